	.target	sm_90a

	.elftype	@"ET_EXEC"


//--------------------- .note.nv.tkinfo           --------------------------
	.section	.note.nv.tkinfo,"",@"SHT_NOTE"
	.sectionflags	@"SHF_NOTE_NV_TKINFO"
	.tkinfo
        /*0018*/ 	.word	0x00000002
        /*0030*/ 	.string	""
        /*0030*/ 	.string	"ptxas"
        /*0030*/ 	.string	"Cuda compilation tools, release 13.0, V13.0.88"
        /*0030*/ 	.string	"Build cuda_13.0.r13.0/compiler.36424714_0"
        /*0030*/ 	.string	"-arch sm_90a -m 64 "



//--------------------- .note.nv.cuinfo           --------------------------
	.section	.note.nv.cuinfo,"",@"SHT_NOTE"
	.sectionflags	@"SHF_NOTE_NV_CUINFO"
        /*0018*/ 	.short	0x0002
        /*001a*/ 	.short	0x005a
        /*001c*/ 	.short	0x0082
	.zero		2


//--------------------- .nv.info                  --------------------------
	.section	.nv.info,"",@"SHT_CUDA_INFO"
	.align	4


	//----- nvinfo : EIATTR_REGCOUNT
	.align		4
        /*0000*/ 	.byte	0x04, 0x2f
        /*0002*/ 	.short	(.L_41 - .L_40)
	.align		4
.L_40:
        /*0004*/ 	.word	index@(_ZN7cutlass13device_kernelIN5flash11enable_sm90INS1_16FlashAttnFwdSm90INS1_25CollectiveMainloopFwdSm90ILi2EN4cute5tupleIJNS5_1CILi1EEES8_S8_EEENS6_IJNS7_ILi192EEENS7_ILi128EEENS7_ILi64EEEEEELi64ENS_6half_tEfNS_4arch4Sm90ELb1ELb0ELb0ELb1ELb1ELb1ELb0ELb1ELb1ELb1ELb0ELb0EEENS1_21CollectiveEpilogueFwdINS6_IJSA_SC_SB_EEES9_SE_SG_Li384ELb1ELb1ELb0ELb0EEENS1_36VarlenDynamicPersistentTileSchedulerILi192ELi128ELi384ELi128ELb0ELb1ELb1ELb1ELb1ELb1EEEEEEEEEvNT_6ParamsE)
        /*0008*/ 	.word	0x00000080


	//----- nvinfo : EIATTR_FRAME_SIZE
	.align		4
.L_41:
        /*000c*/ 	.byte	0x04, 0x11
        /*000e*/ 	.short	(.L_43 - .L_42)
	.align		4
.L_42:
        /*0010*/ 	.word	index@(_ZN7cutlass13device_kernelIN5flash11enable_sm90INS1_16FlashAttnFwdSm90INS1_25CollectiveMainloopFwdSm90ILi2EN4cute5tupleIJNS5_1CILi1EEES8_S8_EEENS6_IJNS7_ILi192EEENS7_ILi128EEENS7_ILi64EEEEEELi64ENS_6half_tEfNS_4arch4Sm90ELb1ELb0ELb0ELb1ELb1ELb1ELb0ELb1ELb1ELb1ELb0ELb0EEENS1_21CollectiveEpilogueFwdINS6_IJSA_SC_SB_EEES9_SE_SG_Li384ELb1ELb1ELb0ELb0EEENS1_36VarlenDynamicPersistentTileSchedulerILi192ELi128ELi384ELi128ELb0ELb1ELb1ELb1ELb1ELb1EEEEEEEEEvNT_6ParamsE)
        /*0014*/ 	.word	0x00000078


	//----- nvinfo : EIATTR_REGCOUNT
	.align		4
.L_43:
        /*0018*/ 	.byte	0x04, 0x2f
        /*001a*/ 	.short	(.L_45 - .L_44)
	.align		4
.L_44:
        /*001c*/ 	.word	index@(_ZN7cutlass13device_kernelIN5flash11enable_sm90INS1_16FlashAttnFwdSm90INS1_25CollectiveMainloopFwdSm90ILi2EN4cute5tupleIJNS5_1CILi1EEES8_S8_EEENS6_IJNS7_ILi192EEENS7_ILi128EEENS7_ILi64EEEEEELi64ENS_6half_tEfNS_4arch4Sm90ELb1ELb0ELb0ELb1ELb1ELb0ELb0ELb1ELb1ELb1ELb0ELb0EEENS1_21CollectiveEpilogueFwdINS6_IJSA_SC_SB_EEES9_SE_SG_Li384ELb1ELb1ELb0ELb0EEENS1_36VarlenDynamicPersistentTileSchedulerILi192ELi128ELi384ELi128ELb0ELb1ELb1ELb1ELb1ELb1EEEEEEEEEvNT_6ParamsE)
        /*0020*/ 	.word	0x00000080


	//----- nvinfo : EIATTR_FRAME_SIZE
	.align		4
.L_45:
        /*0024*/ 	.byte	0x04, 0x11
        /*0026*/ 	.short	(.L_47 - .L_46)
	.align		4
.L_46:
        /*0028*/ 	.word	index@(_ZN7cutlass13device_kernelIN5flash11enable_sm90INS1_16FlashAttnFwdSm90INS1_25CollectiveMainloopFwdSm90ILi2EN4cute5tupleIJNS5_1CILi1EEES8_S8_EEENS6_IJNS7_ILi192EEENS7_ILi128EEENS7_ILi64EEEEEELi64ENS_6half_tEfNS_4arch4Sm90ELb1ELb0ELb0ELb1ELb1ELb0ELb0ELb1ELb1ELb1ELb0ELb0EEENS1_21CollectiveEpilogueFwdINS6_IJSA_SC_SB_EEES9_SE_SG_Li384ELb1ELb1ELb0ELb0EEENS1_36VarlenDynamicPersistentTileSchedulerILi192ELi128ELi384ELi128ELb0ELb1ELb1ELb1ELb1ELb1EEEEEEEEEvNT_6ParamsE)
        /*002c*/ 	.word	0x00000040


	//----- nvinfo : EIATTR_REGCOUNT
	.align		4
.L_47:
        /*0030*/ 	.byte	0x04, 0x2f
        /*0032*/ 	.short	(.L_49 - .L_48)
	.align		4
.L_48:
        /*0034*/ 	.word	index@(_ZN7cutlass13device_kernelIN5flash11enable_sm90INS1_16FlashAttnFwdSm90INS1_25CollectiveMainloopFwdSm90ILi2EN4cute5tupleIJNS5_1CILi1EEES8_S8_EEENS6_IJNS7_ILi192EEENS7_ILi128EEENS7_ILi64EEEEEELi64ENS_6half_tEfNS_4arch4Sm90ELb1ELb0ELb0ELb0ELb1ELb0ELb0ELb1ELb1ELb1ELb0ELb0EEENS1_21CollectiveEpilogueFwdINS6_IJSA_SC_SB_EEES9_SE_SG_Li384ELb0ELb1ELb0ELb0EEENS1_30DynamicPersistentTileSchedulerILi384ELi128ELb0ELb1ELb1EEEEEEEEEvNT_6ParamsE)
        /*0038*/ 	.word	0x00000080


	//----- nvinfo : EIATTR_FRAME_SIZE
	.align		4
.L_49:
        /*003c*/ 	.byte	0x04, 0x11
        /*003e*/ 	.short	(.L_51 - .L_50)
	.align		4
.L_50:
        /*0040*/ 	.word	index@(_ZN7cutlass13device_kernelIN5flash11enable_sm90INS1_16FlashAttnFwdSm90INS1_25CollectiveMainloopFwdSm90ILi2EN4cute5tupleIJNS5_1CILi1EEES8_S8_EEENS6_IJNS7_ILi192EEENS7_ILi128EEENS7_ILi64EEEEEELi64ENS_6half_tEfNS_4arch4Sm90ELb1ELb0ELb0ELb0ELb1ELb0ELb0ELb1ELb1ELb1ELb0ELb0EEENS1_21CollectiveEpilogueFwdINS6_IJSA_SC_SB_EEES9_SE_SG_Li384ELb0ELb1ELb0ELb0EEENS1_30DynamicPersistentTileSchedulerILi384ELi128ELb0ELb1ELb1EEEEEEEEEvNT_6ParamsE)
        /*0044*/ 	.word	0x00000018


	//----- nvinfo : EIATTR_REGCOUNT
	.align		4
.L_51:
        /*0048*/ 	.byte	0x04, 0x2f
        /*004a*/ 	.short	(.L_53 - .L_52)
	.align		4
.L_52:
        /*004c*/ 	.word	index@(_ZN7cutlass13device_kernelIN5flash11enable_sm90INS1_16FlashAttnFwdSm90INS1_25CollectiveMainloopFwdSm90ILi2EN4cute5tupleIJNS5_1CILi1EEES8_S8_EEENS6_IJNS7_ILi192EEENS7_ILi128EEENS7_ILi64EEEEEELi64ENS_6half_tEfNS_4arch4Sm90ELb0ELb1ELb0ELb1ELb1ELb1ELb0ELb1ELb1ELb1ELb0ELb0EEENS1_21CollectiveEpilogueFwdINS6_IJSA_SC_SB_EEES9_SE_SG_Li384ELb1ELb1ELb0ELb0EEENS1_36VarlenDynamicPersistentTileSchedulerILi192ELi128ELi384ELi128ELb0ELb1ELb1ELb1ELb0ELb1EEEEEEEEEvNT_6ParamsE)
        /*0050*/ 	.word	0x00000080


	//----- nvinfo : EIATTR_FRAME_SIZE
	.align		4
.L_53:
        /*0054*/ 	.byte	0x04, 0x11
        /*0056*/ 	.short	(.L_55 - .L_54)
	.align		4
.L_54:
        /*0058*/ 	.word	index@(_ZN7cutlass13device_kernelIN5flash11enable_sm90INS1_16FlashAttnFwdSm90INS1_25CollectiveMainloopFwdSm90ILi2EN4cute5tupleIJNS5_1CILi1EEES8_S8_EEENS6_IJNS7_ILi192EEENS7_ILi128EEENS7_ILi64EEEEEELi64ENS_6half_tEfNS_4arch4Sm90ELb0ELb1ELb0ELb1ELb1ELb1ELb0ELb1ELb1ELb1ELb0ELb0EEENS1_21CollectiveEpilogueFwdINS6_IJSA_SC_SB_EEES9_SE_SG_Li384ELb1ELb1ELb0ELb0EEENS1_36VarlenDynamicPersistentTileSchedulerILi192ELi128ELi384ELi128ELb0ELb1ELb1ELb1ELb0ELb1EEEEEEEEEvNT_6ParamsE)
        /*005c*/ 	.word	0x00000070


	//----- nvinfo : EIATTR_REGCOUNT
	.align		4
.L_55:
        /*0060*/ 	.byte	0x04, 0x2f
        /*0062*/ 	.short	(.L_57 - .L_56)
	.align		4
.L_56:
        /*0064*/ 	.word	index@(_ZN7cutlass13device_kernelIN5flash11enable_sm90INS1_16FlashAttnFwdSm90INS1_25CollectiveMainloopFwdSm90ILi2EN4cute5tupleIJNS5_1CILi1EEES8_S8_EEENS6_IJNS7_ILi192EEENS7_ILi128EEENS7_ILi64EEEEEELi64ENS_6half_tEfNS_4arch4Sm90ELb0ELb1ELb0ELb1ELb1ELb0ELb0ELb1ELb1ELb1ELb0ELb0EEENS1_21CollectiveEpilogueFwdINS6_IJSA_SC_SB_EEES9_SE_SG_Li384ELb1ELb1ELb0ELb0EEENS1_36VarlenDynamicPersistentTileSchedulerILi192ELi128ELi384ELi128ELb0ELb1ELb1ELb1ELb0ELb1EEEEEEEEEvNT_6ParamsE)
        /*0068*/ 	.word	0x00000080


	//----- nvinfo : EIATTR_FRAME_SIZE
	.align		4
.L_57:
        /*006c*/ 	.byte	0x04, 0x11
        /*006e*/ 	.short	(.L_59 - .L_58)
	.align		4
.L_58:
        /*0070*/ 	.word	index@(_ZN7cutlass13device_kernelIN5flash11enable_sm90INS1_16FlashAttnFwdSm90INS1_25CollectiveMainloopFwdSm90ILi2EN4cute5tupleIJNS5_1CILi1EEES8_S8_EEENS6_IJNS7_ILi192EEENS7_ILi128EEENS7_ILi64EEEEEELi64ENS_6half_tEfNS_4arch4Sm90ELb0ELb1ELb0ELb1ELb1ELb0ELb0ELb1ELb1ELb1ELb0ELb0EEENS1_21CollectiveEpilogueFwdINS6_IJSA_SC_SB_EEES9_SE_SG_Li384ELb1ELb1ELb0ELb0EEENS1_36VarlenDynamicPersistentTileSchedulerILi192ELi128ELi384ELi128ELb0ELb1ELb1ELb1ELb0ELb1EEEEEEEEEvNT_6ParamsE)
        /*0074*/ 	.word	0x00000038


	//----- nvinfo : EIATTR_REGCOUNT
	.align		4
.L_59:
        /*0078*/ 	.byte	0x04, 0x2f
        /*007a*/ 	.short	(.L_61 - .L_60)
	.align		4
.L_60:
        /*007c*/ 	.word	index@(_ZN7cutlass13device_kernelIN5flash11enable_sm90INS1_16FlashAttnFwdSm90INS1_25CollectiveMainloopFwdSm90ILi2EN4cute5tupleIJNS5_1CILi1EEES8_S8_EEENS6_IJNS7_ILi192EEENS7_ILi128EEENS7_ILi64EEEEEELi64ENS_6half_tEfNS_4arch4Sm90ELb0ELb1ELb0ELb0ELb1ELb0ELb0ELb1ELb1ELb1ELb0ELb0EEENS1_21CollectiveEpilogueFwdINS6_IJSA_SC_SB_EEES9_SE_SG_Li384ELb0ELb1ELb0ELb0EEENS1_30DynamicPersistentTileSchedulerILi384ELi128ELb0ELb1ELb1EEEEEEEEEvNT_6ParamsE)
        /*0080*/ 	.word	0x00000080


	//----- nvinfo : EIATTR_FRAME_SIZE
	.align		4
.L_61:
        /*0084*/ 	.byte	0x04, 0x11
        /*0086*/ 	.short	(.L_63 - .L_62)
	.align		4
.L_62:
        /*0088*/ 	.word	index@(_ZN7cutlass13device_kernelIN5flash11enable_sm90INS1_16FlashAttnFwdSm90INS1_25CollectiveMainloopFwdSm90ILi2EN4cute5tupleIJNS5_1CILi1EEES8_S8_EEENS6_IJNS7_ILi192EEENS7_ILi128EEENS7_ILi64EEEEEELi64ENS_6half_tEfNS_4arch4Sm90ELb0ELb1ELb0ELb0ELb1ELb0ELb0ELb1ELb1ELb1ELb0ELb0EEENS1_21CollectiveEpilogueFwdINS6_IJSA_SC_SB_EEES9_SE_SG_Li384ELb0ELb1ELb0ELb0EEENS1_30DynamicPersistentTileSchedulerILi384ELi128ELb0ELb1ELb1EEEEEEEEEvNT_6ParamsE)
        /*008c*/ 	.word	0x00000018


	//----- nvinfo : EIATTR_REGCOUNT
	.align		4
.L_63:
        /*0090*/ 	.byte	0x04, 0x2f
        /*0092*/ 	.short	(.L_65 - .L_64)
	.align		4
.L_64:
        /*0094*/ 	.word	index@(_ZN7cutlass13device_kernelIN5flash11enable_sm90INS1_16FlashAttnFwdSm90INS1_25CollectiveMainloopFwdSm90ILi2EN4cute5tupleIJNS5_1CILi1EEES8_S8_EEENS6_IJNS7_ILi192EEENS7_ILi128EEENS7_ILi64EEEEEELi64ENS_6half_tEfNS_4arch4Sm90ELb0ELb0ELb0ELb1ELb1ELb1ELb0ELb1ELb1ELb1ELb0ELb0EEENS1_21CollectiveEpilogueFwdINS6_IJSA_SC_SB_EEES9_SE_SG_Li384ELb1ELb1ELb0ELb0EEENS1_36VarlenDynamicPersistentTileSchedulerILi192ELi128ELi384ELi128ELb0ELb1ELb1ELb0ELb1ELb1EEEEEEEEEvNT_6ParamsE)
        /*0098*/ 	.word	0x00000080


	//----- nvinfo : EIATTR_FRAME_SIZE
	.align		4
.L_65:
        /*009c*/ 	.byte	0x04, 0x11
        /*009e*/ 	.short	(.L_67 - .L_66)
	.align		4
.L_66:
        /*00a0*/ 	.word	index@(_ZN7cutlass13device_kernelIN5flash11enable_sm90INS1_16FlashAttnFwdSm90INS1_25CollectiveMainloopFwdSm90ILi2EN4cute5tupleIJNS5_1CILi1EEES8_S8_EEENS6_IJNS7_ILi192EEENS7_ILi128EEENS7_ILi64EEEEEELi64ENS_6half_tEfNS_4arch4Sm90ELb0ELb0ELb0ELb1ELb1ELb1ELb0ELb1ELb1ELb1ELb0ELb0EEENS1_21CollectiveEpilogueFwdINS6_IJSA_SC_SB_EEES9_SE_SG_Li384ELb1ELb1ELb0ELb0EEENS1_36VarlenDynamicPersistentTileSchedulerILi192ELi128ELi384ELi128ELb0ELb1ELb1ELb0ELb1ELb1EEEEEEEEEvNT_6ParamsE)
        /*00a4*/ 	.word	0x00000078


	//----- nvinfo : EIATTR_REGCOUNT
	.align		4
.L_67:
        /*00a8*/ 	.byte	0x04, 0x2f
        /*00aa*/ 	.short	(.L_69 - .L_68)
	.align		4
.L_68:
        /*00ac*/ 	.word	index@(_ZN7cutlass13device_kernelIN5flash11enable_sm90INS1_16FlashAttnFwdSm90INS1_25CollectiveMainloopFwdSm90ILi2EN4cute5tupleIJNS5_1CILi1EEES8_S8_EEENS6_IJNS7_ILi192EEENS7_ILi128EEENS7_ILi64EEEEEELi64ENS_6half_tEfNS_4arch4Sm90ELb0ELb0ELb0ELb1ELb1ELb0ELb0ELb1ELb1ELb1ELb0ELb0EEENS1_21CollectiveEpilogueFwdINS6_IJSA_SC_SB_EEES9_SE_SG_Li384ELb1ELb1ELb0ELb0EEENS1_36VarlenDynamicPersistentTileSchedulerILi192ELi128ELi384ELi128ELb0ELb1ELb1ELb0ELb1ELb1EEEEEEEEEvNT_6ParamsE)
        /*00b0*/ 	.word	0x00000080


	//----- nvinfo : EIATTR_FRAME_SIZE
	.align		4
.L_69:
        /*00b4*/ 	.byte	0x04, 0x11
        /*00b6*/ 	.short	(.L_71 - .L_70)
	.align		4
.L_70:
        /*00b8*/ 	.word	index@(_ZN7cutlass13device_kernelIN5flash11enable_sm90INS1_16FlashAttnFwdSm90INS1_25CollectiveMainloopFwdSm90ILi2EN4cute5tupleIJNS5_1CILi1EEES8_S8_EEENS6_IJNS7_ILi192EEENS7_ILi128EEENS7_ILi64EEEEEELi64ENS_6half_tEfNS_4arch4Sm90ELb0ELb0ELb0ELb1ELb1ELb0ELb0ELb1ELb1ELb1ELb0ELb0EEENS1_21CollectiveEpilogueFwdINS6_IJSA_SC_SB_EEES9_SE_SG_Li384ELb1ELb1ELb0ELb0EEENS1_36VarlenDynamicPersistentTileSchedulerILi192ELi128ELi384ELi128ELb0ELb1ELb1ELb0ELb1ELb1EEEEEEEEEvNT_6ParamsE)
        /*00bc*/ 	.word	0x00000040


	//----- nvinfo : EIATTR_REGCOUNT
	.align		4
.L_71:
        /*00c0*/ 	.byte	0x04, 0x2f
        /*00c2*/ 	.short	(.L_73 - .L_72)
	.align		4
.L_72:
        /*00c4*/ 	.word	index@(_ZN7cutlass13device_kernelIN5flash11enable_sm90INS1_16FlashAttnFwdSm90INS1_25CollectiveMainloopFwdSm90ILi2EN4cute5tupleIJNS5_1CILi1EEES8_S8_EEENS6_IJNS7_ILi192EEENS7_ILi128EEENS7_ILi64EEEEEELi64ENS_6half_tEfNS_4arch4Sm90ELb0ELb0ELb0ELb0ELb1ELb0ELb0ELb1ELb1ELb1ELb0ELb0EEENS1_21CollectiveEpilogueFwdINS6_IJSA_SC_SB_EEES9_SE_SG_Li384ELb0ELb1ELb0ELb0EEENS1_29StaticPersistentTileSchedulerILb0EEEEEEEEEvNT_6ParamsE)
        /*00c8*/ 	.word	0x00000080


	//----- nvinfo : EIATTR_FRAME_SIZE
	.align		4
.L_73:
        /*00cc*/ 	.byte	0x04, 0x11
        /*00ce*/ 	.short	(.L_75 - .L_74)
	.align		4
.L_74:
        /*00d0*/ 	.word	index@(_ZN7cutlass13device_kernelIN5flash11enable_sm90INS1_16FlashAttnFwdSm90INS1_25CollectiveMainloopFwdSm90ILi2EN4cute5tupleIJNS5_1CILi1EEES8_S8_EEENS6_IJNS7_ILi192EEENS7_ILi128EEENS7_ILi64EEEEEELi64ENS_6half_tEfNS_4arch4Sm90ELb0ELb0ELb0ELb0ELb1ELb0ELb0ELb1ELb1ELb1ELb0ELb0EEENS1_21CollectiveEpilogueFwdINS6_IJSA_SC_SB_EEES9_SE_SG_Li384ELb0ELb1ELb0ELb0EEENS1_29StaticPersistentTileSchedulerILb0EEEEEEEEEvNT_6ParamsE)
        /*00d4*/ 	.word	0x00000010


	//----- nvinfo : EIATTR_REGCOUNT
	.align		4
.L_75:
        /*00d8*/ 	.byte	0x04, 0x2f
        /*00da*/ 	.short	(.L_77 - .L_76)
	.align		4
.L_76:
        /*00dc*/ 	.word	index@(_ZN7cutlass13device_kernelIN5flash11enable_sm90INS1_16FlashAttnFwdSm90INS1_25CollectiveMainloopFwdSm90ILi2EN4cute5tupleIJNS5_1CILi1EEES8_S8_EEENS6_IJNS7_ILi192EEENS7_ILi128EEENS7_ILi96EEEEEELi96ENS_6half_tEfNS_4arch4Sm90ELb1ELb0ELb0ELb1ELb1ELb1ELb0ELb0ELb1ELb1ELb0ELb0EEENS1_21CollectiveEpilogueFwdINS6_IJSA_SC_SB_EEES9_SE_SG_Li384ELb1ELb1ELb0ELb0EEENS1_36VarlenDynamicPersistentTileSchedulerILi192ELi128ELi384ELi128ELb0ELb1ELb1ELb1ELb1ELb1EEEEEEEEEvNT_6ParamsE)
        /*00e0*/ 	.word	0x00000080


	//----- nvinfo : EIATTR_FRAME_SIZE
	.align		4
.L_77:
        /*00e4*/ 	.byte	0x04, 0x11
        /*00e6*/ 	.short	(.L_79 - .L_78)
	.align		4
.L_78:
        /*00e8*/ 	.word	index@(_ZN7cutlass13device_kernelIN5flash11enable_sm90INS1_16FlashAttnFwdSm90INS1_25CollectiveMainloopFwdSm90ILi2EN4cute5tupleIJNS5_1CILi1EEES8_S8_EEENS6_IJNS7_ILi192EEENS7_ILi128EEENS7_ILi96EEEEEELi96ENS_6half_tEfNS_4arch4Sm90ELb1ELb0ELb0ELb1ELb1ELb1ELb0ELb0ELb1ELb1ELb0ELb0EEENS1_21CollectiveEpilogueFwdINS6_IJSA_SC_SB_EEES9_SE_SG_Li384ELb1ELb1ELb0ELb0EEENS1_36VarlenDynamicPersistentTileSchedulerILi192ELi128ELi384ELi128ELb0ELb1ELb1ELb1ELb1ELb1EEEEEEEEEvNT_6ParamsE)
        /*00ec*/ 	.word	0x00000088


	//----- nvinfo : EIATTR_REGCOUNT
	.align		4
.L_79:
        /*00f0*/ 	.byte	0x04, 0x2f
        /*00f2*/ 	.short	(.L_81 - .L_80)
	.align		4
.L_80:
        /*00f4*/ 	.word	index@(_ZN7cutlass13device_kernelIN5flash11enable_sm90INS1_16FlashAttnFwdSm90INS1_25CollectiveMainloopFwdSm90ILi2EN4cute5tupleIJNS5_1CILi1EEES8_S8_EEENS6_IJNS7_ILi192EEENS7_ILi128EEENS7_ILi96EEEEEELi96ENS_6half_tEfNS_4arch4Sm90ELb1ELb0ELb0ELb1ELb1ELb0ELb0ELb0ELb1ELb1ELb0ELb0EEENS1_21CollectiveEpilogueFwdINS6_IJSA_SC_SB_EEES9_SE_SG_Li384ELb1ELb1ELb0ELb0EEENS1_36VarlenDynamicPersistentTileSchedulerILi192ELi128ELi384ELi128ELb0ELb1ELb1ELb1ELb1ELb1EEEEEEEEEvNT_6ParamsE)
        /*00f8*/ 	.word	0x00000080


	//----- nvinfo : EIATTR_FRAME_SIZE
	.align		4
.L_81:
        /*00fc*/ 	.byte	0x04, 0x11
        /*00fe*/ 	.short	(.L_83 - .L_82)
	.align		4
.L_82:
        /*0100*/ 	.word	index@(_ZN7cutlass13device_kernelIN5flash11enable_sm90INS1_16FlashAttnFwdSm90INS1_25CollectiveMainloopFwdSm90ILi2EN4cute5tupleIJNS5_1CILi1EEES8_S8_EEENS6_IJNS7_ILi192EEENS7_ILi128EEENS7_ILi96EEEEEELi96ENS_6half_tEfNS_4arch4Sm90ELb1ELb0ELb0ELb1ELb1ELb0ELb0ELb0ELb1ELb1ELb0ELb0EEENS1_21CollectiveEpilogueFwdINS6_IJSA_SC_SB_EEES9_SE_SG_Li384ELb1ELb1ELb0ELb0EEENS1_36VarlenDynamicPersistentTileSchedulerILi192ELi128ELi384ELi128ELb0ELb1ELb1ELb1ELb1ELb1EEEEEEEEEvNT_6ParamsE)
        /*0104*/ 	.word	0x00000040


	//----- nvinfo : EIATTR_REGCOUNT
	.align		4
.L_83:
        /*0108*/ 	.byte	0x04, 0x2f
        /*010a*/ 	.short	(.L_85 - .L_84)
	.align		4
.L_84:
        /*010c*/ 	.word	index@(_ZN7cutlass13device_kernelIN5flash11enable_sm90INS1_16FlashAttnFwdSm90INS1_25CollectiveMainloopFwdSm90ILi2EN4cute5tupleIJNS5_1CILi1EEES8_S8_EEENS6_IJNS7_ILi192EEENS7_ILi128EEENS7_ILi96EEEEEELi96ENS_6half_tEfNS_4arch4Sm90ELb1ELb0ELb0ELb0ELb1ELb0ELb0ELb0ELb1ELb1ELb0ELb0EEENS1_21CollectiveEpilogueFwdINS6_IJSA_SC_SB_EEES9_SE_SG_Li384ELb0ELb1ELb0ELb0EEENS1_30DynamicPersistentTileSchedulerILi384ELi128ELb0ELb1ELb1EEEEEEEEEvNT_6ParamsE)
        /*0110*/ 	.word	0x00000080


	//----- nvinfo : EIATTR_FRAME_SIZE
	.align		4
.L_85:
        /*0114*/ 	.byte	0x04, 0x11
        /*0116*/ 	.short	(.L_87 - .L_86)
	.align		4
.L_86:
        /*0118*/ 	.word	index@(_ZN7cutlass13device_kernelIN5flash11enable_sm90INS1_16FlashAttnFwdSm90INS1_25CollectiveMainloopFwdSm90ILi2EN4cute5tupleIJNS5_1CILi1EEES8_S8_EEENS6_IJNS7_ILi192EEENS7_ILi128EEENS7_ILi96EEEEEELi96ENS_6half_tEfNS_4arch4Sm90ELb1ELb0ELb0ELb0ELb1ELb0ELb0ELb0ELb1ELb1ELb0ELb0EEENS1_21CollectiveEpilogueFwdINS6_IJSA_SC_SB_EEES9_SE_SG_Li384ELb0ELb1ELb0ELb0EEENS1_30DynamicPersistentTileSchedulerILi384ELi128ELb0ELb1ELb1EEEEEEEEEvNT_6ParamsE)
        /*011c*/ 	.word	0x00000018


	//----- nvinfo : EIATTR_REGCOUNT
	.align		4
.L_87:
        /*0120*/ 	.byte	0x04, 0x2f
        /*0122*/ 	.short	(.L_89 - .L_88)
	.align		4
.L_88:
        /*0124*/ 	.word	index@(_ZN7cutlass13device_kernelIN5flash11enable_sm90INS1_16FlashAttnFwdSm90INS1_25CollectiveMainloopFwdSm90ILi2EN4cute5tupleIJNS5_1CILi1EEES8_S8_EEENS6_IJNS7_ILi192EEENS7_ILi128EEENS7_ILi96EEEEEELi96ENS_6half_tEfNS_4arch4Sm90ELb0ELb1ELb0ELb1ELb1ELb1ELb0ELb0ELb1ELb1ELb0ELb0EEENS1_21CollectiveEpilogueFwdINS6_IJSA_SC_SB_EEES9_SE_SG_Li384ELb1ELb1ELb0ELb0EEENS1_36VarlenDynamicPersistentTileSchedulerILi192ELi128ELi384ELi128ELb0ELb1ELb1ELb1ELb0ELb1EEEEEEEEEvNT_6ParamsE)
        /*0128*/ 	.word	0x00000080


	//----- nvinfo : EIATTR_FRAME_SIZE
	.align		4
.L_89:
        /*012c*/ 	.byte	0x04, 0x11
        /*012e*/ 	.short	(.L_91 - .L_90)
	.align		4
.L_90:
        /*0130*/ 	.word	index@(_ZN7cutlass13device_kernelIN5flash11enable_sm90INS1_16FlashAttnFwdSm90INS1_25CollectiveMainloopFwdSm90ILi2EN4cute5tupleIJNS5_1CILi1EEES8_S8_EEENS6_IJNS7_ILi192EEENS7_ILi128EEENS7_ILi96EEEEEELi96ENS_6half_tEfNS_4arch4Sm90ELb0ELb1ELb0ELb1ELb1ELb1ELb0ELb0ELb1ELb1ELb0ELb0EEENS1_21CollectiveEpilogueFwdINS6_IJSA_SC_SB_EEES9_SE_SG_Li384ELb1ELb1ELb0ELb0EEENS1_36VarlenDynamicPersistentTileSchedulerILi192ELi128ELi384ELi128ELb0ELb1ELb1ELb1ELb0ELb1EEEEEEEEEvNT_6ParamsE)
        /*0134*/ 	.word	0x00000080


	//----- nvinfo : EIATTR_REGCOUNT
	.align		4
.L_91:
        /*0138*/ 	.byte	0x04, 0x2f
        /*013a*/ 	.short	(.L_93 - .L_92)
	.align		4
.L_92:
        /*013c*/ 	.word	index@(_ZN7cutlass13device_kernelIN5flash11enable_sm90INS1_16FlashAttnFwdSm90INS1_25CollectiveMainloopFwdSm90ILi2EN4cute5tupleIJNS5_1CILi1EEES8_S8_EEENS6_IJNS7_ILi192EEENS7_ILi128EEENS7_ILi96EEEEEELi96ENS_6half_tEfNS_4arch4Sm90ELb0ELb1ELb0ELb1ELb1ELb0ELb0ELb0ELb1ELb1ELb0ELb0EEENS1_21CollectiveEpilogueFwdINS6_IJSA_SC_SB_EEES9_SE_SG_Li384ELb1ELb1ELb0ELb0EEENS1_36VarlenDynamicPersistentTileSchedulerILi192ELi128ELi384ELi128ELb0ELb1ELb1ELb1ELb0ELb1EEEEEEEEEvNT_6ParamsE)
        /*0140*/ 	.word	0x00000080


	//----- nvinfo : EIATTR_FRAME_SIZE
	.align		4
.L_93:
        /*0144*/ 	.byte	0x04, 0x11
        /*0146*/ 	.short	(.L_95 - .L_94)
	.align		4
.L_94:
        /*0148*/ 	.word	index@(_ZN7cutlass13device_kernelIN5flash11enable_sm90INS1_16FlashAttnFwdSm90INS1_25CollectiveMainloopFwdSm90ILi2EN4cute5tupleIJNS5_1CILi1EEES8_S8_EEENS6_IJNS7_ILi192EEENS7_ILi128EEENS7_ILi96EEEEEELi96ENS_6half_tEfNS_4arch4Sm90ELb0ELb1ELb0ELb1ELb1ELb0ELb0ELb0ELb1ELb1ELb0ELb0EEENS1_21CollectiveEpilogueFwdINS6_IJSA_SC_SB_EEES9_SE_SG_Li384ELb1ELb1ELb0ELb0EEENS1_36VarlenDynamicPersistentTileSchedulerILi192ELi128ELi384ELi128ELb0ELb1ELb1ELb1ELb0ELb1EEEEEEEEEvNT_6ParamsE)
        /*014c*/ 	.word	0x00000030


	//----- nvinfo : EIATTR_REGCOUNT
	.align		4
.L_95:
        /*0150*/ 	.byte	0x04, 0x2f
        /*0152*/ 	.short	(.L_97 - .L_96)
	.align		4
.L_96:
        /*0154*/ 	.word	index@(_ZN7cutlass13device_kernelIN5flash11enable_sm90INS1_16FlashAttnFwdSm90INS1_25CollectiveMainloopFwdSm90ILi2EN4cute5tupleIJNS5_1CILi1EEES8_S8_EEENS6_IJNS7_ILi192EEENS7_ILi128EEENS7_ILi96EEEEEELi96ENS_6half_tEfNS_4arch4Sm90ELb0ELb1ELb0ELb0ELb1ELb0ELb0ELb0ELb1ELb1ELb0ELb0EEENS1_21CollectiveEpilogueFwdINS6_IJSA_SC_SB_EEES9_SE_SG_Li384ELb0ELb1ELb0ELb0EEENS1_30DynamicPersistentTileSchedulerILi384ELi128ELb0ELb1ELb1EEEEEEEEEvNT_6ParamsE)
        /*0158*/ 	.word	0x00000080


	//----- nvinfo : EIATTR_FRAME_SIZE
	.align		4
.L_97:
        /*015c*/ 	.byte	0x04, 0x11
        /*015e*/ 	.short	(.L_99 - .L_98)
	.align		4
.L_98:
        /*0160*/ 	.word	index@(_ZN7cutlass13device_kernelIN5flash11enable_sm90INS1_16FlashAttnFwdSm90INS1_25CollectiveMainloopFwdSm90ILi2EN4cute5tupleIJNS5_1CILi1EEES8_S8_EEENS6_IJNS7_ILi192EEENS7_ILi128EEENS7_ILi96EEEEEELi96ENS_6half_tEfNS_4arch4Sm90ELb0ELb1ELb0ELb0ELb1ELb0ELb0ELb0ELb1ELb1ELb0ELb0EEENS1_21CollectiveEpilogueFwdINS6_IJSA_SC_SB_EEES9_SE_SG_Li384ELb0ELb1ELb0ELb0EEENS1_30DynamicPersistentTileSchedulerILi384ELi128ELb0ELb1ELb1EEEEEEEEEvNT_6ParamsE)
        /*0164*/ 	.word	0x00000018


	//----- nvinfo : EIATTR_REGCOUNT
	.align		4
.L_99:
        /*0168*/ 	.byte	0x04, 0x2f
        /*016a*/ 	.short	(.L_101 - .L_100)
	.align		4
.L_100:
        /*016c*/ 	.word	index@(_ZN7cutlass13device_kernelIN5flash11enable_sm90INS1_16FlashAttnFwdSm90INS1_25CollectiveMainloopFwdSm90ILi2EN4cute5tupleIJNS5_1CILi1EEES8_S8_EEENS6_IJNS7_ILi192EEENS7_ILi128EEENS7_ILi96EEEEEELi96ENS_6half_tEfNS_4arch4Sm90ELb0ELb0ELb0ELb1ELb1ELb1ELb0ELb0ELb1ELb1ELb0ELb0EEENS1_21CollectiveEpilogueFwdINS6_IJSA_SC_SB_EEES9_SE_SG_Li384ELb1ELb1ELb0ELb0EEENS1_36VarlenDynamicPersistentTileSchedulerILi192ELi128ELi384ELi128ELb0ELb1ELb1ELb0ELb1ELb1EEEEEEEEEvNT_6ParamsE)
        /*0170*/ 	.word	0x00000080


	//----- nvinfo : EIATTR_FRAME_SIZE
	.align		4
.L_101:
        /*0174*/ 	.byte	0x04, 0x11
        /*0176*/ 	.short	(.L_103 - .L_102)
	.align		4
.L_102:
        /*0178*/ 	.word	index@(_ZN7cutlass13device_kernelIN5flash11enable_sm90INS1_16FlashAttnFwdSm90INS1_25CollectiveMainloopFwdSm90ILi2EN4cute5tupleIJNS5_1CILi1EEES8_S8_EEENS6_IJNS7_ILi192EEENS7_ILi128EEENS7_ILi96EEEEEELi96ENS_6half_tEfNS_4arch4Sm90ELb0ELb0ELb0ELb1ELb1ELb1ELb0ELb0ELb1ELb1ELb0ELb0EEENS1_21CollectiveEpilogueFwdINS6_IJSA_SC_SB_EEES9_SE_SG_Li384ELb1ELb1ELb0ELb0EEENS1_36VarlenDynamicPersistentTileSchedulerILi192ELi128ELi384ELi128ELb0ELb1ELb1ELb0ELb1ELb1EEEEEEEEEvNT_6ParamsE)
        /*017c*/ 	.word	0x00000098


	//----- nvinfo : EIATTR_REGCOUNT
	.align		4
.L_103:
        /*0180*/ 	.byte	0x04, 0x2f
        /*0182*/ 	.short	(.L_105 - .L_104)
	.align		4
.L_104:
        /*0184*/ 	.word	index@(_ZN7cutlass13device_kernelIN5flash11enable_sm90INS1_16FlashAttnFwdSm90INS1_25CollectiveMainloopFwdSm90ILi2EN4cute5tupleIJNS5_1CILi1EEES8_S8_EEENS6_IJNS7_ILi192EEENS7_ILi128EEENS7_ILi96EEEEEELi96ENS_6half_tEfNS_4arch4Sm90ELb0ELb0ELb0ELb1ELb1ELb0ELb0ELb0ELb1ELb1ELb0ELb0EEENS1_21CollectiveEpilogueFwdINS6_IJSA_SC_SB_EEES9_SE_SG_Li384ELb1ELb1ELb0ELb0EEENS1_36VarlenDynamicPersistentTileSchedulerILi192ELi128ELi384ELi128ELb0ELb1ELb1ELb0ELb1ELb1EEEEEEEEEvNT_6ParamsE)
        /*0188*/ 	.word	0x00000080


	//----- nvinfo : EIATTR_FRAME_SIZE
	.align		4
.L_105:
        /*018c*/ 	.byte	0x04, 0x11
        /*018e*/ 	.short	(.L_107 - .L_106)
	.align		4
.L_106:
        /*0190*/ 	.word	index@(_ZN7cutlass13device_kernelIN5flash11enable_sm90INS1_16FlashAttnFwdSm90INS1_25CollectiveMainloopFwdSm90ILi2EN4cute5tupleIJNS5_1CILi1EEES8_S8_EEENS6_IJNS7_ILi192EEENS7_ILi128EEENS7_ILi96EEEEEELi96ENS_6half_tEfNS_4arch4Sm90ELb0ELb0ELb0ELb1ELb1ELb0ELb0ELb0ELb1ELb1ELb0ELb0EEENS1_21CollectiveEpilogueFwdINS6_IJSA_SC_SB_EEES9_SE_SG_Li384ELb1ELb1ELb0ELb0EEENS1_36VarlenDynamicPersistentTileSchedulerILi192ELi128ELi384ELi128ELb0ELb1ELb1ELb0ELb1ELb1EEEEEEEEEvNT_6ParamsE)
        /*0194*/ 	.word	0x00000040


	//----- nvinfo : EIATTR_REGCOUNT
	.align		4
.L_107:
        /*0198*/ 	.byte	0x04, 0x2f
        /*019a*/ 	.short	(.L_109 - .L_108)
	.align		4
.L_108:
        /*019c*/ 	.word	index@(_ZN7cutlass13device_kernelIN5flash11enable_sm90INS1_16FlashAttnFwdSm90INS1_25CollectiveMainloopFwdSm90ILi2EN4cute5tupleIJNS5_1CILi1EEES8_S8_EEENS6_IJNS7_ILi192EEENS7_ILi128EEENS7_ILi96EEEEEELi96ENS_6half_tEfNS_4arch4Sm90ELb0ELb0ELb0ELb0ELb1ELb0ELb0ELb0ELb1ELb1ELb0ELb0EEENS1_21CollectiveEpilogueFwdINS6_IJSA_SC_SB_EEES9_SE_SG_Li384ELb0ELb1ELb0ELb0EEENS1_29StaticPersistentTileSchedulerILb0EEEEEEEEEvNT_6ParamsE)
        /*01a0*/ 	.word	0x00000080


	//----- nvinfo : EIATTR_FRAME_SIZE
	.align		4
.L_109:
        /*01a4*/ 	.byte	0x04, 0x11
        /*01a6*/ 	.short	(.L_111 - .L_110)
	.align		4
.L_110:
        /*01a8*/ 	.word	index@(_ZN7cutlass13device_kernelIN5flash11enable_sm90INS1_16FlashAttnFwdSm90INS1_25CollectiveMainloopFwdSm90ILi2EN4cute5tupleIJNS5_1CILi1EEES8_S8_EEENS6_IJNS7_ILi192EEENS7_ILi128EEENS7_ILi96EEEEEELi96ENS_6half_tEfNS_4arch4Sm90ELb0ELb0ELb0ELb0ELb1ELb0ELb0ELb0ELb1ELb1ELb0ELb0EEENS1_21CollectiveEpilogueFwdINS6_IJSA_SC_SB_EEES9_SE_SG_Li384ELb0ELb1ELb0ELb0EEENS1_29StaticPersistentTileSchedulerILb0EEEEEEEEEvNT_6ParamsE)
        /*01ac*/ 	.word	0x00000018


	//----- nvinfo : EIATTR_REGCOUNT
	.align		4
.L_111:
        /*01b0*/ 	.byte	0x04, 0x2f
        /*01b2*/ 	.short	(.L_113 - .L_112)
	.align		4
.L_112:
        /*01b4*/ 	.word	index@(_ZN7cutlass13device_kernelIN5flash11enable_sm90INS1_16FlashAttnFwdSm90INS1_25CollectiveMainloopFwdSm90ILi2EN4cute5tupleIJNS5_1CILi1EEES8_S8_EEENS6_IJNS7_ILi128EEESA_SA_EEELi128ENS_6half_tEfNS_4arch4Sm90ELb1ELb0ELb0ELb1ELb1ELb1ELb0ELb1ELb1ELb1ELb0ELb0EEENS1_21CollectiveEpilogueFwdISB_S9_SC_SE_Li256ELb1ELb1ELb0ELb0EEENS1_36VarlenDynamicPersistentTileSchedulerILi128ELi128ELi256ELi128ELb0ELb1ELb1ELb1ELb1ELb1EEEEEEEEEvNT_6ParamsE)
        /*01b8*/ 	.word	0x000000a8


	//----- nvinfo : EIATTR_FRAME_SIZE
	.align		4
.L_113:
        /*01bc*/ 	.byte	0x04, 0x11
        /*01be*/ 	.short	(.L_115 - .L_114)
	.align		4
.L_114:
        /*01c0*/ 	.word	index@(_ZN7cutlass13device_kernelIN5flash11enable_sm90INS1_16FlashAttnFwdSm90INS1_25CollectiveMainloopFwdSm90ILi2EN4cute5tupleIJNS5_1CILi1EEES8_S8_EEENS6_IJNS7_ILi128EEESA_SA_EEELi128ENS_6half_tEfNS_4arch4Sm90ELb1ELb0ELb0ELb1ELb1ELb1ELb0ELb1ELb1ELb1ELb0ELb0EEENS1_21CollectiveEpilogueFwdISB_S9_SC_SE_Li256ELb1ELb1ELb0ELb0EEENS1_36VarlenDynamicPersistentTileSchedulerILi128ELi128ELi256ELi128ELb0ELb1ELb1ELb1ELb1ELb1EEEEEEEEEvNT_6ParamsE)
        /*01c4*/ 	.word	0x00000028


	//----- nvinfo : EIATTR_REGCOUNT
	.align		4
.L_115:
        /*01c8*/ 	.byte	0x04, 0x2f
        /*01ca*/ 	.short	(.L_117 - .L_116)
	.align		4
.L_116:
        /*01cc*/ 	.word	index@(_ZN7cutlass13device_kernelIN5flash11enable_sm90INS1_16FlashAttnFwdSm90INS1_25CollectiveMainloopFwdSm90ILi2EN4cute5tupleIJNS5_1CILi1EEES8_S8_EEENS6_IJNS7_ILi128EEESA_SA_EEELi128ENS_6half_tEfNS_4arch4Sm90ELb1ELb0ELb0ELb1ELb1ELb0ELb0ELb1ELb1ELb1ELb0ELb0EEENS1_21CollectiveEpilogueFwdISB_S9_SC_SE_Li256ELb1ELb1ELb0ELb0EEENS1_36VarlenDynamicPersistentTileSchedulerILi128ELi128ELi256ELi128ELb0ELb1ELb1ELb1ELb1ELb1EEEEEEEEEvNT_6ParamsE)
        /*01d0*/ 	.word	0x000000a8


	//----- nvinfo : EIATTR_FRAME_SIZE
	.align		4
.L_117:
        /*01d4*/ 	.byte	0x04, 0x11
        /*01d6*/ 	.short	(.L_119 - .L_118)
	.align		4
.L_118:
        /*01d8*/ 	.word	index@(_ZN7cutlass13device_kernelIN5flash11enable_sm90INS1_16FlashAttnFwdSm90INS1_25CollectiveMainloopFwdSm90ILi2EN4cute5tupleIJNS5_1CILi1EEES8_S8_EEENS6_IJNS7_ILi128EEESA_SA_EEELi128ENS_6half_tEfNS_4arch4Sm90ELb1ELb0ELb0ELb1ELb1ELb0ELb0ELb1ELb1ELb1ELb0ELb0EEENS1_21CollectiveEpilogueFwdISB_S9_SC_SE_Li256ELb1ELb1ELb0ELb0EEENS1_36VarlenDynamicPersistentTileSchedulerILi128ELi128ELi256ELi128ELb0ELb1ELb1ELb1ELb1ELb1EEEEEEEEEvNT_6ParamsE)
        /*01dc*/ 	.word	0x00000020


	//----- nvinfo : EIATTR_REGCOUNT
	.align		4
.L_119:
        /*01e0*/ 	.byte	0x04, 0x2f
        /*01e2*/ 	.short	(.L_121 - .L_120)
	.align		4
.L_120:
        /*01e4*/ 	.word	index@(_ZN7cutlass13device_kernelIN5flash11enable_sm90INS1_16FlashAttnFwdSm90INS1_25CollectiveMainloopFwdSm90ILi2EN4cute5tupleIJNS5_1CILi1EEES8_S8_EEENS6_IJNS7_ILi128EEESA_SA_EEELi128ENS_6half_tEfNS_4arch4Sm90ELb1ELb0ELb0ELb0ELb1ELb0ELb0ELb1ELb1ELb1ELb0ELb0EEENS1_21CollectiveEpilogueFwdISB_S9_SC_SE_Li256ELb0ELb1ELb0ELb0EEENS1_30DynamicPersistentTileSchedulerILi256ELi128ELb0ELb1ELb1EEEEEEEEEvNT_6ParamsE)
        /*01e8*/ 	.word	0x000000a8


	//----- nvinfo : EIATTR_FRAME_SIZE
	.align		4
.L_121:
        /*01ec*/ 	.byte	0x04, 0x11
        /*01ee*/ 	.short	(.L_123 - .L_122)
	.align		4
.L_122:
        /*01f0*/ 	.word	index@(_ZN7cutlass13device_kernelIN5flash11enable_sm90INS1_16FlashAttnFwdSm90INS1_25CollectiveMainloopFwdSm90ILi2EN4cute5tupleIJNS5_1CILi1EEES8_S8_EEENS6_IJNS7_ILi128EEESA_SA_EEELi128ENS_6half_tEfNS_4arch4Sm90ELb1ELb0ELb0ELb0ELb1ELb0ELb0ELb1ELb1ELb1ELb0ELb0EEENS1_21CollectiveEpilogueFwdISB_S9_SC_SE_Li256ELb0ELb1ELb0ELb0EEENS1_30DynamicPersistentTileSchedulerILi256ELi128ELb0ELb1ELb1EEEEEEEEEvNT_6ParamsE)
        /*01f4*/ 	.word	0x00000000


	//----- nvinfo : EIATTR_REGCOUNT
	.align		4
.L_123:
        /*01f8*/ 	.byte	0x04, 0x2f
        /*01fa*/ 	.short	(.L_125 - .L_124)
	.align		4
.L_124:
        /*01fc*/ 	.word	index@(_ZN7cutlass13device_kernelIN5flash11enable_sm90INS1_16FlashAttnFwdSm90INS1_25CollectiveMainloopFwdSm90ILi2EN4cute5tupleIJNS5_1CILi1EEES8_S8_EEENS6_IJNS7_ILi128EEESA_SA_EEELi128ENS_6half_tEfNS_4arch4Sm90ELb0ELb1ELb0ELb1ELb1ELb1ELb0ELb1ELb1ELb1ELb0ELb0EEENS1_21CollectiveEpilogueFwdISB_S9_SC_SE_Li256ELb1ELb1ELb0ELb0EEENS1_36VarlenDynamicPersistentTileSchedulerILi128ELi128ELi256ELi128ELb0ELb1ELb1ELb1ELb0ELb1EEEEEEEEEvNT_6ParamsE)
        /*0200*/ 	.word	0x000000a8


	//----- nvinfo : EIATTR_FRAME_SIZE
	.align		4
.L_125:
        /*0204*/ 	.byte	0x04, 0x11
        /*0206*/ 	.short	(.L_127 - .L_126)
	.align		4
.L_126:
        /*0208*/ 	.word	index@(_ZN7cutlass13device_kernelIN5flash11enable_sm90INS1_16FlashAttnFwdSm90INS1_25CollectiveMainloopFwdSm90ILi2EN4cute5tupleIJNS5_1CILi1EEES8_S8_EEENS6_IJNS7_ILi128EEESA_SA_EEELi128ENS_6half_tEfNS_4arch4Sm90ELb0ELb1ELb0ELb1ELb1ELb1ELb0ELb1ELb1ELb1ELb0ELb0EEENS1_21CollectiveEpilogueFwdISB_S9_SC_SE_Li256ELb1ELb1ELb0ELb0EEENS1_36VarlenDynamicPersistentTileSchedulerILi128ELi128ELi256ELi128ELb0ELb1ELb1ELb1ELb0ELb1EEEEEEEEEvNT_6ParamsE)
        /*020c*/ 	.word	0x00000030


	//----- nvinfo : EIATTR_REGCOUNT
	.align		4
.L_127:
        /*0210*/ 	.byte	0x04, 0x2f
        /*0212*/ 	.short	(.L_129 - .L_128)
	.align		4
.L_128:
        /*0214*/ 	.word	index@(_ZN7cutlass13device_kernelIN5flash11enable_sm90INS1_16FlashAttnFwdSm90INS1_25CollectiveMainloopFwdSm90ILi2EN4cute5tupleIJNS5_1CILi1EEES8_S8_EEENS6_IJNS7_ILi128EEESA_SA_EEELi128ENS_6half_tEfNS_4arch4Sm90ELb0ELb1ELb0ELb1ELb1ELb0ELb0ELb1ELb1ELb1ELb0ELb0EEENS1_21CollectiveEpilogueFwdISB_S9_SC_SE_Li256ELb1ELb1ELb0ELb0EEENS1_36VarlenDynamicPersistentTileSchedulerILi128ELi128ELi256ELi128ELb0ELb1ELb1ELb1ELb0ELb1EEEEEEEEEvNT_6ParamsE)
        /*0218*/ 	.word	0x000000a8


	//----- nvinfo : EIATTR_FRAME_SIZE
	.align		4
.L_129:
        /*021c*/ 	.byte	0x04, 0x11
        /*021e*/ 	.short	(.L_131 - .L_130)
	.align		4
.L_130:
        /*0220*/ 	.word	index@(_ZN7cutlass13device_kernelIN5flash11enable_sm90INS1_16FlashAttnFwdSm90INS1_25CollectiveMainloopFwdSm90ILi2EN4cute5tupleIJNS5_1CILi1EEES8_S8_EEENS6_IJNS7_ILi128EEESA_SA_EEELi128ENS_6half_tEfNS_4arch4Sm90ELb0ELb1ELb0ELb1ELb1ELb0ELb0ELb1ELb1ELb1ELb0ELb0EEENS1_21CollectiveEpilogueFwdISB_S9_SC_SE_Li256ELb1ELb1ELb0ELb0EEENS1_36VarlenDynamicPersistentTileSchedulerILi128ELi128ELi256ELi128ELb0ELb1ELb1ELb1ELb0ELb1EEEEEEEEEvNT_6ParamsE)
        /*0224*/ 	.word	0x00000020


	//----- nvinfo : EIATTR_REGCOUNT
	.align		4
.L_131:
        /*0228*/ 	.byte	0x04, 0x2f
        /*022a*/ 	.short	(.L_133 - .L_132)
	.align		4
.L_132:
        /*022c*/ 	.word	index@(_ZN7cutlass13device_kernelIN5flash11enable_sm90INS1_16FlashAttnFwdSm90INS1_25CollectiveMainloopFwdSm90ILi2EN4cute5tupleIJNS5_1CILi1EEES8_S8_EEENS6_IJNS7_ILi128EEESA_SA_EEELi128ENS_6half_tEfNS_4arch4Sm90ELb0ELb1ELb0ELb0ELb1ELb0ELb0ELb1ELb1ELb1ELb0ELb0EEENS1_21CollectiveEpilogueFwdISB_S9_SC_SE_Li256ELb0ELb1ELb0ELb0EEENS1_30DynamicPersistentTileSchedulerILi256ELi128ELb0ELb1ELb1EEEEEEEEEvNT_6ParamsE)
        /*0230*/ 	.word	0x000000a8


	//----- nvinfo : EIATTR_FRAME_SIZE
	.align		4
.L_133:
        /*0234*/ 	.byte	0x04, 0x11
        /*0236*/ 	.short	(.L_135 - .L_134)
	.align		4
.L_134:
        /*0238*/ 	.word	index@(_ZN7cutlass13device_kernelIN5flash11enable_sm90INS1_16FlashAttnFwdSm90INS1_25CollectiveMainloopFwdSm90ILi2EN4cute5tupleIJNS5_1CILi1EEES8_S8_EEENS6_IJNS7_ILi128EEESA_SA_EEELi128ENS_6half_tEfNS_4arch4Sm90ELb0ELb1ELb0ELb0ELb1ELb0ELb0ELb1ELb1ELb1ELb0ELb0EEENS1_21CollectiveEpilogueFwdISB_S9_SC_SE_Li256ELb0ELb1ELb0ELb0EEENS1_30DynamicPersistentTileSchedulerILi256ELi128ELb0ELb1ELb1EEEEEEEEEvNT_6ParamsE)
        /*023c*/ 	.word	0x00000000


	//----- nvinfo : EIATTR_REGCOUNT
	.align		4
.L_135:
        /*0240*/ 	.byte	0x04, 0x2f
        /*0242*/ 	.short	(.L_137 - .L_136)
	.align		4
.L_136:
        /*0244*/ 	.word	index@(_ZN7cutlass13device_kernelIN5flash11enable_sm90INS1_16FlashAttnFwdSm90INS1_25CollectiveMainloopFwdSm90ILi2EN4cute5tupleIJNS5_1CILi1EEES8_S8_EEENS6_IJNS7_ILi128EEESA_SA_EEELi128ENS_6half_tEfNS_4arch4Sm90ELb0ELb0ELb0ELb1ELb1ELb1ELb0ELb1ELb1ELb1ELb0ELb0EEENS1_21CollectiveEpilogueFwdISB_S9_SC_SE_Li256ELb1ELb1ELb0ELb0EEENS1_36VarlenDynamicPersistentTileSchedulerILi128ELi128ELi256ELi128ELb0ELb1ELb1ELb0ELb1ELb1EEEEEEEEEvNT_6ParamsE)
        /*0248*/ 	.word	0x000000a8


	//----- nvinfo : EIATTR_FRAME_SIZE
	.align		4
.L_137:
        /*024c*/ 	.byte	0x04, 0x11
        /*024e*/ 	.short	(.L_139 - .L_138)
	.align		4
.L_138:
        /*0250*/ 	.word	index@(_ZN7cutlass13device_kernelIN5flash11enable_sm90INS1_16FlashAttnFwdSm90INS1_25CollectiveMainloopFwdSm90ILi2EN4cute5tupleIJNS5_1CILi1EEES8_S8_EEENS6_IJNS7_ILi128EEESA_SA_EEELi128ENS_6half_tEfNS_4arch4Sm90ELb0ELb0ELb0ELb1ELb1ELb1ELb0ELb1ELb1ELb1ELb0ELb0EEENS1_21CollectiveEpilogueFwdISB_S9_SC_SE_Li256ELb1ELb1ELb0ELb0EEENS1_36VarlenDynamicPersistentTileSchedulerILi128ELi128ELi256ELi128ELb0ELb1ELb1ELb0ELb1ELb1EEEEEEEEEvNT_6ParamsE)
        /*0254*/ 	.word	0x00000030


	//----- nvinfo : EIATTR_REGCOUNT
	.align		4
.L_139:
        /*0258*/ 	.byte	0x04, 0x2f
        /*025a*/ 	.short	(.L_141 - .L_140)
	.align		4
.L_140:
        /*025c*/ 	.word	index@(_ZN7cutlass13device_kernelIN5flash11enable_sm90INS1_16FlashAttnFwdSm90INS1_25CollectiveMainloopFwdSm90ILi2EN4cute5tupleIJNS5_1CILi1EEES8_S8_EEENS6_IJNS7_ILi128EEESA_SA_EEELi128ENS_6half_tEfNS_4arch4Sm90ELb0ELb0ELb0ELb1ELb1ELb0ELb0ELb1ELb1ELb1ELb0ELb0EEENS1_21CollectiveEpilogueFwdISB_S9_SC_SE_Li256ELb1ELb1ELb0ELb0EEENS1_36VarlenDynamicPersistentTileSchedulerILi128ELi128ELi256ELi128ELb0ELb1ELb1ELb0ELb1ELb1EEEEEEEEEvNT_6ParamsE)
        /*0260*/ 	.word	0x000000a8


	//----- nvinfo : EIATTR_FRAME_SIZE
	.align		4
.L_141:
        /*0264*/ 	.byte	0x04, 0x11
        /*0266*/ 	.short	(.L_143 - .L_142)
	.align		4
.L_142:
        /*0268*/ 	.word	index@(_ZN7cutlass13device_kernelIN5flash11enable_sm90INS1_16FlashAttnFwdSm90INS1_25CollectiveMainloopFwdSm90ILi2EN4cute5tupleIJNS5_1CILi1EEES8_S8_EEENS6_IJNS7_ILi128EEESA_SA_EEELi128ENS_6half_tEfNS_4arch4Sm90ELb0ELb0ELb0ELb1ELb1ELb0ELb0ELb1ELb1ELb1ELb0ELb0EEENS1_21CollectiveEpilogueFwdISB_S9_SC_SE_Li256ELb1ELb1ELb0ELb0EEENS1_36VarlenDynamicPersistentTileSchedulerILi128ELi128ELi256ELi128ELb0ELb1ELb1ELb0ELb1ELb1EEEEEEEEEvNT_6ParamsE)
        /*026c*/ 	.word	0x00000020


	//----- nvinfo : EIATTR_REGCOUNT
	.align		4
.L_143:
        /*0270*/ 	.byte	0x04, 0x2f
        /*0272*/ 	.short	(.L_145 - .L_144)
	.align		4
.L_144:
        /*0274*/ 	.word	index@(_ZN7cutlass13device_kernelIN5flash11enable_sm90INS1_16FlashAttnFwdSm90INS1_25CollectiveMainloopFwdSm90ILi2EN4cute5tupleIJNS5_1CILi1EEES8_S8_EEENS6_IJNS7_ILi128EEESA_SA_EEELi128ENS_6half_tEfNS_4arch4Sm90ELb0ELb0ELb0ELb0ELb1ELb0ELb0ELb1ELb1ELb1ELb0ELb0EEENS1_21CollectiveEpilogueFwdISB_S9_SC_SE_Li256ELb0ELb1ELb0ELb0EEENS1_29StaticPersistentTileSchedulerILb0EEEEEEEEEvNT_6ParamsE)
        /*0278*/ 	.word	0x000000a8


	//----- nvinfo : EIATTR_FRAME_SIZE
	.align		4
.L_145:
        /*027c*/ 	.byte	0x04, 0x11
        /*027e*/ 	.short	(.L_147 - .L_146)
	.align		4
.L_146:
        /*0280*/ 	.word	index@(_ZN7cutlass13device_kernelIN5flash11enable_sm90INS1_16FlashAttnFwdSm90INS1_25CollectiveMainloopFwdSm90ILi2EN4cute5tupleIJNS5_1CILi1EEES8_S8_EEENS6_IJNS7_ILi128EEESA_SA_EEELi128ENS_6half_tEfNS_4arch4Sm90ELb0ELb0ELb0ELb0ELb1ELb0ELb0ELb1ELb1ELb1ELb0ELb0EEENS1_21CollectiveEpilogueFwdISB_S9_SC_SE_Li256ELb0ELb1ELb0ELb0EEENS1_29StaticPersistentTileSchedulerILb0EEEEEEEEEvNT_6ParamsE)
        /*0284*/ 	.word	0x00000000


	//----- nvinfo : EIATTR_REGCOUNT
	.align		4
.L_147:
        /*0288*/ 	.byte	0x04, 0x2f
        /*028a*/ 	.short	(.L_149 - .L_148)
	.align		4
.L_148:
        /*028c*/ 	.word	index@(_ZN7cutlass13device_kernelIN5flash11enable_sm90INS1_16FlashAttnFwdSm90INS1_25CollectiveMainloopFwdSm90ILi2EN4cute5tupleIJNS5_1CILi1EEES8_S8_EEENS6_IJNS7_ILi128EEENS7_ILi96EEENS7_ILi192EEEEEELi192ENS_6half_tEfNS_4arch4Sm90ELb1ELb0ELb0ELb1ELb1ELb1ELb0ELb1ELb1ELb1ELb0ELb0EEENS1_21CollectiveEpilogueFwdINS6_IJSA_SC_SB_EEES9_SE_SG_Li256ELb1ELb1ELb0ELb0EEENS1_36VarlenDynamicPersistentTileSchedulerILi128ELi96ELi256ELi128ELb0ELb1ELb1ELb1ELb1ELb1EEEEEEEEEvNT_6ParamsE)
        /*0290*/ 	.word	0x000000a8


	//----- nvinfo : EIATTR_FRAME_SIZE
	.align		4
.L_149:
        /*0294*/ 	.byte	0x04, 0x11
        /*0296*/ 	.short	(.L_151 - .L_150)
	.align		4
.L_150:
        /*0298*/ 	.word	index@(_ZN7cutlass13device_kernelIN5flash11enable_sm90INS1_16FlashAttnFwdSm90INS1_25CollectiveMainloopFwdSm90ILi2EN4cute5tupleIJNS5_1CILi1EEES8_S8_EEENS6_IJNS7_ILi128EEENS7_ILi96EEENS7_ILi192EEEEEELi192ENS_6half_tEfNS_4arch4Sm90ELb1ELb0ELb0ELb1ELb1ELb1ELb0ELb1ELb1ELb1ELb0ELb0EEENS1_21CollectiveEpilogueFwdINS6_IJSA_SC_SB_EEES9_SE_SG_Li256ELb1ELb1ELb0ELb0EEENS1_36VarlenDynamicPersistentTileSchedulerILi128ELi96ELi256ELi128ELb0ELb1ELb1ELb1ELb1ELb1EEEEEEEEEvNT_6ParamsE)
        /*029c*/ 	.word	0x00000088


	//----- nvinfo : EIATTR_REGCOUNT
	.align		4
.L_151:
        /*02a0*/ 	.byte	0x04, 0x2f
        /*02a2*/ 	.short	(.L_153 - .L_152)
	.align		4
.L_152:
        /*02a4*/ 	.word	index@(_ZN7cutlass13device_kernelIN5flash11enable_sm90INS1_16FlashAttnFwdSm90INS1_25CollectiveMainloopFwdSm90ILi2EN4cute5tupleIJNS5_1CILi1EEES8_S8_EEENS6_IJNS7_ILi128EEENS7_ILi96EEENS7_ILi192EEEEEELi192ENS_6half_tEfNS_4arch4Sm90ELb1ELb0ELb0ELb1ELb1ELb0ELb0ELb1ELb1ELb1ELb0ELb0EEENS1_21CollectiveEpilogueFwdINS6_IJSA_SC_SB_EEES9_SE_SG_Li256ELb1ELb1ELb0ELb0EEENS1_36VarlenDynamicPersistentTileSchedulerILi128ELi96ELi256ELi128ELb0ELb1ELb1ELb1ELb1ELb1EEEEEEEEEvNT_6ParamsE)
        /*02a8*/ 	.word	0x000000a8


	//----- nvinfo : EIATTR_FRAME_SIZE
	.align		4
.L_153:
        /*02ac*/ 	.byte	0x04, 0x11
        /*02ae*/ 	.short	(.L_155 - .L_154)
	.align		4
.L_154:
        /*02b0*/ 	.word	index@(_ZN7cutlass13device_kernelIN5flash11enable_sm90INS1_16FlashAttnFwdSm90INS1_25CollectiveMainloopFwdSm90ILi2EN4cute5tupleIJNS5_1CILi1EEES8_S8_EEENS6_IJNS7_ILi128EEENS7_ILi96EEENS7_ILi192EEEEEELi192ENS_6half_tEfNS_4arch4Sm90ELb1ELb0ELb0ELb1ELb1ELb0ELb0ELb1ELb1ELb1ELb0ELb0EEENS1_21CollectiveEpilogueFwdINS6_IJSA_SC_SB_EEES9_SE_SG_Li256ELb1ELb1ELb0ELb0EEENS1_36VarlenDynamicPersistentTileSchedulerILi128ELi96ELi256ELi128ELb0ELb1ELb1ELb1ELb1ELb1EEEEEEEEEvNT_6ParamsE)
        /*02b4*/ 	.word	0x00000030


	//----- nvinfo : EIATTR_REGCOUNT
	.align		4
.L_155:
        /*02b8*/ 	.byte	0x04, 0x2f
        /*02ba*/ 	.short	(.L_157 - .L_156)
	.align		4
.L_156:
        /*02bc*/ 	.word	index@(_ZN7cutlass13device_kernelIN5flash11enable_sm90INS1_16FlashAttnFwdSm90INS1_25CollectiveMainloopFwdSm90ILi2EN4cute5tupleIJNS5_1CILi1EEES8_S8_EEENS6_IJNS7_ILi128EEENS7_ILi96EEENS7_ILi192EEEEEELi192ENS_6half_tEfNS_4arch4Sm90ELb1ELb0ELb0ELb0ELb1ELb0ELb0ELb1ELb1ELb1ELb0ELb0EEENS1_21CollectiveEpilogueFwdINS6_IJSA_SC_SB_EEES9_SE_SG_Li256ELb0ELb1ELb0ELb0EEENS1_30DynamicPersistentTileSchedulerILi256ELi128ELb0ELb1ELb1EEEEEEEEEvNT_6ParamsE)
        /*02c0*/ 	.word	0x000000a8


	//----- nvinfo : EIATTR_FRAME_SIZE
	.align		4
.L_157:
        /*02c4*/ 	.byte	0x04, 0x11
        /*02c6*/ 	.short	(.L_159 - .L_158)
	.align		4
.L_158:
        /*02c8*/ 	.word	index@(_ZN7cutlass13device_kernelIN5flash11enable_sm90INS1_16FlashAttnFwdSm90INS1_25CollectiveMainloopFwdSm90ILi2EN4cute5tupleIJNS5_1CILi1EEES8_S8_EEENS6_IJNS7_ILi128EEENS7_ILi96EEENS7_ILi192EEEEEELi192ENS_6half_tEfNS_4arch4Sm90ELb1ELb0ELb0ELb0ELb1ELb0ELb0ELb1ELb1ELb1ELb0ELb0EEENS1_21CollectiveEpilogueFwdINS6_IJSA_SC_SB_EEES9_SE_SG_Li256ELb0ELb1ELb0ELb0EEENS1_30DynamicPersistentTileSchedulerILi256ELi128ELb0ELb1ELb1EEEEEEEEEvNT_6ParamsE)
        /*02cc*/ 	.word	0x00000008


	//----- nvinfo : EIATTR_REGCOUNT
	.align		4
.L_159:
        /*02d0*/ 	.byte	0x04, 0x2f
        /*02d2*/ 	.short	(.L_161 - .L_160)
	.align		4
.L_160:
        /*02d4*/ 	.word	index@(_ZN7cutlass13device_kernelIN5flash11enable_sm90INS1_16FlashAttnFwdSm90INS1_25CollectiveMainloopFwdSm90ILi2EN4cute5tupleIJNS5_1CILi1EEES8_S8_EEENS6_IJNS7_ILi128EEENS7_ILi96EEENS7_ILi192EEEEEELi192ENS_6half_tEfNS_4arch4Sm90ELb0ELb1ELb0ELb1ELb1ELb1ELb0ELb1ELb1ELb1ELb0ELb0EEENS1_21CollectiveEpilogueFwdINS6_IJSA_SC_SB_EEES9_SE_SG_Li256ELb1ELb1ELb0ELb0EEENS1_36VarlenDynamicPersistentTileSchedulerILi128ELi96ELi256ELi128ELb0ELb1ELb1ELb1ELb0ELb1EEEEEEEEEvNT_6ParamsE)
        /*02d8*/ 	.word	0x000000a8


	//----- nvinfo : EIATTR_FRAME_SIZE
	.align		4
.L_161:
        /*02dc*/ 	.byte	0x04, 0x11
        /*02de*/ 	.short	(.L_163 - .L_162)
	.align		4
.L_162:
        /*02e0*/ 	.word	index@(_ZN7cutlass13device_kernelIN5flash11enable_sm90INS1_16FlashAttnFwdSm90INS1_25CollectiveMainloopFwdSm90ILi2EN4cute5tupleIJNS5_1CILi1EEES8_S8_EEENS6_IJNS7_ILi128EEENS7_ILi96EEENS7_ILi192EEEEEELi192ENS_6half_tEfNS_4arch4Sm90ELb0ELb1ELb0ELb1ELb1ELb1ELb0ELb1ELb1ELb1ELb0ELb0EEENS1_21CollectiveEpilogueFwdINS6_IJSA_SC_SB_EEES9_SE_SG_Li256ELb1ELb1ELb0ELb0EEENS1_36VarlenDynamicPersistentTileSchedulerILi128ELi96ELi256ELi128ELb0ELb1ELb1ELb1ELb0ELb1EEEEEEEEEvNT_6ParamsE)
        /*02e4*/ 	.word	0x00000090


	//----- nvinfo : EIATTR_REGCOUNT
	.align		4
.L_163:
        /*02e8*/ 	.byte	0x04, 0x2f
        /*02ea*/ 	.short	(.L_165 - .L_164)
	.align		4
.L_164:
        /*02ec*/ 	.word	index@(_ZN7cutlass13device_kernelIN5flash11enable_sm90INS1_16FlashAttnFwdSm90INS1_25CollectiveMainloopFwdSm90ILi2EN4cute5tupleIJNS5_1CILi1EEES8_S8_EEENS6_IJNS7_ILi128EEENS7_ILi96EEENS7_ILi192EEEEEELi192ENS_6half_tEfNS_4arch4Sm90ELb0ELb1ELb0ELb1ELb1ELb0ELb0ELb1ELb1ELb1ELb0ELb0EEENS1_21CollectiveEpilogueFwdINS6_IJSA_SC_SB_EEES9_SE_SG_Li256ELb1ELb1ELb0ELb0EEENS1_36VarlenDynamicPersistentTileSchedulerILi128ELi96ELi256ELi128ELb0ELb1ELb1ELb1ELb0ELb1EEEEEEEEEvNT_6ParamsE)
        /*02f0*/ 	.word	0x000000a8


	//----- nvinfo : EIATTR_FRAME_SIZE
	.align		4
.L_165:
        /*02f4*/ 	.byte	0x04, 0x11
        /*02f6*/ 	.short	(.L_167 - .L_166)
	.align		4
.L_166:
        /*02f8*/ 	.word	index@(_ZN7cutlass13device_kernelIN5flash11enable_sm90INS1_16FlashAttnFwdSm90INS1_25CollectiveMainloopFwdSm90ILi2EN4cute5tupleIJNS5_1CILi1EEES8_S8_EEENS6_IJNS7_ILi128EEENS7_ILi96EEENS7_ILi192EEEEEELi192ENS_6half_tEfNS_4arch4Sm90ELb0ELb1ELb0ELb1ELb1ELb0ELb0ELb1ELb1ELb1ELb0ELb0EEENS1_21CollectiveEpilogueFwdINS6_IJSA_SC_SB_EEES9_SE_SG_Li256ELb1ELb1ELb0ELb0EEENS1_36VarlenDynamicPersistentTileSchedulerILi128ELi96ELi256ELi128ELb0ELb1ELb1ELb1ELb0ELb1EEEEEEEEEvNT_6ParamsE)
        /*02fc*/ 	.word	0x00000030


	//----- nvinfo : EIATTR_REGCOUNT
	.align		4
.L_167:
        /*0300*/ 	.byte	0x04, 0x2f
        /*0302*/ 	.short	(.L_169 - .L_168)
	.align		4
.L_168:
        /*0304*/ 	.word	index@(_ZN7cutlass13device_kernelIN5flash11enable_sm90INS1_16FlashAttnFwdSm90INS1_25CollectiveMainloopFwdSm90ILi2EN4cute5tupleIJNS5_1CILi1EEES8_S8_EEENS6_IJNS7_ILi128EEENS7_ILi96EEENS7_ILi192EEEEEELi192ENS_6half_tEfNS_4arch4Sm90ELb0ELb1ELb0ELb0ELb1ELb0ELb0ELb1ELb1ELb1ELb0ELb0EEENS1_21CollectiveEpilogueFwdINS6_IJSA_SC_SB_EEES9_SE_SG_Li256ELb0ELb1ELb0ELb0EEENS1_30DynamicPersistentTileSchedulerILi256ELi128ELb0ELb1ELb1EEEEEEEEEvNT_6ParamsE)
        /*0308*/ 	.word	0x000000a8


	//----- nvinfo : EIATTR_FRAME_SIZE
	.align		4
.L_169:
        /*030c*/ 	.byte	0x04, 0x11
        /*030e*/ 	.short	(.L_171 - .L_170)
	.align		4
.L_170:
        /*0310*/ 	.word	index@(_ZN7cutlass13device_kernelIN5flash11enable_sm90INS1_16FlashAttnFwdSm90INS1_25CollectiveMainloopFwdSm90ILi2EN4cute5tupleIJNS5_1CILi1EEES8_S8_EEENS6_IJNS7_ILi128EEENS7_ILi96EEENS7_ILi192EEEEEELi192ENS_6half_tEfNS_4arch4Sm90ELb0ELb1ELb0ELb0ELb1ELb0ELb0ELb1ELb1ELb1ELb0ELb0EEENS1_21CollectiveEpilogueFwdINS6_IJSA_SC_SB_EEES9_SE_SG_Li256ELb0ELb1ELb0ELb0EEENS1_30DynamicPersistentTileSchedulerILi256ELi128ELb0ELb1ELb1EEEEEEEEEvNT_6ParamsE)
        /*0314*/ 	.word	0x00000008


	//----- nvinfo : EIATTR_REGCOUNT
	.align		4
.L_171:
        /*0318*/ 	.byte	0x04, 0x2f
        /*031a*/ 	.short	(.L_173 - .L_172)
	.align		4
.L_172:
        /*031c*/ 	.word	index@(_ZN7cutlass13device_kernelIN5flash11enable_sm90INS1_16FlashAttnFwdSm90INS1_25CollectiveMainloopFwdSm90ILi2EN4cute5tupleIJNS5_1CILi1EEES8_S8_EEENS6_IJNS7_ILi128EEENS7_ILi96EEENS7_ILi192EEEEEELi192ENS_6half_tEfNS_4arch4Sm90ELb0ELb0ELb0ELb1ELb1ELb1ELb0ELb1ELb1ELb1ELb0ELb0EEENS1_21CollectiveEpilogueFwdINS6_IJSA_SC_SB_EEES9_SE_SG_Li256ELb1ELb1ELb0ELb0EEENS1_36VarlenDynamicPersistentTileSchedulerILi128ELi96ELi256ELi128ELb0ELb1ELb1ELb0ELb1ELb1EEEEEEEEEvNT_6ParamsE)
        /*0320*/ 	.word	0x000000a8


	//----- nvinfo : EIATTR_FRAME_SIZE
	.align		4
.L_173:
        /*0324*/ 	.byte	0x04, 0x11
        /*0326*/ 	.short	(.L_175 - .L_174)
	.align		4
.L_174:
        /*0328*/ 	.word	index@(_ZN7cutlass13device_kernelIN5flash11enable_sm90INS1_16FlashAttnFwdSm90INS1_25CollectiveMainloopFwdSm90ILi2EN4cute5tupleIJNS5_1CILi1EEES8_S8_EEENS6_IJNS7_ILi128EEENS7_ILi96EEENS7_ILi192EEEEEELi192ENS_6half_tEfNS_4arch4Sm90ELb0ELb0ELb0ELb1ELb1ELb1ELb0ELb1ELb1ELb1ELb0ELb0EEENS1_21CollectiveEpilogueFwdINS6_IJSA_SC_SB_EEES9_SE_SG_Li256ELb1ELb1ELb0ELb0EEENS1_36VarlenDynamicPersistentTileSchedulerILi128ELi96ELi256ELi128ELb0ELb1ELb1ELb0ELb1ELb1EEEEEEEEEvNT_6ParamsE)
        /*032c*/ 	.word	0x00000098


	//----- nvinfo : EIATTR_REGCOUNT
	.align		4
.L_175:
        /*0330*/ 	.byte	0x04, 0x2f
        /*0332*/ 	.short	(.L_177 - .L_176)
	.align		4
.L_176:
        /*0334*/ 	.word	index@(_ZN7cutlass13device_kernelIN5flash11enable_sm90INS1_16FlashAttnFwdSm90INS1_25CollectiveMainloopFwdSm90ILi2EN4cute5tupleIJNS5_1CILi1EEES8_S8_EEENS6_IJNS7_ILi128EEENS7_ILi96EEENS7_ILi192EEEEEELi192ENS_6half_tEfNS_4arch4Sm90ELb0ELb0ELb0ELb1ELb1ELb0ELb0ELb1ELb1ELb1ELb0ELb0EEENS1_21CollectiveEpilogueFwdINS6_IJSA_SC_SB_EEES9_SE_SG_Li256ELb1ELb1ELb0ELb0EEENS1_36VarlenDynamicPersistentTileSchedulerILi128ELi96ELi256ELi128ELb0ELb1ELb1ELb0ELb1ELb1EEEEEEEEEvNT_6ParamsE)
        /*0338*/ 	.word	0x000000a8


	//----- nvinfo : EIATTR_FRAME_SIZE
	.align		4
.L_177:
        /*033c*/ 	.byte	0x04, 0x11
        /*033e*/ 	.short	(.L_179 - .L_178)
	.align		4
.L_178:
        /*0340*/ 	.word	index@(_ZN7cutlass13device_kernelIN5flash11enable_sm90INS1_16FlashAttnFwdSm90INS1_25CollectiveMainloopFwdSm90ILi2EN4cute5tupleIJNS5_1CILi1EEES8_S8_EEENS6_IJNS7_ILi128EEENS7_ILi96EEENS7_ILi192EEEEEELi192ENS_6half_tEfNS_4arch4Sm90ELb0ELb0ELb0ELb1ELb1ELb0ELb0ELb1ELb1ELb1ELb0ELb0EEENS1_21CollectiveEpilogueFwdINS6_IJSA_SC_SB_EEES9_SE_SG_Li256ELb1ELb1ELb0ELb0EEENS1_36VarlenDynamicPersistentTileSchedulerILi128ELi96ELi256ELi128ELb0ELb1ELb1ELb0ELb1ELb1EEEEEEEEEvNT_6ParamsE)
        /*0344*/ 	.word	0x00000030


	//----- nvinfo : EIATTR_REGCOUNT
	.align		4
.L_179:
        /*0348*/ 	.byte	0x04, 0x2f
        /*034a*/ 	.short	(.L_181 - .L_180)
	.align		4
.L_180:
        /*034c*/ 	.word	index@(_ZN7cutlass13device_kernelIN5flash11enable_sm90INS1_16FlashAttnFwdSm90INS1_25CollectiveMainloopFwdSm90ILi2EN4cute5tupleIJNS5_1CILi1EEES8_S8_EEENS6_IJNS7_ILi128EEENS7_ILi96EEENS7_ILi192EEEEEELi192ENS_6half_tEfNS_4arch4Sm90ELb0ELb0ELb0ELb0ELb1ELb0ELb0ELb1ELb1ELb1ELb0ELb0EEENS1_21CollectiveEpilogueFwdINS6_IJSA_SC_SB_EEES9_SE_SG_Li256ELb0ELb1ELb0ELb0EEENS1_29StaticPersistentTileSchedulerILb0EEEEEEEEEvNT_6ParamsE)
        /*0350*/ 	.word	0x000000a8


	//----- nvinfo : EIATTR_FRAME_SIZE
	.align		4
.L_181:
        /*0354*/ 	.byte	0x04, 0x11
        /*0356*/ 	.short	(.L_183 - .L_182)
	.align		4
.L_182:
        /*0358*/ 	.word	index@(_ZN7cutlass13device_kernelIN5flash11enable_sm90INS1_16FlashAttnFwdSm90INS1_25CollectiveMainloopFwdSm90ILi2EN4cute5tupleIJNS5_1CILi1EEES8_S8_EEENS6_IJNS7_ILi128EEENS7_ILi96EEENS7_ILi192EEEEEELi192ENS_6half_tEfNS_4arch4Sm90ELb0ELb0ELb0ELb0ELb1ELb0ELb0ELb1ELb1ELb1ELb0ELb0EEENS1_21CollectiveEpilogueFwdINS6_IJSA_SC_SB_EEES9_SE_SG_Li256ELb0ELb1ELb0ELb0EEENS1_29StaticPersistentTileSchedulerILb0EEEEEEEEEvNT_6ParamsE)
        /*035c*/ 	.word	0x00000008


	//----- nvinfo : EIATTR_REGCOUNT
	.align		4
.L_183:
        /*0360*/ 	.byte	0x04, 0x2f
        /*0362*/ 	.short	(.L_185 - .L_184)
	.align		4
.L_184:
        /*0364*/ 	.word	index@(_ZN7cutlass13device_kernelIN5flash11enable_sm90INS1_16FlashAttnFwdSm90INS1_25CollectiveMainloopFwdSm90ILi2EN4cute5tupleIJNS5_1CILi1EEES8_S8_EEENS6_IJNS7_ILi128EEENS7_ILi80EEENS7_ILi256EEEEEELi256ENS_6half_tEfNS_4arch4Sm90ELb1ELb0ELb0ELb1ELb1ELb1ELb0ELb1ELb1ELb1ELb0ELb0EEENS1_21CollectiveEpilogueFwdINS6_IJSA_SC_SB_EEES9_SE_SG_Li256ELb1ELb1ELb0ELb0EEENS1_36VarlenDynamicPersistentTileSchedulerILi128ELi80ELi256ELi128ELb0ELb1ELb1ELb1ELb1ELb1EEEEEEEEEvNT_6ParamsE)
        /*0368*/ 	.word	0x000000a8


	//----- nvinfo : EIATTR_FRAME_SIZE
	.align		4
.L_185:
        /*036c*/ 	.byte	0x04, 0x11
        /*036e*/ 	.short	(.L_187 - .L_186)
	.align		4
.L_186:
        /*0370*/ 	.word	index@(_ZN7cutlass13device_kernelIN5flash11enable_sm90INS1_16FlashAttnFwdSm90INS1_25CollectiveMainloopFwdSm90ILi2EN4cute5tupleIJNS5_1CILi1EEES8_S8_EEENS6_IJNS7_ILi128EEENS7_ILi80EEENS7_ILi256EEEEEELi256ENS_6half_tEfNS_4arch4Sm90ELb1ELb0ELb0ELb1ELb1ELb1ELb0ELb1ELb1ELb1ELb0ELb0EEENS1_21CollectiveEpilogueFwdINS6_IJSA_SC_SB_EEES9_SE_SG_Li256ELb1ELb1ELb0ELb0EEENS1_36VarlenDynamicPersistentTileSchedulerILi128ELi80ELi256ELi128ELb0ELb1ELb1ELb1ELb1ELb1EEEEEEEEEvNT_6ParamsE)
        /*0374*/ 	.word	0x00000090


	//----- nvinfo : EIATTR_REGCOUNT
	.align		4
.L_187:
        /*0378*/ 	.byte	0x04, 0x2f
        /*037a*/ 	.short	(.L_189 - .L_188)
	.align		4
.L_188:
        /*037c*/ 	.word	index@(_ZN7cutlass13device_kernelIN5flash11enable_sm90INS1_16FlashAttnFwdSm90INS1_25CollectiveMainloopFwdSm90ILi2EN4cute5tupleIJNS5_1CILi1EEES8_S8_EEENS6_IJNS7_ILi128EEENS7_ILi80EEENS7_ILi256EEEEEELi256ENS_6half_tEfNS_4arch4Sm90ELb1ELb0ELb0ELb1ELb1ELb0ELb0ELb1ELb1ELb1ELb0ELb0EEENS1_21CollectiveEpilogueFwdINS6_IJSA_SC_SB_EEES9_SE_SG_Li256ELb1ELb1ELb0ELb0EEENS1_36VarlenDynamicPersistentTileSchedulerILi128ELi80ELi256ELi128ELb0ELb1ELb1ELb1ELb1ELb1EEEEEEEEEvNT_6ParamsE)
        /*0380*/ 	.word	0x000000a8


	//----- nvinfo : EIATTR_FRAME_SIZE
	.align		4
.L_189:
        /*0384*/ 	.byte	0x04, 0x11
        /*0386*/ 	.short	(.L_191 - .L_190)
	.align		4
.L_190:
        /*0388*/ 	.word	index@(_ZN7cutlass13device_kernelIN5flash11enable_sm90INS1_16FlashAttnFwdSm90INS1_25CollectiveMainloopFwdSm90ILi2EN4cute5tupleIJNS5_1CILi1EEES8_S8_EEENS6_IJNS7_ILi128EEENS7_ILi80EEENS7_ILi256EEEEEELi256ENS_6half_tEfNS_4arch4Sm90ELb1ELb0ELb0ELb1ELb1ELb0ELb0ELb1ELb1ELb1ELb0ELb0EEENS1_21CollectiveEpilogueFwdINS6_IJSA_SC_SB_EEES9_SE_SG_Li256ELb1ELb1ELb0ELb0EEENS1_36VarlenDynamicPersistentTileSchedulerILi128ELi80ELi256ELi128ELb0ELb1ELb1ELb1ELb1ELb1EEEEEEEEEvNT_6ParamsE)
        /*038c*/ 	.word	0x00000030


	//----- nvinfo : EIATTR_REGCOUNT
	.align		4
.L_191:
        /*0390*/ 	.byte	0x04, 0x2f
        /*0392*/ 	.short	(.L_193 - .L_192)
	.align		4
.L_192:
        /*0394*/ 	.word	index@(_ZN7cutlass13device_kernelIN5flash11enable_sm90INS1_16FlashAttnFwdSm90INS1_25CollectiveMainloopFwdSm90ILi2EN4cute5tupleIJNS5_1CILi1EEES8_S8_EEENS6_IJNS7_ILi128EEENS7_ILi80EEENS7_ILi256EEEEEELi256ENS_6half_tEfNS_4arch4Sm90ELb1ELb0ELb0ELb0ELb1ELb0ELb0ELb1ELb1ELb1ELb0ELb0EEENS1_21CollectiveEpilogueFwdINS6_IJSA_SC_SB_EEES9_SE_SG_Li256ELb0ELb1ELb0ELb0EEENS1_30DynamicPersistentTileSchedulerILi256ELi128ELb0ELb1ELb1EEEEEEEEEvNT_6ParamsE)
        /*0398*/ 	.word	0x000000a8


	//----- nvinfo : EIATTR_FRAME_SIZE
	.align		4
.L_193:
        /*039c*/ 	.byte	0x04, 0x11
        /*039e*/ 	.short	(.L_195 - .L_194)
	.align		4
.L_194:
        /*03a0*/ 	.word	index@(_ZN7cutlass13device_kernelIN5flash11enable_sm90INS1_16FlashAttnFwdSm90INS1_25CollectiveMainloopFwdSm90ILi2EN4cute5tupleIJNS5_1CILi1EEES8_S8_EEENS6_IJNS7_ILi128EEENS7_ILi80EEENS7_ILi256EEEEEELi256ENS_6half_tEfNS_4arch4Sm90ELb1ELb0ELb0ELb0ELb1ELb0ELb0ELb1ELb1ELb1ELb0ELb0EEENS1_21CollectiveEpilogueFwdINS6_IJSA_SC_SB_EEES9_SE_SG_Li256ELb0ELb1ELb0ELb0EEENS1_30DynamicPersistentTileSchedulerILi256ELi128ELb0ELb1ELb1EEEEEEEEEvNT_6ParamsE)
        /*03a4*/ 	.word	0x00000008


	//----- nvinfo : EIATTR_REGCOUNT
	.align		4
.L_195:
        /*03a8*/ 	.byte	0x04, 0x2f
        /*03aa*/ 	.short	(.L_197 - .L_196)
	.align		4
.L_196:
        /*03ac*/ 	.word	index@(_ZN7cutlass13device_kernelIN5flash11enable_sm90INS1_16FlashAttnFwdSm90INS1_25CollectiveMainloopFwdSm90ILi2EN4cute5tupleIJNS5_1CILi1EEES8_S8_EEENS6_IJNS7_ILi128EEENS7_ILi64EEENS7_ILi256EEEEEELi256ENS_6half_tEfNS_4arch4Sm90ELb0ELb1ELb0ELb1ELb1ELb1ELb0ELb1ELb1ELb1ELb0ELb0EEENS1_21CollectiveEpilogueFwdINS6_IJSA_SC_SB_EEES9_SE_SG_Li256ELb1ELb1ELb0ELb0EEENS1_36VarlenDynamicPersistentTileSchedulerILi128ELi64ELi256ELi128ELb0ELb1ELb1ELb1ELb0ELb1EEEEEEEEEvNT_6ParamsE)
        /*03b0*/ 	.word	0x000000a8


	//----- nvinfo : EIATTR_FRAME_SIZE
	.align		4
.L_197:
        /*03b4*/ 	.byte	0x04, 0x11
        /*03b6*/ 	.short	(.L_199 - .L_198)
	.align		4
.L_198:
        /*03b8*/ 	.word	index@(_ZN7cutlass13device_kernelIN5flash11enable_sm90INS1_16FlashAttnFwdSm90INS1_25CollectiveMainloopFwdSm90ILi2EN4cute5tupleIJNS5_1CILi1EEES8_S8_EEENS6_IJNS7_ILi128EEENS7_ILi64EEENS7_ILi256EEEEEELi256ENS_6half_tEfNS_4arch4Sm90ELb0ELb1ELb0ELb1ELb1ELb1ELb0ELb1ELb1ELb1ELb0ELb0EEENS1_21CollectiveEpilogueFwdINS6_IJSA_SC_SB_EEES9_SE_SG_Li256ELb1ELb1ELb0ELb0EEENS1_36VarlenDynamicPersistentTileSchedulerILi128ELi64ELi256ELi128ELb0ELb1ELb1ELb1ELb0ELb1EEEEEEEEEvNT_6ParamsE)
        /*03bc*/ 	.word	0x000000d8


	//----- nvinfo : EIATTR_REGCOUNT
	.align		4
.L_199:
        /*03c0*/ 	.byte	0x04, 0x2f
        /*03c2*/ 	.short	(.L_201 - .L_200)
	.align		4
.L_200:
        /*03c4*/ 	.word	index@(_ZN7cutlass13device_kernelIN5flash11enable_sm90INS1_16FlashAttnFwdSm90INS1_25CollectiveMainloopFwdSm90ILi2EN4cute5tupleIJNS5_1CILi1EEES8_S8_EEENS6_IJNS7_ILi128EEENS7_ILi64EEENS7_ILi256EEEEEELi256ENS_6half_tEfNS_4arch4Sm90ELb0ELb1ELb0ELb1ELb1ELb0ELb0ELb1ELb1ELb1ELb0ELb0EEENS1_21CollectiveEpilogueFwdINS6_IJSA_SC_SB_EEES9_SE_SG_Li256ELb1ELb1ELb0ELb0EEENS1_36VarlenDynamicPersistentTileSchedulerILi128ELi64ELi256ELi128ELb0ELb1ELb1ELb1ELb0ELb1EEEEEEEEEvNT_6ParamsE)
        /*03c8*/ 	.word	0x000000a8


	//----- nvinfo : EIATTR_FRAME_SIZE
	.align		4
.L_201:
        /*03cc*/ 	.byte	0x04, 0x11
        /*03ce*/ 	.short	(.L_203 - .L_202)
	.align		4
.L_202:
        /*03d0*/ 	.word	index@(_ZN7cutlass13device_kernelIN5flash11enable_sm90INS1_16FlashAttnFwdSm90INS1_25CollectiveMainloopFwdSm90ILi2EN4cute5tupleIJNS5_1CILi1EEES8_S8_EEENS6_IJNS7_ILi128EEENS7_ILi64EEENS7_ILi256EEEEEELi256ENS_6half_tEfNS_4arch4Sm90ELb0ELb1ELb0ELb1ELb1ELb0ELb0ELb1ELb1ELb1ELb0ELb0EEENS1_21CollectiveEpilogueFwdINS6_IJSA_SC_SB_EEES9_SE_SG_Li256ELb1ELb1ELb0ELb0EEENS1_36VarlenDynamicPersistentTileSchedulerILi128ELi64ELi256ELi128ELb0ELb1ELb1ELb1ELb0ELb1EEEEEEEEEvNT_6ParamsE)
        /*03d4*/ 	.word	0x00000028


	//----- nvinfo : EIATTR_REGCOUNT
	.align		4
.L_203:
        /*03d8*/ 	.byte	0x04, 0x2f
        /*03da*/ 	.short	(.L_205 - .L_204)
	.align		4
.L_204:
        /*03dc*/ 	.word	index@(_ZN7cutlass13device_kernelIN5flash11enable_sm90INS1_16FlashAttnFwdSm90INS1_25CollectiveMainloopFwdSm90ILi2EN4cute5tupleIJNS5_1CILi1EEES8_S8_EEENS6_IJNS7_ILi128EEENS7_ILi64EEENS7_ILi256EEEEEELi256ENS_6half_tEfNS_4arch4Sm90ELb0ELb1ELb0ELb0ELb1ELb0ELb0ELb1ELb1ELb1ELb0ELb0EEENS1_21CollectiveEpilogueFwdINS6_IJSA_SC_SB_EEES9_SE_SG_Li256ELb0ELb1ELb0ELb0EEENS1_30DynamicPersistentTileSchedulerILi256ELi128ELb0ELb1ELb1EEEEEEEEEvNT_6ParamsE)
        /*03e0*/ 	.word	0x000000a8


	//----- nvinfo : EIATTR_FRAME_SIZE
	.align		4
.L_205:
        /*03e4*/ 	.byte	0x04, 0x11
        /*03e6*/ 	.short	(.L_207 - .L_206)
	.align		4
.L_206:
        /*03e8*/ 	.word	index@(_ZN7cutlass13device_kernelIN5flash11enable_sm90INS1_16FlashAttnFwdSm90INS1_25CollectiveMainloopFwdSm90ILi2EN4cute5tupleIJNS5_1CILi1EEES8_S8_EEENS6_IJNS7_ILi128EEENS7_ILi64EEENS7_ILi256EEEEEELi256ENS_6half_tEfNS_4arch4Sm90ELb0ELb1ELb0ELb0ELb1ELb0ELb0ELb1ELb1ELb1ELb0ELb0EEENS1_21CollectiveEpilogueFwdINS6_IJSA_SC_SB_EEES9_SE_SG_Li256ELb0ELb1ELb0ELb0EEENS1_30DynamicPersistentTileSchedulerILi256ELi128ELb0ELb1ELb1EEEEEEEEEvNT_6ParamsE)
        /*03ec*/ 	.word	0x00000008


	//----- nvinfo : EIATTR_REGCOUNT
	.align		4
.L_207:
        /*03f0*/ 	.byte	0x04, 0x2f
        /*03f2*/ 	.short	(.L_209 - .L_208)
	.align		4
.L_208:
        /*03f4*/ 	.word	index@(_ZN7cutlass13device_kernelIN5flash11enable_sm90INS1_16FlashAttnFwdSm90INS1_25CollectiveMainloopFwdSm90ILi2EN4cute5tupleIJNS5_1CILi1EEES8_S8_EEENS6_IJNS7_ILi128EEENS7_ILi80EEENS7_ILi256EEEEEELi256ENS_6half_tEfNS_4arch4Sm90ELb0ELb0ELb0ELb1ELb1ELb1ELb0ELb1ELb1ELb1ELb0ELb0EEENS1_21CollectiveEpilogueFwdINS6_IJSA_SC_SB_EEES9_SE_SG_Li256ELb1ELb1ELb0ELb0EEENS1_36VarlenDynamicPersistentTileSchedulerILi128ELi80ELi256ELi128ELb0ELb1ELb1ELb0ELb1ELb1EEEEEEEEEvNT_6ParamsE)
        /*03f8*/ 	.word	0x000000a8


	//----- nvinfo : EIATTR_FRAME_SIZE
	.align		4
.L_209:
        /*03fc*/ 	.byte	0x04, 0x11
        /*03fe*/ 	.short	(.L_211 - .L_210)
	.align		4
.L_210:
        /*0400*/ 	.word	index@(_ZN7cutlass13device_kernelIN5flash11enable_sm90INS1_16FlashAttnFwdSm90INS1_25CollectiveMainloopFwdSm90ILi2EN4cute5tupleIJNS5_1CILi1EEES8_S8_EEENS6_IJNS7_ILi128EEENS7_ILi80EEENS7_ILi256EEEEEELi256ENS_6half_tEfNS_4arch4Sm90ELb0ELb0ELb0ELb1ELb1ELb1ELb0ELb1ELb1ELb1ELb0ELb0EEENS1_21CollectiveEpilogueFwdINS6_IJSA_SC_SB_EEES9_SE_SG_Li256ELb1ELb1ELb0ELb0EEENS1_36VarlenDynamicPersistentTileSchedulerILi128ELi80ELi256ELi128ELb0ELb1ELb1ELb0ELb1ELb1EEEEEEEEEvNT_6ParamsE)
        /*0404*/ 	.word	0x00000080


	//----- nvinfo : EIATTR_REGCOUNT
	.align		4
.L_211:
        /*0408*/ 	.byte	0x04, 0x2f
        /*040a*/ 	.short	(.L_213 - .L_212)
	.align		4
.L_212:
        /*040c*/ 	.word	index@(_ZN7cutlass13device_kernelIN5flash11enable_sm90INS1_16FlashAttnFwdSm90INS1_25CollectiveMainloopFwdSm90ILi2EN4cute5tupleIJNS5_1CILi1EEES8_S8_EEENS6_IJNS7_ILi128EEENS7_ILi80EEENS7_ILi256EEEEEELi256ENS_6half_tEfNS_4arch4Sm90ELb0ELb0ELb0ELb1ELb1ELb0ELb0ELb1ELb1ELb1ELb0ELb0EEENS1_21CollectiveEpilogueFwdINS6_IJSA_SC_SB_EEES9_SE_SG_Li256ELb1ELb1ELb0ELb0EEENS1_36VarlenDynamicPersistentTileSchedulerILi128ELi80ELi256ELi128ELb0ELb1ELb1ELb0ELb1ELb1EEEEEEEEEvNT_6ParamsE)
        /*0410*/ 	.word	0x000000a8


	//----- nvinfo : EIATTR_FRAME_SIZE
	.align		4
.L_213:
        /*0414*/ 	.byte	0x04, 0x11
        /*0416*/ 	.short	(.L_215 - .L_214)
	.align		4
.L_214:
        /*0418*/ 	.word	index@(_ZN7cutlass13device_kernelIN5flash11enable_sm90INS1_16FlashAttnFwdSm90INS1_25CollectiveMainloopFwdSm90ILi2EN4cute5tupleIJNS5_1CILi1EEES8_S8_EEENS6_IJNS7_ILi128EEENS7_ILi80EEENS7_ILi256EEEEEELi256ENS_6half_tEfNS_4arch4Sm90ELb0ELb0ELb0ELb1ELb1ELb0ELb0ELb1ELb1ELb1ELb0ELb0EEENS1_21CollectiveEpilogueFwdINS6_IJSA_SC_SB_EEES9_SE_SG_Li256ELb1ELb1ELb0ELb0EEENS1_36VarlenDynamicPersistentTileSchedulerILi128ELi80ELi256ELi128ELb0ELb1ELb1ELb0ELb1ELb1EEEEEEEEEvNT_6ParamsE)
        /*041c*/ 	.word	0x00000028


	//----- nvinfo : EIATTR_REGCOUNT
	.align		4
.L_215:
        /*0420*/ 	.byte	0x04, 0x2f
        /*0422*/ 	.short	(.L_217 - .L_216)
	.align		4
.L_216:
        /*0424*/ 	.word	index@(_ZN7cutlass13device_kernelIN5flash11enable_sm90INS1_16FlashAttnFwdSm90INS1_25CollectiveMainloopFwdSm90ILi2EN4cute5tupleIJNS5_1CILi1EEES8_S8_EEENS6_IJNS7_ILi128EEENS7_ILi80EEENS7_ILi256EEEEEELi256ENS_6half_tEfNS_4arch4Sm90ELb0ELb0ELb0ELb0ELb1ELb0ELb0ELb1ELb1ELb1ELb0ELb0EEENS1_21CollectiveEpilogueFwdINS6_IJSA_SC_SB_EEES9_SE_SG_Li256ELb0ELb1ELb0ELb0EEENS1_29StaticPersistentTileSchedulerILb0EEEEEEEEEvNT_6ParamsE)
        /*0428*/ 	.word	0x000000a8


	//----- nvinfo : EIATTR_FRAME_SIZE
	.align		4
.L_217:
        /*042c*/ 	.byte	0x04, 0x11
        /*042e*/ 	.short	(.L_219 - .L_218)
	.align		4
.L_218:
        /*0430*/ 	.word	index@(_ZN7cutlass13device_kernelIN5flash11enable_sm90INS1_16FlashAttnFwdSm90INS1_25CollectiveMainloopFwdSm90ILi2EN4cute5tupleIJNS5_1CILi1EEES8_S8_EEENS6_IJNS7_ILi128EEENS7_ILi80EEENS7_ILi256EEEEEELi256ENS_6half_tEfNS_4arch4Sm90ELb0ELb0ELb0ELb0ELb1ELb0ELb0ELb1ELb1ELb1ELb0ELb0EEENS1_21CollectiveEpilogueFwdINS6_IJSA_SC_SB_EEES9_SE_SG_Li256ELb0ELb1ELb0ELb0EEENS1_29StaticPersistentTileSchedulerILb0EEEEEEEEEvNT_6ParamsE)
        /*0434*/ 	.word	0x00000010


	//----- nvinfo : EIATTR_MIN_STACK_SIZE
	.align		4
.L_219:
        /*0438*/ 	.byte	0x04, 0x12
        /*043a*/ 	.short	(.L_221 - .L_220)
	.align		4
.L_220:
        /*043c*/ 	.word	index@(_ZN7cutlass13device_kernelIN5flash11enable_sm90INS1_16FlashAttnFwdSm90INS1_25CollectiveMainloopFwdSm90ILi2EN4cute5tupleIJNS5_1CILi1EEES8_S8_EEENS6_IJNS7_ILi128EEENS7_ILi80EEENS7_ILi256EEEEEELi256ENS_6half_tEfNS_4arch4Sm90ELb0ELb0ELb0ELb0ELb1ELb0ELb0ELb1ELb1ELb1ELb0ELb0EEENS1_21CollectiveEpilogueFwdINS6_IJSA_SC_SB_EEES9_SE_SG_Li256ELb0ELb1ELb0ELb0EEENS1_29StaticPersistentTileSchedulerILb0EEEEEEEEEvNT_6ParamsE)
        /*0440*/ 	.word	0x00000010


	//----- nvinfo : EIATTR_MIN_STACK_SIZE
	.align		4
.L_221:
        /*0444*/ 	.byte	0x04, 0x12
        /*0446*/ 	.short	(.L_223 - .L_222)
	.align		4
.L_222:
        /*0448*/ 	.word	index@(_ZN7cutlass13device_kernelIN5flash11enable_sm90INS1_16FlashAttnFwdSm90INS1_25CollectiveMainloopFwdSm90ILi2EN4cute5tupleIJNS5_1CILi1EEES8_S8_EEENS6_IJNS7_ILi128EEENS7_ILi80EEENS7_ILi256EEEEEELi256ENS_6half_tEfNS_4arch4Sm90ELb0ELb0ELb0ELb1ELb1ELb0ELb0ELb1ELb1ELb1ELb0ELb0EEENS1_21CollectiveEpilogueFwdINS6_IJSA_SC_SB_EEES9_SE_SG_Li256ELb1ELb1ELb0ELb0EEENS1_36VarlenDynamicPersistentTileSchedulerILi128ELi80ELi256ELi128ELb0ELb1ELb1ELb0ELb1ELb1EEEEEEEEEvNT_6ParamsE)
        /*044c*/ 	.word	0x00000028


	//----- nvinfo : EIATTR_MIN_STACK_SIZE
	.align		4
.L_223:
        /*0450*/ 	.byte	0x04, 0x12
        /*0452*/ 	.short	(.L_225 - .L_224)
	.align		4
.L_224:
        /*0454*/ 	.word	index@(_ZN7cutlass13device_kernelIN5flash11enable_sm90INS1_16FlashAttnFwdSm90INS1_25CollectiveMainloopFwdSm90ILi2EN4cute5tupleIJNS5_1CILi1EEES8_S8_EEENS6_IJNS7_ILi128EEENS7_ILi80EEENS7_ILi256EEEEEELi256ENS_6half_tEfNS_4arch4Sm90ELb0ELb0ELb0ELb1ELb1ELb1ELb0ELb1ELb1ELb1ELb0ELb0EEENS1_21CollectiveEpilogueFwdINS6_IJSA_SC_SB_EEES9_SE_SG_Li256ELb1ELb1ELb0ELb0EEENS1_36VarlenDynamicPersistentTileSchedulerILi128ELi80ELi256ELi128ELb0ELb1ELb1ELb0ELb1ELb1EEEEEEEEEvNT_6ParamsE)
        /*0458*/ 	.word	0x00000080


	//----- nvinfo : EIATTR_MIN_STACK_SIZE
	.align		4
.L_225:
        /*045c*/ 	.byte	0x04, 0x12
        /*045e*/ 	.short	(.L_227 - .L_226)
	.align		4
.L_226:
        /*0460*/ 	.word	index@(_ZN7cutlass13device_kernelIN5flash11enable_sm90INS1_16FlashAttnFwdSm90INS1_25CollectiveMainloopFwdSm90ILi2EN4cute5tupleIJNS5_1CILi1EEES8_S8_EEENS6_IJNS7_ILi128EEENS7_ILi64EEENS7_ILi256EEEEEELi256ENS_6half_tEfNS_4arch4Sm90ELb0ELb1ELb0ELb0ELb1ELb0ELb0ELb1ELb1ELb1ELb0ELb0EEENS1_21CollectiveEpilogueFwdINS6_IJSA_SC_SB_EEES9_SE_SG_Li256ELb0ELb1ELb0ELb0EEENS1_30DynamicPersistentTileSchedulerILi256ELi128ELb0ELb1ELb1EEEEEEEEEvNT_6ParamsE)
        /*0464*/ 	.word	0x00000008


	//----- nvinfo : EIATTR_MIN_STACK_SIZE
	.align		4
.L_227:
        /*0468*/ 	.byte	0x04, 0x12
        /*046a*/ 	.short	(.L_229 - .L_228)
	.align		4
.L_228:
        /*046c*/ 	.word	index@(_ZN7cutlass13device_kernelIN5flash11enable_sm90INS1_16FlashAttnFwdSm90INS1_25CollectiveMainloopFwdSm90ILi2EN4cute5tupleIJNS5_1CILi1EEES8_S8_EEENS6_IJNS7_ILi128EEENS7_ILi64EEENS7_ILi256EEEEEELi256ENS_6half_tEfNS_4arch4Sm90ELb0ELb1ELb0ELb1ELb1ELb0ELb0ELb1ELb1ELb1ELb0ELb0EEENS1_21CollectiveEpilogueFwdINS6_IJSA_SC_SB_EEES9_SE_SG_Li256ELb1ELb1ELb0ELb0EEENS1_36VarlenDynamicPersistentTileSchedulerILi128ELi64ELi256ELi128ELb0ELb1ELb1ELb1ELb0ELb1EEEEEEEEEvNT_6ParamsE)
        /*0470*/ 	.word	0x00000028


	//----- nvinfo : EIATTR_MIN_STACK_SIZE
	.align		4
.L_229:
        /*0474*/ 	.byte	0x04, 0x12
        /*0476*/ 	.short	(.L_231 - .L_230)
	.align		4
.L_230:
        /*0478*/ 	.word	index@(_ZN7cutlass13device_kernelIN5flash11enable_sm90INS1_16FlashAttnFwdSm90INS1_25CollectiveMainloopFwdSm90ILi2EN4cute5tupleIJNS5_1CILi1EEES8_S8_EEENS6_IJNS7_ILi128EEENS7_ILi64EEENS7_ILi256EEEEEELi256ENS_6half_tEfNS_4arch4Sm90ELb0ELb1ELb0ELb1ELb1ELb1ELb0ELb1ELb1ELb1ELb0ELb0EEENS1_21CollectiveEpilogueFwdINS6_IJSA_SC_SB_EEES9_SE_SG_Li256ELb1ELb1ELb0ELb0EEENS1_36VarlenDynamicPersistentTileSchedulerILi128ELi64ELi256ELi128ELb0ELb1ELb1ELb1ELb0ELb1EEEEEEEEEvNT_6ParamsE)
        /*047c*/ 	.word	0x000000d8


	//----- nvinfo : EIATTR_MIN_STACK_SIZE
	.align		4
.L_231:
        /*0480*/ 	.byte	0x04, 0x12
        /*0482*/ 	.short	(.L_233 - .L_232)
	.align		4
.L_232:
        /*0484*/ 	.word	index@(_ZN7cutlass13device_kernelIN5flash11enable_sm90INS1_16FlashAttnFwdSm90INS1_25CollectiveMainloopFwdSm90ILi2EN4cute5tupleIJNS5_1CILi1EEES8_S8_EEENS6_IJNS7_ILi128EEENS7_ILi80EEENS7_ILi256EEEEEELi256ENS_6half_tEfNS_4arch4Sm90ELb1ELb0ELb0ELb0ELb1ELb0ELb0ELb1ELb1ELb1ELb0ELb0EEENS1_21CollectiveEpilogueFwdINS6_IJSA_SC_SB_EEES9_SE_SG_Li256ELb0ELb1ELb0ELb0EEENS1_30DynamicPersistentTileSchedulerILi256ELi128ELb0ELb1ELb1EEEEEEEEEvNT_6ParamsE)
        /*0488*/ 	.word	0x00000008


	//----- nvinfo : EIATTR_MIN_STACK_SIZE
	.align		4
.L_233:
        /*048c*/ 	.byte	0x04, 0x12
        /*048e*/ 	.short	(.L_235 - .L_234)
	.align		4
.L_234:
        /*0490*/ 	.word	index@(_ZN7cutlass13device_kernelIN5flash11enable_sm90INS1_16FlashAttnFwdSm90INS1_25CollectiveMainloopFwdSm90ILi2EN4cute5tupleIJNS5_1CILi1EEES8_S8_EEENS6_IJNS7_ILi128EEENS7_ILi80EEENS7_ILi256EEEEEELi256ENS_6half_tEfNS_4arch4Sm90ELb1ELb0ELb0ELb1ELb1ELb0ELb0ELb1ELb1ELb1ELb0ELb0EEENS1_21CollectiveEpilogueFwdINS6_IJSA_SC_SB_EEES9_SE_SG_Li256ELb1ELb1ELb0ELb0EEENS1_36VarlenDynamicPersistentTileSchedulerILi128ELi80ELi256ELi128ELb0ELb1ELb1ELb1ELb1ELb1EEEEEEEEEvNT_6ParamsE)
        /*0494*/ 	.word	0x00000030


	//----- nvinfo : EIATTR_MIN_STACK_SIZE
	.align		4
.L_235:
        /*0498*/ 	.byte	0x04, 0x12
        /*049a*/ 	.short	(.L_237 - .L_236)
	.align		4
.L_236:
        /*049c*/ 	.word	index@(_ZN7cutlass13device_kernelIN5flash11enable_sm90INS1_16FlashAttnFwdSm90INS1_25CollectiveMainloopFwdSm90ILi2EN4cute5tupleIJNS5_1CILi1EEES8_S8_EEENS6_IJNS7_ILi128EEENS7_ILi80EEENS7_ILi256EEEEEELi256ENS_6half_tEfNS_4arch4Sm90ELb1ELb0ELb0ELb1ELb1ELb1ELb0ELb1ELb1ELb1ELb0ELb0EEENS1_21CollectiveEpilogueFwdINS6_IJSA_SC_SB_EEES9_SE_SG_Li256ELb1ELb1ELb0ELb0EEENS1_36VarlenDynamicPersistentTileSchedulerILi128ELi80ELi256ELi128ELb0ELb1ELb1ELb1ELb1ELb1EEEEEEEEEvNT_6ParamsE)
        /*04a0*/ 	.word	0x00000090


	//----- nvinfo : EIATTR_MIN_STACK_SIZE
	.align		4
.L_237:
        /*04a4*/ 	.byte	0x04, 0x12
        /*04a6*/ 	.short	(.L_239 - .L_238)
	.align		4
.L_238:
        /*04a8*/ 	.word	index@(_ZN7cutlass13device_kernelIN5flash11enable_sm90INS1_16FlashAttnFwdSm90INS1_25CollectiveMainloopFwdSm90ILi2EN4cute5tupleIJNS5_1CILi1EEES8_S8_EEENS6_IJNS7_ILi128EEENS7_ILi96EEENS7_ILi192EEEEEELi192ENS_6half_tEfNS_4arch4Sm90ELb0ELb0ELb0ELb0ELb1ELb0ELb0ELb1ELb1ELb1ELb0ELb0EEENS1_21CollectiveEpilogueFwdINS6_IJSA_SC_SB_EEES9_SE_SG_Li256ELb0ELb1ELb0ELb0EEENS1_29StaticPersistentTileSchedulerILb0EEEEEEEEEvNT_6ParamsE)
        /*04ac*/ 	.word	0x00000008


	//----- nvinfo : EIATTR_MIN_STACK_SIZE
	.align		4
.L_239:
        /*04b0*/ 	.byte	0x04, 0x12
        /*04b2*/ 	.short	(.L_241 - .L_240)
	.align		4
.L_240:
        /*04b4*/ 	.word	index@(_ZN7cutlass13device_kernelIN5flash11enable_sm90INS1_16FlashAttnFwdSm90INS1_25CollectiveMainloopFwdSm90ILi2EN4cute5tupleIJNS5_1CILi1EEES8_S8_EEENS6_IJNS7_ILi128EEENS7_ILi96EEENS7_ILi192EEEEEELi192ENS_6half_tEfNS_4arch4Sm90ELb0ELb0ELb0ELb1ELb1ELb0ELb0ELb1ELb1ELb1ELb0ELb0EEENS1_21CollectiveEpilogueFwdINS6_IJSA_SC_SB_EEES9_SE_SG_Li256ELb1ELb1ELb0ELb0EEENS1_36VarlenDynamicPersistentTileSchedulerILi128ELi96ELi256ELi128ELb0ELb1ELb1ELb0ELb1ELb1EEEEEEEEEvNT_6ParamsE)
        /*04b8*/ 	.word	0x00000030


	//----- nvinfo : EIATTR_MIN_STACK_SIZE
	.align		4
.L_241:
        /*04bc*/ 	.byte	0x04, 0x12
        /*04be*/ 	.short	(.L_243 - .L_242)
	.align		4
.L_242:
        /*04c0*/ 	.word	index@(_ZN7cutlass13device_kernelIN5flash11enable_sm90INS1_16FlashAttnFwdSm90INS1_25CollectiveMainloopFwdSm90ILi2EN4cute5tupleIJNS5_1CILi1EEES8_S8_EEENS6_IJNS7_ILi128EEENS7_ILi96EEENS7_ILi192EEEEEELi192ENS_6half_tEfNS_4arch4Sm90ELb0ELb0ELb0ELb1ELb1ELb1ELb0ELb1ELb1ELb1ELb0ELb0EEENS1_21CollectiveEpilogueFwdINS6_IJSA_SC_SB_EEES9_SE_SG_Li256ELb1ELb1ELb0ELb0EEENS1_36VarlenDynamicPersistentTileSchedulerILi128ELi96ELi256ELi128ELb0ELb1ELb1ELb0ELb1ELb1EEEEEEEEEvNT_6ParamsE)
        /*04c4*/ 	.word	0x00000098


	//----- nvinfo : EIATTR_MIN_STACK_SIZE
	.align		4
.L_243:
        /*04c8*/ 	.byte	0x04, 0x12
        /*04ca*/ 	.short	(.L_245 - .L_244)
	.align		4
.L_244:
        /*04cc*/ 	.word	index@(_ZN7cutlass13device_kernelIN5flash11enable_sm90INS1_16FlashAttnFwdSm90INS1_25CollectiveMainloopFwdSm90ILi2EN4cute5tupleIJNS5_1CILi1EEES8_S8_EEENS6_IJNS7_ILi128EEENS7_ILi96EEENS7_ILi192EEEEEELi192ENS_6half_tEfNS_4arch4Sm90ELb0ELb1ELb0ELb0ELb1ELb0ELb0ELb1ELb1ELb1ELb0ELb0EEENS1_21CollectiveEpilogueFwdINS6_IJSA_SC_SB_EEES9_SE_SG_Li256ELb0ELb1ELb0ELb0EEENS1_30DynamicPersistentTileSchedulerILi256ELi128ELb0ELb1ELb1EEEEEEEEEvNT_6ParamsE)
        /*04d0*/ 	.word	0x00000008


	//----- nvinfo : EIATTR_MIN_STACK_SIZE
	.align		4
.L_245:
        /*04d4*/ 	.byte	0x04, 0x12
        /*04d6*/ 	.short	(.L_247 - .L_246)
	.align		4
.L_246:
        /*04d8*/ 	.word	index@(_ZN7cutlass13device_kernelIN5flash11enable_sm90INS1_16FlashAttnFwdSm90INS1_25CollectiveMainloopFwdSm90ILi2EN4cute5tupleIJNS5_1CILi1EEES8_S8_EEENS6_IJNS7_ILi128EEENS7_ILi96EEENS7_ILi192EEEEEELi192ENS_6half_tEfNS_4arch4Sm90ELb0ELb1ELb0ELb1ELb1ELb0ELb0ELb1ELb1ELb1ELb0ELb0EEENS1_21CollectiveEpilogueFwdINS6_IJSA_SC_SB_EEES9_SE_SG_Li256ELb1ELb1ELb0ELb0EEENS1_36VarlenDynamicPersistentTileSchedulerILi128ELi96ELi256ELi128ELb0ELb1ELb1ELb1ELb0ELb1EEEEEEEEEvNT_6ParamsE)
        /*04dc*/ 	.word	0x00000030


	//----- nvinfo : EIATTR_MIN_STACK_SIZE
	.align		4
.L_247:
        /*04e0*/ 	.byte	0x04, 0x12
        /*04e2*/ 	.short	(.L_249 - .L_248)
	.align		4
.L_248:
        /*04e4*/ 	.word	index@(_ZN7cutlass13device_kernelIN5flash11enable_sm90INS1_16FlashAttnFwdSm90INS1_25CollectiveMainloopFwdSm90ILi2EN4cute5tupleIJNS5_1CILi1EEES8_S8_EEENS6_IJNS7_ILi128EEENS7_ILi96EEENS7_ILi192EEEEEELi192ENS_6half_tEfNS_4arch4Sm90ELb0ELb1ELb0ELb1ELb1ELb1ELb0ELb1ELb1ELb1ELb0ELb0EEENS1_21CollectiveEpilogueFwdINS6_IJSA_SC_SB_EEES9_SE_SG_Li256ELb1ELb1ELb0ELb0EEENS1_36VarlenDynamicPersistentTileSchedulerILi128ELi96ELi256ELi128ELb0ELb1ELb1ELb1ELb0ELb1EEEEEEEEEvNT_6ParamsE)
        /*04e8*/ 	.word	0x00000090


	//----- nvinfo : EIATTR_MIN_STACK_SIZE
	.align		4
.L_249:
        /*04ec*/ 	.byte	0x04, 0x12
        /*04ee*/ 	.short	(.L_251 - .L_250)
	.align		4
.L_250:
        /*04f0*/ 	.word	index@(_ZN7cutlass13device_kernelIN5flash11enable_sm90INS1_16FlashAttnFwdSm90INS1_25CollectiveMainloopFwdSm90ILi2EN4cute5tupleIJNS5_1CILi1EEES8_S8_EEENS6_IJNS7_ILi128EEENS7_ILi96EEENS7_ILi192EEEEEELi192ENS_6half_tEfNS_4arch4Sm90ELb1ELb0ELb0ELb0ELb1ELb0ELb0ELb1ELb1ELb1ELb0ELb0EEENS1_21CollectiveEpilogueFwdINS6_IJSA_SC_SB_EEES9_SE_SG_Li256ELb0ELb1ELb0ELb0EEENS1_30DynamicPersistentTileSchedulerILi256ELi128ELb0ELb1ELb1EEEEEEEEEvNT_6ParamsE)
        /*04f4*/ 	.word	0x00000008


	//----- nvinfo : EIATTR_MIN_STACK_SIZE
	.align		4
.L_251:
        /*04f8*/ 	.byte	0x04, 0x12
        /*04fa*/ 	.short	(.L_253 - .L_252)
	.align		4
.L_252:
        /*04fc*/ 	.word	index@(_ZN7cutlass13device_kernelIN5flash11enable_sm90INS1_16FlashAttnFwdSm90INS1_25CollectiveMainloopFwdSm90ILi2EN4cute5tupleIJNS5_1CILi1EEES8_S8_EEENS6_IJNS7_ILi128EEENS7_ILi96EEENS7_ILi192EEEEEELi192ENS_6half_tEfNS_4arch4Sm90ELb1ELb0ELb0ELb1ELb1ELb0ELb0ELb1ELb1ELb1ELb0ELb0EEENS1_21CollectiveEpilogueFwdINS6_IJSA_SC_SB_EEES9_SE_SG_Li256ELb1ELb1ELb0ELb0EEENS1_36VarlenDynamicPersistentTileSchedulerILi128ELi96ELi256ELi128ELb0ELb1ELb1ELb1ELb1ELb1EEEEEEEEEvNT_6ParamsE)
        /*0500*/ 	.word	0x00000030


	//----- nvinfo : EIATTR_MIN_STACK_SIZE
	.align		4
.L_253:
        /*0504*/ 	.byte	0x04, 0x12
        /*0506*/ 	.short	(.L_255 - .L_254)
	.align		4
.L_254:
        /*0508*/ 	.word	index@(_ZN7cutlass13device_kernelIN5flash11enable_sm90INS1_16FlashAttnFwdSm90INS1_25CollectiveMainloopFwdSm90ILi2EN4cute5tupleIJNS5_1CILi1EEES8_S8_EEENS6_IJNS7_ILi128EEENS7_ILi96EEENS7_ILi192EEEEEELi192ENS_6half_tEfNS_4arch4Sm90ELb1ELb0ELb0ELb1ELb1ELb1ELb0ELb1ELb1ELb1ELb0ELb0EEENS1_21CollectiveEpilogueFwdINS6_IJSA_SC_SB_EEES9_SE_SG_Li256ELb1ELb1ELb0ELb0EEENS1_36VarlenDynamicPersistentTileSchedulerILi128ELi96ELi256ELi128ELb0ELb1ELb1ELb1ELb1ELb1EEEEEEEEEvNT_6ParamsE)
        /*050c*/ 	.word	0x00000088


	//----- nvinfo : EIATTR_MIN_STACK_SIZE
	.align		4
.L_255:
        /*0510*/ 	.byte	0x04, 0x12
        /*0512*/ 	.short	(.L_257 - .L_256)
	.align		4
.L_256:
        /*0514*/ 	.word	index@(_ZN7cutlass13device_kernelIN5flash11enable_sm90INS1_16FlashAttnFwdSm90INS1_25CollectiveMainloopFwdSm90ILi2EN4cute5tupleIJNS5_1CILi1EEES8_S8_EEENS6_IJNS7_ILi128EEESA_SA_EEELi128ENS_6half_tEfNS_4arch4Sm90ELb0ELb0ELb0ELb0ELb1ELb0ELb0ELb1ELb1ELb1ELb0ELb0EEENS1_21CollectiveEpilogueFwdISB_S9_SC_SE_Li256ELb0ELb1ELb0ELb0EEENS1_29StaticPersistentTileSchedulerILb0EEEEEEEEEvNT_6ParamsE)
        /*0518*/ 	.word	0x00000000


	//----- nvinfo : EIATTR_MIN_STACK_SIZE
	.align		4
.L_257:
        /*051c*/ 	.byte	0x04, 0x12
        /*051e*/ 	.short	(.L_259 - .L_258)
	.align		4
.L_258:
        /*0520*/ 	.word	index@(_ZN7cutlass13device_kernelIN5flash11enable_sm90INS1_16FlashAttnFwdSm90INS1_25CollectiveMainloopFwdSm90ILi2EN4cute5tupleIJNS5_1CILi1EEES8_S8_EEENS6_IJNS7_ILi128EEESA_SA_EEELi128ENS_6half_tEfNS_4arch4Sm90ELb0ELb0ELb0ELb1ELb1ELb0ELb0ELb1ELb1ELb1ELb0ELb0EEENS1_21CollectiveEpilogueFwdISB_S9_SC_SE_Li256ELb1ELb1ELb0ELb0EEENS1_36VarlenDynamicPersistentTileSchedulerILi128ELi128ELi256ELi128ELb0ELb1ELb1ELb0ELb1ELb1EEEEEEEEEvNT_6ParamsE)
        /*0524*/ 	.word	0x00000020


	//----- nvinfo : EIATTR_MIN_STACK_SIZE
	.align		4
.L_259:
        /*0528*/ 	.byte	0x04, 0x12
        /*052a*/ 	.short	(.L_261 - .L_260)
	.align		4
.L_260:
        /*052c*/ 	.word	index@(_ZN7cutlass13device_kernelIN5flash11enable_sm90INS1_16FlashAttnFwdSm90INS1_25CollectiveMainloopFwdSm90ILi2EN4cute5tupleIJNS5_1CILi1EEES8_S8_EEENS6_IJNS7_ILi128EEESA_SA_EEELi128ENS_6half_tEfNS_4arch4Sm90ELb0ELb0ELb0ELb1ELb1ELb1ELb0ELb1ELb1ELb1ELb0ELb0EEENS1_21CollectiveEpilogueFwdISB_S9_SC_SE_Li256ELb1ELb1ELb0ELb0EEENS1_36VarlenDynamicPersistentTileSchedulerILi128ELi128ELi256ELi128ELb0ELb1ELb1ELb0ELb1ELb1EEEEEEEEEvNT_6ParamsE)
        /*0530*/ 	.word	0x00000030


	//----- nvinfo : EIATTR_MIN_STACK_SIZE
	.align		4
.L_261:
        /*0534*/ 	.byte	0x04, 0x12
        /*0536*/ 	.short	(.L_263 - .L_262)
	.align		4
.L_262:
        /*0538*/ 	.word	index@(_ZN7cutlass13device_kernelIN5flash11enable_sm90INS1_16FlashAttnFwdSm90INS1_25CollectiveMainloopFwdSm90ILi2EN4cute5tupleIJNS5_1CILi1EEES8_S8_EEENS6_IJNS7_ILi128EEESA_SA_EEELi128ENS_6half_tEfNS_4arch4Sm90ELb0ELb1ELb0ELb0ELb1ELb0ELb0ELb1ELb1ELb1ELb0ELb0EEENS1_21CollectiveEpilogueFwdISB_S9_SC_SE_Li256ELb0ELb1ELb0ELb0EEENS1_30DynamicPersistentTileSchedulerILi256ELi128ELb0ELb1ELb1EEEEEEEEEvNT_6ParamsE)
        /*053c*/ 	.word	0x00000000


	//----- nvinfo : EIATTR_MIN_STACK_SIZE
	.align		4
.L_263:
        /*0540*/ 	.byte	0x04, 0x12
        /*0542*/ 	.short	(.L_265 - .L_264)
	.align		4
.L_264:
        /*0544*/ 	.word	index@(_ZN7cutlass13device_kernelIN5flash11enable_sm90INS1_16FlashAttnFwdSm90INS1_25CollectiveMainloopFwdSm90ILi2EN4cute5tupleIJNS5_1CILi1EEES8_S8_EEENS6_IJNS7_ILi128EEESA_SA_EEELi128ENS_6half_tEfNS_4arch4Sm90ELb0ELb1ELb0ELb1ELb1ELb0ELb0ELb1ELb1ELb1ELb0ELb0EEENS1_21CollectiveEpilogueFwdISB_S9_SC_SE_Li256ELb1ELb1ELb0ELb0EEENS1_36VarlenDynamicPersistentTileSchedulerILi128ELi128ELi256ELi128ELb0ELb1ELb1ELb1ELb0ELb1EEEEEEEEEvNT_6ParamsE)
        /*0548*/ 	.word	0x00000020


	//----- nvinfo : EIATTR_MIN_STACK_SIZE
	.align		4
.L_265:
        /*054c*/ 	.byte	0x04, 0x12
        /*054e*/ 	.short	(.L_267 - .L_266)
	.align		4
.L_266:
        /*0550*/ 	.word	index@(_ZN7cutlass13device_kernelIN5flash11enable_sm90INS1_16FlashAttnFwdSm90INS1_25CollectiveMainloopFwdSm90ILi2EN4cute5tupleIJNS5_1CILi1EEES8_S8_EEENS6_IJNS7_ILi128EEESA_SA_EEELi128ENS_6half_tEfNS_4arch4Sm90ELb0ELb1ELb0ELb1ELb1ELb1ELb0ELb1ELb1ELb1ELb0ELb0EEENS1_21CollectiveEpilogueFwdISB_S9_SC_SE_Li256ELb1ELb1ELb0ELb0EEENS1_36VarlenDynamicPersistentTileSchedulerILi128ELi128ELi256ELi128ELb0ELb1ELb1ELb1ELb0ELb1EEEEEEEEEvNT_6ParamsE)
        /*0554*/ 	.word	0x00000030


	//----- nvinfo : EIATTR_MIN_STACK_SIZE
	.align		4
.L_267:
        /*0558*/ 	.byte	0x04, 0x12
        /*055a*/ 	.short	(.L_269 - .L_268)
	.align		4
.L_268:
        /*055c*/ 	.word	index@(_ZN7cutlass13device_kernelIN5flash11enable_sm90INS1_16FlashAttnFwdSm90INS1_25CollectiveMainloopFwdSm90ILi2EN4cute5tupleIJNS5_1CILi1EEES8_S8_EEENS6_IJNS7_ILi128EEESA_SA_EEELi128ENS_6half_tEfNS_4arch4Sm90ELb1ELb0ELb0ELb0ELb1ELb0ELb0ELb1ELb1ELb1ELb0ELb0EEENS1_21CollectiveEpilogueFwdISB_S9_SC_SE_Li256ELb0ELb1ELb0ELb0EEENS1_30DynamicPersistentTileSchedulerILi256ELi128ELb0ELb1ELb1EEEEEEEEEvNT_6ParamsE)
        /*0560*/ 	.word	0x00000000


	//----- nvinfo : EIATTR_MIN_STACK_SIZE
	.align		4
.L_269:
        /*0564*/ 	.byte	0x04, 0x12
        /*0566*/ 	.short	(.L_271 - .L_270)
	.align		4
.L_270:
        /*0568*/ 	.word	index@(_ZN7cutlass13device_kernelIN5flash11enable_sm90INS1_16FlashAttnFwdSm90INS1_25CollectiveMainloopFwdSm90ILi2EN4cute5tupleIJNS5_1CILi1EEES8_S8_EEENS6_IJNS7_ILi128EEESA_SA_EEELi128ENS_6half_tEfNS_4arch4Sm90ELb1ELb0ELb0ELb1ELb1ELb0ELb0ELb1ELb1ELb1ELb0ELb0EEENS1_21CollectiveEpilogueFwdISB_S9_SC_SE_Li256ELb1ELb1ELb0ELb0EEENS1_36VarlenDynamicPersistentTileSchedulerILi128ELi128ELi256ELi128ELb0ELb1ELb1ELb1ELb1ELb1EEEEEEEEEvNT_6ParamsE)
        /*056c*/ 	.word	0x00000020


	//----- nvinfo : EIATTR_MIN_STACK_SIZE
	.align		4
.L_271:
        /*0570*/ 	.byte	0x04, 0x12
        /*0572*/ 	.short	(.L_273 - .L_272)
	.align		4
.L_272:
        /*0574*/ 	.word	index@(_ZN7cutlass13device_kernelIN5flash11enable_sm90INS1_16FlashAttnFwdSm90INS1_25CollectiveMainloopFwdSm90ILi2EN4cute5tupleIJNS5_1CILi1EEES8_S8_EEENS6_IJNS7_ILi128EEESA_SA_EEELi128ENS_6half_tEfNS_4arch4Sm90ELb1ELb0ELb0ELb1ELb1ELb1ELb0ELb1ELb1ELb1ELb0ELb0EEENS1_21CollectiveEpilogueFwdISB_S9_SC_SE_Li256ELb1ELb1ELb0ELb0EEENS1_36VarlenDynamicPersistentTileSchedulerILi128ELi128ELi256ELi128ELb0ELb1ELb1ELb1ELb1ELb1EEEEEEEEEvNT_6ParamsE)
        /*0578*/ 	.word	0x00000028


	//----- nvinfo : EIATTR_MIN_STACK_SIZE
	.align		4
.L_273:
        /*057c*/ 	.byte	0x04, 0x12
        /*057e*/ 	.short	(.L_275 - .L_274)
	.align		4
.L_274:
        /*0580*/ 	.word	index@(_ZN7cutlass13device_kernelIN5flash11enable_sm90INS1_16FlashAttnFwdSm90INS1_25CollectiveMainloopFwdSm90ILi2EN4cute5tupleIJNS5_1CILi1EEES8_S8_EEENS6_IJNS7_ILi192EEENS7_ILi128EEENS7_ILi96EEEEEELi96ENS_6half_tEfNS_4arch4Sm90ELb0ELb0ELb0ELb0ELb1ELb0ELb0ELb0ELb1ELb1ELb0ELb0EEENS1_21CollectiveEpilogueFwdINS6_IJSA_SC_SB_EEES9_SE_SG_Li384ELb0ELb1ELb0ELb0EEENS1_29StaticPersistentTileSchedulerILb0EEEEEEEEEvNT_6ParamsE)
        /*0584*/ 	.word	0x00000018


	//----- nvinfo : EIATTR_MIN_STACK_SIZE
	.align		4
.L_275:
        /*0588*/ 	.byte	0x04, 0x12
        /*058a*/ 	.short	(.L_277 - .L_276)
	.align		4
.L_276:
        /*058c*/ 	.word	index@(_ZN7cutlass13device_kernelIN5flash11enable_sm90INS1_16FlashAttnFwdSm90INS1_25CollectiveMainloopFwdSm90ILi2EN4cute5tupleIJNS5_1CILi1EEES8_S8_EEENS6_IJNS7_ILi192EEENS7_ILi128EEENS7_ILi96EEEEEELi96ENS_6half_tEfNS_4arch4Sm90ELb0ELb0ELb0ELb1ELb1ELb0ELb0ELb0ELb1ELb1ELb0ELb0EEENS1_21CollectiveEpilogueFwdINS6_IJSA_SC_SB_EEES9_SE_SG_Li384ELb1ELb1ELb0ELb0EEENS1_36VarlenDynamicPersistentTileSchedulerILi192ELi128ELi384ELi128ELb0ELb1ELb1ELb0ELb1ELb1EEEEEEEEEvNT_6ParamsE)
        /*0590*/ 	.word	0x00000040


	//----- nvinfo : EIATTR_MIN_STACK_SIZE
	.align		4
.L_277:
        /*0594*/ 	.byte	0x04, 0x12
        /*0596*/ 	.short	(.L_279 - .L_278)
	.align		4
.L_278:
        /*0598*/ 	.word	index@(_ZN7cutlass13device_kernelIN5flash11enable_sm90INS1_16FlashAttnFwdSm90INS1_25CollectiveMainloopFwdSm90ILi2EN4cute5tupleIJNS5_1CILi1EEES8_S8_EEENS6_IJNS7_ILi192EEENS7_ILi128EEENS7_ILi96EEEEEELi96ENS_6half_tEfNS_4arch4Sm90ELb0ELb0ELb0ELb1ELb1ELb1ELb0ELb0ELb1ELb1ELb0ELb0EEENS1_21CollectiveEpilogueFwdINS6_IJSA_SC_SB_EEES9_SE_SG_Li384ELb1ELb1ELb0ELb0EEENS1_36VarlenDynamicPersistentTileSchedulerILi192ELi128ELi384ELi128ELb0ELb1ELb1ELb0ELb1ELb1EEEEEEEEEvNT_6ParamsE)
        /*059c*/ 	.word	0x00000098


	//----- nvinfo : EIATTR_MIN_STACK_SIZE
	.align		4
.L_279:
        /*05a0*/ 	.byte	0x04, 0x12
        /*05a2*/ 	.short	(.L_281 - .L_280)
	.align		4
.L_280:
        /*05a4*/ 	.word	index@(_ZN7cutlass13device_kernelIN5flash11enable_sm90INS1_16FlashAttnFwdSm90INS1_25CollectiveMainloopFwdSm90ILi2EN4cute5tupleIJNS5_1CILi1EEES8_S8_EEENS6_IJNS7_ILi192EEENS7_ILi128EEENS7_ILi96EEEEEELi96ENS_6half_tEfNS_4arch4Sm90ELb0ELb1ELb0ELb0ELb1ELb0ELb0ELb0ELb1ELb1ELb0ELb0EEENS1_21CollectiveEpilogueFwdINS6_IJSA_SC_SB_EEES9_SE_SG_Li384ELb0ELb1ELb0ELb0EEENS1_30DynamicPersistentTileSchedulerILi384ELi128ELb0ELb1ELb1EEEEEEEEEvNT_6ParamsE)
        /*05a8*/ 	.word	0x00000018


	//----- nvinfo : EIATTR_MIN_STACK_SIZE
	.align		4
.L_281:
        /*05ac*/ 	.byte	0x04, 0x12
        /*05ae*/ 	.short	(.L_283 - .L_282)
	.align		4
.L_282:
        /*05b0*/ 	.word	index@(_ZN7cutlass13device_kernelIN5flash11enable_sm90INS1_16FlashAttnFwdSm90INS1_25CollectiveMainloopFwdSm90ILi2EN4cute5tupleIJNS5_1CILi1EEES8_S8_EEENS6_IJNS7_ILi192EEENS7_ILi128EEENS7_ILi96EEEEEELi96ENS_6half_tEfNS_4arch4Sm90ELb0ELb1ELb0ELb1ELb1ELb0ELb0ELb0ELb1ELb1ELb0ELb0EEENS1_21CollectiveEpilogueFwdINS6_IJSA_SC_SB_EEES9_SE_SG_Li384ELb1ELb1ELb0ELb0EEENS1_36VarlenDynamicPersistentTileSchedulerILi192ELi128ELi384ELi128ELb0ELb1ELb1ELb1ELb0ELb1EEEEEEEEEvNT_6ParamsE)
        /*05b4*/ 	.word	0x00000030


	//----- nvinfo : EIATTR_MIN_STACK_SIZE
	.align		4
.L_283:
        /*05b8*/ 	.byte	0x04, 0x12
        /*05ba*/ 	.short	(.L_285 - .L_284)
	.align		4
.L_284:
        /*05bc*/ 	.word	index@(_ZN7cutlass13device_kernelIN5flash11enable_sm90INS1_16FlashAttnFwdSm90INS1_25CollectiveMainloopFwdSm90ILi2EN4cute5tupleIJNS5_1CILi1EEES8_S8_EEENS6_IJNS7_ILi192EEENS7_ILi128EEENS7_ILi96EEEEEELi96ENS_6half_tEfNS_4arch4Sm90ELb0ELb1ELb0ELb1ELb1ELb1ELb0ELb0ELb1ELb1ELb0ELb0EEENS1_21CollectiveEpilogueFwdINS6_IJSA_SC_SB_EEES9_SE_SG_Li384ELb1ELb1ELb0ELb0EEENS1_36VarlenDynamicPersistentTileSchedulerILi192ELi128ELi384ELi128ELb0ELb1ELb1ELb1ELb0ELb1EEEEEEEEEvNT_6ParamsE)
        /*05c0*/ 	.word	0x00000080


	//----- nvinfo : EIATTR_MIN_STACK_SIZE
	.align		4
.L_285:
        /*05c4*/ 	.byte	0x04, 0x12
        /*05c6*/ 	.short	(.L_287 - .L_286)
	.align		4
.L_286:
        /*05c8*/ 	.word	index@(_ZN7cutlass13device_kernelIN5flash11enable_sm90INS1_16FlashAttnFwdSm90INS1_25CollectiveMainloopFwdSm90ILi2EN4cute5tupleIJNS5_1CILi1EEES8_S8_EEENS6_IJNS7_ILi192EEENS7_ILi128EEENS7_ILi96EEEEEELi96ENS_6half_tEfNS_4arch4Sm90ELb1ELb0ELb0ELb0ELb1ELb0ELb0ELb0ELb1ELb1ELb0ELb0EEENS1_21CollectiveEpilogueFwdINS6_IJSA_SC_SB_EEES9_SE_SG_Li384ELb0ELb1ELb0ELb0EEENS1_30DynamicPersistentTileSchedulerILi384ELi128ELb0ELb1ELb1EEEEEEEEEvNT_6ParamsE)
        /*05cc*/ 	.word	0x00000018


	//----- nvinfo : EIATTR_MIN_STACK_SIZE
	.align		4
.L_287:
        /*05d0*/ 	.byte	0x04, 0x12
        /*05d2*/ 	.short	(.L_289 - .L_288)
	.align		4
.L_288:
        /*05d4*/ 	.word	index@(_ZN7cutlass13device_kernelIN5flash11enable_sm90INS1_16FlashAttnFwdSm90INS1_25CollectiveMainloopFwdSm90ILi2EN4cute5tupleIJNS5_1CILi1EEES8_S8_EEENS6_IJNS7_ILi192EEENS7_ILi128EEENS7_ILi96EEEEEELi96ENS_6half_tEfNS_4arch4Sm90ELb1ELb0ELb0ELb1ELb1ELb0ELb0ELb0ELb1ELb1ELb0ELb0EEENS1_21CollectiveEpilogueFwdINS6_IJSA_SC_SB_EEES9_SE_SG_Li384ELb1ELb1ELb0ELb0EEENS1_36VarlenDynamicPersistentTileSchedulerILi192ELi128ELi384ELi128ELb0ELb1ELb1ELb1ELb1ELb1EEEEEEEEEvNT_6ParamsE)
        /*05d8*/ 	.word	0x00000040


	//----- nvinfo : EIATTR_MIN_STACK_SIZE
	.align		4
.L_289:
        /*05dc*/ 	.byte	0x04, 0x12
        /*05de*/ 	.short	(.L_291 - .L_290)
	.align		4
.L_290:
        /*05e0*/ 	.word	index@(_ZN7cutlass13device_kernelIN5flash11enable_sm90INS1_16FlashAttnFwdSm90INS1_25CollectiveMainloopFwdSm90ILi2EN4cute5tupleIJNS5_1CILi1EEES8_S8_EEENS6_IJNS7_ILi192EEENS7_ILi128EEENS7_ILi96EEEEEELi96ENS_6half_tEfNS_4arch4Sm90ELb1ELb0ELb0ELb1ELb1ELb1ELb0ELb0ELb1ELb1ELb0ELb0EEENS1_21CollectiveEpilogueFwdINS6_IJSA_SC_SB_EEES9_SE_SG_Li384ELb1ELb1ELb0ELb0EEENS1_36VarlenDynamicPersistentTileSchedulerILi192ELi128ELi384ELi128ELb0ELb1ELb1ELb1ELb1ELb1EEEEEEEEEvNT_6ParamsE)
        /*05e4*/ 	.word	0x00000088


	//----- nvinfo : EIATTR_MIN_STACK_SIZE
	.align		4
.L_291:
        /*05e8*/ 	.byte	0x04, 0x12
        /*05ea*/ 	.short	(.L_293 - .L_292)
	.align		4
.L_292:
        /*05ec*/ 	.word	index@(_ZN7cutlass13device_kernelIN5flash11enable_sm90INS1_16FlashAttnFwdSm90INS1_25CollectiveMainloopFwdSm90ILi2EN4cute5tupleIJNS5_1CILi1EEES8_S8_EEENS6_IJNS7_ILi192EEENS7_ILi128EEENS7_ILi64EEEEEELi64ENS_6half_tEfNS_4arch4Sm90ELb0ELb0ELb0ELb0ELb1ELb0ELb0ELb1ELb1ELb1ELb0ELb0EEENS1_21CollectiveEpilogueFwdINS6_IJSA_SC_SB_EEES9_SE_SG_Li384ELb0ELb1ELb0ELb0EEENS1_29StaticPersistentTileSchedulerILb0EEEEEEEEEvNT_6ParamsE)
        /*05f0*/ 	.word	0x00000010


	//----- nvinfo : EIATTR_MIN_STACK_SIZE
	.align		4
.L_293:
        /*05f4*/ 	.byte	0x04, 0x12
        /*05f6*/ 	.short	(.L_295 - .L_294)
	.align		4
.L_294:
        /*05f8*/ 	.word	index@(_ZN7cutlass13device_kernelIN5flash11enable_sm90INS1_16FlashAttnFwdSm90INS1_25CollectiveMainloopFwdSm90ILi2EN4cute5tupleIJNS5_1CILi1EEES8_S8_EEENS6_IJNS7_ILi192EEENS7_ILi128EEENS7_ILi64EEEEEELi64ENS_6half_tEfNS_4arch4Sm90ELb0ELb0ELb0ELb1ELb1ELb0ELb0ELb1ELb1ELb1ELb0ELb0EEENS1_21CollectiveEpilogueFwdINS6_IJSA_SC_SB_EEES9_SE_SG_Li384ELb1ELb1ELb0ELb0EEENS1_36VarlenDynamicPersistentTileSchedulerILi192ELi128ELi384ELi128ELb0ELb1ELb1ELb0ELb1ELb1EEEEEEEEEvNT_6ParamsE)
        /*05fc*/ 	.word	0x00000040


	//----- nvinfo : EIATTR_MIN_STACK_SIZE
	.align		4
.L_295:
        /*0600*/ 	.byte	0x04, 0x12
        /*0602*/ 	.short	(.L_297 - .L_296)
	.align		4
.L_296:
        /*0604*/ 	.word	index@(_ZN7cutlass13device_kernelIN5flash11enable_sm90INS1_16FlashAttnFwdSm90INS1_25CollectiveMainloopFwdSm90ILi2EN4cute5tupleIJNS5_1CILi1EEES8_S8_EEENS6_IJNS7_ILi192EEENS7_ILi128EEENS7_ILi64EEEEEELi64ENS_6half_tEfNS_4arch4Sm90ELb0ELb0ELb0ELb1ELb1ELb1ELb0ELb1ELb1ELb1ELb0ELb0EEENS1_21CollectiveEpilogueFwdINS6_IJSA_SC_SB_EEES9_SE_SG_Li384ELb1ELb1ELb0ELb0EEENS1_36VarlenDynamicPersistentTileSchedulerILi192ELi128ELi384ELi128ELb0ELb1ELb1ELb0ELb1ELb1EEEEEEEEEvNT_6ParamsE)
        /*0608*/ 	.word	0x00000078


	//----- nvinfo : EIATTR_MIN_STACK_SIZE
	.align		4
.L_297:
        /*060c*/ 	.byte	0x04, 0x12
        /*060e*/ 	.short	(.L_299 - .L_298)
	.align		4
.L_298:
        /*0610*/ 	.word	index@(_ZN7cutlass13device_kernelIN5flash11enable_sm90INS1_16FlashAttnFwdSm90INS1_25CollectiveMainloopFwdSm90ILi2EN4cute5tupleIJNS5_1CILi1EEES8_S8_EEENS6_IJNS7_ILi192EEENS7_ILi128EEENS7_ILi64EEEEEELi64ENS_6half_tEfNS_4arch4Sm90ELb0ELb1ELb0ELb0ELb1ELb0ELb0ELb1ELb1ELb1ELb0ELb0EEENS1_21CollectiveEpilogueFwdINS6_IJSA_SC_SB_EEES9_SE_SG_Li384ELb0ELb1ELb0ELb0EEENS1_30DynamicPersistentTileSchedulerILi384ELi128ELb0ELb1ELb1EEEEEEEEEvNT_6ParamsE)
        /*0614*/ 	.word	0x00000018


	//----- nvinfo : EIATTR_MIN_STACK_SIZE
	.align		4
.L_299:
        /*0618*/ 	.byte	0x04, 0x12
        /*061a*/ 	.short	(.L_301 - .L_300)
	.align		4
.L_300:
        /*061c*/ 	.word	index@(_ZN7cutlass13device_kernelIN5flash11enable_sm90INS1_16FlashAttnFwdSm90INS1_25CollectiveMainloopFwdSm90ILi2EN4cute5tupleIJNS5_1CILi1EEES8_S8_EEENS6_IJNS7_ILi192EEENS7_ILi128EEENS7_ILi64EEEEEELi64ENS_6half_tEfNS_4arch4Sm90ELb0ELb1ELb0ELb1ELb1ELb0ELb0ELb1ELb1ELb1ELb0ELb0EEENS1_21CollectiveEpilogueFwdINS6_IJSA_SC_SB_EEES9_SE_SG_Li384ELb1ELb1ELb0ELb0EEENS1_36VarlenDynamicPersistentTileSchedulerILi192ELi128ELi384ELi128ELb0ELb1ELb1ELb1ELb0ELb1EEEEEEEEEvNT_6ParamsE)
        /*0620*/ 	.word	0x00000038


	//----- nvinfo : EIATTR_MIN_STACK_SIZE
	.align		4
.L_301:
        /*0624*/ 	.byte	0x04, 0x12
        /*0626*/ 	.short	(.L_303 - .L_302)
	.align		4
.L_302:
        /*0628*/ 	.word	index@(_ZN7cutlass13device_kernelIN5flash11enable_sm90INS1_16FlashAttnFwdSm90INS1_25CollectiveMainloopFwdSm90ILi2EN4cute5tupleIJNS5_1CILi1EEES8_S8_EEENS6_IJNS7_ILi192EEENS7_ILi128EEENS7_ILi64EEEEEELi64ENS_6half_tEfNS_4arch4Sm90ELb0ELb1ELb0ELb1ELb1ELb1ELb0ELb1ELb1ELb1ELb0ELb0EEENS1_21CollectiveEpilogueFwdINS6_IJSA_SC_SB_EEES9_SE_SG_Li384ELb1ELb1ELb0ELb0EEENS1_36VarlenDynamicPersistentTileSchedulerILi192ELi128ELi384ELi128ELb0ELb1ELb1ELb1ELb0ELb1EEEEEEEEEvNT_6ParamsE)
        /*062c*/ 	.word	0x00000070


	//----- nvinfo : EIATTR_MIN_STACK_SIZE
	.align		4
.L_303:
        /*0630*/ 	.byte	0x04, 0x12
        /*0632*/ 	.short	(.L_305 - .L_304)
	.align		4
.L_304:
        /*0634*/ 	.word	index@(_ZN7cutlass13device_kernelIN5flash11enable_sm90INS1_16FlashAttnFwdSm90INS1_25CollectiveMainloopFwdSm90ILi2EN4cute5tupleIJNS5_1CILi1EEES8_S8_EEENS6_IJNS7_ILi192EEENS7_ILi128EEENS7_ILi64EEEEEELi64ENS_6half_tEfNS_4arch4Sm90ELb1ELb0ELb0ELb0ELb1ELb0ELb0ELb1ELb1ELb1ELb0ELb0EEENS1_21CollectiveEpilogueFwdINS6_IJSA_SC_SB_EEES9_SE_SG_Li384ELb0ELb1ELb0ELb0EEENS1_30DynamicPersistentTileSchedulerILi384ELi128ELb0ELb1ELb1EEEEEEEEEvNT_6ParamsE)
        /*0638*/ 	.word	0x00000018


	//----- nvinfo : EIATTR_MIN_STACK_SIZE
	.align		4
.L_305:
        /*063c*/ 	.byte	0x04, 0x12
        /*063e*/ 	.short	(.L_307 - .L_306)
	.align		4
.L_306:
        /*0640*/ 	.word	index@(_ZN7cutlass13device_kernelIN5flash11enable_sm90INS1_16FlashAttnFwdSm90INS1_25CollectiveMainloopFwdSm90ILi2EN4cute5tupleIJNS5_1CILi1EEES8_S8_EEENS6_IJNS7_ILi192EEENS7_ILi128EEENS7_ILi64EEEEEELi64ENS_6half_tEfNS_4arch4Sm90ELb1ELb0ELb0ELb1ELb1ELb0ELb0ELb1ELb1ELb1ELb0ELb0EEENS1_21CollectiveEpilogueFwdINS6_IJSA_SC_SB_EEES9_SE_SG_Li384ELb1ELb1ELb0ELb0EEENS1_36VarlenDynamicPersistentTileSchedulerILi192ELi128ELi384ELi128ELb0ELb1ELb1ELb1ELb1ELb1EEEEEEEEEvNT_6ParamsE)
        /*0644*/ 	.word	0x00000040


	//----- nvinfo : EIATTR_MIN_STACK_SIZE
	.align		4
.L_307:
        /*0648*/ 	.byte	0x04, 0x12
        /*064a*/ 	.short	(.L_309 - .L_308)
	.align		4
.L_308:
        /*064c*/ 	.word	index@(_ZN7cutlass13device_kernelIN5flash11enable_sm90INS1_16FlashAttnFwdSm90INS1_25CollectiveMainloopFwdSm90ILi2EN4cute5tupleIJNS5_1CILi1EEES8_S8_EEENS6_IJNS7_ILi192EEENS7_ILi128EEENS7_ILi64EEEEEELi64ENS_6half_tEfNS_4arch4Sm90ELb1ELb0ELb0ELb1ELb1ELb1ELb0ELb1ELb1ELb1ELb0ELb0EEENS1_21CollectiveEpilogueFwdINS6_IJSA_SC_SB_EEES9_SE_SG_Li384ELb1ELb1ELb0ELb0EEENS1_36VarlenDynamicPersistentTileSchedulerILi192ELi128ELi384ELi128ELb0ELb1ELb1ELb1ELb1ELb1EEEEEEEEEvNT_6ParamsE)
        /*0650*/ 	.word	0x00000078
.L_309:


//--------------------- .nv.compat                --------------------------
	.section	.nv.compat,"",@"SHT_CUDA_COMPAT_INFO"
	.align	4
        /*0000*/ 	.byte	0x02, 0x09, 0x01, 0x00, 0x02, 0x02, 0x04, 0x00, 0x02, 0x05, 0x05, 0x00, 0x03, 0x07, 0x01, 0x01
        /*0010*/ 	.byte	0x02, 0x03, 0x01, 0x00, 0x02, 0x06, 0x01, 0x00, 0x04, 0x0b, 0x08, 0x00, 0x00, 0x00, 0x00, 0x00
        /*0020*/ 	.byte	0x00, 0x00, 0x00, 0x00


//--------------------- .nv.info._ZN7cutlass13device_kernelIN5flash11enable_sm90INS1_16FlashAttnFwdSm90INS1_25CollectiveMainloopFwdSm90ILi2EN4cute5tupleIJNS5_1CILi1EEES8_S8_EEENS6_IJNS7_ILi128EEENS7_ILi80EEENS7_ILi256EEEEEELi256ENS_6half_tEfNS_4arch4Sm90ELb0ELb0ELb0ELb0ELb1ELb0ELb0ELb1ELb1ELb1ELb0ELb0EEENS1_21CollectiveEpilogueFwdINS6_IJSA_SC_SB_EEES9_SE_SG_Li256ELb0ELb1ELb0ELb0EEENS1_29StaticPersistentTileSchedulerILb0EEEEEEEEEvNT_6ParamsE --------------------------
	.section	.nv.info._ZN7cutlass13device_kernelIN5flash11enable_sm90INS1_16FlashAttnFwdSm90INS1_25CollectiveMainloopFwdSm90ILi2EN4cute5tupleIJNS5_1CILi1EEES8_S8_EEENS6_IJNS7_ILi128EEENS7_ILi80EEENS7_ILi256EEEEEELi256ENS_6half_tEfNS_4arch4Sm90ELb0ELb0ELb0ELb0ELb1ELb0ELb0ELb1ELb1ELb1ELb0ELb0EEENS1_21CollectiveEpilogueFwdINS6_IJSA_SC_SB_EEES9_SE_SG_Li256ELb0ELb1ELb0ELb0EEENS1_29StaticPersistentTileSchedulerILb0EEEEEEEEEvNT_6ParamsE,"",@"SHT_CUDA_INFO"
	.sectionflags	@""
	.align	4


	//----- nvinfo : EIATTR_CUDA_API_VERSION
	.align		4
        /*0000*/ 	.byte	0x04, 0x37
        /*0002*/ 	.short	(.L_311 - .L_310)
.L_310:
        /*0004*/ 	.word	0x00000082


	//----- nvinfo : EIATTR_KPARAM_INFO
	.align		4
.L_311:
        /*0008*/ 	.byte	0x04, 0x17
        /*000a*/ 	.short	(.L_313 - .L_312)
.L_312:
        /*000c*/ 	.word	0x00000000
        /*0010*/ 	.short	0x0000
        /*0012*/ 	.short	0x0070
        /*0014*/ 	.byte	0x00, 0xf0, 0x01, 0x28


	//----- nvinfo : EIATTR_SPARSE_MMA_MASK
	.align		4
.L_313:
        /*0018*/ 	.byte	0x03, 0x50
        /*001a*/ 	.short	0x0000


	//----- nvinfo : EIATTR_MAXREG_COUNT
	.align		4
        /*001c*/ 	.byte	0x03, 0x1b
        /*001e*/ 	.short	0x00a8


	//----- nvinfo : EIATTR_NUM_BARRIERS
	.align		4
        /*0020*/ 	.byte	0x02, 0x4c
        /*0022*/ 	.byte	0x09
	.zero		1


	//----- nvinfo : EIATTR_EXTERNS
	.align		4
        /*0024*/ 	.byte	0x04, 0x0f
        /*0026*/ 	.short	(.L_315 - .L_314)


	//   ....[0]....
	.align		4
.L_314:
        /*0028*/ 	.word	index@(__assertfail)


	//----- nvinfo : EIATTR_ANNOTATIONS
	.align		4
.L_315:
        /*002c*/ 	.byte	0x04, 0x55
        /*002e*/ 	.short	(.L_317 - .L_316)


	//   ....[0]....
.L_316:
        /*0030*/ 	.word	0x00000001
        /*0034*/ 	.byte	0xa0, 0x08, 0x00, 0x00, 0x01, 0x00, 0x00, 0x00, 0x50, 0x09, 0x00, 0x00, 0x01, 0x00, 0x00, 0x00
        /*0044*/ 	.byte	0x00, 0xc3, 0x00, 0x00, 0x01, 0x00, 0x00, 0x00, 0xe0, 0xc3, 0x00, 0x00, 0x01, 0x00, 0x00, 0x00
        /*0054*/ 	.byte	0xb0, 0xc6, 0x00, 0x00, 0x01, 0x00, 0x00, 0x00, 0x60, 0xc7, 0x00, 0x00, 0x01, 0x00, 0x00, 0x00
        /*0064*/ 	.byte	0x00, 0xce, 0x00, 0x00, 0x01, 0x00, 0x00, 0x00, 0xa0, 0xd9, 0x00, 0x00, 0x01, 0x00, 0x00, 0x00
        /*0074*/ 	.byte	0xe0, 0xe1, 0x00, 0x00, 0x01, 0x00, 0x00, 0x00, 0x30, 0xf9, 0x00, 0x00, 0x01, 0x00, 0x00, 0x00
        /*0084*/ 	.byte	0xe0, 0xf9, 0x00, 0x00, 0x01, 0x00, 0x00, 0x00, 0x60, 0xfb, 0x00, 0x00


	//----- nvinfo : EIATTR_MERCURY_ISA_VERSION
	.align		4
.L_317:
        /*0090*/ 	.byte	0x03, 0x5f
        /*0092*/ 	.short	0x0101


	//----- nvinfo : EIATTR_INT_WARP_WIDE_INSTR_OFFSETS
	.align		4
        /*0094*/ 	.byte	0x04, 0x31
        /*0096*/ 	.short	(.L_319 - .L_318)


	//   ....[0]....
.L_318:
        /*0098*/ 	.word	0x000000c0


	//   ....[1]....
        /*009c*/ 	.word	0x000000d0


	//   ....[2]....
        /*00a0*/ 	.word	0x00000170


	//----- nvinfo : EIATTR_COOP_GROUP_MASK_REGIDS
	.align		4
.L_319:
        /*00a4*/ 	.byte	0x04, 0x29
        /*00a6*/ 	.short	(.L_321 - .L_320)


	//   ....[0]....
.L_320:
        /*00a8*/ 	.word	0xffffffff


	//   ....[1]....
        /*00ac*/ 	.word	0xffffffff


	//   ....[2]....
        /*00b0*/ 	.word	0xffffffff


	//   ....[3]....
        /*00b4*/ 	.word	0xffffffff


	//   ....[4]....
        /*00b8*/ 	.word	0xffffffff


	//   ....[5]....
        /*00bc*/ 	.word	0xffffffff


	//   ....[6]....
        /*00c0*/ 	.word	0xffffffff


	//   ....[7]....
        /*00c4*/ 	.word	0xffffffff


	//   ....[8]....
        /*00c8*/ 	.word	0xffffffff


	//   ....[9]....
        /*00cc*/ 	.word	0xffffffff


	//   ....[10]....
        /*00d0*/ 	.word	0xffffffff


	//   ....[11]....
        /*00d4*/ 	.word	0xffffffff


	//   ....[12]....
        /*00d8*/ 	.word	0xffffffff


	//   ....[13]....
        /*00dc*/ 	.word	0xffffffff


	//   ....[14]....
        /*00e0*/ 	.word	0xffffffff


	//   ....[15]....
        /*00e4*/ 	.word	0xffffffff


	//   ....[16]....
        /*00e8*/ 	.word	0xffffffff


	//   ....[17]....
        /*00ec*/ 	.word	0xffffffff


	//   ....[18]....
        /*00f0*/ 	.word	0xffffffff


	//   ....[19]....
        /*00f4*/ 	.word	0xffffffff


	//   ....[20]....
        /*00f8*/ 	.word	0xffffffff


	//   ....[21]....
        /*00fc*/ 	.word	0xffffffff


	//   ....[22]....
        /*0100*/ 	.word	0xffffffff


	//   ....[23]....
        /*0104*/ 	.word	0xffffffff


	//   ....[24]....
        /*0108*/ 	.word	0xffffffff


	//   ....[25]....
        /*010c*/ 	.word	0xffffffff


	//   ....[26]....
        /*0110*/ 	.word	0xffffffff


	//   ....[27]....
        /*0114*/ 	.word	0xffffffff


	//   ....[28]....
        /*0118*/ 	.word	0xffffffff


	//   ....[29]....
        /*011c*/ 	.word	0xffffffff


	//   ....[30]....
        /*0120*/ 	.word	0xffffffff


	//   ....[31]....
        /*0124*/ 	.word	0xffffffff


	//   ....[32]....
        /*0128*/ 	.word	0xffffffff


	//   ....[33]....
        /*012c*/ 	.word	0xffffffff


	//   ....[34]....
        /*0130*/ 	.word	0xffffffff


	//   ....[35]....
        /*0134*/ 	.word	0xffffffff


	//   ....[36]....
        /*0138*/ 	.word	0xffffffff


	//   ....[37]....
        /*013c*/ 	.word	0xffffffff


	//   ....[38]....
        /*0140*/ 	.word	0xffffffff


	//   ....[39]....
        /*0144*/ 	.word	0xffffffff


	//   ....[40]....
        /*0148*/ 	.word	0xffffffff


	//   ....[41]....
        /*014c*/ 	.word	0xffffffff


	//   ....[42]....
        /*0150*/ 	.word	0xffffffff


	//   ....[43]....
        /*0154*/ 	.word	0xffffffff


	//   ....[44]....
        /*0158*/ 	.word	0xffffffff


	//   ....[45]....
        /*015c*/ 	.word	0xffffffff


	//   ....[46]....
        /*0160*/ 	.word	0xffffffff


	//   ....[47]....
        /*0164*/ 	.word	0xffffffff


	//   ....[48]....
        /*0168*/ 	.word	0xffffffff


	//   ....[49]....
        /*016c*/ 	.word	0xffffffff


	//   ....[50]....
        /*0170*/ 	.word	0xffffffff


	//   ....[51]....
        /*0174*/ 	.word	0xffffffff


	//   ....[52]....
        /*0178*/ 	.word	0xffffffff


	//   ....[53]....
        /*017c*/ 	.word	0xffffffff


	//   ....[54]....
        /*0180*/ 	.word	0xffffffff


	//   ....[55]....
        /*0184*/ 	.word	0xffffffff


	//   ....[56]....
        /*0188*/ 	.word	0xffffffff


	//   ....[57]....
        /*018c*/ 	.word	0xffffffff


	//   ....[58]....
        /*0190*/ 	.word	0xffffffff


	//   ....[59]....
        /*0194*/ 	.word	0xffffffff


	//   ....[60]....
        /*0198*/ 	.word	0xffffffff


	//   ....[61]....
        /*019c*/ 	.word	0xffffffff


	//   ....[62]....
        /*01a0*/ 	.word	0xffffffff


	//   ....[63]....
        /*01a4*/ 	.word	0xffffffff


	//   ....[64]....
        /*01a8*/ 	.word	0xffffffff


	//   ....[65]....
        /*01ac*/ 	.word	0xffffffff


	//   ....[66]....
        /*01b0*/ 	.word	0xffffffff


	//   ....[67]....
        /*01b4*/ 	.word	0xffffffff


	//   ....[68]....
        /*01b8*/ 	.word	0xffffffff


	//   ....[69]....
        /*01bc*/ 	.word	0xffffffff


	//   ....[70]....
        /*01c0*/ 	.word	0xffffffff


	//   ....[71]....
        /*01c4*/ 	.word	0xffffffff


	//   ....[72]....
        /*01c8*/ 	.word	0xffffffff


	//   ....[73]....
        /*01cc*/ 	.word	0xffffffff


	//   ....[74]....
        /*01d0*/ 	.word	0xffffffff


	//   ....[75]....
        /*01d4*/ 	.word	0xffffffff


	//   ....[76]....
        /*01d8*/ 	.word	0xffffffff


	//   ....[77]....
        /*01dc*/ 	.word	0xffffffff


	//   ....[78]....
        /*01e0*/ 	.word	0xffffffff


	//   ....[79]....
        /*01e4*/ 	.word	0xffffffff


	//   ....[80]....
        /*01e8*/ 	.word	0xffffffff


	//   ....[81]....
        /*01ec*/ 	.word	0xffffffff


	//   ....[82]....
        /*01f0*/ 	.word	0xffffffff


	//   ....[83]....
        /*01f4*/ 	.word	0xffffffff


	//   ....[84]....
        /*01f8*/ 	.word	0xffffffff


	//   ....[85]....
        /*01fc*/ 	.word	0xffffffff


	//   ....[86]....
        /*0200*/ 	.word	0xffffffff


	//   ....[87]....
        /*0204*/ 	.word	0xffffffff


	//   ....[88]....
        /*0208*/ 	.word	0x0500000f


	//   ....[89]....
        /*020c*/ 	.word	0x0500000f


	//   ....[90]....
        /*0210*/ 	.word	0x0500000f


	//   ....[91]....
        /*0214*/ 	.word	0x0500000f


	//   ....[92]....
        /*0218*/ 	.word	0x0500000f


	//   ....[93]....
        /*021c*/ 	.word	0x0500000f


	//   ....[94]....
        /*0220*/ 	.word	0x0500000f


	//   ....[95]....
        /*0224*/ 	.word	0x0500000f


	//   ....[96]....
        /*0228*/ 	.word	0x0500000f


	//   ....[97]....
        /*022c*/ 	.word	0x0500000f


	//   ....[98]....
        /*0230*/ 	.word	0x0500000f


	//   ....[99]....
        /*0234*/ 	.word	0x0500000f


	//   ....[100]....
        /*0238*/ 	.word	0x0500000f


	//   ....[101]....
        /*023c*/ 	.word	0x0500000f


	//   ....[102]....
        /*0240*/ 	.word	0x0500000f


	//   ....[103]....
        /*0244*/ 	.word	0x0500000f


	//   ....[104]....
        /*0248*/ 	.word	0x0500000f


	//   ....[105]....
        /*024c*/ 	.word	0x0500000f


	//   ....[106]....
        /*0250*/ 	.word	0x0500000f


	//   ....[107]....
        /*0254*/ 	.word	0x0500000f


	//   ....[108]....
        /*0258*/ 	.word	0x0500000f


	//   ....[109]....
        /*025c*/ 	.word	0x0500000f


	//   ....[110]....
        /*0260*/ 	.word	0x0500000f


	//   ....[111]....
        /*0264*/ 	.word	0x0500000f


	//   ....[112]....
        /*0268*/ 	.word	0x0500000f


	//   ....[113]....
        /*026c*/ 	.word	0x0500000f


	//   ....[114]....
        /*0270*/ 	.word	0x0500000f


	//   ....[115]....
        /*0274*/ 	.word	0x0500000f


	//   ....[116]....
        /*0278*/ 	.word	0x0500000f


	//   ....[117]....
        /*027c*/ 	.word	0x0500000f


	//   ....[118]....
        /*0280*/ 	.word	0x0500000f


	//   ....[119]....
        /*0284*/ 	.word	0x0500000f


	//   ....[120]....
        /*0288*/ 	.word	0x0500000f


	//   ....[121]....
        /*028c*/ 	.word	0x0500000f


	//   ....[122]....
        /*0290*/ 	.word	0x0500000f


	//   ....[123]....
        /*0294*/ 	.word	0x0500000f


	//   ....[124]....
        /*0298*/ 	.word	0x0500000f


	//   ....[125]....
        /*029c*/ 	.word	0x0500000f


	//   ....[126]....
        /*02a0*/ 	.word	0x0500000f


	//   ....[127]....
        /*02a4*/ 	.word	0x0500000f


	//   ....[128]....
        /*02a8*/ 	.word	0x0500000f


	//   ....[129]....
        /*02ac*/ 	.word	0x0500000f


	//   ....[130]....
        /*02b0*/ 	.word	0x0500000f


	//   ....[131]....
        /*02b4*/ 	.word	0x0500000f


	//   ....[132]....
        /*02b8*/ 	.word	0x0500000f


	//   ....[133]....
        /*02bc*/ 	.word	0x0500000f


	//   ....[134]....
        /*02c0*/ 	.word	0x0500000f


	//   ....[135]....
        /*02c4*/ 	.word	0x0500000f


	//   ....[136]....
        /*02c8*/ 	.word	0x0500000f


	//   ....[137]....
        /*02cc*/ 	.word	0x0500000f


	//   ....[138]....
        /*02d0*/ 	.word	0x0500000f


	//   ....[139]....
        /*02d4*/ 	.word	0x0500000f


	//   ....[140]....
        /*02d8*/ 	.word	0x0500000f


	//   ....[141]....
        /*02dc*/ 	.word	0x0500000f


	//   ....[142]....
        /*02e0*/ 	.word	0x0500000f


	//   ....[143]....
        /*02e4*/ 	.word	0x0500000f


	//   ....[144]....
        /*02e8*/ 	.word	0x0500000f


	//   ....[145]....
        /*02ec*/ 	.word	0x0500000f


	//----- nvinfo : EIATTR_COOP_GROUP_INSTR_OFFSETS
	.align		4
.L_321:
        /*02f0*/ 	.byte	0x04, 0x28
        /*02f2*/ 	.short	(.L_323 - .L_322)


	//   ....[0]....
.L_322:
        /*02f4*/ 	.word	0x00000070


	//   ....[1]....
        /*02f8*/ 	.word	0x000000b0


	//   ....[2]....
        /*02fc*/ 	.word	0x000002d0


	//   ....[3]....
        /*0300*/ 	.word	0x00000430


	//   ....[4]....
        /*0304*/ 	.word	0x00000550


	//   ....[5]....
        /*0308*/ 	.word	0x000006b0


	//   ....[6]....
        /*030c*/ 	.word	0x00000d40


	//   ....[7]....
        /*0310*/ 	.word	0x00004060


	//   ....[8]....
        /*0314*/ 	.word	0x00004160


	//   ....[9]....
        /*0318*/ 	.word	0x00004570


	//   ....[10]....
        /*031c*/ 	.word	0x000045f0


	//   ....[11]....
        /*0320*/ 	.word	0x000083b0


	//   ....[12]....
        /*0324*/ 	.word	0x000083c0


	//   ....[13]....
        /*0328*/ 	.word	0x000083f0


	//   ....[14]....
        /*032c*/ 	.word	0x00008400


	//   ....[15]....
        /*0330*/ 	.word	0x000097c0


	//   ....[16]....
        /*0334*/ 	.word	0x00009800


	//   ....[17]....
        /*0338*/ 	.word	0x000098a0


	//   ....[18]....
        /*033c*/ 	.word	0x000098c0


	//   ....[19]....
        /*0340*/ 	.word	0x0000b5e0


	//   ....[20]....
        /*0344*/ 	.word	0x0000b610


	//   ....[21]....
        /*0348*/ 	.word	0x0000b740


	//   ....[22]....
        /*034c*/ 	.word	0x0000b7a0


	//   ....[23]....
        /*0350*/ 	.word	0x0000bc30


	//   ....[24]....
        /*0354*/ 	.word	0x0000bc70


	//   ....[25]....
        /*0358*/ 	.word	0x0000bde0


	//   ....[26]....
        /*035c*/ 	.word	0x0000be00


	//   ....[27]....
        /*0360*/ 	.word	0x0000bf30


	//   ....[28]....
        /*0364*/ 	.word	0x0000bf50


	//   ....[29]....
        /*0368*/ 	.word	0x0000c0a0


	//   ....[30]....
        /*036c*/ 	.word	0x0000c0d0


	//   ....[31]....
        /*0370*/ 	.word	0x0000d300


	//   ....[32]....
        /*0374*/ 	.word	0x0000d330


	//   ....[33]....
        /*0378*/ 	.word	0x0000d360


	//   ....[34]....
        /*037c*/ 	.word	0x0000d3c0


	//   ....[35]....
        /*0380*/ 	.word	0x0000d420


	//   ....[36]....
        /*0384*/ 	.word	0x0000d470


	//   ....[37]....
        /*0388*/ 	.word	0x0000d520


	//   ....[38]....
        /*038c*/ 	.word	0x0000d540


	//   ....[39]....
        /*0390*/ 	.word	0x0000d5e0


	//   ....[40]....
        /*0394*/ 	.word	0x0000d600


	//   ....[41]....
        /*0398*/ 	.word	0x0000dc90


	//   ....[42]....
        /*039c*/ 	.word	0x0000dcb0


	//   ....[43]....
        /*03a0*/ 	.word	0x0000dce0


	//   ....[44]....
        /*03a4*/ 	.word	0x0000dd20


	//   ....[45]....
        /*03a8*/ 	.word	0x0000ddb0


	//   ....[46]....
        /*03ac*/ 	.word	0x0000ddd0


	//   ....[47]....
        /*03b0*/ 	.word	0x0000de70


	//   ....[48]....
        /*03b4*/ 	.word	0x0000de90


	//   ....[49]....
        /*03b8*/ 	.word	0x0000df30


	//   ....[50]....
        /*03bc*/ 	.word	0x0000df50


	//   ....[51]....
        /*03c0*/ 	.word	0x0000dff0


	//   ....[52]....
        /*03c4*/ 	.word	0x0000e010


	//   ....[53]....
        /*03c8*/ 	.word	0x0000e0b0


	//   ....[54]....
        /*03cc*/ 	.word	0x0000e0d0


	//   ....[55]....
        /*03d0*/ 	.word	0x0000e170


	//   ....[56]....
        /*03d4*/ 	.word	0x0000e190


	//   ....[57]....
        /*03d8*/ 	.word	0x0000e810


	//   ....[58]....
        /*03dc*/ 	.word	0x0000e840


	//   ....[59]....
        /*03e0*/ 	.word	0x0000e850


	//   ....[60]....
        /*03e4*/ 	.word	0x0000e870


	//   ....[61]....
        /*03e8*/ 	.word	0x0000e8e0


	//   ....[62]....
        /*03ec*/ 	.word	0x0000e900


	//   ....[63]....
        /*03f0*/ 	.word	0x0000e960


	//   ....[64]....
        /*03f4*/ 	.word	0x0000e980


	//   ....[65]....
        /*03f8*/ 	.word	0x0000e9e0


	//   ....[66]....
        /*03fc*/ 	.word	0x0000ea00


	//   ....[67]....
        /*0400*/ 	.word	0x0000ecd0


	//   ....[68]....
        /*0404*/ 	.word	0x0000ecf0


	//   ....[69]....
        /*0408*/ 	.word	0x0000ed10


	//   ....[70]....
        /*040c*/ 	.word	0x0000edb0


	//   ....[71]....
        /*0410*/ 	.word	0x0000edd0


	//   ....[72]....
        /*0414*/ 	.word	0x0000ee70


	//   ....[73]....
        /*0418*/ 	.word	0x0000ee90


	//   ....[74]....
        /*041c*/ 	.word	0x0000ef30


	//   ....[75]....
        /*0420*/ 	.word	0x0000ef50


	//   ....[76]....
        /*0424*/ 	.word	0x0000ef60


	//   ....[77]....
        /*0428*/ 	.word	0x0000f460


	//   ....[78]....
        /*042c*/ 	.word	0x0000f480


	//   ....[79]....
        /*0430*/ 	.word	0x0000f4a0


	//   ....[80]....
        /*0434*/ 	.word	0x0000f4e0


	//   ....[81]....
        /*0438*/ 	.word	0x0000f570


	//   ....[82]....
        /*043c*/ 	.word	0x0000f5a0


	//   ....[83]....
        /*0440*/ 	.word	0x0000f630


	//   ....[84]....
        /*0444*/ 	.word	0x0000f660


	//   ....[85]....
        /*0448*/ 	.word	0x0000f670


	//   ....[86]....
        /*044c*/ 	.word	0x0000f700


	//   ....[87]....
        /*0450*/ 	.word	0x0000fae0


	//   ....[88]....
        /*0454*/ 	.word	0x0000ffe0


	//   ....[89]....
        /*0458*/ 	.word	0x000100d0


	//   ....[90]....
        /*045c*/ 	.word	0x000101a0


	//   ....[91]....
        /*0460*/ 	.word	0x00010240


	//   ....[92]....
        /*0464*/ 	.word	0x00010310


	//   ....[93]....
        /*0468*/ 	.word	0x00010390


	//   ....[94]....
        /*046c*/ 	.word	0x00010480


	//   ....[95]....
        /*0470*/ 	.word	0x00010500


	//   ....[96]....
        /*0474*/ 	.word	0x000105f0


	//   ....[97]....
        /*0478*/ 	.word	0x00010680


	//   ....[98]....
        /*047c*/ 	.word	0x00010750


	//   ....[99]....
        /*0480*/ 	.word	0x000107e0


	//   ....[100]....
        /*0484*/ 	.word	0x00010850


	//   ....[101]....
        /*0488*/ 	.word	0x000108d0


	//   ....[102]....
        /*048c*/ 	.word	0x000109a0


	//   ....[103]....
        /*0490*/ 	.word	0x00010a10


	//   ....[104]....
        /*0494*/ 	.word	0x00010b10


	//   ....[105]....
        /*0498*/ 	.word	0x00010b80


	//   ....[106]....
        /*049c*/ 	.word	0x00010c80


	//   ....[107]....
        /*04a0*/ 	.word	0x00010cf0


	//   ....[108]....
        /*04a4*/ 	.word	0x00010df0


	//   ....[109]....
        /*04a8*/ 	.word	0x00010e60


	//   ....[110]....
        /*04ac*/ 	.word	0x00010f60


	//   ....[111]....
        /*04b0*/ 	.word	0x00010fd0


	//   ....[112]....
        /*04b4*/ 	.word	0x000110d0


	//   ....[113]....
        /*04b8*/ 	.word	0x00011140


	//   ....[114]....
        /*04bc*/ 	.word	0x00011220


	//   ....[115]....
        /*04c0*/ 	.word	0x00011360


	//   ....[116]....
        /*04c4*/ 	.word	0x00011410


	//   ....[117]....
        /*04c8*/ 	.word	0x00011470


	//   ....[118]....
        /*04cc*/ 	.word	0x00011540


	//   ....[119]....
        /*04d0*/ 	.word	0x000115a0


	//   ....[120]....
        /*04d4*/ 	.word	0x00011670


	//   ....[121]....
        /*04d8*/ 	.word	0x000116d0


	//   ....[122]....
        /*04dc*/ 	.word	0x000117a0


	//   ....[123]....
        /*04e0*/ 	.word	0x00011800


	//   ....[124]....
        /*04e4*/ 	.word	0x000118d0


	//   ....[125]....
        /*04e8*/ 	.word	0x000119b0


	//   ....[126]....
        /*04ec*/ 	.word	0x00011a50


	//   ....[127]....
        /*04f0*/ 	.word	0x00011ab0


	//   ....[128]....
        /*04f4*/ 	.word	0x00011bc0


	//   ....[129]....
        /*04f8*/ 	.word	0x00011c20


	//   ....[130]....
        /*04fc*/ 	.word	0x00011d30


	//   ....[131]....
        /*0500*/ 	.word	0x00011d90


	//   ....[132]....
        /*0504*/ 	.word	0x00011ea0


	//   ....[133]....
        /*0508*/ 	.word	0x00011f00


	//   ....[134]....
        /*050c*/ 	.word	0x00011fc0


	//   ....[135]....
        /*0510*/ 	.word	0x00012120


	//   ....[136]....
        /*0514*/ 	.word	0x000121c0


	//   ....[137]....
        /*0518*/ 	.word	0x00012220


	//   ....[138]....
        /*051c*/ 	.word	0x000122f0


	//   ....[139]....
        /*0520*/ 	.word	0x000123d0


	//   ....[140]....
        /*0524*/ 	.word	0x00012490


	//   ....[141]....
        /*0528*/ 	.word	0x00012570


	//   ....[142]....
        /*052c*/ 	.word	0x00012630


	//   ....[143]....
        /*0530*/ 	.word	0x00012710


	//   ....[144]....
        /*0534*/ 	.word	0x000127d0


	//   ....[145]....
        /*0538*/ 	.word	0x00012960


	//----- nvinfo : EIATTR_REG_RECONFIG
	.align		4
.L_323:
        /*053c*/ 	.byte	0x01, 0x54
	.zero		2


	//----- nvinfo : EIATTR_SYSCALL_OFFSETS
	.align		4
        /*0540*/ 	.byte	0x04, 0x46
        /*0542*/ 	.short	(.L_325 - .L_324)


	//   ....[0]....
.L_324:
        /*0544*/ 	.word	0x000010f0


	//   ....[1]....
        /*0548*/ 	.word	0x0000caf0


	//   ....[2]....
        /*054c*/ 	.word	0x0000cc30


	//   ....[3]....
        /*0550*/ 	.word	0x0000cd20


	//   ....[4]....
        /*0554*/ 	.word	0x0000d990


	//----- nvinfo : EIATTR_MBARRIER_INSTR_OFFSETS
	.align		4
.L_325:
        /*0558*/ 	.byte	0x04, 0x39
        /*055a*/ 	.short	(.L_327 - .L_326)


	//   ....[0]....
.L_326:
        /*055c*/ 	.word	0x00000180
        /*0560*/ 	.word	0x000000ff
        /*0564*/ 	.word	0x00038800
        /*0568*/ 	.short	0x0100
        /*056a*/ 	.byte	0x08
	.zero		1


	//   ....[1]....
        /*056c*/ 	.word	0x00000190
        /*0570*/ 	.word	0x000000ff
        /*0574*/ 	.word	0x00038820
        /*0578*/ 	.short	0x0100
        /*057a*/ 	.byte	0x08
	.zero		1


	//   ....[2]....
        /*057c*/ 	.word	0x00000280
        /*0580*/ 	.word	0x000000ff
        /*0584*/ 	.word	0x00038830
        /*0588*/ 	.short	0x0100
        /*058a*/ 	.byte	0x08
	.zero		1


	//   ....[3]....
        /*058c*/ 	.word	0x00000290
        /*0590*/ 	.word	0x000000ff
        /*0594*/ 	.word	0x00038840
        /*0598*/ 	.short	0x0100
        /*059a*/ 	.byte	0x08
	.zero		1


	//   ....[4]....
        /*059c*/ 	.word	0x000002a0
        /*05a0*/ 	.word	0x000000ff
        /*05a4*/ 	.word	0x00038838
        /*05a8*/ 	.short	0x0100
        /*05aa*/ 	.byte	0x08
	.zero		1


	//   ....[5]....
        /*05ac*/ 	.word	0x000002b0
        /*05b0*/ 	.word	0x000000ff
        /*05b4*/ 	.word	0x00038848
        /*05b8*/ 	.short	0x0100
        /*05ba*/ 	.byte	0x08
	.zero		1


	//   ....[6]....
        /*05bc*/ 	.word	0x000003e0
        /*05c0*/ 	.word	0x000000ff
        /*05c4*/ 	.word	0x00038850
        /*05c8*/ 	.short	0x0100
        /*05ca*/ 	.byte	0x08
	.zero		1


	//   ....[7]....
        /*05cc*/ 	.word	0x000003f0
        /*05d0*/ 	.word	0x000000ff
        /*05d4*/ 	.word	0x00038860
        /*05d8*/ 	.short	0x0100
        /*05da*/ 	.byte	0x08
	.zero		1


	//   ....[8]....
        /*05dc*/ 	.word	0x00000400
        /*05e0*/ 	.word	0x000000ff
        /*05e4*/ 	.word	0x00038858
        /*05e8*/ 	.short	0x0100
        /*05ea*/ 	.byte	0x08
	.zero		1


	//   ....[9]....
        /*05ec*/ 	.word	0x00000410
        /*05f0*/ 	.word	0x000000ff
        /*05f4*/ 	.word	0x00038868
        /*05f8*/ 	.short	0x0100
        /*05fa*/ 	.byte	0x08
	.zero		1


	//   ....[10]....
        /*05fc*/ 	.word	0x00000500
        /*0600*/ 	.word	0x000000ff
        /*0604*/ 	.word	0x00038870
        /*0608*/ 	.short	0x0100
        /*060a*/ 	.byte	0x06
	.zero		1


	//   ....[11]....
        /*060c*/ 	.word	0x00000510
        /*0610*/ 	.word	0x000000ff
        /*0614*/ 	.word	0x00038880
        /*0618*/ 	.short	0x0100
        /*061a*/ 	.byte	0x06
	.zero		1


	//   ....[12]....
        /*061c*/ 	.word	0x00000520
        /*0620*/ 	.word	0x000000ff
        /*0624*/ 	.word	0x00038878
        /*0628*/ 	.short	0x0100
        /*062a*/ 	.byte	0x06
	.zero		1


	//   ....[13]....
        /*062c*/ 	.word	0x00000530
        /*0630*/ 	.word	0x000000ff
        /*0634*/ 	.word	0x00038888
        /*0638*/ 	.short	0x0100
        /*063a*/ 	.byte	0x06
	.zero		1


	//   ....[14]....
        /*063c*/ 	.word	0x00000660
        /*0640*/ 	.word	0x000000ff
        /*0644*/ 	.word	0x00038890
        /*0648*/ 	.short	0x0100
        /*064a*/ 	.byte	0x08
	.zero		1


	//   ....[15]....
        /*064c*/ 	.word	0x00000670
        /*0650*/ 	.word	0x000000ff
        /*0654*/ 	.word	0x000388a0
        /*0658*/ 	.short	0x0100
        /*065a*/ 	.byte	0x08
	.zero		1


	//   ....[16]....
        /*065c*/ 	.word	0x00000680
        /*0660*/ 	.word	0x000000ff
        /*0664*/ 	.word	0x00038898
        /*0668*/ 	.short	0x0100
        /*066a*/ 	.byte	0x08
	.zero		1


	//   ....[17]....
        /*066c*/ 	.word	0x00000690
        /*0670*/ 	.word	0x000000ff
        /*0674*/ 	.word	0x000388a8
        /*0678*/ 	.short	0x0100
        /*067a*/ 	.byte	0x08
	.zero		1


	//   ....[18]....
        /*067c*/ 	.word	0x000007d0
        /*0680*/ 	.word	0x000000ff
        /*0684*/ 	.word	0x000388b0
        /*0688*/ 	.short	0x0100
        /*068a*/ 	.byte	0x08
	.zero		1


	//   ....[19]....
        /*068c*/ 	.word	0x000007e0
        /*0690*/ 	.word	0x000000ff
        /*0694*/ 	.word	0x000388c0
        /*0698*/ 	.short	0x0100
        /*069a*/ 	.byte	0x08
	.zero		1


	//   ....[20]....
        /*069c*/ 	.word	0x000007f0
        /*06a0*/ 	.word	0x000000ff
        /*06a4*/ 	.word	0x000388b8
        /*06a8*/ 	.short	0x0100
        /*06aa*/ 	.byte	0x08
	.zero		1


	//   ....[21]....
        /*06ac*/ 	.word	0x00000800
        /*06b0*/ 	.word	0x000000ff
        /*06b4*/ 	.word	0x000388c8
        /*06b8*/ 	.short	0x0100
        /*06ba*/ 	.byte	0x08
	.zero		1


	//   ....[22]....
        /*06bc*/ 	.word	0x00001170
        /*06c0*/ 	.word	0x000000ff
        /*06c4*/ 	.word	0x00038800
        /*06c8*/ 	.short	0x010a
        /*06ca*/ 	.byte	0x28
	.zero		1


	//   ....[23]....
        /*06cc*/ 	.word	0x00001200
        /*06d0*/ 	.word	0x00000000
        /*06d4*/ 	.word	0x00038830
        /*06d8*/ 	.short	0x010a
        /*06da*/ 	.byte	0x3f
	.zero		1


	//   ....[24]....
        /*06dc*/ 	.word	0x00001250
        /*06e0*/ 	.word	0x00000000
        /*06e4*/ 	.word	0x00038830
        /*06e8*/ 	.short	0x010a
        /*06ea*/ 	.byte	0x3f
	.zero		1


	//   ....[25]....
        /*06ec*/ 	.word	0x000038a0
        /*06f0*/ 	.word	0x000000ff
        /*06f4*/ 	.word	0x00000000
        /*06f8*/ 	.short	0x0101
        /*06fa*/ 	.byte	0x04
	.zero		1


	//   ....[26]....
        /*06fc*/ 	.word	0x000054b0
        /*0700*/ 	.word	0x000000ff
        /*0704*/ 	.word	0x00038830
        /*0708*/ 	.short	0x010a
        /*070a*/ 	.byte	0x3c
	.zero		1


	//   ....[27]....
        /*070c*/ 	.word	0x000054f0
        /*0710*/ 	.word	0x000000ff
        /*0714*/ 	.word	0x00038830
        /*0718*/ 	.short	0x010a
        /*071a*/ 	.byte	0x3c
	.zero		1


	//   ....[28]....
        /*071c*/ 	.word	0x00007e40
        /*0720*/ 	.word	0x000000ff
        /*0724*/ 	.word	0x00038850
        /*0728*/ 	.short	0x010a
        /*072a*/ 	.byte	0x04
	.zero		1


	//   ....[29]....
        /*072c*/ 	.word	0x00007e80
        /*0730*/ 	.word	0x000000ff
        /*0734*/ 	.word	0x00038850
        /*0738*/ 	.short	0x010a
        /*073a*/ 	.byte	0x04
	.zero		1


	//   ....[30]....
        /*073c*/ 	.word	0x00008250
        /*0740*/ 	.word	0x000000ff
        /*0744*/ 	.word	0x00000000
        /*0748*/ 	.short	0x0101
        /*074a*/ 	.byte	0x3c
	.zero		1


	//   ....[31]....
        /*074c*/ 	.word	0x00008d90
        /*0750*/ 	.word	0x000000ff
        /*0754*/ 	.word	0x00000000
        /*0758*/ 	.short	0x0101
        /*075a*/ 	.byte	0x04
	.zero		1


	//   ....[32]....
        /*075c*/ 	.word	0x00009710
        /*0760*/ 	.word	0x000000ff
        /*0764*/ 	.word	0x00038850
        /*0768*/ 	.short	0x010a
        /*076a*/ 	.byte	0x0c
	.zero		1


	//   ....[33]....
        /*076c*/ 	.word	0x00009750
        /*0770*/ 	.word	0x000000ff
        /*0774*/ 	.word	0x00038850
        /*0778*/ 	.short	0x010a
        /*077a*/ 	.byte	0x0c
	.zero		1


	//   ....[34]....
        /*077c*/ 	.word	0x0000a6a0
        /*0780*/ 	.word	0x000000ff
        /*0784*/ 	.word	0x00000000
        /*0788*/ 	.short	0x0101
        /*078a*/ 	.byte	0x05
	.zero		1


	//   ....[35]....
        /*078c*/ 	.word	0x0000bc60
        /*0790*/ 	.word	0x000000ff
        /*0794*/ 	.word	0x00000000
        /*0798*/ 	.short	0x0101
        /*079a*/ 	.byte	0x04
	.zero		1


	//   ....[36]....
        /*079c*/ 	.word	0x0000d180
        /*07a0*/ 	.word	0x00000000
        /*07a4*/ 	.word	0x00038840
        /*07a8*/ 	.short	0x010a
        /*07aa*/ 	.byte	0x3f
	.zero		1


	//   ....[37]....
        /*07ac*/ 	.word	0x0000d770
        /*07b0*/ 	.word	0x00000000
        /*07b4*/ 	.word	0x00038830
        /*07b8*/ 	.short	0x0107
        /*07ba*/ 	.byte	0x3f
	.zero		1


	//   ....[38]....
        /*07bc*/ 	.word	0x0000d830
        /*07c0*/ 	.word	0x00000000
        /*07c4*/ 	.word	0x00038830
        /*07c8*/ 	.short	0x0101
        /*07ca*/ 	.byte	0x3f
	.zero		1


	//   ....[39]....
        /*07cc*/ 	.word	0x0000e2a0
        /*07d0*/ 	.word	0x000000ff
        /*07d4*/ 	.word	0x00038800
        /*07d8*/ 	.short	0x0107
        /*07da*/ 	.byte	0x27
	.zero		1


	//   ....[40]....
        /*07dc*/ 	.word	0x0000e300
        /*07e0*/ 	.word	0x000000ff
        /*07e4*/ 	.word	0x00038800
        /*07e8*/ 	.short	0x0101
        /*07ea*/ 	.byte	0x27
	.zero		1


	//   ....[41]....
        /*07ec*/ 	.word	0x0000e320
        /*07f0*/ 	.word	0x000000ff
        /*07f4*/ 	.word	0x00038820
        /*07f8*/ 	.short	0x010a
        /*07fa*/ 	.byte	0x27
	.zero		1


	//   ....[42]....
        /*07fc*/ 	.word	0x0000e630
        /*0800*/ 	.word	0x00000007
        /*0804*/ 	.word	0x00038840
        /*0808*/ 	.short	0x010a
        /*080a*/ 	.byte	0x3f
	.zero		1


	//   ....[43]....
        /*080c*/ 	.word	0x0000eaf0
        /*0810*/ 	.word	0x00000007
        /*0814*/ 	.word	0x00038830
        /*0818*/ 	.short	0x0107
        /*081a*/ 	.byte	0x3f
	.zero		1


	//   ....[44]....
        /*081c*/ 	.word	0x0000eba0
        /*0820*/ 	.word	0x00000007
        /*0824*/ 	.word	0x00038830
        /*0828*/ 	.short	0x0101
        /*082a*/ 	.byte	0x3f
	.zero		1


	//   ....[45]....
        /*082c*/ 	.word	0x0000ec20
        /*0830*/ 	.word	0x00000007
        /*0834*/ 	.word	0x00038860
        /*0838*/ 	.short	0x010a
        /*083a*/ 	.byte	0x3f
	.zero		1


	//   ....[46]....
        /*083c*/ 	.word	0x0000f1a0
        /*0840*/ 	.word	0x00000007
        /*0844*/ 	.word	0x00038850
        /*0848*/ 	.short	0x0107
        /*084a*/ 	.byte	0x3f
	.zero		1


	//   ....[47]....
        /*084c*/ 	.word	0x0000f2c0
        /*0850*/ 	.word	0x00000007
        /*0854*/ 	.word	0x00038850
        /*0858*/ 	.short	0x0101
        /*085a*/ 	.byte	0x3f
	.zero		1


	//   ....[48]....
        /*085c*/ 	.word	0x0000f3a0
        /*0860*/ 	.word	0x00000004
        /*0864*/ 	.word	0x00038860
        /*0868*/ 	.short	0x010a
        /*086a*/ 	.byte	0x3f
	.zero		1


	//   ....[49]....
        /*086c*/ 	.word	0x0000f880
        /*0870*/ 	.word	0x00000004
        /*0874*/ 	.word	0x00038850
        /*0878*/ 	.short	0x0107
        /*087a*/ 	.byte	0x3f
	.zero		1


	//   ....[50]....
        /*087c*/ 	.word	0x0000f970
        /*0880*/ 	.word	0x00000004
        /*0884*/ 	.word	0x00038850
        /*0888*/ 	.short	0x0101
        /*088a*/ 	.byte	0x3f
	.zero		1


	//   ....[51]....
        /*088c*/ 	.word	0x0000fa60
        /*0890*/ 	.word	0x00000005
        /*0894*/ 	.word	0x00038820
        /*0898*/ 	.short	0x010a
        /*089a*/ 	.byte	0x3f
	.zero		1


	//   ....[52]....
        /*089c*/ 	.word	0x0000fc00
        /*08a0*/ 	.word	0x00000003
        /*08a4*/ 	.word	0x00038840
        /*08a8*/ 	.short	0x010a
        /*08aa*/ 	.byte	0x3f
	.zero		1


	//   ....[53]....
        /*08ac*/ 	.word	0x0000fca0
        /*08b0*/ 	.word	0x00000005
        /*08b4*/ 	.word	0x00038840
        /*08b8*/ 	.short	0x010a
        /*08ba*/ 	.byte	0x3f
	.zero		1


	//   ....[54]....
        /*08bc*/ 	.word	0x0000fce0
        /*08c0*/ 	.word	0x00000003
        /*08c4*/ 	.word	0x00038860
        /*08c8*/ 	.short	0x010a
        /*08ca*/ 	.byte	0x3f
	.zero		1


	//   ....[55]....
        /*08cc*/ 	.word	0x0000fd20
        /*08d0*/ 	.word	0x00000005
        /*08d4*/ 	.word	0x00038860
        /*08d8*/ 	.short	0x010a
        /*08da*/ 	.byte	0x3f
	.zero		1


	//   ....[56]....
        /*08dc*/ 	.word	0x0000fd90
        /*08e0*/ 	.word	0x00000003
        /*08e4*/ 	.word	0x00038800
        /*08e8*/ 	.short	0x010a
        /*08ea*/ 	.byte	0x3f
	.zero		1


	//   ....[57]....
        /*08ec*/ 	.word	0x0000fde0
        /*08f0*/ 	.word	0x00000000
        /*08f4*/ 	.word	0x00038830
        /*08f8*/ 	.short	0x010a
        /*08fa*/ 	.byte	0x3f
	.zero		1


	//   ....[58]....
        /*08fc*/ 	.word	0x0000fe40
        /*0900*/ 	.word	0x00000004
        /*0904*/ 	.word	0x00038830
        /*0908*/ 	.short	0x010a
        /*090a*/ 	.byte	0x3f
	.zero		1


	//   ....[59]....
        /*090c*/ 	.word	0x0000fea0
        /*0910*/ 	.word	0x00000003
        /*0914*/ 	.word	0x00038850
        /*0918*/ 	.short	0x010a
        /*091a*/ 	.byte	0x3f
	.zero		1


	//   ....[60]....
        /*091c*/ 	.word	0x0000ff00
        /*0920*/ 	.word	0x00000007
        /*0924*/ 	.word	0x00038850
        /*0928*/ 	.short	0x010a
        /*092a*/ 	.byte	0x3f
	.zero		1


	//   ....[61]....
        /*092c*/ 	.word	0x00010020
        /*0930*/ 	.word	0x00000000
        /*0934*/ 	.word	0x00038840
        /*0938*/ 	.short	0x010a
        /*093a*/ 	.byte	0x3f
	.zero		1


	//   ....[62]....
        /*093c*/ 	.word	0x00011260
        /*0940*/ 	.word	0x00000003
        /*0944*/ 	.word	0x00038820
        /*0948*/ 	.short	0x010a
        /*094a*/ 	.byte	0x3f
	.zero		1


	//   ....[63]....
        /*094c*/ 	.word	0x000112b0
        /*0950*/ 	.word	0x00000007
        /*0954*/ 	.word	0x00038840
        /*0958*/ 	.short	0x010a
        /*095a*/ 	.byte	0x3f
	.zero		1


	//   ....[64]....
        /*095c*/ 	.word	0x00011900
        /*0960*/ 	.word	0x00000007
        /*0964*/ 	.word	0x00038860
        /*0968*/ 	.short	0x010a
        /*096a*/ 	.byte	0x3f
	.zero		1


	//   ....[65]....
        /*096c*/ 	.word	0x00012070
        /*0970*/ 	.word	0x00000004
        /*0974*/ 	.word	0x00038860
        /*0978*/ 	.short	0x010a
        /*097a*/ 	.byte	0x3f
	.zero		1


	//   ....[66]....
        /*097c*/ 	.word	0x00012880
        /*0980*/ 	.word	0x00000005
        /*0984*/ 	.word	0x00038820
        /*0988*/ 	.short	0x010a
        /*098a*/ 	.byte	0x3f
	.zero		1


	//   ....[67]....
        /*098c*/ 	.word	0x00012a20
        /*0990*/ 	.word	0x00000003
        /*0994*/ 	.word	0x00038840
        /*0998*/ 	.short	0x010a
        /*099a*/ 	.byte	0x3f
	.zero		1


	//   ....[68]....
        /*099c*/ 	.word	0x00012a70
        /*09a0*/ 	.word	0x00000005
        /*09a4*/ 	.word	0x00038840
        /*09a8*/ 	.short	0x010a
        /*09aa*/ 	.byte	0x3f
	.zero		1


	//   ....[69]....
        /*09ac*/ 	.word	0x00012ac0
        /*09b0*/ 	.word	0x00000003
        /*09b4*/ 	.word	0x00038860
        /*09b8*/ 	.short	0x010a
        /*09ba*/ 	.byte	0x3f
	.zero		1


	//----- nvinfo : EIATTR_NUM_MBARRIERS
	.align		4
.L_327:
        /*09bc*/ 	.byte	0x03, 0x38
        /*09be*/ 	.short	0x0016


	//----- nvinfo : EIATTR_EXIT_INSTR_OFFSETS
	.align		4
        /*09c0*/ 	.byte	0x04, 0x1c
        /*09c2*/ 	.short	(.L_329 - .L_328)


	//   ....[0]....
.L_328:
        /*09c4*/ 	.word	0x00000940


	//   ....[1]....
        /*09c8*/ 	.word	0x0000c260


	//   ....[2]....
        /*09cc*/ 	.word	0x0000fd70


	//----- nvinfo : EIATTR_MAX_THREADS
	.align		4
.L_329:
        /*09d0*/ 	.byte	0x04, 0x05
        /*09d2*/ 	.short	(.L_331 - .L_330)
.L_330:
        /*09d4*/ 	.word	0x00000180
        /*09d8*/ 	.word	0x00000001
        /*09dc*/ 	.word	0x00000001


	//----- nvinfo : EIATTR_CRS_STACK_SIZE
	.align		4
.L_331:
        /*09e0*/ 	.byte	0x04, 0x1e
        /*09e2*/ 	.short	(.L_333 - .L_332)
.L_332:
        /*09e4*/ 	.word	0x00000000


	//----- nvinfo : EIATTR_CBANK_PARAM_SIZE
	.align		4
.L_333:
        /*09e8*/ 	.byte	0x03, 0x19
        /*09ea*/ 	.short	0x0a70


	//----- nvinfo : EIATTR_PARAM_CBANK
	.align		4
        /*09ec*/ 	.byte	0x04, 0x0a
        /*09ee*/ 	.short	(.L_335 - .L_334)
	.align		4
.L_334:
        /*09f0*/ 	.word	index@(.nv.constant0._ZN7cutlass13device_kernelIN5flash11enable_sm90INS1_16FlashAttnFwdSm90INS1_25CollectiveMainloopFwdSm90ILi2EN4cute5tupleIJNS5_1CILi1EEES8_S8_EEENS6_IJNS7_ILi128EEENS7_ILi80EEENS7_ILi256EEEEEELi256ENS_6half_tEfNS_4arch4Sm90ELb0ELb0ELb0ELb0ELb1ELb0ELb0ELb1ELb1ELb1ELb0ELb0EEENS1_21CollectiveEpilogueFwdINS6_IJSA_SC_SB_EEES9_SE_SG_Li256ELb0ELb1ELb0ELb0EEENS1_29StaticPersistentTileSchedulerILb0EEEEEEEEEvNT_6ParamsE)
        /*09f4*/ 	.short	0x0210
        /*09f6*/ 	.short	0x0a70


	//----- nvinfo : EIATTR_SW_WAR
	.align		4
.L_335:
        /*09f8*/ 	.byte	0x04, 0x36
        /*09fa*/ 	.short	(.L_337 - .L_336)
.L_336:
        /*09fc*/ 	.word	0x00000008
.L_337:


//--------------------- .nv.info._ZN7cutlass13device_kernelIN5flash11enable_sm90INS1_16FlashAttnFwdSm90INS1_25CollectiveMainloopFwdSm90ILi2EN4cute5tupleIJNS5_1CILi1EEES8_S8_EEENS6_IJNS7_ILi128EEENS7_ILi80EEENS7_ILi256EEEEEELi256ENS_6half_tEfNS_4arch4Sm90ELb0ELb0ELb0ELb1ELb1ELb0ELb0ELb1ELb1ELb1ELb0ELb0EEENS1_21CollectiveEpilogueFwdINS6_IJSA_SC_SB_EEES9_SE_SG_Li256ELb1ELb1ELb0ELb0EEENS1_36VarlenDynamicPersistentTileSchedulerILi128ELi80ELi256ELi128ELb0ELb1ELb1ELb0ELb1ELb1EEEEEEEEEvNT_6ParamsE --------------------------
	.section	.nv.info._ZN7cutlass13device_kernelIN5flash11enable_sm90INS1_16FlashAttnFwdSm90INS1_25CollectiveMainloopFwdSm90ILi2EN4cute5tupleIJNS5_1CILi1EEES8_S8_EEENS6_IJNS7_ILi128EEENS7_ILi80EEENS7_ILi256EEEEEELi256ENS_6half_tEfNS_4arch4Sm90ELb0ELb0ELb0ELb1ELb1ELb0ELb0ELb1ELb1ELb1ELb0ELb0EEENS1_21CollectiveEpilogueFwdINS6_IJSA_SC_SB_EEES9_SE_SG_Li256ELb1ELb1ELb0ELb0EEENS1_36VarlenDynamicPersistentTileSchedulerILi128ELi80ELi256ELi128ELb0ELb1ELb1ELb0ELb1ELb1EEEEEEEEEvNT_6ParamsE,"",@"SHT_CUDA_INFO"
	.sectionflags	@""
	.align	4


	//----- nvinfo : EIATTR_CUDA_API_VERSION
	.align		4
        /*0000*/ 	.byte	0x04, 0x37
        /*0002*/ 	.short	(.L_339 - .L_338)
.L_338:
        /*0004*/ 	.word	0x00000082


	//----- nvinfo : EIATTR_KPARAM_INFO
	.align		4
.L_339:
        /*0008*/ 	.byte	0x04, 0x17
        /*000a*/ 	.short	(.L_341 - .L_340)
.L_340:
        /*000c*/ 	.word	0x00000000
        /*0010*/ 	.short	0x0000
        /*0012*/ 	.short	0x0070
        /*0014*/ 	.byte	0x00, 0xf0, 0x01, 0x2a


	//----- nvinfo : EIATTR_SPARSE_MMA_MASK
	.align		4
.L_341:
        /*0018*/ 	.byte	0x03, 0x50
        /*001a*/ 	.short	0x0000


	//----- nvinfo : EIATTR_MAXREG_COUNT
	.align		4
        /*001c*/ 	.byte	0x03, 0x1b
        /*001e*/ 	.short	0x00a8


	//----- nvinfo : EIATTR_NUM_BARRIERS
	.align		4
        /*0020*/ 	.byte	0x02, 0x4c
        /*0022*/ 	.byte	0x09
	.zero		1


	//----- nvinfo : EIATTR_EXTERNS
	.align		4
        /*0024*/ 	.byte	0x04, 0x0f
        /*0026*/ 	.short	(.L_343 - .L_342)


	//   ....[0]....
	.align		4
.L_342:
        /*0028*/ 	.word	index@(__assertfail)


	//----- nvinfo : EIATTR_ANNOTATIONS
	.align		4
.L_343:
        /*002c*/ 	.byte	0x04, 0x55
        /*002e*/ 	.short	(.L_345 - .L_344)


	//   ....[0]....
.L_344:
        /*0030*/ 	.word	0x00000001
        /*0034*/ 	.byte	0xa0, 0x08, 0x00, 0x00, 0x01, 0x00, 0x00, 0x00, 0xa0, 0x09, 0x00, 0x00, 0x01, 0x00, 0x00, 0x00
        /* <DEDUP_REMOVED lines=14> */
        /*0124*/ 	.byte	0xe0, 0x2c, 0x01, 0x00, 0x01, 0x00, 0x00, 0x00, 0x80, 0x2e, 0x01, 0x00


	//----- nvinfo : EIATTR_MERCURY_ISA_VERSION
	.align		4
.L_345:
        /*0130*/ 	.byte	0x03, 0x5f
        /*0132*/ 	.short	0x0101


	//----- nvinfo : EIATTR_UNUSED_LOAD_BYTE_OFFSET
	.align		4
        /*0134*/ 	.byte	0x04, 0x44
        /*0136*/ 	.short	(.L_347 - .L_346)


	//   ....[0]....
.L_346:
        /*0138*/ 	.word	0x00000950
        /*013c*/ 	.word	0x0000fff0


	//   ....[1]....
        /*0140*/ 	.word	0x0000abb0
        /*0144*/ 	.word	0x0000fff0


	//----- nvinfo : EIATTR_INT_WARP_WIDE_INSTR_OFFSETS
	.align		4
.L_347:
        /*0148*/ 	.byte	0x04, 0x31
        /*014a*/ 	.short	(.L_349 - .L_348)


	//   ....[0]....
.L_348:
        /*014c*/ 	.word	0x000000c0


	//   ....[1]....
        /*0150*/ 	.word	0x000000d0


	//   ....[2]....
        /*0154*/ 	.word	0x00000170


	//   ....[3]....
        /*0158*/ 	.word	0x0000eb50


	//   ....[4]....
        /*015c*/ 	.word	0x0000ebe0


	//   ....[5]....
        /*0160*/ 	.word	0x00011b70


	//   ....[6]....
        /*0164*/ 	.word	0x00011c00


	//----- nvinfo : EIATTR_COOP_GROUP_MASK_REGIDS
	.align		4
.L_349:
        /*0168*/ 	.byte	0x04, 0x29
        /*016a*/ 	.short	(.L_351 - .L_350)


	//   ....[0]....
.L_350:
        /*016c*/ 	.word	0xffffffff


	//   ....[1]....
        /*0170*/ 	.word	0xffffffff


	//   ....[2]....
        /*0174*/ 	.word	0xffffffff


	//   ....[3]....
        /*0178*/ 	.word	0xffffffff


	//   ....[4]....
        /*017c*/ 	.word	0xffffffff


	//   ....[5]....
        /*0180*/ 	.word	0xffffffff


	//   ....[6]....
        /*0184*/ 	.word	0xffffffff


	//   ....[7]....
        /*0188*/ 	.word	0xffffffff


	//   ....[8]....
        /*018c*/ 	.word	0xffffffff


	//   ....[9]....
        /*0190*/ 	.word	0xffffffff


	//   ....[10]....
        /*0194*/ 	.word	0xffffffff


	//   ....[11]....
        /*0198*/ 	.word	0xffffffff


	//   ....[12]....
        /*019c*/ 	.word	0xffffffff


	//   ....[13]....
        /*01a0*/ 	.word	0xffffffff


	//   ....[14]....
        /*01a4*/ 	.word	0xffffffff


	//   ....[15]....
        /*01a8*/ 	.word	0xffffffff


	//   ....[16]....
        /*01ac*/ 	.word	0xffffffff


	//   ....[17]....
        /*01b0*/ 	.word	0xffffffff


	//   ....[18]....
        /*01b4*/ 	.word	0xffffffff


	//   ....[19]....
        /*01b8*/ 	.word	0xffffffff


	//   ....[20]....
        /*01bc*/ 	.word	0xffffffff


	//   ....[21]....
        /*01c0*/ 	.word	0xffffffff


	//   ....[22]....
        /*01c4*/ 	.word	0xffffffff


	//   ....[23]....
        /*01c8*/ 	.word	0xffffffff


	//   ....[24]....
        /*01cc*/ 	.word	0xffffffff


	//   ....[25]....
        /*01d0*/ 	.word	0xffffffff


	//   ....[26]....
        /*01d4*/ 	.word	0xffffffff


	//   ....[27]....
        /*01d8*/ 	.word	0xffffffff


	//   ....[28]....
        /*01dc*/ 	.word	0xffffffff


	//   ....[29]....
        /*01e0*/ 	.word	0xffffffff


	//   ....[30]....
        /*01e4*/ 	.word	0xffffffff


	//   ....[31]....
        /*01e8*/ 	.word	0xffffffff


	//   ....[32]....
        /*01ec*/ 	.word	0xffffffff


	//   ....[33]....
        /*01f0*/ 	.word	0xffffffff


	//   ....[34]....
        /*01f4*/ 	.word	0xffffffff


	//   ....[35]....
        /*01f8*/ 	.word	0xffffffff


	//   ....[36]....
        /*01fc*/ 	.word	0xffffffff


	//   ....[37]....
        /*0200*/ 	.word	0xffffffff


	//   ....[38]....
        /*0204*/ 	.word	0xffffffff


	//   ....[39]....
        /*0208*/ 	.word	0xffffffff


	//   ....[40]....
        /*020c*/ 	.word	0xffffffff


	//   ....[41]....
        /*0210*/ 	.word	0xffffffff


	//   ....[42]....
        /*0214*/ 	.word	0xffffffff


	//   ....[43]....
        /*0218*/ 	.word	0xffffffff


	//   ....[44]....
        /*021c*/ 	.word	0xffffffff


	//   ....[45]....
        /*0220*/ 	.word	0xffffffff


	//   ....[46]....
        /*0224*/ 	.word	0xffffffff


	//   ....[47]....
        /*0228*/ 	.word	0xffffffff


	//   ....[48]....
        /*022c*/ 	.word	0xffffffff


	//   ....[49]....
        /*0230*/ 	.word	0xffffffff


	//   ....[50]....
        /*0234*/ 	.word	0xffffffff


	//   ....[51]....
        /*0238*/ 	.word	0xffffffff


	//   ....[52]....
        /*023c*/ 	.word	0xffffffff


	//   ....[53]....
        /*0240*/ 	.word	0xffffffff


	//   ....[54]....
        /*0244*/ 	.word	0xffffffff


	//   ....[55]....
        /*0248*/ 	.word	0xffffffff


	//   ....[56]....
        /*024c*/ 	.word	0xffffffff


	//   ....[57]....
        /*0250*/ 	.word	0xffffffff


	//   ....[58]....
        /*0254*/ 	.word	0xffffffff


	//   ....[59]....
        /*0258*/ 	.word	0xffffffff


	//   ....[60]....
        /*025c*/ 	.word	0xffffffff


	//   ....[61]....
        /*0260*/ 	.word	0xffffffff


	//   ....[62]....
        /*0264*/ 	.word	0xffffffff


	//   ....[63]....
        /*0268*/ 	.word	0xffffffff


	//   ....[64]....
        /*026c*/ 	.word	0xffffffff


	//   ....[65]....
        /*0270*/ 	.word	0xffffffff


	//   ....[66]....
        /*0274*/ 	.word	0xffffffff


	//   ....[67]....
        /*0278*/ 	.word	0xffffffff


	//   ....[68]....
        /*027c*/ 	.word	0xffffffff


	//   ....[69]....
        /*0280*/ 	.word	0xffffffff


	//   ....[70]....
        /*0284*/ 	.word	0xffffffff


	//   ....[71]....
        /*0288*/ 	.word	0xffffffff


	//   ....[72]....
        /*028c*/ 	.word	0xffffffff


	//   ....[73]....
        /*0290*/ 	.word	0xffffffff


	//   ....[74]....
        /*0294*/ 	.word	0xffffffff


	//   ....[75]....
        /*0298*/ 	.word	0xffffffff


	//   ....[76]....
        /*029c*/ 	.word	0xffffffff


	//   ....[77]....
        /*02a0*/ 	.word	0xffffffff


	//   ....[78]....
        /*02a4*/ 	.word	0xffffffff


	//   ....[79]....
        /*02a8*/ 	.word	0xffffffff


	//   ....[80]....
        /*02ac*/ 	.word	0xffffffff


	//   ....[81]....
        /*02b0*/ 	.word	0xffffffff


	//   ....[82]....
        /*02b4*/ 	.word	0xffffffff


	//   ....[83]....
        /*02b8*/ 	.word	0xffffffff


	//   ....[84]....
        /*02bc*/ 	.word	0xffffffff


	//   ....[85]....
        /*02c0*/ 	.word	0xffffffff


	//   ....[86]....
        /*02c4*/ 	.word	0xffffffff


	//   ....[87]....
        /*02c8*/ 	.word	0xffffffff


	//   ....[88]....
        /*02cc*/ 	.word	0xffffffff


	//   ....[89]....
        /*02d0*/ 	.word	0xffffffff


	//   ....[90]....
        /*02d4*/ 	.word	0xffffffff


	//   ....[91]....
        /*02d8*/ 	.word	0xffffffff


	//   ....[92]....
        /*02dc*/ 	.word	0xffffffff


	//   ....[93]....
        /*02e0*/ 	.word	0xffffffff


	//   ....[94]....
        /*02e4*/ 	.word	0xffffffff


	//   ....[95]....
        /*02e8*/ 	.word	0xffffffff


	//   ....[96]....
        /*02ec*/ 	.word	0xffffffff


	//   ....[97]....
        /*02f0*/ 	.word	0xffffffff


	//   ....[98]....
        /*02f4*/ 	.word	0xffffffff


	//   ....[99]....
        /*02f8*/ 	.word	0xffffffff


	//   ....[100]....
        /*02fc*/ 	.word	0xffffffff


	//   ....[101]....
        /*0300*/ 	.word	0xffffffff


	//   ....[102]....
        /*0304*/ 	.word	0xffffffff


	//   ....[103]....
        /*0308*/ 	.word	0xffffffff


	//   ....[104]....
        /*030c*/ 	.word	0xffffffff


	//   ....[105]....
        /*0310*/ 	.word	0xffffffff


	//   ....[106]....
        /*0314*/ 	.word	0xffffffff


	//   ....[107]....
        /*0318*/ 	.word	0xffffffff


	//   ....[108]....
        /*031c*/ 	.word	0xffffffff


	//   ....[109]....
        /*0320*/ 	.word	0xffffffff


	//   ....[110]....
        /*0324*/ 	.word	0xffffffff


	//   ....[111]....
        /*0328*/ 	.word	0xffffffff


	//   ....[112]....
        /*032c*/ 	.word	0xffffffff


	//   ....[113]....
        /*0330*/ 	.word	0xffffffff


	//   ....[114]....
        /*0334*/ 	.word	0xffffffff


	//   ....[115]....
        /*0338*/ 	.word	0xffffffff


	//   ....[116]....
        /*033c*/ 	.word	0xffffffff


	//   ....[117]....
        /*0340*/ 	.word	0xffffffff


	//   ....[118]....
        /*0344*/ 	.word	0xffffffff


	//   ....[119]....
        /*0348*/ 	.word	0xffffffff


	//   ....[120]....
        /*034c*/ 	.word	0xffffffff


	//   ....[121]....
        /*0350*/ 	.word	0xffffffff


	//   ....[122]....
        /*0354*/ 	.word	0xffffffff


	//   ....[123]....
        /*0358*/ 	.word	0xffffffff


	//   ....[124]....
        /*035c*/ 	.word	0xffffffff


	//   ....[125]....
        /*0360*/ 	.word	0xffffffff


	//   ....[126]....
        /*0364*/ 	.word	0xffffffff


	//   ....[127]....
        /*0368*/ 	.word	0xffffffff


	//   ....[128]....
        /*036c*/ 	.word	0xffffffff


	//   ....[129]....
        /*0370*/ 	.word	0x0500000f


	//   ....[130]....
        /*0374*/ 	.word	0x0500000f


	//   ....[131]....
        /*0378*/ 	.word	0x0500000f


	//   ....[132]....
        /*037c*/ 	.word	0x0500000f


	//   ....[133]....
        /*0380*/ 	.word	0x0500000f


	//   ....[134]....
        /*0384*/ 	.word	0x0500000f


	//   ....[135]....
        /*0388*/ 	.word	0x0500000f


	//   ....[136]....
        /*038c*/ 	.word	0x0500000f


	//   ....[137]....
        /*0390*/ 	.word	0x0500000f


	//   ....[138]....
        /*0394*/ 	.word	0x0500000f


	//   ....[139]....
        /*0398*/ 	.word	0x0500000f


	//   ....[140]....
        /*039c*/ 	.word	0x0500000f


	//   ....[141]....
        /*03a0*/ 	.word	0x0500000f


	//   ....[142]....
        /*03a4*/ 	.word	0x0500000f


	//   ....[143]....
        /*03a8*/ 	.word	0x0500000f


	//   ....[144]....
        /*03ac*/ 	.word	0x0500000f


	//   ....[145]....
        /*03b0*/ 	.word	0x0500000f


	//   ....[146]....
        /*03b4*/ 	.word	0x0500000f


	//   ....[147]....
        /*03b8*/ 	.word	0x0500000f


	//   ....[148]....
        /*03bc*/ 	.word	0x0500000f


	//   ....[149]....
        /*03c0*/ 	.word	0x0500000f


	//   ....[150]....
        /*03c4*/ 	.word	0x0500000f


	//   ....[151]....
        /*03c8*/ 	.word	0x0500000f


	//   ....[152]....
        /*03cc*/ 	.word	0x0500000f


	//   ....[153]....
        /*03d0*/ 	.word	0x0500000f


	//   ....[154]....
        /*03d4*/ 	.word	0x0500000f


	//   ....[155]....
        /*03d8*/ 	.word	0x0500000f


	//   ....[156]....
        /*03dc*/ 	.word	0x0500000f


	//   ....[157]....
        /*03e0*/ 	.word	0x0500000f


	//   ....[158]....
        /*03e4*/ 	.word	0x0500000f


	//   ....[159]....
        /*03e8*/ 	.word	0x0500000f


	//   ....[160]....
        /*03ec*/ 	.word	0x0500000f


	//   ....[161]....
        /*03f0*/ 	.word	0x0500000f


	//   ....[162]....
        /*03f4*/ 	.word	0x0500000f


	//   ....[163]....
        /*03f8*/ 	.word	0x0500000f


	//   ....[164]....
        /*03fc*/ 	.word	0x0500000f


	//   ....[165]....
        /*0400*/ 	.word	0x0500000f


	//   ....[166]....
        /*0404*/ 	.word	0x0500000f


	//   ....[167]....
        /*0408*/ 	.word	0x0500000f


	//   ....[168]....
        /*040c*/ 	.word	0x0500000f


	//   ....[169]....
        /*0410*/ 	.word	0x0500000f


	//   ....[170]....
        /*0414*/ 	.word	0x0500000f


	//   ....[171]....
        /*0418*/ 	.word	0x0500000f


	//   ....[172]....
        /*041c*/ 	.word	0x0500000f


	//   ....[173]....
        /*0420*/ 	.word	0x0500000f


	//   ....[174]....
        /*0424*/ 	.word	0x0500000f


	//   ....[175]....
        /*0428*/ 	.word	0x0500000f


	//   ....[176]....
        /*042c*/ 	.word	0x0500000f


	//   ....[177]....
        /*0430*/ 	.word	0x0500000f


	//   ....[178]....
        /*0434*/ 	.word	0x0500000f


	//   ....[179]....
        /*0438*/ 	.word	0x0500000f


	//   ....[180]....
        /*043c*/ 	.word	0x0500000f


	//   ....[181]....
        /*0440*/ 	.word	0x0500000f


	//   ....[182]....
        /*0444*/ 	.word	0x0500000f


	//   ....[183]....
        /*0448*/ 	.word	0x0500000f


	//   ....[184]....
        /*044c*/ 	.word	0x0500000f


	//   ....[185]....
        /*0450*/ 	.word	0x0500000f


	//   ....[186]....
        /*0454*/ 	.word	0x0500000f


	//   ....[187]....
        /*0458*/ 	.word	0x0500000f


	//   ....[188]....
        /*045c*/ 	.word	0x0500000f


	//   ....[189]....
        /*0460*/ 	.word	0x0500000f


	//   ....[190]....
        /*0464*/ 	.word	0x0500000f


	//   ....[191]....
        /*0468*/ 	.word	0x0500000f


	//   ....[192]....
        /*046c*/ 	.word	0x0500000f


	//   ....[193]....
        /*0470*/ 	.word	0x0500000f


	//   ....[194]....
        /*0474*/ 	.word	0x0500000f


	//   ....[195]....
        /*0478*/ 	.word	0x0500000f


	//   ....[196]....
        /*047c*/ 	.word	0x0500000f


	//   ....[197]....
        /*0480*/ 	.word	0x0500000f


	//   ....[198]....
        /*0484*/ 	.word	0x0500000f


	//   ....[199]....
        /*0488*/ 	.word	0x0500000f


	//   ....[200]....
        /*048c*/ 	.word	0x0500000f


	//   ....[201]....
        /*0490*/ 	.word	0x0500000f


	//   ....[202]....
        /*0494*/ 	.word	0x0500000f


	//   ....[203]....
        /*0498*/ 	.word	0x0500000f


	//----- nvinfo : EIATTR_COOP_GROUP_INSTR_OFFSETS
	.align		4
.L_351:
        /*049c*/ 	.byte	0x04, 0x28
        /*049e*/ 	.short	(.L_353 - .L_352)


	//   ....[0]....
.L_352:
        /*04a0*/ 	.word	0x00000070


	//   ....[1]....
        /*04a4*/ 	.word	0x000000b0


	//   ....[2]....
        /*04a8*/ 	.word	0x000002d0


	//   ....[3]....
        /*04ac*/ 	.word	0x00000430


	//   ....[4]....
        /*04b0*/ 	.word	0x00000550


	//   ....[5]....
        /*04b4*/ 	.word	0x000006b0


	//   ....[6]....
        /*04b8*/ 	.word	0x000015f0


	//   ....[7]....
        /*04bc*/ 	.word	0x000047c0


	//   ....[8]....
        /*04c0*/ 	.word	0x000048c0


	//   ....[9]....
        /*04c4*/ 	.word	0x00004d00


	//   ....[10]....
        /*04c8*/ 	.word	0x00004d70


	//   ....[11]....
        /*04cc*/ 	.word	0x00008ab0


	//   ....[12]....
        /*04d0*/ 	.word	0x00008ac0


	//   ....[13]....
        /*04d4*/ 	.word	0x00008af0


	//   ....[14]....
        /*04d8*/ 	.word	0x00008b00


	//   ....[15]....
        /*04dc*/ 	.word	0x00009ea0


	//   ....[16]....
        /*04e0*/ 	.word	0x00009ed0


	//   ....[17]....
        /*04e4*/ 	.word	0x00009fb0


	//   ....[18]....
        /*04e8*/ 	.word	0x00009fc0


	//   ....[19]....
        /*04ec*/ 	.word	0x0000bd10


	//   ....[20]....
        /*04f0*/ 	.word	0x0000bd50


	//   ....[21]....
        /*04f4*/ 	.word	0x0000bdc0


	//   ....[22]....
        /*04f8*/ 	.word	0x0000be00


	//   ....[23]....
        /*04fc*/ 	.word	0x0000c640


	//   ....[24]....
        /*0500*/ 	.word	0x0000c680


	//   ....[25]....
        /*0504*/ 	.word	0x0000c7f0


	//   ....[26]....
        /*0508*/ 	.word	0x0000c810


	//   ....[27]....
        /*050c*/ 	.word	0x0000c950


	//   ....[28]....
        /*0510*/ 	.word	0x0000c970


	//   ....[29]....
        /*0514*/ 	.word	0x0000cac0


	//   ....[30]....
        /*0518*/ 	.word	0x0000cae0


	//   ....[31]....
        /*051c*/ 	.word	0x0000d550


	//   ....[32]....
        /*0520*/ 	.word	0x0000d570


	//   ....[33]....
        /*0524*/ 	.word	0x0000d6b0


	//   ....[34]....
        /*0528*/ 	.word	0x0000d6d0


	//   ....[35]....
        /*052c*/ 	.word	0x0000d810


	//   ....[36]....
        /*0530*/ 	.word	0x0000d830


	//   ....[37]....
        /*0534*/ 	.word	0x0000d980


	//   ....[38]....
        /*0538*/ 	.word	0x0000d9a0


	//   ....[39]....
        /*053c*/ 	.word	0x0000db70


	//   ....[40]....
        /*0540*/ 	.word	0x0000dd40


	//   ....[41]....
        /*0544*/ 	.word	0x0000dd70


	//   ....[42]....
        /*0548*/ 	.word	0x0000dda0


	//   ....[43]....
        /*054c*/ 	.word	0x0000ddd0


	//   ....[44]....
        /*0550*/ 	.word	0x0000de00


	//   ....[45]....
        /*0554*/ 	.word	0x0000de30


	//   ....[46]....
        /*0558*/ 	.word	0x0000df80


	//   ....[47]....
        /*055c*/ 	.word	0x0000dfb0


	//   ....[48]....
        /*0560*/ 	.word	0x0000dfe0


	//   ....[49]....
        /*0564*/ 	.word	0x0000e010


	//   ....[50]....
        /*0568*/ 	.word	0x0000e040


	//   ....[51]....
        /*056c*/ 	.word	0x0000e070


	//   ....[52]....
        /*0570*/ 	.word	0x0000e100


	//   ....[53]....
        /*0574*/ 	.word	0x0000e130


	//   ....[54]....
        /*0578*/ 	.word	0x0000e1b0


	//   ....[55]....
        /*057c*/ 	.word	0x0000f750


	//   ....[56]....
        /*0580*/ 	.word	0x0000f790


	//   ....[57]....
        /*0584*/ 	.word	0x0000f7c0


	//   ....[58]....
        /*0588*/ 	.word	0x0000f870


	//   ....[59]....
        /*058c*/ 	.word	0x0000f8b0


	//   ....[60]....
        /*0590*/ 	.word	0x0000f910


	//   ....[61]....
        /*0594*/ 	.word	0x0000f950


	//   ....[62]....
        /*0598*/ 	.word	0x0000f9b0


	//   ....[63]....
        /*059c*/ 	.word	0x0000f9d0


	//   ....[64]....
        /*05a0*/ 	.word	0x0000fa00


	//   ....[65]....
        /*05a4*/ 	.word	0x00010200


	//   ....[66]....
        /*05a8*/ 	.word	0x00010230


	//   ....[67]....
        /*05ac*/ 	.word	0x00010290


	//   ....[68]....
        /*05b0*/ 	.word	0x000102f0


	//   ....[69]....
        /*05b4*/ 	.word	0x00010330


	//   ....[70]....
        /*05b8*/ 	.word	0x000103b0


	//   ....[71]....
        /*05bc*/ 	.word	0x00010400


	//   ....[72]....
        /*05c0*/ 	.word	0x00010470


	//   ....[73]....
        /*05c4*/ 	.word	0x000104b0


	//   ....[74]....
        /*05c8*/ 	.word	0x00010530


	//   ....[75]....
        /*05cc*/ 	.word	0x00010580


	//   ....[76]....
        /*05d0*/ 	.word	0x000105f0


	//   ....[77]....
        /*05d4*/ 	.word	0x00010630


	//   ....[78]....
        /*05d8*/ 	.word	0x000106b0


	//   ....[79]....
        /*05dc*/ 	.word	0x00010700


	//   ....[80]....
        /*05e0*/ 	.word	0x00010750


	//   ....[81]....
        /*05e4*/ 	.word	0x00010f10


	//   ....[82]....
        /*05e8*/ 	.word	0x00010f40


	//   ....[83]....
        /*05ec*/ 	.word	0x00010f70


	//   ....[84]....
        /*05f0*/ 	.word	0x00011030


	//   ....[85]....
        /*05f4*/ 	.word	0x00011060


	//   ....[86]....
        /*05f8*/ 	.word	0x000110b0


	//   ....[87]....
        /*05fc*/ 	.word	0x000110e0


	//   ....[88]....
        /*0600*/ 	.word	0x00011130


	//   ....[89]....
        /*0604*/ 	.word	0x00011160


	//   ....[90]....
        /*0608*/ 	.word	0x000111d0


	//   ....[91]....
        /*060c*/ 	.word	0x000114b0


	//   ....[92]....
        /*0610*/ 	.word	0x000114d0


	//   ....[93]....
        /*0614*/ 	.word	0x000114e0


	//   ....[94]....
        /*0618*/ 	.word	0x00011590


	//   ....[95]....
        /*061c*/ 	.word	0x000115a0


	//   ....[96]....
        /*0620*/ 	.word	0x00011650


	//   ....[97]....
        /*0624*/ 	.word	0x00011660


	//   ....[98]....
        /*0628*/ 	.word	0x00011710


	//   ....[99]....
        /*062c*/ 	.word	0x00011720


	//   ....[100]....
        /*0630*/ 	.word	0x00011730


	//   ....[101]....
        /*0634*/ 	.word	0x00011d50


	//   ....[102]....
        /*0638*/ 	.word	0x00011d90


	//   ....[103]....
        /*063c*/ 	.word	0x00011dd0


	//   ....[104]....
        /*0640*/ 	.word	0x00011e00


	//   ....[105]....
        /*0644*/ 	.word	0x00011e20


	//   ....[106]....
        /*0648*/ 	.word	0x00011ed0


	//   ....[107]....
        /*064c*/ 	.word	0x00011f80


	//   ....[108]....
        /*0650*/ 	.word	0x00011fb0


	//   ....[109]....
        /*0654*/ 	.word	0x00011fc0


	//   ....[110]....
        /*0658*/ 	.word	0x00012050


	//   ....[111]....
        /*065c*/ 	.word	0x00012480


	//   ....[112]....
        /*0660*/ 	.word	0x000124d0


	//   ....[113]....
        /*0664*/ 	.word	0x00012500


	//   ....[114]....
        /*0668*/ 	.word	0x00012510


	//   ....[115]....
        /*066c*/ 	.word	0x00012540


	//   ....[116]....
        /*0670*/ 	.word	0x00012570


	//   ....[117]....
        /*0674*/ 	.word	0x000125a0


	//   ....[118]....
        /*0678*/ 	.word	0x000125d0


	//   ....[119]....
        /*067c*/ 	.word	0x00012750


	//   ....[120]....
        /*0680*/ 	.word	0x00012780


	//   ....[121]....
        /*0684*/ 	.word	0x000127b0


	//   ....[122]....
        /*0688*/ 	.word	0x000127e0


	//   ....[123]....
        /*068c*/ 	.word	0x00012810


	//   ....[124]....
        /*0690*/ 	.word	0x00012840


	//   ....[125]....
        /*0694*/ 	.word	0x00012900


	//   ....[126]....
        /*0698*/ 	.word	0x00012920


	//   ....[127]....
        /*069c*/ 	.word	0x00012990


	//   ....[128]....
        /*06a0*/ 	.word	0x00012e00


	//   ....[129]....
        /*06a4*/ 	.word	0x000132f0


	//   ....[130]....
        /*06a8*/ 	.word	0x000133e0


	//   ....[131]....
        /*06ac*/ 	.word	0x000134b0


	//   ....[132]....
        /*06b0*/ 	.word	0x00013520


	//   ....[133]....
        /*06b4*/ 	.word	0x000135c0


	//   ....[134]....
        /*06b8*/ 	.word	0x000136a0


	//   ....[135]....
        /*06bc*/ 	.word	0x000137a0


	//   ....[136]....
        /*06c0*/ 	.word	0x00013810


	//   ....[137]....
        /*06c4*/ 	.word	0x00013900


	//   ....[138]....
        /*06c8*/ 	.word	0x00013970


	//   ....[139]....
        /*06cc*/ 	.word	0x00013a50


	//   ....[140]....
        /*06d0*/ 	.word	0x00013b10


	//   ....[141]....
        /*06d4*/ 	.word	0x00013b70


	//   ....[142]....
        /*06d8*/ 	.word	0x00013bf0


	//   ....[143]....
        /*06dc*/ 	.word	0x00013cc0


	//   ....[144]....
        /*06e0*/ 	.word	0x00013d40


	//   ....[145]....
        /*06e4*/ 	.word	0x00013e30


	//   ....[146]....
        /*06e8*/ 	.word	0x00013eb0


	//   ....[147]....
        /*06ec*/ 	.word	0x00013fa0


	//   ....[148]....
        /*06f0*/ 	.word	0x00014020


	//   ....[149]....
        /*06f4*/ 	.word	0x00014110


	//   ....[150]....
        /*06f8*/ 	.word	0x00014190


	//   ....[151]....
        /*06fc*/ 	.word	0x00014280


	//   ....[152]....
        /*0700*/ 	.word	0x00014300


	//   ....[153]....
        /*0704*/ 	.word	0x000143f0


	//   ....[154]....
        /*0708*/ 	.word	0x00014470


	//   ....[155]....
        /*070c*/ 	.word	0x00014540


	//   ....[156]....
        /*0710*/ 	.word	0x00014670


	//   ....[157]....
        /*0714*/ 	.word	0x00014730


	//   ....[158]....
        /*0718*/ 	.word	0x00014810


	//   ....[159]....
        /*071c*/ 	.word	0x000148f0


	//   ....[160]....
        /*0720*/ 	.word	0x00014950


	//   ....[161]....
        /*0724*/ 	.word	0x00014a30


	//   ....[162]....
        /*0728*/ 	.word	0x00014a90


	//   ....[163]....
        /*072c*/ 	.word	0x00014b70


	//   ....[164]....
        /*0730*/ 	.word	0x00014bd0


	//   ....[165]....
        /*0734*/ 	.word	0x00014ce0


	//   ....[166]....
        /*0738*/ 	.word	0x00014dd0


	//   ....[167]....
        /*073c*/ 	.word	0x00014e70


	//   ....[168]....
        /*0740*/ 	.word	0x00014ed0


	//   ....[169]....
        /*0744*/ 	.word	0x00014ff0


	//   ....[170]....
        /*0748*/ 	.word	0x00015050


	//   ....[171]....
        /*074c*/ 	.word	0x00015170


	//   ....[172]....
        /*0750*/ 	.word	0x000151d0


	//   ....[173]....
        /*0754*/ 	.word	0x000152f0


	//   ....[174]....
        /*0758*/ 	.word	0x00015350


	//   ....[175]....
        /*075c*/ 	.word	0x00015420


	//   ....[176]....
        /*0760*/ 	.word	0x00015580


	//   ....[177]....
        /*0764*/ 	.word	0x00015630


	//   ....[178]....
        /*0768*/ 	.word	0x00015780


	//   ....[179]....
        /*076c*/ 	.word	0x00015830


	//   ....[180]....
        /*0770*/ 	.word	0x00015890


	//   ....[181]....
        /*0774*/ 	.word	0x00015950


	//   ....[182]....
        /*0778*/ 	.word	0x00015a30


	//   ....[183]....
        /*077c*/ 	.word	0x00015af0


	//   ....[184]....
        /*0780*/ 	.word	0x00015bd0


	//   ....[185]....
        /*0784*/ 	.word	0x00015c90


	//   ....[186]....
        /*0788*/ 	.word	0x00015da0


	//   ....[187]....
        /*078c*/ 	.word	0x00015e40


	//   ....[188]....
        /*0790*/ 	.word	0x00015f60


	//   ....[189]....
        /*0794*/ 	.word	0x00015fd0


	//   ....[190]....
        /*0798*/ 	.word	0x00016040


	//   ....[191]....
        /*079c*/ 	.word	0x000160b0


	//   ....[192]....
        /*07a0*/ 	.word	0x00016120


	//   ....[193]....
        /*07a4*/ 	.word	0x000161a0


	//   ....[194]....
        /*07a8*/ 	.word	0x00016230


	//   ....[195]....
        /*07ac*/ 	.word	0x000162c0


	//   ....[196]....
        /*07b0*/ 	.word	0x00016330


	//   ....[197]....
        /*07b4*/ 	.word	0x000163a0


	//   ....[198]....
        /*07b8*/ 	.word	0x00016410


	//   ....[199]....
        /*07bc*/ 	.word	0x00016490


	//   ....[200]....
        /*07c0*/ 	.word	0x00016500


	//   ....[201]....
        /*07c4*/ 	.word	0x000165a0


	//   ....[202]....
        /*07c8*/ 	.word	0x00016630


	//   ....[203]....
        /*07cc*/ 	.word	0x00016750


	//----- nvinfo : EIATTR_REG_RECONFIG
	.align		4
.L_353:
        /*07d0*/ 	.byte	0x01, 0x54
	.zero		2


	//----- nvinfo : EIATTR_SYSCALL_OFFSETS
	.align		4
        /*07d4*/ 	.byte	0x04, 0x46
        /*07d6*/ 	.short	(.L_355 - .L_354)


	//   ....[0]....
.L_354:
        /*07d8*/ 	.word	0x000017d0


	//   ....[1]....
        /*07dc*/ 	.word	0x0000ed40


	//   ....[2]....
        /*07e0*/ 	.word	0x0000ee90


	//   ....[3]....
        /*07e4*/ 	.word	0x0000ef80


	//   ....[4]....
        /*07e8*/ 	.word	0x0000fe50


	//----- nvinfo : EIATTR_MBARRIER_INSTR_OFFSETS
	.align		4
.L_355:
        /*07ec*/ 	.byte	0x04, 0x39
        /*07ee*/ 	.short	(.L_357 - .L_356)


	//   ....[0]....
.L_356:
        /*07f0*/ 	.word	0x00000180
        /*07f4*/ 	.word	0x000000ff
        /*07f8*/ 	.word	0x00038800
        /*07fc*/ 	.short	0x0100
        /*07fe*/ 	.byte	0x08
	.zero		1


	//   ....[1]....
        /*0800*/ 	.word	0x00000190
        /*0804*/ 	.word	0x000000ff
        /*0808*/ 	.word	0x00038820
        /*080c*/ 	.short	0x0100
        /*080e*/ 	.byte	0x08
	.zero		1


	//   ....[2]....
        /*0810*/ 	.word	0x00000280
        /*0814*/ 	.word	0x000000ff
        /*0818*/ 	.word	0x00038830
        /*081c*/ 	.short	0x0100
        /*081e*/ 	.byte	0x08
	.zero		1


	//   ....[3]....
        /*0820*/ 	.word	0x00000290
        /*0824*/ 	.word	0x000000ff
        /*0828*/ 	.word	0x00038840
        /*082c*/ 	.short	0x0100
        /*082e*/ 	.byte	0x08
	.zero		1


	//   ....[4]....
        /*0830*/ 	.word	0x000002a0
        /*0834*/ 	.word	0x000000ff
        /*0838*/ 	.word	0x00038838
        /*083c*/ 	.short	0x0100
        /*083e*/ 	.byte	0x08
	.zero		1


	//   ....[5]....
        /*0840*/ 	.word	0x000002b0
        /*0844*/ 	.word	0x000000ff
        /*0848*/ 	.word	0x00038848
        /*084c*/ 	.short	0x0100
        /*084e*/ 	.byte	0x08
	.zero		1


	//   ....[6]....
        /*0850*/ 	.word	0x000003e0
        /*0854*/ 	.word	0x000000ff
        /*0858*/ 	.word	0x00038850
        /*085c*/ 	.short	0x0100
        /*085e*/ 	.byte	0x08
	.zero		1


	//   ....[7]....
        /*0860*/ 	.word	0x000003f0
        /*0864*/ 	.word	0x000000ff
        /*0868*/ 	.word	0x00038860
        /*086c*/ 	.short	0x0100
        /*086e*/ 	.byte	0x08
	.zero		1


	//   ....[8]....
        /*0870*/ 	.word	0x00000400
        /*0874*/ 	.word	0x000000ff
        /*0878*/ 	.word	0x00038858
        /*087c*/ 	.short	0x0100
        /*087e*/ 	.byte	0x08
	.zero		1


	//   ....[9]....
        /*0880*/ 	.word	0x00000410
        /*0884*/ 	.word	0x000000ff
        /*0888*/ 	.word	0x00038868
        /*088c*/ 	.short	0x0100
        /*088e*/ 	.byte	0x08
	.zero		1


	//   ....[10]....
        /*0890*/ 	.word	0x00000500
        /*0894*/ 	.word	0x000000ff
        /*0898*/ 	.word	0x00038870
        /*089c*/ 	.short	0x0100
        /*089e*/ 	.byte	0x06
	.zero		1


	//   ....[11]....
        /*08a0*/ 	.word	0x00000510
        /*08a4*/ 	.word	0x000000ff
        /*08a8*/ 	.word	0x00038880
        /*08ac*/ 	.short	0x0100
        /*08ae*/ 	.byte	0x06
	.zero		1


	//   ....[12]....
        /*08b0*/ 	.word	0x00000520
        /*08b4*/ 	.word	0x000000ff
        /*08b8*/ 	.word	0x00038878
        /*08bc*/ 	.short	0x0100
        /*08be*/ 	.byte	0x06
	.zero		1


	//   ....[13]....
        /*08c0*/ 	.word	0x00000530
        /*08c4*/ 	.word	0x000000ff
        /*08c8*/ 	.word	0x00038888
        /*08cc*/ 	.short	0x0100
        /*08ce*/ 	.byte	0x06
	.zero		1


	//   ....[14]....
        /*08d0*/ 	.word	0x00000660
        /*08d4*/ 	.word	0x000000ff
        /*08d8*/ 	.word	0x00038890
        /*08dc*/ 	.short	0x0100
        /*08de*/ 	.byte	0x08
	.zero		1


	//   ....[15]....
        /*08e0*/ 	.word	0x00000670
        /*08e4*/ 	.word	0x000000ff
        /*08e8*/ 	.word	0x000388a0
        /*08ec*/ 	.short	0x0100
        /*08ee*/ 	.byte	0x08
	.zero		1


	//   ....[16]....
        /*08f0*/ 	.word	0x00000680
        /*08f4*/ 	.word	0x000000ff
        /*08f8*/ 	.word	0x00038898
        /*08fc*/ 	.short	0x0100
        /*08fe*/ 	.byte	0x08
	.zero		1


	//   ....[17]....
        /*0900*/ 	.word	0x00000690
        /*0904*/ 	.word	0x000000ff
        /*0908*/ 	.word	0x000388a8
        /*090c*/ 	.short	0x0100
        /*090e*/ 	.byte	0x08
	.zero		1


	//   ....[18]....
        /*0910*/ 	.word	0x000007d0
        /*0914*/ 	.word	0x000000ff
        /*0918*/ 	.word	0x000388b0
        /*091c*/ 	.short	0x0100
        /*091e*/ 	.byte	0x08
	.zero		1


	//   ....[19]....
        /*0920*/ 	.word	0x000007e0
        /*0924*/ 	.word	0x000000ff
        /*0928*/ 	.word	0x000388c0
        /*092c*/ 	.short	0x0100
        /*092e*/ 	.byte	0x08
	.zero		1


	//   ....[20]....
        /*0930*/ 	.word	0x000007f0
        /*0934*/ 	.word	0x000000ff
        /*0938*/ 	.word	0x000388b8
        /*093c*/ 	.short	0x0100
        /*093e*/ 	.byte	0x08
	.zero		1


	//   ....[21]....
        /*0940*/ 	.word	0x00000800
        /*0944*/ 	.word	0x000000ff
        /*0948*/ 	.word	0x000388c8
        /*094c*/ 	.short	0x0100
        /*094e*/ 	.byte	0x08
	.zero		1


	//   ....[22]....
        /*0950*/ 	.word	0x00001870
        /*0954*/ 	.word	0x000000ff
        /*0958*/ 	.word	0x00038800
        /*095c*/ 	.short	0x010a
        /*095e*/ 	.byte	0x28
	.zero		1


	//   ....[23]....
        /*0960*/ 	.word	0x00001900
        /*0964*/ 	.word	0x00000000
        /*0968*/ 	.word	0x00038830
        /*096c*/ 	.short	0x010a
        /*096e*/ 	.byte	0x3f
	.zero		1


	//   ....[24]....
        /*0970*/ 	.word	0x00001950
        /*0974*/ 	.word	0x00000000
        /*0978*/ 	.word	0x00038830
        /*097c*/ 	.short	0x010a
        /*097e*/ 	.byte	0x3f
	.zero		1


	//   ....[25]....
        /*0980*/ 	.word	0x00003fa0
        /*0984*/ 	.word	0x000000ff
        /*0988*/ 	.word	0x00000000
        /*098c*/ 	.short	0x0101
        /*098e*/ 	.byte	0x04
	.zero		1


	//   ....[26]....
        /*0990*/ 	.word	0x00005bb0
        /*0994*/ 	.word	0x000000ff
        /*0998*/ 	.word	0x00038830
        /*099c*/ 	.short	0x010a
        /*099e*/ 	.byte	0x3c
	.zero		1


	//   ....[27]....
        /*09a0*/ 	.word	0x00005bf0
        /*09a4*/ 	.word	0x000000ff
        /*09a8*/ 	.word	0x00038830
        /*09ac*/ 	.short	0x010a
        /*09ae*/ 	.byte	0x3c
	.zero		1


	//   ....[28]....
        /*09b0*/ 	.word	0x00008540
        /*09b4*/ 	.word	0x000000ff
        /*09b8*/ 	.word	0x00038850
        /*09bc*/ 	.short	0x010a
        /*09be*/ 	.byte	0x04
	.zero		1


	//   ....[29]....
        /*09c0*/ 	.word	0x00008580
        /*09c4*/ 	.word	0x000000ff
        /*09c8*/ 	.word	0x00038850
        /*09cc*/ 	.short	0x010a
        /*09ce*/ 	.byte	0x04
	.zero		1


	//   ....[30]....
        /*09d0*/ 	.word	0x00008950
        /*09d4*/ 	.word	0x000000ff
        /*09d8*/ 	.word	0x00000000
        /*09dc*/ 	.short	0x0101
        /*09de*/ 	.byte	0x3c
	.zero		1


	//   ....[31]....
        /*09e0*/ 	.word	0x00009490
        /*09e4*/ 	.word	0x000000ff
        /*09e8*/ 	.word	0x00000000
        /*09ec*/ 	.short	0x0101
        /*09ee*/ 	.byte	0x04
	.zero		1


	//   ....[32]....
        /*09f0*/ 	.word	0x00009e10
        /*09f4*/ 	.word	0x000000ff
        /*09f8*/ 	.word	0x00038850
        /*09fc*/ 	.short	0x010a
        /*09fe*/ 	.byte	0x07
	.zero		1


	//   ....[33]....
        /*0a00*/ 	.word	0x00009e50
        /*0a04*/ 	.word	0x000000ff
        /*0a08*/ 	.word	0x00038850
        /*0a0c*/ 	.short	0x010a
        /*0a0e*/ 	.byte	0x07
	.zero		1


	//   ....[34]....
        /*0a10*/ 	.word	0x0000a350
        /*0a14*/ 	.word	0x000000ff
        /*0a18*/ 	.word	0x00000000
        /*0a1c*/ 	.short	0x0101
        /*0a1e*/ 	.byte	0x04
	.zero		1


	//   ....[35]....
        /*0a20*/ 	.word	0x0000c660
        /*0a24*/ 	.word	0x000000ff
        /*0a28*/ 	.word	0x00000000
        /*0a2c*/ 	.short	0x0101
        /*0a2e*/ 	.byte	0x0a
	.zero		1


	//   ....[36]....
        /*0a30*/ 	.word	0x0000f560
        /*0a34*/ 	.word	0x00000005
        /*0a38*/ 	.word	0x00038840
        /*0a3c*/ 	.short	0x010a
        /*0a3e*/ 	.byte	0x3f
	.zero		1


	//   ....[37]....
        /*0a40*/ 	.word	0x0000fb70
        /*0a44*/ 	.word	0x00000005
        /*0a48*/ 	.word	0x00038830
        /*0a4c*/ 	.short	0x0107
        /*0a4e*/ 	.byte	0x3f
	.zero		1


	//   ....[38]....
        /*0a50*/ 	.word	0x0000fc50
        /*0a54*/ 	.word	0x00000005
        /*0a58*/ 	.word	0x00038830
        /*0a5c*/ 	.short	0x0101
        /*0a5e*/ 	.byte	0x3f
	.zero		1


	//   ....[39]....
        /*0a60*/ 	.word	0x00010840
        /*0a64*/ 	.word	0x00000016
        /*0a68*/ 	.word	0x00038800
        /*0a6c*/ 	.short	0x0107
        /*0a6e*/ 	.byte	0x3f
	.zero		1


	//   ....[40]....
        /*0a70*/ 	.word	0x00010940
        /*0a74*/ 	.word	0x00000016
        /*0a78*/ 	.word	0x00038800
        /*0a7c*/ 	.short	0x0101
        /*0a7e*/ 	.byte	0x3f
	.zero		1


	//   ....[41]....
        /*0a80*/ 	.word	0x00010960
        /*0a84*/ 	.word	0x00000016
        /*0a88*/ 	.word	0x00038820
        /*0a8c*/ 	.short	0x010a
        /*0a8e*/ 	.byte	0x3f
	.zero		1


	//   ....[42]....
        /*0a90*/ 	.word	0x00010d60
        /*0a94*/ 	.word	0x00000006
        /*0a98*/ 	.word	0x00038840
        /*0a9c*/ 	.short	0x010a
        /*0a9e*/ 	.byte	0x3f
	.zero		1


	//   ....[43]....
        /*0aa0*/ 	.word	0x000112e0
        /*0aa4*/ 	.word	0x00000006
        /*0aa8*/ 	.word	0x00038830
        /*0aac*/ 	.short	0x0107
        /*0aae*/ 	.byte	0x3f
	.zero		1


	//   ....[44]....
        /*0ab0*/ 	.word	0x00011390
        /*0ab4*/ 	.word	0x00000006
        /*0ab8*/ 	.word	0x00038830
        /*0abc*/ 	.short	0x0101
        /*0abe*/ 	.byte	0x3f
	.zero		1


	//   ....[45]....
        /*0ac0*/ 	.word	0x000113f0
        /*0ac4*/ 	.word	0x00000006
        /*0ac8*/ 	.word	0x00038860
        /*0acc*/ 	.short	0x010a
        /*0ace*/ 	.byte	0x3f
	.zero		1


	//   ....[46]....
        /*0ad0*/ 	.word	0x000118e0
        /*0ad4*/ 	.word	0x00000006
        /*0ad8*/ 	.word	0x00038850
        /*0adc*/ 	.short	0x0107
        /*0ade*/ 	.byte	0x3f
	.zero		1


	//   ....[47]....
        /*0ae0*/ 	.word	0x00011aa0
        /*0ae4*/ 	.word	0x00000006
        /*0ae8*/ 	.word	0x00038850
        /*0aec*/ 	.short	0x0101
        /*0aee*/ 	.byte	0x3f
	.zero		1


	//   ....[48]....
        /*0af0*/ 	.word	0x00011ca0
        /*0af4*/ 	.word	0x00000004
        /*0af8*/ 	.word	0x00038860
        /*0afc*/ 	.short	0x010a
        /*0afe*/ 	.byte	0x3f
	.zero		1


	//   ....[49]....
        /*0b00*/ 	.word	0x000121d0
        /*0b04*/ 	.word	0x00000004
        /*0b08*/ 	.word	0x00038850
        /*0b0c*/ 	.short	0x0107
        /*0b0e*/ 	.byte	0x3f
	.zero		1


	//   ....[50]....
        /*0b10*/ 	.word	0x00012280
        /*0b14*/ 	.word	0x00000004
        /*0b18*/ 	.word	0x00038850
        /*0b1c*/ 	.short	0x0101
        /*0b1e*/ 	.byte	0x3f
	.zero		1


	//   ....[51]....
        /*0b20*/ 	.word	0x00012d80
        /*0b24*/ 	.word	0x00000004
        /*0b28*/ 	.word	0x00038820
        /*0b2c*/ 	.short	0x010a
        /*0b2e*/ 	.byte	0x3f
	.zero		1


	//   ....[52]....
        /*0b30*/ 	.word	0x00012f20
        /*0b34*/ 	.word	0x00000005
        /*0b38*/ 	.word	0x00038840
        /*0b3c*/ 	.short	0x010a
        /*0b3e*/ 	.byte	0x3f
	.zero		1


	//   ....[53]....
        /*0b40*/ 	.word	0x00012fc0
        /*0b44*/ 	.word	0x0000001b
        /*0b48*/ 	.word	0x00038840
        /*0b4c*/ 	.short	0x010a
        /*0b4e*/ 	.byte	0x3f
	.zero		1


	//   ....[54]....
        /*0b50*/ 	.word	0x00013000
        /*0b54*/ 	.word	0x00000005
        /*0b58*/ 	.word	0x00038860
        /*0b5c*/ 	.short	0x010a
        /*0b5e*/ 	.byte	0x3f
	.zero		1


	//   ....[55]....
        /*0b60*/ 	.word	0x00013040
        /*0b64*/ 	.word	0x0000001b
        /*0b68*/ 	.word	0x00038860
        /*0b6c*/ 	.short	0x010a
        /*0b6e*/ 	.byte	0x3f
	.zero		1


	//   ....[56]....
        /*0b70*/ 	.word	0x000130b0
        /*0b74*/ 	.word	0x00000003
        /*0b78*/ 	.word	0x00038800
        /*0b7c*/ 	.short	0x010a
        /*0b7e*/ 	.byte	0x3f
	.zero		1


	//   ....[57]....
        /*0b80*/ 	.word	0x00013100
        /*0b84*/ 	.word	0x00000000
        /*0b88*/ 	.word	0x00038830
        /*0b8c*/ 	.short	0x010a
        /*0b8e*/ 	.byte	0x3f
	.zero		1


	//   ....[58]....
        /*0b90*/ 	.word	0x00013160
        /*0b94*/ 	.word	0x00000004
        /*0b98*/ 	.word	0x00038830
        /*0b9c*/ 	.short	0x010a
        /*0b9e*/ 	.byte	0x3f
	.zero		1


	//   ....[59]....
        /*0ba0*/ 	.word	0x000131c0
        /*0ba4*/ 	.word	0x00000002
        /*0ba8*/ 	.word	0x00038850
        /*0bac*/ 	.short	0x010a
        /*0bae*/ 	.byte	0x3f
	.zero		1


	//   ....[60]....
        /*0bb0*/ 	.word	0x00013220
        /*0bb4*/ 	.word	0x00000007
        /*0bb8*/ 	.word	0x00038850
        /*0bbc*/ 	.short	0x010a
        /*0bbe*/ 	.byte	0x3f
	.zero		1


	//   ....[61]....
        /*0bc0*/ 	.word	0x00013330
        /*0bc4*/ 	.word	0x00000005
        /*0bc8*/ 	.word	0x00038840
        /*0bcc*/ 	.short	0x010a
        /*0bce*/ 	.byte	0x3f
	.zero		1


	//   ....[62]....
        /*0bd0*/ 	.word	0x00014570
        /*0bd4*/ 	.word	0x00000016
        /*0bd8*/ 	.word	0x00038820
        /*0bdc*/ 	.short	0x010a
        /*0bde*/ 	.byte	0x3f
	.zero		1


	//   ....[63]....
        /*0be0*/ 	.word	0x000145c0
        /*0be4*/ 	.word	0x00000006
        /*0be8*/ 	.word	0x00038840
        /*0bec*/ 	.short	0x010a
        /*0bee*/ 	.byte	0x3f
	.zero		1


	//   ....[64]....
        /*0bf0*/ 	.word	0x00014d20
        /*0bf4*/ 	.word	0x00000006
        /*0bf8*/ 	.word	0x00038860
        /*0bfc*/ 	.short	0x010a
        /*0bfe*/ 	.byte	0x3f
	.zero		1


	//   ....[65]....
        /*0c00*/ 	.word	0x000154d0
        /*0c04*/ 	.word	0x00000004
        /*0c08*/ 	.word	0x00038860
        /*0c0c*/ 	.short	0x010a
        /*0c0e*/ 	.byte	0x3f
	.zero		1


	//   ....[66]....
        /*0c10*/ 	.word	0x00016670
        /*0c14*/ 	.word	0x00000004
        /*0c18*/ 	.word	0x00038820
        /*0c1c*/ 	.short	0x010a
        /*0c1e*/ 	.byte	0x3f
	.zero		1


	//   ....[67]....
        /*0c20*/ 	.word	0x00016810
        /*0c24*/ 	.word	0x00000005
        /*0c28*/ 	.word	0x00038840
        /*0c2c*/ 	.short	0x010a
        /*0c2e*/ 	.byte	0x3f
	.zero		1


	//   ....[68]....
        /*0c30*/ 	.word	0x00016860
        /*0c34*/ 	.word	0x0000001b
        /*0c38*/ 	.word	0x00038840
        /*0c3c*/ 	.short	0x010a
        /*0c3e*/ 	.byte	0x3f
	.zero		1


	//   ....[69]....
        /*0c40*/ 	.word	0x000168b0
        /*0c44*/ 	.word	0x00000005
        /*0c48*/ 	.word	0x00038860
        /*0c4c*/ 	.short	0x010a
        /*0c4e*/ 	.byte	0x3f
	.zero		1


	//----- nvinfo : EIATTR_NUM_MBARRIERS
	.align		4
.L_357:
        /*0c50*/ 	.byte	0x03, 0x38
        /*0c52*/ 	.short	0x0016


	//----- nvinfo : EIATTR_EXIT_INSTR_OFFSETS
	.align		4
        /*0c54*/ 	.byte	0x04, 0x1c
        /*0c56*/ 	.short	(.L_359 - .L_358)


	//   ....[0]....
.L_358:
        /*0c58*/ 	.word	0x00000990


	//   ....[1]....
        /*0c5c*/ 	.word	0x0000db20


	//   ....[2]....
        /*0c60*/ 	.word	0x00013090


	//----- nvinfo : EIATTR_MAX_THREADS
	.align		4
.L_359:
        /*0c64*/ 	.byte	0x04, 0x05
        /*0c66*/ 	.short	(.L_361 - .L_360)
.L_360:
        /*0c68*/ 	.word	0x00000180
        /*0c6c*/ 	.word	0x00000001
        /*0c70*/ 	.word	0x00000001


	//----- nvinfo : EIATTR_CRS_STACK_SIZE
	.align		4
.L_361:
        /*0c74*/ 	.byte	0x04, 0x1e
        /*0c76*/ 	.short	(.L_363 - .L_362)
.L_362:
        /*0c78*/ 	.word	0x00000000


	//----- nvinfo : EIATTR_CBANK_PARAM_SIZE
	.align		4
.L_363:
        /*0c7c*/ 	.byte	0x03, 0x19
        /*0c7e*/ 	.short	0x0af0


	//----- nvinfo : EIATTR_PARAM_CBANK
	.align		4
        /*0c80*/ 	.byte	0x04, 0x0a
        /*0c82*/ 	.short	(.L_365 - .L_364)
	.align		4
.L_364:
        /*0c84*/ 	.word	index@(.nv.constant0._ZN7cutlass13device_kernelIN5flash11enable_sm90INS1_16FlashAttnFwdSm90INS1_25CollectiveMainloopFwdSm90ILi2EN4cute5tupleIJNS5_1CILi1EEES8_S8_EEENS6_IJNS7_ILi128EEENS7_ILi80EEENS7_ILi256EEEEEELi256ENS_6half_tEfNS_4arch4Sm90ELb0ELb0ELb0ELb1ELb1ELb0ELb0ELb1ELb1ELb1ELb0ELb0EEENS1_21CollectiveEpilogueFwdINS6_IJSA_SC_SB_EEES9_SE_SG_Li256ELb1ELb1ELb0ELb0EEENS1_36VarlenDynamicPersistentTileSchedulerILi128ELi80ELi256ELi128ELb0ELb1ELb1ELb0ELb1ELb1EEEEEEEEEvNT_6ParamsE)
        /*0c88*/ 	.short	0x0210
        /*0c8a*/ 	.short	0x0af0


	//----- nvinfo : EIATTR_SW_WAR
	.align		4
.L_365:
        /*0c8c*/ 	.byte	0x04, 0x36
        /*0c8e*/ 	.short	(.L_367 - .L_366)
.L_366:
        /*0c90*/ 	.word	0x00000008
.L_367:


//--------------------- .nv.info._ZN7cutlass13device_kernelIN5flash11enable_sm90INS1_16FlashAttnFwdSm90INS1_25CollectiveMainloopFwdSm90ILi2EN4cute5tupleIJNS5_1CILi1EEES8_S8_EEENS6_IJNS7_ILi128EEENS7_ILi80EEENS7_ILi256EEEEEELi256ENS_6half_tEfNS_4arch4Sm90ELb0ELb0ELb0ELb1ELb1ELb1ELb0ELb1ELb1ELb1ELb0ELb0EEENS1_21CollectiveEpilogueFwdINS6_IJSA_SC_SB_EEES9_SE_SG_Li256ELb1ELb1ELb0ELb0EEENS1_36VarlenDynamicPersistentTileSchedulerILi128ELi80ELi256ELi128ELb0ELb1ELb1ELb0ELb1ELb1EEEEEEEEEvNT_6ParamsE --------------------------
	.section	.nv.info._ZN7cutlass13device_kernelIN5flash11enable_sm90INS1_16FlashAttnFwdSm90INS1_25CollectiveMainloopFwdSm90ILi2EN4cute5tupleIJNS5_1CILi1EEES8_S8_EEENS6_IJNS7_ILi128EEENS7_ILi80EEENS7_ILi256EEEEEELi256ENS_6half_tEfNS_4arch4Sm90ELb0ELb0ELb0ELb1ELb1ELb1ELb0ELb1ELb1ELb1ELb0ELb0EEENS1_21CollectiveEpilogueFwdINS6_IJSA_SC_SB_EEES9_SE_SG_Li256ELb1ELb1ELb0ELb0EEENS1_36VarlenDynamicPersistentTileSchedulerILi128ELi80ELi256ELi128ELb0ELb1ELb1ELb0ELb1ELb1EEEEEEEEEvNT_6ParamsE,"",@"SHT_CUDA_INFO"
	.sectionflags	@""
	.align	4


	//----- nvinfo : EIATTR_CUDA_API_VERSION
	.align		4
        /*0000*/ 	.byte	0x04, 0x37
        /*0002*/ 	.short	(.L_369 - .L_368)
.L_368:
        /*0004*/ 	.word	0x00000082


	//----- nvinfo : EIATTR_KPARAM_INFO
	.align		4
.L_369:
        /*0008*/ 	.byte	0x04, 0x17
        /*000a*/ 	.short	(.L_371 - .L_370)
.L_370:
        /*000c*/ 	.word	0x00000000
        /*0010*/ 	.short	0x0000
        /*0012*/ 	.short	0x0070
        /*0014*/ 	.byte	0x00, 0xf0, 0x01, 0x2a


	//----- nvinfo : EIATTR_SPARSE_MMA_MASK
	.align		4
.L_371:
        /*0018*/ 	.byte	0x03, 0x50
        /*001a*/ 	.short	0x0000


	//----- nvinfo : EIATTR_MAXREG_COUNT
	.align		4
        /*001c*/ 	.byte	0x03, 0x1b
        /*001e*/ 	.short	0x00a8


	//----- nvinfo : EIATTR_NUM_BARRIERS
	.align		4
        /*0020*/ 	.byte	0x02, 0x4c
        /*0022*/ 	.byte	0x10
	.zero		1


	//----- nvinfo : EIATTR_EXTERNS
	.align		4
        /*0024*/ 	.byte	0x04, 0x0f
        /*0026*/ 	.short	(.L_373 - .L_372)


	//   ....[0]....
	.align		4
.L_372:
        /*0028*/ 	.word	index@(__assertfail)


	//----- nvinfo : EIATTR_ANNOTATIONS
	.align		4
.L_373:
        /*002c*/ 	.byte	0x04, 0x55
        /*002e*/ 	.short	(.L_375 - .L_374)


	//   ....[0]....
.L_374:
        /* <DEDUP_REMOVED lines=54> */


	//----- nvinfo : EIATTR_MERCURY_ISA_VERSION
	.align		4
.L_375:
        /*0380*/ 	.byte	0x03, 0x5f
        /*0382*/ 	.short	0x0101


	//----- nvinfo : EIATTR_UNUSED_LOAD_BYTE_OFFSET
	.align		4
        /*0384*/ 	.byte	0x04, 0x44
        /*0386*/ 	.short	(.L_377 - .L_376)


	//   ....[0]....
.L_376:
        /*0388*/ 	.word	0x00000a30
        /*038c*/ 	.word	0x0000fff0


	//   ....[1]....
        /*0390*/ 	.word	0x0001ce30
        /*0394*/ 	.word	0x0000fff0


	//----- nvinfo : EIATTR_INT_WARP_WIDE_INSTR_OFFSETS
	.align		4
.L_377:
        /*0398*/ 	.byte	0x04, 0x31
        /*039a*/ 	.short	(.L_379 - .L_378)


	//   ....[0]....
.L_378:
        /*039c*/ 	.word	0x00000130


	//   ....[1]....
        /*03a0*/ 	.word	0x00000170


	//   ....[2]....
        /*03a4*/ 	.word	0x000001e0


	//   ....[3]....
        /*03a8*/ 	.word	0x00022800


	//   ....[4]....
        /*03ac*/ 	.word	0x000228a0


	//   ....[5]....
        /*03b0*/ 	.word	0x00025970


	//   ....[6]....
        /*03b4*/ 	.word	0x00025a10


	//----- nvinfo : EIATTR_COOP_GROUP_MASK_REGIDS
	.align		4
.L_379:
        /*03b8*/ 	.byte	0x04, 0x29
        /*03ba*/ 	.short	(.L_381 - .L_380)


	//   ....[0]....
.L_380:
        /*03bc*/ 	.word	0xffffffff


	//   ....[1]....
        /*03c0*/ 	.word	0xffffffff


	//   ....[2]....
        /*03c4*/ 	.word	0xffffffff


	//   ....[3]....
        /*03c8*/ 	.word	0xffffffff


	//   ....[4]....
        /*03cc*/ 	.word	0xffffffff


	//   ....[5]....
        /*03d0*/ 	.word	0xffffffff


	//   ....[6]....
        /*03d4*/ 	.word	0xffffffff


	//   ....[7]....
        /*03d8*/ 	.word	0xffffffff


	//   ....[8]....
        /*03dc*/ 	.word	0xffffffff


	//   ....[9]....
        /*03e0*/ 	.word	0xffffffff


	//   ....[10]....
        /*03e4*/ 	.word	0xffffffff


	//   ....[11]....
        /*03e8*/ 	.word	0xffffffff


	//   ....[12]....
        /*03ec*/ 	.word	0xffffffff


	//   ....[13]....
        /*03f0*/ 	.word	0xffffffff


	//   ....[14]....
        /*03f4*/ 	.word	0xffffffff


	//   ....[15]....
        /*03f8*/ 	.word	0xffffffff


	//   ....[16]....
        /*03fc*/ 	.word	0xffffffff


	//   ....[17]....
        /*0400*/ 	.word	0xffffffff


	//   ....[18]....
        /*0404*/ 	.word	0xffffffff


	//   ....[19]....
        /*0408*/ 	.word	0xffffffff


	//   ....[20]....
        /*040c*/ 	.word	0xffffffff


	//   ....[21]....
        /*0410*/ 	.word	0xffffffff


	//   ....[22]....
        /*0414*/ 	.word	0xffffffff


	//   ....[23]....
        /*0418*/ 	.word	0xffffffff


	//   ....[24]....
        /*041c*/ 	.word	0xffffffff


	//   ....[25]....
        /*0420*/ 	.word	0xffffffff


	//   ....[26]....
        /*0424*/ 	.word	0xffffffff


	//   ....[27]....
        /*0428*/ 	.word	0xffffffff


	//   ....[28]....
        /*042c*/ 	.word	0xffffffff


	//   ....[29]....
        /*0430*/ 	.word	0xffffffff


	//   ....[30]....
        /*0434*/ 	.word	0xffffffff


	//   ....[31]....
        /*0438*/ 	.word	0xffffffff


	//   ....[32]....
        /*043c*/ 	.word	0xffffffff


	//   ....[33]....
        /*0440*/ 	.word	0xffffffff


	//   ....[34]....
        /*0444*/ 	.word	0xffffffff


	//   ....[35]....
        /*0448*/ 	.word	0xffffffff


	//   ....[36]....
        /*044c*/ 	.word	0xffffffff


	//   ....[37]....
        /*0450*/ 	.word	0xffffffff


	//   ....[38]....
        /*0454*/ 	.word	0xffffffff


	//   ....[39]....
        /*0458*/ 	.word	0xffffffff


	//   ....[40]....
        /*045c*/ 	.word	0xffffffff


	//   ....[41]....
        /*0460*/ 	.word	0xffffffff


	//   ....[42]....
        /*0464*/ 	.word	0xffffffff


	//   ....[43]....
        /*0468*/ 	.word	0xffffffff


	//   ....[44]....
        /*046c*/ 	.word	0xffffffff


	//   ....[45]....
        /*0470*/ 	.word	0xffffffff


	//   ....[46]....
        /*0474*/ 	.word	0xffffffff


	//   ....[47]....
        /*0478*/ 	.word	0xffffffff


	//   ....[48]....
        /*047c*/ 	.word	0xffffffff


	//   ....[49]....
        /*0480*/ 	.word	0xffffffff


	//   ....[50]....
        /*0484*/ 	.word	0xffffffff


	//   ....[51]....
        /*0488*/ 	.word	0xffffffff


	//   ....[52]....
        /*048c*/ 	.word	0xffffffff


	//   ....[53]....
        /*0490*/ 	.word	0xffffffff


	//   ....[54]....
        /*0494*/ 	.word	0xffffffff


	//   ....[55]....
        /*0498*/ 	.word	0xffffffff


	//   ....[56]....
        /*049c*/ 	.word	0xffffffff


	//   ....[57]....
        /*04a0*/ 	.word	0xffffffff


	//   ....[58]....
        /*04a4*/ 	.word	0xffffffff


	//   ....[59]....
        /*04a8*/ 	.word	0xffffffff


	//   ....[60]....
        /*04ac*/ 	.word	0xffffffff


	//   ....[61]....
        /*04b0*/ 	.word	0xffffffff


	//   ....[62]....
        /*04b4*/ 	.word	0xffffffff


	//   ....[63]....
        /*04b8*/ 	.word	0xffffffff


	//   ....[64]....
        /*04bc*/ 	.word	0xffffffff


	//   ....[65]....
        /*04c0*/ 	.word	0xffffffff


	//   ....[66]....
        /*04c4*/ 	.word	0xffffffff


	//   ....[67]....
        /*04c8*/ 	.word	0xffffffff


	//   ....[68]....
        /*04cc*/ 	.word	0xffffffff


	//   ....[69]....
        /*04d0*/ 	.word	0xffffffff


	//   ....[70]....
        /*04d4*/ 	.word	0xffffffff


	//   ....[71]....
        /*04d8*/ 	.word	0xffffffff


	//   ....[72]....
        /*04dc*/ 	.word	0xffffffff


	//   ....[73]....
        /*04e0*/ 	.word	0xffffffff


	//   ....[74]....
        /*04e4*/ 	.word	0xffffffff


	//   ....[75]....
        /*04e8*/ 	.word	0xffffffff


	//   ....[76]....
        /*04ec*/ 	.word	0xffffffff


	//   ....[77]....
        /*04f0*/ 	.word	0xffffffff


	//   ....[78]....
        /*04f4*/ 	.word	0xffffffff


	//   ....[79]....
        /*04f8*/ 	.word	0xffffffff


	//   ....[80]....
        /*04fc*/ 	.word	0xffffffff


	//   ....[81]....
        /*0500*/ 	.word	0xffffffff


	//   ....[82]....
        /*0504*/ 	.word	0xffffffff


	//   ....[83]....
        /*0508*/ 	.word	0xffffffff


	//   ....[84]....
        /*050c*/ 	.word	0xffffffff


	//   ....[85]....
        /*0510*/ 	.word	0xffffffff


	//   ....[86]....
        /*0514*/ 	.word	0xffffffff


	//   ....[87]....
        /*0518*/ 	.word	0xffffffff


	//   ....[88]....
        /*051c*/ 	.word	0xffffffff


	//   ....[89]....
        /*0520*/ 	.word	0xffffffff


	//   ....[90]....
        /*0524*/ 	.word	0xffffffff


	//   ....[91]....
        /*0528*/ 	.word	0xffffffff


	//   ....[92]....
        /*052c*/ 	.word	0xffffffff


	//   ....[93]....
        /*0530*/ 	.word	0xffffffff


	//   ....[94]....
        /*0534*/ 	.word	0xffffffff


	//   ....[95]....
        /*0538*/ 	.word	0xffffffff


	//   ....[96]....
        /*053c*/ 	.word	0xffffffff


	//   ....[97]....
        /*0540*/ 	.word	0xffffffff


	//   ....[98]....
        /*0544*/ 	.word	0xffffffff


	//   ....[99]....
        /*0548*/ 	.word	0xffffffff


	//   ....[100]....
        /*054c*/ 	.word	0xffffffff


	//   ....[101]....
        /*0550*/ 	.word	0xffffffff


	//   ....[102]....
        /*0554*/ 	.word	0xffffffff


	//   ....[103]....
        /*0558*/ 	.word	0xffffffff


	//   ....[104]....
        /*055c*/ 	.word	0xffffffff


	//   ....[105]....
        /*0560*/ 	.word	0xffffffff


	//   ....[106]....
        /*0564*/ 	.word	0xffffffff


	//   ....[107]....
        /*0568*/ 	.word	0xffffffff


	//   ....[108]....
        /*056c*/ 	.word	0xffffffff


	//   ....[109]....
        /*0570*/ 	.word	0xffffffff


	//   ....[110]....
        /*0574*/ 	.word	0xffffffff


	//   ....[111]....
        /*0578*/ 	.word	0xffffffff


	//   ....[112]....
        /*057c*/ 	.word	0xffffffff


	//   ....[113]....
        /*0580*/ 	.word	0xffffffff


	//   ....[114]....
        /*0584*/ 	.word	0xffffffff


	//   ....[115]....
        /*0588*/ 	.word	0xffffffff


	//   ....[116]....
        /*058c*/ 	.word	0xffffffff


	//   ....[117]....
        /*0590*/ 	.word	0xffffffff


	//   ....[118]....
        /*0594*/ 	.word	0xffffffff


	//   ....[119]....
        /*0598*/ 	.word	0xffffffff


	//   ....[120]....
        /*059c*/ 	.word	0xffffffff


	//   ....[121]....
        /*05a0*/ 	.word	0xffffffff


	//   ....[122]....
        /*05a4*/ 	.word	0xffffffff


	//   ....[123]....
        /*05a8*/ 	.word	0xffffffff


	//   ....[124]....
        /*05ac*/ 	.word	0xffffffff


	//   ....[125]....
        /*05b0*/ 	.word	0xffffffff


	//   ....[126]....
        /*05b4*/ 	.word	0xffffffff


	//   ....[127]....
        /*05b8*/ 	.word	0xffffffff


	//   ....[128]....
        /*05bc*/ 	.word	0xffffffff


	//   ....[129]....
        /*05c0*/ 	.word	0xffffffff


	//   ....[130]....
        /*05c4*/ 	.word	0xffffffff


	//   ....[131]....
        /*05c8*/ 	.word	0xffffffff


	//   ....[132]....
        /*05cc*/ 	.word	0xffffffff


	//   ....[133]....
        /*05d0*/ 	.word	0xffffffff


	//   ....[134]....
        /*05d4*/ 	.word	0xffffffff


	//   ....[135]....
        /*05d8*/ 	.word	0xffffffff


	//   ....[136]....
        /*05dc*/ 	.word	0xffffffff


	//   ....[137]....
        /*05e0*/ 	.word	0xffffffff


	//   ....[138]....
        /*05e4*/ 	.word	0xffffffff


	//   ....[139]....
        /*05e8*/ 	.word	0xffffffff


	//   ....[140]....
        /*05ec*/ 	.word	0xffffffff


	//   ....[141]....
        /*05f0*/ 	.word	0xffffffff


	//   ....[142]....
        /*05f4*/ 	.word	0xffffffff


	//   ....[143]....
        /*05f8*/ 	.word	0xffffffff


	//   ....[144]....
        /*05fc*/ 	.word	0xffffffff


	//   ....[145]....
        /*0600*/ 	.word	0xffffffff


	//   ....[146]....
        /*0604*/ 	.word	0xffffffff


	//   ....[147]....
        /*0608*/ 	.word	0xffffffff


	//   ....[148]....
        /*060c*/ 	.word	0xffffffff


	//   ....[149]....
        /*0610*/ 	.word	0xffffffff


	//   ....[150]....
        /*0614*/ 	.word	0xffffffff


	//   ....[151]....
        /*0618*/ 	.word	0xffffffff


	//   ....[152]....
        /*061c*/ 	.word	0xffffffff


	//   ....[153]....
        /*0620*/ 	.word	0xffffffff


	//   ....[154]....
        /*0624*/ 	.word	0xffffffff


	//   ....[155]....
        /*0628*/ 	.word	0xffffffff


	//   ....[156]....
        /*062c*/ 	.word	0xffffffff


	//   ....[157]....
        /*0630*/ 	.word	0xffffffff


	//   ....[158]....
        /*0634*/ 	.word	0xffffffff


	//   ....[159]....
        /*0638*/ 	.word	0xffffffff


	//   ....[160]....
        /*063c*/ 	.word	0xffffffff


	//   ....[161]....
        /*0640*/ 	.word	0xffffffff


	//   ....[162]....
        /*0644*/ 	.word	0xffffffff


	//   ....[163]....
        /*0648*/ 	.word	0x0500000f


	//   ....[164]....
        /*064c*/ 	.word	0x0500000f


	//   ....[165]....
        /*0650*/ 	.word	0x0500000f


	//   ....[166]....
        /*0654*/ 	.word	0x0500000f


	//   ....[167]....
        /*0658*/ 	.word	0x0500000f


	//   ....[168]....
        /*065c*/ 	.word	0x0500000f


	//   ....[169]....
        /*0660*/ 	.word	0x0500000f


	//   ....[170]....
        /*0664*/ 	.word	0x0500000f


	//   ....[171]....
        /*0668*/ 	.word	0x0500000f


	//   ....[172]....
        /*066c*/ 	.word	0x0500000f


	//   ....[173]....
        /*0670*/ 	.word	0x0500000f


	//   ....[174]....
        /*0674*/ 	.word	0x0500000f


	//   ....[175]....
        /*0678*/ 	.word	0x0500000f


	//   ....[176]....
        /*067c*/ 	.word	0x0500000f


	//   ....[177]....
        /*0680*/ 	.word	0x0500000f


	//   ....[178]....
        /*0684*/ 	.word	0x0500000f


	//   ....[179]....
        /*0688*/ 	.word	0x0500000f


	//   ....[180]....
        /*068c*/ 	.word	0x0500000f


	//   ....[181]....
        /*0690*/ 	.word	0x0500000f


	//   ....[182]....
        /*0694*/ 	.word	0x0500000f


	//   ....[183]....
        /*0698*/ 	.word	0x0500000f


	//   ....[184]....
        /*069c*/ 	.word	0x0500000f


	//   ....[185]....
        /*06a0*/ 	.word	0x0500000f


	//   ....[186]....
        /*06a4*/ 	.word	0x0500000f


	//   ....[187]....
        /*06a8*/ 	.word	0x0500000f


	//   ....[188]....
        /*06ac*/ 	.word	0x0500000f


	//   ....[189]....
        /*06b0*/ 	.word	0x0500000f


	//   ....[190]....
        /*06b4*/ 	.word	0x0500000f


	//   ....[191]....
        /*06b8*/ 	.word	0x0500000f


	//   ....[192]....
        /*06bc*/ 	.word	0x0500000f


	//   ....[193]....
        /*06c0*/ 	.word	0x0500000f


	//   ....[194]....
        /*06c4*/ 	.word	0x0500000f


	//   ....[195]....
        /*06c8*/ 	.word	0x0500000f


	//   ....[196]....
        /*06cc*/ 	.word	0x0500000f


	//   ....[197]....
        /*06d0*/ 	.word	0x0500000f


	//   ....[198]....
        /*06d4*/ 	.word	0x0500000f


	//   ....[199]....
        /*06d8*/ 	.word	0x0500000f


	//   ....[200]....
        /*06dc*/ 	.word	0x0500000f


	//   ....[201]....
        /*06e0*/ 	.word	0x0500000f


	//   ....[202]....
        /*06e4*/ 	.word	0x0500000f


	//   ....[203]....
        /*06e8*/ 	.word	0x0500000f


	//   ....[204]....
        /*06ec*/ 	.word	0x0500000f


	//   ....[205]....
        /*06f0*/ 	.word	0x0500000f


	//   ....[206]....
        /*06f4*/ 	.word	0x0500000f


	//   ....[207]....
        /*06f8*/ 	.word	0x0500000f


	//   ....[208]....
        /*06fc*/ 	.word	0x0500000f


	//   ....[209]....
        /*0700*/ 	.word	0x0500000f


	//   ....[210]....
        /*0704*/ 	.word	0x0500000f


	//   ....[211]....
        /*0708*/ 	.word	0x0500000f


	//   ....[212]....
        /*070c*/ 	.word	0x0500000f


	//   ....[213]....
        /*0710*/ 	.word	0x0500000f


	//   ....[214]....
        /*0714*/ 	.word	0x0500000f


	//   ....[215]....
        /*0718*/ 	.word	0x0500000f


	//   ....[216]....
        /*071c*/ 	.word	0x0500000f


	//   ....[217]....
        /*0720*/ 	.word	0x0500000f


	//   ....[218]....
        /*0724*/ 	.word	0x0500000f


	//   ....[219]....
        /*0728*/ 	.word	0x0500000f


	//   ....[220]....
        /*072c*/ 	.word	0x0500000f


	//   ....[221]....
        /*0730*/ 	.word	0x0500000f


	//   ....[222]....
        /*0734*/ 	.word	0x0500000f


	//   ....[223]....
        /*0738*/ 	.word	0x0500000f


	//   ....[224]....
        /*073c*/ 	.word	0x0500000f


	//   ....[225]....
        /*0740*/ 	.word	0x0500000f


	//   ....[226]....
        /*0744*/ 	.word	0x0500000f


	//   ....[227]....
        /*0748*/ 	.word	0x0500000f


	//   ....[228]....
        /*074c*/ 	.word	0x0500000f


	//   ....[229]....
        /*0750*/ 	.word	0x0500000f


	//   ....[230]....
        /*0754*/ 	.word	0x0500000f


	//   ....[231]....
        /*0758*/ 	.word	0x0500000f


	//   ....[232]....
        /*075c*/ 	.word	0x0500000f


	//   ....[233]....
        /*0760*/ 	.word	0x0500000f


	//   ....[234]....
        /*0764*/ 	.word	0x0500000f


	//   ....[235]....
        /*0768*/ 	.word	0x0500000f


	//   ....[236]....
        /*076c*/ 	.word	0x0500000f


	//   ....[237]....
        /*0770*/ 	.word	0x0500000f


	//   ....[238]....
        /*0774*/ 	.word	0x0500000f


	//   ....[239]....
        /*0778*/ 	.word	0x0500000f


	//   ....[240]....
        /*077c*/ 	.word	0x0500000f


	//   ....[241]....
        /*0780*/ 	.word	0x0500000f


	//   ....[242]....
        /*0784*/ 	.word	0x0500000f


	//   ....[243]....
        /*0788*/ 	.word	0x0500000f


	//   ....[244]....
        /*078c*/ 	.word	0x0500000f


	//   ....[245]....
        /*0790*/ 	.word	0x0500000f


	//   ....[246]....
        /*0794*/ 	.word	0x0500000f


	//   ....[247]....
        /*0798*/ 	.word	0x0500000f


	//   ....[248]....
        /*079c*/ 	.word	0x0500000f


	//   ....[249]....
        /*07a0*/ 	.word	0x0500000f


	//   ....[250]....
        /*07a4*/ 	.word	0x0500000f


	//   ....[251]....
        /*07a8*/ 	.word	0x0500000f


	//   ....[252]....
        /*07ac*/ 	.word	0x0500000f


	//   ....[253]....
        /*07b0*/ 	.word	0x0500000f


	//   ....[254]....
        /*07b4*/ 	.word	0x0500000f


	//   ....[255]....
        /*07b8*/ 	.word	0x0500000f


	//   ....[0]....
        /*07bc*/ 	.word	0x0500000f


	//   ....[1]....
        /*07c0*/ 	.word	0x0500000f


	//   ....[2]....
        /*07c4*/ 	.word	0x0500000f


	//   ....[3]....
        /*07c8*/ 	.word	0x0500000f


	//   ....[4]....
        /*07cc*/ 	.word	0x0500000f


	//   ....[5]....
        /*07d0*/ 	.word	0x0500000f


	//   ....[6]....
        /*07d4*/ 	.word	0x0500000f


	//   ....[7]....
        /*07d8*/ 	.word	0x0500000f


	//   ....[8]....
        /*07dc*/ 	.word	0x0500000f


	//----- nvinfo : EIATTR_COOP_GROUP_INSTR_OFFSETS
	.align		4
.L_381:
        /*07e0*/ 	.byte	0x04, 0x28
        /*07e2*/ 	.short	(.L_383 - .L_382)


	//   ....[0]....
.L_382:
        /*07e4*/ 	.word	0x00000060


	//   ....[1]....
        /*07e8*/ 	.word	0x00000140


	//   ....[2]....
        /*07ec*/ 	.word	0x00000190


	//   ....[3]....
        /*07f0*/ 	.word	0x000003c0


	//   ....[4]....
        /*07f4*/ 	.word	0x00000520


	//   ....[5]....
        /*07f8*/ 	.word	0x00000640


	//   ....[6]....
        /*07fc*/ 	.word	0x000007a0


	//   ....[7]....
        /*0800*/ 	.word	0x00003340


	//   ....[8]....
        /*0804*/ 	.word	0x00003350


	//   ....[9]....
        /*0808*/ 	.word	0x00004150


	//   ....[10]....
        /*080c*/ 	.word	0x00004160


	//   ....[11]....
        /*0810*/ 	.word	0x00004ef0


	//   ....[12]....
        /*0814*/ 	.word	0x00004f00


	//   ....[13]....
        /*0818*/ 	.word	0x00006990


	//   ....[14]....
        /*081c*/ 	.word	0x000069a0


	//   ....[15]....
        /*0820*/ 	.word	0x00007830


	//   ....[16]....
        /*0824*/ 	.word	0x00007840


	//   ....[17]....
        /*0828*/ 	.word	0x00008850


	//   ....[18]....
        /*082c*/ 	.word	0x00008860


	//   ....[19]....
        /*0830*/ 	.word	0x00009ac0


	//   ....[20]....
        /*0834*/ 	.word	0x00009ad0


	//   ....[21]....
        /*0838*/ 	.word	0x00009c90


	//   ....[22]....
        /*083c*/ 	.word	0x00009ca0


	//   ....[23]....
        /*0840*/ 	.word	0x00009e70


	//   ....[24]....
        /*0844*/ 	.word	0x00009e80


	//   ....[25]....
        /*0848*/ 	.word	0x0000a2f0


	//   ....[26]....
        /*084c*/ 	.word	0x0000a300


	//   ....[27]....
        /*0850*/ 	.word	0x0000a480


	//   ....[28]....
        /*0854*/ 	.word	0x0000a4a0


	//   ....[29]....
        /*0858*/ 	.word	0x0000a630


	//   ....[30]....
        /*085c*/ 	.word	0x0000a650


	//   ....[31]....
        /*0860*/ 	.word	0x0000ae30


	//   ....[32]....
        /*0864*/ 	.word	0x0000b450


	//   ....[33]....
        /*0868*/ 	.word	0x0000b460


	//   ....[34]....
        /*086c*/ 	.word	0x0000b470


	//   ....[35]....
        /*0870*/ 	.word	0x0000b480


	//   ....[36]....
        /*0874*/ 	.word	0x0000e6e0


	//   ....[37]....
        /*0878*/ 	.word	0x0000e6f0


	//   ....[38]....
        /*087c*/ 	.word	0x0000e700


	//   ....[39]....
        /*0880*/ 	.word	0x0000e710


	//   ....[40]....
        /*0884*/ 	.word	0x00015b70


	//   ....[41]....
        /*0888*/ 	.word	0x00015c70


	//   ....[42]....
        /*088c*/ 	.word	0x00016100


	//   ....[43]....
        /*0890*/ 	.word	0x000161a0


	//   ....[44]....
        /*0894*/ 	.word	0x0001ace0


	//   ....[45]....
        /*0898*/ 	.word	0x0001ad00


	//   ....[46]....
        /*089c*/ 	.word	0x0001ad20


	//   ....[47]....
        /*08a0*/ 	.word	0x0001ad40


	//   ....[48]....
        /*08a4*/ 	.word	0x0001c120


	//   ....[49]....
        /*08a8*/ 	.word	0x0001c1d0


	//   ....[50]....
        /*08ac*/ 	.word	0x0001c3a0


	//   ....[51]....
        /*08b0*/ 	.word	0x0001c3c0


	//   ....[52]....
        /*08b4*/ 	.word	0x0001e090


	//   ....[53]....
        /*08b8*/ 	.word	0x0001e0d0


	//   ....[54]....
        /*08bc*/ 	.word	0x0001e100


	//   ....[55]....
        /*08c0*/ 	.word	0x0001e130


	//   ....[56]....
        /*08c4*/ 	.word	0x0001e9b0


	//   ....[57]....
        /*08c8*/ 	.word	0x0001e9d0


	//   ....[58]....
        /*08cc*/ 	.word	0x0001eb20


	//   ....[59]....
        /*08d0*/ 	.word	0x0001eb40


	//   ....[60]....
        /*08d4*/ 	.word	0x0001ec90


	//   ....[61]....
        /*08d8*/ 	.word	0x0001ecb0


	//   ....[62]....
        /*08dc*/ 	.word	0x0001ee10


	//   ....[63]....
        /*08e0*/ 	.word	0x0001ee30


	//   ....[64]....
        /*08e4*/ 	.word	0x0001f7a0


	//   ....[65]....
        /*08e8*/ 	.word	0x0001f7b0


	//   ....[66]....
        /*08ec*/ 	.word	0x0001f900


	//   ....[67]....
        /*08f0*/ 	.word	0x0001f920


	//   ....[68]....
        /*08f4*/ 	.word	0x0001fa70


	//   ....[69]....
        /*08f8*/ 	.word	0x0001fa90


	//   ....[70]....
        /*08fc*/ 	.word	0x0001fbf0


	//   ....[71]....
        /*0900*/ 	.word	0x0001fc10


	//   ....[72]....
        /*0904*/ 	.word	0x0001fdf0


	//   ....[73]....
        /*0908*/ 	.word	0x0001ffb0


	//   ....[74]....
        /*090c*/ 	.word	0x0001ffe0


	//   ....[75]....
        /*0910*/ 	.word	0x00020010


	//   ....[76]....
        /*0914*/ 	.word	0x00020040


	//   ....[77]....
        /*0918*/ 	.word	0x00020070


	//   ....[78]....
        /*091c*/ 	.word	0x000200a0


	//   ....[79]....
        /*0920*/ 	.word	0x00020220


	//   ....[80]....
        /*0924*/ 	.word	0x00020250


	//   ....[81]....
        /*0928*/ 	.word	0x00020280


	//   ....[82]....
        /*092c*/ 	.word	0x000202b0


	//   ....[83]....
        /*0930*/ 	.word	0x000202e0


	//   ....[84]....
        /*0934*/ 	.word	0x00020310


	//   ....[85]....
        /*0938*/ 	.word	0x000203a0


	//   ....[86]....
        /*093c*/ 	.word	0x000203d0


	//   ....[87]....
        /*0940*/ 	.word	0x00020450


	//   ....[88]....
        /*0944*/ 	.word	0x00020fc0


	//   ....[89]....
        /*0948*/ 	.word	0x00023420


	//   ....[90]....
        /*094c*/ 	.word	0x00023460


	//   ....[91]....
        /*0950*/ 	.word	0x000234a0


	//   ....[92]....
        /*0954*/ 	.word	0x00023560


	//   ....[93]....
        /*0958*/ 	.word	0x00023590


	//   ....[94]....
        /*095c*/ 	.word	0x000235f0


	//   ....[95]....
        /*0960*/ 	.word	0x00023630


	//   ....[96]....
        /*0964*/ 	.word	0x00023690


	//   ....[97]....
        /*0968*/ 	.word	0x000236b0


	//   ....[98]....
        /*096c*/ 	.word	0x000236e0


	//   ....[99]....
        /*0970*/ 	.word	0x00023f40


	//   ....[100]....
        /*0974*/ 	.word	0x00023f80


	//   ....[101]....
        /*0978*/ 	.word	0x00023fa0


	//   ....[102]....
        /*097c*/ 	.word	0x00024040


	//   ....[103]....
        /*0980*/ 	.word	0x00024050


	//   ....[104]....
        /*0984*/ 	.word	0x00024100


	//   ....[105]....
        /*0988*/ 	.word	0x00024110


	//   ....[106]....
        /*098c*/ 	.word	0x000241c0


	//   ....[107]....
        /*0990*/ 	.word	0x000241d0


	//   ....[108]....
        /*0994*/ 	.word	0x00024280


	//   ....[109]....
        /*0998*/ 	.word	0x00024290


	//   ....[110]....
        /*099c*/ 	.word	0x00024340


	//   ....[111]....
        /*09a0*/ 	.word	0x00024350


	//   ....[112]....
        /*09a4*/ 	.word	0x00024400


	//   ....[113]....
        /*09a8*/ 	.word	0x00024410


	//   ....[114]....
        /*09ac*/ 	.word	0x00024450


	//   ....[115]....
        /*09b0*/ 	.word	0x00024ca0


	//   ....[116]....
        /*09b4*/ 	.word	0x00024ce0


	//   ....[117]....
        /*09b8*/ 	.word	0x00024d10


	//   ....[118]....
        /*09bc*/ 	.word	0x00024dd0


	//   ....[119]....
        /*09c0*/ 	.word	0x00024e00


	//   ....[120]....
        /*09c4*/ 	.word	0x00024e50


	//   ....[121]....
        /*09c8*/ 	.word	0x00024e80


	//   ....[122]....
        /*09cc*/ 	.word	0x00024ed0


	//   ....[123]....
        /*09d0*/ 	.word	0x00024f00


	//   ....[124]....
        /*09d4*/ 	.word	0x00024f70


	//   ....[125]....
        /*09d8*/ 	.word	0x00025270


	//   ....[126]....
        /*09dc*/ 	.word	0x000252a0


	//   ....[127]....
        /*09e0*/ 	.word	0x00025360


	//   ....[128]....
        /*09e4*/ 	.word	0x00025370


	//   ....[129]....
        /*09e8*/ 	.word	0x00025420


	//   ....[130]....
        /*09ec*/ 	.word	0x00025430


	//   ....[131]....
        /*09f0*/ 	.word	0x000254e0


	//   ....[132]....
        /*09f4*/ 	.word	0x000254f0


	//   ....[133]....
        /*09f8*/ 	.word	0x00025500


	//   ....[134]....
        /*09fc*/ 	.word	0x000255b0


	//   ....[135]....
        /*0a00*/ 	.word	0x00025b70


	//   ....[136]....
        /*0a04*/ 	.word	0x00025bb0


	//   ....[137]....
        /*0a08*/ 	.word	0x00025c50


	//   ....[138]....
        /*0a0c*/ 	.word	0x00025c80


	//   ....[139]....
        /*0a10*/ 	.word	0x00025d10


	//   ....[140]....
        /*0a14*/ 	.word	0x00025d40


	//   ....[141]....
        /*0a18*/ 	.word	0x00025dd0


	//   ....[142]....
        /*0a1c*/ 	.word	0x00025e00


	//   ....[143]....
        /*0a20*/ 	.word	0x00025e10


	//   ....[144]....
        /*0a24*/ 	.word	0x00025ea0


	//   ....[145]....
        /*0a28*/ 	.word	0x00026300


	//   ....[146]....
        /*0a2c*/ 	.word	0x00026350


	//   ....[147]....
        /*0a30*/ 	.word	0x00026380


	//   ....[148]....
        /*0a34*/ 	.word	0x00026390


	//   ....[149]....
        /*0a38*/ 	.word	0x000263c0


	//   ....[150]....
        /*0a3c*/ 	.word	0x000263f0


	//   ....[151]....
        /*0a40*/ 	.word	0x00026420


	//   ....[152]....
        /*0a44*/ 	.word	0x00026450


	//   ....[153]....
        /*0a48*/ 	.word	0x000265e0


	//   ....[154]....
        /*0a4c*/ 	.word	0x00026610


	//   ....[155]....
        /*0a50*/ 	.word	0x00026640


	//   ....[156]....
        /*0a54*/ 	.word	0x00026670


	//   ....[157]....
        /*0a58*/ 	.word	0x000266a0


	//   ....[158]....
        /*0a5c*/ 	.word	0x000266d0


	//   ....[159]....
        /*0a60*/ 	.word	0x00026790


	//   ....[160]....
        /*0a64*/ 	.word	0x000267b0


	//   ....[161]....
        /*0a68*/ 	.word	0x00026820


	//   ....[162]....
        /*0a6c*/ 	.word	0x00026c90


	//   ....[163]....
        /*0a70*/ 	.word	0x00026fb0


	//   ....[164]....
        /*0a74*/ 	.word	0x00027040


	//   ....[165]....
        /*0a78*/ 	.word	0x000270e0


	//   ....[166]....
        /*0a7c*/ 	.word	0x00027170


	//   ....[167]....
        /*0a80*/ 	.word	0x00027210


	//   ....[168]....
        /*0a84*/ 	.word	0x000272a0


	//   ....[169]....
        /*0a88*/ 	.word	0x00027390


	//   ....[170]....
        /*0a8c*/ 	.word	0x00027420


	//   ....[171]....
        /*0a90*/ 	.word	0x000274c0


	//   ....[172]....
        /*0a94*/ 	.word	0x00027550


	//   ....[173]....
        /*0a98*/ 	.word	0x000275f0


	//   ....[174]....
        /*0a9c*/ 	.word	0x00027680


	//   ....[175]....
        /*0aa0*/ 	.word	0x00027770


	//   ....[176]....
        /*0aa4*/ 	.word	0x00027800


	//   ....[177]....
        /*0aa8*/ 	.word	0x000278a0


	//   ....[178]....
        /*0aac*/ 	.word	0x00027930


	//   ....[179]....
        /*0ab0*/ 	.word	0x000279d0


	//   ....[180]....
        /*0ab4*/ 	.word	0x00027a60


	//   ....[181]....
        /*0ab8*/ 	.word	0x00027b50


	//   ....[182]....
        /*0abc*/ 	.word	0x00027be0


	//   ....[183]....
        /*0ac0*/ 	.word	0x00027c30


	//   ....[184]....
        /*0ac4*/ 	.word	0x00027c80


	//   ....[185]....
        /*0ac8*/ 	.word	0x00027d60


	//   ....[186]....
        /*0acc*/ 	.word	0x00027df0


	//   ....[187]....
        /*0ad0*/ 	.word	0x00027e40


	//   ....[188]....
        /*0ad4*/ 	.word	0x00027e90


	//   ....[189]....
        /*0ad8*/ 	.word	0x000280f0


	//   ....[190]....
        /*0adc*/ 	.word	0x000283d0


	//   ....[191]....
        /*0ae0*/ 	.word	0x000284c0


	//   ....[192]....
        /*0ae4*/ 	.word	0x00028570


	//   ....[193]....
        /*0ae8*/ 	.word	0x000286f0


	//   ....[194]....
        /*0aec*/ 	.word	0x00028740


	//   ....[195]....
        /*0af0*/ 	.word	0x00028850


	//   ....[196]....
        /*0af4*/ 	.word	0x000288b0


	//   ....[197]....
        /*0af8*/ 	.word	0x000289c0


	//   ....[198]....
        /*0afc*/ 	.word	0x00028a20


	//   ....[199]....
        /*0b00*/ 	.word	0x00028b20


	//   ....[200]....
        /*0b04*/ 	.word	0x00028b70


	//   ....[201]....
        /*0b08*/ 	.word	0x00028c20


	//   ....[202]....
        /*0b0c*/ 	.word	0x00028c80


	//   ....[203]....
        /*0b10*/ 	.word	0x00028db0


	//   ....[204]....
        /*0b14*/ 	.word	0x00028e00


	//   ....[205]....
        /*0b18*/ 	.word	0x00028f40


	//   ....[206]....
        /*0b1c*/ 	.word	0x00028f90


	//   ....[207]....
        /*0b20*/ 	.word	0x000290d0


	//   ....[208]....
        /*0b24*/ 	.word	0x00029120


	//   ....[209]....
        /*0b28*/ 	.word	0x00029260


	//   ....[210]....
        /*0b2c*/ 	.word	0x000292b0


	//   ....[211]....
        /*0b30*/ 	.word	0x000293f0


	//   ....[212]....
        /*0b34*/ 	.word	0x00029440


	//   ....[213]....
        /*0b38*/ 	.word	0x00029580


	//   ....[214]....
        /*0b3c*/ 	.word	0x000295d0


	//   ....[215]....
        /*0b40*/ 	.word	0x000296f0


	//   ....[216]....
        /*0b44*/ 	.word	0x00029740


	//   ....[217]....
        /*0b48*/ 	.word	0x00029870


	//   ....[218]....
        /*0b4c*/ 	.word	0x00029910


	//   ....[219]....
        /*0b50*/ 	.word	0x00029ab0


	//   ....[220]....
        /*0b54*/ 	.word	0x00029b00


	//   ....[221]....
        /*0b58*/ 	.word	0x00029c00


	//   ....[222]....
        /*0b5c*/ 	.word	0x00029c50


	//   ....[223]....
        /*0b60*/ 	.word	0x00029d50


	//   ....[224]....
        /*0b64*/ 	.word	0x00029da0


	//   ....[225]....
        /*0b68*/ 	.word	0x00029ed0


	//   ....[226]....
        /*0b6c*/ 	.word	0x00029f20


	//   ....[227]....
        /*0b70*/ 	.word	0x0002a010


	//   ....[228]....
        /*0b74*/ 	.word	0x0002a0b0


	//   ....[229]....
        /*0b78*/ 	.word	0x0002a1f0


	//   ....[230]....
        /*0b7c*/ 	.word	0x0002a240


	//   ....[231]....
        /*0b80*/ 	.word	0x0002a380


	//   ....[232]....
        /*0b84*/ 	.word	0x0002a3d0


	//   ....[233]....
        /*0b88*/ 	.word	0x0002a510


	//   ....[234]....
        /*0b8c*/ 	.word	0x0002a560


	//   ....[235]....
        /*0b90*/ 	.word	0x0002a6a0


	//   ....[236]....
        /*0b94*/ 	.word	0x0002a6f0


	//   ....[237]....
        /*0b98*/ 	.word	0x0002a7e0


	//   ....[238]....
        /*0b9c*/ 	.word	0x0002a890


	//   ....[239]....
        /*0ba0*/ 	.word	0x0002aa40


	//   ....[240]....
        /*0ba4*/ 	.word	0x0002aa90


	//   ....[241]....
        /*0ba8*/ 	.word	0x0002abc0


	//   ....[242]....
        /*0bac*/ 	.word	0x0002ac10


	//   ....[243]....
        /*0bb0*/ 	.word	0x0002ad40


	//   ....[244]....
        /*0bb4*/ 	.word	0x0002ad90


	//   ....[245]....
        /*0bb8*/ 	.word	0x0002aec0


	//   ....[246]....
        /*0bbc*/ 	.word	0x0002af10


	//   ....[247]....
        /*0bc0*/ 	.word	0x0002afa0


	//   ....[248]....
        /*0bc4*/ 	.word	0x0002b040


	//   ....[249]....
        /*0bc8*/ 	.word	0x0002b170


	//   ....[250]....
        /*0bcc*/ 	.word	0x0002b1e0


	//   ....[251]....
        /*0bd0*/ 	.word	0x0002b250


	//   ....[252]....
        /*0bd4*/ 	.word	0x0002b2c0


	//   ....[253]....
        /*0bd8*/ 	.word	0x0002b330


	//   ....[254]....
        /*0bdc*/ 	.word	0x0002b3b0


	//   ....[255]....
        /*0be0*/ 	.word	0x0002b440


	//   ....[0]....
        /*0be4*/ 	.word	0x0002b4d0


	//   ....[1]....
        /*0be8*/ 	.word	0x0002b540


	//   ....[2]....
        /*0bec*/ 	.word	0x0002b5b0


	//   ....[3]....
        /*0bf0*/ 	.word	0x0002b620


	//   ....[4]....
        /*0bf4*/ 	.word	0x0002b6a0


	//   ....[5]....
        /*0bf8*/ 	.word	0x0002b710


	//   ....[6]....
        /*0bfc*/ 	.word	0x0002b7b0


	//   ....[7]....
        /*0c00*/ 	.word	0x0002b840


	//   ....[8]....
        /*0c04*/ 	.word	0x0002b960


	//----- nvinfo : EIATTR_REG_RECONFIG
	.align		4
.L_383:
        /*0c08*/ 	.byte	0x01, 0x54
	.zero		2


	//----- nvinfo : EIATTR_SYSCALL_OFFSETS
	.align		4
        /*0c0c*/ 	.byte	0x04, 0x46
        /*0c0e*/ 	.short	(.L_385 - .L_384)


	//   ....[0]....
.L_384:
        /*0c10*/ 	.word	0x00001690


	//   ....[1]....
        /*0c14*/ 	.word	0x000017e0


	//   ....[2]....
        /*0c18*/ 	.word	0x0000afd0


	//   ....[3]....
        /*0c1c*/ 	.word	0x0000b360


	//   ....[4]....
        /*0c20*/ 	.word	0x00022a00


	//   ....[5]....
        /*0c24*/ 	.word	0x00022b50


	//   ....[6]....
        /*0c28*/ 	.word	0x00022c40


	//   ....[7]....
        /*0c2c*/ 	.word	0x00023b70


	//----- nvinfo : EIATTR_MBARRIER_INSTR_OFFSETS
	.align		4
.L_385:
        /*0c30*/ 	.byte	0x04, 0x39
        /*0c32*/ 	.short	(.L_387 - .L_386)


	//   ....[0]....
.L_386:
        /*0c34*/ 	.word	0x00000270
        /*0c38*/ 	.word	0x000000ff
        /*0c3c*/ 	.word	0x00038800
        /*0c40*/ 	.short	0x0100
        /*0c42*/ 	.byte	0x08
	.zero		1


	//   ....[1]....
        /*0c44*/ 	.word	0x00000280
        /*0c48*/ 	.word	0x000000ff
        /*0c4c*/ 	.word	0x00038820
        /*0c50*/ 	.short	0x0100
        /*0c52*/ 	.byte	0x08
	.zero		1


	//   ....[2]....
        /*0c54*/ 	.word	0x00000370
        /*0c58*/ 	.word	0x000000ff
        /*0c5c*/ 	.word	0x00038830
        /*0c60*/ 	.short	0x0100
        /*0c62*/ 	.byte	0x08
	.zero		1


	//   ....[3]....
        /*0c64*/ 	.word	0x00000380
        /*0c68*/ 	.word	0x000000ff
        /*0c6c*/ 	.word	0x00038840
        /*0c70*/ 	.short	0x0100
        /*0c72*/ 	.byte	0x08
	.zero		1


	//   ....[4]....
        /*0c74*/ 	.word	0x00000390
        /*0c78*/ 	.word	0x000000ff
        /*0c7c*/ 	.word	0x00038838
        /*0c80*/ 	.short	0x0100
        /*0c82*/ 	.byte	0x08
	.zero		1


	//   ....[5]....
        /*0c84*/ 	.word	0x000003a0
        /*0c88*/ 	.word	0x000000ff
        /*0c8c*/ 	.word	0x00038848
        /*0c90*/ 	.short	0x0100
        /*0c92*/ 	.byte	0x08
	.zero		1


	//   ....[6]....
        /*0c94*/ 	.word	0x000004d0
        /*0c98*/ 	.word	0x000000ff
        /*0c9c*/ 	.word	0x00038850
        /*0ca0*/ 	.short	0x0100
        /*0ca2*/ 	.byte	0x08
	.zero		1


	//   ....[7]....
        /*0ca4*/ 	.word	0x000004e0
        /*0ca8*/ 	.word	0x000000ff
        /*0cac*/ 	.word	0x00038860
        /*0cb0*/ 	.short	0x0100
        /*0cb2*/ 	.byte	0x08
	.zero		1


	//   ....[8]....
        /*0cb4*/ 	.word	0x000004f0
        /*0cb8*/ 	.word	0x000000ff
        /*0cbc*/ 	.word	0x00038858
        /*0cc0*/ 	.short	0x0100
        /*0cc2*/ 	.byte	0x08
	.zero		1


	//   ....[9]....
        /*0cc4*/ 	.word	0x00000500
        /*0cc8*/ 	.word	0x000000ff
        /*0ccc*/ 	.word	0x00038868
        /*0cd0*/ 	.short	0x0100
        /*0cd2*/ 	.byte	0x08
	.zero		1


	//   ....[10]....
        /*0cd4*/ 	.word	0x000005f0
        /*0cd8*/ 	.word	0x000000ff
        /*0cdc*/ 	.word	0x00038870
        /*0ce0*/ 	.short	0x0100
        /*0ce2*/ 	.byte	0x06
	.zero		1


	//   ....[11]....
        /*0ce4*/ 	.word	0x00000600
        /*0ce8*/ 	.word	0x000000ff
        /*0cec*/ 	.word	0x00038880
        /*0cf0*/ 	.short	0x0100
        /*0cf2*/ 	.byte	0x06
	.zero		1


	//   ....[12]....
        /*0cf4*/ 	.word	0x00000610
        /*0cf8*/ 	.word	0x000000ff
        /*0cfc*/ 	.word	0x00038878
        /*0d00*/ 	.short	0x0100
        /*0d02*/ 	.byte	0x06
	.zero		1


	//   ....[13]....
        /*0d04*/ 	.word	0x00000620
        /*0d08*/ 	.word	0x000000ff
        /*0d0c*/ 	.word	0x00038888
        /*0d10*/ 	.short	0x0100
        /*0d12*/ 	.byte	0x06
	.zero		1


	//   ....[14]....
        /*0d14*/ 	.word	0x00000750
        /*0d18*/ 	.word	0x000000ff
        /*0d1c*/ 	.word	0x00038890
        /*0d20*/ 	.short	0x0100
        /*0d22*/ 	.byte	0x08
	.zero		1


	//   ....[15]....
        /*0d24*/ 	.word	0x00000760
        /*0d28*/ 	.word	0x000000ff
        /*0d2c*/ 	.word	0x000388a0
        /*0d30*/ 	.short	0x0100
        /*0d32*/ 	.byte	0x08
	.zero		1


	//   ....[16]....
        /*0d34*/ 	.word	0x00000770
        /*0d38*/ 	.word	0x000000ff
        /*0d3c*/ 	.word	0x00038898
        /*0d40*/ 	.short	0x0100
        /*0d42*/ 	.byte	0x08
	.zero		1


	//   ....[17]....
        /*0d44*/ 	.word	0x00000780
        /*0d48*/ 	.word	0x000000ff
        /*0d4c*/ 	.word	0x000388a8
        /*0d50*/ 	.short	0x0100
        /*0d52*/ 	.byte	0x08
	.zero		1


	//   ....[18]....
        /*0d54*/ 	.word	0x000008b0
        /*0d58*/ 	.word	0x000000ff
        /*0d5c*/ 	.word	0x000388b0
        /*0d60*/ 	.short	0x0100
        /*0d62*/ 	.byte	0x08
	.zero		1


	//   ....[19]....
        /*0d64*/ 	.word	0x000008c0
        /*0d68*/ 	.word	0x000000ff
        /*0d6c*/ 	.word	0x000388c0
        /*0d70*/ 	.short	0x0100
        /*0d72*/ 	.byte	0x08
	.zero		1


	//   ....[20]....
        /*0d74*/ 	.word	0x000008d0
        /*0d78*/ 	.word	0x000000ff
        /*0d7c*/ 	.word	0x000388b8
        /*0d80*/ 	.short	0x0100
        /*0d82*/ 	.byte	0x08
	.zero		1


	//   ....[21]....
        /*0d84*/ 	.word	0x000008e0
        /*0d88*/ 	.word	0x000000ff
        /*0d8c*/ 	.word	0x000388c8
        /*0d90*/ 	.short	0x0100
        /*0d92*/ 	.byte	0x08
	.zero		1


	//   ....[22]....
        /*0d94*/ 	.word	0x000032f0
        /*0d98*/ 	.word	0x00000059
        /*0d9c*/ 	.word	0x00038890
        /*0da0*/ 	.short	0x010a
        /*0da2*/ 	.byte	0x3f
	.zero		1


	//   ....[23]....
        /*0da4*/ 	.word	0x00006930
        /*0da8*/ 	.word	0x00000059
        /*0dac*/ 	.word	0x00038890
        /*0db0*/ 	.short	0x010a
        /*0db2*/ 	.byte	0x3f
	.zero		1


	//   ....[24]....
        /*0db4*/ 	.word	0x00009900
        /*0db8*/ 	.word	0x00000059
        /*0dbc*/ 	.word	0x00038890
        /*0dc0*/ 	.short	0x010a
        /*0dc2*/ 	.byte	0x3f
	.zero		1


	//   ....[25]....
        /*0dc4*/ 	.word	0x0000a100
        /*0dc8*/ 	.word	0x0000000b
        /*0dcc*/ 	.word	0x00000000
        /*0dd0*/ 	.short	0x0101
        /*0dd2*/ 	.byte	0x3f
	.zero		1


	//   ....[26]....
        /*0dd4*/ 	.word	0x0000a140
        /*0dd8*/ 	.word	0x00000059
        /*0ddc*/ 	.word	0x000388b0
        /*0de0*/ 	.short	0x010a
        /*0de2*/ 	.byte	0x3f
	.zero		1


	//   ....[27]....
        /*0de4*/ 	.word	0x0000a890
        /*0de8*/ 	.word	0x00000059
        /*0dec*/ 	.word	0x00000000
        /*0df0*/ 	.short	0x0101
        /*0df2*/ 	.byte	0x3f
	.zero		1


	//   ....[28]....
        /*0df4*/ 	.word	0x0000b060
        /*0df8*/ 	.word	0x00000016
        /*0dfc*/ 	.word	0x00038800
        /*0e00*/ 	.short	0x010a
        /*0e02*/ 	.byte	0x3f
	.zero		1


	//   ....[29]....
        /*0e04*/ 	.word	0x0000b0b0
        /*0e08*/ 	.word	0x00000016
        /*0e0c*/ 	.word	0x00038800
        /*0e10*/ 	.short	0x010a
        /*0e12*/ 	.byte	0x3f
	.zero		1


	//   ....[30]....
        /*0e14*/ 	.word	0x0000bbc0
        /*0e18*/ 	.word	0x00000016
        /*0e1c*/ 	.word	0x00038800
        /*0e20*/ 	.short	0x010a
        /*0e22*/ 	.byte	0x3f
	.zero		1


	//   ....[31]....
        /*0e24*/ 	.word	0x0000ed20
        /*0e28*/ 	.word	0x00000016
        /*0e2c*/ 	.word	0x00038800
        /*0e30*/ 	.short	0x010a
        /*0e32*/ 	.byte	0x3f
	.zero		1


	//   ....[32]....
        /*0e34*/ 	.word	0x000120f0
        /*0e38*/ 	.word	0x00000000
        /*0e3c*/ 	.word	0x00038830
        /*0e40*/ 	.short	0x010a
        /*0e42*/ 	.byte	0x3f
	.zero		1


	//   ....[33]....
        /*0e44*/ 	.word	0x00012140
        /*0e48*/ 	.word	0x00000000
        /*0e4c*/ 	.word	0x00038830
        /*0e50*/ 	.short	0x010a
        /*0e52*/ 	.byte	0x3f
	.zero		1


	//   ....[34]....
        /*0e54*/ 	.word	0x00016000
        /*0e58*/ 	.word	0x00000000
        /*0e5c*/ 	.word	0x00000000
        /*0e60*/ 	.short	0x0101
        /*0e62*/ 	.byte	0x3f
	.zero		1


	//   ....[35]....
        /*0e64*/ 	.word	0x00016f70
        /*0e68*/ 	.word	0x00000009
        /*0e6c*/ 	.word	0x00038830
        /*0e70*/ 	.short	0x010a
        /*0e72*/ 	.byte	0x3f
	.zero		1


	//   ....[36]....
        /*0e74*/ 	.word	0x00017000
        /*0e78*/ 	.word	0x00000009
        /*0e7c*/ 	.word	0x00038830
        /*0e80*/ 	.short	0x010a
        /*0e82*/ 	.byte	0x3f
	.zero		1


	//   ....[37]....
        /*0e84*/ 	.word	0x0001a710
        /*0e88*/ 	.word	0x00000006
        /*0e8c*/ 	.word	0x00038850
        /*0e90*/ 	.short	0x010a
        /*0e92*/ 	.byte	0x3f
	.zero		1


	//   ....[38]....
        /*0e94*/ 	.word	0x0001a760
        /*0e98*/ 	.word	0x00000006
        /*0e9c*/ 	.word	0x00038850
        /*0ea0*/ 	.short	0x010a
        /*0ea2*/ 	.byte	0x3f
	.zero		1


	//   ....[39]....
        /*0ea4*/ 	.word	0x0001b2c0
        /*0ea8*/ 	.word	0x000000a1
        /*0eac*/ 	.word	0x00000000
        /*0eb0*/ 	.short	0x0101
        /*0eb2*/ 	.byte	0x3f
	.zero		1


	//   ....[40]....
        /*0eb4*/ 	.word	0x0001b660
        /*0eb8*/ 	.word	0x00000006
        /*0ebc*/ 	.word	0x00000000
        /*0ec0*/ 	.short	0x0101
        /*0ec2*/ 	.byte	0x3f
	.zero		1


	//   ....[41]....
        /*0ec4*/ 	.word	0x0001c020
        /*0ec8*/ 	.word	0x00000008
        /*0ecc*/ 	.word	0x00038850
        /*0ed0*/ 	.short	0x010a
        /*0ed2*/ 	.byte	0x3f
	.zero		1


	//   ....[42]....
        /*0ed4*/ 	.word	0x0001c0c0
        /*0ed8*/ 	.word	0x00000008
        /*0edc*/ 	.word	0x00038850
        /*0ee0*/ 	.short	0x010a
        /*0ee2*/ 	.byte	0x3f
	.zero		1


	//   ....[43]....
        /*0ee4*/ 	.word	0x0001cd70
        /*0ee8*/ 	.word	0x00000005
        /*0eec*/ 	.word	0x00000000
        /*0ef0*/ 	.short	0x0101
        /*0ef2*/ 	.byte	0x3f
	.zero		1


	//   ....[44]....
        /*0ef4*/ 	.word	0x0001e9c0
        /*0ef8*/ 	.word	0x00000000
        /*0efc*/ 	.word	0x00000000
        /*0f00*/ 	.short	0x0101
        /*0f02*/ 	.byte	0x3f
	.zero		1


	//   ....[45]....
        /*0f04*/ 	.word	0x000210a0
        /*0f08*/ 	.word	0x00000016
        /*0f0c*/ 	.word	0x00038820
        /*0f10*/ 	.short	0x010a
        /*0f12*/ 	.byte	0x3f
	.zero		1


	//   ....[46]....
        /*0f14*/ 	.word	0x00021130
        /*0f18*/ 	.word	0x00000009
        /*0f1c*/ 	.word	0x000388a0
        /*0f20*/ 	.short	0x010a
        /*0f22*/ 	.byte	0x3f
	.zero		1


	//   ....[47]....
        /*0f24*/ 	.word	0x00021680
        /*0f28*/ 	.word	0x00000009
        /*0f2c*/ 	.word	0x000388c0
        /*0f30*/ 	.short	0x010a
        /*0f32*/ 	.byte	0x3f
	.zero		1


	//   ....[48]....
        /*0f34*/ 	.word	0x00021c80
        /*0f38*/ 	.word	0x00000008
        /*0f3c*/ 	.word	0x000388a0
        /*0f40*/ 	.short	0x010a
        /*0f42*/ 	.byte	0x3f
	.zero		1


	//   ....[49]....
        /*0f44*/ 	.word	0x000221c0
        /*0f48*/ 	.word	0x00000008
        /*0f4c*/ 	.word	0x000388c0
        /*0f50*/ 	.short	0x010a
        /*0f52*/ 	.byte	0x3f
	.zero		1


	//   ....[50]....
        /*0f54*/ 	.word	0x00023230
        /*0f58*/ 	.word	0x00000005
        /*0f5c*/ 	.word	0x00038840
        /*0f60*/ 	.short	0x010a
        /*0f62*/ 	.byte	0x3f
	.zero		1


	//   ....[51]....
        /*0f64*/ 	.word	0x00023860
        /*0f68*/ 	.word	0x00000005
        /*0f6c*/ 	.word	0x00038830
        /*0f70*/ 	.short	0x0107
        /*0f72*/ 	.byte	0x3f
	.zero		1


	//   ....[52]....
        /*0f74*/ 	.word	0x00023940
        /*0f78*/ 	.word	0x00000005
        /*0f7c*/ 	.word	0x00038830
        /*0f80*/ 	.short	0x0101
        /*0f82*/ 	.byte	0x3f
	.zero		1


	//   ....[53]....
        /*0f84*/ 	.word	0x000245a0
        /*0f88*/ 	.word	0x00000016
        /*0f8c*/ 	.word	0x00038800
        /*0f90*/ 	.short	0x0107
        /*0f92*/ 	.byte	0x3f
	.zero		1


	//   ....[54]....
        /*0f94*/ 	.word	0x000246a0
        /*0f98*/ 	.word	0x00000016
        /*0f9c*/ 	.word	0x00038800
        /*0fa0*/ 	.short	0x0101
        /*0fa2*/ 	.byte	0x3f
	.zero		1


	//   ....[55]....
        /*0fa4*/ 	.word	0x000246c0
        /*0fa8*/ 	.word	0x00000016
        /*0fac*/ 	.word	0x00038820
        /*0fb0*/ 	.short	0x010a
        /*0fb2*/ 	.byte	0x3f
	.zero		1


	//   ....[56]....
        /*0fb4*/ 	.word	0x00024af0
        /*0fb8*/ 	.word	0x00000006
        /*0fbc*/ 	.word	0x00038840
        /*0fc0*/ 	.short	0x010a
        /*0fc2*/ 	.byte	0x3f
	.zero		1


	//   ....[57]....
        /*0fc4*/ 	.word	0x00025090
        /*0fc8*/ 	.word	0x00000006
        /*0fcc*/ 	.word	0x00038830
        /*0fd0*/ 	.short	0x0107
        /*0fd2*/ 	.byte	0x3f
	.zero		1


	//   ....[58]....
        /*0fd4*/ 	.word	0x00025150
        /*0fd8*/ 	.word	0x00000006
        /*0fdc*/ 	.word	0x00038830
        /*0fe0*/ 	.short	0x0101
        /*0fe2*/ 	.byte	0x3f
	.zero		1


	//   ....[59]....
        /*0fe4*/ 	.word	0x000251b0
        /*0fe8*/ 	.word	0x00000006
        /*0fec*/ 	.word	0x00038860
        /*0ff0*/ 	.short	0x010a
        /*0ff2*/ 	.byte	0x3f
	.zero		1


	//   ....[60]....
        /*0ff4*/ 	.word	0x000256c0
        /*0ff8*/ 	.word	0x00000006
        /*0ffc*/ 	.word	0x00038850
        /*1000*/ 	.short	0x0107
        /*1002*/ 	.byte	0x3f
	.zero		1


	//   ....[61]....
        /*1004*/ 	.word	0x000258a0
        /*1008*/ 	.word	0x00000006
        /*100c*/ 	.word	0x00038850
        /*1010*/ 	.short	0x0101
        /*1012*/ 	.byte	0x3f
	.zero		1


	//   ....[62]....
        /*1014*/ 	.word	0x00025ac0
        /*1018*/ 	.word	0x00000004
        /*101c*/ 	.word	0x00038860
        /*1020*/ 	.short	0x010a
        /*1022*/ 	.byte	0x3f
	.zero		1


	//   ....[63]....
        /*1024*/ 	.word	0x00026030
        /*1028*/ 	.word	0x00000004
        /*102c*/ 	.word	0x00038850
        /*1030*/ 	.short	0x0107
        /*1032*/ 	.byte	0x3f
	.zero		1


	//   ....[64]....
        /*1034*/ 	.word	0x000260f0
        /*1038*/ 	.word	0x00000004
        /*103c*/ 	.word	0x00038850
        /*1040*/ 	.short	0x0101
        /*1042*/ 	.byte	0x3f
	.zero		1


	//   ....[65]....
        /*1044*/ 	.word	0x00026c10
        /*1048*/ 	.word	0x00000005
        /*104c*/ 	.word	0x00038820
        /*1050*/ 	.short	0x010a
        /*1052*/ 	.byte	0x3f
	.zero		1


	//   ....[66]....
        /*1054*/ 	.word	0x00026d80
        /*1058*/ 	.word	0x00000003
        /*105c*/ 	.word	0x00038840
        /*1060*/ 	.short	0x010a
        /*1062*/ 	.byte	0x3f
	.zero		1


	//   ....[67]....
        /*1064*/ 	.word	0x00026e20
        /*1068*/ 	.word	0x0000001b
        /*106c*/ 	.word	0x00038840
        /*1070*/ 	.short	0x010a
        /*1072*/ 	.byte	0x3f
	.zero		1


	//   ....[68]....
        /*1074*/ 	.word	0x00026e60
        /*1078*/ 	.word	0x00000003
        /*107c*/ 	.word	0x00038860
        /*1080*/ 	.short	0x010a
        /*1082*/ 	.byte	0x3f
	.zero		1


	//   ....[69]....
        /*1084*/ 	.word	0x00026ea0
        /*1088*/ 	.word	0x0000001b
        /*108c*/ 	.word	0x00038860
        /*1090*/ 	.short	0x010a
        /*1092*/ 	.byte	0x3f
	.zero		1


	//   ....[70]....
        /*1094*/ 	.word	0x00026f00
        /*1098*/ 	.word	0x00000059
        /*109c*/ 	.word	0x00038890
        /*10a0*/ 	.short	0x010a
        /*10a2*/ 	.byte	0x3f
	.zero		1


	//   ....[71]....
        /*10a4*/ 	.word	0x000272e0
        /*10a8*/ 	.word	0x00000059
        /*10ac*/ 	.word	0x00038890
        /*10b0*/ 	.short	0x010a
        /*10b2*/ 	.byte	0x3f
	.zero		1


	//   ....[72]....
        /*10b4*/ 	.word	0x000276c0
        /*10b8*/ 	.word	0x00000059
        /*10bc*/ 	.word	0x00038890
        /*10c0*/ 	.short	0x010a
        /*10c2*/ 	.byte	0x3f
	.zero		1


	//   ....[73]....
        /*10c4*/ 	.word	0x00027aa0
        /*10c8*/ 	.word	0x00000059
        /*10cc*/ 	.word	0x000388b0
        /*10d0*/ 	.short	0x010a
        /*10d2*/ 	.byte	0x3f
	.zero		1


	//   ....[74]....
        /*10d4*/ 	.word	0x00027cb0
        /*10d8*/ 	.word	0x00000016
        /*10dc*/ 	.word	0x00038800
        /*10e0*/ 	.short	0x010a
        /*10e2*/ 	.byte	0x3f
	.zero		1


	//   ....[75]....
        /*10e4*/ 	.word	0x00027ed0
        /*10e8*/ 	.word	0x00000016
        /*10ec*/ 	.word	0x00038800
        /*10f0*/ 	.short	0x010a
        /*10f2*/ 	.byte	0x3f
	.zero		1


	//   ....[76]....
        /*10f4*/ 	.word	0x00027f20
        /*10f8*/ 	.word	0x00000000
        /*10fc*/ 	.word	0x00038830
        /*1100*/ 	.short	0x010a
        /*1102*/ 	.byte	0x3f
	.zero		1


	//   ....[77]....
        /*1104*/ 	.word	0x00027f70
        /*1108*/ 	.word	0x00000009
        /*110c*/ 	.word	0x00038830
        /*1110*/ 	.short	0x010a
        /*1112*/ 	.byte	0x3f
	.zero		1


	//   ....[78]....
        /*1114*/ 	.word	0x00027fc0
        /*1118*/ 	.word	0x00000006
        /*111c*/ 	.word	0x00038850
        /*1120*/ 	.short	0x010a
        /*1122*/ 	.byte	0x3f
	.zero		1


	//   ....[79]....
        /*1124*/ 	.word	0x00028010
        /*1128*/ 	.word	0x00000008
        /*112c*/ 	.word	0x00038850
        /*1130*/ 	.short	0x010a
        /*1132*/ 	.byte	0x3f
	.zero		1


	//   ....[80]....
        /*1134*/ 	.word	0x000281b0
        /*1138*/ 	.word	0x00000016
        /*113c*/ 	.word	0x00038820
        /*1140*/ 	.short	0x010a
        /*1142*/ 	.byte	0x3f
	.zero		1


	//   ....[81]....
        /*1144*/ 	.word	0x00028200
        /*1148*/ 	.word	0x00000009
        /*114c*/ 	.word	0x000388a0
        /*1150*/ 	.short	0x010a
        /*1152*/ 	.byte	0x3f
	.zero		1


	//   ....[82]....
        /*1154*/ 	.word	0x00028250
        /*1158*/ 	.word	0x00000009
        /*115c*/ 	.word	0x000388c0
        /*1160*/ 	.short	0x010a
        /*1162*/ 	.byte	0x3f
	.zero		1


	//   ....[83]....
        /*1164*/ 	.word	0x000282a0
        /*1168*/ 	.word	0x00000008
        /*116c*/ 	.word	0x000388a0
        /*1170*/ 	.short	0x010a
        /*1172*/ 	.byte	0x3f
	.zero		1


	//   ....[84]....
        /*1174*/ 	.word	0x000282f0
        /*1178*/ 	.word	0x00000008
        /*117c*/ 	.word	0x000388c0
        /*1180*/ 	.short	0x010a
        /*1182*/ 	.byte	0x3f
	.zero		1


	//   ....[85]....
        /*1184*/ 	.word	0x00028410
        /*1188*/ 	.word	0x00000005
        /*118c*/ 	.word	0x00038840
        /*1190*/ 	.short	0x010a
        /*1192*/ 	.byte	0x3f
	.zero		1


	//   ....[86]....
        /*1194*/ 	.word	0x00029770
        /*1198*/ 	.word	0x00000016
        /*119c*/ 	.word	0x00038820
        /*11a0*/ 	.short	0x010a
        /*11a2*/ 	.byte	0x3f
	.zero		1


	//   ....[87]....
        /*11a4*/ 	.word	0x000297c0
        /*11a8*/ 	.word	0x00000006
        /*11ac*/ 	.word	0x00038840
        /*11b0*/ 	.short	0x010a
        /*11b2*/ 	.byte	0x3f
	.zero		1


	//   ....[88]....
        /*11b4*/ 	.word	0x00029f60
        /*11b8*/ 	.word	0x00000006
        /*11bc*/ 	.word	0x00038860
        /*11c0*/ 	.short	0x010a
        /*11c2*/ 	.byte	0x3f
	.zero		1


	//   ....[89]....
        /*11c4*/ 	.word	0x0002a730
        /*11c8*/ 	.word	0x00000004
        /*11cc*/ 	.word	0x00038860
        /*11d0*/ 	.short	0x010a
        /*11d2*/ 	.byte	0x3f
	.zero		1


	//   ....[90]....
        /*11d4*/ 	.word	0x0002b880
        /*11d8*/ 	.word	0x00000005
        /*11dc*/ 	.word	0x00038820
        /*11e0*/ 	.short	0x010a
        /*11e2*/ 	.byte	0x3f
	.zero		1


	//   ....[91]....
        /*11e4*/ 	.word	0x0002ba20
        /*11e8*/ 	.word	0x00000003
        /*11ec*/ 	.word	0x00038840
        /*11f0*/ 	.short	0x010a
        /*11f2*/ 	.byte	0x3f
	.zero		1


	//   ....[92]....
        /*11f4*/ 	.word	0x0002ba70
        /*11f8*/ 	.word	0x0000001b
        /*11fc*/ 	.word	0x00038840
        /*1200*/ 	.short	0x010a
        /*1202*/ 	.byte	0x3f
	.zero		1


	//   ....[93]....
        /*1204*/ 	.word	0x0002bac0
        /*1208*/ 	.word	0x00000003
        /*120c*/ 	.word	0x00038860
        /*1210*/ 	.short	0x010a
        /*1212*/ 	.byte	0x3f
	.zero		1


	//----- nvinfo : EIATTR_NUM_MBARRIERS
	.align		4
.L_387:
        /*1214*/ 	.byte	0x03, 0x38
        /*1216*/ 	.short	0x0016


	//----- nvinfo : EIATTR_EXIT_INSTR_OFFSETS
	.align		4
        /*1218*/ 	.byte	0x04, 0x1c
        /*121a*/ 	.short	(.L_389 - .L_388)


	//   ....[0]....
.L_388:
        /*121c*/ 	.word	0x00026ef0


	//----- nvinfo : EIATTR_MAX_THREADS
	.align		4
.L_389:
        /*1220*/ 	.byte	0x04, 0x05
        /*1222*/ 	.short	(.L_391 - .L_390)
.L_390:
        /*1224*/ 	.word	0x00000180
        /*1228*/ 	.word	0x00000001
        /*122c*/ 	.word	0x00000001


	//----- nvinfo : EIATTR_CRS_STACK_SIZE
	.align		4
.L_391:
        /*1230*/ 	.byte	0x04, 0x1e
        /*1232*/ 	.short	(.L_393 - .L_392)
.L_392:
        /*1234*/ 	.word	0x00000000


	//----- nvinfo : EIATTR_CBANK_PARAM_SIZE
	.align		4
.L_393:
        /*1238*/ 	.byte	0x03, 0x19
        /*123a*/ 	.short	0x0af0


	//----- nvinfo : EIATTR_PARAM_CBANK
	.align		4
        /*123c*/ 	.byte	0x04, 0x0a
        /*123e*/ 	.short	(.L_395 - .L_394)
	.align		4
.L_394:
        /*1240*/ 	.word	index@(.nv.constant0._ZN7cutlass13device_kernelIN5flash11enable_sm90INS1_16FlashAttnFwdSm90INS1_25CollectiveMainloopFwdSm90ILi2EN4cute5tupleIJNS5_1CILi1EEES8_S8_EEENS6_IJNS7_ILi128EEENS7_ILi80EEENS7_ILi256EEEEEELi256ENS_6half_tEfNS_4arch4Sm90ELb0ELb0ELb0ELb1ELb1ELb1ELb0ELb1ELb1ELb1ELb0ELb0EEENS1_21CollectiveEpilogueFwdINS6_IJSA_SC_SB_EEES9_SE_SG_Li256ELb1ELb1ELb0ELb0EEENS1_36VarlenDynamicPersistentTileSchedulerILi128ELi80ELi256ELi128ELb0ELb1ELb1ELb0ELb1ELb1EEEEEEEEEvNT_6ParamsE)
        /*1244*/ 	.short	0x0210
        /*1246*/ 	.short	0x0af0


	//----- nvinfo : EIATTR_SW_WAR
	.align		4
.L_395:
        /*1248*/ 	.byte	0x04, 0x36
        /*124a*/ 	.short	(.L_397 - .L_396)
.L_396:
        /*124c*/ 	.word	0x00000008
.L_397:


//--------------------- .nv.info._ZN7cutlass13device_kernelIN5flash11enable_sm90INS1_16FlashAttnFwdSm90INS1_25CollectiveMainloopFwdSm90ILi2EN4cute5tupleIJNS5_1CILi1EEES8_S8_EEENS6_IJNS7_ILi128EEENS7_ILi64EEENS7_ILi256EEEEEELi256ENS_6half_tEfNS_4arch4Sm90ELb0ELb1ELb0ELb0ELb1ELb0ELb0ELb1ELb1ELb1ELb0ELb0EEENS1_21CollectiveEpilogueFwdINS6_IJSA_SC_SB_EEES9_SE_SG_Li256ELb0ELb1ELb0ELb0EEENS1_30DynamicPersistentTileSchedulerILi256ELi128ELb0ELb1ELb1EEEEEEEEEvNT_6ParamsE --------------------------
	.section	.nv.info._ZN7cutlass13device_kernelIN5flash11enable_sm90INS1_16FlashAttnFwdSm90INS1_25CollectiveMainloopFwdSm90ILi2EN4cute5tupleIJNS5_1CILi1EEES8_S8_EEENS6_IJNS7_ILi128EEENS7_ILi64EEENS7_ILi256EEEEEELi256ENS_6half_tEfNS_4arch4Sm90ELb0ELb1ELb0ELb0ELb1ELb0ELb0ELb1ELb1ELb1ELb0ELb0EEENS1_21CollectiveEpilogueFwdINS6_IJSA_SC_SB_EEES9_SE_SG_Li256ELb0ELb1ELb0ELb0EEENS1_30DynamicPersistentTileSchedulerILi256ELi128ELb0ELb1ELb1EEEEEEEEEvNT_6ParamsE,"",@"SHT_CUDA_INFO"
	.sectionflags	@""
	.align	4


	//----- nvinfo : EIATTR_CUDA_API_VERSION
	.align		4
        /*0000*/ 	.byte	0x04, 0x37
        /*0002*/ 	.short	(.L_399 - .L_398)
.L_398:
        /*0004*/ 	.word	0x00000082


	//----- nvinfo : EIATTR_KPARAM_INFO
	.align		4
.L_399:
        /*0008*/ 	.byte	0x04, 0x17
        /*000a*/ 	.short	(.L_401 - .L_400)
.L_400:
        /*000c*/ 	.word	0x00000000
        /*0010*/ 	.short	0x0000
        /*0012*/ 	.short	0x0070
        /*0014*/ 	.byte	0x00, 0xf0, 0x01, 0x2a


	//----- nvinfo : EIATTR_SPARSE_MMA_MASK
	.align		4
.L_401:
        /*0018*/ 	.byte	0x03, 0x50
        /*001a*/ 	.short	0x0000


	//----- nvinfo : EIATTR_MAXREG_COUNT
	.align		4
        /*001c*/ 	.byte	0x03, 0x1b
        /*001e*/ 	.short	0x00a8


	//----- nvinfo : EIATTR_NUM_BARRIERS
	.align		4
        /*0020*/ 	.byte	0x02, 0x4c
        /*0022*/ 	.byte	0x09
	.zero		1


	//----- nvinfo : EIATTR_EXTERNS
	.align		4
        /*0024*/ 	.byte	0x04, 0x0f
        /*0026*/ 	.short	(.L_403 - .L_402)


	//   ....[0]....
	.align		4
.L_402:
        /*0028*/ 	.word	index@(__assertfail)


	//----- nvinfo : EIATTR_ANNOTATIONS
	.align		4
.L_403:
        /*002c*/ 	.byte	0x04, 0x55
        /*002e*/ 	.short	(.L_405 - .L_404)


	//   ....[0]....
.L_404:
        /*0030*/ 	.word	0x00000001
        /*0034*/ 	.byte	0xa0, 0x08, 0x00, 0x00, 0x01, 0x00, 0x00, 0x00, 0x60, 0x09, 0x00, 0x00, 0x01, 0x00, 0x00, 0x00
        /*0044*/ 	.byte	0xc0, 0xf4, 0x00, 0x00, 0x01, 0x00, 0x00, 0x00, 0x60, 0xf5, 0x00, 0x00, 0x01, 0x00, 0x00, 0x00
        /*0054*/ 	.byte	0x10, 0xf6, 0x00, 0x00, 0x01, 0x00, 0x00, 0x00, 0xe0, 0x1c, 0x01, 0x00, 0x01, 0x00, 0x00, 0x00
        /*0064*/ 	.byte	0x00, 0x1d, 0x01, 0x00, 0x01, 0x00, 0x00, 0x00, 0xf0, 0x34, 0x01, 0x00, 0x01, 0x00, 0x00, 0x00
        /*0074*/ 	.byte	0x90, 0x36, 0x01, 0x00


	//----- nvinfo : EIATTR_MERCURY_ISA_VERSION
	.align		4
.L_405:
        /*0078*/ 	.byte	0x03, 0x5f
        /*007a*/ 	.short	0x0101


	//----- nvinfo : EIATTR_INT_WARP_WIDE_INSTR_OFFSETS
	.align		4
        /*007c*/ 	.byte	0x04, 0x31
        /*007e*/ 	.short	(.L_407 - .L_406)


	//   ....[0]....
.L_406:
        /*0080*/ 	.word	0x000000c0


	//   ....[1]....
        /*0084*/ 	.word	0x000000d0


	//   ....[2]....
        /*0088*/ 	.word	0x00000170


	//   ....[3]....
        /*008c*/ 	.word	0x00010280


	//   ....[4]....
        /*0090*/ 	.word	0x00010310


	//   ....[5]....
        /*0094*/ 	.word	0x00012cf0


	//   ....[6]....
        /*0098*/ 	.word	0x00012d80


	//----- nvinfo : EIATTR_COOP_GROUP_MASK_REGIDS
	.align		4
.L_407:
        /*009c*/ 	.byte	0x04, 0x29
        /*009e*/ 	.short	(.L_409 - .L_408)


	//   ....[0]....
.L_408:
        /*00a0*/ 	.word	0xffffffff


	//   ....[1]....
        /*00a4*/ 	.word	0xffffffff


	//   ....[2]....
        /*00a8*/ 	.word	0xffffffff


	//   ....[3]....
        /*00ac*/ 	.word	0xffffffff


	//   ....[4]....
        /*00b0*/ 	.word	0xffffffff


	//   ....[5]....
        /*00b4*/ 	.word	0xffffffff


	//   ....[6]....
        /*00b8*/ 	.word	0xffffffff


	//   ....[7]....
        /*00bc*/ 	.word	0xffffffff


	//   ....[8]....
        /*00c0*/ 	.word	0xffffffff


	//   ....[9]....
        /*00c4*/ 	.word	0xffffffff


	//   ....[10]....
        /*00c8*/ 	.word	0xffffffff


	//   ....[11]....
        /*00cc*/ 	.word	0xffffffff


	//   ....[12]....
        /*00d0*/ 	.word	0xffffffff


	//   ....[13]....
        /*00d4*/ 	.word	0xffffffff


	//   ....[14]....
        /*00d8*/ 	.word	0xffffffff


	//   ....[15]....
        /*00dc*/ 	.word	0xffffffff


	//   ....[16]....
        /*00e0*/ 	.word	0xffffffff


	//   ....[17]....
        /*00e4*/ 	.word	0xffffffff


	//   ....[18]....
        /*00e8*/ 	.word	0xffffffff


	//   ....[19]....
        /*00ec*/ 	.word	0xffffffff


	//   ....[20]....
        /*00f0*/ 	.word	0xffffffff


	//   ....[21]....
        /*00f4*/ 	.word	0xffffffff


	//   ....[22]....
        /*00f8*/ 	.word	0xffffffff


	//   ....[23]....
        /*00fc*/ 	.word	0xffffffff


	//   ....[24]....
        /*0100*/ 	.word	0xffffffff


	//   ....[25]....
        /*0104*/ 	.word	0xffffffff


	//   ....[26]....
        /*0108*/ 	.word	0xffffffff


	//   ....[27]....
        /*010c*/ 	.word	0xffffffff


	//   ....[28]....
        /*0110*/ 	.word	0xffffffff


	//   ....[29]....
        /*0114*/ 	.word	0xffffffff


	//   ....[30]....
        /*0118*/ 	.word	0xffffffff


	//   ....[31]....
        /*011c*/ 	.word	0xffffffff


	//   ....[32]....
        /*0120*/ 	.word	0xffffffff


	//   ....[33]....
        /*0124*/ 	.word	0xffffffff


	//   ....[34]....
        /*0128*/ 	.word	0xffffffff


	//   ....[35]....
        /*012c*/ 	.word	0xffffffff


	//   ....[36]....
        /*0130*/ 	.word	0xffffffff


	//   ....[37]....
        /*0134*/ 	.word	0xffffffff


	//   ....[38]....
        /*0138*/ 	.word	0xffffffff


	//   ....[39]....
        /*013c*/ 	.word	0xffffffff


	//   ....[40]....
        /*0140*/ 	.word	0xffffffff


	//   ....[41]....
        /*0144*/ 	.word	0xffffffff


	//   ....[42]....
        /*0148*/ 	.word	0xffffffff


	//   ....[43]....
        /*014c*/ 	.word	0xffffffff


	//   ....[44]....
        /*0150*/ 	.word	0xffffffff


	//   ....[45]....
        /*0154*/ 	.word	0xffffffff


	//   ....[46]....
        /*0158*/ 	.word	0xffffffff


	//   ....[47]....
        /*015c*/ 	.word	0xffffffff


	//   ....[48]....
        /*0160*/ 	.word	0xffffffff


	//   ....[49]....
        /*0164*/ 	.word	0xffffffff


	//   ....[50]....
        /*0168*/ 	.word	0xffffffff


	//   ....[51]....
        /*016c*/ 	.word	0xffffffff


	//   ....[52]....
        /*0170*/ 	.word	0xffffffff


	//   ....[53]....
        /*0174*/ 	.word	0xffffffff


	//   ....[54]....
        /*0178*/ 	.word	0xffffffff


	//   ....[55]....
        /*017c*/ 	.word	0xffffffff


	//   ....[56]....
        /*0180*/ 	.word	0xffffffff


	//   ....[57]....
        /*0184*/ 	.word	0xffffffff


	//   ....[58]....
        /*0188*/ 	.word	0xffffffff


	//   ....[59]....
        /*018c*/ 	.word	0xffffffff


	//   ....[60]....
        /*0190*/ 	.word	0xffffffff


	//   ....[61]....
        /*0194*/ 	.word	0xffffffff


	//   ....[62]....
        /*0198*/ 	.word	0xffffffff


	//   ....[63]....
        /*019c*/ 	.word	0xffffffff


	//   ....[64]....
        /*01a0*/ 	.word	0xffffffff


	//   ....[65]....
        /*01a4*/ 	.word	0xffffffff


	//   ....[66]....
        /*01a8*/ 	.word	0xffffffff


	//   ....[67]....
        /*01ac*/ 	.word	0xffffffff


	//   ....[68]....
        /*01b0*/ 	.word	0xffffffff


	//   ....[69]....
        /*01b4*/ 	.word	0xffffffff


	//   ....[70]....
        /*01b8*/ 	.word	0xffffffff


	//   ....[71]....
        /*01bc*/ 	.word	0xffffffff


	//   ....[72]....
        /*01c0*/ 	.word	0xffffffff


	//   ....[73]....
        /*01c4*/ 	.word	0xffffffff


	//   ....[74]....
        /*01c8*/ 	.word	0xffffffff


	//   ....[75]....
        /*01cc*/ 	.word	0xffffffff


	//   ....[76]....
        /*01d0*/ 	.word	0xffffffff


	//   ....[77]....
        /*01d4*/ 	.word	0xffffffff


	//   ....[78]....
        /*01d8*/ 	.word	0xffffffff


	//   ....[79]....
        /*01dc*/ 	.word	0xffffffff


	//   ....[80]....
        /*01e0*/ 	.word	0xffffffff


	//   ....[81]....
        /*01e4*/ 	.word	0xffffffff


	//   ....[82]....
        /*01e8*/ 	.word	0xffffffff


	//   ....[83]....
        /*01ec*/ 	.word	0xffffffff


	//   ....[84]....
        /*01f0*/ 	.word	0xffffffff


	//   ....[85]....
        /*01f4*/ 	.word	0xffffffff


	//   ....[86]....
        /*01f8*/ 	.word	0xffffffff


	//   ....[87]....
        /*01fc*/ 	.word	0xffffffff


	//   ....[88]....
        /*0200*/ 	.word	0xffffffff


	//   ....[89]....
        /*0204*/ 	.word	0xffffffff


	//   ....[90]....
        /*0208*/ 	.word	0xffffffff


	//   ....[91]....
        /*020c*/ 	.word	0xffffffff


	//   ....[92]....
        /*0210*/ 	.word	0xffffffff


	//   ....[93]....
        /*0214*/ 	.word	0xffffffff


	//   ....[94]....
        /*0218*/ 	.word	0xffffffff


	//   ....[95]....
        /*021c*/ 	.word	0xffffffff


	//   ....[96]....
        /*0220*/ 	.word	0xffffffff


	//   ....[97]....
        /*0224*/ 	.word	0xffffffff


	//   ....[98]....
        /*0228*/ 	.word	0xffffffff


	//   ....[99]....
        /*022c*/ 	.word	0xffffffff


	//   ....[100]....
        /*0230*/ 	.word	0xffffffff


	//   ....[101]....
        /*0234*/ 	.word	0xffffffff


	//   ....[102]....
        /*0238*/ 	.word	0xffffffff


	//   ....[103]....
        /*023c*/ 	.word	0xffffffff


	//   ....[104]....
        /*0240*/ 	.word	0x0500000f


	//   ....[105]....
        /*0244*/ 	.word	0x0500000f


	//   ....[106]....
        /*0248*/ 	.word	0x0500000f


	//   ....[107]....
        /*024c*/ 	.word	0x0500000f


	//   ....[108]....
        /*0250*/ 	.word	0x0500000f


	//   ....[109]....
        /*0254*/ 	.word	0x0500000f


	//   ....[110]....
        /*0258*/ 	.word	0x0500000f


	//   ....[111]....
        /*025c*/ 	.word	0x0500000f


	//   ....[112]....
        /*0260*/ 	.word	0x0500000f


	//   ....[113]....
        /*0264*/ 	.word	0x0500000f


	//   ....[114]....
        /*0268*/ 	.word	0x0500000f


	//   ....[115]....
        /*026c*/ 	.word	0x0500000f


	//   ....[116]....
        /*0270*/ 	.word	0x0500000f


	//   ....[117]....
        /*0274*/ 	.word	0x0500000f


	//   ....[118]....
        /*0278*/ 	.word	0x0500000f


	//   ....[119]....
        /*027c*/ 	.word	0x0500000f


	//   ....[120]....
        /*0280*/ 	.word	0x0500000f


	//   ....[121]....
        /*0284*/ 	.word	0x0500000f


	//   ....[122]....
        /*0288*/ 	.word	0x0500000f


	//   ....[123]....
        /*028c*/ 	.word	0x0500000f


	//   ....[124]....
        /*0290*/ 	.word	0x0500000f


	//   ....[125]....
        /*0294*/ 	.word	0x0500000f


	//   ....[126]....
        /*0298*/ 	.word	0x0500000f


	//   ....[127]....
        /*029c*/ 	.word	0x0500000f


	//   ....[128]....
        /*02a0*/ 	.word	0x0500000f


	//   ....[129]....
        /*02a4*/ 	.word	0x0500000f


	//   ....[130]....
        /*02a8*/ 	.word	0x0500000f


	//   ....[131]....
        /*02ac*/ 	.word	0x0500000f


	//   ....[132]....
        /*02b0*/ 	.word	0x0500000f


	//   ....[133]....
        /*02b4*/ 	.word	0x0500000f


	//   ....[134]....
        /*02b8*/ 	.word	0x0500000f


	//   ....[135]....
        /*02bc*/ 	.word	0x0500000f


	//   ....[136]....
        /*02c0*/ 	.word	0x0500000f


	//   ....[137]....
        /*02c4*/ 	.word	0x0500000f


	//   ....[138]....
        /*02c8*/ 	.word	0x0500000f


	//   ....[139]....
        /*02cc*/ 	.word	0x0500000f


	//   ....[140]....
        /*02d0*/ 	.word	0x0500000f


	//   ....[141]....
        /*02d4*/ 	.word	0x0500000f


	//   ....[142]....
        /*02d8*/ 	.word	0x0500000f


	//   ....[143]....
        /*02dc*/ 	.word	0x0500000f


	//   ....[144]....
        /*02e0*/ 	.word	0x0500000f


	//   ....[145]....
        /*02e4*/ 	.word	0x0500000f


	//   ....[146]....
        /*02e8*/ 	.word	0x0500000f


	//   ....[147]....
        /*02ec*/ 	.word	0x0500000f


	//   ....[148]....
        /*02f0*/ 	.word	0x0500000f


	//   ....[149]....
        /*02f4*/ 	.word	0x0500000f


	//   ....[150]....
        /*02f8*/ 	.word	0x0500000f


	//   ....[151]....
        /*02fc*/ 	.word	0x0500000f


	//   ....[152]....
        /*0300*/ 	.word	0x0500000f


	//   ....[153]....
        /*0304*/ 	.word	0x0500000f


	//   ....[154]....
        /*0308*/ 	.word	0x0500000f


	//----- nvinfo : EIATTR_COOP_GROUP_INSTR_OFFSETS
	.align		4
.L_409:
        /*030c*/ 	.byte	0x04, 0x28
        /*030e*/ 	.short	(.L_411 - .L_410)


	//   ....[0]....
.L_410:
        /*0310*/ 	.word	0x00000070


	//   ....[1]....
        /*0314*/ 	.word	0x000000b0


	//   ....[2]....
        /*0318*/ 	.word	0x000002d0


	//   ....[3]....
        /*031c*/ 	.word	0x00000430


	//   ....[4]....
        /*0320*/ 	.word	0x00000550


	//   ....[5]....
        /*0324*/ 	.word	0x000006b0


	//   ....[6]....
        /*0328*/ 	.word	0x000019c0


	//   ....[7]....
        /*032c*/ 	.word	0x00002790


	//   ....[8]....
        /*0330*/ 	.word	0x000029f0


	//   ....[9]....
        /*0334*/ 	.word	0x00003380


	//   ....[10]....
        /*0338*/ 	.word	0x000034d0


	//   ....[11]....
        /*033c*/ 	.word	0x00003830


	//   ....[12]....
        /*0340*/ 	.word	0x000038c0


	//   ....[13]....
        /*0344*/ 	.word	0x000057d0


	//   ....[14]....
        /*0348*/ 	.word	0x00005a10


	//   ....[15]....
        /*034c*/ 	.word	0x00006100


	//   ....[16]....
        /*0350*/ 	.word	0x00006200


	//   ....[17]....
        /*0354*/ 	.word	0x00006590


	//   ....[18]....
        /*0358*/ 	.word	0x000065f0


	//   ....[19]....
        /*035c*/ 	.word	0x000083d0


	//   ....[20]....
        /*0360*/ 	.word	0x000083e0


	//   ....[21]....
        /*0364*/ 	.word	0x00008410


	//   ....[22]....
        /*0368*/ 	.word	0x00008420


	//   ....[23]....
        /*036c*/ 	.word	0x0000a020


	//   ....[24]....
        /*0370*/ 	.word	0x0000a250


	//   ....[25]....
        /*0374*/ 	.word	0x0000a940


	//   ....[26]....
        /*0378*/ 	.word	0x0000aa40


	//   ....[27]....
        /*037c*/ 	.word	0x0000add0


	//   ....[28]....
        /*0380*/ 	.word	0x0000ae30


	//   ....[29]....
        /*0384*/ 	.word	0x0000be60


	//   ....[30]....
        /*0388*/ 	.word	0x0000be90


	//   ....[31]....
        /*038c*/ 	.word	0x0000bf50


	//   ....[32]....
        /*0390*/ 	.word	0x0000bf60


	//   ....[33]....
        /*0394*/ 	.word	0x0000dcf0


	//   ....[34]....
        /*0398*/ 	.word	0x0000dd20


	//   ....[35]....
        /*039c*/ 	.word	0x0000dd50


	//   ....[36]....
        /*03a0*/ 	.word	0x0000ddb0


	//   ....[37]....
        /*03a4*/ 	.word	0x0000e2a0


	//   ....[38]....
        /*03a8*/ 	.word	0x0000e2e0


	//   ....[39]....
        /*03ac*/ 	.word	0x0000e420


	//   ....[40]....
        /*03b0*/ 	.word	0x0000e440


	//   ....[41]....
        /*03b4*/ 	.word	0x0000e580


	//   ....[42]....
        /*03b8*/ 	.word	0x0000e5a0


	//   ....[43]....
        /*03bc*/ 	.word	0x0000e6f0


	//   ....[44]....
        /*03c0*/ 	.word	0x0000e710


	//   ....[45]....
        /*03c4*/ 	.word	0x0000ee90


	//   ....[46]....
        /*03c8*/ 	.word	0x0000eeb0


	//   ....[47]....
        /*03cc*/ 	.word	0x0000eff0


	//   ....[48]....
        /*03d0*/ 	.word	0x0000f010


	//   ....[49]....
        /*03d4*/ 	.word	0x0000f150


	//   ....[50]....
        /*03d8*/ 	.word	0x0000f170


	//   ....[51]....
        /*03dc*/ 	.word	0x0000f2c0


	//   ....[52]....
        /*03e0*/ 	.word	0x0000f2e0


	//   ....[53]....
        /*03e4*/ 	.word	0x0000f4f0


	//   ....[54]....
        /*03e8*/ 	.word	0x00010e00


	//   ....[55]....
        /*03ec*/ 	.word	0x00010e20


	//   ....[56]....
        /*03f0*/ 	.word	0x00010e30


	//   ....[57]....
        /*03f4*/ 	.word	0x00010e70


	//   ....[58]....
        /*03f8*/ 	.word	0x00010f10


	//   ....[59]....
        /*03fc*/ 	.word	0x00010f30


	//   ....[60]....
        /*0400*/ 	.word	0x00010fd0


	//   ....[61]....
        /*0404*/ 	.word	0x00010ff0


	//   ....[62]....
        /*0408*/ 	.word	0x00011660


	//   ....[63]....
        /*040c*/ 	.word	0x00011680


	//   ....[64]....
        /*0410*/ 	.word	0x000116b0


	//   ....[65]....
        /*0414*/ 	.word	0x000116f0


	//   ....[66]....
        /*0418*/ 	.word	0x00011780


	//   ....[67]....
        /*041c*/ 	.word	0x000117b0


	//   ....[68]....
        /*0420*/ 	.word	0x00011840


	//   ....[69]....
        /*0424*/ 	.word	0x00011870


	//   ....[70]....
        /*0428*/ 	.word	0x00011900


	//   ....[71]....
        /*042c*/ 	.word	0x00011920


	//   ....[72]....
        /*0430*/ 	.word	0x000119c0


	//   ....[73]....
        /*0434*/ 	.word	0x000119f0


	//   ....[74]....
        /*0438*/ 	.word	0x00011a80


	//   ....[75]....
        /*043c*/ 	.word	0x00011ab0


	//   ....[76]....
        /*0440*/ 	.word	0x00011b40


	//   ....[77]....
        /*0444*/ 	.word	0x00011b60


	//   ....[78]....
        /*0448*/ 	.word	0x000122b0


	//   ....[79]....
        /*044c*/ 	.word	0x000122e0


	//   ....[80]....
        /*0450*/ 	.word	0x000122f0


	//   ....[81]....
        /*0454*/ 	.word	0x00012310


	//   ....[82]....
        /*0458*/ 	.word	0x00012380


	//   ....[83]....
        /*045c*/ 	.word	0x000123a0


	//   ....[84]....
        /*0460*/ 	.word	0x00012400


	//   ....[85]....
        /*0464*/ 	.word	0x00012420


	//   ....[86]....
        /*0468*/ 	.word	0x000126f0


	//   ....[87]....
        /*046c*/ 	.word	0x00012710


	//   ....[88]....
        /*0470*/ 	.word	0x00012730


	//   ....[89]....
        /*0474*/ 	.word	0x000127d0


	//   ....[90]....
        /*0478*/ 	.word	0x000127f0


	//   ....[91]....
        /*047c*/ 	.word	0x00012890


	//   ....[92]....
        /*0480*/ 	.word	0x000128b0


	//   ....[93]....
        /*0484*/ 	.word	0x000128c0


	//   ....[94]....
        /*0488*/ 	.word	0x00012ee0


	//   ....[95]....
        /*048c*/ 	.word	0x00012f00


	//   ....[96]....
        /*0490*/ 	.word	0x00012f10


	//   ....[97]....
        /*0494*/ 	.word	0x00012f30


	//   ....[98]....
        /*0498*/ 	.word	0x00012ff0


	//   ....[99]....
        /*049c*/ 	.word	0x00013020


	//   ....[100]....
        /*04a0*/ 	.word	0x00013030


	//   ....[101]....
        /*04a4*/ 	.word	0x000130c0


	//   ....[102]....
        /*04a8*/ 	.word	0x00013430


	//   ....[103]....
        /*04ac*/ 	.word	0x00013610


	//   ....[104]....
        /*04b0*/ 	.word	0x00013c80


	//   ....[105]....
        /*04b4*/ 	.word	0x00013d60


	//   ....[106]....
        /*04b8*/ 	.word	0x00013e00


	//   ....[107]....
        /*04bc*/ 	.word	0x00013e80


	//   ....[108]....
        /*04c0*/ 	.word	0x00013f50


	//   ....[109]....
        /*04c4*/ 	.word	0x00013fe0


	//   ....[110]....
        /*04c8*/ 	.word	0x000140c0


	//   ....[111]....
        /*04cc*/ 	.word	0x00014140


	//   ....[112]....
        /*04d0*/ 	.word	0x00014220


	//   ....[113]....
        /*04d4*/ 	.word	0x000142b0


	//   ....[114]....
        /*04d8*/ 	.word	0x00014320


	//   ....[115]....
        /*04dc*/ 	.word	0x000143a0


	//   ....[116]....
        /*04e0*/ 	.word	0x00014470


	//   ....[117]....
        /*04e4*/ 	.word	0x000144e0


	//   ....[118]....
        /*04e8*/ 	.word	0x000145e0


	//   ....[119]....
        /*04ec*/ 	.word	0x00014660


	//   ....[120]....
        /*04f0*/ 	.word	0x00014750


	//   ....[121]....
        /*04f4*/ 	.word	0x000147c0


	//   ....[122]....
        /*04f8*/ 	.word	0x000148c0


	//   ....[123]....
        /*04fc*/ 	.word	0x00014930


	//   ....[124]....
        /*0500*/ 	.word	0x00014a30


	//   ....[125]....
        /*0504*/ 	.word	0x00014aa0


	//   ....[126]....
        /*0508*/ 	.word	0x00014ba0


	//   ....[127]....
        /*050c*/ 	.word	0x00014c10


	//   ....[128]....
        /*0510*/ 	.word	0x00014cf0


	//   ....[129]....
        /*0514*/ 	.word	0x00014e20


	//   ....[130]....
        /*0518*/ 	.word	0x00014ec0


	//   ....[131]....
        /*051c*/ 	.word	0x00014f30


	//   ....[132]....
        /*0520*/ 	.word	0x00015000


	//   ....[133]....
        /*0524*/ 	.word	0x00015060


	//   ....[134]....
        /*0528*/ 	.word	0x00015130


	//   ....[135]....
        /*052c*/ 	.word	0x00015190


	//   ....[136]....
        /*0530*/ 	.word	0x00015260


	//   ....[137]....
        /*0534*/ 	.word	0x00015340


	//   ....[138]....
        /*0538*/ 	.word	0x000153e0


	//   ....[139]....
        /*053c*/ 	.word	0x00015440


	//   ....[140]....
        /*0540*/ 	.word	0x00015550


	//   ....[141]....
        /*0544*/ 	.word	0x000155b0


	//   ....[142]....
        /*0548*/ 	.word	0x000156c0


	//   ....[143]....
        /*054c*/ 	.word	0x00015720


	//   ....[144]....
        /*0550*/ 	.word	0x000157e0


	//   ....[145]....
        /*0554*/ 	.word	0x00015940


	//   ....[146]....
        /*0558*/ 	.word	0x000159e0


	//   ....[147]....
        /*055c*/ 	.word	0x00015a40


	//   ....[148]....
        /*0560*/ 	.word	0x00015b10


	//   ....[149]....
        /*0564*/ 	.word	0x00015bf0


	//   ....[150]....
        /*0568*/ 	.word	0x00015cb0


	//   ....[151]....
        /*056c*/ 	.word	0x00015d90


	//   ....[152]....
        /*0570*/ 	.word	0x00015e50


	//   ....[153]....
        /*0574*/ 	.word	0x00015f60


	//   ....[154]....
        /*0578*/ 	.word	0x00016080


	//----- nvinfo : EIATTR_REG_RECONFIG
	.align		4
.L_411:
        /*057c*/ 	.byte	0x01, 0x54
	.zero		2


	//----- nvinfo : EIATTR_SYSCALL_OFFSETS
	.align		4
        /*0580*/ 	.byte	0x04, 0x46
        /*0582*/ 	.short	(.L_413 - .L_412)


	//   ....[0]....
.L_412:
        /*0584*/ 	.word	0x00001ba0


	//   ....[1]....
        /*0588*/ 	.word	0x00010470


	//   ....[2]....
        /*058c*/ 	.word	0x000105c0


	//   ....[3]....
        /*0590*/ 	.word	0x000106b0


	//   ....[4]....
        /*0594*/ 	.word	0x00011310


	//----- nvinfo : EIATTR_MBARRIER_INSTR_OFFSETS
	.align		4
.L_413:
        /*0598*/ 	.byte	0x04, 0x39
        /*059a*/ 	.short	(.L_415 - .L_414)


	//   ....[0]....
.L_414:
        /*059c*/ 	.word	0x00000180
        /*05a0*/ 	.word	0x000000ff
        /*05a4*/ 	.word	0x00030800
        /*05a8*/ 	.short	0x0100
        /*05aa*/ 	.byte	0x08
	.zero		1


	//   ....[1]....
        /*05ac*/ 	.word	0x00000190
        /*05b0*/ 	.word	0x000000ff
        /*05b4*/ 	.word	0x00030820
        /*05b8*/ 	.short	0x0100
        /*05ba*/ 	.byte	0x08
	.zero		1


	//   ....[2]....
        /*05bc*/ 	.word	0x00000280
        /*05c0*/ 	.word	0x000000ff
        /*05c4*/ 	.word	0x00030830
        /*05c8*/ 	.short	0x0100
        /*05ca*/ 	.byte	0x08
	.zero		1


	//   ....[3]....
        /*05cc*/ 	.word	0x00000290
        /*05d0*/ 	.word	0x000000ff
        /*05d4*/ 	.word	0x00030840
        /*05d8*/ 	.short	0x0100
        /*05da*/ 	.byte	0x08
	.zero		1


	//   ....[4]....
        /*05dc*/ 	.word	0x000002a0
        /*05e0*/ 	.word	0x000000ff
        /*05e4*/ 	.word	0x00030838
        /*05e8*/ 	.short	0x0100
        /*05ea*/ 	.byte	0x08
	.zero		1


	//   ....[5]....
        /*05ec*/ 	.word	0x000002b0
        /*05f0*/ 	.word	0x000000ff
        /*05f4*/ 	.word	0x00030848
        /*05f8*/ 	.short	0x0100
        /*05fa*/ 	.byte	0x08
	.zero		1


	//   ....[6]....
        /*05fc*/ 	.word	0x000003e0
        /*0600*/ 	.word	0x000000ff
        /*0604*/ 	.word	0x00030850
        /*0608*/ 	.short	0x0100
        /*060a*/ 	.byte	0x08
	.zero		1


	//   ....[7]....
        /*060c*/ 	.word	0x000003f0
        /*0610*/ 	.word	0x000000ff
        /*0614*/ 	.word	0x00030860
        /*0618*/ 	.short	0x0100
        /*061a*/ 	.byte	0x08
	.zero		1


	//   ....[8]....
        /*061c*/ 	.word	0x00000400
        /*0620*/ 	.word	0x000000ff
        /*0624*/ 	.word	0x00030858
        /*0628*/ 	.short	0x0100
        /*062a*/ 	.byte	0x08
	.zero		1


	//   ....[9]....
        /*062c*/ 	.word	0x00000410
        /*0630*/ 	.word	0x000000ff
        /*0634*/ 	.word	0x00030868
        /*0638*/ 	.short	0x0100
        /*063a*/ 	.byte	0x08
	.zero		1


	//   ....[10]....
        /*063c*/ 	.word	0x00000500
        /*0640*/ 	.word	0x000000ff
        /*0644*/ 	.word	0x00030870
        /*0648*/ 	.short	0x0100
        /*064a*/ 	.byte	0x06
	.zero		1


	//   ....[11]....
        /*064c*/ 	.word	0x00000510
        /*0650*/ 	.word	0x000000ff
        /*0654*/ 	.word	0x00030880
        /*0658*/ 	.short	0x0100
        /*065a*/ 	.byte	0x06
	.zero		1


	//   ....[12]....
        /*065c*/ 	.word	0x00000520
        /*0660*/ 	.word	0x000000ff
        /*0664*/ 	.word	0x00030878
        /*0668*/ 	.short	0x0100
        /*066a*/ 	.byte	0x06
	.zero		1


	//   ....[13]....
        /*066c*/ 	.word	0x00000530
        /*0670*/ 	.word	0x000000ff
        /*0674*/ 	.word	0x00030888
        /*0678*/ 	.short	0x0100
        /*067a*/ 	.byte	0x06
	.zero		1


	//   ....[14]....
        /*067c*/ 	.word	0x00000660
        /*0680*/ 	.word	0x000000ff
        /*0684*/ 	.word	0x00030890
        /*0688*/ 	.short	0x0100
        /*068a*/ 	.byte	0x08
	.zero		1


	//   ....[15]....
        /*068c*/ 	.word	0x00000670
        /*0690*/ 	.word	0x000000ff
        /*0694*/ 	.word	0x000308a0
        /*0698*/ 	.short	0x0100
        /*069a*/ 	.byte	0x08
	.zero		1


	//   ....[16]....
        /*069c*/ 	.word	0x00000680
        /*06a0*/ 	.word	0x000000ff
        /*06a4*/ 	.word	0x00030898
        /*06a8*/ 	.short	0x0100
        /*06aa*/ 	.byte	0x08
	.zero		1


	//   ....[17]....
        /*06ac*/ 	.word	0x00000690
        /*06b0*/ 	.word	0x000000ff
        /*06b4*/ 	.word	0x000308a8
        /*06b8*/ 	.short	0x0100
        /*06ba*/ 	.byte	0x08
	.zero		1


	//   ....[18]....
        /*06bc*/ 	.word	0x000007d0
        /*06c0*/ 	.word	0x000000ff
        /*06c4*/ 	.word	0x000308b0
        /*06c8*/ 	.short	0x0100
        /*06ca*/ 	.byte	0x08
	.zero		1


	//   ....[19]....
        /*06cc*/ 	.word	0x000007e0
        /*06d0*/ 	.word	0x000000ff
        /*06d4*/ 	.word	0x000308c0
        /*06d8*/ 	.short	0x0100
        /*06da*/ 	.byte	0x08
	.zero		1


	//   ....[20]....
        /*06dc*/ 	.word	0x000007f0
        /*06e0*/ 	.word	0x000000ff
        /*06e4*/ 	.word	0x000308b8
        /*06e8*/ 	.short	0x0100
        /*06ea*/ 	.byte	0x08
	.zero		1


	//   ....[21]....
        /*06ec*/ 	.word	0x00000800
        /*06f0*/ 	.word	0x000000ff
        /*06f4*/ 	.word	0x000308c8
        /*06f8*/ 	.short	0x0100
        /*06fa*/ 	.byte	0x08
	.zero		1


	//   ....[22]....
        /*06fc*/ 	.word	0x00001c40
        /*0700*/ 	.word	0x000000ff
        /*0704*/ 	.word	0x00030800
        /*0708*/ 	.short	0x010a
        /*070a*/ 	.byte	0x28
	.zero		1


	//   ....[23]....
        /*070c*/ 	.word	0x00001cc0
        /*0710*/ 	.word	0x00000003
        /*0714*/ 	.word	0x00030830
        /*0718*/ 	.short	0x010a
        /*071a*/ 	.byte	0x3f
	.zero		1


	//   ....[24]....
        /*071c*/ 	.word	0x00001d00
        /*0720*/ 	.word	0x00000003
        /*0724*/ 	.word	0x00030830
        /*0728*/ 	.short	0x010a
        /*072a*/ 	.byte	0x3f
	.zero		1


	//   ....[25]....
        /*072c*/ 	.word	0x000027b0
        /*0730*/ 	.word	0x000000ff
        /*0734*/ 	.word	0x00000000
        /*0738*/ 	.short	0x0101
        /*073a*/ 	.byte	0x04
	.zero		1


	//   ....[26]....
        /*073c*/ 	.word	0x000045b0
        /*0740*/ 	.word	0x000000ff
        /*0744*/ 	.word	0x00030830
        /*0748*/ 	.short	0x010a
        /*074a*/ 	.byte	0x06
	.zero		1


	//   ....[27]....
        /*074c*/ 	.word	0x000045f0
        /*0750*/ 	.word	0x000000ff
        /*0754*/ 	.word	0x00030830
        /*0758*/ 	.short	0x010a
        /*075a*/ 	.byte	0x06
	.zero		1


	//   ....[28]....
        /*075c*/ 	.word	0x00005470
        /*0760*/ 	.word	0x000000ff
        /*0764*/ 	.word	0x00030850
        /*0768*/ 	.short	0x010a
        /*076a*/ 	.byte	0x05
	.zero		1


	//   ....[29]....
        /*076c*/ 	.word	0x000054b0
        /*0770*/ 	.word	0x000000ff
        /*0774*/ 	.word	0x00030850
        /*0778*/ 	.short	0x010a
        /*077a*/ 	.byte	0x05
	.zero		1


	//   ....[30]....
        /*077c*/ 	.word	0x00005830
        /*0780*/ 	.word	0x000000ff
        /*0784*/ 	.word	0x00000000
        /*0788*/ 	.short	0x0101
        /*078a*/ 	.byte	0x06
	.zero		1


	//   ....[31]....
        /*078c*/ 	.word	0x00006cd0
        /*0790*/ 	.word	0x000000ff
        /*0794*/ 	.word	0x00000000
        /*0798*/ 	.short	0x0101
        /*079a*/ 	.byte	0x05
	.zero		1


	//   ....[32]....
        /*079c*/ 	.word	0x00007080
        /*07a0*/ 	.word	0x000000ff
        /*07a4*/ 	.word	0x00030830
        /*07a8*/ 	.short	0x010a
        /*07aa*/ 	.byte	0x06
	.zero		1


	//   ....[33]....
        /*07ac*/ 	.word	0x000070c0
        /*07b0*/ 	.word	0x000000ff
        /*07b4*/ 	.word	0x00030830
        /*07b8*/ 	.short	0x010a
        /*07ba*/ 	.byte	0x06
	.zero		1


	//   ....[34]....
        /*07bc*/ 	.word	0x00007f40
        /*07c0*/ 	.word	0x000000ff
        /*07c4*/ 	.word	0x00030850
        /*07c8*/ 	.short	0x010a
        /*07ca*/ 	.byte	0x05
	.zero		1


	//   ....[35]....
        /*07cc*/ 	.word	0x00007f80
        /*07d0*/ 	.word	0x000000ff
        /*07d4*/ 	.word	0x00030850
        /*07d8*/ 	.short	0x010a
        /*07da*/ 	.byte	0x05
	.zero		1


	//   ....[36]....
        /*07dc*/ 	.word	0x000082f0
        /*07e0*/ 	.word	0x000000ff
        /*07e4*/ 	.word	0x00000000
        /*07e8*/ 	.short	0x0101
        /*07ea*/ 	.byte	0x06
	.zero		1


	//   ....[37]....
        /*07ec*/ 	.word	0x00008c60
        /*07f0*/ 	.word	0x000000ff
        /*07f4*/ 	.word	0x00000000
        /*07f8*/ 	.short	0x0101
        /*07fa*/ 	.byte	0x05
	.zero		1


	//   ....[38]....
        /*07fc*/ 	.word	0x00008e00
        /*0800*/ 	.word	0x000000ff
        /*0804*/ 	.word	0x00030830
        /*0808*/ 	.short	0x010a
        /*080a*/ 	.byte	0x05
	.zero		1


	//   ....[39]....
        /*080c*/ 	.word	0x00008e40
        /*0810*/ 	.word	0x000000ff
        /*0814*/ 	.word	0x00030830
        /*0818*/ 	.short	0x010a
        /*081a*/ 	.byte	0x05
	.zero		1


	//   ....[40]....
        /*081c*/ 	.word	0x00009cc0
        /*0820*/ 	.word	0x000000ff
        /*0824*/ 	.word	0x00030850
        /*0828*/ 	.short	0x010a
        /*082a*/ 	.byte	0x05
	.zero		1


	//   ....[41]....
        /*082c*/ 	.word	0x00009d00
        /*0830*/ 	.word	0x000000ff
        /*0834*/ 	.word	0x00030850
        /*0838*/ 	.short	0x010a
        /*083a*/ 	.byte	0x05
	.zero		1


	//   ....[42]....
        /*083c*/ 	.word	0x0000a040
        /*0840*/ 	.word	0x000000ff
        /*0844*/ 	.word	0x00000000
        /*0848*/ 	.short	0x0101
        /*084a*/ 	.byte	0x04
	.zero		1


	//   ....[43]....
        /*084c*/ 	.word	0x0000b530
        /*0850*/ 	.word	0x000000ff
        /*0854*/ 	.word	0x00000000
        /*0858*/ 	.short	0x0101
        /*085a*/ 	.byte	0x05
	.zero		1


	//   ....[44]....
        /*085c*/ 	.word	0x0000bdd0
        /*0860*/ 	.word	0x000000ff
        /*0864*/ 	.word	0x00030850
        /*0868*/ 	.short	0x010a
        /*086a*/ 	.byte	0x05
	.zero		1


	//   ....[45]....
        /*086c*/ 	.word	0x0000be10
        /*0870*/ 	.word	0x000000ff
        /*0874*/ 	.word	0x00030850
        /*0878*/ 	.short	0x010a
        /*087a*/ 	.byte	0x05
	.zero		1


	//   ....[46]....
        /*087c*/ 	.word	0x0000c3c0
        /*0880*/ 	.word	0x000000ff
        /*0884*/ 	.word	0x00000000
        /*0888*/ 	.short	0x0101
        /*088a*/ 	.byte	0x04
	.zero		1


	//   ....[47]....
        /*088c*/ 	.word	0x0000e2d0
        /*0890*/ 	.word	0x000000c5
        /*0894*/ 	.word	0x00000000
        /*0898*/ 	.short	0x0101
        /*089a*/ 	.byte	0x3f
	.zero		1


	//   ....[48]....
        /*089c*/ 	.word	0x00010c00
        /*08a0*/ 	.word	0x00000004
        /*08a4*/ 	.word	0x00030840
        /*08a8*/ 	.short	0x010a
        /*08aa*/ 	.byte	0x3f
	.zero		1


	//   ....[49]....
        /*08ac*/ 	.word	0x00011100
        /*08b0*/ 	.word	0x00000004
        /*08b4*/ 	.word	0x00030830
        /*08b8*/ 	.short	0x0107
        /*08ba*/ 	.byte	0x3f
	.zero		1


	//   ....[50]....
        /*08bc*/ 	.word	0x000111c0
        /*08c0*/ 	.word	0x00000004
        /*08c4*/ 	.word	0x00030830
        /*08c8*/ 	.short	0x0101
        /*08ca*/ 	.byte	0x3f
	.zero		1


	//   ....[51]....
        /*08cc*/ 	.word	0x00011c70
        /*08d0*/ 	.word	0x00000011
        /*08d4*/ 	.word	0x00030800
        /*08d8*/ 	.short	0x0107
        /*08da*/ 	.byte	0x3f
	.zero		1


	//   ....[52]....
        /*08dc*/ 	.word	0x00011d60
        /*08e0*/ 	.word	0x00000011
        /*08e4*/ 	.word	0x00030800
        /*08e8*/ 	.short	0x0101
        /*08ea*/ 	.byte	0x3f
	.zero		1


	//   ....[53]....
        /*08ec*/ 	.word	0x00011d80
        /*08f0*/ 	.word	0x00000011
        /*08f4*/ 	.word	0x00030820
        /*08f8*/ 	.short	0x010a
        /*08fa*/ 	.byte	0x3f
	.zero		1


	//   ....[54]....
        /*08fc*/ 	.word	0x000120d0
        /*0900*/ 	.word	0x00000007
        /*0904*/ 	.word	0x00030840
        /*0908*/ 	.short	0x010a
        /*090a*/ 	.byte	0x3f
	.zero		1


	//   ....[55]....
        /*090c*/ 	.word	0x00012510
        /*0910*/ 	.word	0x00000007
        /*0914*/ 	.word	0x00030830
        /*0918*/ 	.short	0x0107
        /*091a*/ 	.byte	0x3f
	.zero		1


	//   ....[56]....
        /*091c*/ 	.word	0x000125c0
        /*0920*/ 	.word	0x00000007
        /*0924*/ 	.word	0x00030830
        /*0928*/ 	.short	0x0101
        /*092a*/ 	.byte	0x3f
	.zero		1


	//   ....[57]....
        /*092c*/ 	.word	0x00012620
        /*0930*/ 	.word	0x00000007
        /*0934*/ 	.word	0x00030860
        /*0938*/ 	.short	0x010a
        /*093a*/ 	.byte	0x3f
	.zero		1


	//   ....[58]....
        /*093c*/ 	.word	0x00012ad0
        /*0940*/ 	.word	0x00000007
        /*0944*/ 	.word	0x00030850
        /*0948*/ 	.short	0x0107
        /*094a*/ 	.byte	0x3f
	.zero		1


	//   ....[59]....
        /*094c*/ 	.word	0x00012c20
        /*0950*/ 	.word	0x00000007
        /*0954*/ 	.word	0x00030850
        /*0958*/ 	.short	0x0101
        /*095a*/ 	.byte	0x3f
	.zero		1


	//   ....[60]....
        /*095c*/ 	.word	0x00012e20
        /*0960*/ 	.word	0x00000004
        /*0964*/ 	.word	0x00030860
        /*0968*/ 	.short	0x010a
        /*096a*/ 	.byte	0x3f
	.zero		1


	//   ....[61]....
        /*096c*/ 	.word	0x00013240
        /*0970*/ 	.word	0x00000004
        /*0974*/ 	.word	0x00030850
        /*0978*/ 	.short	0x0107
        /*097a*/ 	.byte	0x3f
	.zero		1


	//   ....[62]....
        /*097c*/ 	.word	0x000132f0
        /*0980*/ 	.word	0x00000004
        /*0984*/ 	.word	0x00030850
        /*0988*/ 	.short	0x0101
        /*098a*/ 	.byte	0x3f
	.zero		1


	//   ....[63]....
        /*098c*/ 	.word	0x00013590
        /*0990*/ 	.word	0x00000005
        /*0994*/ 	.word	0x00030820
        /*0998*/ 	.short	0x010a
        /*099a*/ 	.byte	0x3f
	.zero		1


	//   ....[64]....
        /*099c*/ 	.word	0x00013730
        /*09a0*/ 	.word	0x00000003
        /*09a4*/ 	.word	0x00030840
        /*09a8*/ 	.short	0x010a
        /*09aa*/ 	.byte	0x3f
	.zero		1


	//   ....[65]....
        /*09ac*/ 	.word	0x000137d0
        /*09b0*/ 	.word	0x00000017
        /*09b4*/ 	.word	0x00030840
        /*09b8*/ 	.short	0x010a
        /*09ba*/ 	.byte	0x3f
	.zero		1


	//   ....[66]....
        /*09bc*/ 	.word	0x00013810
        /*09c0*/ 	.word	0x00000003
        /*09c4*/ 	.word	0x00030860
        /*09c8*/ 	.short	0x010a
        /*09ca*/ 	.byte	0x3f
	.zero		1


	//   ....[67]....
        /*09cc*/ 	.word	0x00013850
        /*09d0*/ 	.word	0x00000017
        /*09d4*/ 	.word	0x00030860
        /*09d8*/ 	.short	0x010a
        /*09da*/ 	.byte	0x3f
	.zero		1


	//   ....[68]....
        /*09dc*/ 	.word	0x000138c0
        /*09e0*/ 	.word	0x00000003
        /*09e4*/ 	.word	0x00030800
        /*09e8*/ 	.short	0x010a
        /*09ea*/ 	.byte	0x3f
	.zero		1


	//   ....[69]....
        /*09ec*/ 	.word	0x00013910
        /*09f0*/ 	.word	0x00000003
        /*09f4*/ 	.word	0x00030830
        /*09f8*/ 	.short	0x010a
        /*09fa*/ 	.byte	0x3f
	.zero		1


	//   ....[70]....
        /*09fc*/ 	.word	0x00013970
        /*0a00*/ 	.word	0x00000004
        /*0a04*/ 	.word	0x00030830
        /*0a08*/ 	.short	0x010a
        /*0a0a*/ 	.byte	0x3f
	.zero		1


	//   ....[71]....
        /*0a0c*/ 	.word	0x000139d0
        /*0a10*/ 	.word	0x00000003
        /*0a14*/ 	.word	0x00030850
        /*0a18*/ 	.short	0x010a
        /*0a1a*/ 	.byte	0x3f
	.zero		1


	//   ....[72]....
        /*0a1c*/ 	.word	0x00013a30
        /*0a20*/ 	.word	0x00000004
        /*0a24*/ 	.word	0x00030830
        /*0a28*/ 	.short	0x010a
        /*0a2a*/ 	.byte	0x3f
	.zero		1


	//   ....[73]....
        /*0a2c*/ 	.word	0x00013a90
        /*0a30*/ 	.word	0x00000003
        /*0a34*/ 	.word	0x00030850
        /*0a38*/ 	.short	0x010a
        /*0a3a*/ 	.byte	0x3f
	.zero		1


	//   ....[74]....
        /*0a3c*/ 	.word	0x00013af0
        /*0a40*/ 	.word	0x00000004
        /*0a44*/ 	.word	0x00030830
        /*0a48*/ 	.short	0x010a
        /*0a4a*/ 	.byte	0x3f
	.zero		1


	//   ....[75]....
        /*0a4c*/ 	.word	0x00013b50
        /*0a50*/ 	.word	0x00000003
        /*0a54*/ 	.word	0x00030850
        /*0a58*/ 	.short	0x010a
        /*0a5a*/ 	.byte	0x3f
	.zero		1


	//   ....[76]....
        /*0a5c*/ 	.word	0x00013bb0
        /*0a60*/ 	.word	0x00000007
        /*0a64*/ 	.word	0x00030850
        /*0a68*/ 	.short	0x010a
        /*0a6a*/ 	.byte	0x3f
	.zero		1


	//   ....[77]....
        /*0a6c*/ 	.word	0x00013cb0
        /*0a70*/ 	.word	0x00000004
        /*0a74*/ 	.word	0x00030840
        /*0a78*/ 	.short	0x010a
        /*0a7a*/ 	.byte	0x3f
	.zero		1


	//   ....[78]....
        /*0a7c*/ 	.word	0x00014d20
        /*0a80*/ 	.word	0x00000011
        /*0a84*/ 	.word	0x00030820
        /*0a88*/ 	.short	0x010a
        /*0a8a*/ 	.byte	0x3f
	.zero		1


	//   ....[79]....
        /*0a8c*/ 	.word	0x00014d70
        /*0a90*/ 	.word	0x00000007
        /*0a94*/ 	.word	0x00030840
        /*0a98*/ 	.short	0x010a
        /*0a9a*/ 	.byte	0x3f
	.zero		1


	//   ....[80]....
        /*0a9c*/ 	.word	0x00015290
        /*0aa0*/ 	.word	0x00000007
        /*0aa4*/ 	.word	0x00030860
        /*0aa8*/ 	.short	0x010a
        /*0aaa*/ 	.byte	0x3f
	.zero		1


	//   ....[81]....
        /*0aac*/ 	.word	0x00015890
        /*0ab0*/ 	.word	0x00000004
        /*0ab4*/ 	.word	0x00030860
        /*0ab8*/ 	.short	0x010a
        /*0aba*/ 	.byte	0x3f
	.zero		1


	//   ....[82]....
        /*0abc*/ 	.word	0x00015fa0
        /*0ac0*/ 	.word	0x00000005
        /*0ac4*/ 	.word	0x00030820
        /*0ac8*/ 	.short	0x010a
        /*0aca*/ 	.byte	0x3f
	.zero		1


	//   ....[83]....
        /*0acc*/ 	.word	0x00016140
        /*0ad0*/ 	.word	0x00000003
        /*0ad4*/ 	.word	0x00030840
        /*0ad8*/ 	.short	0x010a
        /*0ada*/ 	.byte	0x3f
	.zero		1


	//   ....[84]....
        /*0adc*/ 	.word	0x00016190
        /*0ae0*/ 	.word	0x00000017
        /*0ae4*/ 	.word	0x00030840
        /*0ae8*/ 	.short	0x010a
        /*0aea*/ 	.byte	0x3f
	.zero		1


	//   ....[85]....
        /*0aec*/ 	.word	0x000161e0
        /*0af0*/ 	.word	0x00000003
        /*0af4*/ 	.word	0x00030860
        /*0af8*/ 	.short	0x010a
        /*0afa*/ 	.byte	0x3f
	.zero		1


	//----- nvinfo : EIATTR_NUM_MBARRIERS
	.align		4
.L_415:
        /*0afc*/ 	.byte	0x03, 0x38
        /*0afe*/ 	.short	0x0016


	//----- nvinfo : EIATTR_EXIT_INSTR_OFFSETS
	.align		4
        /*0b00*/ 	.byte	0x04, 0x1c
        /*0b02*/ 	.short	(.L_417 - .L_416)


	//   ....[0]....
.L_416:
        /*0b04*/ 	.word	0x00000950


	//   ....[1]....
        /*0b08*/ 	.word	0x0000f460


	//   ....[2]....
        /*0b0c*/ 	.word	0x000138a0


	//----- nvinfo : EIATTR_MAX_THREADS
	.align		4
.L_417:
        /*0b10*/ 	.byte	0x04, 0x05
        /*0b12*/ 	.short	(.L_419 - .L_418)
.L_418:
        /*0b14*/ 	.word	0x00000180
        /*0b18*/ 	.word	0x00000001
        /*0b1c*/ 	.word	0x00000001


	//----- nvinfo : EIATTR_CRS_STACK_SIZE
	.align		4
.L_419:
        /*0b20*/ 	.byte	0x04, 0x1e
        /*0b22*/ 	.short	(.L_421 - .L_420)
.L_420:
        /*0b24*/ 	.word	0x00000000


	//----- nvinfo : EIATTR_CBANK_PARAM_SIZE
	.align		4
.L_421:
        /*0b28*/ 	.byte	0x03, 0x19
        /*0b2a*/ 	.short	0x0af0


	//----- nvinfo : EIATTR_PARAM_CBANK
	.align		4
        /*0b2c*/ 	.byte	0x04, 0x0a
        /*0b2e*/ 	.short	(.L_423 - .L_422)
	.align		4
.L_422:
        /*0b30*/ 	.word	index@(.nv.constant0._ZN7cutlass13device_kernelIN5flash11enable_sm90INS1_16FlashAttnFwdSm90INS1_25CollectiveMainloopFwdSm90ILi2EN4cute5tupleIJNS5_1CILi1EEES8_S8_EEENS6_IJNS7_ILi128EEENS7_ILi64EEENS7_ILi256EEEEEELi256ENS_6half_tEfNS_4arch4Sm90ELb0ELb1ELb0ELb0ELb1ELb0ELb0ELb1ELb1ELb1ELb0ELb0EEENS1_21CollectiveEpilogueFwdINS6_IJSA_SC_SB_EEES9_SE_SG_Li256ELb0ELb1ELb0ELb0EEENS1_30DynamicPersistentTileSchedulerILi256ELi128ELb0ELb1ELb1EEEEEEEEEvNT_6ParamsE)
        /*0b34*/ 	.short	0x0210
        /*0b36*/ 	.short	0x0af0


	//----- nvinfo : EIATTR_SW_WAR
	.align		4
.L_423:
        /*0b38*/ 	.byte	0x04, 0x36
        /*0b3a*/ 	.short	(.L_425 - .L_424)
.L_424:
        /*0b3c*/ 	.word	0x00000008
.L_425:


//--------------------- .nv.info._ZN7cutlass13device_kernelIN5flash11enable_sm90INS1_16FlashAttnFwdSm90INS1_25CollectiveMainloopFwdSm90ILi2EN4cute5tupleIJNS5_1CILi1EEES8_S8_EEENS6_IJNS7_ILi128EEENS7_ILi64EEENS7_ILi256EEEEEELi256ENS_6half_tEfNS_4arch4Sm90ELb0ELb1ELb0ELb1ELb1ELb0ELb0ELb1ELb1ELb1ELb0ELb0EEENS1_21CollectiveEpilogueFwdINS6_IJSA_SC_SB_EEES9_SE_SG_Li256ELb1ELb1ELb0ELb0EEENS1_36VarlenDynamicPersistentTileSchedulerILi128ELi64ELi256ELi128ELb0ELb1ELb1ELb1ELb0ELb1EEEEEEEEEvNT_6ParamsE --------------------------
	.section	.nv.info._ZN7cutlass13device_kernelIN5flash11enable_sm90INS1_16FlashAttnFwdSm90INS1_25CollectiveMainloopFwdSm90ILi2EN4cute5tupleIJNS5_1CILi1EEES8_S8_EEENS6_IJNS7_ILi128EEENS7_ILi64EEENS7_ILi256EEEEEELi256ENS_6half_tEfNS_4arch4Sm90ELb0ELb1ELb0ELb1ELb1ELb0ELb0ELb1ELb1ELb1ELb0ELb0EEENS1_21CollectiveEpilogueFwdINS6_IJSA_SC_SB_EEES9_SE_SG_Li256ELb1ELb1ELb0ELb0EEENS1_36VarlenDynamicPersistentTileSchedulerILi128ELi64ELi256ELi128ELb0ELb1ELb1ELb1ELb0ELb1EEEEEEEEEvNT_6ParamsE,"",@"SHT_CUDA_INFO"
	.sectionflags	@""
	.align	4


	//----- nvinfo : EIATTR_CUDA_API_VERSION
	.align		4
        /*0000*/ 	.byte	0x04, 0x37
        /*0002*/ 	.short	(.L_427 - .L_426)
.L_426:
        /*0004*/ 	.word	0x00000082


	//----- nvinfo : EIATTR_KPARAM_INFO
	.align		4
.L_427:
        /*0008*/ 	.byte	0x04, 0x17
        /*000a*/ 	.short	(.L_429 - .L_428)
.L_428:
        /*000c*/ 	.word	0x00000000
        /*0010*/ 	.short	0x0000
        /*0012*/ 	.short	0x0070
        /*0014*/ 	.byte	0x00, 0xf0, 0x01, 0x2a


	//----- nvinfo : EIATTR_SPARSE_MMA_MASK
	.align		4
.L_429:
        /*0018*/ 	.byte	0x03, 0x50
        /*001a*/ 	.short	0x0000


	//----- nvinfo : EIATTR_MAXREG_COUNT
	.align		4
        /*001c*/ 	.byte	0x03, 0x1b
        /*001e*/ 	.short	0x00a8


	//----- nvinfo : EIATTR_NUM_BARRIERS
	.align		4
        /*0020*/ 	.byte	0x02, 0x4c
        /*0022*/ 	.byte	0x09
	.zero		1


	//----- nvinfo : EIATTR_EXTERNS
	.align		4
        /*0024*/ 	.byte	0x04, 0x0f
        /*0026*/ 	.short	(.L_431 - .L_430)


	//   ....[0]....
	.align		4
.L_430:
        /*0028*/ 	.word	index@(__assertfail)


	//----- nvinfo : EIATTR_ANNOTATIONS
	.align		4
.L_431:
        /*002c*/ 	.byte	0x04, 0x55
        /*002e*/ 	.short	(.L_433 - .L_432)


	//   ....[0]....
.L_432:
        /* <DEDUP_REMOVED lines=13> */


	//----- nvinfo : EIATTR_MERCURY_ISA_VERSION
	.align		4
.L_433:
        /*00f0*/ 	.byte	0x03, 0x5f
        /*00f2*/ 	.short	0x0101


	//----- nvinfo : EIATTR_UNUSED_LOAD_BYTE_OFFSET
	.align		4
        /*00f4*/ 	.byte	0x04, 0x44
        /*00f6*/ 	.short	(.L_435 - .L_434)


	//   ....[0]....
.L_434:
        /*00f8*/ 	.word	0x00000950
        /*00fc*/ 	.word	0x0000fff0


	//   ....[1]....
        /*0100*/ 	.word	0x0000cc90
        /*0104*/ 	.word	0x0000fff0


	//----- nvinfo : EIATTR_INT_WARP_WIDE_INSTR_OFFSETS
	.align		4
.L_435:
        /*0108*/ 	.byte	0x04, 0x31
        /*010a*/ 	.short	(.L_437 - .L_436)


	//   ....[0]....
.L_436:
        /*010c*/ 	.word	0x000000c0


	//   ....[1]....
        /*0110*/ 	.word	0x000000d0


	//   ....[2]....
        /*0114*/ 	.word	0x00000170


	//   ....[3]....
        /*0118*/ 	.word	0x00011070


	//   ....[4]....
        /*011c*/ 	.word	0x00011100


	//   ....[5]....
        /*0120*/ 	.word	0x00013e50


	//   ....[6]....
        /*0124*/ 	.word	0x00013ee0


	//----- nvinfo : EIATTR_COOP_GROUP_MASK_REGIDS
	.align		4
.L_437:
        /*0128*/ 	.byte	0x04, 0x29
        /*012a*/ 	.short	(.L_439 - .L_438)


	//   ....[0]....
.L_438:
        /*012c*/ 	.word	0xffffffff


	//   ....[1]....
        /*0130*/ 	.word	0xffffffff


	//   ....[2]....
        /*0134*/ 	.word	0xffffffff


	//   ....[3]....
        /*0138*/ 	.word	0xffffffff


	//   ....[4]....
        /*013c*/ 	.word	0xffffffff


	//   ....[5]....
        /*0140*/ 	.word	0xffffffff


	//   ....[6]....
        /*0144*/ 	.word	0xffffffff


	//   ....[7]....
        /*0148*/ 	.word	0xffffffff


	//   ....[8]....
        /*014c*/ 	.word	0xffffffff


	//   ....[9]....
        /*0150*/ 	.word	0xffffffff


	//   ....[10]....
        /*0154*/ 	.word	0xffffffff


	//   ....[11]....
        /*0158*/ 	.word	0xffffffff


	//   ....[12]....
        /*015c*/ 	.word	0xffffffff


	//   ....[13]....
        /*0160*/ 	.word	0xffffffff


	//   ....[14]....
        /*0164*/ 	.word	0xffffffff


	//   ....[15]....
        /*0168*/ 	.word	0xffffffff


	//   ....[16]....
        /*016c*/ 	.word	0xffffffff


	//   ....[17]....
        /*0170*/ 	.word	0xffffffff


	//   ....[18]....
        /*0174*/ 	.word	0xffffffff


	//   ....[19]....
        /*0178*/ 	.word	0xffffffff


	//   ....[20]....
        /*017c*/ 	.word	0xffffffff


	//   ....[21]....
        /*0180*/ 	.word	0xffffffff


	//   ....[22]....
        /*0184*/ 	.word	0xffffffff


	//   ....[23]....
        /*0188*/ 	.word	0xffffffff


	//   ....[24]....
        /*018c*/ 	.word	0xffffffff


	//   ....[25]....
        /*0190*/ 	.word	0xffffffff


	//   ....[26]....
        /*0194*/ 	.word	0xffffffff


	//   ....[27]....
        /*0198*/ 	.word	0xffffffff


	//   ....[28]....
        /*019c*/ 	.word	0xffffffff


	//   ....[29]....
        /*01a0*/ 	.word	0xffffffff


	//   ....[30]....
        /*01a4*/ 	.word	0xffffffff


	//   ....[31]....
        /*01a8*/ 	.word	0xffffffff


	//   ....[32]....
        /*01ac*/ 	.word	0xffffffff


	//   ....[33]....
        /*01b0*/ 	.word	0xffffffff


	//   ....[34]....
        /*01b4*/ 	.word	0xffffffff


	//   ....[35]....
        /*01b8*/ 	.word	0xffffffff


	//   ....[36]....
        /*01bc*/ 	.word	0xffffffff


	//   ....[37]....
        /*01c0*/ 	.word	0xffffffff


	//   ....[38]....
        /*01c4*/ 	.word	0xffffffff


	//   ....[39]....
        /*01c8*/ 	.word	0xffffffff


	//   ....[40]....
        /*01cc*/ 	.word	0xffffffff


	//   ....[41]....
        /*01d0*/ 	.word	0xffffffff


	//   ....[42]....
        /*01d4*/ 	.word	0xffffffff


	//   ....[43]....
        /*01d8*/ 	.word	0xffffffff


	//   ....[44]....
        /*01dc*/ 	.word	0xffffffff


	//   ....[45]....
        /*01e0*/ 	.word	0xffffffff


	//   ....[46]....
        /*01e4*/ 	.word	0xffffffff


	//   ....[47]....
        /*01e8*/ 	.word	0xffffffff


	//   ....[48]....
        /*01ec*/ 	.word	0xffffffff


	//   ....[49]....
        /*01f0*/ 	.word	0xffffffff


	//   ....[50]....
        /*01f4*/ 	.word	0xffffffff


	//   ....[51]....
        /*01f8*/ 	.word	0xffffffff


	//   ....[52]....
        /*01fc*/ 	.word	0xffffffff


	//   ....[53]....
        /*0200*/ 	.word	0xffffffff


	//   ....[54]....
        /*0204*/ 	.word	0xffffffff


	//   ....[55]....
        /*0208*/ 	.word	0xffffffff


	//   ....[56]....
        /*020c*/ 	.word	0xffffffff


	//   ....[57]....
        /*0210*/ 	.word	0xffffffff


	//   ....[58]....
        /*0214*/ 	.word	0xffffffff


	//   ....[59]....
        /*0218*/ 	.word	0xffffffff


	//   ....[60]....
        /*021c*/ 	.word	0xffffffff


	//   ....[61]....
        /*0220*/ 	.word	0xffffffff


	//   ....[62]....
        /*0224*/ 	.word	0xffffffff


	//   ....[63]....
        /*0228*/ 	.word	0xffffffff


	//   ....[64]....
        /*022c*/ 	.word	0xffffffff


	//   ....[65]....
        /*0230*/ 	.word	0xffffffff


	//   ....[66]....
        /*0234*/ 	.word	0xffffffff


	//   ....[67]....
        /*0238*/ 	.word	0xffffffff


	//   ....[68]....
        /*023c*/ 	.word	0xffffffff


	//   ....[69]....
        /*0240*/ 	.word	0xffffffff


	//   ....[70]....
        /*0244*/ 	.word	0xffffffff


	//   ....[71]....
        /*0248*/ 	.word	0xffffffff


	//   ....[72]....
        /*024c*/ 	.word	0xffffffff


	//   ....[73]....
        /*0250*/ 	.word	0xffffffff


	//   ....[74]....
        /*0254*/ 	.word	0xffffffff


	//   ....[75]....
        /*0258*/ 	.word	0xffffffff


	//   ....[76]....
        /*025c*/ 	.word	0xffffffff


	//   ....[77]....
        /*0260*/ 	.word	0xffffffff


	//   ....[78]....
        /*0264*/ 	.word	0xffffffff


	//   ....[79]....
        /*0268*/ 	.word	0xffffffff


	//   ....[80]....
        /*026c*/ 	.word	0xffffffff


	//   ....[81]....
        /*0270*/ 	.word	0xffffffff


	//   ....[82]....
        /*0274*/ 	.word	0xffffffff


	//   ....[83]....
        /*0278*/ 	.word	0xffffffff


	//   ....[84]....
        /*027c*/ 	.word	0xffffffff


	//   ....[85]....
        /*0280*/ 	.word	0xffffffff


	//   ....[86]....
        /*0284*/ 	.word	0xffffffff


	//   ....[87]....
        /*0288*/ 	.word	0xffffffff


	//   ....[88]....
        /*028c*/ 	.word	0xffffffff


	//   ....[89]....
        /*0290*/ 	.word	0xffffffff


	//   ....[90]....
        /*0294*/ 	.word	0xffffffff


	//   ....[91]....
        /*0298*/ 	.word	0xffffffff


	//   ....[92]....
        /*029c*/ 	.word	0xffffffff


	//   ....[93]....
        /*02a0*/ 	.word	0xffffffff


	//   ....[94]....
        /*02a4*/ 	.word	0xffffffff


	//   ....[95]....
        /*02a8*/ 	.word	0xffffffff


	//   ....[96]....
        /*02ac*/ 	.word	0xffffffff


	//   ....[97]....
        /*02b0*/ 	.word	0xffffffff


	//   ....[98]....
        /*02b4*/ 	.word	0xffffffff


	//   ....[99]....
        /*02b8*/ 	.word	0xffffffff


	//   ....[100]....
        /*02bc*/ 	.word	0xffffffff


	//   ....[101]....
        /*02c0*/ 	.word	0xffffffff


	//   ....[102]....
        /*02c4*/ 	.word	0xffffffff


	//   ....[103]....
        /*02c8*/ 	.word	0xffffffff


	//   ....[104]....
        /*02cc*/ 	.word	0xffffffff


	//   ....[105]....
        /*02d0*/ 	.word	0xffffffff


	//   ....[106]....
        /*02d4*/ 	.word	0xffffffff


	//   ....[107]....
        /*02d8*/ 	.word	0xffffffff


	//   ....[108]....
        /*02dc*/ 	.word	0xffffffff


	//   ....[109]....
        /*02e0*/ 	.word	0xffffffff


	//   ....[110]....
        /*02e4*/ 	.word	0xffffffff


	//   ....[111]....
        /*02e8*/ 	.word	0xffffffff


	//   ....[112]....
        /*02ec*/ 	.word	0xffffffff


	//   ....[113]....
        /*02f0*/ 	.word	0xffffffff


	//   ....[114]....
        /*02f4*/ 	.word	0xffffffff


	//   ....[115]....
        /*02f8*/ 	.word	0xffffffff


	//   ....[116]....
        /*02fc*/ 	.word	0xffffffff


	//   ....[117]....
        /*0300*/ 	.word	0xffffffff


	//   ....[118]....
        /*0304*/ 	.word	0xffffffff


	//   ....[119]....
        /*0308*/ 	.word	0xffffffff


	//   ....[120]....
        /*030c*/ 	.word	0xffffffff


	//   ....[121]....
        /*0310*/ 	.word	0xffffffff


	//   ....[122]....
        /*0314*/ 	.word	0xffffffff


	//   ....[123]....
        /*0318*/ 	.word	0xffffffff


	//   ....[124]....
        /*031c*/ 	.word	0xffffffff


	//   ....[125]....
        /*0320*/ 	.word	0xffffffff


	//   ....[126]....
        /*0324*/ 	.word	0xffffffff


	//   ....[127]....
        /*0328*/ 	.word	0xffffffff


	//   ....[128]....
        /*032c*/ 	.word	0xffffffff


	//   ....[129]....
        /*0330*/ 	.word	0xffffffff


	//   ....[130]....
        /*0334*/ 	.word	0xffffffff


	//   ....[131]....
        /*0338*/ 	.word	0xffffffff


	//   ....[132]....
        /*033c*/ 	.word	0xffffffff


	//   ....[133]....
        /*0340*/ 	.word	0xffffffff


	//   ....[134]....
        /*0344*/ 	.word	0xffffffff


	//   ....[135]....
        /*0348*/ 	.word	0x0500000f


	//   ....[136]....
        /*034c*/ 	.word	0x0500000f


	//   ....[137]....
        /*0350*/ 	.word	0x0500000f


	//   ....[138]....
        /*0354*/ 	.word	0x0500000f


	//   ....[139]....
        /*0358*/ 	.word	0x0500000f


	//   ....[140]....
        /*035c*/ 	.word	0x0500000f


	//   ....[141]....
        /*0360*/ 	.word	0x0500000f


	//   ....[142]....
        /*0364*/ 	.word	0x0500000f


	//   ....[143]....
        /*0368*/ 	.word	0x0500000f


	//   ....[144]....
        /*036c*/ 	.word	0x0500000f


	//   ....[145]....
        /*0370*/ 	.word	0x0500000f


	//   ....[146]....
        /*0374*/ 	.word	0x0500000f


	//   ....[147]....
        /*0378*/ 	.word	0x0500000f


	//   ....[148]....
        /*037c*/ 	.word	0x0500000f


	//   ....[149]....
        /*0380*/ 	.word	0x0500000f


	//   ....[150]....
        /*0384*/ 	.word	0x0500000f


	//   ....[151]....
        /*0388*/ 	.word	0x0500000f


	//   ....[152]....
        /*038c*/ 	.word	0x0500000f


	//   ....[153]....
        /*0390*/ 	.word	0x0500000f


	//   ....[154]....
        /*0394*/ 	.word	0x0500000f


	//   ....[155]....
        /*0398*/ 	.word	0x0500000f


	//   ....[156]....
        /*039c*/ 	.word	0x0500000f


	//   ....[157]....
        /*03a0*/ 	.word	0x0500000f


	//   ....[158]....
        /*03a4*/ 	.word	0x0500000f


	//   ....[159]....
        /*03a8*/ 	.word	0x0500000f


	//   ....[160]....
        /*03ac*/ 	.word	0x0500000f


	//   ....[161]....
        /*03b0*/ 	.word	0x0500000f


	//   ....[162]....
        /*03b4*/ 	.word	0x0500000f


	//   ....[163]....
        /*03b8*/ 	.word	0x0500000f


	//   ....[164]....
        /*03bc*/ 	.word	0x0500000f


	//   ....[165]....
        /*03c0*/ 	.word	0x0500000f


	//   ....[166]....
        /*03c4*/ 	.word	0x0500000f


	//   ....[167]....
        /*03c8*/ 	.word	0x0500000f


	//   ....[168]....
        /*03cc*/ 	.word	0x0500000f


	//   ....[169]....
        /*03d0*/ 	.word	0x0500000f


	//   ....[170]....
        /*03d4*/ 	.word	0x0500000f


	//   ....[171]....
        /*03d8*/ 	.word	0x0500000f


	//   ....[172]....
        /*03dc*/ 	.word	0x0500000f


	//   ....[173]....
        /*03e0*/ 	.word	0x0500000f


	//   ....[174]....
        /*03e4*/ 	.word	0x0500000f


	//   ....[175]....
        /*03e8*/ 	.word	0x0500000f


	//   ....[176]....
        /*03ec*/ 	.word	0x0500000f


	//   ....[177]....
        /*03f0*/ 	.word	0x0500000f


	//   ....[178]....
        /*03f4*/ 	.word	0x0500000f


	//   ....[179]....
        /*03f8*/ 	.word	0x0500000f


	//   ....[180]....
        /*03fc*/ 	.word	0x0500000f


	//   ....[181]....
        /*0400*/ 	.word	0x0500000f


	//   ....[182]....
        /*0404*/ 	.word	0x0500000f


	//   ....[183]....
        /*0408*/ 	.word	0x0500000f


	//   ....[184]....
        /*040c*/ 	.word	0x0500000f


	//   ....[185]....
        /*0410*/ 	.word	0x0500000f


	//   ....[186]....
        /*0414*/ 	.word	0x0500000f


	//   ....[187]....
        /*0418*/ 	.word	0x0500000f


	//   ....[188]....
        /*041c*/ 	.word	0x0500000f


	//   ....[189]....
        /*0420*/ 	.word	0x0500000f


	//   ....[190]....
        /*0424*/ 	.word	0x0500000f


	//   ....[191]....
        /*0428*/ 	.word	0x0500000f


	//   ....[192]....
        /*042c*/ 	.word	0x0500000f


	//   ....[193]....
        /*0430*/ 	.word	0x0500000f


	//   ....[194]....
        /*0434*/ 	.word	0x0500000f


	//   ....[195]....
        /*0438*/ 	.word	0x0500000f


	//   ....[196]....
        /*043c*/ 	.word	0x0500000f


	//   ....[197]....
        /*0440*/ 	.word	0x0500000f


	//   ....[198]....
        /*0444*/ 	.word	0x0500000f


	//   ....[199]....
        /*0448*/ 	.word	0x0500000f


	//   ....[200]....
        /*044c*/ 	.word	0x0500000f


	//   ....[201]....
        /*0450*/ 	.word	0x0500000f


	//----- nvinfo : EIATTR_COOP_GROUP_INSTR_OFFSETS
	.align		4
.L_439:
        /*0454*/ 	.byte	0x04, 0x28
        /*0456*/ 	.short	(.L_441 - .L_440)


	//   ....[0]....
.L_440:
        /*0458*/ 	.word	0x00000070


	//   ....[1]....
        /*045c*/ 	.word	0x000000b0


	//   ....[2]....
        /*0460*/ 	.word	0x000002d0


	//   ....[3]....
        /*0464*/ 	.word	0x00000430


	//   ....[4]....
        /*0468*/ 	.word	0x00000550


	//   ....[5]....
        /*046c*/ 	.word	0x000006b0


	//   ....[6]....
        /*0470*/ 	.word	0x00001b70


	//   ....[7]....
        /*0474*/ 	.word	0x00002920


	//   ....[8]....
        /*0478*/ 	.word	0x00002b90


	//   ....[9]....
        /*047c*/ 	.word	0x000034b0


	//   ....[10]....
        /*0480*/ 	.word	0x00003600


	//   ....[11]....
        /*0484*/ 	.word	0x00003980


	//   ....[12]....
        /*0488*/ 	.word	0x00003a60


	//   ....[13]....
        /*048c*/ 	.word	0x000059b0


	//   ....[14]....
        /*0490*/ 	.word	0x00005bb0


	//   ....[15]....
        /*0494*/ 	.word	0x000062a0


	//   ....[16]....
        /*0498*/ 	.word	0x000063a0


	//   ....[17]....
        /*049c*/ 	.word	0x00006740


	//   ....[18]....
        /*04a0*/ 	.word	0x000067a0


	//   ....[19]....
        /*04a4*/ 	.word	0x000085a0


	//   ....[20]....
        /*04a8*/ 	.word	0x000085b0


	//   ....[21]....
        /*04ac*/ 	.word	0x000085e0


	//   ....[22]....
        /*04b0*/ 	.word	0x000085f0


	//   ....[23]....
        /*04b4*/ 	.word	0x0000a210


	//   ....[24]....
        /*04b8*/ 	.word	0x0000a410


	//   ....[25]....
        /*04bc*/ 	.word	0x0000ab00


	//   ....[26]....
        /*04c0*/ 	.word	0x0000ac00


	//   ....[27]....
        /*04c4*/ 	.word	0x0000af90


	//   ....[28]....
        /*04c8*/ 	.word	0x0000aff0


	//   ....[29]....
        /*04cc*/ 	.word	0x0000c020


	//   ....[30]....
        /*04d0*/ 	.word	0x0000c050


	//   ....[31]....
        /*04d4*/ 	.word	0x0000c110


	//   ....[32]....
        /*04d8*/ 	.word	0x0000c120


	//   ....[33]....
        /*04dc*/ 	.word	0x0000dd90


	//   ....[34]....
        /*04e0*/ 	.word	0x0000ddc0


	//   ....[35]....
        /*04e4*/ 	.word	0x0000de00


	//   ....[36]....
        /*04e8*/ 	.word	0x0000de30


	//   ....[37]....
        /*04ec*/ 	.word	0x0000e6a0


	//   ....[38]....
        /*04f0*/ 	.word	0x0000e6e0


	//   ....[39]....
        /*04f4*/ 	.word	0x0000e820


	//   ....[40]....
        /*04f8*/ 	.word	0x0000e840


	//   ....[41]....
        /*04fc*/ 	.word	0x0000e980


	//   ....[42]....
        /*0500*/ 	.word	0x0000e9a0


	//   ....[43]....
        /*0504*/ 	.word	0x0000eaf0


	//   ....[44]....
        /*0508*/ 	.word	0x0000eb10


	//   ....[45]....
        /*050c*/ 	.word	0x0000f4b0


	//   ....[46]....
        /*0510*/ 	.word	0x0000f4d0


	//   ....[47]....
        /*0514*/ 	.word	0x0000f610


	//   ....[48]....
        /*0518*/ 	.word	0x0000f630


	//   ....[49]....
        /*051c*/ 	.word	0x0000f770


	//   ....[50]....
        /*0520*/ 	.word	0x0000f790


	//   ....[51]....
        /*0524*/ 	.word	0x0000f8e0


	//   ....[52]....
        /*0528*/ 	.word	0x0000f900


	//   ....[53]....
        /*052c*/ 	.word	0x0000fae0


	//   ....[54]....
        /*0530*/ 	.word	0x0000fc90


	//   ....[55]....
        /*0534*/ 	.word	0x0000fcc0


	//   ....[56]....
        /*0538*/ 	.word	0x0000fcf0


	//   ....[57]....
        /*053c*/ 	.word	0x0000fd20


	//   ....[58]....
        /*0540*/ 	.word	0x0000fd50


	//   ....[59]....
        /*0544*/ 	.word	0x0000fd80


	//   ....[60]....
        /*0548*/ 	.word	0x0000fed0


	//   ....[61]....
        /*054c*/ 	.word	0x0000ff00


	//   ....[62]....
        /*0550*/ 	.word	0x0000ff30


	//   ....[63]....
        /*0554*/ 	.word	0x0000ff60


	//   ....[64]....
        /*0558*/ 	.word	0x0000ff90


	//   ....[65]....
        /*055c*/ 	.word	0x0000ffc0


	//   ....[66]....
        /*0560*/ 	.word	0x00010050


	//   ....[67]....
        /*0564*/ 	.word	0x000100b0


	//   ....[68]....
        /*0568*/ 	.word	0x00010140


	//   ....[69]....
        /*056c*/ 	.word	0x00011cc0


	//   ....[70]....
        /*0570*/ 	.word	0x00011ce0


	//   ....[71]....
        /*0574*/ 	.word	0x00011cf0


	//   ....[72]....
        /*0578*/ 	.word	0x00011da0


	//   ....[73]....
        /*057c*/ 	.word	0x00011de0


	//   ....[74]....
        /*0580*/ 	.word	0x00011e40


	//   ....[75]....
        /*0584*/ 	.word	0x00011e80


	//   ....[76]....
        /*0588*/ 	.word	0x00011ed0


	//   ....[77]....
        /*058c*/ 	.word	0x00012600


	//   ....[78]....
        /*0590*/ 	.word	0x00012630


	//   ....[79]....
        /*0594*/ 	.word	0x00012650


	//   ....[80]....
        /*0598*/ 	.word	0x000126f0


	//   ....[81]....
        /*059c*/ 	.word	0x00012700


	//   ....[82]....
        /*05a0*/ 	.word	0x000127b0


	//   ....[83]....
        /*05a4*/ 	.word	0x000127c0


	//   ....[84]....
        /*05a8*/ 	.word	0x00012870


	//   ....[85]....
        /*05ac*/ 	.word	0x00012880


	//   ....[86]....
        /*05b0*/ 	.word	0x00012930


	//   ....[87]....
        /*05b4*/ 	.word	0x00012940


	//   ....[88]....
        /*05b8*/ 	.word	0x000129f0


	//   ....[89]....
        /*05bc*/ 	.word	0x00012a00


	//   ....[90]....
        /*05c0*/ 	.word	0x00012ab0


	//   ....[91]....
        /*05c4*/ 	.word	0x00012ac0


	//   ....[92]....
        /*05c8*/ 	.word	0x00012b10


	//   ....[93]....
        /*05cc*/ 	.word	0x00013310


	//   ....[94]....
        /*05d0*/ 	.word	0x00013350


	//   ....[95]....
        /*05d4*/ 	.word	0x00013370


	//   ....[96]....
        /*05d8*/ 	.word	0x00013430


	//   ....[97]....
        /*05dc*/ 	.word	0x00013460


	//   ....[98]....
        /*05e0*/ 	.word	0x000134b0


	//   ....[99]....
        /*05e4*/ 	.word	0x000134e0


	//   ....[100]....
        /*05e8*/ 	.word	0x00013550


	//   ....[101]....
        /*05ec*/ 	.word	0x00013830


	//   ....[102]....
        /*05f0*/ 	.word	0x00013850


	//   ....[103]....
        /*05f4*/ 	.word	0x00013910


	//   ....[104]....
        /*05f8*/ 	.word	0x00013920


	//   ....[105]....
        /*05fc*/ 	.word	0x000139d0


	//   ....[106]....
        /*0600*/ 	.word	0x000139e0


	//   ....[107]....
        /*0604*/ 	.word	0x000139f0


	//   ....[108]....
        /*0608*/ 	.word	0x00013aa0


	//   ....[109]....
        /*060c*/ 	.word	0x00014030


	//   ....[110]....
        /*0610*/ 	.word	0x00014070


	//   ....[111]....
        /*0614*/ 	.word	0x000140b0


	//   ....[112]....
        /*0618*/ 	.word	0x000140f0


	//   ....[113]....
        /*061c*/ 	.word	0x000141a0


	//   ....[114]....
        /*0620*/ 	.word	0x000141d0


	//   ....[115]....
        /*0624*/ 	.word	0x000141e0


	//   ....[116]....
        /*0628*/ 	.word	0x00014270


	//   ....[117]....
        /*062c*/ 	.word	0x000146a0


	//   ....[118]....
        /*0630*/ 	.word	0x000146d0


	//   ....[119]....
        /*0634*/ 	.word	0x00014700


	//   ....[120]....
        /*0638*/ 	.word	0x00014730


	//   ....[121]....
        /*063c*/ 	.word	0x00014760


	//   ....[122]....
        /*0640*/ 	.word	0x00014790


	//   ....[123]....
        /*0644*/ 	.word	0x000147c0


	//   ....[124]....
        /*0648*/ 	.word	0x000147f0


	//   ....[125]....
        /*064c*/ 	.word	0x00014970


	//   ....[126]....
        /*0650*/ 	.word	0x000149a0


	//   ....[127]....
        /*0654*/ 	.word	0x000149d0


	//   ....[128]....
        /*0658*/ 	.word	0x00014a00


	//   ....[129]....
        /*065c*/ 	.word	0x00014a30


	//   ....[130]....
        /*0660*/ 	.word	0x00014a60


	//   ....[131]....
        /*0664*/ 	.word	0x00014b20


	//   ....[132]....
        /*0668*/ 	.word	0x00014b40


	//   ....[133]....
        /*066c*/ 	.word	0x00014bb0


	//   ....[134]....
        /*0670*/ 	.word	0x00015250


	//   ....[135]....
        /*0674*/ 	.word	0x000158d0


	//   ....[136]....
        /*0678*/ 	.word	0x000159c0


	//   ....[137]....
        /*067c*/ 	.word	0x00015a60


	//   ....[138]....
        /*0680*/ 	.word	0x00015ac0


	//   ....[139]....
        /*0684*/ 	.word	0x00015b60


	//   ....[140]....
        /*0688*/ 	.word	0x00015c40


	//   ....[141]....
        /*068c*/ 	.word	0x00015d40


	//   ....[142]....
        /*0690*/ 	.word	0x00015db0


	//   ....[143]....
        /*0694*/ 	.word	0x00015e90


	//   ....[144]....
        /*0698*/ 	.word	0x00015f40


	//   ....[145]....
        /*069c*/ 	.word	0x00015fa0


	//   ....[146]....
        /*06a0*/ 	.word	0x00016000


	//   ....[147]....
        /*06a4*/ 	.word	0x00016110


	//   ....[148]....
        /*06a8*/ 	.word	0x00016170


	//   ....[149]....
        /*06ac*/ 	.word	0x00016290


	//   ....[150]....
        /*06b0*/ 	.word	0x000162f0


	//   ....[151]....
        /*06b4*/ 	.word	0x00016410


	//   ....[152]....
        /*06b8*/ 	.word	0x00016470


	//   ....[153]....
        /*06bc*/ 	.word	0x00016590


	//   ....[154]....
        /*06c0*/ 	.word	0x000165f0


	//   ....[155]....
        /*06c4*/ 	.word	0x00016710


	//   ....[156]....
        /*06c8*/ 	.word	0x00016770


	//   ....[157]....
        /*06cc*/ 	.word	0x00016890


	//   ....[158]....
        /*06d0*/ 	.word	0x000168f0


	//   ....[159]....
        /*06d4*/ 	.word	0x000169f0


	//   ....[160]....
        /*06d8*/ 	.word	0x00016b20


	//   ....[161]....
        /*06dc*/ 	.word	0x00016bf0


	//   ....[162]....
        /*06e0*/ 	.word	0x00016cc0


	//   ....[163]....
        /*06e4*/ 	.word	0x00016da0


	//   ....[164]....
        /*06e8*/ 	.word	0x00016e00


	//   ....[165]....
        /*06ec*/ 	.word	0x00016ee0


	//   ....[166]....
        /*06f0*/ 	.word	0x00016f40


	//   ....[167]....
        /*06f4*/ 	.word	0x00017050


	//   ....[168]....
        /*06f8*/ 	.word	0x00017140


	//   ....[169]....
        /*06fc*/ 	.word	0x000171e0


	//   ....[170]....
        /*0700*/ 	.word	0x00017240


	//   ....[171]....
        /*0704*/ 	.word	0x00017360


	//   ....[172]....
        /*0708*/ 	.word	0x000173c0


	//   ....[173]....
        /*070c*/ 	.word	0x000174e0


	//   ....[174]....
        /*0710*/ 	.word	0x00017540


	//   ....[175]....
        /*0714*/ 	.word	0x00017610


	//   ....[176]....
        /*0718*/ 	.word	0x00017780


	//   ....[177]....
        /*071c*/ 	.word	0x00017830


	//   ....[178]....
        /*0720*/ 	.word	0x00017980


	//   ....[179]....
        /*0724*/ 	.word	0x00017a30


	//   ....[180]....
        /*0728*/ 	.word	0x00017a90


	//   ....[181]....
        /*072c*/ 	.word	0x00017b50


	//   ....[182]....
        /*0730*/ 	.word	0x00017c30


	//   ....[183]....
        /*0734*/ 	.word	0x00017cf0


	//   ....[184]....
        /*0738*/ 	.word	0x00017e00


	//   ....[185]....
        /*073c*/ 	.word	0x00017ea0


	//   ....[186]....
        /*0740*/ 	.word	0x00017fc0


	//   ....[187]....
        /*0744*/ 	.word	0x00018030


	//   ....[188]....
        /*0748*/ 	.word	0x000180a0


	//   ....[189]....
        /*074c*/ 	.word	0x00018110


	//   ....[190]....
        /*0750*/ 	.word	0x00018180


	//   ....[191]....
        /*0754*/ 	.word	0x00018200


	//   ....[192]....
        /*0758*/ 	.word	0x00018290


	//   ....[193]....
        /*075c*/ 	.word	0x00018320


	//   ....[194]....
        /*0760*/ 	.word	0x00018390


	//   ....[195]....
        /*0764*/ 	.word	0x00018400


	//   ....[196]....
        /*0768*/ 	.word	0x00018470


	//   ....[197]....
        /*076c*/ 	.word	0x000184f0


	//   ....[198]....
        /*0770*/ 	.word	0x00018560


	//   ....[199]....
        /*0774*/ 	.word	0x00018600


	//   ....[200]....
        /*0778*/ 	.word	0x00018690


	//   ....[201]....
        /*077c*/ 	.word	0x000187b0


	//----- nvinfo : EIATTR_REG_RECONFIG
	.align		4
.L_441:
        /*0780*/ 	.byte	0x01, 0x54
	.zero		2


	//----- nvinfo : EIATTR_SYSCALL_OFFSETS
	.align		4
        /*0784*/ 	.byte	0x04, 0x46
        /*0786*/ 	.short	(.L_443 - .L_442)


	//   ....[0]....
.L_442:
        /*0788*/ 	.word	0x00001d50


	//   ....[1]....
        /*078c*/ 	.word	0x00011260


	//   ....[2]....
        /*0790*/ 	.word	0x000113b0


	//   ....[3]....
        /*0794*/ 	.word	0x000114a0


	//   ....[4]....
        /*0798*/ 	.word	0x00012220


	//----- nvinfo : EIATTR_MBARRIER_INSTR_OFFSETS
	.align		4
.L_443:
        /*079c*/ 	.byte	0x04, 0x39
        /*079e*/ 	.short	(.L_445 - .L_444)


	//   ....[0]....
.L_444:
        /*07a0*/ 	.word	0x00000180
        /*07a4*/ 	.word	0x000000ff
        /*07a8*/ 	.word	0x00030800
        /*07ac*/ 	.short	0x0100
        /*07ae*/ 	.byte	0x08
	.zero		1


	//   ....[1]....
        /*07b0*/ 	.word	0x00000190
        /*07b4*/ 	.word	0x000000ff
        /*07b8*/ 	.word	0x00030820
        /*07bc*/ 	.short	0x0100
        /*07be*/ 	.byte	0x08
	.zero		1


	//   ....[2]....
        /*07c0*/ 	.word	0x00000280
        /*07c4*/ 	.word	0x000000ff
        /*07c8*/ 	.word	0x00030830
        /*07cc*/ 	.short	0x0100
        /*07ce*/ 	.byte	0x08
	.zero		1


	//   ....[3]....
        /*07d0*/ 	.word	0x00000290
        /*07d4*/ 	.word	0x000000ff
        /*07d8*/ 	.word	0x00030840
        /*07dc*/ 	.short	0x0100
        /*07de*/ 	.byte	0x08
	.zero		1


	//   ....[4]....
        /*07e0*/ 	.word	0x000002a0
        /*07e4*/ 	.word	0x000000ff
        /*07e8*/ 	.word	0x00030838
        /*07ec*/ 	.short	0x0100
        /*07ee*/ 	.byte	0x08
	.zero		1


	//   ....[5]....
        /*07f0*/ 	.word	0x000002b0
        /*07f4*/ 	.word	0x000000ff
        /*07f8*/ 	.word	0x00030848
        /*07fc*/ 	.short	0x0100
        /*07fe*/ 	.byte	0x08
	.zero		1


	//   ....[6]....
        /*0800*/ 	.word	0x000003e0
        /*0804*/ 	.word	0x000000ff
        /*0808*/ 	.word	0x00030850
        /*080c*/ 	.short	0x0100
        /*080e*/ 	.byte	0x08
	.zero		1


	//   ....[7]....
        /*0810*/ 	.word	0x000003f0
        /*0814*/ 	.word	0x000000ff
        /*0818*/ 	.word	0x00030860
        /*081c*/ 	.short	0x0100
        /*081e*/ 	.byte	0x08
	.zero		1


	//   ....[8]....
        /*0820*/ 	.word	0x00000400
        /*0824*/ 	.word	0x000000ff
        /*0828*/ 	.word	0x00030858
        /*082c*/ 	.short	0x0100
        /*082e*/ 	.byte	0x08
	.zero		1


	//   ....[9]....
        /*0830*/ 	.word	0x00000410
        /*0834*/ 	.word	0x000000ff
        /*0838*/ 	.word	0x00030868
        /*083c*/ 	.short	0x0100
        /*083e*/ 	.byte	0x08
	.zero		1


	//   ....[10]....
        /*0840*/ 	.word	0x00000500
        /*0844*/ 	.word	0x000000ff
        /*0848*/ 	.word	0x00030870
        /*084c*/ 	.short	0x0100
        /*084e*/ 	.byte	0x06
	.zero		1


	//   ....[11]....
        /*0850*/ 	.word	0x00000510
        /*0854*/ 	.word	0x000000ff
        /*0858*/ 	.word	0x00030880
        /*085c*/ 	.short	0x0100
        /*085e*/ 	.byte	0x06
	.zero		1


	//   ....[12]....
        /*0860*/ 	.word	0x00000520
        /*0864*/ 	.word	0x000000ff
        /*0868*/ 	.word	0x00030878
        /*086c*/ 	.short	0x0100
        /*086e*/ 	.byte	0x06
	.zero		1


	//   ....[13]....
        /*0870*/ 	.word	0x00000530
        /*0874*/ 	.word	0x000000ff
        /*0878*/ 	.word	0x00030888
        /*087c*/ 	.short	0x0100
        /*087e*/ 	.byte	0x06
	.zero		1


	//   ....[14]....
        /*0880*/ 	.word	0x00000660
        /*0884*/ 	.word	0x000000ff
        /*0888*/ 	.word	0x00030890
        /*088c*/ 	.short	0x0100
        /*088e*/ 	.byte	0x08
	.zero		1


	//   ....[15]....
        /*0890*/ 	.word	0x00000670
        /*0894*/ 	.word	0x000000ff
        /*0898*/ 	.word	0x000308a0
        /*089c*/ 	.short	0x0100
        /*089e*/ 	.byte	0x08
	.zero		1


	//   ....[16]....
        /*08a0*/ 	.word	0x00000680
        /*08a4*/ 	.word	0x000000ff
        /*08a8*/ 	.word	0x00030898
        /*08ac*/ 	.short	0x0100
        /*08ae*/ 	.byte	0x08
	.zero		1


	//   ....[17]....
        /*08b0*/ 	.word	0x00000690
        /*08b4*/ 	.word	0x000000ff
        /*08b8*/ 	.word	0x000308a8
        /*08bc*/ 	.short	0x0100
        /*08be*/ 	.byte	0x08
	.zero		1


	//   ....[18]....
        /*08c0*/ 	.word	0x000007d0
        /*08c4*/ 	.word	0x000000ff
        /*08c8*/ 	.word	0x000308b0
        /*08cc*/ 	.short	0x0100
        /*08ce*/ 	.byte	0x08
	.zero		1


	//   ....[19]....
        /*08d0*/ 	.word	0x000007e0
        /*08d4*/ 	.word	0x000000ff
        /*08d8*/ 	.word	0x000308c0
        /*08dc*/ 	.short	0x0100
        /*08de*/ 	.byte	0x08
	.zero		1


	//   ....[20]....
        /*08e0*/ 	.word	0x000007f0
        /*08e4*/ 	.word	0x000000ff
        /*08e8*/ 	.word	0x000308b8
        /*08ec*/ 	.short	0x0100
        /*08ee*/ 	.byte	0x08
	.zero		1


	//   ....[21]....
        /*08f0*/ 	.word	0x00000800
        /*08f4*/ 	.word	0x000000ff
        /*08f8*/ 	.word	0x000308c8
        /*08fc*/ 	.short	0x0100
        /*08fe*/ 	.byte	0x08
	.zero		1


	//   ....[22]....
        /*0900*/ 	.word	0x00001df0
        /*0904*/ 	.word	0x000000ff
        /*0908*/ 	.word	0x00030800
        /*090c*/ 	.short	0x010a
        /*090e*/ 	.byte	0x28
	.zero		1


	//   ....[23]....
        /*0910*/ 	.word	0x00001e70
        /*0914*/ 	.word	0x00000003
        /*0918*/ 	.word	0x00030830
        /*091c*/ 	.short	0x010a
        /*091e*/ 	.byte	0x3f
	.zero		1


	//   ....[24]....
        /*0920*/ 	.word	0x00001eb0
        /*0924*/ 	.word	0x00000003
        /*0928*/ 	.word	0x00030830
        /*092c*/ 	.short	0x010a
        /*092e*/ 	.byte	0x3f
	.zero		1


	//   ....[25]....
        /*0930*/ 	.word	0x00002900
        /*0934*/ 	.word	0x000000ff
        /*0938*/ 	.word	0x00000000
        /*093c*/ 	.short	0x0101
        /*093e*/ 	.byte	0x04
	.zero		1


	//   ....[26]....
        /*0940*/ 	.word	0x00004760
        /*0944*/ 	.word	0x000000ff
        /*0948*/ 	.word	0x00030830
        /*094c*/ 	.short	0x010a
        /*094e*/ 	.byte	0x06
	.zero		1


	//   ....[27]....
        /*0950*/ 	.word	0x000047a0
        /*0954*/ 	.word	0x000000ff
        /*0958*/ 	.word	0x00030830
        /*095c*/ 	.short	0x010a
        /*095e*/ 	.byte	0x06
	.zero		1


	//   ....[28]....
        /*0960*/ 	.word	0x00005620
        /*0964*/ 	.word	0x000000ff
        /*0968*/ 	.word	0x00030850
        /*096c*/ 	.short	0x010a
        /*096e*/ 	.byte	0x05
	.zero		1


	//   ....[29]....
        /*0970*/ 	.word	0x00005660
        /*0974*/ 	.word	0x000000ff
        /*0978*/ 	.word	0x00030850
        /*097c*/ 	.short	0x010a
        /*097e*/ 	.byte	0x05
	.zero		1


	//   ....[30]....
        /*0980*/ 	.word	0x00005960
        /*0984*/ 	.word	0x000000ff
        /*0988*/ 	.word	0x00000000
        /*098c*/ 	.short	0x0101
        /*098e*/ 	.byte	0x06
	.zero		1


	//   ....[31]....
        /*0990*/ 	.word	0x00006e80
        /*0994*/ 	.word	0x000000ff
        /*0998*/ 	.word	0x00000000
        /*099c*/ 	.short	0x0101
        /*099e*/ 	.byte	0x05
	.zero		1


	//   ....[32]....
        /*09a0*/ 	.word	0x00007250
        /*09a4*/ 	.word	0x000000ff
        /*09a8*/ 	.word	0x00030830
        /*09ac*/ 	.short	0x010a
        /*09ae*/ 	.byte	0x06
	.zero		1


	//   ....[33]....
        /*09b0*/ 	.word	0x00007290
        /*09b4*/ 	.word	0x000000ff
        /*09b8*/ 	.word	0x00030830
        /*09bc*/ 	.short	0x010a
        /*09be*/ 	.byte	0x06
	.zero		1


	//   ....[34]....
        /*09c0*/ 	.word	0x00008110
        /*09c4*/ 	.word	0x000000ff
        /*09c8*/ 	.word	0x00030850
        /*09cc*/ 	.short	0x010a
        /*09ce*/ 	.byte	0x05
	.zero		1


	//   ....[35]....
        /*09d0*/ 	.word	0x00008150
        /*09d4*/ 	.word	0x000000ff
        /*09d8*/ 	.word	0x00030850
        /*09dc*/ 	.short	0x010a
        /*09de*/ 	.byte	0x05
	.zero		1


	//   ....[36]....
        /*09e0*/ 	.word	0x000084c0
        /*09e4*/ 	.word	0x000000ff
        /*09e8*/ 	.word	0x00000000
        /*09ec*/ 	.short	0x0101
        /*09ee*/ 	.byte	0x06
	.zero		1


	//   ....[37]....
        /*09f0*/ 	.word	0x00008e20
        /*09f4*/ 	.word	0x000000ff
        /*09f8*/ 	.word	0x00000000
        /*09fc*/ 	.short	0x0101
        /*09fe*/ 	.byte	0x05
	.zero		1


	//   ....[38]....
        /*0a00*/ 	.word	0x00008fd0
        /*0a04*/ 	.word	0x000000ff
        /*0a08*/ 	.word	0x00030830
        /*0a0c*/ 	.short	0x010a
        /*0a0e*/ 	.byte	0x05
	.zero		1


	//   ....[39]....
        /*0a10*/ 	.word	0x00009010
        /*0a14*/ 	.word	0x000000ff
        /*0a18*/ 	.word	0x00030830
        /*0a1c*/ 	.short	0x010a
        /*0a1e*/ 	.byte	0x05
	.zero		1


	//   ....[40]....
        /*0a20*/ 	.word	0x00009e90
        /*0a24*/ 	.word	0x000000ff
        /*0a28*/ 	.word	0x00030850
        /*0a2c*/ 	.short	0x010a
        /*0a2e*/ 	.byte	0x05
	.zero		1


	//   ....[41]....
        /*0a30*/ 	.word	0x00009ed0
        /*0a34*/ 	.word	0x000000ff
        /*0a38*/ 	.word	0x00030850
        /*0a3c*/ 	.short	0x010a
        /*0a3e*/ 	.byte	0x05
	.zero		1


	//   ....[42]....
        /*0a40*/ 	.word	0x0000a1d0
        /*0a44*/ 	.word	0x000000ff
        /*0a48*/ 	.word	0x00000000
        /*0a4c*/ 	.short	0x0101
        /*0a4e*/ 	.byte	0x04
	.zero		1


	//   ....[43]....
        /*0a50*/ 	.word	0x0000b6f0
        /*0a54*/ 	.word	0x000000ff
        /*0a58*/ 	.word	0x00000000
        /*0a5c*/ 	.short	0x0101
        /*0a5e*/ 	.byte	0x05
	.zero		1


	//   ....[44]....
        /*0a60*/ 	.word	0x0000bf90
        /*0a64*/ 	.word	0x000000ff
        /*0a68*/ 	.word	0x00030850
        /*0a6c*/ 	.short	0x010a
        /*0a6e*/ 	.byte	0x05
	.zero		1


	//   ....[45]....
        /*0a70*/ 	.word	0x0000bfd0
        /*0a74*/ 	.word	0x000000ff
        /*0a78*/ 	.word	0x00030850
        /*0a7c*/ 	.short	0x010a
        /*0a7e*/ 	.byte	0x05
	.zero		1


	//   ....[46]....
        /*0a80*/ 	.word	0x0000c580
        /*0a84*/ 	.word	0x000000ff
        /*0a88*/ 	.word	0x00000000
        /*0a8c*/ 	.short	0x0101
        /*0a8e*/ 	.byte	0x04
	.zero		1


	//   ....[47]....
        /*0a90*/ 	.word	0x0000e6d0
        /*0a94*/ 	.word	0x00000016
        /*0a98*/ 	.word	0x00000000
        /*0a9c*/ 	.short	0x0101
        /*0a9e*/ 	.byte	0x3f
	.zero		1


	//   ....[48]....
        /*0aa0*/ 	.word	0x00011a90
        /*0aa4*/ 	.word	0x00000006
        /*0aa8*/ 	.word	0x00030840
        /*0aac*/ 	.short	0x010a
        /*0aae*/ 	.byte	0x3f
	.zero		1


	//   ....[49]....
        /*0ab0*/ 	.word	0x00011fa0
        /*0ab4*/ 	.word	0x00000006
        /*0ab8*/ 	.word	0x00030830
        /*0abc*/ 	.short	0x0107
        /*0abe*/ 	.byte	0x3f
	.zero		1


	//   ....[50]....
        /*0ac0*/ 	.word	0x00012050
        /*0ac4*/ 	.word	0x00000006
        /*0ac8*/ 	.word	0x00030830
        /*0acc*/ 	.short	0x0101
        /*0ace*/ 	.byte	0x3f
	.zero		1


	//   ....[51]....
        /*0ad0*/ 	.word	0x00012c40
        /*0ad4*/ 	.word	0x00000016
        /*0ad8*/ 	.word	0x00030800
        /*0adc*/ 	.short	0x0107
        /*0ade*/ 	.byte	0x3f
	.zero		1


	//   ....[52]....
        /*0ae0*/ 	.word	0x00012d60
        /*0ae4*/ 	.word	0x00000016
        /*0ae8*/ 	.word	0x00030800
        /*0aec*/ 	.short	0x0101
        /*0aee*/ 	.byte	0x3f
	.zero		1


	//   ....[53]....
        /*0af0*/ 	.word	0x00012d80
        /*0af4*/ 	.word	0x00000016
        /*0af8*/ 	.word	0x00030820
        /*0afc*/ 	.short	0x010a
        /*0afe*/ 	.byte	0x3f
	.zero		1


	//   ....[54]....
        /*0b00*/ 	.word	0x00013160
        /*0b04*/ 	.word	0x00000007
        /*0b08*/ 	.word	0x00030840
        /*0b0c*/ 	.short	0x010a
        /*0b0e*/ 	.byte	0x3f
	.zero		1


	//   ....[55]....
        /*0b10*/ 	.word	0x00013660
        /*0b14*/ 	.word	0x00000007
        /*0b18*/ 	.word	0x00030830
        /*0b1c*/ 	.short	0x0107
        /*0b1e*/ 	.byte	0x3f
	.zero		1


	//   ....[56]....
        /*0b20*/ 	.word	0x00013710
        /*0b24*/ 	.word	0x00000007
        /*0b28*/ 	.word	0x00030830
        /*0b2c*/ 	.short	0x0101
        /*0b2e*/ 	.byte	0x3f
	.zero		1


	//   ....[57]....
        /*0b30*/ 	.word	0x00013770
        /*0b34*/ 	.word	0x00000007
        /*0b38*/ 	.word	0x00030860
        /*0b3c*/ 	.short	0x010a
        /*0b3e*/ 	.byte	0x3f
	.zero		1


	//   ....[58]....
        /*0b40*/ 	.word	0x00013c20
        /*0b44*/ 	.word	0x00000007
        /*0b48*/ 	.word	0x00030850
        /*0b4c*/ 	.short	0x0107
        /*0b4e*/ 	.byte	0x3f
	.zero		1


	//   ....[59]....
        /*0b50*/ 	.word	0x00013d70
        /*0b54*/ 	.word	0x00000007
        /*0b58*/ 	.word	0x00030850
        /*0b5c*/ 	.short	0x0101
        /*0b5e*/ 	.byte	0x3f
	.zero		1


	//   ....[60]....
        /*0b60*/ 	.word	0x00013f80
        /*0b64*/ 	.word	0x00000000
        /*0b68*/ 	.word	0x00030860
        /*0b6c*/ 	.short	0x010a
        /*0b6e*/ 	.byte	0x3f
	.zero		1


	//   ....[61]....
        /*0b70*/ 	.word	0x000143f0
        /*0b74*/ 	.word	0x00000000
        /*0b78*/ 	.word	0x00030850
        /*0b7c*/ 	.short	0x0107
        /*0b7e*/ 	.byte	0x3f
	.zero		1


	//   ....[62]....
        /*0b80*/ 	.word	0x000144a0
        /*0b84*/ 	.word	0x00000000
        /*0b88*/ 	.word	0x00030850
        /*0b8c*/ 	.short	0x0101
        /*0b8e*/ 	.byte	0x3f
	.zero		1


	//   ....[63]....
        /*0b90*/ 	.word	0x000151d0
        /*0b94*/ 	.word	0x00000004
        /*0b98*/ 	.word	0x00030820
        /*0b9c*/ 	.short	0x010a
        /*0b9e*/ 	.byte	0x3f
	.zero		1


	//   ....[64]....
        /*0ba0*/ 	.word	0x00015370
        /*0ba4*/ 	.word	0x00000005
        /*0ba8*/ 	.word	0x00030840
        /*0bac*/ 	.short	0x010a
        /*0bae*/ 	.byte	0x3f
	.zero		1


	//   ....[65]....
        /*0bb0*/ 	.word	0x00015410
        /*0bb4*/ 	.word	0x00000019
        /*0bb8*/ 	.word	0x00030840
        /*0bbc*/ 	.short	0x010a
        /*0bbe*/ 	.byte	0x3f
	.zero		1


	//   ....[66]....
        /*0bc0*/ 	.word	0x00015450
        /*0bc4*/ 	.word	0x00000005
        /*0bc8*/ 	.word	0x00030860
        /*0bcc*/ 	.short	0x010a
        /*0bce*/ 	.byte	0x3f
	.zero		1


	//   ....[67]....
        /*0bd0*/ 	.word	0x00015490
        /*0bd4*/ 	.word	0x00000019
        /*0bd8*/ 	.word	0x00030860
        /*0bdc*/ 	.short	0x010a
        /*0bde*/ 	.byte	0x3f
	.zero		1


	//   ....[68]....
        /*0be0*/ 	.word	0x00015500
        /*0be4*/ 	.word	0x00000003
        /*0be8*/ 	.word	0x00030800
        /*0bec*/ 	.short	0x010a
        /*0bee*/ 	.byte	0x3f
	.zero		1


	//   ....[69]....
        /*0bf0*/ 	.word	0x00015550
        /*0bf4*/ 	.word	0x00000003
        /*0bf8*/ 	.word	0x00030830
        /*0bfc*/ 	.short	0x010a
        /*0bfe*/ 	.byte	0x3f
	.zero		1


	//   ....[70]....
        /*0c00*/ 	.word	0x000155b0
        /*0c04*/ 	.word	0x00000004
        /*0c08*/ 	.word	0x00030830
        /*0c0c*/ 	.short	0x010a
        /*0c0e*/ 	.byte	0x3f
	.zero		1


	//   ....[71]....
        /*0c10*/ 	.word	0x00015610
        /*0c14*/ 	.word	0x00000003
        /*0c18*/ 	.word	0x00030850
        /*0c1c*/ 	.short	0x010a
        /*0c1e*/ 	.byte	0x3f
	.zero		1


	//   ....[72]....
        /*0c20*/ 	.word	0x00015670
        /*0c24*/ 	.word	0x00000004
        /*0c28*/ 	.word	0x00030830
        /*0c2c*/ 	.short	0x010a
        /*0c2e*/ 	.byte	0x3f
	.zero		1


	//   ....[73]....
        /*0c30*/ 	.word	0x000156d0
        /*0c34*/ 	.word	0x00000003
        /*0c38*/ 	.word	0x00030850
        /*0c3c*/ 	.short	0x010a
        /*0c3e*/ 	.byte	0x3f
	.zero		1


	//   ....[74]....
        /*0c40*/ 	.word	0x00015730
        /*0c44*/ 	.word	0x00000004
        /*0c48*/ 	.word	0x00030830
        /*0c4c*/ 	.short	0x010a
        /*0c4e*/ 	.byte	0x3f
	.zero		1


	//   ....[75]....
        /*0c50*/ 	.word	0x00015790
        /*0c54*/ 	.word	0x00000003
        /*0c58*/ 	.word	0x00030850
        /*0c5c*/ 	.short	0x010a
        /*0c5e*/ 	.byte	0x3f
	.zero		1


	//   ....[76]....
        /*0c60*/ 	.word	0x000157f0
        /*0c64*/ 	.word	0x00000007
        /*0c68*/ 	.word	0x00030850
        /*0c6c*/ 	.short	0x010a
        /*0c6e*/ 	.byte	0x3f
	.zero		1


	//   ....[77]....
        /*0c70*/ 	.word	0x00015910
        /*0c74*/ 	.word	0x00000006
        /*0c78*/ 	.word	0x00030840
        /*0c7c*/ 	.short	0x010a
        /*0c7e*/ 	.byte	0x3f
	.zero		1


	//   ....[78]....
        /*0c80*/ 	.word	0x00016a20
        /*0c84*/ 	.word	0x00000016
        /*0c88*/ 	.word	0x00030820
        /*0c8c*/ 	.short	0x010a
        /*0c8e*/ 	.byte	0x3f
	.zero		1


	//   ....[79]....
        /*0c90*/ 	.word	0x00016a70
        /*0c94*/ 	.word	0x00000007
        /*0c98*/ 	.word	0x00030840
        /*0c9c*/ 	.short	0x010a
        /*0c9e*/ 	.byte	0x3f
	.zero		1


	//   ....[80]....
        /*0ca0*/ 	.word	0x00017090
        /*0ca4*/ 	.word	0x00000007
        /*0ca8*/ 	.word	0x00030860
        /*0cac*/ 	.short	0x010a
        /*0cae*/ 	.byte	0x3f
	.zero		1


	//   ....[81]....
        /*0cb0*/ 	.word	0x000176d0
        /*0cb4*/ 	.word	0x00000000
        /*0cb8*/ 	.word	0x00030860
        /*0cbc*/ 	.short	0x010a
        /*0cbe*/ 	.byte	0x3f
	.zero		1


	//   ....[82]....
        /*0cc0*/ 	.word	0x000186d0
        /*0cc4*/ 	.word	0x00000004
        /*0cc8*/ 	.word	0x00030820
        /*0ccc*/ 	.short	0x010a
        /*0cce*/ 	.byte	0x3f
	.zero		1


	//   ....[83]....
        /*0cd0*/ 	.word	0x00018870
        /*0cd4*/ 	.word	0x00000005
        /*0cd8*/ 	.word	0x00030840
        /*0cdc*/ 	.short	0x010a
        /*0cde*/ 	.byte	0x3f
	.zero		1


	//   ....[84]....
        /*0ce0*/ 	.word	0x000188c0
        /*0ce4*/ 	.word	0x00000019
        /*0ce8*/ 	.word	0x00030840
        /*0cec*/ 	.short	0x010a
        /*0cee*/ 	.byte	0x3f
	.zero		1


	//   ....[85]....
        /*0cf0*/ 	.word	0x00018910
        /*0cf4*/ 	.word	0x00000005
        /*0cf8*/ 	.word	0x00030860
        /*0cfc*/ 	.short	0x010a
        /*0cfe*/ 	.byte	0x3f
	.zero		1


	//----- nvinfo : EIATTR_NUM_MBARRIERS
	.align		4
.L_445:
        /*0d00*/ 	.byte	0x03, 0x38
        /*0d02*/ 	.short	0x0016


	//----- nvinfo : EIATTR_EXIT_INSTR_OFFSETS
	.align		4
        /*0d04*/ 	.byte	0x04, 0x1c
        /*0d06*/ 	.short	(.L_447 - .L_446)


	//   ....[0]....
.L_446:
        /*0d08*/ 	.word	0x00000990


	//   ....[1]....
        /*0d0c*/ 	.word	0x0000fa80


	//   ....[2]....
        /*0d10*/ 	.word	0x000154e0


	//----- nvinfo : EIATTR_MAX_THREADS
	.align		4
.L_447:
        /*0d14*/ 	.byte	0x04, 0x05
        /*0d16*/ 	.short	(.L_449 - .L_448)
.L_448:
        /*0d18*/ 	.word	0x00000180
        /*0d1c*/ 	.word	0x00000001
        /*0d20*/ 	.word	0x00000001


	//----- nvinfo : EIATTR_CRS_STACK_SIZE
	.align		4
.L_449:
        /*0d24*/ 	.byte	0x04, 0x1e
        /*0d26*/ 	.short	(.L_451 - .L_450)
.L_450:
        /*0d28*/ 	.word	0x00000000


	//----- nvinfo : EIATTR_CBANK_PARAM_SIZE
	.align		4
.L_451:
        /*0d2c*/ 	.byte	0x03, 0x19
        /*0d2e*/ 	.short	0x0af0


	//----- nvinfo : EIATTR_PARAM_CBANK
	.align		4
        /*0d30*/ 	.byte	0x04, 0x0a
        /*0d32*/ 	.short	(.L_453 - .L_452)
	.align		4
.L_452:
        /*0d34*/ 	.word	index@(.nv.constant0._ZN7cutlass13device_kernelIN5flash11enable_sm90INS1_16FlashAttnFwdSm90INS1_25CollectiveMainloopFwdSm90ILi2EN4cute5tupleIJNS5_1CILi1EEES8_S8_EEENS6_IJNS7_ILi128EEENS7_ILi64EEENS7_ILi256EEEEEELi256ENS_6half_tEfNS_4arch4Sm90ELb0ELb1ELb0ELb1ELb1ELb0ELb0ELb1ELb1ELb1ELb0ELb0EEENS1_21CollectiveEpilogueFwdINS6_IJSA_SC_SB_EEES9_SE_SG_Li256ELb1ELb1ELb0ELb0EEENS1_36VarlenDynamicPersistentTileSchedulerILi128ELi64ELi256ELi128ELb0ELb1ELb1ELb1ELb0ELb1EEEEEEEEEvNT_6ParamsE)
        /*0d38*/ 	.short	0x0210
        /*0d3a*/ 	.short	0x0af0


	//----- nvinfo : EIATTR_SW_WAR
	.align		4
.L_453:
        /*0d3c*/ 	.byte	0x04, 0x36
        /*0d3e*/ 	.short	(.L_455 - .L_454)
.L_454:
        /*0d40*/ 	.word	0x00000008
.L_455:


//--------------------- .nv.info._ZN7cutlass13device_kernelIN5flash11enable_sm90INS1_16FlashAttnFwdSm90INS1_25CollectiveMainloopFwdSm90ILi2EN4cute5tupleIJNS5_1CILi1EEES8_S8_EEENS6_IJNS7_ILi128EEENS7_ILi64EEENS7_ILi256EEEEEELi256ENS_6half_tEfNS_4arch4Sm90ELb0ELb1ELb0ELb1ELb1ELb1ELb0ELb1ELb1ELb1ELb0ELb0EEENS1_21CollectiveEpilogueFwdINS6_IJSA_SC_SB_EEES9_SE_SG_Li256ELb1ELb1ELb0ELb0EEENS1_36VarlenDynamicPersistentTileSchedulerILi128ELi64ELi256ELi128ELb0ELb1ELb1ELb1ELb0ELb1EEEEEEEEEvNT_6ParamsE --------------------------
	.section	.nv.info._ZN7cutlass13device_kernelIN5flash11enable_sm90INS1_16FlashAttnFwdSm90INS1_25CollectiveMainloopFwdSm90ILi2EN4cute5tupleIJNS5_1CILi1EEES8_S8_EEENS6_IJNS7_ILi128EEENS7_ILi64EEENS7_ILi256EEEEEELi256ENS_6half_tEfNS_4arch4Sm90ELb0ELb1ELb0ELb1ELb1ELb1ELb0ELb1ELb1ELb1ELb0ELb0EEENS1_21CollectiveEpilogueFwdINS6_IJSA_SC_SB_EEES9_SE_SG_Li256ELb1ELb1ELb0ELb0EEENS1_36VarlenDynamicPersistentTileSchedulerILi128ELi64ELi256ELi128ELb0ELb1ELb1ELb1ELb0ELb1EEEEEEEEEvNT_6ParamsE,"",@"SHT_CUDA_INFO"
	.sectionflags	@""
	.align	4


	//----- nvinfo : EIATTR_CUDA_API_VERSION
	.align		4
        /*0000*/ 	.byte	0x04, 0x37
        /*0002*/ 	.short	(.L_457 - .L_456)
.L_456:
        /*0004*/ 	.word	0x00000082


	//----- nvinfo : EIATTR_KPARAM_INFO
	.align		4
.L_457:
        /*0008*/ 	.byte	0x04, 0x17
        /*000a*/ 	.short	(.L_459 - .L_458)
.L_458:
        /*000c*/ 	.word	0x00000000
        /*0010*/ 	.short	0x0000
        /*0012*/ 	.short	0x0070
        /*0014*/ 	.byte	0x00, 0xf0, 0x01, 0x2a


	//----- nvinfo : EIATTR_SPARSE_MMA_MASK
	.align		4
.L_459:
        /*0018*/ 	.byte	0x03, 0x50
        /*001a*/ 	.short	0x0000


	//----- nvinfo : EIATTR_MAXREG_COUNT
	.align		4
        /*001c*/ 	.byte	0x03, 0x1b
        /*001e*/ 	.short	0x00a8


	//----- nvinfo : EIATTR_NUM_BARRIERS
	.align		4
        /*0020*/ 	.byte	0x02, 0x4c
        /*0022*/ 	.byte	0x10
	.zero		1


	//----- nvinfo : EIATTR_EXTERNS
	.align		4
        /*0024*/ 	.byte	0x04, 0x0f
        /*0026*/ 	.short	(.L_461 - .L_460)


	//   ....[0]....
	.align		4
.L_460:
        /*0028*/ 	.word	index@(__assertfail)


	//----- nvinfo : EIATTR_ANNOTATIONS
	.align		4
.L_461:
        /*002c*/ 	.byte	0x04, 0x55
        /*002e*/ 	.short	(.L_463 - .L_462)


	//   ....[0]....
.L_462:
        /* <DEDUP_REMOVED lines=119> */
        /*0794*/ 	.byte	0xd0, 0x88, 0x02, 0x00


	//----- nvinfo : EIATTR_MERCURY_ISA_VERSION
	.align		4
.L_463:
        /*0798*/ 	.byte	0x03, 0x5f
        /*079a*/ 	.short	0x0101


	//----- nvinfo : EIATTR_UNUSED_LOAD_BYTE_OFFSET
	.align		4
        /*079c*/ 	.byte	0x04, 0x44
        /*079e*/ 	.short	(.L_465 - .L_464)


	//   ....[0]....
.L_464:
        /*07a0*/ 	.word	0x00000a30
        /*07a4*/ 	.word	0x0000fff0


	//   ....[1]....
        /*07a8*/ 	.word	0x0001e400
        /*07ac*/ 	.word	0x0000fff0


	//----- nvinfo : EIATTR_INT_WARP_WIDE_INSTR_OFFSETS
	.align		4
.L_465:
        /*07b0*/ 	.byte	0x04, 0x31
        /*07b2*/ 	.short	(.L_467 - .L_466)


	//   ....[0]....
.L_466:
        /*07b4*/ 	.word	0x00000120


	//   ....[1]....
        /*07b8*/ 	.word	0x00000160


	//   ....[2]....
        /*07bc*/ 	.word	0x00000220


	//   ....[3]....
        /*07c0*/ 	.word	0x00024500


	//   ....[4]....
        /*07c4*/ 	.word	0x00024590


	//   ....[5]....
        /*07c8*/ 	.word	0x00027420


	//   ....[6]....
        /*07cc*/ 	.word	0x000274b0


	//----- nvinfo : EIATTR_COOP_GROUP_MASK_REGIDS
	.align		4
.L_467:
        /*07d0*/ 	.byte	0x04, 0x29
        /*07d2*/ 	.short	(.L_469 - .L_468)


	//   ....[0]....
.L_468:
        /*07d4*/ 	.word	0xffffffff


	//   ....[1]....
        /*07d8*/ 	.word	0xffffffff


	//   ....[2]....
        /*07dc*/ 	.word	0xffffffff


	//   ....[3]....
        /*07e0*/ 	.word	0xffffffff


	//   ....[4]....
        /*07e4*/ 	.word	0xffffffff


	//   ....[5]....
        /*07e8*/ 	.word	0xffffffff


	//   ....[6]....
        /*07ec*/ 	.word	0xffffffff


	//   ....[7]....
        /*07f0*/ 	.word	0xffffffff


	//   ....[8]....
        /*07f4*/ 	.word	0xffffffff


	//   ....[9]....
        /*07f8*/ 	.word	0xffffffff


	//   ....[10]....
        /*07fc*/ 	.word	0xffffffff


	//   ....[11]....
        /*0800*/ 	.word	0xffffffff


	//   ....[12]....
        /*0804*/ 	.word	0xffffffff


	//   ....[13]....
        /*0808*/ 	.word	0xffffffff


	//   ....[14]....
        /*080c*/ 	.word	0xffffffff


	//   ....[15]....
        /*0810*/ 	.word	0xffffffff


	//   ....[16]....
        /*0814*/ 	.word	0xffffffff


	//   ....[17]....
        /*0818*/ 	.word	0xffffffff


	//   ....[18]....
        /*081c*/ 	.word	0xffffffff


	//   ....[19]....
        /*0820*/ 	.word	0xffffffff


	//   ....[20]....
        /*0824*/ 	.word	0xffffffff


	//   ....[21]....
        /*0828*/ 	.word	0xffffffff


	//   ....[22]....
        /*082c*/ 	.word	0xffffffff


	//   ....[23]....
        /*0830*/ 	.word	0xffffffff


	//   ....[24]....
        /*0834*/ 	.word	0xffffffff


	//   ....[25]....
        /*0838*/ 	.word	0xffffffff


	//   ....[26]....
        /*083c*/ 	.word	0xffffffff


	//   ....[27]....
        /*0840*/ 	.word	0xffffffff


	//   ....[28]....
        /*0844*/ 	.word	0xffffffff


	//   ....[29]....
        /*0848*/ 	.word	0xffffffff


	//   ....[30]....
        /*084c*/ 	.word	0xffffffff


	//   ....[31]....
        /*0850*/ 	.word	0xffffffff


	//   ....[32]....
        /*0854*/ 	.word	0xffffffff


	//   ....[33]....
        /*0858*/ 	.word	0xffffffff


	//   ....[34]....
        /*085c*/ 	.word	0xffffffff


	//   ....[35]....
        /*0860*/ 	.word	0xffffffff


	//   ....[36]....
        /*0864*/ 	.word	0xffffffff


	//   ....[37]....
        /*0868*/ 	.word	0xffffffff


	//   ....[38]....
        /*086c*/ 	.word	0xffffffff


	//   ....[39]....
        /*0870*/ 	.word	0xffffffff


	//   ....[40]....
        /*0874*/ 	.word	0xffffffff


	//   ....[41]....
        /*0878*/ 	.word	0xffffffff


	//   ....[42]....
        /*087c*/ 	.word	0xffffffff


	//   ....[43]....
        /*0880*/ 	.word	0xffffffff


	//   ....[44]....
        /*0884*/ 	.word	0xffffffff


	//   ....[45]....
        /*0888*/ 	.word	0xffffffff


	//   ....[46]....
        /*088c*/ 	.word	0xffffffff


	//   ....[47]....
        /*0890*/ 	.word	0xffffffff


	//   ....[48]....
        /*0894*/ 	.word	0xffffffff


	//   ....[49]....
        /*0898*/ 	.word	0xffffffff


	//   ....[50]....
        /*089c*/ 	.word	0xffffffff


	//   ....[51]....
        /*08a0*/ 	.word	0xffffffff


	//   ....[52]....
        /*08a4*/ 	.word	0xffffffff


	//   ....[53]....
        /*08a8*/ 	.word	0xffffffff


	//   ....[54]....
        /*08ac*/ 	.word	0xffffffff


	//   ....[55]....
        /*08b0*/ 	.word	0xffffffff


	//   ....[56]....
        /*08b4*/ 	.word	0xffffffff


	//   ....[57]....
        /*08b8*/ 	.word	0xffffffff


	//   ....[58]....
        /*08bc*/ 	.word	0xffffffff


	//   ....[59]....
        /*08c0*/ 	.word	0xffffffff


	//   ....[60]....
        /*08c4*/ 	.word	0xffffffff


	//   ....[61]....
        /*08c8*/ 	.word	0xffffffff


	//   ....[62]....
        /*08cc*/ 	.word	0xffffffff


	//   ....[63]....
        /*08d0*/ 	.word	0xffffffff


	//   ....[64]....
        /*08d4*/ 	.word	0xffffffff


	//   ....[65]....
        /*08d8*/ 	.word	0xffffffff


	//   ....[66]....
        /*08dc*/ 	.word	0xffffffff


	//   ....[67]....
        /*08e0*/ 	.word	0xffffffff


	//   ....[68]....
        /*08e4*/ 	.word	0xffffffff


	//   ....[69]....
        /*08e8*/ 	.word	0xffffffff


	//   ....[70]....
        /*08ec*/ 	.word	0xffffffff


	//   ....[71]....
        /*08f0*/ 	.word	0xffffffff


	//   ....[72]....
        /*08f4*/ 	.word	0xffffffff


	//   ....[73]....
        /*08f8*/ 	.word	0xffffffff


	//   ....[74]....
        /*08fc*/ 	.word	0xffffffff


	//   ....[75]....
        /*0900*/ 	.word	0xffffffff


	//   ....[76]....
        /*0904*/ 	.word	0xffffffff


	//   ....[77]....
        /*0908*/ 	.word	0xffffffff


	//   ....[78]....
        /*090c*/ 	.word	0xffffffff


	//   ....[79]....
        /*0910*/ 	.word	0xffffffff


	//   ....[80]....
        /*0914*/ 	.word	0xffffffff


	//   ....[81]....
        /*0918*/ 	.word	0xffffffff


	//   ....[82]....
        /*091c*/ 	.word	0xffffffff


	//   ....[83]....
        /*0920*/ 	.word	0xffffffff


	//   ....[84]....
        /*0924*/ 	.word	0xffffffff


	//   ....[85]....
        /*0928*/ 	.word	0xffffffff


	//   ....[86]....
        /*092c*/ 	.word	0xffffffff


	//   ....[87]....
        /*0930*/ 	.word	0xffffffff


	//   ....[88]....
        /*0934*/ 	.word	0xffffffff


	//   ....[89]....
        /*0938*/ 	.word	0xffffffff


	//   ....[90]....
        /*093c*/ 	.word	0xffffffff


	//   ....[91]....
        /*0940*/ 	.word	0xffffffff


	//   ....[92]....
        /*0944*/ 	.word	0xffffffff


	//   ....[93]....
        /*0948*/ 	.word	0xffffffff


	//   ....[94]....
        /*094c*/ 	.word	0xffffffff


	//   ....[95]....
        /*0950*/ 	.word	0xffffffff


	//   ....[96]....
        /*0954*/ 	.word	0xffffffff


	//   ....[97]....
        /*0958*/ 	.word	0xffffffff


	//   ....[98]....
        /*095c*/ 	.word	0xffffffff


	//   ....[99]....
        /*0960*/ 	.word	0xffffffff


	//   ....[100]....
        /*0964*/ 	.word	0xffffffff


	//   ....[101]....
        /*0968*/ 	.word	0xffffffff


	//   ....[102]....
        /*096c*/ 	.word	0xffffffff


	//   ....[103]....
        /*0970*/ 	.word	0xffffffff


	//   ....[104]....
        /*0974*/ 	.word	0xffffffff


	//   ....[105]....
        /*0978*/ 	.word	0xffffffff


	//   ....[106]....
        /*097c*/ 	.word	0xffffffff


	//   ....[107]....
        /*0980*/ 	.word	0xffffffff


	//   ....[108]....
        /*0984*/ 	.word	0xffffffff


	//   ....[109]....
        /*0988*/ 	.word	0xffffffff


	//   ....[110]....
        /*098c*/ 	.word	0xffffffff


	//   ....[111]....
        /*0990*/ 	.word	0xffffffff


	//   ....[112]....
        /*0994*/ 	.word	0xffffffff


	//   ....[113]....
        /*0998*/ 	.word	0xffffffff


	//   ....[114]....
        /*099c*/ 	.word	0xffffffff


	//   ....[115]....
        /*09a0*/ 	.word	0xffffffff


	//   ....[116]....
        /*09a4*/ 	.word	0xffffffff


	//   ....[117]....
        /*09a8*/ 	.word	0xffffffff


	//   ....[118]....
        /*09ac*/ 	.word	0xffffffff


	//   ....[119]....
        /*09b0*/ 	.word	0xffffffff


	//   ....[120]....
        /*09b4*/ 	.word	0xffffffff


	//   ....[121]....
        /*09b8*/ 	.word	0xffffffff


	//   ....[122]....
        /*09bc*/ 	.word	0xffffffff


	//   ....[123]....
        /*09c0*/ 	.word	0xffffffff


	//   ....[124]....
        /*09c4*/ 	.word	0xffffffff


	//   ....[125]....
        /*09c8*/ 	.word	0xffffffff


	//   ....[126]....
        /*09cc*/ 	.word	0xffffffff


	//   ....[127]....
        /*09d0*/ 	.word	0xffffffff


	//   ....[128]....
        /*09d4*/ 	.word	0xffffffff


	//   ....[129]....
        /*09d8*/ 	.word	0xffffffff


	//   ....[130]....
        /*09dc*/ 	.word	0xffffffff


	//   ....[131]....
        /*09e0*/ 	.word	0xffffffff


	//   ....[132]....
        /*09e4*/ 	.word	0xffffffff


	//   ....[133]....
        /*09e8*/ 	.word	0xffffffff


	//   ....[134]....
        /*09ec*/ 	.word	0xffffffff


	//   ....[135]....
        /*09f0*/ 	.word	0xffffffff


	//   ....[136]....
        /*09f4*/ 	.word	0xffffffff


	//   ....[137]....
        /*09f8*/ 	.word	0xffffffff


	//   ....[138]....
        /*09fc*/ 	.word	0xffffffff


	//   ....[139]....
        /*0a00*/ 	.word	0xffffffff


	//   ....[140]....
        /*0a04*/ 	.word	0xffffffff


	//   ....[141]....
        /*0a08*/ 	.word	0xffffffff


	//   ....[142]....
        /*0a0c*/ 	.word	0xffffffff


	//   ....[143]....
        /*0a10*/ 	.word	0xffffffff


	//   ....[144]....
        /*0a14*/ 	.word	0xffffffff


	//   ....[145]....
        /*0a18*/ 	.word	0xffffffff


	//   ....[146]....
        /*0a1c*/ 	.word	0xffffffff


	//   ....[147]....
        /*0a20*/ 	.word	0xffffffff


	//   ....[148]....
        /*0a24*/ 	.word	0xffffffff


	//   ....[149]....
        /*0a28*/ 	.word	0xffffffff


	//   ....[150]....
        /*0a2c*/ 	.word	0xffffffff


	//   ....[151]....
        /*0a30*/ 	.word	0xffffffff


	//   ....[152]....
        /*0a34*/ 	.word	0xffffffff


	//   ....[153]....
        /*0a38*/ 	.word	0xffffffff


	//   ....[154]....
        /*0a3c*/ 	.word	0xffffffff


	//   ....[155]....
        /*0a40*/ 	.word	0xffffffff


	//   ....[156]....
        /*0a44*/ 	.word	0xffffffff


	//   ....[157]....
        /*0a48*/ 	.word	0xffffffff


	//   ....[158]....
        /*0a4c*/ 	.word	0xffffffff


	//   ....[159]....
        /*0a50*/ 	.word	0xffffffff


	//   ....[160]....
        /*0a54*/ 	.word	0xffffffff


	//   ....[161]....
        /*0a58*/ 	.word	0xffffffff


	//   ....[162]....
        /*0a5c*/ 	.word	0xffffffff


	//   ....[163]....
        /*0a60*/ 	.word	0xffffffff


	//   ....[164]....
        /*0a64*/ 	.word	0xffffffff


	//   ....[165]....
        /*0a68*/ 	.word	0xffffffff


	//   ....[166]....
        /*0a6c*/ 	.word	0xffffffff


	//   ....[167]....
        /*0a70*/ 	.word	0xffffffff


	//   ....[168]....
        /*0a74*/ 	.word	0xffffffff


	//   ....[169]....
        /*0a78*/ 	.word	0xffffffff


	//   ....[170]....
        /*0a7c*/ 	.word	0xffffffff


	//   ....[171]....
        /*0a80*/ 	.word	0xffffffff


	//   ....[172]....
        /*0a84*/ 	.word	0xffffffff


	//   ....[173]....
        /*0a88*/ 	.word	0xffffffff


	//   ....[174]....
        /*0a8c*/ 	.word	0xffffffff


	//   ....[175]....
        /*0a90*/ 	.word	0xffffffff


	//   ....[176]....
        /*0a94*/ 	.word	0xffffffff


	//   ....[177]....
        /*0a98*/ 	.word	0xffffffff


	//   ....[178]....
        /*0a9c*/ 	.word	0xffffffff


	//   ....[179]....
        /*0aa0*/ 	.word	0xffffffff


	//   ....[180]....
        /*0aa4*/ 	.word	0xffffffff


	//   ....[181]....
        /*0aa8*/ 	.word	0xffffffff


	//   ....[182]....
        /*0aac*/ 	.word	0xffffffff


	//   ....[183]....
        /*0ab0*/ 	.word	0xffffffff


	//   ....[184]....
        /*0ab4*/ 	.word	0xffffffff


	//   ....[185]....
        /*0ab8*/ 	.word	0x0500000f


	//   ....[186]....
        /*0abc*/ 	.word	0x0500000f


	//   ....[187]....
        /*0ac0*/ 	.word	0x0500000f


	//   ....[188]....
        /*0ac4*/ 	.word	0x0500000f


	//   ....[189]....
        /*0ac8*/ 	.word	0x0500000f


	//   ....[190]....
        /*0acc*/ 	.word	0x0500000f


	//   ....[191]....
        /*0ad0*/ 	.word	0x0500000f


	//   ....[192]....
        /*0ad4*/ 	.word	0x0500000f


	//   ....[193]....
        /*0ad8*/ 	.word	0x0500000f


	//   ....[194]....
        /*0adc*/ 	.word	0x0500000f


	//   ....[195]....
        /*0ae0*/ 	.word	0x0500000f


	//   ....[196]....
        /*0ae4*/ 	.word	0x0500000f


	//   ....[197]....
        /*0ae8*/ 	.word	0x0500000f


	//   ....[198]....
        /*0aec*/ 	.word	0x0500000f


	//   ....[199]....
        /*0af0*/ 	.word	0x0500000f


	//   ....[200]....
        /*0af4*/ 	.word	0x0500000f


	//   ....[201]....
        /*0af8*/ 	.word	0x0500000f


	//   ....[202]....
        /*0afc*/ 	.word	0x0500000f


	//   ....[203]....
        /*0b00*/ 	.word	0x0500000f


	//   ....[204]....
        /*0b04*/ 	.word	0x0500000f


	//   ....[205]....
        /*0b08*/ 	.word	0x0500000f


	//   ....[206]....
        /*0b0c*/ 	.word	0x0500000f


	//   ....[207]....
        /*0b10*/ 	.word	0x0500000f


	//   ....[208]....
        /*0b14*/ 	.word	0x0500000f


	//   ....[209]....
        /*0b18*/ 	.word	0x0500000f


	//   ....[210]....
        /*0b1c*/ 	.word	0x0500000f


	//   ....[211]....
        /*0b20*/ 	.word	0x0500000f


	//   ....[212]....
        /*0b24*/ 	.word	0x0500000f


	//   ....[213]....
        /*0b28*/ 	.word	0x0500000f


	//   ....[214]....
        /*0b2c*/ 	.word	0x0500000f


	//   ....[215]....
        /*0b30*/ 	.word	0x0500000f


	//   ....[216]....
        /*0b34*/ 	.word	0x0500000f


	//   ....[217]....
        /*0b38*/ 	.word	0x0500000f


	//   ....[218]....
        /*0b3c*/ 	.word	0x0500000f


	//   ....[219]....
        /*0b40*/ 	.word	0x0500000f


	//   ....[220]....
        /*0b44*/ 	.word	0x0500000f


	//   ....[221]....
        /*0b48*/ 	.word	0x0500000f


	//   ....[222]....
        /*0b4c*/ 	.word	0x0500000f


	//   ....[223]....
        /*0b50*/ 	.word	0x0500000f


	//   ....[224]....
        /*0b54*/ 	.word	0x0500000f


	//   ....[225]....
        /*0b58*/ 	.word	0x0500000f


	//   ....[226]....
        /*0b5c*/ 	.word	0x0500000f


	//   ....[227]....
        /*0b60*/ 	.word	0x0500000f


	//   ....[228]....
        /*0b64*/ 	.word	0x0500000f


	//   ....[229]....
        /*0b68*/ 	.word	0x0500000f


	//   ....[230]....
        /*0b6c*/ 	.word	0x0500000f


	//   ....[231]....
        /*0b70*/ 	.word	0x0500000f


	//   ....[232]....
        /*0b74*/ 	.word	0x0500000f


	//   ....[233]....
        /*0b78*/ 	.word	0x0500000f


	//   ....[234]....
        /*0b7c*/ 	.word	0x0500000f


	//   ....[235]....
        /*0b80*/ 	.word	0x0500000f


	//   ....[236]....
        /*0b84*/ 	.word	0x0500000f


	//   ....[237]....
        /*0b88*/ 	.word	0x0500000f


	//   ....[238]....
        /*0b8c*/ 	.word	0x0500000f


	//   ....[239]....
        /*0b90*/ 	.word	0x0500000f


	//   ....[240]....
        /*0b94*/ 	.word	0x0500000f


	//   ....[241]....
        /*0b98*/ 	.word	0x0500000f


	//   ....[242]....
        /*0b9c*/ 	.word	0x0500000f


	//   ....[243]....
        /*0ba0*/ 	.word	0x0500000f


	//   ....[244]....
        /*0ba4*/ 	.word	0x0500000f


	//   ....[245]....
        /*0ba8*/ 	.word	0x0500000f


	//   ....[246]....
        /*0bac*/ 	.word	0x0500000f


	//   ....[247]....
        /*0bb0*/ 	.word	0x0500000f


	//   ....[248]....
        /*0bb4*/ 	.word	0x0500000f


	//   ....[249]....
        /*0bb8*/ 	.word	0x0500000f


	//   ....[250]....
        /*0bbc*/ 	.word	0x0500000f


	//   ....[251]....
        /*0bc0*/ 	.word	0x0500000f


	//   ....[252]....
        /*0bc4*/ 	.word	0x0500000f


	//   ....[253]....
        /*0bc8*/ 	.word	0x0500000f


	//   ....[254]....
        /*0bcc*/ 	.word	0x0500000f


	//   ....[255]....
        /*0bd0*/ 	.word	0x0500000f


	//   ....[0]....
        /*0bd4*/ 	.word	0x0500000f


	//   ....[1]....
        /*0bd8*/ 	.word	0x0500000f


	//   ....[2]....
        /*0bdc*/ 	.word	0x0500000f


	//   ....[3]....
        /*0be0*/ 	.word	0x0500000f


	//   ....[4]....
        /*0be4*/ 	.word	0x0500000f


	//   ....[5]....
        /*0be8*/ 	.word	0x0500000f


	//   ....[6]....
        /*0bec*/ 	.word	0x0500000f


	//   ....[7]....
        /*0bf0*/ 	.word	0x0500000f


	//   ....[8]....
        /*0bf4*/ 	.word	0x0500000f


	//   ....[9]....
        /*0bf8*/ 	.word	0x0500000f


	//   ....[10]....
        /*0bfc*/ 	.word	0x0500000f


	//   ....[11]....
        /*0c00*/ 	.word	0x0500000f


	//   ....[12]....
        /*0c04*/ 	.word	0x0500000f


	//   ....[13]....
        /*0c08*/ 	.word	0x0500000f


	//   ....[14]....
        /*0c0c*/ 	.word	0x0500000f


	//   ....[15]....
        /*0c10*/ 	.word	0x0500000f


	//   ....[16]....
        /*0c14*/ 	.word	0x0500000f


	//   ....[17]....
        /*0c18*/ 	.word	0x0500000f


	//   ....[18]....
        /*0c1c*/ 	.word	0x0500000f


	//   ....[19]....
        /*0c20*/ 	.word	0x0500000f


	//   ....[20]....
        /*0c24*/ 	.word	0x0500000f


	//   ....[21]....
        /*0c28*/ 	.word	0x0500000f


	//   ....[22]....
        /*0c2c*/ 	.word	0x0500000f


	//   ....[23]....
        /*0c30*/ 	.word	0x0500000f


	//   ....[24]....
        /*0c34*/ 	.word	0x0500000f


	//   ....[25]....
        /*0c38*/ 	.word	0x0500000f


	//   ....[26]....
        /*0c3c*/ 	.word	0x0500000f


	//   ....[27]....
        /*0c40*/ 	.word	0x0500000f


	//   ....[28]....
        /*0c44*/ 	.word	0x0500000f


	//   ....[29]....
        /*0c48*/ 	.word	0x0500000f


	//   ....[30]....
        /*0c4c*/ 	.word	0x0500000f


	//   ....[31]....
        /*0c50*/ 	.word	0x0500000f


	//   ....[32]....
        /*0c54*/ 	.word	0x0500000f


	//   ....[33]....
        /*0c58*/ 	.word	0x0500000f


	//   ....[34]....
        /*0c5c*/ 	.word	0x0500000f


	//   ....[35]....
        /*0c60*/ 	.word	0x0500000f


	//   ....[36]....
        /*0c64*/ 	.word	0x0500000f


	//   ....[37]....
        /*0c68*/ 	.word	0x0500000f


	//   ....[38]....
        /*0c6c*/ 	.word	0x0500000f


	//   ....[39]....
        /*0c70*/ 	.word	0x0500000f


	//   ....[40]....
        /*0c74*/ 	.word	0x0500000f


	//----- nvinfo : EIATTR_COOP_GROUP_INSTR_OFFSETS
	.align		4
.L_469:
        /*0c78*/ 	.byte	0x04, 0x28
        /*0c7a*/ 	.short	(.L_471 - .L_470)


	//   ....[0]....
.L_470:
        /*0c7c*/ 	.word	0x00000060


	//   ....[1]....
        /*0c80*/ 	.word	0x00000130


	//   ....[2]....
        /*0c84*/ 	.word	0x00000230


	//   ....[3]....
        /*0c88*/ 	.word	0x000003a0


	//   ....[4]....
        /*0c8c*/ 	.word	0x00000500


	//   ....[5]....
        /*0c90*/ 	.word	0x00000620


	//   ....[6]....
        /*0c94*/ 	.word	0x00000780


	//   ....[7]....
        /*0c98*/ 	.word	0x00003560


	//   ....[8]....
        /*0c9c*/ 	.word	0x00003570


	//   ....[9]....
        /*0ca0*/ 	.word	0x000042c0


	//   ....[10]....
        /*0ca4*/ 	.word	0x000042d0


	//   ....[11]....
        /*0ca8*/ 	.word	0x00005890


	//   ....[12]....
        /*0cac*/ 	.word	0x000058a0


	//   ....[13]....
        /*0cb0*/ 	.word	0x000067e0


	//   ....[14]....
        /*0cb4*/ 	.word	0x000067f0


	//   ....[15]....
        /*0cb8*/ 	.word	0x00007960


	//   ....[16]....
        /*0cbc*/ 	.word	0x00007970


	//   ....[17]....
        /*0cc0*/ 	.word	0x00007b30


	//   ....[18]....
        /*0cc4*/ 	.word	0x00007b40


	//   ....[19]....
        /*0cc8*/ 	.word	0x00007f90


	//   ....[20]....
        /*0ccc*/ 	.word	0x00007fa0


	//   ....[21]....
        /*0cd0*/ 	.word	0x00008150


	//   ....[22]....
        /*0cd4*/ 	.word	0x00008170


	//   ....[23]....
        /*0cd8*/ 	.word	0x00008d30


	//   ....[24]....
        /*0cdc*/ 	.word	0x000094f0


	//   ....[25]....
        /*0ce0*/ 	.word	0x00009500


	//   ....[26]....
        /*0ce4*/ 	.word	0x00009510


	//   ....[27]....
        /*0ce8*/ 	.word	0x00009520


	//   ....[28]....
        /*0cec*/ 	.word	0x00009a50


	//   ....[29]....
        /*0cf0*/ 	.word	0x00009a60


	//   ....[30]....
        /*0cf4*/ 	.word	0x00009a70


	//   ....[31]....
        /*0cf8*/ 	.word	0x00009a80


	//   ....[32]....
        /*0cfc*/ 	.word	0x00009f90


	//   ....[33]....
        /*0d00*/ 	.word	0x00009fa0


	//   ....[34]....
        /*0d04*/ 	.word	0x00009fb0


	//   ....[35]....
        /*0d08*/ 	.word	0x00009fc0


	//   ....[36]....
        /*0d0c*/ 	.word	0x0000a4f0


	//   ....[37]....
        /*0d10*/ 	.word	0x0000a500


	//   ....[38]....
        /*0d14*/ 	.word	0x0000a510


	//   ....[39]....
        /*0d18*/ 	.word	0x0000a520


	//   ....[40]....
        /*0d1c*/ 	.word	0x0000db80


	//   ....[41]....
        /*0d20*/ 	.word	0x0000db90


	//   ....[42]....
        /*0d24*/ 	.word	0x0000dba0


	//   ....[43]....
        /*0d28*/ 	.word	0x0000dbb0


	//   ....[44]....
        /*0d2c*/ 	.word	0x0000e050


	//   ....[45]....
        /*0d30*/ 	.word	0x0000e060


	//   ....[46]....
        /*0d34*/ 	.word	0x0000e070


	//   ....[47]....
        /*0d38*/ 	.word	0x0000e080


	//   ....[48]....
        /*0d3c*/ 	.word	0x0000e4a0


	//   ....[49]....
        /*0d40*/ 	.word	0x0000e4b0


	//   ....[50]....
        /*0d44*/ 	.word	0x0000e4c0


	//   ....[51]....
        /*0d48*/ 	.word	0x0000e4d0


	//   ....[52]....
        /*0d4c*/ 	.word	0x0000e910


	//   ....[53]....
        /*0d50*/ 	.word	0x0000e920


	//   ....[54]....
        /*0d54*/ 	.word	0x0000e930


	//   ....[55]....
        /*0d58*/ 	.word	0x0000e940


	//   ....[56]....
        /*0d5c*/ 	.word	0x00013080


	//   ....[57]....
        /*0d60*/ 	.word	0x000132e0


	//   ....[58]....
        /*0d64*/ 	.word	0x00013bb0


	//   ....[59]....
        /*0d68*/ 	.word	0x00013cc0


	//   ....[60]....
        /*0d6c*/ 	.word	0x000140d0


	//   ....[61]....
        /*0d70*/ 	.word	0x00014170


	//   ....[62]....
        /*0d74*/ 	.word	0x00016410


	//   ....[63]....
        /*0d78*/ 	.word	0x00016670


	//   ....[64]....
        /*0d7c*/ 	.word	0x00016d50


	//   ....[65]....
        /*0d80*/ 	.word	0x00016ef0


	//   ....[66]....
        /*0d84*/ 	.word	0x000173d0


	//   ....[67]....
        /*0d88*/ 	.word	0x00017430


	//   ....[68]....
        /*0d8c*/ 	.word	0x000195b0


	//   ....[69]....
        /*0d90*/ 	.word	0x000195e0


	//   ....[70]....
        /*0d94*/ 	.word	0x00019700


	//   ....[71]....
        /*0d98*/ 	.word	0x00019720


	//   ....[72]....
        /*0d9c*/ 	.word	0x0001b7a0


	//   ....[73]....
        /*0da0*/ 	.word	0x0001b9d0


	//   ....[74]....
        /*0da4*/ 	.word	0x0001c140


	//   ....[75]....
        /*0da8*/ 	.word	0x0001c240


	//   ....[76]....
        /*0dac*/ 	.word	0x0001c6b0


	//   ....[77]....
        /*0db0*/ 	.word	0x0001c710


	//   ....[78]....
        /*0db4*/ 	.word	0x0001d8a0


	//   ....[79]....
        /*0db8*/ 	.word	0x0001d8c0


	//   ....[80]....
        /*0dbc*/ 	.word	0x0001d980


	//   ....[81]....
        /*0dc0*/ 	.word	0x0001d9a0


	//   ....[82]....
        /*0dc4*/ 	.word	0x0001f400


	//   ....[83]....
        /*0dc8*/ 	.word	0x0001f4f0


	//   ....[84]....
        /*0dcc*/ 	.word	0x0001f590


	//   ....[85]....
        /*0dd0*/ 	.word	0x0001f5a0


	//   ....[86]....
        /*0dd4*/ 	.word	0x0001fdd0


	//   ....[87]....
        /*0dd8*/ 	.word	0x0001fe10


	//   ....[88]....
        /*0ddc*/ 	.word	0x0001ff50


	//   ....[89]....
        /*0de0*/ 	.word	0x0001ff70


	//   ....[90]....
        /*0de4*/ 	.word	0x000200b0


	//   ....[91]....
        /*0de8*/ 	.word	0x000200d0


	//   ....[92]....
        /*0dec*/ 	.word	0x00020220


	//   ....[93]....
        /*0df0*/ 	.word	0x00020240


	//   ....[94]....
        /*0df4*/ 	.word	0x00020b40


	//   ....[95]....
        /*0df8*/ 	.word	0x00020b60


	//   ....[96]....
        /*0dfc*/ 	.word	0x00020ca0


	//   ....[97]....
        /*0e00*/ 	.word	0x00020cc0


	//   ....[98]....
        /*0e04*/ 	.word	0x00020e00


	//   ....[99]....
        /*0e08*/ 	.word	0x00020e20


	//   ....[100]....
        /*0e0c*/ 	.word	0x00020f70


	//   ....[101]....
        /*0e10*/ 	.word	0x00020f90


	//   ....[102]....
        /*0e14*/ 	.word	0x00021160


	//   ....[103]....
        /*0e18*/ 	.word	0x00021310


	//   ....[104]....
        /*0e1c*/ 	.word	0x00021340


	//   ....[105]....
        /*0e20*/ 	.word	0x00021370


	//   ....[106]....
        /*0e24*/ 	.word	0x000213a0


	//   ....[107]....
        /*0e28*/ 	.word	0x000213d0


	//   ....[108]....
        /*0e2c*/ 	.word	0x00021400


	//   ....[109]....
        /*0e30*/ 	.word	0x00021570


	//   ....[110]....
        /*0e34*/ 	.word	0x000215a0


	//   ....[111]....
        /*0e38*/ 	.word	0x000215d0


	//   ....[112]....
        /*0e3c*/ 	.word	0x00021600


	//   ....[113]....
        /*0e40*/ 	.word	0x00021630


	//   ....[114]....
        /*0e44*/ 	.word	0x00021660


	//   ....[115]....
        /*0e48*/ 	.word	0x000216f0


	//   ....[116]....
        /*0e4c*/ 	.word	0x00021750


	//   ....[117]....
        /*0e50*/ 	.word	0x000217e0


	//   ....[118]....
        /*0e54*/ 	.word	0x00022880


	//   ....[119]....
        /*0e58*/ 	.word	0x00025170


	//   ....[120]....
        /*0e5c*/ 	.word	0x00025190


	//   ....[121]....
        /*0e60*/ 	.word	0x000251a0


	//   ....[122]....
        /*0e64*/ 	.word	0x00025250


	//   ....[123]....
        /*0e68*/ 	.word	0x00025290


	//   ....[124]....
        /*0e6c*/ 	.word	0x000252f0


	//   ....[125]....
        /*0e70*/ 	.word	0x00025310


	//   ....[126]....
        /*0e74*/ 	.word	0x00025340


	//   ....[127]....
        /*0e78*/ 	.word	0x00025b20


	//   ....[128]....
        /*0e7c*/ 	.word	0x00025b50


	//   ....[129]....
        /*0e80*/ 	.word	0x00025b80


	//   ....[130]....
        /*0e84*/ 	.word	0x00025c40


	//   ....[131]....
        /*0e88*/ 	.word	0x00025c50


	//   ....[132]....
        /*0e8c*/ 	.word	0x00025d10


	//   ....[133]....
        /*0e90*/ 	.word	0x00025d20


	//   ....[134]....
        /*0e94*/ 	.word	0x00025de0


	//   ....[135]....
        /*0e98*/ 	.word	0x00025df0


	//   ....[136]....
        /*0e9c*/ 	.word	0x00025eb0


	//   ....[137]....
        /*0ea0*/ 	.word	0x00025ec0


	//   ....[138]....
        /*0ea4*/ 	.word	0x00025f80


	//   ....[139]....
        /*0ea8*/ 	.word	0x00025f90


	//   ....[140]....
        /*0eac*/ 	.word	0x00026040


	//   ....[141]....
        /*0eb0*/ 	.word	0x00026050


	//   ....[142]....
        /*0eb4*/ 	.word	0x00026060


	//   ....[143]....
        /*0eb8*/ 	.word	0x000268c0


	//   ....[144]....
        /*0ebc*/ 	.word	0x00026900


	//   ....[145]....
        /*0ec0*/ 	.word	0x00026920


	//   ....[146]....
        /*0ec4*/ 	.word	0x000269e0


	//   ....[147]....
        /*0ec8*/ 	.word	0x00026a10


	//   ....[148]....
        /*0ecc*/ 	.word	0x00026a60


	//   ....[149]....
        /*0ed0*/ 	.word	0x00026a90


	//   ....[150]....
        /*0ed4*/ 	.word	0x00026b00


	//   ....[151]....
        /*0ed8*/ 	.word	0x00026df0


	//   ....[152]....
        /*0edc*/ 	.word	0x00026e10


	//   ....[153]....
        /*0ee0*/ 	.word	0x00026ed0


	//   ....[154]....
        /*0ee4*/ 	.word	0x00026ee0


	//   ....[155]....
        /*0ee8*/ 	.word	0x00026f90


	//   ....[156]....
        /*0eec*/ 	.word	0x00026fa0


	//   ....[157]....
        /*0ef0*/ 	.word	0x00026fb0


	//   ....[158]....
        /*0ef4*/ 	.word	0x00027060


	//   ....[159]....
        /*0ef8*/ 	.word	0x00027610


	//   ....[160]....
        /*0efc*/ 	.word	0x00027650


	//   ....[161]....
        /*0f00*/ 	.word	0x000276e0


	//   ....[162]....
        /*0f04*/ 	.word	0x00027710


	//   ....[163]....
        /*0f08*/ 	.word	0x000277a0


	//   ....[164]....
        /*0f0c*/ 	.word	0x000277d0


	//   ....[165]....
        /*0f10*/ 	.word	0x000277e0


	//   ....[166]....
        /*0f14*/ 	.word	0x00027870


	//   ....[167]....
        /*0f18*/ 	.word	0x00027cb0


	//   ....[168]....
        /*0f1c*/ 	.word	0x00027d00


	//   ....[169]....
        /*0f20*/ 	.word	0x00027d30


	//   ....[170]....
        /*0f24*/ 	.word	0x00027d60


	//   ....[171]....
        /*0f28*/ 	.word	0x00027d70


	//   ....[172]....
        /*0f2c*/ 	.word	0x00027da0


	//   ....[173]....
        /*0f30*/ 	.word	0x00027dd0


	//   ....[174]....
        /*0f34*/ 	.word	0x00027e00


	//   ....[175]....
        /*0f38*/ 	.word	0x00027f80


	//   ....[176]....
        /*0f3c*/ 	.word	0x00027fb0


	//   ....[177]....
        /*0f40*/ 	.word	0x00027fe0


	//   ....[178]....
        /*0f44*/ 	.word	0x00028010


	//   ....[179]....
        /*0f48*/ 	.word	0x00028040


	//   ....[180]....
        /*0f4c*/ 	.word	0x00028070


	//   ....[181]....
        /*0f50*/ 	.word	0x00028130


	//   ....[182]....
        /*0f54*/ 	.word	0x00028150


	//   ....[183]....
        /*0f58*/ 	.word	0x000281c0


	//   ....[184]....
        /*0f5c*/ 	.word	0x00028860


	//   ....[185]....
        /*0f60*/ 	.word	0x00028b80


	//   ....[186]....
        /*0f64*/ 	.word	0x00028c10


	//   ....[187]....
        /*0f68*/ 	.word	0x00028cb0


	//   ....[188]....
        /*0f6c*/ 	.word	0x00028d40


	//   ....[189]....
        /*0f70*/ 	.word	0x00028e30


	//   ....[190]....
        /*0f74*/ 	.word	0x00028ec0


	//   ....[191]....
        /*0f78*/ 	.word	0x00028f60


	//   ....[192]....
        /*0f7c*/ 	.word	0x00028ff0


	//   ....[193]....
        /*0f80*/ 	.word	0x000290e0


	//   ....[194]....
        /*0f84*/ 	.word	0x00029170


	//   ....[195]....
        /*0f88*/ 	.word	0x00029210


	//   ....[196]....
        /*0f8c*/ 	.word	0x000292a0


	//   ....[197]....
        /*0f90*/ 	.word	0x00029390


	//   ....[198]....
        /*0f94*/ 	.word	0x00029420


	//   ....[199]....
        /*0f98*/ 	.word	0x00029470


	//   ....[200]....
        /*0f9c*/ 	.word	0x000294c0


	//   ....[201]....
        /*0fa0*/ 	.word	0x00029550


	//   ....[202]....
        /*0fa4*/ 	.word	0x000295e0


	//   ....[203]....
        /*0fa8*/ 	.word	0x00029630


	//   ....[204]....
        /*0fac*/ 	.word	0x00029680


	//   ....[205]....
        /*0fb0*/ 	.word	0x00029710


	//   ....[206]....
        /*0fb4*/ 	.word	0x000297a0


	//   ....[207]....
        /*0fb8*/ 	.word	0x000297f0


	//   ....[208]....
        /*0fbc*/ 	.word	0x00029840


	//   ....[209]....
        /*0fc0*/ 	.word	0x000298d0


	//   ....[210]....
        /*0fc4*/ 	.word	0x00029960


	//   ....[211]....
        /*0fc8*/ 	.word	0x000299b0


	//   ....[212]....
        /*0fcc*/ 	.word	0x00029a00


	//   ....[213]....
        /*0fd0*/ 	.word	0x00029af0


	//   ....[214]....
        /*0fd4*/ 	.word	0x00029b80


	//   ....[215]....
        /*0fd8*/ 	.word	0x00029bd0


	//   ....[216]....
        /*0fdc*/ 	.word	0x00029c20


	//   ....[217]....
        /*0fe0*/ 	.word	0x00029cb0


	//   ....[218]....
        /*0fe4*/ 	.word	0x00029d40


	//   ....[219]....
        /*0fe8*/ 	.word	0x00029d90


	//   ....[220]....
        /*0fec*/ 	.word	0x00029de0


	//   ....[221]....
        /*0ff0*/ 	.word	0x00029e70


	//   ....[222]....
        /*0ff4*/ 	.word	0x00029f00


	//   ....[223]....
        /*0ff8*/ 	.word	0x00029f50


	//   ....[224]....
        /*0ffc*/ 	.word	0x00029fa0


	//   ....[225]....
        /*1000*/ 	.word	0x0002a030


	//   ....[226]....
        /*1004*/ 	.word	0x0002a0c0


	//   ....[227]....
        /*1008*/ 	.word	0x0002a110


	//   ....[228]....
        /*100c*/ 	.word	0x0002a160


	//   ....[229]....
        /*1010*/ 	.word	0x0002a500


	//   ....[230]....
        /*1014*/ 	.word	0x0002a7e0


	//   ....[231]....
        /*1018*/ 	.word	0x0002a8d0


	//   ....[232]....
        /*101c*/ 	.word	0x0002a970


	//   ....[233]....
        /*1020*/ 	.word	0x0002a9d0


	//   ....[234]....
        /*1024*/ 	.word	0x0002aa70


	//   ....[235]....
        /*1028*/ 	.word	0x0002ab50


	//   ....[236]....
        /*102c*/ 	.word	0x0002ac50


	//   ....[237]....
        /*1030*/ 	.word	0x0002acc0


	//   ....[238]....
        /*1034*/ 	.word	0x0002ada0


	//   ....[239]....
        /*1038*/ 	.word	0x0002ae50


	//   ....[240]....
        /*103c*/ 	.word	0x0002aec0


	//   ....[241]....
        /*1040*/ 	.word	0x0002af20


	//   ....[242]....
        /*1044*/ 	.word	0x0002b040


	//   ....[243]....
        /*1048*/ 	.word	0x0002b0a0


	//   ....[244]....
        /*104c*/ 	.word	0x0002b1d0


	//   ....[245]....
        /*1050*/ 	.word	0x0002b230


	//   ....[246]....
        /*1054*/ 	.word	0x0002b360


	//   ....[247]....
        /*1058*/ 	.word	0x0002b3c0


	//   ....[248]....
        /*105c*/ 	.word	0x0002b4f0


	//   ....[249]....
        /*1060*/ 	.word	0x0002b550


	//   ....[250]....
        /*1064*/ 	.word	0x0002b680


	//   ....[251]....
        /*1068*/ 	.word	0x0002b6e0


	//   ....[252]....
        /*106c*/ 	.word	0x0002b810


	//   ....[253]....
        /*1070*/ 	.word	0x0002b870


	//   ....[254]....
        /*1074*/ 	.word	0x0002b980


	//   ....[255]....
        /*1078*/ 	.word	0x0002bab0


	//   ....[0]....
        /*107c*/ 	.word	0x0002bb70


	//   ....[1]....
        /*1080*/ 	.word	0x0002bc50


	//   ....[2]....
        /*1084*/ 	.word	0x0002bd30


	//   ....[3]....
        /*1088*/ 	.word	0x0002bd90


	//   ....[4]....
        /*108c*/ 	.word	0x0002be70


	//   ....[5]....
        /*1090*/ 	.word	0x0002bed0


	//   ....[6]....
        /*1094*/ 	.word	0x0002bfe0


	//   ....[7]....
        /*1098*/ 	.word	0x0002c0d0


	//   ....[8]....
        /*109c*/ 	.word	0x0002c170


	//   ....[9]....
        /*10a0*/ 	.word	0x0002c1d0


	//   ....[10]....
        /*10a4*/ 	.word	0x0002c2f0


	//   ....[11]....
        /*10a8*/ 	.word	0x0002c350


	//   ....[12]....
        /*10ac*/ 	.word	0x0002c470


	//   ....[13]....
        /*10b0*/ 	.word	0x0002c4d0


	//   ....[14]....
        /*10b4*/ 	.word	0x0002c5a0


	//   ....[15]....
        /*10b8*/ 	.word	0x0002c710


	//   ....[16]....
        /*10bc*/ 	.word	0x0002c7d0


	//   ....[17]....
        /*10c0*/ 	.word	0x0002c930


	//   ....[18]....
        /*10c4*/ 	.word	0x0002c9e0


	//   ....[19]....
        /*10c8*/ 	.word	0x0002ca40


	//   ....[20]....
        /*10cc*/ 	.word	0x0002cb00


	//   ....[21]....
        /*10d0*/ 	.word	0x0002cbe0


	//   ....[22]....
        /*10d4*/ 	.word	0x0002cca0


	//   ....[23]....
        /*10d8*/ 	.word	0x0002cdb0


	//   ....[24]....
        /*10dc*/ 	.word	0x0002ce50


	//   ....[25]....
        /*10e0*/ 	.word	0x0002cf70


	//   ....[26]....
        /*10e4*/ 	.word	0x0002cfe0


	//   ....[27]....
        /*10e8*/ 	.word	0x0002d050


	//   ....[28]....
        /*10ec*/ 	.word	0x0002d0c0


	//   ....[29]....
        /*10f0*/ 	.word	0x0002d130


	//   ....[30]....
        /*10f4*/ 	.word	0x0002d1b0


	//   ....[31]....
        /*10f8*/ 	.word	0x0002d240


	//   ....[32]....
        /*10fc*/ 	.word	0x0002d2d0


	//   ....[33]....
        /*1100*/ 	.word	0x0002d340


	//   ....[34]....
        /*1104*/ 	.word	0x0002d3b0


	//   ....[35]....
        /*1108*/ 	.word	0x0002d420


	//   ....[36]....
        /*110c*/ 	.word	0x0002d4a0


	//   ....[37]....
        /*1110*/ 	.word	0x0002d510


	//   ....[38]....
        /*1114*/ 	.word	0x0002d5b0


	//   ....[39]....
        /*1118*/ 	.word	0x0002d640


	//   ....[40]....
        /*111c*/ 	.word	0x0002d760


	//----- nvinfo : EIATTR_REG_RECONFIG
	.align		4
.L_471:
        /*1120*/ 	.byte	0x01, 0x54
	.zero		2


	//----- nvinfo : EIATTR_SYSCALL_OFFSETS
	.align		4
        /*1124*/ 	.byte	0x04, 0x46
        /*1126*/ 	.short	(.L_473 - .L_472)


	//   ....[0]....
.L_472:
        /*1128*/ 	.word	0x00001f30


	//   ....[1]....
        /*112c*/ 	.word	0x00002080


	//   ....[2]....
        /*1130*/ 	.word	0x00008ed0


	//   ....[3]....
        /*1134*/ 	.word	0x000091f0


	//   ....[4]....
        /*1138*/ 	.word	0x000246f0


	//   ....[5]....
        /*113c*/ 	.word	0x00024840


	//   ....[6]....
        /*1140*/ 	.word	0x00024930


	//   ....[7]....
        /*1144*/ 	.word	0x00025760


	//----- nvinfo : EIATTR_MBARRIER_INSTR_OFFSETS
	.align		4
.L_473:
        /*1148*/ 	.byte	0x04, 0x39
        /*114a*/ 	.short	(.L_475 - .L_474)


	//   ....[0]....
.L_474:
        /*114c*/ 	.word	0x00000250
        /*1150*/ 	.word	0x000000ff
        /*1154*/ 	.word	0x00030800
        /*1158*/ 	.short	0x0100
        /*115a*/ 	.byte	0x08
	.zero		1


	//   ....[1]....
        /*115c*/ 	.word	0x00000260
        /*1160*/ 	.word	0x000000ff
        /*1164*/ 	.word	0x00030820
        /*1168*/ 	.short	0x0100
        /*116a*/ 	.byte	0x08
	.zero		1


	//   ....[2]....
        /*116c*/ 	.word	0x00000350
        /*1170*/ 	.word	0x000000ff
        /*1174*/ 	.word	0x00030830
        /*1178*/ 	.short	0x0100
        /*117a*/ 	.byte	0x08
	.zero		1


	//   ....[3]....
        /*117c*/ 	.word	0x00000360
        /*1180*/ 	.word	0x000000ff
        /*1184*/ 	.word	0x00030840
        /*1188*/ 	.short	0x0100
        /*118a*/ 	.byte	0x08
	.zero		1


	//   ....[4]....
        /*118c*/ 	.word	0x00000370
        /*1190*/ 	.word	0x000000ff
        /*1194*/ 	.word	0x00030838
        /*1198*/ 	.short	0x0100
        /*119a*/ 	.byte	0x08
	.zero		1


	//   ....[5]....
        /*119c*/ 	.word	0x00000380
        /*11a0*/ 	.word	0x000000ff
        /*11a4*/ 	.word	0x00030848
        /*11a8*/ 	.short	0x0100
        /*11aa*/ 	.byte	0x08
	.zero		1


	//   ....[6]....
        /*11ac*/ 	.word	0x000004b0
        /*11b0*/ 	.word	0x000000ff
        /*11b4*/ 	.word	0x00030850
        /*11b8*/ 	.short	0x0100
        /*11ba*/ 	.byte	0x08
	.zero		1


	//   ....[7]....
        /*11bc*/ 	.word	0x000004c0
        /*11c0*/ 	.word	0x000000ff
        /*11c4*/ 	.word	0x00030860
        /*11c8*/ 	.short	0x0100
        /*11ca*/ 	.byte	0x08
	.zero		1


	//   ....[8]....
        /*11cc*/ 	.word	0x000004d0
        /*11d0*/ 	.word	0x000000ff
        /*11d4*/ 	.word	0x00030858
        /*11d8*/ 	.short	0x0100
        /*11da*/ 	.byte	0x08
	.zero		1


	//   ....[9]....
        /*11dc*/ 	.word	0x000004e0
        /*11e0*/ 	.word	0x000000ff
        /*11e4*/ 	.word	0x00030868
        /*11e8*/ 	.short	0x0100
        /*11ea*/ 	.byte	0x08
	.zero		1


	//   ....[10]....
        /*11ec*/ 	.word	0x000005d0
        /*11f0*/ 	.word	0x000000ff
        /*11f4*/ 	.word	0x00030870
        /*11f8*/ 	.short	0x0100
        /*11fa*/ 	.byte	0x06
	.zero		1


	//   ....[11]....
        /*11fc*/ 	.word	0x000005e0
        /*1200*/ 	.word	0x000000ff
        /*1204*/ 	.word	0x00030880
        /*1208*/ 	.short	0x0100
        /*120a*/ 	.byte	0x06
	.zero		1


	//   ....[12]....
        /*120c*/ 	.word	0x000005f0
        /*1210*/ 	.word	0x000000ff
        /*1214*/ 	.word	0x00030878
        /*1218*/ 	.short	0x0100
        /*121a*/ 	.byte	0x06
	.zero		1


	//   ....[13]....
        /*121c*/ 	.word	0x00000600
        /*1220*/ 	.word	0x000000ff
        /*1224*/ 	.word	0x00030888
        /*1228*/ 	.short	0x0100
        /*122a*/ 	.byte	0x06
	.zero		1


	//   ....[14]....
        /*122c*/ 	.word	0x00000730
        /*1230*/ 	.word	0x000000ff
        /*1234*/ 	.word	0x00030890
        /*1238*/ 	.short	0x0100
        /*123a*/ 	.byte	0x08
	.zero		1


	//   ....[15]....
        /*123c*/ 	.word	0x00000740
        /*1240*/ 	.word	0x000000ff
        /*1244*/ 	.word	0x000308a0
        /*1248*/ 	.short	0x0100
        /*124a*/ 	.byte	0x08
	.zero		1


	//   ....[16]....
        /*124c*/ 	.word	0x00000750
        /*1250*/ 	.word	0x000000ff
        /*1254*/ 	.word	0x00030898
        /*1258*/ 	.short	0x0100
        /*125a*/ 	.byte	0x08
	.zero		1


	//   ....[17]....
        /*125c*/ 	.word	0x00000760
        /*1260*/ 	.word	0x000000ff
        /*1264*/ 	.word	0x000308a8
        /*1268*/ 	.short	0x0100
        /*126a*/ 	.byte	0x08
	.zero		1


	//   ....[18]....
        /*126c*/ 	.word	0x00000890
        /*1270*/ 	.word	0x000000ff
        /*1274*/ 	.word	0x000308b0
        /*1278*/ 	.short	0x0100
        /*127a*/ 	.byte	0x08
	.zero		1


	//   ....[19]....
        /*127c*/ 	.word	0x000008a0
        /*1280*/ 	.word	0x000000ff
        /*1284*/ 	.word	0x000308c0
        /*1288*/ 	.short	0x0100
        /*128a*/ 	.byte	0x08
	.zero		1


	//   ....[20]....
        /*128c*/ 	.word	0x000008b0
        /*1290*/ 	.word	0x000000ff
        /*1294*/ 	.word	0x000308b8
        /*1298*/ 	.short	0x0100
        /*129a*/ 	.byte	0x08
	.zero		1


	//   ....[21]....
        /*129c*/ 	.word	0x000008c0
        /*12a0*/ 	.word	0x000000ff
        /*12a4*/ 	.word	0x000308c8
        /*12a8*/ 	.short	0x0100
        /*12aa*/ 	.byte	0x08
	.zero		1


	//   ....[22]....
        /*12ac*/ 	.word	0x00003510
        /*12b0*/ 	.word	0x00000059
        /*12b4*/ 	.word	0x00030890
        /*12b8*/ 	.short	0x010a
        /*12ba*/ 	.byte	0x3f
	.zero		1


	//   ....[23]....
        /*12bc*/ 	.word	0x00005830
        /*12c0*/ 	.word	0x00000059
        /*12c4*/ 	.word	0x00030890
        /*12c8*/ 	.short	0x010a
        /*12ca*/ 	.byte	0x3f
	.zero		1


	//   ....[24]....
        /*12cc*/ 	.word	0x00007790
        /*12d0*/ 	.word	0x00000059
        /*12d4*/ 	.word	0x00030890
        /*12d8*/ 	.short	0x010a
        /*12da*/ 	.byte	0x3f
	.zero		1


	//   ....[25]....
        /*12dc*/ 	.word	0x00007dc0
        /*12e0*/ 	.word	0x0000000b
        /*12e4*/ 	.word	0x00000000
        /*12e8*/ 	.short	0x0101
        /*12ea*/ 	.byte	0x3f
	.zero		1


	//   ....[26]....
        /*12ec*/ 	.word	0x00007e00
        /*12f0*/ 	.word	0x00000059
        /*12f4*/ 	.word	0x000308b0
        /*12f8*/ 	.short	0x010a
        /*12fa*/ 	.byte	0x3f
	.zero		1


	//   ....[27]....
        /*12fc*/ 	.word	0x000083d0
        /*1300*/ 	.word	0x00000059
        /*1304*/ 	.word	0x00000000
        /*1308*/ 	.short	0x0101
        /*130a*/ 	.byte	0x3f
	.zero		1


	//   ....[28]....
        /*130c*/ 	.word	0x00008f70
        /*1310*/ 	.word	0x00000012
        /*1314*/ 	.word	0x00030800
        /*1318*/ 	.short	0x010a
        /*131a*/ 	.byte	0x3f
	.zero		1


	//   ....[29]....
        /*131c*/ 	.word	0x00008fc0
        /*1320*/ 	.word	0x00000012
        /*1324*/ 	.word	0x00030800
        /*1328*/ 	.short	0x010a
        /*132a*/ 	.byte	0x3f
	.zero		1


	//   ....[30]....
        /*132c*/ 	.word	0x0000a8e0
        /*1330*/ 	.word	0x00000012
        /*1334*/ 	.word	0x00030800
        /*1338*/ 	.short	0x010a
        /*133a*/ 	.byte	0x3f
	.zero		1


	//   ....[31]....
        /*133c*/ 	.word	0x0000ec20
        /*1340*/ 	.word	0x00000012
        /*1344*/ 	.word	0x00030800
        /*1348*/ 	.short	0x010a
        /*134a*/ 	.byte	0x3f
	.zero		1


	//   ....[32]....
        /*134c*/ 	.word	0x000122f0
        /*1350*/ 	.word	0x00000008
        /*1354*/ 	.word	0x00030830
        /*1358*/ 	.short	0x010a
        /*135a*/ 	.byte	0x3f
	.zero		1


	//   ....[33]....
        /*135c*/ 	.word	0x000123a0
        /*1360*/ 	.word	0x00000008
        /*1364*/ 	.word	0x00030830
        /*1368*/ 	.short	0x010a
        /*136a*/ 	.byte	0x3f
	.zero		1


	//   ....[34]....
        /*136c*/ 	.word	0x000130e0
        /*1370*/ 	.word	0x00000000
        /*1374*/ 	.word	0x00000000
        /*1378*/ 	.short	0x0101
        /*137a*/ 	.byte	0x3f
	.zero		1


	//   ....[35]....
        /*137c*/ 	.word	0x00014dc0
        /*1380*/ 	.word	0x000000df
        /*1384*/ 	.word	0x00030830
        /*1388*/ 	.short	0x010a
        /*138a*/ 	.byte	0x3f
	.zero		1


	//   ....[36]....
        /*138c*/ 	.word	0x00014e50
        /*1390*/ 	.word	0x000000df
        /*1394*/ 	.word	0x00030830
        /*1398*/ 	.short	0x010a
        /*139a*/ 	.byte	0x3f
	.zero		1


	//   ....[37]....
        /*139c*/ 	.word	0x00016040
        /*13a0*/ 	.word	0x000000da
        /*13a4*/ 	.word	0x00030850
        /*13a8*/ 	.short	0x010a
        /*13aa*/ 	.byte	0x3f
	.zero		1


	//   ....[38]....
        /*13ac*/ 	.word	0x00016090
        /*13b0*/ 	.word	0x000000da
        /*13b4*/ 	.word	0x00030850
        /*13b8*/ 	.short	0x010a
        /*13ba*/ 	.byte	0x3f
	.zero		1


	//   ....[39]....
        /*13bc*/ 	.word	0x00016430
        /*13c0*/ 	.word	0x000000df
        /*13c4*/ 	.word	0x00000000
        /*13c8*/ 	.short	0x0101
        /*13ca*/ 	.byte	0x3f
	.zero		1


	//   ....[40]....
        /*13cc*/ 	.word	0x00017980
        /*13d0*/ 	.word	0x000000da
        /*13d4*/ 	.word	0x00000000
        /*13d8*/ 	.short	0x0101
        /*13da*/ 	.byte	0x3f
	.zero		1


	//   ....[41]....
        /*13dc*/ 	.word	0x00017f10
        /*13e0*/ 	.word	0x000000df
        /*13e4*/ 	.word	0x00030830
        /*13e8*/ 	.short	0x010a
        /*13ea*/ 	.byte	0x3f
	.zero		1


	//   ....[42]....
        /*13ec*/ 	.word	0x00017fa0
        /*13f0*/ 	.word	0x000000df
        /*13f4*/ 	.word	0x00030830
        /*13f8*/ 	.short	0x010a
        /*13fa*/ 	.byte	0x3f
	.zero		1


	//   ....[43]....
        /*13fc*/ 	.word	0x000191b0
        /*1400*/ 	.word	0x00000008
        /*1404*/ 	.word	0x00030850
        /*1408*/ 	.short	0x010a
        /*140a*/ 	.byte	0x3f
	.zero		1


	//   ....[44]....
        /*140c*/ 	.word	0x00019200
        /*1410*/ 	.word	0x00000008
        /*1414*/ 	.word	0x00030850
        /*1418*/ 	.short	0x010a
        /*141a*/ 	.byte	0x3f
	.zero		1


	//   ....[45]....
        /*141c*/ 	.word	0x00019a90
        /*1420*/ 	.word	0x000000df
        /*1424*/ 	.word	0x00000000
        /*1428*/ 	.short	0x0101
        /*142a*/ 	.byte	0x3f
	.zero		1


	//   ....[46]....
        /*142c*/ 	.word	0x00019e90
        /*1430*/ 	.word	0x00000008
        /*1434*/ 	.word	0x00000000
        /*1438*/ 	.short	0x0101
        /*143a*/ 	.byte	0x3f
	.zero		1


	//   ....[47]....
        /*143c*/ 	.word	0x0001a100
        /*1440*/ 	.word	0x000000df
        /*1444*/ 	.word	0x00030830
        /*1448*/ 	.short	0x010a
        /*144a*/ 	.byte	0x3f
	.zero		1


	//   ....[48]....
        /*144c*/ 	.word	0x0001a190
        /*1450*/ 	.word	0x000000df
        /*1454*/ 	.word	0x00030830
        /*1458*/ 	.short	0x010a
        /*145a*/ 	.byte	0x3f
	.zero		1


	//   ....[49]....
        /*145c*/ 	.word	0x0001b3a0
        /*1460*/ 	.word	0x000000de
        /*1464*/ 	.word	0x00030850
        /*1468*/ 	.short	0x010a
        /*146a*/ 	.byte	0x3f
	.zero		1


	//   ....[50]....
        /*146c*/ 	.word	0x0001b3f0
        /*1470*/ 	.word	0x000000de
        /*1474*/ 	.word	0x00030850
        /*1478*/ 	.short	0x010a
        /*147a*/ 	.byte	0x3f
	.zero		1


	//   ....[51]....
        /*147c*/ 	.word	0x0001b790
        /*1480*/ 	.word	0x000000df
        /*1484*/ 	.word	0x00000000
        /*1488*/ 	.short	0x0101
        /*148a*/ 	.byte	0x3f
	.zero		1


	//   ....[52]....
        /*148c*/ 	.word	0x0001ccf0
        /*1490*/ 	.word	0x000000de
        /*1494*/ 	.word	0x00000000
        /*1498*/ 	.short	0x0101
        /*149a*/ 	.byte	0x3f
	.zero		1


	//   ....[53]....
        /*149c*/ 	.word	0x0001d690
        /*14a0*/ 	.word	0x00000008
        /*14a4*/ 	.word	0x00030850
        /*14a8*/ 	.short	0x010a
        /*14aa*/ 	.byte	0x3f
	.zero		1


	//   ....[54]....
        /*14ac*/ 	.word	0x0001d730
        /*14b0*/ 	.word	0x00000008
        /*14b4*/ 	.word	0x00030850
        /*14b8*/ 	.short	0x010a
        /*14ba*/ 	.byte	0x3f
	.zero		1


	//   ....[55]....
        /*14bc*/ 	.word	0x0001e350
        /*14c0*/ 	.word	0x00000004
        /*14c4*/ 	.word	0x00000000
        /*14c8*/ 	.short	0x0101
        /*14ca*/ 	.byte	0x3f
	.zero		1


	//   ....[56]....
        /*14cc*/ 	.word	0x0001fdf0
        /*14d0*/ 	.word	0x00000000
        /*14d4*/ 	.word	0x00000000
        /*14d8*/ 	.short	0x0101
        /*14da*/ 	.byte	0x3f
	.zero		1


	//   ....[57]....
        /*14dc*/ 	.word	0x00022960
        /*14e0*/ 	.word	0x00000017
        /*14e4*/ 	.word	0x00030820
        /*14e8*/ 	.short	0x010a
        /*14ea*/ 	.byte	0x3f
	.zero		1


	//   ....[58]....
        /*14ec*/ 	.word	0x000229f0
        /*14f0*/ 	.word	0x0000000d
        /*14f4*/ 	.word	0x000308a0
        /*14f8*/ 	.short	0x010a
        /*14fa*/ 	.byte	0x3f
	.zero		1


	//   ....[59]....
        /*14fc*/ 	.word	0x00022f50
        /*1500*/ 	.word	0x0000000d
        /*1504*/ 	.word	0x000308c0
        /*1508*/ 	.short	0x010a
        /*150a*/ 	.byte	0x3f
	.zero		1


	//   ....[60]....
        /*150c*/ 	.word	0x00023560
        /*1510*/ 	.word	0x00000006
        /*1514*/ 	.word	0x000308a0
        /*1518*/ 	.short	0x010a
        /*151a*/ 	.byte	0x3f
	.zero		1


	//   ....[61]....
        /*151c*/ 	.word	0x00023aa0
        /*1520*/ 	.word	0x00000006
        /*1524*/ 	.word	0x000308c0
        /*1528*/ 	.short	0x010a
        /*152a*/ 	.byte	0x3f
	.zero		1


	//   ....[62]....
        /*152c*/ 	.word	0x00024f30
        /*1530*/ 	.word	0x00000004
        /*1534*/ 	.word	0x00030840
        /*1538*/ 	.short	0x010a
        /*153a*/ 	.byte	0x3f
	.zero		1


	//   ....[63]....
        /*153c*/ 	.word	0x00025450
        /*1540*/ 	.word	0x00000004
        /*1544*/ 	.word	0x00030830
        /*1548*/ 	.short	0x0107
        /*154a*/ 	.byte	0x3f
	.zero		1


	//   ....[64]....
        /*154c*/ 	.word	0x00025510
        /*1550*/ 	.word	0x00000004
        /*1554*/ 	.word	0x00030830
        /*1558*/ 	.short	0x0101
        /*155a*/ 	.byte	0x3f
	.zero		1


	//   ....[65]....
        /*155c*/ 	.word	0x000261e0
        /*1560*/ 	.word	0x00000017
        /*1564*/ 	.word	0x00030800
        /*1568*/ 	.short	0x0107
        /*156a*/ 	.byte	0x3f
	.zero		1


	//   ....[66]....
        /*156c*/ 	.word	0x00026300
        /*1570*/ 	.word	0x00000017
        /*1574*/ 	.word	0x00030800
        /*1578*/ 	.short	0x0101
        /*157a*/ 	.byte	0x3f
	.zero		1


	//   ....[67]....
        /*157c*/ 	.word	0x00026320
        /*1580*/ 	.word	0x00000017
        /*1584*/ 	.word	0x00030820
        /*1588*/ 	.short	0x010a
        /*158a*/ 	.byte	0x3f
	.zero		1


	//   ....[68]....
        /*158c*/ 	.word	0x00026710
        /*1590*/ 	.word	0x00000007
        /*1594*/ 	.word	0x00030840
        /*1598*/ 	.short	0x010a
        /*159a*/ 	.byte	0x3f
	.zero		1


	//   ....[69]....
        /*159c*/ 	.word	0x00026c10
        /*15a0*/ 	.word	0x00000007
        /*15a4*/ 	.word	0x00030830
        /*15a8*/ 	.short	0x0107
        /*15aa*/ 	.byte	0x3f
	.zero		1


	//   ....[70]....
        /*15ac*/ 	.word	0x00026cd0
        /*15b0*/ 	.word	0x00000007
        /*15b4*/ 	.word	0x00030830
        /*15b8*/ 	.short	0x0101
        /*15ba*/ 	.byte	0x3f
	.zero		1


	//   ....[71]....
        /*15bc*/ 	.word	0x00026d30
        /*15c0*/ 	.word	0x00000007
        /*15c4*/ 	.word	0x00030860
        /*15c8*/ 	.short	0x010a
        /*15ca*/ 	.byte	0x3f
	.zero		1


	//   ....[72]....
        /*15cc*/ 	.word	0x000271e0
        /*15d0*/ 	.word	0x00000007
        /*15d4*/ 	.word	0x00030850
        /*15d8*/ 	.short	0x0107
        /*15da*/ 	.byte	0x3f
	.zero		1


	//   ....[73]....
        /*15dc*/ 	.word	0x00027340
        /*15e0*/ 	.word	0x00000007
        /*15e4*/ 	.word	0x00030850
        /*15e8*/ 	.short	0x0101
        /*15ea*/ 	.byte	0x3f
	.zero		1


	//   ....[74]....
        /*15ec*/ 	.word	0x00027560
        /*15f0*/ 	.word	0x00000004
        /*15f4*/ 	.word	0x00030860
        /*15f8*/ 	.short	0x010a
        /*15fa*/ 	.byte	0x3f
	.zero		1


	//   ....[75]....
        /*15fc*/ 	.word	0x000279f0
        /*1600*/ 	.word	0x00000004
        /*1604*/ 	.word	0x00030850
        /*1608*/ 	.short	0x0107
        /*160a*/ 	.byte	0x3f
	.zero		1


	//   ....[76]....
        /*160c*/ 	.word	0x00027ab0
        /*1610*/ 	.word	0x00000004
        /*1614*/ 	.word	0x00030850
        /*1618*/ 	.short	0x0101
        /*161a*/ 	.byte	0x3f
	.zero		1


	//   ....[77]....
        /*161c*/ 	.word	0x000287e0
        /*1620*/ 	.word	0x00000005
        /*1624*/ 	.word	0x00030820
        /*1628*/ 	.short	0x010a
        /*162a*/ 	.byte	0x3f
	.zero		1


	//   ....[78]....
        /*162c*/ 	.word	0x00028950
        /*1630*/ 	.word	0x00000003
        /*1634*/ 	.word	0x00030840
        /*1638*/ 	.short	0x010a
        /*163a*/ 	.byte	0x3f
	.zero		1


	//   ....[79]....
        /*163c*/ 	.word	0x000289f0
        /*1640*/ 	.word	0x00000019
        /*1644*/ 	.word	0x00030840
        /*1648*/ 	.short	0x010a
        /*164a*/ 	.byte	0x3f
	.zero		1


	//   ....[80]....
        /*164c*/ 	.word	0x00028a30
        /*1650*/ 	.word	0x00000003
        /*1654*/ 	.word	0x00030860
        /*1658*/ 	.short	0x010a
        /*165a*/ 	.byte	0x3f
	.zero		1


	//   ....[81]....
        /*165c*/ 	.word	0x00028a70
        /*1660*/ 	.word	0x00000019
        /*1664*/ 	.word	0x00030860
        /*1668*/ 	.short	0x010a
        /*166a*/ 	.byte	0x3f
	.zero		1


	//   ....[82]....
        /*166c*/ 	.word	0x00028ad0
        /*1670*/ 	.word	0x00000059
        /*1674*/ 	.word	0x00030890
        /*1678*/ 	.short	0x010a
        /*167a*/ 	.byte	0x3f
	.zero		1


	//   ....[83]....
        /*167c*/ 	.word	0x00028d80
        /*1680*/ 	.word	0x00000059
        /*1684*/ 	.word	0x00030890
        /*1688*/ 	.short	0x010a
        /*168a*/ 	.byte	0x3f
	.zero		1


	//   ....[84]....
        /*168c*/ 	.word	0x00029030
        /*1690*/ 	.word	0x00000059
        /*1694*/ 	.word	0x00030890
        /*1698*/ 	.short	0x010a
        /*169a*/ 	.byte	0x3f
	.zero		1


	//   ....[85]....
        /*169c*/ 	.word	0x000292e0
        /*16a0*/ 	.word	0x00000059
        /*16a4*/ 	.word	0x000308b0
        /*16a8*/ 	.short	0x010a
        /*16aa*/ 	.byte	0x3f
	.zero		1


	//   ....[86]....
        /*16ac*/ 	.word	0x00029a40
        /*16b0*/ 	.word	0x00000012
        /*16b4*/ 	.word	0x00030800
        /*16b8*/ 	.short	0x010a
        /*16ba*/ 	.byte	0x3f
	.zero		1


	//   ....[87]....
        /*16bc*/ 	.word	0x0002a1a0
        /*16c0*/ 	.word	0x00000012
        /*16c4*/ 	.word	0x00030800
        /*16c8*/ 	.short	0x010a
        /*16ca*/ 	.byte	0x3f
	.zero		1


	//   ....[88]....
        /*16cc*/ 	.word	0x0002a1f0
        /*16d0*/ 	.word	0x00000008
        /*16d4*/ 	.word	0x00030830
        /*16d8*/ 	.short	0x010a
        /*16da*/ 	.byte	0x3f
	.zero		1


	//   ....[89]....
        /*16dc*/ 	.word	0x0002a240
        /*16e0*/ 	.word	0x000000df
        /*16e4*/ 	.word	0x00030830
        /*16e8*/ 	.short	0x010a
        /*16ea*/ 	.byte	0x3f
	.zero		1


	//   ....[90]....
        /*16ec*/ 	.word	0x0002a290
        /*16f0*/ 	.word	0x000000da
        /*16f4*/ 	.word	0x00030850
        /*16f8*/ 	.short	0x010a
        /*16fa*/ 	.byte	0x3f
	.zero		1


	//   ....[91]....
        /*16fc*/ 	.word	0x0002a2e0
        /*1700*/ 	.word	0x000000df
        /*1704*/ 	.word	0x00030830
        /*1708*/ 	.short	0x010a
        /*170a*/ 	.byte	0x3f
	.zero		1


	//   ....[92]....
        /*170c*/ 	.word	0x0002a330
        /*1710*/ 	.word	0x00000008
        /*1714*/ 	.word	0x00030850
        /*1718*/ 	.short	0x010a
        /*171a*/ 	.byte	0x3f
	.zero		1


	//   ....[93]....
        /*171c*/ 	.word	0x0002a380
        /*1720*/ 	.word	0x000000df
        /*1724*/ 	.word	0x00030830
        /*1728*/ 	.short	0x010a
        /*172a*/ 	.byte	0x3f
	.zero		1


	//   ....[94]....
        /*172c*/ 	.word	0x0002a3d0
        /*1730*/ 	.word	0x000000de
        /*1734*/ 	.word	0x00030850
        /*1738*/ 	.short	0x010a
        /*173a*/ 	.byte	0x3f
	.zero		1


	//   ....[95]....
        /*173c*/ 	.word	0x0002a420
        /*1740*/ 	.word	0x00000008
        /*1744*/ 	.word	0x00030850
        /*1748*/ 	.short	0x010a
        /*174a*/ 	.byte	0x3f
	.zero		1


	//   ....[96]....
        /*174c*/ 	.word	0x0002a5c0
        /*1750*/ 	.word	0x00000017
        /*1754*/ 	.word	0x00030820
        /*1758*/ 	.short	0x010a
        /*175a*/ 	.byte	0x3f
	.zero		1


	//   ....[97]....
        /*175c*/ 	.word	0x0002a610
        /*1760*/ 	.word	0x0000000d
        /*1764*/ 	.word	0x000308a0
        /*1768*/ 	.short	0x010a
        /*176a*/ 	.byte	0x3f
	.zero		1


	//   ....[98]....
        /*176c*/ 	.word	0x0002a660
        /*1770*/ 	.word	0x0000000d
        /*1774*/ 	.word	0x000308c0
        /*1778*/ 	.short	0x010a
        /*177a*/ 	.byte	0x3f
	.zero		1


	//   ....[99]....
        /*177c*/ 	.word	0x0002a6b0
        /*1780*/ 	.word	0x00000006
        /*1784*/ 	.word	0x000308a0
        /*1788*/ 	.short	0x010a
        /*178a*/ 	.byte	0x3f
	.zero		1


	//   ....[100]....
        /*178c*/ 	.word	0x0002a700
        /*1790*/ 	.word	0x00000006
        /*1794*/ 	.word	0x000308c0
        /*1798*/ 	.short	0x010a
        /*179a*/ 	.byte	0x3f
	.zero		1


	//   ....[101]....
        /*179c*/ 	.word	0x0002a820
        /*17a0*/ 	.word	0x00000004
        /*17a4*/ 	.word	0x00030840
        /*17a8*/ 	.short	0x010a
        /*17aa*/ 	.byte	0x3f
	.zero		1


	//   ....[102]....
        /*17ac*/ 	.word	0x0002b9b0
        /*17b0*/ 	.word	0x00000017
        /*17b4*/ 	.word	0x00030820
        /*17b8*/ 	.short	0x010a
        /*17ba*/ 	.byte	0x3f
	.zero		1


	//   ....[103]....
        /*17bc*/ 	.word	0x0002ba00
        /*17c0*/ 	.word	0x00000007
        /*17c4*/ 	.word	0x00030840
        /*17c8*/ 	.short	0x010a
        /*17ca*/ 	.byte	0x3f
	.zero		1


	//   ....[104]....
        /*17cc*/ 	.word	0x0002c020
        /*17d0*/ 	.word	0x00000007
        /*17d4*/ 	.word	0x00030860
        /*17d8*/ 	.short	0x010a
        /*17da*/ 	.byte	0x3f
	.zero		1


	//   ....[105]....
        /*17dc*/ 	.word	0x0002c660
        /*17e0*/ 	.word	0x00000004
        /*17e4*/ 	.word	0x00030860
        /*17e8*/ 	.short	0x010a
        /*17ea*/ 	.byte	0x3f
	.zero		1


	//   ....[106]....
        /*17ec*/ 	.word	0x0002d680
        /*17f0*/ 	.word	0x00000005
        /*17f4*/ 	.word	0x00030820
        /*17f8*/ 	.short	0x010a
        /*17fa*/ 	.byte	0x3f
	.zero		1


	//   ....[107]....
        /*17fc*/ 	.word	0x0002d820
        /*1800*/ 	.word	0x00000003
        /*1804*/ 	.word	0x00030840
        /*1808*/ 	.short	0x010a
        /*180a*/ 	.byte	0x3f
	.zero		1


	//   ....[108]....
        /*180c*/ 	.word	0x0002d870
        /*1810*/ 	.word	0x00000019
        /*1814*/ 	.word	0x00030840
        /*1818*/ 	.short	0x010a
        /*181a*/ 	.byte	0x3f
	.zero		1


	//   ....[109]....
        /*181c*/ 	.word	0x0002d8c0
        /*1820*/ 	.word	0x00000003
        /*1824*/ 	.word	0x00030860
        /*1828*/ 	.short	0x010a
        /*182a*/ 	.byte	0x3f
	.zero		1


	//----- nvinfo : EIATTR_NUM_MBARRIERS
	.align		4
.L_475:
        /*182c*/ 	.byte	0x03, 0x38
        /*182e*/ 	.short	0x0016


	//----- nvinfo : EIATTR_EXIT_INSTR_OFFSETS
	.align		4
        /*1830*/ 	.byte	0x04, 0x1c
        /*1832*/ 	.short	(.L_477 - .L_476)


	//   ....[0]....
.L_476:
        /*1834*/ 	.word	0x00028ac0


	//----- nvinfo : EIATTR_MAX_THREADS
	.align		4
.L_477:
        /*1838*/ 	.byte	0x04, 0x05
        /*183a*/ 	.short	(.L_479 - .L_478)
.L_478:
        /*183c*/ 	.word	0x00000180
        /*1840*/ 	.word	0x00000001
        /*1844*/ 	.word	0x00000001


	//----- nvinfo : EIATTR_CRS_STACK_SIZE
	.align		4
.L_479:
        /*1848*/ 	.byte	0x04, 0x1e
        /*184a*/ 	.short	(.L_481 - .L_480)
.L_480:
        /*184c*/ 	.word	0x00000000


	//----- nvinfo : EIATTR_CBANK_PARAM_SIZE
	.align		4
.L_481:
        /*1850*/ 	.byte	0x03, 0x19
        /*1852*/ 	.short	0x0af0


	//----- nvinfo : EIATTR_PARAM_CBANK
	.align		4
        /*1854*/ 	.byte	0x04, 0x0a
        /*1856*/ 	.short	(.L_483 - .L_482)
	.align		4
.L_482:
        /*1858*/ 	.word	index@(.nv.constant0._ZN7cutlass13device_kernelIN5flash11enable_sm90INS1_16FlashAttnFwdSm90INS1_25CollectiveMainloopFwdSm90ILi2EN4cute5tupleIJNS5_1CILi1EEES8_S8_EEENS6_IJNS7_ILi128EEENS7_ILi64EEENS7_ILi256EEEEEELi256ENS_6half_tEfNS_4arch4Sm90ELb0ELb1ELb0ELb1ELb1ELb1ELb0ELb1ELb1ELb1ELb0ELb0EEENS1_21CollectiveEpilogueFwdINS6_IJSA_SC_SB_EEES9_SE_SG_Li256ELb1ELb1ELb0ELb0EEENS1_36VarlenDynamicPersistentTileSchedulerILi128ELi64ELi256ELi128ELb0ELb1ELb1ELb1ELb0ELb1EEEEEEEEEvNT_6ParamsE)
        /*185c*/ 	.short	0x0210
        /*185e*/ 	.short	0x0af0


	//----- nvinfo : EIATTR_SW_WAR
	.align		4
.L_483:
        /*1860*/ 	.byte	0x04, 0x36
        /*1862*/ 	.short	(.L_485 - .L_484)
.L_484:
        /*1864*/ 	.word	0x00000008
.L_485:


//--------------------- .nv.info._ZN7cutlass13device_kernelIN5flash11enable_sm90INS1_16FlashAttnFwdSm90INS1_25CollectiveMainloopFwdSm90ILi2EN4cute5tupleIJNS5_1CILi1EEES8_S8_EEENS6_IJNS7_ILi128EEENS7_ILi80EEENS7_ILi256EEEEEELi256ENS_6half_tEfNS_4arch4Sm90ELb1ELb0ELb0ELb0ELb1ELb0ELb0ELb1ELb1ELb1ELb0ELb0EEENS1_21CollectiveEpilogueFwdINS6_IJSA_SC_SB_EEES9_SE_SG_Li256ELb0ELb1ELb0ELb0EEENS1_30DynamicPersistentTileSchedulerILi256ELi128ELb0ELb1ELb1EEEEEEEEEvNT_6ParamsE --------------------------
	.section	.nv.info._ZN7cutlass13device_kernelIN5flash11enable_sm90INS1_16FlashAttnFwdSm90INS1_25CollectiveMainloopFwdSm90ILi2EN4cute5tupleIJNS5_1CILi1EEES8_S8_EEENS6_IJNS7_ILi128EEENS7_ILi80EEENS7_ILi256EEEEEELi256ENS_6half_tEfNS_4arch4Sm90ELb1ELb0ELb0ELb0ELb1ELb0ELb0ELb1ELb1ELb1ELb0ELb0EEENS1_21CollectiveEpilogueFwdINS6_IJSA_SC_SB_EEES9_SE_SG_Li256ELb0ELb1ELb0ELb0EEENS1_30DynamicPersistentTileSchedulerILi256ELi128ELb0ELb1ELb1EEEEEEEEEvNT_6ParamsE,"",@"SHT_CUDA_INFO"
	.sectionflags	@""
	.align	4


	//----- nvinfo : EIATTR_CUDA_API_VERSION
	.align		4
        /*0000*/ 	.byte	0x04, 0x37
        /*0002*/ 	.short	(.L_487 - .L_486)
.L_486:
        /*0004*/ 	.word	0x00000082


	//----- nvinfo : EIATTR_KPARAM_INFO
	.align		4
.L_487:
        /*0008*/ 	.byte	0x04, 0x17
        /*000a*/ 	.short	(.L_489 - .L_488)
.L_488:
        /*000c*/ 	.word	0x00000000
        /*0010*/ 	.short	0x0000
        /*0012*/ 	.short	0x0070
        /*0014*/ 	.byte	0x00, 0xf0, 0x01, 0x2a


	//----- nvinfo : EIATTR_SPARSE_MMA_MASK
	.align		4
.L_489:
        /*0018*/ 	.byte	0x03, 0x50
        /*001a*/ 	.short	0x0000


	//----- nvinfo : EIATTR_MAXREG_COUNT
	.align		4
        /*001c*/ 	.byte	0x03, 0x1b
        /*001e*/ 	.short	0x00a8


	//----- nvinfo : EIATTR_NUM_BARRIERS
	.align		4
        /*0020*/ 	.byte	0x02, 0x4c
        /*0022*/ 	.byte	0x09
	.zero		1


	//----- nvinfo : EIATTR_EXTERNS
	.align		4
        /*0024*/ 	.byte	0x04, 0x0f
        /*0026*/ 	.short	(.L_491 - .L_490)


	//   ....[0]....
	.align		4
.L_490:
        /*0028*/ 	.word	index@(__assertfail)


	//----- nvinfo : EIATTR_ANNOTATIONS
	.align		4
.L_491:
        /*002c*/ 	.byte	0x04, 0x55
        /*002e*/ 	.short	(.L_493 - .L_492)


	//   ....[0]....
.L_492:
        /*0030*/ 	.word	0x00000001
        /*0034*/ 	.byte	0xa0, 0x08, 0x00, 0x00, 0x01, 0x00, 0x00, 0x00, 0x60, 0x09, 0x00, 0x00, 0x01, 0x00, 0x00, 0x00
        /*0044*/ 	.byte	0xb0, 0x0c, 0x00, 0x00, 0x01, 0x00, 0x00, 0x00, 0x70, 0x18, 0x00, 0x00, 0x01, 0x00, 0x00, 0x00
        /*0054*/ 	.byte	0xc0, 0x10, 0x01, 0x00, 0x01, 0x00, 0x00, 0x00, 0x60, 0x11, 0x01, 0x00, 0x01, 0x00, 0x00, 0x00
        /*0064*/ 	.byte	0xe0, 0x11, 0x01, 0x00, 0x01, 0x00, 0x00, 0x00, 0xa0, 0x36, 0x01, 0x00, 0x01, 0x00, 0x00, 0x00
        /*0074*/ 	.byte	0xc0, 0x36, 0x01, 0x00, 0x01, 0x00, 0x00, 0x00, 0xb0, 0x50, 0x01, 0x00, 0x01, 0x00, 0x00, 0x00
        /*0084*/ 	.byte	0x50, 0x52, 0x01, 0x00


	//----- nvinfo : EIATTR_MERCURY_ISA_VERSION
	.align		4
.L_493:
        /*0088*/ 	.byte	0x03, 0x5f
        /*008a*/ 	.short	0x0101


	//----- nvinfo : EIATTR_INT_WARP_WIDE_INSTR_OFFSETS
	.align		4
        /*008c*/ 	.byte	0x04, 0x31
        /*008e*/ 	.short	(.L_495 - .L_494)


	//   ....[0]....
.L_494:
        /*0090*/ 	.word	0x000000c0


	//   ....[1]....
        /*0094*/ 	.word	0x000000d0


	//   ....[2]....
        /*0098*/ 	.word	0x00000170


	//   ....[3]....
        /*009c*/ 	.word	0x00011af0


	//   ....[4]....
        /*00a0*/ 	.word	0x00011b80


	//   ....[5]....
        /*00a4*/ 	.word	0x000147f0


	//   ....[6]....
        /*00a8*/ 	.word	0x00014880


	//----- nvinfo : EIATTR_COOP_GROUP_MASK_REGIDS
	.align		4
.L_495:
        /*00ac*/ 	.byte	0x04, 0x29
        /*00ae*/ 	.short	(.L_497 - .L_496)


	//   ....[0]....
.L_496:
        /*00b0*/ 	.word	0xffffffff


	//   ....[1]....
        /*00b4*/ 	.word	0xffffffff


	//   ....[2]....
        /*00b8*/ 	.word	0xffffffff


	//   ....[3]....
        /*00bc*/ 	.word	0xffffffff


	//   ....[4]....
        /*00c0*/ 	.word	0xffffffff


	//   ....[5]....
        /*00c4*/ 	.word	0xffffffff


	//   ....[6]....
        /*00c8*/ 	.word	0xffffffff


	//   ....[7]....
        /*00cc*/ 	.word	0xffffffff


	//   ....[8]....
        /*00d0*/ 	.word	0xffffffff


	//   ....[9]....
        /*00d4*/ 	.word	0xffffffff


	//   ....[10]....
        /*00d8*/ 	.word	0xffffffff


	//   ....[11]....
        /*00dc*/ 	.word	0xffffffff


	//   ....[12]....
        /*00e0*/ 	.word	0xffffffff


	//   ....[13]....
        /*00e4*/ 	.word	0xffffffff


	//   ....[14]....
        /*00e8*/ 	.word	0xffffffff


	//   ....[15]....
        /*00ec*/ 	.word	0xffffffff


	//   ....[16]....
        /*00f0*/ 	.word	0xffffffff


	//   ....[17]....
        /*00f4*/ 	.word	0xffffffff


	//   ....[18]....
        /*00f8*/ 	.word	0xffffffff


	//   ....[19]....
        /*00fc*/ 	.word	0xffffffff


	//   ....[20]....
        /*0100*/ 	.word	0xffffffff


	//   ....[21]....
        /*0104*/ 	.word	0xffffffff


	//   ....[22]....
        /*0108*/ 	.word	0xffffffff


	//   ....[23]....
        /*010c*/ 	.word	0xffffffff


	//   ....[24]....
        /*0110*/ 	.word	0xffffffff


	//   ....[25]....
        /*0114*/ 	.word	0xffffffff


	//   ....[26]....
        /*0118*/ 	.word	0xffffffff


	//   ....[27]....
        /*011c*/ 	.word	0xffffffff


	//   ....[28]....
        /*0120*/ 	.word	0xffffffff


	//   ....[29]....
        /*0124*/ 	.word	0xffffffff


	//   ....[30]....
        /*0128*/ 	.word	0xffffffff


	//   ....[31]....
        /*012c*/ 	.word	0xffffffff


	//   ....[32]....
        /*0130*/ 	.word	0xffffffff


	//   ....[33]....
        /*0134*/ 	.word	0xffffffff


	//   ....[34]....
        /*0138*/ 	.word	0xffffffff


	//   ....[35]....
        /*013c*/ 	.word	0xffffffff


	//   ....[36]....
        /*0140*/ 	.word	0xffffffff


	//   ....[37]....
        /*0144*/ 	.word	0xffffffff


	//   ....[38]....
        /*0148*/ 	.word	0xffffffff


	//   ....[39]....
        /*014c*/ 	.word	0xffffffff


	//   ....[40]....
        /*0150*/ 	.word	0xffffffff


	//   ....[41]....
        /*0154*/ 	.word	0xffffffff


	//   ....[42]....
        /*0158*/ 	.word	0xffffffff


	//   ....[43]....
        /*015c*/ 	.word	0xffffffff


	//   ....[44]....
        /*0160*/ 	.word	0xffffffff


	//   ....[45]....
        /*0164*/ 	.word	0xffffffff


	//   ....[46]....
        /*0168*/ 	.word	0xffffffff


	//   ....[47]....
        /*016c*/ 	.word	0xffffffff


	//   ....[48]....
        /*0170*/ 	.word	0xffffffff


	//   ....[49]....
        /*0174*/ 	.word	0xffffffff


	//   ....[50]....
        /*0178*/ 	.word	0xffffffff


	//   ....[51]....
        /*017c*/ 	.word	0xffffffff


	//   ....[52]....
        /*0180*/ 	.word	0xffffffff


	//   ....[53]....
        /*0184*/ 	.word	0xffffffff


	//   ....[54]....
        /*0188*/ 	.word	0xffffffff


	//   ....[55]....
        /*018c*/ 	.word	0xffffffff


	//   ....[56]....
        /*0190*/ 	.word	0xffffffff


	//   ....[57]....
        /*0194*/ 	.word	0xffffffff


	//   ....[58]....
        /*0198*/ 	.word	0xffffffff


	//   ....[59]....
        /*019c*/ 	.word	0xffffffff


	//   ....[60]....
        /*01a0*/ 	.word	0xffffffff


	//   ....[61]....
        /*01a4*/ 	.word	0xffffffff


	//   ....[62]....
        /*01a8*/ 	.word	0xffffffff


	//   ....[63]....
        /*01ac*/ 	.word	0xffffffff


	//   ....[64]....
        /*01b0*/ 	.word	0xffffffff


	//   ....[65]....
        /*01b4*/ 	.word	0xffffffff


	//   ....[66]....
        /*01b8*/ 	.word	0xffffffff


	//   ....[67]....
        /*01bc*/ 	.word	0xffffffff


	//   ....[68]....
        /*01c0*/ 	.word	0xffffffff


	//   ....[69]....
        /*01c4*/ 	.word	0xffffffff


	//   ....[70]....
        /*01c8*/ 	.word	0xffffffff


	//   ....[71]....
        /*01cc*/ 	.word	0xffffffff


	//   ....[72]....
        /*01d0*/ 	.word	0xffffffff


	//   ....[73]....
        /*01d4*/ 	.word	0xffffffff


	//   ....[74]....
        /*01d8*/ 	.word	0xffffffff


	//   ....[75]....
        /*01dc*/ 	.word	0xffffffff


	//   ....[76]....
        /*01e0*/ 	.word	0xffffffff


	//   ....[77]....
        /*01e4*/ 	.word	0xffffffff


	//   ....[78]....
        /*01e8*/ 	.word	0xffffffff


	//   ....[79]....
        /*01ec*/ 	.word	0xffffffff


	//   ....[80]....
        /*01f0*/ 	.word	0xffffffff


	//   ....[81]....
        /*01f4*/ 	.word	0xffffffff


	//   ....[82]....
        /*01f8*/ 	.word	0xffffffff


	//   ....[83]....
        /*01fc*/ 	.word	0xffffffff


	//   ....[84]....
        /*0200*/ 	.word	0xffffffff


	//   ....[85]....
        /*0204*/ 	.word	0xffffffff


	//   ....[86]....
        /*0208*/ 	.word	0xffffffff


	//   ....[87]....
        /*020c*/ 	.word	0xffffffff


	//   ....[88]....
        /*0210*/ 	.word	0xffffffff


	//   ....[89]....
        /*0214*/ 	.word	0xffffffff


	//   ....[90]....
        /*0218*/ 	.word	0xffffffff


	//   ....[91]....
        /*021c*/ 	.word	0xffffffff


	//   ....[92]....
        /*0220*/ 	.word	0xffffffff


	//   ....[93]....
        /*0224*/ 	.word	0xffffffff


	//   ....[94]....
        /*0228*/ 	.word	0xffffffff


	//   ....[95]....
        /*022c*/ 	.word	0xffffffff


	//   ....[96]....
        /*0230*/ 	.word	0xffffffff


	//   ....[97]....
        /*0234*/ 	.word	0xffffffff


	//   ....[98]....
        /*0238*/ 	.word	0xffffffff


	//   ....[99]....
        /*023c*/ 	.word	0xffffffff


	//   ....[100]....
        /*0240*/ 	.word	0xffffffff


	//   ....[101]....
        /*0244*/ 	.word	0xffffffff


	//   ....[102]....
        /*0248*/ 	.word	0xffffffff


	//   ....[103]....
        /*024c*/ 	.word	0xffffffff


	//   ....[104]....
        /*0250*/ 	.word	0xffffffff


	//   ....[105]....
        /*0254*/ 	.word	0xffffffff


	//   ....[106]....
        /*0258*/ 	.word	0x0500000f


	//   ....[107]....
        /*025c*/ 	.word	0x0500000f


	//   ....[108]....
        /*0260*/ 	.word	0x0500000f


	//   ....[109]....
        /*0264*/ 	.word	0x0500000f


	//   ....[110]....
        /*0268*/ 	.word	0x0500000f


	//   ....[111]....
        /*026c*/ 	.word	0x0500000f


	//   ....[112]....
        /*0270*/ 	.word	0x0500000f


	//   ....[113]....
        /*0274*/ 	.word	0x0500000f


	//   ....[114]....
        /*0278*/ 	.word	0x0500000f


	//   ....[115]....
        /*027c*/ 	.word	0x0500000f


	//   ....[116]....
        /*0280*/ 	.word	0x0500000f


	//   ....[117]....
        /*0284*/ 	.word	0x0500000f


	//   ....[118]....
        /*0288*/ 	.word	0x0500000f


	//   ....[119]....
        /*028c*/ 	.word	0x0500000f


	//   ....[120]....
        /*0290*/ 	.word	0x0500000f


	//   ....[121]....
        /*0294*/ 	.word	0x0500000f


	//   ....[122]....
        /*0298*/ 	.word	0x0500000f


	//   ....[123]....
        /*029c*/ 	.word	0x0500000f


	//   ....[124]....
        /*02a0*/ 	.word	0x0500000f


	//   ....[125]....
        /*02a4*/ 	.word	0x0500000f


	//   ....[126]....
        /*02a8*/ 	.word	0x0500000f


	//   ....[127]....
        /*02ac*/ 	.word	0x0500000f


	//   ....[128]....
        /*02b0*/ 	.word	0x0500000f


	//   ....[129]....
        /*02b4*/ 	.word	0x0500000f


	//   ....[130]....
        /*02b8*/ 	.word	0x0500000f


	//   ....[131]....
        /*02bc*/ 	.word	0x0500000f


	//   ....[132]....
        /*02c0*/ 	.word	0x0500000f


	//   ....[133]....
        /*02c4*/ 	.word	0x0500000f


	//   ....[134]....
        /*02c8*/ 	.word	0x0500000f


	//   ....[135]....
        /*02cc*/ 	.word	0x0500000f


	//   ....[136]....
        /*02d0*/ 	.word	0x0500000f


	//   ....[137]....
        /*02d4*/ 	.word	0x0500000f


	//   ....[138]....
        /*02d8*/ 	.word	0x0500000f


	//   ....[139]....
        /*02dc*/ 	.word	0x0500000f


	//   ....[140]....
        /*02e0*/ 	.word	0x0500000f


	//   ....[141]....
        /*02e4*/ 	.word	0x0500000f


	//   ....[142]....
        /*02e8*/ 	.word	0x0500000f


	//   ....[143]....
        /*02ec*/ 	.word	0x0500000f


	//   ....[144]....
        /*02f0*/ 	.word	0x0500000f


	//   ....[145]....
        /*02f4*/ 	.word	0x0500000f


	//   ....[146]....
        /*02f8*/ 	.word	0x0500000f


	//   ....[147]....
        /*02fc*/ 	.word	0x0500000f


	//   ....[148]....
        /*0300*/ 	.word	0x0500000f


	//   ....[149]....
        /*0304*/ 	.word	0x0500000f


	//   ....[150]....
        /*0308*/ 	.word	0x0500000f


	//   ....[151]....
        /*030c*/ 	.word	0x0500000f


	//   ....[152]....
        /*0310*/ 	.word	0x0500000f


	//   ....[153]....
        /*0314*/ 	.word	0x0500000f


	//   ....[154]....
        /*0318*/ 	.word	0x0500000f


	//   ....[155]....
        /*031c*/ 	.word	0x0500000f


	//   ....[156]....
        /*0320*/ 	.word	0x0500000f


	//   ....[157]....
        /*0324*/ 	.word	0x0500000f


	//   ....[158]....
        /*0328*/ 	.word	0x0500000f


	//   ....[159]....
        /*032c*/ 	.word	0x0500000f


	//   ....[160]....
        /*0330*/ 	.word	0x0500000f


	//   ....[161]....
        /*0334*/ 	.word	0x0500000f


	//   ....[162]....
        /*0338*/ 	.word	0x0500000f


	//   ....[163]....
        /*033c*/ 	.word	0x0500000f


	//   ....[164]....
        /*0340*/ 	.word	0x0500000f


	//----- nvinfo : EIATTR_COOP_GROUP_INSTR_OFFSETS
	.align		4
.L_497:
        /*0344*/ 	.byte	0x04, 0x28
        /*0346*/ 	.short	(.L_499 - .L_498)


	//   ....[0]....
.L_498:
        /*0348*/ 	.word	0x00000070


	//   ....[1]....
        /*034c*/ 	.word	0x000000b0


	//   ....[2]....
        /*0350*/ 	.word	0x000002d0


	//   ....[3]....
        /*0354*/ 	.word	0x00000430


	//   ....[4]....
        /*0358*/ 	.word	0x00000550


	//   ....[5]....
        /*035c*/ 	.word	0x000006b0


	//   ....[6]....
        /*0360*/ 	.word	0x00001670


	//   ....[7]....
        /*0364*/ 	.word	0x000040e0


	//   ....[8]....
        /*0368*/ 	.word	0x00004120


	//   ....[9]....
        /*036c*/ 	.word	0x000047e0


	//   ....[10]....
        /*0370*/ 	.word	0x00004900


	//   ....[11]....
        /*0374*/ 	.word	0x00004bc0


	//   ....[12]....
        /*0378*/ 	.word	0x00004d30


	//   ....[13]....
        /*037c*/ 	.word	0x00008160


	//   ....[14]....
        /*0380*/ 	.word	0x00008560


	//   ....[15]....
        /*0384*/ 	.word	0x00008580


	//   ....[16]....
        /*0388*/ 	.word	0x00008600


	//   ....[17]....
        /*038c*/ 	.word	0x00008bb0


	//   ....[18]....
        /*0390*/ 	.word	0x00008c30


	//   ....[19]....
        /*0394*/ 	.word	0x0000c4d0


	//   ....[20]....
        /*0398*/ 	.word	0x0000c4e0


	//   ....[21]....
        /*039c*/ 	.word	0x0000c540


	//   ....[22]....
        /*03a0*/ 	.word	0x0000c560


	//   ....[23]....
        /*03a4*/ 	.word	0x0000d8b0


	//   ....[24]....
        /*03a8*/ 	.word	0x0000d8e0


	//   ....[25]....
        /*03ac*/ 	.word	0x0000d980


	//   ....[26]....
        /*03b0*/ 	.word	0x0000d9e0


	//   ....[27]....
        /*03b4*/ 	.word	0x0000f5f0


	//   ....[28]....
        /*03b8*/ 	.word	0x0000f620


	//   ....[29]....
        /*03bc*/ 	.word	0x0000f650


	//   ....[30]....
        /*03c0*/ 	.word	0x0000f6b0


	//   ....[31]....
        /*03c4*/ 	.word	0x0000fde0


	//   ....[32]....
        /*03c8*/ 	.word	0x0000fe10


	//   ....[33]....
        /*03cc*/ 	.word	0x0000ffa0


	//   ....[34]....
        /*03d0*/ 	.word	0x0000ffc0


	//   ....[35]....
        /*03d4*/ 	.word	0x00010100


	//   ....[36]....
        /*03d8*/ 	.word	0x00010120


	//   ....[37]....
        /*03dc*/ 	.word	0x00010270


	//   ....[38]....
        /*03e0*/ 	.word	0x00010290


	//   ....[39]....
        /*03e4*/ 	.word	0x00010a90


	//   ....[40]....
        /*03e8*/ 	.word	0x00010ab0


	//   ....[41]....
        /*03ec*/ 	.word	0x00010bf0


	//   ....[42]....
        /*03f0*/ 	.word	0x00010c10


	//   ....[43]....
        /*03f4*/ 	.word	0x00010d50


	//   ....[44]....
        /*03f8*/ 	.word	0x00010d70


	//   ....[45]....
        /*03fc*/ 	.word	0x00010ec0


	//   ....[46]....
        /*0400*/ 	.word	0x00010ee0


	//   ....[47]....
        /*0404*/ 	.word	0x000110f0


	//   ....[48]....
        /*0408*/ 	.word	0x00012630


	//   ....[49]....
        /*040c*/ 	.word	0x00012670


	//   ....[50]....
        /*0410*/ 	.word	0x000126a0


	//   ....[51]....
        /*0414*/ 	.word	0x000126e0


	//   ....[52]....
        /*0418*/ 	.word	0x00012780


	//   ....[53]....
        /*041c*/ 	.word	0x000127a0


	//   ....[54]....
        /*0420*/ 	.word	0x00012840


	//   ....[55]....
        /*0424*/ 	.word	0x00012860


	//   ....[56]....
        /*0428*/ 	.word	0x00012900


	//   ....[57]....
        /*042c*/ 	.word	0x00012920


	//   ....[58]....
        /*0430*/ 	.word	0x00013010


	//   ....[59]....
        /*0434*/ 	.word	0x00013030


	//   ....[60]....
        /*0438*/ 	.word	0x00013050


	//   ....[61]....
        /*043c*/ 	.word	0x000130b0


	//   ....[62]....
        /*0440*/ 	.word	0x00013140


	//   ....[63]....
        /*0444*/ 	.word	0x00013170


	//   ....[64]....
        /*0448*/ 	.word	0x00013200


	//   ....[65]....
        /*044c*/ 	.word	0x00013220


	//   ....[66]....
        /*0450*/ 	.word	0x000132c0


	//   ....[67]....
        /*0454*/ 	.word	0x000132f0


	//   ....[68]....
        /*0458*/ 	.word	0x00013380


	//   ....[69]....
        /*045c*/ 	.word	0x000133b0


	//   ....[70]....
        /*0460*/ 	.word	0x00013440


	//   ....[71]....
        /*0464*/ 	.word	0x00013470


	//   ....[72]....
        /*0468*/ 	.word	0x00013500


	//   ....[73]....
        /*046c*/ 	.word	0x00013520


	//   ....[74]....
        /*0470*/ 	.word	0x00013c70


	//   ....[75]....
        /*0474*/ 	.word	0x00013ca0


	//   ....[76]....
        /*0478*/ 	.word	0x00013cb0


	//   ....[77]....
        /*047c*/ 	.word	0x00013cd0


	//   ....[78]....
        /*0480*/ 	.word	0x00013d40


	//   ....[79]....
        /*0484*/ 	.word	0x00013d60


	//   ....[80]....
        /*0488*/ 	.word	0x00013dc0


	//   ....[81]....
        /*048c*/ 	.word	0x00013de0


	//   ....[82]....
        /*0490*/ 	.word	0x00013e40


	//   ....[83]....
        /*0494*/ 	.word	0x00013e60


	//   ....[84]....
        /*0498*/ 	.word	0x00014130


	//   ....[85]....
        /*049c*/ 	.word	0x00014150


	//   ....[86]....
        /*04a0*/ 	.word	0x00014170


	//   ....[87]....
        /*04a4*/ 	.word	0x00014210


	//   ....[88]....
        /*04a8*/ 	.word	0x00014230


	//   ....[89]....
        /*04ac*/ 	.word	0x000142d0


	//   ....[90]....
        /*04b0*/ 	.word	0x000142f0


	//   ....[91]....
        /*04b4*/ 	.word	0x00014390


	//   ....[92]....
        /*04b8*/ 	.word	0x000143b0


	//   ....[93]....
        /*04bc*/ 	.word	0x000143c0


	//   ....[94]....
        /*04c0*/ 	.word	0x000149e0


	//   ....[95]....
        /*04c4*/ 	.word	0x00014a00


	//   ....[96]....
        /*04c8*/ 	.word	0x00014a10


	//   ....[97]....
        /*04cc*/ 	.word	0x00014a30


	//   ....[98]....
        /*04d0*/ 	.word	0x00014af0


	//   ....[99]....
        /*04d4*/ 	.word	0x00014b20


	//   ....[100]....
        /*04d8*/ 	.word	0x00014bb0


	//   ....[101]....
        /*04dc*/ 	.word	0x00014be0


	//   ....[102]....
        /*04e0*/ 	.word	0x00014bf0


	//   ....[103]....
        /*04e4*/ 	.word	0x00014c80


	//   ....[104]....
        /*04e8*/ 	.word	0x00014ff0


	//   ....[105]....
        /*04ec*/ 	.word	0x000151d0


	//   ....[106]....
        /*04f0*/ 	.word	0x00015790


	//   ....[107]....
        /*04f4*/ 	.word	0x00015870


	//   ....[108]....
        /*04f8*/ 	.word	0x00015940


	//   ....[109]....
        /*04fc*/ 	.word	0x000159d0


	//   ....[110]....
        /*0500*/ 	.word	0x00015aa0


	//   ....[111]....
        /*0504*/ 	.word	0x00015b20


	//   ....[112]....
        /*0508*/ 	.word	0x00015c10


	//   ....[113]....
        /*050c*/ 	.word	0x00015c90


	//   ....[114]....
        /*0510*/ 	.word	0x00015d80


	//   ....[115]....
        /*0514*/ 	.word	0x00015e00


	//   ....[116]....
        /*0518*/ 	.word	0x00015ee0


	//   ....[117]....
        /*051c*/ 	.word	0x00015f70


	//   ....[118]....
        /*0520*/ 	.word	0x00015ff0


	//   ....[119]....
        /*0524*/ 	.word	0x00016070


	//   ....[120]....
        /*0528*/ 	.word	0x00016140


	//   ....[121]....
        /*052c*/ 	.word	0x000161b0


	//   ....[122]....
        /*0530*/ 	.word	0x000162b0


	//   ....[123]....
        /*0534*/ 	.word	0x00016320


	//   ....[124]....
        /*0538*/ 	.word	0x00016420


	//   ....[125]....
        /*053c*/ 	.word	0x00016490


	//   ....[126]....
        /*0540*/ 	.word	0x00016590


	//   ....[127]....
        /*0544*/ 	.word	0x00016600


	//   ....[128]....
        /*0548*/ 	.word	0x00016700


	//   ....[129]....
        /*054c*/ 	.word	0x00016780


	//   ....[130]....
        /*0550*/ 	.word	0x00016870


	//   ....[131]....
        /*0554*/ 	.word	0x000168e0


	//   ....[132]....
        /*0558*/ 	.word	0x000169c0


	//   ....[133]....
        /*055c*/ 	.word	0x00016af0


	//   ....[134]....
        /*0560*/ 	.word	0x00016ba0


	//   ....[135]....
        /*0564*/ 	.word	0x00016c00


	//   ....[136]....
        /*0568*/ 	.word	0x00016cd0


	//   ....[137]....
        /*056c*/ 	.word	0x00016d30


	//   ....[138]....
        /*0570*/ 	.word	0x00016e00


	//   ....[139]....
        /*0574*/ 	.word	0x00016e60


	//   ....[140]....
        /*0578*/ 	.word	0x00016f30


	//   ....[141]....
        /*057c*/ 	.word	0x00016f90


	//   ....[142]....
        /*0580*/ 	.word	0x00017060


	//   ....[143]....
        /*0584*/ 	.word	0x00017140


	//   ....[144]....
        /*0588*/ 	.word	0x000171e0


	//   ....[145]....
        /*058c*/ 	.word	0x00017240


	//   ....[146]....
        /*0590*/ 	.word	0x00017350


	//   ....[147]....
        /*0594*/ 	.word	0x000173b0


	//   ....[148]....
        /*0598*/ 	.word	0x000174c0


	//   ....[149]....
        /*059c*/ 	.word	0x00017520


	//   ....[150]....
        /*05a0*/ 	.word	0x00017630


	//   ....[151]....
        /*05a4*/ 	.word	0x00017690


	//   ....[152]....
        /*05a8*/ 	.word	0x00017750


	//   ....[153]....
        /*05ac*/ 	.word	0x000178b0


	//   ....[154]....
        /*05b0*/ 	.word	0x00017950


	//   ....[155]....
        /*05b4*/ 	.word	0x000179b0


	//   ....[156]....
        /*05b8*/ 	.word	0x00017a80


	//   ....[157]....
        /*05bc*/ 	.word	0x00017b60


	//   ....[158]....
        /*05c0*/ 	.word	0x00017c20


	//   ....[159]....
        /*05c4*/ 	.word	0x00017d00


	//   ....[160]....
        /*05c8*/ 	.word	0x00017dc0


	//   ....[161]....
        /*05cc*/ 	.word	0x00017ea0


	//   ....[162]....
        /*05d0*/ 	.word	0x00017f60


	//   ....[163]....
        /*05d4*/ 	.word	0x00018070


	//   ....[164]....
        /*05d8*/ 	.word	0x00018190


	//----- nvinfo : EIATTR_REG_RECONFIG
	.align		4
.L_499:
        /*05dc*/ 	.byte	0x01, 0x54
	.zero		2


	//----- nvinfo : EIATTR_SYSCALL_OFFSETS
	.align		4
        /*05e0*/ 	.byte	0x04, 0x46
        /*05e2*/ 	.short	(.L_501 - .L_500)


	//   ....[0]....
.L_500:
        /*05e4*/ 	.word	0x00001860


	//   ....[1]....
        /*05e8*/ 	.word	0x00011ce0


	//   ....[2]....
        /*05ec*/ 	.word	0x00011e30


	//   ....[3]....
        /*05f0*/ 	.word	0x00011f20


	//   ....[4]....
        /*05f4*/ 	.word	0x00012cb0


	//----- nvinfo : EIATTR_MBARRIER_INSTR_OFFSETS
	.align		4
.L_501:
        /*05f8*/ 	.byte	0x04, 0x39
        /*05fa*/ 	.short	(.L_503 - .L_502)


	//   ....[0]....
.L_502:
        /*05fc*/ 	.word	0x00000180
        /*0600*/ 	.word	0x000000ff
        /*0604*/ 	.word	0x00038800
        /*0608*/ 	.short	0x0100
        /*060a*/ 	.byte	0x08
	.zero		1


	//   ....[1]....
        /*060c*/ 	.word	0x00000190
        /*0610*/ 	.word	0x000000ff
        /*0614*/ 	.word	0x00038820
        /*0618*/ 	.short	0x0100
        /*061a*/ 	.byte	0x08
	.zero		1


	//   ....[2]....
        /*061c*/ 	.word	0x00000280
        /*0620*/ 	.word	0x000000ff
        /*0624*/ 	.word	0x00038830
        /*0628*/ 	.short	0x0100
        /*062a*/ 	.byte	0x08
	.zero		1


	//   ....[3]....
        /*062c*/ 	.word	0x00000290
        /*0630*/ 	.word	0x000000ff
        /*0634*/ 	.word	0x00038840
        /*0638*/ 	.short	0x0100
        /*063a*/ 	.byte	0x08
	.zero		1


	//   ....[4]....
        /*063c*/ 	.word	0x000002a0
        /*0640*/ 	.word	0x000000ff
        /*0644*/ 	.word	0x00038838
        /*0648*/ 	.short	0x0100
        /*064a*/ 	.byte	0x08
	.zero		1


	//   ....[5]....
        /*064c*/ 	.word	0x000002b0
        /*0650*/ 	.word	0x000000ff
        /*0654*/ 	.word	0x00038848
        /*0658*/ 	.short	0x0100
        /*065a*/ 	.byte	0x08
	.zero		1


	//   ....[6]....
        /*065c*/ 	.word	0x000003e0
        /*0660*/ 	.word	0x000000ff
        /*0664*/ 	.word	0x00038850
        /*0668*/ 	.short	0x0100
        /*066a*/ 	.byte	0x08
	.zero		1


	//   ....[7]....
        /*066c*/ 	.word	0x000003f0
        /*0670*/ 	.word	0x000000ff
        /*0674*/ 	.word	0x00038860
        /*0678*/ 	.short	0x0100
        /*067a*/ 	.byte	0x08
	.zero		1


	//   ....[8]....
        /*067c*/ 	.word	0x00000400
        /*0680*/ 	.word	0x000000ff
        /*0684*/ 	.word	0x00038858
        /*0688*/ 	.short	0x0100
        /*068a*/ 	.byte	0x08
	.zero		1


	//   ....[9]....
        /*068c*/ 	.word	0x00000410
        /*0690*/ 	.word	0x000000ff
        /*0694*/ 	.word	0x00038868
        /*0698*/ 	.short	0x0100
        /*069a*/ 	.byte	0x08
	.zero		1


	//   ....[10]....
        /*069c*/ 	.word	0x00000500
        /*06a0*/ 	.word	0x000000ff
        /*06a4*/ 	.word	0x00038870
        /*06a8*/ 	.short	0x0100
        /*06aa*/ 	.byte	0x06
	.zero		1


	//   ....[11]....
        /*06ac*/ 	.word	0x00000510
        /*06b0*/ 	.word	0x000000ff
        /*06b4*/ 	.word	0x00038880
        /*06b8*/ 	.short	0x0100
        /*06ba*/ 	.byte	0x06
	.zero		1


	//   ....[12]....
        /*06bc*/ 	.word	0x00000520
        /*06c0*/ 	.word	0x000000ff
        /*06c4*/ 	.word	0x00038878
        /*06c8*/ 	.short	0x0100
        /*06ca*/ 	.byte	0x06
	.zero		1


	//   ....[13]....
        /*06cc*/ 	.word	0x00000530
        /*06d0*/ 	.word	0x000000ff
        /*06d4*/ 	.word	0x00038888
        /*06d8*/ 	.short	0x0100
        /*06da*/ 	.byte	0x06
	.zero		1


	//   ....[14]....
        /*06dc*/ 	.word	0x00000660
        /*06e0*/ 	.word	0x000000ff
        /*06e4*/ 	.word	0x00038890
        /*06e8*/ 	.short	0x0100
        /*06ea*/ 	.byte	0x08
	.zero		1


	//   ....[15]....
        /*06ec*/ 	.word	0x00000670
        /*06f0*/ 	.word	0x000000ff
        /*06f4*/ 	.word	0x000388a0
        /*06f8*/ 	.short	0x0100
        /*06fa*/ 	.byte	0x08
	.zero		1


	//   ....[16]....
        /*06fc*/ 	.word	0x00000680
        /*0700*/ 	.word	0x000000ff
        /*0704*/ 	.word	0x00038898
        /*0708*/ 	.short	0x0100
        /*070a*/ 	.byte	0x08
	.zero		1


	//   ....[17]....
        /*070c*/ 	.word	0x00000690
        /*0710*/ 	.word	0x000000ff
        /*0714*/ 	.word	0x000388a8
        /*0718*/ 	.short	0x0100
        /*071a*/ 	.byte	0x08
	.zero		1


	//   ....[18]....
        /*071c*/ 	.word	0x000007d0
        /*0720*/ 	.word	0x000000ff
        /*0724*/ 	.word	0x000388b0
        /*0728*/ 	.short	0x0100
        /*072a*/ 	.byte	0x08
	.zero		1


	//   ....[19]....
        /*072c*/ 	.word	0x000007e0
        /*0730*/ 	.word	0x000000ff
        /*0734*/ 	.word	0x000388c0
        /*0738*/ 	.short	0x0100
        /*073a*/ 	.byte	0x08
	.zero		1


	//   ....[20]....
        /*073c*/ 	.word	0x000007f0
        /*0740*/ 	.word	0x000000ff
        /*0744*/ 	.word	0x000388b8
        /*0748*/ 	.short	0x0100
        /*074a*/ 	.byte	0x08
	.zero		1


	//   ....[21]....
        /*074c*/ 	.word	0x00000800
        /*0750*/ 	.word	0x000000ff
        /*0754*/ 	.word	0x000388c8
        /*0758*/ 	.short	0x0100
        /*075a*/ 	.byte	0x08
	.zero		1


	//   ....[22]....
        /*075c*/ 	.word	0x000018f0
        /*0760*/ 	.word	0x000000ff
        /*0764*/ 	.word	0x00038800
        /*0768*/ 	.short	0x010a
        /*076a*/ 	.byte	0x06
	.zero		1


	//   ....[23]....
        /*076c*/ 	.word	0x000019c0
        /*0770*/ 	.word	0x00000000
        /*0774*/ 	.word	0x00038830
        /*0778*/ 	.short	0x010a
        /*077a*/ 	.byte	0x3f
	.zero		1


	//   ....[24]....
        /*077c*/ 	.word	0x00001a00
        /*0780*/ 	.word	0x00000000
        /*0784*/ 	.word	0x00038830
        /*0788*/ 	.short	0x010a
        /*078a*/ 	.byte	0x3f
	.zero		1


	//   ....[25]....
        /*078c*/ 	.word	0x00004430
        /*0790*/ 	.word	0x000000ff
        /*0794*/ 	.word	0x00000000
        /*0798*/ 	.short	0x0101
        /*079a*/ 	.byte	0x04
	.zero		1


	//   ....[26]....
        /*079c*/ 	.word	0x000057e0
        /*07a0*/ 	.word	0x000000ff
        /*07a4*/ 	.word	0x00038830
        /*07a8*/ 	.short	0x010a
        /*07aa*/ 	.byte	0x3d
	.zero		1


	//   ....[27]....
        /*07ac*/ 	.word	0x00005820
        /*07b0*/ 	.word	0x000000ff
        /*07b4*/ 	.word	0x00038830
        /*07b8*/ 	.short	0x010a
        /*07ba*/ 	.byte	0x3d
	.zero		1


	//   ....[28]....
        /*07bc*/ 	.word	0x00007da0
        /*07c0*/ 	.word	0x000000ff
        /*07c4*/ 	.word	0x00038850
        /*07c8*/ 	.short	0x010a
        /*07ca*/ 	.byte	0x04
	.zero		1


	//   ....[29]....
        /*07cc*/ 	.word	0x00007de0
        /*07d0*/ 	.word	0x000000ff
        /*07d4*/ 	.word	0x00038850
        /*07d8*/ 	.short	0x010a
        /*07da*/ 	.byte	0x04
	.zero		1


	//   ....[30]....
        /*07dc*/ 	.word	0x000086d0
        /*07e0*/ 	.word	0x000000ff
        /*07e4*/ 	.word	0x00000000
        /*07e8*/ 	.short	0x0101
        /*07ea*/ 	.byte	0x3d
	.zero		1


	//   ....[31]....
        /*07ec*/ 	.word	0x00009400
        /*07f0*/ 	.word	0x000000ff
        /*07f4*/ 	.word	0x00000000
        /*07f8*/ 	.short	0x0101
        /*07fa*/ 	.byte	0x04
	.zero		1


	//   ....[32]....
        /*07fc*/ 	.word	0x000095d0
        /*0800*/ 	.word	0x000000ff
        /*0804*/ 	.word	0x00038830
        /*0808*/ 	.short	0x010a
        /*080a*/ 	.byte	0x04
	.zero		1


	//   ....[33]....
        /*080c*/ 	.word	0x00009610
        /*0810*/ 	.word	0x000000ff
        /*0814*/ 	.word	0x00038830
        /*0818*/ 	.short	0x010a
        /*081a*/ 	.byte	0x04
	.zero		1


	//   ....[34]....
        /*081c*/ 	.word	0x0000bf70
        /*0820*/ 	.word	0x000000ff
        /*0824*/ 	.word	0x00038850
        /*0828*/ 	.short	0x010a
        /*082a*/ 	.byte	0x04
	.zero		1


	//   ....[35]....
        /*082c*/ 	.word	0x0000bfb0
        /*0830*/ 	.word	0x000000ff
        /*0834*/ 	.word	0x00038850
        /*0838*/ 	.short	0x010a
        /*083a*/ 	.byte	0x04
	.zero		1


	//   ....[36]....
        /*083c*/ 	.word	0x0000c550
        /*0840*/ 	.word	0x000000ff
        /*0844*/ 	.word	0x00000000
        /*0848*/ 	.short	0x0101
        /*084a*/ 	.byte	0x06
	.zero		1


	//   ....[37]....
        /*084c*/ 	.word	0x0000cf00
        /*0850*/ 	.word	0x000000ff
        /*0854*/ 	.word	0x00000000
        /*0858*/ 	.short	0x0101
        /*085a*/ 	.byte	0x04
	.zero		1


	//   ....[38]....
        /*085c*/ 	.word	0x0000d820
        /*0860*/ 	.word	0x000000ff
        /*0864*/ 	.word	0x00038850
        /*0868*/ 	.short	0x010a
        /*086a*/ 	.byte	0x07
	.zero		1


	//   ....[39]....
        /*086c*/ 	.word	0x0000d860
        /*0870*/ 	.word	0x000000ff
        /*0874*/ 	.word	0x00038850
        /*0878*/ 	.short	0x010a
        /*087a*/ 	.byte	0x07
	.zero		1


	//   ....[40]....
        /*087c*/ 	.word	0x0000deb0
        /*0880*/ 	.word	0x000000ff
        /*0884*/ 	.word	0x00000000
        /*0888*/ 	.short	0x0101
        /*088a*/ 	.byte	0x04
	.zero		1


	//   ....[41]....
        /*088c*/ 	.word	0x0000fe00
        /*0890*/ 	.word	0x000000ff
        /*0894*/ 	.word	0x00000000
        /*0898*/ 	.short	0x0101
        /*089a*/ 	.byte	0x05
	.zero		1


	//   ....[42]....
        /*089c*/ 	.word	0x00012470
        /*08a0*/ 	.word	0x00000000
        /*08a4*/ 	.word	0x00038840
        /*08a8*/ 	.short	0x010a
        /*08aa*/ 	.byte	0x3f
	.zero		1


	//   ....[43]....
        /*08ac*/ 	.word	0x00012a90
        /*08b0*/ 	.word	0x00000000
        /*08b4*/ 	.word	0x00038830
        /*08b8*/ 	.short	0x0107
        /*08ba*/ 	.byte	0x3f
	.zero		1


	//   ....[44]....
        /*08bc*/ 	.word	0x00012b50
        /*08c0*/ 	.word	0x00000000
        /*08c4*/ 	.word	0x00038830
        /*08c8*/ 	.short	0x0101
        /*08ca*/ 	.byte	0x3f
	.zero		1


	//   ....[45]....
        /*08cc*/ 	.word	0x00013630
        /*08d0*/ 	.word	0x00000011
        /*08d4*/ 	.word	0x00038800
        /*08d8*/ 	.short	0x0107
        /*08da*/ 	.byte	0x3f
	.zero		1


	//   ....[46]....
        /*08dc*/ 	.word	0x00013720
        /*08e0*/ 	.word	0x00000011
        /*08e4*/ 	.word	0x00038800
        /*08e8*/ 	.short	0x0101
        /*08ea*/ 	.byte	0x3f
	.zero		1


	//   ....[47]....
        /*08ec*/ 	.word	0x00013740
        /*08f0*/ 	.word	0x00000011
        /*08f4*/ 	.word	0x00038820
        /*08f8*/ 	.short	0x010a
        /*08fa*/ 	.byte	0x3f
	.zero		1


	//   ....[48]....
        /*08fc*/ 	.word	0x00013a90
        /*0900*/ 	.word	0x00000006
        /*0904*/ 	.word	0x00038840
        /*0908*/ 	.short	0x010a
        /*090a*/ 	.byte	0x3f
	.zero		1


	//   ....[49]....
        /*090c*/ 	.word	0x00013f50
        /*0910*/ 	.word	0x00000006
        /*0914*/ 	.word	0x00038830
        /*0918*/ 	.short	0x0107
        /*091a*/ 	.byte	0x3f
	.zero		1


	//   ....[50]....
        /*091c*/ 	.word	0x00014000
        /*0920*/ 	.word	0x00000006
        /*0924*/ 	.word	0x00038830
        /*0928*/ 	.short	0x0101
        /*092a*/ 	.byte	0x3f
	.zero		1


	//   ....[51]....
        /*092c*/ 	.word	0x00014060
        /*0930*/ 	.word	0x00000006
        /*0934*/ 	.word	0x00038860
        /*0938*/ 	.short	0x010a
        /*093a*/ 	.byte	0x3f
	.zero		1


	//   ....[52]....
        /*093c*/ 	.word	0x00014560
        /*0940*/ 	.word	0x00000006
        /*0944*/ 	.word	0x00038850
        /*0948*/ 	.short	0x0107
        /*094a*/ 	.byte	0x3f
	.zero		1


	//   ....[53]....
        /*094c*/ 	.word	0x00014720
        /*0950*/ 	.word	0x00000006
        /*0954*/ 	.word	0x00038850
        /*0958*/ 	.short	0x0101
        /*095a*/ 	.byte	0x3f
	.zero		1


	//   ....[54]....
        /*095c*/ 	.word	0x00014920
        /*0960*/ 	.word	0x00000004
        /*0964*/ 	.word	0x00038860
        /*0968*/ 	.short	0x010a
        /*096a*/ 	.byte	0x3f
	.zero		1


	//   ....[55]....
        /*096c*/ 	.word	0x00014e00
        /*0970*/ 	.word	0x00000004
        /*0974*/ 	.word	0x00038850
        /*0978*/ 	.short	0x0107
        /*097a*/ 	.byte	0x3f
	.zero		1


	//   ....[56]....
        /*097c*/ 	.word	0x00014eb0
        /*0980*/ 	.word	0x00000004
        /*0984*/ 	.word	0x00038850
        /*0988*/ 	.short	0x0101
        /*098a*/ 	.byte	0x3f
	.zero		1


	//   ....[57]....
        /*098c*/ 	.word	0x00015150
        /*0990*/ 	.word	0x00000004
        /*0994*/ 	.word	0x00038820
        /*0998*/ 	.short	0x010a
        /*099a*/ 	.byte	0x3f
	.zero		1


	//   ....[58]....
        /*099c*/ 	.word	0x000152f0
        /*09a0*/ 	.word	0x00000005
        /*09a4*/ 	.word	0x00038840
        /*09a8*/ 	.short	0x010a
        /*09aa*/ 	.byte	0x3f
	.zero		1


	//   ....[59]....
        /*09ac*/ 	.word	0x00015390
        /*09b0*/ 	.word	0x00000017
        /*09b4*/ 	.word	0x00038840
        /*09b8*/ 	.short	0x010a
        /*09ba*/ 	.byte	0x3f
	.zero		1


	//   ....[60]....
        /*09bc*/ 	.word	0x000153d0
        /*09c0*/ 	.word	0x00000005
        /*09c4*/ 	.word	0x00038860
        /*09c8*/ 	.short	0x010a
        /*09ca*/ 	.byte	0x3f
	.zero		1


	//   ....[61]....
        /*09cc*/ 	.word	0x00015410
        /*09d0*/ 	.word	0x00000017
        /*09d4*/ 	.word	0x00038860
        /*09d8*/ 	.short	0x010a
        /*09da*/ 	.byte	0x3f
	.zero		1


	//   ....[62]....
        /*09dc*/ 	.word	0x00015490
        /*09e0*/ 	.word	0x00000003
        /*09e4*/ 	.word	0x00038800
        /*09e8*/ 	.short	0x010a
        /*09ea*/ 	.byte	0x3f
	.zero		1


	//   ....[63]....
        /*09ec*/ 	.word	0x000154e0
        /*09f0*/ 	.word	0x00000000
        /*09f4*/ 	.word	0x00038830
        /*09f8*/ 	.short	0x010a
        /*09fa*/ 	.byte	0x3f
	.zero		1


	//   ....[64]....
        /*09fc*/ 	.word	0x00015540
        /*0a00*/ 	.word	0x00000004
        /*0a04*/ 	.word	0x00038830
        /*0a08*/ 	.short	0x010a
        /*0a0a*/ 	.byte	0x3f
	.zero		1


	//   ....[65]....
        /*0a0c*/ 	.word	0x000155a0
        /*0a10*/ 	.word	0x00000002
        /*0a14*/ 	.word	0x00038850
        /*0a18*/ 	.short	0x010a
        /*0a1a*/ 	.byte	0x3f
	.zero		1


	//   ....[66]....
        /*0a1c*/ 	.word	0x00015600
        /*0a20*/ 	.word	0x00000004
        /*0a24*/ 	.word	0x00038830
        /*0a28*/ 	.short	0x010a
        /*0a2a*/ 	.byte	0x3f
	.zero		1


	//   ....[67]....
        /*0a2c*/ 	.word	0x00015660
        /*0a30*/ 	.word	0x00000002
        /*0a34*/ 	.word	0x00038850
        /*0a38*/ 	.short	0x010a
        /*0a3a*/ 	.byte	0x3f
	.zero		1


	//   ....[68]....
        /*0a3c*/ 	.word	0x000156c0
        /*0a40*/ 	.word	0x00000007
        /*0a44*/ 	.word	0x00038850
        /*0a48*/ 	.short	0x010a
        /*0a4a*/ 	.byte	0x3f
	.zero		1


	//   ....[69]....
        /*0a4c*/ 	.word	0x000157c0
        /*0a50*/ 	.word	0x00000000
        /*0a54*/ 	.word	0x00038840
        /*0a58*/ 	.short	0x010a
        /*0a5a*/ 	.byte	0x3f
	.zero		1


	//   ....[70]....
        /*0a5c*/ 	.word	0x000169f0
        /*0a60*/ 	.word	0x00000011
        /*0a64*/ 	.word	0x00038820
        /*0a68*/ 	.short	0x010a
        /*0a6a*/ 	.byte	0x3f
	.zero		1


	//   ....[71]....
        /*0a6c*/ 	.word	0x00016a40
        /*0a70*/ 	.word	0x00000006
        /*0a74*/ 	.word	0x00038840
        /*0a78*/ 	.short	0x010a
        /*0a7a*/ 	.byte	0x3f
	.zero		1


	//   ....[72]....
        /*0a7c*/ 	.word	0x00017090
        /*0a80*/ 	.word	0x00000006
        /*0a84*/ 	.word	0x00038860
        /*0a88*/ 	.short	0x010a
        /*0a8a*/ 	.byte	0x3f
	.zero		1


	//   ....[73]....
        /*0a8c*/ 	.word	0x00017800
        /*0a90*/ 	.word	0x00000004
        /*0a94*/ 	.word	0x00038860
        /*0a98*/ 	.short	0x010a
        /*0a9a*/ 	.byte	0x3f
	.zero		1


	//   ....[74]....
        /*0a9c*/ 	.word	0x000180b0
        /*0aa0*/ 	.word	0x00000004
        /*0aa4*/ 	.word	0x00038820
        /*0aa8*/ 	.short	0x010a
        /*0aaa*/ 	.byte	0x3f
	.zero		1


	//   ....[75]....
        /*0aac*/ 	.word	0x00018250
        /*0ab0*/ 	.word	0x00000005
        /*0ab4*/ 	.word	0x00038840
        /*0ab8*/ 	.short	0x010a
        /*0aba*/ 	.byte	0x3f
	.zero		1


	//   ....[76]....
        /*0abc*/ 	.word	0x000182a0
        /*0ac0*/ 	.word	0x00000017
        /*0ac4*/ 	.word	0x00038840
        /*0ac8*/ 	.short	0x010a
        /*0aca*/ 	.byte	0x3f
	.zero		1


	//   ....[77]....
        /*0acc*/ 	.word	0x000182f0
        /*0ad0*/ 	.word	0x00000005
        /*0ad4*/ 	.word	0x00038860
        /*0ad8*/ 	.short	0x010a
        /*0ada*/ 	.byte	0x3f
	.zero		1


	//----- nvinfo : EIATTR_NUM_MBARRIERS
	.align		4
.L_503:
        /*0adc*/ 	.byte	0x03, 0x38
        /*0ade*/ 	.short	0x0016


	//----- nvinfo : EIATTR_EXIT_INSTR_OFFSETS
	.align		4
        /*0ae0*/ 	.byte	0x04, 0x1c
        /*0ae2*/ 	.short	(.L_505 - .L_504)


	//   ....[0]....
.L_504:
        /*0ae4*/ 	.word	0x00000950


	//   ....[1]....
        /*0ae8*/ 	.word	0x00011060


	//   ....[2]....
        /*0aec*/ 	.word	0x00015460


	//----- nvinfo : EIATTR_MAX_THREADS
	.align		4
.L_505:
        /*0af0*/ 	.byte	0x04, 0x05
        /*0af2*/ 	.short	(.L_507 - .L_506)
.L_506:
        /*0af4*/ 	.word	0x00000180
        /*0af8*/ 	.word	0x00000001
        /*0afc*/ 	.word	0x00000001


	//----- nvinfo : EIATTR_CRS_STACK_SIZE
	.align		4
.L_507:
        /*0b00*/ 	.byte	0x04, 0x1e
        /*0b02*/ 	.short	(.L_509 - .L_508)
.L_508:
        /*0b04*/ 	.word	0x00000000


	//----- nvinfo : EIATTR_CBANK_PARAM_SIZE
	.align		4
.L_509:
        /*0b08*/ 	.byte	0x03, 0x19
        /*0b0a*/ 	.short	0x0af0


	//----- nvinfo : EIATTR_PARAM_CBANK
	.align		4
        /*0b0c*/ 	.byte	0x04, 0x0a
        /*0b0e*/ 	.short	(.L_511 - .L_510)
	.align		4
.L_510:
        /*0b10*/ 	.word	index@(.nv.constant0._ZN7cutlass13device_kernelIN5flash11enable_sm90INS1_16FlashAttnFwdSm90INS1_25CollectiveMainloopFwdSm90ILi2EN4cute5tupleIJNS5_1CILi1EEES8_S8_EEENS6_IJNS7_ILi128EEENS7_ILi80EEENS7_ILi256EEEEEELi256ENS_6half_tEfNS_4arch4Sm90ELb1ELb0ELb0ELb0ELb1ELb0ELb0ELb1ELb1ELb1ELb0ELb0EEENS1_21CollectiveEpilogueFwdINS6_IJSA_SC_SB_EEES9_SE_SG_Li256ELb0ELb1ELb0ELb0EEENS1_30DynamicPersistentTileSchedulerILi256ELi128ELb0ELb1ELb1EEEEEEEEEvNT_6ParamsE)
        /*0b14*/ 	.short	0x0210
        /*0b16*/ 	.short	0x0af0


	//----- nvinfo : EIATTR_SW_WAR
	.align		4
.L_511:
        /*0b18*/ 	.byte	0x04, 0x36
        /*0b1a*/ 	.short	(.L_513 - .L_512)
.L_512:
        /*0b1c*/ 	.word	0x00000008
.L_513:


//--------------------- .nv.info._ZN7cutlass13device_kernelIN5flash11enable_sm90INS1_16FlashAttnFwdSm90INS1_25CollectiveMainloopFwdSm90ILi2EN4cute5tupleIJNS5_1CILi1EEES8_S8_EEENS6_IJNS7_ILi128EEENS7_ILi80EEENS7_ILi256EEEEEELi256ENS_6half_tEfNS_4arch4Sm90ELb1ELb0ELb0ELb1ELb1ELb0ELb0ELb1ELb1ELb1ELb0ELb0EEENS1_21CollectiveEpilogueFwdINS6_IJSA_SC_SB_EEES9_SE_SG_Li256ELb1ELb1ELb0ELb0EEENS1_36VarlenDynamicPersistentTileSchedulerILi128ELi80ELi256ELi128ELb0ELb1ELb1ELb1ELb1ELb1EEEEEEEEEvNT_6ParamsE --------------------------
	.section	.nv.info._ZN7cutlass13device_kernelIN5flash11enable_sm90INS1_16FlashAttnFwdSm90INS1_25CollectiveMainloopFwdSm90ILi2EN4cute5tupleIJNS5_1CILi1EEES8_S8_EEENS6_IJNS7_ILi128EEENS7_ILi80EEENS7_ILi256EEEEEELi256ENS_6half_tEfNS_4arch4Sm90ELb1ELb0ELb0ELb1ELb1ELb0ELb0ELb1ELb1ELb1ELb0ELb0EEENS1_21CollectiveEpilogueFwdINS6_IJSA_SC_SB_EEES9_SE_SG_Li256ELb1ELb1ELb0ELb0EEENS1_36VarlenDynamicPersistentTileSchedulerILi128ELi80ELi256ELi128ELb0ELb1ELb1ELb1ELb1ELb1EEEEEEEEEvNT_6ParamsE,"",@"SHT_CUDA_INFO"
	.sectionflags	@""
	.align	4


	//----- nvinfo : EIATTR_CUDA_API_VERSION
	.align		4
        /*0000*/ 	.byte	0x04, 0x37
        /*0002*/ 	.short	(.L_515 - .L_514)
.L_514:
        /*0004*/ 	.word	0x00000082


	//----- nvinfo : EIATTR_KPARAM_INFO
	.align		4
.L_515:
        /*0008*/ 	.byte	0x04, 0x17
        /*000a*/ 	.short	(.L_517 - .L_516)
.L_516:
        /*000c*/ 	.word	0x00000000
        /*0010*/ 	.short	0x0000
        /*0012*/ 	.short	0x0070
        /*0014*/ 	.byte	0x00, 0xf0, 0x01, 0x2a


	//----- nvinfo : EIATTR_SPARSE_MMA_MASK
	.align		4
.L_517:
        /*0018*/ 	.byte	0x03, 0x50
        /*001a*/ 	.short	0x0000


	//----- nvinfo : EIATTR_MAXREG_COUNT
	.align		4
        /*001c*/ 	.byte	0x03, 0x1b
        /*001e*/ 	.short	0x00a8


	//----- nvinfo : EIATTR_NUM_BARRIERS
	.align		4
        /*0020*/ 	.byte	0x02, 0x4c
        /*0022*/ 	.byte	0x09
	.zero		1


	//----- nvinfo : EIATTR_EXTERNS
	.align		4
        /*0024*/ 	.byte	0x04, 0x0f
        /*0026*/ 	.short	(.L_519 - .L_518)


	//   ....[0]....
	.align		4
.L_518:
        /*0028*/ 	.word	index@(__assertfail)


	//----- nvinfo : EIATTR_ANNOTATIONS
	.align		4
.L_519:
        /*002c*/ 	.byte	0x04, 0x55
        /*002e*/ 	.short	(.L_521 - .L_520)


	//   ....[0]....
.L_520:
        /* <DEDUP_REMOVED lines=20> */


	//----- nvinfo : EIATTR_MERCURY_ISA_VERSION
	.align		4
.L_521:
        /*0160*/ 	.byte	0x03, 0x5f
        /*0162*/ 	.short	0x0101


	//----- nvinfo : EIATTR_UNUSED_LOAD_BYTE_OFFSET
	.align		4
        /*0164*/ 	.byte	0x04, 0x44
        /*0166*/ 	.short	(.L_523 - .L_522)


	//   ....[0]....
.L_522:
        /*0168*/ 	.word	0x00000950
        /*016c*/ 	.word	0x0000fff0


	//   ....[1]....
        /*0170*/ 	.word	0x0000e7e0
        /*0174*/ 	.word	0x0000fff0


	//----- nvinfo : EIATTR_INT_WARP_WIDE_INSTR_OFFSETS
	.align		4
.L_523:
        /*0178*/ 	.byte	0x04, 0x31
        /*017a*/ 	.short	(.L_525 - .L_524)


	//   ....[0]....
.L_524:
        /*017c*/ 	.word	0x000000c0


	//   ....[1]....
        /*0180*/ 	.word	0x000000d0


	//   ....[2]....
        /*0184*/ 	.word	0x00000170


	//   ....[3]....
        /*0188*/ 	.word	0x00012a80


	//   ....[4]....
        /*018c*/ 	.word	0x00012b10


	//   ....[5]....
        /*0190*/ 	.word	0x00015ac0


	//   ....[6]....
        /*0194*/ 	.word	0x00015b50


	//----- nvinfo : EIATTR_COOP_GROUP_MASK_REGIDS
	.align		4
.L_525:
        /*0198*/ 	.byte	0x04, 0x29
        /*019a*/ 	.short	(.L_527 - .L_526)


	//   ....[0]....
.L_526:
        /*019c*/ 	.word	0xffffffff


	//   ....[1]....
        /*01a0*/ 	.word	0xffffffff


	//   ....[2]....
        /*01a4*/ 	.word	0xffffffff


	//   ....[3]....
        /*01a8*/ 	.word	0xffffffff


	//   ....[4]....
        /*01ac*/ 	.word	0xffffffff


	//   ....[5]....
        /*01b0*/ 	.word	0xffffffff


	//   ....[6]....
        /*01b4*/ 	.word	0xffffffff


	//   ....[7]....
        /*01b8*/ 	.word	0xffffffff


	//   ....[8]....
        /*01bc*/ 	.word	0xffffffff


	//   ....[9]....
        /*01c0*/ 	.word	0xffffffff


	//   ....[10]....
        /*01c4*/ 	.word	0xffffffff


	//   ....[11]....
        /*01c8*/ 	.word	0xffffffff


	//   ....[12]....
        /*01cc*/ 	.word	0xffffffff


	//   ....[13]....
        /*01d0*/ 	.word	0xffffffff


	//   ....[14]....
        /*01d4*/ 	.word	0xffffffff


	//   ....[15]....
        /*01d8*/ 	.word	0xffffffff


	//   ....[16]....
        /*01dc*/ 	.word	0xffffffff


	//   ....[17]....
        /*01e0*/ 	.word	0xffffffff


	//   ....[18]....
        /*01e4*/ 	.word	0xffffffff


	//   ....[19]....
        /*01e8*/ 	.word	0xffffffff


	//   ....[20]....
        /*01ec*/ 	.word	0xffffffff


	//   ....[21]....
        /*01f0*/ 	.word	0xffffffff


	//   ....[22]....
        /*01f4*/ 	.word	0xffffffff


	//   ....[23]....
        /*01f8*/ 	.word	0xffffffff


	//   ....[24]....
        /*01fc*/ 	.word	0xffffffff


	//   ....[25]....
        /*0200*/ 	.word	0xffffffff


	//   ....[26]....
        /*0204*/ 	.word	0xffffffff


	//   ....[27]....
        /*0208*/ 	.word	0xffffffff


	//   ....[28]....
        /*020c*/ 	.word	0xffffffff


	//   ....[29]....
        /*0210*/ 	.word	0xffffffff


	//   ....[30]....
        /*0214*/ 	.word	0xffffffff


	//   ....[31]....
        /*0218*/ 	.word	0xffffffff


	//   ....[32]....
        /*021c*/ 	.word	0xffffffff


	//   ....[33]....
        /*0220*/ 	.word	0xffffffff


	//   ....[34]....
        /*0224*/ 	.word	0xffffffff


	//   ....[35]....
        /*0228*/ 	.word	0xffffffff


	//   ....[36]....
        /*022c*/ 	.word	0xffffffff


	//   ....[37]....
        /*0230*/ 	.word	0xffffffff


	//   ....[38]....
        /*0234*/ 	.word	0xffffffff


	//   ....[39]....
        /*0238*/ 	.word	0xffffffff


	//   ....[40]....
        /*023c*/ 	.word	0xffffffff


	//   ....[41]....
        /*0240*/ 	.word	0xffffffff


	//   ....[42]....
        /*0244*/ 	.word	0xffffffff


	//   ....[43]....
        /*0248*/ 	.word	0xffffffff


	//   ....[44]....
        /*024c*/ 	.word	0xffffffff


	//   ....[45]....
        /*0250*/ 	.word	0xffffffff


	//   ....[46]....
        /*0254*/ 	.word	0xffffffff


	//   ....[47]....
        /*0258*/ 	.word	0xffffffff


	//   ....[48]....
        /*025c*/ 	.word	0xffffffff


	//   ....[49]....
        /*0260*/ 	.word	0xffffffff


	//   ....[50]....
        /*0264*/ 	.word	0xffffffff


	//   ....[51]....
        /*0268*/ 	.word	0xffffffff


	//   ....[52]....
        /*026c*/ 	.word	0xffffffff


	//   ....[53]....
        /*0270*/ 	.word	0xffffffff


	//   ....[54]....
        /*0274*/ 	.word	0xffffffff


	//   ....[55]....
        /*0278*/ 	.word	0xffffffff


	//   ....[56]....
        /*027c*/ 	.word	0xffffffff


	//   ....[57]....
        /*0280*/ 	.word	0xffffffff


	//   ....[58]....
        /*0284*/ 	.word	0xffffffff


	//   ....[59]....
        /*0288*/ 	.word	0xffffffff


	//   ....[60]....
        /*028c*/ 	.word	0xffffffff


	//   ....[61]....
        /*0290*/ 	.word	0xffffffff


	//   ....[62]....
        /*0294*/ 	.word	0xffffffff


	//   ....[63]....
        /*0298*/ 	.word	0xffffffff


	//   ....[64]....
        /*029c*/ 	.word	0xffffffff


	//   ....[65]....
        /*02a0*/ 	.word	0xffffffff


	//   ....[66]....
        /*02a4*/ 	.word	0xffffffff


	//   ....[67]....
        /*02a8*/ 	.word	0xffffffff


	//   ....[68]....
        /*02ac*/ 	.word	0xffffffff


	//   ....[69]....
        /*02b0*/ 	.word	0xffffffff


	//   ....[70]....
        /*02b4*/ 	.word	0xffffffff


	//   ....[71]....
        /*02b8*/ 	.word	0xffffffff


	//   ....[72]....
        /*02bc*/ 	.word	0xffffffff


	//   ....[73]....
        /*02c0*/ 	.word	0xffffffff


	//   ....[74]....
        /*02c4*/ 	.word	0xffffffff


	//   ....[75]....
        /*02c8*/ 	.word	0xffffffff


	//   ....[76]....
        /*02cc*/ 	.word	0xffffffff


	//   ....[77]....
        /*02d0*/ 	.word	0xffffffff


	//   ....[78]....
        /*02d4*/ 	.word	0xffffffff


	//   ....[79]....
        /*02d8*/ 	.word	0xffffffff


	//   ....[80]....
        /*02dc*/ 	.word	0xffffffff


	//   ....[81]....
        /*02e0*/ 	.word	0xffffffff


	//   ....[82]....
        /*02e4*/ 	.word	0xffffffff


	//   ....[83]....
        /*02e8*/ 	.word	0xffffffff


	//   ....[84]....
        /*02ec*/ 	.word	0xffffffff


	//   ....[85]....
        /*02f0*/ 	.word	0xffffffff


	//   ....[86]....
        /*02f4*/ 	.word	0xffffffff


	//   ....[87]....
        /*02f8*/ 	.word	0xffffffff


	//   ....[88]....
        /*02fc*/ 	.word	0xffffffff


	//   ....[89]....
        /*0300*/ 	.word	0xffffffff


	//   ....[90]....
        /*0304*/ 	.word	0xffffffff


	//   ....[91]....
        /*0308*/ 	.word	0xffffffff


	//   ....[92]....
        /*030c*/ 	.word	0xffffffff


	//   ....[93]....
        /*0310*/ 	.word	0xffffffff


	//   ....[94]....
        /*0314*/ 	.word	0xffffffff


	//   ....[95]....
        /*0318*/ 	.word	0xffffffff


	//   ....[96]....
        /*031c*/ 	.word	0xffffffff


	//   ....[97]....
        /*0320*/ 	.word	0xffffffff


	//   ....[98]....
        /*0324*/ 	.word	0xffffffff


	//   ....[99]....
        /*0328*/ 	.word	0xffffffff


	//   ....[100]....
        /*032c*/ 	.word	0xffffffff


	//   ....[101]....
        /*0330*/ 	.word	0xffffffff


	//   ....[102]....
        /*0334*/ 	.word	0xffffffff


	//   ....[103]....
        /*0338*/ 	.word	0xffffffff


	//   ....[104]....
        /*033c*/ 	.word	0xffffffff


	//   ....[105]....
        /*0340*/ 	.word	0xffffffff


	//   ....[106]....
        /*0344*/ 	.word	0xffffffff


	//   ....[107]....
        /*0348*/ 	.word	0xffffffff


	//   ....[108]....
        /*034c*/ 	.word	0xffffffff


	//   ....[109]....
        /*0350*/ 	.word	0xffffffff


	//   ....[110]....
        /*0354*/ 	.word	0xffffffff


	//   ....[111]....
        /*0358*/ 	.word	0xffffffff


	//   ....[112]....
        /*035c*/ 	.word	0xffffffff


	//   ....[113]....
        /*0360*/ 	.word	0xffffffff


	//   ....[114]....
        /*0364*/ 	.word	0xffffffff


	//   ....[115]....
        /*0368*/ 	.word	0xffffffff


	//   ....[116]....
        /*036c*/ 	.word	0xffffffff


	//   ....[117]....
        /*0370*/ 	.word	0xffffffff


	//   ....[118]....
        /*0374*/ 	.word	0xffffffff


	//   ....[119]....
        /*0378*/ 	.word	0xffffffff


	//   ....[120]....
        /*037c*/ 	.word	0xffffffff


	//   ....[121]....
        /*0380*/ 	.word	0xffffffff


	//   ....[122]....
        /*0384*/ 	.word	0xffffffff


	//   ....[123]....
        /*0388*/ 	.word	0xffffffff


	//   ....[124]....
        /*038c*/ 	.word	0xffffffff


	//   ....[125]....
        /*0390*/ 	.word	0xffffffff


	//   ....[126]....
        /*0394*/ 	.word	0xffffffff


	//   ....[127]....
        /*0398*/ 	.word	0xffffffff


	//   ....[128]....
        /*039c*/ 	.word	0xffffffff


	//   ....[129]....
        /*03a0*/ 	.word	0xffffffff


	//   ....[130]....
        /*03a4*/ 	.word	0xffffffff


	//   ....[131]....
        /*03a8*/ 	.word	0xffffffff


	//   ....[132]....
        /*03ac*/ 	.word	0xffffffff


	//   ....[133]....
        /*03b0*/ 	.word	0xffffffff


	//   ....[134]....
        /*03b4*/ 	.word	0xffffffff


	//   ....[135]....
        /*03b8*/ 	.word	0xffffffff


	//   ....[136]....
        /*03bc*/ 	.word	0xffffffff


	//   ....[137]....
        /*03c0*/ 	.word	0x0500000f


	//   ....[138]....
        /*03c4*/ 	.word	0x0500000f


	//   ....[139]....
        /*03c8*/ 	.word	0x0500000f


	//   ....[140]....
        /*03cc*/ 	.word	0x0500000f


	//   ....[141]....
        /*03d0*/ 	.word	0x0500000f


	//   ....[142]....
        /*03d4*/ 	.word	0x0500000f


	//   ....[143]....
        /*03d8*/ 	.word	0x0500000f


	//   ....[144]....
        /*03dc*/ 	.word	0x0500000f


	//   ....[145]....
        /*03e0*/ 	.word	0x0500000f


	//   ....[146]....
        /*03e4*/ 	.word	0x0500000f


	//   ....[147]....
        /*03e8*/ 	.word	0x0500000f


	//   ....[148]....
        /*03ec*/ 	.word	0x0500000f


	//   ....[149]....
        /*03f0*/ 	.word	0x0500000f


	//   ....[150]....
        /*03f4*/ 	.word	0x0500000f


	//   ....[151]....
        /*03f8*/ 	.word	0x0500000f


	//   ....[152]....
        /*03fc*/ 	.word	0x0500000f


	//   ....[153]....
        /*0400*/ 	.word	0x0500000f


	//   ....[154]....
        /*0404*/ 	.word	0x0500000f


	//   ....[155]....
        /*0408*/ 	.word	0x0500000f


	//   ....[156]....
        /*040c*/ 	.word	0x0500000f


	//   ....[157]....
        /*0410*/ 	.word	0x0500000f


	//   ....[158]....
        /*0414*/ 	.word	0x0500000f


	//   ....[159]....
        /*0418*/ 	.word	0x0500000f


	//   ....[160]....
        /*041c*/ 	.word	0x0500000f


	//   ....[161]....
        /*0420*/ 	.word	0x0500000f


	//   ....[162]....
        /*0424*/ 	.word	0x0500000f


	//   ....[163]....
        /*0428*/ 	.word	0x0500000f


	//   ....[164]....
        /*042c*/ 	.word	0x0500000f


	//   ....[165]....
        /*0430*/ 	.word	0x0500000f


	//   ....[166]....
        /*0434*/ 	.word	0x0500000f


	//   ....[167]....
        /*0438*/ 	.word	0x0500000f


	//   ....[168]....
        /*043c*/ 	.word	0x0500000f


	//   ....[169]....
        /*0440*/ 	.word	0x0500000f


	//   ....[170]....
        /*0444*/ 	.word	0x0500000f


	//   ....[171]....
        /*0448*/ 	.word	0x0500000f


	//   ....[172]....
        /*044c*/ 	.word	0x0500000f


	//   ....[173]....
        /*0450*/ 	.word	0x0500000f


	//   ....[174]....
        /*0454*/ 	.word	0x0500000f


	//   ....[175]....
        /*0458*/ 	.word	0x0500000f


	//   ....[176]....
        /*045c*/ 	.word	0x0500000f


	//   ....[177]....
        /*0460*/ 	.word	0x0500000f


	//   ....[178]....
        /*0464*/ 	.word	0x0500000f


	//   ....[179]....
        /*0468*/ 	.word	0x0500000f


	//   ....[180]....
        /*046c*/ 	.word	0x0500000f


	//   ....[181]....
        /*0470*/ 	.word	0x0500000f


	//   ....[182]....
        /*0474*/ 	.word	0x0500000f


	//   ....[183]....
        /*0478*/ 	.word	0x0500000f


	//   ....[184]....
        /*047c*/ 	.word	0x0500000f


	//   ....[185]....
        /*0480*/ 	.word	0x0500000f


	//   ....[186]....
        /*0484*/ 	.word	0x0500000f


	//   ....[187]....
        /*0488*/ 	.word	0x0500000f


	//   ....[188]....
        /*048c*/ 	.word	0x0500000f


	//   ....[189]....
        /*0490*/ 	.word	0x0500000f


	//   ....[190]....
        /*0494*/ 	.word	0x0500000f


	//   ....[191]....
        /*0498*/ 	.word	0x0500000f


	//   ....[192]....
        /*049c*/ 	.word	0x0500000f


	//   ....[193]....
        /*04a0*/ 	.word	0x0500000f


	//   ....[194]....
        /*04a4*/ 	.word	0x0500000f


	//   ....[195]....
        /*04a8*/ 	.word	0x0500000f


	//   ....[196]....
        /*04ac*/ 	.word	0x0500000f


	//   ....[197]....
        /*04b0*/ 	.word	0x0500000f


	//   ....[198]....
        /*04b4*/ 	.word	0x0500000f


	//   ....[199]....
        /*04b8*/ 	.word	0x0500000f


	//   ....[200]....
        /*04bc*/ 	.word	0x0500000f


	//   ....[201]....
        /*04c0*/ 	.word	0x0500000f


	//   ....[202]....
        /*04c4*/ 	.word	0x0500000f


	//   ....[203]....
        /*04c8*/ 	.word	0x0500000f


	//   ....[204]....
        /*04cc*/ 	.word	0x0500000f


	//   ....[205]....
        /*04d0*/ 	.word	0x0500000f


	//   ....[206]....
        /*04d4*/ 	.word	0x0500000f


	//   ....[207]....
        /*04d8*/ 	.word	0x0500000f


	//   ....[208]....
        /*04dc*/ 	.word	0x0500000f


	//   ....[209]....
        /*04e0*/ 	.word	0x0500000f


	//   ....[210]....
        /*04e4*/ 	.word	0x0500000f


	//   ....[211]....
        /*04e8*/ 	.word	0x0500000f


	//----- nvinfo : EIATTR_COOP_GROUP_INSTR_OFFSETS
	.align		4
.L_527:
        /*04ec*/ 	.byte	0x04, 0x28
        /*04ee*/ 	.short	(.L_529 - .L_528)


	//   ....[0]....
.L_528:
        /*04f0*/ 	.word	0x00000070


	//   ....[1]....
        /*04f4*/ 	.word	0x000000b0


	//   ....[2]....
        /*04f8*/ 	.word	0x000002d0


	//   ....[3]....
        /*04fc*/ 	.word	0x00000430


	//   ....[4]....
        /*0500*/ 	.word	0x00000550


	//   ....[5]....
        /*0504*/ 	.word	0x000006b0


	//   ....[6]....
        /*0508*/ 	.word	0x00001900


	//   ....[7]....
        /*050c*/ 	.word	0x00004370


	//   ....[8]....
        /*0510*/ 	.word	0x000043b0


	//   ....[9]....
        /*0514*/ 	.word	0x00004a20


	//   ....[10]....
        /*0518*/ 	.word	0x00004b50


	//   ....[11]....
        /*051c*/ 	.word	0x00004e10


	//   ....[12]....
        /*0520*/ 	.word	0x00004f80


	//   ....[13]....
        /*0524*/ 	.word	0x000083a0


	//   ....[14]....
        /*0528*/ 	.word	0x000087d0


	//   ....[15]....
        /*052c*/ 	.word	0x000087f0


	//   ....[16]....
        /*0530*/ 	.word	0x00008850


	//   ....[17]....
        /*0534*/ 	.word	0x00008df0


	//   ....[18]....
        /*0538*/ 	.word	0x00008e50


	//   ....[19]....
        /*053c*/ 	.word	0x0000c700


	//   ....[20]....
        /*0540*/ 	.word	0x0000c710


	//   ....[21]....
        /*0544*/ 	.word	0x0000c770


	//   ....[22]....
        /*0548*/ 	.word	0x0000c790


	//   ....[23]....
        /*054c*/ 	.word	0x0000dae0


	//   ....[24]....
        /*0550*/ 	.word	0x0000db10


	//   ....[25]....
        /*0554*/ 	.word	0x0000dba0


	//   ....[26]....
        /*0558*/ 	.word	0x0000dbc0


	//   ....[27]....
        /*055c*/ 	.word	0x0000f930


	//   ....[28]....
        /*0560*/ 	.word	0x0000f960


	//   ....[29]....
        /*0564*/ 	.word	0x0000f990


	//   ....[30]....
        /*0568*/ 	.word	0x0000f9c0


	//   ....[31]....
        /*056c*/ 	.word	0x000102a0


	//   ....[32]....
        /*0570*/ 	.word	0x000102c0


	//   ....[33]....
        /*0574*/ 	.word	0x00010410


	//   ....[34]....
        /*0578*/ 	.word	0x00010430


	//   ....[35]....
        /*057c*/ 	.word	0x00010570


	//   ....[36]....
        /*0580*/ 	.word	0x00010590


	//   ....[37]....
        /*0584*/ 	.word	0x000106e0


	//   ....[38]....
        /*0588*/ 	.word	0x00010700


	//   ....[39]....
        /*058c*/ 	.word	0x00011160


	//   ....[40]....
        /*0590*/ 	.word	0x00011170


	//   ....[41]....
        /*0594*/ 	.word	0x000112b0


	//   ....[42]....
        /*0598*/ 	.word	0x000112d0


	//   ....[43]....
        /*059c*/ 	.word	0x00011410


	//   ....[44]....
        /*05a0*/ 	.word	0x00011430


	//   ....[45]....
        /*05a4*/ 	.word	0x00011580


	//   ....[46]....
        /*05a8*/ 	.word	0x000115a0


	//   ....[47]....
        /*05ac*/ 	.word	0x00011760


	//   ....[48]....
        /*05b0*/ 	.word	0x00011930


	//   ....[49]....
        /*05b4*/ 	.word	0x00011960


	//   ....[50]....
        /*05b8*/ 	.word	0x00011990


	//   ....[51]....
        /*05bc*/ 	.word	0x000119c0


	//   ....[52]....
        /*05c0*/ 	.word	0x000119f0


	//   ....[53]....
        /*05c4*/ 	.word	0x00011a20


	//   ....[54]....
        /*05c8*/ 	.word	0x00011b70


	//   ....[55]....
        /*05cc*/ 	.word	0x00011ba0


	//   ....[56]....
        /*05d0*/ 	.word	0x00011bd0


	//   ....[57]....
        /*05d4*/ 	.word	0x00011c00


	//   ....[58]....
        /*05d8*/ 	.word	0x00011c30


	//   ....[59]....
        /*05dc*/ 	.word	0x00011c60


	//   ....[60]....
        /*05e0*/ 	.word	0x00011cf0


	//   ....[61]....
        /*05e4*/ 	.word	0x00011d50


	//   ....[62]....
        /*05e8*/ 	.word	0x00011de0


	//   ....[63]....
        /*05ec*/ 	.word	0x00013690


	//   ....[64]....
        /*05f0*/ 	.word	0x000136d0


	//   ....[65]....
        /*05f4*/ 	.word	0x00013700


	//   ....[66]....
        /*05f8*/ 	.word	0x000137b0


	//   ....[67]....
        /*05fc*/ 	.word	0x000137f0


	//   ....[68]....
        /*0600*/ 	.word	0x00013850


	//   ....[69]....
        /*0604*/ 	.word	0x00013890


	//   ....[70]....
        /*0608*/ 	.word	0x000138f0


	//   ....[71]....
        /*060c*/ 	.word	0x00013910


	//   ....[72]....
        /*0610*/ 	.word	0x00013940


	//   ....[73]....
        /*0614*/ 	.word	0x00014160


	//   ....[74]....
        /*0618*/ 	.word	0x00014190


	//   ....[75]....
        /*061c*/ 	.word	0x000141f0


	//   ....[76]....
        /*0620*/ 	.word	0x00014260


	//   ....[77]....
        /*0624*/ 	.word	0x000142b0


	//   ....[78]....
        /*0628*/ 	.word	0x00014320


	//   ....[79]....
        /*062c*/ 	.word	0x00014370


	//   ....[80]....
        /*0630*/ 	.word	0x000143e0


	//   ....[81]....
        /*0634*/ 	.word	0x00014420


	//   ....[82]....
        /*0638*/ 	.word	0x000144a0


	//   ....[83]....
        /*063c*/ 	.word	0x000144f0


	//   ....[84]....
        /*0640*/ 	.word	0x00014560


	//   ....[85]....
        /*0644*/ 	.word	0x000145b0


	//   ....[86]....
        /*0648*/ 	.word	0x00014610


	//   ....[87]....
        /*064c*/ 	.word	0x00014620


	//   ....[88]....
        /*0650*/ 	.word	0x00014660


	//   ....[89]....
        /*0654*/ 	.word	0x00014e60


	//   ....[90]....
        /*0658*/ 	.word	0x00014e90


	//   ....[91]....
        /*065c*/ 	.word	0x00014ec0


	//   ....[92]....
        /*0660*/ 	.word	0x00014f80


	//   ....[93]....
        /*0664*/ 	.word	0x00014fb0


	//   ....[94]....
        /*0668*/ 	.word	0x00015000


	//   ....[95]....
        /*066c*/ 	.word	0x00015030


	//   ....[96]....
        /*0670*/ 	.word	0x00015080


	//   ....[97]....
        /*0674*/ 	.word	0x000150b0


	//   ....[98]....
        /*0678*/ 	.word	0x00015120


	//   ....[99]....
        /*067c*/ 	.word	0x00015400


	//   ....[100]....
        /*0680*/ 	.word	0x00015420


	//   ....[101]....
        /*0684*/ 	.word	0x00015430


	//   ....[102]....
        /*0688*/ 	.word	0x000154e0


	//   ....[103]....
        /*068c*/ 	.word	0x000154f0


	//   ....[104]....
        /*0690*/ 	.word	0x000155a0


	//   ....[105]....
        /*0694*/ 	.word	0x000155b0


	//   ....[106]....
        /*0698*/ 	.word	0x00015660


	//   ....[107]....
        /*069c*/ 	.word	0x00015670


	//   ....[108]....
        /*06a0*/ 	.word	0x00015680


	//   ....[109]....
        /*06a4*/ 	.word	0x00015ca0


	//   ....[110]....
        /*06a8*/ 	.word	0x00015ce0


	//   ....[111]....
        /*06ac*/ 	.word	0x00015d20


	//   ....[112]....
        /*06b0*/ 	.word	0x00015d50


	//   ....[113]....
        /*06b4*/ 	.word	0x00015d70


	//   ....[114]....
        /*06b8*/ 	.word	0x00015e20


	//   ....[115]....
        /*06bc*/ 	.word	0x00015ed0


	//   ....[116]....
        /*06c0*/ 	.word	0x00015f00


	//   ....[117]....
        /*06c4*/ 	.word	0x00015f10


	//   ....[118]....
        /*06c8*/ 	.word	0x00015fa0


	//   ....[119]....
        /*06cc*/ 	.word	0x000163d0


	//   ....[120]....
        /*06d0*/ 	.word	0x00016400


	//   ....[121]....
        /*06d4*/ 	.word	0x00016430


	//   ....[122]....
        /*06d8*/ 	.word	0x00016460


	//   ....[123]....
        /*06dc*/ 	.word	0x00016490


	//   ....[124]....
        /*06e0*/ 	.word	0x000164c0


	//   ....[125]....
        /*06e4*/ 	.word	0x000164f0


	//   ....[126]....
        /*06e8*/ 	.word	0x00016520


	//   ....[127]....
        /*06ec*/ 	.word	0x000166a0


	//   ....[128]....
        /*06f0*/ 	.word	0x000166d0


	//   ....[129]....
        /*06f4*/ 	.word	0x00016700


	//   ....[130]....
        /*06f8*/ 	.word	0x00016730


	//   ....[131]....
        /*06fc*/ 	.word	0x00016760


	//   ....[132]....
        /*0700*/ 	.word	0x00016790


	//   ....[133]....
        /*0704*/ 	.word	0x00016850


	//   ....[134]....
        /*0708*/ 	.word	0x00016870


	//   ....[135]....
        /*070c*/ 	.word	0x000168e0


	//   ....[136]....
        /*0710*/ 	.word	0x00016f80


	//   ....[137]....
        /*0714*/ 	.word	0x00017550


	//   ....[138]....
        /*0718*/ 	.word	0x00017640


	//   ....[139]....
        /*071c*/ 	.word	0x00017710


	//   ....[140]....
        /*0720*/ 	.word	0x00017780


	//   ....[141]....
        /*0724*/ 	.word	0x00017820


	//   ....[142]....
        /*0728*/ 	.word	0x00017900


	//   ....[143]....
        /*072c*/ 	.word	0x00017a00


	//   ....[144]....
        /*0730*/ 	.word	0x00017a70


	//   ....[145]....
        /*0734*/ 	.word	0x00017b60


	//   ....[146]....
        /*0738*/ 	.word	0x00017bd0


	//   ....[147]....
        /*073c*/ 	.word	0x00017cb0


	//   ....[148]....
        /*0740*/ 	.word	0x00017d60


	//   ....[149]....
        /*0744*/ 	.word	0x00017dd0


	//   ....[150]....
        /*0748*/ 	.word	0x00017e50


	//   ....[151]....
        /*074c*/ 	.word	0x00017f30


	//   ....[152]....
        /*0750*/ 	.word	0x00017fb0


	//   ....[153]....
        /*0754*/ 	.word	0x000180a0


	//   ....[154]....
        /*0758*/ 	.word	0x00018120


	//   ....[155]....
        /*075c*/ 	.word	0x00018210


	//   ....[156]....
        /*0760*/ 	.word	0x00018290


	//   ....[157]....
        /*0764*/ 	.word	0x00018380


	//   ....[158]....
        /*0768*/ 	.word	0x00018400


	//   ....[159]....
        /*076c*/ 	.word	0x000184f0


	//   ....[160]....
        /*0770*/ 	.word	0x00018570


	//   ....[161]....
        /*0774*/ 	.word	0x00018650


	//   ....[162]....
        /*0778*/ 	.word	0x000186d0


	//   ....[163]....
        /*077c*/ 	.word	0x000187a0


	//   ....[164]....
        /*0780*/ 	.word	0x000188d0


	//   ....[165]....
        /*0784*/ 	.word	0x000189a0


	//   ....[166]....
        /*0788*/ 	.word	0x00018a70


	//   ....[167]....
        /*078c*/ 	.word	0x00018b50


	//   ....[168]....
        /*0790*/ 	.word	0x00018bb0


	//   ....[169]....
        /*0794*/ 	.word	0x00018c90


	//   ....[170]....
        /*0798*/ 	.word	0x00018cf0


	//   ....[171]....
        /*079c*/ 	.word	0x00018dd0


	//   ....[172]....
        /*07a0*/ 	.word	0x00018e30


	//   ....[173]....
        /*07a4*/ 	.word	0x00018f40


	//   ....[174]....
        /*07a8*/ 	.word	0x00019030


	//   ....[175]....
        /*07ac*/ 	.word	0x000190d0


	//   ....[176]....
        /*07b0*/ 	.word	0x00019130


	//   ....[177]....
        /*07b4*/ 	.word	0x00019250


	//   ....[178]....
        /*07b8*/ 	.word	0x000192b0


	//   ....[179]....
        /*07bc*/ 	.word	0x000193d0


	//   ....[180]....
        /*07c0*/ 	.word	0x00019430


	//   ....[181]....
        /*07c4*/ 	.word	0x00019550


	//   ....[182]....
        /*07c8*/ 	.word	0x000195b0


	//   ....[183]....
        /*07cc*/ 	.word	0x00019680


	//   ....[184]....
        /*07d0*/ 	.word	0x000197e0


	//   ....[185]....
        /*07d4*/ 	.word	0x00019890


	//   ....[186]....
        /*07d8*/ 	.word	0x000199e0


	//   ....[187]....
        /*07dc*/ 	.word	0x00019a90


	//   ....[188]....
        /*07e0*/ 	.word	0x00019af0


	//   ....[189]....
        /*07e4*/ 	.word	0x00019bb0


	//   ....[190]....
        /*07e8*/ 	.word	0x00019c90


	//   ....[191]....
        /*07ec*/ 	.word	0x00019d50


	//   ....[192]....
        /*07f0*/ 	.word	0x00019e30


	//   ....[193]....
        /*07f4*/ 	.word	0x00019ef0


	//   ....[194]....
        /*07f8*/ 	.word	0x0001a000


	//   ....[195]....
        /*07fc*/ 	.word	0x0001a0a0


	//   ....[196]....
        /*0800*/ 	.word	0x0001a1c0


	//   ....[197]....
        /*0804*/ 	.word	0x0001a230


	//   ....[198]....
        /*0808*/ 	.word	0x0001a2a0


	//   ....[199]....
        /*080c*/ 	.word	0x0001a310


	//   ....[200]....
        /*0810*/ 	.word	0x0001a380


	//   ....[201]....
        /*0814*/ 	.word	0x0001a400


	//   ....[202]....
        /*0818*/ 	.word	0x0001a490


	//   ....[203]....
        /*081c*/ 	.word	0x0001a520


	//   ....[204]....
        /*0820*/ 	.word	0x0001a590


	//   ....[205]....
        /*0824*/ 	.word	0x0001a600


	//   ....[206]....
        /*0828*/ 	.word	0x0001a670


	//   ....[207]....
        /*082c*/ 	.word	0x0001a6f0


	//   ....[208]....
        /*0830*/ 	.word	0x0001a760


	//   ....[209]....
        /*0834*/ 	.word	0x0001a800


	//   ....[210]....
        /*0838*/ 	.word	0x0001a890


	//   ....[211]....
        /*083c*/ 	.word	0x0001a9b0


	//----- nvinfo : EIATTR_REG_RECONFIG
	.align		4
.L_529:
        /*0840*/ 	.byte	0x01, 0x54
	.zero		2


	//----- nvinfo : EIATTR_SYSCALL_OFFSETS
	.align		4
        /*0844*/ 	.byte	0x04, 0x46
        /*0846*/ 	.short	(.L_531 - .L_530)


	//   ....[0]....
.L_530:
        /*0848*/ 	.word	0x00001af0


	//   ....[1]....
        /*084c*/ 	.word	0x00012c70


	//   ....[2]....
        /*0850*/ 	.word	0x00012dc0


	//   ....[3]....
        /*0854*/ 	.word	0x00012eb0


	//   ....[4]....
        /*0858*/ 	.word	0x00013d90


	//----- nvinfo : EIATTR_MBARRIER_INSTR_OFFSETS
	.align		4
.L_531:
        /*085c*/ 	.byte	0x04, 0x39
        /*085e*/ 	.short	(.L_533 - .L_532)


	//   ....[0]....
.L_532:
        /*0860*/ 	.word	0x00000180
        /*0864*/ 	.word	0x000000ff
        /*0868*/ 	.word	0x00038800
        /*086c*/ 	.short	0x0100
        /*086e*/ 	.byte	0x08
	.zero		1


	//   ....[1]....
        /*0870*/ 	.word	0x00000190
        /*0874*/ 	.word	0x000000ff
        /*0878*/ 	.word	0x00038820
        /*087c*/ 	.short	0x0100
        /*087e*/ 	.byte	0x08
	.zero		1


	//   ....[2]....
        /*0880*/ 	.word	0x00000280
        /*0884*/ 	.word	0x000000ff
        /*0888*/ 	.word	0x00038830
        /*088c*/ 	.short	0x0100
        /*088e*/ 	.byte	0x08
	.zero		1


	//   ....[3]....
        /*0890*/ 	.word	0x00000290
        /*0894*/ 	.word	0x000000ff
        /*0898*/ 	.word	0x00038840
        /*089c*/ 	.short	0x0100
        /*089e*/ 	.byte	0x08
	.zero		1


	//   ....[4]....
        /*08a0*/ 	.word	0x000002a0
        /*08a4*/ 	.word	0x000000ff
        /*08a8*/ 	.word	0x00038838
        /*08ac*/ 	.short	0x0100
        /*08ae*/ 	.byte	0x08
	.zero		1


	//   ....[5]....
        /*08b0*/ 	.word	0x000002b0
        /*08b4*/ 	.word	0x000000ff
        /*08b8*/ 	.word	0x00038848
        /*08bc*/ 	.short	0x0100
        /*08be*/ 	.byte	0x08
	.zero		1


	//   ....[6]....
        /*08c0*/ 	.word	0x000003e0
        /*08c4*/ 	.word	0x000000ff
        /*08c8*/ 	.word	0x00038850
        /*08cc*/ 	.short	0x0100
        /*08ce*/ 	.byte	0x08
	.zero		1


	//   ....[7]....
        /*08d0*/ 	.word	0x000003f0
        /*08d4*/ 	.word	0x000000ff
        /*08d8*/ 	.word	0x00038860
        /*08dc*/ 	.short	0x0100
        /*08de*/ 	.byte	0x08
	.zero		1


	//   ....[8]....
        /*08e0*/ 	.word	0x00000400
        /*08e4*/ 	.word	0x000000ff
        /*08e8*/ 	.word	0x00038858
        /*08ec*/ 	.short	0x0100
        /*08ee*/ 	.byte	0x08
	.zero		1


	//   ....[9]....
        /*08f0*/ 	.word	0x00000410
        /*08f4*/ 	.word	0x000000ff
        /*08f8*/ 	.word	0x00038868
        /*08fc*/ 	.short	0x0100
        /*08fe*/ 	.byte	0x08
	.zero		1


	//   ....[10]....
        /*0900*/ 	.word	0x00000500
        /*0904*/ 	.word	0x000000ff
        /*0908*/ 	.word	0x00038870
        /*090c*/ 	.short	0x0100
        /*090e*/ 	.byte	0x06
	.zero		1


	//   ....[11]....
        /*0910*/ 	.word	0x00000510
        /*0914*/ 	.word	0x000000ff
        /*0918*/ 	.word	0x00038880
        /*091c*/ 	.short	0x0100
        /*091e*/ 	.byte	0x06
	.zero		1


	//   ....[12]....
        /*0920*/ 	.word	0x00000520
        /*0924*/ 	.word	0x000000ff
        /*0928*/ 	.word	0x00038878
        /*092c*/ 	.short	0x0100
        /*092e*/ 	.byte	0x06
	.zero		1


	//   ....[13]....
        /*0930*/ 	.word	0x00000530
        /*0934*/ 	.word	0x000000ff
        /*0938*/ 	.word	0x00038888
        /*093c*/ 	.short	0x0100
        /*093e*/ 	.byte	0x06
	.zero		1


	//   ....[14]....
        /*0940*/ 	.word	0x00000660
        /*0944*/ 	.word	0x000000ff
        /*0948*/ 	.word	0x00038890
        /*094c*/ 	.short	0x0100
        /*094e*/ 	.byte	0x08
	.zero		1


	//   ....[15]....
        /*0950*/ 	.word	0x00000670
        /*0954*/ 	.word	0x000000ff
        /*0958*/ 	.word	0x000388a0
        /*095c*/ 	.short	0x0100
        /*095e*/ 	.byte	0x08
	.zero		1


	//   ....[16]....
        /*0960*/ 	.word	0x00000680
        /*0964*/ 	.word	0x000000ff
        /*0968*/ 	.word	0x00038898
        /*096c*/ 	.short	0x0100
        /*096e*/ 	.byte	0x08
	.zero		1


	//   ....[17]....
        /*0970*/ 	.word	0x00000690
        /*0974*/ 	.word	0x000000ff
        /*0978*/ 	.word	0x000388a8
        /*097c*/ 	.short	0x0100
        /*097e*/ 	.byte	0x08
	.zero		1


	//   ....[18]....
        /*0980*/ 	.word	0x000007d0
        /*0984*/ 	.word	0x000000ff
        /*0988*/ 	.word	0x000388b0
        /*098c*/ 	.short	0x0100
        /*098e*/ 	.byte	0x08
	.zero		1


	//   ....[19]....
        /*0990*/ 	.word	0x000007e0
        /*0994*/ 	.word	0x000000ff
        /*0998*/ 	.word	0x000388c0
        /*099c*/ 	.short	0x0100
        /*099e*/ 	.byte	0x08
	.zero		1


	//   ....[20]....
        /*09a0*/ 	.word	0x000007f0
        /*09a4*/ 	.word	0x000000ff
        /*09a8*/ 	.word	0x000388b8
        /*09ac*/ 	.short	0x0100
        /*09ae*/ 	.byte	0x08
	.zero		1


	//   ....[21]....
        /*09b0*/ 	.word	0x00000800
        /*09b4*/ 	.word	0x000000ff
        /*09b8*/ 	.word	0x000388c8
        /*09bc*/ 	.short	0x0100
        /*09be*/ 	.byte	0x08
	.zero		1


	//   ....[22]....
        /*09c0*/ 	.word	0x00001b80
        /*09c4*/ 	.word	0x000000ff
        /*09c8*/ 	.word	0x00038800
        /*09cc*/ 	.short	0x010a
        /*09ce*/ 	.byte	0x06
	.zero		1


	//   ....[23]....
        /*09d0*/ 	.word	0x00001c50
        /*09d4*/ 	.word	0x00000000
        /*09d8*/ 	.word	0x00038830
        /*09dc*/ 	.short	0x010a
        /*09de*/ 	.byte	0x3f
	.zero		1


	//   ....[24]....
        /*09e0*/ 	.word	0x00001c90
        /*09e4*/ 	.word	0x00000000
        /*09e8*/ 	.word	0x00038830
        /*09ec*/ 	.short	0x010a
        /*09ee*/ 	.byte	0x3f
	.zero		1


	//   ....[25]....
        /*09f0*/ 	.word	0x000045c0
        /*09f4*/ 	.word	0x000000ff
        /*09f8*/ 	.word	0x00000000
        /*09fc*/ 	.short	0x0101
        /*09fe*/ 	.byte	0x04
	.zero		1


	//   ....[26]....
        /*0a00*/ 	.word	0x00005a30
        /*0a04*/ 	.word	0x000000ff
        /*0a08*/ 	.word	0x00038830
        /*0a0c*/ 	.short	0x010a
        /*0a0e*/ 	.byte	0x3d
	.zero		1


	//   ....[27]....
        /*0a10*/ 	.word	0x00005a70
        /*0a14*/ 	.word	0x000000ff
        /*0a18*/ 	.word	0x00038830
        /*0a1c*/ 	.short	0x010a
        /*0a1e*/ 	.byte	0x3d
	.zero		1


	//   ....[28]....
        /*0a20*/ 	.word	0x00007fe0
        /*0a24*/ 	.word	0x000000ff
        /*0a28*/ 	.word	0x00038850
        /*0a2c*/ 	.short	0x010a
        /*0a2e*/ 	.byte	0x04
	.zero		1


	//   ....[29]....
        /*0a30*/ 	.word	0x00008020
        /*0a34*/ 	.word	0x000000ff
        /*0a38*/ 	.word	0x00038850
        /*0a3c*/ 	.short	0x010a
        /*0a3e*/ 	.byte	0x04
	.zero		1


	//   ....[30]....
        /*0a40*/ 	.word	0x00008490
        /*0a44*/ 	.word	0x000000ff
        /*0a48*/ 	.word	0x00000000
        /*0a4c*/ 	.short	0x0101
        /*0a4e*/ 	.byte	0x3d
	.zero		1


	//   ....[31]....
        /*0a50*/ 	.word	0x00009640
        /*0a54*/ 	.word	0x000000ff
        /*0a58*/ 	.word	0x00000000
        /*0a5c*/ 	.short	0x0101
        /*0a5e*/ 	.byte	0x04
	.zero		1


	//   ....[32]....
        /*0a60*/ 	.word	0x00009810
        /*0a64*/ 	.word	0x000000ff
        /*0a68*/ 	.word	0x00038830
        /*0a6c*/ 	.short	0x010a
        /*0a6e*/ 	.byte	0x04
	.zero		1


	//   ....[33]....
        /*0a70*/ 	.word	0x00009850
        /*0a74*/ 	.word	0x000000ff
        /*0a78*/ 	.word	0x00038830
        /*0a7c*/ 	.short	0x010a
        /*0a7e*/ 	.byte	0x04
	.zero		1


	//   ....[34]....
        /*0a80*/ 	.word	0x0000c1a0
        /*0a84*/ 	.word	0x000000ff
        /*0a88*/ 	.word	0x00038850
        /*0a8c*/ 	.short	0x010a
        /*0a8e*/ 	.byte	0x04
	.zero		1


	//   ....[35]....
        /*0a90*/ 	.word	0x0000c1e0
        /*0a94*/ 	.word	0x000000ff
        /*0a98*/ 	.word	0x00038850
        /*0a9c*/ 	.short	0x010a
        /*0a9e*/ 	.byte	0x04
	.zero		1


	//   ....[36]....
        /*0aa0*/ 	.word	0x0000c780
        /*0aa4*/ 	.word	0x000000ff
        /*0aa8*/ 	.word	0x00000000
        /*0aac*/ 	.short	0x0101
        /*0aae*/ 	.byte	0x06
	.zero		1


	//   ....[37]....
        /*0ab0*/ 	.word	0x0000d140
        /*0ab4*/ 	.word	0x000000ff
        /*0ab8*/ 	.word	0x00000000
        /*0abc*/ 	.short	0x0101
        /*0abe*/ 	.byte	0x04
	.zero		1


	//   ....[38]....
        /*0ac0*/ 	.word	0x0000da50
        /*0ac4*/ 	.word	0x000000ff
        /*0ac8*/ 	.word	0x00038850
        /*0acc*/ 	.short	0x010a
        /*0ace*/ 	.byte	0x08
	.zero		1


	//   ....[39]....
        /*0ad0*/ 	.word	0x0000da90
        /*0ad4*/ 	.word	0x000000ff
        /*0ad8*/ 	.word	0x00038850
        /*0adc*/ 	.short	0x010a
        /*0ade*/ 	.byte	0x08
	.zero		1


	//   ....[40]....
        /*0ae0*/ 	.word	0x0000e0b0
        /*0ae4*/ 	.word	0x000000ff
        /*0ae8*/ 	.word	0x00000000
        /*0aec*/ 	.short	0x0101
        /*0aee*/ 	.byte	0x04
	.zero		1


	//   ....[41]....
        /*0af0*/ 	.word	0x000102d0
        /*0af4*/ 	.word	0x000000ff
        /*0af8*/ 	.word	0x00000000
        /*0afc*/ 	.short	0x0101
        /*0afe*/ 	.byte	0x07
	.zero		1


	//   ....[42]....
        /*0b00*/ 	.word	0x000134a0
        /*0b04*/ 	.word	0x00000005
        /*0b08*/ 	.word	0x00038840
        /*0b0c*/ 	.short	0x010a
        /*0b0e*/ 	.byte	0x3f
	.zero		1


	//   ....[43]....
        /*0b10*/ 	.word	0x00013ab0
        /*0b14*/ 	.word	0x00000005
        /*0b18*/ 	.word	0x00038830
        /*0b1c*/ 	.short	0x0107
        /*0b1e*/ 	.byte	0x3f
	.zero		1


	//   ....[44]....
        /*0b20*/ 	.word	0x00013b90
        /*0b24*/ 	.word	0x00000005
        /*0b28*/ 	.word	0x00038830
        /*0b2c*/ 	.short	0x0101
        /*0b2e*/ 	.byte	0x3f
	.zero		1


	//   ....[45]....
        /*0b30*/ 	.word	0x000147a0
        /*0b34*/ 	.word	0x00000016
        /*0b38*/ 	.word	0x00038800
        /*0b3c*/ 	.short	0x0107
        /*0b3e*/ 	.byte	0x3f
	.zero		1


	//   ....[46]....
        /*0b40*/ 	.word	0x000148a0
        /*0b44*/ 	.word	0x00000016
        /*0b48*/ 	.word	0x00038800
        /*0b4c*/ 	.short	0x0101
        /*0b4e*/ 	.byte	0x3f
	.zero		1


	//   ....[47]....
        /*0b50*/ 	.word	0x000148c0
        /*0b54*/ 	.word	0x00000016
        /*0b58*/ 	.word	0x00038820
        /*0b5c*/ 	.short	0x010a
        /*0b5e*/ 	.byte	0x3f
	.zero		1


	//   ....[48]....
        /*0b60*/ 	.word	0x00014cb0
        /*0b64*/ 	.word	0x00000006
        /*0b68*/ 	.word	0x00038840
        /*0b6c*/ 	.short	0x010a
        /*0b6e*/ 	.byte	0x3f
	.zero		1


	//   ....[49]....
        /*0b70*/ 	.word	0x00015230
        /*0b74*/ 	.word	0x00000006
        /*0b78*/ 	.word	0x00038830
        /*0b7c*/ 	.short	0x0107
        /*0b7e*/ 	.byte	0x3f
	.zero		1


	//   ....[50]....
        /*0b80*/ 	.word	0x000152e0
        /*0b84*/ 	.word	0x00000006
        /*0b88*/ 	.word	0x00038830
        /*0b8c*/ 	.short	0x0101
        /*0b8e*/ 	.byte	0x3f
	.zero		1


	//   ....[51]....
        /*0b90*/ 	.word	0x00015340
        /*0b94*/ 	.word	0x00000006
        /*0b98*/ 	.word	0x00038860
        /*0b9c*/ 	.short	0x010a
        /*0b9e*/ 	.byte	0x3f
	.zero		1


	//   ....[52]....
        /*0ba0*/ 	.word	0x00015830
        /*0ba4*/ 	.word	0x00000006
        /*0ba8*/ 	.word	0x00038850
        /*0bac*/ 	.short	0x0107
        /*0bae*/ 	.byte	0x3f
	.zero		1


	//   ....[53]....
        /*0bb0*/ 	.word	0x000159f0
        /*0bb4*/ 	.word	0x00000006
        /*0bb8*/ 	.word	0x00038850
        /*0bbc*/ 	.short	0x0101
        /*0bbe*/ 	.byte	0x3f
	.zero		1


	//   ....[54]....
        /*0bc0*/ 	.word	0x00015bf0
        /*0bc4*/ 	.word	0x00000004
        /*0bc8*/ 	.word	0x00038860
        /*0bcc*/ 	.short	0x010a
        /*0bce*/ 	.byte	0x3f
	.zero		1


	//   ....[55]....
        /*0bd0*/ 	.word	0x00016120
        /*0bd4*/ 	.word	0x00000004
        /*0bd8*/ 	.word	0x00038850
        /*0bdc*/ 	.short	0x0107
        /*0bde*/ 	.byte	0x3f
	.zero		1


	//   ....[56]....
        /*0be0*/ 	.word	0x000161d0
        /*0be4*/ 	.word	0x00000004
        /*0be8*/ 	.word	0x00038850
        /*0bec*/ 	.short	0x0101
        /*0bee*/ 	.byte	0x3f
	.zero		1


	//   ....[57]....
        /*0bf0*/ 	.word	0x00016f00
        /*0bf4*/ 	.word	0x00000004
        /*0bf8*/ 	.word	0x00038820
        /*0bfc*/ 	.short	0x010a
        /*0bfe*/ 	.byte	0x3f
	.zero		1


	//   ....[58]....
        /*0c00*/ 	.word	0x000170a0
        /*0c04*/ 	.word	0x00000005
        /*0c08*/ 	.word	0x00038840
        /*0c0c*/ 	.short	0x010a
        /*0c0e*/ 	.byte	0x3f
	.zero		1


	//   ....[59]....
        /*0c10*/ 	.word	0x00017140
        /*0c14*/ 	.word	0x0000001b
        /*0c18*/ 	.word	0x00038840
        /*0c1c*/ 	.short	0x010a
        /*0c1e*/ 	.byte	0x3f
	.zero		1


	//   ....[60]....
        /*0c20*/ 	.word	0x00017180
        /*0c24*/ 	.word	0x00000005
        /*0c28*/ 	.word	0x00038860
        /*0c2c*/ 	.short	0x010a
        /*0c2e*/ 	.byte	0x3f
	.zero		1


	//   ....[61]....
        /*0c30*/ 	.word	0x000171c0
        /*0c34*/ 	.word	0x0000001b
        /*0c38*/ 	.word	0x00038860
        /*0c3c*/ 	.short	0x010a
        /*0c3e*/ 	.byte	0x3f
	.zero		1


	//   ....[62]....
        /*0c40*/ 	.word	0x00017240
        /*0c44*/ 	.word	0x00000003
        /*0c48*/ 	.word	0x00038800
        /*0c4c*/ 	.short	0x010a
        /*0c4e*/ 	.byte	0x3f
	.zero		1


	//   ....[63]....
        /*0c50*/ 	.word	0x00017290
        /*0c54*/ 	.word	0x00000000
        /*0c58*/ 	.word	0x00038830
        /*0c5c*/ 	.short	0x010a
        /*0c5e*/ 	.byte	0x3f
	.zero		1


	//   ....[64]....
        /*0c60*/ 	.word	0x000172f0
        /*0c64*/ 	.word	0x00000004
        /*0c68*/ 	.word	0x00038830
        /*0c6c*/ 	.short	0x010a
        /*0c6e*/ 	.byte	0x3f
	.zero		1


	//   ....[65]....
        /*0c70*/ 	.word	0x00017350
        /*0c74*/ 	.word	0x00000002
        /*0c78*/ 	.word	0x00038850
        /*0c7c*/ 	.short	0x010a
        /*0c7e*/ 	.byte	0x3f
	.zero		1


	//   ....[66]....
        /*0c80*/ 	.word	0x000173b0
        /*0c84*/ 	.word	0x00000004
        /*0c88*/ 	.word	0x00038830
        /*0c8c*/ 	.short	0x010a
        /*0c8e*/ 	.byte	0x3f
	.zero		1


	//   ....[67]....
        /*0c90*/ 	.word	0x00017410
        /*0c94*/ 	.word	0x00000002
        /*0c98*/ 	.word	0x00038850
        /*0c9c*/ 	.short	0x010a
        /*0c9e*/ 	.byte	0x3f
	.zero		1


	//   ....[68]....
        /*0ca0*/ 	.word	0x00017470
        /*0ca4*/ 	.word	0x00000007
        /*0ca8*/ 	.word	0x00038850
        /*0cac*/ 	.short	0x010a
        /*0cae*/ 	.byte	0x3f
	.zero		1


	//   ....[69]....
        /*0cb0*/ 	.word	0x00017590
        /*0cb4*/ 	.word	0x00000005
        /*0cb8*/ 	.word	0x00038840
        /*0cbc*/ 	.short	0x010a
        /*0cbe*/ 	.byte	0x3f
	.zero		1


	//   ....[70]....
        /*0cc0*/ 	.word	0x000187d0
        /*0cc4*/ 	.word	0x00000016
        /*0cc8*/ 	.word	0x00038820
        /*0ccc*/ 	.short	0x010a
        /*0cce*/ 	.byte	0x3f
	.zero		1


	//   ....[71]....
        /*0cd0*/ 	.word	0x00018820
        /*0cd4*/ 	.word	0x00000006
        /*0cd8*/ 	.word	0x00038840
        /*0cdc*/ 	.short	0x010a
        /*0cde*/ 	.byte	0x3f
	.zero		1


	//   ....[72]....
        /*0ce0*/ 	.word	0x00018f80
        /*0ce4*/ 	.word	0x00000006
        /*0ce8*/ 	.word	0x00038860
        /*0cec*/ 	.short	0x010a
        /*0cee*/ 	.byte	0x3f
	.zero		1


	//   ....[73]....
        /*0cf0*/ 	.word	0x00019730
        /*0cf4*/ 	.word	0x00000004
        /*0cf8*/ 	.word	0x00038860
        /*0cfc*/ 	.short	0x010a
        /*0cfe*/ 	.byte	0x3f
	.zero		1


	//   ....[74]....
        /*0d00*/ 	.word	0x0001a8d0
        /*0d04*/ 	.word	0x00000004
        /*0d08*/ 	.word	0x00038820
        /*0d0c*/ 	.short	0x010a
        /*0d0e*/ 	.byte	0x3f
	.zero		1


	//   ....[75]....
        /*0d10*/ 	.word	0x0001aa70
        /*0d14*/ 	.word	0x00000005
        /*0d18*/ 	.word	0x00038840
        /*0d1c*/ 	.short	0x010a
        /*0d1e*/ 	.byte	0x3f
	.zero		1


	//   ....[76]....
        /*0d20*/ 	.word	0x0001aac0
        /*0d24*/ 	.word	0x0000001b
        /*0d28*/ 	.word	0x00038840
        /*0d2c*/ 	.short	0x010a
        /*0d2e*/ 	.byte	0x3f
	.zero		1


	//   ....[77]....
        /*0d30*/ 	.word	0x0001ab10
        /*0d34*/ 	.word	0x00000005
        /*0d38*/ 	.word	0x00038860
        /*0d3c*/ 	.short	0x010a
        /*0d3e*/ 	.byte	0x3f
	.zero		1


	//----- nvinfo : EIATTR_NUM_MBARRIERS
	.align		4
.L_533:
        /*0d40*/ 	.byte	0x03, 0x38
        /*0d42*/ 	.short	0x0016


	//----- nvinfo : EIATTR_EXIT_INSTR_OFFSETS
	.align		4
        /*0d44*/ 	.byte	0x04, 0x1c
        /*0d46*/ 	.short	(.L_535 - .L_534)


	//   ....[0]....
.L_534:
        /*0d48*/ 	.word	0x00000990


	//   ....[1]....
        /*0d4c*/ 	.word	0x00011710


	//   ....[2]....
        /*0d50*/ 	.word	0x00017210


	//----- nvinfo : EIATTR_MAX_THREADS
	.align		4
.L_535:
        /*0d54*/ 	.byte	0x04, 0x05
        /*0d56*/ 	.short	(.L_537 - .L_536)
.L_536:
        /*0d58*/ 	.word	0x00000180
        /*0d5c*/ 	.word	0x00000001
        /*0d60*/ 	.word	0x00000001


	//----- nvinfo : EIATTR_CRS_STACK_SIZE
	.align		4
.L_537:
        /*0d64*/ 	.byte	0x04, 0x1e
        /*0d66*/ 	.short	(.L_539 - .L_538)
.L_538:
        /*0d68*/ 	.word	0x00000000


	//----- nvinfo : EIATTR_CBANK_PARAM_SIZE
	.align		4
.L_539:
        /*0d6c*/ 	.byte	0x03, 0x19
        /*0d6e*/ 	.short	0x0af0


	//----- nvinfo : EIATTR_PARAM_CBANK
	.align		4
        /*0d70*/ 	.byte	0x04, 0x0a
        /*0d72*/ 	.short	(.L_541 - .L_540)
	.align		4
.L_540:
        /*0d74*/ 	.word	index@(.nv.constant0._ZN7cutlass13device_kernelIN5flash11enable_sm90INS1_16FlashAttnFwdSm90INS1_25CollectiveMainloopFwdSm90ILi2EN4cute5tupleIJNS5_1CILi1EEES8_S8_EEENS6_IJNS7_ILi128EEENS7_ILi80EEENS7_ILi256EEEEEELi256ENS_6half_tEfNS_4arch4Sm90ELb1ELb0ELb0ELb1ELb1ELb0ELb0ELb1ELb1ELb1ELb0ELb0EEENS1_21CollectiveEpilogueFwdINS6_IJSA_SC_SB_EEES9_SE_SG_Li256ELb1ELb1ELb0ELb0EEENS1_36VarlenDynamicPersistentTileSchedulerILi128ELi80ELi256ELi128ELb0ELb1ELb1ELb1ELb1ELb1EEEEEEEEEvNT_6ParamsE)
        /*0d78*/ 	.short	0x0210
        /*0d7a*/ 	.short	0x0af0


	//----- nvinfo : EIATTR_SW_WAR
	.align		4
.L_541:
        /*0d7c*/ 	.byte	0x04, 0x36
        /*0d7e*/ 	.short	(.L_543 - .L_542)
.L_542:
        /*0d80*/ 	.word	0x00000008
.L_543:


//--------------------- .nv.info._ZN7cutlass13device_kernelIN5flash11enable_sm90INS1_16FlashAttnFwdSm90INS1_25CollectiveMainloopFwdSm90ILi2EN4cute5tupleIJNS5_1CILi1EEES8_S8_EEENS6_IJNS7_ILi128EEENS7_ILi80EEENS7_ILi256EEEEEELi256ENS_6half_tEfNS_4arch4Sm90ELb1ELb0ELb0ELb1ELb1ELb1ELb0ELb1ELb1ELb1ELb0ELb0EEENS1_21CollectiveEpilogueFwdINS6_IJSA_SC_SB_EEES9_SE_SG_Li256ELb1ELb1ELb0ELb0EEENS1_36VarlenDynamicPersistentTileSchedulerILi128ELi80ELi256ELi128ELb0ELb1ELb1ELb1ELb1ELb1EEEEEEEEEvNT_6ParamsE --------------------------
	.section	.nv.info._ZN7cutlass13device_kernelIN5flash11enable_sm90INS1_16FlashAttnFwdSm90INS1_25CollectiveMainloopFwdSm90ILi2EN4cute5tupleIJNS5_1CILi1EEES8_S8_EEENS6_IJNS7_ILi128EEENS7_ILi80EEENS7_ILi256EEEEEELi256ENS_6half_tEfNS_4arch4Sm90ELb1ELb0ELb0ELb1ELb1ELb1ELb0ELb1ELb1ELb1ELb0ELb0EEENS1_21CollectiveEpilogueFwdINS6_IJSA_SC_SB_EEES9_SE_SG_Li256ELb1ELb1ELb0ELb0EEENS1_36VarlenDynamicPersistentTileSchedulerILi128ELi80ELi256ELi128ELb0ELb1ELb1ELb1ELb1ELb1EEEEEEEEEvNT_6ParamsE,"",@"SHT_CUDA_INFO"
	.sectionflags	@""
	.align	4


	//----- nvinfo : EIATTR_CUDA_API_VERSION
	.align		4
        /*0000*/ 	.byte	0x04, 0x37
        /*0002*/ 	.short	(.L_545 - .L_544)
.L_544:
        /*0004*/ 	.word	0x00000082


	//----- nvinfo : EIATTR_KPARAM_INFO
	.align		4
.L_545:
        /*0008*/ 	.byte	0x04, 0x17
        /*000a*/ 	.short	(.L_547 - .L_546)
.L_546:
        /*000c*/ 	.word	0x00000000
        /*0010*/ 	.short	0x0000
        /*0012*/ 	.short	0x0070
        /*0014*/ 	.byte	0x00, 0xf0, 0x01, 0x2a


	//----- nvinfo : EIATTR_SPARSE_MMA_MASK
	.align		4
.L_547:
        /*0018*/ 	.byte	0x03, 0x50
        /*001a*/ 	.short	0x0000


	//----- nvinfo : EIATTR_MAXREG_COUNT
	.align		4
        /*001c*/ 	.byte	0x03, 0x1b
        /*001e*/ 	.short	0x00a8


	//----- nvinfo : EIATTR_NUM_BARRIERS
	.align		4
        /*0020*/ 	.byte	0x02, 0x4c
        /*0022*/ 	.byte	0x10
	.zero		1


	//----- nvinfo : EIATTR_EXTERNS
	.align		4
        /*0024*/ 	.byte	0x04, 0x0f
        /*0026*/ 	.short	(.L_549 - .L_548)


	//   ....[0]....
	.align		4
.L_548:
        /*0028*/ 	.word	index@(__assertfail)


	//----- nvinfo : EIATTR_ANNOTATIONS
	.align		4
.L_549:
        /*002c*/ 	.byte	0x04, 0x55
        /*002e*/ 	.short	(.L_551 - .L_550)


	//   ....[0]....
.L_550:
        /* <DEDUP_REMOVED lines=66> */


	//----- nvinfo : EIATTR_MERCURY_ISA_VERSION
	.align		4
.L_551:
        /*0440*/ 	.byte	0x03, 0x5f
        /*0442*/ 	.short	0x0101


	//----- nvinfo : EIATTR_UNUSED_LOAD_BYTE_OFFSET
	.align		4
        /*0444*/ 	.byte	0x04, 0x44
        /*0446*/ 	.short	(.L_553 - .L_552)


	//   ....[0]....
.L_552:
        /*0448*/ 	.word	0x00000a30
        /*044c*/ 	.word	0x0000fff0


	//   ....[1]....
        /*0450*/ 	.word	0x000242b0
        /*0454*/ 	.word	0x0000fff0


	//----- nvinfo : EIATTR_INT_WARP_WIDE_INSTR_OFFSETS
	.align		4
.L_553:
        /*0458*/ 	.byte	0x04, 0x31
        /*045a*/ 	.short	(.L_555 - .L_554)


	//   ....[0]....
.L_554:
        /*045c*/ 	.word	0x00000130


	//   ....[1]....
        /*0460*/ 	.word	0x00000170


	//   ....[2]....
        /*0464*/ 	.word	0x000001e0


	//   ....[3]....
        /*0468*/ 	.word	0x0002a080


	//   ....[4]....
        /*046c*/ 	.word	0x0002a120


	//   ....[5]....
        /*0470*/ 	.word	0x0002d1d0


	//   ....[6]....
        /*0474*/ 	.word	0x0002d270


	//----- nvinfo : EIATTR_COOP_GROUP_MASK_REGIDS
	.align		4
.L_555:
        /*0478*/ 	.byte	0x04, 0x29
        /*047a*/ 	.short	(.L_557 - .L_556)


	//   ....[0]....
.L_556:
        /*047c*/ 	.word	0xffffffff


	//   ....[1]....
        /*0480*/ 	.word	0xffffffff


	//   ....[2]....
        /*0484*/ 	.word	0xffffffff


	//   ....[3]....
        /*0488*/ 	.word	0xffffffff


	//   ....[4]....
        /*048c*/ 	.word	0xffffffff


	//   ....[5]....
        /*0490*/ 	.word	0xffffffff


	//   ....[6]....
        /*0494*/ 	.word	0xffffffff


	//   ....[7]....
        /*0498*/ 	.word	0xffffffff


	//   ....[8]....
        /*049c*/ 	.word	0xffffffff


	//   ....[9]....
        /*04a0*/ 	.word	0xffffffff


	//   ....[10]....
        /*04a4*/ 	.word	0xffffffff


	//   ....[11]....
        /*04a8*/ 	.word	0xffffffff


	//   ....[12]....
        /*04ac*/ 	.word	0xffffffff


	//   ....[13]....
        /*04b0*/ 	.word	0xffffffff


	//   ....[14]....
        /*04b4*/ 	.word	0xffffffff


	//   ....[15]....
        /*04b8*/ 	.word	0xffffffff


	//   ....[16]....
        /*04bc*/ 	.word	0xffffffff


	//   ....[17]....
        /*04c0*/ 	.word	0xffffffff


	//   ....[18]....
        /*04c4*/ 	.word	0xffffffff


	//   ....[19]....
        /*04c8*/ 	.word	0xffffffff


	//   ....[20]....
        /*04cc*/ 	.word	0xffffffff


	//   ....[21]....
        /*04d0*/ 	.word	0xffffffff


	//   ....[22]....
        /*04d4*/ 	.word	0xffffffff


	//   ....[23]....
        /*04d8*/ 	.word	0xffffffff


	//   ....[24]....
        /*04dc*/ 	.word	0xffffffff


	//   ....[25]....
        /*04e0*/ 	.word	0xffffffff


	//   ....[26]....
        /*04e4*/ 	.word	0xffffffff


	//   ....[27]....
        /*04e8*/ 	.word	0xffffffff


	//   ....[28]....
        /*04ec*/ 	.word	0xffffffff


	//   ....[29]....
        /*04f0*/ 	.word	0xffffffff


	//   ....[30]....
        /*04f4*/ 	.word	0xffffffff


	//   ....[31]....
        /*04f8*/ 	.word	0xffffffff


	//   ....[32]....
        /*04fc*/ 	.word	0xffffffff


	//   ....[33]....
        /*0500*/ 	.word	0xffffffff


	//   ....[34]....
        /*0504*/ 	.word	0xffffffff


	//   ....[35]....
        /*0508*/ 	.word	0xffffffff


	//   ....[36]....
        /*050c*/ 	.word	0xffffffff


	//   ....[37]....
        /*0510*/ 	.word	0xffffffff


	//   ....[38]....
        /*0514*/ 	.word	0xffffffff


	//   ....[39]....
        /*0518*/ 	.word	0xffffffff


	//   ....[40]....
        /*051c*/ 	.word	0xffffffff


	//   ....[41]....
        /*0520*/ 	.word	0xffffffff


	//   ....[42]....
        /*0524*/ 	.word	0xffffffff


	//   ....[43]....
        /*0528*/ 	.word	0xffffffff


	//   ....[44]....
        /*052c*/ 	.word	0xffffffff


	//   ....[45]....
        /*0530*/ 	.word	0xffffffff


	//   ....[46]....
        /*0534*/ 	.word	0xffffffff


	//   ....[47]....
        /*0538*/ 	.word	0xffffffff


	//   ....[48]....
        /*053c*/ 	.word	0xffffffff


	//   ....[49]....
        /*0540*/ 	.word	0xffffffff


	//   ....[50]....
        /*0544*/ 	.word	0xffffffff


	//   ....[51]....
        /*0548*/ 	.word	0xffffffff


	//   ....[52]....
        /*054c*/ 	.word	0xffffffff


	//   ....[53]....
        /*0550*/ 	.word	0xffffffff


	//   ....[54]....
        /*0554*/ 	.word	0xffffffff


	//   ....[55]....
        /*0558*/ 	.word	0xffffffff


	//   ....[56]....
        /*055c*/ 	.word	0xffffffff


	//   ....[57]....
        /*0560*/ 	.word	0xffffffff


	//   ....[58]....
        /*0564*/ 	.word	0xffffffff


	//   ....[59]....
        /*0568*/ 	.word	0xffffffff


	//   ....[60]....
        /*056c*/ 	.word	0xffffffff


	//   ....[61]....
        /*0570*/ 	.word	0xffffffff


	//   ....[62]....
        /*0574*/ 	.word	0xffffffff


	//   ....[63]....
        /*0578*/ 	.word	0xffffffff


	//   ....[64]....
        /*057c*/ 	.word	0xffffffff


	//   ....[65]....
        /*0580*/ 	.word	0xffffffff


	//   ....[66]....
        /*0584*/ 	.word	0xffffffff


	//   ....[67]....
        /*0588*/ 	.word	0xffffffff


	//   ....[68]....
        /*058c*/ 	.word	0xffffffff


	//   ....[69]....
        /*0590*/ 	.word	0xffffffff


	//   ....[70]....
        /*0594*/ 	.word	0xffffffff


	//   ....[71]....
        /*0598*/ 	.word	0xffffffff


	//   ....[72]....
        /*059c*/ 	.word	0xffffffff


	//   ....[73]....
        /*05a0*/ 	.word	0xffffffff


	//   ....[74]....
        /*05a4*/ 	.word	0xffffffff


	//   ....[75]....
        /*05a8*/ 	.word	0xffffffff


	//   ....[76]....
        /*05ac*/ 	.word	0xffffffff


	//   ....[77]....
        /*05b0*/ 	.word	0xffffffff


	//   ....[78]....
        /*05b4*/ 	.word	0xffffffff


	//   ....[79]....
        /*05b8*/ 	.word	0xffffffff


	//   ....[80]....
        /*05bc*/ 	.word	0xffffffff


	//   ....[81]....
        /*05c0*/ 	.word	0xffffffff


	//   ....[82]....
        /*05c4*/ 	.word	0xffffffff


	//   ....[83]....
        /*05c8*/ 	.word	0xffffffff


	//   ....[84]....
        /*05cc*/ 	.word	0xffffffff


	//   ....[85]....
        /*05d0*/ 	.word	0xffffffff


	//   ....[86]....
        /*05d4*/ 	.word	0xffffffff


	//   ....[87]....
        /*05d8*/ 	.word	0xffffffff


	//   ....[88]....
        /*05dc*/ 	.word	0xffffffff


	//   ....[89]....
        /*05e0*/ 	.word	0xffffffff


	//   ....[90]....
        /*05e4*/ 	.word	0xffffffff


	//   ....[91]....
        /*05e8*/ 	.word	0xffffffff


	//   ....[92]....
        /*05ec*/ 	.word	0xffffffff


	//   ....[93]....
        /*05f0*/ 	.word	0xffffffff


	//   ....[94]....
        /*05f4*/ 	.word	0xffffffff


	//   ....[95]....
        /*05f8*/ 	.word	0xffffffff


	//   ....[96]....
        /*05fc*/ 	.word	0xffffffff


	//   ....[97]....
        /*0600*/ 	.word	0xffffffff


	//   ....[98]....
        /*0604*/ 	.word	0xffffffff


	//   ....[99]....
        /*0608*/ 	.word	0xffffffff


	//   ....[100]....
        /*060c*/ 	.word	0xffffffff


	//   ....[101]....
        /*0610*/ 	.word	0xffffffff


	//   ....[102]....
        /*0614*/ 	.word	0xffffffff


	//   ....[103]....
        /*0618*/ 	.word	0xffffffff


	//   ....[104]....
        /*061c*/ 	.word	0xffffffff


	//   ....[105]....
        /*0620*/ 	.word	0xffffffff


	//   ....[106]....
        /*0624*/ 	.word	0xffffffff


	//   ....[107]....
        /*0628*/ 	.word	0xffffffff


	//   ....[108]....
        /*062c*/ 	.word	0xffffffff


	//   ....[109]....
        /*0630*/ 	.word	0xffffffff


	//   ....[110]....
        /*0634*/ 	.word	0xffffffff


	//   ....[111]....
        /*0638*/ 	.word	0xffffffff


	//   ....[112]....
        /*063c*/ 	.word	0xffffffff


	//   ....[113]....
        /*0640*/ 	.word	0xffffffff


	//   ....[114]....
        /*0644*/ 	.word	0xffffffff


	//   ....[115]....
        /*0648*/ 	.word	0xffffffff


	//   ....[116]....
        /*064c*/ 	.word	0xffffffff


	//   ....[117]....
        /*0650*/ 	.word	0xffffffff


	//   ....[118]....
        /*0654*/ 	.word	0xffffffff


	//   ....[119]....
        /*0658*/ 	.word	0xffffffff


	//   ....[120]....
        /*065c*/ 	.word	0xffffffff


	//   ....[121]....
        /*0660*/ 	.word	0xffffffff


	//   ....[122]....
        /*0664*/ 	.word	0xffffffff


	//   ....[123]....
        /*0668*/ 	.word	0xffffffff


	//   ....[124]....
        /*066c*/ 	.word	0xffffffff


	//   ....[125]....
        /*0670*/ 	.word	0xffffffff


	//   ....[126]....
        /*0674*/ 	.word	0xffffffff


	//   ....[127]....
        /*0678*/ 	.word	0xffffffff


	//   ....[128]....
        /*067c*/ 	.word	0xffffffff


	//   ....[129]....
        /*0680*/ 	.word	0xffffffff


	//   ....[130]....
        /*0684*/ 	.word	0xffffffff


	//   ....[131]....
        /*0688*/ 	.word	0xffffffff


	//   ....[132]....
        /*068c*/ 	.word	0xffffffff


	//   ....[133]....
        /*0690*/ 	.word	0xffffffff


	//   ....[134]....
        /*0694*/ 	.word	0xffffffff


	//   ....[135]....
        /*0698*/ 	.word	0xffffffff


	//   ....[136]....
        /*069c*/ 	.word	0xffffffff


	//   ....[137]....
        /*06a0*/ 	.word	0xffffffff


	//   ....[138]....
        /*06a4*/ 	.word	0xffffffff


	//   ....[139]....
        /*06a8*/ 	.word	0xffffffff


	//   ....[140]....
        /*06ac*/ 	.word	0xffffffff


	//   ....[141]....
        /*06b0*/ 	.word	0xffffffff


	//   ....[142]....
        /*06b4*/ 	.word	0xffffffff


	//   ....[143]....
        /*06b8*/ 	.word	0xffffffff


	//   ....[144]....
        /*06bc*/ 	.word	0xffffffff


	//   ....[145]....
        /*06c0*/ 	.word	0xffffffff


	//   ....[146]....
        /*06c4*/ 	.word	0xffffffff


	//   ....[147]....
        /*06c8*/ 	.word	0xffffffff


	//   ....[148]....
        /*06cc*/ 	.word	0xffffffff


	//   ....[149]....
        /*06d0*/ 	.word	0xffffffff


	//   ....[150]....
        /*06d4*/ 	.word	0xffffffff


	//   ....[151]....
        /*06d8*/ 	.word	0xffffffff


	//   ....[152]....
        /*06dc*/ 	.word	0xffffffff


	//   ....[153]....
        /*06e0*/ 	.word	0xffffffff


	//   ....[154]....
        /*06e4*/ 	.word	0xffffffff


	//   ....[155]....
        /*06e8*/ 	.word	0xffffffff


	//   ....[156]....
        /*06ec*/ 	.word	0xffffffff


	//   ....[157]....
        /*06f0*/ 	.word	0xffffffff


	//   ....[158]....
        /*06f4*/ 	.word	0xffffffff


	//   ....[159]....
        /*06f8*/ 	.word	0xffffffff


	//   ....[160]....
        /*06fc*/ 	.word	0xffffffff


	//   ....[161]....
        /*0700*/ 	.word	0xffffffff


	//   ....[162]....
        /*0704*/ 	.word	0xffffffff


	//   ....[163]....
        /*0708*/ 	.word	0xffffffff


	//   ....[164]....
        /*070c*/ 	.word	0xffffffff


	//   ....[165]....
        /*0710*/ 	.word	0xffffffff


	//   ....[166]....
        /*0714*/ 	.word	0xffffffff


	//   ....[167]....
        /*0718*/ 	.word	0xffffffff


	//   ....[168]....
        /*071c*/ 	.word	0xffffffff


	//   ....[169]....
        /*0720*/ 	.word	0xffffffff


	//   ....[170]....
        /*0724*/ 	.word	0xffffffff


	//   ....[171]....
        /*0728*/ 	.word	0xffffffff


	//   ....[172]....
        /*072c*/ 	.word	0xffffffff


	//   ....[173]....
        /*0730*/ 	.word	0xffffffff


	//   ....[174]....
        /*0734*/ 	.word	0xffffffff


	//   ....[175]....
        /*0738*/ 	.word	0xffffffff


	//   ....[176]....
        /*073c*/ 	.word	0xffffffff


	//   ....[177]....
        /*0740*/ 	.word	0xffffffff


	//   ....[178]....
        /*0744*/ 	.word	0xffffffff


	//   ....[179]....
        /*0748*/ 	.word	0xffffffff


	//   ....[180]....
        /*074c*/ 	.word	0xffffffff


	//   ....[181]....
        /*0750*/ 	.word	0xffffffff


	//   ....[182]....
        /*0754*/ 	.word	0xffffffff


	//   ....[183]....
        /*0758*/ 	.word	0xffffffff


	//   ....[184]....
        /*075c*/ 	.word	0xffffffff


	//   ....[185]....
        /*0760*/ 	.word	0xffffffff


	//   ....[186]....
        /*0764*/ 	.word	0xffffffff


	//   ....[187]....
        /*0768*/ 	.word	0xffffffff


	//   ....[188]....
        /*076c*/ 	.word	0xffffffff


	//   ....[189]....
        /*0770*/ 	.word	0xffffffff


	//   ....[190]....
        /*0774*/ 	.word	0xffffffff


	//   ....[191]....
        /*0778*/ 	.word	0xffffffff


	//   ....[192]....
        /*077c*/ 	.word	0xffffffff


	//   ....[193]....
        /*0780*/ 	.word	0xffffffff


	//   ....[194]....
        /*0784*/ 	.word	0xffffffff


	//   ....[195]....
        /*0788*/ 	.word	0x0500000f


	//   ....[196]....
        /*078c*/ 	.word	0x0500000f


	//   ....[197]....
        /*0790*/ 	.word	0x0500000f


	//   ....[198]....
        /*0794*/ 	.word	0x0500000f


	//   ....[199]....
        /*0798*/ 	.word	0x0500000f


	//   ....[200]....
        /*079c*/ 	.word	0x0500000f


	//   ....[201]....
        /*07a0*/ 	.word	0x0500000f


	//   ....[202]....
        /*07a4*/ 	.word	0x0500000f


	//   ....[203]....
        /*07a8*/ 	.word	0x0500000f


	//   ....[204]....
        /*07ac*/ 	.word	0x0500000f


	//   ....[205]....
        /*07b0*/ 	.word	0x0500000f


	//   ....[206]....
        /*07b4*/ 	.word	0x0500000f


	//   ....[207]....
        /*07b8*/ 	.word	0x0500000f


	//   ....[208]....
        /*07bc*/ 	.word	0x0500000f


	//   ....[209]....
        /*07c0*/ 	.word	0x0500000f


	//   ....[210]....
        /*07c4*/ 	.word	0x0500000f


	//   ....[211]....
        /*07c8*/ 	.word	0x0500000f


	//   ....[212]....
        /*07cc*/ 	.word	0x0500000f


	//   ....[213]....
        /*07d0*/ 	.word	0x0500000f


	//   ....[214]....
        /*07d4*/ 	.word	0x0500000f


	//   ....[215]....
        /*07d8*/ 	.word	0x0500000f


	//   ....[216]....
        /*07dc*/ 	.word	0x0500000f


	//   ....[217]....
        /*07e0*/ 	.word	0x0500000f


	//   ....[218]....
        /*07e4*/ 	.word	0x0500000f


	//   ....[219]....
        /*07e8*/ 	.word	0x0500000f


	//   ....[220]....
        /*07ec*/ 	.word	0x0500000f


	//   ....[221]....
        /*07f0*/ 	.word	0x0500000f


	//   ....[222]....
        /*07f4*/ 	.word	0x0500000f


	//   ....[223]....
        /*07f8*/ 	.word	0x0500000f


	//   ....[224]....
        /*07fc*/ 	.word	0x0500000f


	//   ....[225]....
        /*0800*/ 	.word	0x0500000f


	//   ....[226]....
        /*0804*/ 	.word	0x0500000f


	//   ....[227]....
        /*0808*/ 	.word	0x0500000f


	//   ....[228]....
        /*080c*/ 	.word	0x0500000f


	//   ....[229]....
        /*0810*/ 	.word	0x0500000f


	//   ....[230]....
        /*0814*/ 	.word	0x0500000f


	//   ....[231]....
        /*0818*/ 	.word	0x0500000f


	//   ....[232]....
        /*081c*/ 	.word	0x0500000f


	//   ....[233]....
        /*0820*/ 	.word	0x0500000f


	//   ....[234]....
        /*0824*/ 	.word	0x0500000f


	//   ....[235]....
        /*0828*/ 	.word	0x0500000f


	//   ....[236]....
        /*082c*/ 	.word	0x0500000f


	//   ....[237]....
        /*0830*/ 	.word	0x0500000f


	//   ....[238]....
        /*0834*/ 	.word	0x0500000f


	//   ....[239]....
        /*0838*/ 	.word	0x0500000f


	//   ....[240]....
        /*083c*/ 	.word	0x0500000f


	//   ....[241]....
        /*0840*/ 	.word	0x0500000f


	//   ....[242]....
        /*0844*/ 	.word	0x0500000f


	//   ....[243]....
        /*0848*/ 	.word	0x0500000f


	//   ....[244]....
        /*084c*/ 	.word	0x0500000f


	//   ....[245]....
        /*0850*/ 	.word	0x0500000f


	//   ....[246]....
        /*0854*/ 	.word	0x0500000f


	//   ....[247]....
        /*0858*/ 	.word	0x0500000f


	//   ....[248]....
        /*085c*/ 	.word	0x0500000f


	//   ....[249]....
        /*0860*/ 	.word	0x0500000f


	//   ....[250]....
        /*0864*/ 	.word	0x0500000f


	//   ....[251]....
        /*0868*/ 	.word	0x0500000f


	//   ....[252]....
        /*086c*/ 	.word	0x0500000f


	//   ....[253]....
        /*0870*/ 	.word	0x0500000f


	//   ....[254]....
        /*0874*/ 	.word	0x0500000f


	//   ....[255]....
        /*0878*/ 	.word	0x0500000f


	//   ....[0]....
        /*087c*/ 	.word	0x0500000f


	//   ....[1]....
        /*0880*/ 	.word	0x0500000f


	//   ....[2]....
        /*0884*/ 	.word	0x0500000f


	//   ....[3]....
        /*0888*/ 	.word	0x0500000f


	//   ....[4]....
        /*088c*/ 	.word	0x0500000f


	//   ....[5]....
        /*0890*/ 	.word	0x0500000f


	//   ....[6]....
        /*0894*/ 	.word	0x0500000f


	//   ....[7]....
        /*0898*/ 	.word	0x0500000f


	//   ....[8]....
        /*089c*/ 	.word	0x0500000f


	//   ....[9]....
        /*08a0*/ 	.word	0x0500000f


	//   ....[10]....
        /*08a4*/ 	.word	0x0500000f


	//   ....[11]....
        /*08a8*/ 	.word	0x0500000f


	//   ....[12]....
        /*08ac*/ 	.word	0x0500000f


	//   ....[13]....
        /*08b0*/ 	.word	0x0500000f


	//   ....[14]....
        /*08b4*/ 	.word	0x0500000f


	//   ....[15]....
        /*08b8*/ 	.word	0x0500000f


	//   ....[16]....
        /*08bc*/ 	.word	0x0500000f


	//   ....[17]....
        /*08c0*/ 	.word	0x0500000f


	//   ....[18]....
        /*08c4*/ 	.word	0x0500000f


	//   ....[19]....
        /*08c8*/ 	.word	0x0500000f


	//   ....[20]....
        /*08cc*/ 	.word	0x0500000f


	//   ....[21]....
        /*08d0*/ 	.word	0x0500000f


	//   ....[22]....
        /*08d4*/ 	.word	0x0500000f


	//   ....[23]....
        /*08d8*/ 	.word	0x0500000f


	//   ....[24]....
        /*08dc*/ 	.word	0x0500000f


	//   ....[25]....
        /*08e0*/ 	.word	0x0500000f


	//   ....[26]....
        /*08e4*/ 	.word	0x0500000f


	//   ....[27]....
        /*08e8*/ 	.word	0x0500000f


	//   ....[28]....
        /*08ec*/ 	.word	0x0500000f


	//   ....[29]....
        /*08f0*/ 	.word	0x0500000f


	//   ....[30]....
        /*08f4*/ 	.word	0x0500000f


	//   ....[31]....
        /*08f8*/ 	.word	0x0500000f


	//   ....[32]....
        /*08fc*/ 	.word	0x0500000f


	//   ....[33]....
        /*0900*/ 	.word	0x0500000f


	//   ....[34]....
        /*0904*/ 	.word	0x0500000f


	//   ....[35]....
        /*0908*/ 	.word	0x0500000f


	//   ....[36]....
        /*090c*/ 	.word	0x0500000f


	//   ....[37]....
        /*0910*/ 	.word	0x0500000f


	//   ....[38]....
        /*0914*/ 	.word	0x0500000f


	//   ....[39]....
        /*0918*/ 	.word	0x0500000f


	//   ....[40]....
        /*091c*/ 	.word	0x0500000f


	//   ....[41]....
        /*0920*/ 	.word	0x0500000f


	//   ....[42]....
        /*0924*/ 	.word	0x0500000f


	//   ....[43]....
        /*0928*/ 	.word	0x0500000f


	//   ....[44]....
        /*092c*/ 	.word	0x0500000f


	//   ....[45]....
        /*0930*/ 	.word	0x0500000f


	//   ....[46]....
        /*0934*/ 	.word	0x0500000f


	//   ....[47]....
        /*0938*/ 	.word	0x0500000f


	//   ....[48]....
        /*093c*/ 	.word	0x0500000f


	//   ....[49]....
        /*0940*/ 	.word	0x0500000f


	//   ....[50]....
        /*0944*/ 	.word	0x0500000f


	//   ....[51]....
        /*0948*/ 	.word	0x0500000f


	//   ....[52]....
        /*094c*/ 	.word	0x0500000f


	//   ....[53]....
        /*0950*/ 	.word	0x0500000f


	//   ....[54]....
        /*0954*/ 	.word	0x0500000f


	//   ....[55]....
        /*0958*/ 	.word	0x0500000f


	//   ....[56]....
        /*095c*/ 	.word	0x0500000f


	//   ....[57]....
        /*0960*/ 	.word	0x0500000f


	//   ....[58]....
        /*0964*/ 	.word	0x0500000f


	//   ....[59]....
        /*0968*/ 	.word	0x0500000f


	//   ....[60]....
        /*096c*/ 	.word	0x0500000f


	//   ....[61]....
        /*0970*/ 	.word	0x0500000f


	//   ....[62]....
        /*0974*/ 	.word	0x0500000f


	//   ....[63]....
        /*0978*/ 	.word	0x0500000f


	//   ....[64]....
        /*097c*/ 	.word	0x0500000f


	//----- nvinfo : EIATTR_COOP_GROUP_INSTR_OFFSETS
	.align		4
.L_557:
        /*0980*/ 	.byte	0x04, 0x28
        /*0982*/ 	.short	(.L_559 - .L_558)


	//   ....[0]....
.L_558:
        /*0984*/ 	.word	0x00000060


	//   ....[1]....
        /*0988*/ 	.word	0x00000140


	//   ....[2]....
        /*098c*/ 	.word	0x00000190


	//   ....[3]....
        /*0990*/ 	.word	0x000003c0


	//   ....[4]....
        /*0994*/ 	.word	0x00000520


	//   ....[5]....
        /*0998*/ 	.word	0x00000640


	//   ....[6]....
        /*099c*/ 	.word	0x000007a0


	//   ....[7]....
        /*09a0*/ 	.word	0x00003610


	//   ....[8]....
        /*09a4*/ 	.word	0x00003620


	//   ....[9]....
        /*09a8*/ 	.word	0x00004410


	//   ....[10]....
        /*09ac*/ 	.word	0x00004420


	//   ....[11]....
        /*09b0*/ 	.word	0x000051a0


	//   ....[12]....
        /*09b4*/ 	.word	0x000051b0


	//   ....[13]....
        /*09b8*/ 	.word	0x00006c40


	//   ....[14]....
        /*09bc*/ 	.word	0x00006c50


	//   ....[15]....
        /*09c0*/ 	.word	0x00007b80


	//   ....[16]....
        /*09c4*/ 	.word	0x00007b90


	//   ....[17]....
        /*09c8*/ 	.word	0x00008bb0


	//   ....[18]....
        /*09cc*/ 	.word	0x00008bc0


	//   ....[19]....
        /*09d0*/ 	.word	0x00009d40


	//   ....[20]....
        /*09d4*/ 	.word	0x00009d50


	//   ....[21]....
        /*09d8*/ 	.word	0x00009f10


	//   ....[22]....
        /*09dc*/ 	.word	0x00009f20


	//   ....[23]....
        /*09e0*/ 	.word	0x0000a0f0


	//   ....[24]....
        /*09e4*/ 	.word	0x0000a100


	//   ....[25]....
        /*09e8*/ 	.word	0x0000a570


	//   ....[26]....
        /*09ec*/ 	.word	0x0000a580


	//   ....[27]....
        /*09f0*/ 	.word	0x0000a700


	//   ....[28]....
        /*09f4*/ 	.word	0x0000a720


	//   ....[29]....
        /*09f8*/ 	.word	0x0000a8b0


	//   ....[30]....
        /*09fc*/ 	.word	0x0000a8d0


	//   ....[31]....
        /*0a00*/ 	.word	0x0000b180


	//   ....[32]....
        /*0a04*/ 	.word	0x0000b990


	//   ....[33]....
        /*0a08*/ 	.word	0x0000b9a0


	//   ....[34]....
        /*0a0c*/ 	.word	0x0000b9b0


	//   ....[35]....
        /*0a10*/ 	.word	0x0000b9c0


	//   ....[36]....
        /*0a14*/ 	.word	0x0000bf40


	//   ....[37]....
        /*0a18*/ 	.word	0x0000bf50


	//   ....[38]....
        /*0a1c*/ 	.word	0x0000bf60


	//   ....[39]....
        /*0a20*/ 	.word	0x0000bf70


	//   ....[40]....
        /*0a24*/ 	.word	0x0000c4c0


	//   ....[41]....
        /*0a28*/ 	.word	0x0000c4d0


	//   ....[42]....
        /*0a2c*/ 	.word	0x0000c4e0


	//   ....[43]....
        /*0a30*/ 	.word	0x0000c4f0


	//   ....[44]....
        /*0a34*/ 	.word	0x0000ca60


	//   ....[45]....
        /*0a38*/ 	.word	0x0000ca70


	//   ....[46]....
        /*0a3c*/ 	.word	0x0000ca80


	//   ....[47]....
        /*0a40*/ 	.word	0x0000ca90


	//   ....[48]....
        /*0a44*/ 	.word	0x000100f0


	//   ....[49]....
        /*0a48*/ 	.word	0x00010100


	//   ....[50]....
        /*0a4c*/ 	.word	0x00010110


	//   ....[51]....
        /*0a50*/ 	.word	0x00010120


	//   ....[52]....
        /*0a54*/ 	.word	0x000105a0


	//   ....[53]....
        /*0a58*/ 	.word	0x000105b0


	//   ....[54]....
        /*0a5c*/ 	.word	0x000105c0


	//   ....[55]....
        /*0a60*/ 	.word	0x000105d0


	//   ....[56]....
        /*0a64*/ 	.word	0x00010a00


	//   ....[57]....
        /*0a68*/ 	.word	0x00010a10


	//   ....[58]....
        /*0a6c*/ 	.word	0x00010a20


	//   ....[59]....
        /*0a70*/ 	.word	0x00010a30


	//   ....[60]....
        /*0a74*/ 	.word	0x00010e80


	//   ....[61]....
        /*0a78*/ 	.word	0x00010e90


	//   ....[62]....
        /*0a7c*/ 	.word	0x00010ea0


	//   ....[63]....
        /*0a80*/ 	.word	0x00010eb0


	//   ....[64]....
        /*0a84*/ 	.word	0x00017c30


	//   ....[65]....
        /*0a88*/ 	.word	0x00018040


	//   ....[66]....
        /*0a8c*/ 	.word	0x00018080


	//   ....[67]....
        /*0a90*/ 	.word	0x00018130


	//   ....[68]....
        /*0a94*/ 	.word	0x000184d0


	//   ....[69]....
        /*0a98*/ 	.word	0x00018500


	//   ....[70]....
        /*0a9c*/ 	.word	0x0001cfa0


	//   ....[71]....
        /*0aa0*/ 	.word	0x0001d370


	//   ....[72]....
        /*0aa4*/ 	.word	0x0001d3c0


	//   ....[73]....
        /*0aa8*/ 	.word	0x0001d470


	//   ....[74]....
        /*0aac*/ 	.word	0x0001d9e0


	//   ....[75]....
        /*0ab0*/ 	.word	0x0001da50


	//   ....[76]....
        /*0ab4*/ 	.word	0x00022180


	//   ....[77]....
        /*0ab8*/ 	.word	0x00022190


	//   ....[78]....
        /*0abc*/ 	.word	0x000221c0


	//   ....[79]....
        /*0ac0*/ 	.word	0x000221d0


	//   ....[80]....
        /*0ac4*/ 	.word	0x00023740


	//   ....[81]....
        /*0ac8*/ 	.word	0x000237c0


	//   ....[82]....
        /*0acc*/ 	.word	0x000237e0


	//   ....[83]....
        /*0ad0*/ 	.word	0x000237f0


	//   ....[84]....
        /*0ad4*/ 	.word	0x000256e0


	//   ....[85]....
        /*0ad8*/ 	.word	0x00025720


	//   ....[86]....
        /*0adc*/ 	.word	0x00025750


	//   ....[87]....
        /*0ae0*/ 	.word	0x00025780


	//   ....[88]....
        /*0ae4*/ 	.word	0x00025df0


	//   ....[89]....
        /*0ae8*/ 	.word	0x00025e20


	//   ....[90]....
        /*0aec*/ 	.word	0x00025f70


	//   ....[91]....
        /*0af0*/ 	.word	0x00025f90


	//   ....[92]....
        /*0af4*/ 	.word	0x000260e0


	//   ....[93]....
        /*0af8*/ 	.word	0x00026100


	//   ....[94]....
        /*0afc*/ 	.word	0x00026260


	//   ....[95]....
        /*0b00*/ 	.word	0x00026280


	//   ....[96]....
        /*0b04*/ 	.word	0x00026c10


	//   ....[97]....
        /*0b08*/ 	.word	0x00026c30


	//   ....[98]....
        /*0b0c*/ 	.word	0x00026d90


	//   ....[99]....
        /*0b10*/ 	.word	0x00026db0


	//   ....[100]....
        /*0b14*/ 	.word	0x00026f00


	//   ....[101]....
        /*0b18*/ 	.word	0x00026f20


	//   ....[102]....
        /*0b1c*/ 	.word	0x00027080


	//   ....[103]....
        /*0b20*/ 	.word	0x000270a0


	//   ....[104]....
        /*0b24*/ 	.word	0x00027280


	//   ....[105]....
        /*0b28*/ 	.word	0x00027440


	//   ....[106]....
        /*0b2c*/ 	.word	0x00027470


	//   ....[107]....
        /*0b30*/ 	.word	0x000274a0


	//   ....[108]....
        /*0b34*/ 	.word	0x000274d0


	//   ....[109]....
        /*0b38*/ 	.word	0x00027500


	//   ....[110]....
        /*0b3c*/ 	.word	0x00027530


	//   ....[111]....
        /*0b40*/ 	.word	0x000276b0


	//   ....[112]....
        /*0b44*/ 	.word	0x000276e0


	//   ....[113]....
        /*0b48*/ 	.word	0x00027710


	//   ....[114]....
        /*0b4c*/ 	.word	0x00027740


	//   ....[115]....
        /*0b50*/ 	.word	0x00027770


	//   ....[116]....
        /*0b54*/ 	.word	0x000277a0


	//   ....[117]....
        /*0b58*/ 	.word	0x00027840


	//   ....[118]....
        /*0b5c*/ 	.word	0x000278a0


	//   ....[119]....
        /*0b60*/ 	.word	0x00027930


	//   ....[120]....
        /*0b64*/ 	.word	0x00028780


	//   ....[121]....
        /*0b68*/ 	.word	0x0002aca0


	//   ....[122]....
        /*0b6c*/ 	.word	0x0002ace0


	//   ....[123]....
        /*0b70*/ 	.word	0x0002ad10


	//   ....[124]....
        /*0b74*/ 	.word	0x0002ade0


	//   ....[125]....
        /*0b78*/ 	.word	0x0002ae10


	//   ....[126]....
        /*0b7c*/ 	.word	0x0002ae70


	//   ....[127]....
        /*0b80*/ 	.word	0x0002aeb0


	//   ....[128]....
        /*0b84*/ 	.word	0x0002af10


	//   ....[129]....
        /*0b88*/ 	.word	0x0002af30


	//   ....[130]....
        /*0b8c*/ 	.word	0x0002af60


	//   ....[131]....
        /*0b90*/ 	.word	0x0002b7b0


	//   ....[132]....
        /*0b94*/ 	.word	0x0002b7f0


	//   ....[133]....
        /*0b98*/ 	.word	0x0002b810


	//   ....[134]....
        /*0b9c*/ 	.word	0x0002b8b0


	//   ....[135]....
        /*0ba0*/ 	.word	0x0002b8c0


	//   ....[136]....
        /*0ba4*/ 	.word	0x0002b970


	//   ....[137]....
        /*0ba8*/ 	.word	0x0002b980


	//   ....[138]....
        /*0bac*/ 	.word	0x0002ba30


	//   ....[139]....
        /*0bb0*/ 	.word	0x0002ba40


	//   ....[140]....
        /*0bb4*/ 	.word	0x0002baf0


	//   ....[141]....
        /*0bb8*/ 	.word	0x0002bb00


	//   ....[142]....
        /*0bbc*/ 	.word	0x0002bbb0


	//   ....[143]....
        /*0bc0*/ 	.word	0x0002bbc0


	//   ....[144]....
        /*0bc4*/ 	.word	0x0002bc70


	//   ....[145]....
        /*0bc8*/ 	.word	0x0002bc80


	//   ....[146]....
        /*0bcc*/ 	.word	0x0002bcc0


	//   ....[147]....
        /*0bd0*/ 	.word	0x0002c500


	//   ....[148]....
        /*0bd4*/ 	.word	0x0002c540


	//   ....[149]....
        /*0bd8*/ 	.word	0x0002c570


	//   ....[150]....
        /*0bdc*/ 	.word	0x0002c630


	//   ....[151]....
        /*0be0*/ 	.word	0x0002c660


	//   ....[152]....
        /*0be4*/ 	.word	0x0002c6b0


	//   ....[153]....
        /*0be8*/ 	.word	0x0002c6e0


	//   ....[154]....
        /*0bec*/ 	.word	0x0002c730


	//   ....[155]....
        /*0bf0*/ 	.word	0x0002c760


	//   ....[156]....
        /*0bf4*/ 	.word	0x0002c7d0


	//   ....[157]....
        /*0bf8*/ 	.word	0x0002cad0


	//   ....[158]....
        /*0bfc*/ 	.word	0x0002cb00


	//   ....[159]....
        /*0c00*/ 	.word	0x0002cbc0


	//   ....[160]....
        /*0c04*/ 	.word	0x0002cbd0


	//   ....[161]....
        /*0c08*/ 	.word	0x0002cc80


	//   ....[162]....
        /*0c0c*/ 	.word	0x0002cc90


	//   ....[163]....
        /*0c10*/ 	.word	0x0002cd40


	//   ....[164]....
        /*0c14*/ 	.word	0x0002cd50


	//   ....[165]....
        /*0c18*/ 	.word	0x0002cd60


	//   ....[166]....
        /*0c1c*/ 	.word	0x0002ce10


	//   ....[167]....
        /*0c20*/ 	.word	0x0002d3d0


	//   ....[168]....
        /*0c24*/ 	.word	0x0002d410


	//   ....[169]....
        /*0c28*/ 	.word	0x0002d4b0


	//   ....[170]....
        /*0c2c*/ 	.word	0x0002d4e0


	//   ....[171]....
        /*0c30*/ 	.word	0x0002d570


	//   ....[172]....
        /*0c34*/ 	.word	0x0002d5a0


	//   ....[173]....
        /*0c38*/ 	.word	0x0002d630


	//   ....[174]....
        /*0c3c*/ 	.word	0x0002d660


	//   ....[175]....
        /*0c40*/ 	.word	0x0002d670


	//   ....[176]....
        /*0c44*/ 	.word	0x0002d700


	//   ....[177]....
        /*0c48*/ 	.word	0x0002db60


	//   ....[178]....
        /*0c4c*/ 	.word	0x0002db90


	//   ....[179]....
        /*0c50*/ 	.word	0x0002dbc0


	//   ....[180]....
        /*0c54*/ 	.word	0x0002dbf0


	//   ....[181]....
        /*0c58*/ 	.word	0x0002dc20


	//   ....[182]....
        /*0c5c*/ 	.word	0x0002dc50


	//   ....[183]....
        /*0c60*/ 	.word	0x0002dc80


	//   ....[184]....
        /*0c64*/ 	.word	0x0002dcb0


	//   ....[185]....
        /*0c68*/ 	.word	0x0002de40


	//   ....[186]....
        /*0c6c*/ 	.word	0x0002de70


	//   ....[187]....
        /*0c70*/ 	.word	0x0002dea0


	//   ....[188]....
        /*0c74*/ 	.word	0x0002ded0


	//   ....[189]....
        /*0c78*/ 	.word	0x0002df00


	//   ....[190]....
        /*0c7c*/ 	.word	0x0002df30


	//   ....[191]....
        /*0c80*/ 	.word	0x0002dff0


	//   ....[192]....
        /*0c84*/ 	.word	0x0002e010


	//   ....[193]....
        /*0c88*/ 	.word	0x0002e080


	//   ....[194]....
        /*0c8c*/ 	.word	0x0002e730


	//   ....[195]....
        /*0c90*/ 	.word	0x0002ea50


	//   ....[196]....
        /*0c94*/ 	.word	0x0002eae0


	//   ....[197]....
        /*0c98*/ 	.word	0x0002eb80


	//   ....[198]....
        /*0c9c*/ 	.word	0x0002ec10


	//   ....[199]....
        /*0ca0*/ 	.word	0x0002ecb0


	//   ....[200]....
        /*0ca4*/ 	.word	0x0002ed40


	//   ....[201]....
        /*0ca8*/ 	.word	0x0002ee30


	//   ....[202]....
        /*0cac*/ 	.word	0x0002eec0


	//   ....[203]....
        /*0cb0*/ 	.word	0x0002ef60


	//   ....[204]....
        /*0cb4*/ 	.word	0x0002eff0


	//   ....[205]....
        /*0cb8*/ 	.word	0x0002f090


	//   ....[206]....
        /*0cbc*/ 	.word	0x0002f120


	//   ....[207]....
        /*0cc0*/ 	.word	0x0002f210


	//   ....[208]....
        /*0cc4*/ 	.word	0x0002f2a0


	//   ....[209]....
        /*0cc8*/ 	.word	0x0002f340


	//   ....[210]....
        /*0ccc*/ 	.word	0x0002f3d0


	//   ....[211]....
        /*0cd0*/ 	.word	0x0002f470


	//   ....[212]....
        /*0cd4*/ 	.word	0x0002f500


	//   ....[213]....
        /*0cd8*/ 	.word	0x0002f5f0


	//   ....[214]....
        /*0cdc*/ 	.word	0x0002f680


	//   ....[215]....
        /*0ce0*/ 	.word	0x0002f6d0


	//   ....[216]....
        /*0ce4*/ 	.word	0x0002f720


	//   ....[217]....
        /*0ce8*/ 	.word	0x0002f7b0


	//   ....[218]....
        /*0cec*/ 	.word	0x0002f840


	//   ....[219]....
        /*0cf0*/ 	.word	0x0002f890


	//   ....[220]....
        /*0cf4*/ 	.word	0x0002f8e0


	//   ....[221]....
        /*0cf8*/ 	.word	0x0002f970


	//   ....[222]....
        /*0cfc*/ 	.word	0x0002fa00


	//   ....[223]....
        /*0d00*/ 	.word	0x0002fa50


	//   ....[224]....
        /*0d04*/ 	.word	0x0002faa0


	//   ....[225]....
        /*0d08*/ 	.word	0x0002fb30


	//   ....[226]....
        /*0d0c*/ 	.word	0x0002fbc0


	//   ....[227]....
        /*0d10*/ 	.word	0x0002fc10


	//   ....[228]....
        /*0d14*/ 	.word	0x0002fc60


	//   ....[229]....
        /*0d18*/ 	.word	0x0002fd40


	//   ....[230]....
        /*0d1c*/ 	.word	0x0002fdd0


	//   ....[231]....
        /*0d20*/ 	.word	0x0002fe20


	//   ....[232]....
        /*0d24*/ 	.word	0x0002fe70


	//   ....[233]....
        /*0d28*/ 	.word	0x0002ff00


	//   ....[234]....
        /*0d2c*/ 	.word	0x0002ff90


	//   ....[235]....
        /*0d30*/ 	.word	0x0002ffe0


	//   ....[236]....
        /*0d34*/ 	.word	0x00030030


	//   ....[237]....
        /*0d38*/ 	.word	0x000300c0


	//   ....[238]....
        /*0d3c*/ 	.word	0x00030150


	//   ....[239]....
        /*0d40*/ 	.word	0x000301a0


	//   ....[240]....
        /*0d44*/ 	.word	0x000301f0


	//   ....[241]....
        /*0d48*/ 	.word	0x00030280


	//   ....[242]....
        /*0d4c*/ 	.word	0x00030310


	//   ....[243]....
        /*0d50*/ 	.word	0x00030360


	//   ....[244]....
        /*0d54*/ 	.word	0x000303b0


	//   ....[245]....
        /*0d58*/ 	.word	0x000306b0


	//   ....[246]....
        /*0d5c*/ 	.word	0x00030990


	//   ....[247]....
        /*0d60*/ 	.word	0x00030a80


	//   ....[248]....
        /*0d64*/ 	.word	0x00030b50


	//   ....[249]....
        /*0d68*/ 	.word	0x00030cb0


	//   ....[250]....
        /*0d6c*/ 	.word	0x00030d00


	//   ....[251]....
        /*0d70*/ 	.word	0x00030e10


	//   ....[252]....
        /*0d74*/ 	.word	0x00030e70


	//   ....[253]....
        /*0d78*/ 	.word	0x00030f80


	//   ....[254]....
        /*0d7c*/ 	.word	0x00030fe0


	//   ....[255]....
        /*0d80*/ 	.word	0x000310e0


	//   ....[0]....
        /*0d84*/ 	.word	0x00031130


	//   ....[1]....
        /*0d88*/ 	.word	0x000311e0


	//   ....[2]....
        /*0d8c*/ 	.word	0x00031240


	//   ....[3]....
        /*0d90*/ 	.word	0x00031370


	//   ....[4]....
        /*0d94*/ 	.word	0x000313c0


	//   ....[5]....
        /*0d98*/ 	.word	0x00031500


	//   ....[6]....
        /*0d9c*/ 	.word	0x00031550


	//   ....[7]....
        /*0da0*/ 	.word	0x00031690


	//   ....[8]....
        /*0da4*/ 	.word	0x000316e0


	//   ....[9]....
        /*0da8*/ 	.word	0x00031820


	//   ....[10]....
        /*0dac*/ 	.word	0x00031870


	//   ....[11]....
        /*0db0*/ 	.word	0x000319b0


	//   ....[12]....
        /*0db4*/ 	.word	0x00031a00


	//   ....[13]....
        /*0db8*/ 	.word	0x00031b40


	//   ....[14]....
        /*0dbc*/ 	.word	0x00031b90


	//   ....[15]....
        /*0dc0*/ 	.word	0x00031cb0


	//   ....[16]....
        /*0dc4*/ 	.word	0x00031d00


	//   ....[17]....
        /*0dc8*/ 	.word	0x00031e30


	//   ....[18]....
        /*0dcc*/ 	.word	0x00031ee0


	//   ....[19]....
        /*0dd0*/ 	.word	0x00032070


	//   ....[20]....
        /*0dd4*/ 	.word	0x000320c0


	//   ....[21]....
        /*0dd8*/ 	.word	0x000321c0


	//   ....[22]....
        /*0ddc*/ 	.word	0x00032210


	//   ....[23]....
        /*0de0*/ 	.word	0x00032310


	//   ....[24]....
        /*0de4*/ 	.word	0x00032360


	//   ....[25]....
        /*0de8*/ 	.word	0x00032490


	//   ....[26]....
        /*0dec*/ 	.word	0x000324e0


	//   ....[27]....
        /*0df0*/ 	.word	0x000325d0


	//   ....[28]....
        /*0df4*/ 	.word	0x00032670


	//   ....[29]....
        /*0df8*/ 	.word	0x000327b0


	//   ....[30]....
        /*0dfc*/ 	.word	0x00032800


	//   ....[31]....
        /*0e00*/ 	.word	0x00032940


	//   ....[32]....
        /*0e04*/ 	.word	0x00032990


	//   ....[33]....
        /*0e08*/ 	.word	0x00032ad0


	//   ....[34]....
        /*0e0c*/ 	.word	0x00032b20


	//   ....[35]....
        /*0e10*/ 	.word	0x00032c60


	//   ....[36]....
        /*0e14*/ 	.word	0x00032cb0


	//   ....[37]....
        /*0e18*/ 	.word	0x00032da0


	//   ....[38]....
        /*0e1c*/ 	.word	0x00032e60


	//   ....[39]....
        /*0e20*/ 	.word	0x00033000


	//   ....[40]....
        /*0e24*/ 	.word	0x00033050


	//   ....[41]....
        /*0e28*/ 	.word	0x00033180


	//   ....[42]....
        /*0e2c*/ 	.word	0x000331d0


	//   ....[43]....
        /*0e30*/ 	.word	0x00033300


	//   ....[44]....
        /*0e34*/ 	.word	0x00033350


	//   ....[45]....
        /*0e38*/ 	.word	0x00033480


	//   ....[46]....
        /*0e3c*/ 	.word	0x000334d0


	//   ....[47]....
        /*0e40*/ 	.word	0x00033560


	//   ....[48]....
        /*0e44*/ 	.word	0x00033600


	//   ....[49]....
        /*0e48*/ 	.word	0x00033730


	//   ....[50]....
        /*0e4c*/ 	.word	0x000337a0


	//   ....[51]....
        /*0e50*/ 	.word	0x00033810


	//   ....[52]....
        /*0e54*/ 	.word	0x00033880


	//   ....[53]....
        /*0e58*/ 	.word	0x000338f0


	//   ....[54]....
        /*0e5c*/ 	.word	0x00033970


	//   ....[55]....
        /*0e60*/ 	.word	0x00033a00


	//   ....[56]....
        /*0e64*/ 	.word	0x00033a90


	//   ....[57]....
        /*0e68*/ 	.word	0x00033b00


	//   ....[58]....
        /*0e6c*/ 	.word	0x00033b70


	//   ....[59]....
        /*0e70*/ 	.word	0x00033be0


	//   ....[60]....
        /*0e74*/ 	.word	0x00033c60


	//   ....[61]....
        /*0e78*/ 	.word	0x00033cd0


	//   ....[62]....
        /*0e7c*/ 	.word	0x00033d70


	//   ....[63]....
        /*0e80*/ 	.word	0x00033e00


	//   ....[64]....
        /*0e84*/ 	.word	0x00033f20


	//----- nvinfo : EIATTR_REG_RECONFIG
	.align		4
.L_559:
        /*0e88*/ 	.byte	0x01, 0x54
	.zero		2


	//----- nvinfo : EIATTR_SYSCALL_OFFSETS
	.align		4
        /*0e8c*/ 	.byte	0x04, 0x46
        /*0e8e*/ 	.short	(.L_561 - .L_560)


	//   ....[0]....
.L_560:
        /*0e90*/ 	.word	0x00001950


	//   ....[1]....
        /*0e94*/ 	.word	0x00001aa0


	//   ....[2]....
        /*0e98*/ 	.word	0x0000b320


	//   ....[3]....
        /*0e9c*/ 	.word	0x0000b650


	//   ....[4]....
        /*0ea0*/ 	.word	0x0002a280


	//   ....[5]....
        /*0ea4*/ 	.word	0x0002a3d0


	//   ....[6]....
        /*0ea8*/ 	.word	0x0002a4c0


	//   ....[7]....
        /*0eac*/ 	.word	0x0002b3f0


	//----- nvinfo : EIATTR_MBARRIER_INSTR_OFFSETS
	.align		4
.L_561:
        /*0eb0*/ 	.byte	0x04, 0x39
        /*0eb2*/ 	.short	(.L_563 - .L_562)


	//   ....[0]....
.L_562:
        /*0eb4*/ 	.word	0x00000270
        /*0eb8*/ 	.word	0x000000ff
        /*0ebc*/ 	.word	0x00038800
        /*0ec0*/ 	.short	0x0100
        /*0ec2*/ 	.byte	0x08
	.zero		1


	//   ....[1]....
        /*0ec4*/ 	.word	0x00000280
        /*0ec8*/ 	.word	0x000000ff
        /*0ecc*/ 	.word	0x00038820
        /*0ed0*/ 	.short	0x0100
        /*0ed2*/ 	.byte	0x08
	.zero		1


	//   ....[2]....
        /*0ed4*/ 	.word	0x00000370
        /*0ed8*/ 	.word	0x000000ff
        /*0edc*/ 	.word	0x00038830
        /*0ee0*/ 	.short	0x0100
        /*0ee2*/ 	.byte	0x08
	.zero		1


	//   ....[3]....
        /*0ee4*/ 	.word	0x00000380
        /*0ee8*/ 	.word	0x000000ff
        /*0eec*/ 	.word	0x00038840
        /*0ef0*/ 	.short	0x0100
        /*0ef2*/ 	.byte	0x08
	.zero		1


	//   ....[4]....
        /*0ef4*/ 	.word	0x00000390
        /*0ef8*/ 	.word	0x000000ff
        /*0efc*/ 	.word	0x00038838
        /*0f00*/ 	.short	0x0100
        /*0f02*/ 	.byte	0x08
	.zero		1


	//   ....[5]....
        /*0f04*/ 	.word	0x000003a0
        /*0f08*/ 	.word	0x000000ff
        /*0f0c*/ 	.word	0x00038848
        /*0f10*/ 	.short	0x0100
        /*0f12*/ 	.byte	0x08
	.zero		1


	//   ....[6]....
        /*0f14*/ 	.word	0x000004d0
        /*0f18*/ 	.word	0x000000ff
        /*0f1c*/ 	.word	0x00038850
        /*0f20*/ 	.short	0x0100
        /*0f22*/ 	.byte	0x08
	.zero		1


	//   ....[7]....
        /*0f24*/ 	.word	0x000004e0
        /*0f28*/ 	.word	0x000000ff
        /*0f2c*/ 	.word	0x00038860
        /*0f30*/ 	.short	0x0100
        /*0f32*/ 	.byte	0x08
	.zero		1


	//   ....[8]....
        /*0f34*/ 	.word	0x000004f0
        /*0f38*/ 	.word	0x000000ff
        /*0f3c*/ 	.word	0x00038858
        /*0f40*/ 	.short	0x0100
        /*0f42*/ 	.byte	0x08
	.zero		1


	//   ....[9]....
        /*0f44*/ 	.word	0x00000500
        /*0f48*/ 	.word	0x000000ff
        /*0f4c*/ 	.word	0x00038868
        /*0f50*/ 	.short	0x0100
        /*0f52*/ 	.byte	0x08
	.zero		1


	//   ....[10]....
        /*0f54*/ 	.word	0x000005f0
        /*0f58*/ 	.word	0x000000ff
        /*0f5c*/ 	.word	0x00038870
        /*0f60*/ 	.short	0x0100
        /*0f62*/ 	.byte	0x06
	.zero		1


	//   ....[11]....
        /*0f64*/ 	.word	0x00000600
        /*0f68*/ 	.word	0x000000ff
        /*0f6c*/ 	.word	0x00038880
        /*0f70*/ 	.short	0x0100
        /*0f72*/ 	.byte	0x06
	.zero		1


	//   ....[12]....
        /*0f74*/ 	.word	0x00000610
        /*0f78*/ 	.word	0x000000ff
        /*0f7c*/ 	.word	0x00038878
        /*0f80*/ 	.short	0x0100
        /*0f82*/ 	.byte	0x06
	.zero		1


	//   ....[13]....
        /*0f84*/ 	.word	0x00000620
        /*0f88*/ 	.word	0x000000ff
        /*0f8c*/ 	.word	0x00038888
        /*0f90*/ 	.short	0x0100
        /*0f92*/ 	.byte	0x06
	.zero		1


	//   ....[14]....
        /*0f94*/ 	.word	0x00000750
        /*0f98*/ 	.word	0x000000ff
        /*0f9c*/ 	.word	0x00038890
        /*0fa0*/ 	.short	0x0100
        /*0fa2*/ 	.byte	0x08
	.zero		1


	//   ....[15]....
        /*0fa4*/ 	.word	0x00000760
        /*0fa8*/ 	.word	0x000000ff
        /*0fac*/ 	.word	0x000388a0
        /*0fb0*/ 	.short	0x0100
        /*0fb2*/ 	.byte	0x08
	.zero		1


	//   ....[16]....
        /*0fb4*/ 	.word	0x00000770
        /*0fb8*/ 	.word	0x000000ff
        /*0fbc*/ 	.word	0x00038898
        /*0fc0*/ 	.short	0x0100
        /*0fc2*/ 	.byte	0x08
	.zero		1


	//   ....[17]....
        /*0fc4*/ 	.word	0x00000780
        /*0fc8*/ 	.word	0x000000ff
        /*0fcc*/ 	.word	0x000388a8
        /*0fd0*/ 	.short	0x0100
        /*0fd2*/ 	.byte	0x08
	.zero		1


	//   ....[18]....
        /*0fd4*/ 	.word	0x000008b0
        /*0fd8*/ 	.word	0x000000ff
        /*0fdc*/ 	.word	0x000388b0
        /*0fe0*/ 	.short	0x0100
        /*0fe2*/ 	.byte	0x08
	.zero		1


	//   ....[19]....
        /*0fe4*/ 	.word	0x000008c0
        /*0fe8*/ 	.word	0x000000ff
        /*0fec*/ 	.word	0x000388c0
        /*0ff0*/ 	.short	0x0100
        /*0ff2*/ 	.byte	0x08
	.zero		1


	//   ....[20]....
        /*0ff4*/ 	.word	0x000008d0
        /*0ff8*/ 	.word	0x000000ff
        /*0ffc*/ 	.word	0x000388b8
        /*1000*/ 	.short	0x0100
        /*1002*/ 	.byte	0x08
	.zero		1


	//   ....[21]....
        /*1004*/ 	.word	0x000008e0
        /*1008*/ 	.word	0x000000ff
        /*100c*/ 	.word	0x000388c8
        /*1010*/ 	.short	0x0100
        /*1012*/ 	.byte	0x08
	.zero		1


	//   ....[22]....
        /*1014*/ 	.word	0x000035c0
        /*1018*/ 	.word	0x00000059
        /*101c*/ 	.word	0x00038890
        /*1020*/ 	.short	0x010a
        /*1022*/ 	.byte	0x3f
	.zero		1


	//   ....[23]....
        /*1024*/ 	.word	0x00006be0
        /*1028*/ 	.word	0x00000059
        /*102c*/ 	.word	0x00038890
        /*1030*/ 	.short	0x010a
        /*1032*/ 	.byte	0x3f
	.zero		1


	//   ....[24]....
        /*1034*/ 	.word	0x00009b80
        /*1038*/ 	.word	0x00000059
        /*103c*/ 	.word	0x00038890
        /*1040*/ 	.short	0x010a
        /*1042*/ 	.byte	0x3f
	.zero		1


	//   ....[25]....
        /*1044*/ 	.word	0x0000a380
        /*1048*/ 	.word	0x0000000b
        /*104c*/ 	.word	0x00000000
        /*1050*/ 	.short	0x0101
        /*1052*/ 	.byte	0x3f
	.zero		1


	//   ....[26]....
        /*1054*/ 	.word	0x0000a3c0
        /*1058*/ 	.word	0x00000059
        /*105c*/ 	.word	0x000388b0
        /*1060*/ 	.short	0x010a
        /*1062*/ 	.byte	0x3f
	.zero		1


	//   ....[27]....
        /*1064*/ 	.word	0x0000ab10
        /*1068*/ 	.word	0x00000059
        /*106c*/ 	.word	0x00000000
        /*1070*/ 	.short	0x0101
        /*1072*/ 	.byte	0x3f
	.zero		1


	//   ....[28]....
        /*1074*/ 	.word	0x0000b3b0
        /*1078*/ 	.word	0x00000016
        /*107c*/ 	.word	0x00038800
        /*1080*/ 	.short	0x010a
        /*1082*/ 	.byte	0x3f
	.zero		1


	//   ....[29]....
        /*1084*/ 	.word	0x0000b400
        /*1088*/ 	.word	0x00000016
        /*108c*/ 	.word	0x00038800
        /*1090*/ 	.short	0x010a
        /*1092*/ 	.byte	0x3f
	.zero		1


	//   ....[30]....
        /*1094*/ 	.word	0x0000ce90
        /*1098*/ 	.word	0x00000016
        /*109c*/ 	.word	0x00038800
        /*10a0*/ 	.short	0x010a
        /*10a2*/ 	.byte	0x3f
	.zero		1


	//   ....[31]....
        /*10a4*/ 	.word	0x000111a0
        /*10a8*/ 	.word	0x00000016
        /*10ac*/ 	.word	0x00038800
        /*10b0*/ 	.short	0x010a
        /*10b2*/ 	.byte	0x3f
	.zero		1


	//   ....[32]....
        /*10b4*/ 	.word	0x00014ad0
        /*10b8*/ 	.word	0x00000000
        /*10bc*/ 	.word	0x00038830
        /*10c0*/ 	.short	0x010a
        /*10c2*/ 	.byte	0x3f
	.zero		1


	//   ....[33]....
        /*10c4*/ 	.word	0x00014b10
        /*10c8*/ 	.word	0x00000000
        /*10cc*/ 	.word	0x00038830
        /*10d0*/ 	.short	0x010a
        /*10d2*/ 	.byte	0x3f
	.zero		1


	//   ....[34]....
        /*10d4*/ 	.word	0x00018820
        /*10d8*/ 	.word	0x00000000
        /*10dc*/ 	.word	0x00000000
        /*10e0*/ 	.short	0x0101
        /*10e2*/ 	.byte	0x3f
	.zero		1


	//   ....[35]....
        /*10e4*/ 	.word	0x00019410
        /*10e8*/ 	.word	0x0000000a
        /*10ec*/ 	.word	0x00038830
        /*10f0*/ 	.short	0x010a
        /*10f2*/ 	.byte	0x3f
	.zero		1


	//   ....[36]....
        /*10f4*/ 	.word	0x000194a0
        /*10f8*/ 	.word	0x0000000a
        /*10fc*/ 	.word	0x00038830
        /*1100*/ 	.short	0x010a
        /*1102*/ 	.byte	0x3f
	.zero		1


	//   ....[37]....
        /*1104*/ 	.word	0x0001cba0
        /*1108*/ 	.word	0x00000006
        /*110c*/ 	.word	0x00038850
        /*1110*/ 	.short	0x010a
        /*1112*/ 	.byte	0x3f
	.zero		1


	//   ....[38]....
        /*1114*/ 	.word	0x0001cbf0
        /*1118*/ 	.word	0x00000006
        /*111c*/ 	.word	0x00038850
        /*1120*/ 	.short	0x010a
        /*1122*/ 	.byte	0x3f
	.zero		1


	//   ....[39]....
        /*1124*/ 	.word	0x0001ddc0
        /*1128*/ 	.word	0x0000000a
        /*112c*/ 	.word	0x00000000
        /*1130*/ 	.short	0x0101
        /*1132*/ 	.byte	0x3f
	.zero		1


	//   ....[40]....
        /*1134*/ 	.word	0x0001e170
        /*1138*/ 	.word	0x00000006
        /*113c*/ 	.word	0x00000000
        /*1140*/ 	.short	0x0101
        /*1142*/ 	.byte	0x3f
	.zero		1


	//   ....[41]....
        /*1144*/ 	.word	0x0001e3f0
        /*1148*/ 	.word	0x00000003
        /*114c*/ 	.word	0x00038830
        /*1150*/ 	.short	0x010a
        /*1152*/ 	.byte	0x3f
	.zero		1


	//   ....[42]....
        /*1154*/ 	.word	0x0001e480
        /*1158*/ 	.word	0x00000003
        /*115c*/ 	.word	0x00038830
        /*1160*/ 	.short	0x010a
        /*1162*/ 	.byte	0x3f
	.zero		1


	//   ....[43]....
        /*1164*/ 	.word	0x00021b90
        /*1168*/ 	.word	0x00000006
        /*116c*/ 	.word	0x00038850
        /*1170*/ 	.short	0x010a
        /*1172*/ 	.byte	0x3f
	.zero		1


	//   ....[44]....
        /*1174*/ 	.word	0x00021be0
        /*1178*/ 	.word	0x00000006
        /*117c*/ 	.word	0x00038850
        /*1180*/ 	.short	0x010a
        /*1182*/ 	.byte	0x3f
	.zero		1


	//   ....[45]....
        /*1184*/ 	.word	0x000226f0
        /*1188*/ 	.word	0x000000a4
        /*118c*/ 	.word	0x00000000
        /*1190*/ 	.short	0x0101
        /*1192*/ 	.byte	0x3f
	.zero		1


	//   ....[46]....
        /*1194*/ 	.word	0x00022af0
        /*1198*/ 	.word	0x00000006
        /*119c*/ 	.word	0x00000000
        /*11a0*/ 	.short	0x0101
        /*11a2*/ 	.byte	0x3f
	.zero		1


	//   ....[47]....
        /*11a4*/ 	.word	0x000234a0
        /*11a8*/ 	.word	0x00000008
        /*11ac*/ 	.word	0x00038850
        /*11b0*/ 	.short	0x010a
        /*11b2*/ 	.byte	0x3f
	.zero		1


	//   ....[48]....
        /*11b4*/ 	.word	0x00023540
        /*11b8*/ 	.word	0x00000008
        /*11bc*/ 	.word	0x00038850
        /*11c0*/ 	.short	0x010a
        /*11c2*/ 	.byte	0x3f
	.zero		1


	//   ....[49]....
        /*11c4*/ 	.word	0x00024200
        /*11c8*/ 	.word	0x00000004
        /*11cc*/ 	.word	0x00000000
        /*11d0*/ 	.short	0x0101
        /*11d2*/ 	.byte	0x3f
	.zero		1


	//   ....[50]....
        /*11d4*/ 	.word	0x00025e10
        /*11d8*/ 	.word	0x00000000
        /*11dc*/ 	.word	0x00000000
        /*11e0*/ 	.short	0x0101
        /*11e2*/ 	.byte	0x3f
	.zero		1


	//   ....[51]....
        /*11e4*/ 	.word	0x00028860
        /*11e8*/ 	.word	0x00000016
        /*11ec*/ 	.word	0x00038820
        /*11f0*/ 	.short	0x010a
        /*11f2*/ 	.byte	0x3f
	.zero		1


	//   ....[52]....
        /*11f4*/ 	.word	0x000288f0
        /*11f8*/ 	.word	0x0000000b
        /*11fc*/ 	.word	0x000388a0
        /*1200*/ 	.short	0x010a
        /*1202*/ 	.byte	0x3f
	.zero		1


	//   ....[53]....
        /*1204*/ 	.word	0x00028e40
        /*1208*/ 	.word	0x0000000b
        /*120c*/ 	.word	0x000388c0
        /*1210*/ 	.short	0x010a
        /*1212*/ 	.byte	0x3f
	.zero		1


	//   ....[54]....
        /*1214*/ 	.word	0x00029440
        /*1218*/ 	.word	0x0000000a
        /*121c*/ 	.word	0x000388a0
        /*1220*/ 	.short	0x010a
        /*1222*/ 	.byte	0x3f
	.zero		1


	//   ....[55]....
        /*1224*/ 	.word	0x00029980
        /*1228*/ 	.word	0x0000000a
        /*122c*/ 	.word	0x000388c0
        /*1230*/ 	.short	0x010a
        /*1232*/ 	.byte	0x3f
	.zero		1


	//   ....[56]....
        /*1234*/ 	.word	0x0002aab0
        /*1238*/ 	.word	0x00000005
        /*123c*/ 	.word	0x00038840
        /*1240*/ 	.short	0x010a
        /*1242*/ 	.byte	0x3f
	.zero		1


	//   ....[57]....
        /*1244*/ 	.word	0x0002b0e0
        /*1248*/ 	.word	0x00000005
        /*124c*/ 	.word	0x00038830
        /*1250*/ 	.short	0x0107
        /*1252*/ 	.byte	0x3f
	.zero		1


	//   ....[58]....
        /*1254*/ 	.word	0x0002b1c0
        /*1258*/ 	.word	0x00000005
        /*125c*/ 	.word	0x00038830
        /*1260*/ 	.short	0x0101
        /*1262*/ 	.byte	0x3f
	.zero		1


	//   ....[59]....
        /*1264*/ 	.word	0x0002be10
        /*1268*/ 	.word	0x00000016
        /*126c*/ 	.word	0x00038800
        /*1270*/ 	.short	0x0107
        /*1272*/ 	.byte	0x3f
	.zero		1


	//   ....[60]....
        /*1274*/ 	.word	0x0002bf10
        /*1278*/ 	.word	0x00000016
        /*127c*/ 	.word	0x00038800
        /*1280*/ 	.short	0x0101
        /*1282*/ 	.byte	0x3f
	.zero		1


	//   ....[61]....
        /*1284*/ 	.word	0x0002bf30
        /*1288*/ 	.word	0x00000016
        /*128c*/ 	.word	0x00038820
        /*1290*/ 	.short	0x010a
        /*1292*/ 	.byte	0x3f
	.zero		1


	//   ....[62]....
        /*1294*/ 	.word	0x0002c350
        /*1298*/ 	.word	0x00000006
        /*129c*/ 	.word	0x00038840
        /*12a0*/ 	.short	0x010a
        /*12a2*/ 	.byte	0x3f
	.zero		1


	//   ....[63]....
        /*12a4*/ 	.word	0x0002c8f0
        /*12a8*/ 	.word	0x00000006
        /*12ac*/ 	.word	0x00038830
        /*12b0*/ 	.short	0x0107
        /*12b2*/ 	.byte	0x3f
	.zero		1


	//   ....[64]....
        /*12b4*/ 	.word	0x0002c9b0
        /*12b8*/ 	.word	0x00000006
        /*12bc*/ 	.word	0x00038830
        /*12c0*/ 	.short	0x0101
        /*12c2*/ 	.byte	0x3f
	.zero		1


	//   ....[65]....
        /*12c4*/ 	.word	0x0002ca10
        /*12c8*/ 	.word	0x00000006
        /*12cc*/ 	.word	0x00038860
        /*12d0*/ 	.short	0x010a
        /*12d2*/ 	.byte	0x3f
	.zero		1


	//   ....[66]....
        /*12d4*/ 	.word	0x0002cf20
        /*12d8*/ 	.word	0x00000006
        /*12dc*/ 	.word	0x00038850
        /*12e0*/ 	.short	0x0107
        /*12e2*/ 	.byte	0x3f
	.zero		1


	//   ....[67]....
        /*12e4*/ 	.word	0x0002d100
        /*12e8*/ 	.word	0x00000006
        /*12ec*/ 	.word	0x00038850
        /*12f0*/ 	.short	0x0101
        /*12f2*/ 	.byte	0x3f
	.zero		1


	//   ....[68]....
        /*12f4*/ 	.word	0x0002d320
        /*12f8*/ 	.word	0x00000004
        /*12fc*/ 	.word	0x00038860
        /*1300*/ 	.short	0x010a
        /*1302*/ 	.byte	0x3f
	.zero		1


	//   ....[69]....
        /*1304*/ 	.word	0x0002d890
        /*1308*/ 	.word	0x00000004
        /*130c*/ 	.word	0x00038850
        /*1310*/ 	.short	0x0107
        /*1312*/ 	.byte	0x3f
	.zero		1


	//   ....[70]....
        /*1314*/ 	.word	0x0002d950
        /*1318*/ 	.word	0x00000004
        /*131c*/ 	.word	0x00038850
        /*1320*/ 	.short	0x0101
        /*1322*/ 	.byte	0x3f
	.zero		1


	//   ....[71]....
        /*1324*/ 	.word	0x0002e6b0
        /*1328*/ 	.word	0x00000005
        /*132c*/ 	.word	0x00038820
        /*1330*/ 	.short	0x010a
        /*1332*/ 	.byte	0x3f
	.zero		1


	//   ....[72]....
        /*1334*/ 	.word	0x0002e820
        /*1338*/ 	.word	0x00000003
        /*133c*/ 	.word	0x00038840
        /*1340*/ 	.short	0x010a
        /*1342*/ 	.byte	0x3f
	.zero		1


	//   ....[73]....
        /*1344*/ 	.word	0x0002e8c0
        /*1348*/ 	.word	0x0000001b
        /*134c*/ 	.word	0x00038840
        /*1350*/ 	.short	0x010a
        /*1352*/ 	.byte	0x3f
	.zero		1


	//   ....[74]....
        /*1354*/ 	.word	0x0002e900
        /*1358*/ 	.word	0x00000003
        /*135c*/ 	.word	0x00038860
        /*1360*/ 	.short	0x010a
        /*1362*/ 	.byte	0x3f
	.zero		1


	//   ....[75]....
        /*1364*/ 	.word	0x0002e940
        /*1368*/ 	.word	0x0000001b
        /*136c*/ 	.word	0x00038860
        /*1370*/ 	.short	0x010a
        /*1372*/ 	.byte	0x3f
	.zero		1


	//   ....[76]....
        /*1374*/ 	.word	0x0002e9a0
        /*1378*/ 	.word	0x00000059
        /*137c*/ 	.word	0x00038890
        /*1380*/ 	.short	0x010a
        /*1382*/ 	.byte	0x3f
	.zero		1


	//   ....[77]....
        /*1384*/ 	.word	0x0002ed80
        /*1388*/ 	.word	0x00000059
        /*138c*/ 	.word	0x00038890
        /*1390*/ 	.short	0x010a
        /*1392*/ 	.byte	0x3f
	.zero		1


	//   ....[78]....
        /*1394*/ 	.word	0x0002f160
        /*1398*/ 	.word	0x00000059
        /*139c*/ 	.word	0x00038890
        /*13a0*/ 	.short	0x010a
        /*13a2*/ 	.byte	0x3f
	.zero		1


	//   ....[79]....
        /*13a4*/ 	.word	0x0002f540
        /*13a8*/ 	.word	0x00000059
        /*13ac*/ 	.word	0x000388b0
        /*13b0*/ 	.short	0x010a
        /*13b2*/ 	.byte	0x3f
	.zero		1


	//   ....[80]....
        /*13b4*/ 	.word	0x0002fc90
        /*13b8*/ 	.word	0x00000016
        /*13bc*/ 	.word	0x00038800
        /*13c0*/ 	.short	0x010a
        /*13c2*/ 	.byte	0x3f
	.zero		1


	//   ....[81]....
        /*13c4*/ 	.word	0x000303f0
        /*13c8*/ 	.word	0x00000016
        /*13cc*/ 	.word	0x00038800
        /*13d0*/ 	.short	0x010a
        /*13d2*/ 	.byte	0x3f
	.zero		1


	//   ....[82]....
        /*13d4*/ 	.word	0x00030440
        /*13d8*/ 	.word	0x00000000
        /*13dc*/ 	.word	0x00038830
        /*13e0*/ 	.short	0x010a
        /*13e2*/ 	.byte	0x3f
	.zero		1


	//   ....[83]....
        /*13e4*/ 	.word	0x00030490
        /*13e8*/ 	.word	0x0000000a
        /*13ec*/ 	.word	0x00038830
        /*13f0*/ 	.short	0x010a
        /*13f2*/ 	.byte	0x3f
	.zero		1


	//   ....[84]....
        /*13f4*/ 	.word	0x000304e0
        /*13f8*/ 	.word	0x00000006
        /*13fc*/ 	.word	0x00038850
        /*1400*/ 	.short	0x010a
        /*1402*/ 	.byte	0x3f
	.zero		1


	//   ....[85]....
        /*1404*/ 	.word	0x00030530
        /*1408*/ 	.word	0x00000003
        /*140c*/ 	.word	0x00038830
        /*1410*/ 	.short	0x010a
        /*1412*/ 	.byte	0x3f
	.zero		1


	//   ....[86]....
        /*1414*/ 	.word	0x00030580
        /*1418*/ 	.word	0x00000006
        /*141c*/ 	.word	0x00038850
        /*1420*/ 	.short	0x010a
        /*1422*/ 	.byte	0x3f
	.zero		1


	//   ....[87]....
        /*1424*/ 	.word	0x000305d0
        /*1428*/ 	.word	0x00000008
        /*142c*/ 	.word	0x00038850
        /*1430*/ 	.short	0x010a
        /*1432*/ 	.byte	0x3f
	.zero		1


	//   ....[88]....
        /*1434*/ 	.word	0x00030770
        /*1438*/ 	.word	0x00000016
        /*143c*/ 	.word	0x00038820
        /*1440*/ 	.short	0x010a
        /*1442*/ 	.byte	0x3f
	.zero		1


	//   ....[89]....
        /*1444*/ 	.word	0x000307c0
        /*1448*/ 	.word	0x0000000b
        /*144c*/ 	.word	0x000388a0
        /*1450*/ 	.short	0x010a
        /*1452*/ 	.byte	0x3f
	.zero		1


	//   ....[90]....
        /*1454*/ 	.word	0x00030810
        /*1458*/ 	.word	0x0000000b
        /*145c*/ 	.word	0x000388c0
        /*1460*/ 	.short	0x010a
        /*1462*/ 	.byte	0x3f
	.zero		1


	//   ....[91]....
        /*1464*/ 	.word	0x00030860
        /*1468*/ 	.word	0x0000000a
        /*146c*/ 	.word	0x000388a0
        /*1470*/ 	.short	0x010a
        /*1472*/ 	.byte	0x3f
	.zero		1


	//   ....[92]....
        /*1474*/ 	.word	0x000308b0
        /*1478*/ 	.word	0x0000000a
        /*147c*/ 	.word	0x000388c0
        /*1480*/ 	.short	0x010a
        /*1482*/ 	.byte	0x3f
	.zero		1


	//   ....[93]....
        /*1484*/ 	.word	0x000309d0
        /*1488*/ 	.word	0x00000005
        /*148c*/ 	.word	0x00038840
        /*1490*/ 	.short	0x010a
        /*1492*/ 	.byte	0x3f
	.zero		1


	//   ....[94]....
        /*1494*/ 	.word	0x00031d30
        /*1498*/ 	.word	0x00000016
        /*149c*/ 	.word	0x00038820
        /*14a0*/ 	.short	0x010a
        /*14a2*/ 	.byte	0x3f
	.zero		1


	//   ....[95]....
        /*14a4*/ 	.word	0x00031d80
        /*14a8*/ 	.word	0x00000006
        /*14ac*/ 	.word	0x00038840
        /*14b0*/ 	.short	0x010a
        /*14b2*/ 	.byte	0x3f
	.zero		1


	//   ....[96]....
        /*14b4*/ 	.word	0x00032520
        /*14b8*/ 	.word	0x00000006
        /*14bc*/ 	.word	0x00038860
        /*14c0*/ 	.short	0x010a
        /*14c2*/ 	.byte	0x3f
	.zero		1


	//   ....[97]....
        /*14c4*/ 	.word	0x00032cf0
        /*14c8*/ 	.word	0x00000004
        /*14cc*/ 	.word	0x00038860
        /*14d0*/ 	.short	0x010a
        /*14d2*/ 	.byte	0x3f
	.zero		1


	//   ....[98]....
        /*14d4*/ 	.word	0x00033e40
        /*14d8*/ 	.word	0x00000005
        /*14dc*/ 	.word	0x00038820
        /*14e0*/ 	.short	0x010a
        /*14e2*/ 	.byte	0x3f
	.zero		1


	//   ....[99]....
        /*14e4*/ 	.word	0x00033fe0
        /*14e8*/ 	.word	0x00000003
        /*14ec*/ 	.word	0x00038840
        /*14f0*/ 	.short	0x010a
        /*14f2*/ 	.byte	0x3f
	.zero		1


	//   ....[100]....
        /*14f4*/ 	.word	0x00034030
        /*14f8*/ 	.word	0x0000001b
        /*14fc*/ 	.word	0x00038840
        /*1500*/ 	.short	0x010a
        /*1502*/ 	.byte	0x3f
	.zero		1


	//   ....[101]....
        /*1504*/ 	.word	0x00034080
        /*1508*/ 	.word	0x00000003
        /*150c*/ 	.word	0x00038860
        /*1510*/ 	.short	0x010a
        /*1512*/ 	.byte	0x3f
	.zero		1


	//----- nvinfo : EIATTR_NUM_MBARRIERS
	.align		4
.L_563:
        /*1514*/ 	.byte	0x03, 0x38
        /*1516*/ 	.short	0x0016


	//----- nvinfo : EIATTR_EXIT_INSTR_OFFSETS
	.align		4
        /*1518*/ 	.byte	0x04, 0x1c
        /*151a*/ 	.short	(.L_565 - .L_564)


	//   ....[0]....
.L_564:
        /*151c*/ 	.word	0x0002e990


	//----- nvinfo : EIATTR_MAX_THREADS
	.align		4
.L_565:
        /*1520*/ 	.byte	0x04, 0x05
        /*1522*/ 	.short	(.L_567 - .L_566)
.L_566:
        /*1524*/ 	.word	0x00000180
        /*1528*/ 	.word	0x00000001
        /*152c*/ 	.word	0x00000001


	//----- nvinfo : EIATTR_CRS_STACK_SIZE
	.align		4
.L_567:
        /*1530*/ 	.byte	0x04, 0x1e
        /*1532*/ 	.short	(.L_569 - .L_568)
.L_568:
        /*1534*/ 	.word	0x00000000


	//----- nvinfo : EIATTR_CBANK_PARAM_SIZE
	.align		4
.L_569:
        /*1538*/ 	.byte	0x03, 0x19
        /*153a*/ 	.short	0x0af0


	//----- nvinfo : EIATTR_PARAM_CBANK
	.align		4
        /*153c*/ 	.byte	0x04, 0x0a
        /*153e*/ 	.short	(.L_571 - .L_570)
	.align		4
.L_570:
        /*1540*/ 	.word	index@(.nv.constant0._ZN7cutlass13device_kernelIN5flash11enable_sm90INS1_16FlashAttnFwdSm90INS1_25CollectiveMainloopFwdSm90ILi2EN4cute5tupleIJNS5_1CILi1EEES8_S8_EEENS6_IJNS7_ILi128EEENS7_ILi80EEENS7_ILi256EEEEEELi256ENS_6half_tEfNS_4arch4Sm90ELb1ELb0ELb0ELb1ELb1ELb1ELb0ELb1ELb1ELb1ELb0ELb0EEENS1_21CollectiveEpilogueFwdINS6_IJSA_SC_SB_EEES9_SE_SG_Li256ELb1ELb1ELb0ELb0EEENS1_36VarlenDynamicPersistentTileSchedulerILi128ELi80ELi256ELi128ELb0ELb1ELb1ELb1ELb1ELb1EEEEEEEEEvNT_6ParamsE)
        /*1544*/ 	.short	0x0210
        /*1546*/ 	.short	0x0af0


	//----- nvinfo : EIATTR_SW_WAR
	.align		4
.L_571:
        /*1548*/ 	.byte	0x04, 0x36
        /*154a*/ 	.short	(.L_573 - .L_572)
.L_572:
        /*154c*/ 	.word	0x00000008
.L_573:


//--------------------- .nv.info._ZN7cutlass13device_kernelIN5flash11enable_sm90INS1_16FlashAttnFwdSm90INS1_25CollectiveMainloopFwdSm90ILi2EN4cute5tupleIJNS5_1CILi1EEES8_S8_EEENS6_IJNS7_ILi128EEENS7_ILi96EEENS7_ILi192EEEEEELi192ENS_6half_tEfNS_4arch4Sm90ELb0ELb0ELb0ELb0ELb1ELb0ELb0ELb1ELb1ELb1ELb0ELb0EEENS1_21CollectiveEpilogueFwdINS6_IJSA_SC_SB_EEES9_SE_SG_Li256ELb0ELb1ELb0ELb0EEENS1_29StaticPersistentTileSchedulerILb0EEEEEEEEEvNT_6ParamsE --------------------------
	.section	.nv.info._ZN7cutlass13device_kernelIN5flash11enable_sm90INS1_16FlashAttnFwdSm90INS1_25CollectiveMainloopFwdSm90ILi2EN4cute5tupleIJNS5_1CILi1EEES8_S8_EEENS6_IJNS7_ILi128EEENS7_ILi96EEENS7_ILi192EEEEEELi192ENS_6half_tEfNS_4arch4Sm90ELb0ELb0ELb0ELb0ELb1ELb0ELb0ELb1ELb1ELb1ELb0ELb0EEENS1_21CollectiveEpilogueFwdINS6_IJSA_SC_SB_EEES9_SE_SG_Li256ELb0ELb1ELb0ELb0EEENS1_29StaticPersistentTileSchedulerILb0EEEEEEEEEvNT_6ParamsE,"",@"SHT_CUDA_INFO"
	.sectionflags	@""
	.align	4


	//----- nvinfo : EIATTR_CUDA_API_VERSION
	.align		4
        /*0000*/ 	.byte	0x04, 0x37
        /*0002*/ 	.short	(.L_575 - .L_574)
.L_574:
        /*0004*/ 	.word	0x00000082


	//----- nvinfo : EIATTR_KPARAM_INFO
	.align		4
.L_575:
        /*0008*/ 	.byte	0x04, 0x17
        /*000a*/ 	.short	(.L_577 - .L_576)
.L_576:
        /*000c*/ 	.word	0x00000000
        /*0010*/ 	.short	0x0000
        /*0012*/ 	.short	0x0070
        /*0014*/ 	.byte	0x00, 0xf0, 0x01, 0x28


	//----- nvinfo : EIATTR_SPARSE_MMA_MASK
	.align		4
.L_577:
        /*0018*/ 	.byte	0x03, 0x50
        /*001a*/ 	.short	0x0000


	//----- nvinfo : EIATTR_MAXREG_COUNT
	.align		4
        /*001c*/ 	.byte	0x03, 0x1b
        /*001e*/ 	.short	0x00a8


	//----- nvinfo : EIATTR_NUM_BARRIERS
	.align		4
        /*0020*/ 	.byte	0x02, 0x4c
        /*0022*/ 	.byte	0x09
	.zero		1


	//----- nvinfo : EIATTR_EXTERNS
	.align		4
        /*0024*/ 	.byte	0x04, 0x0f
        /*0026*/ 	.short	(.L_579 - .L_578)


	//   ....[0]....
	.align		4
.L_578:
        /*0028*/ 	.word	index@(__assertfail)


	//----- nvinfo : EIATTR_ANNOTATIONS
	.align		4
.L_579:
        /*002c*/ 	.byte	0x04, 0x55
        /*002e*/ 	.short	(.L_581 - .L_580)


	//   ....[0]....
.L_580:
        /*0030*/ 	.word	0x00000001
        /*0034*/ 	.byte	0xa0, 0x08, 0x00, 0x00, 0x01, 0x00, 0x00, 0x00, 0x50, 0x09, 0x00, 0x00, 0x01, 0x00, 0x00, 0x00
        /*0044*/ 	.byte	0x00, 0x7e, 0x00, 0x00, 0x01, 0x00, 0x00, 0x00, 0x90, 0x7e, 0x00, 0x00, 0x01, 0x00, 0x00, 0x00
        /*0054*/ 	.byte	0x90, 0x9b, 0x00, 0x00, 0x01, 0x00, 0x00, 0x00, 0xc0, 0xb2, 0x00, 0x00, 0x01, 0x00, 0x00, 0x00
        /*0064*/ 	.byte	0x70, 0xb3, 0x00, 0x00, 0x01, 0x00, 0x00, 0x00, 0xf0, 0xb4, 0x00, 0x00


	//----- nvinfo : EIATTR_MERCURY_ISA_VERSION
	.align		4
.L_581:
        /*0070*/ 	.byte	0x03, 0x5f
        /*0072*/ 	.short	0x0101


	//----- nvinfo : EIATTR_INT_WARP_WIDE_INSTR_OFFSETS
	.align		4
        /*0074*/ 	.byte	0x04, 0x31
        /*0076*/ 	.short	(.L_583 - .L_582)


	//   ....[0]....
.L_582:
        /*0078*/ 	.word	0x000000c0


	//   ....[1]....
        /*007c*/ 	.word	0x000000d0


	//   ....[2]....
        /*0080*/ 	.word	0x00000170


	//----- nvinfo : EIATTR_COOP_GROUP_MASK_REGIDS
	.align		4
.L_583:
        /*0084*/ 	.byte	0x04, 0x29
        /*0086*/ 	.short	(.L_585 - .L_584)


	//   ....[0]....
.L_584:
        /*0088*/ 	.word	0xffffffff


	//   ....[1]....
        /*008c*/ 	.word	0xffffffff


	//   ....[2]....
        /*0090*/ 	.word	0xffffffff


	//   ....[3]....
        /*0094*/ 	.word	0xffffffff


	//   ....[4]....
        /*0098*/ 	.word	0xffffffff


	//   ....[5]....
        /*009c*/ 	.word	0xffffffff


	//   ....[6]....
        /*00a0*/ 	.word	0xffffffff


	//   ....[7]....
        /*00a4*/ 	.word	0xffffffff


	//   ....[8]....
        /*00a8*/ 	.word	0xffffffff


	//   ....[9]....
        /*00ac*/ 	.word	0xffffffff


	//   ....[10]....
        /*00b0*/ 	.word	0xffffffff


	//   ....[11]....
        /*00b4*/ 	.word	0xffffffff


	//   ....[12]....
        /*00b8*/ 	.word	0xffffffff


	//   ....[13]....
        /*00bc*/ 	.word	0xffffffff


	//   ....[14]....
        /*00c0*/ 	.word	0xffffffff


	//   ....[15]....
        /*00c4*/ 	.word	0xffffffff


	//   ....[16]....
        /*00c8*/ 	.word	0xffffffff


	//   ....[17]....
        /*00cc*/ 	.word	0xffffffff


	//   ....[18]....
        /*00d0*/ 	.word	0xffffffff


	//   ....[19]....
        /*00d4*/ 	.word	0xffffffff


	//   ....[20]....
        /*00d8*/ 	.word	0xffffffff


	//   ....[21]....
        /*00dc*/ 	.word	0xffffffff


	//   ....[22]....
        /*00e0*/ 	.word	0xffffffff


	//   ....[23]....
        /*00e4*/ 	.word	0xffffffff


	//   ....[24]....
        /*00e8*/ 	.word	0xffffffff


	//   ....[25]....
        /*00ec*/ 	.word	0xffffffff


	//   ....[26]....
        /*00f0*/ 	.word	0xffffffff


	//   ....[27]....
        /*00f4*/ 	.word	0xffffffff


	//   ....[28]....
        /*00f8*/ 	.word	0xffffffff


	//   ....[29]....
        /*00fc*/ 	.word	0xffffffff


	//   ....[30]....
        /*0100*/ 	.word	0xffffffff


	//   ....[31]....
        /*0104*/ 	.word	0xffffffff


	//   ....[32]....
        /*0108*/ 	.word	0xffffffff


	//   ....[33]....
        /*010c*/ 	.word	0xffffffff


	//   ....[34]....
        /*0110*/ 	.word	0xffffffff


	//   ....[35]....
        /*0114*/ 	.word	0xffffffff


	//   ....[36]....
        /*0118*/ 	.word	0xffffffff


	//   ....[37]....
        /*011c*/ 	.word	0xffffffff


	//   ....[38]....
        /*0120*/ 	.word	0xffffffff


	//   ....[39]....
        /*0124*/ 	.word	0xffffffff


	//   ....[40]....
        /*0128*/ 	.word	0xffffffff


	//   ....[41]....
        /*012c*/ 	.word	0xffffffff


	//   ....[42]....
        /*0130*/ 	.word	0xffffffff


	//   ....[43]....
        /*0134*/ 	.word	0xffffffff


	//   ....[44]....
        /*0138*/ 	.word	0xffffffff


	//   ....[45]....
        /*013c*/ 	.word	0xffffffff


	//   ....[46]....
        /*0140*/ 	.word	0xffffffff


	//   ....[47]....
        /*0144*/ 	.word	0xffffffff


	//   ....[48]....
        /*0148*/ 	.word	0xffffffff


	//   ....[49]....
        /*014c*/ 	.word	0xffffffff


	//   ....[50]....
        /*0150*/ 	.word	0xffffffff


	//   ....[51]....
        /*0154*/ 	.word	0xffffffff


	//   ....[52]....
        /*0158*/ 	.word	0xffffffff


	//   ....[53]....
        /*015c*/ 	.word	0xffffffff


	//   ....[54]....
        /*0160*/ 	.word	0xffffffff


	//   ....[55]....
        /*0164*/ 	.word	0xffffffff


	//   ....[56]....
        /*0168*/ 	.word	0xffffffff


	//   ....[57]....
        /*016c*/ 	.word	0xffffffff


	//   ....[58]....
        /*0170*/ 	.word	0xffffffff


	//   ....[59]....
        /*0174*/ 	.word	0xffffffff


	//   ....[60]....
        /*0178*/ 	.word	0xffffffff


	//   ....[61]....
        /*017c*/ 	.word	0xffffffff


	//   ....[62]....
        /*0180*/ 	.word	0xffffffff


	//   ....[63]....
        /*0184*/ 	.word	0xffffffff


	//   ....[64]....
        /*0188*/ 	.word	0xffffffff


	//   ....[65]....
        /*018c*/ 	.word	0xffffffff


	//   ....[66]....
        /*0190*/ 	.word	0xffffffff


	//   ....[67]....
        /*0194*/ 	.word	0xffffffff


	//   ....[68]....
        /*0198*/ 	.word	0xffffffff


	//   ....[69]....
        /*019c*/ 	.word	0xffffffff


	//   ....[70]....
        /*01a0*/ 	.word	0xffffffff


	//   ....[71]....
        /*01a4*/ 	.word	0xffffffff


	//   ....[72]....
        /*01a8*/ 	.word	0xffffffff


	//   ....[73]....
        /*01ac*/ 	.word	0xffffffff


	//   ....[74]....
        /*01b0*/ 	.word	0xffffffff


	//   ....[75]....
        /*01b4*/ 	.word	0xffffffff


	//   ....[76]....
        /*01b8*/ 	.word	0xffffffff


	//   ....[77]....
        /*01bc*/ 	.word	0xffffffff


	//   ....[78]....
        /*01c0*/ 	.word	0xffffffff


	//   ....[79]....
        /*01c4*/ 	.word	0xffffffff


	//   ....[80]....
        /*01c8*/ 	.word	0xffffffff


	//   ....[81]....
        /*01cc*/ 	.word	0xffffffff


	//   ....[82]....
        /*01d0*/ 	.word	0xffffffff


	//   ....[83]....
        /*01d4*/ 	.word	0xffffffff


	//   ....[84]....
        /*01d8*/ 	.word	0xffffffff


	//   ....[85]....
        /*01dc*/ 	.word	0xffffffff


	//   ....[86]....
        /*01e0*/ 	.word	0xffffffff


	//   ....[87]....
        /*01e4*/ 	.word	0xffffffff


	//   ....[88]....
        /*01e8*/ 	.word	0xffffffff


	//   ....[89]....
        /*01ec*/ 	.word	0xffffffff


	//   ....[90]....
        /*01f0*/ 	.word	0xffffffff


	//   ....[91]....
        /*01f4*/ 	.word	0xffffffff


	//   ....[92]....
        /*01f8*/ 	.word	0xffffffff


	//   ....[93]....
        /*01fc*/ 	.word	0xffffffff


	//   ....[94]....
        /*0200*/ 	.word	0xffffffff


	//   ....[95]....
        /*0204*/ 	.word	0xffffffff


	//   ....[96]....
        /*0208*/ 	.word	0x0500000f


	//   ....[97]....
        /*020c*/ 	.word	0x0500000f


	//   ....[98]....
        /*0210*/ 	.word	0x0500000f


	//   ....[99]....
        /*0214*/ 	.word	0x0500000f


	//   ....[100]....
        /*0218*/ 	.word	0x0500000f


	//   ....[101]....
        /*021c*/ 	.word	0x0500000f


	//   ....[102]....
        /*0220*/ 	.word	0x0500000f


	//   ....[103]....
        /*0224*/ 	.word	0x0500000f


	//   ....[104]....
        /*0228*/ 	.word	0x0500000f


	//   ....[105]....
        /*022c*/ 	.word	0x0500000f


	//   ....[106]....
        /*0230*/ 	.word	0x0500000f


	//   ....[107]....
        /*0234*/ 	.word	0x0500000f


	//   ....[108]....
        /*0238*/ 	.word	0x0500000f


	//   ....[109]....
        /*023c*/ 	.word	0x0500000f


	//   ....[110]....
        /*0240*/ 	.word	0x0500000f


	//   ....[111]....
        /*0244*/ 	.word	0x0500000f


	//   ....[112]....
        /*0248*/ 	.word	0x0500000f


	//   ....[113]....
        /*024c*/ 	.word	0x0500000f


	//   ....[114]....
        /*0250*/ 	.word	0x0500000f


	//   ....[115]....
        /*0254*/ 	.word	0x0500000f


	//   ....[116]....
        /*0258*/ 	.word	0x0500000f


	//   ....[117]....
        /*025c*/ 	.word	0x0500000f


	//   ....[118]....
        /*0260*/ 	.word	0x0500000f


	//   ....[119]....
        /*0264*/ 	.word	0x0500000f


	//   ....[120]....
        /*0268*/ 	.word	0x0500000f


	//   ....[121]....
        /*026c*/ 	.word	0x0500000f


	//   ....[122]....
        /*0270*/ 	.word	0x0500000f


	//   ....[123]....
        /*0274*/ 	.word	0x0500000f


	//   ....[124]....
        /*0278*/ 	.word	0x0500000f


	//   ....[125]....
        /*027c*/ 	.word	0x0500000f


	//   ....[126]....
        /*0280*/ 	.word	0x0500000f


	//   ....[127]....
        /*0284*/ 	.word	0x0500000f


	//   ....[128]....
        /*0288*/ 	.word	0x0500000f


	//   ....[129]....
        /*028c*/ 	.word	0x0500000f


	//   ....[130]....
        /*0290*/ 	.word	0x0500000f


	//   ....[131]....
        /*0294*/ 	.word	0x0500000f


	//   ....[132]....
        /*0298*/ 	.word	0x0500000f


	//   ....[133]....
        /*029c*/ 	.word	0x0500000f


	//   ....[134]....
        /*02a0*/ 	.word	0x0500000f


	//   ....[135]....
        /*02a4*/ 	.word	0x0500000f


	//   ....[136]....
        /*02a8*/ 	.word	0x0500000f


	//   ....[137]....
        /*02ac*/ 	.word	0x0500000f


	//   ....[138]....
        /*02b0*/ 	.word	0x0500000f


	//   ....[139]....
        /*02b4*/ 	.word	0x0500000f


	//   ....[140]....
        /*02b8*/ 	.word	0x0500000f


	//   ....[141]....
        /*02bc*/ 	.word	0x0500000f


	//   ....[142]....
        /*02c0*/ 	.word	0x0500000f


	//   ....[143]....
        /*02c4*/ 	.word	0x0500000f


	//   ....[144]....
        /*02c8*/ 	.word	0x0500000f


	//   ....[145]....
        /*02cc*/ 	.word	0x0500000f


	//   ....[146]....
        /*02d0*/ 	.word	0x0500000f


	//   ....[147]....
        /*02d4*/ 	.word	0x0500000f


	//   ....[148]....
        /*02d8*/ 	.word	0x0500000f


	//   ....[149]....
        /*02dc*/ 	.word	0x0500000f


	//   ....[150]....
        /*02e0*/ 	.word	0x0500000f


	//   ....[151]....
        /*02e4*/ 	.word	0x0500000f


	//   ....[152]....
        /*02e8*/ 	.word	0x0500000f


	//   ....[153]....
        /*02ec*/ 	.word	0x0500000f


	//   ....[154]....
        /*02f0*/ 	.word	0x0500000f


	//   ....[155]....
        /*02f4*/ 	.word	0x0500000f


	//   ....[156]....
        /*02f8*/ 	.word	0x0500000f


	//   ....[157]....
        /*02fc*/ 	.word	0x0500000f


	//   ....[158]....
        /*0300*/ 	.word	0x0500000f


	//   ....[159]....
        /*0304*/ 	.word	0x0500000f


	//   ....[160]....
        /*0308*/ 	.word	0x0500000f


	//   ....[161]....
        /*030c*/ 	.word	0x0500000f


	//----- nvinfo : EIATTR_COOP_GROUP_INSTR_OFFSETS
	.align		4
.L_585:
        /*0310*/ 	.byte	0x04, 0x28
        /*0312*/ 	.short	(.L_587 - .L_586)


	//   ....[0]....
.L_586:
        /*0314*/ 	.word	0x00000070


	//   ....[1]....
        /*0318*/ 	.word	0x000000b0


	//   ....[2]....
        /*031c*/ 	.word	0x000002d0


	//   ....[3]....
        /*0320*/ 	.word	0x00000430


	//   ....[4]....
        /*0324*/ 	.word	0x00000550


	//   ....[5]....
        /*0328*/ 	.word	0x000006b0


	//   ....[6]....
        /*032c*/ 	.word	0x00000d10


	//   ....[7]....
        /*0330*/ 	.word	0x00001ff0


	//   ....[8]....
        /*0334*/ 	.word	0x00002110


	//   ....[9]....
        /*0338*/ 	.word	0x000025e0


	//   ....[10]....
        /*033c*/ 	.word	0x00002660


	//   ....[11]....
        /*0340*/ 	.word	0x00004710


	//   ....[12]....
        /*0344*/ 	.word	0x00004720


	//   ....[13]....
        /*0348*/ 	.word	0x00004760


	//   ....[14]....
        /*034c*/ 	.word	0x00004770


	//   ....[15]....
        /*0350*/ 	.word	0x00005aa0


	//   ....[16]....
        /*0354*/ 	.word	0x00005ad0


	//   ....[17]....
        /*0358*/ 	.word	0x00005b90


	//   ....[18]....
        /*035c*/ 	.word	0x00005ba0


	//   ....[19]....
        /*0360*/ 	.word	0x000070f0


	//   ....[20]....
        /*0364*/ 	.word	0x00007120


	//   ....[21]....
        /*0368*/ 	.word	0x000071b0


	//   ....[22]....
        /*036c*/ 	.word	0x00007210


	//   ....[23]....
        /*0370*/ 	.word	0x00007860


	//   ....[24]....
        /*0374*/ 	.word	0x000078a0


	//   ....[25]....
        /*0378*/ 	.word	0x000079b0


	//   ....[26]....
        /*037c*/ 	.word	0x000079d0


	//   ....[27]....
        /*0380*/ 	.word	0x00007ac0


	//   ....[28]....
        /*0384*/ 	.word	0x00007ae0


	//   ....[29]....
        /*0388*/ 	.word	0x00007bf0


	//   ....[30]....
        /*038c*/ 	.word	0x00007c20


	//   ....[31]....
        /*0390*/ 	.word	0x00008d80


	//   ....[32]....
        /*0394*/ 	.word	0x00008da0


	//   ....[33]....
        /*0398*/ 	.word	0x00008db0


	//   ....[34]....
        /*039c*/ 	.word	0x00008e00


	//   ....[35]....
        /*03a0*/ 	.word	0x00008e50


	//   ....[36]....
        /*03a4*/ 	.word	0x00008ea0


	//   ....[37]....
        /*03a8*/ 	.word	0x00008f40


	//   ....[38]....
        /*03ac*/ 	.word	0x00008f60


	//   ....[39]....
        /*03b0*/ 	.word	0x00008ff0


	//   ....[40]....
        /*03b4*/ 	.word	0x00009010


	//   ....[41]....
        /*03b8*/ 	.word	0x000090b0


	//   ....[42]....
        /*03bc*/ 	.word	0x000090f0


	//   ....[43]....
        /*03c0*/ 	.word	0x000096b0


	//   ....[44]....
        /*03c4*/ 	.word	0x000096d0


	//   ....[45]....
        /*03c8*/ 	.word	0x00009700


	//   ....[46]....
        /*03cc*/ 	.word	0x00009740


	//   ....[47]....
        /*03d0*/ 	.word	0x000097c0


	//   ....[48]....
        /*03d4*/ 	.word	0x000097f0


	//   ....[49]....
        /*03d8*/ 	.word	0x00009870


	//   ....[50]....
        /*03dc*/ 	.word	0x000098a0


	//   ....[51]....
        /*03e0*/ 	.word	0x00009920


	//   ....[52]....
        /*03e4*/ 	.word	0x00009950


	//   ....[53]....
        /*03e8*/ 	.word	0x000099d0


	//   ....[54]....
        /*03ec*/ 	.word	0x00009a00


	//   ....[55]....
        /*03f0*/ 	.word	0x00009a80


	//   ....[56]....
        /*03f4*/ 	.word	0x00009ab0


	//   ....[57]....
        /*03f8*/ 	.word	0x00009b30


	//   ....[58]....
        /*03fc*/ 	.word	0x00009b50


	//   ....[59]....
        /*0400*/ 	.word	0x0000a1a0


	//   ....[60]....
        /*0404*/ 	.word	0x0000a1d0


	//   ....[61]....
        /*0408*/ 	.word	0x0000a1e0


	//   ....[62]....
        /*040c*/ 	.word	0x0000a200


	//   ....[63]....
        /*0410*/ 	.word	0x0000a250


	//   ....[64]....
        /*0414*/ 	.word	0x0000a270


	//   ....[65]....
        /*0418*/ 	.word	0x0000a2d0


	//   ....[66]....
        /*041c*/ 	.word	0x0000a2f0


	//   ....[67]....
        /*0420*/ 	.word	0x0000a340


	//   ....[68]....
        /*0424*/ 	.word	0x0000a360


	//   ....[69]....
        /*0428*/ 	.word	0x0000a3b0


	//   ....[70]....
        /*042c*/ 	.word	0x0000a3d0


	//   ....[71]....
        /*0430*/ 	.word	0x0000a670


	//   ....[72]....
        /*0434*/ 	.word	0x0000a690


	//   ....[73]....
        /*0438*/ 	.word	0x0000a6b0


	//   ....[74]....
        /*043c*/ 	.word	0x0000a730


	//   ....[75]....
        /*0440*/ 	.word	0x0000a750


	//   ....[76]....
        /*0444*/ 	.word	0x0000a7d0


	//   ....[77]....
        /*0448*/ 	.word	0x0000a7f0


	//   ....[78]....
        /*044c*/ 	.word	0x0000a870


	//   ....[79]....
        /*0450*/ 	.word	0x0000a890


	//   ....[80]....
        /*0454*/ 	.word	0x0000a910


	//   ....[81]....
        /*0458*/ 	.word	0x0000a930


	//   ....[82]....
        /*045c*/ 	.word	0x0000a940


	//   ....[83]....
        /*0460*/ 	.word	0x0000adf0


	//   ....[84]....
        /*0464*/ 	.word	0x0000ae10


	//   ....[85]....
        /*0468*/ 	.word	0x0000ae30


	//   ....[86]....
        /*046c*/ 	.word	0x0000ae70


	//   ....[87]....
        /*0470*/ 	.word	0x0000aee0


	//   ....[88]....
        /*0474*/ 	.word	0x0000af10


	//   ....[89]....
        /*0478*/ 	.word	0x0000af80


	//   ....[90]....
        /*047c*/ 	.word	0x0000afb0


	//   ....[91]....
        /*0480*/ 	.word	0x0000b020


	//   ....[92]....
        /*0484*/ 	.word	0x0000b050


	//   ....[93]....
        /*0488*/ 	.word	0x0000b0c0


	//   ....[94]....
        /*048c*/ 	.word	0x0000b0f0


	//   ....[95]....
        /*0490*/ 	.word	0x0000b470


	//   ....[96]....
        /*0494*/ 	.word	0x0000b970


	//   ....[97]....
        /*0498*/ 	.word	0x0000ba60


	//   ....[98]....
        /*049c*/ 	.word	0x0000bb00


	//   ....[99]....
        /*04a0*/ 	.word	0x0000bb90


	//   ....[100]....
        /*04a4*/ 	.word	0x0000bc50


	//   ....[101]....
        /*04a8*/ 	.word	0x0000bce0


	//   ....[102]....
        /*04ac*/ 	.word	0x0000bdb0


	//   ....[103]....
        /*04b0*/ 	.word	0x0000be40


	//   ....[104]....
        /*04b4*/ 	.word	0x0000bf10


	//   ....[105]....
        /*04b8*/ 	.word	0x0000bf90


	//   ....[106]....
        /*04bc*/ 	.word	0x0000c070


	//   ....[107]....
        /*04c0*/ 	.word	0x0000c0f0


	//   ....[108]....
        /*04c4*/ 	.word	0x0000c1c0


	//   ....[109]....
        /*04c8*/ 	.word	0x0000c250


	//   ....[110]....
        /*04cc*/ 	.word	0x0000c2c0


	//   ....[111]....
        /*04d0*/ 	.word	0x0000c340


	//   ....[112]....
        /*04d4*/ 	.word	0x0000c400


	//   ....[113]....
        /*04d8*/ 	.word	0x0000c470


	//   ....[114]....
        /*04dc*/ 	.word	0x0000c560


	//   ....[115]....
        /*04e0*/ 	.word	0x0000c5d0


	//   ....[116]....
        /*04e4*/ 	.word	0x0000c6c0


	//   ....[117]....
        /*04e8*/ 	.word	0x0000c730


	//   ....[118]....
        /*04ec*/ 	.word	0x0000c820


	//   ....[119]....
        /*04f0*/ 	.word	0x0000c890


	//   ....[120]....
        /*04f4*/ 	.word	0x0000c980


	//   ....[121]....
        /*04f8*/ 	.word	0x0000c9f0


	//   ....[122]....
        /*04fc*/ 	.word	0x0000cae0


	//   ....[123]....
        /*0500*/ 	.word	0x0000cb50


	//   ....[124]....
        /*0504*/ 	.word	0x0000cc20


	//   ....[125]....
        /*0508*/ 	.word	0x0000cd60


	//   ....[126]....
        /*050c*/ 	.word	0x0000ce10


	//   ....[127]....
        /*0510*/ 	.word	0x0000ce70


	//   ....[128]....
        /*0514*/ 	.word	0x0000cf30


	//   ....[129]....
        /*0518*/ 	.word	0x0000cf90


	//   ....[130]....
        /*051c*/ 	.word	0x0000d050


	//   ....[131]....
        /*0520*/ 	.word	0x0000d0b0


	//   ....[132]....
        /*0524*/ 	.word	0x0000d170


	//   ....[133]....
        /*0528*/ 	.word	0x0000d1d0


	//   ....[134]....
        /*052c*/ 	.word	0x0000d290


	//   ....[135]....
        /*0530*/ 	.word	0x0000d2f0


	//   ....[136]....
        /*0534*/ 	.word	0x0000d3b0


	//   ....[137]....
        /*0538*/ 	.word	0x0000d490


	//   ....[138]....
        /*053c*/ 	.word	0x0000d530


	//   ....[139]....
        /*0540*/ 	.word	0x0000d590


	//   ....[140]....
        /*0544*/ 	.word	0x0000d680


	//   ....[141]....
        /*0548*/ 	.word	0x0000d6e0


	//   ....[142]....
        /*054c*/ 	.word	0x0000d7d0


	//   ....[143]....
        /*0550*/ 	.word	0x0000d830


	//   ....[144]....
        /*0554*/ 	.word	0x0000d920


	//   ....[145]....
        /*0558*/ 	.word	0x0000d980


	//   ....[146]....
        /*055c*/ 	.word	0x0000da70


	//   ....[147]....
        /*0560*/ 	.word	0x0000dad0


	//   ....[148]....
        /*0564*/ 	.word	0x0000db90


	//   ....[149]....
        /*0568*/ 	.word	0x0000dcd0


	//   ....[150]....
        /*056c*/ 	.word	0x0000dd70


	//   ....[151]....
        /*0570*/ 	.word	0x0000ddd0


	//   ....[152]....
        /*0574*/ 	.word	0x0000dea0


	//   ....[153]....
        /*0578*/ 	.word	0x0000df60


	//   ....[154]....
        /*057c*/ 	.word	0x0000e020


	//   ....[155]....
        /*0580*/ 	.word	0x0000e0e0


	//   ....[156]....
        /*0584*/ 	.word	0x0000e1a0


	//   ....[157]....
        /*0588*/ 	.word	0x0000e260


	//   ....[158]....
        /*058c*/ 	.word	0x0000e320


	//   ....[159]....
        /*0590*/ 	.word	0x0000e3e0


	//   ....[160]....
        /*0594*/ 	.word	0x0000e4a0


	//   ....[161]....
        /*0598*/ 	.word	0x0000e610


	//----- nvinfo : EIATTR_REG_RECONFIG
	.align		4
.L_587:
        /*059c*/ 	.byte	0x01, 0x54
	.zero		2


	//----- nvinfo : EIATTR_SYSCALL_OFFSETS
	.align		4
        /*05a0*/ 	.byte	0x04, 0x46
        /*05a2*/ 	.short	(.L_589 - .L_588)


	//   ....[0]....
.L_588:
        /*05a4*/ 	.word	0x00001080


	//   ....[1]....
        /*05a8*/ 	.word	0x00008530


	//   ....[2]....
        /*05ac*/ 	.word	0x00008670


	//   ....[3]....
        /*05b0*/ 	.word	0x00008760


	//   ....[4]....
        /*05b4*/ 	.word	0x000093c0


	//----- nvinfo : EIATTR_MBARRIER_INSTR_OFFSETS
	.align		4
.L_589:
        /*05b8*/ 	.byte	0x04, 0x39
        /*05ba*/ 	.short	(.L_591 - .L_590)


	//   ....[0]....
.L_590:
        /*05bc*/ 	.word	0x00000180
        /*05c0*/ 	.word	0x000000ff
        /*05c4*/ 	.word	0x00030800
        /*05c8*/ 	.short	0x0100
        /*05ca*/ 	.byte	0x08
	.zero		1


	//   ....[1]....
        /*05cc*/ 	.word	0x00000190
        /*05d0*/ 	.word	0x000000ff
        /*05d4*/ 	.word	0x00030820
        /*05d8*/ 	.short	0x0100
        /*05da*/ 	.byte	0x08
	.zero		1


	//   ....[2]....
        /*05dc*/ 	.word	0x00000280
        /*05e0*/ 	.word	0x000000ff
        /*05e4*/ 	.word	0x00030830
        /*05e8*/ 	.short	0x0100
        /*05ea*/ 	.byte	0x08
	.zero		1


	//   ....[3]....
        /*05ec*/ 	.word	0x00000290
        /*05f0*/ 	.word	0x000000ff
        /*05f4*/ 	.word	0x00030840
        /*05f8*/ 	.short	0x0100
        /*05fa*/ 	.byte	0x08
	.zero		1


	//   ....[4]....
        /*05fc*/ 	.word	0x000002a0
        /*0600*/ 	.word	0x000000ff
        /*0604*/ 	.word	0x00030838
        /*0608*/ 	.short	0x0100
        /*060a*/ 	.byte	0x08
	.zero		1


	//   ....[5]....
        /*060c*/ 	.word	0x000002b0
        /*0610*/ 	.word	0x000000ff
        /*0614*/ 	.word	0x00030848
        /*0618*/ 	.short	0x0100
        /*061a*/ 	.byte	0x08
	.zero		1


	//   ....[6]....
        /*061c*/ 	.word	0x000003e0
        /*0620*/ 	.word	0x000000ff
        /*0624*/ 	.word	0x00030850
        /*0628*/ 	.short	0x0100
        /*062a*/ 	.byte	0x08
	.zero		1


	//   ....[7]....
        /*062c*/ 	.word	0x000003f0
        /*0630*/ 	.word	0x000000ff
        /*0634*/ 	.word	0x00030860
        /*0638*/ 	.short	0x0100
        /*063a*/ 	.byte	0x08
	.zero		1


	//   ....[8]....
        /*063c*/ 	.word	0x00000400
        /*0640*/ 	.word	0x000000ff
        /*0644*/ 	.word	0x00030858
        /*0648*/ 	.short	0x0100
        /*064a*/ 	.byte	0x08
	.zero		1


	//   ....[9]....
        /*064c*/ 	.word	0x00000410
        /*0650*/ 	.word	0x000000ff
        /*0654*/ 	.word	0x00030868
        /*0658*/ 	.short	0x0100
        /*065a*/ 	.byte	0x08
	.zero		1


	//   ....[10]....
        /*065c*/ 	.word	0x00000500
        /*0660*/ 	.word	0x000000ff
        /*0664*/ 	.word	0x00030870
        /*0668*/ 	.short	0x0100
        /*066a*/ 	.byte	0x06
	.zero		1


	//   ....[11]....
        /*066c*/ 	.word	0x00000510
        /*0670*/ 	.word	0x000000ff
        /*0674*/ 	.word	0x00030880
        /*0678*/ 	.short	0x0100
        /*067a*/ 	.byte	0x06
	.zero		1


	//   ....[12]....
        /*067c*/ 	.word	0x00000520
        /*0680*/ 	.word	0x000000ff
        /*0684*/ 	.word	0x00030878
        /*0688*/ 	.short	0x0100
        /*068a*/ 	.byte	0x06
	.zero		1


	//   ....[13]....
        /*068c*/ 	.word	0x00000530
        /*0690*/ 	.word	0x000000ff
        /*0694*/ 	.word	0x00030888
        /*0698*/ 	.short	0x0100
        /*069a*/ 	.byte	0x06
	.zero		1


	//   ....[14]....
        /*069c*/ 	.word	0x00000660
        /*06a0*/ 	.word	0x000000ff
        /*06a4*/ 	.word	0x00030890
        /*06a8*/ 	.short	0x0100
        /*06aa*/ 	.byte	0x08
	.zero		1


	//   ....[15]....
        /*06ac*/ 	.word	0x00000670
        /*06b0*/ 	.word	0x000000ff
        /*06b4*/ 	.word	0x000308a0
        /*06b8*/ 	.short	0x0100
        /*06ba*/ 	.byte	0x08
	.zero		1


	//   ....[16]....
        /*06bc*/ 	.word	0x00000680
        /*06c0*/ 	.word	0x000000ff
        /*06c4*/ 	.word	0x00030898
        /*06c8*/ 	.short	0x0100
        /*06ca*/ 	.byte	0x08
	.zero		1


	//   ....[17]....
        /*06cc*/ 	.word	0x00000690
        /*06d0*/ 	.word	0x000000ff
        /*06d4*/ 	.word	0x000308a8
        /*06d8*/ 	.short	0x0100
        /*06da*/ 	.byte	0x08
	.zero		1


	//   ....[18]....
        /*06dc*/ 	.word	0x000007d0
        /*06e0*/ 	.word	0x000000ff
        /*06e4*/ 	.word	0x000308b0
        /*06e8*/ 	.short	0x0100
        /*06ea*/ 	.byte	0x08
	.zero		1


	//   ....[19]....
        /*06ec*/ 	.word	0x000007e0
        /*06f0*/ 	.word	0x000000ff
        /*06f4*/ 	.word	0x000308c0
        /*06f8*/ 	.short	0x0100
        /*06fa*/ 	.byte	0x08
	.zero		1


	//   ....[20]....
        /*06fc*/ 	.word	0x000007f0
        /*0700*/ 	.word	0x000000ff
        /*0704*/ 	.word	0x000308b8
        /*0708*/ 	.short	0x0100
        /*070a*/ 	.byte	0x08
	.zero		1


	//   ....[21]....
        /*070c*/ 	.word	0x00000800
        /*0710*/ 	.word	0x000000ff
        /*0714*/ 	.word	0x000308c8
        /*0718*/ 	.short	0x0100
        /*071a*/ 	.byte	0x08
	.zero		1


	//   ....[22]....
        /*071c*/ 	.word	0x00001100
        /*0720*/ 	.word	0x000000ff
        /*0724*/ 	.word	0x00030800
        /*0728*/ 	.short	0x010a
        /*072a*/ 	.byte	0x2b
	.zero		1


	//   ....[23]....
        /*072c*/ 	.word	0x00001180
        /*0730*/ 	.word	0x00000002
        /*0734*/ 	.word	0x00030830
        /*0738*/ 	.short	0x010a
        /*073a*/ 	.byte	0x3f
	.zero		1


	//   ....[24]....
        /*073c*/ 	.word	0x000011d0
        /*0740*/ 	.word	0x00000002
        /*0744*/ 	.word	0x00030830
        /*0748*/ 	.short	0x010a
        /*074a*/ 	.byte	0x3f
	.zero		1


	//   ....[25]....
        /*074c*/ 	.word	0x000020f0
        /*0750*/ 	.word	0x000000ff
        /*0754*/ 	.word	0x00000000
        /*0758*/ 	.short	0x0101
        /*075a*/ 	.byte	0x04
	.zero		1


	//   ....[26]....
        /*075c*/ 	.word	0x000035f0
        /*0760*/ 	.word	0x000000ff
        /*0764*/ 	.word	0x00030830
        /*0768*/ 	.short	0x010a
        /*076a*/ 	.byte	0x08
	.zero		1


	//   ....[27]....
        /*076c*/ 	.word	0x00003630
        /*0770*/ 	.word	0x000000ff
        /*0774*/ 	.word	0x00030830
        /*0778*/ 	.short	0x010a
        /*077a*/ 	.byte	0x08
	.zero		1


	//   ....[28]....
        /*077c*/ 	.word	0x00004130
        /*0780*/ 	.word	0x000000ff
        /*0784*/ 	.word	0x00030850
        /*0788*/ 	.short	0x010a
        /*078a*/ 	.byte	0x09
	.zero		1


	//   ....[29]....
        /*078c*/ 	.word	0x00004170
        /*0790*/ 	.word	0x000000ff
        /*0794*/ 	.word	0x00030850
        /*0798*/ 	.short	0x010a
        /*079a*/ 	.byte	0x09
	.zero		1


	//   ....[30]....
        /*079c*/ 	.word	0x00004480
        /*07a0*/ 	.word	0x000000ff
        /*07a4*/ 	.word	0x00000000
        /*07a8*/ 	.short	0x0101
        /*07aa*/ 	.byte	0x08
	.zero		1


	//   ....[31]....
        /*07ac*/ 	.word	0x00005210
        /*07b0*/ 	.word	0x000000ff
        /*07b4*/ 	.word	0x00000000
        /*07b8*/ 	.short	0x0101
        /*07ba*/ 	.byte	0x09
	.zero		1


	//   ....[32]....
        /*07bc*/ 	.word	0x000059f0
        /*07c0*/ 	.word	0x000000ff
        /*07c4*/ 	.word	0x00030850
        /*07c8*/ 	.short	0x010a
        /*07ca*/ 	.byte	0x0a
	.zero		1


	//   ....[33]....
        /*07cc*/ 	.word	0x00005a30
        /*07d0*/ 	.word	0x000000ff
        /*07d4*/ 	.word	0x00030850
        /*07d8*/ 	.short	0x010a
        /*07da*/ 	.byte	0x0a
	.zero		1


	//   ....[34]....
        /*07dc*/ 	.word	0x000068d0
        /*07e0*/ 	.word	0x000000ff
        /*07e4*/ 	.word	0x00000000
        /*07e8*/ 	.short	0x0101
        /*07ea*/ 	.byte	0x05
	.zero		1


	//   ....[35]....
        /*07ec*/ 	.word	0x00007880
        /*07f0*/ 	.word	0x000000ff
        /*07f4*/ 	.word	0x00000000
        /*07f8*/ 	.short	0x0101
        /*07fa*/ 	.byte	0x04
	.zero		1


	//   ....[36]....
        /*07fc*/ 	.word	0x00008bd0
        /*0800*/ 	.word	0x00000000
        /*0804*/ 	.word	0x00030840
        /*0808*/ 	.short	0x010a
        /*080a*/ 	.byte	0x3f
	.zero		1


	//   ....[37]....
        /*080c*/ 	.word	0x000091b0
        /*0810*/ 	.word	0x00000000
        /*0814*/ 	.word	0x00030830
        /*0818*/ 	.short	0x0107
        /*081a*/ 	.byte	0x3f
	.zero		1


	//   ....[38]....
        /*081c*/ 	.word	0x00009260
        /*0820*/ 	.word	0x00000000
        /*0824*/ 	.word	0x00030830
        /*0828*/ 	.short	0x0101
        /*082a*/ 	.byte	0x3f
	.zero		1


	//   ....[39]....
        /*082c*/ 	.word	0x00009c40
        /*0830*/ 	.word	0x000000ff
        /*0834*/ 	.word	0x00030800
        /*0838*/ 	.short	0x0107
        /*083a*/ 	.byte	0x27
	.zero		1


	//   ....[40]....
        /*083c*/ 	.word	0x00009ca0
        /*0840*/ 	.word	0x000000ff
        /*0844*/ 	.word	0x00030800
        /*0848*/ 	.short	0x0101
        /*084a*/ 	.byte	0x27
	.zero		1


	//   ....[41]....
        /*084c*/ 	.word	0x00009cc0
        /*0850*/ 	.word	0x000000ff
        /*0854*/ 	.word	0x00030820
        /*0858*/ 	.short	0x010a
        /*085a*/ 	.byte	0x27
	.zero		1


	//   ....[42]....
        /*085c*/ 	.word	0x00009fd0
        /*0860*/ 	.word	0x00000006
        /*0864*/ 	.word	0x00030840
        /*0868*/ 	.short	0x010a
        /*086a*/ 	.byte	0x3f
	.zero		1


	//   ....[43]....
        /*086c*/ 	.word	0x0000a4a0
        /*0870*/ 	.word	0x00000006
        /*0874*/ 	.word	0x00030830
        /*0878*/ 	.short	0x0107
        /*087a*/ 	.byte	0x3f
	.zero		1


	//   ....[44]....
        /*087c*/ 	.word	0x0000a550
        /*0880*/ 	.word	0x00000006
        /*0884*/ 	.word	0x00030830
        /*0888*/ 	.short	0x0101
        /*088a*/ 	.byte	0x3f
	.zero		1


	//   ....[45]....
        /*088c*/ 	.word	0x0000a5d0
        /*0890*/ 	.word	0x00000006
        /*0894*/ 	.word	0x00030860
        /*0898*/ 	.short	0x010a
        /*089a*/ 	.byte	0x3f
	.zero		1


	//   ....[46]....
        /*089c*/ 	.word	0x0000ab40
        /*08a0*/ 	.word	0x00000006
        /*08a4*/ 	.word	0x00030850
        /*08a8*/ 	.short	0x0107
        /*08aa*/ 	.byte	0x3f
	.zero		1


	//   ....[47]....
        /*08ac*/ 	.word	0x0000ac60
        /*08b0*/ 	.word	0x00000006
        /*08b4*/ 	.word	0x00030850
        /*08b8*/ 	.short	0x0101
        /*08ba*/ 	.byte	0x3f
	.zero		1


	//   ....[48]....
        /*08bc*/ 	.word	0x0000ad50
        /*08c0*/ 	.word	0x00000004
        /*08c4*/ 	.word	0x00030860
        /*08c8*/ 	.short	0x010a
        /*08ca*/ 	.byte	0x3f
	.zero		1


	//   ....[49]....
        /*08cc*/ 	.word	0x0000b210
        /*08d0*/ 	.word	0x00000004
        /*08d4*/ 	.word	0x00030850
        /*08d8*/ 	.short	0x0107
        /*08da*/ 	.byte	0x3f
	.zero		1


	//   ....[50]....
        /*08dc*/ 	.word	0x0000b300
        /*08e0*/ 	.word	0x00000004
        /*08e4*/ 	.word	0x00030850
        /*08e8*/ 	.short	0x0101
        /*08ea*/ 	.byte	0x3f
	.zero		1


	//   ....[51]....
        /*08ec*/ 	.word	0x0000b3f0
        /*08f0*/ 	.word	0x00000005
        /*08f4*/ 	.word	0x00030820
        /*08f8*/ 	.short	0x010a
        /*08fa*/ 	.byte	0x3f
	.zero		1


	//   ....[52]....
        /*08fc*/ 	.word	0x0000b590
        /*0900*/ 	.word	0x00000003
        /*0904*/ 	.word	0x00030840
        /*0908*/ 	.short	0x010a
        /*090a*/ 	.byte	0x3f
	.zero		1


	//   ....[53]....
        /*090c*/ 	.word	0x0000b630
        /*0910*/ 	.word	0x00000005
        /*0914*/ 	.word	0x00030840
        /*0918*/ 	.short	0x010a
        /*091a*/ 	.byte	0x3f
	.zero		1


	//   ....[54]....
        /*091c*/ 	.word	0x0000b670
        /*0920*/ 	.word	0x00000003
        /*0924*/ 	.word	0x00030860
        /*0928*/ 	.short	0x010a
        /*092a*/ 	.byte	0x3f
	.zero		1


	//   ....[55]....
        /*092c*/ 	.word	0x0000b6b0
        /*0930*/ 	.word	0x00000005
        /*0934*/ 	.word	0x00030860
        /*0938*/ 	.short	0x010a
        /*093a*/ 	.byte	0x3f
	.zero		1


	//   ....[56]....
        /*093c*/ 	.word	0x0000b720
        /*0940*/ 	.word	0x00000003
        /*0944*/ 	.word	0x00030800
        /*0948*/ 	.short	0x010a
        /*094a*/ 	.byte	0x3f
	.zero		1


	//   ....[57]....
        /*094c*/ 	.word	0x0000b770
        /*0950*/ 	.word	0x00000002
        /*0954*/ 	.word	0x00030830
        /*0958*/ 	.short	0x010a
        /*095a*/ 	.byte	0x3f
	.zero		1


	//   ....[58]....
        /*095c*/ 	.word	0x0000b7d0
        /*0960*/ 	.word	0x00000003
        /*0964*/ 	.word	0x00030830
        /*0968*/ 	.short	0x010a
        /*096a*/ 	.byte	0x3f
	.zero		1


	//   ....[59]....
        /*096c*/ 	.word	0x0000b830
        /*0970*/ 	.word	0x00000003
        /*0974*/ 	.word	0x00030850
        /*0978*/ 	.short	0x010a
        /*097a*/ 	.byte	0x3f
	.zero		1


	//   ....[60]....
        /*097c*/ 	.word	0x0000b890
        /*0980*/ 	.word	0x00000007
        /*0984*/ 	.word	0x00030850
        /*0988*/ 	.short	0x010a
        /*098a*/ 	.byte	0x3f
	.zero		1


	//   ....[61]....
        /*098c*/ 	.word	0x0000b9b0
        /*0990*/ 	.word	0x00000000
        /*0994*/ 	.word	0x00030840
        /*0998*/ 	.short	0x010a
        /*099a*/ 	.byte	0x3f
	.zero		1


	//   ....[62]....
        /*099c*/ 	.word	0x0000cc60
        /*09a0*/ 	.word	0x00000003
        /*09a4*/ 	.word	0x00030820
        /*09a8*/ 	.short	0x010a
        /*09aa*/ 	.byte	0x3f
	.zero		1


	//   ....[63]....
        /*09ac*/ 	.word	0x0000ccb0
        /*09b0*/ 	.word	0x00000006
        /*09b4*/ 	.word	0x00030840
        /*09b8*/ 	.short	0x010a
        /*09ba*/ 	.byte	0x3f
	.zero		1


	//   ....[64]....
        /*09bc*/ 	.word	0x0000d3e0
        /*09c0*/ 	.word	0x00000006
        /*09c4*/ 	.word	0x00030860
        /*09c8*/ 	.short	0x010a
        /*09ca*/ 	.byte	0x3f
	.zero		1


	//   ....[65]....
        /*09cc*/ 	.word	0x0000dc20
        /*09d0*/ 	.word	0x00000004
        /*09d4*/ 	.word	0x00030860
        /*09d8*/ 	.short	0x010a
        /*09da*/ 	.byte	0x3f
	.zero		1


	//   ....[66]....
        /*09dc*/ 	.word	0x0000e530
        /*09e0*/ 	.word	0x00000005
        /*09e4*/ 	.word	0x00030820
        /*09e8*/ 	.short	0x010a
        /*09ea*/ 	.byte	0x3f
	.zero		1


	//   ....[67]....
        /*09ec*/ 	.word	0x0000e6d0
        /*09f0*/ 	.word	0x00000003
        /*09f4*/ 	.word	0x00030840
        /*09f8*/ 	.short	0x010a
        /*09fa*/ 	.byte	0x3f
	.zero		1


	//   ....[68]....
        /*09fc*/ 	.word	0x0000e720
        /*0a00*/ 	.word	0x00000005
        /*0a04*/ 	.word	0x00030840
        /*0a08*/ 	.short	0x010a
        /*0a0a*/ 	.byte	0x3f
	.zero		1


	//   ....[69]....
        /*0a0c*/ 	.word	0x0000e770
        /*0a10*/ 	.word	0x00000003
        /*0a14*/ 	.word	0x00030860
        /*0a18*/ 	.short	0x010a
        /*0a1a*/ 	.byte	0x3f
	.zero		1


	//----- nvinfo : EIATTR_NUM_MBARRIERS
	.align		4
.L_591:
        /*0a1c*/ 	.byte	0x03, 0x38
        /*0a1e*/ 	.short	0x0016


	//----- nvinfo : EIATTR_EXIT_INSTR_OFFSETS
	.align		4
        /*0a20*/ 	.byte	0x04, 0x1c
        /*0a22*/ 	.short	(.L_593 - .L_592)


	//   ....[0]....
.L_592:
        /*0a24*/ 	.word	0x00000940


	//   ....[1]....
        /*0a28*/ 	.word	0x00007d60


	//   ....[2]....
        /*0a2c*/ 	.word	0x0000b700


	//----- nvinfo : EIATTR_MAX_THREADS
	.align		4
.L_593:
        /*0a30*/ 	.byte	0x04, 0x05
        /*0a32*/ 	.short	(.L_595 - .L_594)
.L_594:
        /*0a34*/ 	.word	0x00000180
        /*0a38*/ 	.word	0x00000001
        /*0a3c*/ 	.word	0x00000001


	//----- nvinfo : EIATTR_CRS_STACK_SIZE
	.align		4
.L_595:
        /*0a40*/ 	.byte	0x04, 0x1e
        /*0a42*/ 	.short	(.L_597 - .L_596)
.L_596:
        /*0a44*/ 	.word	0x00000000


	//----- nvinfo : EIATTR_CBANK_PARAM_SIZE
	.align		4
.L_597:
        /*0a48*/ 	.byte	0x03, 0x19
        /*0a4a*/ 	.short	0x0a70


	//----- nvinfo : EIATTR_PARAM_CBANK
	.align		4
        /*0a4c*/ 	.byte	0x04, 0x0a
        /*0a4e*/ 	.short	(.L_599 - .L_598)
	.align		4
.L_598:
        /*0a50*/ 	.word	index@(.nv.constant0._ZN7cutlass13device_kernelIN5flash11enable_sm90INS1_16FlashAttnFwdSm90INS1_25CollectiveMainloopFwdSm90ILi2EN4cute5tupleIJNS5_1CILi1EEES8_S8_EEENS6_IJNS7_ILi128EEENS7_ILi96EEENS7_ILi192EEEEEELi192ENS_6half_tEfNS_4arch4Sm90ELb0ELb0ELb0ELb0ELb1ELb0ELb0ELb1ELb1ELb1ELb0ELb0EEENS1_21CollectiveEpilogueFwdINS6_IJSA_SC_SB_EEES9_SE_SG_Li256ELb0ELb1ELb0ELb0EEENS1_29StaticPersistentTileSchedulerILb0EEEEEEEEEvNT_6ParamsE)
        /*0a54*/ 	.short	0x0210
        /*0a56*/ 	.short	0x0a70


	//----- nvinfo : EIATTR_SW_WAR
	.align		4
.L_599:
        /*0a58*/ 	.byte	0x04, 0x36
        /*0a5a*/ 	.short	(.L_601 - .L_600)
.L_600:
        /*0a5c*/ 	.word	0x00000008
.L_601:


//--------------------- .nv.info._ZN7cutlass13device_kernelIN5flash11enable_sm90INS1_16FlashAttnFwdSm90INS1_25CollectiveMainloopFwdSm90ILi2EN4cute5tupleIJNS5_1CILi1EEES8_S8_EEENS6_IJNS7_ILi128EEENS7_ILi96EEENS7_ILi192EEEEEELi192ENS_6half_tEfNS_4arch4Sm90ELb0ELb0ELb0ELb1ELb1ELb0ELb0ELb1ELb1ELb1ELb0ELb0EEENS1_21CollectiveEpilogueFwdINS6_IJSA_SC_SB_EEES9_SE_SG_Li256ELb1ELb1ELb0ELb0EEENS1_36VarlenDynamicPersistentTileSchedulerILi128ELi96ELi256ELi128ELb0ELb1ELb1ELb0ELb1ELb1EEEEEEEEEvNT_6ParamsE --------------------------
	.section	.nv.info._ZN7cutlass13device_kernelIN5flash11enable_sm90INS1_16FlashAttnFwdSm90INS1_25CollectiveMainloopFwdSm90ILi2EN4cute5tupleIJNS5_1CILi1EEES8_S8_EEENS6_IJNS7_ILi128EEENS7_ILi96EEENS7_ILi192EEEEEELi192ENS_6half_tEfNS_4arch4Sm90ELb0ELb0ELb0ELb1ELb1ELb0ELb0ELb1ELb1ELb1ELb0ELb0EEENS1_21CollectiveEpilogueFwdINS6_IJSA_SC_SB_EEES9_SE_SG_Li256ELb1ELb1ELb0ELb0EEENS1_36VarlenDynamicPersistentTileSchedulerILi128ELi96ELi256ELi128ELb0ELb1ELb1ELb0ELb1ELb1EEEEEEEEEvNT_6ParamsE,"",@"SHT_CUDA_INFO"
	.sectionflags	@""
	.align	4


	//----- nvinfo : EIATTR_CUDA_API_VERSION
	.align		4
        /*0000*/ 	.byte	0x04, 0x37
        /*0002*/ 	.short	(.L_603 - .L_602)
.L_602:
        /*0004*/ 	.word	0x00000082


	//----- nvinfo : EIATTR_KPARAM_INFO
	.align		4
.L_603:
        /*0008*/ 	.byte	0x04, 0x17
        /*000a*/ 	.short	(.L_605 - .L_604)
.L_604:
        /*000c*/ 	.word	0x00000000
        /*0010*/ 	.short	0x0000
        /*0012*/ 	.short	0x0070
        /*0014*/ 	.byte	0x00, 0xf0, 0x01, 0x2a


	//----- nvinfo : EIATTR_SPARSE_MMA_MASK
	.align		4
.L_605:
        /*0018*/ 	.byte	0x03, 0x50
        /*001a*/ 	.short	0x0000


	//----- nvinfo : EIATTR_MAXREG_COUNT
	.align		4
        /*001c*/ 	.byte	0x03, 0x1b
        /*001e*/ 	.short	0x00a8


	//----- nvinfo : EIATTR_NUM_BARRIERS
	.align		4
        /*0020*/ 	.byte	0x02, 0x4c
        /*0022*/ 	.byte	0x09
	.zero		1


	//----- nvinfo : EIATTR_EXTERNS
	.align		4
        /*0024*/ 	.byte	0x04, 0x0f
        /*0026*/ 	.short	(.L_607 - .L_606)


	//   ....[0]....
	.align		4
.L_606:
        /*0028*/ 	.word	index@(__assertfail)


	//----- nvinfo : EIATTR_ANNOTATIONS
	.align		4
.L_607:
        /*002c*/ 	.byte	0x04, 0x55
        /*002e*/ 	.short	(.L_609 - .L_608)


	//   ....[0]....
.L_608:
        /* <DEDUP_REMOVED lines=17> */


	//----- nvinfo : EIATTR_MERCURY_ISA_VERSION
	.align		4
.L_609:
        /*0130*/ 	.byte	0x03, 0x5f
        /*0132*/ 	.short	0x0101


	//----- nvinfo : EIATTR_UNUSED_LOAD_BYTE_OFFSET
	.align		4
        /*0134*/ 	.byte	0x04, 0x44
        /*0136*/ 	.short	(.L_611 - .L_610)


	//   ....[0]....
.L_610:
        /*0138*/ 	.word	0x00000950
        /*013c*/ 	.word	0x0000fff0


	//   ....[1]....
        /*0140*/ 	.word	0x00006bc0
        /*0144*/ 	.word	0x0000fff0


	//----- nvinfo : EIATTR_INT_WARP_WIDE_INSTR_OFFSETS
	.align		4
.L_611:
        /*0148*/ 	.byte	0x04, 0x31
        /*014a*/ 	.short	(.L_613 - .L_612)


	//   ....[0]....
.L_612:
        /*014c*/ 	.word	0x000000c0


	//   ....[1]....
        /*0150*/ 	.word	0x000000d0


	//   ....[2]....
        /*0154*/ 	.word	0x00000170


	//   ....[3]....
        /*0158*/ 	.word	0x0000a3f0


	//   ....[4]....
        /*015c*/ 	.word	0x0000a480


	//   ....[5]....
        /*0160*/ 	.word	0x0000d300


	//   ....[6]....
        /*0164*/ 	.word	0x0000d390


	//----- nvinfo : EIATTR_COOP_GROUP_MASK_REGIDS
	.align		4
.L_613:
        /*0168*/ 	.byte	0x04, 0x29
        /*016a*/ 	.short	(.L_615 - .L_614)


	//   ....[0]....
.L_614:
        /*016c*/ 	.word	0xffffffff


	//   ....[1]....
        /*0170*/ 	.word	0xffffffff


	//   ....[2]....
        /*0174*/ 	.word	0xffffffff


	//   ....[3]....
        /*0178*/ 	.word	0xffffffff


	//   ....[4]....
        /*017c*/ 	.word	0xffffffff


	//   ....[5]....
        /*0180*/ 	.word	0xffffffff


	//   ....[6]....
        /*0184*/ 	.word	0xffffffff


	//   ....[7]....
        /*0188*/ 	.word	0xffffffff


	//   ....[8]....
        /*018c*/ 	.word	0xffffffff


	//   ....[9]....
        /*0190*/ 	.word	0xffffffff


	//   ....[10]....
        /*0194*/ 	.word	0xffffffff


	//   ....[11]....
        /*0198*/ 	.word	0xffffffff


	//   ....[12]....
        /*019c*/ 	.word	0xffffffff


	//   ....[13]....
        /*01a0*/ 	.word	0xffffffff


	//   ....[14]....
        /*01a4*/ 	.word	0xffffffff


	//   ....[15]....
        /*01a8*/ 	.word	0xffffffff


	//   ....[16]....
        /*01ac*/ 	.word	0xffffffff


	//   ....[17]....
        /*01b0*/ 	.word	0xffffffff


	//   ....[18]....
        /*01b4*/ 	.word	0xffffffff


	//   ....[19]....
        /*01b8*/ 	.word	0xffffffff


	//   ....[20]....
        /*01bc*/ 	.word	0xffffffff


	//   ....[21]....
        /*01c0*/ 	.word	0xffffffff


	//   ....[22]....
        /*01c4*/ 	.word	0xffffffff


	//   ....[23]....
        /*01c8*/ 	.word	0xffffffff


	//   ....[24]....
        /*01cc*/ 	.word	0xffffffff


	//   ....[25]....
        /*01d0*/ 	.word	0xffffffff


	//   ....[26]....
        /*01d4*/ 	.word	0xffffffff


	//   ....[27]....
        /*01d8*/ 	.word	0xffffffff


	//   ....[28]....
        /*01dc*/ 	.word	0xffffffff


	//   ....[29]....
        /*01e0*/ 	.word	0xffffffff


	//   ....[30]....
        /*01e4*/ 	.word	0xffffffff


	//   ....[31]....
        /*01e8*/ 	.word	0xffffffff


	//   ....[32]....
        /*01ec*/ 	.word	0xffffffff


	//   ....[33]....
        /*01f0*/ 	.word	0xffffffff


	//   ....[34]....
        /*01f4*/ 	.word	0xffffffff


	//   ....[35]....
        /*01f8*/ 	.word	0xffffffff


	//   ....[36]....
        /*01fc*/ 	.word	0xffffffff


	//   ....[37]....
        /*0200*/ 	.word	0xffffffff


	//   ....[38]....
        /*0204*/ 	.word	0xffffffff


	//   ....[39]....
        /*0208*/ 	.word	0xffffffff


	//   ....[40]....
        /*020c*/ 	.word	0xffffffff


	//   ....[41]....
        /*0210*/ 	.word	0xffffffff


	//   ....[42]....
        /*0214*/ 	.word	0xffffffff


	//   ....[43]....
        /*0218*/ 	.word	0xffffffff


	//   ....[44]....
        /*021c*/ 	.word	0xffffffff


	//   ....[45]....
        /*0220*/ 	.word	0xffffffff


	//   ....[46]....
        /*0224*/ 	.word	0xffffffff


	//   ....[47]....
        /*0228*/ 	.word	0xffffffff


	//   ....[48]....
        /*022c*/ 	.word	0xffffffff


	//   ....[49]....
        /*0230*/ 	.word	0xffffffff


	//   ....[50]....
        /*0234*/ 	.word	0xffffffff


	//   ....[51]....
        /*0238*/ 	.word	0xffffffff


	//   ....[52]....
        /*023c*/ 	.word	0xffffffff


	//   ....[53]....
        /*0240*/ 	.word	0xffffffff


	//   ....[54]....
        /*0244*/ 	.word	0xffffffff


	//   ....[55]....
        /*0248*/ 	.word	0xffffffff


	//   ....[56]....
        /*024c*/ 	.word	0xffffffff


	//   ....[57]....
        /*0250*/ 	.word	0xffffffff


	//   ....[58]....
        /*0254*/ 	.word	0xffffffff


	//   ....[59]....
        /*0258*/ 	.word	0xffffffff


	//   ....[60]....
        /*025c*/ 	.word	0xffffffff


	//   ....[61]....
        /*0260*/ 	.word	0xffffffff


	//   ....[62]....
        /*0264*/ 	.word	0xffffffff


	//   ....[63]....
        /*0268*/ 	.word	0xffffffff


	//   ....[64]....
        /*026c*/ 	.word	0xffffffff


	//   ....[65]....
        /*0270*/ 	.word	0xffffffff


	//   ....[66]....
        /*0274*/ 	.word	0xffffffff


	//   ....[67]....
        /*0278*/ 	.word	0xffffffff


	//   ....[68]....
        /*027c*/ 	.word	0xffffffff


	//   ....[69]....
        /*0280*/ 	.word	0xffffffff


	//   ....[70]....
        /*0284*/ 	.word	0xffffffff


	//   ....[71]....
        /*0288*/ 	.word	0xffffffff


	//   ....[72]....
        /*028c*/ 	.word	0xffffffff


	//   ....[73]....
        /*0290*/ 	.word	0xffffffff


	//   ....[74]....
        /*0294*/ 	.word	0xffffffff


	//   ....[75]....
        /*0298*/ 	.word	0xffffffff


	//   ....[76]....
        /*029c*/ 	.word	0xffffffff


	//   ....[77]....
        /*02a0*/ 	.word	0xffffffff


	//   ....[78]....
        /*02a4*/ 	.word	0xffffffff


	//   ....[79]....
        /*02a8*/ 	.word	0xffffffff


	//   ....[80]....
        /*02ac*/ 	.word	0xffffffff


	//   ....[81]....
        /*02b0*/ 	.word	0xffffffff


	//   ....[82]....
        /*02b4*/ 	.word	0xffffffff


	//   ....[83]....
        /*02b8*/ 	.word	0xffffffff


	//   ....[84]....
        /*02bc*/ 	.word	0xffffffff


	//   ....[85]....
        /*02c0*/ 	.word	0xffffffff


	//   ....[86]....
        /*02c4*/ 	.word	0xffffffff


	//   ....[87]....
        /*02c8*/ 	.word	0xffffffff


	//   ....[88]....
        /*02cc*/ 	.word	0xffffffff


	//   ....[89]....
        /*02d0*/ 	.word	0xffffffff


	//   ....[90]....
        /*02d4*/ 	.word	0xffffffff


	//   ....[91]....
        /*02d8*/ 	.word	0xffffffff


	//   ....[92]....
        /*02dc*/ 	.word	0xffffffff


	//   ....[93]....
        /*02e0*/ 	.word	0xffffffff


	//   ....[94]....
        /*02e4*/ 	.word	0xffffffff


	//   ....[95]....
        /*02e8*/ 	.word	0xffffffff


	//   ....[96]....
        /*02ec*/ 	.word	0xffffffff


	//   ....[97]....
        /*02f0*/ 	.word	0xffffffff


	//   ....[98]....
        /*02f4*/ 	.word	0xffffffff


	//   ....[99]....
        /*02f8*/ 	.word	0xffffffff


	//   ....[100]....
        /*02fc*/ 	.word	0xffffffff


	//   ....[101]....
        /*0300*/ 	.word	0xffffffff


	//   ....[102]....
        /*0304*/ 	.word	0xffffffff


	//   ....[103]....
        /*0308*/ 	.word	0xffffffff


	//   ....[104]....
        /*030c*/ 	.word	0xffffffff


	//   ....[105]....
        /*0310*/ 	.word	0xffffffff


	//   ....[106]....
        /*0314*/ 	.word	0xffffffff


	//   ....[107]....
        /*0318*/ 	.word	0xffffffff


	//   ....[108]....
        /*031c*/ 	.word	0xffffffff


	//   ....[109]....
        /*0320*/ 	.word	0xffffffff


	//   ....[110]....
        /*0324*/ 	.word	0xffffffff


	//   ....[111]....
        /*0328*/ 	.word	0xffffffff


	//   ....[112]....
        /*032c*/ 	.word	0xffffffff


	//   ....[113]....
        /*0330*/ 	.word	0xffffffff


	//   ....[114]....
        /*0334*/ 	.word	0xffffffff


	//   ....[115]....
        /*0338*/ 	.word	0xffffffff


	//   ....[116]....
        /*033c*/ 	.word	0xffffffff


	//   ....[117]....
        /*0340*/ 	.word	0xffffffff


	//   ....[118]....
        /*0344*/ 	.word	0xffffffff


	//   ....[119]....
        /*0348*/ 	.word	0xffffffff


	//   ....[120]....
        /*034c*/ 	.word	0xffffffff


	//   ....[121]....
        /*0350*/ 	.word	0xffffffff


	//   ....[122]....
        /*0354*/ 	.word	0xffffffff


	//   ....[123]....
        /*0358*/ 	.word	0xffffffff


	//   ....[124]....
        /*035c*/ 	.word	0xffffffff


	//   ....[125]....
        /*0360*/ 	.word	0xffffffff


	//   ....[126]....
        /*0364*/ 	.word	0xffffffff


	//   ....[127]....
        /*0368*/ 	.word	0xffffffff


	//   ....[128]....
        /*036c*/ 	.word	0xffffffff


	//   ....[129]....
        /*0370*/ 	.word	0xffffffff


	//   ....[130]....
        /*0374*/ 	.word	0xffffffff


	//   ....[131]....
        /*0378*/ 	.word	0xffffffff


	//   ....[132]....
        /*037c*/ 	.word	0xffffffff


	//   ....[133]....
        /*0380*/ 	.word	0xffffffff


	//   ....[134]....
        /*0384*/ 	.word	0xffffffff


	//   ....[135]....
        /*0388*/ 	.word	0xffffffff


	//   ....[136]....
        /*038c*/ 	.word	0xffffffff


	//   ....[137]....
        /*0390*/ 	.word	0x0500000f


	//   ....[138]....
        /*0394*/ 	.word	0x0500000f


	//   ....[139]....
        /*0398*/ 	.word	0x0500000f


	//   ....[140]....
        /*039c*/ 	.word	0x0500000f


	//   ....[141]....
        /*03a0*/ 	.word	0x0500000f


	//   ....[142]....
        /*03a4*/ 	.word	0x0500000f


	//   ....[143]....
        /*03a8*/ 	.word	0x0500000f


	//   ....[144]....
        /*03ac*/ 	.word	0x0500000f


	//   ....[145]....
        /*03b0*/ 	.word	0x0500000f


	//   ....[146]....
        /*03b4*/ 	.word	0x0500000f


	//   ....[147]....
        /*03b8*/ 	.word	0x0500000f


	//   ....[148]....
        /*03bc*/ 	.word	0x0500000f


	//   ....[149]....
        /*03c0*/ 	.word	0x0500000f


	//   ....[150]....
        /*03c4*/ 	.word	0x0500000f


	//   ....[151]....
        /*03c8*/ 	.word	0x0500000f


	//   ....[152]....
        /*03cc*/ 	.word	0x0500000f


	//   ....[153]....
        /*03d0*/ 	.word	0x0500000f


	//   ....[154]....
        /*03d4*/ 	.word	0x0500000f


	//   ....[155]....
        /*03d8*/ 	.word	0x0500000f


	//   ....[156]....
        /*03dc*/ 	.word	0x0500000f


	//   ....[157]....
        /*03e0*/ 	.word	0x0500000f


	//   ....[158]....
        /*03e4*/ 	.word	0x0500000f


	//   ....[159]....
        /*03e8*/ 	.word	0x0500000f


	//   ....[160]....
        /*03ec*/ 	.word	0x0500000f


	//   ....[161]....
        /*03f0*/ 	.word	0x0500000f


	//   ....[162]....
        /*03f4*/ 	.word	0x0500000f


	//   ....[163]....
        /*03f8*/ 	.word	0x0500000f


	//   ....[164]....
        /*03fc*/ 	.word	0x0500000f


	//   ....[165]....
        /*0400*/ 	.word	0x0500000f


	//   ....[166]....
        /*0404*/ 	.word	0x0500000f


	//   ....[167]....
        /*0408*/ 	.word	0x0500000f


	//   ....[168]....
        /*040c*/ 	.word	0x0500000f


	//   ....[169]....
        /*0410*/ 	.word	0x0500000f


	//   ....[170]....
        /*0414*/ 	.word	0x0500000f


	//   ....[171]....
        /*0418*/ 	.word	0x0500000f


	//   ....[172]....
        /*041c*/ 	.word	0x0500000f


	//   ....[173]....
        /*0420*/ 	.word	0x0500000f


	//   ....[174]....
        /*0424*/ 	.word	0x0500000f


	//   ....[175]....
        /*0428*/ 	.word	0x0500000f


	//   ....[176]....
        /*042c*/ 	.word	0x0500000f


	//   ....[177]....
        /*0430*/ 	.word	0x0500000f


	//   ....[178]....
        /*0434*/ 	.word	0x0500000f


	//   ....[179]....
        /*0438*/ 	.word	0x0500000f


	//   ....[180]....
        /*043c*/ 	.word	0x0500000f


	//   ....[181]....
        /*0440*/ 	.word	0x0500000f


	//   ....[182]....
        /*0444*/ 	.word	0x0500000f


	//   ....[183]....
        /*0448*/ 	.word	0x0500000f


	//   ....[184]....
        /*044c*/ 	.word	0x0500000f


	//   ....[185]....
        /*0450*/ 	.word	0x0500000f


	//   ....[186]....
        /*0454*/ 	.word	0x0500000f


	//   ....[187]....
        /*0458*/ 	.word	0x0500000f


	//   ....[188]....
        /*045c*/ 	.word	0x0500000f


	//   ....[189]....
        /*0460*/ 	.word	0x0500000f


	//   ....[190]....
        /*0464*/ 	.word	0x0500000f


	//   ....[191]....
        /*0468*/ 	.word	0x0500000f


	//   ....[192]....
        /*046c*/ 	.word	0x0500000f


	//   ....[193]....
        /*0470*/ 	.word	0x0500000f


	//   ....[194]....
        /*0474*/ 	.word	0x0500000f


	//   ....[195]....
        /*0478*/ 	.word	0x0500000f


	//   ....[196]....
        /*047c*/ 	.word	0x0500000f


	//   ....[197]....
        /*0480*/ 	.word	0x0500000f


	//   ....[198]....
        /*0484*/ 	.word	0x0500000f


	//   ....[199]....
        /*0488*/ 	.word	0x0500000f


	//   ....[200]....
        /*048c*/ 	.word	0x0500000f


	//   ....[201]....
        /*0490*/ 	.word	0x0500000f


	//   ....[202]....
        /*0494*/ 	.word	0x0500000f


	//   ....[203]....
        /*0498*/ 	.word	0x0500000f


	//   ....[204]....
        /*049c*/ 	.word	0x0500000f


	//   ....[205]....
        /*04a0*/ 	.word	0x0500000f


	//   ....[206]....
        /*04a4*/ 	.word	0x0500000f


	//   ....[207]....
        /*04a8*/ 	.word	0x0500000f


	//   ....[208]....
        /*04ac*/ 	.word	0x0500000f


	//   ....[209]....
        /*04b0*/ 	.word	0x0500000f


	//   ....[210]....
        /*04b4*/ 	.word	0x0500000f


	//   ....[211]....
        /*04b8*/ 	.word	0x0500000f


	//   ....[212]....
        /*04bc*/ 	.word	0x0500000f


	//   ....[213]....
        /*04c0*/ 	.word	0x0500000f


	//   ....[214]....
        /*04c4*/ 	.word	0x0500000f


	//   ....[215]....
        /*04c8*/ 	.word	0x0500000f


	//   ....[216]....
        /*04cc*/ 	.word	0x0500000f


	//   ....[217]....
        /*04d0*/ 	.word	0x0500000f


	//   ....[218]....
        /*04d4*/ 	.word	0x0500000f


	//   ....[219]....
        /*04d8*/ 	.word	0x0500000f


	//----- nvinfo : EIATTR_COOP_GROUP_INSTR_OFFSETS
	.align		4
.L_615:
        /*04dc*/ 	.byte	0x04, 0x28
        /*04de*/ 	.short	(.L_617 - .L_616)


	//   ....[0]....
.L_616:
        /*04e0*/ 	.word	0x00000070


	//   ....[1]....
        /*04e4*/ 	.word	0x000000b0


	//   ....[2]....
        /*04e8*/ 	.word	0x000002d0


	//   ....[3]....
        /*04ec*/ 	.word	0x00000430


	//   ....[4]....
        /*04f0*/ 	.word	0x00000550


	//   ....[5]....
        /*04f4*/ 	.word	0x000006b0


	//   ....[6]....
        /*04f8*/ 	.word	0x000014c0


	//   ....[7]....
        /*04fc*/ 	.word	0x000026e0


	//   ....[8]....
        /*0500*/ 	.word	0x00002790


	//   ....[9]....
        /*0504*/ 	.word	0x00002c20


	//   ....[10]....
        /*0508*/ 	.word	0x00002ca0


	//   ....[11]....
        /*050c*/ 	.word	0x00004d50


	//   ....[12]....
        /*0510*/ 	.word	0x00004d60


	//   ....[13]....
        /*0514*/ 	.word	0x00004da0


	//   ....[14]....
        /*0518*/ 	.word	0x00004db0


	//   ....[15]....
        /*051c*/ 	.word	0x000060c0


	//   ....[16]....
        /*0520*/ 	.word	0x000060f0


	//   ....[17]....
        /*0524*/ 	.word	0x000061c0


	//   ....[18]....
        /*0528*/ 	.word	0x000061d0


	//   ....[19]....
        /*052c*/ 	.word	0x000079d0


	//   ....[20]....
        /*0530*/ 	.word	0x00007a10


	//   ....[21]....
        /*0534*/ 	.word	0x00007a50


	//   ....[22]....
        /*0538*/ 	.word	0x00007ab0


	//   ....[23]....
        /*053c*/ 	.word	0x000081d0


	//   ....[24]....
        /*0540*/ 	.word	0x00008210


	//   ....[25]....
        /*0544*/ 	.word	0x00008310


	//   ....[26]....
        /*0548*/ 	.word	0x00008330


	//   ....[27]....
        /*054c*/ 	.word	0x00008430


	//   ....[28]....
        /*0550*/ 	.word	0x00008450


	//   ....[29]....
        /*0554*/ 	.word	0x00008560


	//   ....[30]....
        /*0558*/ 	.word	0x00008580


	//   ....[31]....
        /*055c*/ 	.word	0x00008f10


	//   ....[32]....
        /*0560*/ 	.word	0x00008f30


	//   ....[33]....
        /*0564*/ 	.word	0x00009030


	//   ....[34]....
        /*0568*/ 	.word	0x00009050


	//   ....[35]....
        /*056c*/ 	.word	0x00009150


	//   ....[36]....
        /*0570*/ 	.word	0x00009170


	//   ....[37]....
        /*0574*/ 	.word	0x00009280


	//   ....[38]....
        /*0578*/ 	.word	0x000092a0


	//   ....[39]....
        /*057c*/ 	.word	0x00009420


	//   ....[40]....
        /*0580*/ 	.word	0x000095f0


	//   ....[41]....
        /*0584*/ 	.word	0x00009620


	//   ....[42]....
        /*0588*/ 	.word	0x00009650


	//   ....[43]....
        /*058c*/ 	.word	0x00009680


	//   ....[44]....
        /*0590*/ 	.word	0x000096b0


	//   ....[45]....
        /*0594*/ 	.word	0x000096e0


	//   ....[46]....
        /*0598*/ 	.word	0x00009830


	//   ....[47]....
        /*059c*/ 	.word	0x00009860


	//   ....[48]....
        /*05a0*/ 	.word	0x00009890


	//   ....[49]....
        /*05a4*/ 	.word	0x000098c0


	//   ....[50]....
        /*05a8*/ 	.word	0x000098f0


	//   ....[51]....
        /*05ac*/ 	.word	0x00009920


	//   ....[52]....
        /*05b0*/ 	.word	0x000099b0


	//   ....[53]....
        /*05b4*/ 	.word	0x000099e0


	//   ....[54]....
        /*05b8*/ 	.word	0x00009a60


	//   ....[55]....
        /*05bc*/ 	.word	0x0000afe0


	//   ....[56]....
        /*05c0*/ 	.word	0x0000b000


	//   ....[57]....
        /*05c4*/ 	.word	0x0000b0b0


	//   ....[58]....
        /*05c8*/ 	.word	0x0000b0d0


	//   ....[59]....
        /*05cc*/ 	.word	0x0000b170


	//   ....[60]....
        /*05d0*/ 	.word	0x0000b190


	//   ....[61]....
        /*05d4*/ 	.word	0x0000b230


	//   ....[62]....
        /*05d8*/ 	.word	0x0000b250


	//   ....[63]....
        /*05dc*/ 	.word	0x0000b2f0


	//   ....[64]....
        /*05e0*/ 	.word	0x0000b310


	//   ....[65]....
        /*05e4*/ 	.word	0x0000b320


	//   ....[66]....
        /*05e8*/ 	.word	0x0000b3b0


	//   ....[67]....
        /*05ec*/ 	.word	0x0000bad0


	//   ....[68]....
        /*05f0*/ 	.word	0x0000bb00


	//   ....[69]....
        /*05f4*/ 	.word	0x0000bb60


	//   ....[70]....
        /*05f8*/ 	.word	0x0000bbb0


	//   ....[71]....
        /*05fc*/ 	.word	0x0000bc00


	//   ....[72]....
        /*0600*/ 	.word	0x0000bc60


	//   ....[73]....
        /*0604*/ 	.word	0x0000bca0


	//   ....[74]....
        /*0608*/ 	.word	0x0000bd10


	//   ....[75]....
        /*060c*/ 	.word	0x0000bd60


	//   ....[76]....
        /*0610*/ 	.word	0x0000bdc0


	//   ....[77]....
        /*0614*/ 	.word	0x0000be10


	//   ....[78]....
        /*0618*/ 	.word	0x0000be70


	//   ....[79]....
        /*061c*/ 	.word	0x0000beb0


	//   ....[80]....
        /*0620*/ 	.word	0x0000bf20


	//   ....[81]....
        /*0624*/ 	.word	0x0000bf40


	//   ....[82]....
        /*0628*/ 	.word	0x0000bf80


	//   ....[83]....
        /*062c*/ 	.word	0x0000c750


	//   ....[84]....
        /*0630*/ 	.word	0x0000c790


	//   ....[85]....
        /*0634*/ 	.word	0x0000c7a0


	//   ....[86]....
        /*0638*/ 	.word	0x0000c800


	//   ....[87]....
        /*063c*/ 	.word	0x0000c810


	//   ....[88]....
        /*0640*/ 	.word	0x0000c870


	//   ....[89]....
        /*0644*/ 	.word	0x0000c8a0


	//   ....[90]....
        /*0648*/ 	.word	0x0000c8e0


	//   ....[91]....
        /*064c*/ 	.word	0x0000c910


	//   ....[92]....
        /*0650*/ 	.word	0x0000c950


	//   ....[93]....
        /*0654*/ 	.word	0x0000c980


	//   ....[94]....
        /*0658*/ 	.word	0x0000c9c0


	//   ....[95]....
        /*065c*/ 	.word	0x0000cc40


	//   ....[96]....
        /*0660*/ 	.word	0x0000cc60


	//   ....[97]....
        /*0664*/ 	.word	0x0000cc70


	//   ....[98]....
        /*0668*/ 	.word	0x0000cd00


	//   ....[99]....
        /*066c*/ 	.word	0x0000cd10


	//   ....[100]....
        /*0670*/ 	.word	0x0000cda0


	//   ....[101]....
        /*0674*/ 	.word	0x0000cdb0


	//   ....[102]....
        /*0678*/ 	.word	0x0000ce40


	//   ....[103]....
        /*067c*/ 	.word	0x0000ce50


	//   ....[104]....
        /*0680*/ 	.word	0x0000cee0


	//   ....[105]....
        /*0684*/ 	.word	0x0000cef0


	//   ....[106]....
        /*0688*/ 	.word	0x0000cf00


	//   ....[107]....
        /*068c*/ 	.word	0x0000d4e0


	//   ....[108]....
        /*0690*/ 	.word	0x0000d520


	//   ....[109]....
        /*0694*/ 	.word	0x0000d550


	//   ....[110]....
        /*0698*/ 	.word	0x0000d590


	//   ....[111]....
        /*069c*/ 	.word	0x0000d620


	//   ....[112]....
        /*06a0*/ 	.word	0x0000d650


	//   ....[113]....
        /*06a4*/ 	.word	0x0000d6c0


	//   ....[114]....
        /*06a8*/ 	.word	0x0000d6f0


	//   ....[115]....
        /*06ac*/ 	.word	0x0000d760


	//   ....[116]....
        /*06b0*/ 	.word	0x0000d790


	//   ....[117]....
        /*06b4*/ 	.word	0x0000d7c0


	//   ....[118]....
        /*06b8*/ 	.word	0x0000d810


	//   ....[119]....
        /*06bc*/ 	.word	0x0000dbf0


	//   ....[120]....
        /*06c0*/ 	.word	0x0000dc40


	//   ....[121]....
        /*06c4*/ 	.word	0x0000dc70


	//   ....[122]....
        /*06c8*/ 	.word	0x0000dc80


	//   ....[123]....
        /*06cc*/ 	.word	0x0000dcb0


	//   ....[124]....
        /*06d0*/ 	.word	0x0000dce0


	//   ....[125]....
        /*06d4*/ 	.word	0x0000dd10


	//   ....[126]....
        /*06d8*/ 	.word	0x0000dd40


	//   ....[127]....
        /*06dc*/ 	.word	0x0000dec0


	//   ....[128]....
        /*06e0*/ 	.word	0x0000def0


	//   ....[129]....
        /*06e4*/ 	.word	0x0000df20


	//   ....[130]....
        /*06e8*/ 	.word	0x0000df50


	//   ....[131]....
        /*06ec*/ 	.word	0x0000df80


	//   ....[132]....
        /*06f0*/ 	.word	0x0000dfb0


	//   ....[133]....
        /*06f4*/ 	.word	0x0000e070


	//   ....[134]....
        /*06f8*/ 	.word	0x0000e090


	//   ....[135]....
        /*06fc*/ 	.word	0x0000e100


	//   ....[136]....
        /*0700*/ 	.word	0x0000e570


	//   ....[137]....
        /*0704*/ 	.word	0x0000ea60


	//   ....[138]....
        /*0708*/ 	.word	0x0000eb50


	//   ....[139]....
        /*070c*/ 	.word	0x0000ebf0


	//   ....[140]....
        /*0710*/ 	.word	0x0000ec50


	//   ....[141]....
        /*0714*/ 	.word	0x0000ed60


	//   ....[142]....
        /*0718*/ 	.word	0x0000edd0


	//   ....[143]....
        /*071c*/ 	.word	0x0000eee0


	//   ....[144]....
        /*0720*/ 	.word	0x0000ef50


	//   ....[145]....
        /*0724*/ 	.word	0x0000f060


	//   ....[146]....
        /*0728*/ 	.word	0x0000f0d0


	//   ....[147]....
        /*072c*/ 	.word	0x0000f1e0


	//   ....[148]....
        /*0730*/ 	.word	0x0000f250


	//   ....[149]....
        /*0734*/ 	.word	0x0000f2f0


	//   ....[150]....
        /*0738*/ 	.word	0x0000f400


	//   ....[151]....
        /*073c*/ 	.word	0x0000f470


	//   ....[152]....
        /*0740*/ 	.word	0x0000f4f0


	//   ....[153]....
        /*0744*/ 	.word	0x0000f5b0


	//   ....[154]....
        /*0748*/ 	.word	0x0000f630


	//   ....[155]....
        /*074c*/ 	.word	0x0000f710


	//   ....[156]....
        /*0750*/ 	.word	0x0000f790


	//   ....[157]....
        /*0754*/ 	.word	0x0000f870


	//   ....[158]....
        /*0758*/ 	.word	0x0000f8f0


	//   ....[159]....
        /*075c*/ 	.word	0x0000f9d0


	//   ....[160]....
        /*0760*/ 	.word	0x0000fa50


	//   ....[161]....
        /*0764*/ 	.word	0x0000fb30


	//   ....[162]....
        /*0768*/ 	.word	0x0000fbb0


	//   ....[163]....
        /*076c*/ 	.word	0x0000fc90


	//   ....[164]....
        /*0770*/ 	.word	0x0000fd10


	//   ....[165]....
        /*0774*/ 	.word	0x0000fdd0


	//   ....[166]....
        /*0778*/ 	.word	0x0000ff00


	//   ....[167]....
        /*077c*/ 	.word	0x0000ffd0


	//   ....[168]....
        /*0780*/ 	.word	0x00010040


	//   ....[169]....
        /*0784*/ 	.word	0x00010110


	//   ....[170]....
        /*0788*/ 	.word	0x00010170


	//   ....[171]....
        /*078c*/ 	.word	0x00010240


	//   ....[172]....
        /*0790*/ 	.word	0x000102a0


	//   ....[173]....
        /*0794*/ 	.word	0x00010370


	//   ....[174]....
        /*0798*/ 	.word	0x000103d0


	//   ....[175]....
        /*079c*/ 	.word	0x000104a0


	//   ....[176]....
        /*07a0*/ 	.word	0x00010500


	//   ....[177]....
        /*07a4*/ 	.word	0x000105e0


	//   ....[178]....
        /*07a8*/ 	.word	0x000106d0


	//   ....[179]....
        /*07ac*/ 	.word	0x00010770


	//   ....[180]....
        /*07b0*/ 	.word	0x000107d0


	//   ....[181]....
        /*07b4*/ 	.word	0x000108d0


	//   ....[182]....
        /*07b8*/ 	.word	0x00010930


	//   ....[183]....
        /*07bc*/ 	.word	0x00010a30


	//   ....[184]....
        /*07c0*/ 	.word	0x00010a90


	//   ....[185]....
        /*07c4*/ 	.word	0x00010b90


	//   ....[186]....
        /*07c8*/ 	.word	0x00010bf0


	//   ....[187]....
        /*07cc*/ 	.word	0x00010cf0


	//   ....[188]....
        /*07d0*/ 	.word	0x00010d50


	//   ....[189]....
        /*07d4*/ 	.word	0x00010e20


	//   ....[190]....
        /*07d8*/ 	.word	0x00010f60


	//   ....[191]....
        /*07dc*/ 	.word	0x00011000


	//   ....[192]....
        /*07e0*/ 	.word	0x000110e0


	//   ....[193]....
        /*07e4*/ 	.word	0x000111b0


	//   ....[194]....
        /*07e8*/ 	.word	0x00011210


	//   ....[195]....
        /*07ec*/ 	.word	0x00011300


	//   ....[196]....
        /*07f0*/ 	.word	0x00011360


	//   ....[197]....
        /*07f4*/ 	.word	0x00011450


	//   ....[198]....
        /*07f8*/ 	.word	0x000114b0


	//   ....[199]....
        /*07fc*/ 	.word	0x000115a0


	//   ....[200]....
        /*0800*/ 	.word	0x00011600


	//   ....[201]....
        /*0804*/ 	.word	0x000116e0


	//   ....[202]....
        /*0808*/ 	.word	0x00011770


	//   ....[203]....
        /*080c*/ 	.word	0x00011810


	//   ....[204]....
        /*0810*/ 	.word	0x00011930


	//   ....[205]....
        /*0814*/ 	.word	0x000119a0


	//   ....[206]....
        /*0818*/ 	.word	0x00011a10


	//   ....[207]....
        /*081c*/ 	.word	0x00011a80


	//   ....[208]....
        /*0820*/ 	.word	0x00011af0


	//   ....[209]....
        /*0824*/ 	.word	0x00011b70


	//   ....[210]....
        /*0828*/ 	.word	0x00011c00


	//   ....[211]....
        /*082c*/ 	.word	0x00011c90


	//   ....[212]....
        /*0830*/ 	.word	0x00011d00


	//   ....[213]....
        /*0834*/ 	.word	0x00011d70


	//   ....[214]....
        /*0838*/ 	.word	0x00011de0


	//   ....[215]....
        /*083c*/ 	.word	0x00011e60


	//   ....[216]....
        /*0840*/ 	.word	0x00011ed0


	//   ....[217]....
        /*0844*/ 	.word	0x00011f70


	//   ....[218]....
        /*0848*/ 	.word	0x00012000


	//   ....[219]....
        /*084c*/ 	.word	0x00012120


	//----- nvinfo : EIATTR_REG_RECONFIG
	.align		4
.L_617:
        /*0850*/ 	.byte	0x01, 0x54
	.zero		2


	//----- nvinfo : EIATTR_SYSCALL_OFFSETS
	.align		4
        /*0854*/ 	.byte	0x04, 0x46
        /*0856*/ 	.short	(.L_619 - .L_618)


	//   ....[0]....
.L_618:
        /*0858*/ 	.word	0x000016a0


	//   ....[1]....
        /*085c*/ 	.word	0x0000a5e0


	//   ....[2]....
        /*0860*/ 	.word	0x0000a730


	//   ....[3]....
        /*0864*/ 	.word	0x0000a820


	//   ....[4]....
        /*0868*/ 	.word	0x0000b740


	//----- nvinfo : EIATTR_MBARRIER_INSTR_OFFSETS
	.align		4
.L_619:
        /*086c*/ 	.byte	0x04, 0x39
        /*086e*/ 	.short	(.L_621 - .L_620)


	//   ....[0]....
.L_620:
        /*0870*/ 	.word	0x00000180
        /*0874*/ 	.word	0x000000ff
        /*0878*/ 	.word	0x00030800
        /*087c*/ 	.short	0x0100
        /*087e*/ 	.byte	0x08
	.zero		1


	//   ....[1]....
        /*0880*/ 	.word	0x00000190
        /*0884*/ 	.word	0x000000ff
        /*0888*/ 	.word	0x00030820
        /*088c*/ 	.short	0x0100
        /*088e*/ 	.byte	0x08
	.zero		1


	//   ....[2]....
        /*0890*/ 	.word	0x00000280
        /*0894*/ 	.word	0x000000ff
        /*0898*/ 	.word	0x00030830
        /*089c*/ 	.short	0x0100
        /*089e*/ 	.byte	0x08
	.zero		1


	//   ....[3]....
        /*08a0*/ 	.word	0x00000290
        /*08a4*/ 	.word	0x000000ff
        /*08a8*/ 	.word	0x00030840
        /*08ac*/ 	.short	0x0100
        /*08ae*/ 	.byte	0x08
	.zero		1


	//   ....[4]....
        /*08b0*/ 	.word	0x000002a0
        /*08b4*/ 	.word	0x000000ff
        /*08b8*/ 	.word	0x00030838
        /*08bc*/ 	.short	0x0100
        /*08be*/ 	.byte	0x08
	.zero		1


	//   ....[5]....
        /*08c0*/ 	.word	0x000002b0
        /*08c4*/ 	.word	0x000000ff
        /*08c8*/ 	.word	0x00030848
        /*08cc*/ 	.short	0x0100
        /*08ce*/ 	.byte	0x08
	.zero		1


	//   ....[6]....
        /*08d0*/ 	.word	0x000003e0
        /*08d4*/ 	.word	0x000000ff
        /*08d8*/ 	.word	0x00030850
        /*08dc*/ 	.short	0x0100
        /*08de*/ 	.byte	0x08
	.zero		1


	//   ....[7]....
        /*08e0*/ 	.word	0x000003f0
        /*08e4*/ 	.word	0x000000ff
        /*08e8*/ 	.word	0x00030860
        /*08ec*/ 	.short	0x0100
        /*08ee*/ 	.byte	0x08
	.zero		1


	//   ....[8]....
        /*08f0*/ 	.word	0x00000400
        /*08f4*/ 	.word	0x000000ff
        /*08f8*/ 	.word	0x00030858
        /*08fc*/ 	.short	0x0100
        /*08fe*/ 	.byte	0x08
	.zero		1


	//   ....[9]....
        /*0900*/ 	.word	0x00000410
        /*0904*/ 	.word	0x000000ff
        /*0908*/ 	.word	0x00030868
        /*090c*/ 	.short	0x0100
        /*090e*/ 	.byte	0x08
	.zero		1


	//   ....[10]....
        /*0910*/ 	.word	0x00000500
        /*0914*/ 	.word	0x000000ff
        /*0918*/ 	.word	0x00030870
        /*091c*/ 	.short	0x0100
        /*091e*/ 	.byte	0x06
	.zero		1


	//   ....[11]....
        /*0920*/ 	.word	0x00000510
        /*0924*/ 	.word	0x000000ff
        /*0928*/ 	.word	0x00030880
        /*092c*/ 	.short	0x0100
        /*092e*/ 	.byte	0x06
	.zero		1


	//   ....[12]....
        /*0930*/ 	.word	0x00000520
        /*0934*/ 	.word	0x000000ff
        /*0938*/ 	.word	0x00030878
        /*093c*/ 	.short	0x0100
        /*093e*/ 	.byte	0x06
	.zero		1


	//   ....[13]....
        /*0940*/ 	.word	0x00000530
        /*0944*/ 	.word	0x000000ff
        /*0948*/ 	.word	0x00030888
        /*094c*/ 	.short	0x0100
        /*094e*/ 	.byte	0x06
	.zero		1


	//   ....[14]....
        /*0950*/ 	.word	0x00000660
        /*0954*/ 	.word	0x000000ff
        /*0958*/ 	.word	0x00030890
        /*095c*/ 	.short	0x0100
        /*095e*/ 	.byte	0x08
	.zero		1


	//   ....[15]....
        /*0960*/ 	.word	0x00000670
        /*0964*/ 	.word	0x000000ff
        /*0968*/ 	.word	0x000308a0
        /*096c*/ 	.short	0x0100
        /*096e*/ 	.byte	0x08
	.zero		1


	//   ....[16]....
        /*0970*/ 	.word	0x00000680
        /*0974*/ 	.word	0x000000ff
        /*0978*/ 	.word	0x00030898
        /*097c*/ 	.short	0x0100
        /*097e*/ 	.byte	0x08
	.zero		1


	//   ....[17]....
        /*0980*/ 	.word	0x00000690
        /*0984*/ 	.word	0x000000ff
        /*0988*/ 	.word	0x000308a8
        /*098c*/ 	.short	0x0100
        /*098e*/ 	.byte	0x08
	.zero		1


	//   ....[18]....
        /*0990*/ 	.word	0x000007d0
        /*0994*/ 	.word	0x000000ff
        /*0998*/ 	.word	0x000308b0
        /*099c*/ 	.short	0x0100
        /*099e*/ 	.byte	0x08
	.zero		1


	//   ....[19]....
        /*09a0*/ 	.word	0x000007e0
        /*09a4*/ 	.word	0x000000ff
        /*09a8*/ 	.word	0x000308c0
        /*09ac*/ 	.short	0x0100
        /*09ae*/ 	.byte	0x08
	.zero		1


	//   ....[20]....
        /*09b0*/ 	.word	0x000007f0
        /*09b4*/ 	.word	0x000000ff
        /*09b8*/ 	.word	0x000308b8
        /*09bc*/ 	.short	0x0100
        /*09be*/ 	.byte	0x08
	.zero		1


	//   ....[21]....
        /*09c0*/ 	.word	0x00000800
        /*09c4*/ 	.word	0x000000ff
        /*09c8*/ 	.word	0x000308c8
        /*09cc*/ 	.short	0x0100
        /*09ce*/ 	.byte	0x08
	.zero		1


	//   ....[22]....
        /*09d0*/ 	.word	0x00001740
        /*09d4*/ 	.word	0x000000ff
        /*09d8*/ 	.word	0x00030800
        /*09dc*/ 	.short	0x010a
        /*09de*/ 	.byte	0x2b
	.zero		1


	//   ....[23]....
        /*09e0*/ 	.word	0x000017c0
        /*09e4*/ 	.word	0x00000002
        /*09e8*/ 	.word	0x00030830
        /*09ec*/ 	.short	0x010a
        /*09ee*/ 	.byte	0x3f
	.zero		1


	//   ....[24]....
        /*09f0*/ 	.word	0x00001810
        /*09f4*/ 	.word	0x00000002
        /*09f8*/ 	.word	0x00030830
        /*09fc*/ 	.short	0x010a
        /*09fe*/ 	.byte	0x3f
	.zero		1


	//   ....[25]....
        /*0a00*/ 	.word	0x00002780
        /*0a04*/ 	.word	0x000000ff
        /*0a08*/ 	.word	0x00000000
        /*0a0c*/ 	.short	0x0101
        /*0a0e*/ 	.byte	0x04
	.zero		1


	//   ....[26]....
        /*0a10*/ 	.word	0x00003c30
        /*0a14*/ 	.word	0x000000ff
        /*0a18*/ 	.word	0x00030830
        /*0a1c*/ 	.short	0x010a
        /*0a1e*/ 	.byte	0x08
	.zero		1


	//   ....[27]....
        /*0a20*/ 	.word	0x00003c70
        /*0a24*/ 	.word	0x000000ff
        /*0a28*/ 	.word	0x00030830
        /*0a2c*/ 	.short	0x010a
        /*0a2e*/ 	.byte	0x08
	.zero		1


	//   ....[28]....
        /*0a30*/ 	.word	0x00004770
        /*0a34*/ 	.word	0x000000ff
        /*0a38*/ 	.word	0x00030850
        /*0a3c*/ 	.short	0x010a
        /*0a3e*/ 	.byte	0x09
	.zero		1


	//   ....[29]....
        /*0a40*/ 	.word	0x000047b0
        /*0a44*/ 	.word	0x000000ff
        /*0a48*/ 	.word	0x00030850
        /*0a4c*/ 	.short	0x010a
        /*0a4e*/ 	.byte	0x09
	.zero		1


	//   ....[30]....
        /*0a50*/ 	.word	0x00004ac0
        /*0a54*/ 	.word	0x000000ff
        /*0a58*/ 	.word	0x00000000
        /*0a5c*/ 	.short	0x0101
        /*0a5e*/ 	.byte	0x08
	.zero		1


	//   ....[31]....
        /*0a60*/ 	.word	0x00005840
        /*0a64*/ 	.word	0x000000ff
        /*0a68*/ 	.word	0x00000000
        /*0a6c*/ 	.short	0x0101
        /*0a6e*/ 	.byte	0x09
	.zero		1


	//   ....[32]....
        /*0a70*/ 	.word	0x00006030
        /*0a74*/ 	.word	0x000000ff
        /*0a78*/ 	.word	0x00030850
        /*0a7c*/ 	.short	0x010a
        /*0a7e*/ 	.byte	0x05
	.zero		1


	//   ....[33]....
        /*0a80*/ 	.word	0x00006070
        /*0a84*/ 	.word	0x000000ff
        /*0a88*/ 	.word	0x00030850
        /*0a8c*/ 	.short	0x010a
        /*0a8e*/ 	.byte	0x05
	.zero		1


	//   ....[34]....
        /*0a90*/ 	.word	0x00006590
        /*0a94*/ 	.word	0x000000ff
        /*0a98*/ 	.word	0x00000000
        /*0a9c*/ 	.short	0x0101
        /*0a9e*/ 	.byte	0x04
	.zero		1


	//   ....[35]....
        /*0aa0*/ 	.word	0x00008200
        /*0aa4*/ 	.word	0x0000002e
        /*0aa8*/ 	.word	0x00000000
        /*0aac*/ 	.short	0x0101
        /*0aae*/ 	.byte	0x3f
	.zero		1


	//   ....[36]....
        /*0ab0*/ 	.word	0x0000adc0
        /*0ab4*/ 	.word	0x00000007
        /*0ab8*/ 	.word	0x00030840
        /*0abc*/ 	.short	0x010a
        /*0abe*/ 	.byte	0x3f
	.zero		1


	//   ....[37]....
        /*0ac0*/ 	.word	0x0000b470
        /*0ac4*/ 	.word	0x00000007
        /*0ac8*/ 	.word	0x00030830
        /*0acc*/ 	.short	0x0107
        /*0ace*/ 	.byte	0x3f
	.zero		1


	//   ....[38]....
        /*0ad0*/ 	.word	0x0000b540
        /*0ad4*/ 	.word	0x00000007
        /*0ad8*/ 	.word	0x00030830
        /*0adc*/ 	.short	0x0101
        /*0ade*/ 	.byte	0x3f
	.zero		1


	//   ....[39]....
        /*0ae0*/ 	.word	0x0000c090
        /*0ae4*/ 	.word	0x00000016
        /*0ae8*/ 	.word	0x00030800
        /*0aec*/ 	.short	0x0107
        /*0aee*/ 	.byte	0x3f
	.zero		1


	//   ....[40]....
        /*0af0*/ 	.word	0x0000c190
        /*0af4*/ 	.word	0x00000016
        /*0af8*/ 	.word	0x00030800
        /*0afc*/ 	.short	0x0101
        /*0afe*/ 	.byte	0x3f
	.zero		1


	//   ....[41]....
        /*0b00*/ 	.word	0x0000c1b0
        /*0b04*/ 	.word	0x00000016
        /*0b08*/ 	.word	0x00030820
        /*0b0c*/ 	.short	0x010a
        /*0b0e*/ 	.byte	0x3f
	.zero		1


	//   ....[42]....
        /*0b10*/ 	.word	0x0000c590
        /*0b14*/ 	.word	0x00000007
        /*0b18*/ 	.word	0x00030840
        /*0b1c*/ 	.short	0x010a
        /*0b1e*/ 	.byte	0x3f
	.zero		1


	//   ....[43]....
        /*0b20*/ 	.word	0x0000ca70
        /*0b24*/ 	.word	0x00000007
        /*0b28*/ 	.word	0x00030830
        /*0b2c*/ 	.short	0x0107
        /*0b2e*/ 	.byte	0x3f
	.zero		1


	//   ....[44]....
        /*0b30*/ 	.word	0x0000cb20
        /*0b34*/ 	.word	0x00000007
        /*0b38*/ 	.word	0x00030830
        /*0b3c*/ 	.short	0x0101
        /*0b3e*/ 	.byte	0x3f
	.zero		1


	//   ....[45]....
        /*0b40*/ 	.word	0x0000cb90
        /*0b44*/ 	.word	0x00000006
        /*0b48*/ 	.word	0x00030860
        /*0b4c*/ 	.short	0x010a
        /*0b4e*/ 	.byte	0x3f
	.zero		1


	//   ....[46]....
        /*0b50*/ 	.word	0x0000d0e0
        /*0b54*/ 	.word	0x00000006
        /*0b58*/ 	.word	0x00030850
        /*0b5c*/ 	.short	0x0107
        /*0b5e*/ 	.byte	0x3f
	.zero		1


	//   ....[47]....
        /*0b60*/ 	.word	0x0000d230
        /*0b64*/ 	.word	0x00000006
        /*0b68*/ 	.word	0x00030850
        /*0b6c*/ 	.short	0x0101
        /*0b6e*/ 	.byte	0x3f
	.zero		1


	//   ....[48]....
        /*0b70*/ 	.word	0x0000d430
        /*0b74*/ 	.word	0x00000000
        /*0b78*/ 	.word	0x00030860
        /*0b7c*/ 	.short	0x010a
        /*0b7e*/ 	.byte	0x3f
	.zero		1


	//   ....[49]....
        /*0b80*/ 	.word	0x0000d940
        /*0b84*/ 	.word	0x00000000
        /*0b88*/ 	.word	0x00030850
        /*0b8c*/ 	.short	0x0107
        /*0b8e*/ 	.byte	0x3f
	.zero		1


	//   ....[50]....
        /*0b90*/ 	.word	0x0000d9f0
        /*0b94*/ 	.word	0x00000000
        /*0b98*/ 	.word	0x00030850
        /*0b9c*/ 	.short	0x0101
        /*0b9e*/ 	.byte	0x3f
	.zero		1


	//   ....[51]....
        /*0ba0*/ 	.word	0x0000e4f0
        /*0ba4*/ 	.word	0x00000004
        /*0ba8*/ 	.word	0x00030820
        /*0bac*/ 	.short	0x010a
        /*0bae*/ 	.byte	0x3f
	.zero		1


	//   ....[52]....
        /*0bb0*/ 	.word	0x0000e690
        /*0bb4*/ 	.word	0x00000005
        /*0bb8*/ 	.word	0x00030840
        /*0bbc*/ 	.short	0x010a
        /*0bbe*/ 	.byte	0x3f
	.zero		1


	//   ....[53]....
        /*0bc0*/ 	.word	0x0000e730
        /*0bc4*/ 	.word	0x0000001b
        /*0bc8*/ 	.word	0x00030840
        /*0bcc*/ 	.short	0x010a
        /*0bce*/ 	.byte	0x3f
	.zero		1


	//   ....[54]....
        /*0bd0*/ 	.word	0x0000e770
        /*0bd4*/ 	.word	0x00000005
        /*0bd8*/ 	.word	0x00030860
        /*0bdc*/ 	.short	0x010a
        /*0bde*/ 	.byte	0x3f
	.zero		1


	//   ....[55]....
        /*0be0*/ 	.word	0x0000e7b0
        /*0be4*/ 	.word	0x0000001b
        /*0be8*/ 	.word	0x00030860
        /*0bec*/ 	.short	0x010a
        /*0bee*/ 	.byte	0x3f
	.zero		1


	//   ....[56]....
        /*0bf0*/ 	.word	0x0000e820
        /*0bf4*/ 	.word	0x00000003
        /*0bf8*/ 	.word	0x00030800
        /*0bfc*/ 	.short	0x010a
        /*0bfe*/ 	.byte	0x3f
	.zero		1


	//   ....[57]....
        /*0c00*/ 	.word	0x0000e870
        /*0c04*/ 	.word	0x00000002
        /*0c08*/ 	.word	0x00030830
        /*0c0c*/ 	.short	0x010a
        /*0c0e*/ 	.byte	0x3f
	.zero		1


	//   ....[58]....
        /*0c10*/ 	.word	0x0000e8d0
        /*0c14*/ 	.word	0x00000003
        /*0c18*/ 	.word	0x00030830
        /*0c1c*/ 	.short	0x010a
        /*0c1e*/ 	.byte	0x3f
	.zero		1


	//   ....[59]....
        /*0c20*/ 	.word	0x0000e930
        /*0c24*/ 	.word	0x00000003
        /*0c28*/ 	.word	0x00030850
        /*0c2c*/ 	.short	0x010a
        /*0c2e*/ 	.byte	0x3f
	.zero		1


	//   ....[60]....
        /*0c30*/ 	.word	0x0000e990
        /*0c34*/ 	.word	0x00000007
        /*0c38*/ 	.word	0x00030850
        /*0c3c*/ 	.short	0x010a
        /*0c3e*/ 	.byte	0x3f
	.zero		1


	//   ....[61]....
        /*0c40*/ 	.word	0x0000eaa0
        /*0c44*/ 	.word	0x00000007
        /*0c48*/ 	.word	0x00030840
        /*0c4c*/ 	.short	0x010a
        /*0c4e*/ 	.byte	0x3f
	.zero		1


	//   ....[62]....
        /*0c50*/ 	.word	0x0000fe00
        /*0c54*/ 	.word	0x00000016
        /*0c58*/ 	.word	0x00030820
        /*0c5c*/ 	.short	0x010a
        /*0c5e*/ 	.byte	0x3f
	.zero		1


	//   ....[63]....
        /*0c60*/ 	.word	0x0000fe50
        /*0c64*/ 	.word	0x00000007
        /*0c68*/ 	.word	0x00030840
        /*0c6c*/ 	.short	0x010a
        /*0c6e*/ 	.byte	0x3f
	.zero		1


	//   ....[64]....
        /*0c70*/ 	.word	0x00010620
        /*0c74*/ 	.word	0x00000006
        /*0c78*/ 	.word	0x00030860
        /*0c7c*/ 	.short	0x010a
        /*0c7e*/ 	.byte	0x3f
	.zero		1


	//   ....[65]....
        /*0c80*/ 	.word	0x00010eb0
        /*0c84*/ 	.word	0x00000000
        /*0c88*/ 	.word	0x00030860
        /*0c8c*/ 	.short	0x010a
        /*0c8e*/ 	.byte	0x3f
	.zero		1


	//   ....[66]....
        /*0c90*/ 	.word	0x00012040
        /*0c94*/ 	.word	0x00000004
        /*0c98*/ 	.word	0x00030820
        /*0c9c*/ 	.short	0x010a
        /*0c9e*/ 	.byte	0x3f
	.zero		1


	//   ....[67]....
        /*0ca0*/ 	.word	0x000121e0
        /*0ca4*/ 	.word	0x00000005
        /*0ca8*/ 	.word	0x00030840
        /*0cac*/ 	.short	0x010a
        /*0cae*/ 	.byte	0x3f
	.zero		1


	//   ....[68]....
        /*0cb0*/ 	.word	0x00012230
        /*0cb4*/ 	.word	0x0000001b
        /*0cb8*/ 	.word	0x00030840
        /*0cbc*/ 	.short	0x010a
        /*0cbe*/ 	.byte	0x3f
	.zero		1


	//   ....[69]....
        /*0cc0*/ 	.word	0x00012280
        /*0cc4*/ 	.word	0x00000005
        /*0cc8*/ 	.word	0x00030860
        /*0ccc*/ 	.short	0x010a
        /*0cce*/ 	.byte	0x3f
	.zero		1


	//----- nvinfo : EIATTR_NUM_MBARRIERS
	.align		4
.L_621:
        /*0cd0*/ 	.byte	0x03, 0x38
        /*0cd2*/ 	.short	0x0016


	//----- nvinfo : EIATTR_EXIT_INSTR_OFFSETS
	.align		4
        /*0cd4*/ 	.byte	0x04, 0x1c
        /*0cd6*/ 	.short	(.L_623 - .L_622)


	//   ....[0]....
.L_622:
        /*0cd8*/ 	.word	0x00000990


	//   ....[1]....
        /*0cdc*/ 	.word	0x000093d0


	//   ....[2]....
        /*0ce0*/ 	.word	0x0000e800


	//----- nvinfo : EIATTR_MAX_THREADS
	.align		4
.L_623:
        /*0ce4*/ 	.byte	0x04, 0x05
        /*0ce6*/ 	.short	(.L_625 - .L_624)
.L_624:
        /*0ce8*/ 	.word	0x00000180
        /*0cec*/ 	.word	0x00000001
        /*0cf0*/ 	.word	0x00000001


	//----- nvinfo : EIATTR_CRS_STACK_SIZE
	.align		4
.L_625:
        /*0cf4*/ 	.byte	0x04, 0x1e
        /*0cf6*/ 	.short	(.L_627 - .L_626)
.L_626:
        /*0cf8*/ 	.word	0x00000000


	//----- nvinfo : EIATTR_CBANK_PARAM_SIZE
	.align		4
.L_627:
        /*0cfc*/ 	.byte	0x03, 0x19
        /*0cfe*/ 	.short	0x0af0


	//----- nvinfo : EIATTR_PARAM_CBANK
	.align		4
        /*0d00*/ 	.byte	0x04, 0x0a
        /*0d02*/ 	.short	(.L_629 - .L_628)
	.align		4
.L_628:
        /*0d04*/ 	.word	index@(.nv.constant0._ZN7cutlass13device_kernelIN5flash11enable_sm90INS1_16FlashAttnFwdSm90INS1_25CollectiveMainloopFwdSm90ILi2EN4cute5tupleIJNS5_1CILi1EEES8_S8_EEENS6_IJNS7_ILi128EEENS7_ILi96EEENS7_ILi192EEEEEELi192ENS_6half_tEfNS_4arch4Sm90ELb0ELb0ELb0ELb1ELb1ELb0ELb0ELb1ELb1ELb1ELb0ELb0EEENS1_21CollectiveEpilogueFwdINS6_IJSA_SC_SB_EEES9_SE_SG_Li256ELb1ELb1ELb0ELb0EEENS1_36VarlenDynamicPersistentTileSchedulerILi128ELi96ELi256ELi128ELb0ELb1ELb1ELb0ELb1ELb1EEEEEEEEEvNT_6ParamsE)
        /*0d08*/ 	.short	0x0210
        /*0d0a*/ 	.short	0x0af0


	//----- nvinfo : EIATTR_SW_WAR
	.align		4
.L_629:
        /*0d0c*/ 	.byte	0x04, 0x36
        /*0d0e*/ 	.short	(.L_631 - .L_630)
.L_630:
        /*0d10*/ 	.word	0x00000008
.L_631:


//--------------------- .nv.info._ZN7cutlass13device_kernelIN5flash11enable_sm90INS1_16FlashAttnFwdSm90INS1_25CollectiveMainloopFwdSm90ILi2EN4cute5tupleIJNS5_1CILi1EEES8_S8_EEENS6_IJNS7_ILi128EEENS7_ILi96EEENS7_ILi192EEEEEELi192ENS_6half_tEfNS_4arch4Sm90ELb0ELb0ELb0ELb1ELb1ELb1ELb0ELb1ELb1ELb1ELb0ELb0EEENS1_21CollectiveEpilogueFwdINS6_IJSA_SC_SB_EEES9_SE_SG_Li256ELb1ELb1ELb0ELb0EEENS1_36VarlenDynamicPersistentTileSchedulerILi128ELi96ELi256ELi128ELb0ELb1ELb1ELb0ELb1ELb1EEEEEEEEEvNT_6ParamsE --------------------------
	.section	.nv.info._ZN7cutlass13device_kernelIN5flash11enable_sm90INS1_16FlashAttnFwdSm90INS1_25CollectiveMainloopFwdSm90ILi2EN4cute5tupleIJNS5_1CILi1EEES8_S8_EEENS6_IJNS7_ILi128EEENS7_ILi96EEENS7_ILi192EEEEEELi192ENS_6half_tEfNS_4arch4Sm90ELb0ELb0ELb0ELb1ELb1ELb1ELb0ELb1ELb1ELb1ELb0ELb0EEENS1_21CollectiveEpilogueFwdINS6_IJSA_SC_SB_EEES9_SE_SG_Li256ELb1ELb1ELb0ELb0EEENS1_36VarlenDynamicPersistentTileSchedulerILi128ELi96ELi256ELi128ELb0ELb1ELb1ELb0ELb1ELb1EEEEEEEEEvNT_6ParamsE,"",@"SHT_CUDA_INFO"
	.sectionflags	@""
	.align	4


	//----- nvinfo : EIATTR_CUDA_API_VERSION
	.align		4
        /*0000*/ 	.byte	0x04, 0x37
        /*0002*/ 	.short	(.L_633 - .L_632)
.L_632:
        /*0004*/ 	.word	0x00000082


	//----- nvinfo : EIATTR_KPARAM_INFO
	.align		4
.L_633:
        /*0008*/ 	.byte	0x04, 0x17
        /*000a*/ 	.short	(.L_635 - .L_634)
.L_634:
        /*000c*/ 	.word	0x00000000
        /*0010*/ 	.short	0x0000
        /*0012*/ 	.short	0x0070
        /*0014*/ 	.byte	0x00, 0xf0, 0x01, 0x2a


	//----- nvinfo : EIATTR_SPARSE_MMA_MASK
	.align		4
.L_635:
        /*0018*/ 	.byte	0x03, 0x50
        /*001a*/ 	.short	0x0000


	//----- nvinfo : EIATTR_MAXREG_COUNT
	.align		4
        /*001c*/ 	.byte	0x03, 0x1b
        /*001e*/ 	.short	0x00a8


	//----- nvinfo : EIATTR_NUM_BARRIERS
	.align		4
        /*0020*/ 	.byte	0x02, 0x4c
        /*0022*/ 	.byte	0x10
	.zero		1


	//----- nvinfo : EIATTR_EXTERNS
	.align		4
        /*0024*/ 	.byte	0x04, 0x0f
        /*0026*/ 	.short	(.L_637 - .L_636)


	//   ....[0]....
	.align		4
.L_636:
        /*0028*/ 	.word	index@(__assertfail)


	//----- nvinfo : EIATTR_ANNOTATIONS
	.align		4
.L_637:
        /*002c*/ 	.byte	0x04, 0x55
        /*002e*/ 	.short	(.L_639 - .L_638)


	//   ....[0]....
.L_638:
        /* <DEDUP_REMOVED lines=59> */


	//----- nvinfo : EIATTR_MERCURY_ISA_VERSION
	.align		4
.L_639:
        /*03d0*/ 	.byte	0x03, 0x5f
        /*03d2*/ 	.short	0x0101


	//----- nvinfo : EIATTR_UNUSED_LOAD_BYTE_OFFSET
	.align		4
        /*03d4*/ 	.byte	0x04, 0x44
        /*03d6*/ 	.short	(.L_641 - .L_640)


	//   ....[0]....
.L_640:
        /*03d8*/ 	.word	0x00000a30
        /*03dc*/ 	.word	0x0000fff0


	//   ....[1]....
        /*03e0*/ 	.word	0x00016620
        /*03e4*/ 	.word	0x0000fff0


	//----- nvinfo : EIATTR_INT_WARP_WIDE_INSTR_OFFSETS
	.align		4
.L_641:
        /*03e8*/ 	.byte	0x04, 0x31
        /*03ea*/ 	.short	(.L_643 - .L_642)


	//   ....[0]....
.L_642:
        /*03ec*/ 	.word	0x00000130


	//   ....[1]....
        /*03f0*/ 	.word	0x00000170


	//   ....[2]....
        /*03f4*/ 	.word	0x000001e0


	//   ....[3]....
        /*03f8*/ 	.word	0x0001b370


	//   ....[4]....
        /*03fc*/ 	.word	0x0001b400


	//   ....[5]....
        /*0400*/ 	.word	0x0001e330


	//   ....[6]....
        /*0404*/ 	.word	0x0001e3c0


	//----- nvinfo : EIATTR_COOP_GROUP_MASK_REGIDS
	.align		4
.L_643:
        /*0408*/ 	.byte	0x04, 0x29
        /*040a*/ 	.short	(.L_645 - .L_644)


	//   ....[0]....
.L_644:
        /*040c*/ 	.word	0xffffffff


	//   ....[1]....
        /*0410*/ 	.word	0xffffffff


	//   ....[2]....
        /*0414*/ 	.word	0xffffffff


	//   ....[3]....
        /*0418*/ 	.word	0xffffffff


	//   ....[4]....
        /*041c*/ 	.word	0xffffffff


	//   ....[5]....
        /*0420*/ 	.word	0xffffffff


	//   ....[6]....
        /*0424*/ 	.word	0xffffffff


	//   ....[7]....
        /*0428*/ 	.word	0xffffffff


	//   ....[8]....
        /*042c*/ 	.word	0xffffffff


	//   ....[9]....
        /*0430*/ 	.word	0xffffffff


	//   ....[10]....
        /*0434*/ 	.word	0xffffffff


	//   ....[11]....
        /*0438*/ 	.word	0xffffffff


	//   ....[12]....
        /*043c*/ 	.word	0xffffffff


	//   ....[13]....
        /*0440*/ 	.word	0xffffffff


	//   ....[14]....
        /*0444*/ 	.word	0xffffffff


	//   ....[15]....
        /*0448*/ 	.word	0xffffffff


	//   ....[16]....
        /*044c*/ 	.word	0xffffffff


	//   ....[17]....
        /*0450*/ 	.word	0xffffffff


	//   ....[18]....
        /*0454*/ 	.word	0xffffffff


	//   ....[19]....
        /*0458*/ 	.word	0xffffffff


	//   ....[20]....
        /*045c*/ 	.word	0xffffffff


	//   ....[21]....
        /*0460*/ 	.word	0xffffffff


	//   ....[22]....
        /*0464*/ 	.word	0xffffffff


	//   ....[23]....
        /*0468*/ 	.word	0xffffffff


	//   ....[24]....
        /*046c*/ 	.word	0xffffffff


	//   ....[25]....
        /*0470*/ 	.word	0xffffffff


	//   ....[26]....
        /*0474*/ 	.word	0xffffffff


	//   ....[27]....
        /*0478*/ 	.word	0xffffffff


	//   ....[28]....
        /*047c*/ 	.word	0xffffffff


	//   ....[29]....
        /*0480*/ 	.word	0xffffffff


	//   ....[30]....
        /*0484*/ 	.word	0xffffffff


	//   ....[31]....
        /*0488*/ 	.word	0xffffffff


	//   ....[32]....
        /*048c*/ 	.word	0xffffffff


	//   ....[33]....
        /*0490*/ 	.word	0xffffffff


	//   ....[34]....
        /*0494*/ 	.word	0xffffffff


	//   ....[35]....
        /*0498*/ 	.word	0xffffffff


	//   ....[36]....
        /*049c*/ 	.word	0xffffffff


	//   ....[37]....
        /*04a0*/ 	.word	0xffffffff


	//   ....[38]....
        /*04a4*/ 	.word	0xffffffff


	//   ....[39]....
        /*04a8*/ 	.word	0xffffffff


	//   ....[40]....
        /*04ac*/ 	.word	0xffffffff


	//   ....[41]....
        /*04b0*/ 	.word	0xffffffff


	//   ....[42]....
        /*04b4*/ 	.word	0xffffffff


	//   ....[43]....
        /*04b8*/ 	.word	0xffffffff


	//   ....[44]....
        /*04bc*/ 	.word	0xffffffff


	//   ....[45]....
        /*04c0*/ 	.word	0xffffffff


	//   ....[46]....
        /*04c4*/ 	.word	0xffffffff


	//   ....[47]....
        /*04c8*/ 	.word	0xffffffff


	//   ....[48]....
        /*04cc*/ 	.word	0xffffffff


	//   ....[49]....
        /*04d0*/ 	.word	0xffffffff


	//   ....[50]....
        /*04d4*/ 	.word	0xffffffff


	//   ....[51]....
        /*04d8*/ 	.word	0xffffffff


	//   ....[52]....
        /*04dc*/ 	.word	0xffffffff


	//   ....[53]....
        /*04e0*/ 	.word	0xffffffff


	//   ....[54]....
        /*04e4*/ 	.word	0xffffffff


	//   ....[55]....
        /*04e8*/ 	.word	0xffffffff


	//   ....[56]....
        /*04ec*/ 	.word	0xffffffff


	//   ....[57]....
        /*04f0*/ 	.word	0xffffffff


	//   ....[58]....
        /*04f4*/ 	.word	0xffffffff


	//   ....[59]....
        /*04f8*/ 	.word	0xffffffff


	//   ....[60]....
        /*04fc*/ 	.word	0xffffffff


	//   ....[61]....
        /*0500*/ 	.word	0xffffffff


	//   ....[62]....
        /*0504*/ 	.word	0xffffffff


	//   ....[63]....
        /*0508*/ 	.word	0xffffffff


	//   ....[64]....
        /*050c*/ 	.word	0xffffffff


	//   ....[65]....
        /*0510*/ 	.word	0xffffffff


	//   ....[66]....
        /*0514*/ 	.word	0xffffffff


	//   ....[67]....
        /*0518*/ 	.word	0xffffffff


	//   ....[68]....
        /*051c*/ 	.word	0xffffffff


	//   ....[69]....
        /*0520*/ 	.word	0xffffffff


	//   ....[70]....
        /*0524*/ 	.word	0xffffffff


	//   ....[71]....
        /*0528*/ 	.word	0xffffffff


	//   ....[72]....
        /*052c*/ 	.word	0xffffffff


	//   ....[73]....
        /*0530*/ 	.word	0xffffffff


	//   ....[74]....
        /*0534*/ 	.word	0xffffffff


	//   ....[75]....
        /*0538*/ 	.word	0xffffffff


	//   ....[76]....
        /*053c*/ 	.word	0xffffffff


	//   ....[77]....
        /*0540*/ 	.word	0xffffffff


	//   ....[78]....
        /*0544*/ 	.word	0xffffffff


	//   ....[79]....
        /*0548*/ 	.word	0xffffffff


	//   ....[80]....
        /*054c*/ 	.word	0xffffffff


	//   ....[81]....
        /*0550*/ 	.word	0xffffffff


	//   ....[82]....
        /*0554*/ 	.word	0xffffffff


	//   ....[83]....
        /*0558*/ 	.word	0xffffffff


	//   ....[84]....
        /*055c*/ 	.word	0xffffffff


	//   ....[85]....
        /*0560*/ 	.word	0xffffffff


	//   ....[86]....
        /*0564*/ 	.word	0xffffffff


	//   ....[87]....
        /*0568*/ 	.word	0xffffffff


	//   ....[88]....
        /*056c*/ 	.word	0xffffffff


	//   ....[89]....
        /*0570*/ 	.word	0xffffffff


	//   ....[90]....
        /*0574*/ 	.word	0xffffffff


	//   ....[91]....
        /*0578*/ 	.word	0xffffffff


	//   ....[92]....
        /*057c*/ 	.word	0xffffffff


	//   ....[93]....
        /*0580*/ 	.word	0xffffffff


	//   ....[94]....
        /*0584*/ 	.word	0xffffffff


	//   ....[95]....
        /*0588*/ 	.word	0xffffffff


	//   ....[96]....
        /*058c*/ 	.word	0xffffffff


	//   ....[97]....
        /*0590*/ 	.word	0xffffffff


	//   ....[98]....
        /*0594*/ 	.word	0xffffffff


	//   ....[99]....
        /*0598*/ 	.word	0xffffffff


	//   ....[100]....
        /*059c*/ 	.word	0xffffffff


	//   ....[101]....
        /*05a0*/ 	.word	0xffffffff


	//   ....[102]....
        /*05a4*/ 	.word	0xffffffff


	//   ....[103]....
        /*05a8*/ 	.word	0xffffffff


	//   ....[104]....
        /*05ac*/ 	.word	0xffffffff


	//   ....[105]....
        /*05b0*/ 	.word	0xffffffff


	//   ....[106]....
        /*05b4*/ 	.word	0xffffffff


	//   ....[107]....
        /*05b8*/ 	.word	0xffffffff


	//   ....[108]....
        /*05bc*/ 	.word	0xffffffff


	//   ....[109]....
        /*05c0*/ 	.word	0xffffffff


	//   ....[110]....
        /*05c4*/ 	.word	0xffffffff


	//   ....[111]....
        /*05c8*/ 	.word	0xffffffff


	//   ....[112]....
        /*05cc*/ 	.word	0xffffffff


	//   ....[113]....
        /*05d0*/ 	.word	0xffffffff


	//   ....[114]....
        /*05d4*/ 	.word	0xffffffff


	//   ....[115]....
        /*05d8*/ 	.word	0xffffffff


	//   ....[116]....
        /*05dc*/ 	.word	0xffffffff


	//   ....[117]....
        /*05e0*/ 	.word	0xffffffff


	//   ....[118]....
        /*05e4*/ 	.word	0xffffffff


	//   ....[119]....
        /*05e8*/ 	.word	0xffffffff


	//   ....[120]....
        /*05ec*/ 	.word	0xffffffff


	//   ....[121]....
        /*05f0*/ 	.word	0xffffffff


	//   ....[122]....
        /*05f4*/ 	.word	0xffffffff


	//   ....[123]....
        /*05f8*/ 	.word	0xffffffff


	//   ....[124]....
        /*05fc*/ 	.word	0xffffffff


	//   ....[125]....
        /*0600*/ 	.word	0xffffffff


	//   ....[126]....
        /*0604*/ 	.word	0xffffffff


	//   ....[127]....
        /*0608*/ 	.word	0xffffffff


	//   ....[128]....
        /*060c*/ 	.word	0xffffffff


	//   ....[129]....
        /*0610*/ 	.word	0xffffffff


	//   ....[130]....
        /*0614*/ 	.word	0xffffffff


	//   ....[131]....
        /*0618*/ 	.word	0xffffffff


	//   ....[132]....
        /*061c*/ 	.word	0xffffffff


	//   ....[133]....
        /*0620*/ 	.word	0xffffffff


	//   ....[134]....
        /*0624*/ 	.word	0xffffffff


	//   ....[135]....
        /*0628*/ 	.word	0xffffffff


	//   ....[136]....
        /*062c*/ 	.word	0xffffffff


	//   ....[137]....
        /*0630*/ 	.word	0xffffffff


	//   ....[138]....
        /*0634*/ 	.word	0xffffffff


	//   ....[139]....
        /*0638*/ 	.word	0xffffffff


	//   ....[140]....
        /*063c*/ 	.word	0xffffffff


	//   ....[141]....
        /*0640*/ 	.word	0xffffffff


	//   ....[142]....
        /*0644*/ 	.word	0xffffffff


	//   ....[143]....
        /*0648*/ 	.word	0xffffffff


	//   ....[144]....
        /*064c*/ 	.word	0xffffffff


	//   ....[145]....
        /*0650*/ 	.word	0xffffffff


	//   ....[146]....
        /*0654*/ 	.word	0xffffffff


	//   ....[147]....
        /*0658*/ 	.word	0xffffffff


	//   ....[148]....
        /*065c*/ 	.word	0xffffffff


	//   ....[149]....
        /*0660*/ 	.word	0xffffffff


	//   ....[150]....
        /*0664*/ 	.word	0xffffffff


	//   ....[151]....
        /*0668*/ 	.word	0xffffffff


	//   ....[152]....
        /*066c*/ 	.word	0xffffffff


	//   ....[153]....
        /*0670*/ 	.word	0xffffffff


	//   ....[154]....
        /*0674*/ 	.word	0xffffffff


	//   ....[155]....
        /*0678*/ 	.word	0xffffffff


	//   ....[156]....
        /*067c*/ 	.word	0xffffffff


	//   ....[157]....
        /*0680*/ 	.word	0xffffffff


	//   ....[158]....
        /*0684*/ 	.word	0xffffffff


	//   ....[159]....
        /*0688*/ 	.word	0xffffffff


	//   ....[160]....
        /*068c*/ 	.word	0xffffffff


	//   ....[161]....
        /*0690*/ 	.word	0xffffffff


	//   ....[162]....
        /*0694*/ 	.word	0xffffffff


	//   ....[163]....
        /*0698*/ 	.word	0x0500000f


	//   ....[164]....
        /*069c*/ 	.word	0x0500000f


	//   ....[165]....
        /*06a0*/ 	.word	0x0500000f


	//   ....[166]....
        /*06a4*/ 	.word	0x0500000f


	//   ....[167]....
        /*06a8*/ 	.word	0x0500000f


	//   ....[168]....
        /*06ac*/ 	.word	0x0500000f


	//   ....[169]....
        /*06b0*/ 	.word	0x0500000f


	//   ....[170]....
        /*06b4*/ 	.word	0x0500000f


	//   ....[171]....
        /*06b8*/ 	.word	0x0500000f


	//   ....[172]....
        /*06bc*/ 	.word	0x0500000f


	//   ....[173]....
        /*06c0*/ 	.word	0x0500000f


	//   ....[174]....
        /*06c4*/ 	.word	0x0500000f


	//   ....[175]....
        /*06c8*/ 	.word	0x0500000f


	//   ....[176]....
        /*06cc*/ 	.word	0x0500000f


	//   ....[177]....
        /*06d0*/ 	.word	0x0500000f


	//   ....[178]....
        /*06d4*/ 	.word	0x0500000f


	//   ....[179]....
        /*06d8*/ 	.word	0x0500000f


	//   ....[180]....
        /*06dc*/ 	.word	0x0500000f


	//   ....[181]....
        /*06e0*/ 	.word	0x0500000f


	//   ....[182]....
        /*06e4*/ 	.word	0x0500000f


	//   ....[183]....
        /*06e8*/ 	.word	0x0500000f


	//   ....[184]....
        /*06ec*/ 	.word	0x0500000f


	//   ....[185]....
        /*06f0*/ 	.word	0x0500000f


	//   ....[186]....
        /*06f4*/ 	.word	0x0500000f


	//   ....[187]....
        /*06f8*/ 	.word	0x0500000f


	//   ....[188]....
        /*06fc*/ 	.word	0x0500000f


	//   ....[189]....
        /*0700*/ 	.word	0x0500000f


	//   ....[190]....
        /*0704*/ 	.word	0x0500000f


	//   ....[191]....
        /*0708*/ 	.word	0x0500000f


	//   ....[192]....
        /*070c*/ 	.word	0x0500000f


	//   ....[193]....
        /*0710*/ 	.word	0x0500000f


	//   ....[194]....
        /*0714*/ 	.word	0x0500000f


	//   ....[195]....
        /*0718*/ 	.word	0x0500000f


	//   ....[196]....
        /*071c*/ 	.word	0x0500000f


	//   ....[197]....
        /*0720*/ 	.word	0x0500000f


	//   ....[198]....
        /*0724*/ 	.word	0x0500000f


	//   ....[199]....
        /*0728*/ 	.word	0x0500000f


	//   ....[200]....
        /*072c*/ 	.word	0x0500000f


	//   ....[201]....
        /*0730*/ 	.word	0x0500000f


	//   ....[202]....
        /*0734*/ 	.word	0x0500000f


	//   ....[203]....
        /*0738*/ 	.word	0x0500000f


	//   ....[204]....
        /*073c*/ 	.word	0x0500000f


	//   ....[205]....
        /*0740*/ 	.word	0x0500000f


	//   ....[206]....
        /*0744*/ 	.word	0x0500000f


	//   ....[207]....
        /*0748*/ 	.word	0x0500000f


	//   ....[208]....
        /*074c*/ 	.word	0x0500000f


	//   ....[209]....
        /*0750*/ 	.word	0x0500000f


	//   ....[210]....
        /*0754*/ 	.word	0x0500000f


	//   ....[211]....
        /*0758*/ 	.word	0x0500000f


	//   ....[212]....
        /*075c*/ 	.word	0x0500000f


	//   ....[213]....
        /*0760*/ 	.word	0x0500000f


	//   ....[214]....
        /*0764*/ 	.word	0x0500000f


	//   ....[215]....
        /*0768*/ 	.word	0x0500000f


	//   ....[216]....
        /*076c*/ 	.word	0x0500000f


	//   ....[217]....
        /*0770*/ 	.word	0x0500000f


	//   ....[218]....
        /*0774*/ 	.word	0x0500000f


	//   ....[219]....
        /*0778*/ 	.word	0x0500000f


	//   ....[220]....
        /*077c*/ 	.word	0x0500000f


	//   ....[221]....
        /*0780*/ 	.word	0x0500000f


	//   ....[222]....
        /*0784*/ 	.word	0x0500000f


	//   ....[223]....
        /*0788*/ 	.word	0x0500000f


	//   ....[224]....
        /*078c*/ 	.word	0x0500000f


	//   ....[225]....
        /*0790*/ 	.word	0x0500000f


	//   ....[226]....
        /*0794*/ 	.word	0x0500000f


	//   ....[227]....
        /*0798*/ 	.word	0x0500000f


	//   ....[228]....
        /*079c*/ 	.word	0x0500000f


	//   ....[229]....
        /*07a0*/ 	.word	0x0500000f


	//   ....[230]....
        /*07a4*/ 	.word	0x0500000f


	//   ....[231]....
        /*07a8*/ 	.word	0x0500000f


	//   ....[232]....
        /*07ac*/ 	.word	0x0500000f


	//   ....[233]....
        /*07b0*/ 	.word	0x0500000f


	//   ....[234]....
        /*07b4*/ 	.word	0x0500000f


	//   ....[235]....
        /*07b8*/ 	.word	0x0500000f


	//   ....[236]....
        /*07bc*/ 	.word	0x0500000f


	//   ....[237]....
        /*07c0*/ 	.word	0x0500000f


	//   ....[238]....
        /*07c4*/ 	.word	0x0500000f


	//   ....[239]....
        /*07c8*/ 	.word	0x0500000f


	//   ....[240]....
        /*07cc*/ 	.word	0x0500000f


	//   ....[241]....
        /*07d0*/ 	.word	0x0500000f


	//   ....[242]....
        /*07d4*/ 	.word	0x0500000f


	//   ....[243]....
        /*07d8*/ 	.word	0x0500000f


	//   ....[244]....
        /*07dc*/ 	.word	0x0500000f


	//   ....[245]....
        /*07e0*/ 	.word	0x0500000f


	//   ....[246]....
        /*07e4*/ 	.word	0x0500000f


	//   ....[247]....
        /*07e8*/ 	.word	0x0500000f


	//   ....[248]....
        /*07ec*/ 	.word	0x0500000f


	//   ....[249]....
        /*07f0*/ 	.word	0x0500000f


	//   ....[250]....
        /*07f4*/ 	.word	0x0500000f


	//   ....[251]....
        /*07f8*/ 	.word	0x0500000f


	//   ....[252]....
        /*07fc*/ 	.word	0x0500000f


	//   ....[253]....
        /*0800*/ 	.word	0x0500000f


	//   ....[254]....
        /*0804*/ 	.word	0x0500000f


	//   ....[255]....
        /*0808*/ 	.word	0x0500000f


	//   ....[0]....
        /*080c*/ 	.word	0x0500000f


	//   ....[1]....
        /*0810*/ 	.word	0x0500000f


	//   ....[2]....
        /*0814*/ 	.word	0x0500000f


	//   ....[3]....
        /*0818*/ 	.word	0x0500000f


	//   ....[4]....
        /*081c*/ 	.word	0x0500000f


	//   ....[5]....
        /*0820*/ 	.word	0x0500000f


	//   ....[6]....
        /*0824*/ 	.word	0x0500000f


	//   ....[7]....
        /*0828*/ 	.word	0x0500000f


	//   ....[8]....
        /*082c*/ 	.word	0x0500000f


	//   ....[9]....
        /*0830*/ 	.word	0x0500000f


	//   ....[10]....
        /*0834*/ 	.word	0x0500000f


	//----- nvinfo : EIATTR_COOP_GROUP_INSTR_OFFSETS
	.align		4
.L_645:
        /*0838*/ 	.byte	0x04, 0x28
        /*083a*/ 	.short	(.L_647 - .L_646)


	//   ....[0]....
.L_646:
        /*083c*/ 	.word	0x00000060


	//   ....[1]....
        /*0840*/ 	.word	0x00000140


	//   ....[2]....
        /*0844*/ 	.word	0x00000190


	//   ....[3]....
        /*0848*/ 	.word	0x000003c0


	//   ....[4]....
        /*084c*/ 	.word	0x00000520


	//   ....[5]....
        /*0850*/ 	.word	0x00000640


	//   ....[6]....
        /*0854*/ 	.word	0x000007a0


	//   ....[7]....
        /*0858*/ 	.word	0x000036f0


	//   ....[8]....
        /*085c*/ 	.word	0x00003700


	//   ....[9]....
        /*0860*/ 	.word	0x00004ba0


	//   ....[10]....
        /*0864*/ 	.word	0x00004bb0


	//   ....[11]....
        /*0868*/ 	.word	0x00006b20


	//   ....[12]....
        /*086c*/ 	.word	0x00006b30


	//   ....[13]....
        /*0870*/ 	.word	0x000081e0


	//   ....[14]....
        /*0874*/ 	.word	0x000081f0


	//   ....[15]....
        /*0878*/ 	.word	0x00009ac0


	//   ....[16]....
        /*087c*/ 	.word	0x00009ad0


	//   ....[17]....
        /*0880*/ 	.word	0x00009d60


	//   ....[18]....
        /*0884*/ 	.word	0x00009d70


	//   ....[19]....
        /*0888*/ 	.word	0x0000a290


	//   ....[20]....
        /*088c*/ 	.word	0x0000a2b0


	//   ....[21]....
        /*0890*/ 	.word	0x0000a4f0


	//   ....[22]....
        /*0894*/ 	.word	0x0000a510


	//   ....[23]....
        /*0898*/ 	.word	0x0000acb0


	//   ....[24]....
        /*089c*/ 	.word	0x0000b210


	//   ....[25]....
        /*08a0*/ 	.word	0x0000b220


	//   ....[26]....
        /*08a4*/ 	.word	0x0000b230


	//   ....[27]....
        /*08a8*/ 	.word	0x0000b240


	//   ....[28]....
        /*08ac*/ 	.word	0x0000dd40


	//   ....[29]....
        /*08b0*/ 	.word	0x0000dd50


	//   ....[30]....
        /*08b4*/ 	.word	0x0000dd60


	//   ....[31]....
        /*08b8*/ 	.word	0x0000dd70


	//   ....[32]....
        /*08bc*/ 	.word	0x00011c50


	//   ....[33]....
        /*08c0*/ 	.word	0x00011d10


	//   ....[34]....
        /*08c4*/ 	.word	0x000121f0


	//   ....[35]....
        /*08c8*/ 	.word	0x00012270


	//   ....[36]....
        /*08cc*/ 	.word	0x00014720


	//   ....[37]....
        /*08d0*/ 	.word	0x00014730


	//   ....[38]....
        /*08d4*/ 	.word	0x00014760


	//   ....[39]....
        /*08d8*/ 	.word	0x00014770


	//   ....[40]....
        /*08dc*/ 	.word	0x00015cd0


	//   ....[41]....
        /*08e0*/ 	.word	0x00015d10


	//   ....[42]....
        /*08e4*/ 	.word	0x00015dc0


	//   ....[43]....
        /*08e8*/ 	.word	0x00015de0


	//   ....[44]....
        /*08ec*/ 	.word	0x000173e0


	//   ....[45]....
        /*08f0*/ 	.word	0x00017440


	//   ....[46]....
        /*08f4*/ 	.word	0x00017480


	//   ....[47]....
        /*08f8*/ 	.word	0x000174a0


	//   ....[48]....
        /*08fc*/ 	.word	0x00017bd0


	//   ....[49]....
        /*0900*/ 	.word	0x00017bf0


	//   ....[50]....
        /*0904*/ 	.word	0x00017d20


	//   ....[51]....
        /*0908*/ 	.word	0x00017d40


	//   ....[52]....
        /*090c*/ 	.word	0x00017e40


	//   ....[53]....
        /*0910*/ 	.word	0x00017e60


	//   ....[54]....
        /*0914*/ 	.word	0x00017f70


	//   ....[55]....
        /*0918*/ 	.word	0x00017f90


	//   ....[56]....
        /*091c*/ 	.word	0x00018880


	//   ....[57]....
        /*0920*/ 	.word	0x000188b0


	//   ....[58]....
        /*0924*/ 	.word	0x000189b0


	//   ....[59]....
        /*0928*/ 	.word	0x000189d0


	//   ....[60]....
        /*092c*/ 	.word	0x00018ad0


	//   ....[61]....
        /*0930*/ 	.word	0x00018af0


	//   ....[62]....
        /*0934*/ 	.word	0x00018c00


	//   ....[63]....
        /*0938*/ 	.word	0x00018c20


	//   ....[64]....
        /*093c*/ 	.word	0x00018db0


	//   ....[65]....
        /*0940*/ 	.word	0x00018f80


	//   ....[66]....
        /*0944*/ 	.word	0x00018fb0


	//   ....[67]....
        /*0948*/ 	.word	0x00018fe0


	//   ....[68]....
        /*094c*/ 	.word	0x00019010


	//   ....[69]....
        /*0950*/ 	.word	0x00019040


	//   ....[70]....
        /*0954*/ 	.word	0x00019070


	//   ....[71]....
        /*0958*/ 	.word	0x000191e0


	//   ....[72]....
        /*095c*/ 	.word	0x00019210


	//   ....[73]....
        /*0960*/ 	.word	0x00019240


	//   ....[74]....
        /*0964*/ 	.word	0x00019270


	//   ....[75]....
        /*0968*/ 	.word	0x000192a0


	//   ....[76]....
        /*096c*/ 	.word	0x000192d0


	//   ....[77]....
        /*0970*/ 	.word	0x00019360


	//   ....[78]....
        /*0974*/ 	.word	0x00019390


	//   ....[79]....
        /*0978*/ 	.word	0x00019410


	//   ....[80]....
        /*097c*/ 	.word	0x00019f10


	//   ....[81]....
        /*0980*/ 	.word	0x0001bf80


	//   ....[82]....
        /*0984*/ 	.word	0x0001bfa0


	//   ....[83]....
        /*0988*/ 	.word	0x0001c050


	//   ....[84]....
        /*098c*/ 	.word	0x0001c070


	//   ....[85]....
        /*0990*/ 	.word	0x0001c110


	//   ....[86]....
        /*0994*/ 	.word	0x0001c130


	//   ....[87]....
        /*0998*/ 	.word	0x0001c1d0


	//   ....[88]....
        /*099c*/ 	.word	0x0001c1f0


	//   ....[89]....
        /*09a0*/ 	.word	0x0001c290


	//   ....[90]....
        /*09a4*/ 	.word	0x0001c2b0


	//   ....[91]....
        /*09a8*/ 	.word	0x0001c2c0


	//   ....[92]....
        /*09ac*/ 	.word	0x0001c350


	//   ....[93]....
        /*09b0*/ 	.word	0x0001cab0


	//   ....[94]....
        /*09b4*/ 	.word	0x0001cae0


	//   ....[95]....
        /*09b8*/ 	.word	0x0001cb40


	//   ....[96]....
        /*09bc*/ 	.word	0x0001cb90


	//   ....[97]....
        /*09c0*/ 	.word	0x0001cbd0


	//   ....[98]....
        /*09c4*/ 	.word	0x0001cc40


	//   ....[99]....
        /*09c8*/ 	.word	0x0001cc80


	//   ....[100]....
        /*09cc*/ 	.word	0x0001ccf0


	//   ....[101]....
        /*09d0*/ 	.word	0x0001cd30


	//   ....[102]....
        /*09d4*/ 	.word	0x0001cda0


	//   ....[103]....
        /*09d8*/ 	.word	0x0001cde0


	//   ....[104]....
        /*09dc*/ 	.word	0x0001ce50


	//   ....[105]....
        /*09e0*/ 	.word	0x0001ce90


	//   ....[106]....
        /*09e4*/ 	.word	0x0001cf00


	//   ....[107]....
        /*09e8*/ 	.word	0x0001cf20


	//   ....[108]....
        /*09ec*/ 	.word	0x0001cf50


	//   ....[109]....
        /*09f0*/ 	.word	0x0001d770


	//   ....[110]....
        /*09f4*/ 	.word	0x0001d780


	//   ....[111]....
        /*09f8*/ 	.word	0x0001d7b0


	//   ....[112]....
        /*09fc*/ 	.word	0x0001d800


	//   ....[113]....
        /*0a00*/ 	.word	0x0001d810


	//   ....[114]....
        /*0a04*/ 	.word	0x0001d870


	//   ....[115]....
        /*0a08*/ 	.word	0x0001d8a0


	//   ....[116]....
        /*0a0c*/ 	.word	0x0001d8e0


	//   ....[117]....
        /*0a10*/ 	.word	0x0001d910


	//   ....[118]....
        /*0a14*/ 	.word	0x0001d950


	//   ....[119]....
        /*0a18*/ 	.word	0x0001d980


	//   ....[120]....
        /*0a1c*/ 	.word	0x0001d9c0


	//   ....[121]....
        /*0a20*/ 	.word	0x0001dc60


	//   ....[122]....
        /*0a24*/ 	.word	0x0001dc80


	//   ....[123]....
        /*0a28*/ 	.word	0x0001dc90


	//   ....[124]....
        /*0a2c*/ 	.word	0x0001dd20


	//   ....[125]....
        /*0a30*/ 	.word	0x0001dd30


	//   ....[126]....
        /*0a34*/ 	.word	0x0001ddc0


	//   ....[127]....
        /*0a38*/ 	.word	0x0001ddd0


	//   ....[128]....
        /*0a3c*/ 	.word	0x0001de60


	//   ....[129]....
        /*0a40*/ 	.word	0x0001de70


	//   ....[130]....
        /*0a44*/ 	.word	0x0001df00


	//   ....[131]....
        /*0a48*/ 	.word	0x0001df10


	//   ....[132]....
        /*0a4c*/ 	.word	0x0001df20


	//   ....[133]....
        /*0a50*/ 	.word	0x0001e520


	//   ....[134]....
        /*0a54*/ 	.word	0x0001e560


	//   ....[135]....
        /*0a58*/ 	.word	0x0001e590


	//   ....[136]....
        /*0a5c*/ 	.word	0x0001e5d0


	//   ....[137]....
        /*0a60*/ 	.word	0x0001e660


	//   ....[138]....
        /*0a64*/ 	.word	0x0001e680


	//   ....[139]....
        /*0a68*/ 	.word	0x0001e700


	//   ....[140]....
        /*0a6c*/ 	.word	0x0001e730


	//   ....[141]....
        /*0a70*/ 	.word	0x0001e7a0


	//   ....[142]....
        /*0a74*/ 	.word	0x0001e7c0


	//   ....[143]....
        /*0a78*/ 	.word	0x0001e800


	//   ....[144]....
        /*0a7c*/ 	.word	0x0001e850


	//   ....[145]....
        /*0a80*/ 	.word	0x0001ec40


	//   ....[146]....
        /*0a84*/ 	.word	0x0001eca0


	//   ....[147]....
        /*0a88*/ 	.word	0x0001ecd0


	//   ....[148]....
        /*0a8c*/ 	.word	0x0001ece0


	//   ....[149]....
        /*0a90*/ 	.word	0x0001ed10


	//   ....[150]....
        /*0a94*/ 	.word	0x0001ed40


	//   ....[151]....
        /*0a98*/ 	.word	0x0001ed70


	//   ....[152]....
        /*0a9c*/ 	.word	0x0001eda0


	//   ....[153]....
        /*0aa0*/ 	.word	0x0001ef20


	//   ....[154]....
        /*0aa4*/ 	.word	0x0001ef50


	//   ....[155]....
        /*0aa8*/ 	.word	0x0001ef80


	//   ....[156]....
        /*0aac*/ 	.word	0x0001efb0


	//   ....[157]....
        /*0ab0*/ 	.word	0x0001efe0


	//   ....[158]....
        /*0ab4*/ 	.word	0x0001f010


	//   ....[159]....
        /*0ab8*/ 	.word	0x0001f0d0


	//   ....[160]....
        /*0abc*/ 	.word	0x0001f0f0


	//   ....[161]....
        /*0ac0*/ 	.word	0x0001f160


	//   ....[162]....
        /*0ac4*/ 	.word	0x0001f5d0


	//   ....[163]....
        /*0ac8*/ 	.word	0x0001f8f0


	//   ....[164]....
        /*0acc*/ 	.word	0x0001f980


	//   ....[165]....
        /*0ad0*/ 	.word	0x0001fa20


	//   ....[166]....
        /*0ad4*/ 	.word	0x0001fab0


	//   ....[167]....
        /*0ad8*/ 	.word	0x0001fba0


	//   ....[168]....
        /*0adc*/ 	.word	0x0001fc30


	//   ....[169]....
        /*0ae0*/ 	.word	0x0001fcd0


	//   ....[170]....
        /*0ae4*/ 	.word	0x0001fd60


	//   ....[171]....
        /*0ae8*/ 	.word	0x0001fe50


	//   ....[172]....
        /*0aec*/ 	.word	0x0001fee0


	//   ....[173]....
        /*0af0*/ 	.word	0x0001ff80


	//   ....[174]....
        /*0af4*/ 	.word	0x00020010


	//   ....[175]....
        /*0af8*/ 	.word	0x00020100


	//   ....[176]....
        /*0afc*/ 	.word	0x00020190


	//   ....[177]....
        /*0b00*/ 	.word	0x000201e0


	//   ....[178]....
        /*0b04*/ 	.word	0x00020230


	//   ....[179]....
        /*0b08*/ 	.word	0x00020310


	//   ....[180]....
        /*0b0c*/ 	.word	0x000203a0


	//   ....[181]....
        /*0b10*/ 	.word	0x000203f0


	//   ....[182]....
        /*0b14*/ 	.word	0x00020440


	//   ....[183]....
        /*0b18*/ 	.word	0x000206a0


	//   ....[184]....
        /*0b1c*/ 	.word	0x00020980


	//   ....[185]....
        /*0b20*/ 	.word	0x00020a70


	//   ....[186]....
        /*0b24*/ 	.word	0x00020b10


	//   ....[187]....
        /*0b28*/ 	.word	0x00020b70


	//   ....[188]....
        /*0b2c*/ 	.word	0x00020c80


	//   ....[189]....
        /*0b30*/ 	.word	0x00020cf0


	//   ....[190]....
        /*0b34*/ 	.word	0x00020e00


	//   ....[191]....
        /*0b38*/ 	.word	0x00020e70


	//   ....[192]....
        /*0b3c*/ 	.word	0x00020f80


	//   ....[193]....
        /*0b40*/ 	.word	0x00020ff0


	//   ....[194]....
        /*0b44*/ 	.word	0x00021100


	//   ....[195]....
        /*0b48*/ 	.word	0x00021170


	//   ....[196]....
        /*0b4c*/ 	.word	0x00021250


	//   ....[197]....
        /*0b50*/ 	.word	0x00021350


	//   ....[198]....
        /*0b54*/ 	.word	0x000213c0


	//   ....[199]....
        /*0b58*/ 	.word	0x00021440


	//   ....[200]....
        /*0b5c*/ 	.word	0x00021500


	//   ....[201]....
        /*0b60*/ 	.word	0x00021580


	//   ....[202]....
        /*0b64*/ 	.word	0x00021660


	//   ....[203]....
        /*0b68*/ 	.word	0x000216e0


	//   ....[204]....
        /*0b6c*/ 	.word	0x000217c0


	//   ....[205]....
        /*0b70*/ 	.word	0x00021840


	//   ....[206]....
        /*0b74*/ 	.word	0x00021920


	//   ....[207]....
        /*0b78*/ 	.word	0x000219a0


	//   ....[208]....
        /*0b7c*/ 	.word	0x00021a80


	//   ....[209]....
        /*0b80*/ 	.word	0x00021b00


	//   ....[210]....
        /*0b84*/ 	.word	0x00021be0


	//   ....[211]....
        /*0b88*/ 	.word	0x00021c60


	//   ....[212]....
        /*0b8c*/ 	.word	0x00021d20


	//   ....[213]....
        /*0b90*/ 	.word	0x00021e50


	//   ....[214]....
        /*0b94*/ 	.word	0x00021f10


	//   ....[215]....
        /*0b98*/ 	.word	0x00021f80


	//   ....[216]....
        /*0b9c*/ 	.word	0x00022090


	//   ....[217]....
        /*0ba0*/ 	.word	0x000220f0


	//   ....[218]....
        /*0ba4*/ 	.word	0x000221c0


	//   ....[219]....
        /*0ba8*/ 	.word	0x00022220


	//   ....[220]....
        /*0bac*/ 	.word	0x000222f0


	//   ....[221]....
        /*0bb0*/ 	.word	0x00022350


	//   ....[222]....
        /*0bb4*/ 	.word	0x00022420


	//   ....[223]....
        /*0bb8*/ 	.word	0x00022510


	//   ....[224]....
        /*0bbc*/ 	.word	0x000225a0


	//   ....[225]....
        /*0bc0*/ 	.word	0x00022690


	//   ....[226]....
        /*0bc4*/ 	.word	0x00022730


	//   ....[227]....
        /*0bc8*/ 	.word	0x00022790


	//   ....[228]....
        /*0bcc*/ 	.word	0x00022890


	//   ....[229]....
        /*0bd0*/ 	.word	0x000228f0


	//   ....[230]....
        /*0bd4*/ 	.word	0x000229f0


	//   ....[231]....
        /*0bd8*/ 	.word	0x00022a50


	//   ....[232]....
        /*0bdc*/ 	.word	0x00022b50


	//   ....[233]....
        /*0be0*/ 	.word	0x00022bb0


	//   ....[234]....
        /*0be4*/ 	.word	0x00022cb0


	//   ....[235]....
        /*0be8*/ 	.word	0x00022d10


	//   ....[236]....
        /*0bec*/ 	.word	0x00022de0


	//   ....[237]....
        /*0bf0*/ 	.word	0x00022f20


	//   ....[238]....
        /*0bf4*/ 	.word	0x00022fd0


	//   ....[239]....
        /*0bf8*/ 	.word	0x000230a0


	//   ....[240]....
        /*0bfc*/ 	.word	0x00023170


	//   ....[241]....
        /*0c00*/ 	.word	0x000231d0


	//   ....[242]....
        /*0c04*/ 	.word	0x000232c0


	//   ....[243]....
        /*0c08*/ 	.word	0x00023320


	//   ....[244]....
        /*0c0c*/ 	.word	0x00023410


	//   ....[245]....
        /*0c10*/ 	.word	0x00023470


	//   ....[246]....
        /*0c14*/ 	.word	0x00023560


	//   ....[247]....
        /*0c18*/ 	.word	0x000235c0


	//   ....[248]....
        /*0c1c*/ 	.word	0x000236a0


	//   ....[249]....
        /*0c20*/ 	.word	0x00023730


	//   ....[250]....
        /*0c24*/ 	.word	0x000237d0


	//   ....[251]....
        /*0c28*/ 	.word	0x000238f0


	//   ....[252]....
        /*0c2c*/ 	.word	0x00023960


	//   ....[253]....
        /*0c30*/ 	.word	0x000239d0


	//   ....[254]....
        /*0c34*/ 	.word	0x00023a40


	//   ....[255]....
        /*0c38*/ 	.word	0x00023ab0


	//   ....[0]....
        /*0c3c*/ 	.word	0x00023b30


	//   ....[1]....
        /*0c40*/ 	.word	0x00023bc0


	//   ....[2]....
        /*0c44*/ 	.word	0x00023c50


	//   ....[3]....
        /*0c48*/ 	.word	0x00023cc0


	//   ....[4]....
        /*0c4c*/ 	.word	0x00023d30


	//   ....[5]....
        /*0c50*/ 	.word	0x00023da0


	//   ....[6]....
        /*0c54*/ 	.word	0x00023e20


	//   ....[7]....
        /*0c58*/ 	.word	0x00023e90


	//   ....[8]....
        /*0c5c*/ 	.word	0x00023f30


	//   ....[9]....
        /*0c60*/ 	.word	0x00023fc0


	//   ....[10]....
        /*0c64*/ 	.word	0x000240e0


	//----- nvinfo : EIATTR_REG_RECONFIG
	.align		4
.L_647:
        /*0c68*/ 	.byte	0x01, 0x54
	.zero		2


	//----- nvinfo : EIATTR_SYSCALL_OFFSETS
	.align		4
        /*0c6c*/ 	.byte	0x04, 0x46
        /*0c6e*/ 	.short	(.L_649 - .L_648)


	//   ....[0]....
.L_648:
        /*0c70*/ 	.word	0x00001af0


	//   ....[1]....
        /*0c74*/ 	.word	0x00001c40


	//   ....[2]....
        /*0c78*/ 	.word	0x0000ae20


	//   ....[3]....
        /*0c7c*/ 	.word	0x0000b190


	//   ....[4]....
        /*0c80*/ 	.word	0x0001b560


	//   ....[5]....
        /*0c84*/ 	.word	0x0001b6b0


	//   ....[6]....
        /*0c88*/ 	.word	0x0001b7a0


	//   ....[7]....
        /*0c8c*/ 	.word	0x0001c710


	//----- nvinfo : EIATTR_MBARRIER_INSTR_OFFSETS
	.align		4
.L_649:
        /*0c90*/ 	.byte	0x04, 0x39
        /*0c92*/ 	.short	(.L_651 - .L_650)


	//   ....[0]....
.L_650:
        /*0c94*/ 	.word	0x00000270
        /*0c98*/ 	.word	0x000000ff
        /*0c9c*/ 	.word	0x00030800
        /*0ca0*/ 	.short	0x0100
        /*0ca2*/ 	.byte	0x08
	.zero		1


	//   ....[1]....
        /*0ca4*/ 	.word	0x00000280
        /*0ca8*/ 	.word	0x000000ff
        /*0cac*/ 	.word	0x00030820
        /*0cb0*/ 	.short	0x0100
        /*0cb2*/ 	.byte	0x08
	.zero		1


	//   ....[2]....
        /*0cb4*/ 	.word	0x00000370
        /*0cb8*/ 	.word	0x000000ff
        /*0cbc*/ 	.word	0x00030830
        /*0cc0*/ 	.short	0x0100
        /*0cc2*/ 	.byte	0x08
	.zero		1


	//   ....[3]....
        /*0cc4*/ 	.word	0x00000380
        /*0cc8*/ 	.word	0x000000ff
        /*0ccc*/ 	.word	0x00030840
        /*0cd0*/ 	.short	0x0100
        /*0cd2*/ 	.byte	0x08
	.zero		1


	//   ....[4]....
        /*0cd4*/ 	.word	0x00000390
        /*0cd8*/ 	.word	0x000000ff
        /*0cdc*/ 	.word	0x00030838
        /*0ce0*/ 	.short	0x0100
        /*0ce2*/ 	.byte	0x08
	.zero		1


	//   ....[5]....
        /*0ce4*/ 	.word	0x000003a0
        /*0ce8*/ 	.word	0x000000ff
        /*0cec*/ 	.word	0x00030848
        /*0cf0*/ 	.short	0x0100
        /*0cf2*/ 	.byte	0x08
	.zero		1


	//   ....[6]....
        /*0cf4*/ 	.word	0x000004d0
        /*0cf8*/ 	.word	0x000000ff
        /*0cfc*/ 	.word	0x00030850
        /*0d00*/ 	.short	0x0100
        /*0d02*/ 	.byte	0x08
	.zero		1


	//   ....[7]....
        /*0d04*/ 	.word	0x000004e0
        /*0d08*/ 	.word	0x000000ff
        /*0d0c*/ 	.word	0x00030860
        /*0d10*/ 	.short	0x0100
        /*0d12*/ 	.byte	0x08
	.zero		1


	//   ....[8]....
        /*0d14*/ 	.word	0x000004f0
        /*0d18*/ 	.word	0x000000ff
        /*0d1c*/ 	.word	0x00030858
        /*0d20*/ 	.short	0x0100
        /*0d22*/ 	.byte	0x08
	.zero		1


	//   ....[9]....
        /*0d24*/ 	.word	0x00000500
        /*0d28*/ 	.word	0x000000ff
        /*0d2c*/ 	.word	0x00030868
        /*0d30*/ 	.short	0x0100
        /*0d32*/ 	.byte	0x08
	.zero		1


	//   ....[10]....
        /*0d34*/ 	.word	0x000005f0
        /*0d38*/ 	.word	0x000000ff
        /*0d3c*/ 	.word	0x00030870
        /*0d40*/ 	.short	0x0100
        /*0d42*/ 	.byte	0x06
	.zero		1


	//   ....[11]....
        /*0d44*/ 	.word	0x00000600
        /*0d48*/ 	.word	0x000000ff
        /*0d4c*/ 	.word	0x00030880
        /*0d50*/ 	.short	0x0100
        /*0d52*/ 	.byte	0x06
	.zero		1


	//   ....[12]....
        /*0d54*/ 	.word	0x00000610
        /*0d58*/ 	.word	0x000000ff
        /*0d5c*/ 	.word	0x00030878
        /*0d60*/ 	.short	0x0100
        /*0d62*/ 	.byte	0x06
	.zero		1


	//   ....[13]....
        /*0d64*/ 	.word	0x00000620
        /*0d68*/ 	.word	0x000000ff
        /*0d6c*/ 	.word	0x00030888
        /*0d70*/ 	.short	0x0100
        /*0d72*/ 	.byte	0x06
	.zero		1


	//   ....[14]....
        /*0d74*/ 	.word	0x00000750
        /*0d78*/ 	.word	0x000000ff
        /*0d7c*/ 	.word	0x00030890
        /*0d80*/ 	.short	0x0100
        /*0d82*/ 	.byte	0x08
	.zero		1


	//   ....[15]....
        /*0d84*/ 	.word	0x00000760
        /*0d88*/ 	.word	0x000000ff
        /*0d8c*/ 	.word	0x000308a0
        /*0d90*/ 	.short	0x0100
        /*0d92*/ 	.byte	0x08
	.zero		1


	//   ....[16]....
        /*0d94*/ 	.word	0x00000770
        /*0d98*/ 	.word	0x000000ff
        /*0d9c*/ 	.word	0x00030898
        /*0da0*/ 	.short	0x0100
        /*0da2*/ 	.byte	0x08
	.zero		1


	//   ....[17]....
        /*0da4*/ 	.word	0x00000780
        /*0da8*/ 	.word	0x000000ff
        /*0dac*/ 	.word	0x000308a8
        /*0db0*/ 	.short	0x0100
        /*0db2*/ 	.byte	0x08
	.zero		1


	//   ....[18]....
        /*0db4*/ 	.word	0x000008b0
        /*0db8*/ 	.word	0x000000ff
        /*0dbc*/ 	.word	0x000308b0
        /*0dc0*/ 	.short	0x0100
        /*0dc2*/ 	.byte	0x08
	.zero		1


	//   ....[19]....
        /*0dc4*/ 	.word	0x000008c0
        /*0dc8*/ 	.word	0x000000ff
        /*0dcc*/ 	.word	0x000308c0
        /*0dd0*/ 	.short	0x0100
        /*0dd2*/ 	.byte	0x08
	.zero		1


	//   ....[20]....
        /*0dd4*/ 	.word	0x000008d0
        /*0dd8*/ 	.word	0x000000ff
        /*0ddc*/ 	.word	0x000308b8
        /*0de0*/ 	.short	0x0100
        /*0de2*/ 	.byte	0x08
	.zero		1


	//   ....[21]....
        /*0de4*/ 	.word	0x000008e0
        /*0de8*/ 	.word	0x000000ff
        /*0dec*/ 	.word	0x000308c8
        /*0df0*/ 	.short	0x0100
        /*0df2*/ 	.byte	0x08
	.zero		1


	//   ....[22]....
        /*0df4*/ 	.word	0x000036a0
        /*0df8*/ 	.word	0x00000056
        /*0dfc*/ 	.word	0x00030890
        /*0e00*/ 	.short	0x010a
        /*0e02*/ 	.byte	0x3f
	.zero		1


	//   ....[23]....
        /*0e04*/ 	.word	0x00006ac0
        /*0e08*/ 	.word	0x00000056
        /*0e0c*/ 	.word	0x00030890
        /*0e10*/ 	.short	0x010a
        /*0e12*/ 	.byte	0x3f
	.zero		1


	//   ....[24]....
        /*0e14*/ 	.word	0x00009900
        /*0e18*/ 	.word	0x00000056
        /*0e1c*/ 	.word	0x00030890
        /*0e20*/ 	.short	0x010a
        /*0e22*/ 	.byte	0x3f
	.zero		1


	//   ....[25]....
        /*0e24*/ 	.word	0x0000a0c0
        /*0e28*/ 	.word	0x0000000b
        /*0e2c*/ 	.word	0x00000000
        /*0e30*/ 	.short	0x0101
        /*0e32*/ 	.byte	0x3f
	.zero		1


	//   ....[26]....
        /*0e34*/ 	.word	0x0000a100
        /*0e38*/ 	.word	0x00000056
        /*0e3c*/ 	.word	0x000308b0
        /*0e40*/ 	.short	0x010a
        /*0e42*/ 	.byte	0x3f
	.zero		1


	//   ....[27]....
        /*0e44*/ 	.word	0x0000a800
        /*0e48*/ 	.word	0x00000056
        /*0e4c*/ 	.word	0x00000000
        /*0e50*/ 	.short	0x0101
        /*0e52*/ 	.byte	0x3f
	.zero		1


	//   ....[28]....
        /*0e54*/ 	.word	0x0000aeb0
        /*0e58*/ 	.word	0x00000012
        /*0e5c*/ 	.word	0x00030800
        /*0e60*/ 	.short	0x010a
        /*0e62*/ 	.byte	0x3f
	.zero		1


	//   ....[29]....
        /*0e64*/ 	.word	0x0000af00
        /*0e68*/ 	.word	0x00000012
        /*0e6c*/ 	.word	0x00030800
        /*0e70*/ 	.short	0x010a
        /*0e72*/ 	.byte	0x3f
	.zero		1


	//   ....[30]....
        /*0e74*/ 	.word	0x0000bce0
        /*0e78*/ 	.word	0x00000012
        /*0e7c*/ 	.word	0x00030800
        /*0e80*/ 	.short	0x010a
        /*0e82*/ 	.byte	0x3f
	.zero		1


	//   ....[31]....
        /*0e84*/ 	.word	0x0000e5c0
        /*0e88*/ 	.word	0x00000012
        /*0e8c*/ 	.word	0x00030800
        /*0e90*/ 	.short	0x010a
        /*0e92*/ 	.byte	0x3f
	.zero		1


	//   ....[32]....
        /*0e94*/ 	.word	0x00010a70
        /*0e98*/ 	.word	0x00000003
        /*0e9c*/ 	.word	0x00030830
        /*0ea0*/ 	.short	0x010a
        /*0ea2*/ 	.byte	0x3f
	.zero		1


	//   ....[33]....
        /*0ea4*/ 	.word	0x00010ac0
        /*0ea8*/ 	.word	0x00000003
        /*0eac*/ 	.word	0x00030830
        /*0eb0*/ 	.short	0x010a
        /*0eb2*/ 	.byte	0x3f
	.zero		1


	//   ....[34]....
        /*0eb4*/ 	.word	0x00012760
        /*0eb8*/ 	.word	0x0000000a
        /*0ebc*/ 	.word	0x00000000
        /*0ec0*/ 	.short	0x0101
        /*0ec2*/ 	.byte	0x3f
	.zero		1


	//   ....[35]....
        /*0ec4*/ 	.word	0x00013170
        /*0ec8*/ 	.word	0x0000000a
        /*0ecc*/ 	.word	0x00030830
        /*0ed0*/ 	.short	0x010a
        /*0ed2*/ 	.byte	0x3f
	.zero		1


	//   ....[36]....
        /*0ed4*/ 	.word	0x000131f0
        /*0ed8*/ 	.word	0x0000000a
        /*0edc*/ 	.word	0x00030830
        /*0ee0*/ 	.short	0x010a
        /*0ee2*/ 	.byte	0x3f
	.zero		1


	//   ....[37]....
        /*0ee4*/ 	.word	0x000140a0
        /*0ee8*/ 	.word	0x0000000b
        /*0eec*/ 	.word	0x00030850
        /*0ef0*/ 	.short	0x010a
        /*0ef2*/ 	.byte	0x3f
	.zero		1


	//   ....[38]....
        /*0ef4*/ 	.word	0x000140f0
        /*0ef8*/ 	.word	0x0000000b
        /*0efc*/ 	.word	0x00030850
        /*0f00*/ 	.short	0x010a
        /*0f02*/ 	.byte	0x3f
	.zero		1


	//   ....[39]....
        /*0f04*/ 	.word	0x00014b40
        /*0f08*/ 	.word	0x00000081
        /*0f0c*/ 	.word	0x00000000
        /*0f10*/ 	.short	0x0101
        /*0f12*/ 	.byte	0x3f
	.zero		1


	//   ....[40]....
        /*0f14*/ 	.word	0x00015200
        /*0f18*/ 	.word	0x0000000b
        /*0f1c*/ 	.word	0x00000000
        /*0f20*/ 	.short	0x0101
        /*0f22*/ 	.byte	0x3f
	.zero		1


	//   ....[41]....
        /*0f24*/ 	.word	0x00015a00
        /*0f28*/ 	.word	0x00000008
        /*0f2c*/ 	.word	0x00030850
        /*0f30*/ 	.short	0x010a
        /*0f32*/ 	.byte	0x3f
	.zero		1


	//   ....[42]....
        /*0f34*/ 	.word	0x00015aa0
        /*0f38*/ 	.word	0x00000008
        /*0f3c*/ 	.word	0x00030850
        /*0f40*/ 	.short	0x010a
        /*0f42*/ 	.byte	0x3f
	.zero		1


	//   ....[43]....
        /*0f44*/ 	.word	0x00015f90
        /*0f48*/ 	.word	0x00000008
        /*0f4c*/ 	.word	0x00000000
        /*0f50*/ 	.short	0x0101
        /*0f52*/ 	.byte	0x3f
	.zero		1


	//   ....[44]....
        /*0f54*/ 	.word	0x00017c00
        /*0f58*/ 	.word	0x00000000
        /*0f5c*/ 	.word	0x00000000
        /*0f60*/ 	.short	0x0101
        /*0f62*/ 	.byte	0x3f
	.zero		1


	//   ....[45]....
        /*0f64*/ 	.word	0x00019ff0
        /*0f68*/ 	.word	0x00000016
        /*0f6c*/ 	.word	0x00030820
        /*0f70*/ 	.short	0x010a
        /*0f72*/ 	.byte	0x3f
	.zero		1


	//   ....[46]....
        /*0f74*/ 	.word	0x0001a080
        /*0f78*/ 	.word	0x00000009
        /*0f7c*/ 	.word	0x000308a0
        /*0f80*/ 	.short	0x010a
        /*0f82*/ 	.byte	0x3f
	.zero		1


	//   ....[47]....
        /*0f84*/ 	.word	0x0001a4d0
        /*0f88*/ 	.word	0x00000009
        /*0f8c*/ 	.word	0x000308c0
        /*0f90*/ 	.short	0x010a
        /*0f92*/ 	.byte	0x3f
	.zero		1


	//   ....[48]....
        /*0f94*/ 	.word	0x0001a9e0
        /*0f98*/ 	.word	0x00000008
        /*0f9c*/ 	.word	0x000308a0
        /*0fa0*/ 	.short	0x010a
        /*0fa2*/ 	.byte	0x3f
	.zero		1


	//   ....[49]....
        /*0fa4*/ 	.word	0x0001ae20
        /*0fa8*/ 	.word	0x00000008
        /*0fac*/ 	.word	0x000308c0
        /*0fb0*/ 	.short	0x010a
        /*0fb2*/ 	.byte	0x3f
	.zero		1


	//   ....[50]....
        /*0fb4*/ 	.word	0x0001bd50
        /*0fb8*/ 	.word	0x00000007
        /*0fbc*/ 	.word	0x00030840
        /*0fc0*/ 	.short	0x010a
        /*0fc2*/ 	.byte	0x3f
	.zero		1


	//   ....[51]....
        /*0fc4*/ 	.word	0x0001c410
        /*0fc8*/ 	.word	0x00000007
        /*0fcc*/ 	.word	0x00030830
        /*0fd0*/ 	.short	0x0107
        /*0fd2*/ 	.byte	0x3f
	.zero		1


	//   ....[52]....
        /*0fd4*/ 	.word	0x0001c4e0
        /*0fd8*/ 	.word	0x00000007
        /*0fdc*/ 	.word	0x00030830
        /*0fe0*/ 	.short	0x0101
        /*0fe2*/ 	.byte	0x3f
	.zero		1


	//   ....[53]....
        /*0fe4*/ 	.word	0x0001d070
        /*0fe8*/ 	.word	0x00000016
        /*0fec*/ 	.word	0x00030800
        /*0ff0*/ 	.short	0x0107
        /*0ff2*/ 	.byte	0x3f
	.zero		1


	//   ....[54]....
        /*0ff4*/ 	.word	0x0001d170
        /*0ff8*/ 	.word	0x00000016
        /*0ffc*/ 	.word	0x00030800
        /*1000*/ 	.short	0x0101
        /*1002*/ 	.byte	0x3f
	.zero		1


	//   ....[55]....
        /*1004*/ 	.word	0x0001d190
        /*1008*/ 	.word	0x00000016
        /*100c*/ 	.word	0x00030820
        /*1010*/ 	.short	0x010a
        /*1012*/ 	.byte	0x3f
	.zero		1


	//   ....[56]....
        /*1014*/ 	.word	0x0001d570
        /*1018*/ 	.word	0x00000007
        /*101c*/ 	.word	0x00030840
        /*1020*/ 	.short	0x010a
        /*1022*/ 	.byte	0x3f
	.zero		1


	//   ....[57]....
        /*1024*/ 	.word	0x0001da80
        /*1028*/ 	.word	0x00000007
        /*102c*/ 	.word	0x00030830
        /*1030*/ 	.short	0x0107
        /*1032*/ 	.byte	0x3f
	.zero		1


	//   ....[58]....
        /*1034*/ 	.word	0x0001db40
        /*1038*/ 	.word	0x00000007
        /*103c*/ 	.word	0x00030830
        /*1040*/ 	.short	0x0101
        /*1042*/ 	.byte	0x3f
	.zero		1


	//   ....[59]....
        /*1044*/ 	.word	0x0001dba0
        /*1048*/ 	.word	0x00000006
        /*104c*/ 	.word	0x00030860
        /*1050*/ 	.short	0x010a
        /*1052*/ 	.byte	0x3f
	.zero		1


	//   ....[60]....
        /*1054*/ 	.word	0x0001e100
        /*1058*/ 	.word	0x00000006
        /*105c*/ 	.word	0x00030850
        /*1060*/ 	.short	0x0107
        /*1062*/ 	.byte	0x3f
	.zero		1


	//   ....[61]....
        /*1064*/ 	.word	0x0001e260
        /*1068*/ 	.word	0x00000006
        /*106c*/ 	.word	0x00030850
        /*1070*/ 	.short	0x0101
        /*1072*/ 	.byte	0x3f
	.zero		1


	//   ....[62]....
        /*1074*/ 	.word	0x0001e470
        /*1078*/ 	.word	0x00000000
        /*107c*/ 	.word	0x00030860
        /*1080*/ 	.short	0x010a
        /*1082*/ 	.byte	0x3f
	.zero		1


	//   ....[63]....
        /*1084*/ 	.word	0x0001e980
        /*1088*/ 	.word	0x00000000
        /*108c*/ 	.word	0x00030850
        /*1090*/ 	.short	0x0107
        /*1092*/ 	.byte	0x3f
	.zero		1


	//   ....[64]....
        /*1094*/ 	.word	0x0001ea40
        /*1098*/ 	.word	0x00000000
        /*109c*/ 	.word	0x00030850
        /*10a0*/ 	.short	0x0101
        /*10a2*/ 	.byte	0x3f
	.zero		1


	//   ....[65]....
        /*10a4*/ 	.word	0x0001f550
        /*10a8*/ 	.word	0x00000007
        /*10ac*/ 	.word	0x00030820
        /*10b0*/ 	.short	0x010a
        /*10b2*/ 	.byte	0x3f
	.zero		1


	//   ....[66]....
        /*10b4*/ 	.word	0x0001f6c0
        /*10b8*/ 	.word	0x00000005
        /*10bc*/ 	.word	0x00030840
        /*10c0*/ 	.short	0x010a
        /*10c2*/ 	.byte	0x3f
	.zero		1


	//   ....[67]....
        /*10c4*/ 	.word	0x0001f760
        /*10c8*/ 	.word	0x00000003
        /*10cc*/ 	.word	0x00030840
        /*10d0*/ 	.short	0x010a
        /*10d2*/ 	.byte	0x3f
	.zero		1


	//   ....[68]....
        /*10d4*/ 	.word	0x0001f7a0
        /*10d8*/ 	.word	0x00000005
        /*10dc*/ 	.word	0x00030860
        /*10e0*/ 	.short	0x010a
        /*10e2*/ 	.byte	0x3f
	.zero		1


	//   ....[69]....
        /*10e4*/ 	.word	0x0001f7e0
        /*10e8*/ 	.word	0x00000003
        /*10ec*/ 	.word	0x00030860
        /*10f0*/ 	.short	0x010a
        /*10f2*/ 	.byte	0x3f
	.zero		1


	//   ....[70]....
        /*10f4*/ 	.word	0x0001f840
        /*10f8*/ 	.word	0x00000056
        /*10fc*/ 	.word	0x00030890
        /*1100*/ 	.short	0x010a
        /*1102*/ 	.byte	0x3f
	.zero		1


	//   ....[71]....
        /*1104*/ 	.word	0x0001faf0
        /*1108*/ 	.word	0x00000056
        /*110c*/ 	.word	0x00030890
        /*1110*/ 	.short	0x010a
        /*1112*/ 	.byte	0x3f
	.zero		1


	//   ....[72]....
        /*1114*/ 	.word	0x0001fda0
        /*1118*/ 	.word	0x00000056
        /*111c*/ 	.word	0x00030890
        /*1120*/ 	.short	0x010a
        /*1122*/ 	.byte	0x3f
	.zero		1


	//   ....[73]....
        /*1124*/ 	.word	0x00020050
        /*1128*/ 	.word	0x00000056
        /*112c*/ 	.word	0x000308b0
        /*1130*/ 	.short	0x010a
        /*1132*/ 	.byte	0x3f
	.zero		1


	//   ....[74]....
        /*1134*/ 	.word	0x00020260
        /*1138*/ 	.word	0x00000012
        /*113c*/ 	.word	0x00030800
        /*1140*/ 	.short	0x010a
        /*1142*/ 	.byte	0x3f
	.zero		1


	//   ....[75]....
        /*1144*/ 	.word	0x00020480
        /*1148*/ 	.word	0x00000012
        /*114c*/ 	.word	0x00030800
        /*1150*/ 	.short	0x010a
        /*1152*/ 	.byte	0x3f
	.zero		1


	//   ....[76]....
        /*1154*/ 	.word	0x000204d0
        /*1158*/ 	.word	0x00000003
        /*115c*/ 	.word	0x00030830
        /*1160*/ 	.short	0x010a
        /*1162*/ 	.byte	0x3f
	.zero		1


	//   ....[77]....
        /*1164*/ 	.word	0x00020520
        /*1168*/ 	.word	0x0000000a
        /*116c*/ 	.word	0x00030830
        /*1170*/ 	.short	0x010a
        /*1172*/ 	.byte	0x3f
	.zero		1


	//   ....[78]....
        /*1174*/ 	.word	0x00020570
        /*1178*/ 	.word	0x0000000b
        /*117c*/ 	.word	0x00030850
        /*1180*/ 	.short	0x010a
        /*1182*/ 	.byte	0x3f
	.zero		1


	//   ....[79]....
        /*1184*/ 	.word	0x000205c0
        /*1188*/ 	.word	0x00000008
        /*118c*/ 	.word	0x00030850
        /*1190*/ 	.short	0x010a
        /*1192*/ 	.byte	0x3f
	.zero		1


	//   ....[80]....
        /*1194*/ 	.word	0x00020760
        /*1198*/ 	.word	0x00000016
        /*119c*/ 	.word	0x00030820
        /*11a0*/ 	.short	0x010a
        /*11a2*/ 	.byte	0x3f
	.zero		1


	//   ....[81]....
        /*11a4*/ 	.word	0x000207b0
        /*11a8*/ 	.word	0x00000009
        /*11ac*/ 	.word	0x000308a0
        /*11b0*/ 	.short	0x010a
        /*11b2*/ 	.byte	0x3f
	.zero		1


	//   ....[82]....
        /*11b4*/ 	.word	0x00020800
        /*11b8*/ 	.word	0x00000009
        /*11bc*/ 	.word	0x000308c0
        /*11c0*/ 	.short	0x010a
        /*11c2*/ 	.byte	0x3f
	.zero		1


	//   ....[83]....
        /*11c4*/ 	.word	0x00020850
        /*11c8*/ 	.word	0x00000008
        /*11cc*/ 	.word	0x000308a0
        /*11d0*/ 	.short	0x010a
        /*11d2*/ 	.byte	0x3f
	.zero		1


	//   ....[84]....
        /*11d4*/ 	.word	0x000208a0
        /*11d8*/ 	.word	0x00000008
        /*11dc*/ 	.word	0x000308c0
        /*11e0*/ 	.short	0x010a
        /*11e2*/ 	.byte	0x3f
	.zero		1


	//   ....[85]....
        /*11e4*/ 	.word	0x000209c0
        /*11e8*/ 	.word	0x00000007
        /*11ec*/ 	.word	0x00030840
        /*11f0*/ 	.short	0x010a
        /*11f2*/ 	.byte	0x3f
	.zero		1


	//   ....[86]....
        /*11f4*/ 	.word	0x00021d50
        /*11f8*/ 	.word	0x00000016
        /*11fc*/ 	.word	0x00030820
        /*1200*/ 	.short	0x010a
        /*1202*/ 	.byte	0x3f
	.zero		1


	//   ....[87]....
        /*1204*/ 	.word	0x00021da0
        /*1208*/ 	.word	0x00000007
        /*120c*/ 	.word	0x00030840
        /*1210*/ 	.short	0x010a
        /*1212*/ 	.byte	0x3f
	.zero		1


	//   ....[88]....
        /*1214*/ 	.word	0x000225e0
        /*1218*/ 	.word	0x00000006
        /*121c*/ 	.word	0x00030860
        /*1220*/ 	.short	0x010a
        /*1222*/ 	.byte	0x3f
	.zero		1


	//   ....[89]....
        /*1224*/ 	.word	0x00022e70
        /*1228*/ 	.word	0x00000000
        /*122c*/ 	.word	0x00030860
        /*1230*/ 	.short	0x010a
        /*1232*/ 	.byte	0x3f
	.zero		1


	//   ....[90]....
        /*1234*/ 	.word	0x00024000
        /*1238*/ 	.word	0x00000007
        /*123c*/ 	.word	0x00030820
        /*1240*/ 	.short	0x010a
        /*1242*/ 	.byte	0x3f
	.zero		1


	//   ....[91]....
        /*1244*/ 	.word	0x000241a0
        /*1248*/ 	.word	0x00000005
        /*124c*/ 	.word	0x00030840
        /*1250*/ 	.short	0x010a
        /*1252*/ 	.byte	0x3f
	.zero		1


	//   ....[92]....
        /*1254*/ 	.word	0x000241f0
        /*1258*/ 	.word	0x00000003
        /*125c*/ 	.word	0x00030840
        /*1260*/ 	.short	0x010a
        /*1262*/ 	.byte	0x3f
	.zero		1


	//   ....[93]....
        /*1264*/ 	.word	0x00024240
        /*1268*/ 	.word	0x00000005
        /*126c*/ 	.word	0x00030860
        /*1270*/ 	.short	0x010a
        /*1272*/ 	.byte	0x3f
	.zero		1


	//----- nvinfo : EIATTR_NUM_MBARRIERS
	.align		4
.L_651:
        /*1274*/ 	.byte	0x03, 0x38
        /*1276*/ 	.short	0x0016


	//----- nvinfo : EIATTR_EXIT_INSTR_OFFSETS
	.align		4
        /*1278*/ 	.byte	0x04, 0x1c
        /*127a*/ 	.short	(.L_653 - .L_652)


	//   ....[0]....
.L_652:
        /*127c*/ 	.word	0x0001f830


	//----- nvinfo : EIATTR_MAX_THREADS
	.align		4
.L_653:
        /*1280*/ 	.byte	0x04, 0x05
        /*1282*/ 	.short	(.L_655 - .L_654)
.L_654:
        /*1284*/ 	.word	0x00000180
        /*1288*/ 	.word	0x00000001
        /*128c*/ 	.word	0x00000001


	//----- nvinfo : EIATTR_CRS_STACK_SIZE
	.align		4
.L_655:
        /*1290*/ 	.byte	0x04, 0x1e
        /*1292*/ 	.short	(.L_657 - .L_656)
.L_656:
        /*1294*/ 	.word	0x00000000


	//----- nvinfo : EIATTR_CBANK_PARAM_SIZE
	.align		4
.L_657:
        /*1298*/ 	.byte	0x03, 0x19
        /*129a*/ 	.short	0x0af0


	//----- nvinfo : EIATTR_PARAM_CBANK
	.align		4
        /*129c*/ 	.byte	0x04, 0x0a
        /*129e*/ 	.short	(.L_659 - .L_658)
	.align		4
.L_658:
        /*12a0*/ 	.word	index@(.nv.constant0._ZN7cutlass13device_kernelIN5flash11enable_sm90INS1_16FlashAttnFwdSm90INS1_25CollectiveMainloopFwdSm90ILi2EN4cute5tupleIJNS5_1CILi1EEES8_S8_EEENS6_IJNS7_ILi128EEENS7_ILi96EEENS7_ILi192EEEEEELi192ENS_6half_tEfNS_4arch4Sm90ELb0ELb0ELb0ELb1ELb1ELb1ELb0ELb1ELb1ELb1ELb0ELb0EEENS1_21CollectiveEpilogueFwdINS6_IJSA_SC_SB_EEES9_SE_SG_Li256ELb1ELb1ELb0ELb0EEENS1_36VarlenDynamicPersistentTileSchedulerILi128ELi96ELi256ELi128ELb0ELb1ELb1ELb0ELb1ELb1EEEEEEEEEvNT_6ParamsE)
        /*12a4*/ 	.short	0x0210
        /*12a6*/ 	.short	0x0af0


	//----- nvinfo : EIATTR_SW_WAR
	.align		4
.L_659:
        /*12a8*/ 	.byte	0x04, 0x36
        /*12aa*/ 	.short	(.L_661 - .L_660)
.L_660:
        /*12ac*/ 	.word	0x00000008
.L_661:


//--------------------- .nv.info._ZN7cutlass13device_kernelIN5flash11enable_sm90INS1_16FlashAttnFwdSm90INS1_25CollectiveMainloopFwdSm90ILi2EN4cute5tupleIJNS5_1CILi1EEES8_S8_EEENS6_IJNS7_ILi128EEENS7_ILi96EEENS7_ILi192EEEEEELi192ENS_6half_tEfNS_4arch4Sm90ELb0ELb1ELb0ELb0ELb1ELb0ELb0ELb1ELb1ELb1ELb0ELb0EEENS1_21CollectiveEpilogueFwdINS6_IJSA_SC_SB_EEES9_SE_SG_Li256ELb0ELb1ELb0ELb0EEENS1_30DynamicPersistentTileSchedulerILi256ELi128ELb0ELb1ELb1EEEEEEEEEvNT_6ParamsE --------------------------
	.section	.nv.info._ZN7cutlass13device_kernelIN5flash11enable_sm90INS1_16FlashAttnFwdSm90INS1_25CollectiveMainloopFwdSm90ILi2EN4cute5tupleIJNS5_1CILi1EEES8_S8_EEENS6_IJNS7_ILi128EEENS7_ILi96EEENS7_ILi192EEEEEELi192ENS_6half_tEfNS_4arch4Sm90ELb0ELb1ELb0ELb0ELb1ELb0ELb0ELb1ELb1ELb1ELb0ELb0EEENS1_21CollectiveEpilogueFwdINS6_IJSA_SC_SB_EEES9_SE_SG_Li256ELb0ELb1ELb0ELb0EEENS1_30DynamicPersistentTileSchedulerILi256ELi128ELb0ELb1ELb1EEEEEEEEEvNT_6ParamsE,"",@"SHT_CUDA_INFO"
	.sectionflags	@""
	.align	4


	//----- nvinfo : EIATTR_CUDA_API_VERSION
	.align		4
        /*0000*/ 	.byte	0x04, 0x37
        /*0002*/ 	.short	(.L_663 - .L_662)
.L_662:
        /*0004*/ 	.word	0x00000082


	//----- nvinfo : EIATTR_KPARAM_INFO
	.align		4
.L_663:
        /*0008*/ 	.byte	0x04, 0x17
        /*000a*/ 	.short	(.L_665 - .L_664)
.L_664:
        /*000c*/ 	.word	0x00000000
        /*0010*/ 	.short	0x0000
        /*0012*/ 	.short	0x0070
        /*0014*/ 	.byte	0x00, 0xf0, 0x01, 0x2a


	//----- nvinfo : EIATTR_SPARSE_MMA_MASK
	.align		4
.L_665:
        /*0018*/ 	.byte	0x03, 0x50
        /*001a*/ 	.short	0x0000


	//----- nvinfo : EIATTR_MAXREG_COUNT
	.align		4
        /*001c*/ 	.byte	0x03, 0x1b
        /*001e*/ 	.short	0x00a8


	//----- nvinfo : EIATTR_NUM_BARRIERS
	.align		4
        /*0020*/ 	.byte	0x02, 0x4c
        /*0022*/ 	.byte	0x09
	.zero		1


	//----- nvinfo : EIATTR_EXTERNS
	.align		4
        /*0024*/ 	.byte	0x04, 0x0f
        /*0026*/ 	.short	(.L_667 - .L_666)


	//   ....[0]....
	.align		4
.L_666:
        /*0028*/ 	.word	index@(__assertfail)


	//----- nvinfo : EIATTR_ANNOTATIONS
	.align		4
.L_667:
        /*002c*/ 	.byte	0x04, 0x55
        /*002e*/ 	.short	(.L_669 - .L_668)


	//   ....[0]....
.L_668:
        /*0030*/ 	.word	0x00000001
        /*0034*/ 	.byte	0xa0, 0x08, 0x00, 0x00, 0x01, 0x00, 0x00, 0x00, 0x60, 0x09, 0x00, 0x00, 0x01, 0x00, 0x00, 0x00
        /*0044*/ 	.byte	0x80, 0x00, 0x01, 0x00, 0x01, 0x00, 0x00, 0x00, 0x20, 0x01, 0x01, 0x00, 0x01, 0x00, 0x00, 0x00
        /*0054*/ 	.byte	0xa0, 0x01, 0x01, 0x00, 0x01, 0x00, 0x00, 0x00, 0x90, 0x28, 0x01, 0x00, 0x01, 0x00, 0x00, 0x00
        /*0064*/ 	.byte	0xb0, 0x28, 0x01, 0x00, 0x01, 0x00, 0x00, 0x00, 0x90, 0x42, 0x01, 0x00, 0x01, 0x00, 0x00, 0x00
        /*0074*/ 	.byte	0x30, 0x44, 0x01, 0x00


	//----- nvinfo : EIATTR_MERCURY_ISA_VERSION
	.align		4
.L_669:
        /*0078*/ 	.byte	0x03, 0x5f
        /*007a*/ 	.short	0x0101


	//----- nvinfo : EIATTR_INT_WARP_WIDE_INSTR_OFFSETS
	.align		4
        /*007c*/ 	.byte	0x04, 0x31
        /*007e*/ 	.short	(.L_671 - .L_670)


	//   ....[0]....
.L_670:
        /*0080*/ 	.word	0x000000c0


	//   ....[1]....
        /*0084*/ 	.word	0x000000d0


	//   ....[2]....
        /*0088*/ 	.word	0x00000170


	//   ....[3]....
        /*008c*/ 	.word	0x00010db0


	//   ....[4]....
        /*0090*/ 	.word	0x00010e40


	//   ....[5]....
        /*0094*/ 	.word	0x000139e0


	//   ....[6]....
        /*0098*/ 	.word	0x00013a70


	//----- nvinfo : EIATTR_COOP_GROUP_MASK_REGIDS
	.align		4
.L_671:
        /*009c*/ 	.byte	0x04, 0x29
        /*009e*/ 	.short	(.L_673 - .L_672)


	//   ....[0]....
.L_672:
        /*00a0*/ 	.word	0xffffffff


	//   ....[1]....
        /*00a4*/ 	.word	0xffffffff


	//   ....[2]....
        /*00a8*/ 	.word	0xffffffff


	//   ....[3]....
        /*00ac*/ 	.word	0xffffffff


	//   ....[4]....
        /*00b0*/ 	.word	0xffffffff


	//   ....[5]....
        /*00b4*/ 	.word	0xffffffff


	//   ....[6]....
        /*00b8*/ 	.word	0xffffffff


	//   ....[7]....
        /*00bc*/ 	.word	0xffffffff


	//   ....[8]....
        /*00c0*/ 	.word	0xffffffff


	//   ....[9]....
        /*00c4*/ 	.word	0xffffffff


	//   ....[10]....
        /*00c8*/ 	.word	0xffffffff


	//   ....[11]....
        /*00cc*/ 	.word	0xffffffff


	//   ....[12]....
        /*00d0*/ 	.word	0xffffffff


	//   ....[13]....
        /*00d4*/ 	.word	0xffffffff


	//   ....[14]....
        /*00d8*/ 	.word	0xffffffff


	//   ....[15]....
        /*00dc*/ 	.word	0xffffffff


	//   ....[16]....
        /*00e0*/ 	.word	0xffffffff


	//   ....[17]....
        /*00e4*/ 	.word	0xffffffff


	//   ....[18]....
        /*00e8*/ 	.word	0xffffffff


	//   ....[19]....
        /*00ec*/ 	.word	0xffffffff


	//   ....[20]....
        /*00f0*/ 	.word	0xffffffff


	//   ....[21]....
        /*00f4*/ 	.word	0xffffffff


	//   ....[22]....
        /*00f8*/ 	.word	0xffffffff


	//   ....[23]....
        /*00fc*/ 	.word	0xffffffff


	//   ....[24]....
        /*0100*/ 	.word	0xffffffff


	//   ....[25]....
        /*0104*/ 	.word	0xffffffff


	//   ....[26]....
        /*0108*/ 	.word	0xffffffff


	//   ....[27]....
        /*010c*/ 	.word	0xffffffff


	//   ....[28]....
        /*0110*/ 	.word	0xffffffff


	//   ....[29]....
        /*0114*/ 	.word	0xffffffff


	//   ....[30]....
        /*0118*/ 	.word	0xffffffff


	//   ....[31]....
        /*011c*/ 	.word	0xffffffff


	//   ....[32]....
        /*0120*/ 	.word	0xffffffff


	//   ....[33]....
        /*0124*/ 	.word	0xffffffff


	//   ....[34]....
        /*0128*/ 	.word	0xffffffff


	//   ....[35]....
        /*012c*/ 	.word	0xffffffff


	//   ....[36]....
        /*0130*/ 	.word	0xffffffff


	//   ....[37]....
        /*0134*/ 	.word	0xffffffff


	//   ....[38]....
        /*0138*/ 	.word	0xffffffff


	//   ....[39]....
        /*013c*/ 	.word	0xffffffff


	//   ....[40]....
        /*0140*/ 	.word	0xffffffff


	//   ....[41]....
        /*0144*/ 	.word	0xffffffff


	//   ....[42]....
        /*0148*/ 	.word	0xffffffff


	//   ....[43]....
        /*014c*/ 	.word	0xffffffff


	//   ....[44]....
        /*0150*/ 	.word	0xffffffff


	//   ....[45]....
        /*0154*/ 	.word	0xffffffff


	//   ....[46]....
        /*0158*/ 	.word	0xffffffff


	//   ....[47]....
        /*015c*/ 	.word	0xffffffff


	//   ....[48]....
        /*0160*/ 	.word	0xffffffff


	//   ....[49]....
        /*0164*/ 	.word	0xffffffff


	//   ....[50]....
        /*0168*/ 	.word	0xffffffff


	//   ....[51]....
        /*016c*/ 	.word	0xffffffff


	//   ....[52]....
        /*0170*/ 	.word	0xffffffff


	//   ....[53]....
        /*0174*/ 	.word	0xffffffff


	//   ....[54]....
        /*0178*/ 	.word	0xffffffff


	//   ....[55]....
        /*017c*/ 	.word	0xffffffff


	//   ....[56]....
        /*0180*/ 	.word	0xffffffff


	//   ....[57]....
        /*0184*/ 	.word	0xffffffff


	//   ....[58]....
        /*0188*/ 	.word	0xffffffff


	//   ....[59]....
        /*018c*/ 	.word	0xffffffff


	//   ....[60]....
        /*0190*/ 	.word	0xffffffff


	//   ....[61]....
        /*0194*/ 	.word	0xffffffff


	//   ....[62]....
        /*0198*/ 	.word	0xffffffff


	//   ....[63]....
        /*019c*/ 	.word	0xffffffff


	//   ....[64]....
        /*01a0*/ 	.word	0xffffffff


	//   ....[65]....
        /*01a4*/ 	.word	0xffffffff


	//   ....[66]....
        /*01a8*/ 	.word	0xffffffff


	//   ....[67]....
        /*01ac*/ 	.word	0xffffffff


	//   ....[68]....
        /*01b0*/ 	.word	0xffffffff


	//   ....[69]....
        /*01b4*/ 	.word	0xffffffff


	//   ....[70]....
        /*01b8*/ 	.word	0xffffffff


	//   ....[71]....
        /*01bc*/ 	.word	0xffffffff


	//   ....[72]....
        /*01c0*/ 	.word	0xffffffff


	//   ....[73]....
        /*01c4*/ 	.word	0xffffffff


	//   ....[74]....
        /*01c8*/ 	.word	0xffffffff


	//   ....[75]....
        /*01cc*/ 	.word	0xffffffff


	//   ....[76]....
        /*01d0*/ 	.word	0xffffffff


	//   ....[77]....
        /*01d4*/ 	.word	0xffffffff


	//   ....[78]....
        /*01d8*/ 	.word	0xffffffff


	//   ....[79]....
        /*01dc*/ 	.word	0xffffffff


	//   ....[80]....
        /*01e0*/ 	.word	0xffffffff


	//   ....[81]....
        /*01e4*/ 	.word	0xffffffff


	//   ....[82]....
        /*01e8*/ 	.word	0xffffffff


	//   ....[83]....
        /*01ec*/ 	.word	0xffffffff


	//   ....[84]....
        /*01f0*/ 	.word	0xffffffff


	//   ....[85]....
        /*01f4*/ 	.word	0xffffffff


	//   ....[86]....
        /*01f8*/ 	.word	0xffffffff


	//   ....[87]....
        /*01fc*/ 	.word	0xffffffff


	//   ....[88]....
        /*0200*/ 	.word	0xffffffff


	//   ....[89]....
        /*0204*/ 	.word	0xffffffff


	//   ....[90]....
        /*0208*/ 	.word	0xffffffff


	//   ....[91]....
        /*020c*/ 	.word	0xffffffff


	//   ....[92]....
        /*0210*/ 	.word	0xffffffff


	//   ....[93]....
        /*0214*/ 	.word	0xffffffff


	//   ....[94]....
        /*0218*/ 	.word	0xffffffff


	//   ....[95]....
        /*021c*/ 	.word	0xffffffff


	//   ....[96]....
        /*0220*/ 	.word	0xffffffff


	//   ....[97]....
        /*0224*/ 	.word	0xffffffff


	//   ....[98]....
        /*0228*/ 	.word	0xffffffff


	//   ....[99]....
        /*022c*/ 	.word	0xffffffff


	//   ....[100]....
        /*0230*/ 	.word	0xffffffff


	//   ....[101]....
        /*0234*/ 	.word	0xffffffff


	//   ....[102]....
        /*0238*/ 	.word	0xffffffff


	//   ....[103]....
        /*023c*/ 	.word	0xffffffff


	//   ....[104]....
        /*0240*/ 	.word	0xffffffff


	//   ....[105]....
        /*0244*/ 	.word	0xffffffff


	//   ....[106]....
        /*0248*/ 	.word	0xffffffff


	//   ....[107]....
        /*024c*/ 	.word	0xffffffff


	//   ....[108]....
        /*0250*/ 	.word	0xffffffff


	//   ....[109]....
        /*0254*/ 	.word	0xffffffff


	//   ....[110]....
        /*0258*/ 	.word	0xffffffff


	//   ....[111]....
        /*025c*/ 	.word	0xffffffff


	//   ....[112]....
        /*0260*/ 	.word	0xffffffff


	//   ....[113]....
        /*0264*/ 	.word	0xffffffff


	//   ....[114]....
        /*0268*/ 	.word	0xffffffff


	//   ....[115]....
        /*026c*/ 	.word	0xffffffff


	//   ....[116]....
        /*0270*/ 	.word	0xffffffff


	//   ....[117]....
        /*0274*/ 	.word	0xffffffff


	//   ....[118]....
        /*0278*/ 	.word	0xffffffff


	//   ....[119]....
        /*027c*/ 	.word	0xffffffff


	//   ....[120]....
        /*0280*/ 	.word	0x0500000f


	//   ....[121]....
        /*0284*/ 	.word	0x0500000f


	//   ....[122]....
        /*0288*/ 	.word	0x0500000f


	//   ....[123]....
        /*028c*/ 	.word	0x0500000f


	//   ....[124]....
        /*0290*/ 	.word	0x0500000f


	//   ....[125]....
        /*0294*/ 	.word	0x0500000f


	//   ....[126]....
        /*0298*/ 	.word	0x0500000f


	//   ....[127]....
        /*029c*/ 	.word	0x0500000f


	//   ....[128]....
        /*02a0*/ 	.word	0x0500000f


	//   ....[129]....
        /*02a4*/ 	.word	0x0500000f


	//   ....[130]....
        /*02a8*/ 	.word	0x0500000f


	//   ....[131]....
        /*02ac*/ 	.word	0x0500000f


	//   ....[132]....
        /*02b0*/ 	.word	0x0500000f


	//   ....[133]....
        /*02b4*/ 	.word	0x0500000f


	//   ....[134]....
        /*02b8*/ 	.word	0x0500000f


	//   ....[135]....
        /*02bc*/ 	.word	0x0500000f


	//   ....[136]....
        /*02c0*/ 	.word	0x0500000f


	//   ....[137]....
        /*02c4*/ 	.word	0x0500000f


	//   ....[138]....
        /*02c8*/ 	.word	0x0500000f


	//   ....[139]....
        /*02cc*/ 	.word	0x0500000f


	//   ....[140]....
        /*02d0*/ 	.word	0x0500000f


	//   ....[141]....
        /*02d4*/ 	.word	0x0500000f


	//   ....[142]....
        /*02d8*/ 	.word	0x0500000f


	//   ....[143]....
        /*02dc*/ 	.word	0x0500000f


	//   ....[144]....
        /*02e0*/ 	.word	0x0500000f


	//   ....[145]....
        /*02e4*/ 	.word	0x0500000f


	//   ....[146]....
        /*02e8*/ 	.word	0x0500000f


	//   ....[147]....
        /*02ec*/ 	.word	0x0500000f


	//   ....[148]....
        /*02f0*/ 	.word	0x0500000f


	//   ....[149]....
        /*02f4*/ 	.word	0x0500000f


	//   ....[150]....
        /*02f8*/ 	.word	0x0500000f


	//   ....[151]....
        /*02fc*/ 	.word	0x0500000f


	//   ....[152]....
        /*0300*/ 	.word	0x0500000f


	//   ....[153]....
        /*0304*/ 	.word	0x0500000f


	//   ....[154]....
        /*0308*/ 	.word	0x0500000f


	//   ....[155]....
        /*030c*/ 	.word	0x0500000f


	//   ....[156]....
        /*0310*/ 	.word	0x0500000f


	//   ....[157]....
        /*0314*/ 	.word	0x0500000f


	//   ....[158]....
        /*0318*/ 	.word	0x0500000f


	//   ....[159]....
        /*031c*/ 	.word	0x0500000f


	//   ....[160]....
        /*0320*/ 	.word	0x0500000f


	//   ....[161]....
        /*0324*/ 	.word	0x0500000f


	//   ....[162]....
        /*0328*/ 	.word	0x0500000f


	//   ....[163]....
        /*032c*/ 	.word	0x0500000f


	//   ....[164]....
        /*0330*/ 	.word	0x0500000f


	//   ....[165]....
        /*0334*/ 	.word	0x0500000f


	//   ....[166]....
        /*0338*/ 	.word	0x0500000f


	//   ....[167]....
        /*033c*/ 	.word	0x0500000f


	//   ....[168]....
        /*0340*/ 	.word	0x0500000f


	//   ....[169]....
        /*0344*/ 	.word	0x0500000f


	//   ....[170]....
        /*0348*/ 	.word	0x0500000f


	//   ....[171]....
        /*034c*/ 	.word	0x0500000f


	//   ....[172]....
        /*0350*/ 	.word	0x0500000f


	//   ....[173]....
        /*0354*/ 	.word	0x0500000f


	//   ....[174]....
        /*0358*/ 	.word	0x0500000f


	//   ....[175]....
        /*035c*/ 	.word	0x0500000f


	//   ....[176]....
        /*0360*/ 	.word	0x0500000f


	//   ....[177]....
        /*0364*/ 	.word	0x0500000f


	//   ....[178]....
        /*0368*/ 	.word	0x0500000f


	//   ....[179]....
        /*036c*/ 	.word	0x0500000f


	//   ....[180]....
        /*0370*/ 	.word	0x0500000f


	//   ....[181]....
        /*0374*/ 	.word	0x0500000f


	//   ....[182]....
        /*0378*/ 	.word	0x0500000f


	//   ....[183]....
        /*037c*/ 	.word	0x0500000f


	//   ....[184]....
        /*0380*/ 	.word	0x0500000f


	//   ....[185]....
        /*0384*/ 	.word	0x0500000f


	//   ....[186]....
        /*0388*/ 	.word	0x0500000f


	//----- nvinfo : EIATTR_COOP_GROUP_INSTR_OFFSETS
	.align		4
.L_673:
        /*038c*/ 	.byte	0x04, 0x28
        /*038e*/ 	.short	(.L_675 - .L_674)


	//   ....[0]....
.L_674:
        /*0390*/ 	.word	0x00000070


	//   ....[1]....
        /*0394*/ 	.word	0x000000b0


	//   ....[2]....
        /*0398*/ 	.word	0x000002d0


	//   ....[3]....
        /*039c*/ 	.word	0x00000430


	//   ....[4]....
        /*03a0*/ 	.word	0x00000550


	//   ....[5]....
        /*03a4*/ 	.word	0x000006b0


	//   ....[6]....
        /*03a8*/ 	.word	0x000018b0


	//   ....[7]....
        /*03ac*/ 	.word	0x00002380


	//   ....[8]....
        /*03b0*/ 	.word	0x000025b0


	//   ....[9]....
        /*03b4*/ 	.word	0x000032e0


	//   ....[10]....
        /*03b8*/ 	.word	0x000033f0


	//   ....[11]....
        /*03bc*/ 	.word	0x00003a30


	//   ....[12]....
        /*03c0*/ 	.word	0x00003aa0


	//   ....[13]....
        /*03c4*/ 	.word	0x000057f0


	//   ....[14]....
        /*03c8*/ 	.word	0x000059e0


	//   ....[15]....
        /*03cc*/ 	.word	0x00006860


	//   ....[16]....
        /*03d0*/ 	.word	0x00006980


	//   ....[17]....
        /*03d4*/ 	.word	0x00006f00


	//   ....[18]....
        /*03d8*/ 	.word	0x00006f50


	//   ....[19]....
        /*03dc*/ 	.word	0x00008db0


	//   ....[20]....
        /*03e0*/ 	.word	0x00008dc0


	//   ....[21]....
        /*03e4*/ 	.word	0x00008df0


	//   ....[22]....
        /*03e8*/ 	.word	0x00008e00


	//   ....[23]....
        /*03ec*/ 	.word	0x0000a9e0


	//   ....[24]....
        /*03f0*/ 	.word	0x0000abd0


	//   ....[25]....
        /*03f4*/ 	.word	0x0000ba30


	//   ....[26]....
        /*03f8*/ 	.word	0x0000bb40


	//   ....[27]....
        /*03fc*/ 	.word	0x0000c100


	//   ....[28]....
        /*0400*/ 	.word	0x0000c150


	//   ....[29]....
        /*0404*/ 	.word	0x0000d210


	//   ....[30]....
        /*0408*/ 	.word	0x0000d240


	//   ....[31]....
        /*040c*/ 	.word	0x0000d300


	//   ....[32]....
        /*0410*/ 	.word	0x0000d310


	//   ....[33]....
        /*0414*/ 	.word	0x0000e8d0


	//   ....[34]....
        /*0418*/ 	.word	0x0000e900


	//   ....[35]....
        /*041c*/ 	.word	0x0000e930


	//   ....[36]....
        /*0420*/ 	.word	0x0000e9c0


	//   ....[37]....
        /*0424*/ 	.word	0x0000f070


	//   ....[38]....
        /*0428*/ 	.word	0x0000f0a0


	//   ....[39]....
        /*042c*/ 	.word	0x0000f1a0


	//   ....[40]....
        /*0430*/ 	.word	0x0000f1c0


	//   ....[41]....
        /*0434*/ 	.word	0x0000f2c0


	//   ....[42]....
        /*0438*/ 	.word	0x0000f2e0


	//   ....[43]....
        /*043c*/ 	.word	0x0000f3f0


	//   ....[44]....
        /*0440*/ 	.word	0x0000f410


	//   ....[45]....
        /*0444*/ 	.word	0x0000fb30


	//   ....[46]....
        /*0448*/ 	.word	0x0000fb60


	//   ....[47]....
        /*044c*/ 	.word	0x0000fc70


	//   ....[48]....
        /*0450*/ 	.word	0x0000fc90


	//   ....[49]....
        /*0454*/ 	.word	0x0000fd90


	//   ....[50]....
        /*0458*/ 	.word	0x0000fdb0


	//   ....[51]....
        /*045c*/ 	.word	0x0000fec0


	//   ....[52]....
        /*0460*/ 	.word	0x0000fee0


	//   ....[53]....
        /*0464*/ 	.word	0x000100b0


	//   ....[54]....
        /*0468*/ 	.word	0x00011920


	//   ....[55]....
        /*046c*/ 	.word	0x00011940


	//   ....[56]....
        /*0470*/ 	.word	0x00011950


	//   ....[57]....
        /*0474*/ 	.word	0x00011990


	//   ....[58]....
        /*0478*/ 	.word	0x00011a20


	//   ....[59]....
        /*047c*/ 	.word	0x00011a40


	//   ....[60]....
        /*0480*/ 	.word	0x00011ad0


	//   ....[61]....
        /*0484*/ 	.word	0x00011af0


	//   ....[62]....
        /*0488*/ 	.word	0x00011b80


	//   ....[63]....
        /*048c*/ 	.word	0x00011ba0


	//   ....[64]....
        /*0490*/ 	.word	0x00011c30


	//   ....[65]....
        /*0494*/ 	.word	0x00011c50


	//   ....[66]....
        /*0498*/ 	.word	0x00012290


	//   ....[67]....
        /*049c*/ 	.word	0x000122b0


	//   ....[68]....
        /*04a0*/ 	.word	0x000122e0


	//   ....[69]....
        /*04a4*/ 	.word	0x00012320


	//   ....[70]....
        /*04a8*/ 	.word	0x000123a0


	//   ....[71]....
        /*04ac*/ 	.word	0x000123d0


	//   ....[72]....
        /*04b0*/ 	.word	0x00012450


	//   ....[73]....
        /*04b4*/ 	.word	0x00012480


	//   ....[74]....
        /*04b8*/ 	.word	0x00012500


	//   ....[75]....
        /*04bc*/ 	.word	0x00012530


	//   ....[76]....
        /*04c0*/ 	.word	0x000125b0


	//   ....[77]....
        /*04c4*/ 	.word	0x000125e0


	//   ....[78]....
        /*04c8*/ 	.word	0x00012660


	//   ....[79]....
        /*04cc*/ 	.word	0x00012690


	//   ....[80]....
        /*04d0*/ 	.word	0x00012710


	//   ....[81]....
        /*04d4*/ 	.word	0x00012730


	//   ....[82]....
        /*04d8*/ 	.word	0x00012e50


	//   ....[83]....
        /*04dc*/ 	.word	0x00012e80


	//   ....[84]....
        /*04e0*/ 	.word	0x00012e90


	//   ....[85]....
        /*04e4*/ 	.word	0x00012eb0


	//   ....[86]....
        /*04e8*/ 	.word	0x00012f00


	//   ....[87]....
        /*04ec*/ 	.word	0x00012f20


	//   ....[88]....
        /*04f0*/ 	.word	0x00012f80


	//   ....[89]....
        /*04f4*/ 	.word	0x00012fa0


	//   ....[90]....
        /*04f8*/ 	.word	0x00012ff0


	//   ....[91]....
        /*04fc*/ 	.word	0x00013010


	//   ....[92]....
        /*0500*/ 	.word	0x00013060


	//   ....[93]....
        /*0504*/ 	.word	0x00013080


	//   ....[94]....
        /*0508*/ 	.word	0x00013320


	//   ....[95]....
        /*050c*/ 	.word	0x00013340


	//   ....[96]....
        /*0510*/ 	.word	0x00013360


	//   ....[97]....
        /*0514*/ 	.word	0x000133e0


	//   ....[98]....
        /*0518*/ 	.word	0x00013400


	//   ....[99]....
        /*051c*/ 	.word	0x00013480


	//   ....[100]....
        /*0520*/ 	.word	0x000134a0


	//   ....[101]....
        /*0524*/ 	.word	0x00013520


	//   ....[102]....
        /*0528*/ 	.word	0x00013540


	//   ....[103]....
        /*052c*/ 	.word	0x000135c0


	//   ....[104]....
        /*0530*/ 	.word	0x000135e0


	//   ....[105]....
        /*0534*/ 	.word	0x000135f0


	//   ....[106]....
        /*0538*/ 	.word	0x00013bc0


	//   ....[107]....
        /*053c*/ 	.word	0x00013be0


	//   ....[108]....
        /*0540*/ 	.word	0x00013bf0


	//   ....[109]....
        /*0544*/ 	.word	0x00013c10


	//   ....[110]....
        /*0548*/ 	.word	0x00013cb0


	//   ....[111]....
        /*054c*/ 	.word	0x00013ce0


	//   ....[112]....
        /*0550*/ 	.word	0x00013d50


	//   ....[113]....
        /*0554*/ 	.word	0x00013d80


	//   ....[114]....
        /*0558*/ 	.word	0x00013df0


	//   ....[115]....
        /*055c*/ 	.word	0x00013e20


	//   ....[116]....
        /*0560*/ 	.word	0x00013e90


	//   ....[117]....
        /*0564*/ 	.word	0x00013ec0


	//   ....[118]....
        /*0568*/ 	.word	0x000141d0


	//   ....[119]....
        /*056c*/ 	.word	0x000143b0


	//   ....[120]....
        /*0570*/ 	.word	0x00014a20


	//   ....[121]....
        /*0574*/ 	.word	0x00014b00


	//   ....[122]....
        /*0578*/ 	.word	0x00014ba0


	//   ....[123]....
        /*057c*/ 	.word	0x00014c20


	//   ....[124]....
        /*0580*/ 	.word	0x00014ce0


	//   ....[125]....
        /*0584*/ 	.word	0x00014d60


	//   ....[126]....
        /*0588*/ 	.word	0x00014e40


	//   ....[127]....
        /*058c*/ 	.word	0x00014ec0


	//   ....[128]....
        /*0590*/ 	.word	0x00014fa0


	//   ....[129]....
        /*0594*/ 	.word	0x00015020


	//   ....[130]....
        /*0598*/ 	.word	0x00015100


	//   ....[131]....
        /*059c*/ 	.word	0x00015180


	//   ....[132]....
        /*05a0*/ 	.word	0x00015250


	//   ....[133]....
        /*05a4*/ 	.word	0x000152e0


	//   ....[134]....
        /*05a8*/ 	.word	0x00015350


	//   ....[135]....
        /*05ac*/ 	.word	0x000153d0


	//   ....[136]....
        /*05b0*/ 	.word	0x00015490


	//   ....[137]....
        /*05b4*/ 	.word	0x00015500


	//   ....[138]....
        /*05b8*/ 	.word	0x000155f0


	//   ....[139]....
        /*05bc*/ 	.word	0x00015660


	//   ....[140]....
        /*05c0*/ 	.word	0x00015750


	//   ....[141]....
        /*05c4*/ 	.word	0x000157c0


	//   ....[142]....
        /*05c8*/ 	.word	0x000158b0


	//   ....[143]....
        /*05cc*/ 	.word	0x00015920


	//   ....[144]....
        /*05d0*/ 	.word	0x00015a10


	//   ....[145]....
        /*05d4*/ 	.word	0x00015a80


	//   ....[146]....
        /*05d8*/ 	.word	0x00015b70


	//   ....[147]....
        /*05dc*/ 	.word	0x00015be0


	//   ....[148]....
        /*05e0*/ 	.word	0x00015cb0


	//   ....[149]....
        /*05e4*/ 	.word	0x00015de0


	//   ....[150]....
        /*05e8*/ 	.word	0x00015e80


	//   ....[151]....
        /*05ec*/ 	.word	0x00015ef0


	//   ....[152]....
        /*05f0*/ 	.word	0x00015fb0


	//   ....[153]....
        /*05f4*/ 	.word	0x00016010


	//   ....[154]....
        /*05f8*/ 	.word	0x000160d0


	//   ....[155]....
        /*05fc*/ 	.word	0x00016130


	//   ....[156]....
        /*0600*/ 	.word	0x000161f0


	//   ....[157]....
        /*0604*/ 	.word	0x00016250


	//   ....[158]....
        /*0608*/ 	.word	0x00016310


	//   ....[159]....
        /*060c*/ 	.word	0x00016370


	//   ....[160]....
        /*0610*/ 	.word	0x00016430


	//   ....[161]....
        /*0614*/ 	.word	0x00016510


	//   ....[162]....
        /*0618*/ 	.word	0x000165b0


	//   ....[163]....
        /*061c*/ 	.word	0x00016610


	//   ....[164]....
        /*0620*/ 	.word	0x00016700


	//   ....[165]....
        /*0624*/ 	.word	0x00016760


	//   ....[166]....
        /*0628*/ 	.word	0x00016850


	//   ....[167]....
        /*062c*/ 	.word	0x000168b0


	//   ....[168]....
        /*0630*/ 	.word	0x000169a0


	//   ....[169]....
        /*0634*/ 	.word	0x00016a00


	//   ....[170]....
        /*0638*/ 	.word	0x00016af0


	//   ....[171]....
        /*063c*/ 	.word	0x00016b50


	//   ....[172]....
        /*0640*/ 	.word	0x00016c10


	//   ....[173]....
        /*0644*/ 	.word	0x00016d50


	//   ....[174]....
        /*0648*/ 	.word	0x00016df0


	//   ....[175]....
        /*064c*/ 	.word	0x00016e50


	//   ....[176]....
        /*0650*/ 	.word	0x00016f20


	//   ....[177]....
        /*0654*/ 	.word	0x00016fe0


	//   ....[178]....
        /*0658*/ 	.word	0x000170a0


	//   ....[179]....
        /*065c*/ 	.word	0x00017160


	//   ....[180]....
        /*0660*/ 	.word	0x00017220


	//   ....[181]....
        /*0664*/ 	.word	0x000172e0


	//   ....[182]....
        /*0668*/ 	.word	0x000173a0


	//   ....[183]....
        /*066c*/ 	.word	0x00017460


	//   ....[184]....
        /*0670*/ 	.word	0x00017520


	//   ....[185]....
        /*0674*/ 	.word	0x00017610


	//   ....[186]....
        /*0678*/ 	.word	0x00017730


	//----- nvinfo : EIATTR_REG_RECONFIG
	.align		4
.L_675:
        /*067c*/ 	.byte	0x01, 0x54
	.zero		2


	//----- nvinfo : EIATTR_SYSCALL_OFFSETS
	.align		4
        /*0680*/ 	.byte	0x04, 0x46
        /*0682*/ 	.short	(.L_677 - .L_676)


	//   ....[0]....
.L_676:
        /*0684*/ 	.word	0x00001a90


	//   ....[1]....
        /*0688*/ 	.word	0x00010fa0


	//   ....[2]....
        /*068c*/ 	.word	0x000110f0


	//   ....[3]....
        /*0690*/ 	.word	0x000111e0


	//   ....[4]....
        /*0694*/ 	.word	0x00011f50


	//----- nvinfo : EIATTR_MBARRIER_INSTR_OFFSETS
	.align		4
.L_677:
        /*0698*/ 	.byte	0x04, 0x39
        /*069a*/ 	.short	(.L_679 - .L_678)


	//   ....[0]....
.L_678:
        /*069c*/ 	.word	0x00000180
        /*06a0*/ 	.word	0x000000ff
        /*06a4*/ 	.word	0x00030800
        /*06a8*/ 	.short	0x0100
        /*06aa*/ 	.byte	0x08
	.zero		1


	//   ....[1]....
        /*06ac*/ 	.word	0x00000190
        /*06b0*/ 	.word	0x000000ff
        /*06b4*/ 	.word	0x00030820
        /*06b8*/ 	.short	0x0100
        /*06ba*/ 	.byte	0x08
	.zero		1


	//   ....[2]....
        /*06bc*/ 	.word	0x00000280
        /*06c0*/ 	.word	0x000000ff
        /*06c4*/ 	.word	0x00030830
        /*06c8*/ 	.short	0x0100
        /*06ca*/ 	.byte	0x08
	.zero		1


	//   ....[3]....
        /*06cc*/ 	.word	0x00000290
        /*06d0*/ 	.word	0x000000ff
        /*06d4*/ 	.word	0x00030840
        /*06d8*/ 	.short	0x0100
        /*06da*/ 	.byte	0x08
	.zero		1


	//   ....[4]....
        /*06dc*/ 	.word	0x000002a0
        /*06e0*/ 	.word	0x000000ff
        /*06e4*/ 	.word	0x00030838
        /*06e8*/ 	.short	0x0100
        /*06ea*/ 	.byte	0x08
	.zero		1


	//   ....[5]....
        /*06ec*/ 	.word	0x000002b0
        /*06f0*/ 	.word	0x000000ff
        /*06f4*/ 	.word	0x00030848
        /*06f8*/ 	.short	0x0100
        /*06fa*/ 	.byte	0x08
	.zero		1


	//   ....[6]....
        /*06fc*/ 	.word	0x000003e0
        /*0700*/ 	.word	0x000000ff
        /*0704*/ 	.word	0x00030850
        /*0708*/ 	.short	0x0100
        /*070a*/ 	.byte	0x08
	.zero		1


	//   ....[7]....
        /*070c*/ 	.word	0x000003f0
        /*0710*/ 	.word	0x000000ff
        /*0714*/ 	.word	0x00030860
        /*0718*/ 	.short	0x0100
        /*071a*/ 	.byte	0x08
	.zero		1


	//   ....[8]....
        /*071c*/ 	.word	0x00000400
        /*0720*/ 	.word	0x000000ff
        /*0724*/ 	.word	0x00030858
        /*0728*/ 	.short	0x0100
        /*072a*/ 	.byte	0x08
	.zero		1


	//   ....[9]....
        /*072c*/ 	.word	0x00000410
        /*0730*/ 	.word	0x000000ff
        /*0734*/ 	.word	0x00030868
        /*0738*/ 	.short	0x0100
        /*073a*/ 	.byte	0x08
	.zero		1


	//   ....[10]....
        /*073c*/ 	.word	0x00000500
        /*0740*/ 	.word	0x000000ff
        /*0744*/ 	.word	0x00030870
        /*0748*/ 	.short	0x0100
        /*074a*/ 	.byte	0x06
	.zero		1


	//   ....[11]....
        /*074c*/ 	.word	0x00000510
        /*0750*/ 	.word	0x000000ff
        /*0754*/ 	.word	0x00030880
        /*0758*/ 	.short	0x0100
        /*075a*/ 	.byte	0x06
	.zero		1


	//   ....[12]....
        /*075c*/ 	.word	0x00000520
        /*0760*/ 	.word	0x000000ff
        /*0764*/ 	.word	0x00030878
        /*0768*/ 	.short	0x0100
        /*076a*/ 	.byte	0x06
	.zero		1


	//   ....[13]....
        /*076c*/ 	.word	0x00000530
        /*0770*/ 	.word	0x000000ff
        /*0774*/ 	.word	0x00030888
        /*0778*/ 	.short	0x0100
        /*077a*/ 	.byte	0x06
	.zero		1


	//   ....[14]....
        /*077c*/ 	.word	0x00000660
        /*0780*/ 	.word	0x000000ff
        /*0784*/ 	.word	0x00030890
        /*0788*/ 	.short	0x0100
        /*078a*/ 	.byte	0x08
	.zero		1


	//   ....[15]....
        /*078c*/ 	.word	0x00000670
        /*0790*/ 	.word	0x000000ff
        /*0794*/ 	.word	0x000308a0
        /*0798*/ 	.short	0x0100
        /*079a*/ 	.byte	0x08
	.zero		1


	//   ....[16]....
        /*079c*/ 	.word	0x00000680
        /*07a0*/ 	.word	0x000000ff
        /*07a4*/ 	.word	0x00030898
        /*07a8*/ 	.short	0x0100
        /*07aa*/ 	.byte	0x08
	.zero		1


	//   ....[17]....
        /*07ac*/ 	.word	0x00000690
        /*07b0*/ 	.word	0x000000ff
        /*07b4*/ 	.word	0x000308a8
        /*07b8*/ 	.short	0x0100
        /*07ba*/ 	.byte	0x08
	.zero		1


	//   ....[18]....
        /*07bc*/ 	.word	0x000007d0
        /*07c0*/ 	.word	0x000000ff
        /*07c4*/ 	.word	0x000308b0
        /*07c8*/ 	.short	0x0100
        /*07ca*/ 	.byte	0x08
	.zero		1


	//   ....[19]....
        /*07cc*/ 	.word	0x000007e0
        /*07d0*/ 	.word	0x000000ff
        /*07d4*/ 	.word	0x000308c0
        /*07d8*/ 	.short	0x0100
        /*07da*/ 	.byte	0x08
	.zero		1


	//   ....[20]....
        /*07dc*/ 	.word	0x000007f0
        /*07e0*/ 	.word	0x000000ff
        /*07e4*/ 	.word	0x000308b8
        /*07e8*/ 	.short	0x0100
        /*07ea*/ 	.byte	0x08
	.zero		1


	//   ....[21]....
        /*07ec*/ 	.word	0x00000800
        /*07f0*/ 	.word	0x000000ff
        /*07f4*/ 	.word	0x000308c8
        /*07f8*/ 	.short	0x0100
        /*07fa*/ 	.byte	0x08
	.zero		1


	//   ....[22]....
        /*07fc*/ 	.word	0x00001b30
        /*0800*/ 	.word	0x000000ff
        /*0804*/ 	.word	0x00030800
        /*0808*/ 	.short	0x010a
        /*080a*/ 	.byte	0x28
	.zero		1


	//   ....[23]....
        /*080c*/ 	.word	0x00001bb0
        /*0810*/ 	.word	0x00000003
        /*0814*/ 	.word	0x00030830
        /*0818*/ 	.short	0x010a
        /*081a*/ 	.byte	0x3f
	.zero		1


	//   ....[24]....
        /*081c*/ 	.word	0x00001bf0
        /*0820*/ 	.word	0x00000003
        /*0824*/ 	.word	0x00030830
        /*0828*/ 	.short	0x010a
        /*082a*/ 	.byte	0x3f
	.zero		1


	//   ....[25]....
        /*082c*/ 	.word	0x00002300
        /*0830*/ 	.word	0x000000ff
        /*0834*/ 	.word	0x00000000
        /*0838*/ 	.short	0x0101
        /*083a*/ 	.byte	0x04
	.zero		1


	//   ....[26]....
        /*083c*/ 	.word	0x00004960
        /*0840*/ 	.word	0x000000ff
        /*0844*/ 	.word	0x00030830
        /*0848*/ 	.short	0x010a
        /*084a*/ 	.byte	0x06
	.zero		1


	//   ....[27]....
        /*084c*/ 	.word	0x000049a0
        /*0850*/ 	.word	0x000000ff
        /*0854*/ 	.word	0x00030830
        /*0858*/ 	.short	0x010a
        /*085a*/ 	.byte	0x06
	.zero		1


	//   ....[28]....
        /*085c*/ 	.word	0x00005460
        /*0860*/ 	.word	0x000000ff
        /*0864*/ 	.word	0x00030850
        /*0868*/ 	.short	0x010a
        /*086a*/ 	.byte	0x05
	.zero		1


	//   ....[29]....
        /*086c*/ 	.word	0x000054a0
        /*0870*/ 	.word	0x000000ff
        /*0874*/ 	.word	0x00030850
        /*0878*/ 	.short	0x010a
        /*087a*/ 	.byte	0x05
	.zero		1


	//   ....[30]....
        /*087c*/ 	.word	0x000057b0
        /*0880*/ 	.word	0x000000ff
        /*0884*/ 	.word	0x00000000
        /*0888*/ 	.short	0x0101
        /*088a*/ 	.byte	0x06
	.zero		1


	//   ....[31]....
        /*088c*/ 	.word	0x000077d0
        /*0890*/ 	.word	0x000000ff
        /*0894*/ 	.word	0x00000000
        /*0898*/ 	.short	0x0101
        /*089a*/ 	.byte	0x05
	.zero		1


	//   ....[32]....
        /*089c*/ 	.word	0x00007cc0
        /*08a0*/ 	.word	0x000000ff
        /*08a4*/ 	.word	0x00030830
        /*08a8*/ 	.short	0x010a
        /*08aa*/ 	.byte	0x06
	.zero		1


	//   ....[33]....
        /*08ac*/ 	.word	0x00007d00
        /*08b0*/ 	.word	0x000000ff
        /*08b4*/ 	.word	0x00030830
        /*08b8*/ 	.short	0x010a
        /*08ba*/ 	.byte	0x06
	.zero		1


	//   ....[34]....
        /*08bc*/ 	.word	0x000087c0
        /*08c0*/ 	.word	0x000000ff
        /*08c4*/ 	.word	0x00030850
        /*08c8*/ 	.short	0x010a
        /*08ca*/ 	.byte	0x05
	.zero		1


	//   ....[35]....
        /*08cc*/ 	.word	0x00008800
        /*08d0*/ 	.word	0x000000ff
        /*08d4*/ 	.word	0x00030850
        /*08d8*/ 	.short	0x010a
        /*08da*/ 	.byte	0x05
	.zero		1


	//   ....[36]....
        /*08dc*/ 	.word	0x00008b30
        /*08e0*/ 	.word	0x000000ff
        /*08e4*/ 	.word	0x00000000
        /*08e8*/ 	.short	0x0101
        /*08ea*/ 	.byte	0x06
	.zero		1


	//   ....[37]....
        /*08ec*/ 	.word	0x00009890
        /*08f0*/ 	.word	0x000000ff
        /*08f4*/ 	.word	0x00000000
        /*08f8*/ 	.short	0x0101
        /*08fa*/ 	.byte	0x05
	.zero		1


	//   ....[38]....
        /*08fc*/ 	.word	0x00009b50
        /*0900*/ 	.word	0x000000ff
        /*0904*/ 	.word	0x00030830
        /*0908*/ 	.short	0x010a
        /*090a*/ 	.byte	0x05
	.zero		1


	//   ....[39]....
        /*090c*/ 	.word	0x00009b90
        /*0910*/ 	.word	0x000000ff
        /*0914*/ 	.word	0x00030830
        /*0918*/ 	.short	0x010a
        /*091a*/ 	.byte	0x05
	.zero		1


	//   ....[40]....
        /*091c*/ 	.word	0x0000a650
        /*0920*/ 	.word	0x000000ff
        /*0924*/ 	.word	0x00030850
        /*0928*/ 	.short	0x010a
        /*092a*/ 	.byte	0x05
	.zero		1


	//   ....[41]....
        /*092c*/ 	.word	0x0000a690
        /*0930*/ 	.word	0x000000ff
        /*0934*/ 	.word	0x00030850
        /*0938*/ 	.short	0x010a
        /*093a*/ 	.byte	0x05
	.zero		1


	//   ....[42]....
        /*093c*/ 	.word	0x0000a990
        /*0940*/ 	.word	0x000000ff
        /*0944*/ 	.word	0x00000000
        /*0948*/ 	.short	0x0101
        /*094a*/ 	.byte	0x04
	.zero		1


	//   ....[43]....
        /*094c*/ 	.word	0x0000c9c0
        /*0950*/ 	.word	0x000000ff
        /*0954*/ 	.word	0x00000000
        /*0958*/ 	.short	0x0101
        /*095a*/ 	.byte	0x05
	.zero		1


	//   ....[44]....
        /*095c*/ 	.word	0x0000d180
        /*0960*/ 	.word	0x000000ff
        /*0964*/ 	.word	0x00030850
        /*0968*/ 	.short	0x010a
        /*096a*/ 	.byte	0x05
	.zero		1


	//   ....[45]....
        /*096c*/ 	.word	0x0000d1c0
        /*0970*/ 	.word	0x000000ff
        /*0974*/ 	.word	0x00030850
        /*0978*/ 	.short	0x010a
        /*097a*/ 	.byte	0x05
	.zero		1


	//   ....[46]....
        /*097c*/ 	.word	0x0000d6c0
        /*0980*/ 	.word	0x000000ff
        /*0984*/ 	.word	0x00000000
        /*0988*/ 	.short	0x0101
        /*098a*/ 	.byte	0x04
	.zero		1


	//   ....[47]....
        /*098c*/ 	.word	0x0000f060
        /*0990*/ 	.word	0x00000011
        /*0994*/ 	.word	0x00000000
        /*0998*/ 	.short	0x0101
        /*099a*/ 	.byte	0x3f
	.zero		1


	//   ....[48]....
        /*099c*/ 	.word	0x00011730
        /*09a0*/ 	.word	0x00000000
        /*09a4*/ 	.word	0x00030840
        /*09a8*/ 	.short	0x010a
        /*09aa*/ 	.byte	0x3f
	.zero		1


	//   ....[49]....
        /*09ac*/ 	.word	0x00011d40
        /*09b0*/ 	.word	0x00000000
        /*09b4*/ 	.word	0x00030830
        /*09b8*/ 	.short	0x0107
        /*09ba*/ 	.byte	0x3f
	.zero		1


	//   ....[50]....
        /*09bc*/ 	.word	0x00011df0
        /*09c0*/ 	.word	0x00000000
        /*09c4*/ 	.word	0x00030830
        /*09c8*/ 	.short	0x0101
        /*09ca*/ 	.byte	0x3f
	.zero		1


	//   ....[51]....
        /*09cc*/ 	.word	0x00012820
        /*09d0*/ 	.word	0x00000011
        /*09d4*/ 	.word	0x00030800
        /*09d8*/ 	.short	0x0107
        /*09da*/ 	.byte	0x3f
	.zero		1


	//   ....[52]....
        /*09dc*/ 	.word	0x00012910
        /*09e0*/ 	.word	0x00000011
        /*09e4*/ 	.word	0x00030800
        /*09e8*/ 	.short	0x0101
        /*09ea*/ 	.byte	0x3f
	.zero		1


	//   ....[53]....
        /*09ec*/ 	.word	0x00012930
        /*09f0*/ 	.word	0x00000011
        /*09f4*/ 	.word	0x00030820
        /*09f8*/ 	.short	0x010a
        /*09fa*/ 	.byte	0x3f
	.zero		1


	//   ....[54]....
        /*09fc*/ 	.word	0x00012c80
        /*0a00*/ 	.word	0x00000006
        /*0a04*/ 	.word	0x00030840
        /*0a08*/ 	.short	0x010a
        /*0a0a*/ 	.byte	0x3f
	.zero		1


	//   ....[55]....
        /*0a0c*/ 	.word	0x00013150
        /*0a10*/ 	.word	0x00000006
        /*0a14*/ 	.word	0x00030830
        /*0a18*/ 	.short	0x0107
        /*0a1a*/ 	.byte	0x3f
	.zero		1


	//   ....[56]....
        /*0a1c*/ 	.word	0x00013200
        /*0a20*/ 	.word	0x00000006
        /*0a24*/ 	.word	0x00030830
        /*0a28*/ 	.short	0x0101
        /*0a2a*/ 	.byte	0x3f
	.zero		1


	//   ....[57]....
        /*0a2c*/ 	.word	0x00013260
        /*0a30*/ 	.word	0x00000006
        /*0a34*/ 	.word	0x00030860
        /*0a38*/ 	.short	0x010a
        /*0a3a*/ 	.byte	0x3f
	.zero		1


	//   ....[58]....
        /*0a3c*/ 	.word	0x000137c0
        /*0a40*/ 	.word	0x00000006
        /*0a44*/ 	.word	0x00030850
        /*0a48*/ 	.short	0x0107
        /*0a4a*/ 	.byte	0x3f
	.zero		1


	//   ....[59]....
        /*0a4c*/ 	.word	0x00013910
        /*0a50*/ 	.word	0x00000006
        /*0a54*/ 	.word	0x00030850
        /*0a58*/ 	.short	0x0101
        /*0a5a*/ 	.byte	0x3f
	.zero		1


	//   ....[60]....
        /*0a5c*/ 	.word	0x00013b10
        /*0a60*/ 	.word	0x00000004
        /*0a64*/ 	.word	0x00030860
        /*0a68*/ 	.short	0x010a
        /*0a6a*/ 	.byte	0x3f
	.zero		1


	//   ....[61]....
        /*0a6c*/ 	.word	0x00013fe0
        /*0a70*/ 	.word	0x00000004
        /*0a74*/ 	.word	0x00030850
        /*0a78*/ 	.short	0x0107
        /*0a7a*/ 	.byte	0x3f
	.zero		1


	//   ....[62]....
        /*0a7c*/ 	.word	0x00014090
        /*0a80*/ 	.word	0x00000004
        /*0a84*/ 	.word	0x00030850
        /*0a88*/ 	.short	0x0101
        /*0a8a*/ 	.byte	0x3f
	.zero		1


	//   ....[63]....
        /*0a8c*/ 	.word	0x00014330
        /*0a90*/ 	.word	0x00000004
        /*0a94*/ 	.word	0x00030820
        /*0a98*/ 	.short	0x010a
        /*0a9a*/ 	.byte	0x3f
	.zero		1


	//   ....[64]....
        /*0a9c*/ 	.word	0x000144d0
        /*0aa0*/ 	.word	0x00000005
        /*0aa4*/ 	.word	0x00030840
        /*0aa8*/ 	.short	0x010a
        /*0aaa*/ 	.byte	0x3f
	.zero		1


	//   ....[65]....
        /*0aac*/ 	.word	0x00014570
        /*0ab0*/ 	.word	0x00000017
        /*0ab4*/ 	.word	0x00030840
        /*0ab8*/ 	.short	0x010a
        /*0aba*/ 	.byte	0x3f
	.zero		1


	//   ....[66]....
        /*0abc*/ 	.word	0x000145b0
        /*0ac0*/ 	.word	0x00000005
        /*0ac4*/ 	.word	0x00030860
        /*0ac8*/ 	.short	0x010a
        /*0aca*/ 	.byte	0x3f
	.zero		1


	//   ....[67]....
        /*0acc*/ 	.word	0x000145f0
        /*0ad0*/ 	.word	0x00000017
        /*0ad4*/ 	.word	0x00030860
        /*0ad8*/ 	.short	0x010a
        /*0ada*/ 	.byte	0x3f
	.zero		1


	//   ....[68]....
        /*0adc*/ 	.word	0x00014660
        /*0ae0*/ 	.word	0x00000003
        /*0ae4*/ 	.word	0x00030800
        /*0ae8*/ 	.short	0x010a
        /*0aea*/ 	.byte	0x3f
	.zero		1


	//   ....[69]....
        /*0aec*/ 	.word	0x000146b0
        /*0af0*/ 	.word	0x00000003
        /*0af4*/ 	.word	0x00030830
        /*0af8*/ 	.short	0x010a
        /*0afa*/ 	.byte	0x3f
	.zero		1


	//   ....[70]....
        /*0afc*/ 	.word	0x00014710
        /*0b00*/ 	.word	0x00000004
        /*0b04*/ 	.word	0x00030830
        /*0b08*/ 	.short	0x010a
        /*0b0a*/ 	.byte	0x3f
	.zero		1


	//   ....[71]....
        /*0b0c*/ 	.word	0x00014770
        /*0b10*/ 	.word	0x00000003
        /*0b14*/ 	.word	0x00030850
        /*0b18*/ 	.short	0x010a
        /*0b1a*/ 	.byte	0x3f
	.zero		1


	//   ....[72]....
        /*0b1c*/ 	.word	0x000147d0
        /*0b20*/ 	.word	0x00000004
        /*0b24*/ 	.word	0x00030830
        /*0b28*/ 	.short	0x010a
        /*0b2a*/ 	.byte	0x3f
	.zero		1


	//   ....[73]....
        /*0b2c*/ 	.word	0x00014830
        /*0b30*/ 	.word	0x00000003
        /*0b34*/ 	.word	0x00030850
        /*0b38*/ 	.short	0x010a
        /*0b3a*/ 	.byte	0x3f
	.zero		1


	//   ....[74]....
        /*0b3c*/ 	.word	0x00014890
        /*0b40*/ 	.word	0x00000004
        /*0b44*/ 	.word	0x00030830
        /*0b48*/ 	.short	0x010a
        /*0b4a*/ 	.byte	0x3f
	.zero		1


	//   ....[75]....
        /*0b4c*/ 	.word	0x000148f0
        /*0b50*/ 	.word	0x00000003
        /*0b54*/ 	.word	0x00030850
        /*0b58*/ 	.short	0x010a
        /*0b5a*/ 	.byte	0x3f
	.zero		1


	//   ....[76]....
        /*0b5c*/ 	.word	0x00014950
        /*0b60*/ 	.word	0x00000007
        /*0b64*/ 	.word	0x00030850
        /*0b68*/ 	.short	0x010a
        /*0b6a*/ 	.byte	0x3f
	.zero		1


	//   ....[77]....
        /*0b6c*/ 	.word	0x00014a50
        /*0b70*/ 	.word	0x00000000
        /*0b74*/ 	.word	0x00030840
        /*0b78*/ 	.short	0x010a
        /*0b7a*/ 	.byte	0x3f
	.zero		1


	//   ....[78]....
        /*0b7c*/ 	.word	0x00015ce0
        /*0b80*/ 	.word	0x00000011
        /*0b84*/ 	.word	0x00030820
        /*0b88*/ 	.short	0x010a
        /*0b8a*/ 	.byte	0x3f
	.zero		1


	//   ....[79]....
        /*0b8c*/ 	.word	0x00015d30
        /*0b90*/ 	.word	0x00000006
        /*0b94*/ 	.word	0x00030840
        /*0b98*/ 	.short	0x010a
        /*0b9a*/ 	.byte	0x3f
	.zero		1


	//   ....[80]....
        /*0b9c*/ 	.word	0x00016460
        /*0ba0*/ 	.word	0x00000006
        /*0ba4*/ 	.word	0x00030860
        /*0ba8*/ 	.short	0x010a
        /*0baa*/ 	.byte	0x3f
	.zero		1


	//   ....[81]....
        /*0bac*/ 	.word	0x00016ca0
        /*0bb0*/ 	.word	0x00000004
        /*0bb4*/ 	.word	0x00030860
        /*0bb8*/ 	.short	0x010a
        /*0bba*/ 	.byte	0x3f
	.zero		1


	//   ....[82]....
        /*0bbc*/ 	.word	0x00017650
        /*0bc0*/ 	.word	0x00000004
        /*0bc4*/ 	.word	0x00030820
        /*0bc8*/ 	.short	0x010a
        /*0bca*/ 	.byte	0x3f
	.zero		1


	//   ....[83]....
        /*0bcc*/ 	.word	0x000177f0
        /*0bd0*/ 	.word	0x00000005
        /*0bd4*/ 	.word	0x00030840
        /*0bd8*/ 	.short	0x010a
        /*0bda*/ 	.byte	0x3f
	.zero		1


	//   ....[84]....
        /*0bdc*/ 	.word	0x00017840
        /*0be0*/ 	.word	0x00000017
        /*0be4*/ 	.word	0x00030840
        /*0be8*/ 	.short	0x010a
        /*0bea*/ 	.byte	0x3f
	.zero		1


	//   ....[85]....
        /*0bec*/ 	.word	0x00017890
        /*0bf0*/ 	.word	0x00000005
        /*0bf4*/ 	.word	0x00030860
        /*0bf8*/ 	.short	0x010a
        /*0bfa*/ 	.byte	0x3f
	.zero		1


	//----- nvinfo : EIATTR_NUM_MBARRIERS
	.align		4
.L_679:
        /*0bfc*/ 	.byte	0x03, 0x38
        /*0bfe*/ 	.short	0x0016


	//----- nvinfo : EIATTR_EXIT_INSTR_OFFSETS
	.align		4
        /*0c00*/ 	.byte	0x04, 0x1c
        /*0c02*/ 	.short	(.L_681 - .L_680)


	//   ....[0]....
.L_680:
        /*0c04*/ 	.word	0x00000950


	//   ....[1]....
        /*0c08*/ 	.word	0x00010020


	//   ....[2]....
        /*0c0c*/ 	.word	0x00014640


	//----- nvinfo : EIATTR_MAX_THREADS
	.align		4
.L_681:
        /*0c10*/ 	.byte	0x04, 0x05
        /*0c12*/ 	.short	(.L_683 - .L_682)
.L_682:
        /*0c14*/ 	.word	0x00000180
        /*0c18*/ 	.word	0x00000001
        /*0c1c*/ 	.word	0x00000001


	//----- nvinfo : EIATTR_CRS_STACK_SIZE
	.align		4
.L_683:
        /*0c20*/ 	.byte	0x04, 0x1e
        /*0c22*/ 	.short	(.L_685 - .L_684)
.L_684:
        /*0c24*/ 	.word	0x00000000


	//----- nvinfo : EIATTR_CBANK_PARAM_SIZE
	.align		4
.L_685:
        /*0c28*/ 	.byte	0x03, 0x19
        /*0c2a*/ 	.short	0x0af0


	//----- nvinfo : EIATTR_PARAM_CBANK
	.align		4
        /*0c2c*/ 	.byte	0x04, 0x0a
        /*0c2e*/ 	.short	(.L_687 - .L_686)
	.align		4
.L_686:
        /*0c30*/ 	.word	index@(.nv.constant0._ZN7cutlass13device_kernelIN5flash11enable_sm90INS1_16FlashAttnFwdSm90INS1_25CollectiveMainloopFwdSm90ILi2EN4cute5tupleIJNS5_1CILi1EEES8_S8_EEENS6_IJNS7_ILi128EEENS7_ILi96EEENS7_ILi192EEEEEELi192ENS_6half_tEfNS_4arch4Sm90ELb0ELb1ELb0ELb0ELb1ELb0ELb0ELb1ELb1ELb1ELb0ELb0EEENS1_21CollectiveEpilogueFwdINS6_IJSA_SC_SB_EEES9_SE_SG_Li256ELb0ELb1ELb0ELb0EEENS1_30DynamicPersistentTileSchedulerILi256ELi128ELb0ELb1ELb1EEEEEEEEEvNT_6ParamsE)
        /*0c34*/ 	.short	0x0210
        /*0c36*/ 	.short	0x0af0


	//----- nvinfo : EIATTR_SW_WAR
	.align		4
.L_687:
        /*0c38*/ 	.byte	0x04, 0x36
        /*0c3a*/ 	.short	(.L_689 - .L_688)
.L_688:
        /*0c3c*/ 	.word	0x00000008
.L_689:


//--------------------- .nv.info._ZN7cutlass13device_kernelIN5flash11enable_sm90INS1_16FlashAttnFwdSm90INS1_25CollectiveMainloopFwdSm90ILi2EN4cute5tupleIJNS5_1CILi1EEES8_S8_EEENS6_IJNS7_ILi128EEENS7_ILi96EEENS7_ILi192EEEEEELi192ENS_6half_tEfNS_4arch4Sm90ELb0ELb1ELb0ELb1ELb1ELb0ELb0ELb1ELb1ELb1ELb0ELb0EEENS1_21CollectiveEpilogueFwdINS6_IJSA_SC_SB_EEES9_SE_SG_Li256ELb1ELb1ELb0ELb0EEENS1_36VarlenDynamicPersistentTileSchedulerILi128ELi96ELi256ELi128ELb0ELb1ELb1ELb1ELb0ELb1EEEEEEEEEvNT_6ParamsE --------------------------
	.section	.nv.info._ZN7cutlass13device_kernelIN5flash11enable_sm90INS1_16FlashAttnFwdSm90INS1_25CollectiveMainloopFwdSm90ILi2EN4cute5tupleIJNS5_1CILi1EEES8_S8_EEENS6_IJNS7_ILi128EEENS7_ILi96EEENS7_ILi192EEEEEELi192ENS_6half_tEfNS_4arch4Sm90ELb0ELb1ELb0ELb1ELb1ELb0ELb0ELb1ELb1ELb1ELb0ELb0EEENS1_21CollectiveEpilogueFwdINS6_IJSA_SC_SB_EEES9_SE_SG_Li256ELb1ELb1ELb0ELb0EEENS1_36VarlenDynamicPersistentTileSchedulerILi128ELi96ELi256ELi128ELb0ELb1ELb1ELb1ELb0ELb1EEEEEEEEEvNT_6ParamsE,"",@"SHT_CUDA_INFO"
	.sectionflags	@""
	.align	4


	//----- nvinfo : EIATTR_CUDA_API_VERSION
	.align		4
        /*0000*/ 	.byte	0x04, 0x37
        /*0002*/ 	.short	(.L_691 - .L_690)
.L_690:
        /*0004*/ 	.word	0x00000082


	//----- nvinfo : EIATTR_KPARAM_INFO
	.align		4
.L_691:
        /*0008*/ 	.byte	0x04, 0x17
        /*000a*/ 	.short	(.L_693 - .L_692)
.L_692:
        /*000c*/ 	.word	0x00000000
        /*0010*/ 	.short	0x0000
        /*0012*/ 	.short	0x0070
        /*0014*/ 	.byte	0x00, 0xf0, 0x01, 0x2a


	//----- nvinfo : EIATTR_SPARSE_MMA_MASK
	.align		4
.L_693:
        /*0018*/ 	.byte	0x03, 0x50
        /*001a*/ 	.short	0x0000


	//----- nvinfo : EIATTR_MAXREG_COUNT
	.align		4
        /*001c*/ 	.byte	0x03, 0x1b
        /*001e*/ 	.short	0x00a8


	//----- nvinfo : EIATTR_NUM_BARRIERS
	.align		4
        /*0020*/ 	.byte	0x02, 0x4c
        /*0022*/ 	.byte	0x09
	.zero		1


	//----- nvinfo : EIATTR_EXTERNS
	.align		4
        /*0024*/ 	.byte	0x04, 0x0f
        /*0026*/ 	.short	(.L_695 - .L_694)


	//   ....[0]....
	.align		4
.L_694:
        /*0028*/ 	.word	index@(__assertfail)


	//----- nvinfo : EIATTR_ANNOTATIONS
	.align		4
.L_695:
        /*002c*/ 	.byte	0x04, 0x55
        /*002e*/ 	.short	(.L_697 - .L_696)


	//   ....[0]....
.L_696:
        /* <DEDUP_REMOVED lines=17> */


	//----- nvinfo : EIATTR_MERCURY_ISA_VERSION
	.align		4
.L_697:
        /*0130*/ 	.byte	0x03, 0x5f
        /*0132*/ 	.short	0x0101


	//----- nvinfo : EIATTR_UNUSED_LOAD_BYTE_OFFSET
	.align		4
        /*0134*/ 	.byte	0x04, 0x44
        /*0136*/ 	.short	(.L_699 - .L_698)


	//   ....[0]....
.L_698:
        /*0138*/ 	.word	0x00000920
        /*013c*/ 	.word	0x0000fff0


	//   ....[1]....
        /*0140*/ 	.word	0x0000db50
        /*0144*/ 	.word	0x0000fff0


	//----- nvinfo : EIATTR_INT_WARP_WIDE_INSTR_OFFSETS
	.align		4
.L_699:
        /*0148*/ 	.byte	0x04, 0x31
        /*014a*/ 	.short	(.L_701 - .L_700)


	//   ....[0]....
.L_700:
        /*014c*/ 	.word	0x000000c0


	//   ....[1]....
        /*0150*/ 	.word	0x000000d0


	//   ....[2]....
        /*0154*/ 	.word	0x00000170


	//   ....[3]....
        /*0158*/ 	.word	0x000116a0


	//   ....[4]....
        /*015c*/ 	.word	0x00011730


	//   ....[5]....
        /*0160*/ 	.word	0x000145e0


	//   ....[6]....
        /*0164*/ 	.word	0x00014670


	//----- nvinfo : EIATTR_COOP_GROUP_MASK_REGIDS
	.align		4
.L_701:
        /*0168*/ 	.byte	0x04, 0x29
        /*016a*/ 	.short	(.L_703 - .L_702)


	//   ....[0]....
.L_702:
        /*016c*/ 	.word	0xffffffff


	//   ....[1]....
        /*0170*/ 	.word	0xffffffff


	//   ....[2]....
        /*0174*/ 	.word	0xffffffff


	//   ....[3]....
        /*0178*/ 	.word	0xffffffff


	//   ....[4]....
        /*017c*/ 	.word	0xffffffff


	//   ....[5]....
        /*0180*/ 	.word	0xffffffff


	//   ....[6]....
        /*0184*/ 	.word	0xffffffff


	//   ....[7]....
        /*0188*/ 	.word	0xffffffff


	//   ....[8]....
        /*018c*/ 	.word	0xffffffff


	//   ....[9]....
        /*0190*/ 	.word	0xffffffff


	//   ....[10]....
        /*0194*/ 	.word	0xffffffff


	//   ....[11]....
        /*0198*/ 	.word	0xffffffff


	//   ....[12]....
        /*019c*/ 	.word	0xffffffff


	//   ....[13]....
        /*01a0*/ 	.word	0xffffffff


	//   ....[14]....
        /*01a4*/ 	.word	0xffffffff


	//   ....[15]....
        /*01a8*/ 	.word	0xffffffff


	//   ....[16]....
        /*01ac*/ 	.word	0xffffffff


	//   ....[17]....
        /*01b0*/ 	.word	0xffffffff


	//   ....[18]....
        /*01b4*/ 	.word	0xffffffff


	//   ....[19]....
        /*01b8*/ 	.word	0xffffffff


	//   ....[20]....
        /*01bc*/ 	.word	0xffffffff


	//   ....[21]....
        /*01c0*/ 	.word	0xffffffff


	//   ....[22]....
        /*01c4*/ 	.word	0xffffffff


	//   ....[23]....
        /*01c8*/ 	.word	0xffffffff


	//   ....[24]....
        /*01cc*/ 	.word	0xffffffff


	//   ....[25]....
        /*01d0*/ 	.word	0xffffffff


	//   ....[26]....
        /*01d4*/ 	.word	0xffffffff


	//   ....[27]....
        /*01d8*/ 	.word	0xffffffff


	//   ....[28]....
        /*01dc*/ 	.word	0xffffffff


	//   ....[29]....
        /*01e0*/ 	.word	0xffffffff


	//   ....[30]....
        /*01e4*/ 	.word	0xffffffff


	//   ....[31]....
        /*01e8*/ 	.word	0xffffffff


	//   ....[32]....
        /*01ec*/ 	.word	0xffffffff


	//   ....[33]....
        /*01f0*/ 	.word	0xffffffff


	//   ....[34]....
        /*01f4*/ 	.word	0xffffffff


	//   ....[35]....
        /*01f8*/ 	.word	0xffffffff


	//   ....[36]....
        /*01fc*/ 	.word	0xffffffff


	//   ....[37]....
        /*0200*/ 	.word	0xffffffff


	//   ....[38]....
        /*0204*/ 	.word	0xffffffff


	//   ....[39]....
        /*0208*/ 	.word	0xffffffff


	//   ....[40]....
        /*020c*/ 	.word	0xffffffff


	//   ....[41]....
        /*0210*/ 	.word	0xffffffff


	//   ....[42]....
        /*0214*/ 	.word	0xffffffff


	//   ....[43]....
        /*0218*/ 	.word	0xffffffff


	//   ....[44]....
        /*021c*/ 	.word	0xffffffff


	//   ....[45]....
        /*0220*/ 	.word	0xffffffff


	//   ....[46]....
        /*0224*/ 	.word	0xffffffff


	//   ....[47]....
        /*0228*/ 	.word	0xffffffff


	//   ....[48]....
        /*022c*/ 	.word	0xffffffff


	//   ....[49]....
        /*0230*/ 	.word	0xffffffff


	//   ....[50]....
        /*0234*/ 	.word	0xffffffff


	//   ....[51]....
        /*0238*/ 	.word	0xffffffff


	//   ....[52]....
        /*023c*/ 	.word	0xffffffff


	//   ....[53]....
        /*0240*/ 	.word	0xffffffff


	//   ....[54]....
        /*0244*/ 	.word	0xffffffff


	//   ....[55]....
        /*0248*/ 	.word	0xffffffff


	//   ....[56]....
        /*024c*/ 	.word	0xffffffff


	//   ....[57]....
        /*0250*/ 	.word	0xffffffff


	//   ....[58]....
        /*0254*/ 	.word	0xffffffff


	//   ....[59]....
        /*0258*/ 	.word	0xffffffff


	//   ....[60]....
        /*025c*/ 	.word	0xffffffff


	//   ....[61]....
        /*0260*/ 	.word	0xffffffff


	//   ....[62]....
        /*0264*/ 	.word	0xffffffff


	//   ....[63]....
        /*0268*/ 	.word	0xffffffff


	//   ....[64]....
        /*026c*/ 	.word	0xffffffff


	//   ....[65]....
        /*0270*/ 	.word	0xffffffff


	//   ....[66]....
        /*0274*/ 	.word	0xffffffff


	//   ....[67]....
        /*0278*/ 	.word	0xffffffff


	//   ....[68]....
        /*027c*/ 	.word	0xffffffff


	//   ....[69]....
        /*0280*/ 	.word	0xffffffff


	//   ....[70]....
        /*0284*/ 	.word	0xffffffff


	//   ....[71]....
        /*0288*/ 	.word	0xffffffff


	//   ....[72]....
        /*028c*/ 	.word	0xffffffff


	//   ....[73]....
        /*0290*/ 	.word	0xffffffff


	//   ....[74]....
        /*0294*/ 	.word	0xffffffff


	//   ....[75]....
        /*0298*/ 	.word	0xffffffff


	//   ....[76]....
        /*029c*/ 	.word	0xffffffff


	//   ....[77]....
        /*02a0*/ 	.word	0xffffffff


	//   ....[78]....
        /*02a4*/ 	.word	0xffffffff


	//   ....[79]....
        /*02a8*/ 	.word	0xffffffff


	//   ....[80]....
        /*02ac*/ 	.word	0xffffffff


	//   ....[81]....
        /*02b0*/ 	.word	0xffffffff


	//   ....[82]....
        /*02b4*/ 	.word	0xffffffff


	//   ....[83]....
        /*02b8*/ 	.word	0xffffffff


	//   ....[84]....
        /*02bc*/ 	.word	0xffffffff


	//   ....[85]....
        /*02c0*/ 	.word	0xffffffff


	//   ....[86]....
        /*02c4*/ 	.word	0xffffffff


	//   ....[87]....
        /*02c8*/ 	.word	0xffffffff


	//   ....[88]....
        /*02cc*/ 	.word	0xffffffff


	//   ....[89]....
        /*02d0*/ 	.word	0xffffffff


	//   ....[90]....
        /*02d4*/ 	.word	0xffffffff


	//   ....[91]....
        /*02d8*/ 	.word	0xffffffff


	//   ....[92]....
        /*02dc*/ 	.word	0xffffffff


	//   ....[93]....
        /*02e0*/ 	.word	0xffffffff


	//   ....[94]....
        /*02e4*/ 	.word	0xffffffff


	//   ....[95]....
        /*02e8*/ 	.word	0xffffffff


	//   ....[96]....
        /*02ec*/ 	.word	0xffffffff


	//   ....[97]....
        /*02f0*/ 	.word	0xffffffff


	//   ....[98]....
        /*02f4*/ 	.word	0xffffffff


	//   ....[99]....
        /*02f8*/ 	.word	0xffffffff


	//   ....[100]....
        /*02fc*/ 	.word	0xffffffff


	//   ....[101]....
        /*0300*/ 	.word	0xffffffff


	//   ....[102]....
        /*0304*/ 	.word	0xffffffff


	//   ....[103]....
        /*0308*/ 	.word	0xffffffff


	//   ....[104]....
        /*030c*/ 	.word	0xffffffff


	//   ....[105]....
        /*0310*/ 	.word	0xffffffff


	//   ....[106]....
        /*0314*/ 	.word	0xffffffff


	//   ....[107]....
        /*0318*/ 	.word	0xffffffff


	//   ....[108]....
        /*031c*/ 	.word	0xffffffff


	//   ....[109]....
        /*0320*/ 	.word	0xffffffff


	//   ....[110]....
        /*0324*/ 	.word	0xffffffff


	//   ....[111]....
        /*0328*/ 	.word	0xffffffff


	//   ....[112]....
        /*032c*/ 	.word	0xffffffff


	//   ....[113]....
        /*0330*/ 	.word	0xffffffff


	//   ....[114]....
        /*0334*/ 	.word	0xffffffff


	//   ....[115]....
        /*0338*/ 	.word	0xffffffff


	//   ....[116]....
        /*033c*/ 	.word	0xffffffff


	//   ....[117]....
        /*0340*/ 	.word	0xffffffff


	//   ....[118]....
        /*0344*/ 	.word	0xffffffff


	//   ....[119]....
        /*0348*/ 	.word	0xffffffff


	//   ....[120]....
        /*034c*/ 	.word	0xffffffff


	//   ....[121]....
        /*0350*/ 	.word	0xffffffff


	//   ....[122]....
        /*0354*/ 	.word	0xffffffff


	//   ....[123]....
        /*0358*/ 	.word	0xffffffff


	//   ....[124]....
        /*035c*/ 	.word	0xffffffff


	//   ....[125]....
        /*0360*/ 	.word	0xffffffff


	//   ....[126]....
        /*0364*/ 	.word	0xffffffff


	//   ....[127]....
        /*0368*/ 	.word	0xffffffff


	//   ....[128]....
        /*036c*/ 	.word	0xffffffff


	//   ....[129]....
        /*0370*/ 	.word	0xffffffff


	//   ....[130]....
        /*0374*/ 	.word	0xffffffff


	//   ....[131]....
        /*0378*/ 	.word	0xffffffff


	//   ....[132]....
        /*037c*/ 	.word	0xffffffff


	//   ....[133]....
        /*0380*/ 	.word	0xffffffff


	//   ....[134]....
        /*0384*/ 	.word	0xffffffff


	//   ....[135]....
        /*0388*/ 	.word	0xffffffff


	//   ....[136]....
        /*038c*/ 	.word	0xffffffff


	//   ....[137]....
        /*0390*/ 	.word	0xffffffff


	//   ....[138]....
        /*0394*/ 	.word	0xffffffff


	//   ....[139]....
        /*0398*/ 	.word	0xffffffff


	//   ....[140]....
        /*039c*/ 	.word	0xffffffff


	//   ....[141]....
        /*03a0*/ 	.word	0xffffffff


	//   ....[142]....
        /*03a4*/ 	.word	0xffffffff


	//   ....[143]....
        /*03a8*/ 	.word	0xffffffff


	//   ....[144]....
        /*03ac*/ 	.word	0xffffffff


	//   ....[145]....
        /*03b0*/ 	.word	0xffffffff


	//   ....[146]....
        /*03b4*/ 	.word	0xffffffff


	//   ....[147]....
        /*03b8*/ 	.word	0xffffffff


	//   ....[148]....
        /*03bc*/ 	.word	0xffffffff


	//   ....[149]....
        /*03c0*/ 	.word	0xffffffff


	//   ....[150]....
        /*03c4*/ 	.word	0xffffffff


	//   ....[151]....
        /*03c8*/ 	.word	0x0500000f


	//   ....[152]....
        /*03cc*/ 	.word	0x0500000f


	//   ....[153]....
        /*03d0*/ 	.word	0x0500000f


	//   ....[154]....
        /*03d4*/ 	.word	0x0500000f


	//   ....[155]....
        /*03d8*/ 	.word	0x0500000f


	//   ....[156]....
        /*03dc*/ 	.word	0x0500000f


	//   ....[157]....
        /*03e0*/ 	.word	0x0500000f


	//   ....[158]....
        /*03e4*/ 	.word	0x0500000f


	//   ....[159]....
        /*03e8*/ 	.word	0x0500000f


	//   ....[160]....
        /*03ec*/ 	.word	0x0500000f


	//   ....[161]....
        /*03f0*/ 	.word	0x0500000f


	//   ....[162]....
        /*03f4*/ 	.word	0x0500000f


	//   ....[163]....
        /*03f8*/ 	.word	0x0500000f


	//   ....[164]....
        /*03fc*/ 	.word	0x0500000f


	//   ....[165]....
        /*0400*/ 	.word	0x0500000f


	//   ....[166]....
        /*0404*/ 	.word	0x0500000f


	//   ....[167]....
        /*0408*/ 	.word	0x0500000f


	//   ....[168]....
        /*040c*/ 	.word	0x0500000f


	//   ....[169]....
        /*0410*/ 	.word	0x0500000f


	//   ....[170]....
        /*0414*/ 	.word	0x0500000f


	//   ....[171]....
        /*0418*/ 	.word	0x0500000f


	//   ....[172]....
        /*041c*/ 	.word	0x0500000f


	//   ....[173]....
        /*0420*/ 	.word	0x0500000f


	//   ....[174]....
        /*0424*/ 	.word	0x0500000f


	//   ....[175]....
        /*0428*/ 	.word	0x0500000f


	//   ....[176]....
        /*042c*/ 	.word	0x0500000f


	//   ....[177]....
        /*0430*/ 	.word	0x0500000f


	//   ....[178]....
        /*0434*/ 	.word	0x0500000f


	//   ....[179]....
        /*0438*/ 	.word	0x0500000f


	//   ....[180]....
        /*043c*/ 	.word	0x0500000f


	//   ....[181]....
        /*0440*/ 	.word	0x0500000f


	//   ....[182]....
        /*0444*/ 	.word	0x0500000f


	//   ....[183]....
        /*0448*/ 	.word	0x0500000f


	//   ....[184]....
        /*044c*/ 	.word	0x0500000f


	//   ....[185]....
        /*0450*/ 	.word	0x0500000f


	//   ....[186]....
        /*0454*/ 	.word	0x0500000f


	//   ....[187]....
        /*0458*/ 	.word	0x0500000f


	//   ....[188]....
        /*045c*/ 	.word	0x0500000f


	//   ....[189]....
        /*0460*/ 	.word	0x0500000f


	//   ....[190]....
        /*0464*/ 	.word	0x0500000f


	//   ....[191]....
        /*0468*/ 	.word	0x0500000f


	//   ....[192]....
        /*046c*/ 	.word	0x0500000f


	//   ....[193]....
        /*0470*/ 	.word	0x0500000f


	//   ....[194]....
        /*0474*/ 	.word	0x0500000f


	//   ....[195]....
        /*0478*/ 	.word	0x0500000f


	//   ....[196]....
        /*047c*/ 	.word	0x0500000f


	//   ....[197]....
        /*0480*/ 	.word	0x0500000f


	//   ....[198]....
        /*0484*/ 	.word	0x0500000f


	//   ....[199]....
        /*0488*/ 	.word	0x0500000f


	//   ....[200]....
        /*048c*/ 	.word	0x0500000f


	//   ....[201]....
        /*0490*/ 	.word	0x0500000f


	//   ....[202]....
        /*0494*/ 	.word	0x0500000f


	//   ....[203]....
        /*0498*/ 	.word	0x0500000f


	//   ....[204]....
        /*049c*/ 	.word	0x0500000f


	//   ....[205]....
        /*04a0*/ 	.word	0x0500000f


	//   ....[206]....
        /*04a4*/ 	.word	0x0500000f


	//   ....[207]....
        /*04a8*/ 	.word	0x0500000f


	//   ....[208]....
        /*04ac*/ 	.word	0x0500000f


	//   ....[209]....
        /*04b0*/ 	.word	0x0500000f


	//   ....[210]....
        /*04b4*/ 	.word	0x0500000f


	//   ....[211]....
        /*04b8*/ 	.word	0x0500000f


	//   ....[212]....
        /*04bc*/ 	.word	0x0500000f


	//   ....[213]....
        /*04c0*/ 	.word	0x0500000f


	//   ....[214]....
        /*04c4*/ 	.word	0x0500000f


	//   ....[215]....
        /*04c8*/ 	.word	0x0500000f


	//   ....[216]....
        /*04cc*/ 	.word	0x0500000f


	//   ....[217]....
        /*04d0*/ 	.word	0x0500000f


	//   ....[218]....
        /*04d4*/ 	.word	0x0500000f


	//   ....[219]....
        /*04d8*/ 	.word	0x0500000f


	//   ....[220]....
        /*04dc*/ 	.word	0x0500000f


	//   ....[221]....
        /*04e0*/ 	.word	0x0500000f


	//   ....[222]....
        /*04e4*/ 	.word	0x0500000f


	//   ....[223]....
        /*04e8*/ 	.word	0x0500000f


	//   ....[224]....
        /*04ec*/ 	.word	0x0500000f


	//   ....[225]....
        /*04f0*/ 	.word	0x0500000f


	//   ....[226]....
        /*04f4*/ 	.word	0x0500000f


	//   ....[227]....
        /*04f8*/ 	.word	0x0500000f


	//   ....[228]....
        /*04fc*/ 	.word	0x0500000f


	//   ....[229]....
        /*0500*/ 	.word	0x0500000f


	//   ....[230]....
        /*0504*/ 	.word	0x0500000f


	//   ....[231]....
        /*0508*/ 	.word	0x0500000f


	//   ....[232]....
        /*050c*/ 	.word	0x0500000f


	//   ....[233]....
        /*0510*/ 	.word	0x0500000f


	//----- nvinfo : EIATTR_COOP_GROUP_INSTR_OFFSETS
	.align		4
.L_703:
        /*0514*/ 	.byte	0x04, 0x28
        /*0516*/ 	.short	(.L_705 - .L_704)


	//   ....[0]....
.L_704:
        /*0518*/ 	.word	0x00000070


	//   ....[1]....
        /*051c*/ 	.word	0x000000b0


	//   ....[2]....
        /*0520*/ 	.word	0x000002d0


	//   ....[3]....
        /*0524*/ 	.word	0x00000430


	//   ....[4]....
        /*0528*/ 	.word	0x00000550


	//   ....[5]....
        /*052c*/ 	.word	0x000006b0


	//   ....[6]....
        /*0530*/ 	.word	0x00001820


	//   ....[7]....
        /*0534*/ 	.word	0x00002290


	//   ....[8]....
        /*0538*/ 	.word	0x00002bd0


	//   ....[9]....
        /*053c*/ 	.word	0x00003220


	//   ....[10]....
        /*0540*/ 	.word	0x00003330


	//   ....[11]....
        /*0544*/ 	.word	0x00003890


	//   ....[12]....
        /*0548*/ 	.word	0x00003930


	//   ....[13]....
        /*054c*/ 	.word	0x000056c0


	//   ....[14]....
        /*0550*/ 	.word	0x000058b0


	//   ....[15]....
        /*0554*/ 	.word	0x00006730


	//   ....[16]....
        /*0558*/ 	.word	0x00006850


	//   ....[17]....
        /*055c*/ 	.word	0x00006dd0


	//   ....[18]....
        /*0560*/ 	.word	0x00006e40


	//   ....[19]....
        /*0564*/ 	.word	0x00008c10


	//   ....[20]....
        /*0568*/ 	.word	0x00008c20


	//   ....[21]....
        /*056c*/ 	.word	0x00008c60


	//   ....[22]....
        /*0570*/ 	.word	0x00008c70


	//   ....[23]....
        /*0574*/ 	.word	0x0000a880


	//   ....[24]....
        /*0578*/ 	.word	0x0000aa70


	//   ....[25]....
        /*057c*/ 	.word	0x0000b8f0


	//   ....[26]....
        /*0580*/ 	.word	0x0000ba10


	//   ....[27]....
        /*0584*/ 	.word	0x0000bf90


	//   ....[28]....
        /*0588*/ 	.word	0x0000c000


	//   ....[29]....
        /*058c*/ 	.word	0x0000d0b0


	//   ....[30]....
        /*0590*/ 	.word	0x0000d0e0


	//   ....[31]....
        /*0594*/ 	.word	0x0000d190


	//   ....[32]....
        /*0598*/ 	.word	0x0000d1a0


	//   ....[33]....
        /*059c*/ 	.word	0x0000e880


	//   ....[34]....
        /*05a0*/ 	.word	0x0000e8c0


	//   ....[35]....
        /*05a4*/ 	.word	0x0000e900


	//   ....[36]....
        /*05a8*/ 	.word	0x0000e930


	//   ....[37]....
        /*05ac*/ 	.word	0x0000f000


	//   ....[38]....
        /*05b0*/ 	.word	0x0000f040


	//   ....[39]....
        /*05b4*/ 	.word	0x0000f140


	//   ....[40]....
        /*05b8*/ 	.word	0x0000f160


	//   ....[41]....
        /*05bc*/ 	.word	0x0000f260


	//   ....[42]....
        /*05c0*/ 	.word	0x0000f280


	//   ....[43]....
        /*05c4*/ 	.word	0x0000f390


	//   ....[44]....
        /*05c8*/ 	.word	0x0000f3b0


	//   ....[45]....
        /*05cc*/ 	.word	0x0000fc00


	//   ....[46]....
        /*05d0*/ 	.word	0x0000fc20


	//   ....[47]....
        /*05d4*/ 	.word	0x0000fd20


	//   ....[48]....
        /*05d8*/ 	.word	0x0000fd40


	//   ....[49]....
        /*05dc*/ 	.word	0x0000fe40


	//   ....[50]....
        /*05e0*/ 	.word	0x0000fe60


	//   ....[51]....
        /*05e4*/ 	.word	0x0000ff70


	//   ....[52]....
        /*05e8*/ 	.word	0x0000ff90


	//   ....[53]....
        /*05ec*/ 	.word	0x00010120


	//   ....[54]....
        /*05f0*/ 	.word	0x000102d0


	//   ....[55]....
        /*05f4*/ 	.word	0x00010300


	//   ....[56]....
        /*05f8*/ 	.word	0x00010330


	//   ....[57]....
        /*05fc*/ 	.word	0x00010360


	//   ....[58]....
        /*0600*/ 	.word	0x00010390


	//   ....[59]....
        /*0604*/ 	.word	0x000103c0


	//   ....[60]....
        /*0608*/ 	.word	0x00010510


	//   ....[61]....
        /*060c*/ 	.word	0x00010540


	//   ....[62]....
        /*0610*/ 	.word	0x00010570


	//   ....[63]....
        /*0614*/ 	.word	0x000105a0


	//   ....[64]....
        /*0618*/ 	.word	0x000105d0


	//   ....[65]....
        /*061c*/ 	.word	0x00010600


	//   ....[66]....
        /*0620*/ 	.word	0x00010690


	//   ....[67]....
        /*0624*/ 	.word	0x000106f0


	//   ....[68]....
        /*0628*/ 	.word	0x00010780


	//   ....[69]....
        /*062c*/ 	.word	0x00012280


	//   ....[70]....
        /*0630*/ 	.word	0x000122a0


	//   ....[71]....
        /*0634*/ 	.word	0x00012350


	//   ....[72]....
        /*0638*/ 	.word	0x00012370


	//   ....[73]....
        /*063c*/ 	.word	0x00012410


	//   ....[74]....
        /*0640*/ 	.word	0x00012430


	//   ....[75]....
        /*0644*/ 	.word	0x000124d0


	//   ....[76]....
        /*0648*/ 	.word	0x000124f0


	//   ....[77]....
        /*064c*/ 	.word	0x00012590


	//   ....[78]....
        /*0650*/ 	.word	0x000125b0


	//   ....[79]....
        /*0654*/ 	.word	0x000125c0


	//   ....[80]....
        /*0658*/ 	.word	0x00012650


	//   ....[81]....
        /*065c*/ 	.word	0x00012d60


	//   ....[82]....
        /*0660*/ 	.word	0x00012d90


	//   ....[83]....
        /*0664*/ 	.word	0x00012db0


	//   ....[84]....
        /*0668*/ 	.word	0x00012e40


	//   ....[85]....
        /*066c*/ 	.word	0x00012e50


	//   ....[86]....
        /*0670*/ 	.word	0x00012ef0


	//   ....[87]....
        /*0674*/ 	.word	0x00012f00


	//   ....[88]....
        /*0678*/ 	.word	0x00012fa0


	//   ....[89]....
        /*067c*/ 	.word	0x00012fb0


	//   ....[90]....
        /*0680*/ 	.word	0x00013050


	//   ....[91]....
        /*0684*/ 	.word	0x00013060


	//   ....[92]....
        /*0688*/ 	.word	0x00013100


	//   ....[93]....
        /*068c*/ 	.word	0x00013110


	//   ....[94]....
        /*0690*/ 	.word	0x000131b0


	//   ....[95]....
        /*0694*/ 	.word	0x000131c0


	//   ....[96]....
        /*0698*/ 	.word	0x000131d0


	//   ....[97]....
        /*069c*/ 	.word	0x000139f0


	//   ....[98]....
        /*06a0*/ 	.word	0x00013a30


	//   ....[99]....
        /*06a4*/ 	.word	0x00013a40


	//   ....[100]....
        /*06a8*/ 	.word	0x00013aa0


	//   ....[101]....
        /*06ac*/ 	.word	0x00013ab0


	//   ....[102]....
        /*06b0*/ 	.word	0x00013b10


	//   ....[103]....
        /*06b4*/ 	.word	0x00013b40


	//   ....[104]....
        /*06b8*/ 	.word	0x00013b80


	//   ....[105]....
        /*06bc*/ 	.word	0x00013bb0


	//   ....[106]....
        /*06c0*/ 	.word	0x00013bf0


	//   ....[107]....
        /*06c4*/ 	.word	0x00013c20


	//   ....[108]....
        /*06c8*/ 	.word	0x00013c60


	//   ....[109]....
        /*06cc*/ 	.word	0x00013ef0


	//   ....[110]....
        /*06d0*/ 	.word	0x00013f10


	//   ....[111]....
        /*06d4*/ 	.word	0x00013fb0


	//   ....[112]....
        /*06d8*/ 	.word	0x00013fc0


	//   ....[113]....
        /*06dc*/ 	.word	0x00014050


	//   ....[114]....
        /*06e0*/ 	.word	0x00014060


	//   ....[115]....
        /*06e4*/ 	.word	0x000140f0


	//   ....[116]....
        /*06e8*/ 	.word	0x00014100


	//   ....[117]....
        /*06ec*/ 	.word	0x00014190


	//   ....[118]....
        /*06f0*/ 	.word	0x000141a0


	//   ....[119]....
        /*06f4*/ 	.word	0x000141b0


	//   ....[120]....
        /*06f8*/ 	.word	0x00014240


	//   ....[121]....
        /*06fc*/ 	.word	0x000147d0


	//   ....[122]....
        /*0700*/ 	.word	0x00014810


	//   ....[123]....
        /*0704*/ 	.word	0x00014850


	//   ....[124]....
        /*0708*/ 	.word	0x00014880


	//   ....[125]....
        /*070c*/ 	.word	0x00014910


	//   ....[126]....
        /*0710*/ 	.word	0x00014940


	//   ....[127]....
        /*0714*/ 	.word	0x000149b0


	//   ....[128]....
        /*0718*/ 	.word	0x000149e0


	//   ....[129]....
        /*071c*/ 	.word	0x00014a50


	//   ....[130]....
        /*0720*/ 	.word	0x00014a80


	//   ....[131]....
        /*0724*/ 	.word	0x00014ab0


	//   ....[132]....
        /*0728*/ 	.word	0x00014b00


	//   ....[133]....
        /*072c*/ 	.word	0x00014ef0


	//   ....[134]....
        /*0730*/ 	.word	0x00014f20


	//   ....[135]....
        /*0734*/ 	.word	0x00014f50


	//   ....[136]....
        /*0738*/ 	.word	0x00014f80


	//   ....[137]....
        /*073c*/ 	.word	0x00014fb0


	//   ....[138]....
        /*0740*/ 	.word	0x00014fe0


	//   ....[139]....
        /*0744*/ 	.word	0x00015010


	//   ....[140]....
        /*0748*/ 	.word	0x00015040


	//   ....[141]....
        /*074c*/ 	.word	0x000151c0


	//   ....[142]....
        /*0750*/ 	.word	0x000151f0


	//   ....[143]....
        /*0754*/ 	.word	0x00015220


	//   ....[144]....
        /*0758*/ 	.word	0x00015250


	//   ....[145]....
        /*075c*/ 	.word	0x00015280


	//   ....[146]....
        /*0760*/ 	.word	0x000152b0


	//   ....[147]....
        /*0764*/ 	.word	0x00015370


	//   ....[148]....
        /*0768*/ 	.word	0x00015390


	//   ....[149]....
        /*076c*/ 	.word	0x00015400


	//   ....[150]....
        /*0770*/ 	.word	0x00015aa0


	//   ....[151]....
        /*0774*/ 	.word	0x00016100


	//   ....[152]....
        /*0778*/ 	.word	0x000161f0


	//   ....[153]....
        /*077c*/ 	.word	0x00016290


	//   ....[154]....
        /*0780*/ 	.word	0x000162f0


	//   ....[155]....
        /*0784*/ 	.word	0x00016400


	//   ....[156]....
        /*0788*/ 	.word	0x00016470


	//   ....[157]....
        /*078c*/ 	.word	0x00016580


	//   ....[158]....
        /*0790*/ 	.word	0x000165f0


	//   ....[159]....
        /*0794*/ 	.word	0x00016700


	//   ....[160]....
        /*0798*/ 	.word	0x00016770


	//   ....[161]....
        /*079c*/ 	.word	0x00016880


	//   ....[162]....
        /*07a0*/ 	.word	0x000168f0


	//   ....[163]....
        /*07a4*/ 	.word	0x00016990


	//   ....[164]....
        /*07a8*/ 	.word	0x00016aa0


	//   ....[165]....
        /*07ac*/ 	.word	0x00016b10


	//   ....[166]....
        /*07b0*/ 	.word	0x00016b70


	//   ....[167]....
        /*07b4*/ 	.word	0x00016c60


	//   ....[168]....
        /*07b8*/ 	.word	0x00016cc0


	//   ....[169]....
        /*07bc*/ 	.word	0x00016dd0


	//   ....[170]....
        /*07c0*/ 	.word	0x00016e30


	//   ....[171]....
        /*07c4*/ 	.word	0x00016f40


	//   ....[172]....
        /*07c8*/ 	.word	0x00016fa0


	//   ....[173]....
        /*07cc*/ 	.word	0x000170b0


	//   ....[174]....
        /*07d0*/ 	.word	0x00017110


	//   ....[175]....
        /*07d4*/ 	.word	0x00017220


	//   ....[176]....
        /*07d8*/ 	.word	0x00017280


	//   ....[177]....
        /*07dc*/ 	.word	0x00017390


	//   ....[178]....
        /*07e0*/ 	.word	0x000173f0


	//   ....[179]....
        /*07e4*/ 	.word	0x000174e0


	//   ....[180]....
        /*07e8*/ 	.word	0x00017610


	//   ....[181]....
        /*07ec*/ 	.word	0x000176e0


	//   ....[182]....
        /*07f0*/ 	.word	0x00017750


	//   ....[183]....
        /*07f4*/ 	.word	0x00017820


	//   ....[184]....
        /*07f8*/ 	.word	0x00017880


	//   ....[185]....
        /*07fc*/ 	.word	0x00017950


	//   ....[186]....
        /*0800*/ 	.word	0x000179b0


	//   ....[187]....
        /*0804*/ 	.word	0x00017a80


	//   ....[188]....
        /*0808*/ 	.word	0x00017ae0


	//   ....[189]....
        /*080c*/ 	.word	0x00017bb0


	//   ....[190]....
        /*0810*/ 	.word	0x00017c10


	//   ....[191]....
        /*0814*/ 	.word	0x00017cf0


	//   ....[192]....
        /*0818*/ 	.word	0x00017de0


	//   ....[193]....
        /*081c*/ 	.word	0x00017e80


	//   ....[194]....
        /*0820*/ 	.word	0x00017ee0


	//   ....[195]....
        /*0824*/ 	.word	0x00017fe0


	//   ....[196]....
        /*0828*/ 	.word	0x00018040


	//   ....[197]....
        /*082c*/ 	.word	0x00018140


	//   ....[198]....
        /*0830*/ 	.word	0x000181a0


	//   ....[199]....
        /*0834*/ 	.word	0x000182a0


	//   ....[200]....
        /*0838*/ 	.word	0x00018300


	//   ....[201]....
        /*083c*/ 	.word	0x00018400


	//   ....[202]....
        /*0840*/ 	.word	0x00018460


	//   ....[203]....
        /*0844*/ 	.word	0x00018530


	//   ....[204]....
        /*0848*/ 	.word	0x00018680


	//   ....[205]....
        /*084c*/ 	.word	0x00018720


	//   ....[206]....
        /*0850*/ 	.word	0x00018800


	//   ....[207]....
        /*0854*/ 	.word	0x000188d0


	//   ....[208]....
        /*0858*/ 	.word	0x00018930


	//   ....[209]....
        /*085c*/ 	.word	0x00018a20


	//   ....[210]....
        /*0860*/ 	.word	0x00018a80


	//   ....[211]....
        /*0864*/ 	.word	0x00018b70


	//   ....[212]....
        /*0868*/ 	.word	0x00018bd0


	//   ....[213]....
        /*086c*/ 	.word	0x00018cc0


	//   ....[214]....
        /*0870*/ 	.word	0x00018d20


	//   ....[215]....
        /*0874*/ 	.word	0x00018e00


	//   ....[216]....
        /*0878*/ 	.word	0x00018e90


	//   ....[217]....
        /*087c*/ 	.word	0x00018f30


	//   ....[218]....
        /*0880*/ 	.word	0x00019050


	//   ....[219]....
        /*0884*/ 	.word	0x000190c0


	//   ....[220]....
        /*0888*/ 	.word	0x00019130


	//   ....[221]....
        /*088c*/ 	.word	0x000191a0


	//   ....[222]....
        /*0890*/ 	.word	0x00019210


	//   ....[223]....
        /*0894*/ 	.word	0x00019290


	//   ....[224]....
        /*0898*/ 	.word	0x00019320


	//   ....[225]....
        /*089c*/ 	.word	0x000193b0


	//   ....[226]....
        /*08a0*/ 	.word	0x00019420


	//   ....[227]....
        /*08a4*/ 	.word	0x00019490


	//   ....[228]....
        /*08a8*/ 	.word	0x00019500


	//   ....[229]....
        /*08ac*/ 	.word	0x00019580


	//   ....[230]....
        /*08b0*/ 	.word	0x000195f0


	//   ....[231]....
        /*08b4*/ 	.word	0x00019690


	//   ....[232]....
        /*08b8*/ 	.word	0x00019720


	//   ....[233]....
        /*08bc*/ 	.word	0x00019840


	//----- nvinfo : EIATTR_REG_RECONFIG
	.align		4
.L_705:
        /*08c0*/ 	.byte	0x01, 0x54
	.zero		2


	//----- nvinfo : EIATTR_SYSCALL_OFFSETS
	.align		4
        /*08c4*/ 	.byte	0x04, 0x46
        /*08c6*/ 	.short	(.L_707 - .L_706)


	//   ....[0]....
.L_706:
        /*08c8*/ 	.word	0x00001a00


	//   ....[1]....
        /*08cc*/ 	.word	0x00011890


	//   ....[2]....
        /*08d0*/ 	.word	0x000119e0


	//   ....[3]....
        /*08d4*/ 	.word	0x00011ad0


	//   ....[4]....
        /*08d8*/ 	.word	0x000129a0


	//----- nvinfo : EIATTR_MBARRIER_INSTR_OFFSETS
	.align		4
.L_707:
        /*08dc*/ 	.byte	0x04, 0x39
        /*08de*/ 	.short	(.L_709 - .L_708)


	//   ....[0]....
.L_708:
        /*08e0*/ 	.word	0x00000180
        /*08e4*/ 	.word	0x000000ff
        /*08e8*/ 	.word	0x00030800
        /*08ec*/ 	.short	0x0100
        /*08ee*/ 	.byte	0x08
	.zero		1


	//   ....[1]....
        /*08f0*/ 	.word	0x00000190
        /*08f4*/ 	.word	0x000000ff
        /*08f8*/ 	.word	0x00030820
        /*08fc*/ 	.short	0x0100
        /*08fe*/ 	.byte	0x08
	.zero		1


	//   ....[2]....
        /*0900*/ 	.word	0x00000280
        /*0904*/ 	.word	0x000000ff
        /*0908*/ 	.word	0x00030830
        /*090c*/ 	.short	0x0100
        /*090e*/ 	.byte	0x08
	.zero		1


	//   ....[3]....
        /*0910*/ 	.word	0x00000290
        /*0914*/ 	.word	0x000000ff
        /*0918*/ 	.word	0x00030840
        /*091c*/ 	.short	0x0100
        /*091e*/ 	.byte	0x08
	.zero		1


	//   ....[4]....
        /*0920*/ 	.word	0x000002a0
        /*0924*/ 	.word	0x000000ff
        /*0928*/ 	.word	0x00030838
        /*092c*/ 	.short	0x0100
        /*092e*/ 	.byte	0x08
	.zero		1


	//   ....[5]....
        /*0930*/ 	.word	0x000002b0
        /*0934*/ 	.word	0x000000ff
        /*0938*/ 	.word	0x00030848
        /*093c*/ 	.short	0x0100
        /*093e*/ 	.byte	0x08
	.zero		1


	//   ....[6]....
        /*0940*/ 	.word	0x000003e0
        /*0944*/ 	.word	0x000000ff
        /*0948*/ 	.word	0x00030850
        /*094c*/ 	.short	0x0100
        /*094e*/ 	.byte	0x08
	.zero		1


	//   ....[7]....
        /*0950*/ 	.word	0x000003f0
        /*0954*/ 	.word	0x000000ff
        /*0958*/ 	.word	0x00030860
        /*095c*/ 	.short	0x0100
        /*095e*/ 	.byte	0x08
	.zero		1


	//   ....[8]....
        /*0960*/ 	.word	0x00000400
        /*0964*/ 	.word	0x000000ff
        /*0968*/ 	.word	0x00030858
        /*096c*/ 	.short	0x0100
        /*096e*/ 	.byte	0x08
	.zero		1


	//   ....[9]....
        /*0970*/ 	.word	0x00000410
        /*0974*/ 	.word	0x000000ff
        /*0978*/ 	.word	0x00030868
        /*097c*/ 	.short	0x0100
        /*097e*/ 	.byte	0x08
	.zero		1


	//   ....[10]....
        /*0980*/ 	.word	0x00000500
        /*0984*/ 	.word	0x000000ff
        /*0988*/ 	.word	0x00030870
        /*098c*/ 	.short	0x0100
        /*098e*/ 	.byte	0x06
	.zero		1


	//   ....[11]....
        /*0990*/ 	.word	0x00000510
        /*0994*/ 	.word	0x000000ff
        /*0998*/ 	.word	0x00030880
        /*099c*/ 	.short	0x0100
        /*099e*/ 	.byte	0x06
	.zero		1


	//   ....[12]....
        /*09a0*/ 	.word	0x00000520
        /*09a4*/ 	.word	0x000000ff
        /*09a8*/ 	.word	0x00030878
        /*09ac*/ 	.short	0x0100
        /*09ae*/ 	.byte	0x06
	.zero		1


	//   ....[13]....
        /*09b0*/ 	.word	0x00000530
        /*09b4*/ 	.word	0x000000ff
        /*09b8*/ 	.word	0x00030888
        /*09bc*/ 	.short	0x0100
        /*09be*/ 	.byte	0x06
	.zero		1


	//   ....[14]....
        /*09c0*/ 	.word	0x00000660
        /*09c4*/ 	.word	0x000000ff
        /*09c8*/ 	.word	0x00030890
        /*09cc*/ 	.short	0x0100
        /*09ce*/ 	.byte	0x08
	.zero		1


	//   ....[15]....
        /*09d0*/ 	.word	0x00000670
        /*09d4*/ 	.word	0x000000ff
        /*09d8*/ 	.word	0x000308a0
        /*09dc*/ 	.short	0x0100
        /*09de*/ 	.byte	0x08
	.zero		1


	//   ....[16]....
        /*09e0*/ 	.word	0x00000680
        /*09e4*/ 	.word	0x000000ff
        /*09e8*/ 	.word	0x00030898
        /*09ec*/ 	.short	0x0100
        /*09ee*/ 	.byte	0x08
	.zero		1


	//   ....[17]....
        /*09f0*/ 	.word	0x00000690
        /*09f4*/ 	.word	0x000000ff
        /*09f8*/ 	.word	0x000308a8
        /*09fc*/ 	.short	0x0100
        /*09fe*/ 	.byte	0x08
	.zero		1


	//   ....[18]....
        /*0a00*/ 	.word	0x000007c0
        /*0a04*/ 	.word	0x000000ff
        /*0a08*/ 	.word	0x000308b0
        /*0a0c*/ 	.short	0x0100
        /*0a0e*/ 	.byte	0x08
	.zero		1


	//   ....[19]....
        /*0a10*/ 	.word	0x000007d0
        /*0a14*/ 	.word	0x000000ff
        /*0a18*/ 	.word	0x000308c0
        /*0a1c*/ 	.short	0x0100
        /*0a1e*/ 	.byte	0x08
	.zero		1


	//   ....[20]....
        /*0a20*/ 	.word	0x000007e0
        /*0a24*/ 	.word	0x000000ff
        /*0a28*/ 	.word	0x000308b8
        /*0a2c*/ 	.short	0x0100
        /*0a2e*/ 	.byte	0x08
	.zero		1


	//   ....[21]....
        /*0a30*/ 	.word	0x000007f0
        /*0a34*/ 	.word	0x000000ff
        /*0a38*/ 	.word	0x000308c8
        /*0a3c*/ 	.short	0x0100
        /*0a3e*/ 	.byte	0x08
	.zero		1


	//   ....[22]....
        /*0a40*/ 	.word	0x00001a60
        /*0a44*/ 	.word	0x000000ff
        /*0a48*/ 	.word	0x00030800
        /*0a4c*/ 	.short	0x010a
        /*0a4e*/ 	.byte	0x28
	.zero		1


	//   ....[23]....
        /*0a50*/ 	.word	0x00001ae0
        /*0a54*/ 	.word	0x00000003
        /*0a58*/ 	.word	0x00030830
        /*0a5c*/ 	.short	0x010a
        /*0a5e*/ 	.byte	0x3f
	.zero		1


	//   ....[24]....
        /*0a60*/ 	.word	0x00001b20
        /*0a64*/ 	.word	0x00000003
        /*0a68*/ 	.word	0x00030830
        /*0a6c*/ 	.short	0x010a
        /*0a6e*/ 	.byte	0x3f
	.zero		1


	//   ....[25]....
        /*0a70*/ 	.word	0x00002220
        /*0a74*/ 	.word	0x000000ff
        /*0a78*/ 	.word	0x00000000
        /*0a7c*/ 	.short	0x0101
        /*0a7e*/ 	.byte	0x04
	.zero		1


	//   ....[26]....
        /*0a80*/ 	.word	0x00004830
        /*0a84*/ 	.word	0x000000ff
        /*0a88*/ 	.word	0x00030830
        /*0a8c*/ 	.short	0x010a
        /*0a8e*/ 	.byte	0x06
	.zero		1


	//   ....[27]....
        /*0a90*/ 	.word	0x00004870
        /*0a94*/ 	.word	0x000000ff
        /*0a98*/ 	.word	0x00030830
        /*0a9c*/ 	.short	0x010a
        /*0a9e*/ 	.byte	0x06
	.zero		1


	//   ....[28]....
        /*0aa0*/ 	.word	0x00005330
        /*0aa4*/ 	.word	0x000000ff
        /*0aa8*/ 	.word	0x00030850
        /*0aac*/ 	.short	0x010a
        /*0aae*/ 	.byte	0x05
	.zero		1


	//   ....[29]....
        /*0ab0*/ 	.word	0x00005370
        /*0ab4*/ 	.word	0x000000ff
        /*0ab8*/ 	.word	0x00030850
        /*0abc*/ 	.short	0x010a
        /*0abe*/ 	.byte	0x05
	.zero		1


	//   ....[30]....
        /*0ac0*/ 	.word	0x00005680
        /*0ac4*/ 	.word	0x000000ff
        /*0ac8*/ 	.word	0x00000000
        /*0acc*/ 	.short	0x0101
        /*0ace*/ 	.byte	0x06
	.zero		1


	//   ....[31]....
        /*0ad0*/ 	.word	0x000076a0
        /*0ad4*/ 	.word	0x000000ff
        /*0ad8*/ 	.word	0x00000000
        /*0adc*/ 	.short	0x0101
        /*0ade*/ 	.byte	0x05
	.zero		1


	//   ....[32]....
        /*0ae0*/ 	.word	0x00007b20
        /*0ae4*/ 	.word	0x000000ff
        /*0ae8*/ 	.word	0x00030830
        /*0aec*/ 	.short	0x010a
        /*0aee*/ 	.byte	0x06
	.zero		1


	//   ....[33]....
        /*0af0*/ 	.word	0x00007b60
        /*0af4*/ 	.word	0x000000ff
        /*0af8*/ 	.word	0x00030830
        /*0afc*/ 	.short	0x010a
        /*0afe*/ 	.byte	0x06
	.zero		1


	//   ....[34]....
        /*0b00*/ 	.word	0x00008620
        /*0b04*/ 	.word	0x000000ff
        /*0b08*/ 	.word	0x00030850
        /*0b0c*/ 	.short	0x010a
        /*0b0e*/ 	.byte	0x05
	.zero		1


	//   ....[35]....
        /*0b10*/ 	.word	0x00008660
        /*0b14*/ 	.word	0x000000ff
        /*0b18*/ 	.word	0x00030850
        /*0b1c*/ 	.short	0x010a
        /*0b1e*/ 	.byte	0x05
	.zero		1


	//   ....[36]....
        /*0b20*/ 	.word	0x00008980
        /*0b24*/ 	.word	0x000000ff
        /*0b28*/ 	.word	0x00000000
        /*0b2c*/ 	.short	0x0101
        /*0b2e*/ 	.byte	0x06
	.zero		1


	//   ....[37]....
        /*0b30*/ 	.word	0x00009700
        /*0b34*/ 	.word	0x000000ff
        /*0b38*/ 	.word	0x00000000
        /*0b3c*/ 	.short	0x0101
        /*0b3e*/ 	.byte	0x05
	.zero		1


	//   ....[38]....
        /*0b40*/ 	.word	0x000099a0
        /*0b44*/ 	.word	0x000000ff
        /*0b48*/ 	.word	0x00030830
        /*0b4c*/ 	.short	0x010a
        /*0b4e*/ 	.byte	0x05
	.zero		1


	//   ....[39]....
        /*0b50*/ 	.word	0x000099e0
        /*0b54*/ 	.word	0x000000ff
        /*0b58*/ 	.word	0x00030830
        /*0b5c*/ 	.short	0x010a
        /*0b5e*/ 	.byte	0x05
	.zero		1


	//   ....[40]....
        /*0b60*/ 	.word	0x0000a4a0
        /*0b64*/ 	.word	0x000000ff
        /*0b68*/ 	.word	0x00030850
        /*0b6c*/ 	.short	0x010a
        /*0b6e*/ 	.byte	0x05
	.zero		1


	//   ....[41]....
        /*0b70*/ 	.word	0x0000a4e0
        /*0b74*/ 	.word	0x000000ff
        /*0b78*/ 	.word	0x00030850
        /*0b7c*/ 	.short	0x010a
        /*0b7e*/ 	.byte	0x05
	.zero		1


	//   ....[42]....
        /*0b80*/ 	.word	0x0000a830
        /*0b84*/ 	.word	0x000000ff
        /*0b88*/ 	.word	0x00000000
        /*0b8c*/ 	.short	0x0101
        /*0b8e*/ 	.byte	0x04
	.zero		1


	//   ....[43]....
        /*0b90*/ 	.word	0x0000c860
        /*0b94*/ 	.word	0x000000ff
        /*0b98*/ 	.word	0x00000000
        /*0b9c*/ 	.short	0x0101
        /*0b9e*/ 	.byte	0x05
	.zero		1


	//   ....[44]....
        /*0ba0*/ 	.word	0x0000d020
        /*0ba4*/ 	.word	0x000000ff
        /*0ba8*/ 	.word	0x00030850
        /*0bac*/ 	.short	0x010a
        /*0bae*/ 	.byte	0x05
	.zero		1


	//   ....[45]....
        /*0bb0*/ 	.word	0x0000d060
        /*0bb4*/ 	.word	0x000000ff
        /*0bb8*/ 	.word	0x00030850
        /*0bbc*/ 	.short	0x010a
        /*0bbe*/ 	.byte	0x05
	.zero		1


	//   ....[46]....
        /*0bc0*/ 	.word	0x0000d530
        /*0bc4*/ 	.word	0x000000ff
        /*0bc8*/ 	.word	0x00000000
        /*0bcc*/ 	.short	0x0101
        /*0bce*/ 	.byte	0x04
	.zero		1


	//   ....[47]....
        /*0bd0*/ 	.word	0x0000f030
        /*0bd4*/ 	.word	0x00000011
        /*0bd8*/ 	.word	0x00000000
        /*0bdc*/ 	.short	0x0101
        /*0bde*/ 	.byte	0x3f
	.zero		1


	//   ....[48]....
        /*0be0*/ 	.word	0x00012060
        /*0be4*/ 	.word	0x00000007
        /*0be8*/ 	.word	0x00030840
        /*0bec*/ 	.short	0x010a
        /*0bee*/ 	.byte	0x3f
	.zero		1


	//   ....[49]....
        /*0bf0*/ 	.word	0x00012710
        /*0bf4*/ 	.word	0x00000007
        /*0bf8*/ 	.word	0x00030830
        /*0bfc*/ 	.short	0x0107
        /*0bfe*/ 	.byte	0x3f
	.zero		1


	//   ....[50]....
        /*0c00*/ 	.word	0x000127d0
        /*0c04*/ 	.word	0x00000007
        /*0c08*/ 	.word	0x00030830
        /*0c0c*/ 	.short	0x0101
        /*0c0e*/ 	.byte	0x3f
	.zero		1


	//   ....[51]....
        /*0c10*/ 	.word	0x00013320
        /*0c14*/ 	.word	0x00000011
        /*0c18*/ 	.word	0x00030800
        /*0c1c*/ 	.short	0x0107
        /*0c1e*/ 	.byte	0x3f
	.zero		1


	//   ....[52]....
        /*0c20*/ 	.word	0x00013440
        /*0c24*/ 	.word	0x00000011
        /*0c28*/ 	.word	0x00030800
        /*0c2c*/ 	.short	0x0101
        /*0c2e*/ 	.byte	0x3f
	.zero		1


	//   ....[53]....
        /*0c30*/ 	.word	0x00013460
        /*0c34*/ 	.word	0x00000011
        /*0c38*/ 	.word	0x00030820
        /*0c3c*/ 	.short	0x010a
        /*0c3e*/ 	.byte	0x3f
	.zero		1


	//   ....[54]....
        /*0c40*/ 	.word	0x00013830
        /*0c44*/ 	.word	0x00000007
        /*0c48*/ 	.word	0x00030840
        /*0c4c*/ 	.short	0x010a
        /*0c4e*/ 	.byte	0x3f
	.zero		1


	//   ....[55]....
        /*0c50*/ 	.word	0x00013d10
        /*0c54*/ 	.word	0x00000007
        /*0c58*/ 	.word	0x00030830
        /*0c5c*/ 	.short	0x0107
        /*0c5e*/ 	.byte	0x3f
	.zero		1


	//   ....[56]....
        /*0c60*/ 	.word	0x00013dd0
        /*0c64*/ 	.word	0x00000007
        /*0c68*/ 	.word	0x00030830
        /*0c6c*/ 	.short	0x0101
        /*0c6e*/ 	.byte	0x3f
	.zero		1


	//   ....[57]....
        /*0c70*/ 	.word	0x00013e30
        /*0c74*/ 	.word	0x00000006
        /*0c78*/ 	.word	0x00030860
        /*0c7c*/ 	.short	0x010a
        /*0c7e*/ 	.byte	0x3f
	.zero		1


	//   ....[58]....
        /*0c80*/ 	.word	0x000143a0
        /*0c84*/ 	.word	0x00000006
        /*0c88*/ 	.word	0x00030850
        /*0c8c*/ 	.short	0x0107
        /*0c8e*/ 	.byte	0x3f
	.zero		1


	//   ....[59]....
        /*0c90*/ 	.word	0x00014500
        /*0c94*/ 	.word	0x00000006
        /*0c98*/ 	.word	0x00030850
        /*0c9c*/ 	.short	0x0101
        /*0c9e*/ 	.byte	0x3f
	.zero		1


	//   ....[60]....
        /*0ca0*/ 	.word	0x00014720
        /*0ca4*/ 	.word	0x00000000
        /*0ca8*/ 	.word	0x00030860
        /*0cac*/ 	.short	0x010a
        /*0cae*/ 	.byte	0x3f
	.zero		1


	//   ....[61]....
        /*0cb0*/ 	.word	0x00014c30
        /*0cb4*/ 	.word	0x00000000
        /*0cb8*/ 	.word	0x00030850
        /*0cbc*/ 	.short	0x0107
        /*0cbe*/ 	.byte	0x3f
	.zero		1


	//   ....[62]....
        /*0cc0*/ 	.word	0x00014cf0
        /*0cc4*/ 	.word	0x00000000
        /*0cc8*/ 	.word	0x00030850
        /*0ccc*/ 	.short	0x0101
        /*0cce*/ 	.byte	0x3f
	.zero		1


	//   ....[63]....
        /*0cd0*/ 	.word	0x00015a20
        /*0cd4*/ 	.word	0x00000004
        /*0cd8*/ 	.word	0x00030820
        /*0cdc*/ 	.short	0x010a
        /*0cde*/ 	.byte	0x3f
	.zero		1


	//   ....[64]....
        /*0ce0*/ 	.word	0x00015ba0
        /*0ce4*/ 	.word	0x00000005
        /*0ce8*/ 	.word	0x00030840
        /*0cec*/ 	.short	0x010a
        /*0cee*/ 	.byte	0x3f
	.zero		1


	//   ....[65]....
        /*0cf0*/ 	.word	0x00015c40
        /*0cf4*/ 	.word	0x00000017
        /*0cf8*/ 	.word	0x00030840
        /*0cfc*/ 	.short	0x010a
        /*0cfe*/ 	.byte	0x3f
	.zero		1


	//   ....[66]....
        /*0d00*/ 	.word	0x00015c80
        /*0d04*/ 	.word	0x00000005
        /*0d08*/ 	.word	0x00030860
        /*0d0c*/ 	.short	0x010a
        /*0d0e*/ 	.byte	0x3f
	.zero		1


	//   ....[67]....
        /*0d10*/ 	.word	0x00015cc0
        /*0d14*/ 	.word	0x00000017
        /*0d18*/ 	.word	0x00030860
        /*0d1c*/ 	.short	0x010a
        /*0d1e*/ 	.byte	0x3f
	.zero		1


	//   ....[68]....
        /*0d20*/ 	.word	0x00015d30
        /*0d24*/ 	.word	0x00000003
        /*0d28*/ 	.word	0x00030800
        /*0d2c*/ 	.short	0x010a
        /*0d2e*/ 	.byte	0x3f
	.zero		1


	//   ....[69]....
        /*0d30*/ 	.word	0x00015d80
        /*0d34*/ 	.word	0x00000003
        /*0d38*/ 	.word	0x00030830
        /*0d3c*/ 	.short	0x010a
        /*0d3e*/ 	.byte	0x3f
	.zero		1


	//   ....[70]....
        /*0d40*/ 	.word	0x00015de0
        /*0d44*/ 	.word	0x00000005
        /*0d48*/ 	.word	0x00030830
        /*0d4c*/ 	.short	0x010a
        /*0d4e*/ 	.byte	0x3f
	.zero		1


	//   ....[71]....
        /*0d50*/ 	.word	0x00015e40
        /*0d54*/ 	.word	0x00000003
        /*0d58*/ 	.word	0x00030850
        /*0d5c*/ 	.short	0x010a
        /*0d5e*/ 	.byte	0x3f
	.zero		1


	//   ....[72]....
        /*0d60*/ 	.word	0x00015ea0
        /*0d64*/ 	.word	0x00000005
        /*0d68*/ 	.word	0x00030830
        /*0d6c*/ 	.short	0x010a
        /*0d6e*/ 	.byte	0x3f
	.zero		1


	//   ....[73]....
        /*0d70*/ 	.word	0x00015f00
        /*0d74*/ 	.word	0x00000003
        /*0d78*/ 	.word	0x00030850
        /*0d7c*/ 	.short	0x010a
        /*0d7e*/ 	.byte	0x3f
	.zero		1


	//   ....[74]....
        /*0d80*/ 	.word	0x00015f60
        /*0d84*/ 	.word	0x00000005
        /*0d88*/ 	.word	0x00030830
        /*0d8c*/ 	.short	0x010a
        /*0d8e*/ 	.byte	0x3f
	.zero		1


	//   ....[75]....
        /*0d90*/ 	.word	0x00015fc0
        /*0d94*/ 	.word	0x00000003
        /*0d98*/ 	.word	0x00030850
        /*0d9c*/ 	.short	0x010a
        /*0d9e*/ 	.byte	0x3f
	.zero		1


	//   ....[76]....
        /*0da0*/ 	.word	0x00016020
        /*0da4*/ 	.word	0x00000003
        /*0da8*/ 	.word	0x00030850
        /*0dac*/ 	.short	0x010a
        /*0dae*/ 	.byte	0x3f
	.zero		1


	//   ....[77]....
        /*0db0*/ 	.word	0x00016140
        /*0db4*/ 	.word	0x00000007
        /*0db8*/ 	.word	0x00030840
        /*0dbc*/ 	.short	0x010a
        /*0dbe*/ 	.byte	0x3f
	.zero		1


	//   ....[78]....
        /*0dc0*/ 	.word	0x00017510
        /*0dc4*/ 	.word	0x00000011
        /*0dc8*/ 	.word	0x00030820
        /*0dcc*/ 	.short	0x010a
        /*0dce*/ 	.byte	0x3f
	.zero		1


	//   ....[79]....
        /*0dd0*/ 	.word	0x00017560
        /*0dd4*/ 	.word	0x00000007
        /*0dd8*/ 	.word	0x00030840
        /*0ddc*/ 	.short	0x010a
        /*0dde*/ 	.byte	0x3f
	.zero		1


	//   ....[80]....
        /*0de0*/ 	.word	0x00017d30
        /*0de4*/ 	.word	0x00000006
        /*0de8*/ 	.word	0x00030860
        /*0dec*/ 	.short	0x010a
        /*0dee*/ 	.byte	0x3f
	.zero		1


	//   ....[81]....
        /*0df0*/ 	.word	0x000185d0
        /*0df4*/ 	.word	0x00000000
        /*0df8*/ 	.word	0x00030860
        /*0dfc*/ 	.short	0x010a
        /*0dfe*/ 	.byte	0x3f
	.zero		1


	//   ....[82]....
        /*0e00*/ 	.word	0x00019760
        /*0e04*/ 	.word	0x00000004
        /*0e08*/ 	.word	0x00030820
        /*0e0c*/ 	.short	0x010a
        /*0e0e*/ 	.byte	0x3f
	.zero		1


	//   ....[83]....
        /*0e10*/ 	.word	0x00019900
        /*0e14*/ 	.word	0x00000005
        /*0e18*/ 	.word	0x00030840
        /*0e1c*/ 	.short	0x010a
        /*0e1e*/ 	.byte	0x3f
	.zero		1


	//   ....[84]....
        /*0e20*/ 	.word	0x00019950
        /*0e24*/ 	.word	0x00000017
        /*0e28*/ 	.word	0x00030840
        /*0e2c*/ 	.short	0x010a
        /*0e2e*/ 	.byte	0x3f
	.zero		1


	//   ....[85]....
        /*0e30*/ 	.word	0x000199a0
        /*0e34*/ 	.word	0x00000005
        /*0e38*/ 	.word	0x00030860
        /*0e3c*/ 	.short	0x010a
        /*0e3e*/ 	.byte	0x3f
	.zero		1


	//----- nvinfo : EIATTR_NUM_MBARRIERS
	.align		4
.L_709:
        /*0e40*/ 	.byte	0x03, 0x38
        /*0e42*/ 	.short	0x0016


	//----- nvinfo : EIATTR_EXIT_INSTR_OFFSETS
	.align		4
        /*0e44*/ 	.byte	0x04, 0x1c
        /*0e46*/ 	.short	(.L_711 - .L_710)


	//   ....[0]....
.L_710:
        /*0e48*/ 	.word	0x00000960


	//   ....[1]....
        /*0e4c*/ 	.word	0x000100c0


	//   ....[2]....
        /*0e50*/ 	.word	0x00015d10


	//----- nvinfo : EIATTR_MAX_THREADS
	.align		4
.L_711:
        /*0e54*/ 	.byte	0x04, 0x05
        /*0e56*/ 	.short	(.L_713 - .L_712)
.L_712:
        /*0e58*/ 	.word	0x00000180
        /*0e5c*/ 	.word	0x00000001
        /*0e60*/ 	.word	0x00000001


	//----- nvinfo : EIATTR_CRS_STACK_SIZE
	.align		4
.L_713:
        /*0e64*/ 	.byte	0x04, 0x1e
        /*0e66*/ 	.short	(.L_715 - .L_714)
.L_714:
        /*0e68*/ 	.word	0x00000000


	//----- nvinfo : EIATTR_CBANK_PARAM_SIZE
	.align		4
.L_715:
        /*0e6c*/ 	.byte	0x03, 0x19
        /*0e6e*/ 	.short	0x0af0


	//----- nvinfo : EIATTR_PARAM_CBANK
	.align		4
        /*0e70*/ 	.byte	0x04, 0x0a
        /*0e72*/ 	.short	(.L_717 - .L_716)
	.align		4
.L_716:
        /*0e74*/ 	.word	index@(.nv.constant0._ZN7cutlass13device_kernelIN5flash11enable_sm90INS1_16FlashAttnFwdSm90INS1_25CollectiveMainloopFwdSm90ILi2EN4cute5tupleIJNS5_1CILi1EEES8_S8_EEENS6_IJNS7_ILi128EEENS7_ILi96EEENS7_ILi192EEEEEELi192ENS_6half_tEfNS_4arch4Sm90ELb0ELb1ELb0ELb1ELb1ELb0ELb0ELb1ELb1ELb1ELb0ELb0EEENS1_21CollectiveEpilogueFwdINS6_IJSA_SC_SB_EEES9_SE_SG_Li256ELb1ELb1ELb0ELb0EEENS1_36VarlenDynamicPersistentTileSchedulerILi128ELi96ELi256ELi128ELb0ELb1ELb1ELb1ELb0ELb1EEEEEEEEEvNT_6ParamsE)
        /*0e78*/ 	.short	0x0210
        /*0e7a*/ 	.short	0x0af0


	//----- nvinfo : EIATTR_SW_WAR
	.align		4
.L_717:
        /*0e7c*/ 	.byte	0x04, 0x36
        /*0e7e*/ 	.short	(.L_719 - .L_718)
.L_718:
        /*0e80*/ 	.word	0x00000008
.L_719:


//--------------------- .nv.info._ZN7cutlass13device_kernelIN5flash11enable_sm90INS1_16FlashAttnFwdSm90INS1_25CollectiveMainloopFwdSm90ILi2EN4cute5tupleIJNS5_1CILi1EEES8_S8_EEENS6_IJNS7_ILi128EEENS7_ILi96EEENS7_ILi192EEEEEELi192ENS_6half_tEfNS_4arch4Sm90ELb0ELb1ELb0ELb1ELb1ELb1ELb0ELb1ELb1ELb1ELb0ELb0EEENS1_21CollectiveEpilogueFwdINS6_IJSA_SC_SB_EEES9_SE_SG_Li256ELb1ELb1ELb0ELb0EEENS1_36VarlenDynamicPersistentTileSchedulerILi128ELi96ELi256ELi128ELb0ELb1ELb1ELb1ELb0ELb1EEEEEEEEEvNT_6ParamsE --------------------------
	.section	.nv.info._ZN7cutlass13device_kernelIN5flash11enable_sm90INS1_16FlashAttnFwdSm90INS1_25CollectiveMainloopFwdSm90ILi2EN4cute5tupleIJNS5_1CILi1EEES8_S8_EEENS6_IJNS7_ILi128EEENS7_ILi96EEENS7_ILi192EEEEEELi192ENS_6half_tEfNS_4arch4Sm90ELb0ELb1ELb0ELb1ELb1ELb1ELb0ELb1ELb1ELb1ELb0ELb0EEENS1_21CollectiveEpilogueFwdINS6_IJSA_SC_SB_EEES9_SE_SG_Li256ELb1ELb1ELb0ELb0EEENS1_36VarlenDynamicPersistentTileSchedulerILi128ELi96ELi256ELi128ELb0ELb1ELb1ELb1ELb0ELb1EEEEEEEEEvNT_6ParamsE,"",@"SHT_CUDA_INFO"
	.sectionflags	@""
	.align	4


	//----- nvinfo : EIATTR_CUDA_API_VERSION
	.align		4
        /*0000*/ 	.byte	0x04, 0x37
        /*0002*/ 	.short	(.L_721 - .L_720)
.L_720:
        /*0004*/ 	.word	0x00000082


	//----- nvinfo : EIATTR_KPARAM_INFO
	.align		4
.L_721:
        /*0008*/ 	.byte	0x04, 0x17
        /*000a*/ 	.short	(.L_723 - .L_722)
.L_722:
        /*000c*/ 	.word	0x00000000
        /*0010*/ 	.short	0x0000
        /*0012*/ 	.short	0x0070
        /*0014*/ 	.byte	0x00, 0xf0, 0x01, 0x2a


	//----- nvinfo : EIATTR_SPARSE_MMA_MASK
	.align		4
.L_723:
        /*0018*/ 	.byte	0x03, 0x50
        /*001a*/ 	.short	0x0000


	//----- nvinfo : EIATTR_MAXREG_COUNT
	.align		4
        /*001c*/ 	.byte	0x03, 0x1b
        /*001e*/ 	.short	0x00a8


	//----- nvinfo : EIATTR_NUM_BARRIERS
	.align		4
        /*0020*/ 	.byte	0x02, 0x4c
        /*0022*/ 	.byte	0x10
	.zero		1


	//----- nvinfo : EIATTR_EXTERNS
	.align		4
        /*0024*/ 	.byte	0x04, 0x0f
        /*0026*/ 	.short	(.L_725 - .L_724)


	//   ....[0]....
	.align		4
.L_724:
        /*0028*/ 	.word	index@(__assertfail)


	//----- nvinfo : EIATTR_ANNOTATIONS
	.align		4
.L_725:
        /*002c*/ 	.byte	0x04, 0x55
        /*002e*/ 	.short	(.L_727 - .L_726)


	//   ....[0]....
.L_726:
        /* <DEDUP_REMOVED lines=74> */


	//----- nvinfo : EIATTR_MERCURY_ISA_VERSION
	.align		4
.L_727:
        /*04c0*/ 	.byte	0x03, 0x5f
        /*04c2*/ 	.short	0x0101


	//----- nvinfo : EIATTR_UNUSED_LOAD_BYTE_OFFSET
	.align		4
        /*04c4*/ 	.byte	0x04, 0x44
        /*04c6*/ 	.short	(.L_729 - .L_728)


	//   ....[0]....
.L_728:
        /*04c8*/ 	.word	0x00000a50
        /*04cc*/ 	.word	0x0000fff0


	//   ....[1]....
        /*04d0*/ 	.word	0x0001f9d0
        /*04d4*/ 	.word	0x0000fff0


	//----- nvinfo : EIATTR_INT_WARP_WIDE_INSTR_OFFSETS
	.align		4
.L_729:
        /*04d8*/ 	.byte	0x04, 0x31
        /*04da*/ 	.short	(.L_731 - .L_730)


	//   ....[0]....
.L_730:
        /*04dc*/ 	.word	0x00000130


	//   ....[1]....
        /*04e0*/ 	.word	0x00000170


	//   ....[2]....
        /*04e4*/ 	.word	0x000001e0


	//   ....[3]....
        /*04e8*/ 	.word	0x00025120


	//   ....[4]....
        /*04ec*/ 	.word	0x000251b0


	//   ....[5]....
        /*04f0*/ 	.word	0x00028090


	//   ....[6]....
        /*04f4*/ 	.word	0x00028120


	//----- nvinfo : EIATTR_COOP_GROUP_MASK_REGIDS
	.align		4
.L_731:
        /*04f8*/ 	.byte	0x04, 0x29
        /*04fa*/ 	.short	(.L_733 - .L_732)


	//   ....[0]....
.L_732:
        /*04fc*/ 	.word	0xffffffff


	//   ....[1]....
        /*0500*/ 	.word	0xffffffff


	//   ....[2]....
        /*0504*/ 	.word	0xffffffff


	//   ....[3]....
        /*0508*/ 	.word	0xffffffff


	//   ....[4]....
        /*050c*/ 	.word	0xffffffff


	//   ....[5]....
        /*0510*/ 	.word	0xffffffff


	//   ....[6]....
        /*0514*/ 	.word	0xffffffff


	//   ....[7]....
        /*0518*/ 	.word	0xffffffff


	//   ....[8]....
        /*051c*/ 	.word	0xffffffff


	//   ....[9]....
        /*0520*/ 	.word	0xffffffff


	//   ....[10]....
        /*0524*/ 	.word	0xffffffff


	//   ....[11]....
        /*0528*/ 	.word	0xffffffff


	//   ....[12]....
        /*052c*/ 	.word	0xffffffff


	//   ....[13]....
        /*0530*/ 	.word	0xffffffff


	//   ....[14]....
        /*0534*/ 	.word	0xffffffff


	//   ....[15]....
        /*0538*/ 	.word	0xffffffff


	//   ....[16]....
        /*053c*/ 	.word	0xffffffff


	//   ....[17]....
        /*0540*/ 	.word	0xffffffff


	//   ....[18]....
        /*0544*/ 	.word	0xffffffff


	//   ....[19]....
        /*0548*/ 	.word	0xffffffff


	//   ....[20]....
        /*054c*/ 	.word	0xffffffff


	//   ....[21]....
        /*0550*/ 	.word	0xffffffff


	//   ....[22]....
        /*0554*/ 	.word	0xffffffff


	//   ....[23]....
        /*0558*/ 	.word	0xffffffff


	//   ....[24]....
        /*055c*/ 	.word	0xffffffff


	//   ....[25]....
        /*0560*/ 	.word	0xffffffff


	//   ....[26]....
        /*0564*/ 	.word	0xffffffff


	//   ....[27]....
        /*0568*/ 	.word	0xffffffff


	//   ....[28]....
        /*056c*/ 	.word	0xffffffff


	//   ....[29]....
        /*0570*/ 	.word	0xffffffff


	//   ....[30]....
        /*0574*/ 	.word	0xffffffff


	//   ....[31]....
        /*0578*/ 	.word	0xffffffff


	//   ....[32]....
        /*057c*/ 	.word	0xffffffff


	//   ....[33]....
        /*0580*/ 	.word	0xffffffff


	//   ....[34]....
        /*0584*/ 	.word	0xffffffff


	//   ....[35]....
        /*0588*/ 	.word	0xffffffff


	//   ....[36]....
        /*058c*/ 	.word	0xffffffff


	//   ....[37]....
        /*0590*/ 	.word	0xffffffff


	//   ....[38]....
        /*0594*/ 	.word	0xffffffff


	//   ....[39]....
        /*0598*/ 	.word	0xffffffff


	//   ....[40]....
        /*059c*/ 	.word	0xffffffff


	//   ....[41]....
        /*05a0*/ 	.word	0xffffffff


	//   ....[42]....
        /*05a4*/ 	.word	0xffffffff


	//   ....[43]....
        /*05a8*/ 	.word	0xffffffff


	//   ....[44]....
        /*05ac*/ 	.word	0xffffffff


	//   ....[45]....
        /*05b0*/ 	.word	0xffffffff


	//   ....[46]....
        /*05b4*/ 	.word	0xffffffff


	//   ....[47]....
        /*05b8*/ 	.word	0xffffffff


	//   ....[48]....
        /*05bc*/ 	.word	0xffffffff


	//   ....[49]....
        /*05c0*/ 	.word	0xffffffff


	//   ....[50]....
        /*05c4*/ 	.word	0xffffffff


	//   ....[51]....
        /*05c8*/ 	.word	0xffffffff


	//   ....[52]....
        /*05cc*/ 	.word	0xffffffff


	//   ....[53]....
        /*05d0*/ 	.word	0xffffffff


	//   ....[54]....
        /*05d4*/ 	.word	0xffffffff


	//   ....[55]....
        /*05d8*/ 	.word	0xffffffff


	//   ....[56]....
        /*05dc*/ 	.word	0xffffffff


	//   ....[57]....
        /*05e0*/ 	.word	0xffffffff


	//   ....[58]....
        /*05e4*/ 	.word	0xffffffff


	//   ....[59]....
        /*05e8*/ 	.word	0xffffffff


	//   ....[60]....
        /*05ec*/ 	.word	0xffffffff


	//   ....[61]....
        /*05f0*/ 	.word	0xffffffff


	//   ....[62]....
        /*05f4*/ 	.word	0xffffffff


	//   ....[63]....
        /*05f8*/ 	.word	0xffffffff


	//   ....[64]....
        /*05fc*/ 	.word	0xffffffff


	//   ....[65]....
        /*0600*/ 	.word	0xffffffff


	//   ....[66]....
        /*0604*/ 	.word	0xffffffff


	//   ....[67]....
        /*0608*/ 	.word	0xffffffff


	//   ....[68]....
        /*060c*/ 	.word	0xffffffff


	//   ....[69]....
        /*0610*/ 	.word	0xffffffff


	//   ....[70]....
        /*0614*/ 	.word	0xffffffff


	//   ....[71]....
        /*0618*/ 	.word	0xffffffff


	//   ....[72]....
        /*061c*/ 	.word	0xffffffff


	//   ....[73]....
        /*0620*/ 	.word	0xffffffff


	//   ....[74]....
        /*0624*/ 	.word	0xffffffff


	//   ....[75]....
        /*0628*/ 	.word	0xffffffff


	//   ....[76]....
        /*062c*/ 	.word	0xffffffff


	//   ....[77]....
        /*0630*/ 	.word	0xffffffff


	//   ....[78]....
        /*0634*/ 	.word	0xffffffff


	//   ....[79]....
        /*0638*/ 	.word	0xffffffff


	//   ....[80]....
        /*063c*/ 	.word	0xffffffff


	//   ....[81]....
        /*0640*/ 	.word	0xffffffff


	//   ....[82]....
        /*0644*/ 	.word	0xffffffff


	//   ....[83]....
        /*0648*/ 	.word	0xffffffff


	//   ....[84]....
        /*064c*/ 	.word	0xffffffff


	//   ....[85]....
        /*0650*/ 	.word	0xffffffff


	//   ....[86]....
        /*0654*/ 	.word	0xffffffff


	//   ....[87]....
        /*0658*/ 	.word	0xffffffff


	//   ....[88]....
        /*065c*/ 	.word	0xffffffff


	//   ....[89]....
        /*0660*/ 	.word	0xffffffff


	//   ....[90]....
        /*0664*/ 	.word	0xffffffff


	//   ....[91]....
        /*0668*/ 	.word	0xffffffff


	//   ....[92]....
        /*066c*/ 	.word	0xffffffff


	//   ....[93]....
        /*0670*/ 	.word	0xffffffff


	//   ....[94]....
        /*0674*/ 	.word	0xffffffff


	//   ....[95]....
        /*0678*/ 	.word	0xffffffff


	//   ....[96]....
        /*067c*/ 	.word	0xffffffff


	//   ....[97]....
        /*0680*/ 	.word	0xffffffff


	//   ....[98]....
        /*0684*/ 	.word	0xffffffff


	//   ....[99]....
        /*0688*/ 	.word	0xffffffff


	//   ....[100]....
        /*068c*/ 	.word	0xffffffff


	//   ....[101]....
        /*0690*/ 	.word	0xffffffff


	//   ....[102]....
        /*0694*/ 	.word	0xffffffff


	//   ....[103]....
        /*0698*/ 	.word	0xffffffff


	//   ....[104]....
        /*069c*/ 	.word	0xffffffff


	//   ....[105]....
        /*06a0*/ 	.word	0xffffffff


	//   ....[106]....
        /*06a4*/ 	.word	0xffffffff


	//   ....[107]....
        /*06a8*/ 	.word	0xffffffff


	//   ....[108]....
        /*06ac*/ 	.word	0xffffffff


	//   ....[109]....
        /*06b0*/ 	.word	0xffffffff


	//   ....[110]....
        /*06b4*/ 	.word	0xffffffff


	//   ....[111]....
        /*06b8*/ 	.word	0xffffffff


	//   ....[112]....
        /*06bc*/ 	.word	0xffffffff


	//   ....[113]....
        /*06c0*/ 	.word	0xffffffff


	//   ....[114]....
        /*06c4*/ 	.word	0xffffffff


	//   ....[115]....
        /*06c8*/ 	.word	0xffffffff


	//   ....[116]....
        /*06cc*/ 	.word	0xffffffff


	//   ....[117]....
        /*06d0*/ 	.word	0xffffffff


	//   ....[118]....
        /*06d4*/ 	.word	0xffffffff


	//   ....[119]....
        /*06d8*/ 	.word	0xffffffff


	//   ....[120]....
        /*06dc*/ 	.word	0xffffffff


	//   ....[121]....
        /*06e0*/ 	.word	0xffffffff


	//   ....[122]....
        /*06e4*/ 	.word	0xffffffff


	//   ....[123]....
        /*06e8*/ 	.word	0xffffffff


	//   ....[124]....
        /*06ec*/ 	.word	0xffffffff


	//   ....[125]....
        /*06f0*/ 	.word	0xffffffff


	//   ....[126]....
        /*06f4*/ 	.word	0xffffffff


	//   ....[127]....
        /*06f8*/ 	.word	0xffffffff


	//   ....[128]....
        /*06fc*/ 	.word	0xffffffff


	//   ....[129]....
        /*0700*/ 	.word	0xffffffff


	//   ....[130]....
        /*0704*/ 	.word	0xffffffff


	//   ....[131]....
        /*0708*/ 	.word	0xffffffff


	//   ....[132]....
        /*070c*/ 	.word	0xffffffff


	//   ....[133]....
        /*0710*/ 	.word	0xffffffff


	//   ....[134]....
        /*0714*/ 	.word	0xffffffff


	//   ....[135]....
        /*0718*/ 	.word	0xffffffff


	//   ....[136]....
        /*071c*/ 	.word	0xffffffff


	//   ....[137]....
        /*0720*/ 	.word	0xffffffff


	//   ....[138]....
        /*0724*/ 	.word	0xffffffff


	//   ....[139]....
        /*0728*/ 	.word	0xffffffff


	//   ....[140]....
        /*072c*/ 	.word	0xffffffff


	//   ....[141]....
        /*0730*/ 	.word	0xffffffff


	//   ....[142]....
        /*0734*/ 	.word	0xffffffff


	//   ....[143]....
        /*0738*/ 	.word	0xffffffff


	//   ....[144]....
        /*073c*/ 	.word	0xffffffff


	//   ....[145]....
        /*0740*/ 	.word	0xffffffff


	//   ....[146]....
        /*0744*/ 	.word	0xffffffff


	//   ....[147]....
        /*0748*/ 	.word	0xffffffff


	//   ....[148]....
        /*074c*/ 	.word	0xffffffff


	//   ....[149]....
        /*0750*/ 	.word	0xffffffff


	//   ....[150]....
        /*0754*/ 	.word	0xffffffff


	//   ....[151]....
        /*0758*/ 	.word	0xffffffff


	//   ....[152]....
        /*075c*/ 	.word	0xffffffff


	//   ....[153]....
        /*0760*/ 	.word	0xffffffff


	//   ....[154]....
        /*0764*/ 	.word	0xffffffff


	//   ....[155]....
        /*0768*/ 	.word	0xffffffff


	//   ....[156]....
        /*076c*/ 	.word	0xffffffff


	//   ....[157]....
        /*0770*/ 	.word	0xffffffff


	//   ....[158]....
        /*0774*/ 	.word	0xffffffff


	//   ....[159]....
        /*0778*/ 	.word	0xffffffff


	//   ....[160]....
        /*077c*/ 	.word	0xffffffff


	//   ....[161]....
        /*0780*/ 	.word	0xffffffff


	//   ....[162]....
        /*0784*/ 	.word	0xffffffff


	//   ....[163]....
        /*0788*/ 	.word	0xffffffff


	//   ....[164]....
        /*078c*/ 	.word	0xffffffff


	//   ....[165]....
        /*0790*/ 	.word	0xffffffff


	//   ....[166]....
        /*0794*/ 	.word	0xffffffff


	//   ....[167]....
        /*0798*/ 	.word	0xffffffff


	//   ....[168]....
        /*079c*/ 	.word	0xffffffff


	//   ....[169]....
        /*07a0*/ 	.word	0xffffffff


	//   ....[170]....
        /*07a4*/ 	.word	0xffffffff


	//   ....[171]....
        /*07a8*/ 	.word	0xffffffff


	//   ....[172]....
        /*07ac*/ 	.word	0xffffffff


	//   ....[173]....
        /*07b0*/ 	.word	0xffffffff


	//   ....[174]....
        /*07b4*/ 	.word	0xffffffff


	//   ....[175]....
        /*07b8*/ 	.word	0xffffffff


	//   ....[176]....
        /*07bc*/ 	.word	0xffffffff


	//   ....[177]....
        /*07c0*/ 	.word	0xffffffff


	//   ....[178]....
        /*07c4*/ 	.word	0xffffffff


	//   ....[179]....
        /*07c8*/ 	.word	0xffffffff


	//   ....[180]....
        /*07cc*/ 	.word	0xffffffff


	//   ....[181]....
        /*07d0*/ 	.word	0xffffffff


	//   ....[182]....
        /*07d4*/ 	.word	0xffffffff


	//   ....[183]....
        /*07d8*/ 	.word	0xffffffff


	//   ....[184]....
        /*07dc*/ 	.word	0xffffffff


	//   ....[185]....
        /*07e0*/ 	.word	0x0500000f


	//   ....[186]....
        /*07e4*/ 	.word	0x0500000f


	//   ....[187]....
        /*07e8*/ 	.word	0x0500000f


	//   ....[188]....
        /*07ec*/ 	.word	0x0500000f


	//   ....[189]....
        /*07f0*/ 	.word	0x0500000f


	//   ....[190]....
        /*07f4*/ 	.word	0x0500000f


	//   ....[191]....
        /*07f8*/ 	.word	0x0500000f


	//   ....[192]....
        /*07fc*/ 	.word	0x0500000f


	//   ....[193]....
        /*0800*/ 	.word	0x0500000f


	//   ....[194]....
        /*0804*/ 	.word	0x0500000f


	//   ....[195]....
        /*0808*/ 	.word	0x0500000f


	//   ....[196]....
        /*080c*/ 	.word	0x0500000f


	//   ....[197]....
        /*0810*/ 	.word	0x0500000f


	//   ....[198]....
        /*0814*/ 	.word	0x0500000f


	//   ....[199]....
        /*0818*/ 	.word	0x0500000f


	//   ....[200]....
        /*081c*/ 	.word	0x0500000f


	//   ....[201]....
        /*0820*/ 	.word	0x0500000f


	//   ....[202]....
        /*0824*/ 	.word	0x0500000f


	//   ....[203]....
        /*0828*/ 	.word	0x0500000f


	//   ....[204]....
        /*082c*/ 	.word	0x0500000f


	//   ....[205]....
        /*0830*/ 	.word	0x0500000f


	//   ....[206]....
        /*0834*/ 	.word	0x0500000f


	//   ....[207]....
        /*0838*/ 	.word	0x0500000f


	//   ....[208]....
        /*083c*/ 	.word	0x0500000f


	//   ....[209]....
        /*0840*/ 	.word	0x0500000f


	//   ....[210]....
        /*0844*/ 	.word	0x0500000f


	//   ....[211]....
        /*0848*/ 	.word	0x0500000f


	//   ....[212]....
        /*084c*/ 	.word	0x0500000f


	//   ....[213]....
        /*0850*/ 	.word	0x0500000f


	//   ....[214]....
        /*0854*/ 	.word	0x0500000f


	//   ....[215]....
        /*0858*/ 	.word	0x0500000f


	//   ....[216]....
        /*085c*/ 	.word	0x0500000f


	//   ....[217]....
        /*0860*/ 	.word	0x0500000f


	//   ....[218]....
        /*0864*/ 	.word	0x0500000f


	//   ....[219]....
        /*0868*/ 	.word	0x0500000f


	//   ....[220]....
        /*086c*/ 	.word	0x0500000f


	//   ....[221]....
        /*0870*/ 	.word	0x0500000f


	//   ....[222]....
        /*0874*/ 	.word	0x0500000f


	//   ....[223]....
        /*0878*/ 	.word	0x0500000f


	//   ....[224]....
        /*087c*/ 	.word	0x0500000f


	//   ....[225]....
        /*0880*/ 	.word	0x0500000f


	//   ....[226]....
        /*0884*/ 	.word	0x0500000f


	//   ....[227]....
        /*0888*/ 	.word	0x0500000f


	//   ....[228]....
        /*088c*/ 	.word	0x0500000f


	//   ....[229]....
        /*0890*/ 	.word	0x0500000f


	//   ....[230]....
        /*0894*/ 	.word	0x0500000f


	//   ....[231]....
        /*0898*/ 	.word	0x0500000f


	//   ....[232]....
        /*089c*/ 	.word	0x0500000f


	//   ....[233]....
        /*08a0*/ 	.word	0x0500000f


	//   ....[234]....
        /*08a4*/ 	.word	0x0500000f


	//   ....[235]....
        /*08a8*/ 	.word	0x0500000f


	//   ....[236]....
        /*08ac*/ 	.word	0x0500000f


	//   ....[237]....
        /*08b0*/ 	.word	0x0500000f


	//   ....[238]....
        /*08b4*/ 	.word	0x0500000f


	//   ....[239]....
        /*08b8*/ 	.word	0x0500000f


	//   ....[240]....
        /*08bc*/ 	.word	0x0500000f


	//   ....[241]....
        /*08c0*/ 	.word	0x0500000f


	//   ....[242]....
        /*08c4*/ 	.word	0x0500000f


	//   ....[243]....
        /*08c8*/ 	.word	0x0500000f


	//   ....[244]....
        /*08cc*/ 	.word	0x0500000f


	//   ....[245]....
        /*08d0*/ 	.word	0x0500000f


	//   ....[246]....
        /*08d4*/ 	.word	0x0500000f


	//   ....[247]....
        /*08d8*/ 	.word	0x0500000f


	//   ....[248]....
        /*08dc*/ 	.word	0x0500000f


	//   ....[249]....
        /*08e0*/ 	.word	0x0500000f


	//   ....[250]....
        /*08e4*/ 	.word	0x0500000f


	//   ....[251]....
        /*08e8*/ 	.word	0x0500000f


	//   ....[252]....
        /*08ec*/ 	.word	0x0500000f


	//   ....[253]....
        /*08f0*/ 	.word	0x0500000f


	//   ....[254]....
        /*08f4*/ 	.word	0x0500000f


	//   ....[255]....
        /*08f8*/ 	.word	0x0500000f


	//   ....[0]....
        /*08fc*/ 	.word	0x0500000f


	//   ....[1]....
        /*0900*/ 	.word	0x0500000f


	//   ....[2]....
        /*0904*/ 	.word	0x0500000f


	//   ....[3]....
        /*0908*/ 	.word	0x0500000f


	//   ....[4]....
        /*090c*/ 	.word	0x0500000f


	//   ....[5]....
        /*0910*/ 	.word	0x0500000f


	//   ....[6]....
        /*0914*/ 	.word	0x0500000f


	//   ....[7]....
        /*0918*/ 	.word	0x0500000f


	//   ....[8]....
        /*091c*/ 	.word	0x0500000f


	//   ....[9]....
        /*0920*/ 	.word	0x0500000f


	//   ....[10]....
        /*0924*/ 	.word	0x0500000f


	//   ....[11]....
        /*0928*/ 	.word	0x0500000f


	//   ....[12]....
        /*092c*/ 	.word	0x0500000f


	//   ....[13]....
        /*0930*/ 	.word	0x0500000f


	//   ....[14]....
        /*0934*/ 	.word	0x0500000f


	//   ....[15]....
        /*0938*/ 	.word	0x0500000f


	//   ....[16]....
        /*093c*/ 	.word	0x0500000f


	//   ....[17]....
        /*0940*/ 	.word	0x0500000f


	//   ....[18]....
        /*0944*/ 	.word	0x0500000f


	//   ....[19]....
        /*0948*/ 	.word	0x0500000f


	//   ....[20]....
        /*094c*/ 	.word	0x0500000f


	//   ....[21]....
        /*0950*/ 	.word	0x0500000f


	//   ....[22]....
        /*0954*/ 	.word	0x0500000f


	//   ....[23]....
        /*0958*/ 	.word	0x0500000f


	//   ....[24]....
        /*095c*/ 	.word	0x0500000f


	//   ....[25]....
        /*0960*/ 	.word	0x0500000f


	//   ....[26]....
        /*0964*/ 	.word	0x0500000f


	//   ....[27]....
        /*0968*/ 	.word	0x0500000f


	//   ....[28]....
        /*096c*/ 	.word	0x0500000f


	//   ....[29]....
        /*0970*/ 	.word	0x0500000f


	//   ....[30]....
        /*0974*/ 	.word	0x0500000f


	//   ....[31]....
        /*0978*/ 	.word	0x0500000f


	//   ....[32]....
        /*097c*/ 	.word	0x0500000f


	//   ....[33]....
        /*0980*/ 	.word	0x0500000f


	//   ....[34]....
        /*0984*/ 	.word	0x0500000f


	//   ....[35]....
        /*0988*/ 	.word	0x0500000f


	//   ....[36]....
        /*098c*/ 	.word	0x0500000f


	//   ....[37]....
        /*0990*/ 	.word	0x0500000f


	//   ....[38]....
        /*0994*/ 	.word	0x0500000f


	//   ....[39]....
        /*0998*/ 	.word	0x0500000f


	//   ....[40]....
        /*099c*/ 	.word	0x0500000f


	//----- nvinfo : EIATTR_COOP_GROUP_INSTR_OFFSETS
	.align		4
.L_733:
        /*09a0*/ 	.byte	0x04, 0x28
        /*09a2*/ 	.short	(.L_735 - .L_734)


	//   ....[0]....
.L_734:
        /*09a4*/ 	.word	0x00000060


	//   ....[1]....
        /*09a8*/ 	.word	0x00000140


	//   ....[2]....
        /*09ac*/ 	.word	0x00000190


	//   ....[3]....
        /*09b0*/ 	.word	0x000003c0


	//   ....[4]....
        /*09b4*/ 	.word	0x00000520


	//   ....[5]....
        /*09b8*/ 	.word	0x00000640


	//   ....[6]....
        /*09bc*/ 	.word	0x000007a0


	//   ....[7]....
        /*09c0*/ 	.word	0x00003a10


	//   ....[8]....
        /*09c4*/ 	.word	0x00003a20


	//   ....[9]....
        /*09c8*/ 	.word	0x00004ed0


	//   ....[10]....
        /*09cc*/ 	.word	0x00004ee0


	//   ....[11]....
        /*09d0*/ 	.word	0x00006e70


	//   ....[12]....
        /*09d4*/ 	.word	0x00006e80


	//   ....[13]....
        /*09d8*/ 	.word	0x00008490


	//   ....[14]....
        /*09dc*/ 	.word	0x000084a0


	//   ....[15]....
        /*09e0*/ 	.word	0x00009dd0


	//   ....[16]....
        /*09e4*/ 	.word	0x00009de0


	//   ....[17]....
        /*09e8*/ 	.word	0x0000a070


	//   ....[18]....
        /*09ec*/ 	.word	0x0000a080


	//   ....[19]....
        /*09f0*/ 	.word	0x0000a590


	//   ....[20]....
        /*09f4*/ 	.word	0x0000a5b0


	//   ....[21]....
        /*09f8*/ 	.word	0x0000a800


	//   ....[22]....
        /*09fc*/ 	.word	0x0000a820


	//   ....[23]....
        /*0a00*/ 	.word	0x0000b3b0


	//   ....[24]....
        /*0a04*/ 	.word	0x0000bb30


	//   ....[25]....
        /*0a08*/ 	.word	0x0000bb40


	//   ....[26]....
        /*0a0c*/ 	.word	0x0000bb50


	//   ....[27]....
        /*0a10*/ 	.word	0x0000bb60


	//   ....[28]....
        /*0a14*/ 	.word	0x0000c350


	//   ....[29]....
        /*0a18*/ 	.word	0x0000c360


	//   ....[30]....
        /*0a1c*/ 	.word	0x0000c370


	//   ....[31]....
        /*0a20*/ 	.word	0x0000c380


	//   ....[32]....
        /*0a24*/ 	.word	0x0000f100


	//   ....[33]....
        /*0a28*/ 	.word	0x0000f110


	//   ....[34]....
        /*0a2c*/ 	.word	0x0000f120


	//   ....[35]....
        /*0a30*/ 	.word	0x0000f130


	//   ....[36]....
        /*0a34*/ 	.word	0x0000f750


	//   ....[37]....
        /*0a38*/ 	.word	0x0000f760


	//   ....[38]....
        /*0a3c*/ 	.word	0x0000f770


	//   ....[39]....
        /*0a40*/ 	.word	0x0000f780


	//   ....[40]....
        /*0a44*/ 	.word	0x00012f30


	//   ....[41]....
        /*0a48*/ 	.word	0x00013270


	//   ....[42]....
        /*0a4c*/ 	.word	0x00013eb0


	//   ....[43]....
        /*0a50*/ 	.word	0x00013fc0


	//   ....[44]....
        /*0a54*/ 	.word	0x00014540


	//   ....[45]....
        /*0a58*/ 	.word	0x000145c0


	//   ....[46]....
        /*0a5c*/ 	.word	0x000168a0


	//   ....[47]....
        /*0a60*/ 	.word	0x00016ae0


	//   ....[48]....
        /*0a64*/ 	.word	0x00017930


	//   ....[49]....
        /*0a68*/ 	.word	0x00017a50


	//   ....[50]....
        /*0a6c*/ 	.word	0x00017ff0


	//   ....[51]....
        /*0a70*/ 	.word	0x00018050


	//   ....[52]....
        /*0a74*/ 	.word	0x0001a440


	//   ....[53]....
        /*0a78*/ 	.word	0x0001a460


	//   ....[54]....
        /*0a7c*/ 	.word	0x0001a4a0


	//   ....[55]....
        /*0a80*/ 	.word	0x0001a4b0


	//   ....[56]....
        /*0a84*/ 	.word	0x0001c5b0


	//   ....[57]....
        /*0a88*/ 	.word	0x0001c7e0


	//   ....[58]....
        /*0a8c*/ 	.word	0x0001d660


	//   ....[59]....
        /*0a90*/ 	.word	0x0001d780


	//   ....[60]....
        /*0a94*/ 	.word	0x0001dd10


	//   ....[61]....
        /*0a98*/ 	.word	0x0001dd60


	//   ....[62]....
        /*0a9c*/ 	.word	0x0001eea0


	//   ....[63]....
        /*0aa0*/ 	.word	0x0001f0a0


	//   ....[64]....
        /*0aa4*/ 	.word	0x0001f0d0


	//   ....[65]....
        /*0aa8*/ 	.word	0x0001f190


	//   ....[66]....
        /*0aac*/ 	.word	0x00020890


	//   ....[67]....
        /*0ab0*/ 	.word	0x000208d0


	//   ....[68]....
        /*0ab4*/ 	.word	0x00020910


	//   ....[69]....
        /*0ab8*/ 	.word	0x00020950


	//   ....[70]....
        /*0abc*/ 	.word	0x00020f70


	//   ....[71]....
        /*0ac0*/ 	.word	0x00020fa0


	//   ....[72]....
        /*0ac4*/ 	.word	0x000210d0


	//   ....[73]....
        /*0ac8*/ 	.word	0x000210f0


	//   ....[74]....
        /*0acc*/ 	.word	0x000211f0


	//   ....[75]....
        /*0ad0*/ 	.word	0x00021210


	//   ....[76]....
        /*0ad4*/ 	.word	0x00021320


	//   ....[77]....
        /*0ad8*/ 	.word	0x00021340


	//   ....[78]....
        /*0adc*/ 	.word	0x00021c20


	//   ....[79]....
        /*0ae0*/ 	.word	0x00021c50


	//   ....[80]....
        /*0ae4*/ 	.word	0x00021d70


	//   ....[81]....
        /*0ae8*/ 	.word	0x00021d90


	//   ....[82]....
        /*0aec*/ 	.word	0x00021e90


	//   ....[83]....
        /*0af0*/ 	.word	0x00021eb0


	//   ....[84]....
        /*0af4*/ 	.word	0x00021fc0


	//   ....[85]....
        /*0af8*/ 	.word	0x00021fe0


	//   ....[86]....
        /*0afc*/ 	.word	0x00022170


	//   ....[87]....
        /*0b00*/ 	.word	0x00022320


	//   ....[88]....
        /*0b04*/ 	.word	0x00022350


	//   ....[89]....
        /*0b08*/ 	.word	0x00022380


	//   ....[90]....
        /*0b0c*/ 	.word	0x000223b0


	//   ....[91]....
        /*0b10*/ 	.word	0x000223e0


	//   ....[92]....
        /*0b14*/ 	.word	0x00022410


	//   ....[93]....
        /*0b18*/ 	.word	0x00022580


	//   ....[94]....
        /*0b1c*/ 	.word	0x000225b0


	//   ....[95]....
        /*0b20*/ 	.word	0x000225e0


	//   ....[96]....
        /*0b24*/ 	.word	0x00022610


	//   ....[97]....
        /*0b28*/ 	.word	0x00022640


	//   ....[98]....
        /*0b2c*/ 	.word	0x00022670


	//   ....[99]....
        /*0b30*/ 	.word	0x00022700


	//   ....[100]....
        /*0b34*/ 	.word	0x00022760


	//   ....[101]....
        /*0b38*/ 	.word	0x000227f0


	//   ....[102]....
        /*0b3c*/ 	.word	0x000238a0


	//   ....[103]....
        /*0b40*/ 	.word	0x00025d10


	//   ....[104]....
        /*0b44*/ 	.word	0x00025d30


	//   ....[105]....
        /*0b48*/ 	.word	0x00025de0


	//   ....[106]....
        /*0b4c*/ 	.word	0x00025e00


	//   ....[107]....
        /*0b50*/ 	.word	0x00025ea0


	//   ....[108]....
        /*0b54*/ 	.word	0x00025ec0


	//   ....[109]....
        /*0b58*/ 	.word	0x00025f60


	//   ....[110]....
        /*0b5c*/ 	.word	0x00025f80


	//   ....[111]....
        /*0b60*/ 	.word	0x00026020


	//   ....[112]....
        /*0b64*/ 	.word	0x00026040


	//   ....[113]....
        /*0b68*/ 	.word	0x00026050


	//   ....[114]....
        /*0b6c*/ 	.word	0x000260e0


	//   ....[115]....
        /*0b70*/ 	.word	0x00026830


	//   ....[116]....
        /*0b74*/ 	.word	0x00026860


	//   ....[117]....
        /*0b78*/ 	.word	0x00026880


	//   ....[118]....
        /*0b7c*/ 	.word	0x00026910


	//   ....[119]....
        /*0b80*/ 	.word	0x00026920


	//   ....[120]....
        /*0b84*/ 	.word	0x000269c0


	//   ....[121]....
        /*0b88*/ 	.word	0x000269d0


	//   ....[122]....
        /*0b8c*/ 	.word	0x00026a70


	//   ....[123]....
        /*0b90*/ 	.word	0x00026a80


	//   ....[124]....
        /*0b94*/ 	.word	0x00026b20


	//   ....[125]....
        /*0b98*/ 	.word	0x00026b30


	//   ....[126]....
        /*0b9c*/ 	.word	0x00026bd0


	//   ....[127]....
        /*0ba0*/ 	.word	0x00026be0


	//   ....[128]....
        /*0ba4*/ 	.word	0x00026c80


	//   ....[129]....
        /*0ba8*/ 	.word	0x00026c90


	//   ....[130]....
        /*0bac*/ 	.word	0x00026ca0


	//   ....[131]....
        /*0bb0*/ 	.word	0x000274b0


	//   ....[132]....
        /*0bb4*/ 	.word	0x000274f0


	//   ....[133]....
        /*0bb8*/ 	.word	0x00027500


	//   ....[134]....
        /*0bbc*/ 	.word	0x00027560


	//   ....[135]....
        /*0bc0*/ 	.word	0x00027570


	//   ....[136]....
        /*0bc4*/ 	.word	0x000275d0


	//   ....[137]....
        /*0bc8*/ 	.word	0x00027600


	//   ....[138]....
        /*0bcc*/ 	.word	0x00027640


	//   ....[139]....
        /*0bd0*/ 	.word	0x00027670


	//   ....[140]....
        /*0bd4*/ 	.word	0x000276b0


	//   ....[141]....
        /*0bd8*/ 	.word	0x000276e0


	//   ....[142]....
        /*0bdc*/ 	.word	0x00027720


	//   ....[143]....
        /*0be0*/ 	.word	0x000279b0


	//   ....[144]....
        /*0be4*/ 	.word	0x000279d0


	//   ....[145]....
        /*0be8*/ 	.word	0x00027a70


	//   ....[146]....
        /*0bec*/ 	.word	0x00027a80


	//   ....[147]....
        /*0bf0*/ 	.word	0x00027b10


	//   ....[148]....
        /*0bf4*/ 	.word	0x00027b20


	//   ....[149]....
        /*0bf8*/ 	.word	0x00027bb0


	//   ....[150]....
        /*0bfc*/ 	.word	0x00027bc0


	//   ....[151]....
        /*0c00*/ 	.word	0x00027c50


	//   ....[152]....
        /*0c04*/ 	.word	0x00027c60


	//   ....[153]....
        /*0c08*/ 	.word	0x00027c70


	//   ....[154]....
        /*0c0c*/ 	.word	0x00027d00


	//   ....[155]....
        /*0c10*/ 	.word	0x00028280


	//   ....[156]....
        /*0c14*/ 	.word	0x000282c0


	//   ....[157]....
        /*0c18*/ 	.word	0x00028300


	//   ....[158]....
        /*0c1c*/ 	.word	0x00028330


	//   ....[159]....
        /*0c20*/ 	.word	0x000283c0


	//   ....[160]....
        /*0c24*/ 	.word	0x000283f0


	//   ....[161]....
        /*0c28*/ 	.word	0x00028460


	//   ....[162]....
        /*0c2c*/ 	.word	0x00028490


	//   ....[163]....
        /*0c30*/ 	.word	0x00028500


	//   ....[164]....
        /*0c34*/ 	.word	0x00028520


	//   ....[165]....
        /*0c38*/ 	.word	0x00028560


	//   ....[166]....
        /*0c3c*/ 	.word	0x000285b0


	//   ....[167]....
        /*0c40*/ 	.word	0x00028980


	//   ....[168]....
        /*0c44*/ 	.word	0x000289b0


	//   ....[169]....
        /*0c48*/ 	.word	0x000289f0


	//   ....[170]....
        /*0c4c*/ 	.word	0x00028a20


	//   ....[171]....
        /*0c50*/ 	.word	0x00028a50


	//   ....[172]....
        /*0c54*/ 	.word	0x00028a80


	//   ....[173]....
        /*0c58*/ 	.word	0x00028ab0


	//   ....[174]....
        /*0c5c*/ 	.word	0x00028ae0


	//   ....[175]....
        /*0c60*/ 	.word	0x00028c60


	//   ....[176]....
        /*0c64*/ 	.word	0x00028c90


	//   ....[177]....
        /*0c68*/ 	.word	0x00028cc0


	//   ....[178]....
        /*0c6c*/ 	.word	0x00028cf0


	//   ....[179]....
        /*0c70*/ 	.word	0x00028d20


	//   ....[180]....
        /*0c74*/ 	.word	0x00028d50


	//   ....[181]....
        /*0c78*/ 	.word	0x00028e10


	//   ....[182]....
        /*0c7c*/ 	.word	0x00028e30


	//   ....[183]....
        /*0c80*/ 	.word	0x00028ea0


	//   ....[184]....
        /*0c84*/ 	.word	0x00029540


	//   ....[185]....
        /*0c88*/ 	.word	0x00029880


	//   ....[186]....
        /*0c8c*/ 	.word	0x00029910


	//   ....[187]....
        /*0c90*/ 	.word	0x000299b0


	//   ....[188]....
        /*0c94*/ 	.word	0x00029a40


	//   ....[189]....
        /*0c98*/ 	.word	0x00029b30


	//   ....[190]....
        /*0c9c*/ 	.word	0x00029bc0


	//   ....[191]....
        /*0ca0*/ 	.word	0x00029c60


	//   ....[192]....
        /*0ca4*/ 	.word	0x00029cf0


	//   ....[193]....
        /*0ca8*/ 	.word	0x00029de0


	//   ....[194]....
        /*0cac*/ 	.word	0x00029e70


	//   ....[195]....
        /*0cb0*/ 	.word	0x00029f10


	//   ....[196]....
        /*0cb4*/ 	.word	0x00029fa0


	//   ....[197]....
        /*0cb8*/ 	.word	0x0002a090


	//   ....[198]....
        /*0cbc*/ 	.word	0x0002a120


	//   ....[199]....
        /*0cc0*/ 	.word	0x0002a170


	//   ....[200]....
        /*0cc4*/ 	.word	0x0002a1c0


	//   ....[201]....
        /*0cc8*/ 	.word	0x0002a250


	//   ....[202]....
        /*0ccc*/ 	.word	0x0002a2e0


	//   ....[203]....
        /*0cd0*/ 	.word	0x0002a330


	//   ....[204]....
        /*0cd4*/ 	.word	0x0002a380


	//   ....[205]....
        /*0cd8*/ 	.word	0x0002a470


	//   ....[206]....
        /*0cdc*/ 	.word	0x0002a500


	//   ....[207]....
        /*0ce0*/ 	.word	0x0002a550


	//   ....[208]....
        /*0ce4*/ 	.word	0x0002a5a0


	//   ....[209]....
        /*0ce8*/ 	.word	0x0002a630


	//   ....[210]....
        /*0cec*/ 	.word	0x0002a6c0


	//   ....[211]....
        /*0cf0*/ 	.word	0x0002a710


	//   ....[212]....
        /*0cf4*/ 	.word	0x0002a760


	//   ....[213]....
        /*0cf8*/ 	.word	0x0002ab00


	//   ....[214]....
        /*0cfc*/ 	.word	0x0002ade0


	//   ....[215]....
        /*0d00*/ 	.word	0x0002aed0


	//   ....[216]....
        /*0d04*/ 	.word	0x0002af70


	//   ....[217]....
        /*0d08*/ 	.word	0x0002afd0


	//   ....[218]....
        /*0d0c*/ 	.word	0x0002b0e0


	//   ....[219]....
        /*0d10*/ 	.word	0x0002b150


	//   ....[220]....
        /*0d14*/ 	.word	0x0002b260


	//   ....[221]....
        /*0d18*/ 	.word	0x0002b2d0


	//   ....[222]....
        /*0d1c*/ 	.word	0x0002b3e0


	//   ....[223]....
        /*0d20*/ 	.word	0x0002b450


	//   ....[224]....
        /*0d24*/ 	.word	0x0002b560


	//   ....[225]....
        /*0d28*/ 	.word	0x0002b5d0


	//   ....[226]....
        /*0d2c*/ 	.word	0x0002b670


	//   ....[227]....
        /*0d30*/ 	.word	0x0002b780


	//   ....[228]....
        /*0d34*/ 	.word	0x0002b7f0


	//   ....[229]....
        /*0d38*/ 	.word	0x0002b850


	//   ....[230]....
        /*0d3c*/ 	.word	0x0002b940


	//   ....[231]....
        /*0d40*/ 	.word	0x0002b9a0


	//   ....[232]....
        /*0d44*/ 	.word	0x0002bab0


	//   ....[233]....
        /*0d48*/ 	.word	0x0002bb10


	//   ....[234]....
        /*0d4c*/ 	.word	0x0002bc20


	//   ....[235]....
        /*0d50*/ 	.word	0x0002bc80


	//   ....[236]....
        /*0d54*/ 	.word	0x0002bd90


	//   ....[237]....
        /*0d58*/ 	.word	0x0002bdf0


	//   ....[238]....
        /*0d5c*/ 	.word	0x0002bf00


	//   ....[239]....
        /*0d60*/ 	.word	0x0002bf60


	//   ....[240]....
        /*0d64*/ 	.word	0x0002c070


	//   ....[241]....
        /*0d68*/ 	.word	0x0002c0d0


	//   ....[242]....
        /*0d6c*/ 	.word	0x0002c1c0


	//   ....[243]....
        /*0d70*/ 	.word	0x0002c2f0


	//   ....[244]....
        /*0d74*/ 	.word	0x0002c3c0


	//   ....[245]....
        /*0d78*/ 	.word	0x0002c430


	//   ....[246]....
        /*0d7c*/ 	.word	0x0002c500


	//   ....[247]....
        /*0d80*/ 	.word	0x0002c560


	//   ....[248]....
        /*0d84*/ 	.word	0x0002c630


	//   ....[249]....
        /*0d88*/ 	.word	0x0002c690


	//   ....[250]....
        /*0d8c*/ 	.word	0x0002c760


	//   ....[251]....
        /*0d90*/ 	.word	0x0002c7c0


	//   ....[252]....
        /*0d94*/ 	.word	0x0002c890


	//   ....[253]....
        /*0d98*/ 	.word	0x0002c8f0


	//   ....[254]....
        /*0d9c*/ 	.word	0x0002c9d0


	//   ....[255]....
        /*0da0*/ 	.word	0x0002cac0


	//   ....[0]....
        /*0da4*/ 	.word	0x0002cb60


	//   ....[1]....
        /*0da8*/ 	.word	0x0002cbc0


	//   ....[2]....
        /*0dac*/ 	.word	0x0002ccc0


	//   ....[3]....
        /*0db0*/ 	.word	0x0002cd20


	//   ....[4]....
        /*0db4*/ 	.word	0x0002ce20


	//   ....[5]....
        /*0db8*/ 	.word	0x0002ce80


	//   ....[6]....
        /*0dbc*/ 	.word	0x0002cf80


	//   ....[7]....
        /*0dc0*/ 	.word	0x0002cfe0


	//   ....[8]....
        /*0dc4*/ 	.word	0x0002d0e0


	//   ....[9]....
        /*0dc8*/ 	.word	0x0002d140


	//   ....[10]....
        /*0dcc*/ 	.word	0x0002d210


	//   ....[11]....
        /*0dd0*/ 	.word	0x0002d360


	//   ....[12]....
        /*0dd4*/ 	.word	0x0002d410


	//   ....[13]....
        /*0dd8*/ 	.word	0x0002d4e0


	//   ....[14]....
        /*0ddc*/ 	.word	0x0002d5b0


	//   ....[15]....
        /*0de0*/ 	.word	0x0002d610


	//   ....[16]....
        /*0de4*/ 	.word	0x0002d700


	//   ....[17]....
        /*0de8*/ 	.word	0x0002d760


	//   ....[18]....
        /*0dec*/ 	.word	0x0002d850


	//   ....[19]....
        /*0df0*/ 	.word	0x0002d8b0


	//   ....[20]....
        /*0df4*/ 	.word	0x0002d9a0


	//   ....[21]....
        /*0df8*/ 	.word	0x0002da00


	//   ....[22]....
        /*0dfc*/ 	.word	0x0002dae0


	//   ....[23]....
        /*0e00*/ 	.word	0x0002db70


	//   ....[24]....
        /*0e04*/ 	.word	0x0002dc10


	//   ....[25]....
        /*0e08*/ 	.word	0x0002dd30


	//   ....[26]....
        /*0e0c*/ 	.word	0x0002dda0


	//   ....[27]....
        /*0e10*/ 	.word	0x0002de10


	//   ....[28]....
        /*0e14*/ 	.word	0x0002de80


	//   ....[29]....
        /*0e18*/ 	.word	0x0002def0


	//   ....[30]....
        /*0e1c*/ 	.word	0x0002df70


	//   ....[31]....
        /*0e20*/ 	.word	0x0002e000


	//   ....[32]....
        /*0e24*/ 	.word	0x0002e090


	//   ....[33]....
        /*0e28*/ 	.word	0x0002e100


	//   ....[34]....
        /*0e2c*/ 	.word	0x0002e170


	//   ....[35]....
        /*0e30*/ 	.word	0x0002e1e0


	//   ....[36]....
        /*0e34*/ 	.word	0x0002e260


	//   ....[37]....
        /*0e38*/ 	.word	0x0002e2d0


	//   ....[38]....
        /*0e3c*/ 	.word	0x0002e370


	//   ....[39]....
        /*0e40*/ 	.word	0x0002e400


	//   ....[40]....
        /*0e44*/ 	.word	0x0002e520


	//----- nvinfo : EIATTR_REG_RECONFIG
	.align		4
.L_735:
        /*0e48*/ 	.byte	0x01, 0x54
	.zero		2


	//----- nvinfo : EIATTR_SYSCALL_OFFSETS
	.align		4
        /*0e4c*/ 	.byte	0x04, 0x46
        /*0e4e*/ 	.short	(.L_737 - .L_736)


	//   ....[0]....
.L_736:
        /*0e50*/ 	.word	0x00001e80


	//   ....[1]....
        /*0e54*/ 	.word	0x00001fd0


	//   ....[2]....
        /*0e58*/ 	.word	0x0000b550


	//   ....[3]....
        /*0e5c*/ 	.word	0x0000b880


	//   ....[4]....
        /*0e60*/ 	.word	0x00025310


	//   ....[5]....
        /*0e64*/ 	.word	0x00025460


	//   ....[6]....
        /*0e68*/ 	.word	0x00025550


	//   ....[7]....
        /*0e6c*/ 	.word	0x000264a0


	//----- nvinfo : EIATTR_MBARRIER_INSTR_OFFSETS
	.align		4
.L_737:
        /*0e70*/ 	.byte	0x04, 0x39
        /*0e72*/ 	.short	(.L_739 - .L_738)


	//   ....[0]....
.L_738:
        /*0e74*/ 	.word	0x00000270
        /*0e78*/ 	.word	0x000000ff
        /*0e7c*/ 	.word	0x00030800
        /*0e80*/ 	.short	0x0100
        /*0e82*/ 	.byte	0x08
	.zero		1


	//   ....[1]....
        /*0e84*/ 	.word	0x00000280
        /*0e88*/ 	.word	0x000000ff
        /*0e8c*/ 	.word	0x00030820
        /*0e90*/ 	.short	0x0100
        /*0e92*/ 	.byte	0x08
	.zero		1


	//   ....[2]....
        /*0e94*/ 	.word	0x00000370
        /*0e98*/ 	.word	0x000000ff
        /*0e9c*/ 	.word	0x00030830
        /*0ea0*/ 	.short	0x0100
        /*0ea2*/ 	.byte	0x08
	.zero		1


	//   ....[3]....
        /*0ea4*/ 	.word	0x00000380
        /*0ea8*/ 	.word	0x000000ff
        /*0eac*/ 	.word	0x00030840
        /*0eb0*/ 	.short	0x0100
        /*0eb2*/ 	.byte	0x08
	.zero		1


	//   ....[4]....
        /*0eb4*/ 	.word	0x00000390
        /*0eb8*/ 	.word	0x000000ff
        /*0ebc*/ 	.word	0x00030838
        /*0ec0*/ 	.short	0x0100
        /*0ec2*/ 	.byte	0x08
	.zero		1


	//   ....[5]....
        /*0ec4*/ 	.word	0x000003a0
        /*0ec8*/ 	.word	0x000000ff
        /*0ecc*/ 	.word	0x00030848
        /*0ed0*/ 	.short	0x0100
        /*0ed2*/ 	.byte	0x08
	.zero		1


	//   ....[6]....
        /*0ed4*/ 	.word	0x000004d0
        /*0ed8*/ 	.word	0x000000ff
        /*0edc*/ 	.word	0x00030850
        /*0ee0*/ 	.short	0x0100
        /*0ee2*/ 	.byte	0x08
	.zero		1


	//   ....[7]....
        /*0ee4*/ 	.word	0x000004e0
        /*0ee8*/ 	.word	0x000000ff
        /*0eec*/ 	.word	0x00030860
        /*0ef0*/ 	.short	0x0100
        /*0ef2*/ 	.byte	0x08
	.zero		1


	//   ....[8]....
        /*0ef4*/ 	.word	0x000004f0
        /*0ef8*/ 	.word	0x000000ff
        /*0efc*/ 	.word	0x00030858
        /*0f00*/ 	.short	0x0100
        /*0f02*/ 	.byte	0x08
	.zero		1


	//   ....[9]....
        /*0f04*/ 	.word	0x00000500
        /*0f08*/ 	.word	0x000000ff
        /*0f0c*/ 	.word	0x00030868
        /*0f10*/ 	.short	0x0100
        /*0f12*/ 	.byte	0x08
	.zero		1


	//   ....[10]....
        /*0f14*/ 	.word	0x000005f0
        /*0f18*/ 	.word	0x000000ff
        /*0f1c*/ 	.word	0x00030870
        /*0f20*/ 	.short	0x0100
        /*0f22*/ 	.byte	0x06
	.zero		1


	//   ....[11]....
        /*0f24*/ 	.word	0x00000600
        /*0f28*/ 	.word	0x000000ff
        /*0f2c*/ 	.word	0x00030880
        /*0f30*/ 	.short	0x0100
        /*0f32*/ 	.byte	0x06
	.zero		1


	//   ....[12]....
        /*0f34*/ 	.word	0x00000610
        /*0f38*/ 	.word	0x000000ff
        /*0f3c*/ 	.word	0x00030878
        /*0f40*/ 	.short	0x0100
        /*0f42*/ 	.byte	0x06
	.zero		1


	//   ....[13]....
        /*0f44*/ 	.word	0x00000620
        /*0f48*/ 	.word	0x000000ff
        /*0f4c*/ 	.word	0x00030888
        /*0f50*/ 	.short	0x0100
        /*0f52*/ 	.byte	0x06
	.zero		1


	//   ....[14]....
        /*0f54*/ 	.word	0x00000750
        /*0f58*/ 	.word	0x000000ff
        /*0f5c*/ 	.word	0x00030890
        /*0f60*/ 	.short	0x0100
        /*0f62*/ 	.byte	0x08
	.zero		1


	//   ....[15]....
        /*0f64*/ 	.word	0x00000760
        /*0f68*/ 	.word	0x000000ff
        /*0f6c*/ 	.word	0x000308a0
        /*0f70*/ 	.short	0x0100
        /*0f72*/ 	.byte	0x08
	.zero		1


	//   ....[16]....
        /*0f74*/ 	.word	0x00000770
        /*0f78*/ 	.word	0x000000ff
        /*0f7c*/ 	.word	0x00030898
        /*0f80*/ 	.short	0x0100
        /*0f82*/ 	.byte	0x08
	.zero		1


	//   ....[17]....
        /*0f84*/ 	.word	0x00000780
        /*0f88*/ 	.word	0x000000ff
        /*0f8c*/ 	.word	0x000308a8
        /*0f90*/ 	.short	0x0100
        /*0f92*/ 	.byte	0x08
	.zero		1


	//   ....[18]....
        /*0f94*/ 	.word	0x000008b0
        /*0f98*/ 	.word	0x000000ff
        /*0f9c*/ 	.word	0x000308b0
        /*0fa0*/ 	.short	0x0100
        /*0fa2*/ 	.byte	0x08
	.zero		1


	//   ....[19]....
        /*0fa4*/ 	.word	0x000008c0
        /*0fa8*/ 	.word	0x000000ff
        /*0fac*/ 	.word	0x000308c0
        /*0fb0*/ 	.short	0x0100
        /*0fb2*/ 	.byte	0x08
	.zero		1


	//   ....[20]....
        /*0fb4*/ 	.word	0x000008d0
        /*0fb8*/ 	.word	0x000000ff
        /*0fbc*/ 	.word	0x000308b8
        /*0fc0*/ 	.short	0x0100
        /*0fc2*/ 	.byte	0x08
	.zero		1


	//   ....[21]....
        /*0fc4*/ 	.word	0x000008e0
        /*0fc8*/ 	.word	0x000000ff
        /*0fcc*/ 	.word	0x000308c8
        /*0fd0*/ 	.short	0x0100
        /*0fd2*/ 	.byte	0x08
	.zero		1


	//   ....[22]....
        /*0fd4*/ 	.word	0x000039c0
        /*0fd8*/ 	.word	0x00000056
        /*0fdc*/ 	.word	0x00030890
        /*0fe0*/ 	.short	0x010a
        /*0fe2*/ 	.byte	0x3f
	.zero		1


	//   ....[23]....
        /*0fe4*/ 	.word	0x00006e10
        /*0fe8*/ 	.word	0x00000056
        /*0fec*/ 	.word	0x00030890
        /*0ff0*/ 	.short	0x010a
        /*0ff2*/ 	.byte	0x3f
	.zero		1


	//   ....[24]....
        /*0ff4*/ 	.word	0x00009c10
        /*0ff8*/ 	.word	0x00000056
        /*0ffc*/ 	.word	0x00030890
        /*1000*/ 	.short	0x010a
        /*1002*/ 	.byte	0x3f
	.zero		1


	//   ....[25]....
        /*1004*/ 	.word	0x0000a3d0
        /*1008*/ 	.word	0x0000000b
        /*100c*/ 	.word	0x00000000
        /*1010*/ 	.short	0x0101
        /*1012*/ 	.byte	0x3f
	.zero		1


	//   ....[26]....
        /*1014*/ 	.word	0x0000a410
        /*1018*/ 	.word	0x00000056
        /*101c*/ 	.word	0x000308b0
        /*1020*/ 	.short	0x010a
        /*1022*/ 	.byte	0x3f
	.zero		1


	//   ....[27]....
        /*1024*/ 	.word	0x0000ab20
        /*1028*/ 	.word	0x00000056
        /*102c*/ 	.word	0x00000000
        /*1030*/ 	.short	0x0101
        /*1032*/ 	.byte	0x3f
	.zero		1


	//   ....[28]....
        /*1034*/ 	.word	0x0000b5e0
        /*1038*/ 	.word	0x00000012
        /*103c*/ 	.word	0x00030800
        /*1040*/ 	.short	0x010a
        /*1042*/ 	.byte	0x3f
	.zero		1


	//   ....[29]....
        /*1044*/ 	.word	0x0000b630
        /*1048*/ 	.word	0x00000012
        /*104c*/ 	.word	0x00030800
        /*1050*/ 	.short	0x010a
        /*1052*/ 	.byte	0x3f
	.zero		1


	//   ....[30]....
        /*1054*/ 	.word	0x0000caf0
        /*1058*/ 	.word	0x00000012
        /*105c*/ 	.word	0x00030800
        /*1060*/ 	.short	0x010a
        /*1062*/ 	.byte	0x3f
	.zero		1


	//   ....[31]....
        /*1064*/ 	.word	0x0000fc80
        /*1068*/ 	.word	0x00000012
        /*106c*/ 	.word	0x00030800
        /*1070*/ 	.short	0x010a
        /*1072*/ 	.byte	0x3f
	.zero		1


	//   ....[32]....
        /*1074*/ 	.word	0x000124e0
        /*1078*/ 	.word	0x00000007
        /*107c*/ 	.word	0x00030830
        /*1080*/ 	.short	0x010a
        /*1082*/ 	.byte	0x3f
	.zero		1


	//   ....[33]....
        /*1084*/ 	.word	0x00012520
        /*1088*/ 	.word	0x00000007
        /*108c*/ 	.word	0x00030830
        /*1090*/ 	.short	0x010a
        /*1092*/ 	.byte	0x3f
	.zero		1


	//   ....[34]....
        /*1094*/ 	.word	0x00012f50
        /*1098*/ 	.word	0x00000003
        /*109c*/ 	.word	0x00000000
        /*10a0*/ 	.short	0x0101
        /*10a2*/ 	.byte	0x3f
	.zero		1


	//   ....[35]....
        /*10a4*/ 	.word	0x000154f0
        /*10a8*/ 	.word	0x00000000
        /*10ac*/ 	.word	0x00030830
        /*10b0*/ 	.short	0x010a
        /*10b2*/ 	.byte	0x3f
	.zero		1


	//   ....[36]....
        /*10b4*/ 	.word	0x00015570
        /*10b8*/ 	.word	0x00000000
        /*10bc*/ 	.word	0x00030830
        /*10c0*/ 	.short	0x010a
        /*10c2*/ 	.byte	0x3f
	.zero		1


	//   ....[37]....
        /*10c4*/ 	.word	0x00016450
        /*10c8*/ 	.word	0x00000014
        /*10cc*/ 	.word	0x00030850
        /*10d0*/ 	.short	0x010a
        /*10d2*/ 	.byte	0x3f
	.zero		1


	//   ....[38]....
        /*10d4*/ 	.word	0x000164a0
        /*10d8*/ 	.word	0x00000014
        /*10dc*/ 	.word	0x00030850
        /*10e0*/ 	.short	0x010a
        /*10e2*/ 	.byte	0x3f
	.zero		1


	//   ....[39]....
        /*10e4*/ 	.word	0x000168e0
        /*10e8*/ 	.word	0x00000000
        /*10ec*/ 	.word	0x00000000
        /*10f0*/ 	.short	0x0101
        /*10f2*/ 	.byte	0x3f
	.zero		1


	//   ....[40]....
        /*10f4*/ 	.word	0x000188b0
        /*10f8*/ 	.word	0x00000014
        /*10fc*/ 	.word	0x00000000
        /*1100*/ 	.short	0x0101
        /*1102*/ 	.byte	0x3f
	.zero		1


	//   ....[41]....
        /*1104*/ 	.word	0x00018e50
        /*1108*/ 	.word	0x0000000b
        /*110c*/ 	.word	0x00030830
        /*1110*/ 	.short	0x010a
        /*1112*/ 	.byte	0x3f
	.zero		1


	//   ....[42]....
        /*1114*/ 	.word	0x00018ed0
        /*1118*/ 	.word	0x0000000b
        /*111c*/ 	.word	0x00030830
        /*1120*/ 	.short	0x010a
        /*1122*/ 	.byte	0x3f
	.zero		1


	//   ....[43]....
        /*1124*/ 	.word	0x00019db0
        /*1128*/ 	.word	0x0000000e
        /*112c*/ 	.word	0x00030850
        /*1130*/ 	.short	0x010a
        /*1132*/ 	.byte	0x3f
	.zero		1


	//   ....[44]....
        /*1134*/ 	.word	0x00019e00
        /*1138*/ 	.word	0x0000000e
        /*113c*/ 	.word	0x00030850
        /*1140*/ 	.short	0x010a
        /*1142*/ 	.byte	0x3f
	.zero		1


	//   ....[45]....
        /*1144*/ 	.word	0x0001a470
        /*1148*/ 	.word	0x0000000b
        /*114c*/ 	.word	0x00000000
        /*1150*/ 	.short	0x0101
        /*1152*/ 	.byte	0x3f
	.zero		1


	//   ....[46]....
        /*1154*/ 	.word	0x0001af10
        /*1158*/ 	.word	0x0000000e
        /*115c*/ 	.word	0x00000000
        /*1160*/ 	.short	0x0101
        /*1162*/ 	.byte	0x3f
	.zero		1


	//   ....[47]....
        /*1164*/ 	.word	0x0001b1f0
        /*1168*/ 	.word	0x00000000
        /*116c*/ 	.word	0x00030830
        /*1170*/ 	.short	0x010a
        /*1172*/ 	.byte	0x3f
	.zero		1


	//   ....[48]....
        /*1174*/ 	.word	0x0001b270
        /*1178*/ 	.word	0x00000000
        /*117c*/ 	.word	0x00030830
        /*1180*/ 	.short	0x010a
        /*1182*/ 	.byte	0x3f
	.zero		1


	//   ....[49]....
        /*1184*/ 	.word	0x0001c150
        /*1188*/ 	.word	0x0000000b
        /*118c*/ 	.word	0x00030850
        /*1190*/ 	.short	0x010a
        /*1192*/ 	.byte	0x3f
	.zero		1


	//   ....[50]....
        /*1194*/ 	.word	0x0001c1a0
        /*1198*/ 	.word	0x0000000b
        /*119c*/ 	.word	0x00030850
        /*11a0*/ 	.short	0x010a
        /*11a2*/ 	.byte	0x3f
	.zero		1


	//   ....[51]....
        /*11a4*/ 	.word	0x0001c5f0
        /*11a8*/ 	.word	0x00000000
        /*11ac*/ 	.word	0x00000000
        /*11b0*/ 	.short	0x0101
        /*11b2*/ 	.byte	0x3f
	.zero		1


	//   ....[52]....
        /*11b4*/ 	.word	0x0001e5a0
        /*11b8*/ 	.word	0x0000000b
        /*11bc*/ 	.word	0x00000000
        /*11c0*/ 	.short	0x0101
        /*11c2*/ 	.byte	0x3f
	.zero		1


	//   ....[53]....
        /*11c4*/ 	.word	0x0001eda0
        /*11c8*/ 	.word	0x00000009
        /*11cc*/ 	.word	0x00030850
        /*11d0*/ 	.short	0x010a
        /*11d2*/ 	.byte	0x3f
	.zero		1


	//   ....[54]....
        /*11d4*/ 	.word	0x0001ee40
        /*11d8*/ 	.word	0x00000009
        /*11dc*/ 	.word	0x00030850
        /*11e0*/ 	.short	0x010a
        /*11e2*/ 	.byte	0x3f
	.zero		1


	//   ....[55]....
        /*11e4*/ 	.word	0x0001f350
        /*11e8*/ 	.word	0x00000009
        /*11ec*/ 	.word	0x00000000
        /*11f0*/ 	.short	0x0101
        /*11f2*/ 	.byte	0x3f
	.zero		1


	//   ....[56]....
        /*11f4*/ 	.word	0x00020f90
        /*11f8*/ 	.word	0x00000003
        /*11fc*/ 	.word	0x00000000
        /*1200*/ 	.short	0x0101
        /*1202*/ 	.byte	0x3f
	.zero		1


	//   ....[57]....
        /*1204*/ 	.word	0x00023980
        /*1208*/ 	.word	0x00000017
        /*120c*/ 	.word	0x00030820
        /*1210*/ 	.short	0x010a
        /*1212*/ 	.byte	0x3f
	.zero		1


	//   ....[58]....
        /*1214*/ 	.word	0x00023a10
        /*1218*/ 	.word	0x00000003
        /*121c*/ 	.word	0x000308a0
        /*1220*/ 	.short	0x010a
        /*1222*/ 	.byte	0x3f
	.zero		1


	//   ....[59]....
        /*1224*/ 	.word	0x00023e60
        /*1228*/ 	.word	0x00000003
        /*122c*/ 	.word	0x000308c0
        /*1230*/ 	.short	0x010a
        /*1232*/ 	.byte	0x3f
	.zero		1


	//   ....[60]....
        /*1234*/ 	.word	0x00024370
        /*1238*/ 	.word	0x0000000b
        /*123c*/ 	.word	0x000308a0
        /*1240*/ 	.short	0x010a
        /*1242*/ 	.byte	0x3f
	.zero		1


	//   ....[61]....
        /*1244*/ 	.word	0x000247b0
        /*1248*/ 	.word	0x0000000b
        /*124c*/ 	.word	0x000308c0
        /*1250*/ 	.short	0x010a
        /*1252*/ 	.byte	0x3f
	.zero		1


	//   ....[62]....
        /*1254*/ 	.word	0x00025ae0
        /*1258*/ 	.word	0x00000007
        /*125c*/ 	.word	0x00030840
        /*1260*/ 	.short	0x010a
        /*1262*/ 	.byte	0x3f
	.zero		1


	//   ....[63]....
        /*1264*/ 	.word	0x000261a0
        /*1268*/ 	.word	0x00000007
        /*126c*/ 	.word	0x00030830
        /*1270*/ 	.short	0x0107
        /*1272*/ 	.byte	0x3f
	.zero		1


	//   ....[64]....
        /*1274*/ 	.word	0x00026250
        /*1278*/ 	.word	0x00000007
        /*127c*/ 	.word	0x00030830
        /*1280*/ 	.short	0x0101
        /*1282*/ 	.byte	0x3f
	.zero		1


	//   ....[65]....
        /*1284*/ 	.word	0x00026df0
        /*1288*/ 	.word	0x00000017
        /*128c*/ 	.word	0x00030800
        /*1290*/ 	.short	0x0107
        /*1292*/ 	.byte	0x3f
	.zero		1


	//   ....[66]....
        /*1294*/ 	.word	0x00026f00
        /*1298*/ 	.word	0x00000017
        /*129c*/ 	.word	0x00030800
        /*12a0*/ 	.short	0x0101
        /*12a2*/ 	.byte	0x3f
	.zero		1


	//   ....[67]....
        /*12a4*/ 	.word	0x00026f20
        /*12a8*/ 	.word	0x00000017
        /*12ac*/ 	.word	0x00030820
        /*12b0*/ 	.short	0x010a
        /*12b2*/ 	.byte	0x3f
	.zero		1


	//   ....[68]....
        /*12b4*/ 	.word	0x000272e0
        /*12b8*/ 	.word	0x00000007
        /*12bc*/ 	.word	0x00030840
        /*12c0*/ 	.short	0x010a
        /*12c2*/ 	.byte	0x3f
	.zero		1


	//   ....[69]....
        /*12c4*/ 	.word	0x000277d0
        /*12c8*/ 	.word	0x00000007
        /*12cc*/ 	.word	0x00030830
        /*12d0*/ 	.short	0x0107
        /*12d2*/ 	.byte	0x3f
	.zero		1


	//   ....[70]....
        /*12d4*/ 	.word	0x00027880
        /*12d8*/ 	.word	0x00000007
        /*12dc*/ 	.word	0x00030830
        /*12e0*/ 	.short	0x0101
        /*12e2*/ 	.byte	0x3f
	.zero		1


	//   ....[71]....
        /*12e4*/ 	.word	0x000278e0
        /*12e8*/ 	.word	0x00000006
        /*12ec*/ 	.word	0x00030860
        /*12f0*/ 	.short	0x010a
        /*12f2*/ 	.byte	0x3f
	.zero		1


	//   ....[72]....
        /*12f4*/ 	.word	0x00027e60
        /*12f8*/ 	.word	0x00000006
        /*12fc*/ 	.word	0x00030850
        /*1300*/ 	.short	0x0107
        /*1302*/ 	.byte	0x3f
	.zero		1


	//   ....[73]....
        /*1304*/ 	.word	0x00027fb0
        /*1308*/ 	.word	0x00000006
        /*130c*/ 	.word	0x00030850
        /*1310*/ 	.short	0x0101
        /*1312*/ 	.byte	0x3f
	.zero		1


	//   ....[74]....
        /*1314*/ 	.word	0x000281c0
        /*1318*/ 	.word	0x00000000
        /*131c*/ 	.word	0x00030860
        /*1320*/ 	.short	0x010a
        /*1322*/ 	.byte	0x3f
	.zero		1


	//   ....[75]....
        /*1324*/ 	.word	0x000286e0
        /*1328*/ 	.word	0x00000000
        /*132c*/ 	.word	0x00030850
        /*1330*/ 	.short	0x0107
        /*1332*/ 	.byte	0x3f
	.zero		1


	//   ....[76]....
        /*1334*/ 	.word	0x000287a0
        /*1338*/ 	.word	0x00000000
        /*133c*/ 	.word	0x00030850
        /*1340*/ 	.short	0x0101
        /*1342*/ 	.byte	0x3f
	.zero		1


	//   ....[77]....
        /*1344*/ 	.word	0x000294c0
        /*1348*/ 	.word	0x00000005
        /*134c*/ 	.word	0x00030820
        /*1350*/ 	.short	0x010a
        /*1352*/ 	.byte	0x3f
	.zero		1


	//   ....[78]....
        /*1354*/ 	.word	0x00029650
        /*1358*/ 	.word	0x00000003
        /*135c*/ 	.word	0x00030840
        /*1360*/ 	.short	0x010a
        /*1362*/ 	.byte	0x3f
	.zero		1


	//   ....[79]....
        /*1364*/ 	.word	0x000296f0
        /*1368*/ 	.word	0x00000005
        /*136c*/ 	.word	0x00030840
        /*1370*/ 	.short	0x010a
        /*1372*/ 	.byte	0x3f
	.zero		1


	//   ....[80]....
        /*1374*/ 	.word	0x00029730
        /*1378*/ 	.word	0x00000003
        /*137c*/ 	.word	0x00030860
        /*1380*/ 	.short	0x010a
        /*1382*/ 	.byte	0x3f
	.zero		1


	//   ....[81]....
        /*1384*/ 	.word	0x00029770
        /*1388*/ 	.word	0x00000005
        /*138c*/ 	.word	0x00030860
        /*1390*/ 	.short	0x010a
        /*1392*/ 	.byte	0x3f
	.zero		1


	//   ....[82]....
        /*1394*/ 	.word	0x000297d0
        /*1398*/ 	.word	0x00000056
        /*139c*/ 	.word	0x00030890
        /*13a0*/ 	.short	0x010a
        /*13a2*/ 	.byte	0x3f
	.zero		1


	//   ....[83]....
        /*13a4*/ 	.word	0x00029a80
        /*13a8*/ 	.word	0x00000056
        /*13ac*/ 	.word	0x00030890
        /*13b0*/ 	.short	0x010a
        /*13b2*/ 	.byte	0x3f
	.zero		1


	//   ....[84]....
        /*13b4*/ 	.word	0x00029d30
        /*13b8*/ 	.word	0x00000056
        /*13bc*/ 	.word	0x00030890
        /*13c0*/ 	.short	0x010a
        /*13c2*/ 	.byte	0x3f
	.zero		1


	//   ....[85]....
        /*13c4*/ 	.word	0x00029fe0
        /*13c8*/ 	.word	0x00000056
        /*13cc*/ 	.word	0x000308b0
        /*13d0*/ 	.short	0x010a
        /*13d2*/ 	.byte	0x3f
	.zero		1


	//   ....[86]....
        /*13d4*/ 	.word	0x0002a3c0
        /*13d8*/ 	.word	0x00000012
        /*13dc*/ 	.word	0x00030800
        /*13e0*/ 	.short	0x010a
        /*13e2*/ 	.byte	0x3f
	.zero		1


	//   ....[87]....
        /*13e4*/ 	.word	0x0002a7a0
        /*13e8*/ 	.word	0x00000012
        /*13ec*/ 	.word	0x00030800
        /*13f0*/ 	.short	0x010a
        /*13f2*/ 	.byte	0x3f
	.zero		1


	//   ....[88]....
        /*13f4*/ 	.word	0x0002a7f0
        /*13f8*/ 	.word	0x00000007
        /*13fc*/ 	.word	0x00030830
        /*1400*/ 	.short	0x010a
        /*1402*/ 	.byte	0x3f
	.zero		1


	//   ....[89]....
        /*1404*/ 	.word	0x0002a840
        /*1408*/ 	.word	0x00000000
        /*140c*/ 	.word	0x00030830
        /*1410*/ 	.short	0x010a
        /*1412*/ 	.byte	0x3f
	.zero		1


	//   ....[90]....
        /*1414*/ 	.word	0x0002a890
        /*1418*/ 	.word	0x00000014
        /*141c*/ 	.word	0x00030850
        /*1420*/ 	.short	0x010a
        /*1422*/ 	.byte	0x3f
	.zero		1


	//   ....[91]....
        /*1424*/ 	.word	0x0002a8e0
        /*1428*/ 	.word	0x0000000b
        /*142c*/ 	.word	0x00030830
        /*1430*/ 	.short	0x010a
        /*1432*/ 	.byte	0x3f
	.zero		1


	//   ....[92]....
        /*1434*/ 	.word	0x0002a930
        /*1438*/ 	.word	0x0000000e
        /*143c*/ 	.word	0x00030850
        /*1440*/ 	.short	0x010a
        /*1442*/ 	.byte	0x3f
	.zero		1


	//   ....[93]....
        /*1444*/ 	.word	0x0002a980
        /*1448*/ 	.word	0x00000000
        /*144c*/ 	.word	0x00030830
        /*1450*/ 	.short	0x010a
        /*1452*/ 	.byte	0x3f
	.zero		1


	//   ....[94]....
        /*1454*/ 	.word	0x0002a9d0
        /*1458*/ 	.word	0x0000000b
        /*145c*/ 	.word	0x00030850
        /*1460*/ 	.short	0x010a
        /*1462*/ 	.byte	0x3f
	.zero		1


	//   ....[95]....
        /*1464*/ 	.word	0x0002aa20
        /*1468*/ 	.word	0x00000009
        /*146c*/ 	.word	0x00030850
        /*1470*/ 	.short	0x010a
        /*1472*/ 	.byte	0x3f
	.zero		1


	//   ....[96]....
        /*1474*/ 	.word	0x0002abc0
        /*1478*/ 	.word	0x00000017
        /*147c*/ 	.word	0x00030820
        /*1480*/ 	.short	0x010a
        /*1482*/ 	.byte	0x3f
	.zero		1


	//   ....[97]....
        /*1484*/ 	.word	0x0002ac10
        /*1488*/ 	.word	0x00000003
        /*148c*/ 	.word	0x000308a0
        /*1490*/ 	.short	0x010a
        /*1492*/ 	.byte	0x3f
	.zero		1


	//   ....[98]....
        /*1494*/ 	.word	0x0002ac60
        /*1498*/ 	.word	0x00000003
        /*149c*/ 	.word	0x000308c0
        /*14a0*/ 	.short	0x010a
        /*14a2*/ 	.byte	0x3f
	.zero		1


	//   ....[99]....
        /*14a4*/ 	.word	0x0002acb0
        /*14a8*/ 	.word	0x0000000b
        /*14ac*/ 	.word	0x000308a0
        /*14b0*/ 	.short	0x010a
        /*14b2*/ 	.byte	0x3f
	.zero		1


	//   ....[100]....
        /*14b4*/ 	.word	0x0002ad00
        /*14b8*/ 	.word	0x0000000b
        /*14bc*/ 	.word	0x000308c0
        /*14c0*/ 	.short	0x010a
        /*14c2*/ 	.byte	0x3f
	.zero		1


	//   ....[101]....
        /*14c4*/ 	.word	0x0002ae20
        /*14c8*/ 	.word	0x00000007
        /*14cc*/ 	.word	0x00030840
        /*14d0*/ 	.short	0x010a
        /*14d2*/ 	.byte	0x3f
	.zero		1


	//   ....[102]....
        /*14d4*/ 	.word	0x0002c1f0
        /*14d8*/ 	.word	0x00000017
        /*14dc*/ 	.word	0x00030820
        /*14e0*/ 	.short	0x010a
        /*14e2*/ 	.byte	0x3f
	.zero		1


	//   ....[103]....
        /*14e4*/ 	.word	0x0002c240
        /*14e8*/ 	.word	0x00000007
        /*14ec*/ 	.word	0x00030840
        /*14f0*/ 	.short	0x010a
        /*14f2*/ 	.byte	0x3f
	.zero		1


	//   ....[104]....
        /*14f4*/ 	.word	0x0002ca10
        /*14f8*/ 	.word	0x00000006
        /*14fc*/ 	.word	0x00030860
        /*1500*/ 	.short	0x010a
        /*1502*/ 	.byte	0x3f
	.zero		1


	//   ....[105]....
        /*1504*/ 	.word	0x0002d2b0
        /*1508*/ 	.word	0x00000000
        /*150c*/ 	.word	0x00030860
        /*1510*/ 	.short	0x010a
        /*1512*/ 	.byte	0x3f
	.zero		1


	//   ....[106]....
        /*1514*/ 	.word	0x0002e440
        /*1518*/ 	.word	0x00000005
        /*151c*/ 	.word	0x00030820
        /*1520*/ 	.short	0x010a
        /*1522*/ 	.byte	0x3f
	.zero		1


	//   ....[107]....
        /*1524*/ 	.word	0x0002e5e0
        /*1528*/ 	.word	0x00000003
        /*152c*/ 	.word	0x00030840
        /*1530*/ 	.short	0x010a
        /*1532*/ 	.byte	0x3f
	.zero		1


	//   ....[108]....
        /*1534*/ 	.word	0x0002e630
        /*1538*/ 	.word	0x00000005
        /*153c*/ 	.word	0x00030840
        /*1540*/ 	.short	0x010a
        /*1542*/ 	.byte	0x3f
	.zero		1


	//   ....[109]....
        /*1544*/ 	.word	0x0002e680
        /*1548*/ 	.word	0x00000003
        /*154c*/ 	.word	0x00030860
        /*1550*/ 	.short	0x010a
        /*1552*/ 	.byte	0x3f
	.zero		1


	//----- nvinfo : EIATTR_NUM_MBARRIERS
	.align		4
.L_739:
        /*1554*/ 	.byte	0x03, 0x38
        /*1556*/ 	.short	0x0016


	//----- nvinfo : EIATTR_EXIT_INSTR_OFFSETS
	.align		4
        /*1558*/ 	.byte	0x04, 0x1c
        /*155a*/ 	.short	(.L_741 - .L_740)


	//   ....[0]....
.L_740:
        /*155c*/ 	.word	0x000297c0


	//----- nvinfo : EIATTR_MAX_THREADS
	.align		4
.L_741:
        /*1560*/ 	.byte	0x04, 0x05
        /*1562*/ 	.short	(.L_743 - .L_742)
.L_742:
        /*1564*/ 	.word	0x00000180
        /*1568*/ 	.word	0x00000001
        /*156c*/ 	.word	0x00000001


	//----- nvinfo : EIATTR_CRS_STACK_SIZE
	.align		4
.L_743:
        /*1570*/ 	.byte	0x04, 0x1e
        /*1572*/ 	.short	(.L_745 - .L_744)
.L_744:
        /*1574*/ 	.word	0x00000000


	//----- nvinfo : EIATTR_CBANK_PARAM_SIZE
	.align		4
.L_745:
        /*1578*/ 	.byte	0x03, 0x19
        /*157a*/ 	.short	0x0af0


	//----- nvinfo : EIATTR_PARAM_CBANK
	.align		4
        /*157c*/ 	.byte	0x04, 0x0a
        /*157e*/ 	.short	(.L_747 - .L_746)
	.align		4
.L_746:
        /*1580*/ 	.word	index@(.nv.constant0._ZN7cutlass13device_kernelIN5flash11enable_sm90INS1_16FlashAttnFwdSm90INS1_25CollectiveMainloopFwdSm90ILi2EN4cute5tupleIJNS5_1CILi1EEES8_S8_EEENS6_IJNS7_ILi128EEENS7_ILi96EEENS7_ILi192EEEEEELi192ENS_6half_tEfNS_4arch4Sm90ELb0ELb1ELb0ELb1ELb1ELb1ELb0ELb1ELb1ELb1ELb0ELb0EEENS1_21CollectiveEpilogueFwdINS6_IJSA_SC_SB_EEES9_SE_SG_Li256ELb1ELb1ELb0ELb0EEENS1_36VarlenDynamicPersistentTileSchedulerILi128ELi96ELi256ELi128ELb0ELb1ELb1ELb1ELb0ELb1EEEEEEEEEvNT_6ParamsE)
        /*1584*/ 	.short	0x0210
        /*1586*/ 	.short	0x0af0


	//----- nvinfo : EIATTR_SW_WAR
	.align		4
.L_747:
        /*1588*/ 	.byte	0x04, 0x36
        /*158a*/ 	.short	(.L_749 - .L_748)
.L_748:
        /*158c*/ 	.word	0x00000008
.L_749:


//--------------------- .nv.info._ZN7cutlass13device_kernelIN5flash11enable_sm90INS1_16FlashAttnFwdSm90INS1_25CollectiveMainloopFwdSm90ILi2EN4cute5tupleIJNS5_1CILi1EEES8_S8_EEENS6_IJNS7_ILi128EEENS7_ILi96EEENS7_ILi192EEEEEELi192ENS_6half_tEfNS_4arch4Sm90ELb1ELb0ELb0ELb0ELb1ELb0ELb0ELb1ELb1ELb1ELb0ELb0EEENS1_21CollectiveEpilogueFwdINS6_IJSA_SC_SB_EEES9_SE_SG_Li256ELb0ELb1ELb0ELb0EEENS1_30DynamicPersistentTileSchedulerILi256ELi128ELb0ELb1ELb1EEEEEEEEEvNT_6ParamsE --------------------------
	.section	.nv.info._ZN7cutlass13device_kernelIN5flash11enable_sm90INS1_16FlashAttnFwdSm90INS1_25CollectiveMainloopFwdSm90ILi2EN4cute5tupleIJNS5_1CILi1EEES8_S8_EEENS6_IJNS7_ILi128EEENS7_ILi96EEENS7_ILi192EEEEEELi192ENS_6half_tEfNS_4arch4Sm90ELb1ELb0ELb0ELb0ELb1ELb0ELb0ELb1ELb1ELb1ELb0ELb0EEENS1_21CollectiveEpilogueFwdINS6_IJSA_SC_SB_EEES9_SE_SG_Li256ELb0ELb1ELb0ELb0EEENS1_30DynamicPersistentTileSchedulerILi256ELi128ELb0ELb1ELb1EEEEEEEEEvNT_6ParamsE,"",@"SHT_CUDA_INFO"
	.sectionflags	@""
	.align	4


	//----- nvinfo : EIATTR_CUDA_API_VERSION
	.align		4
        /*0000*/ 	.byte	0x04, 0x37
        /*0002*/ 	.short	(.L_751 - .L_750)
.L_750:
        /*0004*/ 	.word	0x00000082


	//----- nvinfo : EIATTR_KPARAM_INFO
	.align		4
.L_751:
        /*0008*/ 	.byte	0x04, 0x17
        /*000a*/ 	.short	(.L_753 - .L_752)
.L_752:
        /*000c*/ 	.word	0x00000000
        /*0010*/ 	.short	0x0000
        /*0012*/ 	.short	0x0070
        /*0014*/ 	.byte	0x00, 0xf0, 0x01, 0x2a


	//----- nvinfo : EIATTR_SPARSE_MMA_MASK
	.align		4
.L_753:
        /*0018*/ 	.byte	0x03, 0x50
        /*001a*/ 	.short	0x0000


	//----- nvinfo : EIATTR_MAXREG_COUNT
	.align		4
        /*001c*/ 	.byte	0x03, 0x1b
        /*001e*/ 	.short	0x00a8


	//----- nvinfo : EIATTR_NUM_BARRIERS
	.align		4
        /*0020*/ 	.byte	0x02, 0x4c
        /*0022*/ 	.byte	0x09
	.zero		1


	//----- nvinfo : EIATTR_EXTERNS
	.align		4
        /*0024*/ 	.byte	0x04, 0x0f
        /*0026*/ 	.short	(.L_755 - .L_754)


	//   ....[0]....
	.align		4
.L_754:
        /*0028*/ 	.word	index@(__assertfail)


	//----- nvinfo : EIATTR_ANNOTATIONS
	.align		4
.L_755:
        /*002c*/ 	.byte	0x04, 0x55
        /*002e*/ 	.short	(.L_757 - .L_756)


	//   ....[0]....
.L_756:
        /*0030*/ 	.word	0x00000001
        /*0034*/ 	.byte	0xa0, 0x08, 0x00, 0x00, 0x01, 0x00, 0x00, 0x00, 0x60, 0x09, 0x00, 0x00, 0x01, 0x00, 0x00, 0x00
        /*0044*/ 	.byte	0xd0, 0xb3, 0x00, 0x00, 0x01, 0x00, 0x00, 0x00, 0x70, 0xb4, 0x00, 0x00, 0x01, 0x00, 0x00, 0x00
        /*0054*/ 	.byte	0xf0, 0xb4, 0x00, 0x00, 0x01, 0x00, 0x00, 0x00, 0x60, 0xd8, 0x00, 0x00, 0x01, 0x00, 0x00, 0x00
        /*0064*/ 	.byte	0x80, 0xd8, 0x00, 0x00, 0x01, 0x00, 0x00, 0x00, 0x60, 0xf2, 0x00, 0x00, 0x01, 0x00, 0x00, 0x00
        /*0074*/ 	.byte	0x00, 0xf4, 0x00, 0x00


	//----- nvinfo : EIATTR_MERCURY_ISA_VERSION
	.align		4
.L_757:
        /*0078*/ 	.byte	0x03, 0x5f
        /*007a*/ 	.short	0x0101


	//----- nvinfo : EIATTR_INT_WARP_WIDE_INSTR_OFFSETS
	.align		4
        /*007c*/ 	.byte	0x04, 0x31
        /*007e*/ 	.short	(.L_759 - .L_758)


	//   ....[0]....
.L_758:
        /*0080*/ 	.word	0x000000c0


	//   ....[1]....
        /*0084*/ 	.word	0x000000d0


	//   ....[2]....
        /*0088*/ 	.word	0x00000170


	//   ....[3]....
        /*008c*/ 	.word	0x0000bd60


	//   ....[4]....
        /*0090*/ 	.word	0x0000bdf0


	//   ....[5]....
        /*0094*/ 	.word	0x0000e9b0


	//   ....[6]....
        /*0098*/ 	.word	0x0000ea40


	//----- nvinfo : EIATTR_COOP_GROUP_MASK_REGIDS
	.align		4
.L_759:
        /*009c*/ 	.byte	0x04, 0x29
        /*009e*/ 	.short	(.L_761 - .L_760)


	//   ....[0]....
.L_760:
        /*00a0*/ 	.word	0xffffffff


	//   ....[1]....
        /*00a4*/ 	.word	0xffffffff


	//   ....[2]....
        /*00a8*/ 	.word	0xffffffff


	//   ....[3]....
        /*00ac*/ 	.word	0xffffffff


	//   ....[4]....
        /*00b0*/ 	.word	0xffffffff


	//   ....[5]....
        /*00b4*/ 	.word	0xffffffff


	//   ....[6]....
        /*00b8*/ 	.word	0xffffffff


	//   ....[7]....
        /*00bc*/ 	.word	0xffffffff


	//   ....[8]....
        /*00c0*/ 	.word	0xffffffff


	//   ....[9]....
        /*00c4*/ 	.word	0xffffffff


	//   ....[10]....
        /*00c8*/ 	.word	0xffffffff


	//   ....[11]....
        /*00cc*/ 	.word	0xffffffff


	//   ....[12]....
        /*00d0*/ 	.word	0xffffffff


	//   ....[13]....
        /*00d4*/ 	.word	0xffffffff


	//   ....[14]....
        /*00d8*/ 	.word	0xffffffff


	//   ....[15]....
        /*00dc*/ 	.word	0xffffffff


	//   ....[16]....
        /*00e0*/ 	.word	0xffffffff


	//   ....[17]....
        /*00e4*/ 	.word	0xffffffff


	//   ....[18]....
        /*00e8*/ 	.word	0xffffffff


	//   ....[19]....
        /*00ec*/ 	.word	0xffffffff


	//   ....[20]....
        /*00f0*/ 	.word	0xffffffff


	//   ....[21]....
        /*00f4*/ 	.word	0xffffffff


	//   ....[22]....
        /*00f8*/ 	.word	0xffffffff


	//   ....[23]....
        /*00fc*/ 	.word	0xffffffff


	//   ....[24]....
        /*0100*/ 	.word	0xffffffff


	//   ....[25]....
        /*0104*/ 	.word	0xffffffff


	//   ....[26]....
        /*0108*/ 	.word	0xffffffff


	//   ....[27]....
        /*010c*/ 	.word	0xffffffff


	//   ....[28]....
        /*0110*/ 	.word	0xffffffff


	//   ....[29]....
        /*0114*/ 	.word	0xffffffff


	//   ....[30]....
        /*0118*/ 	.word	0xffffffff


	//   ....[31]....
        /*011c*/ 	.word	0xffffffff


	//   ....[32]....
        /*0120*/ 	.word	0xffffffff


	//   ....[33]....
        /*0124*/ 	.word	0xffffffff


	//   ....[34]....
        /*0128*/ 	.word	0xffffffff


	//   ....[35]....
        /*012c*/ 	.word	0xffffffff


	//   ....[36]....
        /*0130*/ 	.word	0xffffffff


	//   ....[37]....
        /*0134*/ 	.word	0xffffffff


	//   ....[38]....
        /*0138*/ 	.word	0xffffffff


	//   ....[39]....
        /*013c*/ 	.word	0xffffffff


	//   ....[40]....
        /*0140*/ 	.word	0xffffffff


	//   ....[41]....
        /*0144*/ 	.word	0xffffffff


	//   ....[42]....
        /*0148*/ 	.word	0xffffffff


	//   ....[43]....
        /*014c*/ 	.word	0xffffffff


	//   ....[44]....
        /*0150*/ 	.word	0xffffffff


	//   ....[45]....
        /*0154*/ 	.word	0xffffffff


	//   ....[46]....
        /*0158*/ 	.word	0xffffffff


	//   ....[47]....
        /*015c*/ 	.word	0xffffffff


	//   ....[48]....
        /*0160*/ 	.word	0xffffffff


	//   ....[49]....
        /*0164*/ 	.word	0xffffffff


	//   ....[50]....
        /*0168*/ 	.word	0xffffffff


	//   ....[51]....
        /*016c*/ 	.word	0xffffffff


	//   ....[52]....
        /*0170*/ 	.word	0xffffffff


	//   ....[53]....
        /*0174*/ 	.word	0xffffffff


	//   ....[54]....
        /*0178*/ 	.word	0xffffffff


	//   ....[55]....
        /*017c*/ 	.word	0xffffffff


	//   ....[56]....
        /*0180*/ 	.word	0xffffffff


	//   ....[57]....
        /*0184*/ 	.word	0xffffffff


	//   ....[58]....
        /*0188*/ 	.word	0xffffffff


	//   ....[59]....
        /*018c*/ 	.word	0xffffffff


	//   ....[60]....
        /*0190*/ 	.word	0xffffffff


	//   ....[61]....
        /*0194*/ 	.word	0xffffffff


	//   ....[62]....
        /*0198*/ 	.word	0xffffffff


	//   ....[63]....
        /*019c*/ 	.word	0xffffffff


	//   ....[64]....
        /*01a0*/ 	.word	0xffffffff


	//   ....[65]....
        /*01a4*/ 	.word	0xffffffff


	//   ....[66]....
        /*01a8*/ 	.word	0xffffffff


	//   ....[67]....
        /*01ac*/ 	.word	0xffffffff


	//   ....[68]....
        /*01b0*/ 	.word	0xffffffff


	//   ....[69]....
        /*01b4*/ 	.word	0xffffffff


	//   ....[70]....
        /*01b8*/ 	.word	0xffffffff


	//   ....[71]....
        /*01bc*/ 	.word	0xffffffff


	//   ....[72]....
        /*01c0*/ 	.word	0xffffffff


	//   ....[73]....
        /*01c4*/ 	.word	0xffffffff


	//   ....[74]....
        /*01c8*/ 	.word	0xffffffff


	//   ....[75]....
        /*01cc*/ 	.word	0xffffffff


	//   ....[76]....
        /*01d0*/ 	.word	0xffffffff


	//   ....[77]....
        /*01d4*/ 	.word	0xffffffff


	//   ....[78]....
        /*01d8*/ 	.word	0xffffffff


	//   ....[79]....
        /*01dc*/ 	.word	0xffffffff


	//   ....[80]....
        /*01e0*/ 	.word	0xffffffff


	//   ....[81]....
        /*01e4*/ 	.word	0xffffffff


	//   ....[82]....
        /*01e8*/ 	.word	0xffffffff


	//   ....[83]....
        /*01ec*/ 	.word	0xffffffff


	//   ....[84]....
        /*01f0*/ 	.word	0xffffffff


	//   ....[85]....
        /*01f4*/ 	.word	0xffffffff


	//   ....[86]....
        /*01f8*/ 	.word	0xffffffff


	//   ....[87]....
        /*01fc*/ 	.word	0xffffffff


	//   ....[88]....
        /*0200*/ 	.word	0xffffffff


	//   ....[89]....
        /*0204*/ 	.word	0xffffffff


	//   ....[90]....
        /*0208*/ 	.word	0xffffffff


	//   ....[91]....
        /*020c*/ 	.word	0xffffffff


	//   ....[92]....
        /*0210*/ 	.word	0xffffffff


	//   ....[93]....
        /*0214*/ 	.word	0xffffffff


	//   ....[94]....
        /*0218*/ 	.word	0xffffffff


	//   ....[95]....
        /*021c*/ 	.word	0xffffffff


	//   ....[96]....
        /*0220*/ 	.word	0xffffffff


	//   ....[97]....
        /*0224*/ 	.word	0xffffffff


	//   ....[98]....
        /*0228*/ 	.word	0xffffffff


	//   ....[99]....
        /*022c*/ 	.word	0xffffffff


	//   ....[100]....
        /*0230*/ 	.word	0xffffffff


	//   ....[101]....
        /*0234*/ 	.word	0xffffffff


	//   ....[102]....
        /*0238*/ 	.word	0xffffffff


	//   ....[103]....
        /*023c*/ 	.word	0xffffffff


	//   ....[104]....
        /*0240*/ 	.word	0xffffffff


	//   ....[105]....
        /*0244*/ 	.word	0xffffffff


	//   ....[106]....
        /*0248*/ 	.word	0xffffffff


	//   ....[107]....
        /*024c*/ 	.word	0xffffffff


	//   ....[108]....
        /*0250*/ 	.word	0xffffffff


	//   ....[109]....
        /*0254*/ 	.word	0xffffffff


	//   ....[110]....
        /*0258*/ 	.word	0xffffffff


	//   ....[111]....
        /*025c*/ 	.word	0xffffffff


	//   ....[112]....
        /*0260*/ 	.word	0xffffffff


	//   ....[113]....
        /*0264*/ 	.word	0xffffffff


	//   ....[114]....
        /*0268*/ 	.word	0x0500000f


	//   ....[115]....
        /*026c*/ 	.word	0x0500000f


	//   ....[116]....
        /*0270*/ 	.word	0x0500000f


	//   ....[117]....
        /*0274*/ 	.word	0x0500000f


	//   ....[118]....
        /*0278*/ 	.word	0x0500000f


	//   ....[119]....
        /*027c*/ 	.word	0x0500000f


	//   ....[120]....
        /*0280*/ 	.word	0x0500000f


	//   ....[121]....
        /*0284*/ 	.word	0x0500000f


	//   ....[122]....
        /*0288*/ 	.word	0x0500000f


	//   ....[123]....
        /*028c*/ 	.word	0x0500000f


	//   ....[124]....
        /*0290*/ 	.word	0x0500000f


	//   ....[125]....
        /*0294*/ 	.word	0x0500000f


	//   ....[126]....
        /*0298*/ 	.word	0x0500000f


	//   ....[127]....
        /*029c*/ 	.word	0x0500000f


	//   ....[128]....
        /*02a0*/ 	.word	0x0500000f


	//   ....[129]....
        /*02a4*/ 	.word	0x0500000f


	//   ....[130]....
        /*02a8*/ 	.word	0x0500000f


	//   ....[131]....
        /*02ac*/ 	.word	0x0500000f


	//   ....[132]....
        /*02b0*/ 	.word	0x0500000f


	//   ....[133]....
        /*02b4*/ 	.word	0x0500000f


	//   ....[134]....
        /*02b8*/ 	.word	0x0500000f


	//   ....[135]....
        /*02bc*/ 	.word	0x0500000f


	//   ....[136]....
        /*02c0*/ 	.word	0x0500000f


	//   ....[137]....
        /*02c4*/ 	.word	0x0500000f


	//   ....[138]....
        /*02c8*/ 	.word	0x0500000f


	//   ....[139]....
        /*02cc*/ 	.word	0x0500000f


	//   ....[140]....
        /*02d0*/ 	.word	0x0500000f


	//   ....[141]....
        /*02d4*/ 	.word	0x0500000f


	//   ....[142]....
        /*02d8*/ 	.word	0x0500000f


	//   ....[143]....
        /*02dc*/ 	.word	0x0500000f


	//   ....[144]....
        /*02e0*/ 	.word	0x0500000f


	//   ....[145]....
        /*02e4*/ 	.word	0x0500000f


	//   ....[146]....
        /*02e8*/ 	.word	0x0500000f


	//   ....[147]....
        /*02ec*/ 	.word	0x0500000f


	//   ....[148]....
        /*02f0*/ 	.word	0x0500000f


	//   ....[149]....
        /*02f4*/ 	.word	0x0500000f


	//   ....[150]....
        /*02f8*/ 	.word	0x0500000f


	//   ....[151]....
        /*02fc*/ 	.word	0x0500000f


	//   ....[152]....
        /*0300*/ 	.word	0x0500000f


	//   ....[153]....
        /*0304*/ 	.word	0x0500000f


	//   ....[154]....
        /*0308*/ 	.word	0x0500000f


	//   ....[155]....
        /*030c*/ 	.word	0x0500000f


	//   ....[156]....
        /*0310*/ 	.word	0x0500000f


	//   ....[157]....
        /*0314*/ 	.word	0x0500000f


	//   ....[158]....
        /*0318*/ 	.word	0x0500000f


	//   ....[159]....
        /*031c*/ 	.word	0x0500000f


	//   ....[160]....
        /*0320*/ 	.word	0x0500000f


	//   ....[161]....
        /*0324*/ 	.word	0x0500000f


	//   ....[162]....
        /*0328*/ 	.word	0x0500000f


	//   ....[163]....
        /*032c*/ 	.word	0x0500000f


	//   ....[164]....
        /*0330*/ 	.word	0x0500000f


	//   ....[165]....
        /*0334*/ 	.word	0x0500000f


	//   ....[166]....
        /*0338*/ 	.word	0x0500000f


	//   ....[167]....
        /*033c*/ 	.word	0x0500000f


	//   ....[168]....
        /*0340*/ 	.word	0x0500000f


	//   ....[169]....
        /*0344*/ 	.word	0x0500000f


	//   ....[170]....
        /*0348*/ 	.word	0x0500000f


	//   ....[171]....
        /*034c*/ 	.word	0x0500000f


	//   ....[172]....
        /*0350*/ 	.word	0x0500000f


	//   ....[173]....
        /*0354*/ 	.word	0x0500000f


	//   ....[174]....
        /*0358*/ 	.word	0x0500000f


	//   ....[175]....
        /*035c*/ 	.word	0x0500000f


	//   ....[176]....
        /*0360*/ 	.word	0x0500000f


	//   ....[177]....
        /*0364*/ 	.word	0x0500000f


	//   ....[178]....
        /*0368*/ 	.word	0x0500000f


	//   ....[179]....
        /*036c*/ 	.word	0x0500000f


	//   ....[180]....
        /*0370*/ 	.word	0x0500000f


	//----- nvinfo : EIATTR_COOP_GROUP_INSTR_OFFSETS
	.align		4
.L_761:
        /*0374*/ 	.byte	0x04, 0x28
        /*0376*/ 	.short	(.L_763 - .L_762)


	//   ....[0]....
.L_762:
        /*0378*/ 	.word	0x00000070


	//   ....[1]....
        /*037c*/ 	.word	0x000000b0


	//   ....[2]....
        /*0380*/ 	.word	0x000002d0


	//   ....[3]....
        /*0384*/ 	.word	0x00000430


	//   ....[4]....
        /*0388*/ 	.word	0x00000550


	//   ....[5]....
        /*038c*/ 	.word	0x000006b0


	//   ....[6]....
        /*0390*/ 	.word	0x00001540


	//   ....[7]....
        /*0394*/ 	.word	0x000020a0


	//   ....[8]....
        /*0398*/ 	.word	0x000020e0


	//   ....[9]....
        /*039c*/ 	.word	0x000027e0


	//   ....[10]....
        /*03a0*/ 	.word	0x000028e0


	//   ....[11]....
        /*03a4*/ 	.word	0x00002f30


	//   ....[12]....
        /*03a8*/ 	.word	0x00002fc0


	//   ....[13]....
        /*03ac*/ 	.word	0x00004950


	//   ....[14]....
        /*03b0*/ 	.word	0x00004e30


	//   ....[15]....
        /*03b4*/ 	.word	0x00004e50


	//   ....[16]....
        /*03b8*/ 	.word	0x00004ec0


	//   ....[17]....
        /*03bc*/ 	.word	0x00005550


	//   ....[18]....
        /*03c0*/ 	.word	0x000055b0


	//   ....[19]....
        /*03c4*/ 	.word	0x00007250


	//   ....[20]....
        /*03c8*/ 	.word	0x00007260


	//   ....[21]....
        /*03cc*/ 	.word	0x00007290


	//   ....[22]....
        /*03d0*/ 	.word	0x000072a0


	//   ....[23]....
        /*03d4*/ 	.word	0x00008590


	//   ....[24]....
        /*03d8*/ 	.word	0x000085c0


	//   ....[25]....
        /*03dc*/ 	.word	0x00008680


	//   ....[26]....
        /*03e0*/ 	.word	0x00008690


	//   ....[27]....
        /*03e4*/ 	.word	0x00009ba0


	//   ....[28]....
        /*03e8*/ 	.word	0x00009c60


	//   ....[29]....
        /*03ec*/ 	.word	0x00009c90


	//   ....[30]....
        /*03f0*/ 	.word	0x00009cc0


	//   ....[31]....
        /*03f4*/ 	.word	0x0000a3f0


	//   ....[32]....
        /*03f8*/ 	.word	0x0000a410


	//   ....[33]....
        /*03fc*/ 	.word	0x0000a520


	//   ....[34]....
        /*0400*/ 	.word	0x0000a540


	//   ....[35]....
        /*0404*/ 	.word	0x0000a640


	//   ....[36]....
        /*0408*/ 	.word	0x0000a660


	//   ....[37]....
        /*040c*/ 	.word	0x0000a770


	//   ....[38]....
        /*0410*/ 	.word	0x0000a790


	//   ....[39]....
        /*0414*/ 	.word	0x0000ae80


	//   ....[40]....
        /*0418*/ 	.word	0x0000aeb0


	//   ....[41]....
        /*041c*/ 	.word	0x0000afc0


	//   ....[42]....
        /*0420*/ 	.word	0x0000afe0


	//   ....[43]....
        /*0424*/ 	.word	0x0000b0e0


	//   ....[44]....
        /*0428*/ 	.word	0x0000b100


	//   ....[45]....
        /*042c*/ 	.word	0x0000b210


	//   ....[46]....
        /*0430*/ 	.word	0x0000b230


	//   ....[47]....
        /*0434*/ 	.word	0x0000b400


	//   ....[48]....
        /*0438*/ 	.word	0x0000c8d0


	//   ....[49]....
        /*043c*/ 	.word	0x0000c8f0


	//   ....[50]....
        /*0440*/ 	.word	0x0000c900


	//   ....[51]....
        /*0444*/ 	.word	0x0000c940


	//   ....[52]....
        /*0448*/ 	.word	0x0000c9d0


	//   ....[53]....
        /*044c*/ 	.word	0x0000c9f0


	//   ....[54]....
        /*0450*/ 	.word	0x0000ca80


	//   ....[55]....
        /*0454*/ 	.word	0x0000caa0


	//   ....[56]....
        /*0458*/ 	.word	0x0000cb30


	//   ....[57]....
        /*045c*/ 	.word	0x0000cb50


	//   ....[58]....
        /*0460*/ 	.word	0x0000cbe0


	//   ....[59]....
        /*0464*/ 	.word	0x0000cc00


	//   ....[60]....
        /*0468*/ 	.word	0x0000d250


	//   ....[61]....
        /*046c*/ 	.word	0x0000d270


	//   ....[62]....
        /*0470*/ 	.word	0x0000d290


	//   ....[63]....
        /*0474*/ 	.word	0x0000d2f0


	//   ....[64]....
        /*0478*/ 	.word	0x0000d370


	//   ....[65]....
        /*047c*/ 	.word	0x0000d3a0


	//   ....[66]....
        /*0480*/ 	.word	0x0000d420


	//   ....[67]....
        /*0484*/ 	.word	0x0000d450


	//   ....[68]....
        /*0488*/ 	.word	0x0000d4d0


	//   ....[69]....
        /*048c*/ 	.word	0x0000d500


	//   ....[70]....
        /*0490*/ 	.word	0x0000d580


	//   ....[71]....
        /*0494*/ 	.word	0x0000d5b0


	//   ....[72]....
        /*0498*/ 	.word	0x0000d630


	//   ....[73]....
        /*049c*/ 	.word	0x0000d660


	//   ....[74]....
        /*04a0*/ 	.word	0x0000d6e0


	//   ....[75]....
        /*04a4*/ 	.word	0x0000d700


	//   ....[76]....
        /*04a8*/ 	.word	0x0000de20


	//   ....[77]....
        /*04ac*/ 	.word	0x0000de50


	//   ....[78]....
        /*04b0*/ 	.word	0x0000de60


	//   ....[79]....
        /*04b4*/ 	.word	0x0000de80


	//   ....[80]....
        /*04b8*/ 	.word	0x0000ded0


	//   ....[81]....
        /*04bc*/ 	.word	0x0000def0


	//   ....[82]....
        /*04c0*/ 	.word	0x0000df50


	//   ....[83]....
        /*04c4*/ 	.word	0x0000df70


	//   ....[84]....
        /*04c8*/ 	.word	0x0000dfc0


	//   ....[85]....
        /*04cc*/ 	.word	0x0000dfe0


	//   ....[86]....
        /*04d0*/ 	.word	0x0000e030


	//   ....[87]....
        /*04d4*/ 	.word	0x0000e050


	//   ....[88]....
        /*04d8*/ 	.word	0x0000e2f0


	//   ....[89]....
        /*04dc*/ 	.word	0x0000e310


	//   ....[90]....
        /*04e0*/ 	.word	0x0000e330


	//   ....[91]....
        /*04e4*/ 	.word	0x0000e3b0


	//   ....[92]....
        /*04e8*/ 	.word	0x0000e3d0


	//   ....[93]....
        /*04ec*/ 	.word	0x0000e450


	//   ....[94]....
        /*04f0*/ 	.word	0x0000e470


	//   ....[95]....
        /*04f4*/ 	.word	0x0000e4f0


	//   ....[96]....
        /*04f8*/ 	.word	0x0000e510


	//   ....[97]....
        /*04fc*/ 	.word	0x0000e590


	//   ....[98]....
        /*0500*/ 	.word	0x0000e5b0


	//   ....[99]....
        /*0504*/ 	.word	0x0000e5c0


	//   ....[100]....
        /*0508*/ 	.word	0x0000eb90


	//   ....[101]....
        /*050c*/ 	.word	0x0000ebb0


	//   ....[102]....
        /*0510*/ 	.word	0x0000ebc0


	//   ....[103]....
        /*0514*/ 	.word	0x0000ebe0


	//   ....[104]....
        /*0518*/ 	.word	0x0000ec80


	//   ....[105]....
        /*051c*/ 	.word	0x0000ecb0


	//   ....[106]....
        /*0520*/ 	.word	0x0000ed20


	//   ....[107]....
        /*0524*/ 	.word	0x0000ed50


	//   ....[108]....
        /*0528*/ 	.word	0x0000edc0


	//   ....[109]....
        /*052c*/ 	.word	0x0000edf0


	//   ....[110]....
        /*0530*/ 	.word	0x0000ee60


	//   ....[111]....
        /*0534*/ 	.word	0x0000ee90


	//   ....[112]....
        /*0538*/ 	.word	0x0000f1a0


	//   ....[113]....
        /*053c*/ 	.word	0x0000f380


	//   ....[114]....
        /*0540*/ 	.word	0x0000f930


	//   ....[115]....
        /*0544*/ 	.word	0x0000fa10


	//   ....[116]....
        /*0548*/ 	.word	0x0000fab0


	//   ....[117]....
        /*054c*/ 	.word	0x0000fb30


	//   ....[118]....
        /*0550*/ 	.word	0x0000fbf0


	//   ....[119]....
        /*0554*/ 	.word	0x0000fc70


	//   ....[120]....
        /*0558*/ 	.word	0x0000fd50


	//   ....[121]....
        /*055c*/ 	.word	0x0000fdd0


	//   ....[122]....
        /*0560*/ 	.word	0x0000feb0


	//   ....[123]....
        /*0564*/ 	.word	0x0000ff30


	//   ....[124]....
        /*0568*/ 	.word	0x00010010


	//   ....[125]....
        /*056c*/ 	.word	0x00010090


	//   ....[126]....
        /*0570*/ 	.word	0x00010160


	//   ....[127]....
        /*0574*/ 	.word	0x000101f0


	//   ....[128]....
        /*0578*/ 	.word	0x00010270


	//   ....[129]....
        /*057c*/ 	.word	0x000102f0


	//   ....[130]....
        /*0580*/ 	.word	0x000103b0


	//   ....[131]....
        /*0584*/ 	.word	0x00010420


	//   ....[132]....
        /*0588*/ 	.word	0x00010510


	//   ....[133]....
        /*058c*/ 	.word	0x00010580


	//   ....[134]....
        /*0590*/ 	.word	0x00010670


	//   ....[135]....
        /*0594*/ 	.word	0x000106e0


	//   ....[136]....
        /*0598*/ 	.word	0x000107d0


	//   ....[137]....
        /*059c*/ 	.word	0x00010840


	//   ....[138]....
        /*05a0*/ 	.word	0x00010930


	//   ....[139]....
        /*05a4*/ 	.word	0x000109a0


	//   ....[140]....
        /*05a8*/ 	.word	0x00010a90


	//   ....[141]....
        /*05ac*/ 	.word	0x00010b00


	//   ....[142]....
        /*05b0*/ 	.word	0x00010bd0


	//   ....[143]....
        /*05b4*/ 	.word	0x00010d00


	//   ....[144]....
        /*05b8*/ 	.word	0x00010da0


	//   ....[145]....
        /*05bc*/ 	.word	0x00010e10


	//   ....[146]....
        /*05c0*/ 	.word	0x00010ed0


	//   ....[147]....
        /*05c4*/ 	.word	0x00010f30


	//   ....[148]....
        /*05c8*/ 	.word	0x00010ff0


	//   ....[149]....
        /*05cc*/ 	.word	0x00011050


	//   ....[150]....
        /*05d0*/ 	.word	0x00011110


	//   ....[151]....
        /*05d4*/ 	.word	0x00011170


	//   ....[152]....
        /*05d8*/ 	.word	0x00011230


	//   ....[153]....
        /*05dc*/ 	.word	0x00011290


	//   ....[154]....
        /*05e0*/ 	.word	0x00011350


	//   ....[155]....
        /*05e4*/ 	.word	0x00011430


	//   ....[156]....
        /*05e8*/ 	.word	0x000114d0


	//   ....[157]....
        /*05ec*/ 	.word	0x00011530


	//   ....[158]....
        /*05f0*/ 	.word	0x00011620


	//   ....[159]....
        /*05f4*/ 	.word	0x00011680


	//   ....[160]....
        /*05f8*/ 	.word	0x00011770


	//   ....[161]....
        /*05fc*/ 	.word	0x000117d0


	//   ....[162]....
        /*0600*/ 	.word	0x000118c0


	//   ....[163]....
        /*0604*/ 	.word	0x00011920


	//   ....[164]....
        /*0608*/ 	.word	0x00011a10


	//   ....[165]....
        /*060c*/ 	.word	0x00011a70


	//   ....[166]....
        /*0610*/ 	.word	0x00011b30


	//   ....[167]....
        /*0614*/ 	.word	0x00011c70


	//   ....[168]....
        /*0618*/ 	.word	0x00011d10


	//   ....[169]....
        /*061c*/ 	.word	0x00011d70


	//   ....[170]....
        /*0620*/ 	.word	0x00011e40


	//   ....[171]....
        /*0624*/ 	.word	0x00011f00


	//   ....[172]....
        /*0628*/ 	.word	0x00011fc0


	//   ....[173]....
        /*062c*/ 	.word	0x00012080


	//   ....[174]....
        /*0630*/ 	.word	0x00012140


	//   ....[175]....
        /*0634*/ 	.word	0x00012200


	//   ....[176]....
        /*0638*/ 	.word	0x000122c0


	//   ....[177]....
        /*063c*/ 	.word	0x00012380


	//   ....[178]....
        /*0640*/ 	.word	0x00012440


	//   ....[179]....
        /*0644*/ 	.word	0x00012530


	//   ....[180]....
        /*0648*/ 	.word	0x00012650


	//----- nvinfo : EIATTR_REG_RECONFIG
	.align		4
.L_763:
        /*064c*/ 	.byte	0x01, 0x54
	.zero		2


	//----- nvinfo : EIATTR_SYSCALL_OFFSETS
	.align		4
        /*0650*/ 	.byte	0x04, 0x46
        /*0652*/ 	.short	(.L_765 - .L_764)


	//   ....[0]....
.L_764:
        /*0654*/ 	.word	0x00001720


	//   ....[1]....
        /*0658*/ 	.word	0x0000bf50


	//   ....[2]....
        /*065c*/ 	.word	0x0000c0a0


	//   ....[3]....
        /*0660*/ 	.word	0x0000c190


	//   ....[4]....
        /*0664*/ 	.word	0x0000cf00


	//----- nvinfo : EIATTR_MBARRIER_INSTR_OFFSETS
	.align		4
.L_765:
        /*0668*/ 	.byte	0x04, 0x39
        /*066a*/ 	.short	(.L_767 - .L_766)


	//   ....[0]....
.L_766:
        /*066c*/ 	.word	0x00000180
        /*0670*/ 	.word	0x000000ff
        /*0674*/ 	.word	0x00030800
        /*0678*/ 	.short	0x0100
        /*067a*/ 	.byte	0x08
	.zero		1


	//   ....[1]....
        /*067c*/ 	.word	0x00000190
        /*0680*/ 	.word	0x000000ff
        /*0684*/ 	.word	0x00030820
        /*0688*/ 	.short	0x0100
        /*068a*/ 	.byte	0x08
	.zero		1


	//   ....[2]....
        /*068c*/ 	.word	0x00000280
        /*0690*/ 	.word	0x000000ff
        /*0694*/ 	.word	0x00030830
        /*0698*/ 	.short	0x0100
        /*069a*/ 	.byte	0x08
	.zero		1


	//   ....[3]....
        /*069c*/ 	.word	0x00000290
        /*06a0*/ 	.word	0x000000ff
        /*06a4*/ 	.word	0x00030840
        /*06a8*/ 	.short	0x0100
        /*06aa*/ 	.byte	0x08
	.zero		1


	//   ....[4]....
        /*06ac*/ 	.word	0x000002a0
        /*06b0*/ 	.word	0x000000ff
        /*06b4*/ 	.word	0x00030838
        /*06b8*/ 	.short	0x0100
        /*06ba*/ 	.byte	0x08
	.zero		1


	//   ....[5]....
        /*06bc*/ 	.word	0x000002b0
        /*06c0*/ 	.word	0x000000ff
        /*06c4*/ 	.word	0x00030848
        /*06c8*/ 	.short	0x0100
        /*06ca*/ 	.byte	0x08
	.zero		1


	//   ....[6]....
        /*06cc*/ 	.word	0x000003e0
        /*06d0*/ 	.word	0x000000ff
        /*06d4*/ 	.word	0x00030850
        /*06d8*/ 	.short	0x0100
        /*06da*/ 	.byte	0x08
	.zero		1


	//   ....[7]....
        /*06dc*/ 	.word	0x000003f0
        /*06e0*/ 	.word	0x000000ff
        /*06e4*/ 	.word	0x00030860
        /*06e8*/ 	.short	0x0100
        /*06ea*/ 	.byte	0x08
	.zero		1


	//   ....[8]....
        /*06ec*/ 	.word	0x00000400
        /*06f0*/ 	.word	0x000000ff
        /*06f4*/ 	.word	0x00030858
        /*06f8*/ 	.short	0x0100
        /*06fa*/ 	.byte	0x08
	.zero		1


	//   ....[9]....
        /*06fc*/ 	.word	0x00000410
        /*0700*/ 	.word	0x000000ff
        /*0704*/ 	.word	0x00030868
        /*0708*/ 	.short	0x0100
        /*070a*/ 	.byte	0x08
	.zero		1


	//   ....[10]....
        /*070c*/ 	.word	0x00000500
        /*0710*/ 	.word	0x000000ff
        /*0714*/ 	.word	0x00030870
        /*0718*/ 	.short	0x0100
        /*071a*/ 	.byte	0x06
	.zero		1


	//   ....[11]....
        /*071c*/ 	.word	0x00000510
        /*0720*/ 	.word	0x000000ff
        /*0724*/ 	.word	0x00030880
        /*0728*/ 	.short	0x0100
        /*072a*/ 	.byte	0x06
	.zero		1


	//   ....[12]....
        /*072c*/ 	.word	0x00000520
        /*0730*/ 	.word	0x000000ff
        /*0734*/ 	.word	0x00030878
        /*0738*/ 	.short	0x0100
        /*073a*/ 	.byte	0x06
	.zero		1


	//   ....[13]....
        /*073c*/ 	.word	0x00000530
        /*0740*/ 	.word	0x000000ff
        /*0744*/ 	.word	0x00030888
        /*0748*/ 	.short	0x0100
        /*074a*/ 	.byte	0x06
	.zero		1


	//   ....[14]....
        /*074c*/ 	.word	0x00000660
        /*0750*/ 	.word	0x000000ff
        /*0754*/ 	.word	0x00030890
        /*0758*/ 	.short	0x0100
        /*075a*/ 	.byte	0x08
	.zero		1


	//   ....[15]....
        /*075c*/ 	.word	0x00000670
        /*0760*/ 	.word	0x000000ff
        /*0764*/ 	.word	0x000308a0
        /*0768*/ 	.short	0x0100
        /*076a*/ 	.byte	0x08
	.zero		1


	//   ....[16]....
        /*076c*/ 	.word	0x00000680
        /*0770*/ 	.word	0x000000ff
        /*0774*/ 	.word	0x00030898
        /*0778*/ 	.short	0x0100
        /*077a*/ 	.byte	0x08
	.zero		1


	//   ....[17]....
        /*077c*/ 	.word	0x00000690
        /*0780*/ 	.word	0x000000ff
        /*0784*/ 	.word	0x000308a8
        /*0788*/ 	.short	0x0100
        /*078a*/ 	.byte	0x08
	.zero		1


	//   ....[18]....
        /*078c*/ 	.word	0x000007d0
        /*0790*/ 	.word	0x000000ff
        /*0794*/ 	.word	0x000308b0
        /*0798*/ 	.short	0x0100
        /*079a*/ 	.byte	0x08
	.zero		1


	//   ....[19]....
        /*079c*/ 	.word	0x000007e0
        /*07a0*/ 	.word	0x000000ff
        /*07a4*/ 	.word	0x000308c0
        /*07a8*/ 	.short	0x0100
        /*07aa*/ 	.byte	0x08
	.zero		1


	//   ....[20]....
        /*07ac*/ 	.word	0x000007f0
        /*07b0*/ 	.word	0x000000ff
        /*07b4*/ 	.word	0x000308b8
        /*07b8*/ 	.short	0x0100
        /*07ba*/ 	.byte	0x08
	.zero		1


	//   ....[21]....
        /*07bc*/ 	.word	0x00000800
        /*07c0*/ 	.word	0x000000ff
        /*07c4*/ 	.word	0x000308c8
        /*07c8*/ 	.short	0x0100
        /*07ca*/ 	.byte	0x08
	.zero		1


	//   ....[22]....
        /*07cc*/ 	.word	0x000017c0
        /*07d0*/ 	.word	0x000000ff
        /*07d4*/ 	.word	0x00030800
        /*07d8*/ 	.short	0x010a
        /*07da*/ 	.byte	0x28
	.zero		1


	//   ....[23]....
        /*07dc*/ 	.word	0x00001840
        /*07e0*/ 	.word	0x00000000
        /*07e4*/ 	.word	0x00030830
        /*07e8*/ 	.short	0x010a
        /*07ea*/ 	.byte	0x3f
	.zero		1


	//   ....[24]....
        /*07ec*/ 	.word	0x00001880
        /*07f0*/ 	.word	0x00000000
        /*07f4*/ 	.word	0x00030830
        /*07f8*/ 	.short	0x010a
        /*07fa*/ 	.byte	0x3f
	.zero		1


	//   ....[25]....
        /*07fc*/ 	.word	0x000023a0
        /*0800*/ 	.word	0x000000ff
        /*0804*/ 	.word	0x00000000
        /*0808*/ 	.short	0x0101
        /*080a*/ 	.byte	0x05
	.zero		1


	//   ....[26]....
        /*080c*/ 	.word	0x00003a50
        /*0810*/ 	.word	0x000000ff
        /*0814*/ 	.word	0x00030830
        /*0818*/ 	.short	0x010a
        /*081a*/ 	.byte	0x07
	.zero		1


	//   ....[27]....
        /*081c*/ 	.word	0x00003a90
        /*0820*/ 	.word	0x000000ff
        /*0824*/ 	.word	0x00030830
        /*0828*/ 	.short	0x010a
        /*082a*/ 	.byte	0x07
	.zero		1


	//   ....[28]....
        /*082c*/ 	.word	0x000045d0
        /*0830*/ 	.word	0x000000ff
        /*0834*/ 	.word	0x00030850
        /*0838*/ 	.short	0x010a
        /*083a*/ 	.byte	0x0a
	.zero		1


	//   ....[29]....
        /*083c*/ 	.word	0x00004610
        /*0840*/ 	.word	0x000000ff
        /*0844*/ 	.word	0x00030850
        /*0848*/ 	.short	0x010a
        /*084a*/ 	.byte	0x0a
	.zero		1


	//   ....[30]....
        /*084c*/ 	.word	0x000049a0
        /*0850*/ 	.word	0x000000ff
        /*0854*/ 	.word	0x00000000
        /*0858*/ 	.short	0x0101
        /*085a*/ 	.byte	0x07
	.zero		1


	//   ....[31]....
        /*085c*/ 	.word	0x00005ee0
        /*0860*/ 	.word	0x000000ff
        /*0864*/ 	.word	0x00000000
        /*0868*/ 	.short	0x0101
        /*086a*/ 	.byte	0x0a
	.zero		1


	//   ....[32]....
        /*086c*/ 	.word	0x000060c0
        /*0870*/ 	.word	0x000000ff
        /*0874*/ 	.word	0x00030830
        /*0878*/ 	.short	0x010a
        /*087a*/ 	.byte	0x07
	.zero		1


	//   ....[33]....
        /*087c*/ 	.word	0x00006100
        /*0880*/ 	.word	0x000000ff
        /*0884*/ 	.word	0x00030830
        /*0888*/ 	.short	0x010a
        /*088a*/ 	.byte	0x07
	.zero		1


	//   ....[34]....
        /*088c*/ 	.word	0x00006c40
        /*0890*/ 	.word	0x000000ff
        /*0894*/ 	.word	0x00030850
        /*0898*/ 	.short	0x010a
        /*089a*/ 	.byte	0x0e
	.zero		1


	//   ....[35]....
        /*089c*/ 	.word	0x00006c80
        /*08a0*/ 	.word	0x000000ff
        /*08a4*/ 	.word	0x00030850
        /*08a8*/ 	.short	0x010a
        /*08aa*/ 	.byte	0x0e
	.zero		1


	//   ....[36]....
        /*08ac*/ 	.word	0x00007070
        /*08b0*/ 	.word	0x000000ff
        /*08b4*/ 	.word	0x00000000
        /*08b8*/ 	.short	0x0101
        /*08ba*/ 	.byte	0x05
	.zero		1


	//   ....[37]....
        /*08bc*/ 	.word	0x00007dd0
        /*08c0*/ 	.word	0x000000ff
        /*08c4*/ 	.word	0x00000000
        /*08c8*/ 	.short	0x0101
        /*08ca*/ 	.byte	0x0e
	.zero		1


	//   ....[38]....
        /*08cc*/ 	.word	0x00008500
        /*08d0*/ 	.word	0x000000ff
        /*08d4*/ 	.word	0x00030850
        /*08d8*/ 	.short	0x010a
        /*08da*/ 	.byte	0x05
	.zero		1


	//   ....[39]....
        /*08dc*/ 	.word	0x00008540
        /*08e0*/ 	.word	0x000000ff
        /*08e4*/ 	.word	0x00030850
        /*08e8*/ 	.short	0x010a
        /*08ea*/ 	.byte	0x05
	.zero		1


	//   ....[40]....
        /*08ec*/ 	.word	0x00008b70
        /*08f0*/ 	.word	0x000000ff
        /*08f4*/ 	.word	0x00000000
        /*08f8*/ 	.short	0x0101
        /*08fa*/ 	.byte	0x04
	.zero		1


	//   ....[41]....
        /*08fc*/ 	.word	0x0000a3e0
        /*0900*/ 	.word	0x00000034
        /*0904*/ 	.word	0x00000000
        /*0908*/ 	.short	0x0101
        /*090a*/ 	.byte	0x3f
	.zero		1


	//   ....[42]....
        /*090c*/ 	.word	0x0000c6e0
        /*0910*/ 	.word	0x00000000
        /*0914*/ 	.word	0x00030840
        /*0918*/ 	.short	0x010a
        /*091a*/ 	.byte	0x3f
	.zero		1


	//   ....[43]....
        /*091c*/ 	.word	0x0000ccf0
        /*0920*/ 	.word	0x00000000
        /*0924*/ 	.word	0x00030830
        /*0928*/ 	.short	0x0107
        /*092a*/ 	.byte	0x3f
	.zero		1


	//   ....[44]....
        /*092c*/ 	.word	0x0000cda0
        /*0930*/ 	.word	0x00000000
        /*0934*/ 	.word	0x00030830
        /*0938*/ 	.short	0x0101
        /*093a*/ 	.byte	0x3f
	.zero		1


	//   ....[45]....
        /*093c*/ 	.word	0x0000d7f0
        /*0940*/ 	.word	0x00000011
        /*0944*/ 	.word	0x00030800
        /*0948*/ 	.short	0x0107
        /*094a*/ 	.byte	0x3f
	.zero		1


	//   ....[46]....
        /*094c*/ 	.word	0x0000d8e0
        /*0950*/ 	.word	0x00000011
        /*0954*/ 	.word	0x00030800
        /*0958*/ 	.short	0x0101
        /*095a*/ 	.byte	0x3f
	.zero		1


	//   ....[47]....
        /*095c*/ 	.word	0x0000d900
        /*0960*/ 	.word	0x00000011
        /*0964*/ 	.word	0x00030820
        /*0968*/ 	.short	0x010a
        /*096a*/ 	.byte	0x3f
	.zero		1


	//   ....[48]....
        /*096c*/ 	.word	0x0000dc50
        /*0970*/ 	.word	0x00000006
        /*0974*/ 	.word	0x00030840
        /*0978*/ 	.short	0x010a
        /*097a*/ 	.byte	0x3f
	.zero		1


	//   ....[49]....
        /*097c*/ 	.word	0x0000e120
        /*0980*/ 	.word	0x00000006
        /*0984*/ 	.word	0x00030830
        /*0988*/ 	.short	0x0107
        /*098a*/ 	.byte	0x3f
	.zero		1


	//   ....[50]....
        /*098c*/ 	.word	0x0000e1d0
        /*0990*/ 	.word	0x00000006
        /*0994*/ 	.word	0x00030830
        /*0998*/ 	.short	0x0101
        /*099a*/ 	.byte	0x3f
	.zero		1


	//   ....[51]....
        /*099c*/ 	.word	0x0000e230
        /*09a0*/ 	.word	0x00000006
        /*09a4*/ 	.word	0x00030860
        /*09a8*/ 	.short	0x010a
        /*09aa*/ 	.byte	0x3f
	.zero		1


	//   ....[52]....
        /*09ac*/ 	.word	0x0000e790
        /*09b0*/ 	.word	0x00000006
        /*09b4*/ 	.word	0x00030850
        /*09b8*/ 	.short	0x0107
        /*09ba*/ 	.byte	0x3f
	.zero		1


	//   ....[53]....
        /*09bc*/ 	.word	0x0000e8e0
        /*09c0*/ 	.word	0x00000006
        /*09c4*/ 	.word	0x00030850
        /*09c8*/ 	.short	0x0101
        /*09ca*/ 	.byte	0x3f
	.zero		1


	//   ....[54]....
        /*09cc*/ 	.word	0x0000eaf0
        /*09d0*/ 	.word	0x00000004
        /*09d4*/ 	.word	0x00030860
        /*09d8*/ 	.short	0x010a
        /*09da*/ 	.byte	0x3f
	.zero		1


	//   ....[55]....
        /*09dc*/ 	.word	0x0000efb0
        /*09e0*/ 	.word	0x00000004
        /*09e4*/ 	.word	0x00030850
        /*09e8*/ 	.short	0x0107
        /*09ea*/ 	.byte	0x3f
	.zero		1


	//   ....[56]....
        /*09ec*/ 	.word	0x0000f060
        /*09f0*/ 	.word	0x00000004
        /*09f4*/ 	.word	0x00030850
        /*09f8*/ 	.short	0x0101
        /*09fa*/ 	.byte	0x3f
	.zero		1


	//   ....[57]....
        /*09fc*/ 	.word	0x0000f300
        /*0a00*/ 	.word	0x00000004
        /*0a04*/ 	.word	0x00030820
        /*0a08*/ 	.short	0x010a
        /*0a0a*/ 	.byte	0x3f
	.zero		1


	//   ....[58]....
        /*0a0c*/ 	.word	0x0000f4a0
        /*0a10*/ 	.word	0x00000005
        /*0a14*/ 	.word	0x00030840
        /*0a18*/ 	.short	0x010a
        /*0a1a*/ 	.byte	0x3f
	.zero		1


	//   ....[59]....
        /*0a1c*/ 	.word	0x0000f540
        /*0a20*/ 	.word	0x00000017
        /*0a24*/ 	.word	0x00030840
        /*0a28*/ 	.short	0x010a
        /*0a2a*/ 	.byte	0x3f
	.zero		1


	//   ....[60]....
        /*0a2c*/ 	.word	0x0000f580
        /*0a30*/ 	.word	0x00000005
        /*0a34*/ 	.word	0x00030860
        /*0a38*/ 	.short	0x010a
        /*0a3a*/ 	.byte	0x3f
	.zero		1


	//   ....[61]....
        /*0a3c*/ 	.word	0x0000f5c0
        /*0a40*/ 	.word	0x00000017
        /*0a44*/ 	.word	0x00030860
        /*0a48*/ 	.short	0x010a
        /*0a4a*/ 	.byte	0x3f
	.zero		1


	//   ....[62]....
        /*0a4c*/ 	.word	0x0000f630
        /*0a50*/ 	.word	0x00000003
        /*0a54*/ 	.word	0x00030800
        /*0a58*/ 	.short	0x010a
        /*0a5a*/ 	.byte	0x3f
	.zero		1


	//   ....[63]....
        /*0a5c*/ 	.word	0x0000f680
        /*0a60*/ 	.word	0x00000000
        /*0a64*/ 	.word	0x00030830
        /*0a68*/ 	.short	0x010a
        /*0a6a*/ 	.byte	0x3f
	.zero		1


	//   ....[64]....
        /*0a6c*/ 	.word	0x0000f6e0
        /*0a70*/ 	.word	0x00000004
        /*0a74*/ 	.word	0x00030830
        /*0a78*/ 	.short	0x010a
        /*0a7a*/ 	.byte	0x3f
	.zero		1


	//   ....[65]....
        /*0a7c*/ 	.word	0x0000f740
        /*0a80*/ 	.word	0x00000003
        /*0a84*/ 	.word	0x00030850
        /*0a88*/ 	.short	0x010a
        /*0a8a*/ 	.byte	0x3f
	.zero		1


	//   ....[66]....
        /*0a8c*/ 	.word	0x0000f7a0
        /*0a90*/ 	.word	0x00000004
        /*0a94*/ 	.word	0x00030830
        /*0a98*/ 	.short	0x010a
        /*0a9a*/ 	.byte	0x3f
	.zero		1


	//   ....[67]....
        /*0a9c*/ 	.word	0x0000f800
        /*0aa0*/ 	.word	0x00000003
        /*0aa4*/ 	.word	0x00030850
        /*0aa8*/ 	.short	0x010a
        /*0aaa*/ 	.byte	0x3f
	.zero		1


	//   ....[68]....
        /*0aac*/ 	.word	0x0000f860
        /*0ab0*/ 	.word	0x00000007
        /*0ab4*/ 	.word	0x00030850
        /*0ab8*/ 	.short	0x010a
        /*0aba*/ 	.byte	0x3f
	.zero		1


	//   ....[69]....
        /*0abc*/ 	.word	0x0000f960
        /*0ac0*/ 	.word	0x00000000
        /*0ac4*/ 	.word	0x00030840
        /*0ac8*/ 	.short	0x010a
        /*0aca*/ 	.byte	0x3f
	.zero		1


	//   ....[70]....
        /*0acc*/ 	.word	0x00010c00
        /*0ad0*/ 	.word	0x00000011
        /*0ad4*/ 	.word	0x00030820
        /*0ad8*/ 	.short	0x010a
        /*0ada*/ 	.byte	0x3f
	.zero		1


	//   ....[71]....
        /*0adc*/ 	.word	0x00010c50
        /*0ae0*/ 	.word	0x00000006
        /*0ae4*/ 	.word	0x00030840
        /*0ae8*/ 	.short	0x010a
        /*0aea*/ 	.byte	0x3f
	.zero		1


	//   ....[72]....
        /*0aec*/ 	.word	0x00011380
        /*0af0*/ 	.word	0x00000006
        /*0af4*/ 	.word	0x00030860
        /*0af8*/ 	.short	0x010a
        /*0afa*/ 	.byte	0x3f
	.zero		1


	//   ....[73]....
        /*0afc*/ 	.word	0x00011bc0
        /*0b00*/ 	.word	0x00000004
        /*0b04*/ 	.word	0x00030860
        /*0b08*/ 	.short	0x010a
        /*0b0a*/ 	.byte	0x3f
	.zero		1


	//   ....[74]....
        /*0b0c*/ 	.word	0x00012570
        /*0b10*/ 	.word	0x00000004
        /*0b14*/ 	.word	0x00030820
        /*0b18*/ 	.short	0x010a
        /*0b1a*/ 	.byte	0x3f
	.zero		1


	//   ....[75]....
        /*0b1c*/ 	.word	0x00012710
        /*0b20*/ 	.word	0x00000005
        /*0b24*/ 	.word	0x00030840
        /*0b28*/ 	.short	0x010a
        /*0b2a*/ 	.byte	0x3f
	.zero		1


	//   ....[76]....
        /*0b2c*/ 	.word	0x00012760
        /*0b30*/ 	.word	0x00000017
        /*0b34*/ 	.word	0x00030840
        /*0b38*/ 	.short	0x010a
        /*0b3a*/ 	.byte	0x3f
	.zero		1


	//   ....[77]....
        /*0b3c*/ 	.word	0x000127b0
        /*0b40*/ 	.word	0x00000005
        /*0b44*/ 	.word	0x00030860
        /*0b48*/ 	.short	0x010a
        /*0b4a*/ 	.byte	0x3f
	.zero		1


	//----- nvinfo : EIATTR_NUM_MBARRIERS
	.align		4
.L_767:
        /*0b4c*/ 	.byte	0x03, 0x38
        /*0b4e*/ 	.short	0x0016


	//----- nvinfo : EIATTR_EXIT_INSTR_OFFSETS
	.align		4
        /*0b50*/ 	.byte	0x04, 0x1c
        /*0b52*/ 	.short	(.L_769 - .L_768)


	//   ....[0]....
.L_768:
        /*0b54*/ 	.word	0x00000950


	//   ....[1]....
        /*0b58*/ 	.word	0x0000b370


	//   ....[2]....
        /*0b5c*/ 	.word	0x0000f610


	//----- nvinfo : EIATTR_MAX_THREADS
	.align		4
.L_769:
        /*0b60*/ 	.byte	0x04, 0x05
        /*0b62*/ 	.short	(.L_771 - .L_770)
.L_770:
        /*0b64*/ 	.word	0x00000180
        /*0b68*/ 	.word	0x00000001
        /*0b6c*/ 	.word	0x00000001


	//----- nvinfo : EIATTR_CRS_STACK_SIZE
	.align		4
.L_771:
        /*0b70*/ 	.byte	0x04, 0x1e
        /*0b72*/ 	.short	(.L_773 - .L_772)
.L_772:
        /*0b74*/ 	.word	0x00000000


	//----- nvinfo : EIATTR_CBANK_PARAM_SIZE
	.align		4
.L_773:
        /*0b78*/ 	.byte	0x03, 0x19
        /*0b7a*/ 	.short	0x0af0


	//----- nvinfo : EIATTR_PARAM_CBANK
	.align		4
        /*0b7c*/ 	.byte	0x04, 0x0a
        /*0b7e*/ 	.short	(.L_775 - .L_774)
	.align		4
.L_774:
        /*0b80*/ 	.word	index@(.nv.constant0._ZN7cutlass13device_kernelIN5flash11enable_sm90INS1_16FlashAttnFwdSm90INS1_25CollectiveMainloopFwdSm90ILi2EN4cute5tupleIJNS5_1CILi1EEES8_S8_EEENS6_IJNS7_ILi128EEENS7_ILi96EEENS7_ILi192EEEEEELi192ENS_6half_tEfNS_4arch4Sm90ELb1ELb0ELb0ELb0ELb1ELb0ELb0ELb1ELb1ELb1ELb0ELb0EEENS1_21CollectiveEpilogueFwdINS6_IJSA_SC_SB_EEES9_SE_SG_Li256ELb0ELb1ELb0ELb0EEENS1_30DynamicPersistentTileSchedulerILi256ELi128ELb0ELb1ELb1EEEEEEEEEvNT_6ParamsE)
        /*0b84*/ 	.short	0x0210
        /*0b86*/ 	.short	0x0af0


	//----- nvinfo : EIATTR_SW_WAR
	.align		4
.L_775:
        /*0b88*/ 	.byte	0x04, 0x36
        /*0b8a*/ 	.short	(.L_777 - .L_776)
.L_776:
        /*0b8c*/ 	.word	0x00000008
.L_777:


//--------------------- .nv.info._ZN7cutlass13device_kernelIN5flash11enable_sm90INS1_16FlashAttnFwdSm90INS1_25CollectiveMainloopFwdSm90ILi2EN4cute5tupleIJNS5_1CILi1EEES8_S8_EEENS6_IJNS7_ILi128EEENS7_ILi96EEENS7_ILi192EEEEEELi192ENS_6half_tEfNS_4arch4Sm90ELb1ELb0ELb0ELb1ELb1ELb0ELb0ELb1ELb1ELb1ELb0ELb0EEENS1_21CollectiveEpilogueFwdINS6_IJSA_SC_SB_EEES9_SE_SG_Li256ELb1ELb1ELb0ELb0EEENS1_36VarlenDynamicPersistentTileSchedulerILi128ELi96ELi256ELi128ELb0ELb1ELb1ELb1ELb1ELb1EEEEEEEEEvNT_6ParamsE --------------------------
	.section	.nv.info._ZN7cutlass13device_kernelIN5flash11enable_sm90INS1_16FlashAttnFwdSm90INS1_25CollectiveMainloopFwdSm90ILi2EN4cute5tupleIJNS5_1CILi1EEES8_S8_EEENS6_IJNS7_ILi128EEENS7_ILi96EEENS7_ILi192EEEEEELi192ENS_6half_tEfNS_4arch4Sm90ELb1ELb0ELb0ELb1ELb1ELb0ELb0ELb1ELb1ELb1ELb0ELb0EEENS1_21CollectiveEpilogueFwdINS6_IJSA_SC_SB_EEES9_SE_SG_Li256ELb1ELb1ELb0ELb0EEENS1_36VarlenDynamicPersistentTileSchedulerILi128ELi96ELi256ELi128ELb0ELb1ELb1ELb1ELb1ELb1EEEEEEEEEvNT_6ParamsE,"",@"SHT_CUDA_INFO"
	.sectionflags	@""
	.align	4


	//----- nvinfo : EIATTR_CUDA_API_VERSION
	.align		4
        /*0000*/ 	.byte	0x04, 0x37
        /*0002*/ 	.short	(.L_779 - .L_778)
.L_778:
        /*0004*/ 	.word	0x00000082


	//----- nvinfo : EIATTR_KPARAM_INFO
	.align		4
.L_779:
        /*0008*/ 	.byte	0x04, 0x17
        /*000a*/ 	.short	(.L_781 - .L_780)
.L_780:
        /*000c*/ 	.word	0x00000000
        /*0010*/ 	.short	0x0000
        /*0012*/ 	.short	0x0070
        /*0014*/ 	.byte	0x00, 0xf0, 0x01, 0x2a


	//----- nvinfo : EIATTR_SPARSE_MMA_MASK
	.align		4
.L_781:
        /*0018*/ 	.byte	0x03, 0x50
        /*001a*/ 	.short	0x0000


	//----- nvinfo : EIATTR_MAXREG_COUNT
	.align		4
        /*001c*/ 	.byte	0x03, 0x1b
        /*001e*/ 	.short	0x00a8


	//----- nvinfo : EIATTR_NUM_BARRIERS
	.align		4
        /*0020*/ 	.byte	0x02, 0x4c
        /*0022*/ 	.byte	0x09
	.zero		1


	//----- nvinfo : EIATTR_EXTERNS
	.align		4
        /*0024*/ 	.byte	0x04, 0x0f
        /*0026*/ 	.short	(.L_783 - .L_782)


	//   ....[0]....
	.align		4
.L_782:
        /*0028*/ 	.word	index@(__assertfail)


	//----- nvinfo : EIATTR_ANNOTATIONS
	.align		4
.L_783:
        /*002c*/ 	.byte	0x04, 0x55
        /*002e*/ 	.short	(.L_785 - .L_784)


	//   ....[0]....
.L_784:
        /* <DEDUP_REMOVED lines=17> */


	//----- nvinfo : EIATTR_MERCURY_ISA_VERSION
	.align		4
.L_785:
        /*0130*/ 	.byte	0x03, 0x5f
        /*0132*/ 	.short	0x0101


	//----- nvinfo : EIATTR_UNUSED_LOAD_BYTE_OFFSET
	.align		4
        /*0134*/ 	.byte	0x04, 0x44
        /*0136*/ 	.short	(.L_787 - .L_786)


	//   ....[0]....
.L_786:
        /*0138*/ 	.word	0x00000950
        /*013c*/ 	.word	0x0000fff0


	//   ....[1]....
        /*0140*/ 	.word	0x00009220
        /*0144*/ 	.word	0x0000fff0


	//----- nvinfo : EIATTR_INT_WARP_WIDE_INSTR_OFFSETS
	.align		4
.L_787:
        /*0148*/ 	.byte	0x04, 0x31
        /*014a*/ 	.short	(.L_789 - .L_788)


	//   ....[0]....
.L_788:
        /*014c*/ 	.word	0x000000c0


	//   ....[1]....
        /*0150*/ 	.word	0x000000d0


	//   ....[2]....
        /*0154*/ 	.word	0x00000170


	//   ....[3]....
        /*0158*/ 	.word	0x0000cd50


	//   ....[4]....
        /*015c*/ 	.word	0x0000cde0


	//   ....[5]....
        /*0160*/ 	.word	0x0000fc50


	//   ....[6]....
        /*0164*/ 	.word	0x0000fce0


	//----- nvinfo : EIATTR_COOP_GROUP_MASK_REGIDS
	.align		4
.L_789:
        /*0168*/ 	.byte	0x04, 0x29
        /*016a*/ 	.short	(.L_791 - .L_790)


	//   ....[0]....
.L_790:
        /*016c*/ 	.word	0xffffffff


	//   ....[1]....
        /*0170*/ 	.word	0xffffffff


	//   ....[2]....
        /*0174*/ 	.word	0xffffffff


	//   ....[3]....
        /*0178*/ 	.word	0xffffffff


	//   ....[4]....
        /*017c*/ 	.word	0xffffffff


	//   ....[5]....
        /*0180*/ 	.word	0xffffffff


	//   ....[6]....
        /*0184*/ 	.word	0xffffffff


	//   ....[7]....
        /*0188*/ 	.word	0xffffffff


	//   ....[8]....
        /*018c*/ 	.word	0xffffffff


	//   ....[9]....
        /*0190*/ 	.word	0xffffffff


	//   ....[10]....
        /*0194*/ 	.word	0xffffffff


	//   ....[11]....
        /*0198*/ 	.word	0xffffffff


	//   ....[12]....
        /*019c*/ 	.word	0xffffffff


	//   ....[13]....
        /*01a0*/ 	.word	0xffffffff


	//   ....[14]....
        /*01a4*/ 	.word	0xffffffff


	//   ....[15]....
        /*01a8*/ 	.word	0xffffffff


	//   ....[16]....
        /*01ac*/ 	.word	0xffffffff


	//   ....[17]....
        /*01b0*/ 	.word	0xffffffff


	//   ....[18]....
        /*01b4*/ 	.word	0xffffffff


	//   ....[19]....
        /*01b8*/ 	.word	0xffffffff


	//   ....[20]....
        /*01bc*/ 	.word	0xffffffff


	//   ....[21]....
        /*01c0*/ 	.word	0xffffffff


	//   ....[22]....
        /*01c4*/ 	.word	0xffffffff


	//   ....[23]....
        /*01c8*/ 	.word	0xffffffff


	//   ....[24]....
        /*01cc*/ 	.word	0xffffffff


	//   ....[25]....
        /*01d0*/ 	.word	0xffffffff


	//   ....[26]....
        /*01d4*/ 	.word	0xffffffff


	//   ....[27]....
        /*01d8*/ 	.word	0xffffffff


	//   ....[28]....
        /*01dc*/ 	.word	0xffffffff


	//   ....[29]....
        /*01e0*/ 	.word	0xffffffff


	//   ....[30]....
        /*01e4*/ 	.word	0xffffffff


	//   ....[31]....
        /*01e8*/ 	.word	0xffffffff


	//   ....[32]....
        /*01ec*/ 	.word	0xffffffff


	//   ....[33]....
        /*01f0*/ 	.word	0xffffffff


	//   ....[34]....
        /*01f4*/ 	.word	0xffffffff


	//   ....[35]....
        /*01f8*/ 	.word	0xffffffff


	//   ....[36]....
        /*01fc*/ 	.word	0xffffffff


	//   ....[37]....
        /*0200*/ 	.word	0xffffffff


	//   ....[38]....
        /*0204*/ 	.word	0xffffffff


	//   ....[39]....
        /*0208*/ 	.word	0xffffffff


	//   ....[40]....
        /*020c*/ 	.word	0xffffffff


	//   ....[41]....
        /*0210*/ 	.word	0xffffffff


	//   ....[42]....
        /*0214*/ 	.word	0xffffffff


	//   ....[43]....
        /*0218*/ 	.word	0xffffffff


	//   ....[44]....
        /*021c*/ 	.word	0xffffffff


	//   ....[45]....
        /*0220*/ 	.word	0xffffffff


	//   ....[46]....
        /*0224*/ 	.word	0xffffffff


	//   ....[47]....
        /*0228*/ 	.word	0xffffffff


	//   ....[48]....
        /*022c*/ 	.word	0xffffffff


	//   ....[49]....
        /*0230*/ 	.word	0xffffffff


	//   ....[50]....
        /*0234*/ 	.word	0xffffffff


	//   ....[51]....
        /*0238*/ 	.word	0xffffffff


	//   ....[52]....
        /*023c*/ 	.word	0xffffffff


	//   ....[53]....
        /*0240*/ 	.word	0xffffffff


	//   ....[54]....
        /*0244*/ 	.word	0xffffffff


	//   ....[55]....
        /*0248*/ 	.word	0xffffffff


	//   ....[56]....
        /*024c*/ 	.word	0xffffffff


	//   ....[57]....
        /*0250*/ 	.word	0xffffffff


	//   ....[58]....
        /*0254*/ 	.word	0xffffffff


	//   ....[59]....
        /*0258*/ 	.word	0xffffffff


	//   ....[60]....
        /*025c*/ 	.word	0xffffffff


	//   ....[61]....
        /*0260*/ 	.word	0xffffffff


	//   ....[62]....
        /*0264*/ 	.word	0xffffffff


	//   ....[63]....
        /*0268*/ 	.word	0xffffffff


	//   ....[64]....
        /*026c*/ 	.word	0xffffffff


	//   ....[65]....
        /*0270*/ 	.word	0xffffffff


	//   ....[66]....
        /*0274*/ 	.word	0xffffffff


	//   ....[67]....
        /*0278*/ 	.word	0xffffffff


	//   ....[68]....
        /*027c*/ 	.word	0xffffffff


	//   ....[69]....
        /*0280*/ 	.word	0xffffffff


	//   ....[70]....
        /*0284*/ 	.word	0xffffffff


	//   ....[71]....
        /*0288*/ 	.word	0xffffffff


	//   ....[72]....
        /*028c*/ 	.word	0xffffffff


	//   ....[73]....
        /*0290*/ 	.word	0xffffffff


	//   ....[74]....
        /*0294*/ 	.word	0xffffffff


	//   ....[75]....
        /*0298*/ 	.word	0xffffffff


	//   ....[76]....
        /*029c*/ 	.word	0xffffffff


	//   ....[77]....
        /*02a0*/ 	.word	0xffffffff


	//   ....[78]....
        /*02a4*/ 	.word	0xffffffff


	//   ....[79]....
        /*02a8*/ 	.word	0xffffffff


	//   ....[80]....
        /*02ac*/ 	.word	0xffffffff


	//   ....[81]....
        /*02b0*/ 	.word	0xffffffff


	//   ....[82]....
        /*02b4*/ 	.word	0xffffffff


	//   ....[83]....
        /*02b8*/ 	.word	0xffffffff


	//   ....[84]....
        /*02bc*/ 	.word	0xffffffff


	//   ....[85]....
        /*02c0*/ 	.word	0xffffffff


	//   ....[86]....
        /*02c4*/ 	.word	0xffffffff


	//   ....[87]....
        /*02c8*/ 	.word	0xffffffff


	//   ....[88]....
        /*02cc*/ 	.word	0xffffffff


	//   ....[89]....
        /*02d0*/ 	.word	0xffffffff


	//   ....[90]....
        /*02d4*/ 	.word	0xffffffff


	//   ....[91]....
        /*02d8*/ 	.word	0xffffffff


	//   ....[92]....
        /*02dc*/ 	.word	0xffffffff


	//   ....[93]....
        /*02e0*/ 	.word	0xffffffff


	//   ....[94]....
        /*02e4*/ 	.word	0xffffffff


	//   ....[95]....
        /*02e8*/ 	.word	0xffffffff


	//   ....[96]....
        /*02ec*/ 	.word	0xffffffff


	//   ....[97]....
        /*02f0*/ 	.word	0xffffffff


	//   ....[98]....
        /*02f4*/ 	.word	0xffffffff


	//   ....[99]....
        /*02f8*/ 	.word	0xffffffff


	//   ....[100]....
        /*02fc*/ 	.word	0xffffffff


	//   ....[101]....
        /*0300*/ 	.word	0xffffffff


	//   ....[102]....
        /*0304*/ 	.word	0xffffffff


	//   ....[103]....
        /*0308*/ 	.word	0xffffffff


	//   ....[104]....
        /*030c*/ 	.word	0xffffffff


	//   ....[105]....
        /*0310*/ 	.word	0xffffffff


	//   ....[106]....
        /*0314*/ 	.word	0xffffffff


	//   ....[107]....
        /*0318*/ 	.word	0xffffffff


	//   ....[108]....
        /*031c*/ 	.word	0xffffffff


	//   ....[109]....
        /*0320*/ 	.word	0xffffffff


	//   ....[110]....
        /*0324*/ 	.word	0xffffffff


	//   ....[111]....
        /*0328*/ 	.word	0xffffffff


	//   ....[112]....
        /*032c*/ 	.word	0xffffffff


	//   ....[113]....
        /*0330*/ 	.word	0xffffffff


	//   ....[114]....
        /*0334*/ 	.word	0xffffffff


	//   ....[115]....
        /*0338*/ 	.word	0xffffffff


	//   ....[116]....
        /*033c*/ 	.word	0xffffffff


	//   ....[117]....
        /*0340*/ 	.word	0xffffffff


	//   ....[118]....
        /*0344*/ 	.word	0xffffffff


	//   ....[119]....
        /*0348*/ 	.word	0xffffffff


	//   ....[120]....
        /*034c*/ 	.word	0xffffffff


	//   ....[121]....
        /*0350*/ 	.word	0xffffffff


	//   ....[122]....
        /*0354*/ 	.word	0xffffffff


	//   ....[123]....
        /*0358*/ 	.word	0xffffffff


	//   ....[124]....
        /*035c*/ 	.word	0xffffffff


	//   ....[125]....
        /*0360*/ 	.word	0xffffffff


	//   ....[126]....
        /*0364*/ 	.word	0xffffffff


	//   ....[127]....
        /*0368*/ 	.word	0xffffffff


	//   ....[128]....
        /*036c*/ 	.word	0xffffffff


	//   ....[129]....
        /*0370*/ 	.word	0xffffffff


	//   ....[130]....
        /*0374*/ 	.word	0xffffffff


	//   ....[131]....
        /*0378*/ 	.word	0xffffffff


	//   ....[132]....
        /*037c*/ 	.word	0xffffffff


	//   ....[133]....
        /*0380*/ 	.word	0xffffffff


	//   ....[134]....
        /*0384*/ 	.word	0xffffffff


	//   ....[135]....
        /*0388*/ 	.word	0xffffffff


	//   ....[136]....
        /*038c*/ 	.word	0xffffffff


	//   ....[137]....
        /*0390*/ 	.word	0xffffffff


	//   ....[138]....
        /*0394*/ 	.word	0xffffffff


	//   ....[139]....
        /*0398*/ 	.word	0xffffffff


	//   ....[140]....
        /*039c*/ 	.word	0xffffffff


	//   ....[141]....
        /*03a0*/ 	.word	0xffffffff


	//   ....[142]....
        /*03a4*/ 	.word	0xffffffff


	//   ....[143]....
        /*03a8*/ 	.word	0xffffffff


	//   ....[144]....
        /*03ac*/ 	.word	0xffffffff


	//   ....[145]....
        /*03b0*/ 	.word	0x0500000f


	//   ....[146]....
        /*03b4*/ 	.word	0x0500000f


	//   ....[147]....
        /*03b8*/ 	.word	0x0500000f


	//   ....[148]....
        /*03bc*/ 	.word	0x0500000f


	//   ....[149]....
        /*03c0*/ 	.word	0x0500000f


	//   ....[150]....
        /*03c4*/ 	.word	0x0500000f


	//   ....[151]....
        /*03c8*/ 	.word	0x0500000f


	//   ....[152]....
        /*03cc*/ 	.word	0x0500000f


	//   ....[153]....
        /*03d0*/ 	.word	0x0500000f


	//   ....[154]....
        /*03d4*/ 	.word	0x0500000f


	//   ....[155]....
        /*03d8*/ 	.word	0x0500000f


	//   ....[156]....
        /*03dc*/ 	.word	0x0500000f


	//   ....[157]....
        /*03e0*/ 	.word	0x0500000f


	//   ....[158]....
        /*03e4*/ 	.word	0x0500000f


	//   ....[159]....
        /*03e8*/ 	.word	0x0500000f


	//   ....[160]....
        /*03ec*/ 	.word	0x0500000f


	//   ....[161]....
        /*03f0*/ 	.word	0x0500000f


	//   ....[162]....
        /*03f4*/ 	.word	0x0500000f


	//   ....[163]....
        /*03f8*/ 	.word	0x0500000f


	//   ....[164]....
        /*03fc*/ 	.word	0x0500000f


	//   ....[165]....
        /*0400*/ 	.word	0x0500000f


	//   ....[166]....
        /*0404*/ 	.word	0x0500000f


	//   ....[167]....
        /*0408*/ 	.word	0x0500000f


	//   ....[168]....
        /*040c*/ 	.word	0x0500000f


	//   ....[169]....
        /*0410*/ 	.word	0x0500000f


	//   ....[170]....
        /*0414*/ 	.word	0x0500000f


	//   ....[171]....
        /*0418*/ 	.word	0x0500000f


	//   ....[172]....
        /*041c*/ 	.word	0x0500000f


	//   ....[173]....
        /*0420*/ 	.word	0x0500000f


	//   ....[174]....
        /*0424*/ 	.word	0x0500000f


	//   ....[175]....
        /*0428*/ 	.word	0x0500000f


	//   ....[176]....
        /*042c*/ 	.word	0x0500000f


	//   ....[177]....
        /*0430*/ 	.word	0x0500000f


	//   ....[178]....
        /*0434*/ 	.word	0x0500000f


	//   ....[179]....
        /*0438*/ 	.word	0x0500000f


	//   ....[180]....
        /*043c*/ 	.word	0x0500000f


	//   ....[181]....
        /*0440*/ 	.word	0x0500000f


	//   ....[182]....
        /*0444*/ 	.word	0x0500000f


	//   ....[183]....
        /*0448*/ 	.word	0x0500000f


	//   ....[184]....
        /*044c*/ 	.word	0x0500000f


	//   ....[185]....
        /*0450*/ 	.word	0x0500000f


	//   ....[186]....
        /*0454*/ 	.word	0x0500000f


	//   ....[187]....
        /*0458*/ 	.word	0x0500000f


	//   ....[188]....
        /*045c*/ 	.word	0x0500000f


	//   ....[189]....
        /*0460*/ 	.word	0x0500000f


	//   ....[190]....
        /*0464*/ 	.word	0x0500000f


	//   ....[191]....
        /*0468*/ 	.word	0x0500000f


	//   ....[192]....
        /*046c*/ 	.word	0x0500000f


	//   ....[193]....
        /*0470*/ 	.word	0x0500000f


	//   ....[194]....
        /*0474*/ 	.word	0x0500000f


	//   ....[195]....
        /*0478*/ 	.word	0x0500000f


	//   ....[196]....
        /*047c*/ 	.word	0x0500000f


	//   ....[197]....
        /*0480*/ 	.word	0x0500000f


	//   ....[198]....
        /*0484*/ 	.word	0x0500000f


	//   ....[199]....
        /*0488*/ 	.word	0x0500000f


	//   ....[200]....
        /*048c*/ 	.word	0x0500000f


	//   ....[201]....
        /*0490*/ 	.word	0x0500000f


	//   ....[202]....
        /*0494*/ 	.word	0x0500000f


	//   ....[203]....
        /*0498*/ 	.word	0x0500000f


	//   ....[204]....
        /*049c*/ 	.word	0x0500000f


	//   ....[205]....
        /*04a0*/ 	.word	0x0500000f


	//   ....[206]....
        /*04a4*/ 	.word	0x0500000f


	//   ....[207]....
        /*04a8*/ 	.word	0x0500000f


	//   ....[208]....
        /*04ac*/ 	.word	0x0500000f


	//   ....[209]....
        /*04b0*/ 	.word	0x0500000f


	//   ....[210]....
        /*04b4*/ 	.word	0x0500000f


	//   ....[211]....
        /*04b8*/ 	.word	0x0500000f


	//   ....[212]....
        /*04bc*/ 	.word	0x0500000f


	//   ....[213]....
        /*04c0*/ 	.word	0x0500000f


	//   ....[214]....
        /*04c4*/ 	.word	0x0500000f


	//   ....[215]....
        /*04c8*/ 	.word	0x0500000f


	//   ....[216]....
        /*04cc*/ 	.word	0x0500000f


	//   ....[217]....
        /*04d0*/ 	.word	0x0500000f


	//   ....[218]....
        /*04d4*/ 	.word	0x0500000f


	//   ....[219]....
        /*04d8*/ 	.word	0x0500000f


	//   ....[220]....
        /*04dc*/ 	.word	0x0500000f


	//   ....[221]....
        /*04e0*/ 	.word	0x0500000f


	//   ....[222]....
        /*04e4*/ 	.word	0x0500000f


	//   ....[223]....
        /*04e8*/ 	.word	0x0500000f


	//   ....[224]....
        /*04ec*/ 	.word	0x0500000f


	//   ....[225]....
        /*04f0*/ 	.word	0x0500000f


	//   ....[226]....
        /*04f4*/ 	.word	0x0500000f


	//   ....[227]....
        /*04f8*/ 	.word	0x0500000f


	//----- nvinfo : EIATTR_COOP_GROUP_INSTR_OFFSETS
	.align		4
.L_791:
        /*04fc*/ 	.byte	0x04, 0x28
        /*04fe*/ 	.short	(.L_793 - .L_792)


	//   ....[0]....
.L_792:
        /*0500*/ 	.word	0x00000070


	//   ....[1]....
        /*0504*/ 	.word	0x000000b0


	//   ....[2]....
        /*0508*/ 	.word	0x000002d0


	//   ....[3]....
        /*050c*/ 	.word	0x00000430


	//   ....[4]....
        /*0510*/ 	.word	0x00000550


	//   ....[5]....
        /*0514*/ 	.word	0x000006b0


	//   ....[6]....
        /*0518*/ 	.word	0x00001740


	//   ....[7]....
        /*051c*/ 	.word	0x000022a0


	//   ....[8]....
        /*0520*/ 	.word	0x000022e0


	//   ....[9]....
        /*0524*/ 	.word	0x00002980


	//   ....[10]....
        /*0528*/ 	.word	0x00002a80


	//   ....[11]....
        /*052c*/ 	.word	0x000030e0


	//   ....[12]....
        /*0530*/ 	.word	0x00003170


	//   ....[13]....
        /*0534*/ 	.word	0x00004b00


	//   ....[14]....
        /*0538*/ 	.word	0x00004fd0


	//   ....[15]....
        /*053c*/ 	.word	0x00004ff0


	//   ....[16]....
        /*0540*/ 	.word	0x00005050


	//   ....[17]....
        /*0544*/ 	.word	0x000056f0


	//   ....[18]....
        /*0548*/ 	.word	0x00005750


	//   ....[19]....
        /*054c*/ 	.word	0x000073f0


	//   ....[20]....
        /*0550*/ 	.word	0x00007400


	//   ....[21]....
        /*0554*/ 	.word	0x00007430


	//   ....[22]....
        /*0558*/ 	.word	0x00007440


	//   ....[23]....
        /*055c*/ 	.word	0x00008730


	//   ....[24]....
        /*0560*/ 	.word	0x00008770


	//   ....[25]....
        /*0564*/ 	.word	0x00008820


	//   ....[26]....
        /*0568*/ 	.word	0x00008830


	//   ....[27]....
        /*056c*/ 	.word	0x0000a060


	//   ....[28]....
        /*0570*/ 	.word	0x0000a090


	//   ....[29]....
        /*0574*/ 	.word	0x0000a0c0


	//   ....[30]....
        /*0578*/ 	.word	0x0000a130


	//   ....[31]....
        /*057c*/ 	.word	0x0000a800


	//   ....[32]....
        /*0580*/ 	.word	0x0000a820


	//   ....[33]....
        /*0584*/ 	.word	0x0000a930


	//   ....[34]....
        /*0588*/ 	.word	0x0000a950


	//   ....[35]....
        /*058c*/ 	.word	0x0000aa50


	//   ....[36]....
        /*0590*/ 	.word	0x0000aa70


	//   ....[37]....
        /*0594*/ 	.word	0x0000ab80


	//   ....[38]....
        /*0598*/ 	.word	0x0000aba0


	//   ....[39]....
        /*059c*/ 	.word	0x0000b530


	//   ....[40]....
        /*05a0*/ 	.word	0x0000b550


	//   ....[41]....
        /*05a4*/ 	.word	0x0000b650


	//   ....[42]....
        /*05a8*/ 	.word	0x0000b670


	//   ....[43]....
        /*05ac*/ 	.word	0x0000b770


	//   ....[44]....
        /*05b0*/ 	.word	0x0000b790


	//   ....[45]....
        /*05b4*/ 	.word	0x0000b8a0


	//   ....[46]....
        /*05b8*/ 	.word	0x0000b8c0


	//   ....[47]....
        /*05bc*/ 	.word	0x0000ba40


	//   ....[48]....
        /*05c0*/ 	.word	0x0000bc10


	//   ....[49]....
        /*05c4*/ 	.word	0x0000bc40


	//   ....[50]....
        /*05c8*/ 	.word	0x0000bc70


	//   ....[51]....
        /*05cc*/ 	.word	0x0000bca0


	//   ....[52]....
        /*05d0*/ 	.word	0x0000bcd0


	//   ....[53]....
        /*05d4*/ 	.word	0x0000bd00


	//   ....[54]....
        /*05d8*/ 	.word	0x0000be50


	//   ....[55]....
        /*05dc*/ 	.word	0x0000be80


	//   ....[56]....
        /*05e0*/ 	.word	0x0000beb0


	//   ....[57]....
        /*05e4*/ 	.word	0x0000bee0


	//   ....[58]....
        /*05e8*/ 	.word	0x0000bf10


	//   ....[59]....
        /*05ec*/ 	.word	0x0000bf40


	//   ....[60]....
        /*05f0*/ 	.word	0x0000bfd0


	//   ....[61]....
        /*05f4*/ 	.word	0x0000c030


	//   ....[62]....
        /*05f8*/ 	.word	0x0000c0c0


	//   ....[63]....
        /*05fc*/ 	.word	0x0000d940


	//   ....[64]....
        /*0600*/ 	.word	0x0000d960


	//   ....[65]....
        /*0604*/ 	.word	0x0000da10


	//   ....[66]....
        /*0608*/ 	.word	0x0000da30


	//   ....[67]....
        /*060c*/ 	.word	0x0000dad0


	//   ....[68]....
        /*0610*/ 	.word	0x0000daf0


	//   ....[69]....
        /*0614*/ 	.word	0x0000db90


	//   ....[70]....
        /*0618*/ 	.word	0x0000dbb0


	//   ....[71]....
        /*061c*/ 	.word	0x0000dc50


	//   ....[72]....
        /*0620*/ 	.word	0x0000dc70


	//   ....[73]....
        /*0624*/ 	.word	0x0000dc80


	//   ....[74]....
        /*0628*/ 	.word	0x0000dd10


	//   ....[75]....
        /*062c*/ 	.word	0x0000e430


	//   ....[76]....
        /*0630*/ 	.word	0x0000e460


	//   ....[77]....
        /*0634*/ 	.word	0x0000e4c0


	//   ....[78]....
        /*0638*/ 	.word	0x0000e520


	//   ....[79]....
        /*063c*/ 	.word	0x0000e570


	//   ....[80]....
        /*0640*/ 	.word	0x0000e5d0


	//   ....[81]....
        /*0644*/ 	.word	0x0000e620


	//   ....[82]....
        /*0648*/ 	.word	0x0000e680


	//   ....[83]....
        /*064c*/ 	.word	0x0000e6c0


	//   ....[84]....
        /*0650*/ 	.word	0x0000e730


	//   ....[85]....
        /*0654*/ 	.word	0x0000e780


	//   ....[86]....
        /*0658*/ 	.word	0x0000e7e0


	//   ....[87]....
        /*065c*/ 	.word	0x0000e820


	//   ....[88]....
        /*0660*/ 	.word	0x0000e880


	//   ....[89]....
        /*0664*/ 	.word	0x0000e8a0


	//   ....[90]....
        /*0668*/ 	.word	0x0000e8e0


	//   ....[91]....
        /*066c*/ 	.word	0x0000f0a0


	//   ....[92]....
        /*0670*/ 	.word	0x0000f0e0


	//   ....[93]....
        /*0674*/ 	.word	0x0000f0f0


	//   ....[94]....
        /*0678*/ 	.word	0x0000f150


	//   ....[95]....
        /*067c*/ 	.word	0x0000f160


	//   ....[96]....
        /*0680*/ 	.word	0x0000f1c0


	//   ....[97]....
        /*0684*/ 	.word	0x0000f1f0


	//   ....[98]....
        /*0688*/ 	.word	0x0000f230


	//   ....[99]....
        /*068c*/ 	.word	0x0000f260


	//   ....[100]....
        /*0690*/ 	.word	0x0000f2a0


	//   ....[101]....
        /*0694*/ 	.word	0x0000f2d0


	//   ....[102]....
        /*0698*/ 	.word	0x0000f310


	//   ....[103]....
        /*069c*/ 	.word	0x0000f590


	//   ....[104]....
        /*06a0*/ 	.word	0x0000f5b0


	//   ....[105]....
        /*06a4*/ 	.word	0x0000f5c0


	//   ....[106]....
        /*06a8*/ 	.word	0x0000f650


	//   ....[107]....
        /*06ac*/ 	.word	0x0000f660


	//   ....[108]....
        /*06b0*/ 	.word	0x0000f6f0


	//   ....[109]....
        /*06b4*/ 	.word	0x0000f700


	//   ....[110]....
        /*06b8*/ 	.word	0x0000f790


	//   ....[111]....
        /*06bc*/ 	.word	0x0000f7a0


	//   ....[112]....
        /*06c0*/ 	.word	0x0000f830


	//   ....[113]....
        /*06c4*/ 	.word	0x0000f840


	//   ....[114]....
        /*06c8*/ 	.word	0x0000f850


	//   ....[115]....
        /*06cc*/ 	.word	0x0000fe30


	//   ....[116]....
        /*06d0*/ 	.word	0x0000fe70


	//   ....[117]....
        /*06d4*/ 	.word	0x0000feb0


	//   ....[118]....
        /*06d8*/ 	.word	0x0000fee0


	//   ....[119]....
        /*06dc*/ 	.word	0x0000ff70


	//   ....[120]....
        /*06e0*/ 	.word	0x0000ffa0


	//   ....[121]....
        /*06e4*/ 	.word	0x00010010


	//   ....[122]....
        /*06e8*/ 	.word	0x00010040


	//   ....[123]....
        /*06ec*/ 	.word	0x000100b0


	//   ....[124]....
        /*06f0*/ 	.word	0x000100e0


	//   ....[125]....
        /*06f4*/ 	.word	0x00010110


	//   ....[126]....
        /*06f8*/ 	.word	0x00010160


	//   ....[127]....
        /*06fc*/ 	.word	0x00010540


	//   ....[128]....
        /*0700*/ 	.word	0x00010570


	//   ....[129]....
        /*0704*/ 	.word	0x000105a0


	//   ....[130]....
        /*0708*/ 	.word	0x000105d0


	//   ....[131]....
        /*070c*/ 	.word	0x00010600


	//   ....[132]....
        /*0710*/ 	.word	0x00010630


	//   ....[133]....
        /*0714*/ 	.word	0x00010660


	//   ....[134]....
        /*0718*/ 	.word	0x00010690


	//   ....[135]....
        /*071c*/ 	.word	0x00010810


	//   ....[136]....
        /*0720*/ 	.word	0x00010840


	//   ....[137]....
        /*0724*/ 	.word	0x00010870


	//   ....[138]....
        /*0728*/ 	.word	0x000108a0


	//   ....[139]....
        /*072c*/ 	.word	0x000108d0


	//   ....[140]....
        /*0730*/ 	.word	0x00010900


	//   ....[141]....
        /*0734*/ 	.word	0x000109c0


	//   ....[142]....
        /*0738*/ 	.word	0x000109e0


	//   ....[143]....
        /*073c*/ 	.word	0x00010a50


	//   ....[144]....
        /*0740*/ 	.word	0x000110f0


	//   ....[145]....
        /*0744*/ 	.word	0x000116a0


	//   ....[146]....
        /*0748*/ 	.word	0x00011790


	//   ....[147]....
        /*074c*/ 	.word	0x00011830


	//   ....[148]....
        /*0750*/ 	.word	0x00011890


	//   ....[149]....
        /*0754*/ 	.word	0x000119a0


	//   ....[150]....
        /*0758*/ 	.word	0x00011a10


	//   ....[151]....
        /*075c*/ 	.word	0x00011b20


	//   ....[152]....
        /*0760*/ 	.word	0x00011b90


	//   ....[153]....
        /*0764*/ 	.word	0x00011ca0


	//   ....[154]....
        /*0768*/ 	.word	0x00011d10


	//   ....[155]....
        /*076c*/ 	.word	0x00011e20


	//   ....[156]....
        /*0770*/ 	.word	0x00011e90


	//   ....[157]....
        /*0774*/ 	.word	0x00011f30


	//   ....[158]....
        /*0778*/ 	.word	0x00012040


	//   ....[159]....
        /*077c*/ 	.word	0x000120b0


	//   ....[160]....
        /*0780*/ 	.word	0x00012130


	//   ....[161]....
        /*0784*/ 	.word	0x00012200


	//   ....[162]....
        /*0788*/ 	.word	0x00012280


	//   ....[163]....
        /*078c*/ 	.word	0x00012360


	//   ....[164]....
        /*0790*/ 	.word	0x000123e0


	//   ....[165]....
        /*0794*/ 	.word	0x000124c0


	//   ....[166]....
        /*0798*/ 	.word	0x00012540


	//   ....[167]....
        /*079c*/ 	.word	0x00012620


	//   ....[168]....
        /*07a0*/ 	.word	0x000126a0


	//   ....[169]....
        /*07a4*/ 	.word	0x00012780


	//   ....[170]....
        /*07a8*/ 	.word	0x00012800


	//   ....[171]....
        /*07ac*/ 	.word	0x000128d0


	//   ....[172]....
        /*07b0*/ 	.word	0x00012950


	//   ....[173]....
        /*07b4*/ 	.word	0x00012a10


	//   ....[174]....
        /*07b8*/ 	.word	0x00012b40


	//   ....[175]....
        /*07bc*/ 	.word	0x00012c00


	//   ....[176]....
        /*07c0*/ 	.word	0x00012c80


	//   ....[177]....
        /*07c4*/ 	.word	0x00012d50


	//   ....[178]....
        /*07c8*/ 	.word	0x00012db0


	//   ....[179]....
        /*07cc*/ 	.word	0x00012e80


	//   ....[180]....
        /*07d0*/ 	.word	0x00012ee0


	//   ....[181]....
        /*07d4*/ 	.word	0x00012fb0


	//   ....[182]....
        /*07d8*/ 	.word	0x00013010


	//   ....[183]....
        /*07dc*/ 	.word	0x000130e0


	//   ....[184]....
        /*07e0*/ 	.word	0x00013140


	//   ....[185]....
        /*07e4*/ 	.word	0x00013220


	//   ....[186]....
        /*07e8*/ 	.word	0x00013310


	//   ....[187]....
        /*07ec*/ 	.word	0x000133b0


	//   ....[188]....
        /*07f0*/ 	.word	0x00013410


	//   ....[189]....
        /*07f4*/ 	.word	0x00013510


	//   ....[190]....
        /*07f8*/ 	.word	0x00013570


	//   ....[191]....
        /*07fc*/ 	.word	0x00013670


	//   ....[192]....
        /*0800*/ 	.word	0x000136d0


	//   ....[193]....
        /*0804*/ 	.word	0x000137d0


	//   ....[194]....
        /*0808*/ 	.word	0x00013830


	//   ....[195]....
        /*080c*/ 	.word	0x00013930


	//   ....[196]....
        /*0810*/ 	.word	0x00013990


	//   ....[197]....
        /*0814*/ 	.word	0x00013a60


	//   ....[198]....
        /*0818*/ 	.word	0x00013ba0


	//   ....[199]....
        /*081c*/ 	.word	0x00013c50


	//   ....[200]....
        /*0820*/ 	.word	0x00013d20


	//   ....[201]....
        /*0824*/ 	.word	0x00013df0


	//   ....[202]....
        /*0828*/ 	.word	0x00013e50


	//   ....[203]....
        /*082c*/ 	.word	0x00013f40


	//   ....[204]....
        /*0830*/ 	.word	0x00013fa0


	//   ....[205]....
        /*0834*/ 	.word	0x00014090


	//   ....[206]....
        /*0838*/ 	.word	0x000140f0


	//   ....[207]....
        /*083c*/ 	.word	0x000141e0


	//   ....[208]....
        /*0840*/ 	.word	0x00014240


	//   ....[209]....
        /*0844*/ 	.word	0x00014320


	//   ....[210]....
        /*0848*/ 	.word	0x000143b0


	//   ....[211]....
        /*084c*/ 	.word	0x00014450


	//   ....[212]....
        /*0850*/ 	.word	0x00014570


	//   ....[213]....
        /*0854*/ 	.word	0x000145e0


	//   ....[214]....
        /*0858*/ 	.word	0x00014650


	//   ....[215]....
        /*085c*/ 	.word	0x000146c0


	//   ....[216]....
        /*0860*/ 	.word	0x00014730


	//   ....[217]....
        /*0864*/ 	.word	0x000147b0


	//   ....[218]....
        /*0868*/ 	.word	0x00014840


	//   ....[219]....
        /*086c*/ 	.word	0x000148d0


	//   ....[220]....
        /*0870*/ 	.word	0x00014940


	//   ....[221]....
        /*0874*/ 	.word	0x000149b0


	//   ....[222]....
        /*0878*/ 	.word	0x00014a20


	//   ....[223]....
        /*087c*/ 	.word	0x00014aa0


	//   ....[224]....
        /*0880*/ 	.word	0x00014b10


	//   ....[225]....
        /*0884*/ 	.word	0x00014bb0


	//   ....[226]....
        /*0888*/ 	.word	0x00014c40


	//   ....[227]....
        /*088c*/ 	.word	0x00014d60


	//----- nvinfo : EIATTR_REG_RECONFIG
	.align		4
.L_793:
        /*0890*/ 	.byte	0x01, 0x54
	.zero		2


	//----- nvinfo : EIATTR_SYSCALL_OFFSETS
	.align		4
        /*0894*/ 	.byte	0x04, 0x46
        /*0896*/ 	.short	(.L_795 - .L_794)


	//   ....[0]....
.L_794:
        /*0898*/ 	.word	0x00001920


	//   ....[1]....
        /*089c*/ 	.word	0x0000cf40


	//   ....[2]....
        /*08a0*/ 	.word	0x0000d090


	//   ....[3]....
        /*08a4*/ 	.word	0x0000d180


	//   ....[4]....
        /*08a8*/ 	.word	0x0000e0a0


	//----- nvinfo : EIATTR_MBARRIER_INSTR_OFFSETS
	.align		4
.L_795:
        /*08ac*/ 	.byte	0x04, 0x39
        /*08ae*/ 	.short	(.L_797 - .L_796)


	//   ....[0]....
.L_796:
        /*08b0*/ 	.word	0x00000180
        /*08b4*/ 	.word	0x000000ff
        /*08b8*/ 	.word	0x00030800
        /*08bc*/ 	.short	0x0100
        /*08be*/ 	.byte	0x08
	.zero		1


	//   ....[1]....
        /*08c0*/ 	.word	0x00000190
        /*08c4*/ 	.word	0x000000ff
        /*08c8*/ 	.word	0x00030820
        /*08cc*/ 	.short	0x0100
        /*08ce*/ 	.byte	0x08
	.zero		1


	//   ....[2]....
        /*08d0*/ 	.word	0x00000280
        /*08d4*/ 	.word	0x000000ff
        /*08d8*/ 	.word	0x00030830
        /*08dc*/ 	.short	0x0100
        /*08de*/ 	.byte	0x08
	.zero		1


	//   ....[3]....
        /*08e0*/ 	.word	0x00000290
        /*08e4*/ 	.word	0x000000ff
        /*08e8*/ 	.word	0x00030840
        /*08ec*/ 	.short	0x0100
        /*08ee*/ 	.byte	0x08
	.zero		1


	//   ....[4]....
        /*08f0*/ 	.word	0x000002a0
        /*08f4*/ 	.word	0x000000ff
        /*08f8*/ 	.word	0x00030838
        /*08fc*/ 	.short	0x0100
        /*08fe*/ 	.byte	0x08
	.zero		1


	//   ....[5]....
        /*0900*/ 	.word	0x000002b0
        /*0904*/ 	.word	0x000000ff
        /*0908*/ 	.word	0x00030848
        /*090c*/ 	.short	0x0100
        /*090e*/ 	.byte	0x08
	.zero		1


	//   ....[6]....
        /*0910*/ 	.word	0x000003e0
        /*0914*/ 	.word	0x000000ff
        /*0918*/ 	.word	0x00030850
        /*091c*/ 	.short	0x0100
        /*091e*/ 	.byte	0x08
	.zero		1


	//   ....[7]....
        /*0920*/ 	.word	0x000003f0
        /*0924*/ 	.word	0x000000ff
        /*0928*/ 	.word	0x00030860
        /*092c*/ 	.short	0x0100
        /*092e*/ 	.byte	0x08
	.zero		1


	//   ....[8]....
        /*0930*/ 	.word	0x00000400
        /*0934*/ 	.word	0x000000ff
        /*0938*/ 	.word	0x00030858
        /*093c*/ 	.short	0x0100
        /*093e*/ 	.byte	0x08
	.zero		1


	//   ....[9]....
        /*0940*/ 	.word	0x00000410
        /*0944*/ 	.word	0x000000ff
        /*0948*/ 	.word	0x00030868
        /*094c*/ 	.short	0x0100
        /*094e*/ 	.byte	0x08
	.zero		1


	//   ....[10]....
        /*0950*/ 	.word	0x00000500
        /*0954*/ 	.word	0x000000ff
        /*0958*/ 	.word	0x00030870
        /*095c*/ 	.short	0x0100
        /*095e*/ 	.byte	0x06
	.zero		1


	//   ....[11]....
        /*0960*/ 	.word	0x00000510
        /*0964*/ 	.word	0x000000ff
        /*0968*/ 	.word	0x00030880
        /*096c*/ 	.short	0x0100
        /*096e*/ 	.byte	0x06
	.zero		1


	//   ....[12]....
        /*0970*/ 	.word	0x00000520
        /*0974*/ 	.word	0x000000ff
        /*0978*/ 	.word	0x00030878
        /*097c*/ 	.short	0x0100
        /*097e*/ 	.byte	0x06
	.zero		1


	//   ....[13]....
        /*0980*/ 	.word	0x00000530
        /*0984*/ 	.word	0x000000ff
        /*0988*/ 	.word	0x00030888
        /*098c*/ 	.short	0x0100
        /*098e*/ 	.byte	0x06
	.zero		1


	//   ....[14]....
        /*0990*/ 	.word	0x00000660
        /*0994*/ 	.word	0x000000ff
        /*0998*/ 	.word	0x00030890
        /*099c*/ 	.short	0x0100
        /*099e*/ 	.byte	0x08
	.zero		1


	//   ....[15]....
        /*09a0*/ 	.word	0x00000670
        /*09a4*/ 	.word	0x000000ff
        /*09a8*/ 	.word	0x000308a0
        /*09ac*/ 	.short	0x0100
        /*09ae*/ 	.byte	0x08
	.zero		1


	//   ....[16]....
        /*09b0*/ 	.word	0x00000680
        /*09b4*/ 	.word	0x000000ff
        /*09b8*/ 	.word	0x00030898
        /*09bc*/ 	.short	0x0100
        /*09be*/ 	.byte	0x08
	.zero		1


	//   ....[17]....
        /*09c0*/ 	.word	0x00000690
        /*09c4*/ 	.word	0x000000ff
        /*09c8*/ 	.word	0x000308a8
        /*09cc*/ 	.short	0x0100
        /*09ce*/ 	.byte	0x08
	.zero		1


	//   ....[18]....
        /*09d0*/ 	.word	0x000007d0
        /*09d4*/ 	.word	0x000000ff
        /*09d8*/ 	.word	0x000308b0
        /*09dc*/ 	.short	0x0100
        /*09de*/ 	.byte	0x08
	.zero		1


	//   ....[19]....
        /*09e0*/ 	.word	0x000007e0
        /*09e4*/ 	.word	0x000000ff
        /*09e8*/ 	.word	0x000308c0
        /*09ec*/ 	.short	0x0100
        /*09ee*/ 	.byte	0x08
	.zero		1


	//   ....[20]....
        /*09f0*/ 	.word	0x000007f0
        /*09f4*/ 	.word	0x000000ff
        /*09f8*/ 	.word	0x000308b8
        /*09fc*/ 	.short	0x0100
        /*09fe*/ 	.byte	0x08
	.zero		1


	//   ....[21]....
        /*0a00*/ 	.word	0x00000800
        /*0a04*/ 	.word	0x000000ff
        /*0a08*/ 	.word	0x000308c8
        /*0a0c*/ 	.short	0x0100
        /*0a0e*/ 	.byte	0x08
	.zero		1


	//   ....[22]....
        /*0a10*/ 	.word	0x000019c0
        /*0a14*/ 	.word	0x000000ff
        /*0a18*/ 	.word	0x00030800
        /*0a1c*/ 	.short	0x010a
        /*0a1e*/ 	.byte	0x28
	.zero		1


	//   ....[23]....
        /*0a20*/ 	.word	0x00001a40
        /*0a24*/ 	.word	0x00000000
        /*0a28*/ 	.word	0x00030830
        /*0a2c*/ 	.short	0x010a
        /*0a2e*/ 	.byte	0x3f
	.zero		1


	//   ....[24]....
        /*0a30*/ 	.word	0x00001a80
        /*0a34*/ 	.word	0x00000000
        /*0a38*/ 	.word	0x00030830
        /*0a3c*/ 	.short	0x010a
        /*0a3e*/ 	.byte	0x3f
	.zero		1


	//   ....[25]....
        /*0a40*/ 	.word	0x00002520
        /*0a44*/ 	.word	0x000000ff
        /*0a48*/ 	.word	0x00000000
        /*0a4c*/ 	.short	0x0101
        /*0a4e*/ 	.byte	0x05
	.zero		1


	//   ....[26]....
        /*0a50*/ 	.word	0x00003bf0
        /*0a54*/ 	.word	0x000000ff
        /*0a58*/ 	.word	0x00030830
        /*0a5c*/ 	.short	0x010a
        /*0a5e*/ 	.byte	0x07
	.zero		1


	//   ....[27]....
        /*0a60*/ 	.word	0x00003c30
        /*0a64*/ 	.word	0x000000ff
        /*0a68*/ 	.word	0x00030830
        /*0a6c*/ 	.short	0x010a
        /*0a6e*/ 	.byte	0x07
	.zero		1


	//   ....[28]....
        /*0a70*/ 	.word	0x00004770
        /*0a74*/ 	.word	0x000000ff
        /*0a78*/ 	.word	0x00030850
        /*0a7c*/ 	.short	0x010a
        /*0a7e*/ 	.byte	0x0a
	.zero		1


	//   ....[29]....
        /*0a80*/ 	.word	0x000047b0
        /*0a84*/ 	.word	0x000000ff
        /*0a88*/ 	.word	0x00030850
        /*0a8c*/ 	.short	0x010a
        /*0a8e*/ 	.byte	0x0a
	.zero		1


	//   ....[30]....
        /*0a90*/ 	.word	0x00004b20
        /*0a94*/ 	.word	0x000000ff
        /*0a98*/ 	.word	0x00000000
        /*0a9c*/ 	.short	0x0101
        /*0a9e*/ 	.byte	0x07
	.zero		1


	//   ....[31]....
        /*0aa0*/ 	.word	0x00006070
        /*0aa4*/ 	.word	0x000000ff
        /*0aa8*/ 	.word	0x00000000
        /*0aac*/ 	.short	0x0101
        /*0aae*/ 	.byte	0x0a
	.zero		1


	//   ....[32]....
        /*0ab0*/ 	.word	0x00006260
        /*0ab4*/ 	.word	0x000000ff
        /*0ab8*/ 	.word	0x00030830
        /*0abc*/ 	.short	0x010a
        /*0abe*/ 	.byte	0x07
	.zero		1


	//   ....[33]....
        /*0ac0*/ 	.word	0x000062a0
        /*0ac4*/ 	.word	0x000000ff
        /*0ac8*/ 	.word	0x00030830
        /*0acc*/ 	.short	0x010a
        /*0ace*/ 	.byte	0x07
	.zero		1


	//   ....[34]....
        /*0ad0*/ 	.word	0x00006de0
        /*0ad4*/ 	.word	0x000000ff
        /*0ad8*/ 	.word	0x00030850
        /*0adc*/ 	.short	0x010a
        /*0ade*/ 	.byte	0x0e
	.zero		1


	//   ....[35]....
        /*0ae0*/ 	.word	0x00006e20
        /*0ae4*/ 	.word	0x000000ff
        /*0ae8*/ 	.word	0x00030850
        /*0aec*/ 	.short	0x010a
        /*0aee*/ 	.byte	0x0e
	.zero		1


	//   ....[36]....
        /*0af0*/ 	.word	0x00007210
        /*0af4*/ 	.word	0x000000ff
        /*0af8*/ 	.word	0x00000000
        /*0afc*/ 	.short	0x0101
        /*0afe*/ 	.byte	0x05
	.zero		1


	//   ....[37]....
        /*0b00*/ 	.word	0x00007f80
        /*0b04*/ 	.word	0x000000ff
        /*0b08*/ 	.word	0x00000000
        /*0b0c*/ 	.short	0x0101
        /*0b0e*/ 	.byte	0x0e
	.zero		1


	//   ....[38]....
        /*0b10*/ 	.word	0x000086a0
        /*0b14*/ 	.word	0x000000ff
        /*0b18*/ 	.word	0x00030850
        /*0b1c*/ 	.short	0x010a
        /*0b1e*/ 	.byte	0x05
	.zero		1


	//   ....[39]....
        /*0b20*/ 	.word	0x000086e0
        /*0b24*/ 	.word	0x000000ff
        /*0b28*/ 	.word	0x00030850
        /*0b2c*/ 	.short	0x010a
        /*0b2e*/ 	.byte	0x05
	.zero		1


	//   ....[40]....
        /*0b30*/ 	.word	0x00008d10
        /*0b34*/ 	.word	0x000000ff
        /*0b38*/ 	.word	0x00000000
        /*0b3c*/ 	.short	0x0101
        /*0b3e*/ 	.byte	0x04
	.zero		1


	//   ....[41]....
        /*0b40*/ 	.word	0x0000a7f0
        /*0b44*/ 	.word	0x0000002a
        /*0b48*/ 	.word	0x00000000
        /*0b4c*/ 	.short	0x0101
        /*0b4e*/ 	.byte	0x3f
	.zero		1


	//   ....[42]....
        /*0b50*/ 	.word	0x0000d720
        /*0b54*/ 	.word	0x00000007
        /*0b58*/ 	.word	0x00030840
        /*0b5c*/ 	.short	0x010a
        /*0b5e*/ 	.byte	0x3f
	.zero		1


	//   ....[43]....
        /*0b60*/ 	.word	0x0000ddd0
        /*0b64*/ 	.word	0x00000007
        /*0b68*/ 	.word	0x00030830
        /*0b6c*/ 	.short	0x0107
        /*0b6e*/ 	.byte	0x3f
	.zero		1


	//   ....[44]....
        /*0b70*/ 	.word	0x0000dea0
        /*0b74*/ 	.word	0x00000007
        /*0b78*/ 	.word	0x00030830
        /*0b7c*/ 	.short	0x0101
        /*0b7e*/ 	.byte	0x3f
	.zero		1


	//   ....[45]....
        /*0b80*/ 	.word	0x0000e9f0
        /*0b84*/ 	.word	0x00000016
        /*0b88*/ 	.word	0x00030800
        /*0b8c*/ 	.short	0x0107
        /*0b8e*/ 	.byte	0x3f
	.zero		1


	//   ....[46]....
        /*0b90*/ 	.word	0x0000eaf0
        /*0b94*/ 	.word	0x00000016
        /*0b98*/ 	.word	0x00030800
        /*0b9c*/ 	.short	0x0101
        /*0b9e*/ 	.byte	0x3f
	.zero		1


	//   ....[47]....
        /*0ba0*/ 	.word	0x0000eb10
        /*0ba4*/ 	.word	0x00000016
        /*0ba8*/ 	.word	0x00030820
        /*0bac*/ 	.short	0x010a
        /*0bae*/ 	.byte	0x3f
	.zero		1


	//   ....[48]....
        /*0bb0*/ 	.word	0x0000eee0
        /*0bb4*/ 	.word	0x00000007
        /*0bb8*/ 	.word	0x00030840
        /*0bbc*/ 	.short	0x010a
        /*0bbe*/ 	.byte	0x3f
	.zero		1


	//   ....[49]....
        /*0bc0*/ 	.word	0x0000f3c0
        /*0bc4*/ 	.word	0x00000007
        /*0bc8*/ 	.word	0x00030830
        /*0bcc*/ 	.short	0x0107
        /*0bce*/ 	.byte	0x3f
	.zero		1


	//   ....[50]....
        /*0bd0*/ 	.word	0x0000f470
        /*0bd4*/ 	.word	0x00000007
        /*0bd8*/ 	.word	0x00030830
        /*0bdc*/ 	.short	0x0101
        /*0bde*/ 	.byte	0x3f
	.zero		1


	//   ....[51]....
        /*0be0*/ 	.word	0x0000f4e0
        /*0be4*/ 	.word	0x00000006
        /*0be8*/ 	.word	0x00030860
        /*0bec*/ 	.short	0x010a
        /*0bee*/ 	.byte	0x3f
	.zero		1


	//   ....[52]....
        /*0bf0*/ 	.word	0x0000fa30
        /*0bf4*/ 	.word	0x00000006
        /*0bf8*/ 	.word	0x00030850
        /*0bfc*/ 	.short	0x0107
        /*0bfe*/ 	.byte	0x3f
	.zero		1


	//   ....[53]....
        /*0c00*/ 	.word	0x0000fb80
        /*0c04*/ 	.word	0x00000006
        /*0c08*/ 	.word	0x00030850
        /*0c0c*/ 	.short	0x0101
        /*0c0e*/ 	.byte	0x3f
	.zero		1


	//   ....[54]....
        /*0c10*/ 	.word	0x0000fd80
        /*0c14*/ 	.word	0x00000000
        /*0c18*/ 	.word	0x00030860
        /*0c1c*/ 	.short	0x010a
        /*0c1e*/ 	.byte	0x3f
	.zero		1


	//   ....[55]....
        /*0c20*/ 	.word	0x00010290
        /*0c24*/ 	.word	0x00000000
        /*0c28*/ 	.word	0x00030850
        /*0c2c*/ 	.short	0x0107
        /*0c2e*/ 	.byte	0x3f
	.zero		1


	//   ....[56]....
        /*0c30*/ 	.word	0x00010340
        /*0c34*/ 	.word	0x00000000
        /*0c38*/ 	.word	0x00030850
        /*0c3c*/ 	.short	0x0101
        /*0c3e*/ 	.byte	0x3f
	.zero		1


	//   ....[57]....
        /*0c40*/ 	.word	0x00011070
        /*0c44*/ 	.word	0x00000004
        /*0c48*/ 	.word	0x00030820
        /*0c4c*/ 	.short	0x010a
        /*0c4e*/ 	.byte	0x3f
	.zero		1


	//   ....[58]....
        /*0c50*/ 	.word	0x00011210
        /*0c54*/ 	.word	0x00000005
        /*0c58*/ 	.word	0x00030840
        /*0c5c*/ 	.short	0x010a
        /*0c5e*/ 	.byte	0x3f
	.zero		1


	//   ....[59]....
        /*0c60*/ 	.word	0x000112b0
        /*0c64*/ 	.word	0x0000001b
        /*0c68*/ 	.word	0x00030840
        /*0c6c*/ 	.short	0x010a
        /*0c6e*/ 	.byte	0x3f
	.zero		1


	//   ....[60]....
        /*0c70*/ 	.word	0x000112f0
        /*0c74*/ 	.word	0x00000005
        /*0c78*/ 	.word	0x00030860
        /*0c7c*/ 	.short	0x010a
        /*0c7e*/ 	.byte	0x3f
	.zero		1


	//   ....[61]....
        /*0c80*/ 	.word	0x00011330
        /*0c84*/ 	.word	0x0000001b
        /*0c88*/ 	.word	0x00030860
        /*0c8c*/ 	.short	0x010a
        /*0c8e*/ 	.byte	0x3f
	.zero		1


	//   ....[62]....
        /*0c90*/ 	.word	0x000113a0
        /*0c94*/ 	.word	0x00000003
        /*0c98*/ 	.word	0x00030800
        /*0c9c*/ 	.short	0x010a
        /*0c9e*/ 	.byte	0x3f
	.zero		1


	//   ....[63]....
        /*0ca0*/ 	.word	0x000113f0
        /*0ca4*/ 	.word	0x00000000
        /*0ca8*/ 	.word	0x00030830
        /*0cac*/ 	.short	0x010a
        /*0cae*/ 	.byte	0x3f
	.zero		1


	//   ....[64]....
        /*0cb0*/ 	.word	0x00011450
        /*0cb4*/ 	.word	0x00000004
        /*0cb8*/ 	.word	0x00030830
        /*0cbc*/ 	.short	0x010a
        /*0cbe*/ 	.byte	0x3f
	.zero		1


	//   ....[65]....
        /*0cc0*/ 	.word	0x000114b0
        /*0cc4*/ 	.word	0x00000003
        /*0cc8*/ 	.word	0x00030850
        /*0ccc*/ 	.short	0x010a
        /*0cce*/ 	.byte	0x3f
	.zero		1


	//   ....[66]....
        /*0cd0*/ 	.word	0x00011510
        /*0cd4*/ 	.word	0x00000004
        /*0cd8*/ 	.word	0x00030830
        /*0cdc*/ 	.short	0x010a
        /*0cde*/ 	.byte	0x3f
	.zero		1


	//   ....[67]....
        /*0ce0*/ 	.word	0x00011570
        /*0ce4*/ 	.word	0x00000003
        /*0ce8*/ 	.word	0x00030850
        /*0cec*/ 	.short	0x010a
        /*0cee*/ 	.byte	0x3f
	.zero		1


	//   ....[68]....
        /*0cf0*/ 	.word	0x000115d0
        /*0cf4*/ 	.word	0x00000007
        /*0cf8*/ 	.word	0x00030850
        /*0cfc*/ 	.short	0x010a
        /*0cfe*/ 	.byte	0x3f
	.zero		1


	//   ....[69]....
        /*0d00*/ 	.word	0x000116e0
        /*0d04*/ 	.word	0x00000007
        /*0d08*/ 	.word	0x00030840
        /*0d0c*/ 	.short	0x010a
        /*0d0e*/ 	.byte	0x3f
	.zero		1


	//   ....[70]....
        /*0d10*/ 	.word	0x00012a40
        /*0d14*/ 	.word	0x00000016
        /*0d18*/ 	.word	0x00030820
        /*0d1c*/ 	.short	0x010a
        /*0d1e*/ 	.byte	0x3f
	.zero		1


	//   ....[71]....
        /*0d20*/ 	.word	0x00012a90
        /*0d24*/ 	.word	0x00000007
        /*0d28*/ 	.word	0x00030840
        /*0d2c*/ 	.short	0x010a
        /*0d2e*/ 	.byte	0x3f
	.zero		1


	//   ....[72]....
        /*0d30*/ 	.word	0x00013260
        /*0d34*/ 	.word	0x00000006
        /*0d38*/ 	.word	0x00030860
        /*0d3c*/ 	.short	0x010a
        /*0d3e*/ 	.byte	0x3f
	.zero		1


	//   ....[73]....
        /*0d40*/ 	.word	0x00013af0
        /*0d44*/ 	.word	0x00000000
        /*0d48*/ 	.word	0x00030860
        /*0d4c*/ 	.short	0x010a
        /*0d4e*/ 	.byte	0x3f
	.zero		1


	//   ....[74]....
        /*0d50*/ 	.word	0x00014c80
        /*0d54*/ 	.word	0x00000004
        /*0d58*/ 	.word	0x00030820
        /*0d5c*/ 	.short	0x010a
        /*0d5e*/ 	.byte	0x3f
	.zero		1


	//   ....[75]....
        /*0d60*/ 	.word	0x00014e20
        /*0d64*/ 	.word	0x00000005
        /*0d68*/ 	.word	0x00030840
        /*0d6c*/ 	.short	0x010a
        /*0d6e*/ 	.byte	0x3f
	.zero		1


	//   ....[76]....
        /*0d70*/ 	.word	0x00014e70
        /*0d74*/ 	.word	0x0000001b
        /*0d78*/ 	.word	0x00030840
        /*0d7c*/ 	.short	0x010a
        /*0d7e*/ 	.byte	0x3f
	.zero		1


	//   ....[77]....
        /*0d80*/ 	.word	0x00014ec0
        /*0d84*/ 	.word	0x00000005
        /*0d88*/ 	.word	0x00030860
        /*0d8c*/ 	.short	0x010a
        /*0d8e*/ 	.byte	0x3f
	.zero		1


	//----- nvinfo : EIATTR_NUM_MBARRIERS
	.align		4
.L_797:
        /*0d90*/ 	.byte	0x03, 0x38
        /*0d92*/ 	.short	0x0016


	//----- nvinfo : EIATTR_EXIT_INSTR_OFFSETS
	.align		4
        /*0d94*/ 	.byte	0x04, 0x1c
        /*0d96*/ 	.short	(.L_799 - .L_798)


	//   ....[0]....
.L_798:
        /*0d98*/ 	.word	0x00000990


	//   ....[1]....
        /*0d9c*/ 	.word	0x0000b9f0


	//   ....[2]....
        /*0da0*/ 	.word	0x00011380


	//----- nvinfo : EIATTR_MAX_THREADS
	.align		4
.L_799:
        /*0da4*/ 	.byte	0x04, 0x05
        /*0da6*/ 	.short	(.L_801 - .L_800)
.L_800:
        /*0da8*/ 	.word	0x00000180
        /*0dac*/ 	.word	0x00000001
        /*0db0*/ 	.word	0x00000001


	//----- nvinfo : EIATTR_CRS_STACK_SIZE
	.align		4
.L_801:
        /*0db4*/ 	.byte	0x04, 0x1e
        /*0db6*/ 	.short	(.L_803 - .L_802)
.L_802:
        /*0db8*/ 	.word	0x00000000


	//----- nvinfo : EIATTR_CBANK_PARAM_SIZE
	.align		4
.L_803:
        /*0dbc*/ 	.byte	0x03, 0x19
        /*0dbe*/ 	.short	0x0af0


	//----- nvinfo : EIATTR_PARAM_CBANK
	.align		4
        /*0dc0*/ 	.byte	0x04, 0x0a
        /*0dc2*/ 	.short	(.L_805 - .L_804)
	.align		4
.L_804:
        /*0dc4*/ 	.word	index@(.nv.constant0._ZN7cutlass13device_kernelIN5flash11enable_sm90INS1_16FlashAttnFwdSm90INS1_25CollectiveMainloopFwdSm90ILi2EN4cute5tupleIJNS5_1CILi1EEES8_S8_EEENS6_IJNS7_ILi128EEENS7_ILi96EEENS7_ILi192EEEEEELi192ENS_6half_tEfNS_4arch4Sm90ELb1ELb0ELb0ELb1ELb1ELb0ELb0ELb1ELb1ELb1ELb0ELb0EEENS1_21CollectiveEpilogueFwdINS6_IJSA_SC_SB_EEES9_SE_SG_Li256ELb1ELb1ELb0ELb0EEENS1_36VarlenDynamicPersistentTileSchedulerILi128ELi96ELi256ELi128ELb0ELb1ELb1ELb1ELb1ELb1EEEEEEEEEvNT_6ParamsE)
        /*0dc8*/ 	.short	0x0210
        /*0dca*/ 	.short	0x0af0


	//----- nvinfo : EIATTR_SW_WAR
	.align		4
.L_805:
        /*0dcc*/ 	.byte	0x04, 0x36
        /*0dce*/ 	.short	(.L_807 - .L_806)
.L_806:
        /*0dd0*/ 	.word	0x00000008
.L_807:


//--------------------- .nv.info._ZN7cutlass13device_kernelIN5flash11enable_sm90INS1_16FlashAttnFwdSm90INS1_25CollectiveMainloopFwdSm90ILi2EN4cute5tupleIJNS5_1CILi1EEES8_S8_EEENS6_IJNS7_ILi128EEENS7_ILi96EEENS7_ILi192EEEEEELi192ENS_6half_tEfNS_4arch4Sm90ELb1ELb0ELb0ELb1ELb1ELb1ELb0ELb1ELb1ELb1ELb0ELb0EEENS1_21CollectiveEpilogueFwdINS6_IJSA_SC_SB_EEES9_SE_SG_Li256ELb1ELb1ELb0ELb0EEENS1_36VarlenDynamicPersistentTileSchedulerILi128ELi96ELi256ELi128ELb0ELb1ELb1ELb1ELb1ELb1EEEEEEEEEvNT_6ParamsE --------------------------
	.section	.nv.info._ZN7cutlass13device_kernelIN5flash11enable_sm90INS1_16FlashAttnFwdSm90INS1_25CollectiveMainloopFwdSm90ILi2EN4cute5tupleIJNS5_1CILi1EEES8_S8_EEENS6_IJNS7_ILi128EEENS7_ILi96EEENS7_ILi192EEEEEELi192ENS_6half_tEfNS_4arch4Sm90ELb1ELb0ELb0ELb1ELb1ELb1ELb0ELb1ELb1ELb1ELb0ELb0EEENS1_21CollectiveEpilogueFwdINS6_IJSA_SC_SB_EEES9_SE_SG_Li256ELb1ELb1ELb0ELb0EEENS1_36VarlenDynamicPersistentTileSchedulerILi128ELi96ELi256ELi128ELb0ELb1ELb1ELb1ELb1ELb1EEEEEEEEEvNT_6ParamsE,"",@"SHT_CUDA_INFO"
	.sectionflags	@""
	.align	4


	//----- nvinfo : EIATTR_CUDA_API_VERSION
	.align		4
        /*0000*/ 	.byte	0x04, 0x37
        /*0002*/ 	.short	(.L_809 - .L_808)
.L_808:
        /*0004*/ 	.word	0x00000082


	//----- nvinfo : EIATTR_KPARAM_INFO
	.align		4
.L_809:
        /*0008*/ 	.byte	0x04, 0x17
        /*000a*/ 	.short	(.L_811 - .L_810)
.L_810:
        /*000c*/ 	.word	0x00000000
        /*0010*/ 	.short	0x0000
        /*0012*/ 	.short	0x0070
        /*0014*/ 	.byte	0x00, 0xf0, 0x01, 0x2a


	//----- nvinfo : EIATTR_SPARSE_MMA_MASK
	.align		4
.L_811:
        /*0018*/ 	.byte	0x03, 0x50
        /*001a*/ 	.short	0x0000


	//----- nvinfo : EIATTR_MAXREG_COUNT
	.align		4
        /*001c*/ 	.byte	0x03, 0x1b
        /*001e*/ 	.short	0x00a8


	//----- nvinfo : EIATTR_NUM_BARRIERS
	.align		4
        /*0020*/ 	.byte	0x02, 0x4c
        /*0022*/ 	.byte	0x10
	.zero		1


	//----- nvinfo : EIATTR_EXTERNS
	.align		4
        /*0024*/ 	.byte	0x04, 0x0f
        /*0026*/ 	.short	(.L_813 - .L_812)


	//   ....[0]....
	.align		4
.L_812:
        /*0028*/ 	.word	index@(__assertfail)


	//----- nvinfo : EIATTR_ANNOTATIONS
	.align		4
.L_813:
        /*002c*/ 	.byte	0x04, 0x55
        /*002e*/ 	.short	(.L_815 - .L_814)


	//   ....[0]....
.L_814:
        /* <DEDUP_REMOVED lines=60> */


	//----- nvinfo : EIATTR_MERCURY_ISA_VERSION
	.align		4
.L_815:
        /*03d8*/ 	.byte	0x03, 0x5f
        /*03da*/ 	.short	0x0101


	//----- nvinfo : EIATTR_UNUSED_LOAD_BYTE_OFFSET
	.align		4
        /*03dc*/ 	.byte	0x04, 0x44
        /*03de*/ 	.short	(.L_817 - .L_816)


	//   ....[0]....
.L_816:
        /*03e0*/ 	.word	0x00000a20
        /*03e4*/ 	.word	0x0000fff0


	//   ....[1]....
        /*03e8*/ 	.word	0x00019ed0
        /*03ec*/ 	.word	0x0000fff0


	//----- nvinfo : EIATTR_INT_WARP_WIDE_INSTR_OFFSETS
	.align		4
.L_817:
        /*03f0*/ 	.byte	0x04, 0x31
        /*03f2*/ 	.short	(.L_819 - .L_818)


	//   ....[0]....
.L_818:
        /*03f4*/ 	.word	0x00000130


	//   ....[1]....
        /*03f8*/ 	.word	0x00000170


	//   ....[2]....
        /*03fc*/ 	.word	0x000001e0


	//   ....[3]....
        /*0400*/ 	.word	0x0001f0b0


	//   ....[4]....
        /*0404*/ 	.word	0x0001f150


	//   ....[5]....
        /*0408*/ 	.word	0x00022100


	//   ....[6]....
        /*040c*/ 	.word	0x000221a0


	//----- nvinfo : EIATTR_COOP_GROUP_MASK_REGIDS
	.align		4
.L_819:
        /*0410*/ 	.byte	0x04, 0x29
        /*0412*/ 	.short	(.L_821 - .L_820)


	//   ....[0]....
.L_820:
        /*0414*/ 	.word	0xffffffff


	//   ....[1]....
        /*0418*/ 	.word	0xffffffff


	//   ....[2]....
        /*041c*/ 	.word	0xffffffff


	//   ....[3]....
        /*0420*/ 	.word	0xffffffff


	//   ....[4]....
        /*0424*/ 	.word	0xffffffff


	//   ....[5]....
        /*0428*/ 	.word	0xffffffff


	//   ....[6]....
        /*042c*/ 	.word	0xffffffff


	//   ....[7]....
        /*0430*/ 	.word	0xffffffff


	//   ....[8]....
        /*0434*/ 	.word	0xffffffff


	//   ....[9]....
        /*0438*/ 	.word	0xffffffff


	//   ....[10]....
        /*043c*/ 	.word	0xffffffff


	//   ....[11]....
        /*0440*/ 	.word	0xffffffff


	//   ....[12]....
        /*0444*/ 	.word	0xffffffff


	//   ....[13]....
        /*0448*/ 	.word	0xffffffff


	//   ....[14]....
        /*044c*/ 	.word	0xffffffff


	//   ....[15]....
        /*0450*/ 	.word	0xffffffff


	//   ....[16]....
        /*0454*/ 	.word	0xffffffff


	//   ....[17]....
        /*0458*/ 	.word	0xffffffff


	//   ....[18]....
        /*045c*/ 	.word	0xffffffff


	//   ....[19]....
        /*0460*/ 	.word	0xffffffff


	//   ....[20]....
        /*0464*/ 	.word	0xffffffff


	//   ....[21]....
        /*0468*/ 	.word	0xffffffff


	//   ....[22]....
        /*046c*/ 	.word	0xffffffff


	//   ....[23]....
        /*0470*/ 	.word	0xffffffff


	//   ....[24]....
        /*0474*/ 	.word	0xffffffff


	//   ....[25]....
        /*0478*/ 	.word	0xffffffff


	//   ....[26]....
        /*047c*/ 	.word	0xffffffff


	//   ....[27]....
        /*0480*/ 	.word	0xffffffff


	//   ....[28]....
        /*0484*/ 	.word	0xffffffff


	//   ....[29]....
        /*0488*/ 	.word	0xffffffff


	//   ....[30]....
        /*048c*/ 	.word	0xffffffff


	//   ....[31]....
        /*0490*/ 	.word	0xffffffff


	//   ....[32]....
        /*0494*/ 	.word	0xffffffff


	//   ....[33]....
        /*0498*/ 	.word	0xffffffff


	//   ....[34]....
        /*049c*/ 	.word	0xffffffff


	//   ....[35]....
        /*04a0*/ 	.word	0xffffffff


	//   ....[36]....
        /*04a4*/ 	.word	0xffffffff


	//   ....[37]....
        /*04a8*/ 	.word	0xffffffff


	//   ....[38]....
        /*04ac*/ 	.word	0xffffffff


	//   ....[39]....
        /*04b0*/ 	.word	0xffffffff


	//   ....[40]....
        /*04b4*/ 	.word	0xffffffff


	//   ....[41]....
        /*04b8*/ 	.word	0xffffffff


	//   ....[42]....
        /*04bc*/ 	.word	0xffffffff


	//   ....[43]....
        /*04c0*/ 	.word	0xffffffff


	//   ....[44]....
        /*04c4*/ 	.word	0xffffffff


	//   ....[45]....
        /*04c8*/ 	.word	0xffffffff


	//   ....[46]....
        /*04cc*/ 	.word	0xffffffff


	//   ....[47]....
        /*04d0*/ 	.word	0xffffffff


	//   ....[48]....
        /*04d4*/ 	.word	0xffffffff


	//   ....[49]....
        /*04d8*/ 	.word	0xffffffff


	//   ....[50]....
        /*04dc*/ 	.word	0xffffffff


	//   ....[51]....
        /*04e0*/ 	.word	0xffffffff


	//   ....[52]....
        /*04e4*/ 	.word	0xffffffff


	//   ....[53]....
        /*04e8*/ 	.word	0xffffffff


	//   ....[54]....
        /*04ec*/ 	.word	0xffffffff


	//   ....[55]....
        /*04f0*/ 	.word	0xffffffff


	//   ....[56]....
        /*04f4*/ 	.word	0xffffffff


	//   ....[57]....
        /*04f8*/ 	.word	0xffffffff


	//   ....[58]....
        /*04fc*/ 	.word	0xffffffff


	//   ....[59]....
        /*0500*/ 	.word	0xffffffff


	//   ....[60]....
        /*0504*/ 	.word	0xffffffff


	//   ....[61]....
        /*0508*/ 	.word	0xffffffff


	//   ....[62]....
        /*050c*/ 	.word	0xffffffff


	//   ....[63]....
        /*0510*/ 	.word	0xffffffff


	//   ....[64]....
        /*0514*/ 	.word	0xffffffff


	//   ....[65]....
        /*0518*/ 	.word	0xffffffff


	//   ....[66]....
        /*051c*/ 	.word	0xffffffff


	//   ....[67]....
        /*0520*/ 	.word	0xffffffff


	//   ....[68]....
        /*0524*/ 	.word	0xffffffff


	//   ....[69]....
        /*0528*/ 	.word	0xffffffff


	//   ....[70]....
        /*052c*/ 	.word	0xffffffff


	//   ....[71]....
        /*0530*/ 	.word	0xffffffff


	//   ....[72]....
        /*0534*/ 	.word	0xffffffff


	//   ....[73]....
        /*0538*/ 	.word	0xffffffff


	//   ....[74]....
        /*053c*/ 	.word	0xffffffff


	//   ....[75]....
        /*0540*/ 	.word	0xffffffff


	//   ....[76]....
        /*0544*/ 	.word	0xffffffff


	//   ....[77]....
        /*0548*/ 	.word	0xffffffff


	//   ....[78]....
        /*054c*/ 	.word	0xffffffff


	//   ....[79]....
        /*0550*/ 	.word	0xffffffff


	//   ....[80]....
        /*0554*/ 	.word	0xffffffff


	//   ....[81]....
        /*0558*/ 	.word	0xffffffff


	//   ....[82]....
        /*055c*/ 	.word	0xffffffff


	//   ....[83]....
        /*0560*/ 	.word	0xffffffff


	//   ....[84]....
        /*0564*/ 	.word	0xffffffff


	//   ....[85]....
        /*0568*/ 	.word	0xffffffff


	//   ....[86]....
        /*056c*/ 	.word	0xffffffff


	//   ....[87]....
        /*0570*/ 	.word	0xffffffff


	//   ....[88]....
        /*0574*/ 	.word	0xffffffff


	//   ....[89]....
        /*0578*/ 	.word	0xffffffff


	//   ....[90]....
        /*057c*/ 	.word	0xffffffff


	//   ....[91]....
        /*0580*/ 	.word	0xffffffff


	//   ....[92]....
        /*0584*/ 	.word	0xffffffff


	//   ....[93]....
        /*0588*/ 	.word	0xffffffff


	//   ....[94]....
        /*058c*/ 	.word	0xffffffff


	//   ....[95]....
        /*0590*/ 	.word	0xffffffff


	//   ....[96]....
        /*0594*/ 	.word	0xffffffff


	//   ....[97]....
        /*0598*/ 	.word	0xffffffff


	//   ....[98]....
        /*059c*/ 	.word	0xffffffff


	//   ....[99]....
        /*05a0*/ 	.word	0xffffffff


	//   ....[100]....
        /*05a4*/ 	.word	0xffffffff


	//   ....[101]....
        /*05a8*/ 	.word	0xffffffff


	//   ....[102]....
        /*05ac*/ 	.word	0xffffffff


	//   ....[103]....
        /*05b0*/ 	.word	0xffffffff


	//   ....[104]....
        /*05b4*/ 	.word	0xffffffff


	//   ....[105]....
        /*05b8*/ 	.word	0xffffffff


	//   ....[106]....
        /*05bc*/ 	.word	0xffffffff


	//   ....[107]....
        /*05c0*/ 	.word	0xffffffff


	//   ....[108]....
        /*05c4*/ 	.word	0xffffffff


	//   ....[109]....
        /*05c8*/ 	.word	0xffffffff


	//   ....[110]....
        /*05cc*/ 	.word	0xffffffff


	//   ....[111]....
        /*05d0*/ 	.word	0xffffffff


	//   ....[112]....
        /*05d4*/ 	.word	0xffffffff


	//   ....[113]....
        /*05d8*/ 	.word	0xffffffff


	//   ....[114]....
        /*05dc*/ 	.word	0xffffffff


	//   ....[115]....
        /*05e0*/ 	.word	0xffffffff


	//   ....[116]....
        /*05e4*/ 	.word	0xffffffff


	//   ....[117]....
        /*05e8*/ 	.word	0xffffffff


	//   ....[118]....
        /*05ec*/ 	.word	0xffffffff


	//   ....[119]....
        /*05f0*/ 	.word	0xffffffff


	//   ....[120]....
        /*05f4*/ 	.word	0xffffffff


	//   ....[121]....
        /*05f8*/ 	.word	0xffffffff


	//   ....[122]....
        /*05fc*/ 	.word	0xffffffff


	//   ....[123]....
        /*0600*/ 	.word	0xffffffff


	//   ....[124]....
        /*0604*/ 	.word	0xffffffff


	//   ....[125]....
        /*0608*/ 	.word	0xffffffff


	//   ....[126]....
        /*060c*/ 	.word	0xffffffff


	//   ....[127]....
        /*0610*/ 	.word	0xffffffff


	//   ....[128]....
        /*0614*/ 	.word	0xffffffff


	//   ....[129]....
        /*0618*/ 	.word	0xffffffff


	//   ....[130]....
        /*061c*/ 	.word	0xffffffff


	//   ....[131]....
        /*0620*/ 	.word	0xffffffff


	//   ....[132]....
        /*0624*/ 	.word	0xffffffff


	//   ....[133]....
        /*0628*/ 	.word	0xffffffff


	//   ....[134]....
        /*062c*/ 	.word	0xffffffff


	//   ....[135]....
        /*0630*/ 	.word	0xffffffff


	//   ....[136]....
        /*0634*/ 	.word	0xffffffff


	//   ....[137]....
        /*0638*/ 	.word	0xffffffff


	//   ....[138]....
        /*063c*/ 	.word	0xffffffff


	//   ....[139]....
        /*0640*/ 	.word	0xffffffff


	//   ....[140]....
        /*0644*/ 	.word	0xffffffff


	//   ....[141]....
        /*0648*/ 	.word	0xffffffff


	//   ....[142]....
        /*064c*/ 	.word	0xffffffff


	//   ....[143]....
        /*0650*/ 	.word	0xffffffff


	//   ....[144]....
        /*0654*/ 	.word	0xffffffff


	//   ....[145]....
        /*0658*/ 	.word	0xffffffff


	//   ....[146]....
        /*065c*/ 	.word	0xffffffff


	//   ....[147]....
        /*0660*/ 	.word	0xffffffff


	//   ....[148]....
        /*0664*/ 	.word	0xffffffff


	//   ....[149]....
        /*0668*/ 	.word	0xffffffff


	//   ....[150]....
        /*066c*/ 	.word	0xffffffff


	//   ....[151]....
        /*0670*/ 	.word	0xffffffff


	//   ....[152]....
        /*0674*/ 	.word	0xffffffff


	//   ....[153]....
        /*0678*/ 	.word	0xffffffff


	//   ....[154]....
        /*067c*/ 	.word	0xffffffff


	//   ....[155]....
        /*0680*/ 	.word	0xffffffff


	//   ....[156]....
        /*0684*/ 	.word	0xffffffff


	//   ....[157]....
        /*0688*/ 	.word	0xffffffff


	//   ....[158]....
        /*068c*/ 	.word	0xffffffff


	//   ....[159]....
        /*0690*/ 	.word	0xffffffff


	//   ....[160]....
        /*0694*/ 	.word	0xffffffff


	//   ....[161]....
        /*0698*/ 	.word	0xffffffff


	//   ....[162]....
        /*069c*/ 	.word	0xffffffff


	//   ....[163]....
        /*06a0*/ 	.word	0xffffffff


	//   ....[164]....
        /*06a4*/ 	.word	0xffffffff


	//   ....[165]....
        /*06a8*/ 	.word	0xffffffff


	//   ....[166]....
        /*06ac*/ 	.word	0xffffffff


	//   ....[167]....
        /*06b0*/ 	.word	0xffffffff


	//   ....[168]....
        /*06b4*/ 	.word	0xffffffff


	//   ....[169]....
        /*06b8*/ 	.word	0xffffffff


	//   ....[170]....
        /*06bc*/ 	.word	0xffffffff


	//   ....[171]....
        /*06c0*/ 	.word	0xffffffff


	//   ....[172]....
        /*06c4*/ 	.word	0xffffffff


	//   ....[173]....
        /*06c8*/ 	.word	0xffffffff


	//   ....[174]....
        /*06cc*/ 	.word	0xffffffff


	//   ....[175]....
        /*06d0*/ 	.word	0xffffffff


	//   ....[176]....
        /*06d4*/ 	.word	0xffffffff


	//   ....[177]....
        /*06d8*/ 	.word	0xffffffff


	//   ....[178]....
        /*06dc*/ 	.word	0xffffffff


	//   ....[179]....
        /*06e0*/ 	.word	0x0500000f


	//   ....[180]....
        /*06e4*/ 	.word	0x0500000f


	//   ....[181]....
        /*06e8*/ 	.word	0x0500000f


	//   ....[182]....
        /*06ec*/ 	.word	0x0500000f


	//   ....[183]....
        /*06f0*/ 	.word	0x0500000f


	//   ....[184]....
        /*06f4*/ 	.word	0x0500000f


	//   ....[185]....
        /*06f8*/ 	.word	0x0500000f


	//   ....[186]....
        /*06fc*/ 	.word	0x0500000f


	//   ....[187]....
        /*0700*/ 	.word	0x0500000f


	//   ....[188]....
        /*0704*/ 	.word	0x0500000f


	//   ....[189]....
        /*0708*/ 	.word	0x0500000f


	//   ....[190]....
        /*070c*/ 	.word	0x0500000f


	//   ....[191]....
        /*0710*/ 	.word	0x0500000f


	//   ....[192]....
        /*0714*/ 	.word	0x0500000f


	//   ....[193]....
        /*0718*/ 	.word	0x0500000f


	//   ....[194]....
        /*071c*/ 	.word	0x0500000f


	//   ....[195]....
        /*0720*/ 	.word	0x0500000f


	//   ....[196]....
        /*0724*/ 	.word	0x0500000f


	//   ....[197]....
        /*0728*/ 	.word	0x0500000f


	//   ....[198]....
        /*072c*/ 	.word	0x0500000f


	//   ....[199]....
        /*0730*/ 	.word	0x0500000f


	//   ....[200]....
        /*0734*/ 	.word	0x0500000f


	//   ....[201]....
        /*0738*/ 	.word	0x0500000f


	//   ....[202]....
        /*073c*/ 	.word	0x0500000f


	//   ....[203]....
        /*0740*/ 	.word	0x0500000f


	//   ....[204]....
        /*0744*/ 	.word	0x0500000f


	//   ....[205]....
        /*0748*/ 	.word	0x0500000f


	//   ....[206]....
        /*074c*/ 	.word	0x0500000f


	//   ....[207]....
        /*0750*/ 	.word	0x0500000f


	//   ....[208]....
        /*0754*/ 	.word	0x0500000f


	//   ....[209]....
        /*0758*/ 	.word	0x0500000f


	//   ....[210]....
        /*075c*/ 	.word	0x0500000f


	//   ....[211]....
        /*0760*/ 	.word	0x0500000f


	//   ....[212]....
        /*0764*/ 	.word	0x0500000f


	//   ....[213]....
        /*0768*/ 	.word	0x0500000f


	//   ....[214]....
        /*076c*/ 	.word	0x0500000f


	//   ....[215]....
        /*0770*/ 	.word	0x0500000f


	//   ....[216]....
        /*0774*/ 	.word	0x0500000f


	//   ....[217]....
        /*0778*/ 	.word	0x0500000f


	//   ....[218]....
        /*077c*/ 	.word	0x0500000f


	//   ....[219]....
        /*0780*/ 	.word	0x0500000f


	//   ....[220]....
        /*0784*/ 	.word	0x0500000f


	//   ....[221]....
        /*0788*/ 	.word	0x0500000f


	//   ....[222]....
        /*078c*/ 	.word	0x0500000f


	//   ....[223]....
        /*0790*/ 	.word	0x0500000f


	//   ....[224]....
        /*0794*/ 	.word	0x0500000f


	//   ....[225]....
        /*0798*/ 	.word	0x0500000f


	//   ....[226]....
        /*079c*/ 	.word	0x0500000f


	//   ....[227]....
        /*07a0*/ 	.word	0x0500000f


	//   ....[228]....
        /*07a4*/ 	.word	0x0500000f


	//   ....[229]....
        /*07a8*/ 	.word	0x0500000f


	//   ....[230]....
        /*07ac*/ 	.word	0x0500000f


	//   ....[231]....
        /*07b0*/ 	.word	0x0500000f


	//   ....[232]....
        /*07b4*/ 	.word	0x0500000f


	//   ....[233]....
        /*07b8*/ 	.word	0x0500000f


	//   ....[234]....
        /*07bc*/ 	.word	0x0500000f


	//   ....[235]....
        /*07c0*/ 	.word	0x0500000f


	//   ....[236]....
        /*07c4*/ 	.word	0x0500000f


	//   ....[237]....
        /*07c8*/ 	.word	0x0500000f


	//   ....[238]....
        /*07cc*/ 	.word	0x0500000f


	//   ....[239]....
        /*07d0*/ 	.word	0x0500000f


	//   ....[240]....
        /*07d4*/ 	.word	0x0500000f


	//   ....[241]....
        /*07d8*/ 	.word	0x0500000f


	//   ....[242]....
        /*07dc*/ 	.word	0x0500000f


	//   ....[243]....
        /*07e0*/ 	.word	0x0500000f


	//   ....[244]....
        /*07e4*/ 	.word	0x0500000f


	//   ....[245]....
        /*07e8*/ 	.word	0x0500000f


	//   ....[246]....
        /*07ec*/ 	.word	0x0500000f


	//   ....[247]....
        /*07f0*/ 	.word	0x0500000f


	//   ....[248]....
        /*07f4*/ 	.word	0x0500000f


	//   ....[249]....
        /*07f8*/ 	.word	0x0500000f


	//   ....[250]....
        /*07fc*/ 	.word	0x0500000f


	//   ....[251]....
        /*0800*/ 	.word	0x0500000f


	//   ....[252]....
        /*0804*/ 	.word	0x0500000f


	//   ....[253]....
        /*0808*/ 	.word	0x0500000f


	//   ....[254]....
        /*080c*/ 	.word	0x0500000f


	//   ....[255]....
        /*0810*/ 	.word	0x0500000f


	//   ....[0]....
        /*0814*/ 	.word	0x0500000f


	//   ....[1]....
        /*0818*/ 	.word	0x0500000f


	//   ....[2]....
        /*081c*/ 	.word	0x0500000f


	//   ....[3]....
        /*0820*/ 	.word	0x0500000f


	//   ....[4]....
        /*0824*/ 	.word	0x0500000f


	//   ....[5]....
        /*0828*/ 	.word	0x0500000f


	//   ....[6]....
        /*082c*/ 	.word	0x0500000f


	//   ....[7]....
        /*0830*/ 	.word	0x0500000f


	//   ....[8]....
        /*0834*/ 	.word	0x0500000f


	//   ....[9]....
        /*0838*/ 	.word	0x0500000f


	//   ....[10]....
        /*083c*/ 	.word	0x0500000f


	//   ....[11]....
        /*0840*/ 	.word	0x0500000f


	//   ....[12]....
        /*0844*/ 	.word	0x0500000f


	//   ....[13]....
        /*0848*/ 	.word	0x0500000f


	//   ....[14]....
        /*084c*/ 	.word	0x0500000f


	//   ....[15]....
        /*0850*/ 	.word	0x0500000f


	//   ....[16]....
        /*0854*/ 	.word	0x0500000f


	//   ....[17]....
        /*0858*/ 	.word	0x0500000f


	//   ....[18]....
        /*085c*/ 	.word	0x0500000f


	//   ....[19]....
        /*0860*/ 	.word	0x0500000f


	//   ....[20]....
        /*0864*/ 	.word	0x0500000f


	//   ....[21]....
        /*0868*/ 	.word	0x0500000f


	//   ....[22]....
        /*086c*/ 	.word	0x0500000f


	//   ....[23]....
        /*0870*/ 	.word	0x0500000f


	//   ....[24]....
        /*0874*/ 	.word	0x0500000f


	//   ....[25]....
        /*0878*/ 	.word	0x0500000f


	//   ....[26]....
        /*087c*/ 	.word	0x0500000f


	//   ....[27]....
        /*0880*/ 	.word	0x0500000f


	//   ....[28]....
        /*0884*/ 	.word	0x0500000f


	//   ....[29]....
        /*0888*/ 	.word	0x0500000f


	//   ....[30]....
        /*088c*/ 	.word	0x0500000f


	//   ....[31]....
        /*0890*/ 	.word	0x0500000f


	//   ....[32]....
        /*0894*/ 	.word	0x0500000f


	//   ....[33]....
        /*0898*/ 	.word	0x0500000f


	//   ....[34]....
        /*089c*/ 	.word	0x0500000f


	//----- nvinfo : EIATTR_COOP_GROUP_INSTR_OFFSETS
	.align		4
.L_821:
        /*08a0*/ 	.byte	0x04, 0x28
        /*08a2*/ 	.short	(.L_823 - .L_822)


	//   ....[0]....
.L_822:
        /*08a4*/ 	.word	0x00000060


	//   ....[1]....
        /*08a8*/ 	.word	0x00000140


	//   ....[2]....
        /*08ac*/ 	.word	0x00000190


	//   ....[3]....
        /*08b0*/ 	.word	0x000003c0


	//   ....[4]....
        /*08b4*/ 	.word	0x00000520


	//   ....[5]....
        /*08b8*/ 	.word	0x00000640


	//   ....[6]....
        /*08bc*/ 	.word	0x000007a0


	//   ....[7]....
        /*08c0*/ 	.word	0x00003730


	//   ....[8]....
        /*08c4*/ 	.word	0x00003740


	//   ....[9]....
        /*08c8*/ 	.word	0x00004c20


	//   ....[10]....
        /*08cc*/ 	.word	0x00004c30


	//   ....[11]....
        /*08d0*/ 	.word	0x00006c30


	//   ....[12]....
        /*08d4*/ 	.word	0x00006c40


	//   ....[13]....
        /*08d8*/ 	.word	0x00008310


	//   ....[14]....
        /*08dc*/ 	.word	0x00008320


	//   ....[15]....
        /*08e0*/ 	.word	0x00009c40


	//   ....[16]....
        /*08e4*/ 	.word	0x00009c50


	//   ....[17]....
        /*08e8*/ 	.word	0x00009ef0


	//   ....[18]....
        /*08ec*/ 	.word	0x00009f00


	//   ....[19]....
        /*08f0*/ 	.word	0x0000a430


	//   ....[20]....
        /*08f4*/ 	.word	0x0000a450


	//   ....[21]....
        /*08f8*/ 	.word	0x0000a6a0


	//   ....[22]....
        /*08fc*/ 	.word	0x0000a6c0


	//   ....[23]....
        /*0900*/ 	.word	0x0000aee0


	//   ....[24]....
        /*0904*/ 	.word	0x0000b650


	//   ....[25]....
        /*0908*/ 	.word	0x0000b660


	//   ....[26]....
        /*090c*/ 	.word	0x0000b670


	//   ....[27]....
        /*0910*/ 	.word	0x0000b680


	//   ....[28]....
        /*0914*/ 	.word	0x0000be60


	//   ....[29]....
        /*0918*/ 	.word	0x0000be70


	//   ....[30]....
        /*091c*/ 	.word	0x0000be80


	//   ....[31]....
        /*0920*/ 	.word	0x0000be90


	//   ....[32]....
        /*0924*/ 	.word	0x0000ec30


	//   ....[33]....
        /*0928*/ 	.word	0x0000ec40


	//   ....[34]....
        /*092c*/ 	.word	0x0000ec50


	//   ....[35]....
        /*0930*/ 	.word	0x0000ec60


	//   ....[36]....
        /*0934*/ 	.word	0x0000f290


	//   ....[37]....
        /*0938*/ 	.word	0x0000f2a0


	//   ....[38]....
        /*093c*/ 	.word	0x0000f2b0


	//   ....[39]....
        /*0940*/ 	.word	0x0000f2c0


	//   ....[40]....
        /*0944*/ 	.word	0x00012af0


	//   ....[41]....
        /*0948*/ 	.word	0x00012b10


	//   ....[42]....
        /*094c*/ 	.word	0x00012fb0


	//   ....[43]....
        /*0950*/ 	.word	0x00012ff0


	//   ....[44]....
        /*0954*/ 	.word	0x000137b0


	//   ....[45]....
        /*0958*/ 	.word	0x00013830


	//   ....[46]....
        /*095c*/ 	.word	0x000154e0


	//   ....[47]....
        /*0960*/ 	.word	0x000159b0


	//   ....[48]....
        /*0964*/ 	.word	0x000159d0


	//   ....[49]....
        /*0968*/ 	.word	0x000159e0


	//   ....[50]....
        /*096c*/ 	.word	0x000160a0


	//   ....[51]....
        /*0970*/ 	.word	0x000160f0


	//   ....[52]....
        /*0974*/ 	.word	0x00017fc0


	//   ....[53]....
        /*0978*/ 	.word	0x00017fe0


	//   ....[54]....
        /*097c*/ 	.word	0x00018000


	//   ....[55]....
        /*0980*/ 	.word	0x00018020


	//   ....[56]....
        /*0984*/ 	.word	0x000193b0


	//   ....[57]....
        /*0988*/ 	.word	0x00019590


	//   ....[58]....
        /*098c*/ 	.word	0x00019620


	//   ....[59]....
        /*0990*/ 	.word	0x00019640


	//   ....[60]....
        /*0994*/ 	.word	0x0001ac30


	//   ....[61]....
        /*0998*/ 	.word	0x0001acb0


	//   ....[62]....
        /*099c*/ 	.word	0x0001ae30


	//   ....[63]....
        /*09a0*/ 	.word	0x0001ae70


	//   ....[64]....
        /*09a4*/ 	.word	0x0001b420


	//   ....[65]....
        /*09a8*/ 	.word	0x0001b470


	//   ....[66]....
        /*09ac*/ 	.word	0x0001b590


	//   ....[67]....
        /*09b0*/ 	.word	0x0001b5b0


	//   ....[68]....
        /*09b4*/ 	.word	0x0001b6c0


	//   ....[69]....
        /*09b8*/ 	.word	0x0001b6e0


	//   ....[70]....
        /*09bc*/ 	.word	0x0001b800


	//   ....[71]....
        /*09c0*/ 	.word	0x0001b820


	//   ....[72]....
        /*09c4*/ 	.word	0x0001c130


	//   ....[73]....
        /*09c8*/ 	.word	0x0001c140


	//   ....[74]....
        /*09cc*/ 	.word	0x0001c250


	//   ....[75]....
        /*09d0*/ 	.word	0x0001c270


	//   ....[76]....
        /*09d4*/ 	.word	0x0001c380


	//   ....[77]....
        /*09d8*/ 	.word	0x0001c3a0


	//   ....[78]....
        /*09dc*/ 	.word	0x0001c4c0


	//   ....[79]....
        /*09e0*/ 	.word	0x0001c4e0


	//   ....[80]....
        /*09e4*/ 	.word	0x0001c680


	//   ....[81]....
        /*09e8*/ 	.word	0x0001c860


	//   ....[82]....
        /*09ec*/ 	.word	0x0001c890


	//   ....[83]....
        /*09f0*/ 	.word	0x0001c8c0


	//   ....[84]....
        /*09f4*/ 	.word	0x0001c8f0


	//   ....[85]....
        /*09f8*/ 	.word	0x0001c920


	//   ....[86]....
        /*09fc*/ 	.word	0x0001c950


	//   ....[87]....
        /*0a00*/ 	.word	0x0001cad0


	//   ....[88]....
        /*0a04*/ 	.word	0x0001cb00


	//   ....[89]....
        /*0a08*/ 	.word	0x0001cb30


	//   ....[90]....
        /*0a0c*/ 	.word	0x0001cb60


	//   ....[91]....
        /*0a10*/ 	.word	0x0001cb90


	//   ....[92]....
        /*0a14*/ 	.word	0x0001cbc0


	//   ....[93]....
        /*0a18*/ 	.word	0x0001cc60


	//   ....[94]....
        /*0a1c*/ 	.word	0x0001ccc0


	//   ....[95]....
        /*0a20*/ 	.word	0x0001cd50


	//   ....[96]....
        /*0a24*/ 	.word	0x0001db90


	//   ....[97]....
        /*0a28*/ 	.word	0x0001fce0


	//   ....[98]....
        /*0a2c*/ 	.word	0x0001fd10


	//   ....[99]....
        /*0a30*/ 	.word	0x0001fdc0


	//   ....[100]....
        /*0a34*/ 	.word	0x0001fde0


	//   ....[101]....
        /*0a38*/ 	.word	0x0001fe80


	//   ....[102]....
        /*0a3c*/ 	.word	0x0001fea0


	//   ....[103]....
        /*0a40*/ 	.word	0x0001ff40


	//   ....[104]....
        /*0a44*/ 	.word	0x0001ff60


	//   ....[105]....
        /*0a48*/ 	.word	0x00020000


	//   ....[106]....
        /*0a4c*/ 	.word	0x00020020


	//   ....[107]....
        /*0a50*/ 	.word	0x00020030


	//   ....[108]....
        /*0a54*/ 	.word	0x000200c0


	//   ....[109]....
        /*0a58*/ 	.word	0x00020820


	//   ....[110]....
        /*0a5c*/ 	.word	0x00020860


	//   ....[111]....
        /*0a60*/ 	.word	0x000208c0


	//   ....[112]....
        /*0a64*/ 	.word	0x00020920


	//   ....[113]....
        /*0a68*/ 	.word	0x00020960


	//   ....[114]....
        /*0a6c*/ 	.word	0x000209d0


	//   ....[115]....
        /*0a70*/ 	.word	0x00020a10


	//   ....[116]....
        /*0a74*/ 	.word	0x00020a80


	//   ....[117]....
        /*0a78*/ 	.word	0x00020ac0


	//   ....[118]....
        /*0a7c*/ 	.word	0x00020b30


	//   ....[119]....
        /*0a80*/ 	.word	0x00020b70


	//   ....[120]....
        /*0a84*/ 	.word	0x00020be0


	//   ....[121]....
        /*0a88*/ 	.word	0x00020c20


	//   ....[122]....
        /*0a8c*/ 	.word	0x00020c80


	//   ....[123]....
        /*0a90*/ 	.word	0x00020ca0


	//   ....[124]....
        /*0a94*/ 	.word	0x00020cd0


	//   ....[125]....
        /*0a98*/ 	.word	0x00021510


	//   ....[126]....
        /*0a9c*/ 	.word	0x00021520


	//   ....[127]....
        /*0aa0*/ 	.word	0x00021550


	//   ....[128]....
        /*0aa4*/ 	.word	0x000215a0


	//   ....[129]....
        /*0aa8*/ 	.word	0x000215b0


	//   ....[130]....
        /*0aac*/ 	.word	0x00021610


	//   ....[131]....
        /*0ab0*/ 	.word	0x00021640


	//   ....[132]....
        /*0ab4*/ 	.word	0x00021680


	//   ....[133]....
        /*0ab8*/ 	.word	0x000216b0


	//   ....[134]....
        /*0abc*/ 	.word	0x000216f0


	//   ....[135]....
        /*0ac0*/ 	.word	0x00021720


	//   ....[136]....
        /*0ac4*/ 	.word	0x00021760


	//   ....[137]....
        /*0ac8*/ 	.word	0x00021a10


	//   ....[138]....
        /*0acc*/ 	.word	0x00021a40


	//   ....[139]....
        /*0ad0*/ 	.word	0x00021a50


	//   ....[140]....
        /*0ad4*/ 	.word	0x00021ae0


	//   ....[141]....
        /*0ad8*/ 	.word	0x00021af0


	//   ....[142]....
        /*0adc*/ 	.word	0x00021b80


	//   ....[143]....
        /*0ae0*/ 	.word	0x00021b90


	//   ....[144]....
        /*0ae4*/ 	.word	0x00021c20


	//   ....[145]....
        /*0ae8*/ 	.word	0x00021c30


	//   ....[146]....
        /*0aec*/ 	.word	0x00021cc0


	//   ....[147]....
        /*0af0*/ 	.word	0x00021cd0


	//   ....[148]....
        /*0af4*/ 	.word	0x00021ce0


	//   ....[149]....
        /*0af8*/ 	.word	0x00022300


	//   ....[150]....
        /*0afc*/ 	.word	0x00022340


	//   ....[151]....
        /*0b00*/ 	.word	0x00022390


	//   ....[152]....
        /*0b04*/ 	.word	0x000223c0


	//   ....[153]....
        /*0b08*/ 	.word	0x00022450


	//   ....[154]....
        /*0b0c*/ 	.word	0x00022480


	//   ....[155]....
        /*0b10*/ 	.word	0x000224f0


	//   ....[156]....
        /*0b14*/ 	.word	0x00022520


	//   ....[157]....
        /*0b18*/ 	.word	0x00022590


	//   ....[158]....
        /*0b1c*/ 	.word	0x000225b0


	//   ....[159]....
        /*0b20*/ 	.word	0x000225f0


	//   ....[160]....
        /*0b24*/ 	.word	0x00022640


	//   ....[161]....
        /*0b28*/ 	.word	0x00022a60


	//   ....[162]....
        /*0b2c*/ 	.word	0x00022a90


	//   ....[163]....
        /*0b30*/ 	.word	0x00022ac0


	//   ....[164]....
        /*0b34*/ 	.word	0x00022af0


	//   ....[165]....
        /*0b38*/ 	.word	0x00022b20


	//   ....[166]....
        /*0b3c*/ 	.word	0x00022b50


	//   ....[167]....
        /*0b40*/ 	.word	0x00022b80


	//   ....[168]....
        /*0b44*/ 	.word	0x00022bb0


	//   ....[169]....
        /*0b48*/ 	.word	0x00022d40


	//   ....[170]....
        /*0b4c*/ 	.word	0x00022d70


	//   ....[171]....
        /*0b50*/ 	.word	0x00022da0


	//   ....[172]....
        /*0b54*/ 	.word	0x00022dd0


	//   ....[173]....
        /*0b58*/ 	.word	0x00022e00


	//   ....[174]....
        /*0b5c*/ 	.word	0x00022e30


	//   ....[175]....
        /*0b60*/ 	.word	0x00022ef0


	//   ....[176]....
        /*0b64*/ 	.word	0x00022f10


	//   ....[177]....
        /*0b68*/ 	.word	0x00022f80


	//   ....[178]....
        /*0b6c*/ 	.word	0x00023630


	//   ....[179]....
        /*0b70*/ 	.word	0x00023950


	//   ....[180]....
        /*0b74*/ 	.word	0x000239e0


	//   ....[181]....
        /*0b78*/ 	.word	0x00023a80


	//   ....[182]....
        /*0b7c*/ 	.word	0x00023b10


	//   ....[183]....
        /*0b80*/ 	.word	0x00023c00


	//   ....[184]....
        /*0b84*/ 	.word	0x00023c90


	//   ....[185]....
        /*0b88*/ 	.word	0x00023d30


	//   ....[186]....
        /*0b8c*/ 	.word	0x00023dc0


	//   ....[187]....
        /*0b90*/ 	.word	0x00023eb0


	//   ....[188]....
        /*0b94*/ 	.word	0x00023f40


	//   ....[189]....
        /*0b98*/ 	.word	0x00023fe0


	//   ....[190]....
        /*0b9c*/ 	.word	0x00024070


	//   ....[191]....
        /*0ba0*/ 	.word	0x00024160


	//   ....[192]....
        /*0ba4*/ 	.word	0x000241f0


	//   ....[193]....
        /*0ba8*/ 	.word	0x00024240


	//   ....[194]....
        /*0bac*/ 	.word	0x00024290


	//   ....[195]....
        /*0bb0*/ 	.word	0x00024320


	//   ....[196]....
        /*0bb4*/ 	.word	0x000243b0


	//   ....[197]....
        /*0bb8*/ 	.word	0x00024400


	//   ....[198]....
        /*0bbc*/ 	.word	0x00024450


	//   ....[199]....
        /*0bc0*/ 	.word	0x00024540


	//   ....[200]....
        /*0bc4*/ 	.word	0x000245d0


	//   ....[201]....
        /*0bc8*/ 	.word	0x00024620


	//   ....[202]....
        /*0bcc*/ 	.word	0x00024670


	//   ....[203]....
        /*0bd0*/ 	.word	0x00024700


	//   ....[204]....
        /*0bd4*/ 	.word	0x00024790


	//   ....[205]....
        /*0bd8*/ 	.word	0x000247e0


	//   ....[206]....
        /*0bdc*/ 	.word	0x00024830


	//   ....[207]....
        /*0be0*/ 	.word	0x00024b30


	//   ....[208]....
        /*0be4*/ 	.word	0x00024e10


	//   ....[209]....
        /*0be8*/ 	.word	0x00024f00


	//   ....[210]....
        /*0bec*/ 	.word	0x00024fa0


	//   ....[211]....
        /*0bf0*/ 	.word	0x000250d0


	//   ....[212]....
        /*0bf4*/ 	.word	0x00025130


	//   ....[213]....
        /*0bf8*/ 	.word	0x00025260


	//   ....[214]....
        /*0bfc*/ 	.word	0x000252c0


	//   ....[215]....
        /*0c00*/ 	.word	0x000253f0


	//   ....[216]....
        /*0c04*/ 	.word	0x00025450


	//   ....[217]....
        /*0c08*/ 	.word	0x00025580


	//   ....[218]....
        /*0c0c*/ 	.word	0x000255e0


	//   ....[219]....
        /*0c10*/ 	.word	0x00025700


	//   ....[220]....
        /*0c14*/ 	.word	0x00025750


	//   ....[221]....
        /*0c18*/ 	.word	0x00025800


	//   ....[222]....
        /*0c1c*/ 	.word	0x00025870


	//   ....[223]....
        /*0c20*/ 	.word	0x00025980


	//   ....[224]....
        /*0c24*/ 	.word	0x000259d0


	//   ....[225]....
        /*0c28*/ 	.word	0x00025af0


	//   ....[226]....
        /*0c2c*/ 	.word	0x00025b40


	//   ....[227]....
        /*0c30*/ 	.word	0x00025c60


	//   ....[228]....
        /*0c34*/ 	.word	0x00025cb0


	//   ....[229]....
        /*0c38*/ 	.word	0x00025dd0


	//   ....[230]....
        /*0c3c*/ 	.word	0x00025e20


	//   ....[231]....
        /*0c40*/ 	.word	0x00025f40


	//   ....[232]....
        /*0c44*/ 	.word	0x00025f90


	//   ....[233]....
        /*0c48*/ 	.word	0x000260a0


	//   ....[234]....
        /*0c4c*/ 	.word	0x000260f0


	//   ....[235]....
        /*0c50*/ 	.word	0x000261f0


	//   ....[236]....
        /*0c54*/ 	.word	0x00026240


	//   ....[237]....
        /*0c58*/ 	.word	0x00026370


	//   ....[238]....
        /*0c5c*/ 	.word	0x00026440


	//   ....[239]....
        /*0c60*/ 	.word	0x00026570


	//   ....[240]....
        /*0c64*/ 	.word	0x000265c0


	//   ....[241]....
        /*0c68*/ 	.word	0x000266b0


	//   ....[242]....
        /*0c6c*/ 	.word	0x00026700


	//   ....[243]....
        /*0c70*/ 	.word	0x000267f0


	//   ....[244]....
        /*0c74*/ 	.word	0x00026840


	//   ....[245]....
        /*0c78*/ 	.word	0x00026930


	//   ....[246]....
        /*0c7c*/ 	.word	0x00026980


	//   ....[247]....
        /*0c80*/ 	.word	0x00026a90


	//   ....[248]....
        /*0c84*/ 	.word	0x00026ae0


	//   ....[249]....
        /*0c88*/ 	.word	0x00026bd0


	//   ....[250]....
        /*0c8c*/ 	.word	0x00026c70


	//   ....[251]....
        /*0c90*/ 	.word	0x00026d90


	//   ....[252]....
        /*0c94*/ 	.word	0x00026de0


	//   ....[253]....
        /*0c98*/ 	.word	0x00026f00


	//   ....[254]....
        /*0c9c*/ 	.word	0x00026f50


	//   ....[255]....
        /*0ca0*/ 	.word	0x00027070


	//   ....[0]....
        /*0ca4*/ 	.word	0x000270c0


	//   ....[1]....
        /*0ca8*/ 	.word	0x000271e0


	//   ....[2]....
        /*0cac*/ 	.word	0x00027230


	//   ....[3]....
        /*0cb0*/ 	.word	0x00027350


	//   ....[4]....
        /*0cb4*/ 	.word	0x000273a0


	//   ....[5]....
        /*0cb8*/ 	.word	0x00027480


	//   ....[6]....
        /*0cbc*/ 	.word	0x00027530


	//   ....[7]....
        /*0cc0*/ 	.word	0x00027690


	//   ....[8]....
        /*0cc4*/ 	.word	0x000276e0


	//   ....[9]....
        /*0cc8*/ 	.word	0x000277f0


	//   ....[10]....
        /*0ccc*/ 	.word	0x00027840


	//   ....[11]....
        /*0cd0*/ 	.word	0x00027950


	//   ....[12]....
        /*0cd4*/ 	.word	0x000279a0


	//   ....[13]....
        /*0cd8*/ 	.word	0x00027ab0


	//   ....[14]....
        /*0cdc*/ 	.word	0x00027b00


	//   ....[15]....
        /*0ce0*/ 	.word	0x00027c00


	//   ....[16]....
        /*0ce4*/ 	.word	0x00027c50


	//   ....[17]....
        /*0ce8*/ 	.word	0x00027ce0


	//   ....[18]....
        /*0cec*/ 	.word	0x00027d80


	//   ....[19]....
        /*0cf0*/ 	.word	0x00027eb0


	//   ....[20]....
        /*0cf4*/ 	.word	0x00027f20


	//   ....[21]....
        /*0cf8*/ 	.word	0x00027f90


	//   ....[22]....
        /*0cfc*/ 	.word	0x00028000


	//   ....[23]....
        /*0d00*/ 	.word	0x00028070


	//   ....[24]....
        /*0d04*/ 	.word	0x000280f0


	//   ....[25]....
        /*0d08*/ 	.word	0x00028180


	//   ....[26]....
        /*0d0c*/ 	.word	0x00028210


	//   ....[27]....
        /*0d10*/ 	.word	0x00028280


	//   ....[28]....
        /*0d14*/ 	.word	0x000282f0


	//   ....[29]....
        /*0d18*/ 	.word	0x00028360


	//   ....[30]....
        /*0d1c*/ 	.word	0x000283e0


	//   ....[31]....
        /*0d20*/ 	.word	0x00028450


	//   ....[32]....
        /*0d24*/ 	.word	0x000284f0


	//   ....[33]....
        /*0d28*/ 	.word	0x00028580


	//   ....[34]....
        /*0d2c*/ 	.word	0x000286a0


	//----- nvinfo : EIATTR_REG_RECONFIG
	.align		4
.L_823:
        /*0d30*/ 	.byte	0x01, 0x54
	.zero		2


	//----- nvinfo : EIATTR_SYSCALL_OFFSETS
	.align		4
        /*0d34*/ 	.byte	0x04, 0x46
        /*0d36*/ 	.short	(.L_825 - .L_824)


	//   ....[0]....
.L_824:
        /*0d38*/ 	.word	0x00001b70


	//   ....[1]....
        /*0d3c*/ 	.word	0x00001cc0


	//   ....[2]....
        /*0d40*/ 	.word	0x0000b080


	//   ....[3]....
        /*0d44*/ 	.word	0x0000b3b0


	//   ....[4]....
        /*0d48*/ 	.word	0x0001f2b0


	//   ....[5]....
        /*0d4c*/ 	.word	0x0001f400


	//   ....[6]....
        /*0d50*/ 	.word	0x0001f4f0


	//   ....[7]....
        /*0d54*/ 	.word	0x00020490


	//----- nvinfo : EIATTR_MBARRIER_INSTR_OFFSETS
	.align		4
.L_825:
        /*0d58*/ 	.byte	0x04, 0x39
        /*0d5a*/ 	.short	(.L_827 - .L_826)


	//   ....[0]....
.L_826:
        /*0d5c*/ 	.word	0x00000270
        /*0d60*/ 	.word	0x000000ff
        /*0d64*/ 	.word	0x00030800
        /*0d68*/ 	.short	0x0100
        /*0d6a*/ 	.byte	0x08
	.zero		1


	//   ....[1]....
        /*0d6c*/ 	.word	0x00000280
        /*0d70*/ 	.word	0x000000ff
        /*0d74*/ 	.word	0x00030820
        /*0d78*/ 	.short	0x0100
        /*0d7a*/ 	.byte	0x08
	.zero		1


	//   ....[2]....
        /*0d7c*/ 	.word	0x00000370
        /*0d80*/ 	.word	0x000000ff
        /*0d84*/ 	.word	0x00030830
        /*0d88*/ 	.short	0x0100
        /*0d8a*/ 	.byte	0x08
	.zero		1


	//   ....[3]....
        /*0d8c*/ 	.word	0x00000380
        /*0d90*/ 	.word	0x000000ff
        /*0d94*/ 	.word	0x00030840
        /*0d98*/ 	.short	0x0100
        /*0d9a*/ 	.byte	0x08
	.zero		1


	//   ....[4]....
        /*0d9c*/ 	.word	0x00000390
        /*0da0*/ 	.word	0x000000ff
        /*0da4*/ 	.word	0x00030838
        /*0da8*/ 	.short	0x0100
        /*0daa*/ 	.byte	0x08
	.zero		1


	//   ....[5]....
        /*0dac*/ 	.word	0x000003a0
        /*0db0*/ 	.word	0x000000ff
        /*0db4*/ 	.word	0x00030848
        /*0db8*/ 	.short	0x0100
        /*0dba*/ 	.byte	0x08
	.zero		1


	//   ....[6]....
        /*0dbc*/ 	.word	0x000004d0
        /*0dc0*/ 	.word	0x000000ff
        /*0dc4*/ 	.word	0x00030850
        /*0dc8*/ 	.short	0x0100
        /*0dca*/ 	.byte	0x08
	.zero		1


	//   ....[7]....
        /*0dcc*/ 	.word	0x000004e0
        /*0dd0*/ 	.word	0x000000ff
        /*0dd4*/ 	.word	0x00030860
        /*0dd8*/ 	.short	0x0100
        /*0dda*/ 	.byte	0x08
	.zero		1


	//   ....[8]....
        /*0ddc*/ 	.word	0x000004f0
        /*0de0*/ 	.word	0x000000ff
        /*0de4*/ 	.word	0x00030858
        /*0de8*/ 	.short	0x0100
        /*0dea*/ 	.byte	0x08
	.zero		1


	//   ....[9]....
        /*0dec*/ 	.word	0x00000500
        /*0df0*/ 	.word	0x000000ff
        /*0df4*/ 	.word	0x00030868
        /*0df8*/ 	.short	0x0100
        /*0dfa*/ 	.byte	0x08
	.zero		1


	//   ....[10]....
        /*0dfc*/ 	.word	0x000005f0
        /*0e00*/ 	.word	0x000000ff
        /*0e04*/ 	.word	0x00030870
        /*0e08*/ 	.short	0x0100
        /*0e0a*/ 	.byte	0x06
	.zero		1


	//   ....[11]....
        /*0e0c*/ 	.word	0x00000600
        /*0e10*/ 	.word	0x000000ff
        /*0e14*/ 	.word	0x00030880
        /*0e18*/ 	.short	0x0100
        /*0e1a*/ 	.byte	0x06
	.zero		1


	//   ....[12]....
        /*0e1c*/ 	.word	0x00000610
        /*0e20*/ 	.word	0x000000ff
        /*0e24*/ 	.word	0x00030878
        /*0e28*/ 	.short	0x0100
        /*0e2a*/ 	.byte	0x06
	.zero		1


	//   ....[13]....
        /*0e2c*/ 	.word	0x00000620
        /*0e30*/ 	.word	0x000000ff
        /*0e34*/ 	.word	0x00030888
        /*0e38*/ 	.short	0x0100
        /*0e3a*/ 	.byte	0x06
	.zero		1


	//   ....[14]....
        /*0e3c*/ 	.word	0x00000750
        /*0e40*/ 	.word	0x000000ff
        /*0e44*/ 	.word	0x00030890
        /*0e48*/ 	.short	0x0100
        /*0e4a*/ 	.byte	0x08
	.zero		1


	//   ....[15]....
        /*0e4c*/ 	.word	0x00000760
        /*0e50*/ 	.word	0x000000ff
        /*0e54*/ 	.word	0x000308a0
        /*0e58*/ 	.short	0x0100
        /*0e5a*/ 	.byte	0x08
	.zero		1


	//   ....[16]....
        /*0e5c*/ 	.word	0x00000770
        /*0e60*/ 	.word	0x000000ff
        /*0e64*/ 	.word	0x00030898
        /*0e68*/ 	.short	0x0100
        /*0e6a*/ 	.byte	0x08
	.zero		1


	//   ....[17]....
        /*0e6c*/ 	.word	0x00000780
        /*0e70*/ 	.word	0x000000ff
        /*0e74*/ 	.word	0x000308a8
        /*0e78*/ 	.short	0x0100
        /*0e7a*/ 	.byte	0x08
	.zero		1


	//   ....[18]....
        /*0e7c*/ 	.word	0x000008b0
        /*0e80*/ 	.word	0x000000ff
        /*0e84*/ 	.word	0x000308b0
        /*0e88*/ 	.short	0x0100
        /*0e8a*/ 	.byte	0x08
	.zero		1


	//   ....[19]....
        /*0e8c*/ 	.word	0x000008c0
        /*0e90*/ 	.word	0x000000ff
        /*0e94*/ 	.word	0x000308c0
        /*0e98*/ 	.short	0x0100
        /*0e9a*/ 	.byte	0x08
	.zero		1


	//   ....[20]....
        /*0e9c*/ 	.word	0x000008d0
        /*0ea0*/ 	.word	0x000000ff
        /*0ea4*/ 	.word	0x000308b8
        /*0ea8*/ 	.short	0x0100
        /*0eaa*/ 	.byte	0x08
	.zero		1


	//   ....[21]....
        /*0eac*/ 	.word	0x000008e0
        /*0eb0*/ 	.word	0x000000ff
        /*0eb4*/ 	.word	0x000308c8
        /*0eb8*/ 	.short	0x0100
        /*0eba*/ 	.byte	0x08
	.zero		1


	//   ....[22]....
        /*0ebc*/ 	.word	0x000036e0
        /*0ec0*/ 	.word	0x00000057
        /*0ec4*/ 	.word	0x00030890
        /*0ec8*/ 	.short	0x010a
        /*0eca*/ 	.byte	0x3f
	.zero		1


	//   ....[23]....
        /*0ecc*/ 	.word	0x00006bd0
        /*0ed0*/ 	.word	0x00000057
        /*0ed4*/ 	.word	0x00030890
        /*0ed8*/ 	.short	0x010a
        /*0eda*/ 	.byte	0x3f
	.zero		1


	//   ....[24]....
        /*0edc*/ 	.word	0x00009a80
        /*0ee0*/ 	.word	0x00000057
        /*0ee4*/ 	.word	0x00030890
        /*0ee8*/ 	.short	0x010a
        /*0eea*/ 	.byte	0x3f
	.zero		1


	//   ....[25]....
        /*0eec*/ 	.word	0x0000a260
        /*0ef0*/ 	.word	0x0000000b
        /*0ef4*/ 	.word	0x00000000
        /*0ef8*/ 	.short	0x0101
        /*0efa*/ 	.byte	0x3f
	.zero		1


	//   ....[26]....
        /*0efc*/ 	.word	0x0000a2a0
        /*0f00*/ 	.word	0x00000057
        /*0f04*/ 	.word	0x000308b0
        /*0f08*/ 	.short	0x010a
        /*0f0a*/ 	.byte	0x3f
	.zero		1


	//   ....[27]....
        /*0f0c*/ 	.word	0x0000a9c0
        /*0f10*/ 	.word	0x00000057
        /*0f14*/ 	.word	0x00000000
        /*0f18*/ 	.short	0x0101
        /*0f1a*/ 	.byte	0x3f
	.zero		1


	//   ....[28]....
        /*0f1c*/ 	.word	0x0000b110
        /*0f20*/ 	.word	0x00000012
        /*0f24*/ 	.word	0x00030800
        /*0f28*/ 	.short	0x010a
        /*0f2a*/ 	.byte	0x3f
	.zero		1


	//   ....[29]....
        /*0f2c*/ 	.word	0x0000b160
        /*0f30*/ 	.word	0x00000012
        /*0f34*/ 	.word	0x00030800
        /*0f38*/ 	.short	0x010a
        /*0f3a*/ 	.byte	0x3f
	.zero		1


	//   ....[30]....
        /*0f3c*/ 	.word	0x0000c600
        /*0f40*/ 	.word	0x00000012
        /*0f44*/ 	.word	0x00030800
        /*0f48*/ 	.short	0x010a
        /*0f4a*/ 	.byte	0x3f
	.zero		1


	//   ....[31]....
        /*0f4c*/ 	.word	0x0000f7d0
        /*0f50*/ 	.word	0x00000012
        /*0f54*/ 	.word	0x00030800
        /*0f58*/ 	.short	0x010a
        /*0f5a*/ 	.byte	0x3f
	.zero		1


	//   ....[32]....
        /*0f5c*/ 	.word	0x00012000
        /*0f60*/ 	.word	0x00000000
        /*0f64*/ 	.word	0x00030830
        /*0f68*/ 	.short	0x010a
        /*0f6a*/ 	.byte	0x3f
	.zero		1


	//   ....[33]....
        /*0f6c*/ 	.word	0x00012040
        /*0f70*/ 	.word	0x00000000
        /*0f74*/ 	.word	0x00030830
        /*0f78*/ 	.short	0x010a
        /*0f7a*/ 	.byte	0x3f
	.zero		1


	//   ....[34]....
        /*0f7c*/ 	.word	0x00013b60
        /*0f80*/ 	.word	0x00000007
        /*0f84*/ 	.word	0x00000000
        /*0f88*/ 	.short	0x0101
        /*0f8a*/ 	.byte	0x3f
	.zero		1


	//   ....[35]....
        /*0f8c*/ 	.word	0x000143c0
        /*0f90*/ 	.word	0x0000000c
        /*0f94*/ 	.word	0x00030830
        /*0f98*/ 	.short	0x010a
        /*0f9a*/ 	.byte	0x3f
	.zero		1


	//   ....[36]....
        /*0f9c*/ 	.word	0x00014440
        /*0fa0*/ 	.word	0x0000000c
        /*0fa4*/ 	.word	0x00030830
        /*0fa8*/ 	.short	0x010a
        /*0faa*/ 	.byte	0x3f
	.zero		1


	//   ....[37]....
        /*0fac*/ 	.word	0x000150c0
        /*0fb0*/ 	.word	0x0000000d
        /*0fb4*/ 	.word	0x00030850
        /*0fb8*/ 	.short	0x010a
        /*0fba*/ 	.byte	0x3f
	.zero		1


	//   ....[38]....
        /*0fbc*/ 	.word	0x00015110
        /*0fc0*/ 	.word	0x0000000d
        /*0fc4*/ 	.word	0x00030850
        /*0fc8*/ 	.short	0x010a
        /*0fca*/ 	.byte	0x3f
	.zero		1


	//   ....[39]....
        /*0fcc*/ 	.word	0x000154a0
        /*0fd0*/ 	.word	0x0000000c
        /*0fd4*/ 	.word	0x00000000
        /*0fd8*/ 	.short	0x0101
        /*0fda*/ 	.byte	0x3f
	.zero		1


	//   ....[40]....
        /*0fdc*/ 	.word	0x00016960
        /*0fe0*/ 	.word	0x0000000d
        /*0fe4*/ 	.word	0x00000000
        /*0fe8*/ 	.short	0x0101
        /*0fea*/ 	.byte	0x3f
	.zero		1


	//   ....[41]....
        /*0fec*/ 	.word	0x00016c30
        /*0ff0*/ 	.word	0x00000002
        /*0ff4*/ 	.word	0x00030830
        /*0ff8*/ 	.short	0x010a
        /*0ffa*/ 	.byte	0x3f
	.zero		1


	//   ....[42]....
        /*0ffc*/ 	.word	0x00016cb0
        /*1000*/ 	.word	0x00000002
        /*1004*/ 	.word	0x00030830
        /*1008*/ 	.short	0x010a
        /*100a*/ 	.byte	0x3f
	.zero		1


	//   ....[43]....
        /*100c*/ 	.word	0x00017930
        /*1010*/ 	.word	0x0000000c
        /*1014*/ 	.word	0x00030850
        /*1018*/ 	.short	0x010a
        /*101a*/ 	.byte	0x3f
	.zero		1


	//   ....[44]....
        /*101c*/ 	.word	0x00017980
        /*1020*/ 	.word	0x0000000c
        /*1024*/ 	.word	0x00030850
        /*1028*/ 	.short	0x010a
        /*102a*/ 	.byte	0x3f
	.zero		1


	//   ....[45]....
        /*102c*/ 	.word	0x00018210
        /*1030*/ 	.word	0x00000082
        /*1034*/ 	.word	0x00000000
        /*1038*/ 	.short	0x0101
        /*103a*/ 	.byte	0x3f
	.zero		1


	//   ....[46]....
        /*103c*/ 	.word	0x00018aa0
        /*1040*/ 	.word	0x0000000c
        /*1044*/ 	.word	0x00000000
        /*1048*/ 	.short	0x0101
        /*104a*/ 	.byte	0x3f
	.zero		1


	//   ....[47]....
        /*104c*/ 	.word	0x000192b0
        /*1050*/ 	.word	0x0000000a
        /*1054*/ 	.word	0x00030850
        /*1058*/ 	.short	0x010a
        /*105a*/ 	.byte	0x3f
	.zero		1


	//   ....[48]....
        /*105c*/ 	.word	0x00019350
        /*1060*/ 	.word	0x0000000a
        /*1064*/ 	.word	0x00030850
        /*1068*/ 	.short	0x010a
        /*106a*/ 	.byte	0x3f
	.zero		1


	//   ....[49]....
        /*106c*/ 	.word	0x00019840
        /*1070*/ 	.word	0x000000d4
        /*1074*/ 	.word	0x00000000
        /*1078*/ 	.short	0x0101
        /*107a*/ 	.byte	0x3f
	.zero		1


	//   ....[50]....
        /*107c*/ 	.word	0x0001b430
        /*1080*/ 	.word	0x00000000
        /*1084*/ 	.word	0x00000000
        /*1088*/ 	.short	0x0101
        /*108a*/ 	.byte	0x3f
	.zero		1


	//   ....[51]....
        /*108c*/ 	.word	0x0001dc70
        /*1090*/ 	.word	0x00000016
        /*1094*/ 	.word	0x00030820
        /*1098*/ 	.short	0x010a
        /*109a*/ 	.byte	0x3f
	.zero		1


	//   ....[52]....
        /*109c*/ 	.word	0x0001dd00
        /*10a0*/ 	.word	0x0000000b
        /*10a4*/ 	.word	0x000308a0
        /*10a8*/ 	.short	0x010a
        /*10aa*/ 	.byte	0x3f
	.zero		1


	//   ....[53]....
        /*10ac*/ 	.word	0x0001e150
        /*10b0*/ 	.word	0x0000000b
        /*10b4*/ 	.word	0x000308c0
        /*10b8*/ 	.short	0x010a
        /*10ba*/ 	.byte	0x3f
	.zero		1


	//   ....[54]....
        /*10bc*/ 	.word	0x0001e660
        /*10c0*/ 	.word	0x0000000a
        /*10c4*/ 	.word	0x000308a0
        /*10c8*/ 	.short	0x010a
        /*10ca*/ 	.byte	0x3f
	.zero		1


	//   ....[55]....
        /*10cc*/ 	.word	0x0001eaa0
        /*10d0*/ 	.word	0x0000000a
        /*10d4*/ 	.word	0x000308c0
        /*10d8*/ 	.short	0x010a
        /*10da*/ 	.byte	0x3f
	.zero		1


	//   ....[56]....
        /*10dc*/ 	.word	0x0001fab0
        /*10e0*/ 	.word	0x00000007
        /*10e4*/ 	.word	0x00030840
        /*10e8*/ 	.short	0x010a
        /*10ea*/ 	.byte	0x3f
	.zero		1


	//   ....[57]....
        /*10ec*/ 	.word	0x00020190
        /*10f0*/ 	.word	0x00000007
        /*10f4*/ 	.word	0x00030830
        /*10f8*/ 	.short	0x0107
        /*10fa*/ 	.byte	0x3f
	.zero		1


	//   ....[58]....
        /*10fc*/ 	.word	0x00020260
        /*1100*/ 	.word	0x00000007
        /*1104*/ 	.word	0x00030830
        /*1108*/ 	.short	0x0101
        /*110a*/ 	.byte	0x3f
	.zero		1


	//   ....[59]....
        /*110c*/ 	.word	0x00020e00
        /*1110*/ 	.word	0x00000016
        /*1114*/ 	.word	0x00030800
        /*1118*/ 	.short	0x0107
        /*111a*/ 	.byte	0x3f
	.zero		1


	//   ....[60]....
        /*111c*/ 	.word	0x00020f00
        /*1120*/ 	.word	0x00000016
        /*1124*/ 	.word	0x00030800
        /*1128*/ 	.short	0x0101
        /*112a*/ 	.byte	0x3f
	.zero		1


	//   ....[61]....
        /*112c*/ 	.word	0x00020f20
        /*1130*/ 	.word	0x00000016
        /*1134*/ 	.word	0x00030820
        /*1138*/ 	.short	0x010a
        /*113a*/ 	.byte	0x3f
	.zero		1


	//   ....[62]....
        /*113c*/ 	.word	0x00021300
        /*1140*/ 	.word	0x00000007
        /*1144*/ 	.word	0x00030840
        /*1148*/ 	.short	0x010a
        /*114a*/ 	.byte	0x3f
	.zero		1


	//   ....[63]....
        /*114c*/ 	.word	0x00021830
        /*1150*/ 	.word	0x00000007
        /*1154*/ 	.word	0x00030830
        /*1158*/ 	.short	0x0107
        /*115a*/ 	.byte	0x3f
	.zero		1


	//   ....[64]....
        /*115c*/ 	.word	0x000218f0
        /*1160*/ 	.word	0x00000007
        /*1164*/ 	.word	0x00030830
        /*1168*/ 	.short	0x0101
        /*116a*/ 	.byte	0x3f
	.zero		1


	//   ....[65]....
        /*116c*/ 	.word	0x00021950
        /*1170*/ 	.word	0x00000006
        /*1174*/ 	.word	0x00030860
        /*1178*/ 	.short	0x010a
        /*117a*/ 	.byte	0x3f
	.zero		1


	//   ....[66]....
        /*117c*/ 	.word	0x00021ed0
        /*1180*/ 	.word	0x00000006
        /*1184*/ 	.word	0x00030850
        /*1188*/ 	.short	0x0107
        /*118a*/ 	.byte	0x3f
	.zero		1


	//   ....[67]....
        /*118c*/ 	.word	0x00022030
        /*1190*/ 	.word	0x00000006
        /*1194*/ 	.word	0x00030850
        /*1198*/ 	.short	0x0101
        /*119a*/ 	.byte	0x3f
	.zero		1


	//   ....[68]....
        /*119c*/ 	.word	0x00022250
        /*11a0*/ 	.word	0x00000000
        /*11a4*/ 	.word	0x00030860
        /*11a8*/ 	.short	0x010a
        /*11aa*/ 	.byte	0x3f
	.zero		1


	//   ....[69]....
        /*11ac*/ 	.word	0x00022780
        /*11b0*/ 	.word	0x00000000
        /*11b4*/ 	.word	0x00030850
        /*11b8*/ 	.short	0x0107
        /*11ba*/ 	.byte	0x3f
	.zero		1


	//   ....[70]....
        /*11bc*/ 	.word	0x00022840
        /*11c0*/ 	.word	0x00000000
        /*11c4*/ 	.word	0x00030850
        /*11c8*/ 	.short	0x0101
        /*11ca*/ 	.byte	0x3f
	.zero		1


	//   ....[71]....
        /*11cc*/ 	.word	0x000235b0
        /*11d0*/ 	.word	0x00000007
        /*11d4*/ 	.word	0x00030820
        /*11d8*/ 	.short	0x010a
        /*11da*/ 	.byte	0x3f
	.zero		1


	//   ....[72]....
        /*11dc*/ 	.word	0x00023720
        /*11e0*/ 	.word	0x00000005
        /*11e4*/ 	.word	0x00030840
        /*11e8*/ 	.short	0x010a
        /*11ea*/ 	.byte	0x3f
	.zero		1


	//   ....[73]....
        /*11ec*/ 	.word	0x000237c0
        /*11f0*/ 	.word	0x00000003
        /*11f4*/ 	.word	0x00030840
        /*11f8*/ 	.short	0x010a
        /*11fa*/ 	.byte	0x3f
	.zero		1


	//   ....[74]....
        /*11fc*/ 	.word	0x00023800
        /*1200*/ 	.word	0x00000005
        /*1204*/ 	.word	0x00030860
        /*1208*/ 	.short	0x010a
        /*120a*/ 	.byte	0x3f
	.zero		1


	//   ....[75]....
        /*120c*/ 	.word	0x00023840
        /*1210*/ 	.word	0x00000003
        /*1214*/ 	.word	0x00030860
        /*1218*/ 	.short	0x010a
        /*121a*/ 	.byte	0x3f
	.zero		1


	//   ....[76]....
        /*121c*/ 	.word	0x000238a0
        /*1220*/ 	.word	0x00000057
        /*1224*/ 	.word	0x00030890
        /*1228*/ 	.short	0x010a
        /*122a*/ 	.byte	0x3f
	.zero		1


	//   ....[77]....
        /*122c*/ 	.word	0x00023b50
        /*1230*/ 	.word	0x00000057
        /*1234*/ 	.word	0x00030890
        /*1238*/ 	.short	0x010a
        /*123a*/ 	.byte	0x3f
	.zero		1


	//   ....[78]....
        /*123c*/ 	.word	0x00023e00
        /*1240*/ 	.word	0x00000057
        /*1244*/ 	.word	0x00030890
        /*1248*/ 	.short	0x010a
        /*124a*/ 	.byte	0x3f
	.zero		1


	//   ....[79]....
        /*124c*/ 	.word	0x000240b0
        /*1250*/ 	.word	0x00000057
        /*1254*/ 	.word	0x000308b0
        /*1258*/ 	.short	0x010a
        /*125a*/ 	.byte	0x3f
	.zero		1


	//   ....[80]....
        /*125c*/ 	.word	0x00024490
        /*1260*/ 	.word	0x00000012
        /*1264*/ 	.word	0x00030800
        /*1268*/ 	.short	0x010a
        /*126a*/ 	.byte	0x3f
	.zero		1


	//   ....[81]....
        /*126c*/ 	.word	0x00024870
        /*1270*/ 	.word	0x00000012
        /*1274*/ 	.word	0x00030800
        /*1278*/ 	.short	0x010a
        /*127a*/ 	.byte	0x3f
	.zero		1


	//   ....[82]....
        /*127c*/ 	.word	0x000248c0
        /*1280*/ 	.word	0x00000000
        /*1284*/ 	.word	0x00030830
        /*1288*/ 	.short	0x010a
        /*128a*/ 	.byte	0x3f
	.zero		1


	//   ....[83]....
        /*128c*/ 	.word	0x00024910
        /*1290*/ 	.word	0x0000000c
        /*1294*/ 	.word	0x00030830
        /*1298*/ 	.short	0x010a
        /*129a*/ 	.byte	0x3f
	.zero		1


	//   ....[84]....
        /*129c*/ 	.word	0x00024960
        /*12a0*/ 	.word	0x0000000d
        /*12a4*/ 	.word	0x00030850
        /*12a8*/ 	.short	0x010a
        /*12aa*/ 	.byte	0x3f
	.zero		1


	//   ....[85]....
        /*12ac*/ 	.word	0x000249b0
        /*12b0*/ 	.word	0x00000002
        /*12b4*/ 	.word	0x00030830
        /*12b8*/ 	.short	0x010a
        /*12ba*/ 	.byte	0x3f
	.zero		1


	//   ....[86]....
        /*12bc*/ 	.word	0x00024a00
        /*12c0*/ 	.word	0x0000000c
        /*12c4*/ 	.word	0x00030850
        /*12c8*/ 	.short	0x010a
        /*12ca*/ 	.byte	0x3f
	.zero		1


	//   ....[87]....
        /*12cc*/ 	.word	0x00024a50
        /*12d0*/ 	.word	0x0000000a
        /*12d4*/ 	.word	0x00030850
        /*12d8*/ 	.short	0x010a
        /*12da*/ 	.byte	0x3f
	.zero		1


	//   ....[88]....
        /*12dc*/ 	.word	0x00024bf0
        /*12e0*/ 	.word	0x00000016
        /*12e4*/ 	.word	0x00030820
        /*12e8*/ 	.short	0x010a
        /*12ea*/ 	.byte	0x3f
	.zero		1


	//   ....[89]....
        /*12ec*/ 	.word	0x00024c40
        /*12f0*/ 	.word	0x0000000b
        /*12f4*/ 	.word	0x000308a0
        /*12f8*/ 	.short	0x010a
        /*12fa*/ 	.byte	0x3f
	.zero		1


	//   ....[90]....
        /*12fc*/ 	.word	0x00024c90
        /*1300*/ 	.word	0x0000000b
        /*1304*/ 	.word	0x000308c0
        /*1308*/ 	.short	0x010a
        /*130a*/ 	.byte	0x3f
	.zero		1


	//   ....[91]....
        /*130c*/ 	.word	0x00024ce0
        /*1310*/ 	.word	0x0000000a
        /*1314*/ 	.word	0x000308a0
        /*1318*/ 	.short	0x010a
        /*131a*/ 	.byte	0x3f
	.zero		1


	//   ....[92]....
        /*131c*/ 	.word	0x00024d30
        /*1320*/ 	.word	0x0000000a
        /*1324*/ 	.word	0x000308c0
        /*1328*/ 	.short	0x010a
        /*132a*/ 	.byte	0x3f
	.zero		1


	//   ....[93]....
        /*132c*/ 	.word	0x00024e50
        /*1330*/ 	.word	0x00000007
        /*1334*/ 	.word	0x00030840
        /*1338*/ 	.short	0x010a
        /*133a*/ 	.byte	0x3f
	.zero		1


	//   ....[94]....
        /*133c*/ 	.word	0x00026270
        /*1340*/ 	.word	0x00000016
        /*1344*/ 	.word	0x00030820
        /*1348*/ 	.short	0x010a
        /*134a*/ 	.byte	0x3f
	.zero		1


	//   ....[95]....
        /*134c*/ 	.word	0x000262c0
        /*1350*/ 	.word	0x00000007
        /*1354*/ 	.word	0x00030840
        /*1358*/ 	.short	0x010a
        /*135a*/ 	.byte	0x3f
	.zero		1


	//   ....[96]....
        /*135c*/ 	.word	0x00026b20
        /*1360*/ 	.word	0x00000006
        /*1364*/ 	.word	0x00030860
        /*1368*/ 	.short	0x010a
        /*136a*/ 	.byte	0x3f
	.zero		1


	//   ....[97]....
        /*136c*/ 	.word	0x000273d0
        /*1370*/ 	.word	0x00000000
        /*1374*/ 	.word	0x00030860
        /*1378*/ 	.short	0x010a
        /*137a*/ 	.byte	0x3f
	.zero		1


	//   ....[98]....
        /*137c*/ 	.word	0x000285c0
        /*1380*/ 	.word	0x00000007
        /*1384*/ 	.word	0x00030820
        /*1388*/ 	.short	0x010a
        /*138a*/ 	.byte	0x3f
	.zero		1


	//   ....[99]....
        /*138c*/ 	.word	0x00028760
        /*1390*/ 	.word	0x00000005
        /*1394*/ 	.word	0x00030840
        /*1398*/ 	.short	0x010a
        /*139a*/ 	.byte	0x3f
	.zero		1


	//   ....[100]....
        /*139c*/ 	.word	0x000287b0
        /*13a0*/ 	.word	0x00000003
        /*13a4*/ 	.word	0x00030840
        /*13a8*/ 	.short	0x010a
        /*13aa*/ 	.byte	0x3f
	.zero		1


	//   ....[101]....
        /*13ac*/ 	.word	0x00028800
        /*13b0*/ 	.word	0x00000005
        /*13b4*/ 	.word	0x00030860
        /*13b8*/ 	.short	0x010a
        /*13ba*/ 	.byte	0x3f
	.zero		1


	//----- nvinfo : EIATTR_NUM_MBARRIERS
	.align		4
.L_827:
        /*13bc*/ 	.byte	0x03, 0x38
        /*13be*/ 	.short	0x0016


	//----- nvinfo : EIATTR_EXIT_INSTR_OFFSETS
	.align		4
        /*13c0*/ 	.byte	0x04, 0x1c
        /*13c2*/ 	.short	(.L_829 - .L_828)


	//   ....[0]....
.L_828:
        /*13c4*/ 	.word	0x00023890


	//----- nvinfo : EIATTR_MAX_THREADS
	.align		4
.L_829:
        /*13c8*/ 	.byte	0x04, 0x05
        /*13ca*/ 	.short	(.L_831 - .L_830)
.L_830:
        /*13cc*/ 	.word	0x00000180
        /*13d0*/ 	.word	0x00000001
        /*13d4*/ 	.word	0x00000001


	//----- nvinfo : EIATTR_CRS_STACK_SIZE
	.align		4
.L_831:
        /*13d8*/ 	.byte	0x04, 0x1e
        /*13da*/ 	.short	(.L_833 - .L_832)
.L_832:
        /*13dc*/ 	.word	0x00000000


	//----- nvinfo : EIATTR_CBANK_PARAM_SIZE
	.align		4
.L_833:
        /*13e0*/ 	.byte	0x03, 0x19
        /*13e2*/ 	.short	0x0af0


	//----- nvinfo : EIATTR_PARAM_CBANK
	.align		4
        /*13e4*/ 	.byte	0x04, 0x0a
        /*13e6*/ 	.short	(.L_835 - .L_834)
	.align		4
.L_834:
        /*13e8*/ 	.word	index@(.nv.constant0._ZN7cutlass13device_kernelIN5flash11enable_sm90INS1_16FlashAttnFwdSm90INS1_25CollectiveMainloopFwdSm90ILi2EN4cute5tupleIJNS5_1CILi1EEES8_S8_EEENS6_IJNS7_ILi128EEENS7_ILi96EEENS7_ILi192EEEEEELi192ENS_6half_tEfNS_4arch4Sm90ELb1ELb0ELb0ELb1ELb1ELb1ELb0ELb1ELb1ELb1ELb0ELb0EEENS1_21CollectiveEpilogueFwdINS6_IJSA_SC_SB_EEES9_SE_SG_Li256ELb1ELb1ELb0ELb0EEENS1_36VarlenDynamicPersistentTileSchedulerILi128ELi96ELi256ELi128ELb0ELb1ELb1ELb1ELb1ELb1EEEEEEEEEvNT_6ParamsE)
        /*13ec*/ 	.short	0x0210
        /*13ee*/ 	.short	0x0af0


	//----- nvinfo : EIATTR_SW_WAR
	.align		4
.L_835:
        /*13f0*/ 	.byte	0x04, 0x36
        /*13f2*/ 	.short	(.L_837 - .L_836)
.L_836:
        /*13f4*/ 	.word	0x00000008
.L_837:


//--------------------- .nv.info._ZN7cutlass13device_kernelIN5flash11enable_sm90INS1_16FlashAttnFwdSm90INS1_25CollectiveMainloopFwdSm90ILi2EN4cute5tupleIJNS5_1CILi1EEES8_S8_EEENS6_IJNS7_ILi128EEESA_SA_EEELi128ENS_6half_tEfNS_4arch4Sm90ELb0ELb0ELb0ELb0ELb1ELb0ELb0ELb1ELb1ELb1ELb0ELb0EEENS1_21CollectiveEpilogueFwdISB_S9_SC_SE_Li256ELb0ELb1ELb0ELb0EEENS1_29StaticPersistentTileSchedulerILb0EEEEEEEEEvNT_6ParamsE --------------------------
	.section	.nv.info._ZN7cutlass13device_kernelIN5flash11enable_sm90INS1_16FlashAttnFwdSm90INS1_25CollectiveMainloopFwdSm90ILi2EN4cute5tupleIJNS5_1CILi1EEES8_S8_EEENS6_IJNS7_ILi128EEESA_SA_EEELi128ENS_6half_tEfNS_4arch4Sm90ELb0ELb0ELb0ELb0ELb1ELb0ELb0ELb1ELb1ELb1ELb0ELb0EEENS1_21CollectiveEpilogueFwdISB_S9_SC_SE_Li256ELb0ELb1ELb0ELb0EEENS1_29StaticPersistentTileSchedulerILb0EEEEEEEEEvNT_6ParamsE,"",@"SHT_CUDA_INFO"
	.sectionflags	@""
	.align	4


	//----- nvinfo : EIATTR_CUDA_API_VERSION
	.align		4
        /*0000*/ 	.byte	0x04, 0x37
        /*0002*/ 	.short	(.L_839 - .L_838)
.L_838:
        /*0004*/ 	.word	0x00000082


	//----- nvinfo : EIATTR_KPARAM_INFO
	.align		4
.L_839:
        /*0008*/ 	.byte	0x04, 0x17
        /*000a*/ 	.short	(.L_841 - .L_840)
.L_840:
        /*000c*/ 	.word	0x00000000
        /*0010*/ 	.short	0x0000
        /*0012*/ 	.short	0x0070
        /*0014*/ 	.byte	0x00, 0xf0, 0x01, 0x28


	//----- nvinfo : EIATTR_SPARSE_MMA_MASK
	.align		4
.L_841:
        /*0018*/ 	.byte	0x03, 0x50
        /*001a*/ 	.short	0x0000


	//----- nvinfo : EIATTR_MAXREG_COUNT
	.align		4
        /*001c*/ 	.byte	0x03, 0x1b
        /*001e*/ 	.short	0x00a8


	//----- nvinfo : EIATTR_NUM_BARRIERS
	.align		4
        /*0020*/ 	.byte	0x02, 0x4c
        /*0022*/ 	.byte	0x10
	.zero		1


	//----- nvinfo : EIATTR_EXTERNS
	.align		4
        /*0024*/ 	.byte	0x04, 0x0f
        /*0026*/ 	.short	(.L_843 - .L_842)


	//   ....[0]....
	.align		4
.L_842:
        /*0028*/ 	.word	index@(__assertfail)


	//----- nvinfo : EIATTR_MERCURY_ISA_VERSION
	.align		4
.L_843:
        /*002c*/ 	.byte	0x03, 0x5f
        /*002e*/ 	.short	0x0101


	//----- nvinfo : EIATTR_INT_WARP_WIDE_INSTR_OFFSETS
	.align		4
        /*0030*/ 	.byte	0x04, 0x31
        /*0032*/ 	.short	(.L_845 - .L_844)


	//   ....[0]....
.L_844:
        /*0034*/ 	.word	0x000000b0


	//   ....[1]....
        /*0038*/ 	.word	0x000000c0


	//   ....[2]....
        /*003c*/ 	.word	0x00000160


	//----- nvinfo : EIATTR_COOP_GROUP_MASK_REGIDS
	.align		4
.L_845:
        /*0040*/ 	.byte	0x04, 0x29
        /*0042*/ 	.short	(.L_847 - .L_846)


	//   ....[0]....
.L_846:
        /*0044*/ 	.word	0xffffffff


	//   ....[1]....
        /*0048*/ 	.word	0xffffffff


	//   ....[2]....
        /*004c*/ 	.word	0xffffffff


	//   ....[3]....
        /*0050*/ 	.word	0xffffffff


	//   ....[4]....
        /*0054*/ 	.word	0xffffffff


	//   ....[5]....
        /*0058*/ 	.word	0xffffffff


	//   ....[6]....
        /*005c*/ 	.word	0xffffffff


	//   ....[7]....
        /*0060*/ 	.word	0xffffffff


	//   ....[8]....
        /*0064*/ 	.word	0xffffffff


	//   ....[9]....
        /*0068*/ 	.word	0xffffffff


	//   ....[10]....
        /*006c*/ 	.word	0xffffffff


	//   ....[11]....
        /*0070*/ 	.word	0xffffffff


	//   ....[12]....
        /*0074*/ 	.word	0xffffffff


	//   ....[13]....
        /*0078*/ 	.word	0xffffffff


	//   ....[14]....
        /*007c*/ 	.word	0xffffffff


	//   ....[15]....
        /*0080*/ 	.word	0xffffffff


	//   ....[16]....
        /*0084*/ 	.word	0xffffffff


	//   ....[17]....
        /*0088*/ 	.word	0xffffffff


	//   ....[18]....
        /*008c*/ 	.word	0xffffffff


	//   ....[19]....
        /*0090*/ 	.word	0xffffffff


	//   ....[20]....
        /*0094*/ 	.word	0xffffffff


	//   ....[21]....
        /*0098*/ 	.word	0xffffffff


	//   ....[22]....
        /*009c*/ 	.word	0xffffffff


	//   ....[23]....
        /*00a0*/ 	.word	0xffffffff


	//   ....[24]....
        /*00a4*/ 	.word	0xffffffff


	//   ....[25]....
        /*00a8*/ 	.word	0xffffffff


	//   ....[26]....
        /*00ac*/ 	.word	0xffffffff


	//   ....[27]....
        /*00b0*/ 	.word	0xffffffff


	//   ....[28]....
        /*00b4*/ 	.word	0xffffffff


	//   ....[29]....
        /*00b8*/ 	.word	0xffffffff


	//   ....[30]....
        /*00bc*/ 	.word	0xffffffff


	//   ....[31]....
        /*00c0*/ 	.word	0xffffffff


	//   ....[32]....
        /*00c4*/ 	.word	0xffffffff


	//   ....[33]....
        /*00c8*/ 	.word	0xffffffff


	//   ....[34]....
        /*00cc*/ 	.word	0xffffffff


	//   ....[35]....
        /*00d0*/ 	.word	0xffffffff


	//   ....[36]....
        /*00d4*/ 	.word	0xffffffff


	//   ....[37]....
        /*00d8*/ 	.word	0xffffffff


	//   ....[38]....
        /*00dc*/ 	.word	0xffffffff


	//   ....[39]....
        /*00e0*/ 	.word	0xffffffff


	//   ....[40]....
        /*00e4*/ 	.word	0xffffffff


	//   ....[41]....
        /*00e8*/ 	.word	0xffffffff


	//   ....[42]....
        /*00ec*/ 	.word	0xffffffff


	//   ....[43]....
        /*00f0*/ 	.word	0xffffffff


	//   ....[44]....
        /*00f4*/ 	.word	0xffffffff


	//   ....[45]....
        /*00f8*/ 	.word	0xffffffff


	//   ....[46]....
        /*00fc*/ 	.word	0xffffffff


	//   ....[47]....
        /*0100*/ 	.word	0xffffffff


	//   ....[48]....
        /*0104*/ 	.word	0xffffffff


	//   ....[49]....
        /*0108*/ 	.word	0xffffffff


	//   ....[50]....
        /*010c*/ 	.word	0xffffffff


	//   ....[51]....
        /*0110*/ 	.word	0xffffffff


	//   ....[52]....
        /*0114*/ 	.word	0xffffffff


	//   ....[53]....
        /*0118*/ 	.word	0xffffffff


	//   ....[54]....
        /*011c*/ 	.word	0xffffffff


	//   ....[55]....
        /*0120*/ 	.word	0xffffffff


	//   ....[56]....
        /*0124*/ 	.word	0xffffffff


	//   ....[57]....
        /*0128*/ 	.word	0xffffffff


	//   ....[58]....
        /*012c*/ 	.word	0xffffffff


	//   ....[59]....
        /*0130*/ 	.word	0xffffffff


	//   ....[60]....
        /*0134*/ 	.word	0xffffffff


	//   ....[61]....
        /*0138*/ 	.word	0xffffffff


	//   ....[62]....
        /*013c*/ 	.word	0xffffffff


	//   ....[63]....
        /*0140*/ 	.word	0xffffffff


	//   ....[64]....
        /*0144*/ 	.word	0xffffffff


	//   ....[65]....
        /*0148*/ 	.word	0xffffffff


	//   ....[66]....
        /*014c*/ 	.word	0xffffffff


	//   ....[67]....
        /*0150*/ 	.word	0xffffffff


	//   ....[68]....
        /*0154*/ 	.word	0xffffffff


	//   ....[69]....
        /*0158*/ 	.word	0xffffffff


	//   ....[70]....
        /*015c*/ 	.word	0xffffffff


	//   ....[71]....
        /*0160*/ 	.word	0xffffffff


	//   ....[72]....
        /*0164*/ 	.word	0xffffffff


	//   ....[73]....
        /*0168*/ 	.word	0xffffffff


	//   ....[74]....
        /*016c*/ 	.word	0xffffffff


	//   ....[75]....
        /*0170*/ 	.word	0xffffffff


	//   ....[76]....
        /*0174*/ 	.word	0xffffffff


	//   ....[77]....
        /*0178*/ 	.word	0xffffffff


	//   ....[78]....
        /*017c*/ 	.word	0xffffffff


	//   ....[79]....
        /*0180*/ 	.word	0xffffffff


	//   ....[80]....
        /*0184*/ 	.word	0xffffffff


	//   ....[81]....
        /*0188*/ 	.word	0xffffffff


	//   ....[82]....
        /*018c*/ 	.word	0xffffffff


	//   ....[83]....
        /*0190*/ 	.word	0xffffffff


	//   ....[84]....
        /*0194*/ 	.word	0xffffffff


	//   ....[85]....
        /*0198*/ 	.word	0xffffffff


	//   ....[86]....
        /*019c*/ 	.word	0xffffffff


	//   ....[87]....
        /*01a0*/ 	.word	0xffffffff


	//   ....[88]....
        /*01a4*/ 	.word	0xffffffff


	//   ....[89]....
        /*01a8*/ 	.word	0xffffffff


	//   ....[90]....
        /*01ac*/ 	.word	0xffffffff


	//   ....[91]....
        /*01b0*/ 	.word	0xffffffff


	//   ....[92]....
        /*01b4*/ 	.word	0xffffffff


	//   ....[93]....
        /*01b8*/ 	.word	0xffffffff


	//   ....[94]....
        /*01bc*/ 	.word	0xffffffff


	//   ....[95]....
        /*01c0*/ 	.word	0xffffffff


	//   ....[96]....
        /*01c4*/ 	.word	0xffffffff


	//   ....[97]....
        /*01c8*/ 	.word	0xffffffff


	//   ....[98]....
        /*01cc*/ 	.word	0xffffffff


	//   ....[99]....
        /*01d0*/ 	.word	0xffffffff


	//   ....[100]....
        /*01d4*/ 	.word	0xffffffff


	//   ....[101]....
        /*01d8*/ 	.word	0xffffffff


	//   ....[102]....
        /*01dc*/ 	.word	0xffffffff


	//   ....[103]....
        /*01e0*/ 	.word	0xffffffff


	//   ....[104]....
        /*01e4*/ 	.word	0xffffffff


	//   ....[105]....
        /*01e8*/ 	.word	0xffffffff


	//   ....[106]....
        /*01ec*/ 	.word	0xffffffff


	//   ....[107]....
        /*01f0*/ 	.word	0xffffffff


	//   ....[108]....
        /*01f4*/ 	.word	0xffffffff


	//   ....[109]....
        /*01f8*/ 	.word	0xffffffff


	//   ....[110]....
        /*01fc*/ 	.word	0xffffffff


	//   ....[111]....
        /*0200*/ 	.word	0xffffffff


	//   ....[112]....
        /*0204*/ 	.word	0x0500000f


	//   ....[113]....
        /*0208*/ 	.word	0x0500000f


	//   ....[114]....
        /*020c*/ 	.word	0x0500000f


	//   ....[115]....
        /*0210*/ 	.word	0x0500000f


	//   ....[116]....
        /*0214*/ 	.word	0x0500000f


	//   ....[117]....
        /*0218*/ 	.word	0x0500000f


	//   ....[118]....
        /*021c*/ 	.word	0x0500000f


	//   ....[119]....
        /*0220*/ 	.word	0x0500000f


	//   ....[120]....
        /*0224*/ 	.word	0x0500000f


	//   ....[121]....
        /*0228*/ 	.word	0x0500000f


	//   ....[122]....
        /*022c*/ 	.word	0x0500000f


	//   ....[123]....
        /*0230*/ 	.word	0x0500000f


	//   ....[124]....
        /*0234*/ 	.word	0x0500000f


	//   ....[125]....
        /*0238*/ 	.word	0x0500000f


	//   ....[126]....
        /*023c*/ 	.word	0x0500000f


	//   ....[127]....
        /*0240*/ 	.word	0x0500000f


	//   ....[128]....
        /*0244*/ 	.word	0x0500000f


	//   ....[129]....
        /*0248*/ 	.word	0x0500000f


	//   ....[130]....
        /*024c*/ 	.word	0x0500000f


	//   ....[131]....
        /*0250*/ 	.word	0x0500000f


	//   ....[132]....
        /*0254*/ 	.word	0x0500000f


	//   ....[133]....
        /*0258*/ 	.word	0x0500000f


	//   ....[134]....
        /*025c*/ 	.word	0x0500000f


	//   ....[135]....
        /*0260*/ 	.word	0x0500000f


	//   ....[136]....
        /*0264*/ 	.word	0x0500000f


	//   ....[137]....
        /*0268*/ 	.word	0x0500000f


	//   ....[138]....
        /*026c*/ 	.word	0x0500000f


	//   ....[139]....
        /*0270*/ 	.word	0x0500000f


	//   ....[140]....
        /*0274*/ 	.word	0x0500000f


	//   ....[141]....
        /*0278*/ 	.word	0x0500000f


	//   ....[142]....
        /*027c*/ 	.word	0x0500000f


	//   ....[143]....
        /*0280*/ 	.word	0x0500000f


	//   ....[144]....
        /*0284*/ 	.word	0x0500000f


	//   ....[145]....
        /*0288*/ 	.word	0x0500000f


	//   ....[146]....
        /*028c*/ 	.word	0x0500000f


	//   ....[147]....
        /*0290*/ 	.word	0x0500000f


	//   ....[148]....
        /*0294*/ 	.word	0x0500000f


	//   ....[149]....
        /*0298*/ 	.word	0x0500000f


	//   ....[150]....
        /*029c*/ 	.word	0x0500000f


	//   ....[151]....
        /*02a0*/ 	.word	0x0500000f


	//   ....[152]....
        /*02a4*/ 	.word	0x0500000f


	//   ....[153]....
        /*02a8*/ 	.word	0x0500000f


	//   ....[154]....
        /*02ac*/ 	.word	0x0500000f


	//   ....[155]....
        /*02b0*/ 	.word	0x0500000f


	//   ....[156]....
        /*02b4*/ 	.word	0x0500000f


	//   ....[157]....
        /*02b8*/ 	.word	0x0500000f


	//   ....[158]....
        /*02bc*/ 	.word	0x0500000f


	//   ....[159]....
        /*02c0*/ 	.word	0x0500000f


	//   ....[160]....
        /*02c4*/ 	.word	0x0500000f


	//   ....[161]....
        /*02c8*/ 	.word	0x0500000f


	//   ....[162]....
        /*02cc*/ 	.word	0x0500000f


	//   ....[163]....
        /*02d0*/ 	.word	0x0500000f


	//   ....[164]....
        /*02d4*/ 	.word	0x0500000f


	//   ....[165]....
        /*02d8*/ 	.word	0x0500000f


	//   ....[166]....
        /*02dc*/ 	.word	0x0500000f


	//   ....[167]....
        /*02e0*/ 	.word	0x0500000f


	//   ....[168]....
        /*02e4*/ 	.word	0x0500000f


	//   ....[169]....
        /*02e8*/ 	.word	0x0500000f


	//   ....[170]....
        /*02ec*/ 	.word	0x0500000f


	//   ....[171]....
        /*02f0*/ 	.word	0x0500000f


	//   ....[172]....
        /*02f4*/ 	.word	0x0500000f


	//   ....[173]....
        /*02f8*/ 	.word	0x0500000f


	//   ....[174]....
        /*02fc*/ 	.word	0x0500000f


	//   ....[175]....
        /*0300*/ 	.word	0x0500000f


	//   ....[176]....
        /*0304*/ 	.word	0x0500000f


	//   ....[177]....
        /*0308*/ 	.word	0x0500000f


	//   ....[178]....
        /*030c*/ 	.word	0x0500000f


	//   ....[179]....
        /*0310*/ 	.word	0x0500000f


	//   ....[180]....
        /*0314*/ 	.word	0x0500000f


	//   ....[181]....
        /*0318*/ 	.word	0x0500000f


	//   ....[182]....
        /*031c*/ 	.word	0x0500000f


	//   ....[183]....
        /*0320*/ 	.word	0x0500000f


	//   ....[184]....
        /*0324*/ 	.word	0x0500000f


	//   ....[185]....
        /*0328*/ 	.word	0x0500000f


	//   ....[186]....
        /*032c*/ 	.word	0x0500000f


	//   ....[187]....
        /*0330*/ 	.word	0x0500000f


	//   ....[188]....
        /*0334*/ 	.word	0x0500000f


	//   ....[189]....
        /*0338*/ 	.word	0x0500000f


	//   ....[190]....
        /*033c*/ 	.word	0x0500000f


	//   ....[191]....
        /*0340*/ 	.word	0x0500000f


	//   ....[192]....
        /*0344*/ 	.word	0x0500000f


	//   ....[193]....
        /*0348*/ 	.word	0x0500000f


	//----- nvinfo : EIATTR_COOP_GROUP_INSTR_OFFSETS
	.align		4
.L_847:
        /*034c*/ 	.byte	0x04, 0x28
        /*034e*/ 	.short	(.L_849 - .L_848)


	//   ....[0]....
.L_848:
        /*0350*/ 	.word	0x00000060


	//   ....[1]....
        /*0354*/ 	.word	0x000000a0


	//   ....[2]....
        /*0358*/ 	.word	0x000002c0


	//   ....[3]....
        /*035c*/ 	.word	0x00000420


	//   ....[4]....
        /*0360*/ 	.word	0x00000540


	//   ....[5]....
        /*0364*/ 	.word	0x000006a0


	//   ....[6]....
        /*0368*/ 	.word	0x00000cb0


	//   ....[7]....
        /*036c*/ 	.word	0x00001f50


	//   ....[8]....
        /*0370*/ 	.word	0x00002050


	//   ....[9]....
        /*0374*/ 	.word	0x00002770


	//   ....[10]....
        /*0378*/ 	.word	0x00002800


	//   ....[11]....
        /*037c*/ 	.word	0x000041d0


	//   ....[12]....
        /*0380*/ 	.word	0x000041e0


	//   ....[13]....
        /*0384*/ 	.word	0x00004220


	//   ....[14]....
        /*0388*/ 	.word	0x00004230


	//   ....[15]....
        /*038c*/ 	.word	0x000056b0


	//   ....[16]....
        /*0390*/ 	.word	0x000056f0


	//   ....[17]....
        /*0394*/ 	.word	0x000057a0


	//   ....[18]....
        /*0398*/ 	.word	0x000057b0


	//   ....[19]....
        /*039c*/ 	.word	0x00006810


	//   ....[20]....
        /*03a0*/ 	.word	0x00006870


	//   ....[21]....
        /*03a4*/ 	.word	0x000068a0


	//   ....[22]....
        /*03a8*/ 	.word	0x00006900


	//   ....[23]....
        /*03ac*/ 	.word	0x00006ec0


	//   ....[24]....
        /*03b0*/ 	.word	0x00006f00


	//   ....[25]....
        /*03b4*/ 	.word	0x00006fd0


	//   ....[26]....
        /*03b8*/ 	.word	0x00006ff0


	//   ....[27]....
        /*03bc*/ 	.word	0x000070a0


	//   ....[28]....
        /*03c0*/ 	.word	0x000070c0


	//   ....[29]....
        /*03c4*/ 	.word	0x00007180


	//   ....[30]....
        /*03c8*/ 	.word	0x000071c0


	//   ....[31]....
        /*03cc*/ 	.word	0x00008180


	//   ....[32]....
        /*03d0*/ 	.word	0x000081a0


	//   ....[33]....
        /*03d4*/ 	.word	0x000081b0


	//   ....[34]....
        /*03d8*/ 	.word	0x00008200


	//   ....[35]....
        /*03dc*/ 	.word	0x00008240


	//   ....[36]....
        /*03e0*/ 	.word	0x00008290


	//   ....[37]....
        /*03e4*/ 	.word	0x00008320


	//   ....[38]....
        /*03e8*/ 	.word	0x00008340


	//   ....[39]....
        /*03ec*/ 	.word	0x000083c0


	//   ....[40]....
        /*03f0*/ 	.word	0x000083e0


	//   ....[41]....
        /*03f4*/ 	.word	0x00008460


	//   ....[42]....
        /*03f8*/ 	.word	0x00008480


	//   ....[43]....
        /*03fc*/ 	.word	0x00008500


	//   ....[44]....
        /*0400*/ 	.word	0x00008520


	//   ....[45]....
        /*0404*/ 	.word	0x000085a0


	//   ....[46]....
        /*0408*/ 	.word	0x000085c0


	//   ....[47]....
        /*040c*/ 	.word	0x00008bc0


	//   ....[48]....
        /*0410*/ 	.word	0x00008be0


	//   ....[49]....
        /*0414*/ 	.word	0x00008c10


	//   ....[50]....
        /*0418*/ 	.word	0x00008c50


	//   ....[51]....
        /*041c*/ 	.word	0x00008cc0


	//   ....[52]....
        /*0420*/ 	.word	0x00008ce0


	//   ....[53]....
        /*0424*/ 	.word	0x00008d60


	//   ....[54]....
        /*0428*/ 	.word	0x00008d80


	//   ....[55]....
        /*042c*/ 	.word	0x00008e00


	//   ....[56]....
        /*0430*/ 	.word	0x00008e20


	//   ....[57]....
        /*0434*/ 	.word	0x00008ea0


	//   ....[58]....
        /*0438*/ 	.word	0x00008ec0


	//   ....[59]....
        /*043c*/ 	.word	0x00008f40


	//   ....[60]....
        /*0440*/ 	.word	0x00008f60


	//   ....[61]....
        /*0444*/ 	.word	0x00008fe0


	//   ....[62]....
        /*0448*/ 	.word	0x00009000


	//   ....[63]....
        /*044c*/ 	.word	0x00009630


	//   ....[64]....
        /*0450*/ 	.word	0x00009660


	//   ....[65]....
        /*0454*/ 	.word	0x00009680


	//   ....[66]....
        /*0458*/ 	.word	0x000096c0


	//   ....[67]....
        /*045c*/ 	.word	0x000096e0


	//   ....[68]....
        /*0460*/ 	.word	0x00009720


	//   ....[69]....
        /*0464*/ 	.word	0x00009740


	//   ....[70]....
        /*0468*/ 	.word	0x00009780


	//   ....[71]....
        /*046c*/ 	.word	0x000097a0


	//   ....[72]....
        /*0470*/ 	.word	0x000097e0


	//   ....[73]....
        /*0474*/ 	.word	0x00009800


	//   ....[74]....
        /*0478*/ 	.word	0x00009840


	//   ....[75]....
        /*047c*/ 	.word	0x00009860


	//   ....[76]....
        /*0480*/ 	.word	0x000098a0


	//   ....[77]....
        /*0484*/ 	.word	0x000098c0


	//   ....[78]....
        /*0488*/ 	.word	0x000098d0


	//   ....[79]....
        /*048c*/ 	.word	0x00009b60


	//   ....[80]....
        /*0490*/ 	.word	0x00009b80


	//   ....[81]....
        /*0494*/ 	.word	0x00009ba0


	//   ....[82]....
        /*0498*/ 	.word	0x00009c00


	//   ....[83]....
        /*049c*/ 	.word	0x00009c20


	//   ....[84]....
        /*04a0*/ 	.word	0x00009c80


	//   ....[85]....
        /*04a4*/ 	.word	0x00009ca0


	//   ....[86]....
        /*04a8*/ 	.word	0x00009d00


	//   ....[87]....
        /*04ac*/ 	.word	0x00009d20


	//   ....[88]....
        /*04b0*/ 	.word	0x00009d80


	//   ....[89]....
        /*04b4*/ 	.word	0x00009da0


	//   ....[90]....
        /*04b8*/ 	.word	0x00009e00


	//   ....[91]....
        /*04bc*/ 	.word	0x00009e20


	//   ....[92]....
        /*04c0*/ 	.word	0x00009e80


	//   ....[93]....
        /*04c4*/ 	.word	0x00009ea0


	//   ....[94]....
        /*04c8*/ 	.word	0x00009eb0


	//   ....[95]....
        /*04cc*/ 	.word	0x0000a330


	//   ....[96]....
        /*04d0*/ 	.word	0x0000a350


	//   ....[97]....
        /*04d4*/ 	.word	0x0000a370


	//   ....[98]....
        /*04d8*/ 	.word	0x0000a3b0


	//   ....[99]....
        /*04dc*/ 	.word	0x0000a400


	//   ....[100]....
        /*04e0*/ 	.word	0x0000a430


	//   ....[101]....
        /*04e4*/ 	.word	0x0000a480


	//   ....[102]....
        /*04e8*/ 	.word	0x0000a4b0


	//   ....[103]....
        /*04ec*/ 	.word	0x0000a500


	//   ....[104]....
        /*04f0*/ 	.word	0x0000a530


	//   ....[105]....
        /*04f4*/ 	.word	0x0000a580


	//   ....[106]....
        /*04f8*/ 	.word	0x0000a5b0


	//   ....[107]....
        /*04fc*/ 	.word	0x0000a600


	//   ....[108]....
        /*0500*/ 	.word	0x0000a630


	//   ....[109]....
        /*0504*/ 	.word	0x0000a680


	//   ....[110]....
        /*0508*/ 	.word	0x0000a6b0


	//   ....[111]....
        /*050c*/ 	.word	0x0000a9e0


	//   ....[112]....
        /*0510*/ 	.word	0x0000aec0


	//   ....[113]....
        /*0514*/ 	.word	0x0000afb0


	//   ....[114]....
        /*0518*/ 	.word	0x0000b050


	//   ....[115]....
        /*051c*/ 	.word	0x0000b0e0


	//   ....[116]....
        /*0520*/ 	.word	0x0000b1a0


	//   ....[117]....
        /*0524*/ 	.word	0x0000b220


	//   ....[118]....
        /*0528*/ 	.word	0x0000b2e0


	//   ....[119]....
        /*052c*/ 	.word	0x0000b370


	//   ....[120]....
        /*0530*/ 	.word	0x0000b440


	//   ....[121]....
        /*0534*/ 	.word	0x0000b4b0


	//   ....[122]....
        /*0538*/ 	.word	0x0000b580


	//   ....[123]....
        /*053c*/ 	.word	0x0000b600


	//   ....[124]....
        /*0540*/ 	.word	0x0000b6d0


	//   ....[125]....
        /*0544*/ 	.word	0x0000b750


	//   ....[126]....
        /*0548*/ 	.word	0x0000b820


	//   ....[127]....
        /*054c*/ 	.word	0x0000b8a0


	//   ....[128]....
        /*0550*/ 	.word	0x0000b960


	//   ....[129]....
        /*0554*/ 	.word	0x0000b9f0


	//   ....[130]....
        /*0558*/ 	.word	0x0000ba60


	//   ....[131]....
        /*055c*/ 	.word	0x0000bae0


	//   ....[132]....
        /*0560*/ 	.word	0x0000bb90


	//   ....[133]....
        /*0564*/ 	.word	0x0000bc00


	//   ....[134]....
        /*0568*/ 	.word	0x0000bce0


	//   ....[135]....
        /*056c*/ 	.word	0x0000bd50


	//   ....[136]....
        /*0570*/ 	.word	0x0000be30


	//   ....[137]....
        /*0574*/ 	.word	0x0000beb0


	//   ....[138]....
        /*0578*/ 	.word	0x0000bf80


	//   ....[139]....
        /*057c*/ 	.word	0x0000bff0


	//   ....[140]....
        /*0580*/ 	.word	0x0000c0d0


	//   ....[141]....
        /*0584*/ 	.word	0x0000c140


	//   ....[142]....
        /*0588*/ 	.word	0x0000c220


	//   ....[143]....
        /*058c*/ 	.word	0x0000c2a0


	//   ....[144]....
        /*0590*/ 	.word	0x0000c350


	//   ....[145]....
        /*0594*/ 	.word	0x0000c490


	//   ....[146]....
        /*0598*/ 	.word	0x0000c540


	//   ....[147]....
        /*059c*/ 	.word	0x0000c5a0


	//   ....[148]....
        /*05a0*/ 	.word	0x0000c650


	//   ....[149]....
        /*05a4*/ 	.word	0x0000c6b0


	//   ....[150]....
        /*05a8*/ 	.word	0x0000c760


	//   ....[151]....
        /*05ac*/ 	.word	0x0000c7c0


	//   ....[152]....
        /*05b0*/ 	.word	0x0000c870


	//   ....[153]....
        /*05b4*/ 	.word	0x0000c8d0


	//   ....[154]....
        /*05b8*/ 	.word	0x0000c980


	//   ....[155]....
        /*05bc*/ 	.word	0x0000c9e0


	//   ....[156]....
        /*05c0*/ 	.word	0x0000ca90


	//   ....[157]....
        /*05c4*/ 	.word	0x0000caf0


	//   ....[158]....
        /*05c8*/ 	.word	0x0000cba0


	//   ....[159]....
        /*05cc*/ 	.word	0x0000cc00


	//   ....[160]....
        /*05d0*/ 	.word	0x0000ccb0


	//   ....[161]....
        /*05d4*/ 	.word	0x0000cd90


	//   ....[162]....
        /*05d8*/ 	.word	0x0000ce30


	//   ....[163]....
        /*05dc*/ 	.word	0x0000ce90


	//   ....[164]....
        /*05e0*/ 	.word	0x0000cf60


	//   ....[165]....
        /*05e4*/ 	.word	0x0000cfc0


	//   ....[166]....
        /*05e8*/ 	.word	0x0000d090


	//   ....[167]....
        /*05ec*/ 	.word	0x0000d0f0


	//   ....[168]....
        /*05f0*/ 	.word	0x0000d1c0


	//   ....[169]....
        /*05f4*/ 	.word	0x0000d220


	//   ....[170]....
        /*05f8*/ 	.word	0x0000d2f0


	//   ....[171]....
        /*05fc*/ 	.word	0x0000d350


	//   ....[172]....
        /*0600*/ 	.word	0x0000d420


	//   ....[173]....
        /*0604*/ 	.word	0x0000d480


	//   ....[174]....
        /*0608*/ 	.word	0x0000d550


	//   ....[175]....
        /*060c*/ 	.word	0x0000d5b0


	//   ....[176]....
        /*0610*/ 	.word	0x0000d670


	//   ....[177]....
        /*0614*/ 	.word	0x0000d790


	//   ....[178]....
        /*0618*/ 	.word	0x0000d830


	//   ....[179]....
        /*061c*/ 	.word	0x0000d890


	//   ....[180]....
        /*0620*/ 	.word	0x0000d960


	//   ....[181]....
        /*0624*/ 	.word	0x0000da00


	//   ....[182]....
        /*0628*/ 	.word	0x0000dac0


	//   ....[183]....
        /*062c*/ 	.word	0x0000db60


	//   ....[184]....
        /*0630*/ 	.word	0x0000dc20


	//   ....[185]....
        /*0634*/ 	.word	0x0000dcc0


	//   ....[186]....
        /*0638*/ 	.word	0x0000dd80


	//   ....[187]....
        /*063c*/ 	.word	0x0000de20


	//   ....[188]....
        /*0640*/ 	.word	0x0000dee0


	//   ....[189]....
        /*0644*/ 	.word	0x0000df80


	//   ....[190]....
        /*0648*/ 	.word	0x0000e040


	//   ....[191]....
        /*064c*/ 	.word	0x0000e0e0


	//   ....[192]....
        /*0650*/ 	.word	0x0000e1a0


	//   ....[193]....
        /*0654*/ 	.word	0x0000e2f0


	//----- nvinfo : EIATTR_REG_RECONFIG
	.align		4
.L_849:
        /*0658*/ 	.byte	0x01, 0x54
	.zero		2


	//----- nvinfo : EIATTR_SYSCALL_OFFSETS
	.align		4
        /*065c*/ 	.byte	0x04, 0x46
        /*065e*/ 	.short	(.L_851 - .L_850)


	//   ....[0]....
.L_850:
        /*0660*/ 	.word	0x00001010


	//   ....[1]....
        /*0664*/ 	.word	0x00007960


	//   ....[2]....
        /*0668*/ 	.word	0x00007aa0


	//   ....[3]....
        /*066c*/ 	.word	0x00007b90


	//   ....[4]....
        /*0670*/ 	.word	0x000088b0


	//----- nvinfo : EIATTR_MBARRIER_INSTR_OFFSETS
	.align		4
.L_851:
        /*0674*/ 	.byte	0x04, 0x39
        /*0676*/ 	.short	(.L_853 - .L_852)


	//   ....[0]....
.L_852:
        /*0678*/ 	.word	0x00000170
        /*067c*/ 	.word	0x000000ff
        /*0680*/ 	.word	0x00028800
        /*0684*/ 	.short	0x0100
        /*0686*/ 	.byte	0x08
	.zero		1


	//   ....[1]....
        /*0688*/ 	.word	0x00000180
        /*068c*/ 	.word	0x000000ff
        /*0690*/ 	.word	0x00028820
        /*0694*/ 	.short	0x0100
        /*0696*/ 	.byte	0x08
	.zero		1


	//   ....[2]....
        /*0698*/ 	.word	0x00000270
        /*069c*/ 	.word	0x000000ff
        /*06a0*/ 	.word	0x00028830
        /*06a4*/ 	.short	0x0100
        /*06a6*/ 	.byte	0x08
	.zero		1


	//   ....[3]....
        /*06a8*/ 	.word	0x00000280
        /*06ac*/ 	.word	0x000000ff
        /*06b0*/ 	.word	0x00028840
        /*06b4*/ 	.short	0x0100
        /*06b6*/ 	.byte	0x08
	.zero		1


	//   ....[4]....
        /*06b8*/ 	.word	0x00000290
        /*06bc*/ 	.word	0x000000ff
        /*06c0*/ 	.word	0x00028838
        /*06c4*/ 	.short	0x0100
        /*06c6*/ 	.byte	0x08
	.zero		1


	//   ....[5]....
        /*06c8*/ 	.word	0x000002a0
        /*06cc*/ 	.word	0x000000ff
        /*06d0*/ 	.word	0x00028848
        /*06d4*/ 	.short	0x0100
        /*06d6*/ 	.byte	0x08
	.zero		1


	//   ....[6]....
        /*06d8*/ 	.word	0x000003d0
        /*06dc*/ 	.word	0x000000ff
        /*06e0*/ 	.word	0x00028850
        /*06e4*/ 	.short	0x0100
        /*06e6*/ 	.byte	0x08
	.zero		1


	//   ....[7]....
        /*06e8*/ 	.word	0x000003e0
        /*06ec*/ 	.word	0x000000ff
        /*06f0*/ 	.word	0x00028860
        /*06f4*/ 	.short	0x0100
        /*06f6*/ 	.byte	0x08
	.zero		1


	//   ....[8]....
        /*06f8*/ 	.word	0x000003f0
        /*06fc*/ 	.word	0x000000ff
        /*0700*/ 	.word	0x00028858
        /*0704*/ 	.short	0x0100
        /*0706*/ 	.byte	0x08
	.zero		1


	//   ....[9]....
        /*0708*/ 	.word	0x00000400
        /*070c*/ 	.word	0x000000ff
        /*0710*/ 	.word	0x00028868
        /*0714*/ 	.short	0x0100
        /*0716*/ 	.byte	0x08
	.zero		1


	//   ....[10]....
        /*0718*/ 	.word	0x000004f0
        /*071c*/ 	.word	0x000000ff
        /*0720*/ 	.word	0x00028870
        /*0724*/ 	.short	0x0100
        /*0726*/ 	.byte	0x06
	.zero		1


	//   ....[11]....
        /*0728*/ 	.word	0x00000500
        /*072c*/ 	.word	0x000000ff
        /*0730*/ 	.word	0x00028880
        /*0734*/ 	.short	0x0100
        /*0736*/ 	.byte	0x06
	.zero		1


	//   ....[12]....
        /*0738*/ 	.word	0x00000510
        /*073c*/ 	.word	0x000000ff
        /*0740*/ 	.word	0x00028878
        /*0744*/ 	.short	0x0100
        /*0746*/ 	.byte	0x06
	.zero		1


	//   ....[13]....
        /*0748*/ 	.word	0x00000520
        /*074c*/ 	.word	0x000000ff
        /*0750*/ 	.word	0x00028888
        /*0754*/ 	.short	0x0100
        /*0756*/ 	.byte	0x06
	.zero		1


	//   ....[14]....
        /*0758*/ 	.word	0x00000650
        /*075c*/ 	.word	0x000000ff
        /*0760*/ 	.word	0x00028890
        /*0764*/ 	.short	0x0100
        /*0766*/ 	.byte	0x08
	.zero		1


	//   ....[15]....
        /*0768*/ 	.word	0x00000660
        /*076c*/ 	.word	0x000000ff
        /*0770*/ 	.word	0x000288a0
        /*0774*/ 	.short	0x0100
        /*0776*/ 	.byte	0x08
	.zero		1


	//   ....[16]....
        /*0778*/ 	.word	0x00000670
        /*077c*/ 	.word	0x000000ff
        /*0780*/ 	.word	0x00028898
        /*0784*/ 	.short	0x0100
        /*0786*/ 	.byte	0x08
	.zero		1


	//   ....[17]....
        /*0788*/ 	.word	0x00000680
        /*078c*/ 	.word	0x000000ff
        /*0790*/ 	.word	0x000288a8
        /*0794*/ 	.short	0x0100
        /*0796*/ 	.byte	0x08
	.zero		1


	//   ....[18]....
        /*0798*/ 	.word	0x000007c0
        /*079c*/ 	.word	0x000000ff
        /*07a0*/ 	.word	0x000288b0
        /*07a4*/ 	.short	0x0100
        /*07a6*/ 	.byte	0x08
	.zero		1


	//   ....[19]....
        /*07a8*/ 	.word	0x000007d0
        /*07ac*/ 	.word	0x000000ff
        /*07b0*/ 	.word	0x000288c0
        /*07b4*/ 	.short	0x0100
        /*07b6*/ 	.byte	0x08
	.zero		1


	//   ....[20]....
        /*07b8*/ 	.word	0x000007e0
        /*07bc*/ 	.word	0x000000ff
        /*07c0*/ 	.word	0x000288b8
        /*07c4*/ 	.short	0x0100
        /*07c6*/ 	.byte	0x08
	.zero		1


	//   ....[21]....
        /*07c8*/ 	.word	0x000007f0
        /*07cc*/ 	.word	0x000000ff
        /*07d0*/ 	.word	0x000288c8
        /*07d4*/ 	.short	0x0100
        /*07d6*/ 	.byte	0x08
	.zero		1


	//   ....[22]....
        /*07d8*/ 	.word	0x00001070
        /*07dc*/ 	.word	0x000000ff
        /*07e0*/ 	.word	0x00028800
        /*07e4*/ 	.short	0x010a
        /*07e6*/ 	.byte	0x27
	.zero		1


	//   ....[23]....
        /*07e8*/ 	.word	0x000010f0
        /*07ec*/ 	.word	0x00000005
        /*07f0*/ 	.word	0x00028830
        /*07f4*/ 	.short	0x010a
        /*07f6*/ 	.byte	0x3f
	.zero		1


	//   ....[24]....
        /*07f8*/ 	.word	0x00001140
        /*07fc*/ 	.word	0x00000005
        /*0800*/ 	.word	0x00028830
        /*0804*/ 	.short	0x010a
        /*0806*/ 	.byte	0x3f
	.zero		1


	//   ....[25]....
        /*0808*/ 	.word	0x00002130
        /*080c*/ 	.word	0x000000ff
        /*0810*/ 	.word	0x00000000
        /*0814*/ 	.short	0x0101
        /*0816*/ 	.byte	0x06
	.zero		1


	//   ....[26]....
        /*0818*/ 	.word	0x00003690
        /*081c*/ 	.word	0x000000ff
        /*0820*/ 	.word	0x00028830
        /*0824*/ 	.short	0x010a
        /*0826*/ 	.byte	0x06
	.zero		1


	//   ....[27]....
        /*0828*/ 	.word	0x000036d0
        /*082c*/ 	.word	0x000000ff
        /*0830*/ 	.word	0x00028830
        /*0834*/ 	.short	0x010a
        /*0836*/ 	.byte	0x06
	.zero		1


	//   ....[28]....
        /*0838*/ 	.word	0x00003a20
        /*083c*/ 	.word	0x000000ff
        /*0840*/ 	.word	0x00028850
        /*0844*/ 	.short	0x010a
        /*0846*/ 	.byte	0x06
	.zero		1


	//   ....[29]....
        /*0848*/ 	.word	0x00003a60
        /*084c*/ 	.word	0x000000ff
        /*0850*/ 	.word	0x00028850
        /*0854*/ 	.short	0x010a
        /*0856*/ 	.byte	0x06
	.zero		1


	//   ....[30]....
        /*0858*/ 	.word	0x00003e60
        /*085c*/ 	.word	0x000000ff
        /*0860*/ 	.word	0x00000000
        /*0864*/ 	.short	0x0101
        /*0866*/ 	.byte	0x06
	.zero		1


	//   ....[31]....
        /*0868*/ 	.word	0x00005010
        /*086c*/ 	.word	0x000000ff
        /*0870*/ 	.word	0x00000000
        /*0874*/ 	.short	0x0101
        /*0876*/ 	.byte	0x06
	.zero		1


	//   ....[32]....
        /*0878*/ 	.word	0x00005620
        /*087c*/ 	.word	0x000000ff
        /*0880*/ 	.word	0x00028850
        /*0884*/ 	.short	0x010a
        /*0886*/ 	.byte	0x0a
	.zero		1


	//   ....[33]....
        /*0888*/ 	.word	0x00005660
        /*088c*/ 	.word	0x000000ff
        /*0890*/ 	.word	0x00028850
        /*0894*/ 	.short	0x010a
        /*0896*/ 	.byte	0x0a
	.zero		1


	//   ....[34]....
        /*0898*/ 	.word	0x00005ff0
        /*089c*/ 	.word	0x000000ff
        /*08a0*/ 	.word	0x00000000
        /*08a4*/ 	.short	0x0101
        /*08a6*/ 	.byte	0x04
	.zero		1


	//   ....[35]....
        /*08a8*/ 	.word	0x00006ee0
        /*08ac*/ 	.word	0x000000ff
        /*08b0*/ 	.word	0x00000000
        /*08b4*/ 	.short	0x0101
        /*08b6*/ 	.byte	0x27
	.zero		1


	//   ....[36]....
        /*08b8*/ 	.word	0x00007fe0
        /*08bc*/ 	.word	0x00000000
        /*08c0*/ 	.word	0x00028840
        /*08c4*/ 	.short	0x010a
        /*08c6*/ 	.byte	0x3f
	.zero		1


	//   ....[37]....
        /*08c8*/ 	.word	0x00008690
        /*08cc*/ 	.word	0x00000000
        /*08d0*/ 	.word	0x00028830
        /*08d4*/ 	.short	0x0107
        /*08d6*/ 	.byte	0x3f
	.zero		1


	//   ....[38]....
        /*08d8*/ 	.word	0x00008750
        /*08dc*/ 	.word	0x00000000
        /*08e0*/ 	.word	0x00028830
        /*08e4*/ 	.short	0x0101
        /*08e6*/ 	.byte	0x3f
	.zero		1


	//   ....[39]....
        /*08e8*/ 	.word	0x000090e0
        /*08ec*/ 	.word	0x000000ff
        /*08f0*/ 	.word	0x00028800
        /*08f4*/ 	.short	0x0107
        /*08f6*/ 	.byte	0x27
	.zero		1


	//   ....[40]....
        /*08f8*/ 	.word	0x00009120
        /*08fc*/ 	.word	0x000000ff
        /*0900*/ 	.word	0x00028800
        /*0904*/ 	.short	0x0101
        /*0906*/ 	.byte	0x27
	.zero		1


	//   ....[41]....
        /*0908*/ 	.word	0x00009140
        /*090c*/ 	.word	0x000000ff
        /*0910*/ 	.word	0x00028820
        /*0914*/ 	.short	0x010a
        /*0916*/ 	.byte	0x27
	.zero		1


	//   ....[42]....
        /*0918*/ 	.word	0x00009480
        /*091c*/ 	.word	0x00000006
        /*0920*/ 	.word	0x00028840
        /*0924*/ 	.short	0x010a
        /*0926*/ 	.byte	0x3f
	.zero		1


	//   ....[43]....
        /*0928*/ 	.word	0x00009990
        /*092c*/ 	.word	0x00000006
        /*0930*/ 	.word	0x00028830
        /*0934*/ 	.short	0x0107
        /*0936*/ 	.byte	0x3f
	.zero		1


	//   ....[44]....
        /*0938*/ 	.word	0x00009a50
        /*093c*/ 	.word	0x00000006
        /*0940*/ 	.word	0x00028830
        /*0944*/ 	.short	0x0101
        /*0946*/ 	.byte	0x3f
	.zero		1


	//   ....[45]....
        /*0948*/ 	.word	0x00009ad0
        /*094c*/ 	.word	0x00000006
        /*0950*/ 	.word	0x00028860
        /*0954*/ 	.short	0x010a
        /*0956*/ 	.byte	0x3f
	.zero		1


	//   ....[46]....
        /*0958*/ 	.word	0x0000a070
        /*095c*/ 	.word	0x00000006
        /*0960*/ 	.word	0x00028850
        /*0964*/ 	.short	0x0107
        /*0966*/ 	.byte	0x3f
	.zero		1


	//   ....[47]....
        /*0968*/ 	.word	0x0000a1a0
        /*096c*/ 	.word	0x00000006
        /*0970*/ 	.word	0x00028850
        /*0974*/ 	.short	0x0101
        /*0976*/ 	.byte	0x3f
	.zero		1


	//   ....[48]....
        /*0978*/ 	.word	0x0000a2a0
        /*097c*/ 	.word	0x00000004
        /*0980*/ 	.word	0x00028860
        /*0984*/ 	.short	0x010a
        /*0986*/ 	.byte	0x3f
	.zero		1


	//   ....[49]....
        /*0988*/ 	.word	0x0000a790
        /*098c*/ 	.word	0x00000004
        /*0990*/ 	.word	0x00028850
        /*0994*/ 	.short	0x0107
        /*0996*/ 	.byte	0x3f
	.zero		1


	//   ....[50]....
        /*0998*/ 	.word	0x0000a880
        /*099c*/ 	.word	0x00000004
        /*09a0*/ 	.word	0x00028850
        /*09a4*/ 	.short	0x0101
        /*09a6*/ 	.byte	0x3f
	.zero		1


	//   ....[51]....
        /*09a8*/ 	.word	0x0000a960
        /*09ac*/ 	.word	0x00000005
        /*09b0*/ 	.word	0x00028820
        /*09b4*/ 	.short	0x010a
        /*09b6*/ 	.byte	0x3f
	.zero		1


	//   ....[52]....
        /*09b8*/ 	.word	0x0000aae0
        /*09bc*/ 	.word	0x00000003
        /*09c0*/ 	.word	0x00028840
        /*09c4*/ 	.short	0x010a
        /*09c6*/ 	.byte	0x3f
	.zero		1


	//   ....[53]....
        /*09c8*/ 	.word	0x0000ab80
        /*09cc*/ 	.word	0x00000005
        /*09d0*/ 	.word	0x00028840
        /*09d4*/ 	.short	0x010a
        /*09d6*/ 	.byte	0x3f
	.zero		1


	//   ....[54]....
        /*09d8*/ 	.word	0x0000abc0
        /*09dc*/ 	.word	0x00000003
        /*09e0*/ 	.word	0x00028860
        /*09e4*/ 	.short	0x010a
        /*09e6*/ 	.byte	0x3f
	.zero		1


	//   ....[55]....
        /*09e8*/ 	.word	0x0000ac00
        /*09ec*/ 	.word	0x00000005
        /*09f0*/ 	.word	0x00028860
        /*09f4*/ 	.short	0x010a
        /*09f6*/ 	.byte	0x3f
	.zero		1


	//   ....[56]....
        /*09f8*/ 	.word	0x0000ac70
        /*09fc*/ 	.word	0x00000003
        /*0a00*/ 	.word	0x00028800
        /*0a04*/ 	.short	0x010a
        /*0a06*/ 	.byte	0x3f
	.zero		1


	//   ....[57]....
        /*0a08*/ 	.word	0x0000acc0
        /*0a0c*/ 	.word	0x00000005
        /*0a10*/ 	.word	0x00028830
        /*0a14*/ 	.short	0x010a
        /*0a16*/ 	.byte	0x3f
	.zero		1


	//   ....[58]....
        /*0a18*/ 	.word	0x0000ad20
        /*0a1c*/ 	.word	0x00000003
        /*0a20*/ 	.word	0x00028830
        /*0a24*/ 	.short	0x010a
        /*0a26*/ 	.byte	0x3f
	.zero		1


	//   ....[59]....
        /*0a28*/ 	.word	0x0000ad80
        /*0a2c*/ 	.word	0x00000003
        /*0a30*/ 	.word	0x00028850
        /*0a34*/ 	.short	0x010a
        /*0a36*/ 	.byte	0x3f
	.zero		1


	//   ....[60]....
        /*0a38*/ 	.word	0x0000ade0
        /*0a3c*/ 	.word	0x00000008
        /*0a40*/ 	.word	0x00028850
        /*0a44*/ 	.short	0x010a
        /*0a46*/ 	.byte	0x3f
	.zero		1


	//   ....[61]....
        /*0a48*/ 	.word	0x0000af00
        /*0a4c*/ 	.word	0x00000000
        /*0a50*/ 	.word	0x00028840
        /*0a54*/ 	.short	0x010a
        /*0a56*/ 	.byte	0x3f
	.zero		1


	//   ....[62]....
        /*0a58*/ 	.word	0x0000c390
        /*0a5c*/ 	.word	0x00000003
        /*0a60*/ 	.word	0x00028820
        /*0a64*/ 	.short	0x010a
        /*0a66*/ 	.byte	0x3f
	.zero		1


	//   ....[63]....
        /*0a68*/ 	.word	0x0000c3e0
        /*0a6c*/ 	.word	0x00000006
        /*0a70*/ 	.word	0x00028840
        /*0a74*/ 	.short	0x010a
        /*0a76*/ 	.byte	0x3f
	.zero		1


	//   ....[64]....
        /*0a78*/ 	.word	0x0000cce0
        /*0a7c*/ 	.word	0x00000006
        /*0a80*/ 	.word	0x00028860
        /*0a84*/ 	.short	0x010a
        /*0a86*/ 	.byte	0x3f
	.zero		1


	//   ....[65]....
        /*0a88*/ 	.word	0x0000d6e0
        /*0a8c*/ 	.word	0x00000004
        /*0a90*/ 	.word	0x00028860
        /*0a94*/ 	.short	0x010a
        /*0a96*/ 	.byte	0x3f
	.zero		1


	//   ....[66]....
        /*0a98*/ 	.word	0x0000e210
        /*0a9c*/ 	.word	0x00000005
        /*0aa0*/ 	.word	0x00028820
        /*0aa4*/ 	.short	0x010a
        /*0aa6*/ 	.byte	0x3f
	.zero		1


	//   ....[67]....
        /*0aa8*/ 	.word	0x0000e3b0
        /*0aac*/ 	.word	0x00000003
        /*0ab0*/ 	.word	0x00028840
        /*0ab4*/ 	.short	0x010a
        /*0ab6*/ 	.byte	0x3f
	.zero		1


	//   ....[68]....
        /*0ab8*/ 	.word	0x0000e400
        /*0abc*/ 	.word	0x00000005
        /*0ac0*/ 	.word	0x00028840
        /*0ac4*/ 	.short	0x010a
        /*0ac6*/ 	.byte	0x3f
	.zero		1


	//   ....[69]....
        /*0ac8*/ 	.word	0x0000e450
        /*0acc*/ 	.word	0x00000003
        /*0ad0*/ 	.word	0x00028860
        /*0ad4*/ 	.short	0x010a
        /*0ad6*/ 	.byte	0x3f
	.zero		1


	//----- nvinfo : EIATTR_NUM_MBARRIERS
	.align		4
.L_853:
        /*0ad8*/ 	.byte	0x03, 0x38
        /*0ada*/ 	.short	0x0016


	//----- nvinfo : EIATTR_EXIT_INSTR_OFFSETS
	.align		4
        /*0adc*/ 	.byte	0x04, 0x1c
        /*0ade*/ 	.short	(.L_855 - .L_854)


	//   ....[0]....
.L_854:
        /*0ae0*/ 	.word	0x00000940


	//   ....[1]....
        /*0ae4*/ 	.word	0x000072a0


	//   ....[2]....
        /*0ae8*/ 	.word	0x0000ac50


	//----- nvinfo : EIATTR_MAX_THREADS
	.align		4
.L_855:
        /*0aec*/ 	.byte	0x04, 0x05
        /*0aee*/ 	.short	(.L_857 - .L_856)
.L_856:
        /*0af0*/ 	.word	0x00000180
        /*0af4*/ 	.word	0x00000001
        /*0af8*/ 	.word	0x00000001


	//----- nvinfo : EIATTR_CRS_STACK_SIZE
	.align		4
.L_857:
        /*0afc*/ 	.byte	0x04, 0x1e
        /*0afe*/ 	.short	(.L_859 - .L_858)
.L_858:
        /*0b00*/ 	.word	0x00000000


	//----- nvinfo : EIATTR_CBANK_PARAM_SIZE
	.align		4
.L_859:
        /*0b04*/ 	.byte	0x03, 0x19
        /*0b06*/ 	.short	0x0a70


	//----- nvinfo : EIATTR_PARAM_CBANK
	.align		4
        /*0b08*/ 	.byte	0x04, 0x0a
        /*0b0a*/ 	.short	(.L_861 - .L_860)
	.align		4
.L_860:
        /*0b0c*/ 	.word	index@(.nv.constant0._ZN7cutlass13device_kernelIN5flash11enable_sm90INS1_16FlashAttnFwdSm90INS1_25CollectiveMainloopFwdSm90ILi2EN4cute5tupleIJNS5_1CILi1EEES8_S8_EEENS6_IJNS7_ILi128EEESA_SA_EEELi128ENS_6half_tEfNS_4arch4Sm90ELb0ELb0ELb0ELb0ELb1ELb0ELb0ELb1ELb1ELb1ELb0ELb0EEENS1_21CollectiveEpilogueFwdISB_S9_SC_SE_Li256ELb0ELb1ELb0ELb0EEENS1_29StaticPersistentTileSchedulerILb0EEEEEEEEEvNT_6ParamsE)
        /*0b10*/ 	.short	0x0210
        /*0b12*/ 	.short	0x0a70


	//----- nvinfo : EIATTR_SW_WAR
	.align		4
.L_861:
        /*0b14*/ 	.byte	0x04, 0x36
        /*0b16*/ 	.short	(.L_863 - .L_862)
.L_862:
        /*0b18*/ 	.word	0x00000008
.L_863:


//--------------------- .nv.info._ZN7cutlass13device_kernelIN5flash11enable_sm90INS1_16FlashAttnFwdSm90INS1_25CollectiveMainloopFwdSm90ILi2EN4cute5tupleIJNS5_1CILi1EEES8_S8_EEENS6_IJNS7_ILi128EEESA_SA_EEELi128ENS_6half_tEfNS_4arch4Sm90ELb0ELb0ELb0ELb1ELb1ELb0ELb0ELb1ELb1ELb1ELb0ELb0EEENS1_21CollectiveEpilogueFwdISB_S9_SC_SE_Li256ELb1ELb1ELb0ELb0EEENS1_36VarlenDynamicPersistentTileSchedulerILi128ELi128ELi256ELi128ELb0ELb1ELb1ELb0ELb1ELb1EEEEEEEEEvNT_6ParamsE --------------------------
	.section	.nv.info._ZN7cutlass13device_kernelIN5flash11enable_sm90INS1_16FlashAttnFwdSm90INS1_25CollectiveMainloopFwdSm90ILi2EN4cute5tupleIJNS5_1CILi1EEES8_S8_EEENS6_IJNS7_ILi128EEESA_SA_EEELi128ENS_6half_tEfNS_4arch4Sm90ELb0ELb0ELb0ELb1ELb1ELb0ELb0ELb1ELb1ELb1ELb0ELb0EEENS1_21CollectiveEpilogueFwdISB_S9_SC_SE_Li256ELb1ELb1ELb0ELb0EEENS1_36VarlenDynamicPersistentTileSchedulerILi128ELi128ELi256ELi128ELb0ELb1ELb1ELb0ELb1ELb1EEEEEEEEEvNT_6ParamsE,"",@"SHT_CUDA_INFO"
	.sectionflags	@""
	.align	4


	//----- nvinfo : EIATTR_CUDA_API_VERSION
	.align		4
        /*0000*/ 	.byte	0x04, 0x37
        /*0002*/ 	.short	(.L_865 - .L_864)
.L_864:
        /*0004*/ 	.word	0x00000082


	//----- nvinfo : EIATTR_KPARAM_INFO
	.align		4
.L_865:
        /*0008*/ 	.byte	0x04, 0x17
        /*000a*/ 	.short	(.L_867 - .L_866)
.L_866:
        /*000c*/ 	.word	0x00000000
        /*0010*/ 	.short	0x0000
        /*0012*/ 	.short	0x0070
        /*0014*/ 	.byte	0x00, 0xf0, 0x01, 0x2a


	//----- nvinfo : EIATTR_SPARSE_MMA_MASK
	.align		4
.L_867:
        /*0018*/ 	.byte	0x03, 0x50
        /*001a*/ 	.short	0x0000


	//----- nvinfo : EIATTR_MAXREG_COUNT
	.align		4
        /*001c*/ 	.byte	0x03, 0x1b
        /*001e*/ 	.short	0x00a8


	//----- nvinfo : EIATTR_NUM_BARRIERS
	.align		4
        /*0020*/ 	.byte	0x02, 0x4c
        /*0022*/ 	.byte	0x10
	.zero		1


	//----- nvinfo : EIATTR_EXTERNS
	.align		4
        /*0024*/ 	.byte	0x04, 0x0f
        /*0026*/ 	.short	(.L_869 - .L_868)


	//   ....[0]....
	.align		4
.L_868:
        /*0028*/ 	.word	index@(__assertfail)


	//----- nvinfo : EIATTR_ANNOTATIONS
	.align		4
.L_869:
        /*002c*/ 	.byte	0x04, 0x55
        /*002e*/ 	.short	(.L_871 - .L_870)


	//   ....[0]....
.L_870:
        /* <DEDUP_REMOVED lines=13> */


	//----- nvinfo : EIATTR_MERCURY_ISA_VERSION
	.align		4
.L_871:
        /*00e8*/ 	.byte	0x03, 0x5f
        /*00ea*/ 	.short	0x0101


	//----- nvinfo : EIATTR_UNUSED_LOAD_BYTE_OFFSET
	.align		4
        /*00ec*/ 	.byte	0x04, 0x44
        /*00ee*/ 	.short	(.L_873 - .L_872)


	//   ....[0]....
.L_872:
        /*00f0*/ 	.word	0x00000970
        /*00f4*/ 	.word	0x0000fff0


	//   ....[1]....
        /*00f8*/ 	.word	0x00006640
        /*00fc*/ 	.word	0x0000fff0


	//----- nvinfo : EIATTR_INT_WARP_WIDE_INSTR_OFFSETS
	.align		4
.L_873:
        /*0100*/ 	.byte	0x04, 0x31
        /*0102*/ 	.short	(.L_875 - .L_874)


	//   ....[0]....
.L_874:
        /*0104*/ 	.word	0x000000c0


	//   ....[1]....
        /*0108*/ 	.word	0x000000d0


	//   ....[2]....
        /*010c*/ 	.word	0x00000170


	//   ....[3]....
        /*0110*/ 	.word	0x00009720


	//   ....[4]....
        /*0114*/ 	.word	0x000097b0


	//   ....[5]....
        /*0118*/ 	.word	0x0000c640


	//   ....[6]....
        /*011c*/ 	.word	0x0000c6d0


	//----- nvinfo : EIATTR_COOP_GROUP_MASK_REGIDS
	.align		4
.L_875:
        /*0120*/ 	.byte	0x04, 0x29
        /*0122*/ 	.short	(.L_877 - .L_876)


	//   ....[0]....
.L_876:
        /*0124*/ 	.word	0xffffffff


	//   ....[1]....
        /*0128*/ 	.word	0xffffffff


	//   ....[2]....
        /*012c*/ 	.word	0xffffffff


	//   ....[3]....
        /*0130*/ 	.word	0xffffffff


	//   ....[4]....
        /*0134*/ 	.word	0xffffffff


	//   ....[5]....
        /*0138*/ 	.word	0xffffffff


	//   ....[6]....
        /*013c*/ 	.word	0xffffffff


	//   ....[7]....
        /*0140*/ 	.word	0xffffffff


	//   ....[8]....
        /*0144*/ 	.word	0xffffffff


	//   ....[9]....
        /*0148*/ 	.word	0xffffffff


	//   ....[10]....
        /*014c*/ 	.word	0xffffffff


	//   ....[11]....
        /*0150*/ 	.word	0xffffffff


	//   ....[12]....
        /*0154*/ 	.word	0xffffffff


	//   ....[13]....
        /*0158*/ 	.word	0xffffffff


	//   ....[14]....
        /*015c*/ 	.word	0xffffffff


	//   ....[15]....
        /*0160*/ 	.word	0xffffffff


	//   ....[16]....
        /*0164*/ 	.word	0xffffffff


	//   ....[17]....
        /*0168*/ 	.word	0xffffffff


	//   ....[18]....
        /*016c*/ 	.word	0xffffffff


	//   ....[19]....
        /*0170*/ 	.word	0xffffffff


	//   ....[20]....
        /*0174*/ 	.word	0xffffffff


	//   ....[21]....
        /*0178*/ 	.word	0xffffffff


	//   ....[22]....
        /*017c*/ 	.word	0xffffffff


	//   ....[23]....
        /*0180*/ 	.word	0xffffffff


	//   ....[24]....
        /*0184*/ 	.word	0xffffffff


	//   ....[25]....
        /*0188*/ 	.word	0xffffffff


	//   ....[26]....
        /*018c*/ 	.word	0xffffffff


	//   ....[27]....
        /*0190*/ 	.word	0xffffffff


	//   ....[28]....
        /*0194*/ 	.word	0xffffffff


	//   ....[29]....
        /*0198*/ 	.word	0xffffffff


	//   ....[30]....
        /*019c*/ 	.word	0xffffffff


	//   ....[31]....
        /*01a0*/ 	.word	0xffffffff


	//   ....[32]....
        /*01a4*/ 	.word	0xffffffff


	//   ....[33]....
        /*01a8*/ 	.word	0xffffffff


	//   ....[34]....
        /*01ac*/ 	.word	0xffffffff


	//   ....[35]....
        /*01b0*/ 	.word	0xffffffff


	//   ....[36]....
        /*01b4*/ 	.word	0xffffffff


	//   ....[37]....
        /*01b8*/ 	.word	0xffffffff


	//   ....[38]....
        /*01bc*/ 	.word	0xffffffff


	//   ....[39]....
        /*01c0*/ 	.word	0xffffffff


	//   ....[40]....
        /*01c4*/ 	.word	0xffffffff


	//   ....[41]....
        /*01c8*/ 	.word	0xffffffff


	//   ....[42]....
        /*01cc*/ 	.word	0xffffffff


	//   ....[43]....
        /*01d0*/ 	.word	0xffffffff


	//   ....[44]....
        /*01d4*/ 	.word	0xffffffff


	//   ....[45]....
        /*01d8*/ 	.word	0xffffffff


	//   ....[46]....
        /*01dc*/ 	.word	0xffffffff


	//   ....[47]....
        /*01e0*/ 	.word	0xffffffff


	//   ....[48]....
        /*01e4*/ 	.word	0xffffffff


	//   ....[49]....
        /*01e8*/ 	.word	0xffffffff


	//   ....[50]....
        /*01ec*/ 	.word	0xffffffff


	//   ....[51]....
        /*01f0*/ 	.word	0xffffffff


	//   ....[52]....
        /*01f4*/ 	.word	0xffffffff


	//   ....[53]....
        /*01f8*/ 	.word	0xffffffff


	//   ....[54]....
        /*01fc*/ 	.word	0xffffffff


	//   ....[55]....
        /*0200*/ 	.word	0xffffffff


	//   ....[56]....
        /*0204*/ 	.word	0xffffffff


	//   ....[57]....
        /*0208*/ 	.word	0xffffffff


	//   ....[58]....
        /*020c*/ 	.word	0xffffffff


	//   ....[59]....
        /*0210*/ 	.word	0xffffffff


	//   ....[60]....
        /*0214*/ 	.word	0xffffffff


	//   ....[61]....
        /*0218*/ 	.word	0xffffffff


	//   ....[62]....
        /*021c*/ 	.word	0xffffffff


	//   ....[63]....
        /*0220*/ 	.word	0xffffffff


	//   ....[64]....
        /*0224*/ 	.word	0xffffffff


	//   ....[65]....
        /*0228*/ 	.word	0xffffffff


	//   ....[66]....
        /*022c*/ 	.word	0xffffffff


	//   ....[67]....
        /*0230*/ 	.word	0xffffffff


	//   ....[68]....
        /*0234*/ 	.word	0xffffffff


	//   ....[69]....
        /*0238*/ 	.word	0xffffffff


	//   ....[70]....
        /*023c*/ 	.word	0xffffffff


	//   ....[71]....
        /*0240*/ 	.word	0xffffffff


	//   ....[72]....
        /*0244*/ 	.word	0xffffffff


	//   ....[73]....
        /*0248*/ 	.word	0xffffffff


	//   ....[74]....
        /*024c*/ 	.word	0xffffffff


	//   ....[75]....
        /*0250*/ 	.word	0xffffffff


	//   ....[76]....
        /*0254*/ 	.word	0xffffffff


	//   ....[77]....
        /*0258*/ 	.word	0xffffffff


	//   ....[78]....
        /*025c*/ 	.word	0xffffffff


	//   ....[79]....
        /*0260*/ 	.word	0xffffffff


	//   ....[80]....
        /*0264*/ 	.word	0xffffffff


	//   ....[81]....
        /*0268*/ 	.word	0xffffffff


	//   ....[82]....
        /*026c*/ 	.word	0xffffffff


	//   ....[83]....
        /*0270*/ 	.word	0xffffffff


	//   ....[84]....
        /*0274*/ 	.word	0xffffffff


	//   ....[85]....
        /*0278*/ 	.word	0xffffffff


	//   ....[86]....
        /*027c*/ 	.word	0xffffffff


	//   ....[87]....
        /*0280*/ 	.word	0xffffffff


	//   ....[88]....
        /*0284*/ 	.word	0xffffffff


	//   ....[89]....
        /*0288*/ 	.word	0xffffffff


	//   ....[90]....
        /*028c*/ 	.word	0xffffffff


	//   ....[91]....
        /*0290*/ 	.word	0xffffffff


	//   ....[92]....
        /*0294*/ 	.word	0xffffffff


	//   ....[93]....
        /*0298*/ 	.word	0xffffffff


	//   ....[94]....
        /*029c*/ 	.word	0xffffffff


	//   ....[95]....
        /*02a0*/ 	.word	0xffffffff


	//   ....[96]....
        /*02a4*/ 	.word	0xffffffff


	//   ....[97]....
        /*02a8*/ 	.word	0xffffffff


	//   ....[98]....
        /*02ac*/ 	.word	0xffffffff


	//   ....[99]....
        /*02b0*/ 	.word	0xffffffff


	//   ....[100]....
        /*02b4*/ 	.word	0xffffffff


	//   ....[101]....
        /*02b8*/ 	.word	0xffffffff


	//   ....[102]....
        /*02bc*/ 	.word	0xffffffff


	//   ....[103]....
        /*02c0*/ 	.word	0xffffffff


	//   ....[104]....
        /*02c4*/ 	.word	0xffffffff


	//   ....[105]....
        /*02c8*/ 	.word	0xffffffff


	//   ....[106]....
        /*02cc*/ 	.word	0xffffffff


	//   ....[107]....
        /*02d0*/ 	.word	0xffffffff


	//   ....[108]....
        /*02d4*/ 	.word	0xffffffff


	//   ....[109]....
        /*02d8*/ 	.word	0xffffffff


	//   ....[110]....
        /*02dc*/ 	.word	0xffffffff


	//   ....[111]....
        /*02e0*/ 	.word	0xffffffff


	//   ....[112]....
        /*02e4*/ 	.word	0xffffffff


	//   ....[113]....
        /*02e8*/ 	.word	0xffffffff


	//   ....[114]....
        /*02ec*/ 	.word	0xffffffff


	//   ....[115]....
        /*02f0*/ 	.word	0xffffffff


	//   ....[116]....
        /*02f4*/ 	.word	0xffffffff


	//   ....[117]....
        /*02f8*/ 	.word	0xffffffff


	//   ....[118]....
        /*02fc*/ 	.word	0xffffffff


	//   ....[119]....
        /*0300*/ 	.word	0xffffffff


	//   ....[120]....
        /*0304*/ 	.word	0xffffffff


	//   ....[121]....
        /*0308*/ 	.word	0xffffffff


	//   ....[122]....
        /*030c*/ 	.word	0xffffffff


	//   ....[123]....
        /*0310*/ 	.word	0xffffffff


	//   ....[124]....
        /*0314*/ 	.word	0xffffffff


	//   ....[125]....
        /*0318*/ 	.word	0xffffffff


	//   ....[126]....
        /*031c*/ 	.word	0xffffffff


	//   ....[127]....
        /*0320*/ 	.word	0xffffffff


	//   ....[128]....
        /*0324*/ 	.word	0xffffffff


	//   ....[129]....
        /*0328*/ 	.word	0xffffffff


	//   ....[130]....
        /*032c*/ 	.word	0xffffffff


	//   ....[131]....
        /*0330*/ 	.word	0xffffffff


	//   ....[132]....
        /*0334*/ 	.word	0xffffffff


	//   ....[133]....
        /*0338*/ 	.word	0xffffffff


	//   ....[134]....
        /*033c*/ 	.word	0xffffffff


	//   ....[135]....
        /*0340*/ 	.word	0xffffffff


	//   ....[136]....
        /*0344*/ 	.word	0xffffffff


	//   ....[137]....
        /*0348*/ 	.word	0xffffffff


	//   ....[138]....
        /*034c*/ 	.word	0xffffffff


	//   ....[139]....
        /*0350*/ 	.word	0xffffffff


	//   ....[140]....
        /*0354*/ 	.word	0xffffffff


	//   ....[141]....
        /*0358*/ 	.word	0xffffffff


	//   ....[142]....
        /*035c*/ 	.word	0xffffffff


	//   ....[143]....
        /*0360*/ 	.word	0xffffffff


	//   ....[144]....
        /*0364*/ 	.word	0xffffffff


	//   ....[145]....
        /*0368*/ 	.word	0xffffffff


	//   ....[146]....
        /*036c*/ 	.word	0xffffffff


	//   ....[147]....
        /*0370*/ 	.word	0xffffffff


	//   ....[148]....
        /*0374*/ 	.word	0xffffffff


	//   ....[149]....
        /*0378*/ 	.word	0xffffffff


	//   ....[150]....
        /*037c*/ 	.word	0xffffffff


	//   ....[151]....
        /*0380*/ 	.word	0xffffffff


	//   ....[152]....
        /*0384*/ 	.word	0xffffffff


	//   ....[153]....
        /*0388*/ 	.word	0x0500000f


	//   ....[154]....
        /*038c*/ 	.word	0x0500000f


	//   ....[155]....
        /*0390*/ 	.word	0x0500000f


	//   ....[156]....
        /*0394*/ 	.word	0x0500000f


	//   ....[157]....
        /*0398*/ 	.word	0x0500000f


	//   ....[158]....
        /*039c*/ 	.word	0x0500000f


	//   ....[159]....
        /*03a0*/ 	.word	0x0500000f


	//   ....[160]....
        /*03a4*/ 	.word	0x0500000f


	//   ....[161]....
        /*03a8*/ 	.word	0x0500000f


	//   ....[162]....
        /*03ac*/ 	.word	0x0500000f


	//   ....[163]....
        /*03b0*/ 	.word	0x0500000f


	//   ....[164]....
        /*03b4*/ 	.word	0x0500000f


	//   ....[165]....
        /*03b8*/ 	.word	0x0500000f


	//   ....[166]....
        /*03bc*/ 	.word	0x0500000f


	//   ....[167]....
        /*03c0*/ 	.word	0x0500000f


	//   ....[168]....
        /*03c4*/ 	.word	0x0500000f


	//   ....[169]....
        /*03c8*/ 	.word	0x0500000f


	//   ....[170]....
        /*03cc*/ 	.word	0x0500000f


	//   ....[171]....
        /*03d0*/ 	.word	0x0500000f


	//   ....[172]....
        /*03d4*/ 	.word	0x0500000f


	//   ....[173]....
        /*03d8*/ 	.word	0x0500000f


	//   ....[174]....
        /*03dc*/ 	.word	0x0500000f


	//   ....[175]....
        /*03e0*/ 	.word	0x0500000f


	//   ....[176]....
        /*03e4*/ 	.word	0x0500000f


	//   ....[177]....
        /*03e8*/ 	.word	0x0500000f


	//   ....[178]....
        /*03ec*/ 	.word	0x0500000f


	//   ....[179]....
        /*03f0*/ 	.word	0x0500000f


	//   ....[180]....
        /*03f4*/ 	.word	0x0500000f


	//   ....[181]....
        /*03f8*/ 	.word	0x0500000f


	//   ....[182]....
        /*03fc*/ 	.word	0x0500000f


	//   ....[183]....
        /*0400*/ 	.word	0x0500000f


	//   ....[184]....
        /*0404*/ 	.word	0x0500000f


	//   ....[185]....
        /*0408*/ 	.word	0x0500000f


	//   ....[186]....
        /*040c*/ 	.word	0x0500000f


	//   ....[187]....
        /*0410*/ 	.word	0x0500000f


	//   ....[188]....
        /*0414*/ 	.word	0x0500000f


	//   ....[189]....
        /*0418*/ 	.word	0x0500000f


	//   ....[190]....
        /*041c*/ 	.word	0x0500000f


	//   ....[191]....
        /*0420*/ 	.word	0x0500000f


	//   ....[192]....
        /*0424*/ 	.word	0x0500000f


	//   ....[193]....
        /*0428*/ 	.word	0x0500000f


	//   ....[194]....
        /*042c*/ 	.word	0x0500000f


	//   ....[195]....
        /*0430*/ 	.word	0x0500000f


	//   ....[196]....
        /*0434*/ 	.word	0x0500000f


	//   ....[197]....
        /*0438*/ 	.word	0x0500000f


	//   ....[198]....
        /*043c*/ 	.word	0x0500000f


	//   ....[199]....
        /*0440*/ 	.word	0x0500000f


	//   ....[200]....
        /*0444*/ 	.word	0x0500000f


	//   ....[201]....
        /*0448*/ 	.word	0x0500000f


	//   ....[202]....
        /*044c*/ 	.word	0x0500000f


	//   ....[203]....
        /*0450*/ 	.word	0x0500000f


	//   ....[204]....
        /*0454*/ 	.word	0x0500000f


	//   ....[205]....
        /*0458*/ 	.word	0x0500000f


	//   ....[206]....
        /*045c*/ 	.word	0x0500000f


	//   ....[207]....
        /*0460*/ 	.word	0x0500000f


	//   ....[208]....
        /*0464*/ 	.word	0x0500000f


	//   ....[209]....
        /*0468*/ 	.word	0x0500000f


	//   ....[210]....
        /*046c*/ 	.word	0x0500000f


	//   ....[211]....
        /*0470*/ 	.word	0x0500000f


	//   ....[212]....
        /*0474*/ 	.word	0x0500000f


	//   ....[213]....
        /*0478*/ 	.word	0x0500000f


	//   ....[214]....
        /*047c*/ 	.word	0x0500000f


	//   ....[215]....
        /*0480*/ 	.word	0x0500000f


	//   ....[216]....
        /*0484*/ 	.word	0x0500000f


	//   ....[217]....
        /*0488*/ 	.word	0x0500000f


	//   ....[218]....
        /*048c*/ 	.word	0x0500000f


	//   ....[219]....
        /*0490*/ 	.word	0x0500000f


	//   ....[220]....
        /*0494*/ 	.word	0x0500000f


	//   ....[221]....
        /*0498*/ 	.word	0x0500000f


	//   ....[222]....
        /*049c*/ 	.word	0x0500000f


	//   ....[223]....
        /*04a0*/ 	.word	0x0500000f


	//   ....[224]....
        /*04a4*/ 	.word	0x0500000f


	//   ....[225]....
        /*04a8*/ 	.word	0x0500000f


	//   ....[226]....
        /*04ac*/ 	.word	0x0500000f


	//   ....[227]....
        /*04b0*/ 	.word	0x0500000f


	//   ....[228]....
        /*04b4*/ 	.word	0x0500000f


	//   ....[229]....
        /*04b8*/ 	.word	0x0500000f


	//   ....[230]....
        /*04bc*/ 	.word	0x0500000f


	//   ....[231]....
        /*04c0*/ 	.word	0x0500000f


	//   ....[232]....
        /*04c4*/ 	.word	0x0500000f


	//   ....[233]....
        /*04c8*/ 	.word	0x0500000f


	//   ....[234]....
        /*04cc*/ 	.word	0x0500000f


	//   ....[235]....
        /*04d0*/ 	.word	0x0500000f


	//   ....[236]....
        /*04d4*/ 	.word	0x0500000f


	//   ....[237]....
        /*04d8*/ 	.word	0x0500000f


	//   ....[238]....
        /*04dc*/ 	.word	0x0500000f


	//   ....[239]....
        /*04e0*/ 	.word	0x0500000f


	//   ....[240]....
        /*04e4*/ 	.word	0x0500000f


	//   ....[241]....
        /*04e8*/ 	.word	0x0500000f


	//   ....[242]....
        /*04ec*/ 	.word	0x0500000f


	//   ....[243]....
        /*04f0*/ 	.word	0x0500000f


	//   ....[244]....
        /*04f4*/ 	.word	0x0500000f


	//   ....[245]....
        /*04f8*/ 	.word	0x0500000f


	//   ....[246]....
        /*04fc*/ 	.word	0x0500000f


	//   ....[247]....
        /*0500*/ 	.word	0x0500000f


	//   ....[248]....
        /*0504*/ 	.word	0x0500000f


	//   ....[249]....
        /*0508*/ 	.word	0x0500000f


	//   ....[250]....
        /*050c*/ 	.word	0x0500000f


	//   ....[251]....
        /*0510*/ 	.word	0x0500000f


	//----- nvinfo : EIATTR_COOP_GROUP_INSTR_OFFSETS
	.align		4
.L_877:
        /*0514*/ 	.byte	0x04, 0x28
        /*0516*/ 	.short	(.L_879 - .L_878)


	//   ....[0]....
.L_878:
        /*0518*/ 	.word	0x00000070


	//   ....[1]....
        /*051c*/ 	.word	0x000000b0


	//   ....[2]....
        /*0520*/ 	.word	0x000002d0


	//   ....[3]....
        /*0524*/ 	.word	0x00000430


	//   ....[4]....
        /*0528*/ 	.word	0x00000550


	//   ....[5]....
        /*052c*/ 	.word	0x000006b0


	//   ....[6]....
        /*0530*/ 	.word	0x00001330


	//   ....[7]....
        /*0534*/ 	.word	0x000024e0


	//   ....[8]....
        /*0538*/ 	.word	0x000025e0


	//   ....[9]....
        /*053c*/ 	.word	0x00002cb0


	//   ....[10]....
        /*0540*/ 	.word	0x00002d40


	//   ....[11]....
        /*0544*/ 	.word	0x00004790


	//   ....[12]....
        /*0548*/ 	.word	0x000047a0


	//   ....[13]....
        /*054c*/ 	.word	0x000047e0


	//   ....[14]....
        /*0550*/ 	.word	0x000047f0


	//   ....[15]....
        /*0554*/ 	.word	0x00005ca0


	//   ....[16]....
        /*0558*/ 	.word	0x00005ce0


	//   ....[17]....
        /*055c*/ 	.word	0x00005dc0


	//   ....[18]....
        /*0560*/ 	.word	0x00005dd0


	//   ....[19]....
        /*0564*/ 	.word	0x00007170


	//   ....[20]....
        /*0568*/ 	.word	0x000071a0


	//   ....[21]....
        /*056c*/ 	.word	0x000071e0


	//   ....[22]....
        /*0570*/ 	.word	0x00007210


	//   ....[23]....
        /*0574*/ 	.word	0x000077d0


	//   ....[24]....
        /*0578*/ 	.word	0x00007800


	//   ....[25]....
        /*057c*/ 	.word	0x000078c0


	//   ....[26]....
        /*0580*/ 	.word	0x000078e0


	//   ....[27]....
        /*0584*/ 	.word	0x000079a0


	//   ....[28]....
        /*0588*/ 	.word	0x000079c0


	//   ....[29]....
        /*058c*/ 	.word	0x00007a90


	//   ....[30]....
        /*0590*/ 	.word	0x00007ab0


	//   ....[31]....
        /*0594*/ 	.word	0x000083c0


	//   ....[32]....
        /*0598*/ 	.word	0x000083e0


	//   ....[33]....
        /*059c*/ 	.word	0x000084a0


	//   ....[34]....
        /*05a0*/ 	.word	0x000084c0


	//   ....[35]....
        /*05a4*/ 	.word	0x00008580


	//   ....[36]....
        /*05a8*/ 	.word	0x000085a0


	//   ....[37]....
        /*05ac*/ 	.word	0x00008670


	//   ....[38]....
        /*05b0*/ 	.word	0x00008690


	//   ....[39]....
        /*05b4*/ 	.word	0x000087d0


	//   ....[40]....
        /*05b8*/ 	.word	0x000089a0


	//   ....[41]....
        /*05bc*/ 	.word	0x000089d0


	//   ....[42]....
        /*05c0*/ 	.word	0x00008a00


	//   ....[43]....
        /*05c4*/ 	.word	0x00008a30


	//   ....[44]....
        /*05c8*/ 	.word	0x00008a60


	//   ....[45]....
        /*05cc*/ 	.word	0x00008a90


	//   ....[46]....
        /*05d0*/ 	.word	0x00008be0


	//   ....[47]....
        /*05d4*/ 	.word	0x00008c10


	//   ....[48]....
        /*05d8*/ 	.word	0x00008c40


	//   ....[49]....
        /*05dc*/ 	.word	0x00008c70


	//   ....[50]....
        /*05e0*/ 	.word	0x00008ca0


	//   ....[51]....
        /*05e4*/ 	.word	0x00008cd0


	//   ....[52]....
        /*05e8*/ 	.word	0x00008d60


	//   ....[53]....
        /*05ec*/ 	.word	0x00008d90


	//   ....[54]....
        /*05f0*/ 	.word	0x00008e10


	//   ....[55]....
        /*05f4*/ 	.word	0x0000a250


	//   ....[56]....
        /*05f8*/ 	.word	0x0000a270


	//   ....[57]....
        /*05fc*/ 	.word	0x0000a310


	//   ....[58]....
        /*0600*/ 	.word	0x0000a330


	//   ....[59]....
        /*0604*/ 	.word	0x0000a3c0


	//   ....[60]....
        /*0608*/ 	.word	0x0000a3e0


	//   ....[61]....
        /*060c*/ 	.word	0x0000a470


	//   ....[62]....
        /*0610*/ 	.word	0x0000a490


	//   ....[63]....
        /*0614*/ 	.word	0x0000a520


	//   ....[64]....
        /*0618*/ 	.word	0x0000a540


	//   ....[65]....
        /*061c*/ 	.word	0x0000a5d0


	//   ....[66]....
        /*0620*/ 	.word	0x0000a5f0


	//   ....[67]....
        /*0624*/ 	.word	0x0000a680


	//   ....[68]....
        /*0628*/ 	.word	0x0000a6a0


	//   ....[69]....
        /*062c*/ 	.word	0x0000a6b0


	//   ....[70]....
        /*0630*/ 	.word	0x0000a730


	//   ....[71]....
        /*0634*/ 	.word	0x0000ae50


	//   ....[72]....
        /*0638*/ 	.word	0x0000ae80


	//   ....[73]....
        /*063c*/ 	.word	0x0000aee0


	//   ....[74]....
        /*0640*/ 	.word	0x0000af20


	//   ....[75]....
        /*0644*/ 	.word	0x0000af60


	//   ....[76]....
        /*0648*/ 	.word	0x0000afc0


	//   ....[77]....
        /*064c*/ 	.word	0x0000b010


	//   ....[78]....
        /*0650*/ 	.word	0x0000b060


	//   ....[79]....
        /*0654*/ 	.word	0x0000b0a0


	//   ....[80]....
        /*0658*/ 	.word	0x0000b100


	//   ....[81]....
        /*065c*/ 	.word	0x0000b150


	//   ....[82]....
        /*0660*/ 	.word	0x0000b1a0


	//   ....[83]....
        /*0664*/ 	.word	0x0000b1e0


	//   ....[84]....
        /*0668*/ 	.word	0x0000b240


	//   ....[85]....
        /*066c*/ 	.word	0x0000b260


	//   ....[86]....
        /*0670*/ 	.word	0x0000b2a0


	//   ....[87]....
        /*0674*/ 	.word	0x0000b9f0


	//   ....[88]....
        /*0678*/ 	.word	0x0000ba20


	//   ....[89]....
        /*067c*/ 	.word	0x0000ba80


	//   ....[90]....
        /*0680*/ 	.word	0x0000ba90


	//   ....[91]....
        /*0684*/ 	.word	0x0000bae0


	//   ....[92]....
        /*0688*/ 	.word	0x0000baf0


	//   ....[93]....
        /*068c*/ 	.word	0x0000bb40


	//   ....[94]....
        /*0690*/ 	.word	0x0000bb50


	//   ....[95]....
        /*0694*/ 	.word	0x0000bba0


	//   ....[96]....
        /*0698*/ 	.word	0x0000bbb0


	//   ....[97]....
        /*069c*/ 	.word	0x0000bc00


	//   ....[98]....
        /*06a0*/ 	.word	0x0000bc10


	//   ....[99]....
        /*06a4*/ 	.word	0x0000bc60


	//   ....[100]....
        /*06a8*/ 	.word	0x0000bc70


	//   ....[101]....
        /*06ac*/ 	.word	0x0000bc80


	//   ....[102]....
        /*06b0*/ 	.word	0x0000bcd0


	//   ....[103]....
        /*06b4*/ 	.word	0x0000bf30


	//   ....[104]....
        /*06b8*/ 	.word	0x0000bf50


	//   ....[105]....
        /*06bc*/ 	.word	0x0000bf70


	//   ....[106]....
        /*06c0*/ 	.word	0x0000bfd0


	//   ....[107]....
        /*06c4*/ 	.word	0x0000bff0


	//   ....[108]....
        /*06c8*/ 	.word	0x0000c050


	//   ....[109]....
        /*06cc*/ 	.word	0x0000c070


	//   ....[110]....
        /*06d0*/ 	.word	0x0000c0d0


	//   ....[111]....
        /*06d4*/ 	.word	0x0000c0f0


	//   ....[112]....
        /*06d8*/ 	.word	0x0000c150


	//   ....[113]....
        /*06dc*/ 	.word	0x0000c170


	//   ....[114]....
        /*06e0*/ 	.word	0x0000c1d0


	//   ....[115]....
        /*06e4*/ 	.word	0x0000c1f0


	//   ....[116]....
        /*06e8*/ 	.word	0x0000c250


	//   ....[117]....
        /*06ec*/ 	.word	0x0000c270


	//   ....[118]....
        /*06f0*/ 	.word	0x0000c280


	//   ....[119]....
        /*06f4*/ 	.word	0x0000c820


	//   ....[120]....
        /*06f8*/ 	.word	0x0000c860


	//   ....[121]....
        /*06fc*/ 	.word	0x0000c8a0


	//   ....[122]....
        /*0700*/ 	.word	0x0000c8c0


	//   ....[123]....
        /*0704*/ 	.word	0x0000c8d0


	//   ....[124]....
        /*0708*/ 	.word	0x0000c8f0


	//   ....[125]....
        /*070c*/ 	.word	0x0000c960


	//   ....[126]....
        /*0710*/ 	.word	0x0000c980


	//   ....[127]....
        /*0714*/ 	.word	0x0000c9e0


	//   ....[128]....
        /*0718*/ 	.word	0x0000ca00


	//   ....[129]....
        /*071c*/ 	.word	0x0000ca60


	//   ....[130]....
        /*0720*/ 	.word	0x0000ca80


	//   ....[131]....
        /*0724*/ 	.word	0x0000cae0


	//   ....[132]....
        /*0728*/ 	.word	0x0000cb00


	//   ....[133]....
        /*072c*/ 	.word	0x0000cb50


	//   ....[134]....
        /*0730*/ 	.word	0x0000cb70


	//   ....[135]....
        /*0734*/ 	.word	0x0000cf70


	//   ....[136]....
        /*0738*/ 	.word	0x0000cfc0


	//   ....[137]....
        /*073c*/ 	.word	0x0000cff0


	//   ....[138]....
        /*0740*/ 	.word	0x0000d000


	//   ....[139]....
        /*0744*/ 	.word	0x0000d030


	//   ....[140]....
        /*0748*/ 	.word	0x0000d060


	//   ....[141]....
        /*074c*/ 	.word	0x0000d090


	//   ....[142]....
        /*0750*/ 	.word	0x0000d0c0


	//   ....[143]....
        /*0754*/ 	.word	0x0000d240


	//   ....[144]....
        /*0758*/ 	.word	0x0000d270


	//   ....[145]....
        /*075c*/ 	.word	0x0000d2a0


	//   ....[146]....
        /*0760*/ 	.word	0x0000d2d0


	//   ....[147]....
        /*0764*/ 	.word	0x0000d300


	//   ....[148]....
        /*0768*/ 	.word	0x0000d330


	//   ....[149]....
        /*076c*/ 	.word	0x0000d3f0


	//   ....[150]....
        /*0770*/ 	.word	0x0000d410


	//   ....[151]....
        /*0774*/ 	.word	0x0000d480


	//   ....[152]....
        /*0778*/ 	.word	0x0000d8f0


	//   ....[153]....
        /*077c*/ 	.word	0x0000ddd0


	//   ....[154]....
        /*0780*/ 	.word	0x0000dec0


	//   ....[155]....
        /*0784*/ 	.word	0x0000df60


	//   ....[156]....
        /*0788*/ 	.word	0x0000dfc0


	//   ....[157]....
        /*078c*/ 	.word	0x0000e0c0


	//   ....[158]....
        /*0790*/ 	.word	0x0000e130


	//   ....[159]....
        /*0794*/ 	.word	0x0000e230


	//   ....[160]....
        /*0798*/ 	.word	0x0000e2a0


	//   ....[161]....
        /*079c*/ 	.word	0x0000e3a0


	//   ....[162]....
        /*07a0*/ 	.word	0x0000e410


	//   ....[163]....
        /*07a4*/ 	.word	0x0000e510


	//   ....[164]....
        /*07a8*/ 	.word	0x0000e580


	//   ....[165]....
        /*07ac*/ 	.word	0x0000e680


	//   ....[166]....
        /*07b0*/ 	.word	0x0000e6f0


	//   ....[167]....
        /*07b4*/ 	.word	0x0000e7f0


	//   ....[168]....
        /*07b8*/ 	.word	0x0000e860


	//   ....[169]....
        /*07bc*/ 	.word	0x0000e900


	//   ....[170]....
        /*07c0*/ 	.word	0x0000ea00


	//   ....[171]....
        /*07c4*/ 	.word	0x0000ea70


	//   ....[172]....
        /*07c8*/ 	.word	0x0000eaf0


	//   ....[173]....
        /*07cc*/ 	.word	0x0000eba0


	//   ....[174]....
        /*07d0*/ 	.word	0x0000ec20


	//   ....[175]....
        /*07d4*/ 	.word	0x0000ecf0


	//   ....[176]....
        /*07d8*/ 	.word	0x0000ed70


	//   ....[177]....
        /*07dc*/ 	.word	0x0000ee40


	//   ....[178]....
        /*07e0*/ 	.word	0x0000eec0


	//   ....[179]....
        /*07e4*/ 	.word	0x0000ef90


	//   ....[180]....
        /*07e8*/ 	.word	0x0000f010


	//   ....[181]....
        /*07ec*/ 	.word	0x0000f0e0


	//   ....[182]....
        /*07f0*/ 	.word	0x0000f160


	//   ....[183]....
        /*07f4*/ 	.word	0x0000f230


	//   ....[184]....
        /*07f8*/ 	.word	0x0000f2b0


	//   ....[185]....
        /*07fc*/ 	.word	0x0000f360


	//   ....[186]....
        /*0800*/ 	.word	0x0000f490


	//   ....[187]....
        /*0804*/ 	.word	0x0000f530


	//   ....[188]....
        /*0808*/ 	.word	0x0000f5a0


	//   ....[189]....
        /*080c*/ 	.word	0x0000f660


	//   ....[190]....
        /*0810*/ 	.word	0x0000f6c0


	//   ....[191]....
        /*0814*/ 	.word	0x0000f780


	//   ....[192]....
        /*0818*/ 	.word	0x0000f7e0


	//   ....[193]....
        /*081c*/ 	.word	0x0000f8a0


	//   ....[194]....
        /*0820*/ 	.word	0x0000f900


	//   ....[195]....
        /*0824*/ 	.word	0x0000f9c0


	//   ....[196]....
        /*0828*/ 	.word	0x0000fa20


	//   ....[197]....
        /*082c*/ 	.word	0x0000fae0


	//   ....[198]....
        /*0830*/ 	.word	0x0000fb40


	//   ....[199]....
        /*0834*/ 	.word	0x0000fc00


	//   ....[200]....
        /*0838*/ 	.word	0x0000fc60


	//   ....[201]....
        /*083c*/ 	.word	0x0000fd20


	//   ....[202]....
        /*0840*/ 	.word	0x0000fe10


	//   ....[203]....
        /*0844*/ 	.word	0x0000feb0


	//   ....[204]....
        /*0848*/ 	.word	0x0000ff10


	//   ....[205]....
        /*084c*/ 	.word	0x0000ffe0


	//   ....[206]....
        /*0850*/ 	.word	0x00010040


	//   ....[207]....
        /*0854*/ 	.word	0x00010110


	//   ....[208]....
        /*0858*/ 	.word	0x00010170


	//   ....[209]....
        /*085c*/ 	.word	0x00010240


	//   ....[210]....
        /*0860*/ 	.word	0x000102a0


	//   ....[211]....
        /*0864*/ 	.word	0x00010370


	//   ....[212]....
        /*0868*/ 	.word	0x000103d0


	//   ....[213]....
        /*086c*/ 	.word	0x000104a0


	//   ....[214]....
        /*0870*/ 	.word	0x00010500


	//   ....[215]....
        /*0874*/ 	.word	0x000105d0


	//   ....[216]....
        /*0878*/ 	.word	0x00010630


	//   ....[217]....
        /*087c*/ 	.word	0x000106f0


	//   ....[218]....
        /*0880*/ 	.word	0x00010810


	//   ....[219]....
        /*0884*/ 	.word	0x000108b0


	//   ....[220]....
        /*0888*/ 	.word	0x00010970


	//   ....[221]....
        /*088c*/ 	.word	0x00010a40


	//   ....[222]....
        /*0890*/ 	.word	0x00010aa0


	//   ....[223]....
        /*0894*/ 	.word	0x00010b80


	//   ....[224]....
        /*0898*/ 	.word	0x00010be0


	//   ....[225]....
        /*089c*/ 	.word	0x00010cb0


	//   ....[226]....
        /*08a0*/ 	.word	0x00010d10


	//   ....[227]....
        /*08a4*/ 	.word	0x00010de0


	//   ....[228]....
        /*08a8*/ 	.word	0x00010e40


	//   ....[229]....
        /*08ac*/ 	.word	0x00010f20


	//   ....[230]....
        /*08b0*/ 	.word	0x00010f80


	//   ....[231]....
        /*08b4*/ 	.word	0x00011050


	//   ....[232]....
        /*08b8*/ 	.word	0x000110b0


	//   ....[233]....
        /*08bc*/ 	.word	0x00011170


	//   ....[234]....
        /*08c0*/ 	.word	0x00011200


	//   ....[235]....
        /*08c4*/ 	.word	0x000112a0


	//   ....[236]....
        /*08c8*/ 	.word	0x000113c0


	//   ....[237]....
        /*08cc*/ 	.word	0x00011430


	//   ....[238]....
        /*08d0*/ 	.word	0x000114a0


	//   ....[239]....
        /*08d4*/ 	.word	0x00011510


	//   ....[240]....
        /*08d8*/ 	.word	0x00011580


	//   ....[241]....
        /*08dc*/ 	.word	0x00011600


	//   ....[242]....
        /*08e0*/ 	.word	0x00011690


	//   ....[243]....
        /*08e4*/ 	.word	0x00011720


	//   ....[244]....
        /*08e8*/ 	.word	0x00011790


	//   ....[245]....
        /*08ec*/ 	.word	0x00011800


	//   ....[246]....
        /*08f0*/ 	.word	0x00011870


	//   ....[247]....
        /*08f4*/ 	.word	0x000118f0


	//   ....[248]....
        /*08f8*/ 	.word	0x00011960


	//   ....[249]....
        /*08fc*/ 	.word	0x00011a00


	//   ....[250]....
        /*0900*/ 	.word	0x00011a90


	//   ....[251]....
        /*0904*/ 	.word	0x00011bb0


	//----- nvinfo : EIATTR_REG_RECONFIG
	.align		4
.L_879:
        /*0908*/ 	.byte	0x01, 0x54
	.zero		2


	//----- nvinfo : EIATTR_SYSCALL_OFFSETS
	.align		4
        /*090c*/ 	.byte	0x04, 0x46
        /*090e*/ 	.short	(.L_881 - .L_880)


	//   ....[0]....
.L_880:
        /*0910*/ 	.word	0x00001520


	//   ....[1]....
        /*0914*/ 	.word	0x00009910


	//   ....[2]....
        /*0918*/ 	.word	0x00009a60


	//   ....[3]....
        /*091c*/ 	.word	0x00009b50


	//   ....[4]....
        /*0920*/ 	.word	0x0000aae0


	//----- nvinfo : EIATTR_MBARRIER_INSTR_OFFSETS
	.align		4
.L_881:
        /*0924*/ 	.byte	0x04, 0x39
        /*0926*/ 	.short	(.L_883 - .L_882)


	//   ....[0]....
.L_882:
        /*0928*/ 	.word	0x00000180
        /*092c*/ 	.word	0x000000ff
        /*0930*/ 	.word	0x00028800
        /*0934*/ 	.short	0x0100
        /*0936*/ 	.byte	0x08
	.zero		1


	//   ....[1]....
        /*0938*/ 	.word	0x00000190
        /*093c*/ 	.word	0x000000ff
        /*0940*/ 	.word	0x00028820
        /*0944*/ 	.short	0x0100
        /*0946*/ 	.byte	0x08
	.zero		1


	//   ....[2]....
        /*0948*/ 	.word	0x00000280
        /*094c*/ 	.word	0x000000ff
        /*0950*/ 	.word	0x00028830
        /*0954*/ 	.short	0x0100
        /*0956*/ 	.byte	0x08
	.zero		1


	//   ....[3]....
        /*0958*/ 	.word	0x00000290
        /*095c*/ 	.word	0x000000ff
        /*0960*/ 	.word	0x00028840
        /*0964*/ 	.short	0x0100
        /*0966*/ 	.byte	0x08
	.zero		1


	//   ....[4]....
        /*0968*/ 	.word	0x000002a0
        /*096c*/ 	.word	0x000000ff
        /*0970*/ 	.word	0x00028838
        /*0974*/ 	.short	0x0100
        /*0976*/ 	.byte	0x08
	.zero		1


	//   ....[5]....
        /*0978*/ 	.word	0x000002b0
        /*097c*/ 	.word	0x000000ff
        /*0980*/ 	.word	0x00028848
        /*0984*/ 	.short	0x0100
        /*0986*/ 	.byte	0x08
	.zero		1


	//   ....[6]....
        /*0988*/ 	.word	0x000003e0
        /*098c*/ 	.word	0x000000ff
        /*0990*/ 	.word	0x00028850
        /*0994*/ 	.short	0x0100
        /*0996*/ 	.byte	0x08
	.zero		1


	//   ....[7]....
        /*0998*/ 	.word	0x000003f0
        /*099c*/ 	.word	0x000000ff
        /*09a0*/ 	.word	0x00028860
        /*09a4*/ 	.short	0x0100
        /*09a6*/ 	.byte	0x08
	.zero		1


	//   ....[8]....
        /*09a8*/ 	.word	0x00000400
        /*09ac*/ 	.word	0x000000ff
        /*09b0*/ 	.word	0x00028858
        /*09b4*/ 	.short	0x0100
        /*09b6*/ 	.byte	0x08
	.zero		1


	//   ....[9]....
        /*09b8*/ 	.word	0x00000410
        /*09bc*/ 	.word	0x000000ff
        /*09c0*/ 	.word	0x00028868
        /*09c4*/ 	.short	0x0100
        /*09c6*/ 	.byte	0x08
	.zero		1


	//   ....[10]....
        /*09c8*/ 	.word	0x00000500
        /*09cc*/ 	.word	0x000000ff
        /*09d0*/ 	.word	0x00028870
        /*09d4*/ 	.short	0x0100
        /*09d6*/ 	.byte	0x06
	.zero		1


	//   ....[11]....
        /*09d8*/ 	.word	0x00000510
        /*09dc*/ 	.word	0x000000ff
        /*09e0*/ 	.word	0x00028880
        /*09e4*/ 	.short	0x0100
        /*09e6*/ 	.byte	0x06
	.zero		1


	//   ....[12]....
        /*09e8*/ 	.word	0x00000520
        /*09ec*/ 	.word	0x000000ff
        /*09f0*/ 	.word	0x00028878
        /*09f4*/ 	.short	0x0100
        /*09f6*/ 	.byte	0x06
	.zero		1


	//   ....[13]....
        /*09f8*/ 	.word	0x00000530
        /*09fc*/ 	.word	0x000000ff
        /*0a00*/ 	.word	0x00028888
        /*0a04*/ 	.short	0x0100
        /*0a06*/ 	.byte	0x06
	.zero		1


	//   ....[14]....
        /*0a08*/ 	.word	0x00000660
        /*0a0c*/ 	.word	0x000000ff
        /*0a10*/ 	.word	0x00028890
        /*0a14*/ 	.short	0x0100
        /*0a16*/ 	.byte	0x08
	.zero		1


	//   ....[15]....
        /*0a18*/ 	.word	0x00000670
        /*0a1c*/ 	.word	0x000000ff
        /*0a20*/ 	.word	0x000288a0
        /*0a24*/ 	.short	0x0100
        /*0a26*/ 	.byte	0x08
	.zero		1


	//   ....[16]....
        /*0a28*/ 	.word	0x00000680
        /*0a2c*/ 	.word	0x000000ff
        /*0a30*/ 	.word	0x00028898
        /*0a34*/ 	.short	0x0100
        /*0a36*/ 	.byte	0x08
	.zero		1


	//   ....[17]....
        /*0a38*/ 	.word	0x00000690
        /*0a3c*/ 	.word	0x000000ff
        /*0a40*/ 	.word	0x000288a8
        /*0a44*/ 	.short	0x0100
        /*0a46*/ 	.byte	0x08
	.zero		1


	//   ....[18]....
        /*0a48*/ 	.word	0x000007d0
        /*0a4c*/ 	.word	0x000000ff
        /*0a50*/ 	.word	0x000288b0
        /*0a54*/ 	.short	0x0100
        /*0a56*/ 	.byte	0x08
	.zero		1


	//   ....[19]....
        /*0a58*/ 	.word	0x000007e0
        /*0a5c*/ 	.word	0x000000ff
        /*0a60*/ 	.word	0x000288c0
        /*0a64*/ 	.short	0x0100
        /*0a66*/ 	.byte	0x08
	.zero		1


	//   ....[20]....
        /*0a68*/ 	.word	0x000007f0
        /*0a6c*/ 	.word	0x000000ff
        /*0a70*/ 	.word	0x000288b8
        /*0a74*/ 	.short	0x0100
        /*0a76*/ 	.byte	0x08
	.zero		1


	//   ....[21]....
        /*0a78*/ 	.word	0x00000800
        /*0a7c*/ 	.word	0x000000ff
        /*0a80*/ 	.word	0x000288c8
        /*0a84*/ 	.short	0x0100
        /*0a86*/ 	.byte	0x08
	.zero		1


	//   ....[22]....
        /*0a88*/ 	.word	0x000015a0
        /*0a8c*/ 	.word	0x000000ff
        /*0a90*/ 	.word	0x00028800
        /*0a94*/ 	.short	0x010a
        /*0a96*/ 	.byte	0x31
	.zero		1


	//   ....[23]....
        /*0a98*/ 	.word	0x00001620
        /*0a9c*/ 	.word	0x00000005
        /*0aa0*/ 	.word	0x00028830
        /*0aa4*/ 	.short	0x010a
        /*0aa6*/ 	.byte	0x3f
	.zero		1


	//   ....[24]....
        /*0aa8*/ 	.word	0x00001670
        /*0aac*/ 	.word	0x00000005
        /*0ab0*/ 	.word	0x00028830
        /*0ab4*/ 	.short	0x010a
        /*0ab6*/ 	.byte	0x3f
	.zero		1


	//   ....[25]....
        /*0ab8*/ 	.word	0x00002660
        /*0abc*/ 	.word	0x000000ff
        /*0ac0*/ 	.word	0x00000000
        /*0ac4*/ 	.short	0x0101
        /*0ac6*/ 	.byte	0x06
	.zero		1


	//   ....[26]....
        /*0ac8*/ 	.word	0x00003bf0
        /*0acc*/ 	.word	0x000000ff
        /*0ad0*/ 	.word	0x00028830
        /*0ad4*/ 	.short	0x010a
        /*0ad6*/ 	.byte	0x06
	.zero		1


	//   ....[27]....
        /*0ad8*/ 	.word	0x00003c30
        /*0adc*/ 	.word	0x000000ff
        /*0ae0*/ 	.word	0x00028830
        /*0ae4*/ 	.short	0x010a
        /*0ae6*/ 	.byte	0x06
	.zero		1


	//   ....[28]....
        /*0ae8*/ 	.word	0x00003fb0
        /*0aec*/ 	.word	0x000000ff
        /*0af0*/ 	.word	0x00028850
        /*0af4*/ 	.short	0x010a
        /*0af6*/ 	.byte	0x06
	.zero		1


	//   ....[29]....
        /*0af8*/ 	.word	0x00003ff0
        /*0afc*/ 	.word	0x000000ff
        /*0b00*/ 	.word	0x00028850
        /*0b04*/ 	.short	0x010a
        /*0b06*/ 	.byte	0x06
	.zero		1


	//   ....[30]....
        /*0b08*/ 	.word	0x00004420
        /*0b0c*/ 	.word	0x000000ff
        /*0b10*/ 	.word	0x00000000
        /*0b14*/ 	.short	0x0101
        /*0b16*/ 	.byte	0x06
	.zero		1


	//   ....[31]....
        /*0b18*/ 	.word	0x000055d0
        /*0b1c*/ 	.word	0x000000ff
        /*0b20*/ 	.word	0x00000000
        /*0b24*/ 	.short	0x0101
        /*0b26*/ 	.byte	0x06
	.zero		1


	//   ....[32]....
        /*0b28*/ 	.word	0x00005c10
        /*0b2c*/ 	.word	0x000000ff
        /*0b30*/ 	.word	0x00028850
        /*0b34*/ 	.short	0x010a
        /*0b36*/ 	.byte	0x05
	.zero		1


	//   ....[33]....
        /*0b38*/ 	.word	0x00005c50
        /*0b3c*/ 	.word	0x000000ff
        /*0b40*/ 	.word	0x00028850
        /*0b44*/ 	.short	0x010a
        /*0b46*/ 	.byte	0x05
	.zero		1


	//   ....[34]....
        /*0b48*/ 	.word	0x00006220
        /*0b4c*/ 	.word	0x000000ff
        /*0b50*/ 	.word	0x00000000
        /*0b54*/ 	.short	0x0101
        /*0b56*/ 	.byte	0x04
	.zero		1


	//   ....[35]....
        /*0b58*/ 	.word	0x000077f0
        /*0b5c*/ 	.word	0x00000000
        /*0b60*/ 	.word	0x00000000
        /*0b64*/ 	.short	0x0101
        /*0b66*/ 	.byte	0x3f
	.zero		1


	//   ....[36]....
        /*0b68*/ 	.word	0x0000a060
        /*0b6c*/ 	.word	0x00000007
        /*0b70*/ 	.word	0x00028840
        /*0b74*/ 	.short	0x010a
        /*0b76*/ 	.byte	0x3f
	.zero		1


	//   ....[37]....
        /*0b78*/ 	.word	0x0000a7e0
        /*0b7c*/ 	.word	0x00000007
        /*0b80*/ 	.word	0x00028830
        /*0b84*/ 	.short	0x0107
        /*0b86*/ 	.byte	0x3f
	.zero		1


	//   ....[38]....
        /*0b88*/ 	.word	0x0000a8b0
        /*0b8c*/ 	.word	0x00000007
        /*0b90*/ 	.word	0x00028830
        /*0b94*/ 	.short	0x0101
        /*0b96*/ 	.byte	0x3f
	.zero		1


	//   ....[39]....
        /*0b98*/ 	.word	0x0000b390
        /*0b9c*/ 	.word	0x00000016
        /*0ba0*/ 	.word	0x00028800
        /*0ba4*/ 	.short	0x0107
        /*0ba6*/ 	.byte	0x3f
	.zero		1


	//   ....[40]....
        /*0ba8*/ 	.word	0x0000b490
        /*0bac*/ 	.word	0x00000016
        /*0bb0*/ 	.word	0x00028800
        /*0bb4*/ 	.short	0x0101
        /*0bb6*/ 	.byte	0x3f
	.zero		1


	//   ....[41]....
        /*0bb8*/ 	.word	0x0000b4c0
        /*0bbc*/ 	.word	0x00000016
        /*0bc0*/ 	.word	0x00028820
        /*0bc4*/ 	.short	0x010a
        /*0bc6*/ 	.byte	0x3f
	.zero		1


	//   ....[42]....
        /*0bc8*/ 	.word	0x0000b840
        /*0bcc*/ 	.word	0x00000006
        /*0bd0*/ 	.word	0x00028840
        /*0bd4*/ 	.short	0x010a
        /*0bd6*/ 	.byte	0x3f
	.zero		1


	//   ....[43]....
        /*0bd8*/ 	.word	0x0000bd60
        /*0bdc*/ 	.word	0x00000006
        /*0be0*/ 	.word	0x00028830
        /*0be4*/ 	.short	0x0107
        /*0be6*/ 	.byte	0x3f
	.zero		1


	//   ....[44]....
        /*0be8*/ 	.word	0x0000be20
        /*0bec*/ 	.word	0x00000006
        /*0bf0*/ 	.word	0x00028830
        /*0bf4*/ 	.short	0x0101
        /*0bf6*/ 	.byte	0x3f
	.zero		1


	//   ....[45]....
        /*0bf8*/ 	.word	0x0000be90
        /*0bfc*/ 	.word	0x00000006
        /*0c00*/ 	.word	0x00028860
        /*0c04*/ 	.short	0x010a
        /*0c06*/ 	.byte	0x3f
	.zero		1


	//   ....[46]....
        /*0c08*/ 	.word	0x0000c410
        /*0c0c*/ 	.word	0x00000006
        /*0c10*/ 	.word	0x00028850
        /*0c14*/ 	.short	0x0107
        /*0c16*/ 	.byte	0x3f
	.zero		1


	//   ....[47]....
        /*0c18*/ 	.word	0x0000c570
        /*0c1c*/ 	.word	0x00000006
        /*0c20*/ 	.word	0x00028850
        /*0c24*/ 	.short	0x0101
        /*0c26*/ 	.byte	0x3f
	.zero		1


	//   ....[48]....
        /*0c28*/ 	.word	0x0000c780
        /*0c2c*/ 	.word	0x00000000
        /*0c30*/ 	.word	0x00028860
        /*0c34*/ 	.short	0x010a
        /*0c36*/ 	.byte	0x3f
	.zero		1


	//   ....[49]....
        /*0c38*/ 	.word	0x0000ccb0
        /*0c3c*/ 	.word	0x00000000
        /*0c40*/ 	.word	0x00028850
        /*0c44*/ 	.short	0x0107
        /*0c46*/ 	.byte	0x3f
	.zero		1


	//   ....[50]....
        /*0c48*/ 	.word	0x0000cd70
        /*0c4c*/ 	.word	0x00000000
        /*0c50*/ 	.word	0x00028850
        /*0c54*/ 	.short	0x0101
        /*0c56*/ 	.byte	0x3f
	.zero		1


	//   ....[51]....
        /*0c58*/ 	.word	0x0000d870
        /*0c5c*/ 	.word	0x00000004
        /*0c60*/ 	.word	0x00028820
        /*0c64*/ 	.short	0x010a
        /*0c66*/ 	.byte	0x3f
	.zero		1


	//   ....[52]....
        /*0c68*/ 	.word	0x0000d9f0
        /*0c6c*/ 	.word	0x00000005
        /*0c70*/ 	.word	0x00028840
        /*0c74*/ 	.short	0x010a
        /*0c76*/ 	.byte	0x3f
	.zero		1


	//   ....[53]....
        /*0c78*/ 	.word	0x0000da90
        /*0c7c*/ 	.word	0x00000019
        /*0c80*/ 	.word	0x00028840
        /*0c84*/ 	.short	0x010a
        /*0c86*/ 	.byte	0x3f
	.zero		1


	//   ....[54]....
        /*0c88*/ 	.word	0x0000dad0
        /*0c8c*/ 	.word	0x00000005
        /*0c90*/ 	.word	0x00028860
        /*0c94*/ 	.short	0x010a
        /*0c96*/ 	.byte	0x3f
	.zero		1


	//   ....[55]....
        /*0c98*/ 	.word	0x0000db10
        /*0c9c*/ 	.word	0x00000019
        /*0ca0*/ 	.word	0x00028860
        /*0ca4*/ 	.short	0x010a
        /*0ca6*/ 	.byte	0x3f
	.zero		1


	//   ....[56]....
        /*0ca8*/ 	.word	0x0000db80
        /*0cac*/ 	.word	0x00000003
        /*0cb0*/ 	.word	0x00028800
        /*0cb4*/ 	.short	0x010a
        /*0cb6*/ 	.byte	0x3f
	.zero		1


	//   ....[57]....
        /*0cb8*/ 	.word	0x0000dbd0
        /*0cbc*/ 	.word	0x00000005
        /*0cc0*/ 	.word	0x00028830
        /*0cc4*/ 	.short	0x010a
        /*0cc6*/ 	.byte	0x3f
	.zero		1


	//   ....[58]....
        /*0cc8*/ 	.word	0x0000dc30
        /*0ccc*/ 	.word	0x00000003
        /*0cd0*/ 	.word	0x00028830
        /*0cd4*/ 	.short	0x010a
        /*0cd6*/ 	.byte	0x3f
	.zero		1


	//   ....[59]....
        /*0cd8*/ 	.word	0x0000dc90
        /*0cdc*/ 	.word	0x00000003
        /*0ce0*/ 	.word	0x00028850
        /*0ce4*/ 	.short	0x010a
        /*0ce6*/ 	.byte	0x3f
	.zero		1


	//   ....[60]....
        /*0ce8*/ 	.word	0x0000dcf0
        /*0cec*/ 	.word	0x00000008
        /*0cf0*/ 	.word	0x00028850
        /*0cf4*/ 	.short	0x010a
        /*0cf6*/ 	.byte	0x3f
	.zero		1


	//   ....[61]....
        /*0cf8*/ 	.word	0x0000de10
        /*0cfc*/ 	.word	0x00000007
        /*0d00*/ 	.word	0x00028840
        /*0d04*/ 	.short	0x010a
        /*0d06*/ 	.byte	0x3f
	.zero		1


	//   ....[62]....
        /*0d08*/ 	.word	0x0000f390
        /*0d0c*/ 	.word	0x00000016
        /*0d10*/ 	.word	0x00028820
        /*0d14*/ 	.short	0x010a
        /*0d16*/ 	.byte	0x3f
	.zero		1


	//   ....[63]....
        /*0d18*/ 	.word	0x0000f3e0
        /*0d1c*/ 	.word	0x00000006
        /*0d20*/ 	.word	0x00028840
        /*0d24*/ 	.short	0x010a
        /*0d26*/ 	.byte	0x3f
	.zero		1


	//   ....[64]....
        /*0d28*/ 	.word	0x0000fd60
        /*0d2c*/ 	.word	0x00000006
        /*0d30*/ 	.word	0x00028860
        /*0d34*/ 	.short	0x010a
        /*0d36*/ 	.byte	0x3f
	.zero		1


	//   ....[65]....
        /*0d38*/ 	.word	0x00010760
        /*0d3c*/ 	.word	0x00000000
        /*0d40*/ 	.word	0x00028860
        /*0d44*/ 	.short	0x010a
        /*0d46*/ 	.byte	0x3f
	.zero		1


	//   ....[66]....
        /*0d48*/ 	.word	0x00011ad0
        /*0d4c*/ 	.word	0x00000004
        /*0d50*/ 	.word	0x00028820
        /*0d54*/ 	.short	0x010a
        /*0d56*/ 	.byte	0x3f
	.zero		1


	//   ....[67]....
        /*0d58*/ 	.word	0x00011c70
        /*0d5c*/ 	.word	0x00000005
        /*0d60*/ 	.word	0x00028840
        /*0d64*/ 	.short	0x010a
        /*0d66*/ 	.byte	0x3f
	.zero		1


	//   ....[68]....
        /*0d68*/ 	.word	0x00011cc0
        /*0d6c*/ 	.word	0x00000019
        /*0d70*/ 	.word	0x00028840
        /*0d74*/ 	.short	0x010a
        /*0d76*/ 	.byte	0x3f
	.zero		1


	//   ....[69]....
        /*0d78*/ 	.word	0x00011d10
        /*0d7c*/ 	.word	0x00000005
        /*0d80*/ 	.word	0x00028860
        /*0d84*/ 	.short	0x010a
        /*0d86*/ 	.byte	0x3f
	.zero		1


	//----- nvinfo : EIATTR_NUM_MBARRIERS
	.align		4
.L_883:
        /*0d88*/ 	.byte	0x03, 0x38
        /*0d8a*/ 	.short	0x0016


	//----- nvinfo : EIATTR_EXIT_INSTR_OFFSETS
	.align		4
        /*0d8c*/ 	.byte	0x04, 0x1c
        /*0d8e*/ 	.short	(.L_885 - .L_884)


	//   ....[0]....
.L_884:
        /*0d90*/ 	.word	0x000009b0


	//   ....[1]....
        /*0d94*/ 	.word	0x00008780


	//   ....[2]....
        /*0d98*/ 	.word	0x0000db60


	//----- nvinfo : EIATTR_MAX_THREADS
	.align		4
.L_885:
        /*0d9c*/ 	.byte	0x04, 0x05
        /*0d9e*/ 	.short	(.L_887 - .L_886)
.L_886:
        /*0da0*/ 	.word	0x00000180
        /*0da4*/ 	.word	0x00000001
        /*0da8*/ 	.word	0x00000001


	//----- nvinfo : EIATTR_CRS_STACK_SIZE
	.align		4
.L_887:
        /*0dac*/ 	.byte	0x04, 0x1e
        /*0dae*/ 	.short	(.L_889 - .L_888)
.L_888:
        /*0db0*/ 	.word	0x00000000


	//----- nvinfo : EIATTR_CBANK_PARAM_SIZE
	.align		4
.L_889:
        /*0db4*/ 	.byte	0x03, 0x19
        /*0db6*/ 	.short	0x0af0


	//----- nvinfo : EIATTR_PARAM_CBANK
	.align		4
        /*0db8*/ 	.byte	0x04, 0x0a
        /*0dba*/ 	.short	(.L_891 - .L_890)
	.align		4
.L_890:
        /*0dbc*/ 	.word	index@(.nv.constant0._ZN7cutlass13device_kernelIN5flash11enable_sm90INS1_16FlashAttnFwdSm90INS1_25CollectiveMainloopFwdSm90ILi2EN4cute5tupleIJNS5_1CILi1EEES8_S8_EEENS6_IJNS7_ILi128EEESA_SA_EEELi128ENS_6half_tEfNS_4arch4Sm90ELb0ELb0ELb0ELb1ELb1ELb0ELb0ELb1ELb1ELb1ELb0ELb0EEENS1_21CollectiveEpilogueFwdISB_S9_SC_SE_Li256ELb1ELb1ELb0ELb0EEENS1_36VarlenDynamicPersistentTileSchedulerILi128ELi128ELi256ELi128ELb0ELb1ELb1ELb0ELb1ELb1EEEEEEEEEvNT_6ParamsE)
        /*0dc0*/ 	.short	0x0210
        /*0dc2*/ 	.short	0x0af0


	//----- nvinfo : EIATTR_SW_WAR
	.align		4
.L_891:
        /*0dc4*/ 	.byte	0x04, 0x36
        /*0dc6*/ 	.short	(.L_893 - .L_892)
.L_892:
        /*0dc8*/ 	.word	0x00000008
.L_893:


//--------------------- .nv.info._ZN7cutlass13device_kernelIN5flash11enable_sm90INS1_16FlashAttnFwdSm90INS1_25CollectiveMainloopFwdSm90ILi2EN4cute5tupleIJNS5_1CILi1EEES8_S8_EEENS6_IJNS7_ILi128EEESA_SA_EEELi128ENS_6half_tEfNS_4arch4Sm90ELb0ELb0ELb0ELb1ELb1ELb1ELb0ELb1ELb1ELb1ELb0ELb0EEENS1_21CollectiveEpilogueFwdISB_S9_SC_SE_Li256ELb1ELb1ELb0ELb0EEENS1_36VarlenDynamicPersistentTileSchedulerILi128ELi128ELi256ELi128ELb0ELb1ELb1ELb0ELb1ELb1EEEEEEEEEvNT_6ParamsE --------------------------
	.section	.nv.info._ZN7cutlass13device_kernelIN5flash11enable_sm90INS1_16FlashAttnFwdSm90INS1_25CollectiveMainloopFwdSm90ILi2EN4cute5tupleIJNS5_1CILi1EEES8_S8_EEENS6_IJNS7_ILi128EEESA_SA_EEELi128ENS_6half_tEfNS_4arch4Sm90ELb0ELb0ELb0ELb1ELb1ELb1ELb0ELb1ELb1ELb1ELb0ELb0EEENS1_21CollectiveEpilogueFwdISB_S9_SC_SE_Li256ELb1ELb1ELb0ELb0EEENS1_36VarlenDynamicPersistentTileSchedulerILi128ELi128ELi256ELi128ELb0ELb1ELb1ELb0ELb1ELb1EEEEEEEEEvNT_6ParamsE,"",@"SHT_CUDA_INFO"
	.sectionflags	@""
	.align	4


	//----- nvinfo : EIATTR_CUDA_API_VERSION
	.align		4
        /*0000*/ 	.byte	0x04, 0x37
        /*0002*/ 	.short	(.L_895 - .L_894)
.L_894:
        /*0004*/ 	.word	0x00000082


	//----- nvinfo : EIATTR_KPARAM_INFO
	.align		4
.L_895:
        /*0008*/ 	.byte	0x04, 0x17
        /*000a*/ 	.short	(.L_897 - .L_896)
.L_896:
        /*000c*/ 	.word	0x00000000
        /*0010*/ 	.short	0x0000
        /*0012*/ 	.short	0x0070
        /*0014*/ 	.byte	0x00, 0xf0, 0x01, 0x2a


	//----- nvinfo : EIATTR_SPARSE_MMA_MASK
	.align		4
.L_897:
        /*0018*/ 	.byte	0x03, 0x50
        /*001a*/ 	.short	0x0000


	//----- nvinfo : EIATTR_MAXREG_COUNT
	.align		4
        /*001c*/ 	.byte	0x03, 0x1b
        /*001e*/ 	.short	0x00a8


	//----- nvinfo : EIATTR_NUM_BARRIERS
	.align		4
        /*0020*/ 	.byte	0x02, 0x4c
        /*0022*/ 	.byte	0x10
	.zero		1


	//----- nvinfo : EIATTR_EXTERNS
	.align		4
        /*0024*/ 	.byte	0x04, 0x0f
        /*0026*/ 	.short	(.L_899 - .L_898)


	//   ....[0]....
	.align		4
.L_898:
        /*0028*/ 	.word	index@(__assertfail)


	//----- nvinfo : EIATTR_ANNOTATIONS
	.align		4
.L_899:
        /*002c*/ 	.byte	0x04, 0x55
        /*002e*/ 	.short	(.L_901 - .L_900)


	//   ....[0]....
.L_900:
        /* <DEDUP_REMOVED lines=22> */


	//----- nvinfo : EIATTR_MERCURY_ISA_VERSION
	.align		4
.L_901:
        /*0178*/ 	.byte	0x03, 0x5f
        /*017a*/ 	.short	0x0101


	//----- nvinfo : EIATTR_UNUSED_LOAD_BYTE_OFFSET
	.align		4
        /*017c*/ 	.byte	0x04, 0x44
        /*017e*/ 	.short	(.L_903 - .L_902)


	//   ....[0]....
.L_902:
        /*0180*/ 	.word	0x00000a40
        /*0184*/ 	.word	0x0000fff0


	//   ....[1]....
        /*0188*/ 	.word	0x000110e0
        /*018c*/ 	.word	0x0000fff0


	//----- nvinfo : EIATTR_INT_WARP_WIDE_INSTR_OFFSETS
	.align		4
.L_903:
        /*0190*/ 	.byte	0x04, 0x31
        /*0192*/ 	.short	(.L_905 - .L_904)


	//   ....[0]....
.L_904:
        /*0194*/ 	.word	0x00000120


	//   ....[1]....
        /*0198*/ 	.word	0x000001c0


	//   ....[2]....
        /*019c*/ 	.word	0x00000230


	//   ....[3]....
        /*01a0*/ 	.word	0x000152b0


	//   ....[4]....
        /*01a4*/ 	.word	0x00015340


	//   ....[5]....
        /*01a8*/ 	.word	0x00018210


	//   ....[6]....
        /*01ac*/ 	.word	0x000182a0


	//----- nvinfo : EIATTR_COOP_GROUP_MASK_REGIDS
	.align		4
.L_905:
        /*01b0*/ 	.byte	0x04, 0x29
        /*01b2*/ 	.short	(.L_907 - .L_906)


	//   ....[0]....
.L_906:
        /*01b4*/ 	.word	0xffffffff


	//   ....[1]....
        /*01b8*/ 	.word	0xffffffff


	//   ....[2]....
        /*01bc*/ 	.word	0xffffffff


	//   ....[3]....
        /*01c0*/ 	.word	0xffffffff


	//   ....[4]....
        /*01c4*/ 	.word	0xffffffff


	//   ....[5]....
        /*01c8*/ 	.word	0xffffffff


	//   ....[6]....
        /*01cc*/ 	.word	0xffffffff


	//   ....[7]....
        /*01d0*/ 	.word	0xffffffff


	//   ....[8]....
        /*01d4*/ 	.word	0xffffffff


	//   ....[9]....
        /*01d8*/ 	.word	0xffffffff


	//   ....[10]....
        /*01dc*/ 	.word	0xffffffff


	//   ....[11]....
        /*01e0*/ 	.word	0xffffffff


	//   ....[12]....
        /*01e4*/ 	.word	0xffffffff


	//   ....[13]....
        /*01e8*/ 	.word	0xffffffff


	//   ....[14]....
        /*01ec*/ 	.word	0xffffffff


	//   ....[15]....
        /*01f0*/ 	.word	0xffffffff


	//   ....[16]....
        /*01f4*/ 	.word	0xffffffff


	//   ....[17]....
        /*01f8*/ 	.word	0xffffffff


	//   ....[18]....
        /*01fc*/ 	.word	0xffffffff


	//   ....[19]....
        /*0200*/ 	.word	0xffffffff


	//   ....[20]....
        /*0204*/ 	.word	0xffffffff


	//   ....[21]....
        /*0208*/ 	.word	0xffffffff


	//   ....[22]....
        /*020c*/ 	.word	0xffffffff


	//   ....[23]....
        /*0210*/ 	.word	0xffffffff


	//   ....[24]....
        /*0214*/ 	.word	0xffffffff


	//   ....[25]....
        /*0218*/ 	.word	0xffffffff


	//   ....[26]....
        /*021c*/ 	.word	0xffffffff


	//   ....[27]....
        /*0220*/ 	.word	0xffffffff


	//   ....[28]....
        /*0224*/ 	.word	0xffffffff


	//   ....[29]....
        /*0228*/ 	.word	0xffffffff


	//   ....[30]....
        /*022c*/ 	.word	0xffffffff


	//   ....[31]....
        /*0230*/ 	.word	0xffffffff


	//   ....[32]....
        /*0234*/ 	.word	0xffffffff


	//   ....[33]....
        /*0238*/ 	.word	0xffffffff


	//   ....[34]....
        /*023c*/ 	.word	0xffffffff


	//   ....[35]....
        /*0240*/ 	.word	0xffffffff


	//   ....[36]....
        /*0244*/ 	.word	0xffffffff


	//   ....[37]....
        /*0248*/ 	.word	0xffffffff


	//   ....[38]....
        /*024c*/ 	.word	0xffffffff


	//   ....[39]....
        /*0250*/ 	.word	0xffffffff


	//   ....[40]....
        /*0254*/ 	.word	0xffffffff


	//   ....[41]....
        /*0258*/ 	.word	0xffffffff


	//   ....[42]....
        /*025c*/ 	.word	0xffffffff


	//   ....[43]....
        /*0260*/ 	.word	0xffffffff


	//   ....[44]....
        /*0264*/ 	.word	0xffffffff


	//   ....[45]....
        /*0268*/ 	.word	0xffffffff


	//   ....[46]....
        /*026c*/ 	.word	0xffffffff


	//   ....[47]....
        /*0270*/ 	.word	0xffffffff


	//   ....[48]....
        /*0274*/ 	.word	0xffffffff


	//   ....[49]....
        /*0278*/ 	.word	0xffffffff


	//   ....[50]....
        /*027c*/ 	.word	0xffffffff


	//   ....[51]....
        /*0280*/ 	.word	0xffffffff


	//   ....[52]....
        /*0284*/ 	.word	0xffffffff


	//   ....[53]....
        /*0288*/ 	.word	0xffffffff


	//   ....[54]....
        /*028c*/ 	.word	0xffffffff


	//   ....[55]....
        /*0290*/ 	.word	0xffffffff


	//   ....[56]....
        /*0294*/ 	.word	0xffffffff


	//   ....[57]....
        /*0298*/ 	.word	0xffffffff


	//   ....[58]....
        /*029c*/ 	.word	0xffffffff


	//   ....[59]....
        /*02a0*/ 	.word	0xffffffff


	//   ....[60]....
        /*02a4*/ 	.word	0xffffffff


	//   ....[61]....
        /*02a8*/ 	.word	0xffffffff


	//   ....[62]....
        /*02ac*/ 	.word	0xffffffff


	//   ....[63]....
        /*02b0*/ 	.word	0xffffffff


	//   ....[64]....
        /*02b4*/ 	.word	0xffffffff


	//   ....[65]....
        /*02b8*/ 	.word	0xffffffff


	//   ....[66]....
        /*02bc*/ 	.word	0xffffffff


	//   ....[67]....
        /*02c0*/ 	.word	0xffffffff


	//   ....[68]....
        /*02c4*/ 	.word	0xffffffff


	//   ....[69]....
        /*02c8*/ 	.word	0xffffffff


	//   ....[70]....
        /*02cc*/ 	.word	0xffffffff


	//   ....[71]....
        /*02d0*/ 	.word	0xffffffff


	//   ....[72]....
        /*02d4*/ 	.word	0xffffffff


	//   ....[73]....
        /*02d8*/ 	.word	0xffffffff


	//   ....[74]....
        /*02dc*/ 	.word	0xffffffff


	//   ....[75]....
        /*02e0*/ 	.word	0xffffffff


	//   ....[76]....
        /*02e4*/ 	.word	0xffffffff


	//   ....[77]....
        /*02e8*/ 	.word	0xffffffff


	//   ....[78]....
        /*02ec*/ 	.word	0xffffffff


	//   ....[79]....
        /*02f0*/ 	.word	0xffffffff


	//   ....[80]....
        /*02f4*/ 	.word	0xffffffff


	//   ....[81]....
        /*02f8*/ 	.word	0xffffffff


	//   ....[82]....
        /*02fc*/ 	.word	0xffffffff


	//   ....[83]....
        /*0300*/ 	.word	0xffffffff


	//   ....[84]....
        /*0304*/ 	.word	0xffffffff


	//   ....[85]....
        /*0308*/ 	.word	0xffffffff


	//   ....[86]....
        /*030c*/ 	.word	0xffffffff


	//   ....[87]....
        /*0310*/ 	.word	0xffffffff


	//   ....[88]....
        /*0314*/ 	.word	0xffffffff


	//   ....[89]....
        /*0318*/ 	.word	0xffffffff


	//   ....[90]....
        /*031c*/ 	.word	0xffffffff


	//   ....[91]....
        /*0320*/ 	.word	0xffffffff


	//   ....[92]....
        /*0324*/ 	.word	0xffffffff


	//   ....[93]....
        /*0328*/ 	.word	0xffffffff


	//   ....[94]....
        /*032c*/ 	.word	0xffffffff


	//   ....[95]....
        /*0330*/ 	.word	0xffffffff


	//   ....[96]....
        /*0334*/ 	.word	0xffffffff


	//   ....[97]....
        /*0338*/ 	.word	0xffffffff


	//   ....[98]....
        /*033c*/ 	.word	0xffffffff


	//   ....[99]....
        /*0340*/ 	.word	0xffffffff


	//   ....[100]....
        /*0344*/ 	.word	0xffffffff


	//   ....[101]....
        /*0348*/ 	.word	0xffffffff


	//   ....[102]....
        /*034c*/ 	.word	0xffffffff


	//   ....[103]....
        /*0350*/ 	.word	0xffffffff


	//   ....[104]....
        /*0354*/ 	.word	0xffffffff


	//   ....[105]....
        /*0358*/ 	.word	0xffffffff


	//   ....[106]....
        /*035c*/ 	.word	0xffffffff


	//   ....[107]....
        /*0360*/ 	.word	0xffffffff


	//   ....[108]....
        /*0364*/ 	.word	0xffffffff


	//   ....[109]....
        /*0368*/ 	.word	0xffffffff


	//   ....[110]....
        /*036c*/ 	.word	0xffffffff


	//   ....[111]....
        /*0370*/ 	.word	0xffffffff


	//   ....[112]....
        /*0374*/ 	.word	0xffffffff


	//   ....[113]....
        /*0378*/ 	.word	0xffffffff


	//   ....[114]....
        /*037c*/ 	.word	0xffffffff


	//   ....[115]....
        /*0380*/ 	.word	0xffffffff


	//   ....[116]....
        /*0384*/ 	.word	0xffffffff


	//   ....[117]....
        /*0388*/ 	.word	0xffffffff


	//   ....[118]....
        /*038c*/ 	.word	0xffffffff


	//   ....[119]....
        /*0390*/ 	.word	0xffffffff


	//   ....[120]....
        /*0394*/ 	.word	0xffffffff


	//   ....[121]....
        /*0398*/ 	.word	0xffffffff


	//   ....[122]....
        /*039c*/ 	.word	0xffffffff


	//   ....[123]....
        /*03a0*/ 	.word	0xffffffff


	//   ....[124]....
        /*03a4*/ 	.word	0xffffffff


	//   ....[125]....
        /*03a8*/ 	.word	0xffffffff


	//   ....[126]....
        /*03ac*/ 	.word	0xffffffff


	//   ....[127]....
        /*03b0*/ 	.word	0xffffffff


	//   ....[128]....
        /*03b4*/ 	.word	0xffffffff


	//   ....[129]....
        /*03b8*/ 	.word	0xffffffff


	//   ....[130]....
        /*03bc*/ 	.word	0xffffffff


	//   ....[131]....
        /*03c0*/ 	.word	0xffffffff


	//   ....[132]....
        /*03c4*/ 	.word	0xffffffff


	//   ....[133]....
        /*03c8*/ 	.word	0xffffffff


	//   ....[134]....
        /*03cc*/ 	.word	0xffffffff


	//   ....[135]....
        /*03d0*/ 	.word	0xffffffff


	//   ....[136]....
        /*03d4*/ 	.word	0xffffffff


	//   ....[137]....
        /*03d8*/ 	.word	0xffffffff


	//   ....[138]....
        /*03dc*/ 	.word	0xffffffff


	//   ....[139]....
        /*03e0*/ 	.word	0xffffffff


	//   ....[140]....
        /*03e4*/ 	.word	0xffffffff


	//   ....[141]....
        /*03e8*/ 	.word	0xffffffff


	//   ....[142]....
        /*03ec*/ 	.word	0xffffffff


	//   ....[143]....
        /*03f0*/ 	.word	0xffffffff


	//   ....[144]....
        /*03f4*/ 	.word	0xffffffff


	//   ....[145]....
        /*03f8*/ 	.word	0xffffffff


	//   ....[146]....
        /*03fc*/ 	.word	0xffffffff


	//   ....[147]....
        /*0400*/ 	.word	0xffffffff


	//   ....[148]....
        /*0404*/ 	.word	0xffffffff


	//   ....[149]....
        /*0408*/ 	.word	0xffffffff


	//   ....[150]....
        /*040c*/ 	.word	0xffffffff


	//   ....[151]....
        /*0410*/ 	.word	0xffffffff


	//   ....[152]....
        /*0414*/ 	.word	0xffffffff


	//   ....[153]....
        /*0418*/ 	.word	0xffffffff


	//   ....[154]....
        /*041c*/ 	.word	0xffffffff


	//   ....[155]....
        /*0420*/ 	.word	0xffffffff


	//   ....[156]....
        /*0424*/ 	.word	0xffffffff


	//   ....[157]....
        /*0428*/ 	.word	0xffffffff


	//   ....[158]....
        /*042c*/ 	.word	0xffffffff


	//   ....[159]....
        /*0430*/ 	.word	0xffffffff


	//   ....[160]....
        /*0434*/ 	.word	0xffffffff


	//   ....[161]....
        /*0438*/ 	.word	0xffffffff


	//   ....[162]....
        /*043c*/ 	.word	0xffffffff


	//   ....[163]....
        /*0440*/ 	.word	0xffffffff


	//   ....[164]....
        /*0444*/ 	.word	0xffffffff


	//   ....[165]....
        /*0448*/ 	.word	0xffffffff


	//   ....[166]....
        /*044c*/ 	.word	0xffffffff


	//   ....[167]....
        /*0450*/ 	.word	0xffffffff


	//   ....[168]....
        /*0454*/ 	.word	0xffffffff


	//   ....[169]....
        /*0458*/ 	.word	0xffffffff


	//   ....[170]....
        /*045c*/ 	.word	0xffffffff


	//   ....[171]....
        /*0460*/ 	.word	0xffffffff


	//   ....[172]....
        /*0464*/ 	.word	0xffffffff


	//   ....[173]....
        /*0468*/ 	.word	0xffffffff


	//   ....[174]....
        /*046c*/ 	.word	0xffffffff


	//   ....[175]....
        /*0470*/ 	.word	0xffffffff


	//   ....[176]....
        /*0474*/ 	.word	0xffffffff


	//   ....[177]....
        /*0478*/ 	.word	0xffffffff


	//   ....[178]....
        /*047c*/ 	.word	0xffffffff


	//   ....[179]....
        /*0480*/ 	.word	0xffffffff


	//   ....[180]....
        /*0484*/ 	.word	0xffffffff


	//   ....[181]....
        /*0488*/ 	.word	0xffffffff


	//   ....[182]....
        /*048c*/ 	.word	0xffffffff


	//   ....[183]....
        /*0490*/ 	.word	0xffffffff


	//   ....[184]....
        /*0494*/ 	.word	0xffffffff


	//   ....[185]....
        /*0498*/ 	.word	0xffffffff


	//   ....[186]....
        /*049c*/ 	.word	0xffffffff


	//   ....[187]....
        /*04a0*/ 	.word	0xffffffff


	//   ....[188]....
        /*04a4*/ 	.word	0xffffffff


	//   ....[189]....
        /*04a8*/ 	.word	0xffffffff


	//   ....[190]....
        /*04ac*/ 	.word	0xffffffff


	//   ....[191]....
        /*04b0*/ 	.word	0xffffffff


	//   ....[192]....
        /*04b4*/ 	.word	0xffffffff


	//   ....[193]....
        /*04b8*/ 	.word	0xffffffff


	//   ....[194]....
        /*04bc*/ 	.word	0xffffffff


	//   ....[195]....
        /*04c0*/ 	.word	0x0500000f


	//   ....[196]....
        /*04c4*/ 	.word	0x0500000f


	//   ....[197]....
        /*04c8*/ 	.word	0x0500000f


	//   ....[198]....
        /*04cc*/ 	.word	0x0500000f


	//   ....[199]....
        /*04d0*/ 	.word	0x0500000f


	//   ....[200]....
        /*04d4*/ 	.word	0x0500000f


	//   ....[201]....
        /*04d8*/ 	.word	0x0500000f


	//   ....[202]....
        /*04dc*/ 	.word	0x0500000f


	//   ....[203]....
        /*04e0*/ 	.word	0x0500000f


	//   ....[204]....
        /*04e4*/ 	.word	0x0500000f


	//   ....[205]....
        /*04e8*/ 	.word	0x0500000f


	//   ....[206]....
        /*04ec*/ 	.word	0x0500000f


	//   ....[207]....
        /*04f0*/ 	.word	0x0500000f


	//   ....[208]....
        /*04f4*/ 	.word	0x0500000f


	//   ....[209]....
        /*04f8*/ 	.word	0x0500000f


	//   ....[210]....
        /*04fc*/ 	.word	0x0500000f


	//   ....[211]....
        /*0500*/ 	.word	0x0500000f


	//   ....[212]....
        /*0504*/ 	.word	0x0500000f


	//   ....[213]....
        /*0508*/ 	.word	0x0500000f


	//   ....[214]....
        /*050c*/ 	.word	0x0500000f


	//   ....[215]....
        /*0510*/ 	.word	0x0500000f


	//   ....[216]....
        /*0514*/ 	.word	0x0500000f


	//   ....[217]....
        /*0518*/ 	.word	0x0500000f


	//   ....[218]....
        /*051c*/ 	.word	0x0500000f


	//   ....[219]....
        /*0520*/ 	.word	0x0500000f


	//   ....[220]....
        /*0524*/ 	.word	0x0500000f


	//   ....[221]....
        /*0528*/ 	.word	0x0500000f


	//   ....[222]....
        /*052c*/ 	.word	0x0500000f


	//   ....[223]....
        /*0530*/ 	.word	0x0500000f


	//   ....[224]....
        /*0534*/ 	.word	0x0500000f


	//   ....[225]....
        /*0538*/ 	.word	0x0500000f


	//   ....[226]....
        /*053c*/ 	.word	0x0500000f


	//   ....[227]....
        /*0540*/ 	.word	0x0500000f


	//   ....[228]....
        /*0544*/ 	.word	0x0500000f


	//   ....[229]....
        /*0548*/ 	.word	0x0500000f


	//   ....[230]....
        /*054c*/ 	.word	0x0500000f


	//   ....[231]....
        /*0550*/ 	.word	0x0500000f


	//   ....[232]....
        /*0554*/ 	.word	0x0500000f


	//   ....[233]....
        /*0558*/ 	.word	0x0500000f


	//   ....[234]....
        /*055c*/ 	.word	0x0500000f


	//   ....[235]....
        /*0560*/ 	.word	0x0500000f


	//   ....[236]....
        /*0564*/ 	.word	0x0500000f


	//   ....[237]....
        /*0568*/ 	.word	0x0500000f


	//   ....[238]....
        /*056c*/ 	.word	0x0500000f


	//   ....[239]....
        /*0570*/ 	.word	0x0500000f


	//   ....[240]....
        /*0574*/ 	.word	0x0500000f


	//   ....[241]....
        /*0578*/ 	.word	0x0500000f


	//   ....[242]....
        /*057c*/ 	.word	0x0500000f


	//   ....[243]....
        /*0580*/ 	.word	0x0500000f


	//   ....[244]....
        /*0584*/ 	.word	0x0500000f


	//   ....[245]....
        /*0588*/ 	.word	0x0500000f


	//   ....[246]....
        /*058c*/ 	.word	0x0500000f


	//   ....[247]....
        /*0590*/ 	.word	0x0500000f


	//   ....[248]....
        /*0594*/ 	.word	0x0500000f


	//   ....[249]....
        /*0598*/ 	.word	0x0500000f


	//   ....[250]....
        /*059c*/ 	.word	0x0500000f


	//   ....[251]....
        /*05a0*/ 	.word	0x0500000f


	//   ....[252]....
        /*05a4*/ 	.word	0x0500000f


	//   ....[253]....
        /*05a8*/ 	.word	0x0500000f


	//   ....[254]....
        /*05ac*/ 	.word	0x0500000f


	//   ....[255]....
        /*05b0*/ 	.word	0x0500000f


	//   ....[0]....
        /*05b4*/ 	.word	0x0500000f


	//   ....[1]....
        /*05b8*/ 	.word	0x0500000f


	//   ....[2]....
        /*05bc*/ 	.word	0x0500000f


	//   ....[3]....
        /*05c0*/ 	.word	0x0500000f


	//   ....[4]....
        /*05c4*/ 	.word	0x0500000f


	//   ....[5]....
        /*05c8*/ 	.word	0x0500000f


	//   ....[6]....
        /*05cc*/ 	.word	0x0500000f


	//   ....[7]....
        /*05d0*/ 	.word	0x0500000f


	//   ....[8]....
        /*05d4*/ 	.word	0x0500000f


	//   ....[9]....
        /*05d8*/ 	.word	0x0500000f


	//   ....[10]....
        /*05dc*/ 	.word	0x0500000f


	//   ....[11]....
        /*05e0*/ 	.word	0x0500000f


	//   ....[12]....
        /*05e4*/ 	.word	0x0500000f


	//   ....[13]....
        /*05e8*/ 	.word	0x0500000f


	//   ....[14]....
        /*05ec*/ 	.word	0x0500000f


	//   ....[15]....
        /*05f0*/ 	.word	0x0500000f


	//   ....[16]....
        /*05f4*/ 	.word	0x0500000f


	//   ....[17]....
        /*05f8*/ 	.word	0x0500000f


	//   ....[18]....
        /*05fc*/ 	.word	0x0500000f


	//   ....[19]....
        /*0600*/ 	.word	0x0500000f


	//   ....[20]....
        /*0604*/ 	.word	0x0500000f


	//   ....[21]....
        /*0608*/ 	.word	0x0500000f


	//   ....[22]....
        /*060c*/ 	.word	0x0500000f


	//   ....[23]....
        /*0610*/ 	.word	0x0500000f


	//   ....[24]....
        /*0614*/ 	.word	0x0500000f


	//   ....[25]....
        /*0618*/ 	.word	0x0500000f


	//   ....[26]....
        /*061c*/ 	.word	0x0500000f


	//   ....[27]....
        /*0620*/ 	.word	0x0500000f


	//   ....[28]....
        /*0624*/ 	.word	0x0500000f


	//   ....[29]....
        /*0628*/ 	.word	0x0500000f


	//   ....[30]....
        /*062c*/ 	.word	0x0500000f


	//   ....[31]....
        /*0630*/ 	.word	0x0500000f


	//   ....[32]....
        /*0634*/ 	.word	0x0500000f


	//   ....[33]....
        /*0638*/ 	.word	0x0500000f


	//   ....[34]....
        /*063c*/ 	.word	0x0500000f


	//   ....[35]....
        /*0640*/ 	.word	0x0500000f


	//   ....[36]....
        /*0644*/ 	.word	0x0500000f


	//   ....[37]....
        /*0648*/ 	.word	0x0500000f


	//   ....[38]....
        /*064c*/ 	.word	0x0500000f


	//   ....[39]....
        /*0650*/ 	.word	0x0500000f


	//   ....[40]....
        /*0654*/ 	.word	0x0500000f


	//   ....[41]....
        /*0658*/ 	.word	0x0500000f


	//   ....[42]....
        /*065c*/ 	.word	0x0500000f


	//   ....[43]....
        /*0660*/ 	.word	0x0500000f


	//   ....[44]....
        /*0664*/ 	.word	0x0500000f


	//   ....[45]....
        /*0668*/ 	.word	0x0500000f


	//   ....[46]....
        /*066c*/ 	.word	0x0500000f


	//   ....[47]....
        /*0670*/ 	.word	0x0500000f


	//   ....[48]....
        /*0674*/ 	.word	0x0500000f


	//   ....[49]....
        /*0678*/ 	.word	0x0500000f


	//   ....[50]....
        /*067c*/ 	.word	0x0500000f


	//   ....[51]....
        /*0680*/ 	.word	0x0500000f


	//   ....[52]....
        /*0684*/ 	.word	0x0500000f


	//   ....[53]....
        /*0688*/ 	.word	0x0500000f


	//   ....[54]....
        /*068c*/ 	.word	0x0500000f


	//   ....[55]....
        /*0690*/ 	.word	0x0500000f


	//   ....[56]....
        /*0694*/ 	.word	0x0500000f


	//   ....[57]....
        /*0698*/ 	.word	0x0500000f


	//   ....[58]....
        /*069c*/ 	.word	0x0500000f


	//   ....[59]....
        /*06a0*/ 	.word	0x0500000f


	//   ....[60]....
        /*06a4*/ 	.word	0x0500000f


	//   ....[61]....
        /*06a8*/ 	.word	0x0500000f


	//   ....[62]....
        /*06ac*/ 	.word	0x0500000f


	//   ....[63]....
        /*06b0*/ 	.word	0x0500000f


	//   ....[64]....
        /*06b4*/ 	.word	0x0500000f


	//   ....[65]....
        /*06b8*/ 	.word	0x0500000f


	//   ....[66]....
        /*06bc*/ 	.word	0x0500000f


	//   ....[67]....
        /*06c0*/ 	.word	0x0500000f


	//   ....[68]....
        /*06c4*/ 	.word	0x0500000f


	//   ....[69]....
        /*06c8*/ 	.word	0x0500000f


	//   ....[70]....
        /*06cc*/ 	.word	0x0500000f


	//   ....[71]....
        /*06d0*/ 	.word	0x0500000f


	//   ....[72]....
        /*06d4*/ 	.word	0x0500000f


	//   ....[73]....
        /*06d8*/ 	.word	0x0500000f


	//   ....[74]....
        /*06dc*/ 	.word	0x0500000f


	//   ....[75]....
        /*06e0*/ 	.word	0x0500000f


	//   ....[76]....
        /*06e4*/ 	.word	0x0500000f


	//   ....[77]....
        /*06e8*/ 	.word	0x0500000f


	//   ....[78]....
        /*06ec*/ 	.word	0x0500000f


	//   ....[79]....
        /*06f0*/ 	.word	0x0500000f


	//----- nvinfo : EIATTR_COOP_GROUP_INSTR_OFFSETS
	.align		4
.L_907:
        /*06f4*/ 	.byte	0x04, 0x28
        /*06f6*/ 	.short	(.L_909 - .L_908)


	//   ....[0]....
.L_908:
        /*06f8*/ 	.word	0x00000060


	//   ....[1]....
        /*06fc*/ 	.word	0x00000130


	//   ....[2]....
        /*0700*/ 	.word	0x000001e0


	//   ....[3]....
        /*0704*/ 	.word	0x000003a0


	//   ....[4]....
        /*0708*/ 	.word	0x00000500


	//   ....[5]....
        /*070c*/ 	.word	0x00000620


	//   ....[6]....
        /*0710*/ 	.word	0x00000780


	//   ....[7]....
        /*0714*/ 	.word	0x00002f60


	//   ....[8]....
        /*0718*/ 	.word	0x00002f70


	//   ....[9]....
        /*071c*/ 	.word	0x00003620


	//   ....[10]....
        /*0720*/ 	.word	0x00003630


	//   ....[11]....
        /*0724*/ 	.word	0x00003ce0


	//   ....[12]....
        /*0728*/ 	.word	0x00003cf0


	//   ....[13]....
        /*072c*/ 	.word	0x00004390


	//   ....[14]....
        /*0730*/ 	.word	0x000043a0


	//   ....[15]....
        /*0734*/ 	.word	0x00005380


	//   ....[16]....
        /*0738*/ 	.word	0x00005390


	//   ....[17]....
        /*073c*/ 	.word	0x00005b20


	//   ....[18]....
        /*0740*/ 	.word	0x00005b30


	//   ....[19]....
        /*0744*/ 	.word	0x000062c0


	//   ....[20]....
        /*0748*/ 	.word	0x000062d0


	//   ....[21]....
        /*074c*/ 	.word	0x00006a60


	//   ....[22]....
        /*0750*/ 	.word	0x00006a70


	//   ....[23]....
        /*0754*/ 	.word	0x00007410


	//   ....[24]....
        /*0758*/ 	.word	0x00007420


	//   ....[25]....
        /*075c*/ 	.word	0x00007530


	//   ....[26]....
        /*0760*/ 	.word	0x00007540


	//   ....[27]....
        /*0764*/ 	.word	0x00007660


	//   ....[28]....
        /*0768*/ 	.word	0x00007670


	//   ....[29]....
        /*076c*/ 	.word	0x00007790


	//   ....[30]....
        /*0770*/ 	.word	0x000077a0


	//   ....[31]....
        /*0774*/ 	.word	0x00007b40


	//   ....[32]....
        /*0778*/ 	.word	0x00007b60


	//   ....[33]....
        /*077c*/ 	.word	0x00007c40


	//   ....[34]....
        /*0780*/ 	.word	0x00007c60


	//   ....[35]....
        /*0784*/ 	.word	0x00007d40


	//   ....[36]....
        /*0788*/ 	.word	0x00007d60


	//   ....[37]....
        /*078c*/ 	.word	0x00007e40


	//   ....[38]....
        /*0790*/ 	.word	0x00007e60


	//   ....[39]....
        /*0794*/ 	.word	0x00008350


	//   ....[40]....
        /*0798*/ 	.word	0x000088b0


	//   ....[41]....
        /*079c*/ 	.word	0x000088c0


	//   ....[42]....
        /*07a0*/ 	.word	0x000088d0


	//   ....[43]....
        /*07a4*/ 	.word	0x000088e0


	//   ....[44]....
        /*07a8*/ 	.word	0x0000a2d0


	//   ....[45]....
        /*07ac*/ 	.word	0x0000a2e0


	//   ....[46]....
        /*07b0*/ 	.word	0x0000a2f0


	//   ....[47]....
        /*07b4*/ 	.word	0x0000a300


	//   ....[48]....
        /*07b8*/ 	.word	0x0000cd60


	//   ....[49]....
        /*07bc*/ 	.word	0x0000ce70


	//   ....[50]....
        /*07c0*/ 	.word	0x0000d4c0


	//   ....[51]....
        /*07c4*/ 	.word	0x0000d560


	//   ....[52]....
        /*07c8*/ 	.word	0x0000f190


	//   ....[53]....
        /*07cc*/ 	.word	0x0000f1a0


	//   ....[54]....
        /*07d0*/ 	.word	0x0000f1d0


	//   ....[55]....
        /*07d4*/ 	.word	0x0000f1f0


	//   ....[56]....
        /*07d8*/ 	.word	0x00010720


	//   ....[57]....
        /*07dc*/ 	.word	0x00010760


	//   ....[58]....
        /*07e0*/ 	.word	0x00010800


	//   ....[59]....
        /*07e4*/ 	.word	0x00010a80


	//   ....[60]....
        /*07e8*/ 	.word	0x00011af0


	//   ....[61]....
        /*07ec*/ 	.word	0x00011b30


	//   ....[62]....
        /*07f0*/ 	.word	0x00011b60


	//   ....[63]....
        /*07f4*/ 	.word	0x00011b90


	//   ....[64]....
        /*07f8*/ 	.word	0x00012160


	//   ....[65]....
        /*07fc*/ 	.word	0x00012190


	//   ....[66]....
        /*0800*/ 	.word	0x00012250


	//   ....[67]....
        /*0804*/ 	.word	0x00012270


	//   ....[68]....
        /*0808*/ 	.word	0x00012330


	//   ....[69]....
        /*080c*/ 	.word	0x00012350


	//   ....[70]....
        /*0810*/ 	.word	0x00012420


	//   ....[71]....
        /*0814*/ 	.word	0x00012440


	//   ....[72]....
        /*0818*/ 	.word	0x00012c30


	//   ....[73]....
        /*081c*/ 	.word	0x00012c40


	//   ....[74]....
        /*0820*/ 	.word	0x00012d50


	//   ....[75]....
        /*0824*/ 	.word	0x00012d60


	//   ....[76]....
        /*0828*/ 	.word	0x00012e70


	//   ....[77]....
        /*082c*/ 	.word	0x00012e80


	//   ....[78]....
        /*0830*/ 	.word	0x00012f90


	//   ....[79]....
        /*0834*/ 	.word	0x00012fa0


	//   ....[80]....
        /*0838*/ 	.word	0x00013110


	//   ....[81]....
        /*083c*/ 	.word	0x000132c0


	//   ....[82]....
        /*0840*/ 	.word	0x000132f0


	//   ....[83]....
        /*0844*/ 	.word	0x00013320


	//   ....[84]....
        /*0848*/ 	.word	0x00013350


	//   ....[85]....
        /*084c*/ 	.word	0x00013380


	//   ....[86]....
        /*0850*/ 	.word	0x000133b0


	//   ....[87]....
        /*0854*/ 	.word	0x00013520


	//   ....[88]....
        /*0858*/ 	.word	0x00013550


	//   ....[89]....
        /*085c*/ 	.word	0x00013580


	//   ....[90]....
        /*0860*/ 	.word	0x000135b0


	//   ....[91]....
        /*0864*/ 	.word	0x000135e0


	//   ....[92]....
        /*0868*/ 	.word	0x00013610


	//   ....[93]....
        /*086c*/ 	.word	0x000136a0


	//   ....[94]....
        /*0870*/ 	.word	0x000136d0


	//   ....[95]....
        /*0874*/ 	.word	0x00013750


	//   ....[96]....
        /*0878*/ 	.word	0x00014220


	//   ....[97]....
        /*087c*/ 	.word	0x00015df0


	//   ....[98]....
        /*0880*/ 	.word	0x00015e10


	//   ....[99]....
        /*0884*/ 	.word	0x00015eb0


	//   ....[100]....
        /*0888*/ 	.word	0x00015ed0


	//   ....[101]....
        /*088c*/ 	.word	0x00015f60


	//   ....[102]....
        /*0890*/ 	.word	0x00015f80


	//   ....[103]....
        /*0894*/ 	.word	0x00016010


	//   ....[104]....
        /*0898*/ 	.word	0x00016030


	//   ....[105]....
        /*089c*/ 	.word	0x000160c0


	//   ....[106]....
        /*08a0*/ 	.word	0x000160e0


	//   ....[107]....
        /*08a4*/ 	.word	0x00016170


	//   ....[108]....
        /*08a8*/ 	.word	0x00016190


	//   ....[109]....
        /*08ac*/ 	.word	0x00016220


	//   ....[110]....
        /*08b0*/ 	.word	0x00016240


	//   ....[111]....
        /*08b4*/ 	.word	0x00016250


	//   ....[112]....
        /*08b8*/ 	.word	0x000162d0


	//   ....[113]....
        /*08bc*/ 	.word	0x00016a10


	//   ....[114]....
        /*08c0*/ 	.word	0x00016a40


	//   ....[115]....
        /*08c4*/ 	.word	0x00016aa0


	//   ....[116]....
        /*08c8*/ 	.word	0x00016ae0


	//   ....[117]....
        /*08cc*/ 	.word	0x00016b20


	//   ....[118]....
        /*08d0*/ 	.word	0x00016b80


	//   ....[119]....
        /*08d4*/ 	.word	0x00016bc0


	//   ....[120]....
        /*08d8*/ 	.word	0x00016c20


	//   ....[121]....
        /*08dc*/ 	.word	0x00016c60


	//   ....[122]....
        /*08e0*/ 	.word	0x00016cc0


	//   ....[123]....
        /*08e4*/ 	.word	0x00016d00


	//   ....[124]....
        /*08e8*/ 	.word	0x00016d60


	//   ....[125]....
        /*08ec*/ 	.word	0x00016da0


	//   ....[126]....
        /*08f0*/ 	.word	0x00016e00


	//   ....[127]....
        /*08f4*/ 	.word	0x00016e20


	//   ....[128]....
        /*08f8*/ 	.word	0x00016e50


	//   ....[129]....
        /*08fc*/ 	.word	0x000175c0


	//   ....[130]....
        /*0900*/ 	.word	0x000175f0


	//   ....[131]....
        /*0904*/ 	.word	0x00017650


	//   ....[132]....
        /*0908*/ 	.word	0x00017660


	//   ....[133]....
        /*090c*/ 	.word	0x000176b0


	//   ....[134]....
        /*0910*/ 	.word	0x000176c0


	//   ....[135]....
        /*0914*/ 	.word	0x00017710


	//   ....[136]....
        /*0918*/ 	.word	0x00017720


	//   ....[137]....
        /*091c*/ 	.word	0x00017770


	//   ....[138]....
        /*0920*/ 	.word	0x00017780


	//   ....[139]....
        /*0924*/ 	.word	0x000177d0


	//   ....[140]....
        /*0928*/ 	.word	0x000177e0


	//   ....[141]....
        /*092c*/ 	.word	0x00017830


	//   ....[142]....
        /*0930*/ 	.word	0x00017840


	//   ....[143]....
        /*0934*/ 	.word	0x00017850


	//   ....[144]....
        /*0938*/ 	.word	0x000178a0


	//   ....[145]....
        /*093c*/ 	.word	0x00017b00


	//   ....[146]....
        /*0940*/ 	.word	0x00017b20


	//   ....[147]....
        /*0944*/ 	.word	0x00017b30


	//   ....[148]....
        /*0948*/ 	.word	0x00017ba0


	//   ....[149]....
        /*094c*/ 	.word	0x00017bb0


	//   ....[150]....
        /*0950*/ 	.word	0x00017c20


	//   ....[151]....
        /*0954*/ 	.word	0x00017c30


	//   ....[152]....
        /*0958*/ 	.word	0x00017ca0


	//   ....[153]....
        /*095c*/ 	.word	0x00017cb0


	//   ....[154]....
        /*0960*/ 	.word	0x00017d20


	//   ....[155]....
        /*0964*/ 	.word	0x00017d30


	//   ....[156]....
        /*0968*/ 	.word	0x00017da0


	//   ....[157]....
        /*096c*/ 	.word	0x00017db0


	//   ....[158]....
        /*0970*/ 	.word	0x00017e20


	//   ....[159]....
        /*0974*/ 	.word	0x00017e30


	//   ....[160]....
        /*0978*/ 	.word	0x00017e40


	//   ....[161]....
        /*097c*/ 	.word	0x000183f0


	//   ....[162]....
        /*0980*/ 	.word	0x00018430


	//   ....[163]....
        /*0984*/ 	.word	0x00018460


	//   ....[164]....
        /*0988*/ 	.word	0x00018490


	//   ....[165]....
        /*098c*/ 	.word	0x000184a0


	//   ....[166]....
        /*0990*/ 	.word	0x000184c0


	//   ....[167]....
        /*0994*/ 	.word	0x00018530


	//   ....[168]....
        /*0998*/ 	.word	0x00018550


	//   ....[169]....
        /*099c*/ 	.word	0x000185b0


	//   ....[170]....
        /*09a0*/ 	.word	0x000185d0


	//   ....[171]....
        /*09a4*/ 	.word	0x00018630


	//   ....[172]....
        /*09a8*/ 	.word	0x00018650


	//   ....[173]....
        /*09ac*/ 	.word	0x000186b0


	//   ....[174]....
        /*09b0*/ 	.word	0x000186d0


	//   ....[175]....
        /*09b4*/ 	.word	0x00018720


	//   ....[176]....
        /*09b8*/ 	.word	0x00018740


	//   ....[177]....
        /*09bc*/ 	.word	0x00018b40


	//   ....[178]....
        /*09c0*/ 	.word	0x00018b90


	//   ....[179]....
        /*09c4*/ 	.word	0x00018bc0


	//   ....[180]....
        /*09c8*/ 	.word	0x00018bd0


	//   ....[181]....
        /*09cc*/ 	.word	0x00018c00


	//   ....[182]....
        /*09d0*/ 	.word	0x00018c30


	//   ....[183]....
        /*09d4*/ 	.word	0x00018c60


	//   ....[184]....
        /*09d8*/ 	.word	0x00018c90


	//   ....[185]....
        /*09dc*/ 	.word	0x00018e10


	//   ....[186]....
        /*09e0*/ 	.word	0x00018e40


	//   ....[187]....
        /*09e4*/ 	.word	0x00018e70


	//   ....[188]....
        /*09e8*/ 	.word	0x00018ea0


	//   ....[189]....
        /*09ec*/ 	.word	0x00018ed0


	//   ....[190]....
        /*09f0*/ 	.word	0x00018f00


	//   ....[191]....
        /*09f4*/ 	.word	0x00018fc0


	//   ....[192]....
        /*09f8*/ 	.word	0x00018fe0


	//   ....[193]....
        /*09fc*/ 	.word	0x00019050


	//   ....[194]....
        /*0a00*/ 	.word	0x000194c0


	//   ....[195]....
        /*0a04*/ 	.word	0x000197e0


	//   ....[196]....
        /*0a08*/ 	.word	0x00019870


	//   ....[197]....
        /*0a0c*/ 	.word	0x00019910


	//   ....[198]....
        /*0a10*/ 	.word	0x000199a0


	//   ....[199]....
        /*0a14*/ 	.word	0x00019a40


	//   ....[200]....
        /*0a18*/ 	.word	0x00019ad0


	//   ....[201]....
        /*0a1c*/ 	.word	0x00019b70


	//   ....[202]....
        /*0a20*/ 	.word	0x00019c00


	//   ....[203]....
        /*0a24*/ 	.word	0x00019cf0


	//   ....[204]....
        /*0a28*/ 	.word	0x00019d80


	//   ....[205]....
        /*0a2c*/ 	.word	0x00019e20


	//   ....[206]....
        /*0a30*/ 	.word	0x00019eb0


	//   ....[207]....
        /*0a34*/ 	.word	0x00019f50


	//   ....[208]....
        /*0a38*/ 	.word	0x00019fe0


	//   ....[209]....
        /*0a3c*/ 	.word	0x0001a080


	//   ....[210]....
        /*0a40*/ 	.word	0x0001a110


	//   ....[211]....
        /*0a44*/ 	.word	0x0001a200


	//   ....[212]....
        /*0a48*/ 	.word	0x0001a290


	//   ....[213]....
        /*0a4c*/ 	.word	0x0001a320


	//   ....[214]....
        /*0a50*/ 	.word	0x0001a3b0


	//   ....[215]....
        /*0a54*/ 	.word	0x0001a440


	//   ....[216]....
        /*0a58*/ 	.word	0x0001a4d0


	//   ....[217]....
        /*0a5c*/ 	.word	0x0001a560


	//   ....[218]....
        /*0a60*/ 	.word	0x0001a5f0


	//   ....[219]....
        /*0a64*/ 	.word	0x0001a6d0


	//   ....[220]....
        /*0a68*/ 	.word	0x0001a780


	//   ....[221]....
        /*0a6c*/ 	.word	0x0001a810


	//   ....[222]....
        /*0a70*/ 	.word	0x0001a860


	//   ....[223]....
        /*0a74*/ 	.word	0x0001a8b0


	//   ....[224]....
        /*0a78*/ 	.word	0x0001a990


	//   ....[225]....
        /*0a7c*/ 	.word	0x0001aa20


	//   ....[226]....
        /*0a80*/ 	.word	0x0001aa70


	//   ....[227]....
        /*0a84*/ 	.word	0x0001aac0


	//   ....[228]....
        /*0a88*/ 	.word	0x0001acd0


	//   ....[229]....
        /*0a8c*/ 	.word	0x0001ad20


	//   ....[230]....
        /*0a90*/ 	.word	0x0001adb0


	//   ....[231]....
        /*0a94*/ 	.word	0x0001ae40


	//   ....[232]....
        /*0a98*/ 	.word	0x0001aed0


	//   ....[233]....
        /*0a9c*/ 	.word	0x0001af60


	//   ....[234]....
        /*0aa0*/ 	.word	0x0001aff0


	//   ....[235]....
        /*0aa4*/ 	.word	0x0001b080


	//   ....[236]....
        /*0aa8*/ 	.word	0x0001b140


	//   ....[237]....
        /*0aac*/ 	.word	0x0001b420


	//   ....[238]....
        /*0ab0*/ 	.word	0x0001b510


	//   ....[239]....
        /*0ab4*/ 	.word	0x0001b5b0


	//   ....[240]....
        /*0ab8*/ 	.word	0x0001b610


	//   ....[241]....
        /*0abc*/ 	.word	0x0001b710


	//   ....[242]....
        /*0ac0*/ 	.word	0x0001b780


	//   ....[243]....
        /*0ac4*/ 	.word	0x0001b880


	//   ....[244]....
        /*0ac8*/ 	.word	0x0001b8f0


	//   ....[245]....
        /*0acc*/ 	.word	0x0001b9f0


	//   ....[246]....
        /*0ad0*/ 	.word	0x0001ba60


	//   ....[247]....
        /*0ad4*/ 	.word	0x0001bb60


	//   ....[248]....
        /*0ad8*/ 	.word	0x0001bbd0


	//   ....[249]....
        /*0adc*/ 	.word	0x0001bcd0


	//   ....[250]....
        /*0ae0*/ 	.word	0x0001bd40


	//   ....[251]....
        /*0ae4*/ 	.word	0x0001be40


	//   ....[252]....
        /*0ae8*/ 	.word	0x0001beb0


	//   ....[253]....
        /*0aec*/ 	.word	0x0001bf90


	//   ....[254]....
        /*0af0*/ 	.word	0x0001c080


	//   ....[255]....
        /*0af4*/ 	.word	0x0001c0f0


	//   ....[0]....
        /*0af8*/ 	.word	0x0001c170


	//   ....[1]....
        /*0afc*/ 	.word	0x0001c220


	//   ....[2]....
        /*0b00*/ 	.word	0x0001c2a0


	//   ....[3]....
        /*0b04*/ 	.word	0x0001c370


	//   ....[4]....
        /*0b08*/ 	.word	0x0001c3f0


	//   ....[5]....
        /*0b0c*/ 	.word	0x0001c4c0


	//   ....[6]....
        /*0b10*/ 	.word	0x0001c540


	//   ....[7]....
        /*0b14*/ 	.word	0x0001c610


	//   ....[8]....
        /*0b18*/ 	.word	0x0001c690


	//   ....[9]....
        /*0b1c*/ 	.word	0x0001c760


	//   ....[10]....
        /*0b20*/ 	.word	0x0001c7e0


	//   ....[11]....
        /*0b24*/ 	.word	0x0001c8a0


	//   ....[12]....
        /*0b28*/ 	.word	0x0001c930


	//   ....[13]....
        /*0b2c*/ 	.word	0x0001c9e0


	//   ....[14]....
        /*0b30*/ 	.word	0x0001cb10


	//   ....[15]....
        /*0b34*/ 	.word	0x0001cbc0


	//   ....[16]....
        /*0b38*/ 	.word	0x0001cc20


	//   ....[17]....
        /*0b3c*/ 	.word	0x0001cce0


	//   ....[18]....
        /*0b40*/ 	.word	0x0001cd40


	//   ....[19]....
        /*0b44*/ 	.word	0x0001ce00


	//   ....[20]....
        /*0b48*/ 	.word	0x0001ce60


	//   ....[21]....
        /*0b4c*/ 	.word	0x0001cf20


	//   ....[22]....
        /*0b50*/ 	.word	0x0001cf80


	//   ....[23]....
        /*0b54*/ 	.word	0x0001d040


	//   ....[24]....
        /*0b58*/ 	.word	0x0001d0a0


	//   ....[25]....
        /*0b5c*/ 	.word	0x0001d160


	//   ....[26]....
        /*0b60*/ 	.word	0x0001d1c0


	//   ....[27]....
        /*0b64*/ 	.word	0x0001d280


	//   ....[28]....
        /*0b68*/ 	.word	0x0001d2e0


	//   ....[29]....
        /*0b6c*/ 	.word	0x0001d3a0


	//   ....[30]....
        /*0b70*/ 	.word	0x0001d490


	//   ....[31]....
        /*0b74*/ 	.word	0x0001d530


	//   ....[32]....
        /*0b78*/ 	.word	0x0001d590


	//   ....[33]....
        /*0b7c*/ 	.word	0x0001d670


	//   ....[34]....
        /*0b80*/ 	.word	0x0001d6d0


	//   ....[35]....
        /*0b84*/ 	.word	0x0001d7b0


	//   ....[36]....
        /*0b88*/ 	.word	0x0001d810


	//   ....[37]....
        /*0b8c*/ 	.word	0x0001d8f0


	//   ....[38]....
        /*0b90*/ 	.word	0x0001d950


	//   ....[39]....
        /*0b94*/ 	.word	0x0001da30


	//   ....[40]....
        /*0b98*/ 	.word	0x0001da90


	//   ....[41]....
        /*0b9c*/ 	.word	0x0001db70


	//   ....[42]....
        /*0ba0*/ 	.word	0x0001dbd0


	//   ....[43]....
        /*0ba4*/ 	.word	0x0001dcb0


	//   ....[44]....
        /*0ba8*/ 	.word	0x0001dd10


	//   ....[45]....
        /*0bac*/ 	.word	0x0001dde0


	//   ....[46]....
        /*0bb0*/ 	.word	0x0001df00


	//   ....[47]....
        /*0bb4*/ 	.word	0x0001dfb0


	//   ....[48]....
        /*0bb8*/ 	.word	0x0001e060


	//   ....[49]....
        /*0bbc*/ 	.word	0x0001e130


	//   ....[50]....
        /*0bc0*/ 	.word	0x0001e190


	//   ....[51]....
        /*0bc4*/ 	.word	0x0001e270


	//   ....[52]....
        /*0bc8*/ 	.word	0x0001e2d0


	//   ....[53]....
        /*0bcc*/ 	.word	0x0001e3a0


	//   ....[54]....
        /*0bd0*/ 	.word	0x0001e400


	//   ....[55]....
        /*0bd4*/ 	.word	0x0001e4d0


	//   ....[56]....
        /*0bd8*/ 	.word	0x0001e530


	//   ....[57]....
        /*0bdc*/ 	.word	0x0001e610


	//   ....[58]....
        /*0be0*/ 	.word	0x0001e670


	//   ....[59]....
        /*0be4*/ 	.word	0x0001e740


	//   ....[60]....
        /*0be8*/ 	.word	0x0001e7a0


	//   ....[61]....
        /*0bec*/ 	.word	0x0001e860


	//   ....[62]....
        /*0bf0*/ 	.word	0x0001e8f0


	//   ....[63]....
        /*0bf4*/ 	.word	0x0001e990


	//   ....[64]....
        /*0bf8*/ 	.word	0x0001eab0


	//   ....[65]....
        /*0bfc*/ 	.word	0x0001eb20


	//   ....[66]....
        /*0c00*/ 	.word	0x0001eb90


	//   ....[67]....
        /*0c04*/ 	.word	0x0001ec00


	//   ....[68]....
        /*0c08*/ 	.word	0x0001ec70


	//   ....[69]....
        /*0c0c*/ 	.word	0x0001ecf0


	//   ....[70]....
        /*0c10*/ 	.word	0x0001ed80


	//   ....[71]....
        /*0c14*/ 	.word	0x0001ee10


	//   ....[72]....
        /*0c18*/ 	.word	0x0001ee80


	//   ....[73]....
        /*0c1c*/ 	.word	0x0001eef0


	//   ....[74]....
        /*0c20*/ 	.word	0x0001ef60


	//   ....[75]....
        /*0c24*/ 	.word	0x0001efe0


	//   ....[76]....
        /*0c28*/ 	.word	0x0001f050


	//   ....[77]....
        /*0c2c*/ 	.word	0x0001f0f0


	//   ....[78]....
        /*0c30*/ 	.word	0x0001f180


	//   ....[79]....
        /*0c34*/ 	.word	0x0001f2a0


	//----- nvinfo : EIATTR_REG_RECONFIG
	.align		4
.L_909:
        /*0c38*/ 	.byte	0x01, 0x54
	.zero		2


	//----- nvinfo : EIATTR_SYSCALL_OFFSETS
	.align		4
        /*0c3c*/ 	.byte	0x04, 0x46
        /*0c3e*/ 	.short	(.L_911 - .L_910)


	//   ....[0]....
.L_910:
        /*0c40*/ 	.word	0x00001890


	//   ....[1]....
        /*0c44*/ 	.word	0x000019e0


	//   ....[2]....
        /*0c48*/ 	.word	0x000084e0


	//   ....[3]....
        /*0c4c*/ 	.word	0x00008830


	//   ....[4]....
        /*0c50*/ 	.word	0x000154a0


	//   ....[5]....
        /*0c54*/ 	.word	0x000155f0


	//   ....[6]....
        /*0c58*/ 	.word	0x000156e0


	//   ....[7]....
        /*0c5c*/ 	.word	0x000166a0


	//----- nvinfo : EIATTR_MBARRIER_INSTR_OFFSETS
	.align		4
.L_911:
        /*0c60*/ 	.byte	0x04, 0x39
        /*0c62*/ 	.short	(.L_913 - .L_912)


	//   ....[0]....
.L_912:
        /*0c64*/ 	.word	0x00000250
        /*0c68*/ 	.word	0x000000ff
        /*0c6c*/ 	.word	0x00028800
        /*0c70*/ 	.short	0x0100
        /*0c72*/ 	.byte	0x08
	.zero		1


	//   ....[1]....
        /*0c74*/ 	.word	0x00000260
        /*0c78*/ 	.word	0x000000ff
        /*0c7c*/ 	.word	0x00028820
        /*0c80*/ 	.short	0x0100
        /*0c82*/ 	.byte	0x08
	.zero		1


	//   ....[2]....
        /*0c84*/ 	.word	0x00000350
        /*0c88*/ 	.word	0x000000ff
        /*0c8c*/ 	.word	0x00028830
        /*0c90*/ 	.short	0x0100
        /*0c92*/ 	.byte	0x08
	.zero		1


	//   ....[3]....
        /*0c94*/ 	.word	0x00000360
        /*0c98*/ 	.word	0x000000ff
        /*0c9c*/ 	.word	0x00028840
        /*0ca0*/ 	.short	0x0100
        /*0ca2*/ 	.byte	0x08
	.zero		1


	//   ....[4]....
        /*0ca4*/ 	.word	0x00000370
        /*0ca8*/ 	.word	0x000000ff
        /*0cac*/ 	.word	0x00028838
        /*0cb0*/ 	.short	0x0100
        /*0cb2*/ 	.byte	0x08
	.zero		1


	//   ....[5]....
        /*0cb4*/ 	.word	0x00000380
        /*0cb8*/ 	.word	0x000000ff
        /*0cbc*/ 	.word	0x00028848
        /*0cc0*/ 	.short	0x0100
        /*0cc2*/ 	.byte	0x08
	.zero		1


	//   ....[6]....
        /*0cc4*/ 	.word	0x000004b0
        /*0cc8*/ 	.word	0x000000ff
        /*0ccc*/ 	.word	0x00028850
        /*0cd0*/ 	.short	0x0100
        /*0cd2*/ 	.byte	0x08
	.zero		1


	//   ....[7]....
        /*0cd4*/ 	.word	0x000004c0
        /*0cd8*/ 	.word	0x000000ff
        /*0cdc*/ 	.word	0x00028860
        /*0ce0*/ 	.short	0x0100
        /*0ce2*/ 	.byte	0x08
	.zero		1


	//   ....[8]....
        /*0ce4*/ 	.word	0x000004d0
        /*0ce8*/ 	.word	0x000000ff
        /*0cec*/ 	.word	0x00028858
        /*0cf0*/ 	.short	0x0100
        /*0cf2*/ 	.byte	0x08
	.zero		1


	//   ....[9]....
        /*0cf4*/ 	.word	0x000004e0
        /*0cf8*/ 	.word	0x000000ff
        /*0cfc*/ 	.word	0x00028868
        /*0d00*/ 	.short	0x0100
        /*0d02*/ 	.byte	0x08
	.zero		1


	//   ....[10]....
        /*0d04*/ 	.word	0x000005d0
        /*0d08*/ 	.word	0x000000ff
        /*0d0c*/ 	.word	0x00028870
        /*0d10*/ 	.short	0x0100
        /*0d12*/ 	.byte	0x06
	.zero		1


	//   ....[11]....
        /*0d14*/ 	.word	0x000005e0
        /*0d18*/ 	.word	0x000000ff
        /*0d1c*/ 	.word	0x00028880
        /*0d20*/ 	.short	0x0100
        /*0d22*/ 	.byte	0x06
	.zero		1


	//   ....[12]....
        /*0d24*/ 	.word	0x000005f0
        /*0d28*/ 	.word	0x000000ff
        /*0d2c*/ 	.word	0x00028878
        /*0d30*/ 	.short	0x0100
        /*0d32*/ 	.byte	0x06
	.zero		1


	//   ....[13]....
        /*0d34*/ 	.word	0x00000600
        /*0d38*/ 	.word	0x000000ff
        /*0d3c*/ 	.word	0x00028888
        /*0d40*/ 	.short	0x0100
        /*0d42*/ 	.byte	0x06
	.zero		1


	//   ....[14]....
        /*0d44*/ 	.word	0x00000730
        /*0d48*/ 	.word	0x000000ff
        /*0d4c*/ 	.word	0x00028890
        /*0d50*/ 	.short	0x0100
        /*0d52*/ 	.byte	0x08
	.zero		1


	//   ....[15]....
        /*0d54*/ 	.word	0x00000740
        /*0d58*/ 	.word	0x000000ff
        /*0d5c*/ 	.word	0x000288a0
        /*0d60*/ 	.short	0x0100
        /*0d62*/ 	.byte	0x08
	.zero		1


	//   ....[16]....
        /*0d64*/ 	.word	0x00000750
        /*0d68*/ 	.word	0x000000ff
        /*0d6c*/ 	.word	0x00028898
        /*0d70*/ 	.short	0x0100
        /*0d72*/ 	.byte	0x08
	.zero		1


	//   ....[17]....
        /*0d74*/ 	.word	0x00000760
        /*0d78*/ 	.word	0x000000ff
        /*0d7c*/ 	.word	0x000288a8
        /*0d80*/ 	.short	0x0100
        /*0d82*/ 	.byte	0x08
	.zero		1


	//   ....[18]....
        /*0d84*/ 	.word	0x00000890
        /*0d88*/ 	.word	0x000000ff
        /*0d8c*/ 	.word	0x000288b0
        /*0d90*/ 	.short	0x0100
        /*0d92*/ 	.byte	0x08
	.zero		1


	//   ....[19]....
        /*0d94*/ 	.word	0x000008a0
        /*0d98*/ 	.word	0x000000ff
        /*0d9c*/ 	.word	0x000288c0
        /*0da0*/ 	.short	0x0100
        /*0da2*/ 	.byte	0x08
	.zero		1


	//   ....[20]....
        /*0da4*/ 	.word	0x000008b0
        /*0da8*/ 	.word	0x000000ff
        /*0dac*/ 	.word	0x000288b8
        /*0db0*/ 	.short	0x0100
        /*0db2*/ 	.byte	0x08
	.zero		1


	//   ....[21]....
        /*0db4*/ 	.word	0x000008c0
        /*0db8*/ 	.word	0x000000ff
        /*0dbc*/ 	.word	0x000288c8
        /*0dc0*/ 	.short	0x0100
        /*0dc2*/ 	.byte	0x08
	.zero		1


	//   ....[22]....
        /*0dc4*/ 	.word	0x00002f10
        /*0dc8*/ 	.word	0x0000005c
        /*0dcc*/ 	.word	0x00028890
        /*0dd0*/ 	.short	0x010a
        /*0dd2*/ 	.byte	0x3f
	.zero		1


	//   ....[23]....
        /*0dd4*/ 	.word	0x00005320
        /*0dd8*/ 	.word	0x0000005c
        /*0ddc*/ 	.word	0x00028890
        /*0de0*/ 	.short	0x010a
        /*0de2*/ 	.byte	0x3f
	.zero		1


	//   ....[24]....
        /*0de4*/ 	.word	0x00007250
        /*0de8*/ 	.word	0x0000005c
        /*0dec*/ 	.word	0x00028890
        /*0df0*/ 	.short	0x010a
        /*0df2*/ 	.byte	0x3f
	.zero		1


	//   ....[25]....
        /*0df4*/ 	.word	0x00007970
        /*0df8*/ 	.word	0x0000000b
        /*0dfc*/ 	.word	0x00000000
        /*0e00*/ 	.short	0x0101
        /*0e02*/ 	.byte	0x3f
	.zero		1


	//   ....[26]....
        /*0e04*/ 	.word	0x000079b0
        /*0e08*/ 	.word	0x0000005c
        /*0e0c*/ 	.word	0x000288b0
        /*0e10*/ 	.short	0x010a
        /*0e12*/ 	.byte	0x3f
	.zero		1


	//   ....[27]....
        /*0e14*/ 	.word	0x00007fe0
        /*0e18*/ 	.word	0x0000005c
        /*0e1c*/ 	.word	0x00000000
        /*0e20*/ 	.short	0x0101
        /*0e22*/ 	.byte	0x3f
	.zero		1


	//   ....[28]....
        /*0e24*/ 	.word	0x00008560
        /*0e28*/ 	.word	0x0000009c
        /*0e2c*/ 	.word	0x00028800
        /*0e30*/ 	.short	0x010a
        /*0e32*/ 	.byte	0x3f
	.zero		1


	//   ....[29]....
        /*0e34*/ 	.word	0x000085b0
        /*0e38*/ 	.word	0x0000009c
        /*0e3c*/ 	.word	0x00028800
        /*0e40*/ 	.short	0x010a
        /*0e42*/ 	.byte	0x3f
	.zero		1


	//   ....[30]....
        /*0e44*/ 	.word	0x00008b20
        /*0e48*/ 	.word	0x0000009c
        /*0e4c*/ 	.word	0x00028800
        /*0e50*/ 	.short	0x010a
        /*0e52*/ 	.byte	0x3f
	.zero		1


	//   ....[31]....
        /*0e54*/ 	.word	0x0000a540
        /*0e58*/ 	.word	0x0000009c
        /*0e5c*/ 	.word	0x00028800
        /*0e60*/ 	.short	0x010a
        /*0e62*/ 	.byte	0x3f
	.zero		1


	//   ....[32]....
        /*0e64*/ 	.word	0x0000be20
        /*0e68*/ 	.word	0x00000003
        /*0e6c*/ 	.word	0x00028830
        /*0e70*/ 	.short	0x010a
        /*0e72*/ 	.byte	0x3f
	.zero		1


	//   ....[33]....
        /*0e74*/ 	.word	0x0000be70
        /*0e78*/ 	.word	0x00000003
        /*0e7c*/ 	.word	0x00028830
        /*0e80*/ 	.short	0x010a
        /*0e82*/ 	.byte	0x3f
	.zero		1


	//   ....[34]....
        /*0e84*/ 	.word	0x0000c460
        /*0e88*/ 	.word	0x00000003
        /*0e8c*/ 	.word	0x00000000
        /*0e90*/ 	.short	0x0101
        /*0e92*/ 	.byte	0x3f
	.zero		1


	//   ....[35]....
        /*0e94*/ 	.word	0x0000e470
        /*0e98*/ 	.word	0x00000005
        /*0e9c*/ 	.word	0x00028830
        /*0ea0*/ 	.short	0x010a
        /*0ea2*/ 	.byte	0x3f
	.zero		1


	//   ....[36]....
        /*0ea4*/ 	.word	0x0000e4c0
        /*0ea8*/ 	.word	0x00000005
        /*0eac*/ 	.word	0x00028830
        /*0eb0*/ 	.short	0x010a
        /*0eb2*/ 	.byte	0x3f
	.zero		1


	//   ....[37]....
        /*0eb4*/ 	.word	0x0000e900
        /*0eb8*/ 	.word	0x00000005
        /*0ebc*/ 	.word	0x00028850
        /*0ec0*/ 	.short	0x010a
        /*0ec2*/ 	.byte	0x3f
	.zero		1


	//   ....[38]....
        /*0ec4*/ 	.word	0x0000e940
        /*0ec8*/ 	.word	0x00000005
        /*0ecc*/ 	.word	0x00028850
        /*0ed0*/ 	.short	0x010a
        /*0ed2*/ 	.byte	0x3f
	.zero		1


	//   ....[39]....
        /*0ed4*/ 	.word	0x0000fd30
        /*0ed8*/ 	.word	0x00000003
        /*0edc*/ 	.word	0x00000000
        /*0ee0*/ 	.short	0x0101
        /*0ee2*/ 	.byte	0x3f
	.zero		1


	//   ....[40]....
        /*0ee4*/ 	.word	0x0000ffd0
        /*0ee8*/ 	.word	0x0000000b
        /*0eec*/ 	.word	0x00000000
        /*0ef0*/ 	.short	0x0101
        /*0ef2*/ 	.byte	0x3f
	.zero		1


	//   ....[41]....
        /*0ef4*/ 	.word	0x00010610
        /*0ef8*/ 	.word	0x0000000d
        /*0efc*/ 	.word	0x00028850
        /*0f00*/ 	.short	0x010a
        /*0f02*/ 	.byte	0x3f
	.zero		1


	//   ....[42]....
        /*0f04*/ 	.word	0x00010690
        /*0f08*/ 	.word	0x0000000d
        /*0f0c*/ 	.word	0x00028850
        /*0f10*/ 	.short	0x010a
        /*0f12*/ 	.byte	0x3f
	.zero		1


	//   ....[43]....
        /*0f14*/ 	.word	0x00010c70
        /*0f18*/ 	.word	0x00000005
        /*0f1c*/ 	.word	0x00000000
        /*0f20*/ 	.short	0x0101
        /*0f22*/ 	.byte	0x3f
	.zero		1


	//   ....[44]....
        /*0f24*/ 	.word	0x00012180
        /*0f28*/ 	.word	0x00000000
        /*0f2c*/ 	.word	0x00000000
        /*0f30*/ 	.short	0x0101
        /*0f32*/ 	.byte	0x3f
	.zero		1


	//   ....[45]....
        /*0f34*/ 	.word	0x00014300
        /*0f38*/ 	.word	0x00000016
        /*0f3c*/ 	.word	0x00028820
        /*0f40*/ 	.short	0x010a
        /*0f42*/ 	.byte	0x3f
	.zero		1


	//   ....[46]....
        /*0f44*/ 	.word	0x00014390
        /*0f48*/ 	.word	0x00000005
        /*0f4c*/ 	.word	0x000288a0
        /*0f50*/ 	.short	0x010a
        /*0f52*/ 	.byte	0x3f
	.zero		1


	//   ....[47]....
        /*0f54*/ 	.word	0x000146f0
        /*0f58*/ 	.word	0x00000005
        /*0f5c*/ 	.word	0x000288c0
        /*0f60*/ 	.short	0x010a
        /*0f62*/ 	.byte	0x3f
	.zero		1


	//   ....[48]....
        /*0f64*/ 	.word	0x00014b20
        /*0f68*/ 	.word	0x00000008
        /*0f6c*/ 	.word	0x000288a0
        /*0f70*/ 	.short	0x010a
        /*0f72*/ 	.byte	0x3f
	.zero		1


	//   ....[49]....
        /*0f74*/ 	.word	0x00014e60
        /*0f78*/ 	.word	0x00000008
        /*0f7c*/ 	.word	0x000288c0
        /*0f80*/ 	.short	0x010a
        /*0f82*/ 	.byte	0x3f
	.zero		1


	//   ....[50]....
        /*0f84*/ 	.word	0x00015c00
        /*0f88*/ 	.word	0x00000007
        /*0f8c*/ 	.word	0x00028840
        /*0f90*/ 	.short	0x010a
        /*0f92*/ 	.byte	0x3f
	.zero		1


	//   ....[51]....
        /*0f94*/ 	.word	0x00016380
        /*0f98*/ 	.word	0x00000007
        /*0f9c*/ 	.word	0x00028830
        /*0fa0*/ 	.short	0x0107
        /*0fa2*/ 	.byte	0x3f
	.zero		1


	//   ....[52]....
        /*0fa4*/ 	.word	0x00016450
        /*0fa8*/ 	.word	0x00000007
        /*0fac*/ 	.word	0x00028830
        /*0fb0*/ 	.short	0x0101
        /*0fb2*/ 	.byte	0x3f
	.zero		1


	//   ....[53]....
        /*0fb4*/ 	.word	0x00016f50
        /*0fb8*/ 	.word	0x00000016
        /*0fbc*/ 	.word	0x00028800
        /*0fc0*/ 	.short	0x0107
        /*0fc2*/ 	.byte	0x3f
	.zero		1


	//   ....[54]....
        /*0fc4*/ 	.word	0x00017050
        /*0fc8*/ 	.word	0x00000016
        /*0fcc*/ 	.word	0x00028800
        /*0fd0*/ 	.short	0x0101
        /*0fd2*/ 	.byte	0x3f
	.zero		1


	//   ....[55]....
        /*0fd4*/ 	.word	0x00017080
        /*0fd8*/ 	.word	0x00000016
        /*0fdc*/ 	.word	0x00028820
        /*0fe0*/ 	.short	0x010a
        /*0fe2*/ 	.byte	0x3f
	.zero		1


	//   ....[56]....
        /*0fe4*/ 	.word	0x00017410
        /*0fe8*/ 	.word	0x00000006
        /*0fec*/ 	.word	0x00028840
        /*0ff0*/ 	.short	0x010a
        /*0ff2*/ 	.byte	0x3f
	.zero		1


	//   ....[57]....
        /*0ff4*/ 	.word	0x00017930
        /*0ff8*/ 	.word	0x00000006
        /*0ffc*/ 	.word	0x00028830
        /*1000*/ 	.short	0x0107
        /*1002*/ 	.byte	0x3f
	.zero		1


	//   ....[58]....
        /*1004*/ 	.word	0x000179f0
        /*1008*/ 	.word	0x00000006
        /*100c*/ 	.word	0x00028830
        /*1010*/ 	.short	0x0101
        /*1012*/ 	.byte	0x3f
	.zero		1


	//   ....[59]....
        /*1014*/ 	.word	0x00017a50
        /*1018*/ 	.word	0x00000006
        /*101c*/ 	.word	0x00028860
        /*1020*/ 	.short	0x010a
        /*1022*/ 	.byte	0x3f
	.zero		1


	//   ....[60]....
        /*1024*/ 	.word	0x00017f90
        /*1028*/ 	.word	0x00000006
        /*102c*/ 	.word	0x00028850
        /*1030*/ 	.short	0x0107
        /*1032*/ 	.byte	0x3f
	.zero		1


	//   ....[61]....
        /*1034*/ 	.word	0x00018140
        /*1038*/ 	.word	0x00000006
        /*103c*/ 	.word	0x00028850
        /*1040*/ 	.short	0x0101
        /*1042*/ 	.byte	0x3f
	.zero		1


	//   ....[62]....
        /*1044*/ 	.word	0x00018350
        /*1048*/ 	.word	0x00000000
        /*104c*/ 	.word	0x00028860
        /*1050*/ 	.short	0x010a
        /*1052*/ 	.byte	0x3f
	.zero		1


	//   ....[63]....
        /*1054*/ 	.word	0x00018880
        /*1058*/ 	.word	0x00000000
        /*105c*/ 	.word	0x00028850
        /*1060*/ 	.short	0x0107
        /*1062*/ 	.byte	0x3f
	.zero		1


	//   ....[64]....
        /*1064*/ 	.word	0x00018940
        /*1068*/ 	.word	0x00000000
        /*106c*/ 	.word	0x00028850
        /*1070*/ 	.short	0x0101
        /*1072*/ 	.byte	0x3f
	.zero		1


	//   ....[65]....
        /*1074*/ 	.word	0x00019440
        /*1078*/ 	.word	0x00000004
        /*107c*/ 	.word	0x00028820
        /*1080*/ 	.short	0x010a
        /*1082*/ 	.byte	0x3f
	.zero		1


	//   ....[66]....
        /*1084*/ 	.word	0x000195b0
        /*1088*/ 	.word	0x00000005
        /*108c*/ 	.word	0x00028840
        /*1090*/ 	.short	0x010a
        /*1092*/ 	.byte	0x3f
	.zero		1


	//   ....[67]....
        /*1094*/ 	.word	0x00019650
        /*1098*/ 	.word	0x00000019
        /*109c*/ 	.word	0x00028840
        /*10a0*/ 	.short	0x010a
        /*10a2*/ 	.byte	0x3f
	.zero		1


	//   ....[68]....
        /*10a4*/ 	.word	0x00019690
        /*10a8*/ 	.word	0x00000005
        /*10ac*/ 	.word	0x00028860
        /*10b0*/ 	.short	0x010a
        /*10b2*/ 	.byte	0x3f
	.zero		1


	//   ....[69]....
        /*10b4*/ 	.word	0x000196d0
        /*10b8*/ 	.word	0x00000019
        /*10bc*/ 	.word	0x00028860
        /*10c0*/ 	.short	0x010a
        /*10c2*/ 	.byte	0x3f
	.zero		1


	//   ....[70]....
        /*10c4*/ 	.word	0x00019730
        /*10c8*/ 	.word	0x0000005c
        /*10cc*/ 	.word	0x00028890
        /*10d0*/ 	.short	0x010a
        /*10d2*/ 	.byte	0x3f
	.zero		1


	//   ....[71]....
        /*10d4*/ 	.word	0x00019c40
        /*10d8*/ 	.word	0x0000005c
        /*10dc*/ 	.word	0x00028890
        /*10e0*/ 	.short	0x010a
        /*10e2*/ 	.byte	0x3f
	.zero		1


	//   ....[72]....
        /*10e4*/ 	.word	0x0001a150
        /*10e8*/ 	.word	0x0000005c
        /*10ec*/ 	.word	0x00028890
        /*10f0*/ 	.short	0x010a
        /*10f2*/ 	.byte	0x3f
	.zero		1


	//   ....[73]....
        /*10f4*/ 	.word	0x0001a620
        /*10f8*/ 	.word	0x0000005c
        /*10fc*/ 	.word	0x000288b0
        /*1100*/ 	.short	0x010a
        /*1102*/ 	.byte	0x3f
	.zero		1


	//   ....[74]....
        /*1104*/ 	.word	0x0001a8e0
        /*1108*/ 	.word	0x0000009c
        /*110c*/ 	.word	0x00028800
        /*1110*/ 	.short	0x010a
        /*1112*/ 	.byte	0x3f
	.zero		1


	//   ....[75]....
        /*1114*/ 	.word	0x0001aaf0
        /*1118*/ 	.word	0x0000009c
        /*111c*/ 	.word	0x00028800
        /*1120*/ 	.short	0x010a
        /*1122*/ 	.byte	0x3f
	.zero		1


	//   ....[76]....
        /*1124*/ 	.word	0x0001ab40
        /*1128*/ 	.word	0x00000003
        /*112c*/ 	.word	0x00028830
        /*1130*/ 	.short	0x010a
        /*1132*/ 	.byte	0x3f
	.zero		1


	//   ....[77]....
        /*1134*/ 	.word	0x0001ab90
        /*1138*/ 	.word	0x00000005
        /*113c*/ 	.word	0x00028830
        /*1140*/ 	.short	0x010a
        /*1142*/ 	.byte	0x3f
	.zero		1


	//   ....[78]....
        /*1144*/ 	.word	0x0001abe0
        /*1148*/ 	.word	0x00000005
        /*114c*/ 	.word	0x00028850
        /*1150*/ 	.short	0x010a
        /*1152*/ 	.byte	0x3f
	.zero		1


	//   ....[79]....
        /*1154*/ 	.word	0x0001ac30
        /*1158*/ 	.word	0x0000000d
        /*115c*/ 	.word	0x00028850
        /*1160*/ 	.short	0x010a
        /*1162*/ 	.byte	0x3f
	.zero		1


	//   ....[80]....
        /*1164*/ 	.word	0x0001b200
        /*1168*/ 	.word	0x00000016
        /*116c*/ 	.word	0x00028820
        /*1170*/ 	.short	0x010a
        /*1172*/ 	.byte	0x3f
	.zero		1


	//   ....[81]....
        /*1174*/ 	.word	0x0001b250
        /*1178*/ 	.word	0x00000005
        /*117c*/ 	.word	0x000288a0
        /*1180*/ 	.short	0x010a
        /*1182*/ 	.byte	0x3f
	.zero		1


	//   ....[82]....
        /*1184*/ 	.word	0x0001b2a0
        /*1188*/ 	.word	0x00000005
        /*118c*/ 	.word	0x000288c0
        /*1190*/ 	.short	0x010a
        /*1192*/ 	.byte	0x3f
	.zero		1


	//   ....[83]....
        /*1194*/ 	.word	0x0001b2f0
        /*1198*/ 	.word	0x00000008
        /*119c*/ 	.word	0x000288a0
        /*11a0*/ 	.short	0x010a
        /*11a2*/ 	.byte	0x3f
	.zero		1


	//   ....[84]....
        /*11a4*/ 	.word	0x0001b340
        /*11a8*/ 	.word	0x00000008
        /*11ac*/ 	.word	0x000288c0
        /*11b0*/ 	.short	0x010a
        /*11b2*/ 	.byte	0x3f
	.zero		1


	//   ....[85]....
        /*11b4*/ 	.word	0x0001b460
        /*11b8*/ 	.word	0x00000007
        /*11bc*/ 	.word	0x00028840
        /*11c0*/ 	.short	0x010a
        /*11c2*/ 	.byte	0x3f
	.zero		1


	//   ....[86]....
        /*11c4*/ 	.word	0x0001ca10
        /*11c8*/ 	.word	0x00000016
        /*11cc*/ 	.word	0x00028820
        /*11d0*/ 	.short	0x010a
        /*11d2*/ 	.byte	0x3f
	.zero		1


	//   ....[87]....
        /*11d4*/ 	.word	0x0001ca60
        /*11d8*/ 	.word	0x00000006
        /*11dc*/ 	.word	0x00028840
        /*11e0*/ 	.short	0x010a
        /*11e2*/ 	.byte	0x3f
	.zero		1


	//   ....[88]....
        /*11e4*/ 	.word	0x0001d3e0
        /*11e8*/ 	.word	0x00000006
        /*11ec*/ 	.word	0x00028860
        /*11f0*/ 	.short	0x010a
        /*11f2*/ 	.byte	0x3f
	.zero		1


	//   ....[89]....
        /*11f4*/ 	.word	0x0001de50
        /*11f8*/ 	.word	0x00000000
        /*11fc*/ 	.word	0x00028860
        /*1200*/ 	.short	0x010a
        /*1202*/ 	.byte	0x3f
	.zero		1


	//   ....[90]....
        /*1204*/ 	.word	0x0001f1c0
        /*1208*/ 	.word	0x00000004
        /*120c*/ 	.word	0x00028820
        /*1210*/ 	.short	0x010a
        /*1212*/ 	.byte	0x3f
	.zero		1


	//   ....[91]....
        /*1214*/ 	.word	0x0001f360
        /*1218*/ 	.word	0x00000005
        /*121c*/ 	.word	0x00028840
        /*1220*/ 	.short	0x010a
        /*1222*/ 	.byte	0x3f
	.zero		1


	//   ....[92]....
        /*1224*/ 	.word	0x0001f3b0
        /*1228*/ 	.word	0x00000019
        /*122c*/ 	.word	0x00028840
        /*1230*/ 	.short	0x010a
        /*1232*/ 	.byte	0x3f
	.zero		1


	//   ....[93]....
        /*1234*/ 	.word	0x0001f400
        /*1238*/ 	.word	0x00000005
        /*123c*/ 	.word	0x00028860
        /*1240*/ 	.short	0x010a
        /*1242*/ 	.byte	0x3f
	.zero		1


	//----- nvinfo : EIATTR_NUM_MBARRIERS
	.align		4
.L_913:
        /*1244*/ 	.byte	0x03, 0x38
        /*1246*/ 	.short	0x0016


	//----- nvinfo : EIATTR_EXIT_INSTR_OFFSETS
	.align		4
        /*1248*/ 	.byte	0x04, 0x1c
        /*124a*/ 	.short	(.L_915 - .L_914)


	//   ....[0]....
.L_914:
        /*124c*/ 	.word	0x00019720


	//----- nvinfo : EIATTR_MAX_THREADS
	.align		4
.L_915:
        /*1250*/ 	.byte	0x04, 0x05
        /*1252*/ 	.short	(.L_917 - .L_916)
.L_916:
        /*1254*/ 	.word	0x00000180
        /*1258*/ 	.word	0x00000001
        /*125c*/ 	.word	0x00000001


	//----- nvinfo : EIATTR_CRS_STACK_SIZE
	.align		4
.L_917:
        /*1260*/ 	.byte	0x04, 0x1e
        /*1262*/ 	.short	(.L_919 - .L_918)
.L_918:
        /*1264*/ 	.word	0x00000000


	//----- nvinfo : EIATTR_CBANK_PARAM_SIZE
	.align		4
.L_919:
        /*1268*/ 	.byte	0x03, 0x19
        /*126a*/ 	.short	0x0af0


	//----- nvinfo : EIATTR_PARAM_CBANK
	.align		4
        /*126c*/ 	.byte	0x04, 0x0a
        /*126e*/ 	.short	(.L_921 - .L_920)
	.align		4
.L_920:
        /*1270*/ 	.word	index@(.nv.constant0._ZN7cutlass13device_kernelIN5flash11enable_sm90INS1_16FlashAttnFwdSm90INS1_25CollectiveMainloopFwdSm90ILi2EN4cute5tupleIJNS5_1CILi1EEES8_S8_EEENS6_IJNS7_ILi128EEESA_SA_EEELi128ENS_6half_tEfNS_4arch4Sm90ELb0ELb0ELb0ELb1ELb1ELb1ELb0ELb1ELb1ELb1ELb0ELb0EEENS1_21CollectiveEpilogueFwdISB_S9_SC_SE_Li256ELb1ELb1ELb0ELb0EEENS1_36VarlenDynamicPersistentTileSchedulerILi128ELi128ELi256ELi128ELb0ELb1ELb1ELb0ELb1ELb1EEEEEEEEEvNT_6ParamsE)
        /*1274*/ 	.short	0x0210
        /*1276*/ 	.short	0x0af0


	//----- nvinfo : EIATTR_SW_WAR
	.align		4
.L_921:
        /*1278*/ 	.byte	0x04, 0x36
        /*127a*/ 	.short	(.L_923 - .L_922)
.L_922:
        /*127c*/ 	.word	0x00000008
.L_923:


//--------------------- .nv.info._ZN7cutlass13device_kernelIN5flash11enable_sm90INS1_16FlashAttnFwdSm90INS1_25CollectiveMainloopFwdSm90ILi2EN4cute5tupleIJNS5_1CILi1EEES8_S8_EEENS6_IJNS7_ILi128EEESA_SA_EEELi128ENS_6half_tEfNS_4arch4Sm90ELb0ELb1ELb0ELb0ELb1ELb0ELb0ELb1ELb1ELb1ELb0ELb0EEENS1_21CollectiveEpilogueFwdISB_S9_SC_SE_Li256ELb0ELb1ELb0ELb0EEENS1_30DynamicPersistentTileSchedulerILi256ELi128ELb0ELb1ELb1EEEEEEEEEvNT_6ParamsE --------------------------
	.section	.nv.info._ZN7cutlass13device_kernelIN5flash11enable_sm90INS1_16FlashAttnFwdSm90INS1_25CollectiveMainloopFwdSm90ILi2EN4cute5tupleIJNS5_1CILi1EEES8_S8_EEENS6_IJNS7_ILi128EEESA_SA_EEELi128ENS_6half_tEfNS_4arch4Sm90ELb0ELb1ELb0ELb0ELb1ELb0ELb0ELb1ELb1ELb1ELb0ELb0EEENS1_21CollectiveEpilogueFwdISB_S9_SC_SE_Li256ELb0ELb1ELb0ELb0EEENS1_30DynamicPersistentTileSchedulerILi256ELi128ELb0ELb1ELb1EEEEEEEEEvNT_6ParamsE,"",@"SHT_CUDA_INFO"
	.sectionflags	@""
	.align	4


	//----- nvinfo : EIATTR_CUDA_API_VERSION
	.align		4
        /*0000*/ 	.byte	0x04, 0x37
        /*0002*/ 	.short	(.L_925 - .L_924)
.L_924:
        /*0004*/ 	.word	0x00000082


	//----- nvinfo : EIATTR_KPARAM_INFO
	.align		4
.L_925:
        /*0008*/ 	.byte	0x04, 0x17
        /*000a*/ 	.short	(.L_927 - .L_926)
.L_926:
        /*000c*/ 	.word	0x00000000
        /*0010*/ 	.short	0x0000
        /*0012*/ 	.short	0x0070
        /*0014*/ 	.byte	0x00, 0xf0, 0x01, 0x2a


	//----- nvinfo : EIATTR_SPARSE_MMA_MASK
	.align		4
.L_927:
        /*0018*/ 	.byte	0x03, 0x50
        /*001a*/ 	.short	0x0000


	//----- nvinfo : EIATTR_MAXREG_COUNT
	.align		4
        /*001c*/ 	.byte	0x03, 0x1b
        /*001e*/ 	.short	0x00a8


	//----- nvinfo : EIATTR_NUM_BARRIERS
	.align		4
        /*0020*/ 	.byte	0x02, 0x4c
        /*0022*/ 	.byte	0x10
	.zero		1


	//----- nvinfo : EIATTR_EXTERNS
	.align		4
        /*0024*/ 	.byte	0x04, 0x0f
        /*0026*/ 	.short	(.L_929 - .L_928)


	//   ....[0]....
	.align		4
.L_928:
        /*0028*/ 	.word	index@(__assertfail)


	//----- nvinfo : EIATTR_MERCURY_ISA_VERSION
	.align		4
.L_929:
        /*002c*/ 	.byte	0x03, 0x5f
        /*002e*/ 	.short	0x0101


	//----- nvinfo : EIATTR_INT_WARP_WIDE_INSTR_OFFSETS
	.align		4
        /*0030*/ 	.byte	0x04, 0x31
        /*0032*/ 	.short	(.L_931 - .L_930)


	//   ....[0]....
.L_930:
        /*0034*/ 	.word	0x000000b0


	//   ....[1]....
        /*0038*/ 	.word	0x000000c0


	//   ....[2]....
        /*003c*/ 	.word	0x00000160


	//   ....[3]....
        /*0040*/ 	.word	0x000105a0


	//   ....[4]....
        /*0044*/ 	.word	0x00010630


	//   ....[5]....
        /*0048*/ 	.word	0x00013250


	//   ....[6]....
        /*004c*/ 	.word	0x000132e0


	//----- nvinfo : EIATTR_COOP_GROUP_MASK_REGIDS
	.align		4
.L_931:
        /*0050*/ 	.byte	0x04, 0x29
        /*0052*/ 	.short	(.L_933 - .L_932)


	//   ....[0]....
.L_932:
        /*0054*/ 	.word	0xffffffff


	//   ....[1]....
        /*0058*/ 	.word	0xffffffff


	//   ....[2]....
        /*005c*/ 	.word	0xffffffff


	//   ....[3]....
        /*0060*/ 	.word	0xffffffff


	//   ....[4]....
        /*0064*/ 	.word	0xffffffff


	//   ....[5]....
        /*0068*/ 	.word	0xffffffff


	//   ....[6]....
        /*006c*/ 	.word	0xffffffff


	//   ....[7]....
        /*0070*/ 	.word	0xffffffff


	//   ....[8]....
        /*0074*/ 	.word	0xffffffff


	//   ....[9]....
        /*0078*/ 	.word	0xffffffff


	//   ....[10]....
        /*007c*/ 	.word	0xffffffff


	//   ....[11]....
        /*0080*/ 	.word	0xffffffff


	//   ....[12]....
        /*0084*/ 	.word	0xffffffff


	//   ....[13]....
        /*0088*/ 	.word	0xffffffff


	//   ....[14]....
        /*008c*/ 	.word	0xffffffff


	//   ....[15]....
        /*0090*/ 	.word	0xffffffff


	//   ....[16]....
        /*0094*/ 	.word	0xffffffff


	//   ....[17]....
        /*0098*/ 	.word	0xffffffff


	//   ....[18]....
        /*009c*/ 	.word	0xffffffff


	//   ....[19]....
        /*00a0*/ 	.word	0xffffffff


	//   ....[20]....
        /*00a4*/ 	.word	0xffffffff


	//   ....[21]....
        /*00a8*/ 	.word	0xffffffff


	//   ....[22]....
        /*00ac*/ 	.word	0xffffffff


	//   ....[23]....
        /*00b0*/ 	.word	0xffffffff


	//   ....[24]....
        /*00b4*/ 	.word	0xffffffff


	//   ....[25]....
        /*00b8*/ 	.word	0xffffffff


	//   ....[26]....
        /*00bc*/ 	.word	0xffffffff


	//   ....[27]....
        /*00c0*/ 	.word	0xffffffff


	//   ....[28]....
        /*00c4*/ 	.word	0xffffffff


	//   ....[29]....
        /*00c8*/ 	.word	0xffffffff


	//   ....[30]....
        /*00cc*/ 	.word	0xffffffff


	//   ....[31]....
        /*00d0*/ 	.word	0xffffffff


	//   ....[32]....
        /*00d4*/ 	.word	0xffffffff


	//   ....[33]....
        /*00d8*/ 	.word	0xffffffff


	//   ....[34]....
        /*00dc*/ 	.word	0xffffffff


	//   ....[35]....
        /*00e0*/ 	.word	0xffffffff


	//   ....[36]....
        /*00e4*/ 	.word	0xffffffff


	//   ....[37]....
        /*00e8*/ 	.word	0xffffffff


	//   ....[38]....
        /*00ec*/ 	.word	0xffffffff


	//   ....[39]....
        /*00f0*/ 	.word	0xffffffff


	//   ....[40]....
        /*00f4*/ 	.word	0xffffffff


	//   ....[41]....
        /*00f8*/ 	.word	0xffffffff


	//   ....[42]....
        /*00fc*/ 	.word	0xffffffff


	//   ....[43]....
        /*0100*/ 	.word	0xffffffff


	//   ....[44]....
        /*0104*/ 	.word	0xffffffff


	//   ....[45]....
        /*0108*/ 	.word	0xffffffff


	//   ....[46]....
        /*010c*/ 	.word	0xffffffff


	//   ....[47]....
        /*0110*/ 	.word	0xffffffff


	//   ....[48]....
        /*0114*/ 	.word	0xffffffff


	//   ....[49]....
        /*0118*/ 	.word	0xffffffff


	//   ....[50]....
        /*011c*/ 	.word	0xffffffff


	//   ....[51]....
        /*0120*/ 	.word	0xffffffff


	//   ....[52]....
        /*0124*/ 	.word	0xffffffff


	//   ....[53]....
        /*0128*/ 	.word	0xffffffff


	//   ....[54]....
        /*012c*/ 	.word	0xffffffff


	//   ....[55]....
        /*0130*/ 	.word	0xffffffff


	//   ....[56]....
        /*0134*/ 	.word	0xffffffff


	//   ....[57]....
        /*0138*/ 	.word	0xffffffff


	//   ....[58]....
        /*013c*/ 	.word	0xffffffff


	//   ....[59]....
        /*0140*/ 	.word	0xffffffff


	//   ....[60]....
        /*0144*/ 	.word	0xffffffff


	//   ....[61]....
        /*0148*/ 	.word	0xffffffff


	//   ....[62]....
        /*014c*/ 	.word	0xffffffff


	//   ....[63]....
        /*0150*/ 	.word	0xffffffff


	//   ....[64]....
        /*0154*/ 	.word	0xffffffff


	//   ....[65]....
        /*0158*/ 	.word	0xffffffff


	//   ....[66]....
        /*015c*/ 	.word	0xffffffff


	//   ....[67]....
        /*0160*/ 	.word	0xffffffff


	//   ....[68]....
        /*0164*/ 	.word	0xffffffff


	//   ....[69]....
        /*0168*/ 	.word	0xffffffff


	//   ....[70]....
        /*016c*/ 	.word	0xffffffff


	//   ....[71]....
        /*0170*/ 	.word	0xffffffff


	//   ....[72]....
        /*0174*/ 	.word	0xffffffff


	//   ....[73]....
        /*0178*/ 	.word	0xffffffff


	//   ....[74]....
        /*017c*/ 	.word	0xffffffff


	//   ....[75]....
        /*0180*/ 	.word	0xffffffff


	//   ....[76]....
        /*0184*/ 	.word	0xffffffff


	//   ....[77]....
        /*0188*/ 	.word	0xffffffff


	//   ....[78]....
        /*018c*/ 	.word	0xffffffff


	//   ....[79]....
        /*0190*/ 	.word	0xffffffff


	//   ....[80]....
        /*0194*/ 	.word	0xffffffff


	//   ....[81]....
        /*0198*/ 	.word	0xffffffff


	//   ....[82]....
        /*019c*/ 	.word	0xffffffff


	//   ....[83]....
        /*01a0*/ 	.word	0xffffffff


	//   ....[84]....
        /*01a4*/ 	.word	0xffffffff


	//   ....[85]....
        /*01a8*/ 	.word	0xffffffff


	//   ....[86]....
        /*01ac*/ 	.word	0xffffffff


	//   ....[87]....
        /*01b0*/ 	.word	0xffffffff


	//   ....[88]....
        /*01b4*/ 	.word	0xffffffff


	//   ....[89]....
        /*01b8*/ 	.word	0xffffffff


	//   ....[90]....
        /*01bc*/ 	.word	0xffffffff


	//   ....[91]....
        /*01c0*/ 	.word	0xffffffff


	//   ....[92]....
        /*01c4*/ 	.word	0xffffffff


	//   ....[93]....
        /*01c8*/ 	.word	0xffffffff


	//   ....[94]....
        /*01cc*/ 	.word	0xffffffff


	//   ....[95]....
        /*01d0*/ 	.word	0xffffffff


	//   ....[96]....
        /*01d4*/ 	.word	0xffffffff


	//   ....[97]....
        /*01d8*/ 	.word	0xffffffff


	//   ....[98]....
        /*01dc*/ 	.word	0xffffffff


	//   ....[99]....
        /*01e0*/ 	.word	0xffffffff


	//   ....[100]....
        /*01e4*/ 	.word	0xffffffff


	//   ....[101]....
        /*01e8*/ 	.word	0xffffffff


	//   ....[102]....
        /*01ec*/ 	.word	0xffffffff


	//   ....[103]....
        /*01f0*/ 	.word	0xffffffff


	//   ....[104]....
        /*01f4*/ 	.word	0xffffffff


	//   ....[105]....
        /*01f8*/ 	.word	0xffffffff


	//   ....[106]....
        /*01fc*/ 	.word	0xffffffff


	//   ....[107]....
        /*0200*/ 	.word	0xffffffff


	//   ....[108]....
        /*0204*/ 	.word	0xffffffff


	//   ....[109]....
        /*0208*/ 	.word	0xffffffff


	//   ....[110]....
        /*020c*/ 	.word	0xffffffff


	//   ....[111]....
        /*0210*/ 	.word	0xffffffff


	//   ....[112]....
        /*0214*/ 	.word	0xffffffff


	//   ....[113]....
        /*0218*/ 	.word	0xffffffff


	//   ....[114]....
        /*021c*/ 	.word	0xffffffff


	//   ....[115]....
        /*0220*/ 	.word	0xffffffff


	//   ....[116]....
        /*0224*/ 	.word	0xffffffff


	//   ....[117]....
        /*0228*/ 	.word	0xffffffff


	//   ....[118]....
        /*022c*/ 	.word	0xffffffff


	//   ....[119]....
        /*0230*/ 	.word	0xffffffff


	//   ....[120]....
        /*0234*/ 	.word	0xffffffff


	//   ....[121]....
        /*0238*/ 	.word	0xffffffff


	//   ....[122]....
        /*023c*/ 	.word	0xffffffff


	//   ....[123]....
        /*0240*/ 	.word	0xffffffff


	//   ....[124]....
        /*0244*/ 	.word	0xffffffff


	//   ....[125]....
        /*0248*/ 	.word	0xffffffff


	//   ....[126]....
        /*024c*/ 	.word	0xffffffff


	//   ....[127]....
        /*0250*/ 	.word	0xffffffff


	//   ....[128]....
        /*0254*/ 	.word	0xffffffff


	//   ....[129]....
        /*0258*/ 	.word	0xffffffff


	//   ....[130]....
        /*025c*/ 	.word	0xffffffff


	//   ....[131]....
        /*0260*/ 	.word	0xffffffff


	//   ....[132]....
        /*0264*/ 	.word	0xffffffff


	//   ....[133]....
        /*0268*/ 	.word	0xffffffff


	//   ....[134]....
        /*026c*/ 	.word	0xffffffff


	//   ....[135]....
        /*0270*/ 	.word	0xffffffff


	//   ....[136]....
        /*0274*/ 	.word	0x0500000f


	//   ....[137]....
        /*0278*/ 	.word	0x0500000f


	//   ....[138]....
        /*027c*/ 	.word	0x0500000f


	//   ....[139]....
        /*0280*/ 	.word	0x0500000f


	//   ....[140]....
        /*0284*/ 	.word	0x0500000f


	//   ....[141]....
        /*0288*/ 	.word	0x0500000f


	//   ....[142]....
        /*028c*/ 	.word	0x0500000f


	//   ....[143]....
        /*0290*/ 	.word	0x0500000f


	//   ....[144]....
        /*0294*/ 	.word	0x0500000f


	//   ....[145]....
        /*0298*/ 	.word	0x0500000f


	//   ....[146]....
        /*029c*/ 	.word	0x0500000f


	//   ....[147]....
        /*02a0*/ 	.word	0x0500000f


	//   ....[148]....
        /*02a4*/ 	.word	0x0500000f


	//   ....[149]....
        /*02a8*/ 	.word	0x0500000f


	//   ....[150]....
        /*02ac*/ 	.word	0x0500000f


	//   ....[151]....
        /*02b0*/ 	.word	0x0500000f


	//   ....[152]....
        /*02b4*/ 	.word	0x0500000f


	//   ....[153]....
        /*02b8*/ 	.word	0x0500000f


	//   ....[154]....
        /*02bc*/ 	.word	0x0500000f


	//   ....[155]....
        /*02c0*/ 	.word	0x0500000f


	//   ....[156]....
        /*02c4*/ 	.word	0x0500000f


	//   ....[157]....
        /*02c8*/ 	.word	0x0500000f


	//   ....[158]....
        /*02cc*/ 	.word	0x0500000f


	//   ....[159]....
        /*02d0*/ 	.word	0x0500000f


	//   ....[160]....
        /*02d4*/ 	.word	0x0500000f


	//   ....[161]....
        /*02d8*/ 	.word	0x0500000f


	//   ....[162]....
        /*02dc*/ 	.word	0x0500000f


	//   ....[163]....
        /*02e0*/ 	.word	0x0500000f


	//   ....[164]....
        /*02e4*/ 	.word	0x0500000f


	//   ....[165]....
        /*02e8*/ 	.word	0x0500000f


	//   ....[166]....
        /*02ec*/ 	.word	0x0500000f


	//   ....[167]....
        /*02f0*/ 	.word	0x0500000f


	//   ....[168]....
        /*02f4*/ 	.word	0x0500000f


	//   ....[169]....
        /*02f8*/ 	.word	0x0500000f


	//   ....[170]....
        /*02fc*/ 	.word	0x0500000f


	//   ....[171]....
        /*0300*/ 	.word	0x0500000f


	//   ....[172]....
        /*0304*/ 	.word	0x0500000f


	//   ....[173]....
        /*0308*/ 	.word	0x0500000f


	//   ....[174]....
        /*030c*/ 	.word	0x0500000f


	//   ....[175]....
        /*0310*/ 	.word	0x0500000f


	//   ....[176]....
        /*0314*/ 	.word	0x0500000f


	//   ....[177]....
        /*0318*/ 	.word	0x0500000f


	//   ....[178]....
        /*031c*/ 	.word	0x0500000f


	//   ....[179]....
        /*0320*/ 	.word	0x0500000f


	//   ....[180]....
        /*0324*/ 	.word	0x0500000f


	//   ....[181]....
        /*0328*/ 	.word	0x0500000f


	//   ....[182]....
        /*032c*/ 	.word	0x0500000f


	//   ....[183]....
        /*0330*/ 	.word	0x0500000f


	//   ....[184]....
        /*0334*/ 	.word	0x0500000f


	//   ....[185]....
        /*0338*/ 	.word	0x0500000f


	//   ....[186]....
        /*033c*/ 	.word	0x0500000f


	//   ....[187]....
        /*0340*/ 	.word	0x0500000f


	//   ....[188]....
        /*0344*/ 	.word	0x0500000f


	//   ....[189]....
        /*0348*/ 	.word	0x0500000f


	//   ....[190]....
        /*034c*/ 	.word	0x0500000f


	//   ....[191]....
        /*0350*/ 	.word	0x0500000f


	//   ....[192]....
        /*0354*/ 	.word	0x0500000f


	//   ....[193]....
        /*0358*/ 	.word	0x0500000f


	//   ....[194]....
        /*035c*/ 	.word	0x0500000f


	//   ....[195]....
        /*0360*/ 	.word	0x0500000f


	//   ....[196]....
        /*0364*/ 	.word	0x0500000f


	//   ....[197]....
        /*0368*/ 	.word	0x0500000f


	//   ....[198]....
        /*036c*/ 	.word	0x0500000f


	//   ....[199]....
        /*0370*/ 	.word	0x0500000f


	//   ....[200]....
        /*0374*/ 	.word	0x0500000f


	//   ....[201]....
        /*0378*/ 	.word	0x0500000f


	//   ....[202]....
        /*037c*/ 	.word	0x0500000f


	//   ....[203]....
        /*0380*/ 	.word	0x0500000f


	//   ....[204]....
        /*0384*/ 	.word	0x0500000f


	//   ....[205]....
        /*0388*/ 	.word	0x0500000f


	//   ....[206]....
        /*038c*/ 	.word	0x0500000f


	//   ....[207]....
        /*0390*/ 	.word	0x0500000f


	//   ....[208]....
        /*0394*/ 	.word	0x0500000f


	//   ....[209]....
        /*0398*/ 	.word	0x0500000f


	//   ....[210]....
        /*039c*/ 	.word	0x0500000f


	//   ....[211]....
        /*03a0*/ 	.word	0x0500000f


	//   ....[212]....
        /*03a4*/ 	.word	0x0500000f


	//   ....[213]....
        /*03a8*/ 	.word	0x0500000f


	//   ....[214]....
        /*03ac*/ 	.word	0x0500000f


	//   ....[215]....
        /*03b0*/ 	.word	0x0500000f


	//   ....[216]....
        /*03b4*/ 	.word	0x0500000f


	//   ....[217]....
        /*03b8*/ 	.word	0x0500000f


	//   ....[218]....
        /*03bc*/ 	.word	0x0500000f


	//----- nvinfo : EIATTR_COOP_GROUP_INSTR_OFFSETS
	.align		4
.L_933:
        /*03c0*/ 	.byte	0x04, 0x28
        /*03c2*/ 	.short	(.L_935 - .L_934)


	//   ....[0]....
.L_934:
        /*03c4*/ 	.word	0x00000070


	//   ....[1]....
        /*03c8*/ 	.word	0x00000080


	//   ....[2]....
        /*03cc*/ 	.word	0x000002c0


	//   ....[3]....
        /*03d0*/ 	.word	0x00000420


	//   ....[4]....
        /*03d4*/ 	.word	0x00000540


	//   ....[5]....
        /*03d8*/ 	.word	0x000006a0


	//   ....[6]....
        /*03dc*/ 	.word	0x00001720


	//   ....[7]....
        /*03e0*/ 	.word	0x00001fc0


	//   ....[8]....
        /*03e4*/ 	.word	0x00002210


	//   ....[9]....
        /*03e8*/ 	.word	0x00003600


	//   ....[10]....
        /*03ec*/ 	.word	0x000036a0


	//   ....[11]....
        /*03f0*/ 	.word	0x00003d40


	//   ....[12]....
        /*03f4*/ 	.word	0x00003da0


	//   ....[13]....
        /*03f8*/ 	.word	0x00005600


	//   ....[14]....
        /*03fc*/ 	.word	0x00005800


	//   ....[15]....
        /*0400*/ 	.word	0x000063e0


	//   ....[16]....
        /*0404*/ 	.word	0x00006400


	//   ....[17]....
        /*0408*/ 	.word	0x00006d80


	//   ....[18]....
        /*040c*/ 	.word	0x00006e00


	//   ....[19]....
        /*0410*/ 	.word	0x00008cc0


	//   ....[20]....
        /*0414*/ 	.word	0x00008cd0


	//   ....[21]....
        /*0418*/ 	.word	0x00008d00


	//   ....[22]....
        /*041c*/ 	.word	0x00008d20


	//   ....[23]....
        /*0420*/ 	.word	0x0000aa20


	//   ....[24]....
        /*0424*/ 	.word	0x0000ac10


	//   ....[25]....
        /*0428*/ 	.word	0x0000b7f0


	//   ....[26]....
        /*042c*/ 	.word	0x0000b860


	//   ....[27]....
        /*0430*/ 	.word	0x0000c170


	//   ....[28]....
        /*0434*/ 	.word	0x0000c1e0


	//   ....[29]....
        /*0438*/ 	.word	0x0000d310


	//   ....[30]....
        /*043c*/ 	.word	0x0000d340


	//   ....[31]....
        /*0440*/ 	.word	0x0000d400


	//   ....[32]....
        /*0444*/ 	.word	0x0000d410


	//   ....[33]....
        /*0448*/ 	.word	0x0000e5a0


	//   ....[34]....
        /*044c*/ 	.word	0x0000e600


	//   ....[35]....
        /*0450*/ 	.word	0x0000e650


	//   ....[36]....
        /*0454*/ 	.word	0x0000e6b0


	//   ....[37]....
        /*0458*/ 	.word	0x0000eb90


	//   ....[38]....
        /*045c*/ 	.word	0x0000eba0


	//   ....[39]....
        /*0460*/ 	.word	0x0000ec60


	//   ....[40]....
        /*0464*/ 	.word	0x0000ec80


	//   ....[41]....
        /*0468*/ 	.word	0x0000ed40


	//   ....[42]....
        /*046c*/ 	.word	0x0000ed60


	//   ....[43]....
        /*0470*/ 	.word	0x0000ee30


	//   ....[44]....
        /*0474*/ 	.word	0x0000ee50


	//   ....[45]....
        /*0478*/ 	.word	0x0000f4f0


	//   ....[46]....
        /*047c*/ 	.word	0x0000f510


	//   ....[47]....
        /*0480*/ 	.word	0x0000f5d0


	//   ....[48]....
        /*0484*/ 	.word	0x0000f5f0


	//   ....[49]....
        /*0488*/ 	.word	0x0000f6b0


	//   ....[50]....
        /*048c*/ 	.word	0x0000f6d0


	//   ....[51]....
        /*0490*/ 	.word	0x0000f7a0


	//   ....[52]....
        /*0494*/ 	.word	0x0000f7c0


	//   ....[53]....
        /*0498*/ 	.word	0x0000f930


	//   ....[54]....
        /*049c*/ 	.word	0x000110b0


	//   ....[55]....
        /*04a0*/ 	.word	0x000110d0


	//   ....[56]....
        /*04a4*/ 	.word	0x000110e0


	//   ....[57]....
        /*04a8*/ 	.word	0x00011120


	//   ....[58]....
        /*04ac*/ 	.word	0x000111a0


	//   ....[59]....
        /*04b0*/ 	.word	0x000111c0


	//   ....[60]....
        /*04b4*/ 	.word	0x00011240


	//   ....[61]....
        /*04b8*/ 	.word	0x00011260


	//   ....[62]....
        /*04bc*/ 	.word	0x000112e0


	//   ....[63]....
        /*04c0*/ 	.word	0x00011300


	//   ....[64]....
        /*04c4*/ 	.word	0x00011380


	//   ....[65]....
        /*04c8*/ 	.word	0x000113a0


	//   ....[66]....
        /*04cc*/ 	.word	0x00011420


	//   ....[67]....
        /*04d0*/ 	.word	0x00011440


	//   ....[68]....
        /*04d4*/ 	.word	0x000114c0


	//   ....[69]....
        /*04d8*/ 	.word	0x000114e0


	//   ....[70]....
        /*04dc*/ 	.word	0x00011b10


	//   ....[71]....
        /*04e0*/ 	.word	0x00011b30


	//   ....[72]....
        /*04e4*/ 	.word	0x00011b60


	//   ....[73]....
        /*04e8*/ 	.word	0x00011ba0


	//   ....[74]....
        /*04ec*/ 	.word	0x00011c10


	//   ....[75]....
        /*04f0*/ 	.word	0x00011c30


	//   ....[76]....
        /*04f4*/ 	.word	0x00011cb0


	//   ....[77]....
        /*04f8*/ 	.word	0x00011cd0


	//   ....[78]....
        /*04fc*/ 	.word	0x00011d50


	//   ....[79]....
        /*0500*/ 	.word	0x00011d70


	//   ....[80]....
        /*0504*/ 	.word	0x00011df0


	//   ....[81]....
        /*0508*/ 	.word	0x00011e10


	//   ....[82]....
        /*050c*/ 	.word	0x00011e90


	//   ....[83]....
        /*0510*/ 	.word	0x00011eb0


	//   ....[84]....
        /*0514*/ 	.word	0x00011f30


	//   ....[85]....
        /*0518*/ 	.word	0x00011f50


	//   ....[86]....
        /*051c*/ 	.word	0x00012610


	//   ....[87]....
        /*0520*/ 	.word	0x00012640


	//   ....[88]....
        /*0524*/ 	.word	0x00012650


	//   ....[89]....
        /*0528*/ 	.word	0x000126a0


	//   ....[90]....
        /*052c*/ 	.word	0x000126b0


	//   ....[91]....
        /*0530*/ 	.word	0x00012700


	//   ....[92]....
        /*0534*/ 	.word	0x00012710


	//   ....[93]....
        /*0538*/ 	.word	0x00012760


	//   ....[94]....
        /*053c*/ 	.word	0x00012770


	//   ....[95]....
        /*0540*/ 	.word	0x000127c0


	//   ....[96]....
        /*0544*/ 	.word	0x000127d0


	//   ....[97]....
        /*0548*/ 	.word	0x00012820


	//   ....[98]....
        /*054c*/ 	.word	0x00012830


	//   ....[99]....
        /*0550*/ 	.word	0x00012880


	//   ....[100]....
        /*0554*/ 	.word	0x00012890


	//   ....[101]....
        /*0558*/ 	.word	0x000128a0


	//   ....[102]....
        /*055c*/ 	.word	0x00012b40


	//   ....[103]....
        /*0560*/ 	.word	0x00012b60


	//   ....[104]....
        /*0564*/ 	.word	0x00012b80


	//   ....[105]....
        /*0568*/ 	.word	0x00012be0


	//   ....[106]....
        /*056c*/ 	.word	0x00012c00


	//   ....[107]....
        /*0570*/ 	.word	0x00012c60


	//   ....[108]....
        /*0574*/ 	.word	0x00012c80


	//   ....[109]....
        /*0578*/ 	.word	0x00012ce0


	//   ....[110]....
        /*057c*/ 	.word	0x00012d00


	//   ....[111]....
        /*0580*/ 	.word	0x00012d60


	//   ....[112]....
        /*0584*/ 	.word	0x00012d80


	//   ....[113]....
        /*0588*/ 	.word	0x00012de0


	//   ....[114]....
        /*058c*/ 	.word	0x00012e00


	//   ....[115]....
        /*0590*/ 	.word	0x00012e60


	//   ....[116]....
        /*0594*/ 	.word	0x00012e80


	//   ....[117]....
        /*0598*/ 	.word	0x00012e90


	//   ....[118]....
        /*059c*/ 	.word	0x00013430


	//   ....[119]....
        /*05a0*/ 	.word	0x00013450


	//   ....[120]....
        /*05a4*/ 	.word	0x00013470


	//   ....[121]....
        /*05a8*/ 	.word	0x000134b0


	//   ....[122]....
        /*05ac*/ 	.word	0x00013500


	//   ....[123]....
        /*05b0*/ 	.word	0x00013530


	//   ....[124]....
        /*05b4*/ 	.word	0x00013580


	//   ....[125]....
        /*05b8*/ 	.word	0x000135b0


	//   ....[126]....
        /*05bc*/ 	.word	0x00013600


	//   ....[127]....
        /*05c0*/ 	.word	0x00013630


	//   ....[128]....
        /*05c4*/ 	.word	0x00013680


	//   ....[129]....
        /*05c8*/ 	.word	0x000136b0


	//   ....[130]....
        /*05cc*/ 	.word	0x00013700


	//   ....[131]....
        /*05d0*/ 	.word	0x00013730


	//   ....[132]....
        /*05d4*/ 	.word	0x00013780


	//   ....[133]....
        /*05d8*/ 	.word	0x000137b0


	//   ....[134]....
        /*05dc*/ 	.word	0x00013a90


	//   ....[135]....
        /*05e0*/ 	.word	0x00013c60


	//   ....[136]....
        /*05e4*/ 	.word	0x000142b0


	//   ....[137]....
        /*05e8*/ 	.word	0x00014390


	//   ....[138]....
        /*05ec*/ 	.word	0x00014430


	//   ....[139]....
        /*05f0*/ 	.word	0x000144b0


	//   ....[140]....
        /*05f4*/ 	.word	0x00014570


	//   ....[141]....
        /*05f8*/ 	.word	0x000145e0


	//   ....[142]....
        /*05fc*/ 	.word	0x000146b0


	//   ....[143]....
        /*0600*/ 	.word	0x00014730


	//   ....[144]....
        /*0604*/ 	.word	0x00014800


	//   ....[145]....
        /*0608*/ 	.word	0x00014880


	//   ....[146]....
        /*060c*/ 	.word	0x00014950


	//   ....[147]....
        /*0610*/ 	.word	0x000149d0


	//   ....[148]....
        /*0614*/ 	.word	0x00014aa0


	//   ....[149]....
        /*0618*/ 	.word	0x00014b20


	//   ....[150]....
        /*061c*/ 	.word	0x00014bf0


	//   ....[151]....
        /*0620*/ 	.word	0x00014c70


	//   ....[152]....
        /*0624*/ 	.word	0x00014d30


	//   ....[153]....
        /*0628*/ 	.word	0x00014dc0


	//   ....[154]....
        /*062c*/ 	.word	0x00014e30


	//   ....[155]....
        /*0630*/ 	.word	0x00014eb0


	//   ....[156]....
        /*0634*/ 	.word	0x00014f60


	//   ....[157]....
        /*0638*/ 	.word	0x00014fd0


	//   ....[158]....
        /*063c*/ 	.word	0x000150b0


	//   ....[159]....
        /*0640*/ 	.word	0x00015120


	//   ....[160]....
        /*0644*/ 	.word	0x00015200


	//   ....[161]....
        /*0648*/ 	.word	0x00015270


	//   ....[162]....
        /*064c*/ 	.word	0x00015350


	//   ....[163]....
        /*0650*/ 	.word	0x000153c0


	//   ....[164]....
        /*0654*/ 	.word	0x000154a0


	//   ....[165]....
        /*0658*/ 	.word	0x00015510


	//   ....[166]....
        /*065c*/ 	.word	0x000155f0


	//   ....[167]....
        /*0660*/ 	.word	0x00015660


	//   ....[168]....
        /*0664*/ 	.word	0x00015720


	//   ....[169]....
        /*0668*/ 	.word	0x00015850


	//   ....[170]....
        /*066c*/ 	.word	0x000158f0


	//   ....[171]....
        /*0670*/ 	.word	0x00015960


	//   ....[172]....
        /*0674*/ 	.word	0x00015a20


	//   ....[173]....
        /*0678*/ 	.word	0x00015a80


	//   ....[174]....
        /*067c*/ 	.word	0x00015b40


	//   ....[175]....
        /*0680*/ 	.word	0x00015ba0


	//   ....[176]....
        /*0684*/ 	.word	0x00015c60


	//   ....[177]....
        /*0688*/ 	.word	0x00015cc0


	//   ....[178]....
        /*068c*/ 	.word	0x00015d80


	//   ....[179]....
        /*0690*/ 	.word	0x00015de0


	//   ....[180]....
        /*0694*/ 	.word	0x00015ea0


	//   ....[181]....
        /*0698*/ 	.word	0x00015f00


	//   ....[182]....
        /*069c*/ 	.word	0x00015fc0


	//   ....[183]....
        /*06a0*/ 	.word	0x00016020


	//   ....[184]....
        /*06a4*/ 	.word	0x000160e0


	//   ....[185]....
        /*06a8*/ 	.word	0x000161c0


	//   ....[186]....
        /*06ac*/ 	.word	0x00016260


	//   ....[187]....
        /*06b0*/ 	.word	0x000162c0


	//   ....[188]....
        /*06b4*/ 	.word	0x00016390


	//   ....[189]....
        /*06b8*/ 	.word	0x000163f0


	//   ....[190]....
        /*06bc*/ 	.word	0x000164c0


	//   ....[191]....
        /*06c0*/ 	.word	0x00016520


	//   ....[192]....
        /*06c4*/ 	.word	0x000165f0


	//   ....[193]....
        /*06c8*/ 	.word	0x00016650


	//   ....[194]....
        /*06cc*/ 	.word	0x00016720


	//   ....[195]....
        /*06d0*/ 	.word	0x00016780


	//   ....[196]....
        /*06d4*/ 	.word	0x00016850


	//   ....[197]....
        /*06d8*/ 	.word	0x000168b0


	//   ....[198]....
        /*06dc*/ 	.word	0x00016980


	//   ....[199]....
        /*06e0*/ 	.word	0x000169e0


	//   ....[200]....
        /*06e4*/ 	.word	0x00016aa0


	//   ....[201]....
        /*06e8*/ 	.word	0x00016bc0


	//   ....[202]....
        /*06ec*/ 	.word	0x00016c60


	//   ....[203]....
        /*06f0*/ 	.word	0x00016cc0


	//   ....[204]....
        /*06f4*/ 	.word	0x00016d90


	//   ....[205]....
        /*06f8*/ 	.word	0x00016e30


	//   ....[206]....
        /*06fc*/ 	.word	0x00016ef0


	//   ....[207]....
        /*0700*/ 	.word	0x00016f90


	//   ....[208]....
        /*0704*/ 	.word	0x00017050


	//   ....[209]....
        /*0708*/ 	.word	0x000170f0


	//   ....[210]....
        /*070c*/ 	.word	0x000171b0


	//   ....[211]....
        /*0710*/ 	.word	0x00017250


	//   ....[212]....
        /*0714*/ 	.word	0x00017310


	//   ....[213]....
        /*0718*/ 	.word	0x000173b0


	//   ....[214]....
        /*071c*/ 	.word	0x00017470


	//   ....[215]....
        /*0720*/ 	.word	0x00017510


	//   ....[216]....
        /*0724*/ 	.word	0x000175d0


	//   ....[217]....
        /*0728*/ 	.word	0x000176a0


	//   ....[218]....
        /*072c*/ 	.word	0x000177c0


	//----- nvinfo : EIATTR_REG_RECONFIG
	.align		4
.L_935:
        /*0730*/ 	.byte	0x01, 0x54
	.zero		2


	//----- nvinfo : EIATTR_SYSCALL_OFFSETS
	.align		4
        /*0734*/ 	.byte	0x04, 0x46
        /*0736*/ 	.short	(.L_937 - .L_936)


	//   ....[0]....
.L_936:
        /*0738*/ 	.word	0x00001900


	//   ....[1]....
        /*073c*/ 	.word	0x00010790


	//   ....[2]....
        /*0740*/ 	.word	0x000108e0


	//   ....[3]....
        /*0744*/ 	.word	0x000109d0


	//   ....[4]....
        /*0748*/ 	.word	0x000117d0


	//----- nvinfo : EIATTR_MBARRIER_INSTR_OFFSETS
	.align		4
.L_937:
        /*074c*/ 	.byte	0x04, 0x39
        /*074e*/ 	.short	(.L_939 - .L_938)


	//   ....[0]....
.L_938:
        /*0750*/ 	.word	0x00000170
        /*0754*/ 	.word	0x000000ff
        /*0758*/ 	.word	0x00028800
        /*075c*/ 	.short	0x0100
        /*075e*/ 	.byte	0x08
	.zero		1


	//   ....[1]....
        /*0760*/ 	.word	0x00000180
        /*0764*/ 	.word	0x000000ff
        /*0768*/ 	.word	0x00028820
        /*076c*/ 	.short	0x0100
        /*076e*/ 	.byte	0x08
	.zero		1


	//   ....[2]....
        /*0770*/ 	.word	0x00000270
        /*0774*/ 	.word	0x000000ff
        /*0778*/ 	.word	0x00028830
        /*077c*/ 	.short	0x0100
        /*077e*/ 	.byte	0x08
	.zero		1


	//   ....[3]....
        /*0780*/ 	.word	0x00000280
        /*0784*/ 	.word	0x000000ff
        /*0788*/ 	.word	0x00028840
        /*078c*/ 	.short	0x0100
        /*078e*/ 	.byte	0x08
	.zero		1


	//   ....[4]....
        /*0790*/ 	.word	0x00000290
        /*0794*/ 	.word	0x000000ff
        /*0798*/ 	.word	0x00028838
        /*079c*/ 	.short	0x0100
        /*079e*/ 	.byte	0x08
	.zero		1


	//   ....[5]....
        /*07a0*/ 	.word	0x000002a0
        /*07a4*/ 	.word	0x000000ff
        /*07a8*/ 	.word	0x00028848
        /*07ac*/ 	.short	0x0100
        /*07ae*/ 	.byte	0x08
	.zero		1


	//   ....[6]....
        /*07b0*/ 	.word	0x000003d0
        /*07b4*/ 	.word	0x000000ff
        /*07b8*/ 	.word	0x00028850
        /*07bc*/ 	.short	0x0100
        /*07be*/ 	.byte	0x08
	.zero		1


	//   ....[7]....
        /*07c0*/ 	.word	0x000003e0
        /*07c4*/ 	.word	0x000000ff
        /*07c8*/ 	.word	0x00028860
        /*07cc*/ 	.short	0x0100
        /*07ce*/ 	.byte	0x08
	.zero		1


	//   ....[8]....
        /*07d0*/ 	.word	0x000003f0
        /*07d4*/ 	.word	0x000000ff
        /*07d8*/ 	.word	0x00028858
        /*07dc*/ 	.short	0x0100
        /*07de*/ 	.byte	0x08
	.zero		1


	//   ....[9]....
        /*07e0*/ 	.word	0x00000400
        /*07e4*/ 	.word	0x000000ff
        /*07e8*/ 	.word	0x00028868
        /*07ec*/ 	.short	0x0100
        /*07ee*/ 	.byte	0x08
	.zero		1


	//   ....[10]....
        /*07f0*/ 	.word	0x000004f0
        /*07f4*/ 	.word	0x000000ff
        /*07f8*/ 	.word	0x00028870
        /*07fc*/ 	.short	0x0100
        /*07fe*/ 	.byte	0x06
	.zero		1


	//   ....[11]....
        /*0800*/ 	.word	0x00000500
        /*0804*/ 	.word	0x000000ff
        /*0808*/ 	.word	0x00028880
        /*080c*/ 	.short	0x0100
        /*080e*/ 	.byte	0x06
	.zero		1


	//   ....[12]....
        /*0810*/ 	.word	0x00000510
        /*0814*/ 	.word	0x000000ff
        /*0818*/ 	.word	0x00028878
        /*081c*/ 	.short	0x0100
        /*081e*/ 	.byte	0x06
	.zero		1


	//   ....[13]....
        /*0820*/ 	.word	0x00000520
        /*0824*/ 	.word	0x000000ff
        /*0828*/ 	.word	0x00028888
        /*082c*/ 	.short	0x0100
        /*082e*/ 	.byte	0x06
	.zero		1


	//   ....[14]....
        /*0830*/ 	.word	0x00000650
        /*0834*/ 	.word	0x000000ff
        /*0838*/ 	.word	0x00028890
        /*083c*/ 	.short	0x0100
        /*083e*/ 	.byte	0x08
	.zero		1


	//   ....[15]....
        /*0840*/ 	.word	0x00000660
        /*0844*/ 	.word	0x000000ff
        /*0848*/ 	.word	0x000288a0
        /*084c*/ 	.short	0x0100
        /*084e*/ 	.byte	0x08
	.zero		1


	//   ....[16]....
        /*0850*/ 	.word	0x00000670
        /*0854*/ 	.word	0x000000ff
        /*0858*/ 	.word	0x00028898
        /*085c*/ 	.short	0x0100
        /*085e*/ 	.byte	0x08
	.zero		1


	//   ....[17]....
        /*0860*/ 	.word	0x00000680
        /*0864*/ 	.word	0x000000ff
        /*0868*/ 	.word	0x000288a8
        /*086c*/ 	.short	0x0100
        /*086e*/ 	.byte	0x08
	.zero		1


	//   ....[18]....
        /*0870*/ 	.word	0x000007c0
        /*0874*/ 	.word	0x000000ff
        /*0878*/ 	.word	0x000288b0
        /*087c*/ 	.short	0x0100
        /*087e*/ 	.byte	0x08
	.zero		1


	//   ....[19]....
        /*0880*/ 	.word	0x000007d0
        /*0884*/ 	.word	0x000000ff
        /*0888*/ 	.word	0x000288c0
        /*088c*/ 	.short	0x0100
        /*088e*/ 	.byte	0x08
	.zero		1


	//   ....[20]....
        /*0890*/ 	.word	0x000007e0
        /*0894*/ 	.word	0x000000ff
        /*0898*/ 	.word	0x000288b8
        /*089c*/ 	.short	0x0100
        /*089e*/ 	.byte	0x08
	.zero		1


	//   ....[21]....
        /*08a0*/ 	.word	0x000007f0
        /*08a4*/ 	.word	0x000000ff
        /*08a8*/ 	.word	0x000288c8
        /*08ac*/ 	.short	0x0100
        /*08ae*/ 	.byte	0x08
	.zero		1


	//   ....[22]....
        /*08b0*/ 	.word	0x00001980
        /*08b4*/ 	.word	0x000000ff
        /*08b8*/ 	.word	0x00028800
        /*08bc*/ 	.short	0x010a
        /*08be*/ 	.byte	0x29
	.zero		1


	//   ....[23]....
        /*08c0*/ 	.word	0x00001a00
        /*08c4*/ 	.word	0x00000003
        /*08c8*/ 	.word	0x00028830
        /*08cc*/ 	.short	0x010a
        /*08ce*/ 	.byte	0x3f
	.zero		1


	//   ....[24]....
        /*08d0*/ 	.word	0x00001a40
        /*08d4*/ 	.word	0x00000003
        /*08d8*/ 	.word	0x00028830
        /*08dc*/ 	.short	0x010a
        /*08de*/ 	.byte	0x3f
	.zero		1


	//   ....[25]....
        /*08e0*/ 	.word	0x00001fe0
        /*08e4*/ 	.word	0x000000ff
        /*08e8*/ 	.word	0x00000000
        /*08ec*/ 	.short	0x0101
        /*08ee*/ 	.byte	0x06
	.zero		1


	//   ....[26]....
        /*08f0*/ 	.word	0x00004dc0
        /*08f4*/ 	.word	0x000000ff
        /*08f8*/ 	.word	0x00028830
        /*08fc*/ 	.short	0x010a
        /*08fe*/ 	.byte	0x06
	.zero		1


	//   ....[27]....
        /*0900*/ 	.word	0x00004e00
        /*0904*/ 	.word	0x000000ff
        /*0908*/ 	.word	0x00028830
        /*090c*/ 	.short	0x010a
        /*090e*/ 	.byte	0x06
	.zero		1


	//   ....[28]....
        /*0910*/ 	.word	0x00005150
        /*0914*/ 	.word	0x000000ff
        /*0918*/ 	.word	0x00028850
        /*091c*/ 	.short	0x010a
        /*091e*/ 	.byte	0x06
	.zero		1


	//   ....[29]....
        /*0920*/ 	.word	0x00005190
        /*0924*/ 	.word	0x000000ff
        /*0928*/ 	.word	0x00028850
        /*092c*/ 	.short	0x010a
        /*092e*/ 	.byte	0x06
	.zero		1


	//   ....[30]....
        /*0930*/ 	.word	0x000055c0
        /*0934*/ 	.word	0x000000ff
        /*0938*/ 	.word	0x00000000
        /*093c*/ 	.short	0x0101
        /*093e*/ 	.byte	0x06
	.zero		1


	//   ....[31]....
        /*0940*/ 	.word	0x00007870
        /*0944*/ 	.word	0x000000ff
        /*0948*/ 	.word	0x00000000
        /*094c*/ 	.short	0x0101
        /*094e*/ 	.byte	0x06
	.zero		1


	//   ....[32]....
        /*0950*/ 	.word	0x00008180
        /*0954*/ 	.word	0x000000ff
        /*0958*/ 	.word	0x00028830
        /*095c*/ 	.short	0x010a
        /*095e*/ 	.byte	0x06
	.zero		1


	//   ....[33]....
        /*0960*/ 	.word	0x000081c0
        /*0964*/ 	.word	0x000000ff
        /*0968*/ 	.word	0x00028830
        /*096c*/ 	.short	0x010a
        /*096e*/ 	.byte	0x06
	.zero		1


	//   ....[34]....
        /*0970*/ 	.word	0x00008510
        /*0974*/ 	.word	0x000000ff
        /*0978*/ 	.word	0x00028850
        /*097c*/ 	.short	0x010a
        /*097e*/ 	.byte	0x06
	.zero		1


	//   ....[35]....
        /*0980*/ 	.word	0x00008550
        /*0984*/ 	.word	0x000000ff
        /*0988*/ 	.word	0x00028850
        /*098c*/ 	.short	0x010a
        /*098e*/ 	.byte	0x06
	.zero		1


	//   ....[36]....
        /*0990*/ 	.word	0x00008950
        /*0994*/ 	.word	0x000000ff
        /*0998*/ 	.word	0x00000000
        /*099c*/ 	.short	0x0101
        /*099e*/ 	.byte	0x06
	.zero		1


	//   ....[37]....
        /*09a0*/ 	.word	0x00009b00
        /*09a4*/ 	.word	0x000000ff
        /*09a8*/ 	.word	0x00000000
        /*09ac*/ 	.short	0x0101
        /*09ae*/ 	.byte	0x06
	.zero		1


	//   ....[38]....
        /*09b0*/ 	.word	0x0000a210
        /*09b4*/ 	.word	0x000000ff
        /*09b8*/ 	.word	0x00028830
        /*09bc*/ 	.short	0x010a
        /*09be*/ 	.byte	0x06
	.zero		1


	//   ....[39]....
        /*09c0*/ 	.word	0x0000a250
        /*09c4*/ 	.word	0x000000ff
        /*09c8*/ 	.word	0x00028830
        /*09cc*/ 	.short	0x010a
        /*09ce*/ 	.byte	0x06
	.zero		1


	//   ....[40]....
        /*09d0*/ 	.word	0x0000a570
        /*09d4*/ 	.word	0x000000ff
        /*09d8*/ 	.word	0x00028850
        /*09dc*/ 	.short	0x010a
        /*09de*/ 	.byte	0x06
	.zero		1


	//   ....[41]....
        /*09e0*/ 	.word	0x0000a5b0
        /*09e4*/ 	.word	0x000000ff
        /*09e8*/ 	.word	0x00028850
        /*09ec*/ 	.short	0x010a
        /*09ee*/ 	.byte	0x06
	.zero		1


	//   ....[42]....
        /*09f0*/ 	.word	0x0000a9e0
        /*09f4*/ 	.word	0x000000ff
        /*09f8*/ 	.word	0x00000000
        /*09fc*/ 	.short	0x0101
        /*09fe*/ 	.byte	0x06
	.zero		1


	//   ....[43]....
        /*0a00*/ 	.word	0x0000cc80
        /*0a04*/ 	.word	0x000000ff
        /*0a08*/ 	.word	0x00000000
        /*0a0c*/ 	.short	0x0101
        /*0a0e*/ 	.byte	0x06
	.zero		1


	//   ....[44]....
        /*0a10*/ 	.word	0x0000d280
        /*0a14*/ 	.word	0x000000ff
        /*0a18*/ 	.word	0x00028850
        /*0a1c*/ 	.short	0x010a
        /*0a1e*/ 	.byte	0x05
	.zero		1


	//   ....[45]....
        /*0a20*/ 	.word	0x0000d2c0
        /*0a24*/ 	.word	0x000000ff
        /*0a28*/ 	.word	0x00028850
        /*0a2c*/ 	.short	0x010a
        /*0a2e*/ 	.byte	0x05
	.zero		1


	//   ....[46]....
        /*0a30*/ 	.word	0x0000d830
        /*0a34*/ 	.word	0x000000ff
        /*0a38*/ 	.word	0x00000000
        /*0a3c*/ 	.short	0x0101
        /*0a3e*/ 	.byte	0x04
	.zero		1


	//   ....[47]....
        /*0a40*/ 	.word	0x0000eb80
        /*0a44*/ 	.word	0x00000000
        /*0a48*/ 	.word	0x00000000
        /*0a4c*/ 	.short	0x0101
        /*0a4e*/ 	.byte	0x3f
	.zero		1


	//   ....[48]....
        /*0a50*/ 	.word	0x00010ef0
        /*0a54*/ 	.word	0x00000007
        /*0a58*/ 	.word	0x00028840
        /*0a5c*/ 	.short	0x010a
        /*0a5e*/ 	.byte	0x3f
	.zero		1


	//   ....[49]....
        /*0a60*/ 	.word	0x000115b0
        /*0a64*/ 	.word	0x00000007
        /*0a68*/ 	.word	0x00028830
        /*0a6c*/ 	.short	0x0107
        /*0a6e*/ 	.byte	0x3f
	.zero		1


	//   ....[50]....
        /*0a70*/ 	.word	0x00011680
        /*0a74*/ 	.word	0x00000007
        /*0a78*/ 	.word	0x00028830
        /*0a7c*/ 	.short	0x0101
        /*0a7e*/ 	.byte	0x3f
	.zero		1


	//   ....[51]....
        /*0a80*/ 	.word	0x00012020
        /*0a84*/ 	.word	0x00000010
        /*0a88*/ 	.word	0x00028800
        /*0a8c*/ 	.short	0x0107
        /*0a8e*/ 	.byte	0x3f
	.zero		1


	//   ....[52]....
        /*0a90*/ 	.word	0x000120f0
        /*0a94*/ 	.word	0x00000010
        /*0a98*/ 	.word	0x00028800
        /*0a9c*/ 	.short	0x0101
        /*0a9e*/ 	.byte	0x3f
	.zero		1


	//   ....[53]....
        /*0aa0*/ 	.word	0x00012110
        /*0aa4*/ 	.word	0x00000010
        /*0aa8*/ 	.word	0x00028820
        /*0aac*/ 	.short	0x010a
        /*0aae*/ 	.byte	0x3f
	.zero		1


	//   ....[54]....
        /*0ab0*/ 	.word	0x00012460
        /*0ab4*/ 	.word	0x00000006
        /*0ab8*/ 	.word	0x00028840
        /*0abc*/ 	.short	0x010a
        /*0abe*/ 	.byte	0x3f
	.zero		1


	//   ....[55]....
        /*0ac0*/ 	.word	0x00012970
        /*0ac4*/ 	.word	0x00000006
        /*0ac8*/ 	.word	0x00028830
        /*0acc*/ 	.short	0x0107
        /*0ace*/ 	.byte	0x3f
	.zero		1


	//   ....[56]....
        /*0ad0*/ 	.word	0x00012a30
        /*0ad4*/ 	.word	0x00000006
        /*0ad8*/ 	.word	0x00028830
        /*0adc*/ 	.short	0x0101
        /*0ade*/ 	.byte	0x3f
	.zero		1


	//   ....[57]....
        /*0ae0*/ 	.word	0x00012a90
        /*0ae4*/ 	.word	0x00000006
        /*0ae8*/ 	.word	0x00028860
        /*0aec*/ 	.short	0x010a
        /*0aee*/ 	.byte	0x3f
	.zero		1


	//   ....[58]....
        /*0af0*/ 	.word	0x00013020
        /*0af4*/ 	.word	0x00000006
        /*0af8*/ 	.word	0x00028850
        /*0afc*/ 	.short	0x0107
        /*0afe*/ 	.byte	0x3f
	.zero		1


	//   ....[59]....
        /*0b00*/ 	.word	0x00013180
        /*0b04*/ 	.word	0x00000006
        /*0b08*/ 	.word	0x00028850
        /*0b0c*/ 	.short	0x0101
        /*0b0e*/ 	.byte	0x3f
	.zero		1


	//   ....[60]....
        /*0b10*/ 	.word	0x00013390
        /*0b14*/ 	.word	0x00000004
        /*0b18*/ 	.word	0x00028860
        /*0b1c*/ 	.short	0x010a
        /*0b1e*/ 	.byte	0x3f
	.zero		1


	//   ....[61]....
        /*0b20*/ 	.word	0x00013890
        /*0b24*/ 	.word	0x00000004
        /*0b28*/ 	.word	0x00028850
        /*0b2c*/ 	.short	0x0107
        /*0b2e*/ 	.byte	0x3f
	.zero		1


	//   ....[62]....
        /*0b30*/ 	.word	0x00013950
        /*0b34*/ 	.word	0x00000004
        /*0b38*/ 	.word	0x00028850
        /*0b3c*/ 	.short	0x0101
        /*0b3e*/ 	.byte	0x3f
	.zero		1


	//   ....[63]....
        /*0b40*/ 	.word	0x00013be0
        /*0b44*/ 	.word	0x00000004
        /*0b48*/ 	.word	0x00028820
        /*0b4c*/ 	.short	0x010a
        /*0b4e*/ 	.byte	0x3f
	.zero		1


	//   ....[64]....
        /*0b50*/ 	.word	0x00013d60
        /*0b54*/ 	.word	0x00000005
        /*0b58*/ 	.word	0x00028840
        /*0b5c*/ 	.short	0x010a
        /*0b5e*/ 	.byte	0x3f
	.zero		1


	//   ....[65]....
        /*0b60*/ 	.word	0x00013e00
        /*0b64*/ 	.word	0x00000017
        /*0b68*/ 	.word	0x00028840
        /*0b6c*/ 	.short	0x010a
        /*0b6e*/ 	.byte	0x3f
	.zero		1


	//   ....[66]....
        /*0b70*/ 	.word	0x00013e40
        /*0b74*/ 	.word	0x00000005
        /*0b78*/ 	.word	0x00028860
        /*0b7c*/ 	.short	0x010a
        /*0b7e*/ 	.byte	0x3f
	.zero		1


	//   ....[67]....
        /*0b80*/ 	.word	0x00013e80
        /*0b84*/ 	.word	0x00000017
        /*0b88*/ 	.word	0x00028860
        /*0b8c*/ 	.short	0x010a
        /*0b8e*/ 	.byte	0x3f
	.zero		1


	//   ....[68]....
        /*0b90*/ 	.word	0x00013ef0
        /*0b94*/ 	.word	0x00000003
        /*0b98*/ 	.word	0x00028800
        /*0b9c*/ 	.short	0x010a
        /*0b9e*/ 	.byte	0x3f
	.zero		1


	//   ....[69]....
        /*0ba0*/ 	.word	0x00013f40
        /*0ba4*/ 	.word	0x00000003
        /*0ba8*/ 	.word	0x00028830
        /*0bac*/ 	.short	0x010a
        /*0bae*/ 	.byte	0x3f
	.zero		1


	//   ....[70]....
        /*0bb0*/ 	.word	0x00013fa0
        /*0bb4*/ 	.word	0x00000005
        /*0bb8*/ 	.word	0x00028830
        /*0bbc*/ 	.short	0x010a
        /*0bbe*/ 	.byte	0x3f
	.zero		1


	//   ....[71]....
        /*0bc0*/ 	.word	0x00014000
        /*0bc4*/ 	.word	0x00000005
        /*0bc8*/ 	.word	0x00028850
        /*0bcc*/ 	.short	0x010a
        /*0bce*/ 	.byte	0x3f
	.zero		1


	//   ....[72]....
        /*0bd0*/ 	.word	0x00014060
        /*0bd4*/ 	.word	0x00000007
        /*0bd8*/ 	.word	0x00028830
        /*0bdc*/ 	.short	0x010a
        /*0bde*/ 	.byte	0x3f
	.zero		1


	//   ....[73]....
        /*0be0*/ 	.word	0x000140c0
        /*0be4*/ 	.word	0x00000007
        /*0be8*/ 	.word	0x00028850
        /*0bec*/ 	.short	0x010a
        /*0bee*/ 	.byte	0x3f
	.zero		1


	//   ....[74]....
        /*0bf0*/ 	.word	0x00014120
        /*0bf4*/ 	.word	0x00000007
        /*0bf8*/ 	.word	0x00028830
        /*0bfc*/ 	.short	0x010a
        /*0bfe*/ 	.byte	0x3f
	.zero		1


	//   ....[75]....
        /*0c00*/ 	.word	0x00014180
        /*0c04*/ 	.word	0x00000007
        /*0c08*/ 	.word	0x00028850
        /*0c0c*/ 	.short	0x010a
        /*0c0e*/ 	.byte	0x3f
	.zero		1


	//   ....[76]....
        /*0c10*/ 	.word	0x000141e0
        /*0c14*/ 	.word	0x00000006
        /*0c18*/ 	.word	0x00028850
        /*0c1c*/ 	.short	0x010a
        /*0c1e*/ 	.byte	0x3f
	.zero		1


	//   ....[77]....
        /*0c20*/ 	.word	0x000142e0
        /*0c24*/ 	.word	0x00000007
        /*0c28*/ 	.word	0x00028840
        /*0c2c*/ 	.short	0x010a
        /*0c2e*/ 	.byte	0x3f
	.zero		1


	//   ....[78]....
        /*0c30*/ 	.word	0x00015750
        /*0c34*/ 	.word	0x00000010
        /*0c38*/ 	.word	0x00028820
        /*0c3c*/ 	.short	0x010a
        /*0c3e*/ 	.byte	0x3f
	.zero		1


	//   ....[79]....
        /*0c40*/ 	.word	0x000157a0
        /*0c44*/ 	.word	0x00000006
        /*0c48*/ 	.word	0x00028840
        /*0c4c*/ 	.short	0x010a
        /*0c4e*/ 	.byte	0x3f
	.zero		1


	//   ....[80]....
        /*0c50*/ 	.word	0x00016110
        /*0c54*/ 	.word	0x00000006
        /*0c58*/ 	.word	0x00028860
        /*0c5c*/ 	.short	0x010a
        /*0c5e*/ 	.byte	0x3f
	.zero		1


	//   ....[81]....
        /*0c60*/ 	.word	0x00016b10
        /*0c64*/ 	.word	0x00000004
        /*0c68*/ 	.word	0x00028860
        /*0c6c*/ 	.short	0x010a
        /*0c6e*/ 	.byte	0x3f
	.zero		1


	//   ....[82]....
        /*0c70*/ 	.word	0x000176e0
        /*0c74*/ 	.word	0x00000004
        /*0c78*/ 	.word	0x00028820
        /*0c7c*/ 	.short	0x010a
        /*0c7e*/ 	.byte	0x3f
	.zero		1


	//   ....[83]....
        /*0c80*/ 	.word	0x00017880
        /*0c84*/ 	.word	0x00000005
        /*0c88*/ 	.word	0x00028840
        /*0c8c*/ 	.short	0x010a
        /*0c8e*/ 	.byte	0x3f
	.zero		1


	//   ....[84]....
        /*0c90*/ 	.word	0x000178d0
        /*0c94*/ 	.word	0x00000017
        /*0c98*/ 	.word	0x00028840
        /*0c9c*/ 	.short	0x010a
        /*0c9e*/ 	.byte	0x3f
	.zero		1


	//   ....[85]....
        /*0ca0*/ 	.word	0x00017920
        /*0ca4*/ 	.word	0x00000005
        /*0ca8*/ 	.word	0x00028860
        /*0cac*/ 	.short	0x010a
        /*0cae*/ 	.byte	0x3f
	.zero		1


	//----- nvinfo : EIATTR_NUM_MBARRIERS
	.align		4
.L_939:
        /*0cb0*/ 	.byte	0x03, 0x38
        /*0cb2*/ 	.short	0x0016


	//----- nvinfo : EIATTR_EXIT_INSTR_OFFSETS
	.align		4
        /*0cb4*/ 	.byte	0x04, 0x1c
        /*0cb6*/ 	.short	(.L_941 - .L_940)


	//   ....[0]....
.L_940:
        /*0cb8*/ 	.word	0x00000960


	//   ....[1]....
        /*0cbc*/ 	.word	0x0000f8c0


	//   ....[2]....
        /*0cc0*/ 	.word	0x00013ed0


	//----- nvinfo : EIATTR_MAX_THREADS
	.align		4
.L_941:
        /*0cc4*/ 	.byte	0x04, 0x05
        /*0cc6*/ 	.short	(.L_943 - .L_942)
.L_942:
        /*0cc8*/ 	.word	0x00000180
        /*0ccc*/ 	.word	0x00000001
        /*0cd0*/ 	.word	0x00000001


	//----- nvinfo : EIATTR_CRS_STACK_SIZE
	.align		4
.L_943:
        /*0cd4*/ 	.byte	0x04, 0x1e
        /*0cd6*/ 	.short	(.L_945 - .L_944)
.L_944:
        /*0cd8*/ 	.word	0x00000000


	//----- nvinfo : EIATTR_CBANK_PARAM_SIZE
	.align		4
.L_945:
        /*0cdc*/ 	.byte	0x03, 0x19
        /*0cde*/ 	.short	0x0af0


	//----- nvinfo : EIATTR_PARAM_CBANK
	.align		4
        /*0ce0*/ 	.byte	0x04, 0x0a
        /*0ce2*/ 	.short	(.L_947 - .L_946)
	.align		4
.L_946:
        /*0ce4*/ 	.word	index@(.nv.constant0._ZN7cutlass13device_kernelIN5flash11enable_sm90INS1_16FlashAttnFwdSm90INS1_25CollectiveMainloopFwdSm90ILi2EN4cute5tupleIJNS5_1CILi1EEES8_S8_EEENS6_IJNS7_ILi128EEESA_SA_EEELi128ENS_6half_tEfNS_4arch4Sm90ELb0ELb1ELb0ELb0ELb1ELb0ELb0ELb1ELb1ELb1ELb0ELb0EEENS1_21CollectiveEpilogueFwdISB_S9_SC_SE_Li256ELb0ELb1ELb0ELb0EEENS1_30DynamicPersistentTileSchedulerILi256ELi128ELb0ELb1ELb1EEEEEEEEEvNT_6ParamsE)
        /*0ce8*/ 	.short	0x0210
        /*0cea*/ 	.short	0x0af0


	//----- nvinfo : EIATTR_SW_WAR
	.align		4
.L_947:
        /*0cec*/ 	.byte	0x04, 0x36
        /*0cee*/ 	.short	(.L_949 - .L_948)
.L_948:
        /*0cf0*/ 	.word	0x00000008
.L_949:


//--------------------- .nv.info._ZN7cutlass13device_kernelIN5flash11enable_sm90INS1_16FlashAttnFwdSm90INS1_25CollectiveMainloopFwdSm90ILi2EN4cute5tupleIJNS5_1CILi1EEES8_S8_EEENS6_IJNS7_ILi128EEESA_SA_EEELi128ENS_6half_tEfNS_4arch4Sm90ELb0ELb1ELb0ELb1ELb1ELb0ELb0ELb1ELb1ELb1ELb0ELb0EEENS1_21CollectiveEpilogueFwdISB_S9_SC_SE_Li256ELb1ELb1ELb0ELb0EEENS1_36VarlenDynamicPersistentTileSchedulerILi128ELi128ELi256ELi128ELb0ELb1ELb1ELb1ELb0ELb1EEEEEEEEEvNT_6ParamsE --------------------------
	.section	.nv.info._ZN7cutlass13device_kernelIN5flash11enable_sm90INS1_16FlashAttnFwdSm90INS1_25CollectiveMainloopFwdSm90ILi2EN4cute5tupleIJNS5_1CILi1EEES8_S8_EEENS6_IJNS7_ILi128EEESA_SA_EEELi128ENS_6half_tEfNS_4arch4Sm90ELb0ELb1ELb0ELb1ELb1ELb0ELb0ELb1ELb1ELb1ELb0ELb0EEENS1_21CollectiveEpilogueFwdISB_S9_SC_SE_Li256ELb1ELb1ELb0ELb0EEENS1_36VarlenDynamicPersistentTileSchedulerILi128ELi128ELi256ELi128ELb0ELb1ELb1ELb1ELb0ELb1EEEEEEEEEvNT_6ParamsE,"",@"SHT_CUDA_INFO"
	.sectionflags	@""
	.align	4


	//----- nvinfo : EIATTR_CUDA_API_VERSION
	.align		4
        /*0000*/ 	.byte	0x04, 0x37
        /*0002*/ 	.short	(.L_951 - .L_950)
.L_950:
        /*0004*/ 	.word	0x00000082


	//----- nvinfo : EIATTR_KPARAM_INFO
	.align		4
.L_951:
        /*0008*/ 	.byte	0x04, 0x17
        /*000a*/ 	.short	(.L_953 - .L_952)
.L_952:
        /*000c*/ 	.word	0x00000000
        /*0010*/ 	.short	0x0000
        /*0012*/ 	.short	0x0070
        /*0014*/ 	.byte	0x00, 0xf0, 0x01, 0x2a


	//----- nvinfo : EIATTR_SPARSE_MMA_MASK
	.align		4
.L_953:
        /*0018*/ 	.byte	0x03, 0x50
        /*001a*/ 	.short	0x0000


	//----- nvinfo : EIATTR_MAXREG_COUNT
	.align		4
        /*001c*/ 	.byte	0x03, 0x1b
        /*001e*/ 	.short	0x00a8


	//----- nvinfo : EIATTR_NUM_BARRIERS
	.align		4
        /*0020*/ 	.byte	0x02, 0x4c
        /*0022*/ 	.byte	0x10
	.zero		1


	//----- nvinfo : EIATTR_EXTERNS
	.align		4
        /*0024*/ 	.byte	0x04, 0x0f
        /*0026*/ 	.short	(.L_955 - .L_954)


	//   ....[0]....
	.align		4
.L_954:
        /*0028*/ 	.word	index@(__assertfail)


	//----- nvinfo : EIATTR_ANNOTATIONS
	.align		4
.L_955:
        /*002c*/ 	.byte	0x04, 0x55
        /*002e*/ 	.short	(.L_957 - .L_956)


	//   ....[0]....
.L_956:
        /* <DEDUP_REMOVED lines=10> */


	//----- nvinfo : EIATTR_MERCURY_ISA_VERSION
	.align		4
.L_957:
        /*00b8*/ 	.byte	0x03, 0x5f
        /*00ba*/ 	.short	0x0101


	//----- nvinfo : EIATTR_UNUSED_LOAD_BYTE_OFFSET
	.align		4
        /*00bc*/ 	.byte	0x04, 0x44
        /*00be*/ 	.short	(.L_959 - .L_958)


	//   ....[0]....
.L_958:
        /*00c0*/ 	.word	0x00000970
        /*00c4*/ 	.word	0x0000fff0


	//   ....[1]....
        /*00c8*/ 	.word	0x0000ddd0
        /*00cc*/ 	.word	0x0000fff0


	//----- nvinfo : EIATTR_INT_WARP_WIDE_INSTR_OFFSETS
	.align		4
.L_959:
        /*00d0*/ 	.byte	0x04, 0x31
        /*00d2*/ 	.short	(.L_961 - .L_960)


	//   ....[0]....
.L_960:
        /*00d4*/ 	.word	0x000000c0


	//   ....[1]....
        /*00d8*/ 	.word	0x000000d0


	//   ....[2]....
        /*00dc*/ 	.word	0x00000170


	//   ....[3]....
        /*00e0*/ 	.word	0x00011490


	//   ....[4]....
        /*00e4*/ 	.word	0x00011520


	//   ....[5]....
        /*00e8*/ 	.word	0x00014400


	//   ....[6]....
        /*00ec*/ 	.word	0x00014490


	//----- nvinfo : EIATTR_COOP_GROUP_MASK_REGIDS
	.align		4
.L_961:
        /*00f0*/ 	.byte	0x04, 0x29
        /*00f2*/ 	.short	(.L_963 - .L_962)


	//   ....[0]....
.L_962:
        /*00f4*/ 	.word	0xffffffff


	//   ....[1]....
        /*00f8*/ 	.word	0xffffffff


	//   ....[2]....
        /*00fc*/ 	.word	0xffffffff


	//   ....[3]....
        /*0100*/ 	.word	0xffffffff


	//   ....[4]....
        /*0104*/ 	.word	0xffffffff


	//   ....[5]....
        /*0108*/ 	.word	0xffffffff


	//   ....[6]....
        /*010c*/ 	.word	0xffffffff


	//   ....[7]....
        /*0110*/ 	.word	0xffffffff


	//   ....[8]....
        /*0114*/ 	.word	0xffffffff


	//   ....[9]....
        /*0118*/ 	.word	0xffffffff


	//   ....[10]....
        /*011c*/ 	.word	0xffffffff


	//   ....[11]....
        /*0120*/ 	.word	0xffffffff


	//   ....[12]....
        /*0124*/ 	.word	0xffffffff


	//   ....[13]....
        /*0128*/ 	.word	0xffffffff


	//   ....[14]....
        /*012c*/ 	.word	0xffffffff


	//   ....[15]....
        /*0130*/ 	.word	0xffffffff


	//   ....[16]....
        /*0134*/ 	.word	0xffffffff


	//   ....[17]....
        /*0138*/ 	.word	0xffffffff


	//   ....[18]....
        /*013c*/ 	.word	0xffffffff


	//   ....[19]....
        /*0140*/ 	.word	0xffffffff


	//   ....[20]....
        /*0144*/ 	.word	0xffffffff


	//   ....[21]....
        /*0148*/ 	.word	0xffffffff


	//   ....[22]....
        /*014c*/ 	.word	0xffffffff


	//   ....[23]....
        /*0150*/ 	.word	0xffffffff


	//   ....[24]....
        /*0154*/ 	.word	0xffffffff


	//   ....[25]....
        /*0158*/ 	.word	0xffffffff


	//   ....[26]....
        /*015c*/ 	.word	0xffffffff


	//   ....[27]....
        /*0160*/ 	.word	0xffffffff


	//   ....[28]....
        /*0164*/ 	.word	0xffffffff


	//   ....[29]....
        /*0168*/ 	.word	0xffffffff


	//   ....[30]....
        /*016c*/ 	.word	0xffffffff


	//   ....[31]....
        /*0170*/ 	.word	0xffffffff


	//   ....[32]....
        /*0174*/ 	.word	0xffffffff


	//   ....[33]....
        /*0178*/ 	.word	0xffffffff


	//   ....[34]....
        /*017c*/ 	.word	0xffffffff


	//   ....[35]....
        /*0180*/ 	.word	0xffffffff


	//   ....[36]....
        /*0184*/ 	.word	0xffffffff


	//   ....[37]....
        /*0188*/ 	.word	0xffffffff


	//   ....[38]....
        /*018c*/ 	.word	0xffffffff


	//   ....[39]....
        /*0190*/ 	.word	0xffffffff


	//   ....[40]....
        /*0194*/ 	.word	0xffffffff


	//   ....[41]....
        /*0198*/ 	.word	0xffffffff


	//   ....[42]....
        /*019c*/ 	.word	0xffffffff


	//   ....[43]....
        /*01a0*/ 	.word	0xffffffff


	//   ....[44]....
        /*01a4*/ 	.word	0xffffffff


	//   ....[45]....
        /*01a8*/ 	.word	0xffffffff


	//   ....[46]....
        /*01ac*/ 	.word	0xffffffff


	//   ....[47]....
        /*01b0*/ 	.word	0xffffffff


	//   ....[48]....
        /*01b4*/ 	.word	0xffffffff


	//   ....[49]....
        /*01b8*/ 	.word	0xffffffff


	//   ....[50]....
        /*01bc*/ 	.word	0xffffffff


	//   ....[51]....
        /*01c0*/ 	.word	0xffffffff


	//   ....[52]....
        /*01c4*/ 	.word	0xffffffff


	//   ....[53]....
        /*01c8*/ 	.word	0xffffffff


	//   ....[54]....
        /*01cc*/ 	.word	0xffffffff


	//   ....[55]....
        /*01d0*/ 	.word	0xffffffff


	//   ....[56]....
        /*01d4*/ 	.word	0xffffffff


	//   ....[57]....
        /*01d8*/ 	.word	0xffffffff


	//   ....[58]....
        /*01dc*/ 	.word	0xffffffff


	//   ....[59]....
        /*01e0*/ 	.word	0xffffffff


	//   ....[60]....
        /*01e4*/ 	.word	0xffffffff


	//   ....[61]....
        /*01e8*/ 	.word	0xffffffff


	//   ....[62]....
        /*01ec*/ 	.word	0xffffffff


	//   ....[63]....
        /*01f0*/ 	.word	0xffffffff


	//   ....[64]....
        /*01f4*/ 	.word	0xffffffff


	//   ....[65]....
        /*01f8*/ 	.word	0xffffffff


	//   ....[66]....
        /*01fc*/ 	.word	0xffffffff


	//   ....[67]....
        /*0200*/ 	.word	0xffffffff


	//   ....[68]....
        /*0204*/ 	.word	0xffffffff


	//   ....[69]....
        /*0208*/ 	.word	0xffffffff


	//   ....[70]....
        /*020c*/ 	.word	0xffffffff


	//   ....[71]....
        /*0210*/ 	.word	0xffffffff


	//   ....[72]....
        /*0214*/ 	.word	0xffffffff


	//   ....[73]....
        /*0218*/ 	.word	0xffffffff


	//   ....[74]....
        /*021c*/ 	.word	0xffffffff


	//   ....[75]....
        /*0220*/ 	.word	0xffffffff


	//   ....[76]....
        /*0224*/ 	.word	0xffffffff


	//   ....[77]....
        /*0228*/ 	.word	0xffffffff


	//   ....[78]....
        /*022c*/ 	.word	0xffffffff


	//   ....[79]....
        /*0230*/ 	.word	0xffffffff


	//   ....[80]....
        /*0234*/ 	.word	0xffffffff


	//   ....[81]....
        /*0238*/ 	.word	0xffffffff


	//   ....[82]....
        /*023c*/ 	.word	0xffffffff


	//   ....[83]....
        /*0240*/ 	.word	0xffffffff


	//   ....[84]....
        /*0244*/ 	.word	0xffffffff


	//   ....[85]....
        /*0248*/ 	.word	0xffffffff


	//   ....[86]....
        /*024c*/ 	.word	0xffffffff


	//   ....[87]....
        /*0250*/ 	.word	0xffffffff


	//   ....[88]....
        /*0254*/ 	.word	0xffffffff


	//   ....[89]....
        /*0258*/ 	.word	0xffffffff


	//   ....[90]....
        /*025c*/ 	.word	0xffffffff


	//   ....[91]....
        /*0260*/ 	.word	0xffffffff


	//   ....[92]....
        /*0264*/ 	.word	0xffffffff


	//   ....[93]....
        /*0268*/ 	.word	0xffffffff


	//   ....[94]....
        /*026c*/ 	.word	0xffffffff


	//   ....[95]....
        /*0270*/ 	.word	0xffffffff


	//   ....[96]....
        /*0274*/ 	.word	0xffffffff


	//   ....[97]....
        /*0278*/ 	.word	0xffffffff


	//   ....[98]....
        /*027c*/ 	.word	0xffffffff


	//   ....[99]....
        /*0280*/ 	.word	0xffffffff


	//   ....[100]....
        /*0284*/ 	.word	0xffffffff


	//   ....[101]....
        /*0288*/ 	.word	0xffffffff


	//   ....[102]....
        /*028c*/ 	.word	0xffffffff


	//   ....[103]....
        /*0290*/ 	.word	0xffffffff


	//   ....[104]....
        /*0294*/ 	.word	0xffffffff


	//   ....[105]....
        /*0298*/ 	.word	0xffffffff


	//   ....[106]....
        /*029c*/ 	.word	0xffffffff


	//   ....[107]....
        /*02a0*/ 	.word	0xffffffff


	//   ....[108]....
        /*02a4*/ 	.word	0xffffffff


	//   ....[109]....
        /*02a8*/ 	.word	0xffffffff


	//   ....[110]....
        /*02ac*/ 	.word	0xffffffff


	//   ....[111]....
        /*02b0*/ 	.word	0xffffffff


	//   ....[112]....
        /*02b4*/ 	.word	0xffffffff


	//   ....[113]....
        /*02b8*/ 	.word	0xffffffff


	//   ....[114]....
        /*02bc*/ 	.word	0xffffffff


	//   ....[115]....
        /*02c0*/ 	.word	0xffffffff


	//   ....[116]....
        /*02c4*/ 	.word	0xffffffff


	//   ....[117]....
        /*02c8*/ 	.word	0xffffffff


	//   ....[118]....
        /*02cc*/ 	.word	0xffffffff


	//   ....[119]....
        /*02d0*/ 	.word	0xffffffff


	//   ....[120]....
        /*02d4*/ 	.word	0xffffffff


	//   ....[121]....
        /*02d8*/ 	.word	0xffffffff


	//   ....[122]....
        /*02dc*/ 	.word	0xffffffff


	//   ....[123]....
        /*02e0*/ 	.word	0xffffffff


	//   ....[124]....
        /*02e4*/ 	.word	0xffffffff


	//   ....[125]....
        /*02e8*/ 	.word	0xffffffff


	//   ....[126]....
        /*02ec*/ 	.word	0xffffffff


	//   ....[127]....
        /*02f0*/ 	.word	0xffffffff


	//   ....[128]....
        /*02f4*/ 	.word	0xffffffff


	//   ....[129]....
        /*02f8*/ 	.word	0xffffffff


	//   ....[130]....
        /*02fc*/ 	.word	0xffffffff


	//   ....[131]....
        /*0300*/ 	.word	0xffffffff


	//   ....[132]....
        /*0304*/ 	.word	0xffffffff


	//   ....[133]....
        /*0308*/ 	.word	0xffffffff


	//   ....[134]....
        /*030c*/ 	.word	0xffffffff


	//   ....[135]....
        /*0310*/ 	.word	0xffffffff


	//   ....[136]....
        /*0314*/ 	.word	0xffffffff


	//   ....[137]....
        /*0318*/ 	.word	0xffffffff


	//   ....[138]....
        /*031c*/ 	.word	0xffffffff


	//   ....[139]....
        /*0320*/ 	.word	0xffffffff


	//   ....[140]....
        /*0324*/ 	.word	0xffffffff


	//   ....[141]....
        /*0328*/ 	.word	0xffffffff


	//   ....[142]....
        /*032c*/ 	.word	0xffffffff


	//   ....[143]....
        /*0330*/ 	.word	0xffffffff


	//   ....[144]....
        /*0334*/ 	.word	0xffffffff


	//   ....[145]....
        /*0338*/ 	.word	0xffffffff


	//   ....[146]....
        /*033c*/ 	.word	0xffffffff


	//   ....[147]....
        /*0340*/ 	.word	0xffffffff


	//   ....[148]....
        /*0344*/ 	.word	0xffffffff


	//   ....[149]....
        /*0348*/ 	.word	0xffffffff


	//   ....[150]....
        /*034c*/ 	.word	0xffffffff


	//   ....[151]....
        /*0350*/ 	.word	0xffffffff


	//   ....[152]....
        /*0354*/ 	.word	0xffffffff


	//   ....[153]....
        /*0358*/ 	.word	0xffffffff


	//   ....[154]....
        /*035c*/ 	.word	0xffffffff


	//   ....[155]....
        /*0360*/ 	.word	0xffffffff


	//   ....[156]....
        /*0364*/ 	.word	0xffffffff


	//   ....[157]....
        /*0368*/ 	.word	0xffffffff


	//   ....[158]....
        /*036c*/ 	.word	0xffffffff


	//   ....[159]....
        /*0370*/ 	.word	0xffffffff


	//   ....[160]....
        /*0374*/ 	.word	0xffffffff


	//   ....[161]....
        /*0378*/ 	.word	0xffffffff


	//   ....[162]....
        /*037c*/ 	.word	0xffffffff


	//   ....[163]....
        /*0380*/ 	.word	0xffffffff


	//   ....[164]....
        /*0384*/ 	.word	0xffffffff


	//   ....[165]....
        /*0388*/ 	.word	0xffffffff


	//   ....[166]....
        /*038c*/ 	.word	0xffffffff


	//   ....[167]....
        /*0390*/ 	.word	0x0500000f


	//   ....[168]....
        /*0394*/ 	.word	0x0500000f


	//   ....[169]....
        /*0398*/ 	.word	0x0500000f


	//   ....[170]....
        /*039c*/ 	.word	0x0500000f


	//   ....[171]....
        /*03a0*/ 	.word	0x0500000f


	//   ....[172]....
        /*03a4*/ 	.word	0x0500000f


	//   ....[173]....
        /*03a8*/ 	.word	0x0500000f


	//   ....[174]....
        /*03ac*/ 	.word	0x0500000f


	//   ....[175]....
        /*03b0*/ 	.word	0x0500000f


	//   ....[176]....
        /*03b4*/ 	.word	0x0500000f


	//   ....[177]....
        /*03b8*/ 	.word	0x0500000f


	//   ....[178]....
        /*03bc*/ 	.word	0x0500000f


	//   ....[179]....
        /*03c0*/ 	.word	0x0500000f


	//   ....[180]....
        /*03c4*/ 	.word	0x0500000f


	//   ....[181]....
        /*03c8*/ 	.word	0x0500000f


	//   ....[182]....
        /*03cc*/ 	.word	0x0500000f


	//   ....[183]....
        /*03d0*/ 	.word	0x0500000f


	//   ....[184]....
        /*03d4*/ 	.word	0x0500000f


	//   ....[185]....
        /*03d8*/ 	.word	0x0500000f


	//   ....[186]....
        /*03dc*/ 	.word	0x0500000f


	//   ....[187]....
        /*03e0*/ 	.word	0x0500000f


	//   ....[188]....
        /*03e4*/ 	.word	0x0500000f


	//   ....[189]....
        /*03e8*/ 	.word	0x0500000f


	//   ....[190]....
        /*03ec*/ 	.word	0x0500000f


	//   ....[191]....
        /*03f0*/ 	.word	0x0500000f


	//   ....[192]....
        /*03f4*/ 	.word	0x0500000f


	//   ....[193]....
        /*03f8*/ 	.word	0x0500000f


	//   ....[194]....
        /*03fc*/ 	.word	0x0500000f


	//   ....[195]....
        /*0400*/ 	.word	0x0500000f


	//   ....[196]....
        /*0404*/ 	.word	0x0500000f


	//   ....[197]....
        /*0408*/ 	.word	0x0500000f


	//   ....[198]....
        /*040c*/ 	.word	0x0500000f


	//   ....[199]....
        /*0410*/ 	.word	0x0500000f


	//   ....[200]....
        /*0414*/ 	.word	0x0500000f


	//   ....[201]....
        /*0418*/ 	.word	0x0500000f


	//   ....[202]....
        /*041c*/ 	.word	0x0500000f


	//   ....[203]....
        /*0420*/ 	.word	0x0500000f


	//   ....[204]....
        /*0424*/ 	.word	0x0500000f


	//   ....[205]....
        /*0428*/ 	.word	0x0500000f


	//   ....[206]....
        /*042c*/ 	.word	0x0500000f


	//   ....[207]....
        /*0430*/ 	.word	0x0500000f


	//   ....[208]....
        /*0434*/ 	.word	0x0500000f


	//   ....[209]....
        /*0438*/ 	.word	0x0500000f


	//   ....[210]....
        /*043c*/ 	.word	0x0500000f


	//   ....[211]....
        /*0440*/ 	.word	0x0500000f


	//   ....[212]....
        /*0444*/ 	.word	0x0500000f


	//   ....[213]....
        /*0448*/ 	.word	0x0500000f


	//   ....[214]....
        /*044c*/ 	.word	0x0500000f


	//   ....[215]....
        /*0450*/ 	.word	0x0500000f


	//   ....[216]....
        /*0454*/ 	.word	0x0500000f


	//   ....[217]....
        /*0458*/ 	.word	0x0500000f


	//   ....[218]....
        /*045c*/ 	.word	0x0500000f


	//   ....[219]....
        /*0460*/ 	.word	0x0500000f


	//   ....[220]....
        /*0464*/ 	.word	0x0500000f


	//   ....[221]....
        /*0468*/ 	.word	0x0500000f


	//   ....[222]....
        /*046c*/ 	.word	0x0500000f


	//   ....[223]....
        /*0470*/ 	.word	0x0500000f


	//   ....[224]....
        /*0474*/ 	.word	0x0500000f


	//   ....[225]....
        /*0478*/ 	.word	0x0500000f


	//   ....[226]....
        /*047c*/ 	.word	0x0500000f


	//   ....[227]....
        /*0480*/ 	.word	0x0500000f


	//   ....[228]....
        /*0484*/ 	.word	0x0500000f


	//   ....[229]....
        /*0488*/ 	.word	0x0500000f


	//   ....[230]....
        /*048c*/ 	.word	0x0500000f


	//   ....[231]....
        /*0490*/ 	.word	0x0500000f


	//   ....[232]....
        /*0494*/ 	.word	0x0500000f


	//   ....[233]....
        /*0498*/ 	.word	0x0500000f


	//   ....[234]....
        /*049c*/ 	.word	0x0500000f


	//   ....[235]....
        /*04a0*/ 	.word	0x0500000f


	//   ....[236]....
        /*04a4*/ 	.word	0x0500000f


	//   ....[237]....
        /*04a8*/ 	.word	0x0500000f


	//   ....[238]....
        /*04ac*/ 	.word	0x0500000f


	//   ....[239]....
        /*04b0*/ 	.word	0x0500000f


	//   ....[240]....
        /*04b4*/ 	.word	0x0500000f


	//   ....[241]....
        /*04b8*/ 	.word	0x0500000f


	//   ....[242]....
        /*04bc*/ 	.word	0x0500000f


	//   ....[243]....
        /*04c0*/ 	.word	0x0500000f


	//   ....[244]....
        /*04c4*/ 	.word	0x0500000f


	//   ....[245]....
        /*04c8*/ 	.word	0x0500000f


	//   ....[246]....
        /*04cc*/ 	.word	0x0500000f


	//   ....[247]....
        /*04d0*/ 	.word	0x0500000f


	//   ....[248]....
        /*04d4*/ 	.word	0x0500000f


	//   ....[249]....
        /*04d8*/ 	.word	0x0500000f


	//   ....[250]....
        /*04dc*/ 	.word	0x0500000f


	//   ....[251]....
        /*04e0*/ 	.word	0x0500000f


	//   ....[252]....
        /*04e4*/ 	.word	0x0500000f


	//   ....[253]....
        /*04e8*/ 	.word	0x0500000f


	//   ....[254]....
        /*04ec*/ 	.word	0x0500000f


	//   ....[255]....
        /*04f0*/ 	.word	0x0500000f


	//   ....[0]....
        /*04f4*/ 	.word	0x0500000f


	//   ....[1]....
        /*04f8*/ 	.word	0x0500000f


	//   ....[2]....
        /*04fc*/ 	.word	0x0500000f


	//   ....[3]....
        /*0500*/ 	.word	0x0500000f


	//   ....[4]....
        /*0504*/ 	.word	0x0500000f


	//   ....[5]....
        /*0508*/ 	.word	0x0500000f


	//   ....[6]....
        /*050c*/ 	.word	0x0500000f


	//   ....[7]....
        /*0510*/ 	.word	0x0500000f


	//   ....[8]....
        /*0514*/ 	.word	0x0500000f


	//   ....[9]....
        /*0518*/ 	.word	0x0500000f


	//----- nvinfo : EIATTR_COOP_GROUP_INSTR_OFFSETS
	.align		4
.L_963:
        /*051c*/ 	.byte	0x04, 0x28
        /*051e*/ 	.short	(.L_965 - .L_964)


	//   ....[0]....
.L_964:
        /*0520*/ 	.word	0x00000080


	//   ....[1]....
        /*0524*/ 	.word	0x00000090


	//   ....[2]....
        /*0528*/ 	.word	0x000002d0


	//   ....[3]....
        /*052c*/ 	.word	0x00000430


	//   ....[4]....
        /*0530*/ 	.word	0x00000550


	//   ....[5]....
        /*0534*/ 	.word	0x000006b0


	//   ....[6]....
        /*0538*/ 	.word	0x000018d0


	//   ....[7]....
        /*053c*/ 	.word	0x00002160


	//   ....[8]....
        /*0540*/ 	.word	0x00002460


	//   ....[9]....
        /*0544*/ 	.word	0x00003530


	//   ....[10]....
        /*0548*/ 	.word	0x00003680


	//   ....[11]....
        /*054c*/ 	.word	0x00003ed0


	//   ....[12]....
        /*0550*/ 	.word	0x00003f30


	//   ....[13]....
        /*0554*/ 	.word	0x00005780


	//   ....[14]....
        /*0558*/ 	.word	0x00005970


	//   ....[15]....
        /*055c*/ 	.word	0x00006550


	//   ....[16]....
        /*0560*/ 	.word	0x000065c0


	//   ....[17]....
        /*0564*/ 	.word	0x00006ee0


	//   ....[18]....
        /*0568*/ 	.word	0x00006f50


	//   ....[19]....
        /*056c*/ 	.word	0x00008e70


	//   ....[20]....
        /*0570*/ 	.word	0x00008e80


	//   ....[21]....
        /*0574*/ 	.word	0x00008eb0


	//   ....[22]....
        /*0578*/ 	.word	0x00008ec0


	//   ....[23]....
        /*057c*/ 	.word	0x0000aba0


	//   ....[24]....
        /*0580*/ 	.word	0x0000ad90


	//   ....[25]....
        /*0584*/ 	.word	0x0000b970


	//   ....[26]....
        /*0588*/ 	.word	0x0000b9e0


	//   ....[27]....
        /*058c*/ 	.word	0x0000c300


	//   ....[28]....
        /*0590*/ 	.word	0x0000c370


	//   ....[29]....
        /*0594*/ 	.word	0x0000d490


	//   ....[30]....
        /*0598*/ 	.word	0x0000d4c0


	//   ....[31]....
        /*059c*/ 	.word	0x0000d580


	//   ....[32]....
        /*05a0*/ 	.word	0x0000d590


	//   ....[33]....
        /*05a4*/ 	.word	0x0000e910


	//   ....[34]....
        /*05a8*/ 	.word	0x0000e950


	//   ....[35]....
        /*05ac*/ 	.word	0x0000e980


	//   ....[36]....
        /*05b0*/ 	.word	0x0000e9b0


	//   ....[37]....
        /*05b4*/ 	.word	0x0000ef60


	//   ....[38]....
        /*05b8*/ 	.word	0x0000ef70


	//   ....[39]....
        /*05bc*/ 	.word	0x0000f030


	//   ....[40]....
        /*05c0*/ 	.word	0x0000f050


	//   ....[41]....
        /*05c4*/ 	.word	0x0000f110


	//   ....[42]....
        /*05c8*/ 	.word	0x0000f130


	//   ....[43]....
        /*05cc*/ 	.word	0x0000f200


	//   ....[44]....
        /*05d0*/ 	.word	0x0000f220


	//   ....[45]....
        /*05d4*/ 	.word	0x0000faf0


	//   ....[46]....
        /*05d8*/ 	.word	0x0000fb10


	//   ....[47]....
        /*05dc*/ 	.word	0x0000fbd0


	//   ....[48]....
        /*05e0*/ 	.word	0x0000fbf0


	//   ....[49]....
        /*05e4*/ 	.word	0x0000fcb0


	//   ....[50]....
        /*05e8*/ 	.word	0x0000fcd0


	//   ....[51]....
        /*05ec*/ 	.word	0x0000fda0


	//   ....[52]....
        /*05f0*/ 	.word	0x0000fdc0


	//   ....[53]....
        /*05f4*/ 	.word	0x0000ff10


	//   ....[54]....
        /*05f8*/ 	.word	0x000100e0


	//   ....[55]....
        /*05fc*/ 	.word	0x00010110


	//   ....[56]....
        /*0600*/ 	.word	0x00010140


	//   ....[57]....
        /*0604*/ 	.word	0x00010170


	//   ....[58]....
        /*0608*/ 	.word	0x000101a0


	//   ....[59]....
        /*060c*/ 	.word	0x000101d0


	//   ....[60]....
        /*0610*/ 	.word	0x00010320


	//   ....[61]....
        /*0614*/ 	.word	0x00010350


	//   ....[62]....
        /*0618*/ 	.word	0x00010380


	//   ....[63]....
        /*061c*/ 	.word	0x000103b0


	//   ....[64]....
        /*0620*/ 	.word	0x000103e0


	//   ....[65]....
        /*0624*/ 	.word	0x00010410


	//   ....[66]....
        /*0628*/ 	.word	0x000104a0


	//   ....[67]....
        /*062c*/ 	.word	0x00010500


	//   ....[68]....
        /*0630*/ 	.word	0x00010590


	//   ....[69]....
        /*0634*/ 	.word	0x00011fe0


	//   ....[70]....
        /*0638*/ 	.word	0x00012000


	//   ....[71]....
        /*063c*/ 	.word	0x000120a0


	//   ....[72]....
        /*0640*/ 	.word	0x000120c0


	//   ....[73]....
        /*0644*/ 	.word	0x00012150


	//   ....[74]....
        /*0648*/ 	.word	0x00012170


	//   ....[75]....
        /*064c*/ 	.word	0x00012200


	//   ....[76]....
        /*0650*/ 	.word	0x00012220


	//   ....[77]....
        /*0654*/ 	.word	0x000122b0


	//   ....[78]....
        /*0658*/ 	.word	0x000122d0


	//   ....[79]....
        /*065c*/ 	.word	0x00012360


	//   ....[80]....
        /*0660*/ 	.word	0x00012380


	//   ....[81]....
        /*0664*/ 	.word	0x00012410


	//   ....[82]....
        /*0668*/ 	.word	0x00012430


	//   ....[83]....
        /*066c*/ 	.word	0x00012440


	//   ....[84]....
        /*0670*/ 	.word	0x000124c0


	//   ....[85]....
        /*0674*/ 	.word	0x00012c00


	//   ....[86]....
        /*0678*/ 	.word	0x00012c30


	//   ....[87]....
        /*067c*/ 	.word	0x00012c90


	//   ....[88]....
        /*0680*/ 	.word	0x00012ce0


	//   ....[89]....
        /*0684*/ 	.word	0x00012d30


	//   ....[90]....
        /*0688*/ 	.word	0x00012d80


	//   ....[91]....
        /*068c*/ 	.word	0x00012dd0


	//   ....[92]....
        /*0690*/ 	.word	0x00012e20


	//   ....[93]....
        /*0694*/ 	.word	0x00012e70


	//   ....[94]....
        /*0698*/ 	.word	0x00012ec0


	//   ....[95]....
        /*069c*/ 	.word	0x00012f10


	//   ....[96]....
        /*06a0*/ 	.word	0x00012f60


	//   ....[97]....
        /*06a4*/ 	.word	0x00012fb0


	//   ....[98]....
        /*06a8*/ 	.word	0x00012ff0


	//   ....[99]....
        /*06ac*/ 	.word	0x00013010


	//   ....[100]....
        /*06b0*/ 	.word	0x00013050


	//   ....[101]....
        /*06b4*/ 	.word	0x000137b0


	//   ....[102]....
        /*06b8*/ 	.word	0x000137e0


	//   ....[103]....
        /*06bc*/ 	.word	0x00013840


	//   ....[104]....
        /*06c0*/ 	.word	0x00013850


	//   ....[105]....
        /*06c4*/ 	.word	0x000138a0


	//   ....[106]....
        /*06c8*/ 	.word	0x000138b0


	//   ....[107]....
        /*06cc*/ 	.word	0x00013900


	//   ....[108]....
        /*06d0*/ 	.word	0x00013910


	//   ....[109]....
        /*06d4*/ 	.word	0x00013960


	//   ....[110]....
        /*06d8*/ 	.word	0x00013970


	//   ....[111]....
        /*06dc*/ 	.word	0x000139c0


	//   ....[112]....
        /*06e0*/ 	.word	0x000139d0


	//   ....[113]....
        /*06e4*/ 	.word	0x00013a20


	//   ....[114]....
        /*06e8*/ 	.word	0x00013a30


	//   ....[115]....
        /*06ec*/ 	.word	0x00013a40


	//   ....[116]....
        /*06f0*/ 	.word	0x00013a90


	//   ....[117]....
        /*06f4*/ 	.word	0x00013cf0


	//   ....[118]....
        /*06f8*/ 	.word	0x00013d10


	//   ....[119]....
        /*06fc*/ 	.word	0x00013d20


	//   ....[120]....
        /*0700*/ 	.word	0x00013d90


	//   ....[121]....
        /*0704*/ 	.word	0x00013da0


	//   ....[122]....
        /*0708*/ 	.word	0x00013e10


	//   ....[123]....
        /*070c*/ 	.word	0x00013e20


	//   ....[124]....
        /*0710*/ 	.word	0x00013e90


	//   ....[125]....
        /*0714*/ 	.word	0x00013ea0


	//   ....[126]....
        /*0718*/ 	.word	0x00013f10


	//   ....[127]....
        /*071c*/ 	.word	0x00013f20


	//   ....[128]....
        /*0720*/ 	.word	0x00013f90


	//   ....[129]....
        /*0724*/ 	.word	0x00013fa0


	//   ....[130]....
        /*0728*/ 	.word	0x00014010


	//   ....[131]....
        /*072c*/ 	.word	0x00014020


	//   ....[132]....
        /*0730*/ 	.word	0x00014030


	//   ....[133]....
        /*0734*/ 	.word	0x000145e0


	//   ....[134]....
        /*0738*/ 	.word	0x00014620


	//   ....[135]....
        /*073c*/ 	.word	0x00014660


	//   ....[136]....
        /*0740*/ 	.word	0x00014680


	//   ....[137]....
        /*0744*/ 	.word	0x00014690


	//   ....[138]....
        /*0748*/ 	.word	0x000146b0


	//   ....[139]....
        /*074c*/ 	.word	0x00014720


	//   ....[140]....
        /*0750*/ 	.word	0x00014740


	//   ....[141]....
        /*0754*/ 	.word	0x000147a0


	//   ....[142]....
        /*0758*/ 	.word	0x000147c0


	//   ....[143]....
        /*075c*/ 	.word	0x00014820


	//   ....[144]....
        /*0760*/ 	.word	0x00014840


	//   ....[145]....
        /*0764*/ 	.word	0x000148a0


	//   ....[146]....
        /*0768*/ 	.word	0x000148c0


	//   ....[147]....
        /*076c*/ 	.word	0x00014910


	//   ....[148]....
        /*0770*/ 	.word	0x00014930


	//   ....[149]....
        /*0774*/ 	.word	0x00014d30


	//   ....[150]....
        /*0778*/ 	.word	0x00014d80


	//   ....[151]....
        /*077c*/ 	.word	0x00014db0


	//   ....[152]....
        /*0780*/ 	.word	0x00014dc0


	//   ....[153]....
        /*0784*/ 	.word	0x00014df0


	//   ....[154]....
        /*0788*/ 	.word	0x00014e20


	//   ....[155]....
        /*078c*/ 	.word	0x00014e50


	//   ....[156]....
        /*0790*/ 	.word	0x00014e80


	//   ....[157]....
        /*0794*/ 	.word	0x00015000


	//   ....[158]....
        /*0798*/ 	.word	0x00015030


	//   ....[159]....
        /*079c*/ 	.word	0x00015060


	//   ....[160]....
        /*07a0*/ 	.word	0x00015090


	//   ....[161]....
        /*07a4*/ 	.word	0x000150c0


	//   ....[162]....
        /*07a8*/ 	.word	0x000150f0


	//   ....[163]....
        /*07ac*/ 	.word	0x000151b0


	//   ....[164]....
        /*07b0*/ 	.word	0x000151d0


	//   ....[165]....
        /*07b4*/ 	.word	0x00015240


	//   ....[166]....
        /*07b8*/ 	.word	0x000158e0


	//   ....[167]....
        /*07bc*/ 	.word	0x00015f40


	//   ....[168]....
        /*07c0*/ 	.word	0x00016030


	//   ....[169]....
        /*07c4*/ 	.word	0x000160d0


	//   ....[170]....
        /*07c8*/ 	.word	0x00016130


	//   ....[171]....
        /*07cc*/ 	.word	0x00016230


	//   ....[172]....
        /*07d0*/ 	.word	0x000162a0


	//   ....[173]....
        /*07d4*/ 	.word	0x000163a0


	//   ....[174]....
        /*07d8*/ 	.word	0x00016410


	//   ....[175]....
        /*07dc*/ 	.word	0x00016510


	//   ....[176]....
        /*07e0*/ 	.word	0x00016580


	//   ....[177]....
        /*07e4*/ 	.word	0x00016680


	//   ....[178]....
        /*07e8*/ 	.word	0x000166f0


	//   ....[179]....
        /*07ec*/ 	.word	0x000167f0


	//   ....[180]....
        /*07f0*/ 	.word	0x00016860


	//   ....[181]....
        /*07f4*/ 	.word	0x00016960


	//   ....[182]....
        /*07f8*/ 	.word	0x000169d0


	//   ....[183]....
        /*07fc*/ 	.word	0x00016a70


	//   ....[184]....
        /*0800*/ 	.word	0x00016b70


	//   ....[185]....
        /*0804*/ 	.word	0x00016be0


	//   ....[186]....
        /*0808*/ 	.word	0x00016c60


	//   ....[187]....
        /*080c*/ 	.word	0x00016d20


	//   ....[188]....
        /*0810*/ 	.word	0x00016da0


	//   ....[189]....
        /*0814*/ 	.word	0x00016e70


	//   ....[190]....
        /*0818*/ 	.word	0x00016ef0


	//   ....[191]....
        /*081c*/ 	.word	0x00016fc0


	//   ....[192]....
        /*0820*/ 	.word	0x00017040


	//   ....[193]....
        /*0824*/ 	.word	0x00017110


	//   ....[194]....
        /*0828*/ 	.word	0x00017190


	//   ....[195]....
        /*082c*/ 	.word	0x00017260


	//   ....[196]....
        /*0830*/ 	.word	0x000172e0


	//   ....[197]....
        /*0834*/ 	.word	0x000173a0


	//   ....[198]....
        /*0838*/ 	.word	0x00017420


	//   ....[199]....
        /*083c*/ 	.word	0x000174d0


	//   ....[200]....
        /*0840*/ 	.word	0x00017600


	//   ....[201]....
        /*0844*/ 	.word	0x000176a0


	//   ....[202]....
        /*0848*/ 	.word	0x00017710


	//   ....[203]....
        /*084c*/ 	.word	0x000177d0


	//   ....[204]....
        /*0850*/ 	.word	0x00017830


	//   ....[205]....
        /*0854*/ 	.word	0x000178f0


	//   ....[206]....
        /*0858*/ 	.word	0x00017950


	//   ....[207]....
        /*085c*/ 	.word	0x00017a10


	//   ....[208]....
        /*0860*/ 	.word	0x00017a70


	//   ....[209]....
        /*0864*/ 	.word	0x00017b30


	//   ....[210]....
        /*0868*/ 	.word	0x00017b90


	//   ....[211]....
        /*086c*/ 	.word	0x00017c50


	//   ....[212]....
        /*0870*/ 	.word	0x00017cb0


	//   ....[213]....
        /*0874*/ 	.word	0x00017d70


	//   ....[214]....
        /*0878*/ 	.word	0x00017dd0


	//   ....[215]....
        /*087c*/ 	.word	0x00017e90


	//   ....[216]....
        /*0880*/ 	.word	0x00017f80


	//   ....[217]....
        /*0884*/ 	.word	0x00018020


	//   ....[218]....
        /*0888*/ 	.word	0x00018080


	//   ....[219]....
        /*088c*/ 	.word	0x00018160


	//   ....[220]....
        /*0890*/ 	.word	0x000181c0


	//   ....[221]....
        /*0894*/ 	.word	0x000182a0


	//   ....[222]....
        /*0898*/ 	.word	0x00018300


	//   ....[223]....
        /*089c*/ 	.word	0x000183e0


	//   ....[224]....
        /*08a0*/ 	.word	0x00018440


	//   ....[225]....
        /*08a4*/ 	.word	0x00018520


	//   ....[226]....
        /*08a8*/ 	.word	0x00018580


	//   ....[227]....
        /*08ac*/ 	.word	0x00018660


	//   ....[228]....
        /*08b0*/ 	.word	0x000186c0


	//   ....[229]....
        /*08b4*/ 	.word	0x000187a0


	//   ....[230]....
        /*08b8*/ 	.word	0x00018800


	//   ....[231]....
        /*08bc*/ 	.word	0x000188d0


	//   ....[232]....
        /*08c0*/ 	.word	0x000189f0


	//   ....[233]....
        /*08c4*/ 	.word	0x00018a90


	//   ....[234]....
        /*08c8*/ 	.word	0x00018b50


	//   ....[235]....
        /*08cc*/ 	.word	0x00018c20


	//   ....[236]....
        /*08d0*/ 	.word	0x00018c80


	//   ....[237]....
        /*08d4*/ 	.word	0x00018d60


	//   ....[238]....
        /*08d8*/ 	.word	0x00018dc0


	//   ....[239]....
        /*08dc*/ 	.word	0x00018e90


	//   ....[240]....
        /*08e0*/ 	.word	0x00018ef0


	//   ....[241]....
        /*08e4*/ 	.word	0x00018fc0


	//   ....[242]....
        /*08e8*/ 	.word	0x00019020


	//   ....[243]....
        /*08ec*/ 	.word	0x00019100


	//   ....[244]....
        /*08f0*/ 	.word	0x00019160


	//   ....[245]....
        /*08f4*/ 	.word	0x00019230


	//   ....[246]....
        /*08f8*/ 	.word	0x00019290


	//   ....[247]....
        /*08fc*/ 	.word	0x00019350


	//   ....[248]....
        /*0900*/ 	.word	0x000193e0


	//   ....[249]....
        /*0904*/ 	.word	0x00019480


	//   ....[250]....
        /*0908*/ 	.word	0x000195a0


	//   ....[251]....
        /*090c*/ 	.word	0x00019610


	//   ....[252]....
        /*0910*/ 	.word	0x00019680


	//   ....[253]....
        /*0914*/ 	.word	0x000196f0


	//   ....[254]....
        /*0918*/ 	.word	0x00019760


	//   ....[255]....
        /*091c*/ 	.word	0x000197e0


	//   ....[0]....
        /*0920*/ 	.word	0x00019870


	//   ....[1]....
        /*0924*/ 	.word	0x00019900


	//   ....[2]....
        /*0928*/ 	.word	0x00019970


	//   ....[3]....
        /*092c*/ 	.word	0x000199e0


	//   ....[4]....
        /*0930*/ 	.word	0x00019a50


	//   ....[5]....
        /*0934*/ 	.word	0x00019ad0


	//   ....[6]....
        /*0938*/ 	.word	0x00019b40


	//   ....[7]....
        /*093c*/ 	.word	0x00019be0


	//   ....[8]....
        /*0940*/ 	.word	0x00019c70


	//   ....[9]....
        /*0944*/ 	.word	0x00019d90


	//----- nvinfo : EIATTR_REG_RECONFIG
	.align		4
.L_965:
        /*0948*/ 	.byte	0x01, 0x54
	.zero		2


	//----- nvinfo : EIATTR_SYSCALL_OFFSETS
	.align		4
        /*094c*/ 	.byte	0x04, 0x46
        /*094e*/ 	.short	(.L_967 - .L_966)


	//   ....[0]....
.L_966:
        /*0950*/ 	.word	0x00001ab0


	//   ....[1]....
        /*0954*/ 	.word	0x00011680


	//   ....[2]....
        /*0958*/ 	.word	0x000117d0


	//   ....[3]....
        /*095c*/ 	.word	0x000118c0


	//   ....[4]....
        /*0960*/ 	.word	0x00012820


	//----- nvinfo : EIATTR_MBARRIER_INSTR_OFFSETS
	.align		4
.L_967:
        /*0964*/ 	.byte	0x04, 0x39
        /*0966*/ 	.short	(.L_969 - .L_968)


	//   ....[0]....
.L_968:
        /*0968*/ 	.word	0x00000180
        /*096c*/ 	.word	0x000000ff
        /*0970*/ 	.word	0x00028800
        /*0974*/ 	.short	0x0100
        /*0976*/ 	.byte	0x08
	.zero		1


	//   ....[1]....
        /*0978*/ 	.word	0x00000190
        /*097c*/ 	.word	0x000000ff
        /*0980*/ 	.word	0x00028820
        /*0984*/ 	.short	0x0100
        /*0986*/ 	.byte	0x08
	.zero		1


	//   ....[2]....
        /*0988*/ 	.word	0x00000280
        /*098c*/ 	.word	0x000000ff
        /*0990*/ 	.word	0x00028830
        /*0994*/ 	.short	0x0100
        /*0996*/ 	.byte	0x08
	.zero		1


	//   ....[3]....
        /*0998*/ 	.word	0x00000290
        /*099c*/ 	.word	0x000000ff
        /*09a0*/ 	.word	0x00028840
        /*09a4*/ 	.short	0x0100
        /*09a6*/ 	.byte	0x08
	.zero		1


	//   ....[4]....
        /*09a8*/ 	.word	0x000002a0
        /*09ac*/ 	.word	0x000000ff
        /*09b0*/ 	.word	0x00028838
        /*09b4*/ 	.short	0x0100
        /*09b6*/ 	.byte	0x08
	.zero		1


	//   ....[5]....
        /*09b8*/ 	.word	0x000002b0
        /*09bc*/ 	.word	0x000000ff
        /*09c0*/ 	.word	0x00028848
        /*09c4*/ 	.short	0x0100
        /*09c6*/ 	.byte	0x08
	.zero		1


	//   ....[6]....
        /*09c8*/ 	.word	0x000003e0
        /*09cc*/ 	.word	0x000000ff
        /*09d0*/ 	.word	0x00028850
        /*09d4*/ 	.short	0x0100
        /*09d6*/ 	.byte	0x08
	.zero		1


	//   ....[7]....
        /*09d8*/ 	.word	0x000003f0
        /*09dc*/ 	.word	0x000000ff
        /*09e0*/ 	.word	0x00028860
        /*09e4*/ 	.short	0x0100
        /*09e6*/ 	.byte	0x08
	.zero		1


	//   ....[8]....
        /*09e8*/ 	.word	0x00000400
        /*09ec*/ 	.word	0x000000ff
        /*09f0*/ 	.word	0x00028858
        /*09f4*/ 	.short	0x0100
        /*09f6*/ 	.byte	0x08
	.zero		1


	//   ....[9]....
        /*09f8*/ 	.word	0x00000410
        /*09fc*/ 	.word	0x000000ff
        /*0a00*/ 	.word	0x00028868
        /*0a04*/ 	.short	0x0100
        /*0a06*/ 	.byte	0x08
	.zero		1


	//   ....[10]....
        /*0a08*/ 	.word	0x00000500
        /*0a0c*/ 	.word	0x000000ff
        /*0a10*/ 	.word	0x00028870
        /*0a14*/ 	.short	0x0100
        /*0a16*/ 	.byte	0x06
	.zero		1


	//   ....[11]....
        /*0a18*/ 	.word	0x00000510
        /*0a1c*/ 	.word	0x000000ff
        /*0a20*/ 	.word	0x00028880
        /*0a24*/ 	.short	0x0100
        /*0a26*/ 	.byte	0x06
	.zero		1


	//   ....[12]....
        /*0a28*/ 	.word	0x00000520
        /*0a2c*/ 	.word	0x000000ff
        /*0a30*/ 	.word	0x00028878
        /*0a34*/ 	.short	0x0100
        /*0a36*/ 	.byte	0x06
	.zero		1


	//   ....[13]....
        /*0a38*/ 	.word	0x00000530
        /*0a3c*/ 	.word	0x000000ff
        /*0a40*/ 	.word	0x00028888
        /*0a44*/ 	.short	0x0100
        /*0a46*/ 	.byte	0x06
	.zero		1


	//   ....[14]....
        /*0a48*/ 	.word	0x00000660
        /*0a4c*/ 	.word	0x000000ff
        /*0a50*/ 	.word	0x00028890
        /*0a54*/ 	.short	0x0100
        /*0a56*/ 	.byte	0x08
	.zero		1


	//   ....[15]....
        /*0a58*/ 	.word	0x00000670
        /*0a5c*/ 	.word	0x000000ff
        /*0a60*/ 	.word	0x000288a0
        /*0a64*/ 	.short	0x0100
        /*0a66*/ 	.byte	0x08
	.zero		1


	//   ....[16]....
        /*0a68*/ 	.word	0x00000680
        /*0a6c*/ 	.word	0x000000ff
        /*0a70*/ 	.word	0x00028898
        /*0a74*/ 	.short	0x0100
        /*0a76*/ 	.byte	0x08
	.zero		1


	//   ....[17]....
        /*0a78*/ 	.word	0x00000690
        /*0a7c*/ 	.word	0x000000ff
        /*0a80*/ 	.word	0x000288a8
        /*0a84*/ 	.short	0x0100
        /*0a86*/ 	.byte	0x08
	.zero		1


	//   ....[18]....
        /*0a88*/ 	.word	0x000007d0
        /*0a8c*/ 	.word	0x000000ff
        /*0a90*/ 	.word	0x000288b0
        /*0a94*/ 	.short	0x0100
        /*0a96*/ 	.byte	0x08
	.zero		1


	//   ....[19]....
        /*0a98*/ 	.word	0x000007e0
        /*0a9c*/ 	.word	0x000000ff
        /*0aa0*/ 	.word	0x000288c0
        /*0aa4*/ 	.short	0x0100
        /*0aa6*/ 	.byte	0x08
	.zero		1


	//   ....[20]....
        /*0aa8*/ 	.word	0x000007f0
        /*0aac*/ 	.word	0x000000ff
        /*0ab0*/ 	.word	0x000288b8
        /*0ab4*/ 	.short	0x0100
        /*0ab6*/ 	.byte	0x08
	.zero		1


	//   ....[21]....
        /*0ab8*/ 	.word	0x00000800
        /*0abc*/ 	.word	0x000000ff
        /*0ac0*/ 	.word	0x000288c8
        /*0ac4*/ 	.short	0x0100
        /*0ac6*/ 	.byte	0x08
	.zero		1


	//   ....[22]....
        /*0ac8*/ 	.word	0x00001b30
        /*0acc*/ 	.word	0x000000ff
        /*0ad0*/ 	.word	0x00028800
        /*0ad4*/ 	.short	0x010a
        /*0ad6*/ 	.byte	0x29
	.zero		1


	//   ....[23]....
        /*0ad8*/ 	.word	0x00001bb0
        /*0adc*/ 	.word	0x00000003
        /*0ae0*/ 	.word	0x00028830
        /*0ae4*/ 	.short	0x010a
        /*0ae6*/ 	.byte	0x3f
	.zero		1


	//   ....[24]....
        /*0ae8*/ 	.word	0x00001bf0
        /*0aec*/ 	.word	0x00000003
        /*0af0*/ 	.word	0x00028830
        /*0af4*/ 	.short	0x010a
        /*0af6*/ 	.byte	0x3f
	.zero		1


	//   ....[25]....
        /*0af8*/ 	.word	0x00002170
        /*0afc*/ 	.word	0x000000ff
        /*0b00*/ 	.word	0x00000000
        /*0b04*/ 	.short	0x0101
        /*0b06*/ 	.byte	0x06
	.zero		1


	//   ....[26]....
        /*0b08*/ 	.word	0x00004f50
        /*0b0c*/ 	.word	0x000000ff
        /*0b10*/ 	.word	0x00028830
        /*0b14*/ 	.short	0x010a
        /*0b16*/ 	.byte	0x06
	.zero		1


	//   ....[27]....
        /*0b18*/ 	.word	0x00004f90
        /*0b1c*/ 	.word	0x000000ff
        /*0b20*/ 	.word	0x00028830
        /*0b24*/ 	.short	0x010a
        /*0b26*/ 	.byte	0x06
	.zero		1


	//   ....[28]....
        /*0b28*/ 	.word	0x000052e0
        /*0b2c*/ 	.word	0x000000ff
        /*0b30*/ 	.word	0x00028850
        /*0b34*/ 	.short	0x010a
        /*0b36*/ 	.byte	0x06
	.zero		1


	//   ....[29]....
        /*0b38*/ 	.word	0x00005320
        /*0b3c*/ 	.word	0x000000ff
        /*0b40*/ 	.word	0x00028850
        /*0b44*/ 	.short	0x010a
        /*0b46*/ 	.byte	0x06
	.zero		1


	//   ....[30]....
        /*0b48*/ 	.word	0x00005740
        /*0b4c*/ 	.word	0x000000ff
        /*0b50*/ 	.word	0x00000000
        /*0b54*/ 	.short	0x0101
        /*0b56*/ 	.byte	0x06
	.zero		1


	//   ....[31]....
        /*0b58*/ 	.word	0x000079e0
        /*0b5c*/ 	.word	0x000000ff
        /*0b60*/ 	.word	0x00000000
        /*0b64*/ 	.short	0x0101
        /*0b66*/ 	.byte	0x06
	.zero		1


	//   ....[32]....
        /*0b68*/ 	.word	0x00008320
        /*0b6c*/ 	.word	0x000000ff
        /*0b70*/ 	.word	0x00028830
        /*0b74*/ 	.short	0x010a
        /*0b76*/ 	.byte	0x06
	.zero		1


	//   ....[33]....
        /*0b78*/ 	.word	0x00008360
        /*0b7c*/ 	.word	0x000000ff
        /*0b80*/ 	.word	0x00028830
        /*0b84*/ 	.short	0x010a
        /*0b86*/ 	.byte	0x06
	.zero		1


	//   ....[34]....
        /*0b88*/ 	.word	0x000086b0
        /*0b8c*/ 	.word	0x000000ff
        /*0b90*/ 	.word	0x00028850
        /*0b94*/ 	.short	0x010a
        /*0b96*/ 	.byte	0x06
	.zero		1


	//   ....[35]....
        /*0b98*/ 	.word	0x000086f0
        /*0b9c*/ 	.word	0x000000ff
        /*0ba0*/ 	.word	0x00028850
        /*0ba4*/ 	.short	0x010a
        /*0ba6*/ 	.byte	0x06
	.zero		1


	//   ....[36]....
        /*0ba8*/ 	.word	0x00008af0
        /*0bac*/ 	.word	0x000000ff
        /*0bb0*/ 	.word	0x00000000
        /*0bb4*/ 	.short	0x0101
        /*0bb6*/ 	.byte	0x06
	.zero		1


	//   ....[37]....
        /*0bb8*/ 	.word	0x00009ca0
        /*0bbc*/ 	.word	0x000000ff
        /*0bc0*/ 	.word	0x00000000
        /*0bc4*/ 	.short	0x0101
        /*0bc6*/ 	.byte	0x06
	.zero		1


	//   ....[38]....
        /*0bc8*/ 	.word	0x0000a3a0
        /*0bcc*/ 	.word	0x000000ff
        /*0bd0*/ 	.word	0x00028830
        /*0bd4*/ 	.short	0x010a
        /*0bd6*/ 	.byte	0x06
	.zero		1


	//   ....[39]....
        /*0bd8*/ 	.word	0x0000a3e0
        /*0bdc*/ 	.word	0x000000ff
        /*0be0*/ 	.word	0x00028830
        /*0be4*/ 	.short	0x010a
        /*0be6*/ 	.byte	0x06
	.zero		1


	//   ....[40]....
        /*0be8*/ 	.word	0x0000a700
        /*0bec*/ 	.word	0x000000ff
        /*0bf0*/ 	.word	0x00028850
        /*0bf4*/ 	.short	0x010a
        /*0bf6*/ 	.byte	0x06
	.zero		1


	//   ....[41]....
        /*0bf8*/ 	.word	0x0000a740
        /*0bfc*/ 	.word	0x000000ff
        /*0c00*/ 	.word	0x00028850
        /*0c04*/ 	.short	0x010a
        /*0c06*/ 	.byte	0x06
	.zero		1


	//   ....[42]....
        /*0c08*/ 	.word	0x0000ab60
        /*0c0c*/ 	.word	0x000000ff
        /*0c10*/ 	.word	0x00000000
        /*0c14*/ 	.short	0x0101
        /*0c16*/ 	.byte	0x06
	.zero		1


	//   ....[43]....
        /*0c18*/ 	.word	0x0000ce00
        /*0c1c*/ 	.word	0x000000ff
        /*0c20*/ 	.word	0x00000000
        /*0c24*/ 	.short	0x0101
        /*0c26*/ 	.byte	0x06
	.zero		1


	//   ....[44]....
        /*0c28*/ 	.word	0x0000d400
        /*0c2c*/ 	.word	0x000000ff
        /*0c30*/ 	.word	0x00028850
        /*0c34*/ 	.short	0x010a
        /*0c36*/ 	.byte	0x05
	.zero		1


	//   ....[45]....
        /*0c38*/ 	.word	0x0000d440
        /*0c3c*/ 	.word	0x000000ff
        /*0c40*/ 	.word	0x00028850
        /*0c44*/ 	.short	0x010a
        /*0c46*/ 	.byte	0x05
	.zero		1


	//   ....[46]....
        /*0c48*/ 	.word	0x0000d9b0
        /*0c4c*/ 	.word	0x000000ff
        /*0c50*/ 	.word	0x00000000
        /*0c54*/ 	.short	0x0101
        /*0c56*/ 	.byte	0x04
	.zero		1


	//   ....[47]....
        /*0c58*/ 	.word	0x0000ef50
        /*0c5c*/ 	.word	0x00000000
        /*0c60*/ 	.word	0x00000000
        /*0c64*/ 	.short	0x0101
        /*0c66*/ 	.byte	0x3f
	.zero		1


	//   ....[48]....
        /*0c68*/ 	.word	0x00011df0
        /*0c6c*/ 	.word	0x00000007
        /*0c70*/ 	.word	0x00028840
        /*0c74*/ 	.short	0x010a
        /*0c76*/ 	.byte	0x3f
	.zero		1


	//   ....[49]....
        /*0c78*/ 	.word	0x00012570
        /*0c7c*/ 	.word	0x00000007
        /*0c80*/ 	.word	0x00028830
        /*0c84*/ 	.short	0x0107
        /*0c86*/ 	.byte	0x3f
	.zero		1


	//   ....[50]....
        /*0c88*/ 	.word	0x00012640
        /*0c8c*/ 	.word	0x00000007
        /*0c90*/ 	.word	0x00028830
        /*0c94*/ 	.short	0x0101
        /*0c96*/ 	.byte	0x3f
	.zero		1


	//   ....[51]....
        /*0c98*/ 	.word	0x00013140
        /*0c9c*/ 	.word	0x00000016
        /*0ca0*/ 	.word	0x00028800
        /*0ca4*/ 	.short	0x0107
        /*0ca6*/ 	.byte	0x3f
	.zero		1


	//   ....[52]....
        /*0ca8*/ 	.word	0x00013250
        /*0cac*/ 	.word	0x00000016
        /*0cb0*/ 	.word	0x00028800
        /*0cb4*/ 	.short	0x0101
        /*0cb6*/ 	.byte	0x3f
	.zero		1


	//   ....[53]....
        /*0cb8*/ 	.word	0x00013270
        /*0cbc*/ 	.word	0x00000016
        /*0cc0*/ 	.word	0x00028820
        /*0cc4*/ 	.short	0x010a
        /*0cc6*/ 	.byte	0x3f
	.zero		1


	//   ....[54]....
        /*0cc8*/ 	.word	0x00013600
        /*0ccc*/ 	.word	0x00000006
        /*0cd0*/ 	.word	0x00028840
        /*0cd4*/ 	.short	0x010a
        /*0cd6*/ 	.byte	0x3f
	.zero		1


	//   ....[55]....
        /*0cd8*/ 	.word	0x00013b20
        /*0cdc*/ 	.word	0x00000006
        /*0ce0*/ 	.word	0x00028830
        /*0ce4*/ 	.short	0x0107
        /*0ce6*/ 	.byte	0x3f
	.zero		1


	//   ....[56]....
        /*0ce8*/ 	.word	0x00013be0
        /*0cec*/ 	.word	0x00000006
        /*0cf0*/ 	.word	0x00028830
        /*0cf4*/ 	.short	0x0101
        /*0cf6*/ 	.byte	0x3f
	.zero		1


	//   ....[57]....
        /*0cf8*/ 	.word	0x00013c40
        /*0cfc*/ 	.word	0x00000006
        /*0d00*/ 	.word	0x00028860
        /*0d04*/ 	.short	0x010a
        /*0d06*/ 	.byte	0x3f
	.zero		1


	//   ....[58]....
        /*0d08*/ 	.word	0x000141d0
        /*0d0c*/ 	.word	0x00000006
        /*0d10*/ 	.word	0x00028850
        /*0d14*/ 	.short	0x0107
        /*0d16*/ 	.byte	0x3f
	.zero		1


	//   ....[59]....
        /*0d18*/ 	.word	0x00014330
        /*0d1c*/ 	.word	0x00000006
        /*0d20*/ 	.word	0x00028850
        /*0d24*/ 	.short	0x0101
        /*0d26*/ 	.byte	0x3f
	.zero		1


	//   ....[60]....
        /*0d28*/ 	.word	0x00014540
        /*0d2c*/ 	.word	0x00000000
        /*0d30*/ 	.word	0x00028860
        /*0d34*/ 	.short	0x010a
        /*0d36*/ 	.byte	0x3f
	.zero		1


	//   ....[61]....
        /*0d38*/ 	.word	0x00014a70
        /*0d3c*/ 	.word	0x00000000
        /*0d40*/ 	.word	0x00028850
        /*0d44*/ 	.short	0x0107
        /*0d46*/ 	.byte	0x3f
	.zero		1


	//   ....[62]....
        /*0d48*/ 	.word	0x00014b30
        /*0d4c*/ 	.word	0x00000000
        /*0d50*/ 	.word	0x00028850
        /*0d54*/ 	.short	0x0101
        /*0d56*/ 	.byte	0x3f
	.zero		1


	//   ....[63]....
        /*0d58*/ 	.word	0x00015860
        /*0d5c*/ 	.word	0x00000007
        /*0d60*/ 	.word	0x00028820
        /*0d64*/ 	.short	0x010a
        /*0d66*/ 	.byte	0x3f
	.zero		1


	//   ....[64]....
        /*0d68*/ 	.word	0x000159e0
        /*0d6c*/ 	.word	0x00000005
        /*0d70*/ 	.word	0x00028840
        /*0d74*/ 	.short	0x010a
        /*0d76*/ 	.byte	0x3f
	.zero		1


	//   ....[65]....
        /*0d78*/ 	.word	0x00015a80
        /*0d7c*/ 	.word	0x00000003
        /*0d80*/ 	.word	0x00028840
        /*0d84*/ 	.short	0x010a
        /*0d86*/ 	.byte	0x3f
	.zero		1


	//   ....[66]....
        /*0d88*/ 	.word	0x00015ac0
        /*0d8c*/ 	.word	0x00000005
        /*0d90*/ 	.word	0x00028860
        /*0d94*/ 	.short	0x010a
        /*0d96*/ 	.byte	0x3f
	.zero		1


	//   ....[67]....
        /*0d98*/ 	.word	0x00015b00
        /*0d9c*/ 	.word	0x00000003
        /*0da0*/ 	.word	0x00028860
        /*0da4*/ 	.short	0x010a
        /*0da6*/ 	.byte	0x3f
	.zero		1


	//   ....[68]....
        /*0da8*/ 	.word	0x00015b70
        /*0dac*/ 	.word	0x00000003
        /*0db0*/ 	.word	0x00028800
        /*0db4*/ 	.short	0x010a
        /*0db6*/ 	.byte	0x3f
	.zero		1


	//   ....[69]....
        /*0db8*/ 	.word	0x00015bc0
        /*0dbc*/ 	.word	0x00000003
        /*0dc0*/ 	.word	0x00028830
        /*0dc4*/ 	.short	0x010a
        /*0dc6*/ 	.byte	0x3f
	.zero		1


	//   ....[70]....
        /*0dc8*/ 	.word	0x00015c20
        /*0dcc*/ 	.word	0x00000005
        /*0dd0*/ 	.word	0x00028830
        /*0dd4*/ 	.short	0x010a
        /*0dd6*/ 	.byte	0x3f
	.zero		1


	//   ....[71]....
        /*0dd8*/ 	.word	0x00015c80
        /*0ddc*/ 	.word	0x00000005
        /*0de0*/ 	.word	0x00028850
        /*0de4*/ 	.short	0x010a
        /*0de6*/ 	.byte	0x3f
	.zero		1


	//   ....[72]....
        /*0de8*/ 	.word	0x00015ce0
        /*0dec*/ 	.word	0x00000005
        /*0df0*/ 	.word	0x00028830
        /*0df4*/ 	.short	0x010a
        /*0df6*/ 	.byte	0x3f
	.zero		1


	//   ....[73]....
        /*0df8*/ 	.word	0x00015d40
        /*0dfc*/ 	.word	0x00000005
        /*0e00*/ 	.word	0x00028850
        /*0e04*/ 	.short	0x010a
        /*0e06*/ 	.byte	0x3f
	.zero		1


	//   ....[74]....
        /*0e08*/ 	.word	0x00015da0
        /*0e0c*/ 	.word	0x00000005
        /*0e10*/ 	.word	0x00028830
        /*0e14*/ 	.short	0x010a
        /*0e16*/ 	.byte	0x3f
	.zero		1


	//   ....[75]....
        /*0e18*/ 	.word	0x00015e00
        /*0e1c*/ 	.word	0x00000005
        /*0e20*/ 	.word	0x00028850
        /*0e24*/ 	.short	0x010a
        /*0e26*/ 	.byte	0x3f
	.zero		1


	//   ....[76]....
        /*0e28*/ 	.word	0x00015e60
        /*0e2c*/ 	.word	0x00000007
        /*0e30*/ 	.word	0x00028850
        /*0e34*/ 	.short	0x010a
        /*0e36*/ 	.byte	0x3f
	.zero		1


	//   ....[77]....
        /*0e38*/ 	.word	0x00015f80
        /*0e3c*/ 	.word	0x00000007
        /*0e40*/ 	.word	0x00028840
        /*0e44*/ 	.short	0x010a
        /*0e46*/ 	.byte	0x3f
	.zero		1


	//   ....[78]....
        /*0e48*/ 	.word	0x00017500
        /*0e4c*/ 	.word	0x00000016
        /*0e50*/ 	.word	0x00028820
        /*0e54*/ 	.short	0x010a
        /*0e56*/ 	.byte	0x3f
	.zero		1


	//   ....[79]....
        /*0e58*/ 	.word	0x00017550
        /*0e5c*/ 	.word	0x00000006
        /*0e60*/ 	.word	0x00028840
        /*0e64*/ 	.short	0x010a
        /*0e66*/ 	.byte	0x3f
	.zero		1


	//   ....[80]....
        /*0e68*/ 	.word	0x00017ed0
        /*0e6c*/ 	.word	0x00000006
        /*0e70*/ 	.word	0x00028860
        /*0e74*/ 	.short	0x010a
        /*0e76*/ 	.byte	0x3f
	.zero		1


	//   ....[81]....
        /*0e78*/ 	.word	0x00018940
        /*0e7c*/ 	.word	0x00000000
        /*0e80*/ 	.word	0x00028860
        /*0e84*/ 	.short	0x010a
        /*0e86*/ 	.byte	0x3f
	.zero		1


	//   ....[82]....
        /*0e88*/ 	.word	0x00019cb0
        /*0e8c*/ 	.word	0x00000007
        /*0e90*/ 	.word	0x00028820
        /*0e94*/ 	.short	0x010a
        /*0e96*/ 	.byte	0x3f
	.zero		1


	//   ....[83]....
        /*0e98*/ 	.word	0x00019e50
        /*0e9c*/ 	.word	0x00000005
        /*0ea0*/ 	.word	0x00028840
        /*0ea4*/ 	.short	0x010a
        /*0ea6*/ 	.byte	0x3f
	.zero		1


	//   ....[84]....
        /*0ea8*/ 	.word	0x00019ea0
        /*0eac*/ 	.word	0x00000003
        /*0eb0*/ 	.word	0x00028840
        /*0eb4*/ 	.short	0x010a
        /*0eb6*/ 	.byte	0x3f
	.zero		1


	//   ....[85]....
        /*0eb8*/ 	.word	0x00019ef0
        /*0ebc*/ 	.word	0x00000005
        /*0ec0*/ 	.word	0x00028860
        /*0ec4*/ 	.short	0x010a
        /*0ec6*/ 	.byte	0x3f
	.zero		1


	//----- nvinfo : EIATTR_NUM_MBARRIERS
	.align		4
.L_969:
        /*0ec8*/ 	.byte	0x03, 0x38
        /*0eca*/ 	.short	0x0016


	//----- nvinfo : EIATTR_EXIT_INSTR_OFFSETS
	.align		4
        /*0ecc*/ 	.byte	0x04, 0x1c
        /*0ece*/ 	.short	(.L_971 - .L_970)


	//   ....[0]....
.L_970:
        /*0ed0*/ 	.word	0x000009b0


	//   ....[1]....
        /*0ed4*/ 	.word	0x0000fec0


	//   ....[2]....
        /*0ed8*/ 	.word	0x00015b50


	//----- nvinfo : EIATTR_MAX_THREADS
	.align		4
.L_971:
        /*0edc*/ 	.byte	0x04, 0x05
        /*0ede*/ 	.short	(.L_973 - .L_972)
.L_972:
        /*0ee0*/ 	.word	0x00000180
        /*0ee4*/ 	.word	0x00000001
        /*0ee8*/ 	.word	0x00000001


	//----- nvinfo : EIATTR_CRS_STACK_SIZE
	.align		4
.L_973:
        /*0eec*/ 	.byte	0x04, 0x1e
        /*0eee*/ 	.short	(.L_975 - .L_974)
.L_974:
        /*0ef0*/ 	.word	0x00000000


	//----- nvinfo : EIATTR_CBANK_PARAM_SIZE
	.align		4
.L_975:
        /*0ef4*/ 	.byte	0x03, 0x19
        /*0ef6*/ 	.short	0x0af0


	//----- nvinfo : EIATTR_PARAM_CBANK
	.align		4
        /*0ef8*/ 	.byte	0x04, 0x0a
        /*0efa*/ 	.short	(.L_977 - .L_976)
	.align		4
.L_976:
        /*0efc*/ 	.word	index@(.nv.constant0._ZN7cutlass13device_kernelIN5flash11enable_sm90INS1_16FlashAttnFwdSm90INS1_25CollectiveMainloopFwdSm90ILi2EN4cute5tupleIJNS5_1CILi1EEES8_S8_EEENS6_IJNS7_ILi128EEESA_SA_EEELi128ENS_6half_tEfNS_4arch4Sm90ELb0ELb1ELb0ELb1ELb1ELb0ELb0ELb1ELb1ELb1ELb0ELb0EEENS1_21CollectiveEpilogueFwdISB_S9_SC_SE_Li256ELb1ELb1ELb0ELb0EEENS1_36VarlenDynamicPersistentTileSchedulerILi128ELi128ELi256ELi128ELb0ELb1ELb1ELb1ELb0ELb1EEEEEEEEEvNT_6ParamsE)
        /*0f00*/ 	.short	0x0210
        /*0f02*/ 	.short	0x0af0


	//----- nvinfo : EIATTR_SW_WAR
	.align		4
.L_977:
        /*0f04*/ 	.byte	0x04, 0x36
        /*0f06*/ 	.short	(.L_979 - .L_978)
.L_978:
        /*0f08*/ 	.word	0x00000008
.L_979:


//--------------------- .nv.info._ZN7cutlass13device_kernelIN5flash11enable_sm90INS1_16FlashAttnFwdSm90INS1_25CollectiveMainloopFwdSm90ILi2EN4cute5tupleIJNS5_1CILi1EEES8_S8_EEENS6_IJNS7_ILi128EEESA_SA_EEELi128ENS_6half_tEfNS_4arch4Sm90ELb0ELb1ELb0ELb1ELb1ELb1ELb0ELb1ELb1ELb1ELb0ELb0EEENS1_21CollectiveEpilogueFwdISB_S9_SC_SE_Li256ELb1ELb1ELb0ELb0EEENS1_36VarlenDynamicPersistentTileSchedulerILi128ELi128ELi256ELi128ELb0ELb1ELb1ELb1ELb0ELb1EEEEEEEEEvNT_6ParamsE --------------------------
	.section	.nv.info._ZN7cutlass13device_kernelIN5flash11enable_sm90INS1_16FlashAttnFwdSm90INS1_25CollectiveMainloopFwdSm90ILi2EN4cute5tupleIJNS5_1CILi1EEES8_S8_EEENS6_IJNS7_ILi128EEESA_SA_EEELi128ENS_6half_tEfNS_4arch4Sm90ELb0ELb1ELb0ELb1ELb1ELb1ELb0ELb1ELb1ELb1ELb0ELb0EEENS1_21CollectiveEpilogueFwdISB_S9_SC_SE_Li256ELb1ELb1ELb0ELb0EEENS1_36VarlenDynamicPersistentTileSchedulerILi128ELi128ELi256ELi128ELb0ELb1ELb1ELb1ELb0ELb1EEEEEEEEEvNT_6ParamsE,"",@"SHT_CUDA_INFO"
	.sectionflags	@""
	.align	4


	//----- nvinfo : EIATTR_CUDA_API_VERSION
	.align		4
        /*0000*/ 	.byte	0x04, 0x37
        /*0002*/ 	.short	(.L_981 - .L_980)
.L_980:
        /*0004*/ 	.word	0x00000082


	//----- nvinfo : EIATTR_KPARAM_INFO
	.align		4
.L_981:
        /*0008*/ 	.byte	0x04, 0x17
        /*000a*/ 	.short	(.L_983 - .L_982)
.L_982:
        /*000c*/ 	.word	0x00000000
        /*0010*/ 	.short	0x0000
        /*0012*/ 	.short	0x0070
        /*0014*/ 	.byte	0x00, 0xf0, 0x01, 0x2a


	//----- nvinfo : EIATTR_SPARSE_MMA_MASK
	.align		4
.L_983:
        /*0018*/ 	.byte	0x03, 0x50
        /*001a*/ 	.short	0x0000


	//----- nvinfo : EIATTR_MAXREG_COUNT
	.align		4
        /*001c*/ 	.byte	0x03, 0x1b
        /*001e*/ 	.short	0x00a8


	//----- nvinfo : EIATTR_NUM_BARRIERS
	.align		4
        /*0020*/ 	.byte	0x02, 0x4c
        /*0022*/ 	.byte	0x10
	.zero		1


	//----- nvinfo : EIATTR_EXTERNS
	.align		4
        /*0024*/ 	.byte	0x04, 0x0f
        /*0026*/ 	.short	(.L_985 - .L_984)


	//   ....[0]....
	.align		4
.L_984:
        /*0028*/ 	.word	index@(__assertfail)


	//----- nvinfo : EIATTR_ANNOTATIONS
	.align		4
.L_985:
        /*002c*/ 	.byte	0x04, 0x55
        /*002e*/ 	.short	(.L_987 - .L_986)


	//   ....[0]....
.L_986:
        /* <DEDUP_REMOVED lines=15> */


	//----- nvinfo : EIATTR_MERCURY_ISA_VERSION
	.align		4
.L_987:
        /*0110*/ 	.byte	0x03, 0x5f
        /*0112*/ 	.short	0x0101


	//----- nvinfo : EIATTR_UNUSED_LOAD_BYTE_OFFSET
	.align		4
        /*0114*/ 	.byte	0x04, 0x44
        /*0116*/ 	.short	(.L_989 - .L_988)


	//   ....[0]....
.L_988:
        /*0118*/ 	.word	0x00000a60
        /*011c*/ 	.word	0x0000fff0


	//   ....[1]....
        /*0120*/ 	.word	0x0001a6e0
        /*0124*/ 	.word	0x0000fff0


	//----- nvinfo : EIATTR_INT_WARP_WIDE_INSTR_OFFSETS
	.align		4
.L_989:
        /*0128*/ 	.byte	0x04, 0x31
        /*012a*/ 	.short	(.L_991 - .L_990)


	//   ....[0]....
.L_990:
        /*012c*/ 	.word	0x00000130


	//   ....[1]....
        /*0130*/ 	.word	0x00000170


	//   ....[2]....
        /*0134*/ 	.word	0x000001e0


	//   ....[3]....
        /*0138*/ 	.word	0x0001f2d0


	//   ....[4]....
        /*013c*/ 	.word	0x0001f360


	//   ....[5]....
        /*0140*/ 	.word	0x000222a0


	//   ....[6]....
        /*0144*/ 	.word	0x00022330


	//----- nvinfo : EIATTR_COOP_GROUP_MASK_REGIDS
	.align		4
.L_991:
        /*0148*/ 	.byte	0x04, 0x29
        /*014a*/ 	.short	(.L_993 - .L_992)


	//   ....[0]....
.L_992:
        /*014c*/ 	.word	0xffffffff


	//   ....[1]....
        /*0150*/ 	.word	0xffffffff


	//   ....[2]....
        /*0154*/ 	.word	0xffffffff


	//   ....[3]....
        /*0158*/ 	.word	0xffffffff


	//   ....[4]....
        /*015c*/ 	.word	0xffffffff


	//   ....[5]....
        /*0160*/ 	.word	0xffffffff


	//   ....[6]....
        /*0164*/ 	.word	0xffffffff


	//   ....[7]....
        /*0168*/ 	.word	0xffffffff


	//   ....[8]....
        /*016c*/ 	.word	0xffffffff


	//   ....[9]....
        /*0170*/ 	.word	0xffffffff


	//   ....[10]....
        /*0174*/ 	.word	0xffffffff


	//   ....[11]....
        /*0178*/ 	.word	0xffffffff


	//   ....[12]....
        /*017c*/ 	.word	0xffffffff


	//   ....[13]....
        /*0180*/ 	.word	0xffffffff


	//   ....[14]....
        /*0184*/ 	.word	0xffffffff


	//   ....[15]....
        /*0188*/ 	.word	0xffffffff


	//   ....[16]....
        /*018c*/ 	.word	0xffffffff


	//   ....[17]....
        /*0190*/ 	.word	0xffffffff


	//   ....[18]....
        /*0194*/ 	.word	0xffffffff


	//   ....[19]....
        /*0198*/ 	.word	0xffffffff


	//   ....[20]....
        /*019c*/ 	.word	0xffffffff


	//   ....[21]....
        /*01a0*/ 	.word	0xffffffff


	//   ....[22]....
        /*01a4*/ 	.word	0xffffffff


	//   ....[23]....
        /*01a8*/ 	.word	0xffffffff


	//   ....[24]....
        /*01ac*/ 	.word	0xffffffff


	//   ....[25]....
        /*01b0*/ 	.word	0xffffffff


	//   ....[26]....
        /*01b4*/ 	.word	0xffffffff


	//   ....[27]....
        /*01b8*/ 	.word	0xffffffff


	//   ....[28]....
        /*01bc*/ 	.word	0xffffffff


	//   ....[29]....
        /*01c0*/ 	.word	0xffffffff


	//   ....[30]....
        /*01c4*/ 	.word	0xffffffff


	//   ....[31]....
        /*01c8*/ 	.word	0xffffffff


	//   ....[32]....
        /*01cc*/ 	.word	0xffffffff


	//   ....[33]....
        /*01d0*/ 	.word	0xffffffff


	//   ....[34]....
        /*01d4*/ 	.word	0xffffffff


	//   ....[35]....
        /*01d8*/ 	.word	0xffffffff


	//   ....[36]....
        /*01dc*/ 	.word	0xffffffff


	//   ....[37]....
        /*01e0*/ 	.word	0xffffffff


	//   ....[38]....
        /*01e4*/ 	.word	0xffffffff


	//   ....[39]....
        /*01e8*/ 	.word	0xffffffff


	//   ....[40]....
        /*01ec*/ 	.word	0xffffffff


	//   ....[41]....
        /*01f0*/ 	.word	0xffffffff


	//   ....[42]....
        /*01f4*/ 	.word	0xffffffff


	//   ....[43]....
        /*01f8*/ 	.word	0xffffffff


	//   ....[44]....
        /*01fc*/ 	.word	0xffffffff


	//   ....[45]....
        /*0200*/ 	.word	0xffffffff


	//   ....[46]....
        /*0204*/ 	.word	0xffffffff


	//   ....[47]....
        /*0208*/ 	.word	0xffffffff


	//   ....[48]....
        /*020c*/ 	.word	0xffffffff


	//   ....[49]....
        /*0210*/ 	.word	0xffffffff


	//   ....[50]....
        /*0214*/ 	.word	0xffffffff


	//   ....[51]....
        /*0218*/ 	.word	0xffffffff


	//   ....[52]....
        /*021c*/ 	.word	0xffffffff


	//   ....[53]....
        /*0220*/ 	.word	0xffffffff


	//   ....[54]....
        /*0224*/ 	.word	0xffffffff


	//   ....[55]....
        /*0228*/ 	.word	0xffffffff


	//   ....[56]....
        /*022c*/ 	.word	0xffffffff


	//   ....[57]....
        /*0230*/ 	.word	0xffffffff


	//   ....[58]....
        /*0234*/ 	.word	0xffffffff


	//   ....[59]....
        /*0238*/ 	.word	0xffffffff


	//   ....[60]....
        /*023c*/ 	.word	0xffffffff


	//   ....[61]....
        /*0240*/ 	.word	0xffffffff


	//   ....[62]....
        /*0244*/ 	.word	0xffffffff


	//   ....[63]....
        /*0248*/ 	.word	0xffffffff


	//   ....[64]....
        /*024c*/ 	.word	0xffffffff


	//   ....[65]....
        /*0250*/ 	.word	0xffffffff


	//   ....[66]....
        /*0254*/ 	.word	0xffffffff


	//   ....[67]....
        /*0258*/ 	.word	0xffffffff


	//   ....[68]....
        /*025c*/ 	.word	0xffffffff


	//   ....[69]....
        /*0260*/ 	.word	0xffffffff


	//   ....[70]....
        /*0264*/ 	.word	0xffffffff


	//   ....[71]....
        /*0268*/ 	.word	0xffffffff


	//   ....[72]....
        /*026c*/ 	.word	0xffffffff


	//   ....[73]....
        /*0270*/ 	.word	0xffffffff


	//   ....[74]....
        /*0274*/ 	.word	0xffffffff


	//   ....[75]....
        /*0278*/ 	.word	0xffffffff


	//   ....[76]....
        /*027c*/ 	.word	0xffffffff


	//   ....[77]....
        /*0280*/ 	.word	0xffffffff


	//   ....[78]....
        /*0284*/ 	.word	0xffffffff


	//   ....[79]....
        /*0288*/ 	.word	0xffffffff


	//   ....[80]....
        /*028c*/ 	.word	0xffffffff


	//   ....[81]....
        /*0290*/ 	.word	0xffffffff


	//   ....[82]....
        /*0294*/ 	.word	0xffffffff


	//   ....[83]....
        /*0298*/ 	.word	0xffffffff


	//   ....[84]....
        /*029c*/ 	.word	0xffffffff


	//   ....[85]....
        /*02a0*/ 	.word	0xffffffff


	//   ....[86]....
        /*02a4*/ 	.word	0xffffffff


	//   ....[87]....
        /*02a8*/ 	.word	0xffffffff


	//   ....[88]....
        /*02ac*/ 	.word	0xffffffff


	//   ....[89]....
        /*02b0*/ 	.word	0xffffffff


	//   ....[90]....
        /*02b4*/ 	.word	0xffffffff


	//   ....[91]....
        /*02b8*/ 	.word	0xffffffff


	//   ....[92]....
        /*02bc*/ 	.word	0xffffffff


	//   ....[93]....
        /*02c0*/ 	.word	0xffffffff


	//   ....[94]....
        /*02c4*/ 	.word	0xffffffff


	//   ....[95]....
        /*02c8*/ 	.word	0xffffffff


	//   ....[96]....
        /*02cc*/ 	.word	0xffffffff


	//   ....[97]....
        /*02d0*/ 	.word	0xffffffff


	//   ....[98]....
        /*02d4*/ 	.word	0xffffffff


	//   ....[99]....
        /*02d8*/ 	.word	0xffffffff


	//   ....[100]....
        /*02dc*/ 	.word	0xffffffff


	//   ....[101]....
        /*02e0*/ 	.word	0xffffffff


	//   ....[102]....
        /*02e4*/ 	.word	0xffffffff


	//   ....[103]....
        /*02e8*/ 	.word	0xffffffff


	//   ....[104]....
        /*02ec*/ 	.word	0xffffffff


	//   ....[105]....
        /*02f0*/ 	.word	0xffffffff


	//   ....[106]....
        /*02f4*/ 	.word	0xffffffff


	//   ....[107]....
        /*02f8*/ 	.word	0xffffffff


	//   ....[108]....
        /*02fc*/ 	.word	0xffffffff


	//   ....[109]....
        /*0300*/ 	.word	0xffffffff


	//   ....[110]....
        /*0304*/ 	.word	0xffffffff


	//   ....[111]....
        /*0308*/ 	.word	0xffffffff


	//   ....[112]....
        /*030c*/ 	.word	0xffffffff


	//   ....[113]....
        /*0310*/ 	.word	0xffffffff


	//   ....[114]....
        /*0314*/ 	.word	0xffffffff


	//   ....[115]....
        /*0318*/ 	.word	0xffffffff


	//   ....[116]....
        /*031c*/ 	.word	0xffffffff


	//   ....[117]....
        /*0320*/ 	.word	0xffffffff


	//   ....[118]....
        /*0324*/ 	.word	0xffffffff


	//   ....[119]....
        /*0328*/ 	.word	0xffffffff


	//   ....[120]....
        /*032c*/ 	.word	0xffffffff


	//   ....[121]....
        /*0330*/ 	.word	0xffffffff


	//   ....[122]....
        /*0334*/ 	.word	0xffffffff


	//   ....[123]....
        /*0338*/ 	.word	0xffffffff


	//   ....[124]....
        /*033c*/ 	.word	0xffffffff


	//   ....[125]....
        /*0340*/ 	.word	0xffffffff


	//   ....[126]....
        /*0344*/ 	.word	0xffffffff


	//   ....[127]....
        /*0348*/ 	.word	0xffffffff


	//   ....[128]....
        /*034c*/ 	.word	0xffffffff


	//   ....[129]....
        /*0350*/ 	.word	0xffffffff


	//   ....[130]....
        /*0354*/ 	.word	0xffffffff


	//   ....[131]....
        /*0358*/ 	.word	0xffffffff


	//   ....[132]....
        /*035c*/ 	.word	0xffffffff


	//   ....[133]....
        /*0360*/ 	.word	0xffffffff


	//   ....[134]....
        /*0364*/ 	.word	0xffffffff


	//   ....[135]....
        /*0368*/ 	.word	0xffffffff


	//   ....[136]....
        /*036c*/ 	.word	0xffffffff


	//   ....[137]....
        /*0370*/ 	.word	0xffffffff


	//   ....[138]....
        /*0374*/ 	.word	0xffffffff


	//   ....[139]....
        /*0378*/ 	.word	0xffffffff


	//   ....[140]....
        /*037c*/ 	.word	0xffffffff


	//   ....[141]....
        /*0380*/ 	.word	0xffffffff


	//   ....[142]....
        /*0384*/ 	.word	0xffffffff


	//   ....[143]....
        /*0388*/ 	.word	0xffffffff


	//   ....[144]....
        /*038c*/ 	.word	0xffffffff


	//   ....[145]....
        /*0390*/ 	.word	0xffffffff


	//   ....[146]....
        /*0394*/ 	.word	0xffffffff


	//   ....[147]....
        /*0398*/ 	.word	0xffffffff


	//   ....[148]....
        /*039c*/ 	.word	0xffffffff


	//   ....[149]....
        /*03a0*/ 	.word	0xffffffff


	//   ....[150]....
        /*03a4*/ 	.word	0xffffffff


	//   ....[151]....
        /*03a8*/ 	.word	0xffffffff


	//   ....[152]....
        /*03ac*/ 	.word	0xffffffff


	//   ....[153]....
        /*03b0*/ 	.word	0xffffffff


	//   ....[154]....
        /*03b4*/ 	.word	0xffffffff


	//   ....[155]....
        /*03b8*/ 	.word	0xffffffff


	//   ....[156]....
        /*03bc*/ 	.word	0xffffffff


	//   ....[157]....
        /*03c0*/ 	.word	0xffffffff


	//   ....[158]....
        /*03c4*/ 	.word	0xffffffff


	//   ....[159]....
        /*03c8*/ 	.word	0xffffffff


	//   ....[160]....
        /*03cc*/ 	.word	0xffffffff


	//   ....[161]....
        /*03d0*/ 	.word	0xffffffff


	//   ....[162]....
        /*03d4*/ 	.word	0xffffffff


	//   ....[163]....
        /*03d8*/ 	.word	0xffffffff


	//   ....[164]....
        /*03dc*/ 	.word	0xffffffff


	//   ....[165]....
        /*03e0*/ 	.word	0xffffffff


	//   ....[166]....
        /*03e4*/ 	.word	0xffffffff


	//   ....[167]....
        /*03e8*/ 	.word	0xffffffff


	//   ....[168]....
        /*03ec*/ 	.word	0xffffffff


	//   ....[169]....
        /*03f0*/ 	.word	0xffffffff


	//   ....[170]....
        /*03f4*/ 	.word	0xffffffff


	//   ....[171]....
        /*03f8*/ 	.word	0xffffffff


	//   ....[172]....
        /*03fc*/ 	.word	0xffffffff


	//   ....[173]....
        /*0400*/ 	.word	0xffffffff


	//   ....[174]....
        /*0404*/ 	.word	0xffffffff


	//   ....[175]....
        /*0408*/ 	.word	0xffffffff


	//   ....[176]....
        /*040c*/ 	.word	0xffffffff


	//   ....[177]....
        /*0410*/ 	.word	0xffffffff


	//   ....[178]....
        /*0414*/ 	.word	0xffffffff


	//   ....[179]....
        /*0418*/ 	.word	0xffffffff


	//   ....[180]....
        /*041c*/ 	.word	0xffffffff


	//   ....[181]....
        /*0420*/ 	.word	0xffffffff


	//   ....[182]....
        /*0424*/ 	.word	0xffffffff


	//   ....[183]....
        /*0428*/ 	.word	0xffffffff


	//   ....[184]....
        /*042c*/ 	.word	0xffffffff


	//   ....[185]....
        /*0430*/ 	.word	0xffffffff


	//   ....[186]....
        /*0434*/ 	.word	0xffffffff


	//   ....[187]....
        /*0438*/ 	.word	0xffffffff


	//   ....[188]....
        /*043c*/ 	.word	0xffffffff


	//   ....[189]....
        /*0440*/ 	.word	0xffffffff


	//   ....[190]....
        /*0444*/ 	.word	0xffffffff


	//   ....[191]....
        /*0448*/ 	.word	0xffffffff


	//   ....[192]....
        /*044c*/ 	.word	0xffffffff


	//   ....[193]....
        /*0450*/ 	.word	0xffffffff


	//   ....[194]....
        /*0454*/ 	.word	0xffffffff


	//   ....[195]....
        /*0458*/ 	.word	0xffffffff


	//   ....[196]....
        /*045c*/ 	.word	0xffffffff


	//   ....[197]....
        /*0460*/ 	.word	0xffffffff


	//   ....[198]....
        /*0464*/ 	.word	0xffffffff


	//   ....[199]....
        /*0468*/ 	.word	0xffffffff


	//   ....[200]....
        /*046c*/ 	.word	0xffffffff


	//   ....[201]....
        /*0470*/ 	.word	0xffffffff


	//   ....[202]....
        /*0474*/ 	.word	0xffffffff


	//   ....[203]....
        /*0478*/ 	.word	0xffffffff


	//   ....[204]....
        /*047c*/ 	.word	0xffffffff


	//   ....[205]....
        /*0480*/ 	.word	0xffffffff


	//   ....[206]....
        /*0484*/ 	.word	0xffffffff


	//   ....[207]....
        /*0488*/ 	.word	0xffffffff


	//   ....[208]....
        /*048c*/ 	.word	0xffffffff


	//   ....[209]....
        /*0490*/ 	.word	0xffffffff


	//   ....[210]....
        /*0494*/ 	.word	0xffffffff


	//   ....[211]....
        /*0498*/ 	.word	0xffffffff


	//   ....[212]....
        /*049c*/ 	.word	0xffffffff


	//   ....[213]....
        /*04a0*/ 	.word	0xffffffff


	//   ....[214]....
        /*04a4*/ 	.word	0xffffffff


	//   ....[215]....
        /*04a8*/ 	.word	0xffffffff


	//   ....[216]....
        /*04ac*/ 	.word	0xffffffff


	//   ....[217]....
        /*04b0*/ 	.word	0xffffffff


	//   ....[218]....
        /*04b4*/ 	.word	0xffffffff


	//   ....[219]....
        /*04b8*/ 	.word	0xffffffff


	//   ....[220]....
        /*04bc*/ 	.word	0xffffffff


	//   ....[221]....
        /*04c0*/ 	.word	0xffffffff


	//   ....[222]....
        /*04c4*/ 	.word	0xffffffff


	//   ....[223]....
        /*04c8*/ 	.word	0xffffffff


	//   ....[224]....
        /*04cc*/ 	.word	0xffffffff


	//   ....[225]....
        /*04d0*/ 	.word	0xffffffff


	//   ....[226]....
        /*04d4*/ 	.word	0xffffffff


	//   ....[227]....
        /*04d8*/ 	.word	0xffffffff


	//   ....[228]....
        /*04dc*/ 	.word	0xffffffff


	//   ....[229]....
        /*04e0*/ 	.word	0xffffffff


	//   ....[230]....
        /*04e4*/ 	.word	0xffffffff


	//   ....[231]....
        /*04e8*/ 	.word	0xffffffff


	//   ....[232]....
        /*04ec*/ 	.word	0xffffffff


	//   ....[233]....
        /*04f0*/ 	.word	0x0500000f


	//   ....[234]....
        /*04f4*/ 	.word	0x0500000f


	//   ....[235]....
        /*04f8*/ 	.word	0x0500000f


	//   ....[236]....
        /*04fc*/ 	.word	0x0500000f


	//   ....[237]....
        /*0500*/ 	.word	0x0500000f


	//   ....[238]....
        /*0504*/ 	.word	0x0500000f


	//   ....[239]....
        /*0508*/ 	.word	0x0500000f


	//   ....[240]....
        /*050c*/ 	.word	0x0500000f


	//   ....[241]....
        /*0510*/ 	.word	0x0500000f


	//   ....[242]....
        /*0514*/ 	.word	0x0500000f


	//   ....[243]....
        /*0518*/ 	.word	0x0500000f


	//   ....[244]....
        /*051c*/ 	.word	0x0500000f


	//   ....[245]....
        /*0520*/ 	.word	0x0500000f


	//   ....[246]....
        /*0524*/ 	.word	0x0500000f


	//   ....[247]....
        /*0528*/ 	.word	0x0500000f


	//   ....[248]....
        /*052c*/ 	.word	0x0500000f


	//   ....[249]....
        /*0530*/ 	.word	0x0500000f


	//   ....[250]....
        /*0534*/ 	.word	0x0500000f


	//   ....[251]....
        /*0538*/ 	.word	0x0500000f


	//   ....[252]....
        /*053c*/ 	.word	0x0500000f


	//   ....[253]....
        /*0540*/ 	.word	0x0500000f


	//   ....[254]....
        /*0544*/ 	.word	0x0500000f


	//   ....[255]....
        /*0548*/ 	.word	0x0500000f


	//   ....[0]....
        /*054c*/ 	.word	0x0500000f


	//   ....[1]....
        /*0550*/ 	.word	0x0500000f


	//   ....[2]....
        /*0554*/ 	.word	0x0500000f


	//   ....[3]....
        /*0558*/ 	.word	0x0500000f


	//   ....[4]....
        /*055c*/ 	.word	0x0500000f


	//   ....[5]....
        /*0560*/ 	.word	0x0500000f


	//   ....[6]....
        /*0564*/ 	.word	0x0500000f


	//   ....[7]....
        /*0568*/ 	.word	0x0500000f


	//   ....[8]....
        /*056c*/ 	.word	0x0500000f


	//   ....[9]....
        /*0570*/ 	.word	0x0500000f


	//   ....[10]....
        /*0574*/ 	.word	0x0500000f


	//   ....[11]....
        /*0578*/ 	.word	0x0500000f


	//   ....[12]....
        /*057c*/ 	.word	0x0500000f


	//   ....[13]....
        /*0580*/ 	.word	0x0500000f


	//   ....[14]....
        /*0584*/ 	.word	0x0500000f


	//   ....[15]....
        /*0588*/ 	.word	0x0500000f


	//   ....[16]....
        /*058c*/ 	.word	0x0500000f


	//   ....[17]....
        /*0590*/ 	.word	0x0500000f


	//   ....[18]....
        /*0594*/ 	.word	0x0500000f


	//   ....[19]....
        /*0598*/ 	.word	0x0500000f


	//   ....[20]....
        /*059c*/ 	.word	0x0500000f


	//   ....[21]....
        /*05a0*/ 	.word	0x0500000f


	//   ....[22]....
        /*05a4*/ 	.word	0x0500000f


	//   ....[23]....
        /*05a8*/ 	.word	0x0500000f


	//   ....[24]....
        /*05ac*/ 	.word	0x0500000f


	//   ....[25]....
        /*05b0*/ 	.word	0x0500000f


	//   ....[26]....
        /*05b4*/ 	.word	0x0500000f


	//   ....[27]....
        /*05b8*/ 	.word	0x0500000f


	//   ....[28]....
        /*05bc*/ 	.word	0x0500000f


	//   ....[29]....
        /*05c0*/ 	.word	0x0500000f


	//   ....[30]....
        /*05c4*/ 	.word	0x0500000f


	//   ....[31]....
        /*05c8*/ 	.word	0x0500000f


	//   ....[32]....
        /*05cc*/ 	.word	0x0500000f


	//   ....[33]....
        /*05d0*/ 	.word	0x0500000f


	//   ....[34]....
        /*05d4*/ 	.word	0x0500000f


	//   ....[35]....
        /*05d8*/ 	.word	0x0500000f


	//   ....[36]....
        /*05dc*/ 	.word	0x0500000f


	//   ....[37]....
        /*05e0*/ 	.word	0x0500000f


	//   ....[38]....
        /*05e4*/ 	.word	0x0500000f


	//   ....[39]....
        /*05e8*/ 	.word	0x0500000f


	//   ....[40]....
        /*05ec*/ 	.word	0x0500000f


	//   ....[41]....
        /*05f0*/ 	.word	0x0500000f


	//   ....[42]....
        /*05f4*/ 	.word	0x0500000f


	//   ....[43]....
        /*05f8*/ 	.word	0x0500000f


	//   ....[44]....
        /*05fc*/ 	.word	0x0500000f


	//   ....[45]....
        /*0600*/ 	.word	0x0500000f


	//   ....[46]....
        /*0604*/ 	.word	0x0500000f


	//   ....[47]....
        /*0608*/ 	.word	0x0500000f


	//   ....[48]....
        /*060c*/ 	.word	0x0500000f


	//   ....[49]....
        /*0610*/ 	.word	0x0500000f


	//   ....[50]....
        /*0614*/ 	.word	0x0500000f


	//   ....[51]....
        /*0618*/ 	.word	0x0500000f


	//   ....[52]....
        /*061c*/ 	.word	0x0500000f


	//   ....[53]....
        /*0620*/ 	.word	0x0500000f


	//   ....[54]....
        /*0624*/ 	.word	0x0500000f


	//   ....[55]....
        /*0628*/ 	.word	0x0500000f


	//   ....[56]....
        /*062c*/ 	.word	0x0500000f


	//   ....[57]....
        /*0630*/ 	.word	0x0500000f


	//   ....[58]....
        /*0634*/ 	.word	0x0500000f


	//   ....[59]....
        /*0638*/ 	.word	0x0500000f


	//   ....[60]....
        /*063c*/ 	.word	0x0500000f


	//   ....[61]....
        /*0640*/ 	.word	0x0500000f


	//   ....[62]....
        /*0644*/ 	.word	0x0500000f


	//   ....[63]....
        /*0648*/ 	.word	0x0500000f


	//   ....[64]....
        /*064c*/ 	.word	0x0500000f


	//   ....[65]....
        /*0650*/ 	.word	0x0500000f


	//   ....[66]....
        /*0654*/ 	.word	0x0500000f


	//   ....[67]....
        /*0658*/ 	.word	0x0500000f


	//   ....[68]....
        /*065c*/ 	.word	0x0500000f


	//   ....[69]....
        /*0660*/ 	.word	0x0500000f


	//   ....[70]....
        /*0664*/ 	.word	0x0500000f


	//   ....[71]....
        /*0668*/ 	.word	0x0500000f


	//   ....[72]....
        /*066c*/ 	.word	0x0500000f


	//   ....[73]....
        /*0670*/ 	.word	0x0500000f


	//   ....[74]....
        /*0674*/ 	.word	0x0500000f


	//   ....[75]....
        /*0678*/ 	.word	0x0500000f


	//   ....[76]....
        /*067c*/ 	.word	0x0500000f


	//   ....[77]....
        /*0680*/ 	.word	0x0500000f


	//   ....[78]....
        /*0684*/ 	.word	0x0500000f


	//   ....[79]....
        /*0688*/ 	.word	0x0500000f


	//   ....[80]....
        /*068c*/ 	.word	0x0500000f


	//   ....[81]....
        /*0690*/ 	.word	0x0500000f


	//   ....[82]....
        /*0694*/ 	.word	0x0500000f


	//   ....[83]....
        /*0698*/ 	.word	0x0500000f


	//   ....[84]....
        /*069c*/ 	.word	0x0500000f


	//   ....[85]....
        /*06a0*/ 	.word	0x0500000f


	//   ....[86]....
        /*06a4*/ 	.word	0x0500000f


	//   ....[87]....
        /*06a8*/ 	.word	0x0500000f


	//   ....[88]....
        /*06ac*/ 	.word	0x0500000f


	//   ....[89]....
        /*06b0*/ 	.word	0x0500000f


	//   ....[90]....
        /*06b4*/ 	.word	0x0500000f


	//   ....[91]....
        /*06b8*/ 	.word	0x0500000f


	//   ....[92]....
        /*06bc*/ 	.word	0x0500000f


	//   ....[93]....
        /*06c0*/ 	.word	0x0500000f


	//   ....[94]....
        /*06c4*/ 	.word	0x0500000f


	//   ....[95]....
        /*06c8*/ 	.word	0x0500000f


	//   ....[96]....
        /*06cc*/ 	.word	0x0500000f


	//   ....[97]....
        /*06d0*/ 	.word	0x0500000f


	//   ....[98]....
        /*06d4*/ 	.word	0x0500000f


	//   ....[99]....
        /*06d8*/ 	.word	0x0500000f


	//   ....[100]....
        /*06dc*/ 	.word	0x0500000f


	//   ....[101]....
        /*06e0*/ 	.word	0x0500000f


	//   ....[102]....
        /*06e4*/ 	.word	0x0500000f


	//   ....[103]....
        /*06e8*/ 	.word	0x0500000f


	//   ....[104]....
        /*06ec*/ 	.word	0x0500000f


	//   ....[105]....
        /*06f0*/ 	.word	0x0500000f


	//   ....[106]....
        /*06f4*/ 	.word	0x0500000f


	//   ....[107]....
        /*06f8*/ 	.word	0x0500000f


	//   ....[108]....
        /*06fc*/ 	.word	0x0500000f


	//   ....[109]....
        /*0700*/ 	.word	0x0500000f


	//   ....[110]....
        /*0704*/ 	.word	0x0500000f


	//   ....[111]....
        /*0708*/ 	.word	0x0500000f


	//   ....[112]....
        /*070c*/ 	.word	0x0500000f


	//   ....[113]....
        /*0710*/ 	.word	0x0500000f


	//   ....[114]....
        /*0714*/ 	.word	0x0500000f


	//   ....[115]....
        /*0718*/ 	.word	0x0500000f


	//   ....[116]....
        /*071c*/ 	.word	0x0500000f


	//   ....[117]....
        /*0720*/ 	.word	0x0500000f


	//   ....[118]....
        /*0724*/ 	.word	0x0500000f


	//   ....[119]....
        /*0728*/ 	.word	0x0500000f


	//   ....[120]....
        /*072c*/ 	.word	0x0500000f


	//   ....[121]....
        /*0730*/ 	.word	0x0500000f


	//   ....[122]....
        /*0734*/ 	.word	0x0500000f


	//   ....[123]....
        /*0738*/ 	.word	0x0500000f


	//   ....[124]....
        /*073c*/ 	.word	0x0500000f


	//   ....[125]....
        /*0740*/ 	.word	0x0500000f


	//   ....[126]....
        /*0744*/ 	.word	0x0500000f


	//   ....[127]....
        /*0748*/ 	.word	0x0500000f


	//   ....[128]....
        /*074c*/ 	.word	0x0500000f


	//   ....[129]....
        /*0750*/ 	.word	0x0500000f


	//   ....[130]....
        /*0754*/ 	.word	0x0500000f


	//   ....[131]....
        /*0758*/ 	.word	0x0500000f


	//   ....[132]....
        /*075c*/ 	.word	0x0500000f


	//   ....[133]....
        /*0760*/ 	.word	0x0500000f


	//   ....[134]....
        /*0764*/ 	.word	0x0500000f


	//   ....[135]....
        /*0768*/ 	.word	0x0500000f


	//   ....[136]....
        /*076c*/ 	.word	0x0500000f


	//   ....[137]....
        /*0770*/ 	.word	0x0500000f


	//   ....[138]....
        /*0774*/ 	.word	0x0500000f


	//   ....[139]....
        /*0778*/ 	.word	0x0500000f


	//   ....[140]....
        /*077c*/ 	.word	0x0500000f


	//   ....[141]....
        /*0780*/ 	.word	0x0500000f


	//----- nvinfo : EIATTR_COOP_GROUP_INSTR_OFFSETS
	.align		4
.L_993:
        /*0784*/ 	.byte	0x04, 0x28
        /*0786*/ 	.short	(.L_995 - .L_994)


	//   ....[0]....
.L_994:
        /*0788*/ 	.word	0x00000070


	//   ....[1]....
        /*078c*/ 	.word	0x00000140


	//   ....[2]....
        /*0790*/ 	.word	0x00000190


	//   ....[3]....
        /*0794*/ 	.word	0x000003c0


	//   ....[4]....
        /*0798*/ 	.word	0x00000520


	//   ....[5]....
        /*079c*/ 	.word	0x00000640


	//   ....[6]....
        /*07a0*/ 	.word	0x000007a0


	//   ....[7]....
        /*07a4*/ 	.word	0x00003330


	//   ....[8]....
        /*07a8*/ 	.word	0x00003340


	//   ....[9]....
        /*07ac*/ 	.word	0x000039f0


	//   ....[10]....
        /*07b0*/ 	.word	0x00003a00


	//   ....[11]....
        /*07b4*/ 	.word	0x000040b0


	//   ....[12]....
        /*07b8*/ 	.word	0x000040c0


	//   ....[13]....
        /*07bc*/ 	.word	0x00004760


	//   ....[14]....
        /*07c0*/ 	.word	0x00004770


	//   ....[15]....
        /*07c4*/ 	.word	0x00005740


	//   ....[16]....
        /*07c8*/ 	.word	0x00005750


	//   ....[17]....
        /*07cc*/ 	.word	0x00005ee0


	//   ....[18]....
        /*07d0*/ 	.word	0x00005ef0


	//   ....[19]....
        /*07d4*/ 	.word	0x00006690


	//   ....[20]....
        /*07d8*/ 	.word	0x000066a0


	//   ....[21]....
        /*07dc*/ 	.word	0x00006e40


	//   ....[22]....
        /*07e0*/ 	.word	0x00006e50


	//   ....[23]....
        /*07e4*/ 	.word	0x00007800


	//   ....[24]....
        /*07e8*/ 	.word	0x00007810


	//   ....[25]....
        /*07ec*/ 	.word	0x00007920


	//   ....[26]....
        /*07f0*/ 	.word	0x00007930


	//   ....[27]....
        /*07f4*/ 	.word	0x00007a50


	//   ....[28]....
        /*07f8*/ 	.word	0x00007a60


	//   ....[29]....
        /*07fc*/ 	.word	0x00007b80


	//   ....[30]....
        /*0800*/ 	.word	0x00007b90


	//   ....[31]....
        /*0804*/ 	.word	0x00007f30


	//   ....[32]....
        /*0808*/ 	.word	0x00007f50


	//   ....[33]....
        /*080c*/ 	.word	0x00008030


	//   ....[34]....
        /*0810*/ 	.word	0x00008050


	//   ....[35]....
        /*0814*/ 	.word	0x00008130


	//   ....[36]....
        /*0818*/ 	.word	0x00008150


	//   ....[37]....
        /*081c*/ 	.word	0x00008230


	//   ....[38]....
        /*0820*/ 	.word	0x00008250


	//   ....[39]....
        /*0824*/ 	.word	0x00008b90


	//   ....[40]....
        /*0828*/ 	.word	0x00009270


	//   ....[41]....
        /*082c*/ 	.word	0x00009280


	//   ....[42]....
        /*0830*/ 	.word	0x00009290


	//   ....[43]....
        /*0834*/ 	.word	0x000092a0


	//   ....[44]....
        /*0838*/ 	.word	0x000095e0


	//   ....[45]....
        /*083c*/ 	.word	0x000095f0


	//   ....[46]....
        /*0840*/ 	.word	0x00009600


	//   ....[47]....
        /*0844*/ 	.word	0x00009610


	//   ....[48]....
        /*0848*/ 	.word	0x00009910


	//   ....[49]....
        /*084c*/ 	.word	0x00009920


	//   ....[50]....
        /*0850*/ 	.word	0x00009930


	//   ....[51]....
        /*0854*/ 	.word	0x00009940


	//   ....[52]....
        /*0858*/ 	.word	0x00009c40


	//   ....[53]....
        /*085c*/ 	.word	0x00009c50


	//   ....[54]....
        /*0860*/ 	.word	0x00009c60


	//   ....[55]....
        /*0864*/ 	.word	0x00009c70


	//   ....[56]....
        /*0868*/ 	.word	0x0000b940


	//   ....[57]....
        /*086c*/ 	.word	0x0000b960


	//   ....[58]....
        /*0870*/ 	.word	0x0000b970


	//   ....[59]....
        /*0874*/ 	.word	0x0000b980


	//   ....[60]....
        /*0878*/ 	.word	0x0000ba90


	//   ....[61]....
        /*087c*/ 	.word	0x0000bab0


	//   ....[62]....
        /*0880*/ 	.word	0x0000bb60


	//   ....[63]....
        /*0884*/ 	.word	0x0000bba0


	//   ....[64]....
        /*0888*/ 	.word	0x0000be70


	//   ....[65]....
        /*088c*/ 	.word	0x0000be90


	//   ....[66]....
        /*0890*/ 	.word	0x0000beb0


	//   ....[67]....
        /*0894*/ 	.word	0x0000bec0


	//   ....[68]....
        /*0898*/ 	.word	0x0000bff0


	//   ....[69]....
        /*089c*/ 	.word	0x0000c020


	//   ....[70]....
        /*08a0*/ 	.word	0x0000c060


	//   ....[71]....
        /*08a4*/ 	.word	0x0000c0a0


	//   ....[72]....
        /*08a8*/ 	.word	0x0000e3b0


	//   ....[73]....
        /*08ac*/ 	.word	0x0000e5e0


	//   ....[74]....
        /*08b0*/ 	.word	0x0000f620


	//   ....[75]....
        /*08b4*/ 	.word	0x0000fa90


	//   ....[76]....
        /*08b8*/ 	.word	0x00010030


	//   ....[77]....
        /*08bc*/ 	.word	0x000100a0


	//   ....[78]....
        /*08c0*/ 	.word	0x00011af0


	//   ....[79]....
        /*08c4*/ 	.word	0x00011d10


	//   ....[80]....
        /*08c8*/ 	.word	0x000128d0


	//   ....[81]....
        /*08cc*/ 	.word	0x000129d0


	//   ....[82]....
        /*08d0*/ 	.word	0x000131e0


	//   ....[83]....
        /*08d4*/ 	.word	0x00013260


	//   ....[84]....
        /*08d8*/ 	.word	0x00015410


	//   ....[85]....
        /*08dc*/ 	.word	0x00015420


	//   ....[86]....
        /*08e0*/ 	.word	0x00015450


	//   ....[87]....
        /*08e4*/ 	.word	0x00015460


	//   ....[88]....
        /*08e8*/ 	.word	0x00017370


	//   ....[89]....
        /*08ec*/ 	.word	0x00017590


	//   ....[90]....
        /*08f0*/ 	.word	0x00018150


	//   ....[91]....
        /*08f4*/ 	.word	0x00018250


	//   ....[92]....
        /*08f8*/ 	.word	0x00018a60


	//   ....[93]....
        /*08fc*/ 	.word	0x00018ae0


	//   ....[94]....
        /*0900*/ 	.word	0x00019ce0


	//   ....[95]....
        /*0904*/ 	.word	0x00019d30


	//   ....[96]....
        /*0908*/ 	.word	0x0001a040


	//   ....[97]....
        /*090c*/ 	.word	0x0001a050


	//   ....[98]....
        /*0910*/ 	.word	0x0001b130


	//   ....[99]....
        /*0914*/ 	.word	0x0001b170


	//   ....[100]....
        /*0918*/ 	.word	0x0001b1b0


	//   ....[101]....
        /*091c*/ 	.word	0x0001b1e0


	//   ....[102]....
        /*0920*/ 	.word	0x0001b780


	//   ....[103]....
        /*0924*/ 	.word	0x0001b7b0


	//   ....[104]....
        /*0928*/ 	.word	0x0001b870


	//   ....[105]....
        /*092c*/ 	.word	0x0001b890


	//   ....[106]....
        /*0930*/ 	.word	0x0001b950


	//   ....[107]....
        /*0934*/ 	.word	0x0001b970


	//   ....[108]....
        /*0938*/ 	.word	0x0001ba40


	//   ....[109]....
        /*093c*/ 	.word	0x0001ba60


	//   ....[110]....
        /*0940*/ 	.word	0x0001c230


	//   ....[111]....
        /*0944*/ 	.word	0x0001c240


	//   ....[112]....
        /*0948*/ 	.word	0x0001c350


	//   ....[113]....
        /*094c*/ 	.word	0x0001c360


	//   ....[114]....
        /*0950*/ 	.word	0x0001c470


	//   ....[115]....
        /*0954*/ 	.word	0x0001c480


	//   ....[116]....
        /*0958*/ 	.word	0x0001c590


	//   ....[117]....
        /*095c*/ 	.word	0x0001c5a0


	//   ....[118]....
        /*0960*/ 	.word	0x0001c710


	//   ....[119]....
        /*0964*/ 	.word	0x0001c8c0


	//   ....[120]....
        /*0968*/ 	.word	0x0001c8f0


	//   ....[121]....
        /*096c*/ 	.word	0x0001c920


	//   ....[122]....
        /*0970*/ 	.word	0x0001c950


	//   ....[123]....
        /*0974*/ 	.word	0x0001c980


	//   ....[124]....
        /*0978*/ 	.word	0x0001c9b0


	//   ....[125]....
        /*097c*/ 	.word	0x0001cb20


	//   ....[126]....
        /*0980*/ 	.word	0x0001cb50


	//   ....[127]....
        /*0984*/ 	.word	0x0001cb80


	//   ....[128]....
        /*0988*/ 	.word	0x0001cbb0


	//   ....[129]....
        /*098c*/ 	.word	0x0001cbe0


	//   ....[130]....
        /*0990*/ 	.word	0x0001cc10


	//   ....[131]....
        /*0994*/ 	.word	0x0001cca0


	//   ....[132]....
        /*0998*/ 	.word	0x0001cd00


	//   ....[133]....
        /*099c*/ 	.word	0x0001cd90


	//   ....[134]....
        /*09a0*/ 	.word	0x0001de10


	//   ....[135]....
        /*09a4*/ 	.word	0x0001fe10


	//   ....[136]....
        /*09a8*/ 	.word	0x0001fe30


	//   ....[137]....
        /*09ac*/ 	.word	0x0001fed0


	//   ....[138]....
        /*09b0*/ 	.word	0x0001fef0


	//   ....[139]....
        /*09b4*/ 	.word	0x0001ff80


	//   ....[140]....
        /*09b8*/ 	.word	0x0001ffa0


	//   ....[141]....
        /*09bc*/ 	.word	0x00020030


	//   ....[142]....
        /*09c0*/ 	.word	0x00020050


	//   ....[143]....
        /*09c4*/ 	.word	0x000200e0


	//   ....[144]....
        /*09c8*/ 	.word	0x00020100


	//   ....[145]....
        /*09cc*/ 	.word	0x00020190


	//   ....[146]....
        /*09d0*/ 	.word	0x000201b0


	//   ....[147]....
        /*09d4*/ 	.word	0x00020240


	//   ....[148]....
        /*09d8*/ 	.word	0x00020260


	//   ....[149]....
        /*09dc*/ 	.word	0x00020270


	//   ....[150]....
        /*09e0*/ 	.word	0x000202f0


	//   ....[151]....
        /*09e4*/ 	.word	0x00020a70


	//   ....[152]....
        /*09e8*/ 	.word	0x00020aa0


	//   ....[153]....
        /*09ec*/ 	.word	0x00020ad0


	//   ....[154]....
        /*09f0*/ 	.word	0x00020b40


	//   ....[155]....
        /*09f4*/ 	.word	0x00020b60


	//   ....[156]....
        /*09f8*/ 	.word	0x00020be0


	//   ....[157]....
        /*09fc*/ 	.word	0x00020c00


	//   ....[158]....
        /*0a00*/ 	.word	0x00020c80


	//   ....[159]....
        /*0a04*/ 	.word	0x00020ca0


	//   ....[160]....
        /*0a08*/ 	.word	0x00020d20


	//   ....[161]....
        /*0a0c*/ 	.word	0x00020d40


	//   ....[162]....
        /*0a10*/ 	.word	0x00020dc0


	//   ....[163]....
        /*0a14*/ 	.word	0x00020de0


	//   ....[164]....
        /*0a18*/ 	.word	0x00020e60


	//   ....[165]....
        /*0a1c*/ 	.word	0x00020e70


	//   ....[166]....
        /*0a20*/ 	.word	0x00020e80


	//   ....[167]....
        /*0a24*/ 	.word	0x00021630


	//   ....[168]....
        /*0a28*/ 	.word	0x00021660


	//   ....[169]....
        /*0a2c*/ 	.word	0x000216c0


	//   ....[170]....
        /*0a30*/ 	.word	0x000216d0


	//   ....[171]....
        /*0a34*/ 	.word	0x00021720


	//   ....[172]....
        /*0a38*/ 	.word	0x00021730


	//   ....[173]....
        /*0a3c*/ 	.word	0x00021780


	//   ....[174]....
        /*0a40*/ 	.word	0x00021790


	//   ....[175]....
        /*0a44*/ 	.word	0x000217e0


	//   ....[176]....
        /*0a48*/ 	.word	0x000217f0


	//   ....[177]....
        /*0a4c*/ 	.word	0x00021840


	//   ....[178]....
        /*0a50*/ 	.word	0x00021850


	//   ....[179]....
        /*0a54*/ 	.word	0x000218a0


	//   ....[180]....
        /*0a58*/ 	.word	0x000218b0


	//   ....[181]....
        /*0a5c*/ 	.word	0x000218c0


	//   ....[182]....
        /*0a60*/ 	.word	0x00021910


	//   ....[183]....
        /*0a64*/ 	.word	0x00021b70


	//   ....[184]....
        /*0a68*/ 	.word	0x00021b90


	//   ....[185]....
        /*0a6c*/ 	.word	0x00021c10


	//   ....[186]....
        /*0a70*/ 	.word	0x00021c20


	//   ....[187]....
        /*0a74*/ 	.word	0x00021c90


	//   ....[188]....
        /*0a78*/ 	.word	0x00021ca0


	//   ....[189]....
        /*0a7c*/ 	.word	0x00021d10


	//   ....[190]....
        /*0a80*/ 	.word	0x00021d20


	//   ....[191]....
        /*0a84*/ 	.word	0x00021d90


	//   ....[192]....
        /*0a88*/ 	.word	0x00021da0


	//   ....[193]....
        /*0a8c*/ 	.word	0x00021e10


	//   ....[194]....
        /*0a90*/ 	.word	0x00021e20


	//   ....[195]....
        /*0a94*/ 	.word	0x00021e90


	//   ....[196]....
        /*0a98*/ 	.word	0x00021ea0


	//   ....[197]....
        /*0a9c*/ 	.word	0x00021eb0


	//   ....[198]....
        /*0aa0*/ 	.word	0x00021f20


	//   ....[199]....
        /*0aa4*/ 	.word	0x00022480


	//   ....[200]....
        /*0aa8*/ 	.word	0x000224c0


	//   ....[201]....
        /*0aac*/ 	.word	0x000224f0


	//   ....[202]....
        /*0ab0*/ 	.word	0x00022520


	//   ....[203]....
        /*0ab4*/ 	.word	0x00022530


	//   ....[204]....
        /*0ab8*/ 	.word	0x00022550


	//   ....[205]....
        /*0abc*/ 	.word	0x000225c0


	//   ....[206]....
        /*0ac0*/ 	.word	0x000225e0


	//   ....[207]....
        /*0ac4*/ 	.word	0x00022640


	//   ....[208]....
        /*0ac8*/ 	.word	0x00022660


	//   ....[209]....
        /*0acc*/ 	.word	0x000226c0


	//   ....[210]....
        /*0ad0*/ 	.word	0x000226e0


	//   ....[211]....
        /*0ad4*/ 	.word	0x00022740


	//   ....[212]....
        /*0ad8*/ 	.word	0x00022760


	//   ....[213]....
        /*0adc*/ 	.word	0x000227b0


	//   ....[214]....
        /*0ae0*/ 	.word	0x000227d0


	//   ....[215]....
        /*0ae4*/ 	.word	0x00022bd0


	//   ....[216]....
        /*0ae8*/ 	.word	0x00022c00


	//   ....[217]....
        /*0aec*/ 	.word	0x00022c30


	//   ....[218]....
        /*0af0*/ 	.word	0x00022c60


	//   ....[219]....
        /*0af4*/ 	.word	0x00022c90


	//   ....[220]....
        /*0af8*/ 	.word	0x00022cc0


	//   ....[221]....
        /*0afc*/ 	.word	0x00022cf0


	//   ....[222]....
        /*0b00*/ 	.word	0x00022d20


	//   ....[223]....
        /*0b04*/ 	.word	0x00022ea0


	//   ....[224]....
        /*0b08*/ 	.word	0x00022ed0


	//   ....[225]....
        /*0b0c*/ 	.word	0x00022f00


	//   ....[226]....
        /*0b10*/ 	.word	0x00022f30


	//   ....[227]....
        /*0b14*/ 	.word	0x00022f60


	//   ....[228]....
        /*0b18*/ 	.word	0x00022f90


	//   ....[229]....
        /*0b1c*/ 	.word	0x00023050


	//   ....[230]....
        /*0b20*/ 	.word	0x00023070


	//   ....[231]....
        /*0b24*/ 	.word	0x000230e0


	//   ....[232]....
        /*0b28*/ 	.word	0x00023780


	//   ....[233]....
        /*0b2c*/ 	.word	0x00023aa0


	//   ....[234]....
        /*0b30*/ 	.word	0x00023b30


	//   ....[235]....
        /*0b34*/ 	.word	0x00023bd0


	//   ....[236]....
        /*0b38*/ 	.word	0x00023c60


	//   ....[237]....
        /*0b3c*/ 	.word	0x00023d00


	//   ....[238]....
        /*0b40*/ 	.word	0x00023d90


	//   ....[239]....
        /*0b44*/ 	.word	0x00023e30


	//   ....[240]....
        /*0b48*/ 	.word	0x00023ec0


	//   ....[241]....
        /*0b4c*/ 	.word	0x00023fb0


	//   ....[242]....
        /*0b50*/ 	.word	0x00024040


	//   ....[243]....
        /*0b54*/ 	.word	0x000240e0


	//   ....[244]....
        /*0b58*/ 	.word	0x00024170


	//   ....[245]....
        /*0b5c*/ 	.word	0x00024210


	//   ....[246]....
        /*0b60*/ 	.word	0x000242a0


	//   ....[247]....
        /*0b64*/ 	.word	0x00024330


	//   ....[248]....
        /*0b68*/ 	.word	0x000243c0


	//   ....[249]....
        /*0b6c*/ 	.word	0x000244b0


	//   ....[250]....
        /*0b70*/ 	.word	0x00024540


	//   ....[251]....
        /*0b74*/ 	.word	0x000245d0


	//   ....[252]....
        /*0b78*/ 	.word	0x00024660


	//   ....[253]....
        /*0b7c*/ 	.word	0x000246f0


	//   ....[254]....
        /*0b80*/ 	.word	0x00024780


	//   ....[255]....
        /*0b84*/ 	.word	0x00024810


	//   ....[0]....
        /*0b88*/ 	.word	0x000248a0


	//   ....[1]....
        /*0b8c*/ 	.word	0x00024980


	//   ....[2]....
        /*0b90*/ 	.word	0x00024a30


	//   ....[3]....
        /*0b94*/ 	.word	0x00024ac0


	//   ....[4]....
        /*0b98*/ 	.word	0x00024b10


	//   ....[5]....
        /*0b9c*/ 	.word	0x00024b60


	//   ....[6]....
        /*0ba0*/ 	.word	0x00024bf0


	//   ....[7]....
        /*0ba4*/ 	.word	0x00024c80


	//   ....[8]....
        /*0ba8*/ 	.word	0x00024cd0


	//   ....[9]....
        /*0bac*/ 	.word	0x00024d20


	//   ....[10]....
        /*0bb0*/ 	.word	0x00024db0


	//   ....[11]....
        /*0bb4*/ 	.word	0x00024e40


	//   ....[12]....
        /*0bb8*/ 	.word	0x00024e90


	//   ....[13]....
        /*0bbc*/ 	.word	0x00024ee0


	//   ....[14]....
        /*0bc0*/ 	.word	0x00024f70


	//   ....[15]....
        /*0bc4*/ 	.word	0x00025000


	//   ....[16]....
        /*0bc8*/ 	.word	0x00025050


	//   ....[17]....
        /*0bcc*/ 	.word	0x000250a0


	//   ....[18]....
        /*0bd0*/ 	.word	0x00025190


	//   ....[19]....
        /*0bd4*/ 	.word	0x00025240


	//   ....[20]....
        /*0bd8*/ 	.word	0x000252c0


	//   ....[21]....
        /*0bdc*/ 	.word	0x00025360


	//   ....[22]....
        /*0be0*/ 	.word	0x000253f0


	//   ....[23]....
        /*0be4*/ 	.word	0x000254b0


	//   ....[24]....
        /*0be8*/ 	.word	0x00025530


	//   ....[25]....
        /*0bec*/ 	.word	0x00025580


	//   ....[26]....
        /*0bf0*/ 	.word	0x00025720


	//   ....[27]....
        /*0bf4*/ 	.word	0x000257c0


	//   ....[28]....
        /*0bf8*/ 	.word	0x00025840


	//   ....[29]....
        /*0bfc*/ 	.word	0x000258e0


	//   ....[30]....
        /*0c00*/ 	.word	0x00025980


	//   ....[31]....
        /*0c04*/ 	.word	0x00025a60


	//   ....[32]....
        /*0c08*/ 	.word	0x00025ab0


	//   ....[33]....
        /*0c0c*/ 	.word	0x00025b10


	//   ....[34]....
        /*0c10*/ 	.word	0x00025f60


	//   ....[35]....
        /*0c14*/ 	.word	0x00025fb0


	//   ....[36]....
        /*0c18*/ 	.word	0x00026040


	//   ....[37]....
        /*0c1c*/ 	.word	0x000260d0


	//   ....[38]....
        /*0c20*/ 	.word	0x00026160


	//   ....[39]....
        /*0c24*/ 	.word	0x000261f0


	//   ....[40]....
        /*0c28*/ 	.word	0x00026280


	//   ....[41]....
        /*0c2c*/ 	.word	0x00026310


	//   ....[42]....
        /*0c30*/ 	.word	0x000263d0


	//   ....[43]....
        /*0c34*/ 	.word	0x000266b0


	//   ....[44]....
        /*0c38*/ 	.word	0x000267a0


	//   ....[45]....
        /*0c3c*/ 	.word	0x00026840


	//   ....[46]....
        /*0c40*/ 	.word	0x000268a0


	//   ....[47]....
        /*0c44*/ 	.word	0x000269a0


	//   ....[48]....
        /*0c48*/ 	.word	0x00026a10


	//   ....[49]....
        /*0c4c*/ 	.word	0x00026b10


	//   ....[50]....
        /*0c50*/ 	.word	0x00026b80


	//   ....[51]....
        /*0c54*/ 	.word	0x00026c80


	//   ....[52]....
        /*0c58*/ 	.word	0x00026cf0


	//   ....[53]....
        /*0c5c*/ 	.word	0x00026df0


	//   ....[54]....
        /*0c60*/ 	.word	0x00026e60


	//   ....[55]....
        /*0c64*/ 	.word	0x00026f60


	//   ....[56]....
        /*0c68*/ 	.word	0x00026fd0


	//   ....[57]....
        /*0c6c*/ 	.word	0x000270d0


	//   ....[58]....
        /*0c70*/ 	.word	0x00027140


	//   ....[59]....
        /*0c74*/ 	.word	0x00027220


	//   ....[60]....
        /*0c78*/ 	.word	0x00027310


	//   ....[61]....
        /*0c7c*/ 	.word	0x00027380


	//   ....[62]....
        /*0c80*/ 	.word	0x000273e0


	//   ....[63]....
        /*0c84*/ 	.word	0x000274c0


	//   ....[64]....
        /*0c88*/ 	.word	0x00027520


	//   ....[65]....
        /*0c8c*/ 	.word	0x00027610


	//   ....[66]....
        /*0c90*/ 	.word	0x00027670


	//   ....[67]....
        /*0c94*/ 	.word	0x00027760


	//   ....[68]....
        /*0c98*/ 	.word	0x000277c0


	//   ....[69]....
        /*0c9c*/ 	.word	0x000278b0


	//   ....[70]....
        /*0ca0*/ 	.word	0x00027910


	//   ....[71]....
        /*0ca4*/ 	.word	0x00027a00


	//   ....[72]....
        /*0ca8*/ 	.word	0x00027a60


	//   ....[73]....
        /*0cac*/ 	.word	0x00027b50


	//   ....[74]....
        /*0cb0*/ 	.word	0x00027bb0


	//   ....[75]....
        /*0cb4*/ 	.word	0x00027c90


	//   ....[76]....
        /*0cb8*/ 	.word	0x00027dc0


	//   ....[77]....
        /*0cbc*/ 	.word	0x00027e60


	//   ....[78]....
        /*0cc0*/ 	.word	0x00027ed0


	//   ....[79]....
        /*0cc4*/ 	.word	0x00027f90


	//   ....[80]....
        /*0cc8*/ 	.word	0x00027ff0


	//   ....[81]....
        /*0ccc*/ 	.word	0x000280b0


	//   ....[82]....
        /*0cd0*/ 	.word	0x00028110


	//   ....[83]....
        /*0cd4*/ 	.word	0x000281d0


	//   ....[84]....
        /*0cd8*/ 	.word	0x00028230


	//   ....[85]....
        /*0cdc*/ 	.word	0x000282f0


	//   ....[86]....
        /*0ce0*/ 	.word	0x00028350


	//   ....[87]....
        /*0ce4*/ 	.word	0x00028410


	//   ....[88]....
        /*0ce8*/ 	.word	0x00028470


	//   ....[89]....
        /*0cec*/ 	.word	0x00028530


	//   ....[90]....
        /*0cf0*/ 	.word	0x00028590


	//   ....[91]....
        /*0cf4*/ 	.word	0x00028650


	//   ....[92]....
        /*0cf8*/ 	.word	0x00028740


	//   ....[93]....
        /*0cfc*/ 	.word	0x000287e0


	//   ....[94]....
        /*0d00*/ 	.word	0x00028840


	//   ....[95]....
        /*0d04*/ 	.word	0x00028920


	//   ....[96]....
        /*0d08*/ 	.word	0x00028980


	//   ....[97]....
        /*0d0c*/ 	.word	0x00028a60


	//   ....[98]....
        /*0d10*/ 	.word	0x00028ac0


	//   ....[99]....
        /*0d14*/ 	.word	0x00028ba0


	//   ....[100]....
        /*0d18*/ 	.word	0x00028c00


	//   ....[101]....
        /*0d1c*/ 	.word	0x00028ce0


	//   ....[102]....
        /*0d20*/ 	.word	0x00028d40


	//   ....[103]....
        /*0d24*/ 	.word	0x00028e20


	//   ....[104]....
        /*0d28*/ 	.word	0x00028e80


	//   ....[105]....
        /*0d2c*/ 	.word	0x00028f60


	//   ....[106]....
        /*0d30*/ 	.word	0x00028fc0


	//   ....[107]....
        /*0d34*/ 	.word	0x00029090


	//   ....[108]....
        /*0d38*/ 	.word	0x000291c0


	//   ....[109]....
        /*0d3c*/ 	.word	0x00029270


	//   ....[110]....
        /*0d40*/ 	.word	0x00029320


	//   ....[111]....
        /*0d44*/ 	.word	0x000293f0


	//   ....[112]....
        /*0d48*/ 	.word	0x00029450


	//   ....[113]....
        /*0d4c*/ 	.word	0x00029530


	//   ....[114]....
        /*0d50*/ 	.word	0x00029590


	//   ....[115]....
        /*0d54*/ 	.word	0x00029660


	//   ....[116]....
        /*0d58*/ 	.word	0x000296c0


	//   ....[117]....
        /*0d5c*/ 	.word	0x00029790


	//   ....[118]....
        /*0d60*/ 	.word	0x000297f0


	//   ....[119]....
        /*0d64*/ 	.word	0x000298d0


	//   ....[120]....
        /*0d68*/ 	.word	0x00029930


	//   ....[121]....
        /*0d6c*/ 	.word	0x00029a00


	//   ....[122]....
        /*0d70*/ 	.word	0x00029a60


	//   ....[123]....
        /*0d74*/ 	.word	0x00029b20


	//   ....[124]....
        /*0d78*/ 	.word	0x00029bb0


	//   ....[125]....
        /*0d7c*/ 	.word	0x00029c50


	//   ....[126]....
        /*0d80*/ 	.word	0x00029d70


	//   ....[127]....
        /*0d84*/ 	.word	0x00029de0


	//   ....[128]....
        /*0d88*/ 	.word	0x00029e50


	//   ....[129]....
        /*0d8c*/ 	.word	0x00029ec0


	//   ....[130]....
        /*0d90*/ 	.word	0x00029f30


	//   ....[131]....
        /*0d94*/ 	.word	0x00029fb0


	//   ....[132]....
        /*0d98*/ 	.word	0x0002a040


	//   ....[133]....
        /*0d9c*/ 	.word	0x0002a0d0


	//   ....[134]....
        /*0da0*/ 	.word	0x0002a140


	//   ....[135]....
        /*0da4*/ 	.word	0x0002a1b0


	//   ....[136]....
        /*0da8*/ 	.word	0x0002a220


	//   ....[137]....
        /*0dac*/ 	.word	0x0002a2a0


	//   ....[138]....
        /*0db0*/ 	.word	0x0002a310


	//   ....[139]....
        /*0db4*/ 	.word	0x0002a3b0


	//   ....[140]....
        /*0db8*/ 	.word	0x0002a440


	//   ....[141]....
        /*0dbc*/ 	.word	0x0002a560


	//----- nvinfo : EIATTR_REG_RECONFIG
	.align		4
.L_995:
        /*0dc0*/ 	.byte	0x01, 0x54
	.zero		2


	//----- nvinfo : EIATTR_SYSCALL_OFFSETS
	.align		4
        /*0dc4*/ 	.byte	0x04, 0x46
        /*0dc6*/ 	.short	(.L_997 - .L_996)


	//   ....[0]....
.L_996:
        /*0dc8*/ 	.word	0x00001c60


	//   ....[1]....
        /*0dcc*/ 	.word	0x00001db0


	//   ....[2]....
        /*0dd0*/ 	.word	0x00008d30


	//   ....[3]....
        /*0dd4*/ 	.word	0x00009030


	//   ....[4]....
        /*0dd8*/ 	.word	0x0001f4c0


	//   ....[5]....
        /*0ddc*/ 	.word	0x0001f610


	//   ....[6]....
        /*0de0*/ 	.word	0x0001f700


	//   ....[7]....
        /*0de4*/ 	.word	0x000206d0


	//----- nvinfo : EIATTR_MBARRIER_INSTR_OFFSETS
	.align		4
.L_997:
        /*0de8*/ 	.byte	0x04, 0x39
        /*0dea*/ 	.short	(.L_999 - .L_998)


	//   ....[0]....
.L_998:
        /*0dec*/ 	.word	0x00000270
        /*0df0*/ 	.word	0x000000ff
        /*0df4*/ 	.word	0x00028800
        /*0df8*/ 	.short	0x0100
        /*0dfa*/ 	.byte	0x08
	.zero		1


	//   ....[1]....
        /*0dfc*/ 	.word	0x00000280
        /*0e00*/ 	.word	0x000000ff
        /*0e04*/ 	.word	0x00028820
        /*0e08*/ 	.short	0x0100
        /*0e0a*/ 	.byte	0x08
	.zero		1


	//   ....[2]....
        /*0e0c*/ 	.word	0x00000370
        /*0e10*/ 	.word	0x000000ff
        /*0e14*/ 	.word	0x00028830
        /*0e18*/ 	.short	0x0100
        /*0e1a*/ 	.byte	0x08
	.zero		1


	//   ....[3]....
        /*0e1c*/ 	.word	0x00000380
        /*0e20*/ 	.word	0x000000ff
        /*0e24*/ 	.word	0x00028840
        /*0e28*/ 	.short	0x0100
        /*0e2a*/ 	.byte	0x08
	.zero		1


	//   ....[4]....
        /*0e2c*/ 	.word	0x00000390
        /*0e30*/ 	.word	0x000000ff
        /*0e34*/ 	.word	0x00028838
        /*0e38*/ 	.short	0x0100
        /*0e3a*/ 	.byte	0x08
	.zero		1


	//   ....[5]....
        /*0e3c*/ 	.word	0x000003a0
        /*0e40*/ 	.word	0x000000ff
        /*0e44*/ 	.word	0x00028848
        /*0e48*/ 	.short	0x0100
        /*0e4a*/ 	.byte	0x08
	.zero		1


	//   ....[6]....
        /*0e4c*/ 	.word	0x000004d0
        /*0e50*/ 	.word	0x000000ff
        /*0e54*/ 	.word	0x00028850
        /*0e58*/ 	.short	0x0100
        /*0e5a*/ 	.byte	0x08
	.zero		1


	//   ....[7]....
        /*0e5c*/ 	.word	0x000004e0
        /*0e60*/ 	.word	0x000000ff
        /*0e64*/ 	.word	0x00028860
        /*0e68*/ 	.short	0x0100
        /*0e6a*/ 	.byte	0x08
	.zero		1


	//   ....[8]....
        /*0e6c*/ 	.word	0x000004f0
        /*0e70*/ 	.word	0x000000ff
        /*0e74*/ 	.word	0x00028858
        /*0e78*/ 	.short	0x0100
        /*0e7a*/ 	.byte	0x08
	.zero		1


	//   ....[9]....
        /*0e7c*/ 	.word	0x00000500
        /*0e80*/ 	.word	0x000000ff
        /*0e84*/ 	.word	0x00028868
        /*0e88*/ 	.short	0x0100
        /*0e8a*/ 	.byte	0x08
	.zero		1


	//   ....[10]....
        /*0e8c*/ 	.word	0x000005f0
        /*0e90*/ 	.word	0x000000ff
        /*0e94*/ 	.word	0x00028870
        /*0e98*/ 	.short	0x0100
        /*0e9a*/ 	.byte	0x06
	.zero		1


	//   ....[11]....
        /*0e9c*/ 	.word	0x00000600
        /*0ea0*/ 	.word	0x000000ff
        /*0ea4*/ 	.word	0x00028880
        /*0ea8*/ 	.short	0x0100
        /*0eaa*/ 	.byte	0x06
	.zero		1


	//   ....[12]....
        /*0eac*/ 	.word	0x00000610
        /*0eb0*/ 	.word	0x000000ff
        /*0eb4*/ 	.word	0x00028878
        /*0eb8*/ 	.short	0x0100
        /*0eba*/ 	.byte	0x06
	.zero		1


	//   ....[13]....
        /*0ebc*/ 	.word	0x00000620
        /*0ec0*/ 	.word	0x000000ff
        /*0ec4*/ 	.word	0x00028888
        /*0ec8*/ 	.short	0x0100
        /*0eca*/ 	.byte	0x06
	.zero		1


	//   ....[14]....
        /*0ecc*/ 	.word	0x00000750
        /*0ed0*/ 	.word	0x000000ff
        /*0ed4*/ 	.word	0x00028890
        /*0ed8*/ 	.short	0x0100
        /*0eda*/ 	.byte	0x08
	.zero		1


	//   ....[15]....
        /*0edc*/ 	.word	0x00000760
        /*0ee0*/ 	.word	0x000000ff
        /*0ee4*/ 	.word	0x000288a0
        /*0ee8*/ 	.short	0x0100
        /*0eea*/ 	.byte	0x08
	.zero		1


	//   ....[16]....
        /*0eec*/ 	.word	0x00000770
        /*0ef0*/ 	.word	0x000000ff
        /*0ef4*/ 	.word	0x00028898
        /*0ef8*/ 	.short	0x0100
        /*0efa*/ 	.byte	0x08
	.zero		1


	//   ....[17]....
        /*0efc*/ 	.word	0x00000780
        /*0f00*/ 	.word	0x000000ff
        /*0f04*/ 	.word	0x000288a8
        /*0f08*/ 	.short	0x0100
        /*0f0a*/ 	.byte	0x08
	.zero		1


	//   ....[18]....
        /*0f0c*/ 	.word	0x000008b0
        /*0f10*/ 	.word	0x000000ff
        /*0f14*/ 	.word	0x000288b0
        /*0f18*/ 	.short	0x0100
        /*0f1a*/ 	.byte	0x08
	.zero		1


	//   ....[19]....
        /*0f1c*/ 	.word	0x000008c0
        /*0f20*/ 	.word	0x000000ff
        /*0f24*/ 	.word	0x000288c0
        /*0f28*/ 	.short	0x0100
        /*0f2a*/ 	.byte	0x08
	.zero		1


	//   ....[20]....
        /*0f2c*/ 	.word	0x000008d0
        /*0f30*/ 	.word	0x000000ff
        /*0f34*/ 	.word	0x000288b8
        /*0f38*/ 	.short	0x0100
        /*0f3a*/ 	.byte	0x08
	.zero		1


	//   ....[21]....
        /*0f3c*/ 	.word	0x000008e0
        /*0f40*/ 	.word	0x000000ff
        /*0f44*/ 	.word	0x000288c8
        /*0f48*/ 	.short	0x0100
        /*0f4a*/ 	.byte	0x08
	.zero		1


	//   ....[22]....
        /*0f4c*/ 	.word	0x000032e0
        /*0f50*/ 	.word	0x0000005b
        /*0f54*/ 	.word	0x00028890
        /*0f58*/ 	.short	0x010a
        /*0f5a*/ 	.byte	0x3f
	.zero		1


	//   ....[23]....
        /*0f5c*/ 	.word	0x000056e0
        /*0f60*/ 	.word	0x0000005b
        /*0f64*/ 	.word	0x00028890
        /*0f68*/ 	.short	0x010a
        /*0f6a*/ 	.byte	0x3f
	.zero		1


	//   ....[24]....
        /*0f6c*/ 	.word	0x00007640
        /*0f70*/ 	.word	0x0000005b
        /*0f74*/ 	.word	0x00028890
        /*0f78*/ 	.short	0x010a
        /*0f7a*/ 	.byte	0x3f
	.zero		1


	//   ....[25]....
        /*0f7c*/ 	.word	0x00007d60
        /*0f80*/ 	.word	0x0000000b
        /*0f84*/ 	.word	0x00000000
        /*0f88*/ 	.short	0x0101
        /*0f8a*/ 	.byte	0x3f
	.zero		1


	//   ....[26]....
        /*0f8c*/ 	.word	0x00007da0
        /*0f90*/ 	.word	0x0000005b
        /*0f94*/ 	.word	0x000288b0
        /*0f98*/ 	.short	0x010a
        /*0f9a*/ 	.byte	0x3f
	.zero		1


	//   ....[27]....
        /*0f9c*/ 	.word	0x000083d0
        /*0fa0*/ 	.word	0x0000005b
        /*0fa4*/ 	.word	0x00000000
        /*0fa8*/ 	.short	0x0101
        /*0faa*/ 	.byte	0x3f
	.zero		1


	//   ....[28]....
        /*0fac*/ 	.word	0x00008dc0
        /*0fb0*/ 	.word	0x00000012
        /*0fb4*/ 	.word	0x00028800
        /*0fb8*/ 	.short	0x010a
        /*0fba*/ 	.byte	0x3f
	.zero		1


	//   ....[29]....
        /*0fbc*/ 	.word	0x00008e10
        /*0fc0*/ 	.word	0x00000012
        /*0fc4*/ 	.word	0x00028800
        /*0fc8*/ 	.short	0x010a
        /*0fca*/ 	.byte	0x3f
	.zero		1


	//   ....[30]....
        /*0fcc*/ 	.word	0x00009fa0
        /*0fd0*/ 	.word	0x00000012
        /*0fd4*/ 	.word	0x00028800
        /*0fd8*/ 	.short	0x010a
        /*0fda*/ 	.byte	0x3f
	.zero		1


	//   ....[31]....
        /*0fdc*/ 	.word	0x0000c3c0
        /*0fe0*/ 	.word	0x00000012
        /*0fe4*/ 	.word	0x00028800
        /*0fe8*/ 	.short	0x010a
        /*0fea*/ 	.byte	0x3f
	.zero		1


	//   ....[32]....
        /*0fec*/ 	.word	0x0000dd50
        /*0ff0*/ 	.word	0x0000000b
        /*0ff4*/ 	.word	0x00028830
        /*0ff8*/ 	.short	0x010a
        /*0ffa*/ 	.byte	0x3f
	.zero		1


	//   ....[33]....
        /*0ffc*/ 	.word	0x0000dd90
        /*1000*/ 	.word	0x0000000b
        /*1004*/ 	.word	0x00028830
        /*1008*/ 	.short	0x010a
        /*100a*/ 	.byte	0x3f
	.zero		1


	//   ....[34]....
        /*100c*/ 	.word	0x0000e3f0
        /*1010*/ 	.word	0x00000000
        /*1014*/ 	.word	0x00000000
        /*1018*/ 	.short	0x0101
        /*101a*/ 	.byte	0x3f
	.zero		1


	//   ....[35]....
        /*101c*/ 	.word	0x00011110
        /*1020*/ 	.word	0x00000009
        /*1024*/ 	.word	0x00028830
        /*1028*/ 	.short	0x010a
        /*102a*/ 	.byte	0x3f
	.zero		1


	//   ....[36]....
        /*102c*/ 	.word	0x00011160
        /*1030*/ 	.word	0x00000009
        /*1034*/ 	.word	0x00028830
        /*1038*/ 	.short	0x010a
        /*103a*/ 	.byte	0x3f
	.zero		1


	//   ....[37]....
        /*103c*/ 	.word	0x000115b0
        /*1040*/ 	.word	0x00000009
        /*1044*/ 	.word	0x00028850
        /*1048*/ 	.short	0x010a
        /*104a*/ 	.byte	0x3f
	.zero		1


	//   ....[38]....
        /*104c*/ 	.word	0x000115f0
        /*1050*/ 	.word	0x00000009
        /*1054*/ 	.word	0x00028850
        /*1058*/ 	.short	0x010a
        /*105a*/ 	.byte	0x3f
	.zero		1


	//   ....[39]....
        /*105c*/ 	.word	0x00011b30
        /*1060*/ 	.word	0x00000008
        /*1064*/ 	.word	0x00000000
        /*1068*/ 	.short	0x0101
        /*106a*/ 	.byte	0x3f
	.zero		1


	//   ....[40]....
        /*106c*/ 	.word	0x00013d20
        /*1070*/ 	.word	0x0000001b
        /*1074*/ 	.word	0x00000000
        /*1078*/ 	.short	0x0101
        /*107a*/ 	.byte	0x3f
	.zero		1


	//   ....[41]....
        /*107c*/ 	.word	0x000146a0
        /*1080*/ 	.word	0x00000003
        /*1084*/ 	.word	0x00028830
        /*1088*/ 	.short	0x010a
        /*108a*/ 	.byte	0x3f
	.zero		1


	//   ....[42]....
        /*108c*/ 	.word	0x000146f0
        /*1090*/ 	.word	0x00000003
        /*1094*/ 	.word	0x00028830
        /*1098*/ 	.short	0x010a
        /*109a*/ 	.byte	0x3f
	.zero		1


	//   ....[43]....
        /*109c*/ 	.word	0x00014b70
        /*10a0*/ 	.word	0x00000003
        /*10a4*/ 	.word	0x00028850
        /*10a8*/ 	.short	0x010a
        /*10aa*/ 	.byte	0x3f
	.zero		1


	//   ....[44]....
        /*10ac*/ 	.word	0x00014bb0
        /*10b0*/ 	.word	0x00000003
        /*10b4*/ 	.word	0x00028850
        /*10b8*/ 	.short	0x010a
        /*10ba*/ 	.byte	0x3f
	.zero		1


	//   ....[45]....
        /*10bc*/ 	.word	0x00015f90
        /*10c0*/ 	.word	0x00000005
        /*10c4*/ 	.word	0x00000000
        /*10c8*/ 	.short	0x0101
        /*10ca*/ 	.byte	0x3f
	.zero		1


	//   ....[46]....
        /*10cc*/ 	.word	0x00016250
        /*10d0*/ 	.word	0x0000000f
        /*10d4*/ 	.word	0x00000000
        /*10d8*/ 	.short	0x0101
        /*10da*/ 	.byte	0x3f
	.zero		1


	//   ....[47]....
        /*10dc*/ 	.word	0x00016970
        /*10e0*/ 	.word	0x00000003
        /*10e4*/ 	.word	0x00028830
        /*10e8*/ 	.short	0x010a
        /*10ea*/ 	.byte	0x3f
	.zero		1


	//   ....[48]....
        /*10ec*/ 	.word	0x000169c0
        /*10f0*/ 	.word	0x00000003
        /*10f4*/ 	.word	0x00028830
        /*10f8*/ 	.short	0x010a
        /*10fa*/ 	.byte	0x3f
	.zero		1


	//   ....[49]....
        /*10fc*/ 	.word	0x00016e40
        /*1100*/ 	.word	0x00000003
        /*1104*/ 	.word	0x00028850
        /*1108*/ 	.short	0x010a
        /*110a*/ 	.byte	0x3f
	.zero		1


	//   ....[50]....
        /*110c*/ 	.word	0x00016e80
        /*1110*/ 	.word	0x00000003
        /*1114*/ 	.word	0x00028850
        /*1118*/ 	.short	0x010a
        /*111a*/ 	.byte	0x3f
	.zero		1


	//   ....[51]....
        /*111c*/ 	.word	0x000173a0
        /*1120*/ 	.word	0x00000003
        /*1124*/ 	.word	0x00000000
        /*1128*/ 	.short	0x0101
        /*112a*/ 	.byte	0x3f
	.zero		1


	//   ....[52]....
        /*112c*/ 	.word	0x000195a0
        /*1130*/ 	.word	0x0000000e
        /*1134*/ 	.word	0x00000000
        /*1138*/ 	.short	0x0101
        /*113a*/ 	.byte	0x3f
	.zero		1


	//   ....[53]....
        /*113c*/ 	.word	0x00019be0
        /*1140*/ 	.word	0x0000000b
        /*1144*/ 	.word	0x00028850
        /*1148*/ 	.short	0x010a
        /*114a*/ 	.byte	0x3f
	.zero		1


	//   ....[54]....
        /*114c*/ 	.word	0x00019c60
        /*1150*/ 	.word	0x0000000b
        /*1154*/ 	.word	0x00028850
        /*1158*/ 	.short	0x010a
        /*115a*/ 	.byte	0x3f
	.zero		1


	//   ....[55]....
        /*115c*/ 	.word	0x0001a270
        /*1160*/ 	.word	0x00000000
        /*1164*/ 	.word	0x00000000
        /*1168*/ 	.short	0x0101
        /*116a*/ 	.byte	0x3f
	.zero		1


	//   ....[56]....
        /*116c*/ 	.word	0x0001b7a0
        /*1170*/ 	.word	0x00000000
        /*1174*/ 	.word	0x00000000
        /*1178*/ 	.short	0x0101
        /*117a*/ 	.byte	0x3f
	.zero		1


	//   ....[57]....
        /*117c*/ 	.word	0x0001def0
        /*1180*/ 	.word	0x00000016
        /*1184*/ 	.word	0x00028820
        /*1188*/ 	.short	0x010a
        /*118a*/ 	.byte	0x3f
	.zero		1


	//   ....[58]....
        /*118c*/ 	.word	0x0001df80
        /*1190*/ 	.word	0x0000000b
        /*1194*/ 	.word	0x000288a0
        /*1198*/ 	.short	0x010a
        /*119a*/ 	.byte	0x3f
	.zero		1


	//   ....[59]....
        /*119c*/ 	.word	0x0001e2e0
        /*11a0*/ 	.word	0x0000000b
        /*11a4*/ 	.word	0x000288c0
        /*11a8*/ 	.short	0x010a
        /*11aa*/ 	.byte	0x3f
	.zero		1


	//   ....[60]....
        /*11ac*/ 	.word	0x0001e710
        /*11b0*/ 	.word	0x0000000c
        /*11b4*/ 	.word	0x000288a0
        /*11b8*/ 	.short	0x010a
        /*11ba*/ 	.byte	0x3f
	.zero		1


	//   ....[61]....
        /*11bc*/ 	.word	0x0001ea50
        /*11c0*/ 	.word	0x0000000c
        /*11c4*/ 	.word	0x000288c0
        /*11c8*/ 	.short	0x010a
        /*11ca*/ 	.byte	0x3f
	.zero		1


	//   ....[62]....
        /*11cc*/ 	.word	0x0001fc20
        /*11d0*/ 	.word	0x00000007
        /*11d4*/ 	.word	0x00028840
        /*11d8*/ 	.short	0x010a
        /*11da*/ 	.byte	0x3f
	.zero		1


	//   ....[63]....
        /*11dc*/ 	.word	0x000203a0
        /*11e0*/ 	.word	0x00000007
        /*11e4*/ 	.word	0x00028830
        /*11e8*/ 	.short	0x0107
        /*11ea*/ 	.byte	0x3f
	.zero		1


	//   ....[64]....
        /*11ec*/ 	.word	0x00020470
        /*11f0*/ 	.word	0x00000007
        /*11f4*/ 	.word	0x00028830
        /*11f8*/ 	.short	0x0101
        /*11fa*/ 	.byte	0x3f
	.zero		1


	//   ....[65]....
        /*11fc*/ 	.word	0x00020fb0
        /*1200*/ 	.word	0x00000016
        /*1204*/ 	.word	0x00028800
        /*1208*/ 	.short	0x0107
        /*120a*/ 	.byte	0x3f
	.zero		1


	//   ....[66]....
        /*120c*/ 	.word	0x000210c0
        /*1210*/ 	.word	0x00000016
        /*1214*/ 	.word	0x00028800
        /*1218*/ 	.short	0x0101
        /*121a*/ 	.byte	0x3f
	.zero		1


	//   ....[67]....
        /*121c*/ 	.word	0x000210f0
        /*1220*/ 	.word	0x00000016
        /*1224*/ 	.word	0x00028820
        /*1228*/ 	.short	0x010a
        /*122a*/ 	.byte	0x3f
	.zero		1


	//   ....[68]....
        /*122c*/ 	.word	0x00021480
        /*1230*/ 	.word	0x00000006
        /*1234*/ 	.word	0x00028840
        /*1238*/ 	.short	0x010a
        /*123a*/ 	.byte	0x3f
	.zero		1


	//   ....[69]....
        /*123c*/ 	.word	0x000219a0
        /*1240*/ 	.word	0x00000006
        /*1244*/ 	.word	0x00028830
        /*1248*/ 	.short	0x0107
        /*124a*/ 	.byte	0x3f
	.zero		1


	//   ....[70]....
        /*124c*/ 	.word	0x00021a60
        /*1250*/ 	.word	0x00000006
        /*1254*/ 	.word	0x00028830
        /*1258*/ 	.short	0x0101
        /*125a*/ 	.byte	0x3f
	.zero		1


	//   ....[71]....
        /*125c*/ 	.word	0x00021ac0
        /*1260*/ 	.word	0x00000006
        /*1264*/ 	.word	0x00028860
        /*1268*/ 	.short	0x010a
        /*126a*/ 	.byte	0x3f
	.zero		1


	//   ....[72]....
        /*126c*/ 	.word	0x00022010
        /*1270*/ 	.word	0x00000006
        /*1274*/ 	.word	0x00028850
        /*1278*/ 	.short	0x0107
        /*127a*/ 	.byte	0x3f
	.zero		1


	//   ....[73]....
        /*127c*/ 	.word	0x000221c0
        /*1280*/ 	.word	0x00000006
        /*1284*/ 	.word	0x00028850
        /*1288*/ 	.short	0x0101
        /*128a*/ 	.byte	0x3f
	.zero		1


	//   ....[74]....
        /*128c*/ 	.word	0x000223e0
        /*1290*/ 	.word	0x00000000
        /*1294*/ 	.word	0x00028860
        /*1298*/ 	.short	0x010a
        /*129a*/ 	.byte	0x3f
	.zero		1


	//   ....[75]....
        /*129c*/ 	.word	0x00022910
        /*12a0*/ 	.word	0x00000000
        /*12a4*/ 	.word	0x00028850
        /*12a8*/ 	.short	0x0107
        /*12aa*/ 	.byte	0x3f
	.zero		1


	//   ....[76]....
        /*12ac*/ 	.word	0x000229d0
        /*12b0*/ 	.word	0x00000000
        /*12b4*/ 	.word	0x00028850
        /*12b8*/ 	.short	0x0101
        /*12ba*/ 	.byte	0x3f
	.zero		1


	//   ....[77]....
        /*12bc*/ 	.word	0x00023700
        /*12c0*/ 	.word	0x00000007
        /*12c4*/ 	.word	0x00028820
        /*12c8*/ 	.short	0x010a
        /*12ca*/ 	.byte	0x3f
	.zero		1


	//   ....[78]....
        /*12cc*/ 	.word	0x00023870
        /*12d0*/ 	.word	0x00000005
        /*12d4*/ 	.word	0x00028840
        /*12d8*/ 	.short	0x010a
        /*12da*/ 	.byte	0x3f
	.zero		1


	//   ....[79]....
        /*12dc*/ 	.word	0x00023910
        /*12e0*/ 	.word	0x00000003
        /*12e4*/ 	.word	0x00028840
        /*12e8*/ 	.short	0x010a
        /*12ea*/ 	.byte	0x3f
	.zero		1


	//   ....[80]....
        /*12ec*/ 	.word	0x00023950
        /*12f0*/ 	.word	0x00000005
        /*12f4*/ 	.word	0x00028860
        /*12f8*/ 	.short	0x010a
        /*12fa*/ 	.byte	0x3f
	.zero		1


	//   ....[81]....
        /*12fc*/ 	.word	0x00023990
        /*1300*/ 	.word	0x00000003
        /*1304*/ 	.word	0x00028860
        /*1308*/ 	.short	0x010a
        /*130a*/ 	.byte	0x3f
	.zero		1


	//   ....[82]....
        /*130c*/ 	.word	0x000239f0
        /*1310*/ 	.word	0x0000005b
        /*1314*/ 	.word	0x00028890
        /*1318*/ 	.short	0x010a
        /*131a*/ 	.byte	0x3f
	.zero		1


	//   ....[83]....
        /*131c*/ 	.word	0x00023f00
        /*1320*/ 	.word	0x0000005b
        /*1324*/ 	.word	0x00028890
        /*1328*/ 	.short	0x010a
        /*132a*/ 	.byte	0x3f
	.zero		1


	//   ....[84]....
        /*132c*/ 	.word	0x00024400
        /*1330*/ 	.word	0x0000005b
        /*1334*/ 	.word	0x00028890
        /*1338*/ 	.short	0x010a
        /*133a*/ 	.byte	0x3f
	.zero		1


	//   ....[85]....
        /*133c*/ 	.word	0x000248d0
        /*1340*/ 	.word	0x0000005b
        /*1344*/ 	.word	0x000288b0
        /*1348*/ 	.short	0x010a
        /*134a*/ 	.byte	0x3f
	.zero		1


	//   ....[86]....
        /*134c*/ 	.word	0x000250d0
        /*1350*/ 	.word	0x00000012
        /*1354*/ 	.word	0x00028800
        /*1358*/ 	.short	0x010a
        /*135a*/ 	.byte	0x3f
	.zero		1


	//   ....[87]....
        /*135c*/ 	.word	0x00025c40
        /*1360*/ 	.word	0x00000012
        /*1364*/ 	.word	0x00028800
        /*1368*/ 	.short	0x010a
        /*136a*/ 	.byte	0x3f
	.zero		1


	//   ....[88]....
        /*136c*/ 	.word	0x00025c90
        /*1370*/ 	.word	0x0000000b
        /*1374*/ 	.word	0x00028830
        /*1378*/ 	.short	0x010a
        /*137a*/ 	.byte	0x3f
	.zero		1


	//   ....[89]....
        /*137c*/ 	.word	0x00025ce0
        /*1380*/ 	.word	0x00000009
        /*1384*/ 	.word	0x00028830
        /*1388*/ 	.short	0x010a
        /*138a*/ 	.byte	0x3f
	.zero		1


	//   ....[90]....
        /*138c*/ 	.word	0x00025d30
        /*1390*/ 	.word	0x00000009
        /*1394*/ 	.word	0x00028850
        /*1398*/ 	.short	0x010a
        /*139a*/ 	.byte	0x3f
	.zero		1


	//   ....[91]....
        /*139c*/ 	.word	0x00025d80
        /*13a0*/ 	.word	0x00000003
        /*13a4*/ 	.word	0x00028830
        /*13a8*/ 	.short	0x010a
        /*13aa*/ 	.byte	0x3f
	.zero		1


	//   ....[92]....
        /*13ac*/ 	.word	0x00025dd0
        /*13b0*/ 	.word	0x00000003
        /*13b4*/ 	.word	0x00028850
        /*13b8*/ 	.short	0x010a
        /*13ba*/ 	.byte	0x3f
	.zero		1


	//   ....[93]....
        /*13bc*/ 	.word	0x00025e20
        /*13c0*/ 	.word	0x00000003
        /*13c4*/ 	.word	0x00028830
        /*13c8*/ 	.short	0x010a
        /*13ca*/ 	.byte	0x3f
	.zero		1


	//   ....[94]....
        /*13cc*/ 	.word	0x00025e70
        /*13d0*/ 	.word	0x00000003
        /*13d4*/ 	.word	0x00028850
        /*13d8*/ 	.short	0x010a
        /*13da*/ 	.byte	0x3f
	.zero		1


	//   ....[95]....
        /*13dc*/ 	.word	0x00025ec0
        /*13e0*/ 	.word	0x0000000b
        /*13e4*/ 	.word	0x00028850
        /*13e8*/ 	.short	0x010a
        /*13ea*/ 	.byte	0x3f
	.zero		1


	//   ....[96]....
        /*13ec*/ 	.word	0x00026490
        /*13f0*/ 	.word	0x00000016
        /*13f4*/ 	.word	0x00028820
        /*13f8*/ 	.short	0x010a
        /*13fa*/ 	.byte	0x3f
	.zero		1


	//   ....[97]....
        /*13fc*/ 	.word	0x000264e0
        /*1400*/ 	.word	0x0000000b
        /*1404*/ 	.word	0x000288a0
        /*1408*/ 	.short	0x010a
        /*140a*/ 	.byte	0x3f
	.zero		1


	//   ....[98]....
        /*140c*/ 	.word	0x00026530
        /*1410*/ 	.word	0x0000000b
        /*1414*/ 	.word	0x000288c0
        /*1418*/ 	.short	0x010a
        /*141a*/ 	.byte	0x3f
	.zero		1


	//   ....[99]....
        /*141c*/ 	.word	0x00026580
        /*1420*/ 	.word	0x0000000c
        /*1424*/ 	.word	0x000288a0
        /*1428*/ 	.short	0x010a
        /*142a*/ 	.byte	0x3f
	.zero		1


	//   ....[100]....
        /*142c*/ 	.word	0x000265d0
        /*1430*/ 	.word	0x0000000c
        /*1434*/ 	.word	0x000288c0
        /*1438*/ 	.short	0x010a
        /*143a*/ 	.byte	0x3f
	.zero		1


	//   ....[101]....
        /*143c*/ 	.word	0x000266f0
        /*1440*/ 	.word	0x00000007
        /*1444*/ 	.word	0x00028840
        /*1448*/ 	.short	0x010a
        /*144a*/ 	.byte	0x3f
	.zero		1


	//   ....[102]....
        /*144c*/ 	.word	0x00027cc0
        /*1450*/ 	.word	0x00000016
        /*1454*/ 	.word	0x00028820
        /*1458*/ 	.short	0x010a
        /*145a*/ 	.byte	0x3f
	.zero		1


	//   ....[103]....
        /*145c*/ 	.word	0x00027d10
        /*1460*/ 	.word	0x00000006
        /*1464*/ 	.word	0x00028840
        /*1468*/ 	.short	0x010a
        /*146a*/ 	.byte	0x3f
	.zero		1


	//   ....[104]....
        /*146c*/ 	.word	0x00028690
        /*1470*/ 	.word	0x00000006
        /*1474*/ 	.word	0x00028860
        /*1478*/ 	.short	0x010a
        /*147a*/ 	.byte	0x3f
	.zero		1


	//   ....[105]....
        /*147c*/ 	.word	0x00029110
        /*1480*/ 	.word	0x00000000
        /*1484*/ 	.word	0x00028860
        /*1488*/ 	.short	0x010a
        /*148a*/ 	.byte	0x3f
	.zero		1


	//   ....[106]....
        /*148c*/ 	.word	0x0002a480
        /*1490*/ 	.word	0x00000007
        /*1494*/ 	.word	0x00028820
        /*1498*/ 	.short	0x010a
        /*149a*/ 	.byte	0x3f
	.zero		1


	//   ....[107]....
        /*149c*/ 	.word	0x0002a620
        /*14a0*/ 	.word	0x00000005
        /*14a4*/ 	.word	0x00028840
        /*14a8*/ 	.short	0x010a
        /*14aa*/ 	.byte	0x3f
	.zero		1


	//   ....[108]....
        /*14ac*/ 	.word	0x0002a670
        /*14b0*/ 	.word	0x00000003
        /*14b4*/ 	.word	0x00028840
        /*14b8*/ 	.short	0x010a
        /*14ba*/ 	.byte	0x3f
	.zero		1


	//   ....[109]....
        /*14bc*/ 	.word	0x0002a6c0
        /*14c0*/ 	.word	0x00000005
        /*14c4*/ 	.word	0x00028860
        /*14c8*/ 	.short	0x010a
        /*14ca*/ 	.byte	0x3f
	.zero		1


	//----- nvinfo : EIATTR_NUM_MBARRIERS
	.align		4
.L_999:
        /*14cc*/ 	.byte	0x03, 0x38
        /*14ce*/ 	.short	0x0016


	//----- nvinfo : EIATTR_EXIT_INSTR_OFFSETS
	.align		4
        /*14d0*/ 	.byte	0x04, 0x1c
        /*14d2*/ 	.short	(.L_1001 - .L_1000)


	//   ....[0]....
.L_1000:
        /*14d4*/ 	.word	0x000239e0


	//----- nvinfo : EIATTR_MAX_THREADS
	.align		4
.L_1001:
        /*14d8*/ 	.byte	0x04, 0x05
        /*14da*/ 	.short	(.L_1003 - .L_1002)
.L_1002:
        /*14dc*/ 	.word	0x00000180
        /*14e0*/ 	.word	0x00000001
        /*14e4*/ 	.word	0x00000001


	//----- nvinfo : EIATTR_CRS_STACK_SIZE
	.align		4
.L_1003:
        /*14e8*/ 	.byte	0x04, 0x1e
        /*14ea*/ 	.short	(.L_1005 - .L_1004)
.L_1004:
        /*14ec*/ 	.word	0x00000000


	//----- nvinfo : EIATTR_CBANK_PARAM_SIZE
	.align		4
.L_1005:
        /*14f0*/ 	.byte	0x03, 0x19
        /*14f2*/ 	.short	0x0af0


	//----- nvinfo : EIATTR_PARAM_CBANK
	.align		4
        /*14f4*/ 	.byte	0x04, 0x0a
        /*14f6*/ 	.short	(.L_1007 - .L_1006)
	.align		4
.L_1006:
        /*14f8*/ 	.word	index@(.nv.constant0._ZN7cutlass13device_kernelIN5flash11enable_sm90INS1_16FlashAttnFwdSm90INS1_25CollectiveMainloopFwdSm90ILi2EN4cute5tupleIJNS5_1CILi1EEES8_S8_EEENS6_IJNS7_ILi128EEESA_SA_EEELi128ENS_6half_tEfNS_4arch4Sm90ELb0ELb1ELb0ELb1ELb1ELb1ELb0ELb1ELb1ELb1ELb0ELb0EEENS1_21CollectiveEpilogueFwdISB_S9_SC_SE_Li256ELb1ELb1ELb0ELb0EEENS1_36VarlenDynamicPersistentTileSchedulerILi128ELi128ELi256ELi128ELb0ELb1ELb1ELb1ELb0ELb1EEEEEEEEEvNT_6ParamsE)
        /*14fc*/ 	.short	0x0210
        /*14fe*/ 	.short	0x0af0


	//----- nvinfo : EIATTR_SW_WAR
	.align		4
.L_1007:
        /*1500*/ 	.byte	0x04, 0x36
        /*1502*/ 	.short	(.L_1009 - .L_1008)
.L_1008:
        /*1504*/ 	.word	0x00000008
.L_1009:


//--------------------- .nv.info._ZN7cutlass13device_kernelIN5flash11enable_sm90INS1_16FlashAttnFwdSm90INS1_25CollectiveMainloopFwdSm90ILi2EN4cute5tupleIJNS5_1CILi1EEES8_S8_EEENS6_IJNS7_ILi128EEESA_SA_EEELi128ENS_6half_tEfNS_4arch4Sm90ELb1ELb0ELb0ELb0ELb1ELb0ELb0ELb1ELb1ELb1ELb0ELb0EEENS1_21CollectiveEpilogueFwdISB_S9_SC_SE_Li256ELb0ELb1ELb0ELb0EEENS1_30DynamicPersistentTileSchedulerILi256ELi128ELb0ELb1ELb1EEEEEEEEEvNT_6ParamsE --------------------------
	.section	.nv.info._ZN7cutlass13device_kernelIN5flash11enable_sm90INS1_16FlashAttnFwdSm90INS1_25CollectiveMainloopFwdSm90ILi2EN4cute5tupleIJNS5_1CILi1EEES8_S8_EEENS6_IJNS7_ILi128EEESA_SA_EEELi128ENS_6half_tEfNS_4arch4Sm90ELb1ELb0ELb0ELb0ELb1ELb0ELb0ELb1ELb1ELb1ELb0ELb0EEENS1_21CollectiveEpilogueFwdISB_S9_SC_SE_Li256ELb0ELb1ELb0ELb0EEENS1_30DynamicPersistentTileSchedulerILi256ELi128ELb0ELb1ELb1EEEEEEEEEvNT_6ParamsE,"",@"SHT_CUDA_INFO"
	.sectionflags	@""
	.align	4


	//----- nvinfo : EIATTR_CUDA_API_VERSION
	.align		4
        /*0000*/ 	.byte	0x04, 0x37
        /*0002*/ 	.short	(.L_1011 - .L_1010)
.L_1010:
        /*0004*/ 	.word	0x00000082


	//----- nvinfo : EIATTR_KPARAM_INFO
	.align		4
.L_1011:
        /*0008*/ 	.byte	0x04, 0x17
        /*000a*/ 	.short	(.L_1013 - .L_1012)
.L_1012:
        /*000c*/ 	.word	0x00000000
        /*0010*/ 	.short	0x0000
        /*0012*/ 	.short	0x0070
        /*0014*/ 	.byte	0x00, 0xf0, 0x01, 0x2a


	//----- nvinfo : EIATTR_SPARSE_MMA_MASK
	.align		4
.L_1013:
        /*0018*/ 	.byte	0x03, 0x50
        /*001a*/ 	.short	0x0000


	//----- nvinfo : EIATTR_MAXREG_COUNT
	.align		4
        /*001c*/ 	.byte	0x03, 0x1b
        /*001e*/ 	.short	0x00a8


	//----- nvinfo : EIATTR_NUM_BARRIERS
	.align		4
        /*0020*/ 	.byte	0x02, 0x4c
        /*0022*/ 	.byte	0x10
	.zero		1


	//----- nvinfo : EIATTR_EXTERNS
	.align		4
        /*0024*/ 	.byte	0x04, 0x0f
        /*0026*/ 	.short	(.L_1015 - .L_1014)


	//   ....[0]....
	.align		4
.L_1014:
        /*0028*/ 	.word	index@(__assertfail)


	//----- nvinfo : EIATTR_MERCURY_ISA_VERSION
	.align		4
.L_1015:
        /*002c*/ 	.byte	0x03, 0x5f
        /*002e*/ 	.short	0x0101


	//----- nvinfo : EIATTR_INT_WARP_WIDE_INSTR_OFFSETS
	.align		4
        /*0030*/ 	.byte	0x04, 0x31
        /*0032*/ 	.short	(.L_1017 - .L_1016)


	//   ....[0]....
.L_1016:
        /*0034*/ 	.word	0x000000b0


	//   ....[1]....
        /*0038*/ 	.word	0x000000c0


	//   ....[2]....
        /*003c*/ 	.word	0x00000160


	//   ....[3]....
        /*0040*/ 	.word	0x0000b4b0


	//   ....[4]....
        /*0044*/ 	.word	0x0000b540


	//   ....[5]....
        /*0048*/ 	.word	0x0000e180


	//   ....[6]....
        /*004c*/ 	.word	0x0000e210


	//----- nvinfo : EIATTR_COOP_GROUP_MASK_REGIDS
	.align		4
.L_1017:
        /*0050*/ 	.byte	0x04, 0x29
        /*0052*/ 	.short	(.L_1019 - .L_1018)


	//   ....[0]....
.L_1018:
        /*0054*/ 	.word	0xffffffff


	//   ....[1]....
        /*0058*/ 	.word	0xffffffff


	//   ....[2]....
        /*005c*/ 	.word	0xffffffff


	//   ....[3]....
        /*0060*/ 	.word	0xffffffff


	//   ....[4]....
        /*0064*/ 	.word	0xffffffff


	//   ....[5]....
        /*0068*/ 	.word	0xffffffff


	//   ....[6]....
        /*006c*/ 	.word	0xffffffff


	//   ....[7]....
        /*0070*/ 	.word	0xffffffff


	//   ....[8]....
        /*0074*/ 	.word	0xffffffff


	//   ....[9]....
        /*0078*/ 	.word	0xffffffff


	//   ....[10]....
        /*007c*/ 	.word	0xffffffff


	//   ....[11]....
        /*0080*/ 	.word	0xffffffff


	//   ....[12]....
        /*0084*/ 	.word	0xffffffff


	//   ....[13]....
        /*0088*/ 	.word	0xffffffff


	//   ....[14]....
        /*008c*/ 	.word	0xffffffff


	//   ....[15]....
        /*0090*/ 	.word	0xffffffff


	//   ....[16]....
        /*0094*/ 	.word	0xffffffff


	//   ....[17]....
        /*0098*/ 	.word	0xffffffff


	//   ....[18]....
        /*009c*/ 	.word	0xffffffff


	//   ....[19]....
        /*00a0*/ 	.word	0xffffffff


	//   ....[20]....
        /*00a4*/ 	.word	0xffffffff


	//   ....[21]....
        /*00a8*/ 	.word	0xffffffff


	//   ....[22]....
        /*00ac*/ 	.word	0xffffffff


	//   ....[23]....
        /*00b0*/ 	.word	0xffffffff


	//   ....[24]....
        /*00b4*/ 	.word	0xffffffff


	//   ....[25]....
        /*00b8*/ 	.word	0xffffffff


	//   ....[26]....
        /*00bc*/ 	.word	0xffffffff


	//   ....[27]....
        /*00c0*/ 	.word	0xffffffff


	//   ....[28]....
        /*00c4*/ 	.word	0xffffffff


	//   ....[29]....
        /*00c8*/ 	.word	0xffffffff


	//   ....[30]....
        /*00cc*/ 	.word	0xffffffff


	//   ....[31]....
        /*00d0*/ 	.word	0xffffffff


	//   ....[32]....
        /*00d4*/ 	.word	0xffffffff


	//   ....[33]....
        /*00d8*/ 	.word	0xffffffff


	//   ....[34]....
        /*00dc*/ 	.word	0xffffffff


	//   ....[35]....
        /*00e0*/ 	.word	0xffffffff


	//   ....[36]....
        /*00e4*/ 	.word	0xffffffff


	//   ....[37]....
        /*00e8*/ 	.word	0xffffffff


	//   ....[38]....
        /*00ec*/ 	.word	0xffffffff


	//   ....[39]....
        /*00f0*/ 	.word	0xffffffff


	//   ....[40]....
        /*00f4*/ 	.word	0xffffffff


	//   ....[41]....
        /*00f8*/ 	.word	0xffffffff


	//   ....[42]....
        /*00fc*/ 	.word	0xffffffff


	//   ....[43]....
        /*0100*/ 	.word	0xffffffff


	//   ....[44]....
        /*0104*/ 	.word	0xffffffff


	//   ....[45]....
        /*0108*/ 	.word	0xffffffff


	//   ....[46]....
        /*010c*/ 	.word	0xffffffff


	//   ....[47]....
        /*0110*/ 	.word	0xffffffff


	//   ....[48]....
        /*0114*/ 	.word	0xffffffff


	//   ....[49]....
        /*0118*/ 	.word	0xffffffff


	//   ....[50]....
        /*011c*/ 	.word	0xffffffff


	//   ....[51]....
        /*0120*/ 	.word	0xffffffff


	//   ....[52]....
        /*0124*/ 	.word	0xffffffff


	//   ....[53]....
        /*0128*/ 	.word	0xffffffff


	//   ....[54]....
        /*012c*/ 	.word	0xffffffff


	//   ....[55]....
        /*0130*/ 	.word	0xffffffff


	//   ....[56]....
        /*0134*/ 	.word	0xffffffff


	//   ....[57]....
        /*0138*/ 	.word	0xffffffff


	//   ....[58]....
        /*013c*/ 	.word	0xffffffff


	//   ....[59]....
        /*0140*/ 	.word	0xffffffff


	//   ....[60]....
        /*0144*/ 	.word	0xffffffff


	//   ....[61]....
        /*0148*/ 	.word	0xffffffff


	//   ....[62]....
        /*014c*/ 	.word	0xffffffff


	//   ....[63]....
        /*0150*/ 	.word	0xffffffff


	//   ....[64]....
        /*0154*/ 	.word	0xffffffff


	//   ....[65]....
        /*0158*/ 	.word	0xffffffff


	//   ....[66]....
        /*015c*/ 	.word	0xffffffff


	//   ....[67]....
        /*0160*/ 	.word	0xffffffff


	//   ....[68]....
        /*0164*/ 	.word	0xffffffff


	//   ....[69]....
        /*0168*/ 	.word	0xffffffff


	//   ....[70]....
        /*016c*/ 	.word	0xffffffff


	//   ....[71]....
        /*0170*/ 	.word	0xffffffff


	//   ....[72]....
        /*0174*/ 	.word	0xffffffff


	//   ....[73]....
        /*0178*/ 	.word	0xffffffff


	//   ....[74]....
        /*017c*/ 	.word	0xffffffff


	//   ....[75]....
        /*0180*/ 	.word	0xffffffff


	//   ....[76]....
        /*0184*/ 	.word	0xffffffff


	//   ....[77]....
        /*0188*/ 	.word	0xffffffff


	//   ....[78]....
        /*018c*/ 	.word	0xffffffff


	//   ....[79]....
        /*0190*/ 	.word	0xffffffff


	//   ....[80]....
        /*0194*/ 	.word	0xffffffff


	//   ....[81]....
        /*0198*/ 	.word	0xffffffff


	//   ....[82]....
        /*019c*/ 	.word	0xffffffff


	//   ....[83]....
        /*01a0*/ 	.word	0xffffffff


	//   ....[84]....
        /*01a4*/ 	.word	0xffffffff


	//   ....[85]....
        /*01a8*/ 	.word	0xffffffff


	//   ....[86]....
        /*01ac*/ 	.word	0xffffffff


	//   ....[87]....
        /*01b0*/ 	.word	0xffffffff


	//   ....[88]....
        /*01b4*/ 	.word	0xffffffff


	//   ....[89]....
        /*01b8*/ 	.word	0xffffffff


	//   ....[90]....
        /*01bc*/ 	.word	0xffffffff


	//   ....[91]....
        /*01c0*/ 	.word	0xffffffff


	//   ....[92]....
        /*01c4*/ 	.word	0xffffffff


	//   ....[93]....
        /*01c8*/ 	.word	0xffffffff


	//   ....[94]....
        /*01cc*/ 	.word	0xffffffff


	//   ....[95]....
        /*01d0*/ 	.word	0xffffffff


	//   ....[96]....
        /*01d4*/ 	.word	0xffffffff


	//   ....[97]....
        /*01d8*/ 	.word	0xffffffff


	//   ....[98]....
        /*01dc*/ 	.word	0xffffffff


	//   ....[99]....
        /*01e0*/ 	.word	0xffffffff


	//   ....[100]....
        /*01e4*/ 	.word	0xffffffff


	//   ....[101]....
        /*01e8*/ 	.word	0xffffffff


	//   ....[102]....
        /*01ec*/ 	.word	0xffffffff


	//   ....[103]....
        /*01f0*/ 	.word	0xffffffff


	//   ....[104]....
        /*01f4*/ 	.word	0xffffffff


	//   ....[105]....
        /*01f8*/ 	.word	0xffffffff


	//   ....[106]....
        /*01fc*/ 	.word	0xffffffff


	//   ....[107]....
        /*0200*/ 	.word	0xffffffff


	//   ....[108]....
        /*0204*/ 	.word	0xffffffff


	//   ....[109]....
        /*0208*/ 	.word	0xffffffff


	//   ....[110]....
        /*020c*/ 	.word	0xffffffff


	//   ....[111]....
        /*0210*/ 	.word	0xffffffff


	//   ....[112]....
        /*0214*/ 	.word	0xffffffff


	//   ....[113]....
        /*0218*/ 	.word	0xffffffff


	//   ....[114]....
        /*021c*/ 	.word	0xffffffff


	//   ....[115]....
        /*0220*/ 	.word	0xffffffff


	//   ....[116]....
        /*0224*/ 	.word	0xffffffff


	//   ....[117]....
        /*0228*/ 	.word	0xffffffff


	//   ....[118]....
        /*022c*/ 	.word	0xffffffff


	//   ....[119]....
        /*0230*/ 	.word	0xffffffff


	//   ....[120]....
        /*0234*/ 	.word	0xffffffff


	//   ....[121]....
        /*0238*/ 	.word	0xffffffff


	//   ....[122]....
        /*023c*/ 	.word	0xffffffff


	//   ....[123]....
        /*0240*/ 	.word	0xffffffff


	//   ....[124]....
        /*0244*/ 	.word	0xffffffff


	//   ....[125]....
        /*0248*/ 	.word	0xffffffff


	//   ....[126]....
        /*024c*/ 	.word	0xffffffff


	//   ....[127]....
        /*0250*/ 	.word	0xffffffff


	//   ....[128]....
        /*0254*/ 	.word	0xffffffff


	//   ....[129]....
        /*0258*/ 	.word	0xffffffff


	//   ....[130]....
        /*025c*/ 	.word	0x0500000f


	//   ....[131]....
        /*0260*/ 	.word	0x0500000f


	//   ....[132]....
        /*0264*/ 	.word	0x0500000f


	//   ....[133]....
        /*0268*/ 	.word	0x0500000f


	//   ....[134]....
        /*026c*/ 	.word	0x0500000f


	//   ....[135]....
        /*0270*/ 	.word	0x0500000f


	//   ....[136]....
        /*0274*/ 	.word	0x0500000f


	//   ....[137]....
        /*0278*/ 	.word	0x0500000f


	//   ....[138]....
        /*027c*/ 	.word	0x0500000f


	//   ....[139]....
        /*0280*/ 	.word	0x0500000f


	//   ....[140]....
        /*0284*/ 	.word	0x0500000f


	//   ....[141]....
        /*0288*/ 	.word	0x0500000f


	//   ....[142]....
        /*028c*/ 	.word	0x0500000f


	//   ....[143]....
        /*0290*/ 	.word	0x0500000f


	//   ....[144]....
        /*0294*/ 	.word	0x0500000f


	//   ....[145]....
        /*0298*/ 	.word	0x0500000f


	//   ....[146]....
        /*029c*/ 	.word	0x0500000f


	//   ....[147]....
        /*02a0*/ 	.word	0x0500000f


	//   ....[148]....
        /*02a4*/ 	.word	0x0500000f


	//   ....[149]....
        /*02a8*/ 	.word	0x0500000f


	//   ....[150]....
        /*02ac*/ 	.word	0x0500000f


	//   ....[151]....
        /*02b0*/ 	.word	0x0500000f


	//   ....[152]....
        /*02b4*/ 	.word	0x0500000f


	//   ....[153]....
        /*02b8*/ 	.word	0x0500000f


	//   ....[154]....
        /*02bc*/ 	.word	0x0500000f


	//   ....[155]....
        /*02c0*/ 	.word	0x0500000f


	//   ....[156]....
        /*02c4*/ 	.word	0x0500000f


	//   ....[157]....
        /*02c8*/ 	.word	0x0500000f


	//   ....[158]....
        /*02cc*/ 	.word	0x0500000f


	//   ....[159]....
        /*02d0*/ 	.word	0x0500000f


	//   ....[160]....
        /*02d4*/ 	.word	0x0500000f


	//   ....[161]....
        /*02d8*/ 	.word	0x0500000f


	//   ....[162]....
        /*02dc*/ 	.word	0x0500000f


	//   ....[163]....
        /*02e0*/ 	.word	0x0500000f


	//   ....[164]....
        /*02e4*/ 	.word	0x0500000f


	//   ....[165]....
        /*02e8*/ 	.word	0x0500000f


	//   ....[166]....
        /*02ec*/ 	.word	0x0500000f


	//   ....[167]....
        /*02f0*/ 	.word	0x0500000f


	//   ....[168]....
        /*02f4*/ 	.word	0x0500000f


	//   ....[169]....
        /*02f8*/ 	.word	0x0500000f


	//   ....[170]....
        /*02fc*/ 	.word	0x0500000f


	//   ....[171]....
        /*0300*/ 	.word	0x0500000f


	//   ....[172]....
        /*0304*/ 	.word	0x0500000f


	//   ....[173]....
        /*0308*/ 	.word	0x0500000f


	//   ....[174]....
        /*030c*/ 	.word	0x0500000f


	//   ....[175]....
        /*0310*/ 	.word	0x0500000f


	//   ....[176]....
        /*0314*/ 	.word	0x0500000f


	//   ....[177]....
        /*0318*/ 	.word	0x0500000f


	//   ....[178]....
        /*031c*/ 	.word	0x0500000f


	//   ....[179]....
        /*0320*/ 	.word	0x0500000f


	//   ....[180]....
        /*0324*/ 	.word	0x0500000f


	//   ....[181]....
        /*0328*/ 	.word	0x0500000f


	//   ....[182]....
        /*032c*/ 	.word	0x0500000f


	//   ....[183]....
        /*0330*/ 	.word	0x0500000f


	//   ....[184]....
        /*0334*/ 	.word	0x0500000f


	//   ....[185]....
        /*0338*/ 	.word	0x0500000f


	//   ....[186]....
        /*033c*/ 	.word	0x0500000f


	//   ....[187]....
        /*0340*/ 	.word	0x0500000f


	//   ....[188]....
        /*0344*/ 	.word	0x0500000f


	//   ....[189]....
        /*0348*/ 	.word	0x0500000f


	//   ....[190]....
        /*034c*/ 	.word	0x0500000f


	//   ....[191]....
        /*0350*/ 	.word	0x0500000f


	//   ....[192]....
        /*0354*/ 	.word	0x0500000f


	//   ....[193]....
        /*0358*/ 	.word	0x0500000f


	//   ....[194]....
        /*035c*/ 	.word	0x0500000f


	//   ....[195]....
        /*0360*/ 	.word	0x0500000f


	//   ....[196]....
        /*0364*/ 	.word	0x0500000f


	//   ....[197]....
        /*0368*/ 	.word	0x0500000f


	//   ....[198]....
        /*036c*/ 	.word	0x0500000f


	//   ....[199]....
        /*0370*/ 	.word	0x0500000f


	//   ....[200]....
        /*0374*/ 	.word	0x0500000f


	//   ....[201]....
        /*0378*/ 	.word	0x0500000f


	//   ....[202]....
        /*037c*/ 	.word	0x0500000f


	//   ....[203]....
        /*0380*/ 	.word	0x0500000f


	//   ....[204]....
        /*0384*/ 	.word	0x0500000f


	//   ....[205]....
        /*0388*/ 	.word	0x0500000f


	//   ....[206]....
        /*038c*/ 	.word	0x0500000f


	//   ....[207]....
        /*0390*/ 	.word	0x0500000f


	//   ....[208]....
        /*0394*/ 	.word	0x0500000f


	//   ....[209]....
        /*0398*/ 	.word	0x0500000f


	//   ....[210]....
        /*039c*/ 	.word	0x0500000f


	//   ....[211]....
        /*03a0*/ 	.word	0x0500000f


	//   ....[212]....
        /*03a4*/ 	.word	0x0500000f


	//----- nvinfo : EIATTR_COOP_GROUP_INSTR_OFFSETS
	.align		4
.L_1019:
        /*03a8*/ 	.byte	0x04, 0x28
        /*03aa*/ 	.short	(.L_1021 - .L_1020)


	//   ....[0]....
.L_1020:
        /*03ac*/ 	.word	0x00000070


	//   ....[1]....
        /*03b0*/ 	.word	0x00000080


	//   ....[2]....
        /*03b4*/ 	.word	0x000002c0


	//   ....[3]....
        /*03b8*/ 	.word	0x00000420


	//   ....[4]....
        /*03bc*/ 	.word	0x00000540


	//   ....[5]....
        /*03c0*/ 	.word	0x000006a0


	//   ....[6]....
        /*03c4*/ 	.word	0x000013a0


	//   ....[7]....
        /*03c8*/ 	.word	0x00001cb0


	//   ....[8]....
        /*03cc*/ 	.word	0x00001cf0


	//   ....[9]....
        /*03d0*/ 	.word	0x00002440


	//   ....[10]....
        /*03d4*/ 	.word	0x00002510


	//   ....[11]....
        /*03d8*/ 	.word	0x00002ee0


	//   ....[12]....
        /*03dc*/ 	.word	0x00002f50


	//   ....[13]....
        /*03e0*/ 	.word	0x00004350


	//   ....[14]....
        /*03e4*/ 	.word	0x00004370


	//   ....[15]....
        /*03e8*/ 	.word	0x00004a20


	//   ....[16]....
        /*03ec*/ 	.word	0x00004a70


	//   ....[17]....
        /*03f0*/ 	.word	0x000053a0


	//   ....[18]....
        /*03f4*/ 	.word	0x00005420


	//   ....[19]....
        /*03f8*/ 	.word	0x000070e0


	//   ....[20]....
        /*03fc*/ 	.word	0x000070f0


	//   ....[21]....
        /*0400*/ 	.word	0x00007130


	//   ....[22]....
        /*0404*/ 	.word	0x00007140


	//   ....[23]....
        /*0408*/ 	.word	0x000085c0


	//   ....[24]....
        /*040c*/ 	.word	0x000085f0


	//   ....[25]....
        /*0410*/ 	.word	0x000086c0


	//   ....[26]....
        /*0414*/ 	.word	0x000086d0


	//   ....[27]....
        /*0418*/ 	.word	0x00009810


	//   ....[28]....
        /*041c*/ 	.word	0x00009840


	//   ....[29]....
        /*0420*/ 	.word	0x00009870


	//   ....[30]....
        /*0424*/ 	.word	0x000098a0


	//   ....[31]....
        /*0428*/ 	.word	0x00009e10


	//   ....[32]....
        /*042c*/ 	.word	0x00009e50


	//   ....[33]....
        /*0430*/ 	.word	0x00009f10


	//   ....[34]....
        /*0434*/ 	.word	0x00009f30


	//   ....[35]....
        /*0438*/ 	.word	0x00009ff0


	//   ....[36]....
        /*043c*/ 	.word	0x0000a010


	//   ....[37]....
        /*0440*/ 	.word	0x0000a0e0


	//   ....[38]....
        /*0444*/ 	.word	0x0000a100


	//   ....[39]....
        /*0448*/ 	.word	0x0000a780


	//   ....[40]....
        /*044c*/ 	.word	0x0000a7b0


	//   ....[41]....
        /*0450*/ 	.word	0x0000a880


	//   ....[42]....
        /*0454*/ 	.word	0x0000a8a0


	//   ....[43]....
        /*0458*/ 	.word	0x0000a960


	//   ....[44]....
        /*045c*/ 	.word	0x0000a980


	//   ....[45]....
        /*0460*/ 	.word	0x0000aa50


	//   ....[46]....
        /*0464*/ 	.word	0x0000aa70


	//   ....[47]....
        /*0468*/ 	.word	0x0000abe0


	//   ....[48]....
        /*046c*/ 	.word	0x0000bfc0


	//   ....[49]....
        /*0470*/ 	.word	0x0000bfe0


	//   ....[50]....
        /*0474*/ 	.word	0x0000bff0


	//   ....[51]....
        /*0478*/ 	.word	0x0000c030


	//   ....[52]....
        /*047c*/ 	.word	0x0000c0b0


	//   ....[53]....
        /*0480*/ 	.word	0x0000c0d0


	//   ....[54]....
        /*0484*/ 	.word	0x0000c150


	//   ....[55]....
        /*0488*/ 	.word	0x0000c170


	//   ....[56]....
        /*048c*/ 	.word	0x0000c1f0


	//   ....[57]....
        /*0490*/ 	.word	0x0000c210


	//   ....[58]....
        /*0494*/ 	.word	0x0000c290


	//   ....[59]....
        /*0498*/ 	.word	0x0000c2b0


	//   ....[60]....
        /*049c*/ 	.word	0x0000c330


	//   ....[61]....
        /*04a0*/ 	.word	0x0000c350


	//   ....[62]....
        /*04a4*/ 	.word	0x0000c3d0


	//   ....[63]....
        /*04a8*/ 	.word	0x0000c3f0


	//   ....[64]....
        /*04ac*/ 	.word	0x0000ca30


	//   ....[65]....
        /*04b0*/ 	.word	0x0000ca50


	//   ....[66]....
        /*04b4*/ 	.word	0x0000ca70


	//   ....[67]....
        /*04b8*/ 	.word	0x0000cad0


	//   ....[68]....
        /*04bc*/ 	.word	0x0000cb40


	//   ....[69]....
        /*04c0*/ 	.word	0x0000cb60


	//   ....[70]....
        /*04c4*/ 	.word	0x0000cbe0


	//   ....[71]....
        /*04c8*/ 	.word	0x0000cc00


	//   ....[72]....
        /*04cc*/ 	.word	0x0000cc80


	//   ....[73]....
        /*04d0*/ 	.word	0x0000cca0


	//   ....[74]....
        /*04d4*/ 	.word	0x0000cd20


	//   ....[75]....
        /*04d8*/ 	.word	0x0000cd50


	//   ....[76]....
        /*04dc*/ 	.word	0x0000cdc0


	//   ....[77]....
        /*04e0*/ 	.word	0x0000cde0


	//   ....[78]....
        /*04e4*/ 	.word	0x0000ce60


	//   ....[79]....
        /*04e8*/ 	.word	0x0000ce80


	//   ....[80]....
        /*04ec*/ 	.word	0x0000d540


	//   ....[81]....
        /*04f0*/ 	.word	0x0000d570


	//   ....[82]....
        /*04f4*/ 	.word	0x0000d580


	//   ....[83]....
        /*04f8*/ 	.word	0x0000d5d0


	//   ....[84]....
        /*04fc*/ 	.word	0x0000d5e0


	//   ....[85]....
        /*0500*/ 	.word	0x0000d630


	//   ....[86]....
        /*0504*/ 	.word	0x0000d640


	//   ....[87]....
        /*0508*/ 	.word	0x0000d690


	//   ....[88]....
        /*050c*/ 	.word	0x0000d6a0


	//   ....[89]....
        /*0510*/ 	.word	0x0000d6f0


	//   ....[90]....
        /*0514*/ 	.word	0x0000d700


	//   ....[91]....
        /*0518*/ 	.word	0x0000d750


	//   ....[92]....
        /*051c*/ 	.word	0x0000d760


	//   ....[93]....
        /*0520*/ 	.word	0x0000d7b0


	//   ....[94]....
        /*0524*/ 	.word	0x0000d7c0


	//   ....[95]....
        /*0528*/ 	.word	0x0000d7d0


	//   ....[96]....
        /*052c*/ 	.word	0x0000da70


	//   ....[97]....
        /*0530*/ 	.word	0x0000da90


	//   ....[98]....
        /*0534*/ 	.word	0x0000dab0


	//   ....[99]....
        /*0538*/ 	.word	0x0000db10


	//   ....[100]....
        /*053c*/ 	.word	0x0000db30


	//   ....[101]....
        /*0540*/ 	.word	0x0000db90


	//   ....[102]....
        /*0544*/ 	.word	0x0000dbb0


	//   ....[103]....
        /*0548*/ 	.word	0x0000dc10


	//   ....[104]....
        /*054c*/ 	.word	0x0000dc30


	//   ....[105]....
        /*0550*/ 	.word	0x0000dc90


	//   ....[106]....
        /*0554*/ 	.word	0x0000dcb0


	//   ....[107]....
        /*0558*/ 	.word	0x0000dd10


	//   ....[108]....
        /*055c*/ 	.word	0x0000dd30


	//   ....[109]....
        /*0560*/ 	.word	0x0000dd90


	//   ....[110]....
        /*0564*/ 	.word	0x0000ddb0


	//   ....[111]....
        /*0568*/ 	.word	0x0000ddc0


	//   ....[112]....
        /*056c*/ 	.word	0x0000e360


	//   ....[113]....
        /*0570*/ 	.word	0x0000e380


	//   ....[114]....
        /*0574*/ 	.word	0x0000e3a0


	//   ....[115]....
        /*0578*/ 	.word	0x0000e3e0


	//   ....[116]....
        /*057c*/ 	.word	0x0000e430


	//   ....[117]....
        /*0580*/ 	.word	0x0000e460


	//   ....[118]....
        /*0584*/ 	.word	0x0000e4b0


	//   ....[119]....
        /*0588*/ 	.word	0x0000e4e0


	//   ....[120]....
        /*058c*/ 	.word	0x0000e530


	//   ....[121]....
        /*0590*/ 	.word	0x0000e560


	//   ....[122]....
        /*0594*/ 	.word	0x0000e5b0


	//   ....[123]....
        /*0598*/ 	.word	0x0000e5e0


	//   ....[124]....
        /*059c*/ 	.word	0x0000e630


	//   ....[125]....
        /*05a0*/ 	.word	0x0000e660


	//   ....[126]....
        /*05a4*/ 	.word	0x0000e6b0


	//   ....[127]....
        /*05a8*/ 	.word	0x0000e6e0


	//   ....[128]....
        /*05ac*/ 	.word	0x0000e9c0


	//   ....[129]....
        /*05b0*/ 	.word	0x0000eb90


	//   ....[130]....
        /*05b4*/ 	.word	0x0000f120


	//   ....[131]....
        /*05b8*/ 	.word	0x0000f200


	//   ....[132]....
        /*05bc*/ 	.word	0x0000f2a0


	//   ....[133]....
        /*05c0*/ 	.word	0x0000f320


	//   ....[134]....
        /*05c4*/ 	.word	0x0000f3e0


	//   ....[135]....
        /*05c8*/ 	.word	0x0000f450


	//   ....[136]....
        /*05cc*/ 	.word	0x0000f520


	//   ....[137]....
        /*05d0*/ 	.word	0x0000f5a0


	//   ....[138]....
        /*05d4*/ 	.word	0x0000f670


	//   ....[139]....
        /*05d8*/ 	.word	0x0000f6f0


	//   ....[140]....
        /*05dc*/ 	.word	0x0000f7c0


	//   ....[141]....
        /*05e0*/ 	.word	0x0000f840


	//   ....[142]....
        /*05e4*/ 	.word	0x0000f910


	//   ....[143]....
        /*05e8*/ 	.word	0x0000f990


	//   ....[144]....
        /*05ec*/ 	.word	0x0000fa60


	//   ....[145]....
        /*05f0*/ 	.word	0x0000fae0


	//   ....[146]....
        /*05f4*/ 	.word	0x0000fba0


	//   ....[147]....
        /*05f8*/ 	.word	0x0000fc30


	//   ....[148]....
        /*05fc*/ 	.word	0x0000fcb0


	//   ....[149]....
        /*0600*/ 	.word	0x0000fd30


	//   ....[150]....
        /*0604*/ 	.word	0x0000fde0


	//   ....[151]....
        /*0608*/ 	.word	0x0000fe50


	//   ....[152]....
        /*060c*/ 	.word	0x0000ff30


	//   ....[153]....
        /*0610*/ 	.word	0x0000ffa0


	//   ....[154]....
        /*0614*/ 	.word	0x00010080


	//   ....[155]....
        /*0618*/ 	.word	0x000100f0


	//   ....[156]....
        /*061c*/ 	.word	0x000101d0


	//   ....[157]....
        /*0620*/ 	.word	0x00010240


	//   ....[158]....
        /*0624*/ 	.word	0x00010320


	//   ....[159]....
        /*0628*/ 	.word	0x00010390


	//   ....[160]....
        /*062c*/ 	.word	0x00010470


	//   ....[161]....
        /*0630*/ 	.word	0x000104e0


	//   ....[162]....
        /*0634*/ 	.word	0x000105a0


	//   ....[163]....
        /*0638*/ 	.word	0x000106d0


	//   ....[164]....
        /*063c*/ 	.word	0x00010780


	//   ....[165]....
        /*0640*/ 	.word	0x000107e0


	//   ....[166]....
        /*0644*/ 	.word	0x000108a0


	//   ....[167]....
        /*0648*/ 	.word	0x00010900


	//   ....[168]....
        /*064c*/ 	.word	0x000109c0


	//   ....[169]....
        /*0650*/ 	.word	0x00010a20


	//   ....[170]....
        /*0654*/ 	.word	0x00010ae0


	//   ....[171]....
        /*0658*/ 	.word	0x00010b40


	//   ....[172]....
        /*065c*/ 	.word	0x00010c00


	//   ....[173]....
        /*0660*/ 	.word	0x00010c60


	//   ....[174]....
        /*0664*/ 	.word	0x00010d20


	//   ....[175]....
        /*0668*/ 	.word	0x00010d80


	//   ....[176]....
        /*066c*/ 	.word	0x00010e40


	//   ....[177]....
        /*0670*/ 	.word	0x00010ea0


	//   ....[178]....
        /*0674*/ 	.word	0x00010f60


	//   ....[179]....
        /*0678*/ 	.word	0x00011040


	//   ....[180]....
        /*067c*/ 	.word	0x000110e0


	//   ....[181]....
        /*0680*/ 	.word	0x00011140


	//   ....[182]....
        /*0684*/ 	.word	0x00011210


	//   ....[183]....
        /*0688*/ 	.word	0x00011270


	//   ....[184]....
        /*068c*/ 	.word	0x00011340


	//   ....[185]....
        /*0690*/ 	.word	0x000113a0


	//   ....[186]....
        /*0694*/ 	.word	0x00011470


	//   ....[187]....
        /*0698*/ 	.word	0x000114d0


	//   ....[188]....
        /*069c*/ 	.word	0x000115a0


	//   ....[189]....
        /*06a0*/ 	.word	0x00011600


	//   ....[190]....
        /*06a4*/ 	.word	0x000116d0


	//   ....[191]....
        /*06a8*/ 	.word	0x00011730


	//   ....[192]....
        /*06ac*/ 	.word	0x00011800


	//   ....[193]....
        /*06b0*/ 	.word	0x00011860


	//   ....[194]....
        /*06b4*/ 	.word	0x00011920


	//   ....[195]....
        /*06b8*/ 	.word	0x00011a40


	//   ....[196]....
        /*06bc*/ 	.word	0x00011ae0


	//   ....[197]....
        /*06c0*/ 	.word	0x00011b40


	//   ....[198]....
        /*06c4*/ 	.word	0x00011c10


	//   ....[199]....
        /*06c8*/ 	.word	0x00011cb0


	//   ....[200]....
        /*06cc*/ 	.word	0x00011d70


	//   ....[201]....
        /*06d0*/ 	.word	0x00011e10


	//   ....[202]....
        /*06d4*/ 	.word	0x00011ed0


	//   ....[203]....
        /*06d8*/ 	.word	0x00011f70


	//   ....[204]....
        /*06dc*/ 	.word	0x00012030


	//   ....[205]....
        /*06e0*/ 	.word	0x000120d0


	//   ....[206]....
        /*06e4*/ 	.word	0x00012190


	//   ....[207]....
        /*06e8*/ 	.word	0x00012230


	//   ....[208]....
        /*06ec*/ 	.word	0x000122f0


	//   ....[209]....
        /*06f0*/ 	.word	0x00012390


	//   ....[210]....
        /*06f4*/ 	.word	0x00012450


	//   ....[211]....
        /*06f8*/ 	.word	0x00012520


	//   ....[212]....
        /*06fc*/ 	.word	0x00012640


	//----- nvinfo : EIATTR_REG_RECONFIG
	.align		4
.L_1021:
        /*0700*/ 	.byte	0x01, 0x54
	.zero		2


	//----- nvinfo : EIATTR_SYSCALL_OFFSETS
	.align		4
        /*0704*/ 	.byte	0x04, 0x46
        /*0706*/ 	.short	(.L_1023 - .L_1022)


	//   ....[0]....
.L_1022:
        /*0708*/ 	.word	0x00001580


	//   ....[1]....
        /*070c*/ 	.word	0x0000b6a0


	//   ....[2]....
        /*0710*/ 	.word	0x0000b7f0


	//   ....[3]....
        /*0714*/ 	.word	0x0000b8e0


	//   ....[4]....
        /*0718*/ 	.word	0x0000c6e0


	//----- nvinfo : EIATTR_MBARRIER_INSTR_OFFSETS
	.align		4
.L_1023:
        /*071c*/ 	.byte	0x04, 0x39
        /*071e*/ 	.short	(.L_1025 - .L_1024)


	//   ....[0]....
.L_1024:
        /*0720*/ 	.word	0x00000170
        /*0724*/ 	.word	0x000000ff
        /*0728*/ 	.word	0x00028800
        /*072c*/ 	.short	0x0100
        /*072e*/ 	.byte	0x08
	.zero		1


	//   ....[1]....
        /*0730*/ 	.word	0x00000180
        /*0734*/ 	.word	0x000000ff
        /*0738*/ 	.word	0x00028820
        /*073c*/ 	.short	0x0100
        /*073e*/ 	.byte	0x08
	.zero		1


	//   ....[2]....
        /*0740*/ 	.word	0x00000270
        /*0744*/ 	.word	0x000000ff
        /*0748*/ 	.word	0x00028830
        /*074c*/ 	.short	0x0100
        /*074e*/ 	.byte	0x08
	.zero		1


	//   ....[3]....
        /*0750*/ 	.word	0x00000280
        /*0754*/ 	.word	0x000000ff
        /*0758*/ 	.word	0x00028840
        /*075c*/ 	.short	0x0100
        /*075e*/ 	.byte	0x08
	.zero		1


	//   ....[4]....
        /*0760*/ 	.word	0x00000290
        /*0764*/ 	.word	0x000000ff
        /*0768*/ 	.word	0x00028838
        /*076c*/ 	.short	0x0100
        /*076e*/ 	.byte	0x08
	.zero		1


	//   ....[5]....
        /*0770*/ 	.word	0x000002a0
        /*0774*/ 	.word	0x000000ff
        /*0778*/ 	.word	0x00028848
        /*077c*/ 	.short	0x0100
        /*077e*/ 	.byte	0x08
	.zero		1


	//   ....[6]....
        /*0780*/ 	.word	0x000003d0
        /*0784*/ 	.word	0x000000ff
        /*0788*/ 	.word	0x00028850
        /*078c*/ 	.short	0x0100
        /*078e*/ 	.byte	0x08
	.zero		1


	//   ....[7]....
        /*0790*/ 	.word	0x000003e0
        /*0794*/ 	.word	0x000000ff
        /*0798*/ 	.word	0x00028860
        /*079c*/ 	.short	0x0100
        /*079e*/ 	.byte	0x08
	.zero		1


	//   ....[8]....
        /*07a0*/ 	.word	0x000003f0
        /*07a4*/ 	.word	0x000000ff
        /*07a8*/ 	.word	0x00028858
        /*07ac*/ 	.short	0x0100
        /*07ae*/ 	.byte	0x08
	.zero		1


	//   ....[9]....
        /*07b0*/ 	.word	0x00000400
        /*07b4*/ 	.word	0x000000ff
        /*07b8*/ 	.word	0x00028868
        /*07bc*/ 	.short	0x0100
        /*07be*/ 	.byte	0x08
	.zero		1


	//   ....[10]....
        /*07c0*/ 	.word	0x000004f0
        /*07c4*/ 	.word	0x000000ff
        /*07c8*/ 	.word	0x00028870
        /*07cc*/ 	.short	0x0100
        /*07ce*/ 	.byte	0x06
	.zero		1


	//   ....[11]....
        /*07d0*/ 	.word	0x00000500
        /*07d4*/ 	.word	0x000000ff
        /*07d8*/ 	.word	0x00028880
        /*07dc*/ 	.short	0x0100
        /*07de*/ 	.byte	0x06
	.zero		1


	//   ....[12]....
        /*07e0*/ 	.word	0x00000510
        /*07e4*/ 	.word	0x000000ff
        /*07e8*/ 	.word	0x00028878
        /*07ec*/ 	.short	0x0100
        /*07ee*/ 	.byte	0x06
	.zero		1


	//   ....[13]....
        /*07f0*/ 	.word	0x00000520
        /*07f4*/ 	.word	0x000000ff
        /*07f8*/ 	.word	0x00028888
        /*07fc*/ 	.short	0x0100
        /*07fe*/ 	.byte	0x06
	.zero		1


	//   ....[14]....
        /*0800*/ 	.word	0x00000650
        /*0804*/ 	.word	0x000000ff
        /*0808*/ 	.word	0x00028890
        /*080c*/ 	.short	0x0100
        /*080e*/ 	.byte	0x08
	.zero		1


	//   ....[15]....
        /*0810*/ 	.word	0x00000660
        /*0814*/ 	.word	0x000000ff
        /*0818*/ 	.word	0x000288a0
        /*081c*/ 	.short	0x0100
        /*081e*/ 	.byte	0x08
	.zero		1


	//   ....[16]....
        /*0820*/ 	.word	0x00000670
        /*0824*/ 	.word	0x000000ff
        /*0828*/ 	.word	0x00028898
        /*082c*/ 	.short	0x0100
        /*082e*/ 	.byte	0x08
	.zero		1


	//   ....[17]....
        /*0830*/ 	.word	0x00000680
        /*0834*/ 	.word	0x000000ff
        /*0838*/ 	.word	0x000288a8
        /*083c*/ 	.short	0x0100
        /*083e*/ 	.byte	0x08
	.zero		1


	//   ....[18]....
        /*0840*/ 	.word	0x000007c0
        /*0844*/ 	.word	0x000000ff
        /*0848*/ 	.word	0x000288b0
        /*084c*/ 	.short	0x0100
        /*084e*/ 	.byte	0x08
	.zero		1


	//   ....[19]....
        /*0850*/ 	.word	0x000007d0
        /*0854*/ 	.word	0x000000ff
        /*0858*/ 	.word	0x000288c0
        /*085c*/ 	.short	0x0100
        /*085e*/ 	.byte	0x08
	.zero		1


	//   ....[20]....
        /*0860*/ 	.word	0x000007e0
        /*0864*/ 	.word	0x000000ff
        /*0868*/ 	.word	0x000288b8
        /*086c*/ 	.short	0x0100
        /*086e*/ 	.byte	0x08
	.zero		1


	//   ....[21]....
        /*0870*/ 	.word	0x000007f0
        /*0874*/ 	.word	0x000000ff
        /*0878*/ 	.word	0x000288c8
        /*087c*/ 	.short	0x0100
        /*087e*/ 	.byte	0x08
	.zero		1


	//   ....[22]....
        /*0880*/ 	.word	0x00001600
        /*0884*/ 	.word	0x000000ff
        /*0888*/ 	.word	0x00028800
        /*088c*/ 	.short	0x010a
        /*088e*/ 	.byte	0x29
	.zero		1


	//   ....[23]....
        /*0890*/ 	.word	0x00001680
        /*0894*/ 	.word	0x00000003
        /*0898*/ 	.word	0x00028830
        /*089c*/ 	.short	0x010a
        /*089e*/ 	.byte	0x3f
	.zero		1


	//   ....[24]....
        /*08a0*/ 	.word	0x000016c0
        /*08a4*/ 	.word	0x00000003
        /*08a8*/ 	.word	0x00028830
        /*08ac*/ 	.short	0x010a
        /*08ae*/ 	.byte	0x3f
	.zero		1


	//   ....[25]....
        /*08b0*/ 	.word	0x000025e0
        /*08b4*/ 	.word	0x000000ff
        /*08b8*/ 	.word	0x00000000
        /*08bc*/ 	.short	0x0101
        /*08be*/ 	.byte	0x06
	.zero		1


	//   ....[26]....
        /*08c0*/ 	.word	0x00003ba0
        /*08c4*/ 	.word	0x000000ff
        /*08c8*/ 	.word	0x00028830
        /*08cc*/ 	.short	0x010a
        /*08ce*/ 	.byte	0x06
	.zero		1


	//   ....[27]....
        /*08d0*/ 	.word	0x00003be0
        /*08d4*/ 	.word	0x000000ff
        /*08d8*/ 	.word	0x00028830
        /*08dc*/ 	.short	0x010a
        /*08de*/ 	.byte	0x06
	.zero		1


	//   ....[28]....
        /*08e0*/ 	.word	0x00003f30
        /*08e4*/ 	.word	0x000000ff
        /*08e8*/ 	.word	0x00028850
        /*08ec*/ 	.short	0x010a
        /*08ee*/ 	.byte	0x06
	.zero		1


	//   ....[29]....
        /*08f0*/ 	.word	0x00003f70
        /*08f4*/ 	.word	0x000000ff
        /*08f8*/ 	.word	0x00028850
        /*08fc*/ 	.short	0x010a
        /*08fe*/ 	.byte	0x06
	.zero		1


	//   ....[30]....
        /*0900*/ 	.word	0x000043d0
        /*0904*/ 	.word	0x000000ff
        /*0908*/ 	.word	0x00000000
        /*090c*/ 	.short	0x0101
        /*090e*/ 	.byte	0x06
	.zero		1


	//   ....[31]....
        /*0910*/ 	.word	0x00005ec0
        /*0914*/ 	.word	0x000000ff
        /*0918*/ 	.word	0x00000000
        /*091c*/ 	.short	0x0101
        /*091e*/ 	.byte	0x06
	.zero		1


	//   ....[32]....
        /*0920*/ 	.word	0x000065a0
        /*0924*/ 	.word	0x000000ff
        /*0928*/ 	.word	0x00028830
        /*092c*/ 	.short	0x010a
        /*092e*/ 	.byte	0x06
	.zero		1


	//   ....[33]....
        /*0930*/ 	.word	0x000065e0
        /*0934*/ 	.word	0x000000ff
        /*0938*/ 	.word	0x00028830
        /*093c*/ 	.short	0x010a
        /*093e*/ 	.byte	0x06
	.zero		1


	//   ....[34]....
        /*0940*/ 	.word	0x00006930
        /*0944*/ 	.word	0x000000ff
        /*0948*/ 	.word	0x00028850
        /*094c*/ 	.short	0x010a
        /*094e*/ 	.byte	0x06
	.zero		1


	//   ....[35]....
        /*0950*/ 	.word	0x00006970
        /*0954*/ 	.word	0x000000ff
        /*0958*/ 	.word	0x00028850
        /*095c*/ 	.short	0x010a
        /*095e*/ 	.byte	0x06
	.zero		1


	//   ....[36]....
        /*0960*/ 	.word	0x00006d70
        /*0964*/ 	.word	0x000000ff
        /*0968*/ 	.word	0x00000000
        /*096c*/ 	.short	0x0101
        /*096e*/ 	.byte	0x06
	.zero		1


	//   ....[37]....
        /*0970*/ 	.word	0x00007f20
        /*0974*/ 	.word	0x000000ff
        /*0978*/ 	.word	0x00000000
        /*097c*/ 	.short	0x0101
        /*097e*/ 	.byte	0x06
	.zero		1


	//   ....[38]....
        /*0980*/ 	.word	0x00008530
        /*0984*/ 	.word	0x000000ff
        /*0988*/ 	.word	0x00028850
        /*098c*/ 	.short	0x010a
        /*098e*/ 	.byte	0x05
	.zero		1


	//   ....[39]....
        /*0990*/ 	.word	0x00008570
        /*0994*/ 	.word	0x000000ff
        /*0998*/ 	.word	0x00028850
        /*099c*/ 	.short	0x010a
        /*099e*/ 	.byte	0x05
	.zero		1


	//   ....[40]....
        /*09a0*/ 	.word	0x00008ae0
        /*09a4*/ 	.word	0x000000ff
        /*09a8*/ 	.word	0x00000000
        /*09ac*/ 	.short	0x0101
        /*09ae*/ 	.byte	0x04
	.zero		1


	//   ....[41]....
        /*09b0*/ 	.word	0x00009e40
        /*09b4*/ 	.word	0x00000000
        /*09b8*/ 	.word	0x00000000
        /*09bc*/ 	.short	0x0101
        /*09be*/ 	.byte	0x3f
	.zero		1


	//   ....[42]....
        /*09c0*/ 	.word	0x0000be00
        /*09c4*/ 	.word	0x00000007
        /*09c8*/ 	.word	0x00028840
        /*09cc*/ 	.short	0x010a
        /*09ce*/ 	.byte	0x3f
	.zero		1


	//   ....[43]....
        /*09d0*/ 	.word	0x0000c4c0
        /*09d4*/ 	.word	0x00000007
        /*09d8*/ 	.word	0x00028830
        /*09dc*/ 	.short	0x0107
        /*09de*/ 	.byte	0x3f
	.zero		1


	//   ....[44]....
        /*09e0*/ 	.word	0x0000c590
        /*09e4*/ 	.word	0x00000007
        /*09e8*/ 	.word	0x00028830
        /*09ec*/ 	.short	0x0101
        /*09ee*/ 	.byte	0x3f
	.zero		1


	//   ....[45]....
        /*09f0*/ 	.word	0x0000cf50
        /*09f4*/ 	.word	0x00000010
        /*09f8*/ 	.word	0x00028800
        /*09fc*/ 	.short	0x0107
        /*09fe*/ 	.byte	0x3f
	.zero		1


	//   ....[46]....
        /*0a00*/ 	.word	0x0000d020
        /*0a04*/ 	.word	0x00000010
        /*0a08*/ 	.word	0x00028800
        /*0a0c*/ 	.short	0x0101
        /*0a0e*/ 	.byte	0x3f
	.zero		1


	//   ....[47]....
        /*0a10*/ 	.word	0x0000d040
        /*0a14*/ 	.word	0x00000010
        /*0a18*/ 	.word	0x00028820
        /*0a1c*/ 	.short	0x010a
        /*0a1e*/ 	.byte	0x3f
	.zero		1


	//   ....[48]....
        /*0a20*/ 	.word	0x0000d390
        /*0a24*/ 	.word	0x00000006
        /*0a28*/ 	.word	0x00028840
        /*0a2c*/ 	.short	0x010a
        /*0a2e*/ 	.byte	0x3f
	.zero		1


	//   ....[49]....
        /*0a30*/ 	.word	0x0000d8a0
        /*0a34*/ 	.word	0x00000006
        /*0a38*/ 	.word	0x00028830
        /*0a3c*/ 	.short	0x0107
        /*0a3e*/ 	.byte	0x3f
	.zero		1


	//   ....[50]....
        /*0a40*/ 	.word	0x0000d960
        /*0a44*/ 	.word	0x00000006
        /*0a48*/ 	.word	0x00028830
        /*0a4c*/ 	.short	0x0101
        /*0a4e*/ 	.byte	0x3f
	.zero		1


	//   ....[51]....
        /*0a50*/ 	.word	0x0000d9c0
        /*0a54*/ 	.word	0x00000006
        /*0a58*/ 	.word	0x00028860
        /*0a5c*/ 	.short	0x010a
        /*0a5e*/ 	.byte	0x3f
	.zero		1


	//   ....[52]....
        /*0a60*/ 	.word	0x0000df50
        /*0a64*/ 	.word	0x00000006
        /*0a68*/ 	.word	0x00028850
        /*0a6c*/ 	.short	0x0107
        /*0a6e*/ 	.byte	0x3f
	.zero		1


	//   ....[53]....
        /*0a70*/ 	.word	0x0000e0b0
        /*0a74*/ 	.word	0x00000006
        /*0a78*/ 	.word	0x00028850
        /*0a7c*/ 	.short	0x0101
        /*0a7e*/ 	.byte	0x3f
	.zero		1


	//   ....[54]....
        /*0a80*/ 	.word	0x0000e2c0
        /*0a84*/ 	.word	0x00000004
        /*0a88*/ 	.word	0x00028860
        /*0a8c*/ 	.short	0x010a
        /*0a8e*/ 	.byte	0x3f
	.zero		1


	//   ....[55]....
        /*0a90*/ 	.word	0x0000e7c0
        /*0a94*/ 	.word	0x00000004
        /*0a98*/ 	.word	0x00028850
        /*0a9c*/ 	.short	0x0107
        /*0a9e*/ 	.byte	0x3f
	.zero		1


	//   ....[56]....
        /*0aa0*/ 	.word	0x0000e880
        /*0aa4*/ 	.word	0x00000004
        /*0aa8*/ 	.word	0x00028850
        /*0aac*/ 	.short	0x0101
        /*0aae*/ 	.byte	0x3f
	.zero		1


	//   ....[57]....
        /*0ab0*/ 	.word	0x0000eb10
        /*0ab4*/ 	.word	0x00000004
        /*0ab8*/ 	.word	0x00028820
        /*0abc*/ 	.short	0x010a
        /*0abe*/ 	.byte	0x3f
	.zero		1


	//   ....[58]....
        /*0ac0*/ 	.word	0x0000ec90
        /*0ac4*/ 	.word	0x00000005
        /*0ac8*/ 	.word	0x00028840
        /*0acc*/ 	.short	0x010a
        /*0ace*/ 	.byte	0x3f
	.zero		1


	//   ....[59]....
        /*0ad0*/ 	.word	0x0000ed30
        /*0ad4*/ 	.word	0x00000017
        /*0ad8*/ 	.word	0x00028840
        /*0adc*/ 	.short	0x010a
        /*0ade*/ 	.byte	0x3f
	.zero		1


	//   ....[60]....
        /*0ae0*/ 	.word	0x0000ed70
        /*0ae4*/ 	.word	0x00000005
        /*0ae8*/ 	.word	0x00028860
        /*0aec*/ 	.short	0x010a
        /*0aee*/ 	.byte	0x3f
	.zero		1


	//   ....[61]....
        /*0af0*/ 	.word	0x0000edb0
        /*0af4*/ 	.word	0x00000017
        /*0af8*/ 	.word	0x00028860
        /*0afc*/ 	.short	0x010a
        /*0afe*/ 	.byte	0x3f
	.zero		1


	//   ....[62]....
        /*0b00*/ 	.word	0x0000ee20
        /*0b04*/ 	.word	0x00000003
        /*0b08*/ 	.word	0x00028800
        /*0b0c*/ 	.short	0x010a
        /*0b0e*/ 	.byte	0x3f
	.zero		1


	//   ....[63]....
        /*0b10*/ 	.word	0x0000ee70
        /*0b14*/ 	.word	0x00000003
        /*0b18*/ 	.word	0x00028830
        /*0b1c*/ 	.short	0x010a
        /*0b1e*/ 	.byte	0x3f
	.zero		1


	//   ....[64]....
        /*0b20*/ 	.word	0x0000eed0
        /*0b24*/ 	.word	0x00000005
        /*0b28*/ 	.word	0x00028830
        /*0b2c*/ 	.short	0x010a
        /*0b2e*/ 	.byte	0x3f
	.zero		1


	//   ....[65]....
        /*0b30*/ 	.word	0x0000ef30
        /*0b34*/ 	.word	0x00000005
        /*0b38*/ 	.word	0x00028850
        /*0b3c*/ 	.short	0x010a
        /*0b3e*/ 	.byte	0x3f
	.zero		1


	//   ....[66]....
        /*0b40*/ 	.word	0x0000ef90
        /*0b44*/ 	.word	0x00000005
        /*0b48*/ 	.word	0x00028830
        /*0b4c*/ 	.short	0x010a
        /*0b4e*/ 	.byte	0x3f
	.zero		1


	//   ....[67]....
        /*0b50*/ 	.word	0x0000eff0
        /*0b54*/ 	.word	0x00000005
        /*0b58*/ 	.word	0x00028850
        /*0b5c*/ 	.short	0x010a
        /*0b5e*/ 	.byte	0x3f
	.zero		1


	//   ....[68]....
        /*0b60*/ 	.word	0x0000f050
        /*0b64*/ 	.word	0x00000009
        /*0b68*/ 	.word	0x00028850
        /*0b6c*/ 	.short	0x010a
        /*0b6e*/ 	.byte	0x3f
	.zero		1


	//   ....[69]....
        /*0b70*/ 	.word	0x0000f150
        /*0b74*/ 	.word	0x00000007
        /*0b78*/ 	.word	0x00028840
        /*0b7c*/ 	.short	0x010a
        /*0b7e*/ 	.byte	0x3f
	.zero		1


	//   ....[70]....
        /*0b80*/ 	.word	0x000105d0
        /*0b84*/ 	.word	0x00000010
        /*0b88*/ 	.word	0x00028820
        /*0b8c*/ 	.short	0x010a
        /*0b8e*/ 	.byte	0x3f
	.zero		1


	//   ....[71]....
        /*0b90*/ 	.word	0x00010620
        /*0b94*/ 	.word	0x00000006
        /*0b98*/ 	.word	0x00028840
        /*0b9c*/ 	.short	0x010a
        /*0b9e*/ 	.byte	0x3f
	.zero		1


	//   ....[72]....
        /*0ba0*/ 	.word	0x00010f90
        /*0ba4*/ 	.word	0x00000006
        /*0ba8*/ 	.word	0x00028860
        /*0bac*/ 	.short	0x010a
        /*0bae*/ 	.byte	0x3f
	.zero		1


	//   ....[73]....
        /*0bb0*/ 	.word	0x00011990
        /*0bb4*/ 	.word	0x00000004
        /*0bb8*/ 	.word	0x00028860
        /*0bbc*/ 	.short	0x010a
        /*0bbe*/ 	.byte	0x3f
	.zero		1


	//   ....[74]....
        /*0bc0*/ 	.word	0x00012560
        /*0bc4*/ 	.word	0x00000004
        /*0bc8*/ 	.word	0x00028820
        /*0bcc*/ 	.short	0x010a
        /*0bce*/ 	.byte	0x3f
	.zero		1


	//   ....[75]....
        /*0bd0*/ 	.word	0x00012700
        /*0bd4*/ 	.word	0x00000005
        /*0bd8*/ 	.word	0x00028840
        /*0bdc*/ 	.short	0x010a
        /*0bde*/ 	.byte	0x3f
	.zero		1


	//   ....[76]....
        /*0be0*/ 	.word	0x00012750
        /*0be4*/ 	.word	0x00000017
        /*0be8*/ 	.word	0x00028840
        /*0bec*/ 	.short	0x010a
        /*0bee*/ 	.byte	0x3f
	.zero		1


	//   ....[77]....
        /*0bf0*/ 	.word	0x000127a0
        /*0bf4*/ 	.word	0x00000005
        /*0bf8*/ 	.word	0x00028860
        /*0bfc*/ 	.short	0x010a
        /*0bfe*/ 	.byte	0x3f
	.zero		1


	//----- nvinfo : EIATTR_NUM_MBARRIERS
	.align		4
.L_1025:
        /*0c00*/ 	.byte	0x03, 0x38
        /*0c02*/ 	.short	0x0016


	//----- nvinfo : EIATTR_EXIT_INSTR_OFFSETS
	.align		4
        /*0c04*/ 	.byte	0x04, 0x1c
        /*0c06*/ 	.short	(.L_1027 - .L_1026)


	//   ....[0]....
.L_1026:
        /*0c08*/ 	.word	0x00000960


	//   ....[1]....
        /*0c0c*/ 	.word	0x0000ab70


	//   ....[2]....
        /*0c10*/ 	.word	0x0000ee00


	//----- nvinfo : EIATTR_MAX_THREADS
	.align		4
.L_1027:
        /*0c14*/ 	.byte	0x04, 0x05
        /*0c16*/ 	.short	(.L_1029 - .L_1028)
.L_1028:
        /*0c18*/ 	.word	0x00000180
        /*0c1c*/ 	.word	0x00000001
        /*0c20*/ 	.word	0x00000001


	//----- nvinfo : EIATTR_CRS_STACK_SIZE
	.align		4
.L_1029:
        /*0c24*/ 	.byte	0x04, 0x1e
        /*0c26*/ 	.short	(.L_1031 - .L_1030)
.L_1030:
        /*0c28*/ 	.word	0x00000000


	//----- nvinfo : EIATTR_CBANK_PARAM_SIZE
	.align		4
.L_1031:
        /*0c2c*/ 	.byte	0x03, 0x19
        /*0c2e*/ 	.short	0x0af0


	//----- nvinfo : EIATTR_PARAM_CBANK
	.align		4
        /*0c30*/ 	.byte	0x04, 0x0a
        /*0c32*/ 	.short	(.L_1033 - .L_1032)
	.align		4
.L_1032:
        /*0c34*/ 	.word	index@(.nv.constant0._ZN7cutlass13device_kernelIN5flash11enable_sm90INS1_16FlashAttnFwdSm90INS1_25CollectiveMainloopFwdSm90ILi2EN4cute5tupleIJNS5_1CILi1EEES8_S8_EEENS6_IJNS7_ILi128EEESA_SA_EEELi128ENS_6half_tEfNS_4arch4Sm90ELb1ELb0ELb0ELb0ELb1ELb0ELb0ELb1ELb1ELb1ELb0ELb0EEENS1_21CollectiveEpilogueFwdISB_S9_SC_SE_Li256ELb0ELb1ELb0ELb0EEENS1_30DynamicPersistentTileSchedulerILi256ELi128ELb0ELb1ELb1EEEEEEEEEvNT_6ParamsE)
        /*0c38*/ 	.short	0x0210
        /*0c3a*/ 	.short	0x0af0


	//----- nvinfo : EIATTR_SW_WAR
	.align		4
.L_1033:
        /*0c3c*/ 	.byte	0x04, 0x36
        /*0c3e*/ 	.short	(.L_1035 - .L_1034)
.L_1034:
        /*0c40*/ 	.word	0x00000008
.L_1035:


//--------------------- .nv.info._ZN7cutlass13device_kernelIN5flash11enable_sm90INS1_16FlashAttnFwdSm90INS1_25CollectiveMainloopFwdSm90ILi2EN4cute5tupleIJNS5_1CILi1EEES8_S8_EEENS6_IJNS7_ILi128EEESA_SA_EEELi128ENS_6half_tEfNS_4arch4Sm90ELb1ELb0ELb0ELb1ELb1ELb0ELb0ELb1ELb1ELb1ELb0ELb0EEENS1_21CollectiveEpilogueFwdISB_S9_SC_SE_Li256ELb1ELb1ELb0ELb0EEENS1_36VarlenDynamicPersistentTileSchedulerILi128ELi128ELi256ELi128ELb0ELb1ELb1ELb1ELb1ELb1EEEEEEEEEvNT_6ParamsE --------------------------
	.section	.nv.info._ZN7cutlass13device_kernelIN5flash11enable_sm90INS1_16FlashAttnFwdSm90INS1_25CollectiveMainloopFwdSm90ILi2EN4cute5tupleIJNS5_1CILi1EEES8_S8_EEENS6_IJNS7_ILi128EEESA_SA_EEELi128ENS_6half_tEfNS_4arch4Sm90ELb1ELb0ELb0ELb1ELb1ELb0ELb0ELb1ELb1ELb1ELb0ELb0EEENS1_21CollectiveEpilogueFwdISB_S9_SC_SE_Li256ELb1ELb1ELb0ELb0EEENS1_36VarlenDynamicPersistentTileSchedulerILi128ELi128ELi256ELi128ELb0ELb1ELb1ELb1ELb1ELb1EEEEEEEEEvNT_6ParamsE,"",@"SHT_CUDA_INFO"
	.sectionflags	@""
	.align	4


	//----- nvinfo : EIATTR_CUDA_API_VERSION
	.align		4
        /*0000*/ 	.byte	0x04, 0x37
        /*0002*/ 	.short	(.L_1037 - .L_1036)
.L_1036:
        /*0004*/ 	.word	0x00000082


	//----- nvinfo : EIATTR_KPARAM_INFO
	.align		4
.L_1037:
        /*0008*/ 	.byte	0x04, 0x17
        /*000a*/ 	.short	(.L_1039 - .L_1038)
.L_1038:
        /*000c*/ 	.word	0x00000000
        /*0010*/ 	.short	0x0000
        /*0012*/ 	.short	0x0070
        /*0014*/ 	.byte	0x00, 0xf0, 0x01, 0x2a


	//----- nvinfo : EIATTR_SPARSE_MMA_MASK
	.align		4
.L_1039:
        /*0018*/ 	.byte	0x03, 0x50
        /*001a*/ 	.short	0x0000


	//----- nvinfo : EIATTR_MAXREG_COUNT
	.align		4
        /*001c*/ 	.byte	0x03, 0x1b
        /*001e*/ 	.short	0x00a8


	//----- nvinfo : EIATTR_NUM_BARRIERS
	.align		4
        /*0020*/ 	.byte	0x02, 0x4c
        /*0022*/ 	.byte	0x10
	.zero		1


	//----- nvinfo : EIATTR_EXTERNS
	.align		4
        /*0024*/ 	.byte	0x04, 0x0f
        /*0026*/ 	.short	(.L_1041 - .L_1040)


	//   ....[0]....
	.align		4
.L_1040:
        /*0028*/ 	.word	index@(__assertfail)


	//----- nvinfo : EIATTR_ANNOTATIONS
	.align		4
.L_1041:
        /*002c*/ 	.byte	0x04, 0x55
        /*002e*/ 	.short	(.L_1043 - .L_1042)


	//   ....[0]....
.L_1042:
        /* <DEDUP_REMOVED lines=14> */


	//----- nvinfo : EIATTR_MERCURY_ISA_VERSION
	.align		4
.L_1043:
        /*00f8*/ 	.byte	0x03, 0x5f
        /*00fa*/ 	.short	0x0101


	//----- nvinfo : EIATTR_UNUSED_LOAD_BYTE_OFFSET
	.align		4
        /*00fc*/ 	.byte	0x04, 0x44
        /*00fe*/ 	.short	(.L_1045 - .L_1044)


	//   ....[0]....
.L_1044:
        /*0100*/ 	.word	0x00000970
        /*0104*/ 	.word	0x0000fff0


	//   ....[1]....
        /*0108*/ 	.word	0x00009030
        /*010c*/ 	.word	0x0000fff0


	//----- nvinfo : EIATTR_INT_WARP_WIDE_INSTR_OFFSETS
	.align		4
.L_1045:
        /*0110*/ 	.byte	0x04, 0x31
        /*0112*/ 	.short	(.L_1047 - .L_1046)


	//   ....[0]....
.L_1046:
        /*0114*/ 	.word	0x000000c0


	//   ....[1]....
        /*0118*/ 	.word	0x000000d0


	//   ....[2]....
        /*011c*/ 	.word	0x00000170


	//   ....[3]....
        /*0120*/ 	.word	0x0000c440


	//   ....[4]....
        /*0124*/ 	.word	0x0000c4d0


	//   ....[5]....
        /*0128*/ 	.word	0x0000f3b0


	//   ....[6]....
        /*012c*/ 	.word	0x0000f440


	//----- nvinfo : EIATTR_COOP_GROUP_MASK_REGIDS
	.align		4
.L_1047:
        /*0130*/ 	.byte	0x04, 0x29
        /*0132*/ 	.short	(.L_1049 - .L_1048)


	//   ....[0]....
.L_1048:
        /*0134*/ 	.word	0xffffffff


	//   ....[1]....
        /*0138*/ 	.word	0xffffffff


	//   ....[2]....
        /*013c*/ 	.word	0xffffffff


	//   ....[3]....
        /*0140*/ 	.word	0xffffffff


	//   ....[4]....
        /*0144*/ 	.word	0xffffffff


	//   ....[5]....
        /*0148*/ 	.word	0xffffffff


	//   ....[6]....
        /*014c*/ 	.word	0xffffffff


	//   ....[7]....
        /*0150*/ 	.word	0xffffffff


	//   ....[8]....
        /*0154*/ 	.word	0xffffffff


	//   ....[9]....
        /*0158*/ 	.word	0xffffffff


	//   ....[10]....
        /*015c*/ 	.word	0xffffffff


	//   ....[11]....
        /*0160*/ 	.word	0xffffffff


	//   ....[12]....
        /*0164*/ 	.word	0xffffffff


	//   ....[13]....
        /*0168*/ 	.word	0xffffffff


	//   ....[14]....
        /*016c*/ 	.word	0xffffffff


	//   ....[15]....
        /*0170*/ 	.word	0xffffffff


	//   ....[16]....
        /*0174*/ 	.word	0xffffffff


	//   ....[17]....
        /*0178*/ 	.word	0xffffffff


	//   ....[18]....
        /*017c*/ 	.word	0xffffffff


	//   ....[19]....
        /*0180*/ 	.word	0xffffffff


	//   ....[20]....
        /*0184*/ 	.word	0xffffffff


	//   ....[21]....
        /*0188*/ 	.word	0xffffffff


	//   ....[22]....
        /*018c*/ 	.word	0xffffffff


	//   ....[23]....
        /*0190*/ 	.word	0xffffffff


	//   ....[24]....
        /*0194*/ 	.word	0xffffffff


	//   ....[25]....
        /*0198*/ 	.word	0xffffffff


	//   ....[26]....
        /*019c*/ 	.word	0xffffffff


	//   ....[27]....
        /*01a0*/ 	.word	0xffffffff


	//   ....[28]....
        /*01a4*/ 	.word	0xffffffff


	//   ....[29]....
        /*01a8*/ 	.word	0xffffffff


	//   ....[30]....
        /*01ac*/ 	.word	0xffffffff


	//   ....[31]....
        /*01b0*/ 	.word	0xffffffff


	//   ....[32]....
        /*01b4*/ 	.word	0xffffffff


	//   ....[33]....
        /*01b8*/ 	.word	0xffffffff


	//   ....[34]....
        /*01bc*/ 	.word	0xffffffff


	//   ....[35]....
        /*01c0*/ 	.word	0xffffffff


	//   ....[36]....
        /*01c4*/ 	.word	0xffffffff


	//   ....[37]....
        /*01c8*/ 	.word	0xffffffff


	//   ....[38]....
        /*01cc*/ 	.word	0xffffffff


	//   ....[39]....
        /*01d0*/ 	.word	0xffffffff


	//   ....[40]....
        /*01d4*/ 	.word	0xffffffff


	//   ....[41]....
        /*01d8*/ 	.word	0xffffffff


	//   ....[42]....
        /*01dc*/ 	.word	0xffffffff


	//   ....[43]....
        /*01e0*/ 	.word	0xffffffff


	//   ....[44]....
        /*01e4*/ 	.word	0xffffffff


	//   ....[45]....
        /*01e8*/ 	.word	0xffffffff


	//   ....[46]....
        /*01ec*/ 	.word	0xffffffff


	//   ....[47]....
        /*01f0*/ 	.word	0xffffffff


	//   ....[48]....
        /*01f4*/ 	.word	0xffffffff


	//   ....[49]....
        /*01f8*/ 	.word	0xffffffff


	//   ....[50]....
        /*01fc*/ 	.word	0xffffffff


	//   ....[51]....
        /*0200*/ 	.word	0xffffffff


	//   ....[52]....
        /*0204*/ 	.word	0xffffffff


	//   ....[53]....
        /*0208*/ 	.word	0xffffffff


	//   ....[54]....
        /*020c*/ 	.word	0xffffffff


	//   ....[55]....
        /*0210*/ 	.word	0xffffffff


	//   ....[56]....
        /*0214*/ 	.word	0xffffffff


	//   ....[57]....
        /*0218*/ 	.word	0xffffffff


	//   ....[58]....
        /*021c*/ 	.word	0xffffffff


	//   ....[59]....
        /*0220*/ 	.word	0xffffffff


	//   ....[60]....
        /*0224*/ 	.word	0xffffffff


	//   ....[61]....
        /*0228*/ 	.word	0xffffffff


	//   ....[62]....
        /*022c*/ 	.word	0xffffffff


	//   ....[63]....
        /*0230*/ 	.word	0xffffffff


	//   ....[64]....
        /*0234*/ 	.word	0xffffffff


	//   ....[65]....
        /*0238*/ 	.word	0xffffffff


	//   ....[66]....
        /*023c*/ 	.word	0xffffffff


	//   ....[67]....
        /*0240*/ 	.word	0xffffffff


	//   ....[68]....
        /*0244*/ 	.word	0xffffffff


	//   ....[69]....
        /*0248*/ 	.word	0xffffffff


	//   ....[70]....
        /*024c*/ 	.word	0xffffffff


	//   ....[71]....
        /*0250*/ 	.word	0xffffffff


	//   ....[72]....
        /*0254*/ 	.word	0xffffffff


	//   ....[73]....
        /*0258*/ 	.word	0xffffffff


	//   ....[74]....
        /*025c*/ 	.word	0xffffffff


	//   ....[75]....
        /*0260*/ 	.word	0xffffffff


	//   ....[76]....
        /*0264*/ 	.word	0xffffffff


	//   ....[77]....
        /*0268*/ 	.word	0xffffffff


	//   ....[78]....
        /*026c*/ 	.word	0xffffffff


	//   ....[79]....
        /*0270*/ 	.word	0xffffffff


	//   ....[80]....
        /*0274*/ 	.word	0xffffffff


	//   ....[81]....
        /*0278*/ 	.word	0xffffffff


	//   ....[82]....
        /*027c*/ 	.word	0xffffffff


	//   ....[83]....
        /*0280*/ 	.word	0xffffffff


	//   ....[84]....
        /*0284*/ 	.word	0xffffffff


	//   ....[85]....
        /*0288*/ 	.word	0xffffffff


	//   ....[86]....
        /*028c*/ 	.word	0xffffffff


	//   ....[87]....
        /*0290*/ 	.word	0xffffffff


	//   ....[88]....
        /*0294*/ 	.word	0xffffffff


	//   ....[89]....
        /*0298*/ 	.word	0xffffffff


	//   ....[90]....
        /*029c*/ 	.word	0xffffffff


	//   ....[91]....
        /*02a0*/ 	.word	0xffffffff


	//   ....[92]....
        /*02a4*/ 	.word	0xffffffff


	//   ....[93]....
        /*02a8*/ 	.word	0xffffffff


	//   ....[94]....
        /*02ac*/ 	.word	0xffffffff


	//   ....[95]....
        /*02b0*/ 	.word	0xffffffff


	//   ....[96]....
        /*02b4*/ 	.word	0xffffffff


	//   ....[97]....
        /*02b8*/ 	.word	0xffffffff


	//   ....[98]....
        /*02bc*/ 	.word	0xffffffff


	//   ....[99]....
        /*02c0*/ 	.word	0xffffffff


	//   ....[100]....
        /*02c4*/ 	.word	0xffffffff


	//   ....[101]....
        /*02c8*/ 	.word	0xffffffff


	//   ....[102]....
        /*02cc*/ 	.word	0xffffffff


	//   ....[103]....
        /*02d0*/ 	.word	0xffffffff


	//   ....[104]....
        /*02d4*/ 	.word	0xffffffff


	//   ....[105]....
        /*02d8*/ 	.word	0xffffffff


	//   ....[106]....
        /*02dc*/ 	.word	0xffffffff


	//   ....[107]....
        /*02e0*/ 	.word	0xffffffff


	//   ....[108]....
        /*02e4*/ 	.word	0xffffffff


	//   ....[109]....
        /*02e8*/ 	.word	0xffffffff


	//   ....[110]....
        /*02ec*/ 	.word	0xffffffff


	//   ....[111]....
        /*02f0*/ 	.word	0xffffffff


	//   ....[112]....
        /*02f4*/ 	.word	0xffffffff


	//   ....[113]....
        /*02f8*/ 	.word	0xffffffff


	//   ....[114]....
        /*02fc*/ 	.word	0xffffffff


	//   ....[115]....
        /*0300*/ 	.word	0xffffffff


	//   ....[116]....
        /*0304*/ 	.word	0xffffffff


	//   ....[117]....
        /*0308*/ 	.word	0xffffffff


	//   ....[118]....
        /*030c*/ 	.word	0xffffffff


	//   ....[119]....
        /*0310*/ 	.word	0xffffffff


	//   ....[120]....
        /*0314*/ 	.word	0xffffffff


	//   ....[121]....
        /*0318*/ 	.word	0xffffffff


	//   ....[122]....
        /*031c*/ 	.word	0xffffffff


	//   ....[123]....
        /*0320*/ 	.word	0xffffffff


	//   ....[124]....
        /*0324*/ 	.word	0xffffffff


	//   ....[125]....
        /*0328*/ 	.word	0xffffffff


	//   ....[126]....
        /*032c*/ 	.word	0xffffffff


	//   ....[127]....
        /*0330*/ 	.word	0xffffffff


	//   ....[128]....
        /*0334*/ 	.word	0xffffffff


	//   ....[129]....
        /*0338*/ 	.word	0xffffffff


	//   ....[130]....
        /*033c*/ 	.word	0xffffffff


	//   ....[131]....
        /*0340*/ 	.word	0xffffffff


	//   ....[132]....
        /*0344*/ 	.word	0xffffffff


	//   ....[133]....
        /*0348*/ 	.word	0xffffffff


	//   ....[134]....
        /*034c*/ 	.word	0xffffffff


	//   ....[135]....
        /*0350*/ 	.word	0xffffffff


	//   ....[136]....
        /*0354*/ 	.word	0xffffffff


	//   ....[137]....
        /*0358*/ 	.word	0xffffffff


	//   ....[138]....
        /*035c*/ 	.word	0xffffffff


	//   ....[139]....
        /*0360*/ 	.word	0xffffffff


	//   ....[140]....
        /*0364*/ 	.word	0xffffffff


	//   ....[141]....
        /*0368*/ 	.word	0xffffffff


	//   ....[142]....
        /*036c*/ 	.word	0xffffffff


	//   ....[143]....
        /*0370*/ 	.word	0xffffffff


	//   ....[144]....
        /*0374*/ 	.word	0xffffffff


	//   ....[145]....
        /*0378*/ 	.word	0xffffffff


	//   ....[146]....
        /*037c*/ 	.word	0xffffffff


	//   ....[147]....
        /*0380*/ 	.word	0xffffffff


	//   ....[148]....
        /*0384*/ 	.word	0xffffffff


	//   ....[149]....
        /*0388*/ 	.word	0xffffffff


	//   ....[150]....
        /*038c*/ 	.word	0xffffffff


	//   ....[151]....
        /*0390*/ 	.word	0xffffffff


	//   ....[152]....
        /*0394*/ 	.word	0xffffffff


	//   ....[153]....
        /*0398*/ 	.word	0xffffffff


	//   ....[154]....
        /*039c*/ 	.word	0xffffffff


	//   ....[155]....
        /*03a0*/ 	.word	0xffffffff


	//   ....[156]....
        /*03a4*/ 	.word	0xffffffff


	//   ....[157]....
        /*03a8*/ 	.word	0xffffffff


	//   ....[158]....
        /*03ac*/ 	.word	0xffffffff


	//   ....[159]....
        /*03b0*/ 	.word	0xffffffff


	//   ....[160]....
        /*03b4*/ 	.word	0xffffffff


	//   ....[161]....
        /*03b8*/ 	.word	0x0500000f


	//   ....[162]....
        /*03bc*/ 	.word	0x0500000f


	//   ....[163]....
        /*03c0*/ 	.word	0x0500000f


	//   ....[164]....
        /*03c4*/ 	.word	0x0500000f


	//   ....[165]....
        /*03c8*/ 	.word	0x0500000f


	//   ....[166]....
        /*03cc*/ 	.word	0x0500000f


	//   ....[167]....
        /*03d0*/ 	.word	0x0500000f


	//   ....[168]....
        /*03d4*/ 	.word	0x0500000f


	//   ....[169]....
        /*03d8*/ 	.word	0x0500000f


	//   ....[170]....
        /*03dc*/ 	.word	0x0500000f


	//   ....[171]....
        /*03e0*/ 	.word	0x0500000f


	//   ....[172]....
        /*03e4*/ 	.word	0x0500000f


	//   ....[173]....
        /*03e8*/ 	.word	0x0500000f


	//   ....[174]....
        /*03ec*/ 	.word	0x0500000f


	//   ....[175]....
        /*03f0*/ 	.word	0x0500000f


	//   ....[176]....
        /*03f4*/ 	.word	0x0500000f


	//   ....[177]....
        /*03f8*/ 	.word	0x0500000f


	//   ....[178]....
        /*03fc*/ 	.word	0x0500000f


	//   ....[179]....
        /*0400*/ 	.word	0x0500000f


	//   ....[180]....
        /*0404*/ 	.word	0x0500000f


	//   ....[181]....
        /*0408*/ 	.word	0x0500000f


	//   ....[182]....
        /*040c*/ 	.word	0x0500000f


	//   ....[183]....
        /*0410*/ 	.word	0x0500000f


	//   ....[184]....
        /*0414*/ 	.word	0x0500000f


	//   ....[185]....
        /*0418*/ 	.word	0x0500000f


	//   ....[186]....
        /*041c*/ 	.word	0x0500000f


	//   ....[187]....
        /*0420*/ 	.word	0x0500000f


	//   ....[188]....
        /*0424*/ 	.word	0x0500000f


	//   ....[189]....
        /*0428*/ 	.word	0x0500000f


	//   ....[190]....
        /*042c*/ 	.word	0x0500000f


	//   ....[191]....
        /*0430*/ 	.word	0x0500000f


	//   ....[192]....
        /*0434*/ 	.word	0x0500000f


	//   ....[193]....
        /*0438*/ 	.word	0x0500000f


	//   ....[194]....
        /*043c*/ 	.word	0x0500000f


	//   ....[195]....
        /*0440*/ 	.word	0x0500000f


	//   ....[196]....
        /*0444*/ 	.word	0x0500000f


	//   ....[197]....
        /*0448*/ 	.word	0x0500000f


	//   ....[198]....
        /*044c*/ 	.word	0x0500000f


	//   ....[199]....
        /*0450*/ 	.word	0x0500000f


	//   ....[200]....
        /*0454*/ 	.word	0x0500000f


	//   ....[201]....
        /*0458*/ 	.word	0x0500000f


	//   ....[202]....
        /*045c*/ 	.word	0x0500000f


	//   ....[203]....
        /*0460*/ 	.word	0x0500000f


	//   ....[204]....
        /*0464*/ 	.word	0x0500000f


	//   ....[205]....
        /*0468*/ 	.word	0x0500000f


	//   ....[206]....
        /*046c*/ 	.word	0x0500000f


	//   ....[207]....
        /*0470*/ 	.word	0x0500000f


	//   ....[208]....
        /*0474*/ 	.word	0x0500000f


	//   ....[209]....
        /*0478*/ 	.word	0x0500000f


	//   ....[210]....
        /*047c*/ 	.word	0x0500000f


	//   ....[211]....
        /*0480*/ 	.word	0x0500000f


	//   ....[212]....
        /*0484*/ 	.word	0x0500000f


	//   ....[213]....
        /*0488*/ 	.word	0x0500000f


	//   ....[214]....
        /*048c*/ 	.word	0x0500000f


	//   ....[215]....
        /*0490*/ 	.word	0x0500000f


	//   ....[216]....
        /*0494*/ 	.word	0x0500000f


	//   ....[217]....
        /*0498*/ 	.word	0x0500000f


	//   ....[218]....
        /*049c*/ 	.word	0x0500000f


	//   ....[219]....
        /*04a0*/ 	.word	0x0500000f


	//   ....[220]....
        /*04a4*/ 	.word	0x0500000f


	//   ....[221]....
        /*04a8*/ 	.word	0x0500000f


	//   ....[222]....
        /*04ac*/ 	.word	0x0500000f


	//   ....[223]....
        /*04b0*/ 	.word	0x0500000f


	//   ....[224]....
        /*04b4*/ 	.word	0x0500000f


	//   ....[225]....
        /*04b8*/ 	.word	0x0500000f


	//   ....[226]....
        /*04bc*/ 	.word	0x0500000f


	//   ....[227]....
        /*04c0*/ 	.word	0x0500000f


	//   ....[228]....
        /*04c4*/ 	.word	0x0500000f


	//   ....[229]....
        /*04c8*/ 	.word	0x0500000f


	//   ....[230]....
        /*04cc*/ 	.word	0x0500000f


	//   ....[231]....
        /*04d0*/ 	.word	0x0500000f


	//   ....[232]....
        /*04d4*/ 	.word	0x0500000f


	//   ....[233]....
        /*04d8*/ 	.word	0x0500000f


	//   ....[234]....
        /*04dc*/ 	.word	0x0500000f


	//   ....[235]....
        /*04e0*/ 	.word	0x0500000f


	//   ....[236]....
        /*04e4*/ 	.word	0x0500000f


	//   ....[237]....
        /*04e8*/ 	.word	0x0500000f


	//   ....[238]....
        /*04ec*/ 	.word	0x0500000f


	//   ....[239]....
        /*04f0*/ 	.word	0x0500000f


	//   ....[240]....
        /*04f4*/ 	.word	0x0500000f


	//   ....[241]....
        /*04f8*/ 	.word	0x0500000f


	//   ....[242]....
        /*04fc*/ 	.word	0x0500000f


	//   ....[243]....
        /*0500*/ 	.word	0x0500000f


	//   ....[244]....
        /*0504*/ 	.word	0x0500000f


	//   ....[245]....
        /*0508*/ 	.word	0x0500000f


	//   ....[246]....
        /*050c*/ 	.word	0x0500000f


	//   ....[247]....
        /*0510*/ 	.word	0x0500000f


	//   ....[248]....
        /*0514*/ 	.word	0x0500000f


	//   ....[249]....
        /*0518*/ 	.word	0x0500000f


	//   ....[250]....
        /*051c*/ 	.word	0x0500000f


	//   ....[251]....
        /*0520*/ 	.word	0x0500000f


	//   ....[252]....
        /*0524*/ 	.word	0x0500000f


	//   ....[253]....
        /*0528*/ 	.word	0x0500000f


	//   ....[254]....
        /*052c*/ 	.word	0x0500000f


	//   ....[255]....
        /*0530*/ 	.word	0x0500000f


	//   ....[0]....
        /*0534*/ 	.word	0x0500000f


	//   ....[1]....
        /*0538*/ 	.word	0x0500000f


	//   ....[2]....
        /*053c*/ 	.word	0x0500000f


	//   ....[3]....
        /*0540*/ 	.word	0x0500000f


	//----- nvinfo : EIATTR_COOP_GROUP_INSTR_OFFSETS
	.align		4
.L_1049:
        /*0544*/ 	.byte	0x04, 0x28
        /*0546*/ 	.short	(.L_1051 - .L_1050)


	//   ....[0]....
.L_1050:
        /*0548*/ 	.word	0x00000080


	//   ....[1]....
        /*054c*/ 	.word	0x00000090


	//   ....[2]....
        /*0550*/ 	.word	0x000002d0


	//   ....[3]....
        /*0554*/ 	.word	0x00000430


	//   ....[4]....
        /*0558*/ 	.word	0x00000550


	//   ....[5]....
        /*055c*/ 	.word	0x000006b0


	//   ....[6]....
        /*0560*/ 	.word	0x00001570


	//   ....[7]....
        /*0564*/ 	.word	0x00001e70


	//   ....[8]....
        /*0568*/ 	.word	0x00001eb0


	//   ....[9]....
        /*056c*/ 	.word	0x000025c0


	//   ....[10]....
        /*0570*/ 	.word	0x00002690


	//   ....[11]....
        /*0574*/ 	.word	0x00003060


	//   ....[12]....
        /*0578*/ 	.word	0x000030d0


	//   ....[13]....
        /*057c*/ 	.word	0x000044b0


	//   ....[14]....
        /*0580*/ 	.word	0x000044d0


	//   ....[15]....
        /*0584*/ 	.word	0x00004ba0


	//   ....[16]....
        /*0588*/ 	.word	0x00004be0


	//   ....[17]....
        /*058c*/ 	.word	0x00005510


	//   ....[18]....
        /*0590*/ 	.word	0x00005590


	//   ....[19]....
        /*0594*/ 	.word	0x00007210


	//   ....[20]....
        /*0598*/ 	.word	0x00007220


	//   ....[21]....
        /*059c*/ 	.word	0x00007260


	//   ....[22]....
        /*05a0*/ 	.word	0x00007270


	//   ....[23]....
        /*05a4*/ 	.word	0x000086f0


	//   ....[24]....
        /*05a8*/ 	.word	0x00008720


	//   ....[25]....
        /*05ac*/ 	.word	0x000087f0


	//   ....[26]....
        /*05b0*/ 	.word	0x00008800


	//   ....[27]....
        /*05b4*/ 	.word	0x00009b00


	//   ....[28]....
        /*05b8*/ 	.word	0x00009b40


	//   ....[29]....
        /*05bc*/ 	.word	0x00009ba0


	//   ....[30]....
        /*05c0*/ 	.word	0x00009be0


	//   ....[31]....
        /*05c4*/ 	.word	0x0000a190


	//   ....[32]....
        /*05c8*/ 	.word	0x0000a1b0


	//   ....[33]....
        /*05cc*/ 	.word	0x0000a270


	//   ....[34]....
        /*05d0*/ 	.word	0x0000a290


	//   ....[35]....
        /*05d4*/ 	.word	0x0000a350


	//   ....[36]....
        /*05d8*/ 	.word	0x0000a370


	//   ....[37]....
        /*05dc*/ 	.word	0x0000a440


	//   ....[38]....
        /*05e0*/ 	.word	0x0000a460


	//   ....[39]....
        /*05e4*/ 	.word	0x0000ad40


	//   ....[40]....
        /*05e8*/ 	.word	0x0000ad60


	//   ....[41]....
        /*05ec*/ 	.word	0x0000ae20


	//   ....[42]....
        /*05f0*/ 	.word	0x0000ae40


	//   ....[43]....
        /*05f4*/ 	.word	0x0000af00


	//   ....[44]....
        /*05f8*/ 	.word	0x0000af20


	//   ....[45]....
        /*05fc*/ 	.word	0x0000aff0


	//   ....[46]....
        /*0600*/ 	.word	0x0000b010


	//   ....[47]....
        /*0604*/ 	.word	0x0000b150


	//   ....[48]....
        /*0608*/ 	.word	0x0000b320


	//   ....[49]....
        /*060c*/ 	.word	0x0000b350


	//   ....[50]....
        /*0610*/ 	.word	0x0000b380


	//   ....[51]....
        /*0614*/ 	.word	0x0000b3b0


	//   ....[52]....
        /*0618*/ 	.word	0x0000b3e0


	//   ....[53]....
        /*061c*/ 	.word	0x0000b410


	//   ....[54]....
        /*0620*/ 	.word	0x0000b560


	//   ....[55]....
        /*0624*/ 	.word	0x0000b590


	//   ....[56]....
        /*0628*/ 	.word	0x0000b5c0


	//   ....[57]....
        /*062c*/ 	.word	0x0000b5f0


	//   ....[58]....
        /*0630*/ 	.word	0x0000b620


	//   ....[59]....
        /*0634*/ 	.word	0x0000b650


	//   ....[60]....
        /*0638*/ 	.word	0x0000b6e0


	//   ....[61]....
        /*063c*/ 	.word	0x0000b740


	//   ....[62]....
        /*0640*/ 	.word	0x0000b7d0


	//   ....[63]....
        /*0644*/ 	.word	0x0000cf70


	//   ....[64]....
        /*0648*/ 	.word	0x0000cf90


	//   ....[65]....
        /*064c*/ 	.word	0x0000d030


	//   ....[66]....
        /*0650*/ 	.word	0x0000d050


	//   ....[67]....
        /*0654*/ 	.word	0x0000d0e0


	//   ....[68]....
        /*0658*/ 	.word	0x0000d100


	//   ....[69]....
        /*065c*/ 	.word	0x0000d190


	//   ....[70]....
        /*0660*/ 	.word	0x0000d1b0


	//   ....[71]....
        /*0664*/ 	.word	0x0000d240


	//   ....[72]....
        /*0668*/ 	.word	0x0000d260


	//   ....[73]....
        /*066c*/ 	.word	0x0000d2f0


	//   ....[74]....
        /*0670*/ 	.word	0x0000d310


	//   ....[75]....
        /*0674*/ 	.word	0x0000d3a0


	//   ....[76]....
        /*0678*/ 	.word	0x0000d3c0


	//   ....[77]....
        /*067c*/ 	.word	0x0000d3d0


	//   ....[78]....
        /*0680*/ 	.word	0x0000d450


	//   ....[79]....
        /*0684*/ 	.word	0x0000dbb0


	//   ....[80]....
        /*0688*/ 	.word	0x0000dbe0


	//   ....[81]....
        /*068c*/ 	.word	0x0000dc40


	//   ....[82]....
        /*0690*/ 	.word	0x0000dc90


	//   ....[83]....
        /*0694*/ 	.word	0x0000dce0


	//   ....[84]....
        /*0698*/ 	.word	0x0000dd30


	//   ....[85]....
        /*069c*/ 	.word	0x0000dd80


	//   ....[86]....
        /*06a0*/ 	.word	0x0000ddd0


	//   ....[87]....
        /*06a4*/ 	.word	0x0000de20


	//   ....[88]....
        /*06a8*/ 	.word	0x0000de70


	//   ....[89]....
        /*06ac*/ 	.word	0x0000dec0


	//   ....[90]....
        /*06b0*/ 	.word	0x0000df10


	//   ....[91]....
        /*06b4*/ 	.word	0x0000df50


	//   ....[92]....
        /*06b8*/ 	.word	0x0000dfa0


	//   ....[93]....
        /*06bc*/ 	.word	0x0000dfc0


	//   ....[94]....
        /*06c0*/ 	.word	0x0000e000


	//   ....[95]....
        /*06c4*/ 	.word	0x0000e760


	//   ....[96]....
        /*06c8*/ 	.word	0x0000e790


	//   ....[97]....
        /*06cc*/ 	.word	0x0000e7f0


	//   ....[98]....
        /*06d0*/ 	.word	0x0000e800


	//   ....[99]....
        /*06d4*/ 	.word	0x0000e850


	//   ....[100]....
        /*06d8*/ 	.word	0x0000e860


	//   ....[101]....
        /*06dc*/ 	.word	0x0000e8b0


	//   ....[102]....
        /*06e0*/ 	.word	0x0000e8c0


	//   ....[103]....
        /*06e4*/ 	.word	0x0000e910


	//   ....[104]....
        /*06e8*/ 	.word	0x0000e920


	//   ....[105]....
        /*06ec*/ 	.word	0x0000e970


	//   ....[106]....
        /*06f0*/ 	.word	0x0000e980


	//   ....[107]....
        /*06f4*/ 	.word	0x0000e9d0


	//   ....[108]....
        /*06f8*/ 	.word	0x0000e9e0


	//   ....[109]....
        /*06fc*/ 	.word	0x0000e9f0


	//   ....[110]....
        /*0700*/ 	.word	0x0000ea40


	//   ....[111]....
        /*0704*/ 	.word	0x0000eca0


	//   ....[112]....
        /*0708*/ 	.word	0x0000ecc0


	//   ....[113]....
        /*070c*/ 	.word	0x0000ecd0


	//   ....[114]....
        /*0710*/ 	.word	0x0000ed40


	//   ....[115]....
        /*0714*/ 	.word	0x0000ed50


	//   ....[116]....
        /*0718*/ 	.word	0x0000edc0


	//   ....[117]....
        /*071c*/ 	.word	0x0000edd0


	//   ....[118]....
        /*0720*/ 	.word	0x0000ee40


	//   ....[119]....
        /*0724*/ 	.word	0x0000ee50


	//   ....[120]....
        /*0728*/ 	.word	0x0000eec0


	//   ....[121]....
        /*072c*/ 	.word	0x0000eed0


	//   ....[122]....
        /*0730*/ 	.word	0x0000ef40


	//   ....[123]....
        /*0734*/ 	.word	0x0000ef50


	//   ....[124]....
        /*0738*/ 	.word	0x0000efc0


	//   ....[125]....
        /*073c*/ 	.word	0x0000efd0


	//   ....[126]....
        /*0740*/ 	.word	0x0000efe0


	//   ....[127]....
        /*0744*/ 	.word	0x0000f590


	//   ....[128]....
        /*0748*/ 	.word	0x0000f5d0


	//   ....[129]....
        /*074c*/ 	.word	0x0000f610


	//   ....[130]....
        /*0750*/ 	.word	0x0000f630


	//   ....[131]....
        /*0754*/ 	.word	0x0000f640


	//   ....[132]....
        /*0758*/ 	.word	0x0000f660


	//   ....[133]....
        /*075c*/ 	.word	0x0000f6d0


	//   ....[134]....
        /*0760*/ 	.word	0x0000f6f0


	//   ....[135]....
        /*0764*/ 	.word	0x0000f750


	//   ....[136]....
        /*0768*/ 	.word	0x0000f770


	//   ....[137]....
        /*076c*/ 	.word	0x0000f7d0


	//   ....[138]....
        /*0770*/ 	.word	0x0000f7f0


	//   ....[139]....
        /*0774*/ 	.word	0x0000f850


	//   ....[140]....
        /*0778*/ 	.word	0x0000f870


	//   ....[141]....
        /*077c*/ 	.word	0x0000f8c0


	//   ....[142]....
        /*0780*/ 	.word	0x0000f8e0


	//   ....[143]....
        /*0784*/ 	.word	0x0000fce0


	//   ....[144]....
        /*0788*/ 	.word	0x0000fd30


	//   ....[145]....
        /*078c*/ 	.word	0x0000fd60


	//   ....[146]....
        /*0790*/ 	.word	0x0000fd70


	//   ....[147]....
        /*0794*/ 	.word	0x0000fda0


	//   ....[148]....
        /*0798*/ 	.word	0x0000fdd0


	//   ....[149]....
        /*079c*/ 	.word	0x0000fe00


	//   ....[150]....
        /*07a0*/ 	.word	0x0000fe30


	//   ....[151]....
        /*07a4*/ 	.word	0x0000ffb0


	//   ....[152]....
        /*07a8*/ 	.word	0x0000ffe0


	//   ....[153]....
        /*07ac*/ 	.word	0x00010010


	//   ....[154]....
        /*07b0*/ 	.word	0x00010040


	//   ....[155]....
        /*07b4*/ 	.word	0x00010070


	//   ....[156]....
        /*07b8*/ 	.word	0x000100a0


	//   ....[157]....
        /*07bc*/ 	.word	0x00010160


	//   ....[158]....
        /*07c0*/ 	.word	0x00010180


	//   ....[159]....
        /*07c4*/ 	.word	0x000101f0


	//   ....[160]....
        /*07c8*/ 	.word	0x00010890


	//   ....[161]....
        /*07cc*/ 	.word	0x00010e30


	//   ....[162]....
        /*07d0*/ 	.word	0x00010f20


	//   ....[163]....
        /*07d4*/ 	.word	0x00010fc0


	//   ....[164]....
        /*07d8*/ 	.word	0x00011020


	//   ....[165]....
        /*07dc*/ 	.word	0x00011120


	//   ....[166]....
        /*07e0*/ 	.word	0x00011190


	//   ....[167]....
        /*07e4*/ 	.word	0x00011290


	//   ....[168]....
        /*07e8*/ 	.word	0x00011300


	//   ....[169]....
        /*07ec*/ 	.word	0x00011400


	//   ....[170]....
        /*07f0*/ 	.word	0x00011470


	//   ....[171]....
        /*07f4*/ 	.word	0x00011570


	//   ....[172]....
        /*07f8*/ 	.word	0x000115e0


	//   ....[173]....
        /*07fc*/ 	.word	0x000116e0


	//   ....[174]....
        /*0800*/ 	.word	0x00011750


	//   ....[175]....
        /*0804*/ 	.word	0x00011850


	//   ....[176]....
        /*0808*/ 	.word	0x000118c0


	//   ....[177]....
        /*080c*/ 	.word	0x00011960


	//   ....[178]....
        /*0810*/ 	.word	0x00011a60


	//   ....[179]....
        /*0814*/ 	.word	0x00011ad0


	//   ....[180]....
        /*0818*/ 	.word	0x00011b50


	//   ....[181]....
        /*081c*/ 	.word	0x00011c10


	//   ....[182]....
        /*0820*/ 	.word	0x00011c90


	//   ....[183]....
        /*0824*/ 	.word	0x00011d60


	//   ....[184]....
        /*0828*/ 	.word	0x00011de0


	//   ....[185]....
        /*082c*/ 	.word	0x00011eb0


	//   ....[186]....
        /*0830*/ 	.word	0x00011f30


	//   ....[187]....
        /*0834*/ 	.word	0x00012000


	//   ....[188]....
        /*0838*/ 	.word	0x00012080


	//   ....[189]....
        /*083c*/ 	.word	0x00012150


	//   ....[190]....
        /*0840*/ 	.word	0x000121d0


	//   ....[191]....
        /*0844*/ 	.word	0x00012290


	//   ....[192]....
        /*0848*/ 	.word	0x00012310


	//   ....[193]....
        /*084c*/ 	.word	0x000123c0


	//   ....[194]....
        /*0850*/ 	.word	0x000124f0


	//   ....[195]....
        /*0854*/ 	.word	0x00012590


	//   ....[196]....
        /*0858*/ 	.word	0x00012600


	//   ....[197]....
        /*085c*/ 	.word	0x000126c0


	//   ....[198]....
        /*0860*/ 	.word	0x00012720


	//   ....[199]....
        /*0864*/ 	.word	0x000127e0


	//   ....[200]....
        /*0868*/ 	.word	0x00012840


	//   ....[201]....
        /*086c*/ 	.word	0x00012900


	//   ....[202]....
        /*0870*/ 	.word	0x00012960


	//   ....[203]....
        /*0874*/ 	.word	0x00012a20


	//   ....[204]....
        /*0878*/ 	.word	0x00012a80


	//   ....[205]....
        /*087c*/ 	.word	0x00012b40


	//   ....[206]....
        /*0880*/ 	.word	0x00012ba0


	//   ....[207]....
        /*0884*/ 	.word	0x00012c60


	//   ....[208]....
        /*0888*/ 	.word	0x00012cc0


	//   ....[209]....
        /*088c*/ 	.word	0x00012d80


	//   ....[210]....
        /*0890*/ 	.word	0x00012e70


	//   ....[211]....
        /*0894*/ 	.word	0x00012f10


	//   ....[212]....
        /*0898*/ 	.word	0x00012f70


	//   ....[213]....
        /*089c*/ 	.word	0x00013050


	//   ....[214]....
        /*08a0*/ 	.word	0x000130b0


	//   ....[215]....
        /*08a4*/ 	.word	0x00013190


	//   ....[216]....
        /*08a8*/ 	.word	0x000131f0


	//   ....[217]....
        /*08ac*/ 	.word	0x000132d0


	//   ....[218]....
        /*08b0*/ 	.word	0x00013330


	//   ....[219]....
        /*08b4*/ 	.word	0x00013410


	//   ....[220]....
        /*08b8*/ 	.word	0x00013470


	//   ....[221]....
        /*08bc*/ 	.word	0x00013550


	//   ....[222]....
        /*08c0*/ 	.word	0x000135b0


	//   ....[223]....
        /*08c4*/ 	.word	0x00013690


	//   ....[224]....
        /*08c8*/ 	.word	0x000136f0


	//   ....[225]....
        /*08cc*/ 	.word	0x000137c0


	//   ....[226]....
        /*08d0*/ 	.word	0x000138e0


	//   ....[227]....
        /*08d4*/ 	.word	0x00013980


	//   ....[228]....
        /*08d8*/ 	.word	0x00013a40


	//   ....[229]....
        /*08dc*/ 	.word	0x00013b10


	//   ....[230]....
        /*08e0*/ 	.word	0x00013b70


	//   ....[231]....
        /*08e4*/ 	.word	0x00013c50


	//   ....[232]....
        /*08e8*/ 	.word	0x00013cb0


	//   ....[233]....
        /*08ec*/ 	.word	0x00013d80


	//   ....[234]....
        /*08f0*/ 	.word	0x00013de0


	//   ....[235]....
        /*08f4*/ 	.word	0x00013eb0


	//   ....[236]....
        /*08f8*/ 	.word	0x00013f10


	//   ....[237]....
        /*08fc*/ 	.word	0x00013ff0


	//   ....[238]....
        /*0900*/ 	.word	0x00014050


	//   ....[239]....
        /*0904*/ 	.word	0x00014120


	//   ....[240]....
        /*0908*/ 	.word	0x00014180


	//   ....[241]....
        /*090c*/ 	.word	0x00014240


	//   ....[242]....
        /*0910*/ 	.word	0x000142d0


	//   ....[243]....
        /*0914*/ 	.word	0x00014370


	//   ....[244]....
        /*0918*/ 	.word	0x00014490


	//   ....[245]....
        /*091c*/ 	.word	0x00014500


	//   ....[246]....
        /*0920*/ 	.word	0x00014570


	//   ....[247]....
        /*0924*/ 	.word	0x000145e0


	//   ....[248]....
        /*0928*/ 	.word	0x00014650


	//   ....[249]....
        /*092c*/ 	.word	0x000146d0


	//   ....[250]....
        /*0930*/ 	.word	0x00014760


	//   ....[251]....
        /*0934*/ 	.word	0x000147f0


	//   ....[252]....
        /*0938*/ 	.word	0x00014860


	//   ....[253]....
        /*093c*/ 	.word	0x000148d0


	//   ....[254]....
        /*0940*/ 	.word	0x00014940


	//   ....[255]....
        /*0944*/ 	.word	0x000149c0


	//   ....[0]....
        /*0948*/ 	.word	0x00014a30


	//   ....[1]....
        /*094c*/ 	.word	0x00014ad0


	//   ....[2]....
        /*0950*/ 	.word	0x00014b60


	//   ....[3]....
        /*0954*/ 	.word	0x00014c80


	//----- nvinfo : EIATTR_REG_RECONFIG
	.align		4
.L_1051:
        /*0958*/ 	.byte	0x01, 0x54
	.zero		2


	//----- nvinfo : EIATTR_SYSCALL_OFFSETS
	.align		4
        /*095c*/ 	.byte	0x04, 0x46
        /*095e*/ 	.short	(.L_1053 - .L_1052)


	//   ....[0]....
.L_1052:
        /*0960*/ 	.word	0x00001750


	//   ....[1]....
        /*0964*/ 	.word	0x0000c630


	//   ....[2]....
        /*0968*/ 	.word	0x0000c780


	//   ....[3]....
        /*096c*/ 	.word	0x0000c870


	//   ....[4]....
        /*0970*/ 	.word	0x0000d800


	//----- nvinfo : EIATTR_MBARRIER_INSTR_OFFSETS
	.align		4
.L_1053:
        /*0974*/ 	.byte	0x04, 0x39
        /*0976*/ 	.short	(.L_1055 - .L_1054)


	//   ....[0]....
.L_1054:
        /*0978*/ 	.word	0x00000180
        /*097c*/ 	.word	0x000000ff
        /*0980*/ 	.word	0x00028800
        /*0984*/ 	.short	0x0100
        /*0986*/ 	.byte	0x08
	.zero		1


	//   ....[1]....
        /*0988*/ 	.word	0x00000190
        /*098c*/ 	.word	0x000000ff
        /*0990*/ 	.word	0x00028820
        /*0994*/ 	.short	0x0100
        /*0996*/ 	.byte	0x08
	.zero		1


	//   ....[2]....
        /*0998*/ 	.word	0x00000280
        /*099c*/ 	.word	0x000000ff
        /*09a0*/ 	.word	0x00028830
        /*09a4*/ 	.short	0x0100
        /*09a6*/ 	.byte	0x08
	.zero		1


	//   ....[3]....
        /*09a8*/ 	.word	0x00000290
        /*09ac*/ 	.word	0x000000ff
        /*09b0*/ 	.word	0x00028840
        /*09b4*/ 	.short	0x0100
        /*09b6*/ 	.byte	0x08
	.zero		1


	//   ....[4]....
        /*09b8*/ 	.word	0x000002a0
        /*09bc*/ 	.word	0x000000ff
        /*09c0*/ 	.word	0x00028838
        /*09c4*/ 	.short	0x0100
        /*09c6*/ 	.byte	0x08
	.zero		1


	//   ....[5]....
        /*09c8*/ 	.word	0x000002b0
        /*09cc*/ 	.word	0x000000ff
        /*09d0*/ 	.word	0x00028848
        /*09d4*/ 	.short	0x0100
        /*09d6*/ 	.byte	0x08
	.zero		1


	//   ....[6]....
        /*09d8*/ 	.word	0x000003e0
        /*09dc*/ 	.word	0x000000ff
        /*09e0*/ 	.word	0x00028850
        /*09e4*/ 	.short	0x0100
        /*09e6*/ 	.byte	0x08
	.zero		1


	//   ....[7]....
        /*09e8*/ 	.word	0x000003f0
        /*09ec*/ 	.word	0x000000ff
        /*09f0*/ 	.word	0x00028860
        /*09f4*/ 	.short	0x0100
        /*09f6*/ 	.byte	0x08
	.zero		1


	//   ....[8]....
        /*09f8*/ 	.word	0x00000400
        /*09fc*/ 	.word	0x000000ff
        /*0a00*/ 	.word	0x00028858
        /*0a04*/ 	.short	0x0100
        /*0a06*/ 	.byte	0x08
	.zero		1


	//   ....[9]....
        /*0a08*/ 	.word	0x00000410
        /*0a0c*/ 	.word	0x000000ff
        /*0a10*/ 	.word	0x00028868
        /*0a14*/ 	.short	0x0100
        /*0a16*/ 	.byte	0x08
	.zero		1


	//   ....[10]....
        /*0a18*/ 	.word	0x00000500
        /*0a1c*/ 	.word	0x000000ff
        /*0a20*/ 	.word	0x00028870
        /*0a24*/ 	.short	0x0100
        /*0a26*/ 	.byte	0x06
	.zero		1


	//   ....[11]....
        /*0a28*/ 	.word	0x00000510
        /*0a2c*/ 	.word	0x000000ff
        /*0a30*/ 	.word	0x00028880
        /*0a34*/ 	.short	0x0100
        /*0a36*/ 	.byte	0x06
	.zero		1


	//   ....[12]....
        /*0a38*/ 	.word	0x00000520
        /*0a3c*/ 	.word	0x000000ff
        /*0a40*/ 	.word	0x00028878
        /*0a44*/ 	.short	0x0100
        /*0a46*/ 	.byte	0x06
	.zero		1


	//   ....[13]....
        /*0a48*/ 	.word	0x00000530
        /*0a4c*/ 	.word	0x000000ff
        /*0a50*/ 	.word	0x00028888
        /*0a54*/ 	.short	0x0100
        /*0a56*/ 	.byte	0x06
	.zero		1


	//   ....[14]....
        /*0a58*/ 	.word	0x00000660
        /*0a5c*/ 	.word	0x000000ff
        /*0a60*/ 	.word	0x00028890
        /*0a64*/ 	.short	0x0100
        /*0a66*/ 	.byte	0x08
	.zero		1


	//   ....[15]....
        /*0a68*/ 	.word	0x00000670
        /*0a6c*/ 	.word	0x000000ff
        /*0a70*/ 	.word	0x000288a0
        /*0a74*/ 	.short	0x0100
        /*0a76*/ 	.byte	0x08
	.zero		1


	//   ....[16]....
        /*0a78*/ 	.word	0x00000680
        /*0a7c*/ 	.word	0x000000ff
        /*0a80*/ 	.word	0x00028898
        /*0a84*/ 	.short	0x0100
        /*0a86*/ 	.byte	0x08
	.zero		1


	//   ....[17]....
        /*0a88*/ 	.word	0x00000690
        /*0a8c*/ 	.word	0x000000ff
        /*0a90*/ 	.word	0x000288a8
        /*0a94*/ 	.short	0x0100
        /*0a96*/ 	.byte	0x08
	.zero		1


	//   ....[18]....
        /*0a98*/ 	.word	0x000007d0
        /*0a9c*/ 	.word	0x000000ff
        /*0aa0*/ 	.word	0x000288b0
        /*0aa4*/ 	.short	0x0100
        /*0aa6*/ 	.byte	0x08
	.zero		1


	//   ....[19]....
        /*0aa8*/ 	.word	0x000007e0
        /*0aac*/ 	.word	0x000000ff
        /*0ab0*/ 	.word	0x000288c0
        /*0ab4*/ 	.short	0x0100
        /*0ab6*/ 	.byte	0x08
	.zero		1


	//   ....[20]....
        /*0ab8*/ 	.word	0x000007f0
        /*0abc*/ 	.word	0x000000ff
        /*0ac0*/ 	.word	0x000288b8
        /*0ac4*/ 	.short	0x0100
        /*0ac6*/ 	.byte	0x08
	.zero		1


	//   ....[21]....
        /*0ac8*/ 	.word	0x00000800
        /*0acc*/ 	.word	0x000000ff
        /*0ad0*/ 	.word	0x000288c8
        /*0ad4*/ 	.short	0x0100
        /*0ad6*/ 	.byte	0x08
	.zero		1


	//   ....[22]....
        /*0ad8*/ 	.word	0x000017d0
        /*0adc*/ 	.word	0x000000ff
        /*0ae0*/ 	.word	0x00028800
        /*0ae4*/ 	.short	0x010a
        /*0ae6*/ 	.byte	0x29
	.zero		1


	//   ....[23]....
        /*0ae8*/ 	.word	0x00001850
        /*0aec*/ 	.word	0x00000003
        /*0af0*/ 	.word	0x00028830
        /*0af4*/ 	.short	0x010a
        /*0af6*/ 	.byte	0x3f
	.zero		1


	//   ....[24]....
        /*0af8*/ 	.word	0x00001890
        /*0afc*/ 	.word	0x00000003
        /*0b00*/ 	.word	0x00028830
        /*0b04*/ 	.short	0x010a
        /*0b06*/ 	.byte	0x3f
	.zero		1


	//   ....[25]....
        /*0b08*/ 	.word	0x00002760
        /*0b0c*/ 	.word	0x000000ff
        /*0b10*/ 	.word	0x00000000
        /*0b14*/ 	.short	0x0101
        /*0b16*/ 	.byte	0x06
	.zero		1


	//   ....[26]....
        /*0b18*/ 	.word	0x00003d10
        /*0b1c*/ 	.word	0x000000ff
        /*0b20*/ 	.word	0x00028830
        /*0b24*/ 	.short	0x010a
        /*0b26*/ 	.byte	0x06
	.zero		1


	//   ....[27]....
        /*0b28*/ 	.word	0x00003d50
        /*0b2c*/ 	.word	0x000000ff
        /*0b30*/ 	.word	0x00028830
        /*0b34*/ 	.short	0x010a
        /*0b36*/ 	.byte	0x06
	.zero		1


	//   ....[28]....
        /*0b38*/ 	.word	0x000040a0
        /*0b3c*/ 	.word	0x000000ff
        /*0b40*/ 	.word	0x00028850
        /*0b44*/ 	.short	0x010a
        /*0b46*/ 	.byte	0x06
	.zero		1


	//   ....[29]....
        /*0b48*/ 	.word	0x000040e0
        /*0b4c*/ 	.word	0x000000ff
        /*0b50*/ 	.word	0x00028850
        /*0b54*/ 	.short	0x010a
        /*0b56*/ 	.byte	0x06
	.zero		1


	//   ....[30]....
        /*0b58*/ 	.word	0x00004550
        /*0b5c*/ 	.word	0x000000ff
        /*0b60*/ 	.word	0x00000000
        /*0b64*/ 	.short	0x0101
        /*0b66*/ 	.byte	0x06
	.zero		1


	//   ....[31]....
        /*0b68*/ 	.word	0x00006030
        /*0b6c*/ 	.word	0x000000ff
        /*0b70*/ 	.word	0x00000000
        /*0b74*/ 	.short	0x0101
        /*0b76*/ 	.byte	0x06
	.zero		1


	//   ....[32]....
        /*0b78*/ 	.word	0x00006700
        /*0b7c*/ 	.word	0x000000ff
        /*0b80*/ 	.word	0x00028830
        /*0b84*/ 	.short	0x010a
        /*0b86*/ 	.byte	0x06
	.zero		1


	//   ....[33]....
        /*0b88*/ 	.word	0x00006740
        /*0b8c*/ 	.word	0x000000ff
        /*0b90*/ 	.word	0x00028830
        /*0b94*/ 	.short	0x010a
        /*0b96*/ 	.byte	0x06
	.zero		1


	//   ....[34]....
        /*0b98*/ 	.word	0x00006a60
        /*0b9c*/ 	.word	0x000000ff
        /*0ba0*/ 	.word	0x00028850
        /*0ba4*/ 	.short	0x010a
        /*0ba6*/ 	.byte	0x06
	.zero		1


	//   ....[35]....
        /*0ba8*/ 	.word	0x00006aa0
        /*0bac*/ 	.word	0x000000ff
        /*0bb0*/ 	.word	0x00028850
        /*0bb4*/ 	.short	0x010a
        /*0bb6*/ 	.byte	0x06
	.zero		1


	//   ....[36]....
        /*0bb8*/ 	.word	0x00006ea0
        /*0bbc*/ 	.word	0x000000ff
        /*0bc0*/ 	.word	0x00000000
        /*0bc4*/ 	.short	0x0101
        /*0bc6*/ 	.byte	0x06
	.zero		1


	//   ....[37]....
        /*0bc8*/ 	.word	0x00008050
        /*0bcc*/ 	.word	0x000000ff
        /*0bd0*/ 	.word	0x00000000
        /*0bd4*/ 	.short	0x0101
        /*0bd6*/ 	.byte	0x06
	.zero		1


	//   ....[38]....
        /*0bd8*/ 	.word	0x00008660
        /*0bdc*/ 	.word	0x000000ff
        /*0be0*/ 	.word	0x00028850
        /*0be4*/ 	.short	0x010a
        /*0be6*/ 	.byte	0x05
	.zero		1


	//   ....[39]....
        /*0be8*/ 	.word	0x000086a0
        /*0bec*/ 	.word	0x000000ff
        /*0bf0*/ 	.word	0x00028850
        /*0bf4*/ 	.short	0x010a
        /*0bf6*/ 	.byte	0x05
	.zero		1


	//   ....[40]....
        /*0bf8*/ 	.word	0x00008c10
        /*0bfc*/ 	.word	0x000000ff
        /*0c00*/ 	.word	0x00000000
        /*0c04*/ 	.short	0x0101
        /*0c06*/ 	.byte	0x04
	.zero		1


	//   ....[41]....
        /*0c08*/ 	.word	0x0000a1a0
        /*0c0c*/ 	.word	0x00000000
        /*0c10*/ 	.word	0x00000000
        /*0c14*/ 	.short	0x0101
        /*0c16*/ 	.byte	0x3f
	.zero		1


	//   ....[42]....
        /*0c18*/ 	.word	0x0000cd80
        /*0c1c*/ 	.word	0x00000007
        /*0c20*/ 	.word	0x00028840
        /*0c24*/ 	.short	0x010a
        /*0c26*/ 	.byte	0x3f
	.zero		1


	//   ....[43]....
        /*0c28*/ 	.word	0x0000d500
        /*0c2c*/ 	.word	0x00000007
        /*0c30*/ 	.word	0x00028830
        /*0c34*/ 	.short	0x0107
        /*0c36*/ 	.byte	0x3f
	.zero		1


	//   ....[44]....
        /*0c38*/ 	.word	0x0000d5d0
        /*0c3c*/ 	.word	0x00000007
        /*0c40*/ 	.word	0x00028830
        /*0c44*/ 	.short	0x0101
        /*0c46*/ 	.byte	0x3f
	.zero		1


	//   ....[45]....
        /*0c48*/ 	.word	0x0000e0f0
        /*0c4c*/ 	.word	0x00000016
        /*0c50*/ 	.word	0x00028800
        /*0c54*/ 	.short	0x0107
        /*0c56*/ 	.byte	0x3f
	.zero		1


	//   ....[46]....
        /*0c58*/ 	.word	0x0000e200
        /*0c5c*/ 	.word	0x00000016
        /*0c60*/ 	.word	0x00028800
        /*0c64*/ 	.short	0x0101
        /*0c66*/ 	.byte	0x3f
	.zero		1


	//   ....[47]....
        /*0c68*/ 	.word	0x0000e220
        /*0c6c*/ 	.word	0x00000016
        /*0c70*/ 	.word	0x00028820
        /*0c74*/ 	.short	0x010a
        /*0c76*/ 	.byte	0x3f
	.zero		1


	//   ....[48]....
        /*0c78*/ 	.word	0x0000e5b0
        /*0c7c*/ 	.word	0x00000006
        /*0c80*/ 	.word	0x00028840
        /*0c84*/ 	.short	0x010a
        /*0c86*/ 	.byte	0x3f
	.zero		1


	//   ....[49]....
        /*0c88*/ 	.word	0x0000ead0
        /*0c8c*/ 	.word	0x00000006
        /*0c90*/ 	.word	0x00028830
        /*0c94*/ 	.short	0x0107
        /*0c96*/ 	.byte	0x3f
	.zero		1


	//   ....[50]....
        /*0c98*/ 	.word	0x0000eb90
        /*0c9c*/ 	.word	0x00000006
        /*0ca0*/ 	.word	0x00028830
        /*0ca4*/ 	.short	0x0101
        /*0ca6*/ 	.byte	0x3f
	.zero		1


	//   ....[51]....
        /*0ca8*/ 	.word	0x0000ec00
        /*0cac*/ 	.word	0x00000006
        /*0cb0*/ 	.word	0x00028860
        /*0cb4*/ 	.short	0x010a
        /*0cb6*/ 	.byte	0x3f
	.zero		1


	//   ....[52]....
        /*0cb8*/ 	.word	0x0000f180
        /*0cbc*/ 	.word	0x00000006
        /*0cc0*/ 	.word	0x00028850
        /*0cc4*/ 	.short	0x0107
        /*0cc6*/ 	.byte	0x3f
	.zero		1


	//   ....[53]....
        /*0cc8*/ 	.word	0x0000f2e0
        /*0ccc*/ 	.word	0x00000006
        /*0cd0*/ 	.word	0x00028850
        /*0cd4*/ 	.short	0x0101
        /*0cd6*/ 	.byte	0x3f
	.zero		1


	//   ....[54]....
        /*0cd8*/ 	.word	0x0000f4f0
        /*0cdc*/ 	.word	0x00000000
        /*0ce0*/ 	.word	0x00028860
        /*0ce4*/ 	.short	0x010a
        /*0ce6*/ 	.byte	0x3f
	.zero		1


	//   ....[55]....
        /*0ce8*/ 	.word	0x0000fa20
        /*0cec*/ 	.word	0x00000000
        /*0cf0*/ 	.word	0x00028850
        /*0cf4*/ 	.short	0x0107
        /*0cf6*/ 	.byte	0x3f
	.zero		1


	//   ....[56]....
        /*0cf8*/ 	.word	0x0000fae0
        /*0cfc*/ 	.word	0x00000000
        /*0d00*/ 	.word	0x00028850
        /*0d04*/ 	.short	0x0101
        /*0d06*/ 	.byte	0x3f
	.zero		1


	//   ....[57]....
        /*0d08*/ 	.word	0x00010810
        /*0d0c*/ 	.word	0x00000004
        /*0d10*/ 	.word	0x00028820
        /*0d14*/ 	.short	0x010a
        /*0d16*/ 	.byte	0x3f
	.zero		1


	//   ....[58]....
        /*0d18*/ 	.word	0x00010990
        /*0d1c*/ 	.word	0x00000005
        /*0d20*/ 	.word	0x00028840
        /*0d24*/ 	.short	0x010a
        /*0d26*/ 	.byte	0x3f
	.zero		1


	//   ....[59]....
        /*0d28*/ 	.word	0x00010a30
        /*0d2c*/ 	.word	0x00000019
        /*0d30*/ 	.word	0x00028840
        /*0d34*/ 	.short	0x010a
        /*0d36*/ 	.byte	0x3f
	.zero		1


	//   ....[60]....
        /*0d38*/ 	.word	0x00010a70
        /*0d3c*/ 	.word	0x00000005
        /*0d40*/ 	.word	0x00028860
        /*0d44*/ 	.short	0x010a
        /*0d46*/ 	.byte	0x3f
	.zero		1


	//   ....[61]....
        /*0d48*/ 	.word	0x00010ab0
        /*0d4c*/ 	.word	0x00000019
        /*0d50*/ 	.word	0x00028860
        /*0d54*/ 	.short	0x010a
        /*0d56*/ 	.byte	0x3f
	.zero		1


	//   ....[62]....
        /*0d58*/ 	.word	0x00010b20
        /*0d5c*/ 	.word	0x00000003
        /*0d60*/ 	.word	0x00028800
        /*0d64*/ 	.short	0x010a
        /*0d66*/ 	.byte	0x3f
	.zero		1


	//   ....[63]....
        /*0d68*/ 	.word	0x00010b70
        /*0d6c*/ 	.word	0x00000003
        /*0d70*/ 	.word	0x00028830
        /*0d74*/ 	.short	0x010a
        /*0d76*/ 	.byte	0x3f
	.zero		1


	//   ....[64]....
        /*0d78*/ 	.word	0x00010bd0
        /*0d7c*/ 	.word	0x00000005
        /*0d80*/ 	.word	0x00028830
        /*0d84*/ 	.short	0x010a
        /*0d86*/ 	.byte	0x3f
	.zero		1


	//   ....[65]....
        /*0d88*/ 	.word	0x00010c30
        /*0d8c*/ 	.word	0x00000005
        /*0d90*/ 	.word	0x00028850
        /*0d94*/ 	.short	0x010a
        /*0d96*/ 	.byte	0x3f
	.zero		1


	//   ....[66]....
        /*0d98*/ 	.word	0x00010c90
        /*0d9c*/ 	.word	0x00000005
        /*0da0*/ 	.word	0x00028830
        /*0da4*/ 	.short	0x010a
        /*0da6*/ 	.byte	0x3f
	.zero		1


	//   ....[67]....
        /*0da8*/ 	.word	0x00010cf0
        /*0dac*/ 	.word	0x00000005
        /*0db0*/ 	.word	0x00028850
        /*0db4*/ 	.short	0x010a
        /*0db6*/ 	.byte	0x3f
	.zero		1


	//   ....[68]....
        /*0db8*/ 	.word	0x00010d50
        /*0dbc*/ 	.word	0x00000009
        /*0dc0*/ 	.word	0x00028850
        /*0dc4*/ 	.short	0x010a
        /*0dc6*/ 	.byte	0x3f
	.zero		1


	//   ....[69]....
        /*0dc8*/ 	.word	0x00010e70
        /*0dcc*/ 	.word	0x00000007
        /*0dd0*/ 	.word	0x00028840
        /*0dd4*/ 	.short	0x010a
        /*0dd6*/ 	.byte	0x3f
	.zero		1


	//   ....[70]....
        /*0dd8*/ 	.word	0x000123f0
        /*0ddc*/ 	.word	0x00000016
        /*0de0*/ 	.word	0x00028820
        /*0de4*/ 	.short	0x010a
        /*0de6*/ 	.byte	0x3f
	.zero		1


	//   ....[71]....
        /*0de8*/ 	.word	0x00012440
        /*0dec*/ 	.word	0x00000006
        /*0df0*/ 	.word	0x00028840
        /*0df4*/ 	.short	0x010a
        /*0df6*/ 	.byte	0x3f
	.zero		1


	//   ....[72]....
        /*0df8*/ 	.word	0x00012dc0
        /*0dfc*/ 	.word	0x00000006
        /*0e00*/ 	.word	0x00028860
        /*0e04*/ 	.short	0x010a
        /*0e06*/ 	.byte	0x3f
	.zero		1


	//   ....[73]....
        /*0e08*/ 	.word	0x00013830
        /*0e0c*/ 	.word	0x00000000
        /*0e10*/ 	.word	0x00028860
        /*0e14*/ 	.short	0x010a
        /*0e16*/ 	.byte	0x3f
	.zero		1


	//   ....[74]....
        /*0e18*/ 	.word	0x00014ba0
        /*0e1c*/ 	.word	0x00000004
        /*0e20*/ 	.word	0x00028820
        /*0e24*/ 	.short	0x010a
        /*0e26*/ 	.byte	0x3f
	.zero		1


	//   ....[75]....
        /*0e28*/ 	.word	0x00014d40
        /*0e2c*/ 	.word	0x00000005
        /*0e30*/ 	.word	0x00028840
        /*0e34*/ 	.short	0x010a
        /*0e36*/ 	.byte	0x3f
	.zero		1


	//   ....[76]....
        /*0e38*/ 	.word	0x00014d90
        /*0e3c*/ 	.word	0x00000019
        /*0e40*/ 	.word	0x00028840
        /*0e44*/ 	.short	0x010a
        /*0e46*/ 	.byte	0x3f
	.zero		1


	//   ....[77]....
        /*0e48*/ 	.word	0x00014de0
        /*0e4c*/ 	.word	0x00000005
        /*0e50*/ 	.word	0x00028860
        /*0e54*/ 	.short	0x010a
        /*0e56*/ 	.byte	0x3f
	.zero		1


	//----- nvinfo : EIATTR_NUM_MBARRIERS
	.align		4
.L_1055:
        /*0e58*/ 	.byte	0x03, 0x38
        /*0e5a*/ 	.short	0x0016


	//----- nvinfo : EIATTR_EXIT_INSTR_OFFSETS
	.align		4
        /*0e5c*/ 	.byte	0x04, 0x1c
        /*0e5e*/ 	.short	(.L_1057 - .L_1056)


	//   ....[0]....
.L_1056:
        /*0e60*/ 	.word	0x000009b0


	//   ....[1]....
        /*0e64*/ 	.word	0x0000b100


	//   ....[2]....
        /*0e68*/ 	.word	0x00010b00


	//----- nvinfo : EIATTR_MAX_THREADS
	.align		4
.L_1057:
        /*0e6c*/ 	.byte	0x04, 0x05
        /*0e6e*/ 	.short	(.L_1059 - .L_1058)
.L_1058:
        /*0e70*/ 	.word	0x00000180
        /*0e74*/ 	.word	0x00000001
        /*0e78*/ 	.word	0x00000001


	//----- nvinfo : EIATTR_CRS_STACK_SIZE
	.align		4
.L_1059:
        /*0e7c*/ 	.byte	0x04, 0x1e
        /*0e7e*/ 	.short	(.L_1061 - .L_1060)
.L_1060:
        /*0e80*/ 	.word	0x00000000


	//----- nvinfo : EIATTR_CBANK_PARAM_SIZE
	.align		4
.L_1061:
        /*0e84*/ 	.byte	0x03, 0x19
        /*0e86*/ 	.short	0x0af0


	//----- nvinfo : EIATTR_PARAM_CBANK
	.align		4
        /*0e88*/ 	.byte	0x04, 0x0a
        /*0e8a*/ 	.short	(.L_1063 - .L_1062)
	.align		4
.L_1062:
        /*0e8c*/ 	.word	index@(.nv.constant0._ZN7cutlass13device_kernelIN5flash11enable_sm90INS1_16FlashAttnFwdSm90INS1_25CollectiveMainloopFwdSm90ILi2EN4cute5tupleIJNS5_1CILi1EEES8_S8_EEENS6_IJNS7_ILi128EEESA_SA_EEELi128ENS_6half_tEfNS_4arch4Sm90ELb1ELb0ELb0ELb1ELb1ELb0ELb0ELb1ELb1ELb1ELb0ELb0EEENS1_21CollectiveEpilogueFwdISB_S9_SC_SE_Li256ELb1ELb1ELb0ELb0EEENS1_36VarlenDynamicPersistentTileSchedulerILi128ELi128ELi256ELi128ELb0ELb1ELb1ELb1ELb1ELb1EEEEEEEEEvNT_6ParamsE)
        /*0e90*/ 	.short	0x0210
        /*0e92*/ 	.short	0x0af0


	//----- nvinfo : EIATTR_SW_WAR
	.align		4
.L_1063:
        /*0e94*/ 	.byte	0x04, 0x36
        /*0e96*/ 	.short	(.L_1065 - .L_1064)
.L_1064:
        /*0e98*/ 	.word	0x00000008
.L_1065:


//--------------------- .nv.info._ZN7cutlass13device_kernelIN5flash11enable_sm90INS1_16FlashAttnFwdSm90INS1_25CollectiveMainloopFwdSm90ILi2EN4cute5tupleIJNS5_1CILi1EEES8_S8_EEENS6_IJNS7_ILi128EEESA_SA_EEELi128ENS_6half_tEfNS_4arch4Sm90ELb1ELb0ELb0ELb1ELb1ELb1ELb0ELb1ELb1ELb1ELb0ELb0EEENS1_21CollectiveEpilogueFwdISB_S9_SC_SE_Li256ELb1ELb1ELb0ELb0EEENS1_36VarlenDynamicPersistentTileSchedulerILi128ELi128ELi256ELi128ELb0ELb1ELb1ELb1ELb1ELb1EEEEEEEEEvNT_6ParamsE --------------------------
	.section	.nv.info._ZN7cutlass13device_kernelIN5flash11enable_sm90INS1_16FlashAttnFwdSm90INS1_25CollectiveMainloopFwdSm90ILi2EN4cute5tupleIJNS5_1CILi1EEES8_S8_EEENS6_IJNS7_ILi128EEESA_SA_EEELi128ENS_6half_tEfNS_4arch4Sm90ELb1ELb0ELb0ELb1ELb1ELb1ELb0ELb1ELb1ELb1ELb0ELb0EEENS1_21CollectiveEpilogueFwdISB_S9_SC_SE_Li256ELb1ELb1ELb0ELb0EEENS1_36VarlenDynamicPersistentTileSchedulerILi128ELi128ELi256ELi128ELb0ELb1ELb1ELb1ELb1ELb1EEEEEEEEEvNT_6ParamsE,"",@"SHT_CUDA_INFO"
	.sectionflags	@""
	.align	4


	//----- nvinfo : EIATTR_CUDA_API_VERSION
	.align		4
        /*0000*/ 	.byte	0x04, 0x37
        /*0002*/ 	.short	(.L_1067 - .L_1066)
.L_1066:
        /*0004*/ 	.word	0x00000082


	//----- nvinfo : EIATTR_KPARAM_INFO
	.align		4
.L_1067:
        /*0008*/ 	.byte	0x04, 0x17
        /*000a*/ 	.short	(.L_1069 - .L_1068)
.L_1068:
        /*000c*/ 	.word	0x00000000
        /*0010*/ 	.short	0x0000
        /*0012*/ 	.short	0x0070
        /*0014*/ 	.byte	0x00, 0xf0, 0x01, 0x2a


	//----- nvinfo : EIATTR_SPARSE_MMA_MASK
	.align		4
.L_1069:
        /*0018*/ 	.byte	0x03, 0x50
        /*001a*/ 	.short	0x0000


	//----- nvinfo : EIATTR_MAXREG_COUNT
	.align		4
        /*001c*/ 	.byte	0x03, 0x1b
        /*001e*/ 	.short	0x00a8


	//----- nvinfo : EIATTR_NUM_BARRIERS
	.align		4
        /*0020*/ 	.byte	0x02, 0x4c
        /*0022*/ 	.byte	0x10
	.zero		1


	//----- nvinfo : EIATTR_EXTERNS
	.align		4
        /*0024*/ 	.byte	0x04, 0x0f
        /*0026*/ 	.short	(.L_1071 - .L_1070)


	//   ....[0]....
	.align		4
.L_1070:
        /*0028*/ 	.word	index@(__assertfail)


	//----- nvinfo : EIATTR_ANNOTATIONS
	.align		4
.L_1071:
        /*002c*/ 	.byte	0x04, 0x55
        /*002e*/ 	.short	(.L_1073 - .L_1072)


	//   ....[0]....
.L_1072:
        /* <DEDUP_REMOVED lines=16> */


	//----- nvinfo : EIATTR_MERCURY_ISA_VERSION
	.align		4
.L_1073:
        /*0118*/ 	.byte	0x03, 0x5f
        /*011a*/ 	.short	0x0101


	//----- nvinfo : EIATTR_UNUSED_LOAD_BYTE_OFFSET
	.align		4
        /*011c*/ 	.byte	0x04, 0x44
        /*011e*/ 	.short	(.L_1075 - .L_1074)


	//   ....[0]....
.L_1074:
        /*0120*/ 	.word	0x00000a60
        /*0124*/ 	.word	0x0000fff0


	//   ....[1]....
        /*0128*/ 	.word	0x000154d0
        /*012c*/ 	.word	0x0000fff0


	//----- nvinfo : EIATTR_INT_WARP_WIDE_INSTR_OFFSETS
	.align		4
.L_1075:
        /*0130*/ 	.byte	0x04, 0x31
        /*0132*/ 	.short	(.L_1077 - .L_1076)


	//   ....[0]....
.L_1076:
        /*0134*/ 	.word	0x00000130


	//   ....[1]....
        /*0138*/ 	.word	0x00000170


	//   ....[2]....
        /*013c*/ 	.word	0x000001e0


	//   ....[3]....
        /*0140*/ 	.word	0x00019a90


	//   ....[4]....
        /*0144*/ 	.word	0x00019b20


	//   ....[5]....
        /*0148*/ 	.word	0x0001ca30


	//   ....[6]....
        /*014c*/ 	.word	0x0001cac0


	//----- nvinfo : EIATTR_COOP_GROUP_MASK_REGIDS
	.align		4
.L_1077:
        /*0150*/ 	.byte	0x04, 0x29
        /*0152*/ 	.short	(.L_1079 - .L_1078)


	//   ....[0]....
.L_1078:
        /*0154*/ 	.word	0xffffffff


	//   ....[1]....
        /*0158*/ 	.word	0xffffffff


	//   ....[2]....
        /*015c*/ 	.word	0xffffffff


	//   ....[3]....
        /*0160*/ 	.word	0xffffffff


	//   ....[4]....
        /*0164*/ 	.word	0xffffffff


	//   ....[5]....
        /*0168*/ 	.word	0xffffffff


	//   ....[6]....
        /*016c*/ 	.word	0xffffffff


	//   ....[7]....
        /*0170*/ 	.word	0xffffffff


	//   ....[8]....
        /*0174*/ 	.word	0xffffffff


	//   ....[9]....
        /*0178*/ 	.word	0xffffffff


	//   ....[10]....
        /*017c*/ 	.word	0xffffffff


	//   ....[11]....
        /*0180*/ 	.word	0xffffffff


	//   ....[12]....
        /*0184*/ 	.word	0xffffffff


	//   ....[13]....
        /*0188*/ 	.word	0xffffffff


	//   ....[14]....
        /*018c*/ 	.word	0xffffffff


	//   ....[15]....
        /*0190*/ 	.word	0xffffffff


	//   ....[16]....
        /*0194*/ 	.word	0xffffffff


	//   ....[17]....
        /*0198*/ 	.word	0xffffffff


	//   ....[18]....
        /*019c*/ 	.word	0xffffffff


	//   ....[19]....
        /*01a0*/ 	.word	0xffffffff


	//   ....[20]....
        /*01a4*/ 	.word	0xffffffff


	//   ....[21]....
        /*01a8*/ 	.word	0xffffffff


	//   ....[22]....
        /*01ac*/ 	.word	0xffffffff


	//   ....[23]....
        /*01b0*/ 	.word	0xffffffff


	//   ....[24]....
        /*01b4*/ 	.word	0xffffffff


	//   ....[25]....
        /*01b8*/ 	.word	0xffffffff


	//   ....[26]....
        /*01bc*/ 	.word	0xffffffff


	//   ....[27]....
        /*01c0*/ 	.word	0xffffffff


	//   ....[28]....
        /*01c4*/ 	.word	0xffffffff


	//   ....[29]....
        /*01c8*/ 	.word	0xffffffff


	//   ....[30]....
        /*01cc*/ 	.word	0xffffffff


	//   ....[31]....
        /*01d0*/ 	.word	0xffffffff


	//   ....[32]....
        /*01d4*/ 	.word	0xffffffff


	//   ....[33]....
        /*01d8*/ 	.word	0xffffffff


	//   ....[34]....
        /*01dc*/ 	.word	0xffffffff


	//   ....[35]....
        /*01e0*/ 	.word	0xffffffff


	//   ....[36]....
        /*01e4*/ 	.word	0xffffffff


	//   ....[37]....
        /*01e8*/ 	.word	0xffffffff


	//   ....[38]....
        /*01ec*/ 	.word	0xffffffff


	//   ....[39]....
        /*01f0*/ 	.word	0xffffffff


	//   ....[40]....
        /*01f4*/ 	.word	0xffffffff


	//   ....[41]....
        /*01f8*/ 	.word	0xffffffff


	//   ....[42]....
        /*01fc*/ 	.word	0xffffffff


	//   ....[43]....
        /*0200*/ 	.word	0xffffffff


	//   ....[44]....
        /*0204*/ 	.word	0xffffffff


	//   ....[45]....
        /*0208*/ 	.word	0xffffffff


	//   ....[46]....
        /*020c*/ 	.word	0xffffffff


	//   ....[47]....
        /*0210*/ 	.word	0xffffffff


	//   ....[48]....
        /*0214*/ 	.word	0xffffffff


	//   ....[49]....
        /*0218*/ 	.word	0xffffffff


	//   ....[50]....
        /*021c*/ 	.word	0xffffffff


	//   ....[51]....
        /*0220*/ 	.word	0xffffffff


	//   ....[52]....
        /*0224*/ 	.word	0xffffffff


	//   ....[53]....
        /*0228*/ 	.word	0xffffffff


	//   ....[54]....
        /*022c*/ 	.word	0xffffffff


	//   ....[55]....
        /*0230*/ 	.word	0xffffffff


	//   ....[56]....
        /*0234*/ 	.word	0xffffffff


	//   ....[57]....
        /*0238*/ 	.word	0xffffffff


	//   ....[58]....
        /*023c*/ 	.word	0xffffffff


	//   ....[59]....
        /*0240*/ 	.word	0xffffffff


	//   ....[60]....
        /*0244*/ 	.word	0xffffffff


	//   ....[61]....
        /*0248*/ 	.word	0xffffffff


	//   ....[62]....
        /*024c*/ 	.word	0xffffffff


	//   ....[63]....
        /*0250*/ 	.word	0xffffffff


	//   ....[64]....
        /*0254*/ 	.word	0xffffffff


	//   ....[65]....
        /*0258*/ 	.word	0xffffffff


	//   ....[66]....
        /*025c*/ 	.word	0xffffffff


	//   ....[67]....
        /*0260*/ 	.word	0xffffffff


	//   ....[68]....
        /*0264*/ 	.word	0xffffffff


	//   ....[69]....
        /*0268*/ 	.word	0xffffffff


	//   ....[70]....
        /*026c*/ 	.word	0xffffffff


	//   ....[71]....
        /*0270*/ 	.word	0xffffffff


	//   ....[72]....
        /*0274*/ 	.word	0xffffffff


	//   ....[73]....
        /*0278*/ 	.word	0xffffffff


	//   ....[74]....
        /*027c*/ 	.word	0xffffffff


	//   ....[75]....
        /*0280*/ 	.word	0xffffffff


	//   ....[76]....
        /*0284*/ 	.word	0xffffffff


	//   ....[77]....
        /*0288*/ 	.word	0xffffffff


	//   ....[78]....
        /*028c*/ 	.word	0xffffffff


	//   ....[79]....
        /*0290*/ 	.word	0xffffffff


	//   ....[80]....
        /*0294*/ 	.word	0xffffffff


	//   ....[81]....
        /*0298*/ 	.word	0xffffffff


	//   ....[82]....
        /*029c*/ 	.word	0xffffffff


	//   ....[83]....
        /*02a0*/ 	.word	0xffffffff


	//   ....[84]....
        /*02a4*/ 	.word	0xffffffff


	//   ....[85]....
        /*02a8*/ 	.word	0xffffffff


	//   ....[86]....
        /*02ac*/ 	.word	0xffffffff


	//   ....[87]....
        /*02b0*/ 	.word	0xffffffff


	//   ....[88]....
        /*02b4*/ 	.word	0xffffffff


	//   ....[89]....
        /*02b8*/ 	.word	0xffffffff


	//   ....[90]....
        /*02bc*/ 	.word	0xffffffff


	//   ....[91]....
        /*02c0*/ 	.word	0xffffffff


	//   ....[92]....
        /*02c4*/ 	.word	0xffffffff


	//   ....[93]....
        /*02c8*/ 	.word	0xffffffff


	//   ....[94]....
        /*02cc*/ 	.word	0xffffffff


	//   ....[95]....
        /*02d0*/ 	.word	0xffffffff


	//   ....[96]....
        /*02d4*/ 	.word	0xffffffff


	//   ....[97]....
        /*02d8*/ 	.word	0xffffffff


	//   ....[98]....
        /*02dc*/ 	.word	0xffffffff


	//   ....[99]....
        /*02e0*/ 	.word	0xffffffff


	//   ....[100]....
        /*02e4*/ 	.word	0xffffffff


	//   ....[101]....
        /*02e8*/ 	.word	0xffffffff


	//   ....[102]....
        /*02ec*/ 	.word	0xffffffff


	//   ....[103]....
        /*02f0*/ 	.word	0xffffffff


	//   ....[104]....
        /*02f4*/ 	.word	0xffffffff


	//   ....[105]....
        /*02f8*/ 	.word	0xffffffff


	//   ....[106]....
        /*02fc*/ 	.word	0xffffffff


	//   ....[107]....
        /*0300*/ 	.word	0xffffffff


	//   ....[108]....
        /*0304*/ 	.word	0xffffffff


	//   ....[109]....
        /*0308*/ 	.word	0xffffffff


	//   ....[110]....
        /*030c*/ 	.word	0xffffffff


	//   ....[111]....
        /*0310*/ 	.word	0xffffffff


	//   ....[112]....
        /*0314*/ 	.word	0xffffffff


	//   ....[113]....
        /*0318*/ 	.word	0xffffffff


	//   ....[114]....
        /*031c*/ 	.word	0xffffffff


	//   ....[115]....
        /*0320*/ 	.word	0xffffffff


	//   ....[116]....
        /*0324*/ 	.word	0xffffffff


	//   ....[117]....
        /*0328*/ 	.word	0xffffffff


	//   ....[118]....
        /*032c*/ 	.word	0xffffffff


	//   ....[119]....
        /*0330*/ 	.word	0xffffffff


	//   ....[120]....
        /*0334*/ 	.word	0xffffffff


	//   ....[121]....
        /*0338*/ 	.word	0xffffffff


	//   ....[122]....
        /*033c*/ 	.word	0xffffffff


	//   ....[123]....
        /*0340*/ 	.word	0xffffffff


	//   ....[124]....
        /*0344*/ 	.word	0xffffffff


	//   ....[125]....
        /*0348*/ 	.word	0xffffffff


	//   ....[126]....
        /*034c*/ 	.word	0xffffffff


	//   ....[127]....
        /*0350*/ 	.word	0xffffffff


	//   ....[128]....
        /*0354*/ 	.word	0xffffffff


	//   ....[129]....
        /*0358*/ 	.word	0xffffffff


	//   ....[130]....
        /*035c*/ 	.word	0xffffffff


	//   ....[131]....
        /*0360*/ 	.word	0xffffffff


	//   ....[132]....
        /*0364*/ 	.word	0xffffffff


	//   ....[133]....
        /*0368*/ 	.word	0xffffffff


	//   ....[134]....
        /*036c*/ 	.word	0xffffffff


	//   ....[135]....
        /*0370*/ 	.word	0xffffffff


	//   ....[136]....
        /*0374*/ 	.word	0xffffffff


	//   ....[137]....
        /*0378*/ 	.word	0xffffffff


	//   ....[138]....
        /*037c*/ 	.word	0xffffffff


	//   ....[139]....
        /*0380*/ 	.word	0xffffffff


	//   ....[140]....
        /*0384*/ 	.word	0xffffffff


	//   ....[141]....
        /*0388*/ 	.word	0xffffffff


	//   ....[142]....
        /*038c*/ 	.word	0xffffffff


	//   ....[143]....
        /*0390*/ 	.word	0xffffffff


	//   ....[144]....
        /*0394*/ 	.word	0xffffffff


	//   ....[145]....
        /*0398*/ 	.word	0xffffffff


	//   ....[146]....
        /*039c*/ 	.word	0xffffffff


	//   ....[147]....
        /*03a0*/ 	.word	0xffffffff


	//   ....[148]....
        /*03a4*/ 	.word	0xffffffff


	//   ....[149]....
        /*03a8*/ 	.word	0xffffffff


	//   ....[150]....
        /*03ac*/ 	.word	0xffffffff


	//   ....[151]....
        /*03b0*/ 	.word	0xffffffff


	//   ....[152]....
        /*03b4*/ 	.word	0xffffffff


	//   ....[153]....
        /*03b8*/ 	.word	0xffffffff


	//   ....[154]....
        /*03bc*/ 	.word	0xffffffff


	//   ....[155]....
        /*03c0*/ 	.word	0xffffffff


	//   ....[156]....
        /*03c4*/ 	.word	0xffffffff


	//   ....[157]....
        /*03c8*/ 	.word	0xffffffff


	//   ....[158]....
        /*03cc*/ 	.word	0xffffffff


	//   ....[159]....
        /*03d0*/ 	.word	0xffffffff


	//   ....[160]....
        /*03d4*/ 	.word	0xffffffff


	//   ....[161]....
        /*03d8*/ 	.word	0xffffffff


	//   ....[162]....
        /*03dc*/ 	.word	0xffffffff


	//   ....[163]....
        /*03e0*/ 	.word	0xffffffff


	//   ....[164]....
        /*03e4*/ 	.word	0xffffffff


	//   ....[165]....
        /*03e8*/ 	.word	0xffffffff


	//   ....[166]....
        /*03ec*/ 	.word	0xffffffff


	//   ....[167]....
        /*03f0*/ 	.word	0xffffffff


	//   ....[168]....
        /*03f4*/ 	.word	0xffffffff


	//   ....[169]....
        /*03f8*/ 	.word	0xffffffff


	//   ....[170]....
        /*03fc*/ 	.word	0xffffffff


	//   ....[171]....
        /*0400*/ 	.word	0xffffffff


	//   ....[172]....
        /*0404*/ 	.word	0xffffffff


	//   ....[173]....
        /*0408*/ 	.word	0xffffffff


	//   ....[174]....
        /*040c*/ 	.word	0xffffffff


	//   ....[175]....
        /*0410*/ 	.word	0xffffffff


	//   ....[176]....
        /*0414*/ 	.word	0xffffffff


	//   ....[177]....
        /*0418*/ 	.word	0xffffffff


	//   ....[178]....
        /*041c*/ 	.word	0xffffffff


	//   ....[179]....
        /*0420*/ 	.word	0xffffffff


	//   ....[180]....
        /*0424*/ 	.word	0xffffffff


	//   ....[181]....
        /*0428*/ 	.word	0xffffffff


	//   ....[182]....
        /*042c*/ 	.word	0xffffffff


	//   ....[183]....
        /*0430*/ 	.word	0xffffffff


	//   ....[184]....
        /*0434*/ 	.word	0xffffffff


	//   ....[185]....
        /*0438*/ 	.word	0xffffffff


	//   ....[186]....
        /*043c*/ 	.word	0xffffffff


	//   ....[187]....
        /*0440*/ 	.word	0xffffffff


	//   ....[188]....
        /*0444*/ 	.word	0xffffffff


	//   ....[189]....
        /*0448*/ 	.word	0xffffffff


	//   ....[190]....
        /*044c*/ 	.word	0xffffffff


	//   ....[191]....
        /*0450*/ 	.word	0xffffffff


	//   ....[192]....
        /*0454*/ 	.word	0xffffffff


	//   ....[193]....
        /*0458*/ 	.word	0xffffffff


	//   ....[194]....
        /*045c*/ 	.word	0xffffffff


	//   ....[195]....
        /*0460*/ 	.word	0xffffffff


	//   ....[196]....
        /*0464*/ 	.word	0xffffffff


	//   ....[197]....
        /*0468*/ 	.word	0xffffffff


	//   ....[198]....
        /*046c*/ 	.word	0xffffffff


	//   ....[199]....
        /*0470*/ 	.word	0xffffffff


	//   ....[200]....
        /*0474*/ 	.word	0xffffffff


	//   ....[201]....
        /*0478*/ 	.word	0xffffffff


	//   ....[202]....
        /*047c*/ 	.word	0xffffffff


	//   ....[203]....
        /*0480*/ 	.word	0xffffffff


	//   ....[204]....
        /*0484*/ 	.word	0xffffffff


	//   ....[205]....
        /*0488*/ 	.word	0xffffffff


	//   ....[206]....
        /*048c*/ 	.word	0xffffffff


	//   ....[207]....
        /*0490*/ 	.word	0xffffffff


	//   ....[208]....
        /*0494*/ 	.word	0xffffffff


	//   ....[209]....
        /*0498*/ 	.word	0xffffffff


	//   ....[210]....
        /*049c*/ 	.word	0xffffffff


	//   ....[211]....
        /*04a0*/ 	.word	0xffffffff


	//   ....[212]....
        /*04a4*/ 	.word	0xffffffff


	//   ....[213]....
        /*04a8*/ 	.word	0xffffffff


	//   ....[214]....
        /*04ac*/ 	.word	0xffffffff


	//   ....[215]....
        /*04b0*/ 	.word	0xffffffff


	//   ....[216]....
        /*04b4*/ 	.word	0xffffffff


	//   ....[217]....
        /*04b8*/ 	.word	0xffffffff


	//   ....[218]....
        /*04bc*/ 	.word	0xffffffff


	//   ....[219]....
        /*04c0*/ 	.word	0xffffffff


	//   ....[220]....
        /*04c4*/ 	.word	0xffffffff


	//   ....[221]....
        /*04c8*/ 	.word	0xffffffff


	//   ....[222]....
        /*04cc*/ 	.word	0xffffffff


	//   ....[223]....
        /*04d0*/ 	.word	0xffffffff


	//   ....[224]....
        /*04d4*/ 	.word	0xffffffff


	//   ....[225]....
        /*04d8*/ 	.word	0xffffffff


	//   ....[226]....
        /*04dc*/ 	.word	0xffffffff


	//   ....[227]....
        /*04e0*/ 	.word	0x0500000f


	//   ....[228]....
        /*04e4*/ 	.word	0x0500000f


	//   ....[229]....
        /*04e8*/ 	.word	0x0500000f


	//   ....[230]....
        /*04ec*/ 	.word	0x0500000f


	//   ....[231]....
        /*04f0*/ 	.word	0x0500000f


	//   ....[232]....
        /*04f4*/ 	.word	0x0500000f


	//   ....[233]....
        /*04f8*/ 	.word	0x0500000f


	//   ....[234]....
        /*04fc*/ 	.word	0x0500000f


	//   ....[235]....
        /*0500*/ 	.word	0x0500000f


	//   ....[236]....
        /*0504*/ 	.word	0x0500000f


	//   ....[237]....
        /*0508*/ 	.word	0x0500000f


	//   ....[238]....
        /*050c*/ 	.word	0x0500000f


	//   ....[239]....
        /*0510*/ 	.word	0x0500000f


	//   ....[240]....
        /*0514*/ 	.word	0x0500000f


	//   ....[241]....
        /*0518*/ 	.word	0x0500000f


	//   ....[242]....
        /*051c*/ 	.word	0x0500000f


	//   ....[243]....
        /*0520*/ 	.word	0x0500000f


	//   ....[244]....
        /*0524*/ 	.word	0x0500000f


	//   ....[245]....
        /*0528*/ 	.word	0x0500000f


	//   ....[246]....
        /*052c*/ 	.word	0x0500000f


	//   ....[247]....
        /*0530*/ 	.word	0x0500000f


	//   ....[248]....
        /*0534*/ 	.word	0x0500000f


	//   ....[249]....
        /*0538*/ 	.word	0x0500000f


	//   ....[250]....
        /*053c*/ 	.word	0x0500000f


	//   ....[251]....
        /*0540*/ 	.word	0x0500000f


	//   ....[252]....
        /*0544*/ 	.word	0x0500000f


	//   ....[253]....
        /*0548*/ 	.word	0x0500000f


	//   ....[254]....
        /*054c*/ 	.word	0x0500000f


	//   ....[255]....
        /*0550*/ 	.word	0x0500000f


	//   ....[0]....
        /*0554*/ 	.word	0x0500000f


	//   ....[1]....
        /*0558*/ 	.word	0x0500000f


	//   ....[2]....
        /*055c*/ 	.word	0x0500000f


	//   ....[3]....
        /*0560*/ 	.word	0x0500000f


	//   ....[4]....
        /*0564*/ 	.word	0x0500000f


	//   ....[5]....
        /*0568*/ 	.word	0x0500000f


	//   ....[6]....
        /*056c*/ 	.word	0x0500000f


	//   ....[7]....
        /*0570*/ 	.word	0x0500000f


	//   ....[8]....
        /*0574*/ 	.word	0x0500000f


	//   ....[9]....
        /*0578*/ 	.word	0x0500000f


	//   ....[10]....
        /*057c*/ 	.word	0x0500000f


	//   ....[11]....
        /*0580*/ 	.word	0x0500000f


	//   ....[12]....
        /*0584*/ 	.word	0x0500000f


	//   ....[13]....
        /*0588*/ 	.word	0x0500000f


	//   ....[14]....
        /*058c*/ 	.word	0x0500000f


	//   ....[15]....
        /*0590*/ 	.word	0x0500000f


	//   ....[16]....
        /*0594*/ 	.word	0x0500000f


	//   ....[17]....
        /*0598*/ 	.word	0x0500000f


	//   ....[18]....
        /*059c*/ 	.word	0x0500000f


	//   ....[19]....
        /*05a0*/ 	.word	0x0500000f


	//   ....[20]....
        /*05a4*/ 	.word	0x0500000f


	//   ....[21]....
        /*05a8*/ 	.word	0x0500000f


	//   ....[22]....
        /*05ac*/ 	.word	0x0500000f


	//   ....[23]....
        /*05b0*/ 	.word	0x0500000f


	//   ....[24]....
        /*05b4*/ 	.word	0x0500000f


	//   ....[25]....
        /*05b8*/ 	.word	0x0500000f


	//   ....[26]....
        /*05bc*/ 	.word	0x0500000f


	//   ....[27]....
        /*05c0*/ 	.word	0x0500000f


	//   ....[28]....
        /*05c4*/ 	.word	0x0500000f


	//   ....[29]....
        /*05c8*/ 	.word	0x0500000f


	//   ....[30]....
        /*05cc*/ 	.word	0x0500000f


	//   ....[31]....
        /*05d0*/ 	.word	0x0500000f


	//   ....[32]....
        /*05d4*/ 	.word	0x0500000f


	//   ....[33]....
        /*05d8*/ 	.word	0x0500000f


	//   ....[34]....
        /*05dc*/ 	.word	0x0500000f


	//   ....[35]....
        /*05e0*/ 	.word	0x0500000f


	//   ....[36]....
        /*05e4*/ 	.word	0x0500000f


	//   ....[37]....
        /*05e8*/ 	.word	0x0500000f


	//   ....[38]....
        /*05ec*/ 	.word	0x0500000f


	//   ....[39]....
        /*05f0*/ 	.word	0x0500000f


	//   ....[40]....
        /*05f4*/ 	.word	0x0500000f


	//   ....[41]....
        /*05f8*/ 	.word	0x0500000f


	//   ....[42]....
        /*05fc*/ 	.word	0x0500000f


	//   ....[43]....
        /*0600*/ 	.word	0x0500000f


	//   ....[44]....
        /*0604*/ 	.word	0x0500000f


	//   ....[45]....
        /*0608*/ 	.word	0x0500000f


	//   ....[46]....
        /*060c*/ 	.word	0x0500000f


	//   ....[47]....
        /*0610*/ 	.word	0x0500000f


	//   ....[48]....
        /*0614*/ 	.word	0x0500000f


	//   ....[49]....
        /*0618*/ 	.word	0x0500000f


	//   ....[50]....
        /*061c*/ 	.word	0x0500000f


	//   ....[51]....
        /*0620*/ 	.word	0x0500000f


	//   ....[52]....
        /*0624*/ 	.word	0x0500000f


	//   ....[53]....
        /*0628*/ 	.word	0x0500000f


	//   ....[54]....
        /*062c*/ 	.word	0x0500000f


	//   ....[55]....
        /*0630*/ 	.word	0x0500000f


	//   ....[56]....
        /*0634*/ 	.word	0x0500000f


	//   ....[57]....
        /*0638*/ 	.word	0x0500000f


	//   ....[58]....
        /*063c*/ 	.word	0x0500000f


	//   ....[59]....
        /*0640*/ 	.word	0x0500000f


	//   ....[60]....
        /*0644*/ 	.word	0x0500000f


	//   ....[61]....
        /*0648*/ 	.word	0x0500000f


	//   ....[62]....
        /*064c*/ 	.word	0x0500000f


	//   ....[63]....
        /*0650*/ 	.word	0x0500000f


	//   ....[64]....
        /*0654*/ 	.word	0x0500000f


	//   ....[65]....
        /*0658*/ 	.word	0x0500000f


	//   ....[66]....
        /*065c*/ 	.word	0x0500000f


	//   ....[67]....
        /*0660*/ 	.word	0x0500000f


	//   ....[68]....
        /*0664*/ 	.word	0x0500000f


	//   ....[69]....
        /*0668*/ 	.word	0x0500000f


	//   ....[70]....
        /*066c*/ 	.word	0x0500000f


	//   ....[71]....
        /*0670*/ 	.word	0x0500000f


	//   ....[72]....
        /*0674*/ 	.word	0x0500000f


	//   ....[73]....
        /*0678*/ 	.word	0x0500000f


	//   ....[74]....
        /*067c*/ 	.word	0x0500000f


	//   ....[75]....
        /*0680*/ 	.word	0x0500000f


	//   ....[76]....
        /*0684*/ 	.word	0x0500000f


	//   ....[77]....
        /*0688*/ 	.word	0x0500000f


	//   ....[78]....
        /*068c*/ 	.word	0x0500000f


	//   ....[79]....
        /*0690*/ 	.word	0x0500000f


	//   ....[80]....
        /*0694*/ 	.word	0x0500000f


	//   ....[81]....
        /*0698*/ 	.word	0x0500000f


	//   ....[82]....
        /*069c*/ 	.word	0x0500000f


	//   ....[83]....
        /*06a0*/ 	.word	0x0500000f


	//   ....[84]....
        /*06a4*/ 	.word	0x0500000f


	//   ....[85]....
        /*06a8*/ 	.word	0x0500000f


	//   ....[86]....
        /*06ac*/ 	.word	0x0500000f


	//   ....[87]....
        /*06b0*/ 	.word	0x0500000f


	//   ....[88]....
        /*06b4*/ 	.word	0x0500000f


	//   ....[89]....
        /*06b8*/ 	.word	0x0500000f


	//   ....[90]....
        /*06bc*/ 	.word	0x0500000f


	//   ....[91]....
        /*06c0*/ 	.word	0x0500000f


	//   ....[92]....
        /*06c4*/ 	.word	0x0500000f


	//   ....[93]....
        /*06c8*/ 	.word	0x0500000f


	//   ....[94]....
        /*06cc*/ 	.word	0x0500000f


	//   ....[95]....
        /*06d0*/ 	.word	0x0500000f


	//   ....[96]....
        /*06d4*/ 	.word	0x0500000f


	//   ....[97]....
        /*06d8*/ 	.word	0x0500000f


	//   ....[98]....
        /*06dc*/ 	.word	0x0500000f


	//   ....[99]....
        /*06e0*/ 	.word	0x0500000f


	//   ....[100]....
        /*06e4*/ 	.word	0x0500000f


	//   ....[101]....
        /*06e8*/ 	.word	0x0500000f


	//   ....[102]....
        /*06ec*/ 	.word	0x0500000f


	//   ....[103]....
        /*06f0*/ 	.word	0x0500000f


	//   ....[104]....
        /*06f4*/ 	.word	0x0500000f


	//   ....[105]....
        /*06f8*/ 	.word	0x0500000f


	//   ....[106]....
        /*06fc*/ 	.word	0x0500000f


	//   ....[107]....
        /*0700*/ 	.word	0x0500000f


	//   ....[108]....
        /*0704*/ 	.word	0x0500000f


	//   ....[109]....
        /*0708*/ 	.word	0x0500000f


	//   ....[110]....
        /*070c*/ 	.word	0x0500000f


	//   ....[111]....
        /*0710*/ 	.word	0x0500000f


	//   ....[112]....
        /*0714*/ 	.word	0x0500000f


	//   ....[113]....
        /*0718*/ 	.word	0x0500000f


	//   ....[114]....
        /*071c*/ 	.word	0x0500000f


	//   ....[115]....
        /*0720*/ 	.word	0x0500000f


	//   ....[116]....
        /*0724*/ 	.word	0x0500000f


	//   ....[117]....
        /*0728*/ 	.word	0x0500000f


	//   ....[118]....
        /*072c*/ 	.word	0x0500000f


	//   ....[119]....
        /*0730*/ 	.word	0x0500000f


	//   ....[120]....
        /*0734*/ 	.word	0x0500000f


	//   ....[121]....
        /*0738*/ 	.word	0x0500000f


	//   ....[122]....
        /*073c*/ 	.word	0x0500000f


	//   ....[123]....
        /*0740*/ 	.word	0x0500000f


	//   ....[124]....
        /*0744*/ 	.word	0x0500000f


	//   ....[125]....
        /*0748*/ 	.word	0x0500000f


	//   ....[126]....
        /*074c*/ 	.word	0x0500000f


	//   ....[127]....
        /*0750*/ 	.word	0x0500000f


	//   ....[128]....
        /*0754*/ 	.word	0x0500000f


	//   ....[129]....
        /*0758*/ 	.word	0x0500000f


	//   ....[130]....
        /*075c*/ 	.word	0x0500000f


	//   ....[131]....
        /*0760*/ 	.word	0x0500000f


	//   ....[132]....
        /*0764*/ 	.word	0x0500000f


	//   ....[133]....
        /*0768*/ 	.word	0x0500000f


	//   ....[134]....
        /*076c*/ 	.word	0x0500000f


	//   ....[135]....
        /*0770*/ 	.word	0x0500000f


	//----- nvinfo : EIATTR_COOP_GROUP_INSTR_OFFSETS
	.align		4
.L_1079:
        /*0774*/ 	.byte	0x04, 0x28
        /*0776*/ 	.short	(.L_1081 - .L_1080)


	//   ....[0]....
.L_1080:
        /*0778*/ 	.word	0x00000070


	//   ....[1]....
        /*077c*/ 	.word	0x00000140


	//   ....[2]....
        /*0780*/ 	.word	0x00000190


	//   ....[3]....
        /*0784*/ 	.word	0x000003c0


	//   ....[4]....
        /*0788*/ 	.word	0x00000520


	//   ....[5]....
        /*078c*/ 	.word	0x00000640


	//   ....[6]....
        /*0790*/ 	.word	0x000007a0


	//   ....[7]....
        /*0794*/ 	.word	0x00003000


	//   ....[8]....
        /*0798*/ 	.word	0x00003010


	//   ....[9]....
        /*079c*/ 	.word	0x000036c0


	//   ....[10]....
        /*07a0*/ 	.word	0x000036d0


	//   ....[11]....
        /*07a4*/ 	.word	0x00003d80


	//   ....[12]....
        /*07a8*/ 	.word	0x00003d90


	//   ....[13]....
        /*07ac*/ 	.word	0x00004430


	//   ....[14]....
        /*07b0*/ 	.word	0x00004440


	//   ....[15]....
        /*07b4*/ 	.word	0x00005410


	//   ....[16]....
        /*07b8*/ 	.word	0x00005420


	//   ....[17]....
        /*07bc*/ 	.word	0x00005bb0


	//   ....[18]....
        /*07c0*/ 	.word	0x00005bc0


	//   ....[19]....
        /*07c4*/ 	.word	0x00006350


	//   ....[20]....
        /*07c8*/ 	.word	0x00006360


	//   ....[21]....
        /*07cc*/ 	.word	0x00006ae0


	//   ....[22]....
        /*07d0*/ 	.word	0x00006af0


	//   ....[23]....
        /*07d4*/ 	.word	0x000074a0


	//   ....[24]....
        /*07d8*/ 	.word	0x000074b0


	//   ....[25]....
        /*07dc*/ 	.word	0x000075c0


	//   ....[26]....
        /*07e0*/ 	.word	0x000075d0


	//   ....[27]....
        /*07e4*/ 	.word	0x000076f0


	//   ....[28]....
        /*07e8*/ 	.word	0x00007700


	//   ....[29]....
        /*07ec*/ 	.word	0x00007820


	//   ....[30]....
        /*07f0*/ 	.word	0x00007830


	//   ....[31]....
        /*07f4*/ 	.word	0x00007bd0


	//   ....[32]....
        /*07f8*/ 	.word	0x00007bf0


	//   ....[33]....
        /*07fc*/ 	.word	0x00007cd0


	//   ....[34]....
        /*0800*/ 	.word	0x00007cf0


	//   ....[35]....
        /*0804*/ 	.word	0x00007dd0


	//   ....[36]....
        /*0808*/ 	.word	0x00007df0


	//   ....[37]....
        /*080c*/ 	.word	0x00007ed0


	//   ....[38]....
        /*0810*/ 	.word	0x00007ef0


	//   ....[39]....
        /*0814*/ 	.word	0x000084d0


	//   ....[40]....
        /*0818*/ 	.word	0x00008bb0


	//   ....[41]....
        /*081c*/ 	.word	0x00008bc0


	//   ....[42]....
        /*0820*/ 	.word	0x00008bd0


	//   ....[43]....
        /*0824*/ 	.word	0x00008be0


	//   ....[44]....
        /*0828*/ 	.word	0x00008f20


	//   ....[45]....
        /*082c*/ 	.word	0x00008f30


	//   ....[46]....
        /*0830*/ 	.word	0x00008f40


	//   ....[47]....
        /*0834*/ 	.word	0x00008f50


	//   ....[48]....
        /*0838*/ 	.word	0x00009250


	//   ....[49]....
        /*083c*/ 	.word	0x00009260


	//   ....[50]....
        /*0840*/ 	.word	0x00009270


	//   ....[51]....
        /*0844*/ 	.word	0x00009280


	//   ....[52]....
        /*0848*/ 	.word	0x00009580


	//   ....[53]....
        /*084c*/ 	.word	0x00009590


	//   ....[54]....
        /*0850*/ 	.word	0x000095a0


	//   ....[55]....
        /*0854*/ 	.word	0x000095b0


	//   ....[56]....
        /*0858*/ 	.word	0x0000b280


	//   ....[57]....
        /*085c*/ 	.word	0x0000b2a0


	//   ....[58]....
        /*0860*/ 	.word	0x0000b2b0


	//   ....[59]....
        /*0864*/ 	.word	0x0000b2c0


	//   ....[60]....
        /*0868*/ 	.word	0x0000b3d0


	//   ....[61]....
        /*086c*/ 	.word	0x0000b3f0


	//   ....[62]....
        /*0870*/ 	.word	0x0000b4b0


	//   ....[63]....
        /*0874*/ 	.word	0x0000b4f0


	//   ....[64]....
        /*0878*/ 	.word	0x0000b7b0


	//   ....[65]....
        /*087c*/ 	.word	0x0000b7d0


	//   ....[66]....
        /*0880*/ 	.word	0x0000b7f0


	//   ....[67]....
        /*0884*/ 	.word	0x0000b800


	//   ....[68]....
        /*0888*/ 	.word	0x0000b8d0


	//   ....[69]....
        /*088c*/ 	.word	0x0000b8f0


	//   ....[70]....
        /*0890*/ 	.word	0x0000b900


	//   ....[71]....
        /*0894*/ 	.word	0x0000b9a0


	//   ....[72]....
        /*0898*/ 	.word	0x0000de70


	//   ....[73]....
        /*089c*/ 	.word	0x0000dea0


	//   ....[74]....
        /*08a0*/ 	.word	0x0000e510


	//   ....[75]....
        /*08a4*/ 	.word	0x0000e5e0


	//   ....[76]....
        /*08a8*/ 	.word	0x0000ee90


	//   ....[77]....
        /*08ac*/ 	.word	0x0000eef0


	//   ....[78]....
        /*08b0*/ 	.word	0x000105d0


	//   ....[79]....
        /*08b4*/ 	.word	0x000105f0


	//   ....[80]....
        /*08b8*/ 	.word	0x00010c70


	//   ....[81]....
        /*08bc*/ 	.word	0x00010d70


	//   ....[82]....
        /*08c0*/ 	.word	0x00011560


	//   ....[83]....
        /*08c4*/ 	.word	0x000115c0


	//   ....[84]....
        /*08c8*/ 	.word	0x00013530


	//   ....[85]....
        /*08cc*/ 	.word	0x00013540


	//   ....[86]....
        /*08d0*/ 	.word	0x00013570


	//   ....[87]....
        /*08d4*/ 	.word	0x00013580


	//   ....[88]....
        /*08d8*/ 	.word	0x00014ad0


	//   ....[89]....
        /*08dc*/ 	.word	0x00014b10


	//   ....[90]....
        /*08e0*/ 	.word	0x00014e20


	//   ....[91]....
        /*08e4*/ 	.word	0x00014e40


	//   ....[92]....
        /*08e8*/ 	.word	0x00015ee0


	//   ....[93]....
        /*08ec*/ 	.word	0x00015f20


	//   ....[94]....
        /*08f0*/ 	.word	0x00015f50


	//   ....[95]....
        /*08f4*/ 	.word	0x00015f80


	//   ....[96]....
        /*08f8*/ 	.word	0x00016550


	//   ....[97]....
        /*08fc*/ 	.word	0x00016580


	//   ....[98]....
        /*0900*/ 	.word	0x00016640


	//   ....[99]....
        /*0904*/ 	.word	0x00016660


	//   ....[100]....
        /*0908*/ 	.word	0x00016720


	//   ....[101]....
        /*090c*/ 	.word	0x00016740


	//   ....[102]....
        /*0910*/ 	.word	0x00016810


	//   ....[103]....
        /*0914*/ 	.word	0x00016830


	//   ....[104]....
        /*0918*/ 	.word	0x00016ff0


	//   ....[105]....
        /*091c*/ 	.word	0x00017000


	//   ....[106]....
        /*0920*/ 	.word	0x00017110


	//   ....[107]....
        /*0924*/ 	.word	0x00017120


	//   ....[108]....
        /*0928*/ 	.word	0x00017230


	//   ....[109]....
        /*092c*/ 	.word	0x00017240


	//   ....[110]....
        /*0930*/ 	.word	0x00017350


	//   ....[111]....
        /*0934*/ 	.word	0x00017360


	//   ....[112]....
        /*0938*/ 	.word	0x000174d0


	//   ....[113]....
        /*093c*/ 	.word	0x00017680


	//   ....[114]....
        /*0940*/ 	.word	0x000176b0


	//   ....[115]....
        /*0944*/ 	.word	0x000176e0


	//   ....[116]....
        /*0948*/ 	.word	0x00017710


	//   ....[117]....
        /*094c*/ 	.word	0x00017740


	//   ....[118]....
        /*0950*/ 	.word	0x00017770


	//   ....[119]....
        /*0954*/ 	.word	0x000178e0


	//   ....[120]....
        /*0958*/ 	.word	0x00017910


	//   ....[121]....
        /*095c*/ 	.word	0x00017940


	//   ....[122]....
        /*0960*/ 	.word	0x00017970


	//   ....[123]....
        /*0964*/ 	.word	0x000179a0


	//   ....[124]....
        /*0968*/ 	.word	0x000179d0


	//   ....[125]....
        /*096c*/ 	.word	0x00017a60


	//   ....[126]....
        /*0970*/ 	.word	0x00017ac0


	//   ....[127]....
        /*0974*/ 	.word	0x00017b50


	//   ....[128]....
        /*0978*/ 	.word	0x00018930


	//   ....[129]....
        /*097c*/ 	.word	0x0001a5d0


	//   ....[130]....
        /*0980*/ 	.word	0x0001a5f0


	//   ....[131]....
        /*0984*/ 	.word	0x0001a690


	//   ....[132]....
        /*0988*/ 	.word	0x0001a6b0


	//   ....[133]....
        /*098c*/ 	.word	0x0001a740


	//   ....[134]....
        /*0990*/ 	.word	0x0001a760


	//   ....[135]....
        /*0994*/ 	.word	0x0001a7f0


	//   ....[136]....
        /*0998*/ 	.word	0x0001a810


	//   ....[137]....
        /*099c*/ 	.word	0x0001a8a0


	//   ....[138]....
        /*09a0*/ 	.word	0x0001a8c0


	//   ....[139]....
        /*09a4*/ 	.word	0x0001a950


	//   ....[140]....
        /*09a8*/ 	.word	0x0001a970


	//   ....[141]....
        /*09ac*/ 	.word	0x0001aa00


	//   ....[142]....
        /*09b0*/ 	.word	0x0001aa20


	//   ....[143]....
        /*09b4*/ 	.word	0x0001aa30


	//   ....[144]....
        /*09b8*/ 	.word	0x0001aab0


	//   ....[145]....
        /*09bc*/ 	.word	0x0001b220


	//   ....[146]....
        /*09c0*/ 	.word	0x0001b250


	//   ....[147]....
        /*09c4*/ 	.word	0x0001b2b0


	//   ....[148]....
        /*09c8*/ 	.word	0x0001b300


	//   ....[149]....
        /*09cc*/ 	.word	0x0001b340


	//   ....[150]....
        /*09d0*/ 	.word	0x0001b3a0


	//   ....[151]....
        /*09d4*/ 	.word	0x0001b3e0


	//   ....[152]....
        /*09d8*/ 	.word	0x0001b440


	//   ....[153]....
        /*09dc*/ 	.word	0x0001b480


	//   ....[154]....
        /*09e0*/ 	.word	0x0001b4e0


	//   ....[155]....
        /*09e4*/ 	.word	0x0001b520


	//   ....[156]....
        /*09e8*/ 	.word	0x0001b580


	//   ....[157]....
        /*09ec*/ 	.word	0x0001b5c0


	//   ....[158]....
        /*09f0*/ 	.word	0x0001b610


	//   ....[159]....
        /*09f4*/ 	.word	0x0001b630


	//   ....[160]....
        /*09f8*/ 	.word	0x0001b660


	//   ....[161]....
        /*09fc*/ 	.word	0x0001bde0


	//   ....[162]....
        /*0a00*/ 	.word	0x0001be10


	//   ....[163]....
        /*0a04*/ 	.word	0x0001be70


	//   ....[164]....
        /*0a08*/ 	.word	0x0001be80


	//   ....[165]....
        /*0a0c*/ 	.word	0x0001bed0


	//   ....[166]....
        /*0a10*/ 	.word	0x0001bee0


	//   ....[167]....
        /*0a14*/ 	.word	0x0001bf30


	//   ....[168]....
        /*0a18*/ 	.word	0x0001bf40


	//   ....[169]....
        /*0a1c*/ 	.word	0x0001bf90


	//   ....[170]....
        /*0a20*/ 	.word	0x0001bfa0


	//   ....[171]....
        /*0a24*/ 	.word	0x0001bff0


	//   ....[172]....
        /*0a28*/ 	.word	0x0001c000


	//   ....[173]....
        /*0a2c*/ 	.word	0x0001c050


	//   ....[174]....
        /*0a30*/ 	.word	0x0001c060


	//   ....[175]....
        /*0a34*/ 	.word	0x0001c070


	//   ....[176]....
        /*0a38*/ 	.word	0x0001c0c0


	//   ....[177]....
        /*0a3c*/ 	.word	0x0001c320


	//   ....[178]....
        /*0a40*/ 	.word	0x0001c340


	//   ....[179]....
        /*0a44*/ 	.word	0x0001c350


	//   ....[180]....
        /*0a48*/ 	.word	0x0001c3c0


	//   ....[181]....
        /*0a4c*/ 	.word	0x0001c3d0


	//   ....[182]....
        /*0a50*/ 	.word	0x0001c440


	//   ....[183]....
        /*0a54*/ 	.word	0x0001c450


	//   ....[184]....
        /*0a58*/ 	.word	0x0001c4c0


	//   ....[185]....
        /*0a5c*/ 	.word	0x0001c4d0


	//   ....[186]....
        /*0a60*/ 	.word	0x0001c540


	//   ....[187]....
        /*0a64*/ 	.word	0x0001c550


	//   ....[188]....
        /*0a68*/ 	.word	0x0001c5c0


	//   ....[189]....
        /*0a6c*/ 	.word	0x0001c5d0


	//   ....[190]....
        /*0a70*/ 	.word	0x0001c640


	//   ....[191]....
        /*0a74*/ 	.word	0x0001c650


	//   ....[192]....
        /*0a78*/ 	.word	0x0001c660


	//   ....[193]....
        /*0a7c*/ 	.word	0x0001cc10


	//   ....[194]....
        /*0a80*/ 	.word	0x0001cc50


	//   ....[195]....
        /*0a84*/ 	.word	0x0001cc90


	//   ....[196]....
        /*0a88*/ 	.word	0x0001ccb0


	//   ....[197]....
        /*0a8c*/ 	.word	0x0001ccc0


	//   ....[198]....
        /*0a90*/ 	.word	0x0001cce0


	//   ....[199]....
        /*0a94*/ 	.word	0x0001cd50


	//   ....[200]....
        /*0a98*/ 	.word	0x0001cd70


	//   ....[201]....
        /*0a9c*/ 	.word	0x0001cdd0


	//   ....[202]....
        /*0aa0*/ 	.word	0x0001cdf0


	//   ....[203]....
        /*0aa4*/ 	.word	0x0001ce50


	//   ....[204]....
        /*0aa8*/ 	.word	0x0001ce70


	//   ....[205]....
        /*0aac*/ 	.word	0x0001ced0


	//   ....[206]....
        /*0ab0*/ 	.word	0x0001cef0


	//   ....[207]....
        /*0ab4*/ 	.word	0x0001cf40


	//   ....[208]....
        /*0ab8*/ 	.word	0x0001cf60


	//   ....[209]....
        /*0abc*/ 	.word	0x0001d350


	//   ....[210]....
        /*0ac0*/ 	.word	0x0001d380


	//   ....[211]....
        /*0ac4*/ 	.word	0x0001d3c0


	//   ....[212]....
        /*0ac8*/ 	.word	0x0001d3f0


	//   ....[213]....
        /*0acc*/ 	.word	0x0001d420


	//   ....[214]....
        /*0ad0*/ 	.word	0x0001d450


	//   ....[215]....
        /*0ad4*/ 	.word	0x0001d480


	//   ....[216]....
        /*0ad8*/ 	.word	0x0001d4b0


	//   ....[217]....
        /*0adc*/ 	.word	0x0001d630


	//   ....[218]....
        /*0ae0*/ 	.word	0x0001d660


	//   ....[219]....
        /*0ae4*/ 	.word	0x0001d690


	//   ....[220]....
        /*0ae8*/ 	.word	0x0001d6c0


	//   ....[221]....
        /*0aec*/ 	.word	0x0001d6f0


	//   ....[222]....
        /*0af0*/ 	.word	0x0001d720


	//   ....[223]....
        /*0af4*/ 	.word	0x0001d7e0


	//   ....[224]....
        /*0af8*/ 	.word	0x0001d800


	//   ....[225]....
        /*0afc*/ 	.word	0x0001d870


	//   ....[226]....
        /*0b00*/ 	.word	0x0001df10


	//   ....[227]....
        /*0b04*/ 	.word	0x0001e230


	//   ....[228]....
        /*0b08*/ 	.word	0x0001e2c0


	//   ....[229]....
        /*0b0c*/ 	.word	0x0001e360


	//   ....[230]....
        /*0b10*/ 	.word	0x0001e3f0


	//   ....[231]....
        /*0b14*/ 	.word	0x0001e490


	//   ....[232]....
        /*0b18*/ 	.word	0x0001e520


	//   ....[233]....
        /*0b1c*/ 	.word	0x0001e5c0


	//   ....[234]....
        /*0b20*/ 	.word	0x0001e650


	//   ....[235]....
        /*0b24*/ 	.word	0x0001e740


	//   ....[236]....
        /*0b28*/ 	.word	0x0001e7d0


	//   ....[237]....
        /*0b2c*/ 	.word	0x0001e870


	//   ....[238]....
        /*0b30*/ 	.word	0x0001e900


	//   ....[239]....
        /*0b34*/ 	.word	0x0001e9a0


	//   ....[240]....
        /*0b38*/ 	.word	0x0001ea30


	//   ....[241]....
        /*0b3c*/ 	.word	0x0001ead0


	//   ....[242]....
        /*0b40*/ 	.word	0x0001eb60


	//   ....[243]....
        /*0b44*/ 	.word	0x0001ec50


	//   ....[244]....
        /*0b48*/ 	.word	0x0001ece0


	//   ....[245]....
        /*0b4c*/ 	.word	0x0001ed70


	//   ....[246]....
        /*0b50*/ 	.word	0x0001ee00


	//   ....[247]....
        /*0b54*/ 	.word	0x0001ee90


	//   ....[248]....
        /*0b58*/ 	.word	0x0001ef20


	//   ....[249]....
        /*0b5c*/ 	.word	0x0001efb0


	//   ....[250]....
        /*0b60*/ 	.word	0x0001f040


	//   ....[251]....
        /*0b64*/ 	.word	0x0001f120


	//   ....[252]....
        /*0b68*/ 	.word	0x0001f1d0


	//   ....[253]....
        /*0b6c*/ 	.word	0x0001f260


	//   ....[254]....
        /*0b70*/ 	.word	0x0001f2b0


	//   ....[255]....
        /*0b74*/ 	.word	0x0001f300


	//   ....[0]....
        /*0b78*/ 	.word	0x0001f390


	//   ....[1]....
        /*0b7c*/ 	.word	0x0001f420


	//   ....[2]....
        /*0b80*/ 	.word	0x0001f470


	//   ....[3]....
        /*0b84*/ 	.word	0x0001f4c0


	//   ....[4]....
        /*0b88*/ 	.word	0x0001f550


	//   ....[5]....
        /*0b8c*/ 	.word	0x0001f5e0


	//   ....[6]....
        /*0b90*/ 	.word	0x0001f630


	//   ....[7]....
        /*0b94*/ 	.word	0x0001f680


	//   ....[8]....
        /*0b98*/ 	.word	0x0001f710


	//   ....[9]....
        /*0b9c*/ 	.word	0x0001f7a0


	//   ....[10]....
        /*0ba0*/ 	.word	0x0001f7f0


	//   ....[11]....
        /*0ba4*/ 	.word	0x0001f840


	//   ....[12]....
        /*0ba8*/ 	.word	0x0001f930


	//   ....[13]....
        /*0bac*/ 	.word	0x0001f9e0


	//   ....[14]....
        /*0bb0*/ 	.word	0x0001fa60


	//   ....[15]....
        /*0bb4*/ 	.word	0x0001fb00


	//   ....[16]....
        /*0bb8*/ 	.word	0x0001fb90


	//   ....[17]....
        /*0bbc*/ 	.word	0x0001fc50


	//   ....[18]....
        /*0bc0*/ 	.word	0x0001fcd0


	//   ....[19]....
        /*0bc4*/ 	.word	0x0001fd20


	//   ....[20]....
        /*0bc8*/ 	.word	0x0001fec0


	//   ....[21]....
        /*0bcc*/ 	.word	0x0001ff60


	//   ....[22]....
        /*0bd0*/ 	.word	0x0001ffe0


	//   ....[23]....
        /*0bd4*/ 	.word	0x00020050


	//   ....[24]....
        /*0bd8*/ 	.word	0x000201e0


	//   ....[25]....
        /*0bdc*/ 	.word	0x000202d0


	//   ....[26]....
        /*0be0*/ 	.word	0x00020320


	//   ....[27]....
        /*0be4*/ 	.word	0x00020370


	//   ....[28]....
        /*0be8*/ 	.word	0x00020650


	//   ....[29]....
        /*0bec*/ 	.word	0x000206a0


	//   ....[30]....
        /*0bf0*/ 	.word	0x00020730


	//   ....[31]....
        /*0bf4*/ 	.word	0x000207c0


	//   ....[32]....
        /*0bf8*/ 	.word	0x00020850


	//   ....[33]....
        /*0bfc*/ 	.word	0x000208e0


	//   ....[34]....
        /*0c00*/ 	.word	0x00020970


	//   ....[35]....
        /*0c04*/ 	.word	0x00020a00


	//   ....[36]....
        /*0c08*/ 	.word	0x00020ac0


	//   ....[37]....
        /*0c0c*/ 	.word	0x00020da0


	//   ....[38]....
        /*0c10*/ 	.word	0x00020e90


	//   ....[39]....
        /*0c14*/ 	.word	0x00020f30


	//   ....[40]....
        /*0c18*/ 	.word	0x00020f90


	//   ....[41]....
        /*0c1c*/ 	.word	0x00021090


	//   ....[42]....
        /*0c20*/ 	.word	0x00021100


	//   ....[43]....
        /*0c24*/ 	.word	0x00021200


	//   ....[44]....
        /*0c28*/ 	.word	0x00021270


	//   ....[45]....
        /*0c2c*/ 	.word	0x00021370


	//   ....[46]....
        /*0c30*/ 	.word	0x000213e0


	//   ....[47]....
        /*0c34*/ 	.word	0x000214e0


	//   ....[48]....
        /*0c38*/ 	.word	0x00021550


	//   ....[49]....
        /*0c3c*/ 	.word	0x00021650


	//   ....[50]....
        /*0c40*/ 	.word	0x000216c0


	//   ....[51]....
        /*0c44*/ 	.word	0x000217c0


	//   ....[52]....
        /*0c48*/ 	.word	0x00021830


	//   ....[53]....
        /*0c4c*/ 	.word	0x000218d0


	//   ....[54]....
        /*0c50*/ 	.word	0x000219d0


	//   ....[55]....
        /*0c54*/ 	.word	0x00021a40


	//   ....[56]....
        /*0c58*/ 	.word	0x00021ac0


	//   ....[57]....
        /*0c5c*/ 	.word	0x00021b80


	//   ....[58]....
        /*0c60*/ 	.word	0x00021c00


	//   ....[59]....
        /*0c64*/ 	.word	0x00021cd0


	//   ....[60]....
        /*0c68*/ 	.word	0x00021d50


	//   ....[61]....
        /*0c6c*/ 	.word	0x00021e20


	//   ....[62]....
        /*0c70*/ 	.word	0x00021ea0


	//   ....[63]....
        /*0c74*/ 	.word	0x00021f70


	//   ....[64]....
        /*0c78*/ 	.word	0x00021ff0


	//   ....[65]....
        /*0c7c*/ 	.word	0x000220c0


	//   ....[66]....
        /*0c80*/ 	.word	0x00022140


	//   ....[67]....
        /*0c84*/ 	.word	0x00022200


	//   ....[68]....
        /*0c88*/ 	.word	0x00022280


	//   ....[69]....
        /*0c8c*/ 	.word	0x00022330


	//   ....[70]....
        /*0c90*/ 	.word	0x00022460


	//   ....[71]....
        /*0c94*/ 	.word	0x00022510


	//   ....[72]....
        /*0c98*/ 	.word	0x00022570


	//   ....[73]....
        /*0c9c*/ 	.word	0x00022630


	//   ....[74]....
        /*0ca0*/ 	.word	0x00022690


	//   ....[75]....
        /*0ca4*/ 	.word	0x00022750


	//   ....[76]....
        /*0ca8*/ 	.word	0x000227b0


	//   ....[77]....
        /*0cac*/ 	.word	0x00022870


	//   ....[78]....
        /*0cb0*/ 	.word	0x000228d0


	//   ....[79]....
        /*0cb4*/ 	.word	0x00022990


	//   ....[80]....
        /*0cb8*/ 	.word	0x000229f0


	//   ....[81]....
        /*0cbc*/ 	.word	0x00022ab0


	//   ....[82]....
        /*0cc0*/ 	.word	0x00022b10


	//   ....[83]....
        /*0cc4*/ 	.word	0x00022bd0


	//   ....[84]....
        /*0cc8*/ 	.word	0x00022c30


	//   ....[85]....
        /*0ccc*/ 	.word	0x00022cf0


	//   ....[86]....
        /*0cd0*/ 	.word	0x00022de0


	//   ....[87]....
        /*0cd4*/ 	.word	0x00022e80


	//   ....[88]....
        /*0cd8*/ 	.word	0x00022ee0


	//   ....[89]....
        /*0cdc*/ 	.word	0x00022fc0


	//   ....[90]....
        /*0ce0*/ 	.word	0x00023020


	//   ....[91]....
        /*0ce4*/ 	.word	0x00023100


	//   ....[92]....
        /*0ce8*/ 	.word	0x00023160


	//   ....[93]....
        /*0cec*/ 	.word	0x00023240


	//   ....[94]....
        /*0cf0*/ 	.word	0x000232a0


	//   ....[95]....
        /*0cf4*/ 	.word	0x00023380


	//   ....[96]....
        /*0cf8*/ 	.word	0x000233e0


	//   ....[97]....
        /*0cfc*/ 	.word	0x000234c0


	//   ....[98]....
        /*0d00*/ 	.word	0x00023520


	//   ....[99]....
        /*0d04*/ 	.word	0x00023600


	//   ....[100]....
        /*0d08*/ 	.word	0x00023660


	//   ....[101]....
        /*0d0c*/ 	.word	0x00023730


	//   ....[102]....
        /*0d10*/ 	.word	0x00023850


	//   ....[103]....
        /*0d14*/ 	.word	0x00023900


	//   ....[104]....
        /*0d18*/ 	.word	0x000239b0


	//   ....[105]....
        /*0d1c*/ 	.word	0x00023a80


	//   ....[106]....
        /*0d20*/ 	.word	0x00023ae0


	//   ....[107]....
        /*0d24*/ 	.word	0x00023bc0


	//   ....[108]....
        /*0d28*/ 	.word	0x00023c20


	//   ....[109]....
        /*0d2c*/ 	.word	0x00023cf0


	//   ....[110]....
        /*0d30*/ 	.word	0x00023d50


	//   ....[111]....
        /*0d34*/ 	.word	0x00023e20


	//   ....[112]....
        /*0d38*/ 	.word	0x00023e80


	//   ....[113]....
        /*0d3c*/ 	.word	0x00023f60


	//   ....[114]....
        /*0d40*/ 	.word	0x00023fc0


	//   ....[115]....
        /*0d44*/ 	.word	0x00024090


	//   ....[116]....
        /*0d48*/ 	.word	0x000240f0


	//   ....[117]....
        /*0d4c*/ 	.word	0x000241b0


	//   ....[118]....
        /*0d50*/ 	.word	0x00024240


	//   ....[119]....
        /*0d54*/ 	.word	0x000242e0


	//   ....[120]....
        /*0d58*/ 	.word	0x00024400


	//   ....[121]....
        /*0d5c*/ 	.word	0x00024470


	//   ....[122]....
        /*0d60*/ 	.word	0x000244e0


	//   ....[123]....
        /*0d64*/ 	.word	0x00024550


	//   ....[124]....
        /*0d68*/ 	.word	0x000245c0


	//   ....[125]....
        /*0d6c*/ 	.word	0x00024640


	//   ....[126]....
        /*0d70*/ 	.word	0x000246d0


	//   ....[127]....
        /*0d74*/ 	.word	0x00024760


	//   ....[128]....
        /*0d78*/ 	.word	0x000247d0


	//   ....[129]....
        /*0d7c*/ 	.word	0x00024840


	//   ....[130]....
        /*0d80*/ 	.word	0x000248b0


	//   ....[131]....
        /*0d84*/ 	.word	0x00024930


	//   ....[132]....
        /*0d88*/ 	.word	0x000249a0


	//   ....[133]....
        /*0d8c*/ 	.word	0x00024a40


	//   ....[134]....
        /*0d90*/ 	.word	0x00024ad0


	//   ....[135]....
        /*0d94*/ 	.word	0x00024bf0


	//----- nvinfo : EIATTR_REG_RECONFIG
	.align		4
.L_1081:
        /*0d98*/ 	.byte	0x01, 0x54
	.zero		2


	//----- nvinfo : EIATTR_SYSCALL_OFFSETS
	.align		4
        /*0d9c*/ 	.byte	0x04, 0x46
        /*0d9e*/ 	.short	(.L_1083 - .L_1082)


	//   ....[0]....
.L_1082:
        /*0da0*/ 	.word	0x00001940


	//   ....[1]....
        /*0da4*/ 	.word	0x00001a90


	//   ....[2]....
        /*0da8*/ 	.word	0x00008670


	//   ....[3]....
        /*0dac*/ 	.word	0x00008970


	//   ....[4]....
        /*0db0*/ 	.word	0x00019c80


	//   ....[5]....
        /*0db4*/ 	.word	0x00019dd0


	//   ....[6]....
        /*0db8*/ 	.word	0x00019ec0


	//   ....[7]....
        /*0dbc*/ 	.word	0x0001ae80


	//----- nvinfo : EIATTR_MBARRIER_INSTR_OFFSETS
	.align		4
.L_1083:
        /*0dc0*/ 	.byte	0x04, 0x39
        /*0dc2*/ 	.short	(.L_1085 - .L_1084)


	//   ....[0]....
.L_1084:
        /*0dc4*/ 	.word	0x00000270
        /*0dc8*/ 	.word	0x000000ff
        /*0dcc*/ 	.word	0x00028800
        /*0dd0*/ 	.short	0x0100
        /*0dd2*/ 	.byte	0x08
	.zero		1


	//   ....[1]....
        /*0dd4*/ 	.word	0x00000280
        /*0dd8*/ 	.word	0x000000ff
        /*0ddc*/ 	.word	0x00028820
        /*0de0*/ 	.short	0x0100
        /*0de2*/ 	.byte	0x08
	.zero		1


	//   ....[2]....
        /*0de4*/ 	.word	0x00000370
        /*0de8*/ 	.word	0x000000ff
        /*0dec*/ 	.word	0x00028830
        /*0df0*/ 	.short	0x0100
        /*0df2*/ 	.byte	0x08
	.zero		1


	//   ....[3]....
        /*0df4*/ 	.word	0x00000380
        /*0df8*/ 	.word	0x000000ff
        /*0dfc*/ 	.word	0x00028840
        /*0e00*/ 	.short	0x0100
        /*0e02*/ 	.byte	0x08
	.zero		1


	//   ....[4]....
        /*0e04*/ 	.word	0x00000390
        /*0e08*/ 	.word	0x000000ff
        /*0e0c*/ 	.word	0x00028838
        /*0e10*/ 	.short	0x0100
        /*0e12*/ 	.byte	0x08
	.zero		1


	//   ....[5]....
        /*0e14*/ 	.word	0x000003a0
        /*0e18*/ 	.word	0x000000ff
        /*0e1c*/ 	.word	0x00028848
        /*0e20*/ 	.short	0x0100
        /*0e22*/ 	.byte	0x08
	.zero		1


	//   ....[6]....
        /*0e24*/ 	.word	0x000004d0
        /*0e28*/ 	.word	0x000000ff
        /*0e2c*/ 	.word	0x00028850
        /*0e30*/ 	.short	0x0100
        /*0e32*/ 	.byte	0x08
	.zero		1


	//   ....[7]....
        /*0e34*/ 	.word	0x000004e0
        /*0e38*/ 	.word	0x000000ff
        /*0e3c*/ 	.word	0x00028860
        /*0e40*/ 	.short	0x0100
        /*0e42*/ 	.byte	0x08
	.zero		1


	//   ....[8]....
        /*0e44*/ 	.word	0x000004f0
        /*0e48*/ 	.word	0x000000ff
        /*0e4c*/ 	.word	0x00028858
        /*0e50*/ 	.short	0x0100
        /*0e52*/ 	.byte	0x08
	.zero		1


	//   ....[9]....
        /*0e54*/ 	.word	0x00000500
        /*0e58*/ 	.word	0x000000ff
        /*0e5c*/ 	.word	0x00028868
        /*0e60*/ 	.short	0x0100
        /*0e62*/ 	.byte	0x08
	.zero		1


	//   ....[10]....
        /*0e64*/ 	.word	0x000005f0
        /*0e68*/ 	.word	0x000000ff
        /*0e6c*/ 	.word	0x00028870
        /*0e70*/ 	.short	0x0100
        /*0e72*/ 	.byte	0x06
	.zero		1


	//   ....[11]....
        /*0e74*/ 	.word	0x00000600
        /*0e78*/ 	.word	0x000000ff
        /*0e7c*/ 	.word	0x00028880
        /*0e80*/ 	.short	0x0100
        /*0e82*/ 	.byte	0x06
	.zero		1


	//   ....[12]....
        /*0e84*/ 	.word	0x00000610
        /*0e88*/ 	.word	0x000000ff
        /*0e8c*/ 	.word	0x00028878
        /*0e90*/ 	.short	0x0100
        /*0e92*/ 	.byte	0x06
	.zero		1


	//   ....[13]....
        /*0e94*/ 	.word	0x00000620
        /*0e98*/ 	.word	0x000000ff
        /*0e9c*/ 	.word	0x00028888
        /*0ea0*/ 	.short	0x0100
        /*0ea2*/ 	.byte	0x06
	.zero		1


	//   ....[14]....
        /*0ea4*/ 	.word	0x00000750
        /*0ea8*/ 	.word	0x000000ff
        /*0eac*/ 	.word	0x00028890
        /*0eb0*/ 	.short	0x0100
        /*0eb2*/ 	.byte	0x08
	.zero		1


	//   ....[15]....
        /*0eb4*/ 	.word	0x00000760
        /*0eb8*/ 	.word	0x000000ff
        /*0ebc*/ 	.word	0x000288a0
        /*0ec0*/ 	.short	0x0100
        /*0ec2*/ 	.byte	0x08
	.zero		1


	//   ....[16]....
        /*0ec4*/ 	.word	0x00000770
        /*0ec8*/ 	.word	0x000000ff
        /*0ecc*/ 	.word	0x00028898
        /*0ed0*/ 	.short	0x0100
        /*0ed2*/ 	.byte	0x08
	.zero		1


	//   ....[17]....
        /*0ed4*/ 	.word	0x00000780
        /*0ed8*/ 	.word	0x000000ff
        /*0edc*/ 	.word	0x000288a8
        /*0ee0*/ 	.short	0x0100
        /*0ee2*/ 	.byte	0x08
	.zero		1


	//   ....[18]....
        /*0ee4*/ 	.word	0x000008b0
        /*0ee8*/ 	.word	0x000000ff
        /*0eec*/ 	.word	0x000288b0
        /*0ef0*/ 	.short	0x0100
        /*0ef2*/ 	.byte	0x08
	.zero		1


	//   ....[19]....
        /*0ef4*/ 	.word	0x000008c0
        /*0ef8*/ 	.word	0x000000ff
        /*0efc*/ 	.word	0x000288c0
        /*0f00*/ 	.short	0x0100
        /*0f02*/ 	.byte	0x08
	.zero		1


	//   ....[20]....
        /*0f04*/ 	.word	0x000008d0
        /*0f08*/ 	.word	0x000000ff
        /*0f0c*/ 	.word	0x000288b8
        /*0f10*/ 	.short	0x0100
        /*0f12*/ 	.byte	0x08
	.zero		1


	//   ....[21]....
        /*0f14*/ 	.word	0x000008e0
        /*0f18*/ 	.word	0x000000ff
        /*0f1c*/ 	.word	0x000288c8
        /*0f20*/ 	.short	0x0100
        /*0f22*/ 	.byte	0x08
	.zero		1


	//   ....[22]....
        /*0f24*/ 	.word	0x00002fb0
        /*0f28*/ 	.word	0x0000005b
        /*0f2c*/ 	.word	0x00028890
        /*0f30*/ 	.short	0x010a
        /*0f32*/ 	.byte	0x3f
	.zero		1


	//   ....[23]....
        /*0f34*/ 	.word	0x000053b0
        /*0f38*/ 	.word	0x0000005b
        /*0f3c*/ 	.word	0x00028890
        /*0f40*/ 	.short	0x010a
        /*0f42*/ 	.byte	0x3f
	.zero		1


	//   ....[24]....
        /*0f44*/ 	.word	0x000072e0
        /*0f48*/ 	.word	0x0000005b
        /*0f4c*/ 	.word	0x00028890
        /*0f50*/ 	.short	0x010a
        /*0f52*/ 	.byte	0x3f
	.zero		1


	//   ....[25]....
        /*0f54*/ 	.word	0x00007a00
        /*0f58*/ 	.word	0x0000000b
        /*0f5c*/ 	.word	0x00000000
        /*0f60*/ 	.short	0x0101
        /*0f62*/ 	.byte	0x3f
	.zero		1


	//   ....[26]....
        /*0f64*/ 	.word	0x00007a40
        /*0f68*/ 	.word	0x0000005b
        /*0f6c*/ 	.word	0x000288b0
        /*0f70*/ 	.short	0x010a
        /*0f72*/ 	.byte	0x3f
	.zero		1


	//   ....[27]....
        /*0f74*/ 	.word	0x00008070
        /*0f78*/ 	.word	0x0000005b
        /*0f7c*/ 	.word	0x00000000
        /*0f80*/ 	.short	0x0101
        /*0f82*/ 	.byte	0x3f
	.zero		1


	//   ....[28]....
        /*0f84*/ 	.word	0x00008700
        /*0f88*/ 	.word	0x00000012
        /*0f8c*/ 	.word	0x00028800
        /*0f90*/ 	.short	0x010a
        /*0f92*/ 	.byte	0x3f
	.zero		1


	//   ....[29]....
        /*0f94*/ 	.word	0x00008750
        /*0f98*/ 	.word	0x00000012
        /*0f9c*/ 	.word	0x00028800
        /*0fa0*/ 	.short	0x010a
        /*0fa2*/ 	.byte	0x3f
	.zero		1


	//   ....[30]....
        /*0fa4*/ 	.word	0x000098d0
        /*0fa8*/ 	.word	0x00000012
        /*0fac*/ 	.word	0x00028800
        /*0fb0*/ 	.short	0x010a
        /*0fb2*/ 	.byte	0x3f
	.zero		1


	//   ....[31]....
        /*0fb4*/ 	.word	0x0000bcd0
        /*0fb8*/ 	.word	0x00000012
        /*0fbc*/ 	.word	0x00028800
        /*0fc0*/ 	.short	0x010a
        /*0fc2*/ 	.byte	0x3f
	.zero		1


	//   ....[32]....
        /*0fc4*/ 	.word	0x0000d670
        /*0fc8*/ 	.word	0x00000000
        /*0fcc*/ 	.word	0x00028830
        /*0fd0*/ 	.short	0x010a
        /*0fd2*/ 	.byte	0x3f
	.zero		1


	//   ....[33]....
        /*0fd4*/ 	.word	0x0000d6b0
        /*0fd8*/ 	.word	0x00000000
        /*0fdc*/ 	.word	0x00028830
        /*0fe0*/ 	.short	0x010a
        /*0fe2*/ 	.byte	0x3f
	.zero		1


	//   ....[34]....
        /*0fe4*/ 	.word	0x0000f0b0
        /*0fe8*/ 	.word	0x00000000
        /*0fec*/ 	.word	0x00000000
        /*0ff0*/ 	.short	0x0101
        /*0ff2*/ 	.byte	0x3f
	.zero		1


	//   ....[35]....
        /*0ff4*/ 	.word	0x0000fc00
        /*0ff8*/ 	.word	0x00000005
        /*0ffc*/ 	.word	0x00028830
        /*1000*/ 	.short	0x010a
        /*1002*/ 	.byte	0x3f
	.zero		1


	//   ....[36]....
        /*1004*/ 	.word	0x0000fc50
        /*1008*/ 	.word	0x00000005
        /*100c*/ 	.word	0x00028830
        /*1010*/ 	.short	0x010a
        /*1012*/ 	.byte	0x3f
	.zero		1


	//   ....[37]....
        /*1014*/ 	.word	0x000100d0
        /*1018*/ 	.word	0x00000006
        /*101c*/ 	.word	0x00028850
        /*1020*/ 	.short	0x010a
        /*1022*/ 	.byte	0x3f
	.zero		1


	//   ....[38]....
        /*1024*/ 	.word	0x00010110
        /*1028*/ 	.word	0x00000006
        /*102c*/ 	.word	0x00028850
        /*1030*/ 	.short	0x010a
        /*1032*/ 	.byte	0x3f
	.zero		1


	//   ....[39]....
        /*1034*/ 	.word	0x00011e60
        /*1038*/ 	.word	0x00000000
        /*103c*/ 	.word	0x00000000
        /*1040*/ 	.short	0x0101
        /*1042*/ 	.byte	0x3f
	.zero		1


	//   ....[40]....
        /*1044*/ 	.word	0x000120e0
        /*1048*/ 	.word	0x0000000e
        /*104c*/ 	.word	0x00000000
        /*1050*/ 	.short	0x0101
        /*1052*/ 	.byte	0x3f
	.zero		1


	//   ....[41]....
        /*1054*/ 	.word	0x000127f0
        /*1058*/ 	.word	0x00000005
        /*105c*/ 	.word	0x00028830
        /*1060*/ 	.short	0x010a
        /*1062*/ 	.byte	0x3f
	.zero		1


	//   ....[42]....
        /*1064*/ 	.word	0x00012840
        /*1068*/ 	.word	0x00000005
        /*106c*/ 	.word	0x00028830
        /*1070*/ 	.short	0x010a
        /*1072*/ 	.byte	0x3f
	.zero		1


	//   ....[43]....
        /*1074*/ 	.word	0x00012c90
        /*1078*/ 	.word	0x00000006
        /*107c*/ 	.word	0x00028850
        /*1080*/ 	.short	0x010a
        /*1082*/ 	.byte	0x3f
	.zero		1


	//   ....[44]....
        /*1084*/ 	.word	0x00012cd0
        /*1088*/ 	.word	0x00000006
        /*108c*/ 	.word	0x00028850
        /*1090*/ 	.short	0x010a
        /*1092*/ 	.byte	0x3f
	.zero		1


	//   ....[45]....
        /*1094*/ 	.word	0x00013a50
        /*1098*/ 	.word	0x00000033
        /*109c*/ 	.word	0x00000000
        /*10a0*/ 	.short	0x0101
        /*10a2*/ 	.byte	0x3f
	.zero		1


	//   ....[46]....
        /*10a4*/ 	.word	0x00014370
        /*10a8*/ 	.word	0x0000000c
        /*10ac*/ 	.word	0x00000000
        /*10b0*/ 	.short	0x0101
        /*10b2*/ 	.byte	0x3f
	.zero		1


	//   ....[47]....
        /*10b4*/ 	.word	0x000149c0
        /*10b8*/ 	.word	0x0000000d
        /*10bc*/ 	.word	0x00028850
        /*10c0*/ 	.short	0x010a
        /*10c2*/ 	.byte	0x3f
	.zero		1


	//   ....[48]....
        /*10c4*/ 	.word	0x00014a40
        /*10c8*/ 	.word	0x0000000d
        /*10cc*/ 	.word	0x00028850
        /*10d0*/ 	.short	0x010a
        /*10d2*/ 	.byte	0x3f
	.zero		1


	//   ....[49]....
        /*10d4*/ 	.word	0x00015040
        /*10d8*/ 	.word	0x00000004
        /*10dc*/ 	.word	0x00000000
        /*10e0*/ 	.short	0x0101
        /*10e2*/ 	.byte	0x3f
	.zero		1


	//   ....[50]....
        /*10e4*/ 	.word	0x00016570
        /*10e8*/ 	.word	0x00000000
        /*10ec*/ 	.word	0x00000000
        /*10f0*/ 	.short	0x0101
        /*10f2*/ 	.byte	0x3f
	.zero		1


	//   ....[51]....
        /*10f4*/ 	.word	0x00018a10
        /*10f8*/ 	.word	0x00000016
        /*10fc*/ 	.word	0x00028820
        /*1100*/ 	.short	0x010a
        /*1102*/ 	.byte	0x3f
	.zero		1


	//   ....[52]....
        /*1104*/ 	.word	0x00018aa0
        /*1108*/ 	.word	0x00000007
        /*110c*/ 	.word	0x000288a0
        /*1110*/ 	.short	0x010a
        /*1112*/ 	.byte	0x3f
	.zero		1


	//   ....[53]....
        /*1114*/ 	.word	0x00018e00
        /*1118*/ 	.word	0x00000007
        /*111c*/ 	.word	0x000288c0
        /*1120*/ 	.short	0x010a
        /*1122*/ 	.byte	0x3f
	.zero		1


	//   ....[54]....
        /*1124*/ 	.word	0x00019230
        /*1128*/ 	.word	0x0000000a
        /*112c*/ 	.word	0x000288a0
        /*1130*/ 	.short	0x010a
        /*1132*/ 	.byte	0x3f
	.zero		1


	//   ....[55]....
        /*1134*/ 	.word	0x00019570
        /*1138*/ 	.word	0x0000000a
        /*113c*/ 	.word	0x000288c0
        /*1140*/ 	.short	0x010a
        /*1142*/ 	.byte	0x3f
	.zero		1


	//   ....[56]....
        /*1144*/ 	.word	0x0001a3e0
        /*1148*/ 	.word	0x00000007
        /*114c*/ 	.word	0x00028840
        /*1150*/ 	.short	0x010a
        /*1152*/ 	.byte	0x3f
	.zero		1


	//   ....[57]....
        /*1154*/ 	.word	0x0001ab60
        /*1158*/ 	.word	0x00000007
        /*115c*/ 	.word	0x00028830
        /*1160*/ 	.short	0x0107
        /*1162*/ 	.byte	0x3f
	.zero		1


	//   ....[58]....
        /*1164*/ 	.word	0x0001ac30
        /*1168*/ 	.word	0x00000007
        /*116c*/ 	.word	0x00028830
        /*1170*/ 	.short	0x0101
        /*1172*/ 	.byte	0x3f
	.zero		1


	//   ....[59]....
        /*1174*/ 	.word	0x0001b760
        /*1178*/ 	.word	0x00000016
        /*117c*/ 	.word	0x00028800
        /*1180*/ 	.short	0x0107
        /*1182*/ 	.byte	0x3f
	.zero		1


	//   ....[60]....
        /*1184*/ 	.word	0x0001b870
        /*1188*/ 	.word	0x00000016
        /*118c*/ 	.word	0x00028800
        /*1190*/ 	.short	0x0101
        /*1192*/ 	.byte	0x3f
	.zero		1


	//   ....[61]....
        /*1194*/ 	.word	0x0001b890
        /*1198*/ 	.word	0x00000016
        /*119c*/ 	.word	0x00028820
        /*11a0*/ 	.short	0x010a
        /*11a2*/ 	.byte	0x3f
	.zero		1


	//   ....[62]....
        /*11a4*/ 	.word	0x0001bc30
        /*11a8*/ 	.word	0x00000006
        /*11ac*/ 	.word	0x00028840
        /*11b0*/ 	.short	0x010a
        /*11b2*/ 	.byte	0x3f
	.zero		1


	//   ....[63]....
        /*11b4*/ 	.word	0x0001c150
        /*11b8*/ 	.word	0x00000006
        /*11bc*/ 	.word	0x00028830
        /*11c0*/ 	.short	0x0107
        /*11c2*/ 	.byte	0x3f
	.zero		1


	//   ....[64]....
        /*11c4*/ 	.word	0x0001c210
        /*11c8*/ 	.word	0x00000006
        /*11cc*/ 	.word	0x00028830
        /*11d0*/ 	.short	0x0101
        /*11d2*/ 	.byte	0x3f
	.zero		1


	//   ....[65]....
        /*11d4*/ 	.word	0x0001c270
        /*11d8*/ 	.word	0x00000006
        /*11dc*/ 	.word	0x00028860
        /*11e0*/ 	.short	0x010a
        /*11e2*/ 	.byte	0x3f
	.zero		1


	//   ....[66]....
        /*11e4*/ 	.word	0x0001c7b0
        /*11e8*/ 	.word	0x00000006
        /*11ec*/ 	.word	0x00028850
        /*11f0*/ 	.short	0x0107
        /*11f2*/ 	.byte	0x3f
	.zero		1


	//   ....[67]....
        /*11f4*/ 	.word	0x0001c960
        /*11f8*/ 	.word	0x00000006
        /*11fc*/ 	.word	0x00028850
        /*1200*/ 	.short	0x0101
        /*1202*/ 	.byte	0x3f
	.zero		1


	//   ....[68]....
        /*1204*/ 	.word	0x0001cb70
        /*1208*/ 	.word	0x00000000
        /*120c*/ 	.word	0x00028860
        /*1210*/ 	.short	0x010a
        /*1212*/ 	.byte	0x3f
	.zero		1


	//   ....[69]....
        /*1214*/ 	.word	0x0001d0a0
        /*1218*/ 	.word	0x00000000
        /*121c*/ 	.word	0x00028850
        /*1220*/ 	.short	0x0107
        /*1222*/ 	.byte	0x3f
	.zero		1


	//   ....[70]....
        /*1224*/ 	.word	0x0001d160
        /*1228*/ 	.word	0x00000000
        /*122c*/ 	.word	0x00028850
        /*1230*/ 	.short	0x0101
        /*1232*/ 	.byte	0x3f
	.zero		1


	//   ....[71]....
        /*1234*/ 	.word	0x0001de90
        /*1238*/ 	.word	0x00000004
        /*123c*/ 	.word	0x00028820
        /*1240*/ 	.short	0x010a
        /*1242*/ 	.byte	0x3f
	.zero		1


	//   ....[72]....
        /*1244*/ 	.word	0x0001e000
        /*1248*/ 	.word	0x00000005
        /*124c*/ 	.word	0x00028840
        /*1250*/ 	.short	0x010a
        /*1252*/ 	.byte	0x3f
	.zero		1


	//   ....[73]....
        /*1254*/ 	.word	0x0001e0a0
        /*1258*/ 	.word	0x00000019
        /*125c*/ 	.word	0x00028840
        /*1260*/ 	.short	0x010a
        /*1262*/ 	.byte	0x3f
	.zero		1


	//   ....[74]....
        /*1264*/ 	.word	0x0001e0e0
        /*1268*/ 	.word	0x00000005
        /*126c*/ 	.word	0x00028860
        /*1270*/ 	.short	0x010a
        /*1272*/ 	.byte	0x3f
	.zero		1


	//   ....[75]....
        /*1274*/ 	.word	0x0001e120
        /*1278*/ 	.word	0x00000019
        /*127c*/ 	.word	0x00028860
        /*1280*/ 	.short	0x010a
        /*1282*/ 	.byte	0x3f
	.zero		1


	//   ....[76]....
        /*1284*/ 	.word	0x0001e180
        /*1288*/ 	.word	0x0000005b
        /*128c*/ 	.word	0x00028890
        /*1290*/ 	.short	0x010a
        /*1292*/ 	.byte	0x3f
	.zero		1


	//   ....[77]....
        /*1294*/ 	.word	0x0001e690
        /*1298*/ 	.word	0x0000005b
        /*129c*/ 	.word	0x00028890
        /*12a0*/ 	.short	0x010a
        /*12a2*/ 	.byte	0x3f
	.zero		1


	//   ....[78]....
        /*12a4*/ 	.word	0x0001eba0
        /*12a8*/ 	.word	0x0000005b
        /*12ac*/ 	.word	0x00028890
        /*12b0*/ 	.short	0x010a
        /*12b2*/ 	.byte	0x3f
	.zero		1


	//   ....[79]....
        /*12b4*/ 	.word	0x0001f070
        /*12b8*/ 	.word	0x0000005b
        /*12bc*/ 	.word	0x000288b0
        /*12c0*/ 	.short	0x010a
        /*12c2*/ 	.byte	0x3f
	.zero		1


	//   ....[80]....
        /*12c4*/ 	.word	0x0001f870
        /*12c8*/ 	.word	0x00000012
        /*12cc*/ 	.word	0x00028800
        /*12d0*/ 	.short	0x010a
        /*12d2*/ 	.byte	0x3f
	.zero		1


	//   ....[81]....
        /*12d4*/ 	.word	0x000203d0
        /*12d8*/ 	.word	0x00000012
        /*12dc*/ 	.word	0x00028800
        /*12e0*/ 	.short	0x010a
        /*12e2*/ 	.byte	0x3f
	.zero		1


	//   ....[82]....
        /*12e4*/ 	.word	0x00020420
        /*12e8*/ 	.word	0x00000000
        /*12ec*/ 	.word	0x00028830
        /*12f0*/ 	.short	0x010a
        /*12f2*/ 	.byte	0x3f
	.zero		1


	//   ....[83]....
        /*12f4*/ 	.word	0x00020470
        /*12f8*/ 	.word	0x00000005
        /*12fc*/ 	.word	0x00028830
        /*1300*/ 	.short	0x010a
        /*1302*/ 	.byte	0x3f
	.zero		1


	//   ....[84]....
        /*1304*/ 	.word	0x000204c0
        /*1308*/ 	.word	0x00000006
        /*130c*/ 	.word	0x00028850
        /*1310*/ 	.short	0x010a
        /*1312*/ 	.byte	0x3f
	.zero		1


	//   ....[85]....
        /*1314*/ 	.word	0x00020510
        /*1318*/ 	.word	0x00000005
        /*131c*/ 	.word	0x00028830
        /*1320*/ 	.short	0x010a
        /*1322*/ 	.byte	0x3f
	.zero		1


	//   ....[86]....
        /*1324*/ 	.word	0x00020560
        /*1328*/ 	.word	0x00000006
        /*132c*/ 	.word	0x00028850
        /*1330*/ 	.short	0x010a
        /*1332*/ 	.byte	0x3f
	.zero		1


	//   ....[87]....
        /*1334*/ 	.word	0x000205b0
        /*1338*/ 	.word	0x0000000d
        /*133c*/ 	.word	0x00028850
        /*1340*/ 	.short	0x010a
        /*1342*/ 	.byte	0x3f
	.zero		1


	//   ....[88]....
        /*1344*/ 	.word	0x00020b80
        /*1348*/ 	.word	0x00000016
        /*134c*/ 	.word	0x00028820
        /*1350*/ 	.short	0x010a
        /*1352*/ 	.byte	0x3f
	.zero		1


	//   ....[89]....
        /*1354*/ 	.word	0x00020bd0
        /*1358*/ 	.word	0x00000007
        /*135c*/ 	.word	0x000288a0
        /*1360*/ 	.short	0x010a
        /*1362*/ 	.byte	0x3f
	.zero		1


	//   ....[90]....
        /*1364*/ 	.word	0x00020c20
        /*1368*/ 	.word	0x00000007
        /*136c*/ 	.word	0x000288c0
        /*1370*/ 	.short	0x010a
        /*1372*/ 	.byte	0x3f
	.zero		1


	//   ....[91]....
        /*1374*/ 	.word	0x00020c70
        /*1378*/ 	.word	0x0000000a
        /*137c*/ 	.word	0x000288a0
        /*1380*/ 	.short	0x010a
        /*1382*/ 	.byte	0x3f
	.zero		1


	//   ....[92]....
        /*1384*/ 	.word	0x00020cc0
        /*1388*/ 	.word	0x0000000a
        /*138c*/ 	.word	0x000288c0
        /*1390*/ 	.short	0x010a
        /*1392*/ 	.byte	0x3f
	.zero		1


	//   ....[93]....
        /*1394*/ 	.word	0x00020de0
        /*1398*/ 	.word	0x00000007
        /*139c*/ 	.word	0x00028840
        /*13a0*/ 	.short	0x010a
        /*13a2*/ 	.byte	0x3f
	.zero		1


	//   ....[94]....
        /*13a4*/ 	.word	0x00022360
        /*13a8*/ 	.word	0x00000016
        /*13ac*/ 	.word	0x00028820
        /*13b0*/ 	.short	0x010a
        /*13b2*/ 	.byte	0x3f
	.zero		1


	//   ....[95]....
        /*13b4*/ 	.word	0x000223b0
        /*13b8*/ 	.word	0x00000006
        /*13bc*/ 	.word	0x00028840
        /*13c0*/ 	.short	0x010a
        /*13c2*/ 	.byte	0x3f
	.zero		1


	//   ....[96]....
        /*13c4*/ 	.word	0x00022d30
        /*13c8*/ 	.word	0x00000006
        /*13cc*/ 	.word	0x00028860
        /*13d0*/ 	.short	0x010a
        /*13d2*/ 	.byte	0x3f
	.zero		1


	//   ....[97]....
        /*13d4*/ 	.word	0x000237a0
        /*13d8*/ 	.word	0x00000000
        /*13dc*/ 	.word	0x00028860
        /*13e0*/ 	.short	0x010a
        /*13e2*/ 	.byte	0x3f
	.zero		1


	//   ....[98]....
        /*13e4*/ 	.word	0x00024b10
        /*13e8*/ 	.word	0x00000004
        /*13ec*/ 	.word	0x00028820
        /*13f0*/ 	.short	0x010a
        /*13f2*/ 	.byte	0x3f
	.zero		1


	//   ....[99]....
        /*13f4*/ 	.word	0x00024cb0
        /*13f8*/ 	.word	0x00000005
        /*13fc*/ 	.word	0x00028840
        /*1400*/ 	.short	0x010a
        /*1402*/ 	.byte	0x3f
	.zero		1


	//   ....[100]....
        /*1404*/ 	.word	0x00024d00
        /*1408*/ 	.word	0x00000019
        /*140c*/ 	.word	0x00028840
        /*1410*/ 	.short	0x010a
        /*1412*/ 	.byte	0x3f
	.zero		1


	//   ....[101]....
        /*1414*/ 	.word	0x00024d50
        /*1418*/ 	.word	0x00000005
        /*141c*/ 	.word	0x00028860
        /*1420*/ 	.short	0x010a
        /*1422*/ 	.byte	0x3f
	.zero		1


	//----- nvinfo : EIATTR_NUM_MBARRIERS
	.align		4
.L_1085:
        /*1424*/ 	.byte	0x03, 0x38
        /*1426*/ 	.short	0x0016


	//----- nvinfo : EIATTR_EXIT_INSTR_OFFSETS
	.align		4
        /*1428*/ 	.byte	0x04, 0x1c
        /*142a*/ 	.short	(.L_1087 - .L_1086)


	//   ....[0]....
.L_1086:
        /*142c*/ 	.word	0x0001e170


	//----- nvinfo : EIATTR_MAX_THREADS
	.align		4
.L_1087:
        /*1430*/ 	.byte	0x04, 0x05
        /*1432*/ 	.short	(.L_1089 - .L_1088)
.L_1088:
        /*1434*/ 	.word	0x00000180
        /*1438*/ 	.word	0x00000001
        /*143c*/ 	.word	0x00000001


	//----- nvinfo : EIATTR_CRS_STACK_SIZE
	.align		4
.L_1089:
        /*1440*/ 	.byte	0x04, 0x1e
        /*1442*/ 	.short	(.L_1091 - .L_1090)
.L_1090:
        /*1444*/ 	.word	0x00000000


	//----- nvinfo : EIATTR_CBANK_PARAM_SIZE
	.align		4
.L_1091:
        /*1448*/ 	.byte	0x03, 0x19
        /*144a*/ 	.short	0x0af0


	//----- nvinfo : EIATTR_PARAM_CBANK
	.align		4
        /*144c*/ 	.byte	0x04, 0x0a
        /*144e*/ 	.short	(.L_1093 - .L_1092)
	.align		4
.L_1092:
        /*1450*/ 	.word	index@(.nv.constant0._ZN7cutlass13device_kernelIN5flash11enable_sm90INS1_16FlashAttnFwdSm90INS1_25CollectiveMainloopFwdSm90ILi2EN4cute5tupleIJNS5_1CILi1EEES8_S8_EEENS6_IJNS7_ILi128EEESA_SA_EEELi128ENS_6half_tEfNS_4arch4Sm90ELb1ELb0ELb0ELb1ELb1ELb1ELb0ELb1ELb1ELb1ELb0ELb0EEENS1_21CollectiveEpilogueFwdISB_S9_SC_SE_Li256ELb1ELb1ELb0ELb0EEENS1_36VarlenDynamicPersistentTileSchedulerILi128ELi128ELi256ELi128ELb0ELb1ELb1ELb1ELb1ELb1EEEEEEEEEvNT_6ParamsE)
        /*1454*/ 	.short	0x0210
        /*1456*/ 	.short	0x0af0


	//----- nvinfo : EIATTR_SW_WAR
	.align		4
.L_1093:
        /*1458*/ 	.byte	0x04, 0x36
        /*145a*/ 	.short	(.L_1095 - .L_1094)
.L_1094:
        /*145c*/ 	.word	0x00000008
.L_1095:


//--------------------- .nv.info._ZN7cutlass13device_kernelIN5flash11enable_sm90INS1_16FlashAttnFwdSm90INS1_25CollectiveMainloopFwdSm90ILi2EN4cute5tupleIJNS5_1CILi1EEES8_S8_EEENS6_IJNS7_ILi192EEENS7_ILi128EEENS7_ILi96EEEEEELi96ENS_6half_tEfNS_4arch4Sm90ELb0ELb0ELb0ELb0ELb1ELb0ELb0ELb0ELb1ELb1ELb0ELb0EEENS1_21CollectiveEpilogueFwdINS6_IJSA_SC_SB_EEES9_SE_SG_Li384ELb0ELb1ELb0ELb0EEENS1_29StaticPersistentTileSchedulerILb0EEEEEEEEEvNT_6ParamsE --------------------------
	.section	.nv.info._ZN7cutlass13device_kernelIN5flash11enable_sm90INS1_16FlashAttnFwdSm90INS1_25CollectiveMainloopFwdSm90ILi2EN4cute5tupleIJNS5_1CILi1EEES8_S8_EEENS6_IJNS7_ILi192EEENS7_ILi128EEENS7_ILi96EEEEEELi96ENS_6half_tEfNS_4arch4Sm90ELb0ELb0ELb0ELb0ELb1ELb0ELb0ELb0ELb1ELb1ELb0ELb0EEENS1_21CollectiveEpilogueFwdINS6_IJSA_SC_SB_EEES9_SE_SG_Li384ELb0ELb1ELb0ELb0EEENS1_29StaticPersistentTileSchedulerILb0EEEEEEEEEvNT_6ParamsE,"",@"SHT_CUDA_INFO"
	.sectionflags	@""
	.align	4


	//----- nvinfo : EIATTR_CUDA_API_VERSION
	.align		4
        /*0000*/ 	.byte	0x04, 0x37
        /*0002*/ 	.short	(.L_1097 - .L_1096)
.L_1096:
        /*0004*/ 	.word	0x00000082


	//----- nvinfo : EIATTR_KPARAM_INFO
	.align		4
.L_1097:
        /*0008*/ 	.byte	0x04, 0x17
        /*000a*/ 	.short	(.L_1099 - .L_1098)
.L_1098:
        /*000c*/ 	.word	0x00000000
        /*0010*/ 	.short	0x0000
        /*0012*/ 	.short	0x0070
        /*0014*/ 	.byte	0x00, 0xf0, 0x01, 0x28


	//----- nvinfo : EIATTR_SPARSE_MMA_MASK
	.align		4
.L_1099:
        /*0018*/ 	.byte	0x03, 0x50
        /*001a*/ 	.short	0x0000


	//----- nvinfo : EIATTR_MAXREG_COUNT
	.align		4
        /*001c*/ 	.byte	0x03, 0x1b
        /*001e*/ 	.short	0x0080


	//----- nvinfo : EIATTR_NUM_BARRIERS
	.align		4
        /*0020*/ 	.byte	0x02, 0x4c
        /*0022*/ 	.byte	0x10
	.zero		1


	//----- nvinfo : EIATTR_EXTERNS
	.align		4
        /*0024*/ 	.byte	0x04, 0x0f
        /*0026*/ 	.short	(.L_1101 - .L_1100)


	//   ....[0]....
	.align		4
.L_1100:
        /*0028*/ 	.word	index@(__assertfail)


	//----- nvinfo : EIATTR_ANNOTATIONS
	.align		4
.L_1101:
        /*002c*/ 	.byte	0x04, 0x55
        /*002e*/ 	.short	(.L_1103 - .L_1102)


	//   ....[0]....
.L_1102:
        /* <DEDUP_REMOVED lines=9> */


	//----- nvinfo : EIATTR_MERCURY_ISA_VERSION
	.align		4
.L_1103:
        /*00a8*/ 	.byte	0x03, 0x5f
        /*00aa*/ 	.short	0x0101


	//----- nvinfo : EIATTR_INT_WARP_WIDE_INSTR_OFFSETS
	.align		4
        /*00ac*/ 	.byte	0x04, 0x31
        /*00ae*/ 	.short	(.L_1105 - .L_1104)


	//   ....[0]....
.L_1104:
        /*00b0*/ 	.word	0x000000c0


	//   ....[1]....
        /*00b4*/ 	.word	0x000000d0


	//   ....[2]....
        /*00b8*/ 	.word	0x00000170


	//----- nvinfo : EIATTR_COOP_GROUP_MASK_REGIDS
	.align		4
.L_1105:
        /*00bc*/ 	.byte	0x04, 0x29
        /*00be*/ 	.short	(.L_1107 - .L_1106)


	//   ....[0]....
.L_1106:
        /*00c0*/ 	.word	0xffffffff


	//   ....[1]....
        /*00c4*/ 	.word	0xffffffff


	//   ....[2]....
        /*00c8*/ 	.word	0xffffffff


	//   ....[3]....
        /*00cc*/ 	.word	0xffffffff


	//   ....[4]....
        /*00d0*/ 	.word	0xffffffff


	//   ....[5]....
        /*00d4*/ 	.word	0xffffffff


	//   ....[6]....
        /*00d8*/ 	.word	0xffffffff


	//   ....[7]....
        /*00dc*/ 	.word	0xffffffff


	//   ....[8]....
        /*00e0*/ 	.word	0xffffffff


	//   ....[9]....
        /*00e4*/ 	.word	0xffffffff


	//   ....[10]....
        /*00e8*/ 	.word	0xffffffff


	//   ....[11]....
        /*00ec*/ 	.word	0xffffffff


	//   ....[12]....
        /*00f0*/ 	.word	0xffffffff


	//   ....[13]....
        /*00f4*/ 	.word	0xffffffff


	//   ....[14]....
        /*00f8*/ 	.word	0xffffffff


	//   ....[15]....
        /*00fc*/ 	.word	0xffffffff


	//   ....[16]....
        /*0100*/ 	.word	0xffffffff


	//   ....[17]....
        /*0104*/ 	.word	0xffffffff


	//   ....[18]....
        /*0108*/ 	.word	0xffffffff


	//   ....[19]....
        /*010c*/ 	.word	0xffffffff


	//   ....[20]....
        /*0110*/ 	.word	0xffffffff


	//   ....[21]....
        /*0114*/ 	.word	0xffffffff


	//   ....[22]....
        /*0118*/ 	.word	0xffffffff


	//   ....[23]....
        /*011c*/ 	.word	0xffffffff


	//   ....[24]....
        /*0120*/ 	.word	0xffffffff


	//   ....[25]....
        /*0124*/ 	.word	0xffffffff


	//   ....[26]....
        /*0128*/ 	.word	0xffffffff


	//   ....[27]....
        /*012c*/ 	.word	0xffffffff


	//   ....[28]....
        /*0130*/ 	.word	0xffffffff


	//   ....[29]....
        /*0134*/ 	.word	0xffffffff


	//   ....[30]....
        /*0138*/ 	.word	0xffffffff


	//   ....[31]....
        /*013c*/ 	.word	0xffffffff


	//   ....[32]....
        /*0140*/ 	.word	0xffffffff


	//   ....[33]....
        /*0144*/ 	.word	0xffffffff


	//   ....[34]....
        /*0148*/ 	.word	0xffffffff


	//   ....[35]....
        /*014c*/ 	.word	0xffffffff


	//   ....[36]....
        /*0150*/ 	.word	0xffffffff


	//   ....[37]....
        /*0154*/ 	.word	0xffffffff


	//   ....[38]....
        /*0158*/ 	.word	0xffffffff


	//   ....[39]....
        /*015c*/ 	.word	0xffffffff


	//   ....[40]....
        /*0160*/ 	.word	0xffffffff


	//   ....[41]....
        /*0164*/ 	.word	0xffffffff


	//   ....[42]....
        /*0168*/ 	.word	0xffffffff


	//   ....[43]....
        /*016c*/ 	.word	0xffffffff


	//   ....[44]....
        /*0170*/ 	.word	0xffffffff


	//   ....[45]....
        /*0174*/ 	.word	0xffffffff


	//   ....[46]....
        /*0178*/ 	.word	0xffffffff


	//   ....[47]....
        /*017c*/ 	.word	0xffffffff


	//   ....[48]....
        /*0180*/ 	.word	0xffffffff


	//   ....[49]....
        /*0184*/ 	.word	0xffffffff


	//   ....[50]....
        /*0188*/ 	.word	0xffffffff


	//   ....[51]....
        /*018c*/ 	.word	0xffffffff


	//   ....[52]....
        /*0190*/ 	.word	0xffffffff


	//   ....[53]....
        /*0194*/ 	.word	0xffffffff


	//   ....[54]....
        /*0198*/ 	.word	0xffffffff


	//   ....[55]....
        /*019c*/ 	.word	0xffffffff


	//   ....[56]....
        /*01a0*/ 	.word	0xffffffff


	//   ....[57]....
        /*01a4*/ 	.word	0xffffffff


	//   ....[58]....
        /*01a8*/ 	.word	0xffffffff


	//   ....[59]....
        /*01ac*/ 	.word	0xffffffff


	//   ....[60]....
        /*01b0*/ 	.word	0xffffffff


	//   ....[61]....
        /*01b4*/ 	.word	0xffffffff


	//   ....[62]....
        /*01b8*/ 	.word	0xffffffff


	//   ....[63]....
        /*01bc*/ 	.word	0xffffffff


	//   ....[64]....
        /*01c0*/ 	.word	0xffffffff


	//   ....[65]....
        /*01c4*/ 	.word	0xffffffff


	//   ....[66]....
        /*01c8*/ 	.word	0xffffffff


	//   ....[67]....
        /*01cc*/ 	.word	0xffffffff


	//   ....[68]....
        /*01d0*/ 	.word	0xffffffff


	//   ....[69]....
        /*01d4*/ 	.word	0xffffffff


	//   ....[70]....
        /*01d8*/ 	.word	0xffffffff


	//   ....[71]....
        /*01dc*/ 	.word	0xffffffff


	//   ....[72]....
        /*01e0*/ 	.word	0xffffffff


	//   ....[73]....
        /*01e4*/ 	.word	0xffffffff


	//   ....[74]....
        /*01e8*/ 	.word	0x0500000f


	//   ....[75]....
        /*01ec*/ 	.word	0x0500000f


	//   ....[76]....
        /*01f0*/ 	.word	0x0500000f


	//   ....[77]....
        /*01f4*/ 	.word	0x0500000f


	//   ....[78]....
        /*01f8*/ 	.word	0x0500000f


	//   ....[79]....
        /*01fc*/ 	.word	0x0500000f


	//   ....[80]....
        /*0200*/ 	.word	0x0500000f


	//   ....[81]....
        /*0204*/ 	.word	0x0500000f


	//   ....[82]....
        /*0208*/ 	.word	0x0500000f


	//   ....[83]....
        /*020c*/ 	.word	0x0500000f


	//   ....[84]....
        /*0210*/ 	.word	0x0500000f


	//   ....[85]....
        /*0214*/ 	.word	0x0500000f


	//   ....[86]....
        /*0218*/ 	.word	0x0500000f


	//   ....[87]....
        /*021c*/ 	.word	0x0500000f


	//   ....[88]....
        /*0220*/ 	.word	0x0500000f


	//   ....[89]....
        /*0224*/ 	.word	0x0500000f


	//   ....[90]....
        /*0228*/ 	.word	0x0500000f


	//   ....[91]....
        /*022c*/ 	.word	0x0500000f


	//   ....[92]....
        /*0230*/ 	.word	0x0500000f


	//   ....[93]....
        /*0234*/ 	.word	0x0500000f


	//   ....[94]....
        /*0238*/ 	.word	0x0500000f


	//   ....[95]....
        /*023c*/ 	.word	0x0500000f


	//   ....[96]....
        /*0240*/ 	.word	0x0500000f


	//   ....[97]....
        /*0244*/ 	.word	0x0500000f


	//   ....[98]....
        /*0248*/ 	.word	0x0500000f


	//   ....[99]....
        /*024c*/ 	.word	0x0500000f


	//   ....[100]....
        /*0250*/ 	.word	0x0500000f


	//   ....[101]....
        /*0254*/ 	.word	0x0500000f


	//   ....[102]....
        /*0258*/ 	.word	0x0500000f


	//   ....[103]....
        /*025c*/ 	.word	0x0500000f


	//   ....[104]....
        /*0260*/ 	.word	0x0500000f


	//   ....[105]....
        /*0264*/ 	.word	0x0500000f


	//   ....[106]....
        /*0268*/ 	.word	0x0500000f


	//   ....[107]....
        /*026c*/ 	.word	0x0500000f


	//   ....[108]....
        /*0270*/ 	.word	0x0500000f


	//   ....[109]....
        /*0274*/ 	.word	0x0500000f


	//   ....[110]....
        /*0278*/ 	.word	0x0500000f


	//   ....[111]....
        /*027c*/ 	.word	0x0500000f


	//   ....[112]....
        /*0280*/ 	.word	0x0500000f


	//   ....[113]....
        /*0284*/ 	.word	0x0500000f


	//   ....[114]....
        /*0288*/ 	.word	0x0500000f


	//   ....[115]....
        /*028c*/ 	.word	0x0500000f


	//   ....[116]....
        /*0290*/ 	.word	0x0500000f


	//   ....[117]....
        /*0294*/ 	.word	0x0500000f


	//   ....[118]....
        /*0298*/ 	.word	0x0500000f


	//   ....[119]....
        /*029c*/ 	.word	0x0500000f


	//----- nvinfo : EIATTR_COOP_GROUP_INSTR_OFFSETS
	.align		4
.L_1107:
        /*02a0*/ 	.byte	0x04, 0x28
        /*02a2*/ 	.short	(.L_1109 - .L_1108)


	//   ....[0]....
.L_1108:
        /*02a4*/ 	.word	0x00000080


	//   ....[1]....
        /*02a8*/ 	.word	0x00000090


	//   ....[2]....
        /*02ac*/ 	.word	0x000002d0


	//   ....[3]....
        /*02b0*/ 	.word	0x00000430


	//   ....[4]....
        /*02b4*/ 	.word	0x00000550


	//   ....[5]....
        /*02b8*/ 	.word	0x000006b0


	//   ....[6]....
        /*02bc*/ 	.word	0x00000e60


	//   ....[7]....
        /*02c0*/ 	.word	0x00002130


	//   ....[8]....
        /*02c4*/ 	.word	0x00002230


	//   ....[9]....
        /*02c8*/ 	.word	0x00002780


	//   ....[10]....
        /*02cc*/ 	.word	0x000027e0


	//   ....[11]....
        /*02d0*/ 	.word	0x000033d0


	//   ....[12]....
        /*02d4*/ 	.word	0x000042b0


	//   ....[13]....
        /*02d8*/ 	.word	0x000042c0


	//   ....[14]....
        /*02dc*/ 	.word	0x000042f0


	//   ....[15]....
        /*02e0*/ 	.word	0x00004300


	//   ....[16]....
        /*02e4*/ 	.word	0x00005660


	//   ....[17]....
        /*02e8*/ 	.word	0x00005770


	//   ....[18]....
        /*02ec*/ 	.word	0x000057d0


	//   ....[19]....
        /*02f0*/ 	.word	0x000058c0


	//   ....[20]....
        /*02f4*/ 	.word	0x000058d0


	//   ....[21]....
        /*02f8*/ 	.word	0x00006780


	//   ....[22]....
        /*02fc*/ 	.word	0x000067d0


	//   ....[23]....
        /*0300*/ 	.word	0x00006800


	//   ....[24]....
        /*0304*/ 	.word	0x00006860


	//   ....[25]....
        /*0308*/ 	.word	0x00006d40


	//   ....[26]....
        /*030c*/ 	.word	0x00006d90


	//   ....[27]....
        /*0310*/ 	.word	0x00006ea0


	//   ....[28]....
        /*0314*/ 	.word	0x00006ee0


	//   ....[29]....
        /*0318*/ 	.word	0x000080f0


	//   ....[30]....
        /*031c*/ 	.word	0x00008110


	//   ....[31]....
        /*0320*/ 	.word	0x00008120


	//   ....[32]....
        /*0324*/ 	.word	0x000081d0


	//   ....[33]....
        /*0328*/ 	.word	0x000081f0


	//   ....[34]....
        /*032c*/ 	.word	0x00008290


	//   ....[35]....
        /*0330*/ 	.word	0x000082b0


	//   ....[36]....
        /*0334*/ 	.word	0x000082c0


	//   ....[37]....
        /*0338*/ 	.word	0x00008b00


	//   ....[38]....
        /*033c*/ 	.word	0x00008b20


	//   ....[39]....
        /*0340*/ 	.word	0x00008b50


	//   ....[40]....
        /*0344*/ 	.word	0x00008c00


	//   ....[41]....
        /*0348*/ 	.word	0x00008c10


	//   ....[42]....
        /*034c*/ 	.word	0x00008cc0


	//   ....[43]....
        /*0350*/ 	.word	0x00008cd0


	//   ....[44]....
        /*0354*/ 	.word	0x00008ce0


	//   ....[45]....
        /*0358*/ 	.word	0x00008cf0


	//   ....[46]....
        /*035c*/ 	.word	0x00008d00


	//   ....[47]....
        /*0360*/ 	.word	0x00008dd0


	//   ....[48]....
        /*0364*/ 	.word	0x00008e80


	//   ....[49]....
        /*0368*/ 	.word	0x00009560


	//   ....[50]....
        /*036c*/ 	.word	0x00009570


	//   ....[51]....
        /*0370*/ 	.word	0x00009590


	//   ....[52]....
        /*0374*/ 	.word	0x00009610


	//   ....[53]....
        /*0378*/ 	.word	0x00009620


	//   ....[54]....
        /*037c*/ 	.word	0x00009680


	//   ....[55]....
        /*0380*/ 	.word	0x000096b0


	//   ....[56]....
        /*0384*/ 	.word	0x000096f0


	//   ....[57]....
        /*0388*/ 	.word	0x000099a0


	//   ....[58]....
        /*038c*/ 	.word	0x000099c0


	//   ....[59]....
        /*0390*/ 	.word	0x00009a60


	//   ....[60]....
        /*0394*/ 	.word	0x00009a70


	//   ....[61]....
        /*0398*/ 	.word	0x00009b00


	//   ....[62]....
        /*039c*/ 	.word	0x00009b10


	//   ....[63]....
        /*03a0*/ 	.word	0x00009b20


	//   ....[64]....
        /*03a4*/ 	.word	0x00009bb0


	//   ....[65]....
        /*03a8*/ 	.word	0x0000a050


	//   ....[66]....
        /*03ac*/ 	.word	0x0000a060


	//   ....[67]....
        /*03b0*/ 	.word	0x0000a0b0


	//   ....[68]....
        /*03b4*/ 	.word	0x0000a0f0


	//   ....[69]....
        /*03b8*/ 	.word	0x0000a150


	//   ....[70]....
        /*03bc*/ 	.word	0x0000a170


	//   ....[71]....
        /*03c0*/ 	.word	0x0000a1f0


	//   ....[72]....
        /*03c4*/ 	.word	0x0000a210


	//   ....[73]....
        /*03c8*/ 	.word	0x0000a5e0


	//   ....[74]....
        /*03cc*/ 	.word	0x0000aac0


	//   ....[75]....
        /*03d0*/ 	.word	0x0000abb0


	//   ....[76]....
        /*03d4*/ 	.word	0x0000ac50


	//   ....[77]....
        /*03d8*/ 	.word	0x0000acc0


	//   ....[78]....
        /*03dc*/ 	.word	0x0000add0


	//   ....[79]....
        /*03e0*/ 	.word	0x0000ae40


	//   ....[80]....
        /*03e4*/ 	.word	0x0000af50


	//   ....[81]....
        /*03e8*/ 	.word	0x0000afc0


	//   ....[82]....
        /*03ec*/ 	.word	0x0000b0c0


	//   ....[83]....
        /*03f0*/ 	.word	0x0000b150


	//   ....[84]....
        /*03f4*/ 	.word	0x0000b1c0


	//   ....[85]....
        /*03f8*/ 	.word	0x0000b220


	//   ....[86]....
        /*03fc*/ 	.word	0x0000b340


	//   ....[87]....
        /*0400*/ 	.word	0x0000b3a0


	//   ....[88]....
        /*0404*/ 	.word	0x0000b4b0


	//   ....[89]....
        /*0408*/ 	.word	0x0000b510


	//   ....[90]....
        /*040c*/ 	.word	0x0000b5c0


	//   ....[91]....
        /*0410*/ 	.word	0x0000b6b0


	//   ....[92]....
        /*0414*/ 	.word	0x0000b790


	//   ....[93]....
        /*0418*/ 	.word	0x0000b800


	//   ....[94]....
        /*041c*/ 	.word	0x0000b8d0


	//   ....[95]....
        /*0420*/ 	.word	0x0000ba10


	//   ....[96]....
        /*0424*/ 	.word	0x0000bac0


	//   ....[97]....
        /*0428*/ 	.word	0x0000bb40


	//   ....[98]....
        /*042c*/ 	.word	0x0000bc20


	//   ....[99]....
        /*0430*/ 	.word	0x0000bc80


	//   ....[100]....
        /*0434*/ 	.word	0x0000bd50


	//   ....[101]....
        /*0438*/ 	.word	0x0000bdb0


	//   ....[102]....
        /*043c*/ 	.word	0x0000be80


	//   ....[103]....
        /*0440*/ 	.word	0x0000bf70


	//   ....[104]....
        /*0444*/ 	.word	0x0000c010


	//   ....[105]....
        /*0448*/ 	.word	0x0000c070


	//   ....[106]....
        /*044c*/ 	.word	0x0000c170


	//   ....[107]....
        /*0450*/ 	.word	0x0000c1d0


	//   ....[108]....
        /*0454*/ 	.word	0x0000c2d0


	//   ....[109]....
        /*0458*/ 	.word	0x0000c330


	//   ....[110]....
        /*045c*/ 	.word	0x0000c400


	//   ....[111]....
        /*0460*/ 	.word	0x0000c550


	//   ....[112]....
        /*0464*/ 	.word	0x0000c5f0


	//   ....[113]....
        /*0468*/ 	.word	0x0000c680


	//   ....[114]....
        /*046c*/ 	.word	0x0000c780


	//   ....[115]....
        /*0470*/ 	.word	0x0000c7e0


	//   ....[116]....
        /*0474*/ 	.word	0x0000c8d0


	//   ....[117]....
        /*0478*/ 	.word	0x0000c930


	//   ....[118]....
        /*047c*/ 	.word	0x0000c9f0


	//   ....[119]....
        /*0480*/ 	.word	0x0000cb60


	//----- nvinfo : EIATTR_REG_RECONFIG
	.align		4
.L_1109:
        /*0484*/ 	.byte	0x01, 0x54
	.zero		2


	//----- nvinfo : EIATTR_SYSCALL_OFFSETS
	.align		4
        /*0488*/ 	.byte	0x04, 0x46
        /*048a*/ 	.short	(.L_1111 - .L_1110)


	//   ....[0]....
.L_1110:
        /*048c*/ 	.word	0x00001190


	//   ....[1]....
        /*0490*/ 	.word	0x000077b0


	//   ....[2]....
        /*0494*/ 	.word	0x000078f0


	//   ....[3]....
        /*0498*/ 	.word	0x000079e0


	//   ....[4]....
        /*049c*/ 	.word	0x00008620


	//----- nvinfo : EIATTR_MBARRIER_INSTR_OFFSETS
	.align		4
.L_1111:
        /*04a0*/ 	.byte	0x04, 0x39
        /*04a2*/ 	.short	(.L_1113 - .L_1112)


	//   ....[0]....
.L_1112:
        /*04a4*/ 	.word	0x00000180
        /*04a8*/ 	.word	0x000000ff
        /*04ac*/ 	.word	0x0002d800
        /*04b0*/ 	.short	0x0100
        /*04b2*/ 	.byte	0x08
	.zero		1


	//   ....[1]....
        /*04b4*/ 	.word	0x00000190
        /*04b8*/ 	.word	0x000000ff
        /*04bc*/ 	.word	0x0002d820
        /*04c0*/ 	.short	0x0100
        /*04c2*/ 	.byte	0x08
	.zero		1


	//   ....[2]....
        /*04c4*/ 	.word	0x00000280
        /*04c8*/ 	.word	0x000000ff
        /*04cc*/ 	.word	0x0002d830
        /*04d0*/ 	.short	0x0100
        /*04d2*/ 	.byte	0x08
	.zero		1


	//   ....[3]....
        /*04d4*/ 	.word	0x00000290
        /*04d8*/ 	.word	0x000000ff
        /*04dc*/ 	.word	0x0002d840
        /*04e0*/ 	.short	0x0100
        /*04e2*/ 	.byte	0x08
	.zero		1


	//   ....[4]....
        /*04e4*/ 	.word	0x000002a0
        /*04e8*/ 	.word	0x000000ff
        /*04ec*/ 	.word	0x0002d838
        /*04f0*/ 	.short	0x0100
        /*04f2*/ 	.byte	0x08
	.zero		1


	//   ....[5]....
        /*04f4*/ 	.word	0x000002b0
        /*04f8*/ 	.word	0x000000ff
        /*04fc*/ 	.word	0x0002d848
        /*0500*/ 	.short	0x0100
        /*0502*/ 	.byte	0x08
	.zero		1


	//   ....[6]....
        /*0504*/ 	.word	0x000003e0
        /*0508*/ 	.word	0x000000ff
        /*050c*/ 	.word	0x0002d850
        /*0510*/ 	.short	0x0100
        /*0512*/ 	.byte	0x08
	.zero		1


	//   ....[7]....
        /*0514*/ 	.word	0x000003f0
        /*0518*/ 	.word	0x000000ff
        /*051c*/ 	.word	0x0002d860
        /*0520*/ 	.short	0x0100
        /*0522*/ 	.byte	0x08
	.zero		1


	//   ....[8]....
        /*0524*/ 	.word	0x00000400
        /*0528*/ 	.word	0x000000ff
        /*052c*/ 	.word	0x0002d858
        /*0530*/ 	.short	0x0100
        /*0532*/ 	.byte	0x08
	.zero		1


	//   ....[9]....
        /*0534*/ 	.word	0x00000410
        /*0538*/ 	.word	0x000000ff
        /*053c*/ 	.word	0x0002d868
        /*0540*/ 	.short	0x0100
        /*0542*/ 	.byte	0x08
	.zero		1


	//   ....[10]....
        /*0544*/ 	.word	0x00000500
        /*0548*/ 	.word	0x000000ff
        /*054c*/ 	.word	0x0002d870
        /*0550*/ 	.short	0x0100
        /*0552*/ 	.byte	0x06
	.zero		1


	//   ....[11]....
        /*0554*/ 	.word	0x00000510
        /*0558*/ 	.word	0x000000ff
        /*055c*/ 	.word	0x0002d880
        /*0560*/ 	.short	0x0100
        /*0562*/ 	.byte	0x06
	.zero		1


	//   ....[12]....
        /*0564*/ 	.word	0x00000520
        /*0568*/ 	.word	0x000000ff
        /*056c*/ 	.word	0x0002d878
        /*0570*/ 	.short	0x0100
        /*0572*/ 	.byte	0x06
	.zero		1


	//   ....[13]....
        /*0574*/ 	.word	0x00000530
        /*0578*/ 	.word	0x000000ff
        /*057c*/ 	.word	0x0002d888
        /*0580*/ 	.short	0x0100
        /*0582*/ 	.byte	0x06
	.zero		1


	//   ....[14]....
        /*0584*/ 	.word	0x00000660
        /*0588*/ 	.word	0x000000ff
        /*058c*/ 	.word	0x0002d890
        /*0590*/ 	.short	0x0100
        /*0592*/ 	.byte	0x08
	.zero		1


	//   ....[15]....
        /*0594*/ 	.word	0x00000670
        /*0598*/ 	.word	0x000000ff
        /*059c*/ 	.word	0x0002d8a0
        /*05a0*/ 	.short	0x0100
        /*05a2*/ 	.byte	0x08
	.zero		1


	//   ....[16]....
        /*05a4*/ 	.word	0x00000680
        /*05a8*/ 	.word	0x000000ff
        /*05ac*/ 	.word	0x0002d898
        /*05b0*/ 	.short	0x0100
        /*05b2*/ 	.byte	0x08
	.zero		1


	//   ....[17]....
        /*05b4*/ 	.word	0x00000690
        /*05b8*/ 	.word	0x000000ff
        /*05bc*/ 	.word	0x0002d8a8
        /*05c0*/ 	.short	0x0100
        /*05c2*/ 	.byte	0x08
	.zero		1


	//   ....[18]....
        /*05c4*/ 	.word	0x000007d0
        /*05c8*/ 	.word	0x000000ff
        /*05cc*/ 	.word	0x0002d8b0
        /*05d0*/ 	.short	0x0100
        /*05d2*/ 	.byte	0x08
	.zero		1


	//   ....[19]....
        /*05d4*/ 	.word	0x000007e0
        /*05d8*/ 	.word	0x000000ff
        /*05dc*/ 	.word	0x0002d8c0
        /*05e0*/ 	.short	0x0100
        /*05e2*/ 	.byte	0x08
	.zero		1


	//   ....[20]....
        /*05e4*/ 	.word	0x000007f0
        /*05e8*/ 	.word	0x000000ff
        /*05ec*/ 	.word	0x0002d8b8
        /*05f0*/ 	.short	0x0100
        /*05f2*/ 	.byte	0x08
	.zero		1


	//   ....[21]....
        /*05f4*/ 	.word	0x00000800
        /*05f8*/ 	.word	0x000000ff
        /*05fc*/ 	.word	0x0002d8c8
        /*0600*/ 	.short	0x0100
        /*0602*/ 	.byte	0x08
	.zero		1


	//   ....[22]....
        /*0604*/ 	.word	0x000011f0
        /*0608*/ 	.word	0x000000ff
        /*060c*/ 	.word	0x0002d800
        /*0610*/ 	.short	0x010a
        /*0612*/ 	.byte	0x28
	.zero		1


	//   ....[23]....
        /*0614*/ 	.word	0x00001270
        /*0618*/ 	.word	0x00000004
        /*061c*/ 	.word	0x0002d830
        /*0620*/ 	.short	0x010a
        /*0622*/ 	.byte	0x3f
	.zero		1


	//   ....[24]....
        /*0624*/ 	.word	0x000012c0
        /*0628*/ 	.word	0x00000004
        /*062c*/ 	.word	0x0002d830
        /*0630*/ 	.short	0x010a
        /*0632*/ 	.byte	0x3f
	.zero		1


	//   ....[25]....
        /*0634*/ 	.word	0x00001830
        /*0638*/ 	.word	0x000000ff
        /*063c*/ 	.word	0x00000000
        /*0640*/ 	.short	0x0101
        /*0642*/ 	.byte	0x06
	.zero		1


	//   ....[26]....
        /*0644*/ 	.word	0x000036a0
        /*0648*/ 	.word	0x000000ff
        /*064c*/ 	.word	0x0002d830
        /*0650*/ 	.short	0x010a
        /*0652*/ 	.byte	0x06
	.zero		1


	//   ....[27]....
        /*0654*/ 	.word	0x000036e0
        /*0658*/ 	.word	0x000000ff
        /*065c*/ 	.word	0x0002d830
        /*0660*/ 	.short	0x010a
        /*0662*/ 	.byte	0x06
	.zero		1


	//   ....[28]....
        /*0664*/ 	.word	0x000039b0
        /*0668*/ 	.word	0x000000ff
        /*066c*/ 	.word	0x0002d850
        /*0670*/ 	.short	0x010a
        /*0672*/ 	.byte	0x06
	.zero		1


	//   ....[29]....
        /*0674*/ 	.word	0x000039f0
        /*0678*/ 	.word	0x000000ff
        /*067c*/ 	.word	0x0002d850
        /*0680*/ 	.short	0x010a
        /*0682*/ 	.byte	0x06
	.zero		1


	//   ....[30]....
        /*0684*/ 	.word	0x00003f40
        /*0688*/ 	.word	0x000000ff
        /*068c*/ 	.word	0x00000000
        /*0690*/ 	.short	0x0101
        /*0692*/ 	.byte	0x06
	.zero		1


	//   ....[31]....
        /*0694*/ 	.word	0x000050e0
        /*0698*/ 	.word	0x000000ff
        /*069c*/ 	.word	0x00000000
        /*06a0*/ 	.short	0x0101
        /*06a2*/ 	.byte	0x06
	.zero		1


	//   ....[32]....
        /*06a4*/ 	.word	0x000056e0
        /*06a8*/ 	.word	0x000000ff
        /*06ac*/ 	.word	0x0002d850
        /*06b0*/ 	.short	0x010a
        /*06b2*/ 	.byte	0x08
	.zero		1


	//   ....[33]....
        /*06b4*/ 	.word	0x00005720
        /*06b8*/ 	.word	0x000000ff
        /*06bc*/ 	.word	0x0002d850
        /*06c0*/ 	.short	0x010a
        /*06c2*/ 	.byte	0x08
	.zero		1


	//   ....[34]....
        /*06c4*/ 	.word	0x000061e0
        /*06c8*/ 	.word	0x000000ff
        /*06cc*/ 	.word	0x00000000
        /*06d0*/ 	.short	0x0101
        /*06d2*/ 	.byte	0x08
	.zero		1


	//   ....[35]....
        /*06d4*/ 	.word	0x00006da0
        /*06d8*/ 	.word	0x000000ff
        /*06dc*/ 	.word	0x00000000
        /*06e0*/ 	.short	0x0101
        /*06e2*/ 	.byte	0x04
	.zero		1


	//   ....[36]....
        /*06e4*/ 	.word	0x00007ec0
        /*06e8*/ 	.word	0x00000000
        /*06ec*/ 	.word	0x0002d840
        /*06f0*/ 	.short	0x010a
        /*06f2*/ 	.byte	0x3f
	.zero		1


	//   ....[37]....
        /*06f4*/ 	.word	0x00008400
        /*06f8*/ 	.word	0x00000000
        /*06fc*/ 	.word	0x0002d830
        /*0700*/ 	.short	0x0107
        /*0702*/ 	.byte	0x3f
	.zero		1


	//   ....[38]....
        /*0704*/ 	.word	0x000084c0
        /*0708*/ 	.word	0x00000000
        /*070c*/ 	.word	0x0002d830
        /*0710*/ 	.short	0x0101
        /*0712*/ 	.byte	0x3f
	.zero		1


	//   ....[39]....
        /*0714*/ 	.word	0x00008f70
        /*0718*/ 	.word	0x000000ff
        /*071c*/ 	.word	0x0002d800
        /*0720*/ 	.short	0x0107
        /*0722*/ 	.byte	0x25
	.zero		1


	//   ....[40]....
        /*0724*/ 	.word	0x00008fd0
        /*0728*/ 	.word	0x000000ff
        /*072c*/ 	.word	0x0002d800
        /*0730*/ 	.short	0x0101
        /*0732*/ 	.byte	0x25
	.zero		1


	//   ....[41]....
        /*0734*/ 	.word	0x00008ff0
        /*0738*/ 	.word	0x000000ff
        /*073c*/ 	.word	0x0002d820
        /*0740*/ 	.short	0x010a
        /*0742*/ 	.byte	0x25
	.zero		1


	//   ....[42]....
        /*0744*/ 	.word	0x00009380
        /*0748*/ 	.word	0x00000006
        /*074c*/ 	.word	0x0002d840
        /*0750*/ 	.short	0x010a
        /*0752*/ 	.byte	0x3f
	.zero		1


	//   ....[43]....
        /*0754*/ 	.word	0x00009790
        /*0758*/ 	.word	0x00000006
        /*075c*/ 	.word	0x0002d830
        /*0760*/ 	.short	0x0107
        /*0762*/ 	.byte	0x3f
	.zero		1


	//   ....[44]....
        /*0764*/ 	.word	0x00009850
        /*0768*/ 	.word	0x00000006
        /*076c*/ 	.word	0x0002d830
        /*0770*/ 	.short	0x0101
        /*0772*/ 	.byte	0x3f
	.zero		1


	//   ....[45]....
        /*0774*/ 	.word	0x000098b0
        /*0778*/ 	.word	0x00000006
        /*077c*/ 	.word	0x0002d860
        /*0780*/ 	.short	0x010a
        /*0782*/ 	.byte	0x3f
	.zero		1


	//   ....[46]....
        /*0784*/ 	.word	0x00009ca0
        /*0788*/ 	.word	0x00000006
        /*078c*/ 	.word	0x0002d850
        /*0790*/ 	.short	0x0107
        /*0792*/ 	.byte	0x3f
	.zero		1


	//   ....[47]....
        /*0794*/ 	.word	0x00009e70
        /*0798*/ 	.word	0x00000006
        /*079c*/ 	.word	0x0002d850
        /*07a0*/ 	.short	0x0101
        /*07a2*/ 	.byte	0x3f
	.zero		1


	//   ....[48]....
        /*07a4*/ 	.word	0x00009f70
        /*07a8*/ 	.word	0x00000004
        /*07ac*/ 	.word	0x0002d860
        /*07b0*/ 	.short	0x010a
        /*07b2*/ 	.byte	0x3f
	.zero		1


	//   ....[49]....
        /*07b4*/ 	.word	0x0000a350
        /*07b8*/ 	.word	0x00000004
        /*07bc*/ 	.word	0x0002d850
        /*07c0*/ 	.short	0x0107
        /*07c2*/ 	.byte	0x3f
	.zero		1


	//   ....[50]....
        /*07c4*/ 	.word	0x0000a440
        /*07c8*/ 	.word	0x00000004
        /*07cc*/ 	.word	0x0002d850
        /*07d0*/ 	.short	0x0101
        /*07d2*/ 	.byte	0x3f
	.zero		1


	//   ....[51]....
        /*07d4*/ 	.word	0x0000a560
        /*07d8*/ 	.word	0x00000004
        /*07dc*/ 	.word	0x0002d820
        /*07e0*/ 	.short	0x010a
        /*07e2*/ 	.byte	0x3f
	.zero		1


	//   ....[52]....
        /*07e4*/ 	.word	0x0000a6e0
        /*07e8*/ 	.word	0x00000003
        /*07ec*/ 	.word	0x0002d840
        /*07f0*/ 	.short	0x010a
        /*07f2*/ 	.byte	0x3f
	.zero		1


	//   ....[53]....
        /*07f4*/ 	.word	0x0000a780
        /*07f8*/ 	.word	0x00000017
        /*07fc*/ 	.word	0x0002d840
        /*0800*/ 	.short	0x010a
        /*0802*/ 	.byte	0x3f
	.zero		1


	//   ....[54]....
        /*0804*/ 	.word	0x0000a7c0
        /*0808*/ 	.word	0x00000003
        /*080c*/ 	.word	0x0002d860
        /*0810*/ 	.short	0x010a
        /*0812*/ 	.byte	0x3f
	.zero		1


	//   ....[55]....
        /*0814*/ 	.word	0x0000a800
        /*0818*/ 	.word	0x00000017
        /*081c*/ 	.word	0x0002d860
        /*0820*/ 	.short	0x010a
        /*0822*/ 	.byte	0x3f
	.zero		1


	//   ....[56]....
        /*0824*/ 	.word	0x0000a870
        /*0828*/ 	.word	0x00000003
        /*082c*/ 	.word	0x0002d800
        /*0830*/ 	.short	0x010a
        /*0832*/ 	.byte	0x3f
	.zero		1


	//   ....[57]....
        /*0834*/ 	.word	0x0000a8c0
        /*0838*/ 	.word	0x00000004
        /*083c*/ 	.word	0x0002d830
        /*0840*/ 	.short	0x010a
        /*0842*/ 	.byte	0x3f
	.zero		1


	//   ....[58]....
        /*0844*/ 	.word	0x0000a920
        /*0848*/ 	.word	0x00000003
        /*084c*/ 	.word	0x0002d830
        /*0850*/ 	.short	0x010a
        /*0852*/ 	.byte	0x3f
	.zero		1


	//   ....[59]....
        /*0854*/ 	.word	0x0000a980
        /*0858*/ 	.word	0x00000003
        /*085c*/ 	.word	0x0002d850
        /*0860*/ 	.short	0x010a
        /*0862*/ 	.byte	0x3f
	.zero		1


	//   ....[60]....
        /*0864*/ 	.word	0x0000a9e0
        /*0868*/ 	.word	0x00000007
        /*086c*/ 	.word	0x0002d850
        /*0870*/ 	.short	0x010a
        /*0872*/ 	.byte	0x3f
	.zero		1


	//   ....[61]....
        /*0874*/ 	.word	0x0000ab00
        /*0878*/ 	.word	0x00000000
        /*087c*/ 	.word	0x0002d840
        /*0880*/ 	.short	0x010a
        /*0882*/ 	.byte	0x3f
	.zero		1


	//   ....[62]....
        /*0884*/ 	.word	0x0000b910
        /*0888*/ 	.word	0x00000003
        /*088c*/ 	.word	0x0002d820
        /*0890*/ 	.short	0x010a
        /*0892*/ 	.byte	0x3f
	.zero		1


	//   ....[63]....
        /*0894*/ 	.word	0x0000b960
        /*0898*/ 	.word	0x00000006
        /*089c*/ 	.word	0x0002d840
        /*08a0*/ 	.short	0x010a
        /*08a2*/ 	.byte	0x3f
	.zero		1


	//   ....[64]....
        /*08a4*/ 	.word	0x0000bec0
        /*08a8*/ 	.word	0x00000006
        /*08ac*/ 	.word	0x0002d860
        /*08b0*/ 	.short	0x010a
        /*08b2*/ 	.byte	0x3f
	.zero		1


	//   ....[65]....
        /*08b4*/ 	.word	0x0000c4a0
        /*08b8*/ 	.word	0x00000004
        /*08bc*/ 	.word	0x0002d860
        /*08c0*/ 	.short	0x010a
        /*08c2*/ 	.byte	0x3f
	.zero		1


	//   ....[66]....
        /*08c4*/ 	.word	0x0000ca80
        /*08c8*/ 	.word	0x00000004
        /*08cc*/ 	.word	0x0002d820
        /*08d0*/ 	.short	0x010a
        /*08d2*/ 	.byte	0x3f
	.zero		1


	//   ....[67]....
        /*08d4*/ 	.word	0x0000cc20
        /*08d8*/ 	.word	0x00000003
        /*08dc*/ 	.word	0x0002d840
        /*08e0*/ 	.short	0x010a
        /*08e2*/ 	.byte	0x3f
	.zero		1


	//   ....[68]....
        /*08e4*/ 	.word	0x0000cc70
        /*08e8*/ 	.word	0x00000017
        /*08ec*/ 	.word	0x0002d840
        /*08f0*/ 	.short	0x010a
        /*08f2*/ 	.byte	0x3f
	.zero		1


	//   ....[69]....
        /*08f4*/ 	.word	0x0000ccc0
        /*08f8*/ 	.word	0x00000003
        /*08fc*/ 	.word	0x0002d860
        /*0900*/ 	.short	0x010a
        /*0902*/ 	.byte	0x3f
	.zero		1


	//----- nvinfo : EIATTR_NUM_MBARRIERS
	.align		4
.L_1113:
        /*0904*/ 	.byte	0x03, 0x38
        /*0906*/ 	.short	0x0016


	//----- nvinfo : EIATTR_EXIT_INSTR_OFFSETS
	.align		4
        /*0908*/ 	.byte	0x04, 0x1c
        /*090a*/ 	.short	(.L_1115 - .L_1114)


	//   ....[0]....
.L_1114:
        /*090c*/ 	.word	0x00000960


	//   ....[1]....
        /*0910*/ 	.word	0x00007000


	//   ....[2]....
        /*0914*/ 	.word	0x0000a850


	//----- nvinfo : EIATTR_MAX_THREADS
	.align		4
.L_1115:
        /*0918*/ 	.byte	0x04, 0x05
        /*091a*/ 	.short	(.L_1117 - .L_1116)
.L_1116:
        /*091c*/ 	.word	0x00000200
        /*0920*/ 	.word	0x00000001
        /*0924*/ 	.word	0x00000001


	//----- nvinfo : EIATTR_CRS_STACK_SIZE
	.align		4
.L_1117:
        /*0928*/ 	.byte	0x04, 0x1e
        /*092a*/ 	.short	(.L_1119 - .L_1118)
.L_1118:
        /*092c*/ 	.word	0x00000000


	//----- nvinfo : EIATTR_CBANK_PARAM_SIZE
	.align		4
.L_1119:
        /*0930*/ 	.byte	0x03, 0x19
        /*0932*/ 	.short	0x0a70


	//----- nvinfo : EIATTR_PARAM_CBANK
	.align		4
        /*0934*/ 	.byte	0x04, 0x0a
        /*0936*/ 	.short	(.L_1121 - .L_1120)
	.align		4
.L_1120:
        /*0938*/ 	.word	index@(.nv.constant0._ZN7cutlass13device_kernelIN5flash11enable_sm90INS1_16FlashAttnFwdSm90INS1_25CollectiveMainloopFwdSm90ILi2EN4cute5tupleIJNS5_1CILi1EEES8_S8_EEENS6_IJNS7_ILi192EEENS7_ILi128EEENS7_ILi96EEEEEELi96ENS_6half_tEfNS_4arch4Sm90ELb0ELb0ELb0ELb0ELb1ELb0ELb0ELb0ELb1ELb1ELb0ELb0EEENS1_21CollectiveEpilogueFwdINS6_IJSA_SC_SB_EEES9_SE_SG_Li384ELb0ELb1ELb0ELb0EEENS1_29StaticPersistentTileSchedulerILb0EEEEEEEEEvNT_6ParamsE)
        /*093c*/ 	.short	0x0210
        /*093e*/ 	.short	0x0a70


	//----- nvinfo : EIATTR_SW_WAR
	.align		4
.L_1121:
        /*0940*/ 	.byte	0x04, 0x36
        /*0942*/ 	.short	(.L_1123 - .L_1122)
.L_1122:
        /*0944*/ 	.word	0x00000008
.L_1123:


//--------------------- .nv.info._ZN7cutlass13device_kernelIN5flash11enable_sm90INS1_16FlashAttnFwdSm90INS1_25CollectiveMainloopFwdSm90ILi2EN4cute5tupleIJNS5_1CILi1EEES8_S8_EEENS6_IJNS7_ILi192EEENS7_ILi128EEENS7_ILi96EEEEEELi96ENS_6half_tEfNS_4arch4Sm90ELb0ELb0ELb0ELb1ELb1ELb0ELb0ELb0ELb1ELb1ELb0ELb0EEENS1_21CollectiveEpilogueFwdINS6_IJSA_SC_SB_EEES9_SE_SG_Li384ELb1ELb1ELb0ELb0EEENS1_36VarlenDynamicPersistentTileSchedulerILi192ELi128ELi384ELi128ELb0ELb1ELb1ELb0ELb1ELb1EEEEEEEEEvNT_6ParamsE --------------------------
	.section	.nv.info._ZN7cutlass13device_kernelIN5flash11enable_sm90INS1_16FlashAttnFwdSm90INS1_25CollectiveMainloopFwdSm90ILi2EN4cute5tupleIJNS5_1CILi1EEES8_S8_EEENS6_IJNS7_ILi192EEENS7_ILi128EEENS7_ILi96EEEEEELi96ENS_6half_tEfNS_4arch4Sm90ELb0ELb0ELb0ELb1ELb1ELb0ELb0ELb0ELb1ELb1ELb0ELb0EEENS1_21CollectiveEpilogueFwdINS6_IJSA_SC_SB_EEES9_SE_SG_Li384ELb1ELb1ELb0ELb0EEENS1_36VarlenDynamicPersistentTileSchedulerILi192ELi128ELi384ELi128ELb0ELb1ELb1ELb0ELb1ELb1EEEEEEEEEvNT_6ParamsE,"",@"SHT_CUDA_INFO"
	.sectionflags	@""
	.align	4


	//----- nvinfo : EIATTR_CUDA_API_VERSION
	.align		4
        /*0000*/ 	.byte	0x04, 0x37
        /*0002*/ 	.short	(.L_1125 - .L_1124)
.L_1124:
        /*0004*/ 	.word	0x00000082


	//----- nvinfo : EIATTR_KPARAM_INFO
	.align		4
.L_1125:
        /*0008*/ 	.byte	0x04, 0x17
        /*000a*/ 	.short	(.L_1127 - .L_1126)
.L_1126:
        /*000c*/ 	.word	0x00000000
        /*0010*/ 	.short	0x0000
        /*0012*/ 	.short	0x0070
        /*0014*/ 	.byte	0x00, 0xf0, 0x01, 0x2a


	//----- nvinfo : EIATTR_SPARSE_MMA_MASK
	.align		4
.L_1127:
        /*0018*/ 	.byte	0x03, 0x50
        /*001a*/ 	.short	0x0000


	//----- nvinfo : EIATTR_MAXREG_COUNT
	.align		4
        /*001c*/ 	.byte	0x03, 0x1b
        /*001e*/ 	.short	0x0080


	//----- nvinfo : EIATTR_NUM_BARRIERS
	.align		4
        /*0020*/ 	.byte	0x02, 0x4c
        /*0022*/ 	.byte	0x10
	.zero		1


	//----- nvinfo : EIATTR_EXTERNS
	.align		4
        /*0024*/ 	.byte	0x04, 0x0f
        /*0026*/ 	.short	(.L_1129 - .L_1128)


	//   ....[0]....
	.align		4
.L_1128:
        /*0028*/ 	.word	index@(__assertfail)


	//----- nvinfo : EIATTR_ANNOTATIONS
	.align		4
.L_1129:
        /*002c*/ 	.byte	0x04, 0x55
        /*002e*/ 	.short	(.L_1131 - .L_1130)


	//   ....[0]....
.L_1130:
        /* <DEDUP_REMOVED lines=32> */


	//----- nvinfo : EIATTR_MERCURY_ISA_VERSION
	.align		4
.L_1131:
        /*0220*/ 	.byte	0x03, 0x5f
        /*0222*/ 	.short	0x0101


	//----- nvinfo : EIATTR_UNUSED_LOAD_BYTE_OFFSET
	.align		4
        /*0224*/ 	.byte	0x04, 0x44
        /*0226*/ 	.short	(.L_1133 - .L_1132)


	//   ....[0]....
.L_1132:
        /*0228*/ 	.word	0x00000970
        /*022c*/ 	.word	0x0000fff0


	//   ....[1]....
        /*0230*/ 	.word	0x000063b0
        /*0234*/ 	.word	0x0000fff0


	//----- nvinfo : EIATTR_INT_WARP_WIDE_INSTR_OFFSETS
	.align		4
.L_1133:
        /*0238*/ 	.byte	0x04, 0x31
        /*023a*/ 	.short	(.L_1135 - .L_1134)


	//   ....[0]....
.L_1134:
        /*023c*/ 	.word	0x000000c0


	//   ....[1]....
        /*0240*/ 	.word	0x000000d0


	//   ....[2]....
        /*0244*/ 	.word	0x00000170


	//   ....[3]....
        /*0248*/ 	.word	0x00008e20


	//   ....[4]....
        /*024c*/ 	.word	0x00008eb0


	//   ....[5]....
        /*0250*/ 	.word	0x0000bc50


	//   ....[6]....
        /*0254*/ 	.word	0x0000bce0


	//----- nvinfo : EIATTR_COOP_GROUP_MASK_REGIDS
	.align		4
.L_1135:
        /*0258*/ 	.byte	0x04, 0x29
        /*025a*/ 	.short	(.L_1137 - .L_1136)


	//   ....[0]....
.L_1136:
        /*025c*/ 	.word	0xffffffff


	//   ....[1]....
        /*0260*/ 	.word	0xffffffff


	//   ....[2]....
        /*0264*/ 	.word	0xffffffff


	//   ....[3]....
        /*0268*/ 	.word	0xffffffff


	//   ....[4]....
        /*026c*/ 	.word	0xffffffff


	//   ....[5]....
        /*0270*/ 	.word	0xffffffff


	//   ....[6]....
        /*0274*/ 	.word	0xffffffff


	//   ....[7]....
        /*0278*/ 	.word	0xffffffff


	//   ....[8]....
        /*027c*/ 	.word	0xffffffff


	//   ....[9]....
        /*0280*/ 	.word	0xffffffff


	//   ....[10]....
        /*0284*/ 	.word	0xffffffff


	//   ....[11]....
        /*0288*/ 	.word	0xffffffff


	//   ....[12]....
        /*028c*/ 	.word	0xffffffff


	//   ....[13]....
        /*0290*/ 	.word	0xffffffff


	//   ....[14]....
        /*0294*/ 	.word	0xffffffff


	//   ....[15]....
        /*0298*/ 	.word	0xffffffff


	//   ....[16]....
        /*029c*/ 	.word	0xffffffff


	//   ....[17]....
        /*02a0*/ 	.word	0xffffffff


	//   ....[18]....
        /*02a4*/ 	.word	0xffffffff


	//   ....[19]....
        /*02a8*/ 	.word	0xffffffff


	//   ....[20]....
        /*02ac*/ 	.word	0xffffffff


	//   ....[21]....
        /*02b0*/ 	.word	0xffffffff


	//   ....[22]....
        /*02b4*/ 	.word	0xffffffff


	//   ....[23]....
        /*02b8*/ 	.word	0xffffffff


	//   ....[24]....
        /*02bc*/ 	.word	0xffffffff


	//   ....[25]....
        /*02c0*/ 	.word	0xffffffff


	//   ....[26]....
        /*02c4*/ 	.word	0xffffffff


	//   ....[27]....
        /*02c8*/ 	.word	0xffffffff


	//   ....[28]....
        /*02cc*/ 	.word	0xffffffff


	//   ....[29]....
        /*02d0*/ 	.word	0xffffffff


	//   ....[30]....
        /*02d4*/ 	.word	0xffffffff


	//   ....[31]....
        /*02d8*/ 	.word	0xffffffff


	//   ....[32]....
        /*02dc*/ 	.word	0xffffffff


	//   ....[33]....
        /*02e0*/ 	.word	0xffffffff


	//   ....[34]....
        /*02e4*/ 	.word	0xffffffff


	//   ....[35]....
        /*02e8*/ 	.word	0xffffffff


	//   ....[36]....
        /*02ec*/ 	.word	0xffffffff


	//   ....[37]....
        /*02f0*/ 	.word	0xffffffff


	//   ....[38]....
        /*02f4*/ 	.word	0xffffffff


	//   ....[39]....
        /*02f8*/ 	.word	0xffffffff


	//   ....[40]....
        /*02fc*/ 	.word	0xffffffff


	//   ....[41]....
        /*0300*/ 	.word	0xffffffff


	//   ....[42]....
        /*0304*/ 	.word	0xffffffff


	//   ....[43]....
        /*0308*/ 	.word	0xffffffff


	//   ....[44]....
        /*030c*/ 	.word	0xffffffff


	//   ....[45]....
        /*0310*/ 	.word	0xffffffff


	//   ....[46]....
        /*0314*/ 	.word	0xffffffff


	//   ....[47]....
        /*0318*/ 	.word	0xffffffff


	//   ....[48]....
        /*031c*/ 	.word	0xffffffff


	//   ....[49]....
        /*0320*/ 	.word	0xffffffff


	//   ....[50]....
        /*0324*/ 	.word	0xffffffff


	//   ....[51]....
        /*0328*/ 	.word	0xffffffff


	//   ....[52]....
        /*032c*/ 	.word	0xffffffff


	//   ....[53]....
        /*0330*/ 	.word	0xffffffff


	//   ....[54]....
        /*0334*/ 	.word	0xffffffff


	//   ....[55]....
        /*0338*/ 	.word	0xffffffff


	//   ....[56]....
        /*033c*/ 	.word	0xffffffff


	//   ....[57]....
        /*0340*/ 	.word	0xffffffff


	//   ....[58]....
        /*0344*/ 	.word	0xffffffff


	//   ....[59]....
        /*0348*/ 	.word	0xffffffff


	//   ....[60]....
        /*034c*/ 	.word	0xffffffff


	//   ....[61]....
        /*0350*/ 	.word	0xffffffff


	//   ....[62]....
        /*0354*/ 	.word	0xffffffff


	//   ....[63]....
        /*0358*/ 	.word	0xffffffff


	//   ....[64]....
        /*035c*/ 	.word	0xffffffff


	//   ....[65]....
        /*0360*/ 	.word	0xffffffff


	//   ....[66]....
        /*0364*/ 	.word	0xffffffff


	//   ....[67]....
        /*0368*/ 	.word	0xffffffff


	//   ....[68]....
        /*036c*/ 	.word	0xffffffff


	//   ....[69]....
        /*0370*/ 	.word	0xffffffff


	//   ....[70]....
        /*0374*/ 	.word	0xffffffff


	//   ....[71]....
        /*0378*/ 	.word	0xffffffff


	//   ....[72]....
        /*037c*/ 	.word	0xffffffff


	//   ....[73]....
        /*0380*/ 	.word	0xffffffff


	//   ....[74]....
        /*0384*/ 	.word	0xffffffff


	//   ....[75]....
        /*0388*/ 	.word	0xffffffff


	//   ....[76]....
        /*038c*/ 	.word	0xffffffff


	//   ....[77]....
        /*0390*/ 	.word	0xffffffff


	//   ....[78]....
        /*0394*/ 	.word	0xffffffff


	//   ....[79]....
        /*0398*/ 	.word	0xffffffff


	//   ....[80]....
        /*039c*/ 	.word	0xffffffff


	//   ....[81]....
        /*03a0*/ 	.word	0xffffffff


	//   ....[82]....
        /*03a4*/ 	.word	0xffffffff


	//   ....[83]....
        /*03a8*/ 	.word	0xffffffff


	//   ....[84]....
        /*03ac*/ 	.word	0xffffffff


	//   ....[85]....
        /*03b0*/ 	.word	0xffffffff


	//   ....[86]....
        /*03b4*/ 	.word	0xffffffff


	//   ....[87]....
        /*03b8*/ 	.word	0xffffffff


	//   ....[88]....
        /*03bc*/ 	.word	0xffffffff


	//   ....[89]....
        /*03c0*/ 	.word	0xffffffff


	//   ....[90]....
        /*03c4*/ 	.word	0xffffffff


	//   ....[91]....
        /*03c8*/ 	.word	0xffffffff


	//   ....[92]....
        /*03cc*/ 	.word	0xffffffff


	//   ....[93]....
        /*03d0*/ 	.word	0xffffffff


	//   ....[94]....
        /*03d4*/ 	.word	0xffffffff


	//   ....[95]....
        /*03d8*/ 	.word	0xffffffff


	//   ....[96]....
        /*03dc*/ 	.word	0xffffffff


	//   ....[97]....
        /*03e0*/ 	.word	0xffffffff


	//   ....[98]....
        /*03e4*/ 	.word	0xffffffff


	//   ....[99]....
        /*03e8*/ 	.word	0xffffffff


	//   ....[100]....
        /*03ec*/ 	.word	0xffffffff


	//   ....[101]....
        /*03f0*/ 	.word	0xffffffff


	//   ....[102]....
        /*03f4*/ 	.word	0xffffffff


	//   ....[103]....
        /*03f8*/ 	.word	0xffffffff


	//   ....[104]....
        /*03fc*/ 	.word	0xffffffff


	//   ....[105]....
        /*0400*/ 	.word	0xffffffff


	//   ....[106]....
        /*0404*/ 	.word	0xffffffff


	//   ....[107]....
        /*0408*/ 	.word	0xffffffff


	//   ....[108]....
        /*040c*/ 	.word	0xffffffff


	//   ....[109]....
        /*0410*/ 	.word	0xffffffff


	//   ....[110]....
        /*0414*/ 	.word	0xffffffff


	//   ....[111]....
        /*0418*/ 	.word	0x0500000f


	//   ....[112]....
        /*041c*/ 	.word	0x0500000f


	//   ....[113]....
        /*0420*/ 	.word	0x0500000f


	//   ....[114]....
        /*0424*/ 	.word	0x0500000f


	//   ....[115]....
        /*0428*/ 	.word	0x0500000f


	//   ....[116]....
        /*042c*/ 	.word	0x0500000f


	//   ....[117]....
        /*0430*/ 	.word	0x0500000f


	//   ....[118]....
        /*0434*/ 	.word	0x0500000f


	//   ....[119]....
        /*0438*/ 	.word	0x0500000f


	//   ....[120]....
        /*043c*/ 	.word	0x0500000f


	//   ....[121]....
        /*0440*/ 	.word	0x0500000f


	//   ....[122]....
        /*0444*/ 	.word	0x0500000f


	//   ....[123]....
        /*0448*/ 	.word	0x0500000f


	//   ....[124]....
        /*044c*/ 	.word	0x0500000f


	//   ....[125]....
        /*0450*/ 	.word	0x0500000f


	//   ....[126]....
        /*0454*/ 	.word	0x0500000f


	//   ....[127]....
        /*0458*/ 	.word	0x0500000f


	//   ....[128]....
        /*045c*/ 	.word	0x0500000f


	//   ....[129]....
        /*0460*/ 	.word	0x0500000f


	//   ....[130]....
        /*0464*/ 	.word	0x0500000f


	//   ....[131]....
        /*0468*/ 	.word	0x0500000f


	//   ....[132]....
        /*046c*/ 	.word	0x0500000f


	//   ....[133]....
        /*0470*/ 	.word	0x0500000f


	//   ....[134]....
        /*0474*/ 	.word	0x0500000f


	//   ....[135]....
        /*0478*/ 	.word	0x0500000f


	//   ....[136]....
        /*047c*/ 	.word	0x0500000f


	//   ....[137]....
        /*0480*/ 	.word	0x0500000f


	//   ....[138]....
        /*0484*/ 	.word	0x0500000f


	//   ....[139]....
        /*0488*/ 	.word	0x0500000f


	//   ....[140]....
        /*048c*/ 	.word	0x0500000f


	//   ....[141]....
        /*0490*/ 	.word	0x0500000f


	//   ....[142]....
        /*0494*/ 	.word	0x0500000f


	//   ....[143]....
        /*0498*/ 	.word	0x0500000f


	//   ....[144]....
        /*049c*/ 	.word	0x0500000f


	//   ....[145]....
        /*04a0*/ 	.word	0x0500000f


	//   ....[146]....
        /*04a4*/ 	.word	0x0500000f


	//   ....[147]....
        /*04a8*/ 	.word	0x0500000f


	//   ....[148]....
        /*04ac*/ 	.word	0x0500000f


	//   ....[149]....
        /*04b0*/ 	.word	0x0500000f


	//   ....[150]....
        /*04b4*/ 	.word	0x0500000f


	//   ....[151]....
        /*04b8*/ 	.word	0x0500000f


	//   ....[152]....
        /*04bc*/ 	.word	0x0500000f


	//   ....[153]....
        /*04c0*/ 	.word	0x0500000f


	//   ....[154]....
        /*04c4*/ 	.word	0x0500000f


	//   ....[155]....
        /*04c8*/ 	.word	0x0500000f


	//   ....[156]....
        /*04cc*/ 	.word	0x0500000f


	//   ....[157]....
        /*04d0*/ 	.word	0x0500000f


	//   ....[158]....
        /*04d4*/ 	.word	0x0500000f


	//   ....[159]....
        /*04d8*/ 	.word	0x0500000f


	//   ....[160]....
        /*04dc*/ 	.word	0x0500000f


	//   ....[161]....
        /*04e0*/ 	.word	0x0500000f


	//   ....[162]....
        /*04e4*/ 	.word	0x0500000f


	//   ....[163]....
        /*04e8*/ 	.word	0x0500000f


	//   ....[164]....
        /*04ec*/ 	.word	0x0500000f


	//   ....[165]....
        /*04f0*/ 	.word	0x0500000f


	//   ....[166]....
        /*04f4*/ 	.word	0x0500000f


	//   ....[167]....
        /*04f8*/ 	.word	0x0500000f


	//   ....[168]....
        /*04fc*/ 	.word	0x0500000f


	//   ....[169]....
        /*0500*/ 	.word	0x0500000f


	//   ....[170]....
        /*0504*/ 	.word	0x0500000f


	//   ....[171]....
        /*0508*/ 	.word	0x0500000f


	//   ....[172]....
        /*050c*/ 	.word	0x0500000f


	//   ....[173]....
        /*0510*/ 	.word	0x0500000f


	//----- nvinfo : EIATTR_COOP_GROUP_INSTR_OFFSETS
	.align		4
.L_1137:
        /*0514*/ 	.byte	0x04, 0x28
        /*0516*/ 	.short	(.L_1139 - .L_1138)


	//   ....[0]....
.L_1138:
        /*0518*/ 	.word	0x00000080


	//   ....[1]....
        /*051c*/ 	.word	0x000000b0


	//   ....[2]....
        /*0520*/ 	.word	0x000002d0


	//   ....[3]....
        /*0524*/ 	.word	0x00000430


	//   ....[4]....
        /*0528*/ 	.word	0x00000550


	//   ....[5]....
        /*052c*/ 	.word	0x000006b0


	//   ....[6]....
        /*0530*/ 	.word	0x00001310


	//   ....[7]....
        /*0534*/ 	.word	0x00002340


	//   ....[8]....
        /*0538*/ 	.word	0x00002450


	//   ....[9]....
        /*053c*/ 	.word	0x000027c0


	//   ....[10]....
        /*0540*/ 	.word	0x00002960


	//   ....[11]....
        /*0544*/ 	.word	0x000036f0


	//   ....[12]....
        /*0548*/ 	.word	0x000045c0


	//   ....[13]....
        /*054c*/ 	.word	0x000045d0


	//   ....[14]....
        /*0550*/ 	.word	0x00004600


	//   ....[15]....
        /*0554*/ 	.word	0x00004620


	//   ....[16]....
        /*0558*/ 	.word	0x00005970


	//   ....[17]....
        /*055c*/ 	.word	0x00005a70


	//   ....[18]....
        /*0560*/ 	.word	0x00005ad0


	//   ....[19]....
        /*0564*/ 	.word	0x00005bb0


	//   ....[20]....
        /*0568*/ 	.word	0x00005bc0


	//   ....[21]....
        /*056c*/ 	.word	0x00006cf0


	//   ....[22]....
        /*0570*/ 	.word	0x00006d30


	//   ....[23]....
        /*0574*/ 	.word	0x00006d70


	//   ....[24]....
        /*0578*/ 	.word	0x00006da0


	//   ....[25]....
        /*057c*/ 	.word	0x00007200


	//   ....[26]....
        /*0580*/ 	.word	0x00007220


	//   ....[27]....
        /*0584*/ 	.word	0x00007330


	//   ....[28]....
        /*0588*/ 	.word	0x00007350


	//   ....[29]....
        /*058c*/ 	.word	0x00007b80


	//   ....[30]....
        /*0590*/ 	.word	0x00007b90


	//   ....[31]....
        /*0594*/ 	.word	0x00007c90


	//   ....[32]....
        /*0598*/ 	.word	0x00007cb0


	//   ....[33]....
        /*059c*/ 	.word	0x00007e20


	//   ....[34]....
        /*05a0*/ 	.word	0x00007ff0


	//   ....[35]....
        /*05a4*/ 	.word	0x00008020


	//   ....[36]....
        /*05a8*/ 	.word	0x00008050


	//   ....[37]....
        /*05ac*/ 	.word	0x00008080


	//   ....[38]....
        /*05b0*/ 	.word	0x000080b0


	//   ....[39]....
        /*05b4*/ 	.word	0x000080e0


	//   ....[40]....
        /*05b8*/ 	.word	0x00008230


	//   ....[41]....
        /*05bc*/ 	.word	0x00008260


	//   ....[42]....
        /*05c0*/ 	.word	0x00008290


	//   ....[43]....
        /*05c4*/ 	.word	0x000082c0


	//   ....[44]....
        /*05c8*/ 	.word	0x000082f0


	//   ....[45]....
        /*05cc*/ 	.word	0x00008320


	//   ....[46]....
        /*05d0*/ 	.word	0x000083b0


	//   ....[47]....
        /*05d4*/ 	.word	0x000083e0


	//   ....[48]....
        /*05d8*/ 	.word	0x00008460


	//   ....[49]....
        /*05dc*/ 	.word	0x00009af0


	//   ....[50]....
        /*05e0*/ 	.word	0x00009b10


	//   ....[51]....
        /*05e4*/ 	.word	0x00009bc0


	//   ....[52]....
        /*05e8*/ 	.word	0x00009be0


	//   ....[53]....
        /*05ec*/ 	.word	0x00009c80


	//   ....[54]....
        /*05f0*/ 	.word	0x00009ca0


	//   ....[55]....
        /*05f4*/ 	.word	0x00009cb0


	//   ....[56]....
        /*05f8*/ 	.word	0x00009cc0


	//   ....[57]....
        /*05fc*/ 	.word	0x0000a680


	//   ....[58]....
        /*0600*/ 	.word	0x0000a6a0


	//   ....[59]....
        /*0604*/ 	.word	0x0000a700


	//   ....[60]....
        /*0608*/ 	.word	0x0000a740


	//   ....[61]....
        /*060c*/ 	.word	0x0000a7a0


	//   ....[62]....
        /*0610*/ 	.word	0x0000a7e0


	//   ....[63]....
        /*0614*/ 	.word	0x0000a7f0


	//   ....[64]....
        /*0618*/ 	.word	0x0000a810


	//   ....[65]....
        /*061c*/ 	.word	0x0000a8e0


	//   ....[66]....
        /*0620*/ 	.word	0x0000a920


	//   ....[67]....
        /*0624*/ 	.word	0x0000a930


	//   ....[68]....
        /*0628*/ 	.word	0x0000a950


	//   ....[69]....
        /*062c*/ 	.word	0x0000b210


	//   ....[70]....
        /*0630*/ 	.word	0x0000b220


	//   ....[71]....
        /*0634*/ 	.word	0x0000b240


	//   ....[72]....
        /*0638*/ 	.word	0x0000b2c0


	//   ....[73]....
        /*063c*/ 	.word	0x0000b2d0


	//   ....[74]....
        /*0640*/ 	.word	0x0000b330


	//   ....[75]....
        /*0644*/ 	.word	0x0000b360


	//   ....[76]....
        /*0648*/ 	.word	0x0000b3a0


	//   ....[77]....
        /*064c*/ 	.word	0x0000b690


	//   ....[78]....
        /*0650*/ 	.word	0x0000b6b0


	//   ....[79]....
        /*0654*/ 	.word	0x0000b750


	//   ....[80]....
        /*0658*/ 	.word	0x0000b760


	//   ....[81]....
        /*065c*/ 	.word	0x0000b7f0


	//   ....[82]....
        /*0660*/ 	.word	0x0000b800


	//   ....[83]....
        /*0664*/ 	.word	0x0000b810


	//   ....[84]....
        /*0668*/ 	.word	0x0000b8a0


	//   ....[85]....
        /*066c*/ 	.word	0x0000bed0


	//   ....[86]....
        /*0670*/ 	.word	0x0000bee0


	//   ....[87]....
        /*0674*/ 	.word	0x0000bf70


	//   ....[88]....
        /*0678*/ 	.word	0x0000c010


	//   ....[89]....
        /*067c*/ 	.word	0x0000c030


	//   ....[90]....
        /*0680*/ 	.word	0x0000c0b0


	//   ....[91]....
        /*0684*/ 	.word	0x0000c0d0


	//   ....[92]....
        /*0688*/ 	.word	0x0000c0e0


	//   ....[93]....
        /*068c*/ 	.word	0x0000c4c0


	//   ....[94]....
        /*0690*/ 	.word	0x0000c4f0


	//   ....[95]....
        /*0694*/ 	.word	0x0000c530


	//   ....[96]....
        /*0698*/ 	.word	0x0000c560


	//   ....[97]....
        /*069c*/ 	.word	0x0000c590


	//   ....[98]....
        /*06a0*/ 	.word	0x0000c5c0


	//   ....[99]....
        /*06a4*/ 	.word	0x0000c5f0


	//   ....[100]....
        /*06a8*/ 	.word	0x0000c620


	//   ....[101]....
        /*06ac*/ 	.word	0x0000c7a0


	//   ....[102]....
        /*06b0*/ 	.word	0x0000c7d0


	//   ....[103]....
        /*06b4*/ 	.word	0x0000c800


	//   ....[104]....
        /*06b8*/ 	.word	0x0000c830


	//   ....[105]....
        /*06bc*/ 	.word	0x0000c860


	//   ....[106]....
        /*06c0*/ 	.word	0x0000c890


	//   ....[107]....
        /*06c4*/ 	.word	0x0000c950


	//   ....[108]....
        /*06c8*/ 	.word	0x0000c970


	//   ....[109]....
        /*06cc*/ 	.word	0x0000c9e0


	//   ....[110]....
        /*06d0*/ 	.word	0x0000ce50


	//   ....[111]....
        /*06d4*/ 	.word	0x0000d330


	//   ....[112]....
        /*06d8*/ 	.word	0x0000d420


	//   ....[113]....
        /*06dc*/ 	.word	0x0000d4c0


	//   ....[114]....
        /*06e0*/ 	.word	0x0000d520


	//   ....[115]....
        /*06e4*/ 	.word	0x0000d630


	//   ....[116]....
        /*06e8*/ 	.word	0x0000d6a0


	//   ....[117]....
        /*06ec*/ 	.word	0x0000d7b0


	//   ....[118]....
        /*06f0*/ 	.word	0x0000d820


	//   ....[119]....
        /*06f4*/ 	.word	0x0000d8c0


	//   ....[120]....
        /*06f8*/ 	.word	0x0000d9f0


	//   ....[121]....
        /*06fc*/ 	.word	0x0000da40


	//   ....[122]....
        /*0700*/ 	.word	0x0000dab0


	//   ....[123]....
        /*0704*/ 	.word	0x0000dba0


	//   ....[124]....
        /*0708*/ 	.word	0x0000dc20


	//   ....[125]....
        /*070c*/ 	.word	0x0000dd00


	//   ....[126]....
        /*0710*/ 	.word	0x0000dd80


	//   ....[127]....
        /*0714*/ 	.word	0x0000dde0


	//   ....[128]....
        /*0718*/ 	.word	0x0000dee0


	//   ....[129]....
        /*071c*/ 	.word	0x0000dfe0


	//   ....[130]....
        /*0720*/ 	.word	0x0000e040


	//   ....[131]....
        /*0724*/ 	.word	0x0000e120


	//   ....[132]....
        /*0728*/ 	.word	0x0000e260


	//   ....[133]....
        /*072c*/ 	.word	0x0000e340


	//   ....[134]....
        /*0730*/ 	.word	0x0000e3c0


	//   ....[135]....
        /*0734*/ 	.word	0x0000e4a0


	//   ....[136]....
        /*0738*/ 	.word	0x0000e500


	//   ....[137]....
        /*073c*/ 	.word	0x0000e5d0


	//   ....[138]....
        /*0740*/ 	.word	0x0000e630


	//   ....[139]....
        /*0744*/ 	.word	0x0000e710


	//   ....[140]....
        /*0748*/ 	.word	0x0000e800


	//   ....[141]....
        /*074c*/ 	.word	0x0000e8a0


	//   ....[142]....
        /*0750*/ 	.word	0x0000e900


	//   ....[143]....
        /*0754*/ 	.word	0x0000ea00


	//   ....[144]....
        /*0758*/ 	.word	0x0000ea60


	//   ....[145]....
        /*075c*/ 	.word	0x0000eb60


	//   ....[146]....
        /*0760*/ 	.word	0x0000ebc0


	//   ....[147]....
        /*0764*/ 	.word	0x0000ec90


	//   ....[148]....
        /*0768*/ 	.word	0x0000ede0


	//   ....[149]....
        /*076c*/ 	.word	0x0000ee90


	//   ....[150]....
        /*0770*/ 	.word	0x0000efa0


	//   ....[151]....
        /*0774*/ 	.word	0x0000f080


	//   ....[152]....
        /*0778*/ 	.word	0x0000f0e0


	//   ....[153]....
        /*077c*/ 	.word	0x0000f1d0


	//   ....[154]....
        /*0780*/ 	.word	0x0000f230


	//   ....[155]....
        /*0784*/ 	.word	0x0000f310


	//   ....[156]....
        /*0788*/ 	.word	0x0000f3a0


	//   ....[157]....
        /*078c*/ 	.word	0x0000f440


	//   ....[158]....
        /*0790*/ 	.word	0x0000f560


	//   ....[159]....
        /*0794*/ 	.word	0x0000f5d0


	//   ....[160]....
        /*0798*/ 	.word	0x0000f640


	//   ....[161]....
        /*079c*/ 	.word	0x0000f6b0


	//   ....[162]....
        /*07a0*/ 	.word	0x0000f720


	//   ....[163]....
        /*07a4*/ 	.word	0x0000f7a0


	//   ....[164]....
        /*07a8*/ 	.word	0x0000f830


	//   ....[165]....
        /*07ac*/ 	.word	0x0000f8c0


	//   ....[166]....
        /*07b0*/ 	.word	0x0000f930


	//   ....[167]....
        /*07b4*/ 	.word	0x0000f9a0


	//   ....[168]....
        /*07b8*/ 	.word	0x0000fa10


	//   ....[169]....
        /*07bc*/ 	.word	0x0000fa90


	//   ....[170]....
        /*07c0*/ 	.word	0x0000fb00


	//   ....[171]....
        /*07c4*/ 	.word	0x0000fba0


	//   ....[172]....
        /*07c8*/ 	.word	0x0000fc30


	//   ....[173]....
        /*07cc*/ 	.word	0x0000fd50


	//----- nvinfo : EIATTR_REG_RECONFIG
	.align		4
.L_1139:
        /*07d0*/ 	.byte	0x01, 0x54
	.zero		2


	//----- nvinfo : EIATTR_SYSCALL_OFFSETS
	.align		4
        /*07d4*/ 	.byte	0x04, 0x46
        /*07d6*/ 	.short	(.L_1141 - .L_1140)


	//   ....[0]....
.L_1140:
        /*07d8*/ 	.word	0x000014d0


	//   ....[1]....
        /*07dc*/ 	.word	0x00009010


	//   ....[2]....
        /*07e0*/ 	.word	0x00009160


	//   ....[3]....
        /*07e4*/ 	.word	0x00009250


	//   ....[4]....
        /*07e8*/ 	.word	0x0000a100


	//----- nvinfo : EIATTR_MBARRIER_INSTR_OFFSETS
	.align		4
.L_1141:
        /*07ec*/ 	.byte	0x04, 0x39
        /*07ee*/ 	.short	(.L_1143 - .L_1142)


	//   ....[0]....
.L_1142:
        /*07f0*/ 	.word	0x00000180
        /*07f4*/ 	.word	0x000000ff
        /*07f8*/ 	.word	0x0002d800
        /*07fc*/ 	.short	0x0100
        /*07fe*/ 	.byte	0x08
	.zero		1


	//   ....[1]....
        /*0800*/ 	.word	0x00000190
        /*0804*/ 	.word	0x000000ff
        /*0808*/ 	.word	0x0002d820
        /*080c*/ 	.short	0x0100
        /*080e*/ 	.byte	0x08
	.zero		1


	//   ....[2]....
        /*0810*/ 	.word	0x00000280
        /*0814*/ 	.word	0x000000ff
        /*0818*/ 	.word	0x0002d830
        /*081c*/ 	.short	0x0100
        /*081e*/ 	.byte	0x08
	.zero		1


	//   ....[3]....
        /*0820*/ 	.word	0x00000290
        /*0824*/ 	.word	0x000000ff
        /*0828*/ 	.word	0x0002d840
        /*082c*/ 	.short	0x0100
        /*082e*/ 	.byte	0x08
	.zero		1


	//   ....[4]....
        /*0830*/ 	.word	0x000002a0
        /*0834*/ 	.word	0x000000ff
        /*0838*/ 	.word	0x0002d838
        /*083c*/ 	.short	0x0100
        /*083e*/ 	.byte	0x08
	.zero		1


	//   ....[5]....
        /*0840*/ 	.word	0x000002b0
        /*0844*/ 	.word	0x000000ff
        /*0848*/ 	.word	0x0002d848
        /*084c*/ 	.short	0x0100
        /*084e*/ 	.byte	0x08
	.zero		1


	//   ....[6]....
        /*0850*/ 	.word	0x000003e0
        /*0854*/ 	.word	0x000000ff
        /*0858*/ 	.word	0x0002d850
        /*085c*/ 	.short	0x0100
        /*085e*/ 	.byte	0x08
	.zero		1


	//   ....[7]....
        /*0860*/ 	.word	0x000003f0
        /*0864*/ 	.word	0x000000ff
        /*0868*/ 	.word	0x0002d860
        /*086c*/ 	.short	0x0100
        /*086e*/ 	.byte	0x08
	.zero		1


	//   ....[8]....
        /*0870*/ 	.word	0x00000400
        /*0874*/ 	.word	0x000000ff
        /*0878*/ 	.word	0x0002d858
        /*087c*/ 	.short	0x0100
        /*087e*/ 	.byte	0x08
	.zero		1


	//   ....[9]....
        /*0880*/ 	.word	0x00000410
        /*0884*/ 	.word	0x000000ff
        /*0888*/ 	.word	0x0002d868
        /*088c*/ 	.short	0x0100
        /*088e*/ 	.byte	0x08
	.zero		1


	//   ....[10]....
        /*0890*/ 	.word	0x00000500
        /*0894*/ 	.word	0x000000ff
        /*0898*/ 	.word	0x0002d870
        /*089c*/ 	.short	0x0100
        /*089e*/ 	.byte	0x06
	.zero		1


	//   ....[11]....
        /*08a0*/ 	.word	0x00000510
        /*08a4*/ 	.word	0x000000ff
        /*08a8*/ 	.word	0x0002d880
        /*08ac*/ 	.short	0x0100
        /*08ae*/ 	.byte	0x06
	.zero		1


	//   ....[12]....
        /*08b0*/ 	.word	0x00000520
        /*08b4*/ 	.word	0x000000ff
        /*08b8*/ 	.word	0x0002d878
        /*08bc*/ 	.short	0x0100
        /*08be*/ 	.byte	0x06
	.zero		1


	//   ....[13]....
        /*08c0*/ 	.word	0x00000530
        /*08c4*/ 	.word	0x000000ff
        /*08c8*/ 	.word	0x0002d888
        /*08cc*/ 	.short	0x0100
        /*08ce*/ 	.byte	0x06
	.zero		1


	//   ....[14]....
        /*08d0*/ 	.word	0x00000660
        /*08d4*/ 	.word	0x000000ff
        /*08d8*/ 	.word	0x0002d890
        /*08dc*/ 	.short	0x0100
        /*08de*/ 	.byte	0x08
	.zero		1


	//   ....[15]....
        /*08e0*/ 	.word	0x00000670
        /*08e4*/ 	.word	0x000000ff
        /*08e8*/ 	.word	0x0002d8a0
        /*08ec*/ 	.short	0x0100
        /*08ee*/ 	.byte	0x08
	.zero		1


	//   ....[16]....
        /*08f0*/ 	.word	0x00000680
        /*08f4*/ 	.word	0x000000ff
        /*08f8*/ 	.word	0x0002d898
        /*08fc*/ 	.short	0x0100
        /*08fe*/ 	.byte	0x08
	.zero		1


	//   ....[17]....
        /*0900*/ 	.word	0x00000690
        /*0904*/ 	.word	0x000000ff
        /*0908*/ 	.word	0x0002d8a8
        /*090c*/ 	.short	0x0100
        /*090e*/ 	.byte	0x08
	.zero		1


	//   ....[18]....
        /*0910*/ 	.word	0x000007c0
        /*0914*/ 	.word	0x000000ff
        /*0918*/ 	.word	0x0002d8b0
        /*091c*/ 	.short	0x0100
        /*091e*/ 	.byte	0x08
	.zero		1


	//   ....[19]....
        /*0920*/ 	.word	0x000007d0
        /*0924*/ 	.word	0x000000ff
        /*0928*/ 	.word	0x0002d8c0
        /*092c*/ 	.short	0x0100
        /*092e*/ 	.byte	0x08
	.zero		1


	//   ....[20]....
        /*0930*/ 	.word	0x000007e0
        /*0934*/ 	.word	0x000000ff
        /*0938*/ 	.word	0x0002d8b8
        /*093c*/ 	.short	0x0100
        /*093e*/ 	.byte	0x08
	.zero		1


	//   ....[21]....
        /*0940*/ 	.word	0x000007f0
        /*0944*/ 	.word	0x000000ff
        /*0948*/ 	.word	0x0002d8c8
        /*094c*/ 	.short	0x0100
        /*094e*/ 	.byte	0x08
	.zero		1


	//   ....[22]....
        /*0950*/ 	.word	0x00001530
        /*0954*/ 	.word	0x000000ff
        /*0958*/ 	.word	0x0002d800
        /*095c*/ 	.short	0x010a
        /*095e*/ 	.byte	0x28
	.zero		1


	//   ....[23]....
        /*0960*/ 	.word	0x000015a0
        /*0964*/ 	.word	0x00000004
        /*0968*/ 	.word	0x0002d830
        /*096c*/ 	.short	0x010a
        /*096e*/ 	.byte	0x3f
	.zero		1


	//   ....[24]....
        /*0970*/ 	.word	0x000015f0
        /*0974*/ 	.word	0x00000004
        /*0978*/ 	.word	0x0002d830
        /*097c*/ 	.short	0x010a
        /*097e*/ 	.byte	0x3f
	.zero		1


	//   ....[25]....
        /*0980*/ 	.word	0x00002560
        /*0984*/ 	.word	0x000000ff
        /*0988*/ 	.word	0x00000000
        /*098c*/ 	.short	0x0101
        /*098e*/ 	.byte	0x06
	.zero		1


	//   ....[26]....
        /*0990*/ 	.word	0x000039a0
        /*0994*/ 	.word	0x000000ff
        /*0998*/ 	.word	0x0002d830
        /*099c*/ 	.short	0x010a
        /*099e*/ 	.byte	0x07
	.zero		1


	//   ....[27]....
        /*09a0*/ 	.word	0x000039e0
        /*09a4*/ 	.word	0x000000ff
        /*09a8*/ 	.word	0x0002d830
        /*09ac*/ 	.short	0x010a
        /*09ae*/ 	.byte	0x07
	.zero		1


	//   ....[28]....
        /*09b0*/ 	.word	0x00003cc0
        /*09b4*/ 	.word	0x000000ff
        /*09b8*/ 	.word	0x0002d850
        /*09bc*/ 	.short	0x010a
        /*09be*/ 	.byte	0x07
	.zero		1


	//   ....[29]....
        /*09c0*/ 	.word	0x00003d00
        /*09c4*/ 	.word	0x000000ff
        /*09c8*/ 	.word	0x0002d850
        /*09cc*/ 	.short	0x010a
        /*09ce*/ 	.byte	0x07
	.zero		1


	//   ....[30]....
        /*09d0*/ 	.word	0x00004230
        /*09d4*/ 	.word	0x000000ff
        /*09d8*/ 	.word	0x00000000
        /*09dc*/ 	.short	0x0101
        /*09de*/ 	.byte	0x07
	.zero		1


	//   ....[31]....
        /*09e0*/ 	.word	0x00005410
        /*09e4*/ 	.word	0x000000ff
        /*09e8*/ 	.word	0x00000000
        /*09ec*/ 	.short	0x0101
        /*09ee*/ 	.byte	0x06
	.zero		1


	//   ....[32]....
        /*09f0*/ 	.word	0x000059e0
        /*09f4*/ 	.word	0x000000ff
        /*09f8*/ 	.word	0x0002d850
        /*09fc*/ 	.short	0x010a
        /*09fe*/ 	.byte	0x04
	.zero		1


	//   ....[33]....
        /*0a00*/ 	.word	0x00005a20
        /*0a04*/ 	.word	0x000000ff
        /*0a08*/ 	.word	0x0002d850
        /*0a0c*/ 	.short	0x010a
        /*0a0e*/ 	.byte	0x04
	.zero		1


	//   ....[34]....
        /*0a10*/ 	.word	0x00006090
        /*0a14*/ 	.word	0x000000ff
        /*0a18*/ 	.word	0x00000000
        /*0a1c*/ 	.short	0x0101
        /*0a1e*/ 	.byte	0x04
	.zero		1


	//   ....[35]....
        /*0a20*/ 	.word	0x00007230
        /*0a24*/ 	.word	0x000000ff
        /*0a28*/ 	.word	0x00000000
        /*0a2c*/ 	.short	0x0101
        /*0a2e*/ 	.byte	0x04
	.zero		1


	//   ....[36]....
        /*0a30*/ 	.word	0x00009850
        /*0a34*/ 	.word	0x00000002
        /*0a38*/ 	.word	0x0002d840
        /*0a3c*/ 	.short	0x010a
        /*0a3e*/ 	.byte	0x3f
	.zero		1


	//   ....[37]....
        /*0a40*/ 	.word	0x00009e00
        /*0a44*/ 	.word	0x00000002
        /*0a48*/ 	.word	0x0002d830
        /*0a4c*/ 	.short	0x0107
        /*0a4e*/ 	.byte	0x3f
	.zero		1


	//   ....[38]....
        /*0a50*/ 	.word	0x00009ed0
        /*0a54*/ 	.word	0x00000002
        /*0a58*/ 	.word	0x0002d830
        /*0a5c*/ 	.short	0x0101
        /*0a5e*/ 	.byte	0x3f
	.zero		1


	//   ....[39]....
        /*0a60*/ 	.word	0x0000aa90
        /*0a64*/ 	.word	0x00000017
        /*0a68*/ 	.word	0x0002d800
        /*0a6c*/ 	.short	0x0107
        /*0a6e*/ 	.byte	0x3f
	.zero		1


	//   ....[40]....
        /*0a70*/ 	.word	0x0000ab80
        /*0a74*/ 	.word	0x00000017
        /*0a78*/ 	.word	0x0002d800
        /*0a7c*/ 	.short	0x0101
        /*0a7e*/ 	.byte	0x3f
	.zero		1


	//   ....[41]....
        /*0a80*/ 	.word	0x0000aba0
        /*0a84*/ 	.word	0x00000017
        /*0a88*/ 	.word	0x0002d820
        /*0a8c*/ 	.short	0x010a
        /*0a8e*/ 	.byte	0x3f
	.zero		1


	//   ....[42]....
        /*0a90*/ 	.word	0x0000afc0
        /*0a94*/ 	.word	0x00000005
        /*0a98*/ 	.word	0x0002d840
        /*0a9c*/ 	.short	0x010a
        /*0a9e*/ 	.byte	0x3f
	.zero		1


	//   ....[43]....
        /*0aa0*/ 	.word	0x0000b450
        /*0aa4*/ 	.word	0x00000005
        /*0aa8*/ 	.word	0x0002d830
        /*0aac*/ 	.short	0x0107
        /*0aae*/ 	.byte	0x3f
	.zero		1


	//   ....[44]....
        /*0ab0*/ 	.word	0x0000b510
        /*0ab4*/ 	.word	0x00000005
        /*0ab8*/ 	.word	0x0002d830
        /*0abc*/ 	.short	0x0101
        /*0abe*/ 	.byte	0x3f
	.zero		1


	//   ....[45]....
        /*0ac0*/ 	.word	0x0000b570
        /*0ac4*/ 	.word	0x00000005
        /*0ac8*/ 	.word	0x0002d860
        /*0acc*/ 	.short	0x010a
        /*0ace*/ 	.byte	0x3f
	.zero		1


	//   ....[46]....
        /*0ad0*/ 	.word	0x0000ba90
        /*0ad4*/ 	.word	0x00000005
        /*0ad8*/ 	.word	0x0002d850
        /*0adc*/ 	.short	0x0107
        /*0ade*/ 	.byte	0x3f
	.zero		1


	//   ....[47]....
        /*0ae0*/ 	.word	0x0000bb90
        /*0ae4*/ 	.word	0x00000005
        /*0ae8*/ 	.word	0x0002d850
        /*0aec*/ 	.short	0x0101
        /*0aee*/ 	.byte	0x3f
	.zero		1


	//   ....[48]....
        /*0af0*/ 	.word	0x0000bd90
        /*0af4*/ 	.word	0x00000000
        /*0af8*/ 	.word	0x0002d860
        /*0afc*/ 	.short	0x010a
        /*0afe*/ 	.byte	0x3f
	.zero		1


	//   ....[49]....
        /*0b00*/ 	.word	0x0000c210
        /*0b04*/ 	.word	0x00000000
        /*0b08*/ 	.word	0x0002d850
        /*0b0c*/ 	.short	0x0107
        /*0b0e*/ 	.byte	0x3f
	.zero		1


	//   ....[50]....
        /*0b10*/ 	.word	0x0000c2e0
        /*0b14*/ 	.word	0x00000000
        /*0b18*/ 	.word	0x0002d850
        /*0b1c*/ 	.short	0x0101
        /*0b1e*/ 	.byte	0x3f
	.zero		1


	//   ....[51]....
        /*0b20*/ 	.word	0x0000cdd0
        /*0b24*/ 	.word	0x00000005
        /*0b28*/ 	.word	0x0002d820
        /*0b2c*/ 	.short	0x010a
        /*0b2e*/ 	.byte	0x3f
	.zero		1


	//   ....[52]....
        /*0b30*/ 	.word	0x0000cf50
        /*0b34*/ 	.word	0x00000003
        /*0b38*/ 	.word	0x0002d840
        /*0b3c*/ 	.short	0x010a
        /*0b3e*/ 	.byte	0x3f
	.zero		1


	//   ....[53]....
        /*0b40*/ 	.word	0x0000cff0
        /*0b44*/ 	.word	0x00000005
        /*0b48*/ 	.word	0x0002d840
        /*0b4c*/ 	.short	0x010a
        /*0b4e*/ 	.byte	0x3f
	.zero		1


	//   ....[54]....
        /*0b50*/ 	.word	0x0000d030
        /*0b54*/ 	.word	0x00000003
        /*0b58*/ 	.word	0x0002d860
        /*0b5c*/ 	.short	0x010a
        /*0b5e*/ 	.byte	0x3f
	.zero		1


	//   ....[55]....
        /*0b60*/ 	.word	0x0000d070
        /*0b64*/ 	.word	0x00000005
        /*0b68*/ 	.word	0x0002d860
        /*0b6c*/ 	.short	0x010a
        /*0b6e*/ 	.byte	0x3f
	.zero		1


	//   ....[56]....
        /*0b70*/ 	.word	0x0000d0e0
        /*0b74*/ 	.word	0x00000003
        /*0b78*/ 	.word	0x0002d800
        /*0b7c*/ 	.short	0x010a
        /*0b7e*/ 	.byte	0x3f
	.zero		1


	//   ....[57]....
        /*0b80*/ 	.word	0x0000d130
        /*0b84*/ 	.word	0x00000004
        /*0b88*/ 	.word	0x0002d830
        /*0b8c*/ 	.short	0x010a
        /*0b8e*/ 	.byte	0x3f
	.zero		1


	//   ....[58]....
        /*0b90*/ 	.word	0x0000d190
        /*0b94*/ 	.word	0x00000003
        /*0b98*/ 	.word	0x0002d830
        /*0b9c*/ 	.short	0x010a
        /*0b9e*/ 	.byte	0x3f
	.zero		1


	//   ....[59]....
        /*0ba0*/ 	.word	0x0000d1f0
        /*0ba4*/ 	.word	0x00000003
        /*0ba8*/ 	.word	0x0002d850
        /*0bac*/ 	.short	0x010a
        /*0bae*/ 	.byte	0x3f
	.zero		1


	//   ....[60]....
        /*0bb0*/ 	.word	0x0000d250
        /*0bb4*/ 	.word	0x00000009
        /*0bb8*/ 	.word	0x0002d850
        /*0bbc*/ 	.short	0x010a
        /*0bbe*/ 	.byte	0x3f
	.zero		1


	//   ....[61]....
        /*0bc0*/ 	.word	0x0000d370
        /*0bc4*/ 	.word	0x00000002
        /*0bc8*/ 	.word	0x0002d840
        /*0bcc*/ 	.short	0x010a
        /*0bce*/ 	.byte	0x3f
	.zero		1


	//   ....[62]....
        /*0bd0*/ 	.word	0x0000e160
        /*0bd4*/ 	.word	0x00000017
        /*0bd8*/ 	.word	0x0002d820
        /*0bdc*/ 	.short	0x010a
        /*0bde*/ 	.byte	0x3f
	.zero		1


	//   ....[63]....
        /*0be0*/ 	.word	0x0000e1b0
        /*0be4*/ 	.word	0x00000005
        /*0be8*/ 	.word	0x0002d840
        /*0bec*/ 	.short	0x010a
        /*0bee*/ 	.byte	0x3f
	.zero		1


	//   ....[64]....
        /*0bf0*/ 	.word	0x0000e750
        /*0bf4*/ 	.word	0x00000005
        /*0bf8*/ 	.word	0x0002d860
        /*0bfc*/ 	.short	0x010a
        /*0bfe*/ 	.byte	0x3f
	.zero		1


	//   ....[65]....
        /*0c00*/ 	.word	0x0000ed30
        /*0c04*/ 	.word	0x00000000
        /*0c08*/ 	.word	0x0002d860
        /*0c0c*/ 	.short	0x010a
        /*0c0e*/ 	.byte	0x3f
	.zero		1


	//   ....[66]....
        /*0c10*/ 	.word	0x0000fc70
        /*0c14*/ 	.word	0x00000005
        /*0c18*/ 	.word	0x0002d820
        /*0c1c*/ 	.short	0x010a
        /*0c1e*/ 	.byte	0x3f
	.zero		1


	//   ....[67]....
        /*0c20*/ 	.word	0x0000fe10
        /*0c24*/ 	.word	0x00000003
        /*0c28*/ 	.word	0x0002d840
        /*0c2c*/ 	.short	0x010a
        /*0c2e*/ 	.byte	0x3f
	.zero		1


	//   ....[68]....
        /*0c30*/ 	.word	0x0000fe60
        /*0c34*/ 	.word	0x00000005
        /*0c38*/ 	.word	0x0002d840
        /*0c3c*/ 	.short	0x010a
        /*0c3e*/ 	.byte	0x3f
	.zero		1


	//   ....[69]....
        /*0c40*/ 	.word	0x0000feb0
        /*0c44*/ 	.word	0x00000003
        /*0c48*/ 	.word	0x0002d860
        /*0c4c*/ 	.short	0x010a
        /*0c4e*/ 	.byte	0x3f
	.zero		1


	//----- nvinfo : EIATTR_NUM_MBARRIERS
	.align		4
.L_1143:
        /*0c50*/ 	.byte	0x03, 0x38
        /*0c52*/ 	.short	0x0016


	//----- nvinfo : EIATTR_EXIT_INSTR_OFFSETS
	.align		4
        /*0c54*/ 	.byte	0x04, 0x1c
        /*0c56*/ 	.short	(.L_1145 - .L_1144)


	//   ....[0]....
.L_1144:
        /*0c58*/ 	.word	0x000009a0


	//   ....[1]....
        /*0c5c*/ 	.word	0x00007dd0


	//   ....[2]....
        /*0c60*/ 	.word	0x0000d0c0


	//----- nvinfo : EIATTR_MAX_THREADS
	.align		4
.L_1145:
        /*0c64*/ 	.byte	0x04, 0x05
        /*0c66*/ 	.short	(.L_1147 - .L_1146)
.L_1146:
        /*0c68*/ 	.word	0x00000200
        /*0c6c*/ 	.word	0x00000001
        /*0c70*/ 	.word	0x00000001


	//----- nvinfo : EIATTR_CRS_STACK_SIZE
	.align		4
.L_1147:
        /*0c74*/ 	.byte	0x04, 0x1e
        /*0c76*/ 	.short	(.L_1149 - .L_1148)
.L_1148:
        /*0c78*/ 	.word	0x00000000


	//----- nvinfo : EIATTR_CBANK_PARAM_SIZE
	.align		4
.L_1149:
        /*0c7c*/ 	.byte	0x03, 0x19
        /*0c7e*/ 	.short	0x0af0


	//----- nvinfo : EIATTR_PARAM_CBANK
	.align		4
        /*0c80*/ 	.byte	0x04, 0x0a
        /*0c82*/ 	.short	(.L_1151 - .L_1150)
	.align		4
.L_1150:
        /*0c84*/ 	.word	index@(.nv.constant0._ZN7cutlass13device_kernelIN5flash11enable_sm90INS1_16FlashAttnFwdSm90INS1_25CollectiveMainloopFwdSm90ILi2EN4cute5tupleIJNS5_1CILi1EEES8_S8_EEENS6_IJNS7_ILi192EEENS7_ILi128EEENS7_ILi96EEEEEELi96ENS_6half_tEfNS_4arch4Sm90ELb0ELb0ELb0ELb1ELb1ELb0ELb0ELb0ELb1ELb1ELb0ELb0EEENS1_21CollectiveEpilogueFwdINS6_IJSA_SC_SB_EEES9_SE_SG_Li384ELb1ELb1ELb0ELb0EEENS1_36VarlenDynamicPersistentTileSchedulerILi192ELi128ELi384ELi128ELb0ELb1ELb1ELb0ELb1ELb1EEEEEEEEEvNT_6ParamsE)
        /*0c88*/ 	.short	0x0210
        /*0c8a*/ 	.short	0x0af0


	//----- nvinfo : EIATTR_SW_WAR
	.align		4
.L_1151:
        /*0c8c*/ 	.byte	0x04, 0x36
        /*0c8e*/ 	.short	(.L_1153 - .L_1152)
.L_1152:
        /*0c90*/ 	.word	0x00000008
.L_1153:


//--------------------- .nv.info._ZN7cutlass13device_kernelIN5flash11enable_sm90INS1_16FlashAttnFwdSm90INS1_25CollectiveMainloopFwdSm90ILi2EN4cute5tupleIJNS5_1CILi1EEES8_S8_EEENS6_IJNS7_ILi192EEENS7_ILi128EEENS7_ILi96EEEEEELi96ENS_6half_tEfNS_4arch4Sm90ELb0ELb0ELb0ELb1ELb1ELb1ELb0ELb0ELb1ELb1ELb0ELb0EEENS1_21CollectiveEpilogueFwdINS6_IJSA_SC_SB_EEES9_SE_SG_Li384ELb1ELb1ELb0ELb0EEENS1_36VarlenDynamicPersistentTileSchedulerILi192ELi128ELi384ELi128ELb0ELb1ELb1ELb0ELb1ELb1EEEEEEEEEvNT_6ParamsE --------------------------
	.section	.nv.info._ZN7cutlass13device_kernelIN5flash11enable_sm90INS1_16FlashAttnFwdSm90INS1_25CollectiveMainloopFwdSm90ILi2EN4cute5tupleIJNS5_1CILi1EEES8_S8_EEENS6_IJNS7_ILi192EEENS7_ILi128EEENS7_ILi96EEEEEELi96ENS_6half_tEfNS_4arch4Sm90ELb0ELb0ELb0ELb1ELb1ELb1ELb0ELb0ELb1ELb1ELb0ELb0EEENS1_21CollectiveEpilogueFwdINS6_IJSA_SC_SB_EEES9_SE_SG_Li384ELb1ELb1ELb0ELb0EEENS1_36VarlenDynamicPersistentTileSchedulerILi192ELi128ELi384ELi128ELb0ELb1ELb1ELb0ELb1ELb1EEEEEEEEEvNT_6ParamsE,"",@"SHT_CUDA_INFO"
	.sectionflags	@""
	.align	4


	//----- nvinfo : EIATTR_CUDA_API_VERSION
	.align		4
        /*0000*/ 	.byte	0x04, 0x37
        /*0002*/ 	.short	(.L_1155 - .L_1154)
.L_1154:
        /*0004*/ 	.word	0x00000082


	//----- nvinfo : EIATTR_KPARAM_INFO
	.align		4
.L_1155:
        /*0008*/ 	.byte	0x04, 0x17
        /*000a*/ 	.short	(.L_1157 - .L_1156)
.L_1156:
        /*000c*/ 	.word	0x00000000
        /*0010*/ 	.short	0x0000
        /*0012*/ 	.short	0x0070
        /*0014*/ 	.byte	0x00, 0xf0, 0x01, 0x2a


	//----- nvinfo : EIATTR_SPARSE_MMA_MASK
	.align		4
.L_1157:
        /*0018*/ 	.byte	0x03, 0x50
        /*001a*/ 	.short	0x0000


	//----- nvinfo : EIATTR_MAXREG_COUNT
	.align		4
        /*001c*/ 	.byte	0x03, 0x1b
        /*001e*/ 	.short	0x0080


	//----- nvinfo : EIATTR_NUM_BARRIERS
	.align		4
        /*0020*/ 	.byte	0x02, 0x4c
        /*0022*/ 	.byte	0x10
	.zero		1


	//----- nvinfo : EIATTR_EXTERNS
	.align		4
        /*0024*/ 	.byte	0x04, 0x0f
        /*0026*/ 	.short	(.L_1159 - .L_1158)


	//   ....[0]....
	.align		4
.L_1158:
        /*0028*/ 	.word	index@(__assertfail)


	//----- nvinfo : EIATTR_ANNOTATIONS
	.align		4
.L_1159:
        /*002c*/ 	.byte	0x04, 0x55
        /*002e*/ 	.short	(.L_1161 - .L_1160)


	//   ....[0]....
.L_1160:
        /* <DEDUP_REMOVED lines=89> */


	//----- nvinfo : EIATTR_MERCURY_ISA_VERSION
	.align		4
.L_1161:
        /*05a8*/ 	.byte	0x03, 0x5f
        /*05aa*/ 	.short	0x0101


	//----- nvinfo : EIATTR_UNUSED_LOAD_BYTE_OFFSET
	.align		4
        /*05ac*/ 	.byte	0x04, 0x44
        /*05ae*/ 	.short	(.L_1163 - .L_1162)


	//   ....[0]....
.L_1162:
        /*05b0*/ 	.word	0x00000a90
        /*05b4*/ 	.word	0x0000fff0


	//   ....[1]....
        /*05b8*/ 	.word	0x000103e0
        /*05bc*/ 	.word	0x0000fff0


	//----- nvinfo : EIATTR_INT_WARP_WIDE_INSTR_OFFSETS
	.align		4
.L_1163:
        /*05c0*/ 	.byte	0x04, 0x31
        /*05c2*/ 	.short	(.L_1165 - .L_1164)


	//   ....[0]....
.L_1164:
        /*05c4*/ 	.word	0x00000130


	//   ....[1]....
        /*05c8*/ 	.word	0x00000170


	//   ....[2]....
        /*05cc*/ 	.word	0x000001e0


	//   ....[3]....
        /*05d0*/ 	.word	0x000147f0


	//   ....[4]....
        /*05d4*/ 	.word	0x00014880


	//   ....[5]....
        /*05d8*/ 	.word	0x000175e0


	//   ....[6]....
        /*05dc*/ 	.word	0x00017670


	//----- nvinfo : EIATTR_COOP_GROUP_MASK_REGIDS
	.align		4
.L_1165:
        /*05e0*/ 	.byte	0x04, 0x29
        /*05e2*/ 	.short	(.L_1167 - .L_1166)


	//   ....[0]....
.L_1166:
        /*05e4*/ 	.word	0xffffffff


	//   ....[1]....
        /*05e8*/ 	.word	0xffffffff


	//   ....[2]....
        /*05ec*/ 	.word	0xffffffff


	//   ....[3]....
        /*05f0*/ 	.word	0xffffffff


	//   ....[4]....
        /*05f4*/ 	.word	0xffffffff


	//   ....[5]....
        /*05f8*/ 	.word	0xffffffff


	//   ....[6]....
        /*05fc*/ 	.word	0xffffffff


	//   ....[7]....
        /*0600*/ 	.word	0xffffffff


	//   ....[8]....
        /*0604*/ 	.word	0xffffffff


	//   ....[9]....
        /*0608*/ 	.word	0xffffffff


	//   ....[10]....
        /*060c*/ 	.word	0xffffffff


	//   ....[11]....
        /*0610*/ 	.word	0xffffffff


	//   ....[12]....
        /*0614*/ 	.word	0xffffffff


	//   ....[13]....
        /*0618*/ 	.word	0xffffffff


	//   ....[14]....
        /*061c*/ 	.word	0xffffffff


	//   ....[15]....
        /*0620*/ 	.word	0xffffffff


	//   ....[16]....
        /*0624*/ 	.word	0xffffffff


	//   ....[17]....
        /*0628*/ 	.word	0xffffffff


	//   ....[18]....
        /*062c*/ 	.word	0xffffffff


	//   ....[19]....
        /*0630*/ 	.word	0xffffffff


	//   ....[20]....
        /*0634*/ 	.word	0xffffffff


	//   ....[21]....
        /*0638*/ 	.word	0xffffffff


	//   ....[22]....
        /*063c*/ 	.word	0xffffffff


	//   ....[23]....
        /*0640*/ 	.word	0xffffffff


	//   ....[24]....
        /*0644*/ 	.word	0xffffffff


	//   ....[25]....
        /*0648*/ 	.word	0xffffffff


	//   ....[26]....
        /*064c*/ 	.word	0xffffffff


	//   ....[27]....
        /*0650*/ 	.word	0xffffffff


	//   ....[28]....
        /*0654*/ 	.word	0xffffffff


	//   ....[29]....
        /*0658*/ 	.word	0xffffffff


	//   ....[30]....
        /*065c*/ 	.word	0xffffffff


	//   ....[31]....
        /*0660*/ 	.word	0xffffffff


	//   ....[32]....
        /*0664*/ 	.word	0xffffffff


	//   ....[33]....
        /*0668*/ 	.word	0xffffffff


	//   ....[34]....
        /*066c*/ 	.word	0xffffffff


	//   ....[35]....
        /*0670*/ 	.word	0xffffffff


	//   ....[36]....
        /*0674*/ 	.word	0xffffffff


	//   ....[37]....
        /*0678*/ 	.word	0xffffffff


	//   ....[38]....
        /*067c*/ 	.word	0xffffffff


	//   ....[39]....
        /*0680*/ 	.word	0xffffffff


	//   ....[40]....
        /*0684*/ 	.word	0xffffffff


	//   ....[41]....
        /*0688*/ 	.word	0xffffffff


	//   ....[42]....
        /*068c*/ 	.word	0xffffffff


	//   ....[43]....
        /*0690*/ 	.word	0xffffffff


	//   ....[44]....
        /*0694*/ 	.word	0xffffffff


	//   ....[45]....
        /*0698*/ 	.word	0xffffffff


	//   ....[46]....
        /*069c*/ 	.word	0xffffffff


	//   ....[47]....
        /*06a0*/ 	.word	0xffffffff


	//   ....[48]....
        /*06a4*/ 	.word	0xffffffff


	//   ....[49]....
        /*06a8*/ 	.word	0xffffffff


	//   ....[50]....
        /*06ac*/ 	.word	0xffffffff


	//   ....[51]....
        /*06b0*/ 	.word	0xffffffff


	//   ....[52]....
        /*06b4*/ 	.word	0xffffffff


	//   ....[53]....
        /*06b8*/ 	.word	0xffffffff


	//   ....[54]....
        /*06bc*/ 	.word	0xffffffff


	//   ....[55]....
        /*06c0*/ 	.word	0xffffffff


	//   ....[56]....
        /*06c4*/ 	.word	0xffffffff


	//   ....[57]....
        /*06c8*/ 	.word	0xffffffff


	//   ....[58]....
        /*06cc*/ 	.word	0xffffffff


	//   ....[59]....
        /*06d0*/ 	.word	0xffffffff


	//   ....[60]....
        /*06d4*/ 	.word	0xffffffff


	//   ....[61]....
        /*06d8*/ 	.word	0xffffffff


	//   ....[62]....
        /*06dc*/ 	.word	0xffffffff


	//   ....[63]....
        /*06e0*/ 	.word	0xffffffff


	//   ....[64]....
        /*06e4*/ 	.word	0xffffffff


	//   ....[65]....
        /*06e8*/ 	.word	0xffffffff


	//   ....[66]....
        /*06ec*/ 	.word	0xffffffff


	//   ....[67]....
        /*06f0*/ 	.word	0xffffffff


	//   ....[68]....
        /*06f4*/ 	.word	0xffffffff


	//   ....[69]....
        /*06f8*/ 	.word	0xffffffff


	//   ....[70]....
        /*06fc*/ 	.word	0xffffffff


	//   ....[71]....
        /*0700*/ 	.word	0xffffffff


	//   ....[72]....
        /*0704*/ 	.word	0xffffffff


	//   ....[73]....
        /*0708*/ 	.word	0xffffffff


	//   ....[74]....
        /*070c*/ 	.word	0xffffffff


	//   ....[75]....
        /*0710*/ 	.word	0xffffffff


	//   ....[76]....
        /*0714*/ 	.word	0xffffffff


	//   ....[77]....
        /*0718*/ 	.word	0xffffffff


	//   ....[78]....
        /*071c*/ 	.word	0xffffffff


	//   ....[79]....
        /*0720*/ 	.word	0xffffffff


	//   ....[80]....
        /*0724*/ 	.word	0xffffffff


	//   ....[81]....
        /*0728*/ 	.word	0xffffffff


	//   ....[82]....
        /*072c*/ 	.word	0xffffffff


	//   ....[83]....
        /*0730*/ 	.word	0xffffffff


	//   ....[84]....
        /*0734*/ 	.word	0xffffffff


	//   ....[85]....
        /*0738*/ 	.word	0xffffffff


	//   ....[86]....
        /*073c*/ 	.word	0xffffffff


	//   ....[87]....
        /*0740*/ 	.word	0xffffffff


	//   ....[88]....
        /*0744*/ 	.word	0xffffffff


	//   ....[89]....
        /*0748*/ 	.word	0xffffffff


	//   ....[90]....
        /*074c*/ 	.word	0xffffffff


	//   ....[91]....
        /*0750*/ 	.word	0xffffffff


	//   ....[92]....
        /*0754*/ 	.word	0xffffffff


	//   ....[93]....
        /*0758*/ 	.word	0xffffffff


	//   ....[94]....
        /*075c*/ 	.word	0xffffffff


	//   ....[95]....
        /*0760*/ 	.word	0xffffffff


	//   ....[96]....
        /*0764*/ 	.word	0xffffffff


	//   ....[97]....
        /*0768*/ 	.word	0xffffffff


	//   ....[98]....
        /*076c*/ 	.word	0xffffffff


	//   ....[99]....
        /*0770*/ 	.word	0xffffffff


	//   ....[100]....
        /*0774*/ 	.word	0xffffffff


	//   ....[101]....
        /*0778*/ 	.word	0xffffffff


	//   ....[102]....
        /*077c*/ 	.word	0xffffffff


	//   ....[103]....
        /*0780*/ 	.word	0xffffffff


	//   ....[104]....
        /*0784*/ 	.word	0xffffffff


	//   ....[105]....
        /*0788*/ 	.word	0xffffffff


	//   ....[106]....
        /*078c*/ 	.word	0xffffffff


	//   ....[107]....
        /*0790*/ 	.word	0xffffffff


	//   ....[108]....
        /*0794*/ 	.word	0xffffffff


	//   ....[109]....
        /*0798*/ 	.word	0xffffffff


	//   ....[110]....
        /*079c*/ 	.word	0xffffffff


	//   ....[111]....
        /*07a0*/ 	.word	0xffffffff


	//   ....[112]....
        /*07a4*/ 	.word	0xffffffff


	//   ....[113]....
        /*07a8*/ 	.word	0xffffffff


	//   ....[114]....
        /*07ac*/ 	.word	0xffffffff


	//   ....[115]....
        /*07b0*/ 	.word	0xffffffff


	//   ....[116]....
        /*07b4*/ 	.word	0xffffffff


	//   ....[117]....
        /*07b8*/ 	.word	0xffffffff


	//   ....[118]....
        /*07bc*/ 	.word	0xffffffff


	//   ....[119]....
        /*07c0*/ 	.word	0xffffffff


	//   ....[120]....
        /*07c4*/ 	.word	0xffffffff


	//   ....[121]....
        /*07c8*/ 	.word	0xffffffff


	//   ....[122]....
        /*07cc*/ 	.word	0xffffffff


	//   ....[123]....
        /*07d0*/ 	.word	0xffffffff


	//   ....[124]....
        /*07d4*/ 	.word	0xffffffff


	//   ....[125]....
        /*07d8*/ 	.word	0xffffffff


	//   ....[126]....
        /*07dc*/ 	.word	0xffffffff


	//   ....[127]....
        /*07e0*/ 	.word	0xffffffff


	//   ....[128]....
        /*07e4*/ 	.word	0xffffffff


	//   ....[129]....
        /*07e8*/ 	.word	0x0500000f


	//   ....[130]....
        /*07ec*/ 	.word	0x0500000f


	//   ....[131]....
        /*07f0*/ 	.word	0x0500000f


	//   ....[132]....
        /*07f4*/ 	.word	0x0500000f


	//   ....[133]....
        /*07f8*/ 	.word	0x0500000f


	//   ....[134]....
        /*07fc*/ 	.word	0x0500000f


	//   ....[135]....
        /*0800*/ 	.word	0x0500000f


	//   ....[136]....
        /*0804*/ 	.word	0x0500000f


	//   ....[137]....
        /*0808*/ 	.word	0x0500000f


	//   ....[138]....
        /*080c*/ 	.word	0x0500000f


	//   ....[139]....
        /*0810*/ 	.word	0x0500000f


	//   ....[140]....
        /*0814*/ 	.word	0x0500000f


	//   ....[141]....
        /*0818*/ 	.word	0x0500000f


	//   ....[142]....
        /*081c*/ 	.word	0x0500000f


	//   ....[143]....
        /*0820*/ 	.word	0x0500000f


	//   ....[144]....
        /*0824*/ 	.word	0x0500000f


	//   ....[145]....
        /*0828*/ 	.word	0x0500000f


	//   ....[146]....
        /*082c*/ 	.word	0x0500000f


	//   ....[147]....
        /*0830*/ 	.word	0x0500000f


	//   ....[148]....
        /*0834*/ 	.word	0x0500000f


	//   ....[149]....
        /*0838*/ 	.word	0x0500000f


	//   ....[150]....
        /*083c*/ 	.word	0x0500000f


	//   ....[151]....
        /*0840*/ 	.word	0x0500000f


	//   ....[152]....
        /*0844*/ 	.word	0x0500000f


	//   ....[153]....
        /*0848*/ 	.word	0x0500000f


	//   ....[154]....
        /*084c*/ 	.word	0x0500000f


	//   ....[155]....
        /*0850*/ 	.word	0x0500000f


	//   ....[156]....
        /*0854*/ 	.word	0x0500000f


	//   ....[157]....
        /*0858*/ 	.word	0x0500000f


	//   ....[158]....
        /*085c*/ 	.word	0x0500000f


	//   ....[159]....
        /*0860*/ 	.word	0x0500000f


	//   ....[160]....
        /*0864*/ 	.word	0x0500000f


	//   ....[161]....
        /*0868*/ 	.word	0x0500000f


	//   ....[162]....
        /*086c*/ 	.word	0x0500000f


	//   ....[163]....
        /*0870*/ 	.word	0x0500000f


	//   ....[164]....
        /*0874*/ 	.word	0x0500000f


	//   ....[165]....
        /*0878*/ 	.word	0x0500000f


	//   ....[166]....
        /*087c*/ 	.word	0x0500000f


	//   ....[167]....
        /*0880*/ 	.word	0x0500000f


	//   ....[168]....
        /*0884*/ 	.word	0x0500000f


	//   ....[169]....
        /*0888*/ 	.word	0x0500000f


	//   ....[170]....
        /*088c*/ 	.word	0x0500000f


	//   ....[171]....
        /*0890*/ 	.word	0x0500000f


	//   ....[172]....
        /*0894*/ 	.word	0x0500000f


	//   ....[173]....
        /*0898*/ 	.word	0x0500000f


	//   ....[174]....
        /*089c*/ 	.word	0x0500000f


	//   ....[175]....
        /*08a0*/ 	.word	0x0500000f


	//   ....[176]....
        /*08a4*/ 	.word	0x0500000f


	//   ....[177]....
        /*08a8*/ 	.word	0x0500000f


	//   ....[178]....
        /*08ac*/ 	.word	0x0500000f


	//   ....[179]....
        /*08b0*/ 	.word	0x0500000f


	//   ....[180]....
        /*08b4*/ 	.word	0x0500000f


	//   ....[181]....
        /*08b8*/ 	.word	0x0500000f


	//   ....[182]....
        /*08bc*/ 	.word	0x0500000f


	//   ....[183]....
        /*08c0*/ 	.word	0x0500000f


	//   ....[184]....
        /*08c4*/ 	.word	0x0500000f


	//   ....[185]....
        /*08c8*/ 	.word	0x0500000f


	//   ....[186]....
        /*08cc*/ 	.word	0x0500000f


	//   ....[187]....
        /*08d0*/ 	.word	0x0500000f


	//   ....[188]....
        /*08d4*/ 	.word	0x0500000f


	//   ....[189]....
        /*08d8*/ 	.word	0x0500000f


	//   ....[190]....
        /*08dc*/ 	.word	0x0500000f


	//   ....[191]....
        /*08e0*/ 	.word	0x0500000f


	//   ....[192]....
        /*08e4*/ 	.word	0x0500000f


	//   ....[193]....
        /*08e8*/ 	.word	0x0500000f


	//   ....[194]....
        /*08ec*/ 	.word	0x0500000f


	//   ....[195]....
        /*08f0*/ 	.word	0x0500000f


	//   ....[196]....
        /*08f4*/ 	.word	0x0500000f


	//   ....[197]....
        /*08f8*/ 	.word	0x0500000f


	//   ....[198]....
        /*08fc*/ 	.word	0x0500000f


	//   ....[199]....
        /*0900*/ 	.word	0x0500000f


	//   ....[200]....
        /*0904*/ 	.word	0x0500000f


	//   ....[201]....
        /*0908*/ 	.word	0x0500000f


	//   ....[202]....
        /*090c*/ 	.word	0x0500000f


	//   ....[203]....
        /*0910*/ 	.word	0x0500000f


	//   ....[204]....
        /*0914*/ 	.word	0x0500000f


	//   ....[205]....
        /*0918*/ 	.word	0x0500000f


	//   ....[206]....
        /*091c*/ 	.word	0x0500000f


	//   ....[207]....
        /*0920*/ 	.word	0x0500000f


	//   ....[208]....
        /*0924*/ 	.word	0x0500000f


	//   ....[209]....
        /*0928*/ 	.word	0x0500000f


	//   ....[210]....
        /*092c*/ 	.word	0x0500000f


	//   ....[211]....
        /*0930*/ 	.word	0x0500000f


	//----- nvinfo : EIATTR_COOP_GROUP_INSTR_OFFSETS
	.align		4
.L_1167:
        /*0934*/ 	.byte	0x04, 0x28
        /*0936*/ 	.short	(.L_1169 - .L_1168)


	//   ....[0]....
.L_1168:
        /*0938*/ 	.word	0x00000070


	//   ....[1]....
        /*093c*/ 	.word	0x00000140


	//   ....[2]....
        /*0940*/ 	.word	0x00000190


	//   ....[3]....
        /*0944*/ 	.word	0x000003c0


	//   ....[4]....
        /*0948*/ 	.word	0x00000520


	//   ....[5]....
        /*094c*/ 	.word	0x00000640


	//   ....[6]....
        /*0950*/ 	.word	0x000007a0


	//   ....[7]....
        /*0954*/ 	.word	0x00003180


	//   ....[8]....
        /*0958*/ 	.word	0x00003190


	//   ....[9]....
        /*095c*/ 	.word	0x00004ce0


	//   ....[10]....
        /*0960*/ 	.word	0x00004cf0


	//   ....[11]....
        /*0964*/ 	.word	0x00006610


	//   ....[12]....
        /*0968*/ 	.word	0x00006620


	//   ....[13]....
        /*096c*/ 	.word	0x00006b00


	//   ....[14]....
        /*0970*/ 	.word	0x00006b20


	//   ....[15]....
        /*0974*/ 	.word	0x00007160


	//   ....[16]....
        /*0978*/ 	.word	0x00007730


	//   ....[17]....
        /*097c*/ 	.word	0x00007740


	//   ....[18]....
        /*0980*/ 	.word	0x00007750


	//   ....[19]....
        /*0984*/ 	.word	0x00007760


	//   ....[20]....
        /*0988*/ 	.word	0x00009290


	//   ....[21]....
        /*098c*/ 	.word	0x000092a0


	//   ....[22]....
        /*0990*/ 	.word	0x000092b0


	//   ....[23]....
        /*0994*/ 	.word	0x000092c0


	//   ....[24]....
        /*0998*/ 	.word	0x0000bb20


	//   ....[25]....
        /*099c*/ 	.word	0x0000bc50


	//   ....[26]....
        /*09a0*/ 	.word	0x0000bee0


	//   ....[27]....
        /*09a4*/ 	.word	0x0000bf40


	//   ....[28]....
        /*09a8*/ 	.word	0x0000d0d0


	//   ....[29]....
        /*09ac*/ 	.word	0x0000e140


	//   ....[30]....
        /*09b0*/ 	.word	0x0000e160


	//   ....[31]....
        /*09b4*/ 	.word	0x0000e390


	//   ....[32]....
        /*09b8*/ 	.word	0x0000e3b0


	//   ....[33]....
        /*09bc*/ 	.word	0x0000f740


	//   ....[34]....
        /*09c0*/ 	.word	0x0000f970


	//   ....[35]....
        /*09c4*/ 	.word	0x0000fe10


	//   ....[36]....
        /*09c8*/ 	.word	0x0000fe30


	//   ....[37]....
        /*09cc*/ 	.word	0x0000fe60


	//   ....[38]....
        /*09d0*/ 	.word	0x00010d90


	//   ....[39]....
        /*09d4*/ 	.word	0x00010dd0


	//   ....[40]....
        /*09d8*/ 	.word	0x00010e10


	//   ....[41]....
        /*09dc*/ 	.word	0x00010e20


	//   ....[42]....
        /*09e0*/ 	.word	0x000113b0


	//   ....[43]....
        /*09e4*/ 	.word	0x000113d0


	//   ....[44]....
        /*09e8*/ 	.word	0x000114f0


	//   ....[45]....
        /*09ec*/ 	.word	0x00011510


	//   ....[46]....
        /*09f0*/ 	.word	0x00011e30


	//   ....[47]....
        /*09f4*/ 	.word	0x00011e40


	//   ....[48]....
        /*09f8*/ 	.word	0x00011fa0


	//   ....[49]....
        /*09fc*/ 	.word	0x00011fb0


	//   ....[50]....
        /*0a00*/ 	.word	0x00012150


	//   ....[51]....
        /*0a04*/ 	.word	0x00012320


	//   ....[52]....
        /*0a08*/ 	.word	0x00012350


	//   ....[53]....
        /*0a0c*/ 	.word	0x00012380


	//   ....[54]....
        /*0a10*/ 	.word	0x000123b0


	//   ....[55]....
        /*0a14*/ 	.word	0x000123e0


	//   ....[56]....
        /*0a18*/ 	.word	0x00012410


	//   ....[57]....
        /*0a1c*/ 	.word	0x00012580


	//   ....[58]....
        /*0a20*/ 	.word	0x000125b0


	//   ....[59]....
        /*0a24*/ 	.word	0x000125e0


	//   ....[60]....
        /*0a28*/ 	.word	0x00012610


	//   ....[61]....
        /*0a2c*/ 	.word	0x00012640


	//   ....[62]....
        /*0a30*/ 	.word	0x00012670


	//   ....[63]....
        /*0a34*/ 	.word	0x00012700


	//   ....[64]....
        /*0a38*/ 	.word	0x00012730


	//   ....[65]....
        /*0a3c*/ 	.word	0x000127b0


	//   ....[66]....
        /*0a40*/ 	.word	0x00013330


	//   ....[67]....
        /*0a44*/ 	.word	0x00015480


	//   ....[68]....
        /*0a48*/ 	.word	0x00015490


	//   ....[69]....
        /*0a4c*/ 	.word	0x00015550


	//   ....[70]....
        /*0a50*/ 	.word	0x00015560


	//   ....[71]....
        /*0a54*/ 	.word	0x00015610


	//   ....[72]....
        /*0a58*/ 	.word	0x00015620


	//   ....[73]....
        /*0a5c*/ 	.word	0x00015630


	//   ....[74]....
        /*0a60*/ 	.word	0x00015640


	//   ....[75]....
        /*0a64*/ 	.word	0x00016040


	//   ....[76]....
        /*0a68*/ 	.word	0x00016050


	//   ....[77]....
        /*0a6c*/ 	.word	0x00016110


	//   ....[78]....
        /*0a70*/ 	.word	0x00016130


	//   ....[79]....
        /*0a74*/ 	.word	0x000161d0


	//   ....[80]....
        /*0a78*/ 	.word	0x000161f0


	//   ....[81]....
        /*0a7c*/ 	.word	0x00016200


	//   ....[82]....
        /*0a80*/ 	.word	0x00016210


	//   ....[83]....
        /*0a84*/ 	.word	0x00016330


	//   ....[84]....
        /*0a88*/ 	.word	0x00016340


	//   ....[85]....
        /*0a8c*/ 	.word	0x00016350


	//   ....[86]....
        /*0a90*/ 	.word	0x000163e0


	//   ....[87]....
        /*0a94*/ 	.word	0x00016be0


	//   ....[88]....
        /*0a98*/ 	.word	0x00016bf0


	//   ....[89]....
        /*0a9c*/ 	.word	0x00016c10


	//   ....[90]....
        /*0aa0*/ 	.word	0x00016c90


	//   ....[91]....
        /*0aa4*/ 	.word	0x00016ca0


	//   ....[92]....
        /*0aa8*/ 	.word	0x00016d00


	//   ....[93]....
        /*0aac*/ 	.word	0x00016d30


	//   ....[94]....
        /*0ab0*/ 	.word	0x00016d70


	//   ....[95]....
        /*0ab4*/ 	.word	0x00017020


	//   ....[96]....
        /*0ab8*/ 	.word	0x00017040


	//   ....[97]....
        /*0abc*/ 	.word	0x000170e0


	//   ....[98]....
        /*0ac0*/ 	.word	0x000170f0


	//   ....[99]....
        /*0ac4*/ 	.word	0x00017180


	//   ....[100]....
        /*0ac8*/ 	.word	0x00017190


	//   ....[101]....
        /*0acc*/ 	.word	0x000171a0


	//   ....[102]....
        /*0ad0*/ 	.word	0x00017230


	//   ....[103]....
        /*0ad4*/ 	.word	0x00017820


	//   ....[104]....
        /*0ad8*/ 	.word	0x00017830


	//   ....[105]....
        /*0adc*/ 	.word	0x000178c0


	//   ....[106]....
        /*0ae0*/ 	.word	0x00017960


	//   ....[107]....
        /*0ae4*/ 	.word	0x00017980


	//   ....[108]....
        /*0ae8*/ 	.word	0x00017a00


	//   ....[109]....
        /*0aec*/ 	.word	0x00017a20


	//   ....[110]....
        /*0af0*/ 	.word	0x00017a30


	//   ....[111]....
        /*0af4*/ 	.word	0x00017e30


	//   ....[112]....
        /*0af8*/ 	.word	0x00017e60


	//   ....[113]....
        /*0afc*/ 	.word	0x00017ea0


	//   ....[114]....
        /*0b00*/ 	.word	0x00017ed0


	//   ....[115]....
        /*0b04*/ 	.word	0x00017f00


	//   ....[116]....
        /*0b08*/ 	.word	0x00017f30


	//   ....[117]....
        /*0b0c*/ 	.word	0x00017f60


	//   ....[118]....
        /*0b10*/ 	.word	0x00017f90


	//   ....[119]....
        /*0b14*/ 	.word	0x00018110


	//   ....[120]....
        /*0b18*/ 	.word	0x00018140


	//   ....[121]....
        /*0b1c*/ 	.word	0x00018170


	//   ....[122]....
        /*0b20*/ 	.word	0x000181a0


	//   ....[123]....
        /*0b24*/ 	.word	0x000181d0


	//   ....[124]....
        /*0b28*/ 	.word	0x00018200


	//   ....[125]....
        /*0b2c*/ 	.word	0x000182c0


	//   ....[126]....
        /*0b30*/ 	.word	0x000182e0


	//   ....[127]....
        /*0b34*/ 	.word	0x00018350


	//   ....[128]....
        /*0b38*/ 	.word	0x000187c0


	//   ....[129]....
        /*0b3c*/ 	.word	0x00018b00


	//   ....[130]....
        /*0b40*/ 	.word	0x00018b90


	//   ....[131]....
        /*0b44*/ 	.word	0x00018c80


	//   ....[132]....
        /*0b48*/ 	.word	0x00018d10


	//   ....[133]....
        /*0b4c*/ 	.word	0x00018df0


	//   ....[134]....
        /*0b50*/ 	.word	0x00018e80


	//   ....[135]....
        /*0b54*/ 	.word	0x00018fc0


	//   ....[136]....
        /*0b58*/ 	.word	0x00019070


	//   ....[137]....
        /*0b5c*/ 	.word	0x00019100


	//   ....[138]....
        /*0b60*/ 	.word	0x00019150


	//   ....[139]....
        /*0b64*/ 	.word	0x000191a0


	//   ....[140]....
        /*0b68*/ 	.word	0x00019290


	//   ....[141]....
        /*0b6c*/ 	.word	0x00019320


	//   ....[142]....
        /*0b70*/ 	.word	0x00019370


	//   ....[143]....
        /*0b74*/ 	.word	0x000193c0


	//   ....[144]....
        /*0b78*/ 	.word	0x000195e0


	//   ....[145]....
        /*0b7c*/ 	.word	0x00019630


	//   ....[146]....
        /*0b80*/ 	.word	0x000196c0


	//   ....[147]....
        /*0b84*/ 	.word	0x00019750


	//   ....[148]....
        /*0b88*/ 	.word	0x00019810


	//   ....[149]....
        /*0b8c*/ 	.word	0x00019af0


	//   ....[150]....
        /*0b90*/ 	.word	0x00019be0


	//   ....[151]....
        /*0b94*/ 	.word	0x00019c70


	//   ....[152]....
        /*0b98*/ 	.word	0x00019cd0


	//   ....[153]....
        /*0b9c*/ 	.word	0x00019df0


	//   ....[154]....
        /*0ba0*/ 	.word	0x00019e50


	//   ....[155]....
        /*0ba4*/ 	.word	0x00019f70


	//   ....[156]....
        /*0ba8*/ 	.word	0x00019fd0


	//   ....[157]....
        /*0bac*/ 	.word	0x0001a080


	//   ....[158]....
        /*0bb0*/ 	.word	0x0001a1a0


	//   ....[159]....
        /*0bb4*/ 	.word	0x0001a210


	//   ....[160]....
        /*0bb8*/ 	.word	0x0001a270


	//   ....[161]....
        /*0bbc*/ 	.word	0x0001a380


	//   ....[162]....
        /*0bc0*/ 	.word	0x0001a3e0


	//   ....[163]....
        /*0bc4*/ 	.word	0x0001a500


	//   ....[164]....
        /*0bc8*/ 	.word	0x0001a560


	//   ....[165]....
        /*0bcc*/ 	.word	0x0001a640


	//   ....[166]....
        /*0bd0*/ 	.word	0x0001a710


	//   ....[167]....
        /*0bd4*/ 	.word	0x0001a800


	//   ....[168]....
        /*0bd8*/ 	.word	0x0001a860


	//   ....[169]....
        /*0bdc*/ 	.word	0x0001a900


	//   ....[170]....
        /*0be0*/ 	.word	0x0001aaa0


	//   ....[171]....
        /*0be4*/ 	.word	0x0001ab70


	//   ....[172]....
        /*0be8*/ 	.word	0x0001abf0


	//   ....[173]....
        /*0bec*/ 	.word	0x0001ace0


	//   ....[174]....
        /*0bf0*/ 	.word	0x0001ad40


	//   ....[175]....
        /*0bf4*/ 	.word	0x0001ae10


	//   ....[176]....
        /*0bf8*/ 	.word	0x0001ae70


	//   ....[177]....
        /*0bfc*/ 	.word	0x0001af50


	//   ....[178]....
        /*0c00*/ 	.word	0x0001b040


	//   ....[179]....
        /*0c04*/ 	.word	0x0001b0e0


	//   ....[180]....
        /*0c08*/ 	.word	0x0001b140


	//   ....[181]....
        /*0c0c*/ 	.word	0x0001b240


	//   ....[182]....
        /*0c10*/ 	.word	0x0001b2a0


	//   ....[183]....
        /*0c14*/ 	.word	0x0001b3a0


	//   ....[184]....
        /*0c18*/ 	.word	0x0001b400


	//   ....[185]....
        /*0c1c*/ 	.word	0x0001b4d0


	//   ....[186]....
        /*0c20*/ 	.word	0x0001b620


	//   ....[187]....
        /*0c24*/ 	.word	0x0001b6d0


	//   ....[188]....
        /*0c28*/ 	.word	0x0001b7e0


	//   ....[189]....
        /*0c2c*/ 	.word	0x0001b8c0


	//   ....[190]....
        /*0c30*/ 	.word	0x0001b920


	//   ....[191]....
        /*0c34*/ 	.word	0x0001ba10


	//   ....[192]....
        /*0c38*/ 	.word	0x0001ba70


	//   ....[193]....
        /*0c3c*/ 	.word	0x0001bb50


	//   ....[194]....
        /*0c40*/ 	.word	0x0001bbe0


	//   ....[195]....
        /*0c44*/ 	.word	0x0001bc80


	//   ....[196]....
        /*0c48*/ 	.word	0x0001bda0


	//   ....[197]....
        /*0c4c*/ 	.word	0x0001be10


	//   ....[198]....
        /*0c50*/ 	.word	0x0001be80


	//   ....[199]....
        /*0c54*/ 	.word	0x0001bef0


	//   ....[200]....
        /*0c58*/ 	.word	0x0001bf60


	//   ....[201]....
        /*0c5c*/ 	.word	0x0001bfe0


	//   ....[202]....
        /*0c60*/ 	.word	0x0001c070


	//   ....[203]....
        /*0c64*/ 	.word	0x0001c100


	//   ....[204]....
        /*0c68*/ 	.word	0x0001c170


	//   ....[205]....
        /*0c6c*/ 	.word	0x0001c1e0


	//   ....[206]....
        /*0c70*/ 	.word	0x0001c250


	//   ....[207]....
        /*0c74*/ 	.word	0x0001c2d0


	//   ....[208]....
        /*0c78*/ 	.word	0x0001c340


	//   ....[209]....
        /*0c7c*/ 	.word	0x0001c3e0


	//   ....[210]....
        /*0c80*/ 	.word	0x0001c470


	//   ....[211]....
        /*0c84*/ 	.word	0x0001c590


	//----- nvinfo : EIATTR_REG_RECONFIG
	.align		4
.L_1169:
        /*0c88*/ 	.byte	0x01, 0x54
	.zero		2


	//----- nvinfo : EIATTR_SYSCALL_OFFSETS
	.align		4
        /*0c8c*/ 	.byte	0x04, 0x46
        /*0c8e*/ 	.short	(.L_1171 - .L_1170)


	//   ....[0]....
.L_1170:
        /*0c90*/ 	.word	0x00001c80


	//   ....[1]....
        /*0c94*/ 	.word	0x00001dd0


	//   ....[2]....
        /*0c98*/ 	.word	0x00007330


	//   ....[3]....
        /*0c9c*/ 	.word	0x000076b0


	//   ....[4]....
        /*0ca0*/ 	.word	0x000149e0


	//   ....[5]....
        /*0ca4*/ 	.word	0x00014b30


	//   ....[6]....
        /*0ca8*/ 	.word	0x00014c20


	//   ....[7]....
        /*0cac*/ 	.word	0x00015ab0


	//----- nvinfo : EIATTR_MBARRIER_INSTR_OFFSETS
	.align		4
.L_1171:
        /*0cb0*/ 	.byte	0x04, 0x39
        /*0cb2*/ 	.short	(.L_1173 - .L_1172)


	//   ....[0]....
.L_1172:
        /*0cb4*/ 	.word	0x00000270
        /*0cb8*/ 	.word	0x000000ff
        /*0cbc*/ 	.word	0x0002d800
        /*0cc0*/ 	.short	0x0100
        /*0cc2*/ 	.byte	0x08
	.zero		1


	//   ....[1]....
        /*0cc4*/ 	.word	0x00000280
        /*0cc8*/ 	.word	0x000000ff
        /*0ccc*/ 	.word	0x0002d820
        /*0cd0*/ 	.short	0x0100
        /*0cd2*/ 	.byte	0x08
	.zero		1


	//   ....[2]....
        /*0cd4*/ 	.word	0x00000370
        /*0cd8*/ 	.word	0x000000ff
        /*0cdc*/ 	.word	0x0002d830
        /*0ce0*/ 	.short	0x0100
        /*0ce2*/ 	.byte	0x08
	.zero		1


	//   ....[3]....
        /*0ce4*/ 	.word	0x00000380
        /*0ce8*/ 	.word	0x000000ff
        /*0cec*/ 	.word	0x0002d840
        /*0cf0*/ 	.short	0x0100
        /*0cf2*/ 	.byte	0x08
	.zero		1


	//   ....[4]....
        /*0cf4*/ 	.word	0x00000390
        /*0cf8*/ 	.word	0x000000ff
        /*0cfc*/ 	.word	0x0002d838
        /*0d00*/ 	.short	0x0100
        /*0d02*/ 	.byte	0x08
	.zero		1


	//   ....[5]....
        /*0d04*/ 	.word	0x000003a0
        /*0d08*/ 	.word	0x000000ff
        /*0d0c*/ 	.word	0x0002d848
        /*0d10*/ 	.short	0x0100
        /*0d12*/ 	.byte	0x08
	.zero		1


	//   ....[6]....
        /*0d14*/ 	.word	0x000004d0
        /*0d18*/ 	.word	0x000000ff
        /*0d1c*/ 	.word	0x0002d850
        /*0d20*/ 	.short	0x0100
        /*0d22*/ 	.byte	0x08
	.zero		1


	//   ....[7]....
        /*0d24*/ 	.word	0x000004e0
        /*0d28*/ 	.word	0x000000ff
        /*0d2c*/ 	.word	0x0002d860
        /*0d30*/ 	.short	0x0100
        /*0d32*/ 	.byte	0x08
	.zero		1


	//   ....[8]....
        /*0d34*/ 	.word	0x000004f0
        /*0d38*/ 	.word	0x000000ff
        /*0d3c*/ 	.word	0x0002d858
        /*0d40*/ 	.short	0x0100
        /*0d42*/ 	.byte	0x08
	.zero		1


	//   ....[9]....
        /*0d44*/ 	.word	0x00000500
        /*0d48*/ 	.word	0x000000ff
        /*0d4c*/ 	.word	0x0002d868
        /*0d50*/ 	.short	0x0100
        /*0d52*/ 	.byte	0x08
	.zero		1


	//   ....[10]....
        /*0d54*/ 	.word	0x000005f0
        /*0d58*/ 	.word	0x000000ff
        /*0d5c*/ 	.word	0x0002d870
        /*0d60*/ 	.short	0x0100
        /*0d62*/ 	.byte	0x06
	.zero		1


	//   ....[11]....
        /*0d64*/ 	.word	0x00000600
        /*0d68*/ 	.word	0x000000ff
        /*0d6c*/ 	.word	0x0002d880
        /*0d70*/ 	.short	0x0100
        /*0d72*/ 	.byte	0x06
	.zero		1


	//   ....[12]....
        /*0d74*/ 	.word	0x00000610
        /*0d78*/ 	.word	0x000000ff
        /*0d7c*/ 	.word	0x0002d878
        /*0d80*/ 	.short	0x0100
        /*0d82*/ 	.byte	0x06
	.zero		1


	//   ....[13]....
        /*0d84*/ 	.word	0x00000620
        /*0d88*/ 	.word	0x000000ff
        /*0d8c*/ 	.word	0x0002d888
        /*0d90*/ 	.short	0x0100
        /*0d92*/ 	.byte	0x06
	.zero		1


	//   ....[14]....
        /*0d94*/ 	.word	0x00000750
        /*0d98*/ 	.word	0x000000ff
        /*0d9c*/ 	.word	0x0002d890
        /*0da0*/ 	.short	0x0100
        /*0da2*/ 	.byte	0x08
	.zero		1


	//   ....[15]....
        /*0da4*/ 	.word	0x00000760
        /*0da8*/ 	.word	0x000000ff
        /*0dac*/ 	.word	0x0002d8a0
        /*0db0*/ 	.short	0x0100
        /*0db2*/ 	.byte	0x08
	.zero		1


	//   ....[16]....
        /*0db4*/ 	.word	0x00000770
        /*0db8*/ 	.word	0x000000ff
        /*0dbc*/ 	.word	0x0002d898
        /*0dc0*/ 	.short	0x0100
        /*0dc2*/ 	.byte	0x08
	.zero		1


	//   ....[17]....
        /*0dc4*/ 	.word	0x00000780
        /*0dc8*/ 	.word	0x000000ff
        /*0dcc*/ 	.word	0x0002d8a8
        /*0dd0*/ 	.short	0x0100
        /*0dd2*/ 	.byte	0x08
	.zero		1


	//   ....[18]....
        /*0dd4*/ 	.word	0x000008b0
        /*0dd8*/ 	.word	0x000000ff
        /*0ddc*/ 	.word	0x0002d8b0
        /*0de0*/ 	.short	0x0100
        /*0de2*/ 	.byte	0x08
	.zero		1


	//   ....[19]....
        /*0de4*/ 	.word	0x000008c0
        /*0de8*/ 	.word	0x000000ff
        /*0dec*/ 	.word	0x0002d8c0
        /*0df0*/ 	.short	0x0100
        /*0df2*/ 	.byte	0x08
	.zero		1


	//   ....[20]....
        /*0df4*/ 	.word	0x000008d0
        /*0df8*/ 	.word	0x000000ff
        /*0dfc*/ 	.word	0x0002d8b8
        /*0e00*/ 	.short	0x0100
        /*0e02*/ 	.byte	0x08
	.zero		1


	//   ....[21]....
        /*0e04*/ 	.word	0x000008e0
        /*0e08*/ 	.word	0x000000ff
        /*0e0c*/ 	.word	0x0002d8c8
        /*0e10*/ 	.short	0x0100
        /*0e12*/ 	.byte	0x08
	.zero		1


	//   ....[22]....
        /*0e14*/ 	.word	0x00003130
        /*0e18*/ 	.word	0x0000001f
        /*0e1c*/ 	.word	0x0002d890
        /*0e20*/ 	.short	0x010a
        /*0e22*/ 	.byte	0x3f
	.zero		1


	//   ....[23]....
        /*0e24*/ 	.word	0x00004c90
        /*0e28*/ 	.word	0x0000001f
        /*0e2c*/ 	.word	0x0002d890
        /*0e30*/ 	.short	0x010a
        /*0e32*/ 	.byte	0x3f
	.zero		1


	//   ....[24]....
        /*0e34*/ 	.word	0x00006460
        /*0e38*/ 	.word	0x0000001f
        /*0e3c*/ 	.word	0x0002d890
        /*0e40*/ 	.short	0x010a
        /*0e42*/ 	.byte	0x3f
	.zero		1


	//   ....[25]....
        /*0e44*/ 	.word	0x00006950
        /*0e48*/ 	.word	0x0000000b
        /*0e4c*/ 	.word	0x00000000
        /*0e50*/ 	.short	0x0101
        /*0e52*/ 	.byte	0x3f
	.zero		1


	//   ....[26]....
        /*0e54*/ 	.word	0x00006990
        /*0e58*/ 	.word	0x0000001f
        /*0e5c*/ 	.word	0x0002d8b0
        /*0e60*/ 	.short	0x010a
        /*0e62*/ 	.byte	0x3f
	.zero		1


	//   ....[27]....
        /*0e64*/ 	.word	0x00006e40
        /*0e68*/ 	.word	0x0000001f
        /*0e6c*/ 	.word	0x00000000
        /*0e70*/ 	.short	0x0101
        /*0e72*/ 	.byte	0x3f
	.zero		1


	//   ....[28]....
        /*0e74*/ 	.word	0x000073d0
        /*0e78*/ 	.word	0x00000002
        /*0e7c*/ 	.word	0x0002d800
        /*0e80*/ 	.short	0x010a
        /*0e82*/ 	.byte	0x3f
	.zero		1


	//   ....[29]....
        /*0e84*/ 	.word	0x00007420
        /*0e88*/ 	.word	0x00000002
        /*0e8c*/ 	.word	0x0002d800
        /*0e90*/ 	.short	0x010a
        /*0e92*/ 	.byte	0x3f
	.zero		1


	//   ....[30]....
        /*0e94*/ 	.word	0x00007e80
        /*0e98*/ 	.word	0x00000002
        /*0e9c*/ 	.word	0x0002d800
        /*0ea0*/ 	.short	0x010a
        /*0ea2*/ 	.byte	0x3f
	.zero		1


	//   ....[31]....
        /*0ea4*/ 	.word	0x000097d0
        /*0ea8*/ 	.word	0x00000002
        /*0eac*/ 	.word	0x0002d800
        /*0eb0*/ 	.short	0x010a
        /*0eb2*/ 	.byte	0x3f
	.zero		1


	//   ....[32]....
        /*0eb4*/ 	.word	0x0000ad70
        /*0eb8*/ 	.word	0x00000008
        /*0ebc*/ 	.word	0x0002d830
        /*0ec0*/ 	.short	0x010a
        /*0ec2*/ 	.byte	0x3f
	.zero		1


	//   ....[33]....
        /*0ec4*/ 	.word	0x0000ae40
        /*0ec8*/ 	.word	0x00000008
        /*0ecc*/ 	.word	0x0002d830
        /*0ed0*/ 	.short	0x010a
        /*0ed2*/ 	.byte	0x3f
	.zero		1


	//   ....[34]....
        /*0ed4*/ 	.word	0x0000c2a0
        /*0ed8*/ 	.word	0x00000008
        /*0edc*/ 	.word	0x00000000
        /*0ee0*/ 	.short	0x0101
        /*0ee2*/ 	.byte	0x3f
	.zero		1


	//   ....[35]....
        /*0ee4*/ 	.word	0x0000d3b0
        /*0ee8*/ 	.word	0x00000003
        /*0eec*/ 	.word	0x0002d830
        /*0ef0*/ 	.short	0x010a
        /*0ef2*/ 	.byte	0x3f
	.zero		1


	//   ....[36]....
        /*0ef4*/ 	.word	0x0000d400
        /*0ef8*/ 	.word	0x00000003
        /*0efc*/ 	.word	0x0002d830
        /*0f00*/ 	.short	0x010a
        /*0f02*/ 	.byte	0x3f
	.zero		1


	//   ....[37]....
        /*0f04*/ 	.word	0x0000d880
        /*0f08*/ 	.word	0x00000003
        /*0f0c*/ 	.word	0x0002d850
        /*0f10*/ 	.short	0x010a
        /*0f12*/ 	.byte	0x3f
	.zero		1


	//   ....[38]....
        /*0f14*/ 	.word	0x0000d8c0
        /*0f18*/ 	.word	0x00000003
        /*0f1c*/ 	.word	0x0002d850
        /*0f20*/ 	.short	0x010a
        /*0f22*/ 	.byte	0x3f
	.zero		1


	//   ....[39]....
        /*0f24*/ 	.word	0x0000df30
        /*0f28*/ 	.word	0x00000000
        /*0f2c*/ 	.word	0x00000000
        /*0f30*/ 	.short	0x0101
        /*0f32*/ 	.byte	0x3f
	.zero		1


	//   ....[40]....
        /*0f34*/ 	.word	0x0000f140
        /*0f38*/ 	.word	0x00000005
        /*0f3c*/ 	.word	0x00000000
        /*0f40*/ 	.short	0x0101
        /*0f42*/ 	.byte	0x3f
	.zero		1


	//   ....[41]....
        /*0f44*/ 	.word	0x0000f7c0
        /*0f48*/ 	.word	0x0000000c
        /*0f4c*/ 	.word	0x0002d850
        /*0f50*/ 	.short	0x010a
        /*0f52*/ 	.byte	0x3f
	.zero		1


	//   ....[42]....
        /*0f54*/ 	.word	0x0000f870
        /*0f58*/ 	.word	0x0000000c
        /*0f5c*/ 	.word	0x0002d850
        /*0f60*/ 	.short	0x010a
        /*0f62*/ 	.byte	0x3f
	.zero		1


	//   ....[43]....
        /*0f64*/ 	.word	0x00010070
        /*0f68*/ 	.word	0x0000000c
        /*0f6c*/ 	.word	0x00000000
        /*0f70*/ 	.short	0x0101
        /*0f72*/ 	.byte	0x3f
	.zero		1


	//   ....[44]....
        /*0f74*/ 	.word	0x000113c0
        /*0f78*/ 	.word	0x00000003
        /*0f7c*/ 	.word	0x00000000
        /*0f80*/ 	.short	0x0101
        /*0f82*/ 	.byte	0x3f
	.zero		1


	//   ....[45]....
        /*0f84*/ 	.word	0x00013410
        /*0f88*/ 	.word	0x00000016
        /*0f8c*/ 	.word	0x0002d820
        /*0f90*/ 	.short	0x010a
        /*0f92*/ 	.byte	0x3f
	.zero		1


	//   ....[46]....
        /*0f94*/ 	.word	0x000134d0
        /*0f98*/ 	.word	0x00000008
        /*0f9c*/ 	.word	0x0002d8a0
        /*0fa0*/ 	.short	0x010a
        /*0fa2*/ 	.byte	0x3f
	.zero		1


	//   ....[47]....
        /*0fa4*/ 	.word	0x00013900
        /*0fa8*/ 	.word	0x00000008
        /*0fac*/ 	.word	0x0002d8c0
        /*0fb0*/ 	.short	0x010a
        /*0fb2*/ 	.byte	0x3f
	.zero		1


	//   ....[48]....
        /*0fb4*/ 	.word	0x00013e60
        /*0fb8*/ 	.word	0x00000008
        /*0fbc*/ 	.word	0x0002d8a0
        /*0fc0*/ 	.short	0x010a
        /*0fc2*/ 	.byte	0x3f
	.zero		1


	//   ....[49]....
        /*0fc4*/ 	.word	0x00014280
        /*0fc8*/ 	.word	0x00000008
        /*0fcc*/ 	.word	0x0002d8c0
        /*0fd0*/ 	.short	0x010a
        /*0fd2*/ 	.byte	0x3f
	.zero		1


	//   ....[50]....
        /*0fd4*/ 	.word	0x00015210
        /*0fd8*/ 	.word	0x00000000
        /*0fdc*/ 	.word	0x0002d840
        /*0fe0*/ 	.short	0x010a
        /*0fe2*/ 	.byte	0x3f
	.zero		1


	//   ....[51]....
        /*0fe4*/ 	.word	0x00015790
        /*0fe8*/ 	.word	0x00000000
        /*0fec*/ 	.word	0x0002d830
        /*0ff0*/ 	.short	0x0107
        /*0ff2*/ 	.byte	0x3f
	.zero		1


	//   ....[52]....
        /*0ff4*/ 	.word	0x00015860
        /*0ff8*/ 	.word	0x00000000
        /*0ffc*/ 	.word	0x0002d830
        /*1000*/ 	.short	0x0101
        /*1002*/ 	.byte	0x3f
	.zero		1


	//   ....[53]....
        /*1004*/ 	.word	0x000164b0
        /*1008*/ 	.word	0x00000016
        /*100c*/ 	.word	0x0002d800
        /*1010*/ 	.short	0x0107
        /*1012*/ 	.byte	0x3f
	.zero		1


	//   ....[54]....
        /*1014*/ 	.word	0x000165a0
        /*1018*/ 	.word	0x00000016
        /*101c*/ 	.word	0x0002d800
        /*1020*/ 	.short	0x0101
        /*1022*/ 	.byte	0x3f
	.zero		1


	//   ....[55]....
        /*1024*/ 	.word	0x000165c0
        /*1028*/ 	.word	0x00000016
        /*102c*/ 	.word	0x0002d820
        /*1030*/ 	.short	0x010a
        /*1032*/ 	.byte	0x3f
	.zero		1


	//   ....[56]....
        /*1034*/ 	.word	0x000169e0
        /*1038*/ 	.word	0x00000005
        /*103c*/ 	.word	0x0002d840
        /*1040*/ 	.short	0x010a
        /*1042*/ 	.byte	0x3f
	.zero		1


	//   ....[57]....
        /*1044*/ 	.word	0x00016e20
        /*1048*/ 	.word	0x00000005
        /*104c*/ 	.word	0x0002d830
        /*1050*/ 	.short	0x0107
        /*1052*/ 	.byte	0x3f
	.zero		1


	//   ....[58]....
        /*1054*/ 	.word	0x00016ee0
        /*1058*/ 	.word	0x00000005
        /*105c*/ 	.word	0x0002d830
        /*1060*/ 	.short	0x0101
        /*1062*/ 	.byte	0x3f
	.zero		1


	//   ....[59]....
        /*1064*/ 	.word	0x00016f40
        /*1068*/ 	.word	0x00000005
        /*106c*/ 	.word	0x0002d860
        /*1070*/ 	.short	0x010a
        /*1072*/ 	.byte	0x3f
	.zero		1


	//   ....[60]....
        /*1074*/ 	.word	0x00017420
        /*1078*/ 	.word	0x00000005
        /*107c*/ 	.word	0x0002d850
        /*1080*/ 	.short	0x0107
        /*1082*/ 	.byte	0x3f
	.zero		1


	//   ....[61]....
        /*1084*/ 	.word	0x00017510
        /*1088*/ 	.word	0x00000005
        /*108c*/ 	.word	0x0002d850
        /*1090*/ 	.short	0x0101
        /*1092*/ 	.byte	0x3f
	.zero		1


	//   ....[62]....
        /*1094*/ 	.word	0x00017730
        /*1098*/ 	.word	0x00000000
        /*109c*/ 	.word	0x0002d860
        /*10a0*/ 	.short	0x010a
        /*10a2*/ 	.byte	0x3f
	.zero		1


	//   ....[63]....
        /*10a4*/ 	.word	0x00017b60
        /*10a8*/ 	.word	0x00000000
        /*10ac*/ 	.word	0x0002d850
        /*10b0*/ 	.short	0x0107
        /*10b2*/ 	.byte	0x3f
	.zero		1


	//   ....[64]....
        /*10b4*/ 	.word	0x00017c40
        /*10b8*/ 	.word	0x00000000
        /*10bc*/ 	.word	0x0002d850
        /*10c0*/ 	.short	0x0101
        /*10c2*/ 	.byte	0x3f
	.zero		1


	//   ....[65]....
        /*10c4*/ 	.word	0x00018740
        /*10c8*/ 	.word	0x00000005
        /*10cc*/ 	.word	0x0002d820
        /*10d0*/ 	.short	0x010a
        /*10d2*/ 	.byte	0x3f
	.zero		1


	//   ....[66]....
        /*10d4*/ 	.word	0x000188e0
        /*10d8*/ 	.word	0x00000003
        /*10dc*/ 	.word	0x0002d840
        /*10e0*/ 	.short	0x010a
        /*10e2*/ 	.byte	0x3f
	.zero		1


	//   ....[67]....
        /*10e4*/ 	.word	0x00018970
        /*10e8*/ 	.word	0x00000005
        /*10ec*/ 	.word	0x0002d840
        /*10f0*/ 	.short	0x010a
        /*10f2*/ 	.byte	0x3f
	.zero		1


	//   ....[68]....
        /*10f4*/ 	.word	0x000189b0
        /*10f8*/ 	.word	0x00000003
        /*10fc*/ 	.word	0x0002d860
        /*1100*/ 	.short	0x010a
        /*1102*/ 	.byte	0x3f
	.zero		1


	//   ....[69]....
        /*1104*/ 	.word	0x000189f0
        /*1108*/ 	.word	0x00000005
        /*110c*/ 	.word	0x0002d860
        /*1110*/ 	.short	0x010a
        /*1112*/ 	.byte	0x3f
	.zero		1


	//   ....[70]....
        /*1114*/ 	.word	0x00018a50
        /*1118*/ 	.word	0x0000001f
        /*111c*/ 	.word	0x0002d890
        /*1120*/ 	.short	0x010a
        /*1122*/ 	.byte	0x3f
	.zero		1


	//   ....[71]....
        /*1124*/ 	.word	0x00018bd0
        /*1128*/ 	.word	0x0000001f
        /*112c*/ 	.word	0x0002d890
        /*1130*/ 	.short	0x010a
        /*1132*/ 	.byte	0x3f
	.zero		1


	//   ....[72]....
        /*1134*/ 	.word	0x00018d50
        /*1138*/ 	.word	0x0000001f
        /*113c*/ 	.word	0x0002d890
        /*1140*/ 	.short	0x010a
        /*1142*/ 	.byte	0x3f
	.zero		1


	//   ....[73]....
        /*1144*/ 	.word	0x00018ec0
        /*1148*/ 	.word	0x0000001f
        /*114c*/ 	.word	0x0002d8b0
        /*1150*/ 	.short	0x010a
        /*1152*/ 	.byte	0x3f
	.zero		1


	//   ....[74]....
        /*1154*/ 	.word	0x000191e0
        /*1158*/ 	.word	0x00000002
        /*115c*/ 	.word	0x0002d800
        /*1160*/ 	.short	0x010a
        /*1162*/ 	.byte	0x3f
	.zero		1


	//   ....[75]....
        /*1164*/ 	.word	0x00019400
        /*1168*/ 	.word	0x00000002
        /*116c*/ 	.word	0x0002d800
        /*1170*/ 	.short	0x010a
        /*1172*/ 	.byte	0x3f
	.zero		1


	//   ....[76]....
        /*1174*/ 	.word	0x00019450
        /*1178*/ 	.word	0x00000008
        /*117c*/ 	.word	0x0002d830
        /*1180*/ 	.short	0x010a
        /*1182*/ 	.byte	0x3f
	.zero		1


	//   ....[77]....
        /*1184*/ 	.word	0x000194a0
        /*1188*/ 	.word	0x00000003
        /*118c*/ 	.word	0x0002d830
        /*1190*/ 	.short	0x010a
        /*1192*/ 	.byte	0x3f
	.zero		1


	//   ....[78]....
        /*1194*/ 	.word	0x000194f0
        /*1198*/ 	.word	0x00000003
        /*119c*/ 	.word	0x0002d850
        /*11a0*/ 	.short	0x010a
        /*11a2*/ 	.byte	0x3f
	.zero		1


	//   ....[79]....
        /*11a4*/ 	.word	0x00019540
        /*11a8*/ 	.word	0x0000000c
        /*11ac*/ 	.word	0x0002d850
        /*11b0*/ 	.short	0x010a
        /*11b2*/ 	.byte	0x3f
	.zero		1


	//   ....[80]....
        /*11b4*/ 	.word	0x000198d0
        /*11b8*/ 	.word	0x00000016
        /*11bc*/ 	.word	0x0002d820
        /*11c0*/ 	.short	0x010a
        /*11c2*/ 	.byte	0x3f
	.zero		1


	//   ....[81]....
        /*11c4*/ 	.word	0x00019920
        /*11c8*/ 	.word	0x00000008
        /*11cc*/ 	.word	0x0002d8a0
        /*11d0*/ 	.short	0x010a
        /*11d2*/ 	.byte	0x3f
	.zero		1


	//   ....[82]....
        /*11d4*/ 	.word	0x00019970
        /*11d8*/ 	.word	0x00000008
        /*11dc*/ 	.word	0x0002d8c0
        /*11e0*/ 	.short	0x010a
        /*11e2*/ 	.byte	0x3f
	.zero		1


	//   ....[83]....
        /*11e4*/ 	.word	0x000199c0
        /*11e8*/ 	.word	0x00000008
        /*11ec*/ 	.word	0x0002d8a0
        /*11f0*/ 	.short	0x010a
        /*11f2*/ 	.byte	0x3f
	.zero		1


	//   ....[84]....
        /*11f4*/ 	.word	0x00019a10
        /*11f8*/ 	.word	0x00000008
        /*11fc*/ 	.word	0x0002d8c0
        /*1200*/ 	.short	0x010a
        /*1202*/ 	.byte	0x3f
	.zero		1


	//   ....[85]....
        /*1204*/ 	.word	0x00019b30
        /*1208*/ 	.word	0x00000000
        /*120c*/ 	.word	0x0002d840
        /*1210*/ 	.short	0x010a
        /*1212*/ 	.byte	0x3f
	.zero		1


	//   ....[86]....
        /*1214*/ 	.word	0x0001a9a0
        /*1218*/ 	.word	0x00000016
        /*121c*/ 	.word	0x0002d820
        /*1220*/ 	.short	0x010a
        /*1222*/ 	.byte	0x3f
	.zero		1


	//   ....[87]....
        /*1224*/ 	.word	0x0001a9f0
        /*1228*/ 	.word	0x00000005
        /*122c*/ 	.word	0x0002d840
        /*1230*/ 	.short	0x010a
        /*1232*/ 	.byte	0x3f
	.zero		1


	//   ....[88]....
        /*1234*/ 	.word	0x0001af90
        /*1238*/ 	.word	0x00000005
        /*123c*/ 	.word	0x0002d860
        /*1240*/ 	.short	0x010a
        /*1242*/ 	.byte	0x3f
	.zero		1


	//   ....[89]....
        /*1244*/ 	.word	0x0001b570
        /*1248*/ 	.word	0x00000000
        /*124c*/ 	.word	0x0002d860
        /*1250*/ 	.short	0x010a
        /*1252*/ 	.byte	0x3f
	.zero		1


	//   ....[90]....
        /*1254*/ 	.word	0x0001c4b0
        /*1258*/ 	.word	0x00000005
        /*125c*/ 	.word	0x0002d820
        /*1260*/ 	.short	0x010a
        /*1262*/ 	.byte	0x3f
	.zero		1


	//   ....[91]....
        /*1264*/ 	.word	0x0001c650
        /*1268*/ 	.word	0x00000003
        /*126c*/ 	.word	0x0002d840
        /*1270*/ 	.short	0x010a
        /*1272*/ 	.byte	0x3f
	.zero		1


	//   ....[92]....
        /*1274*/ 	.word	0x0001c6a0
        /*1278*/ 	.word	0x00000005
        /*127c*/ 	.word	0x0002d840
        /*1280*/ 	.short	0x010a
        /*1282*/ 	.byte	0x3f
	.zero		1


	//   ....[93]....
        /*1284*/ 	.word	0x0001c6f0
        /*1288*/ 	.word	0x00000003
        /*128c*/ 	.word	0x0002d860
        /*1290*/ 	.short	0x010a
        /*1292*/ 	.byte	0x3f
	.zero		1


	//----- nvinfo : EIATTR_NUM_MBARRIERS
	.align		4
.L_1173:
        /*1294*/ 	.byte	0x03, 0x38
        /*1296*/ 	.short	0x0016


	//----- nvinfo : EIATTR_EXIT_INSTR_OFFSETS
	.align		4
        /*1298*/ 	.byte	0x04, 0x1c
        /*129a*/ 	.short	(.L_1175 - .L_1174)


	//   ....[0]....
.L_1174:
        /*129c*/ 	.word	0x00018a40


	//----- nvinfo : EIATTR_MAX_THREADS
	.align		4
.L_1175:
        /*12a0*/ 	.byte	0x04, 0x05
        /*12a2*/ 	.short	(.L_1177 - .L_1176)
.L_1176:
        /*12a4*/ 	.word	0x00000200
        /*12a8*/ 	.word	0x00000001
        /*12ac*/ 	.word	0x00000001


	//----- nvinfo : EIATTR_CRS_STACK_SIZE
	.align		4
.L_1177:
        /*12b0*/ 	.byte	0x04, 0x1e
        /*12b2*/ 	.short	(.L_1179 - .L_1178)
.L_1178:
        /*12b4*/ 	.word	0x00000000


	//----- nvinfo : EIATTR_CBANK_PARAM_SIZE
	.align		4
.L_1179:
        /*12b8*/ 	.byte	0x03, 0x19
        /*12ba*/ 	.short	0x0af0


	//----- nvinfo : EIATTR_PARAM_CBANK
	.align		4
        /*12bc*/ 	.byte	0x04, 0x0a
        /*12be*/ 	.short	(.L_1181 - .L_1180)
	.align		4
.L_1180:
        /*12c0*/ 	.word	index@(.nv.constant0._ZN7cutlass13device_kernelIN5flash11enable_sm90INS1_16FlashAttnFwdSm90INS1_25CollectiveMainloopFwdSm90ILi2EN4cute5tupleIJNS5_1CILi1EEES8_S8_EEENS6_IJNS7_ILi192EEENS7_ILi128EEENS7_ILi96EEEEEELi96ENS_6half_tEfNS_4arch4Sm90ELb0ELb0ELb0ELb1ELb1ELb1ELb0ELb0ELb1ELb1ELb0ELb0EEENS1_21CollectiveEpilogueFwdINS6_IJSA_SC_SB_EEES9_SE_SG_Li384ELb1ELb1ELb0ELb0EEENS1_36VarlenDynamicPersistentTileSchedulerILi192ELi128ELi384ELi128ELb0ELb1ELb1ELb0ELb1ELb1EEEEEEEEEvNT_6ParamsE)
        /*12c4*/ 	.short	0x0210
        /*12c6*/ 	.short	0x0af0


	//----- nvinfo : EIATTR_SW_WAR
	.align		4
.L_1181:
        /*12c8*/ 	.byte	0x04, 0x36
        /*12ca*/ 	.short	(.L_1183 - .L_1182)
.L_1182:
        /*12cc*/ 	.word	0x00000008
.L_1183:


//--------------------- .nv.info._ZN7cutlass13device_kernelIN5flash11enable_sm90INS1_16FlashAttnFwdSm90INS1_25CollectiveMainloopFwdSm90ILi2EN4cute5tupleIJNS5_1CILi1EEES8_S8_EEENS6_IJNS7_ILi192EEENS7_ILi128EEENS7_ILi96EEEEEELi96ENS_6half_tEfNS_4arch4Sm90ELb0ELb1ELb0ELb0ELb1ELb0ELb0ELb0ELb1ELb1ELb0ELb0EEENS1_21CollectiveEpilogueFwdINS6_IJSA_SC_SB_EEES9_SE_SG_Li384ELb0ELb1ELb0ELb0EEENS1_30DynamicPersistentTileSchedulerILi384ELi128ELb0ELb1ELb1EEEEEEEEEvNT_6ParamsE --------------------------
	.section	.nv.info._ZN7cutlass13device_kernelIN5flash11enable_sm90INS1_16FlashAttnFwdSm90INS1_25CollectiveMainloopFwdSm90ILi2EN4cute5tupleIJNS5_1CILi1EEES8_S8_EEENS6_IJNS7_ILi192EEENS7_ILi128EEENS7_ILi96EEEEEELi96ENS_6half_tEfNS_4arch4Sm90ELb0ELb1ELb0ELb0ELb1ELb0ELb0ELb0ELb1ELb1ELb0ELb0EEENS1_21CollectiveEpilogueFwdINS6_IJSA_SC_SB_EEES9_SE_SG_Li384ELb0ELb1ELb0ELb0EEENS1_30DynamicPersistentTileSchedulerILi384ELi128ELb0ELb1ELb1EEEEEEEEEvNT_6ParamsE,"",@"SHT_CUDA_INFO"
	.sectionflags	@""
	.align	4


	//----- nvinfo : EIATTR_CUDA_API_VERSION
	.align		4
        /*0000*/ 	.byte	0x04, 0x37
        /*0002*/ 	.short	(.L_1185 - .L_1184)
.L_1184:
        /*0004*/ 	.word	0x00000082


	//----- nvinfo : EIATTR_KPARAM_INFO
	.align		4
.L_1185:
        /*0008*/ 	.byte	0x04, 0x17
        /*000a*/ 	.short	(.L_1187 - .L_1186)
.L_1186:
        /*000c*/ 	.word	0x00000000
        /*0010*/ 	.short	0x0000
        /*0012*/ 	.short	0x0070
        /*0014*/ 	.byte	0x00, 0xf0, 0x01, 0x2a


	//----- nvinfo : EIATTR_SPARSE_MMA_MASK
	.align		4
.L_1187:
        /*0018*/ 	.byte	0x03, 0x50
        /*001a*/ 	.short	0x0000


	//----- nvinfo : EIATTR_MAXREG_COUNT
	.align		4
        /*001c*/ 	.byte	0x03, 0x1b
        /*001e*/ 	.short	0x0080


	//----- nvinfo : EIATTR_NUM_BARRIERS
	.align		4
        /*0020*/ 	.byte	0x02, 0x4c
        /*0022*/ 	.byte	0x10
	.zero		1


	//----- nvinfo : EIATTR_EXTERNS
	.align		4
        /*0024*/ 	.byte	0x04, 0x0f
        /*0026*/ 	.short	(.L_1189 - .L_1188)


	//   ....[0]....
	.align		4
.L_1188:
        /*0028*/ 	.word	index@(__assertfail)


	//----- nvinfo : EIATTR_ANNOTATIONS
	.align		4
.L_1189:
        /*002c*/ 	.byte	0x04, 0x55
        /*002e*/ 	.short	(.L_1191 - .L_1190)


	//   ....[0]....
.L_1190:
        /* <DEDUP_REMOVED lines=12> */


	//----- nvinfo : EIATTR_MERCURY_ISA_VERSION
	.align		4
.L_1191:
        /*00d8*/ 	.byte	0x03, 0x5f
        /*00da*/ 	.short	0x0101


	//----- nvinfo : EIATTR_INT_WARP_WIDE_INSTR_OFFSETS
	.align		4
        /*00dc*/ 	.byte	0x04, 0x31
        /*00de*/ 	.short	(.L_1193 - .L_1192)


	//   ....[0]....
.L_1192:
        /*00e0*/ 	.word	0x000000c0


	//   ....[1]....
        /*00e4*/ 	.word	0x000000d0


	//   ....[2]....
        /*00e8*/ 	.word	0x00000170


	//   ....[3]....
        /*00ec*/ 	.word	0x00010660


	//   ....[4]....
        /*00f0*/ 	.word	0x000106f0


	//   ....[5]....
        /*00f4*/ 	.word	0x00013270


	//   ....[6]....
        /*00f8*/ 	.word	0x00013300


	//----- nvinfo : EIATTR_COOP_GROUP_MASK_REGIDS
	.align		4
.L_1193:
        /*00fc*/ 	.byte	0x04, 0x29
        /*00fe*/ 	.short	(.L_1195 - .L_1194)


	//   ....[0]....
.L_1194:
        /*0100*/ 	.word	0xffffffff


	//   ....[1]....
        /*0104*/ 	.word	0xffffffff


	//   ....[2]....
        /*0108*/ 	.word	0xffffffff


	//   ....[3]....
        /*010c*/ 	.word	0xffffffff


	//   ....[4]....
        /*0110*/ 	.word	0xffffffff


	//   ....[5]....
        /*0114*/ 	.word	0xffffffff


	//   ....[6]....
        /*0118*/ 	.word	0xffffffff


	//   ....[7]....
        /*011c*/ 	.word	0xffffffff


	//   ....[8]....
        /*0120*/ 	.word	0xffffffff


	//   ....[9]....
        /*0124*/ 	.word	0xffffffff


	//   ....[10]....
        /*0128*/ 	.word	0xffffffff


	//   ....[11]....
        /*012c*/ 	.word	0xffffffff


	//   ....[12]....
        /*0130*/ 	.word	0xffffffff


	//   ....[13]....
        /*0134*/ 	.word	0xffffffff


	//   ....[14]....
        /*0138*/ 	.word	0xffffffff


	//   ....[15]....
        /*013c*/ 	.word	0xffffffff


	//   ....[16]....
        /*0140*/ 	.word	0xffffffff


	//   ....[17]....
        /*0144*/ 	.word	0xffffffff


	//   ....[18]....
        /*0148*/ 	.word	0xffffffff


	//   ....[19]....
        /*014c*/ 	.word	0xffffffff


	//   ....[20]....
        /*0150*/ 	.word	0xffffffff


	//   ....[21]....
        /*0154*/ 	.word	0xffffffff


	//   ....[22]....
        /*0158*/ 	.word	0xffffffff


	//   ....[23]....
        /*015c*/ 	.word	0xffffffff


	//   ....[24]....
        /*0160*/ 	.word	0xffffffff


	//   ....[25]....
        /*0164*/ 	.word	0xffffffff


	//   ....[26]....
        /*0168*/ 	.word	0xffffffff


	//   ....[27]....
        /*016c*/ 	.word	0xffffffff


	//   ....[28]....
        /*0170*/ 	.word	0xffffffff


	//   ....[29]....
        /*0174*/ 	.word	0xffffffff


	//   ....[30]....
        /*0178*/ 	.word	0xffffffff


	//   ....[31]....
        /*017c*/ 	.word	0xffffffff


	//   ....[32]....
        /*0180*/ 	.word	0xffffffff


	//   ....[33]....
        /*0184*/ 	.word	0xffffffff


	//   ....[34]....
        /*0188*/ 	.word	0xffffffff


	//   ....[35]....
        /*018c*/ 	.word	0xffffffff


	//   ....[36]....
        /*0190*/ 	.word	0xffffffff


	//   ....[37]....
        /*0194*/ 	.word	0xffffffff


	//   ....[38]....
        /*0198*/ 	.word	0xffffffff


	//   ....[39]....
        /*019c*/ 	.word	0xffffffff


	//   ....[40]....
        /*01a0*/ 	.word	0xffffffff


	//   ....[41]....
        /*01a4*/ 	.word	0xffffffff


	//   ....[42]....
        /*01a8*/ 	.word	0xffffffff


	//   ....[43]....
        /*01ac*/ 	.word	0xffffffff


	//   ....[44]....
        /*01b0*/ 	.word	0xffffffff


	//   ....[45]....
        /*01b4*/ 	.word	0xffffffff


	//   ....[46]....
        /*01b8*/ 	.word	0xffffffff


	//   ....[47]....
        /*01bc*/ 	.word	0xffffffff


	//   ....[48]....
        /*01c0*/ 	.word	0xffffffff


	//   ....[49]....
        /*01c4*/ 	.word	0xffffffff


	//   ....[50]....
        /*01c8*/ 	.word	0xffffffff


	//   ....[51]....
        /*01cc*/ 	.word	0xffffffff


	//   ....[52]....
        /*01d0*/ 	.word	0xffffffff


	//   ....[53]....
        /*01d4*/ 	.word	0xffffffff


	//   ....[54]....
        /*01d8*/ 	.word	0xffffffff


	//   ....[55]....
        /*01dc*/ 	.word	0xffffffff


	//   ....[56]....
        /*01e0*/ 	.word	0xffffffff


	//   ....[57]....
        /*01e4*/ 	.word	0xffffffff


	//   ....[58]....
        /*01e8*/ 	.word	0xffffffff


	//   ....[59]....
        /*01ec*/ 	.word	0xffffffff


	//   ....[60]....
        /*01f0*/ 	.word	0xffffffff


	//   ....[61]....
        /*01f4*/ 	.word	0xffffffff


	//   ....[62]....
        /*01f8*/ 	.word	0xffffffff


	//   ....[63]....
        /*01fc*/ 	.word	0xffffffff


	//   ....[64]....
        /*0200*/ 	.word	0xffffffff


	//   ....[65]....
        /*0204*/ 	.word	0xffffffff


	//   ....[66]....
        /*0208*/ 	.word	0xffffffff


	//   ....[67]....
        /*020c*/ 	.word	0xffffffff


	//   ....[68]....
        /*0210*/ 	.word	0xffffffff


	//   ....[69]....
        /*0214*/ 	.word	0xffffffff


	//   ....[70]....
        /*0218*/ 	.word	0xffffffff


	//   ....[71]....
        /*021c*/ 	.word	0xffffffff


	//   ....[72]....
        /*0220*/ 	.word	0xffffffff


	//   ....[73]....
        /*0224*/ 	.word	0xffffffff


	//   ....[74]....
        /*0228*/ 	.word	0xffffffff


	//   ....[75]....
        /*022c*/ 	.word	0xffffffff


	//   ....[76]....
        /*0230*/ 	.word	0xffffffff


	//   ....[77]....
        /*0234*/ 	.word	0xffffffff


	//   ....[78]....
        /*0238*/ 	.word	0xffffffff


	//   ....[79]....
        /*023c*/ 	.word	0xffffffff


	//   ....[80]....
        /*0240*/ 	.word	0xffffffff


	//   ....[81]....
        /*0244*/ 	.word	0xffffffff


	//   ....[82]....
        /*0248*/ 	.word	0xffffffff


	//   ....[83]....
        /*024c*/ 	.word	0xffffffff


	//   ....[84]....
        /*0250*/ 	.word	0xffffffff


	//   ....[85]....
        /*0254*/ 	.word	0xffffffff


	//   ....[86]....
        /*0258*/ 	.word	0xffffffff


	//   ....[87]....
        /*025c*/ 	.word	0xffffffff


	//   ....[88]....
        /*0260*/ 	.word	0xffffffff


	//   ....[89]....
        /*0264*/ 	.word	0xffffffff


	//   ....[90]....
        /*0268*/ 	.word	0xffffffff


	//   ....[91]....
        /*026c*/ 	.word	0xffffffff


	//   ....[92]....
        /*0270*/ 	.word	0xffffffff


	//   ....[93]....
        /*0274*/ 	.word	0xffffffff


	//   ....[94]....
        /*0278*/ 	.word	0xffffffff


	//   ....[95]....
        /*027c*/ 	.word	0xffffffff


	//   ....[96]....
        /*0280*/ 	.word	0x0500000f


	//   ....[97]....
        /*0284*/ 	.word	0x0500000f


	//   ....[98]....
        /*0288*/ 	.word	0x0500000f


	//   ....[99]....
        /*028c*/ 	.word	0x0500000f


	//   ....[100]....
        /*0290*/ 	.word	0x0500000f


	//   ....[101]....
        /*0294*/ 	.word	0x0500000f


	//   ....[102]....
        /*0298*/ 	.word	0x0500000f


	//   ....[103]....
        /*029c*/ 	.word	0x0500000f


	//   ....[104]....
        /*02a0*/ 	.word	0x0500000f


	//   ....[105]....
        /*02a4*/ 	.word	0x0500000f


	//   ....[106]....
        /*02a8*/ 	.word	0x0500000f


	//   ....[107]....
        /*02ac*/ 	.word	0x0500000f


	//   ....[108]....
        /*02b0*/ 	.word	0x0500000f


	//   ....[109]....
        /*02b4*/ 	.word	0x0500000f


	//   ....[110]....
        /*02b8*/ 	.word	0x0500000f


	//   ....[111]....
        /*02bc*/ 	.word	0x0500000f


	//   ....[112]....
        /*02c0*/ 	.word	0x0500000f


	//   ....[113]....
        /*02c4*/ 	.word	0x0500000f


	//   ....[114]....
        /*02c8*/ 	.word	0x0500000f


	//   ....[115]....
        /*02cc*/ 	.word	0x0500000f


	//   ....[116]....
        /*02d0*/ 	.word	0x0500000f


	//   ....[117]....
        /*02d4*/ 	.word	0x0500000f


	//   ....[118]....
        /*02d8*/ 	.word	0x0500000f


	//   ....[119]....
        /*02dc*/ 	.word	0x0500000f


	//   ....[120]....
        /*02e0*/ 	.word	0x0500000f


	//   ....[121]....
        /*02e4*/ 	.word	0x0500000f


	//   ....[122]....
        /*02e8*/ 	.word	0x0500000f


	//   ....[123]....
        /*02ec*/ 	.word	0x0500000f


	//   ....[124]....
        /*02f0*/ 	.word	0x0500000f


	//   ....[125]....
        /*02f4*/ 	.word	0x0500000f


	//   ....[126]....
        /*02f8*/ 	.word	0x0500000f


	//   ....[127]....
        /*02fc*/ 	.word	0x0500000f


	//   ....[128]....
        /*0300*/ 	.word	0x0500000f


	//   ....[129]....
        /*0304*/ 	.word	0x0500000f


	//   ....[130]....
        /*0308*/ 	.word	0x0500000f


	//   ....[131]....
        /*030c*/ 	.word	0x0500000f


	//   ....[132]....
        /*0310*/ 	.word	0x0500000f


	//   ....[133]....
        /*0314*/ 	.word	0x0500000f


	//   ....[134]....
        /*0318*/ 	.word	0x0500000f


	//   ....[135]....
        /*031c*/ 	.word	0x0500000f


	//   ....[136]....
        /*0320*/ 	.word	0x0500000f


	//   ....[137]....
        /*0324*/ 	.word	0x0500000f


	//   ....[138]....
        /*0328*/ 	.word	0x0500000f


	//   ....[139]....
        /*032c*/ 	.word	0x0500000f


	//   ....[140]....
        /*0330*/ 	.word	0x0500000f


	//   ....[141]....
        /*0334*/ 	.word	0x0500000f


	//   ....[142]....
        /*0338*/ 	.word	0x0500000f


	//----- nvinfo : EIATTR_COOP_GROUP_INSTR_OFFSETS
	.align		4
.L_1195:
        /*033c*/ 	.byte	0x04, 0x28
        /*033e*/ 	.short	(.L_1197 - .L_1196)


	//   ....[0]....
.L_1196:
        /*0340*/ 	.word	0x00000080


	//   ....[1]....
        /*0344*/ 	.word	0x00000090


	//   ....[2]....
        /*0348*/ 	.word	0x000002d0


	//   ....[3]....
        /*034c*/ 	.word	0x00000430


	//   ....[4]....
        /*0350*/ 	.word	0x00000550


	//   ....[5]....
        /*0354*/ 	.word	0x000006b0


	//   ....[6]....
        /*0358*/ 	.word	0x00001860


	//   ....[7]....
        /*035c*/ 	.word	0x00002030


	//   ....[8]....
        /*0360*/ 	.word	0x00002dc0


	//   ....[9]....
        /*0364*/ 	.word	0x000035f0


	//   ....[10]....
        /*0368*/ 	.word	0x00003700


	//   ....[11]....
        /*036c*/ 	.word	0x00003f30


	//   ....[12]....
        /*0370*/ 	.word	0x00003f90


	//   ....[13]....
        /*0374*/ 	.word	0x00004b70


	//   ....[14]....
        /*0378*/ 	.word	0x00005940


	//   ....[15]....
        /*037c*/ 	.word	0x00005b60


	//   ....[16]....
        /*0380*/ 	.word	0x00006740


	//   ....[17]....
        /*0384*/ 	.word	0x00006840


	//   ....[18]....
        /*0388*/ 	.word	0x000070c0


	//   ....[19]....
        /*038c*/ 	.word	0x00007130


	//   ....[20]....
        /*0390*/ 	.word	0x00008130


	//   ....[21]....
        /*0394*/ 	.word	0x000090e0


	//   ....[22]....
        /*0398*/ 	.word	0x000090f0


	//   ....[23]....
        /*039c*/ 	.word	0x00009120


	//   ....[24]....
        /*03a0*/ 	.word	0x00009130


	//   ....[25]....
        /*03a4*/ 	.word	0x0000a480


	//   ....[26]....
        /*03a8*/ 	.word	0x0000af10


	//   ....[27]....
        /*03ac*/ 	.word	0x0000b130


	//   ....[28]....
        /*03b0*/ 	.word	0x0000bd10


	//   ....[29]....
        /*03b4*/ 	.word	0x0000be10


	//   ....[30]....
        /*03b8*/ 	.word	0x0000c690


	//   ....[31]....
        /*03bc*/ 	.word	0x0000c700


	//   ....[32]....
        /*03c0*/ 	.word	0x0000d700


	//   ....[33]....
        /*03c4*/ 	.word	0x0000d810


	//   ....[34]....
        /*03c8*/ 	.word	0x0000d870


	//   ....[35]....
        /*03cc*/ 	.word	0x0000d980


	//   ....[36]....
        /*03d0*/ 	.word	0x0000d990


	//   ....[37]....
        /*03d4*/ 	.word	0x0000e8b0


	//   ....[38]....
        /*03d8*/ 	.word	0x0000e8e0


	//   ....[39]....
        /*03dc*/ 	.word	0x0000e910


	//   ....[40]....
        /*03e0*/ 	.word	0x0000e940


	//   ....[41]....
        /*03e4*/ 	.word	0x0000ee50


	//   ....[42]....
        /*03e8*/ 	.word	0x0000ee80


	//   ....[43]....
        /*03ec*/ 	.word	0x0000ef80


	//   ....[44]....
        /*03f0*/ 	.word	0x0000efa0


	//   ....[45]....
        /*03f4*/ 	.word	0x0000f640


	//   ....[46]....
        /*03f8*/ 	.word	0x0000f650


	//   ....[47]....
        /*03fc*/ 	.word	0x0000f750


	//   ....[48]....
        /*0400*/ 	.word	0x0000f770


	//   ....[49]....
        /*0404*/ 	.word	0x0000f930


	//   ....[50]....
        /*0408*/ 	.word	0x00011290


	//   ....[51]....
        /*040c*/ 	.word	0x000112b0


	//   ....[52]....
        /*0410*/ 	.word	0x000112c0


	//   ....[53]....
        /*0414*/ 	.word	0x00011360


	//   ....[54]....
        /*0418*/ 	.word	0x00011380


	//   ....[55]....
        /*041c*/ 	.word	0x00011420


	//   ....[56]....
        /*0420*/ 	.word	0x00011440


	//   ....[57]....
        /*0424*/ 	.word	0x00011450


	//   ....[58]....
        /*0428*/ 	.word	0x00011ce0


	//   ....[59]....
        /*042c*/ 	.word	0x00011d00


	//   ....[60]....
        /*0430*/ 	.word	0x00011d30


	//   ....[61]....
        /*0434*/ 	.word	0x00011de0


	//   ....[62]....
        /*0438*/ 	.word	0x00011df0


	//   ....[63]....
        /*043c*/ 	.word	0x00011e90


	//   ....[64]....
        /*0440*/ 	.word	0x00011ea0


	//   ....[65]....
        /*0444*/ 	.word	0x00011eb0


	//   ....[66]....
        /*0448*/ 	.word	0x00011ec0


	//   ....[67]....
        /*044c*/ 	.word	0x00011f80


	//   ....[68]....
        /*0450*/ 	.word	0x00011fa0


	//   ....[69]....
        /*0454*/ 	.word	0x00012000


	//   ....[70]....
        /*0458*/ 	.word	0x00012840


	//   ....[71]....
        /*045c*/ 	.word	0x00012850


	//   ....[72]....
        /*0460*/ 	.word	0x00012870


	//   ....[73]....
        /*0464*/ 	.word	0x000128f0


	//   ....[74]....
        /*0468*/ 	.word	0x00012900


	//   ....[75]....
        /*046c*/ 	.word	0x00012960


	//   ....[76]....
        /*0470*/ 	.word	0x00012990


	//   ....[77]....
        /*0474*/ 	.word	0x000129d0


	//   ....[78]....
        /*0478*/ 	.word	0x00012cd0


	//   ....[79]....
        /*047c*/ 	.word	0x00012cf0


	//   ....[80]....
        /*0480*/ 	.word	0x00012d90


	//   ....[81]....
        /*0484*/ 	.word	0x00012da0


	//   ....[82]....
        /*0488*/ 	.word	0x00012e30


	//   ....[83]....
        /*048c*/ 	.word	0x00012e40


	//   ....[84]....
        /*0490*/ 	.word	0x00012e50


	//   ....[85]....
        /*0494*/ 	.word	0x00012ee0


	//   ....[86]....
        /*0498*/ 	.word	0x00013500


	//   ....[87]....
        /*049c*/ 	.word	0x00013510


	//   ....[88]....
        /*04a0*/ 	.word	0x00013560


	//   ....[89]....
        /*04a4*/ 	.word	0x000135a0


	//   ....[90]....
        /*04a8*/ 	.word	0x00013600


	//   ....[91]....
        /*04ac*/ 	.word	0x00013620


	//   ....[92]....
        /*04b0*/ 	.word	0x000136a0


	//   ....[93]....
        /*04b4*/ 	.word	0x000136c0


	//   ....[94]....
        /*04b8*/ 	.word	0x00013a20


	//   ....[95]....
        /*04bc*/ 	.word	0x00013c10


	//   ....[96]....
        /*04c0*/ 	.word	0x00014260


	//   ....[97]....
        /*04c4*/ 	.word	0x00014340


	//   ....[98]....
        /*04c8*/ 	.word	0x000143e0


	//   ....[99]....
        /*04cc*/ 	.word	0x00014440


	//   ....[100]....
        /*04d0*/ 	.word	0x00014550


	//   ....[101]....
        /*04d4*/ 	.word	0x000145c0


	//   ....[102]....
        /*04d8*/ 	.word	0x000146d0


	//   ....[103]....
        /*04dc*/ 	.word	0x00014740


	//   ....[104]....
        /*04e0*/ 	.word	0x00014840


	//   ....[105]....
        /*04e4*/ 	.word	0x000148d0


	//   ....[106]....
        /*04e8*/ 	.word	0x00014940


	//   ....[107]....
        /*04ec*/ 	.word	0x000149a0


	//   ....[108]....
        /*04f0*/ 	.word	0x00014ab0


	//   ....[109]....
        /*04f4*/ 	.word	0x00014b10


	//   ....[110]....
        /*04f8*/ 	.word	0x00014c30


	//   ....[111]....
        /*04fc*/ 	.word	0x00014c90


	//   ....[112]....
        /*0500*/ 	.word	0x00014d30


	//   ....[113]....
        /*0504*/ 	.word	0x00014e00


	//   ....[114]....
        /*0508*/ 	.word	0x00014f20


	//   ....[115]....
        /*050c*/ 	.word	0x00014f80


	//   ....[116]....
        /*0510*/ 	.word	0x00015070


	//   ....[117]....
        /*0514*/ 	.word	0x000151a0


	//   ....[118]....
        /*0518*/ 	.word	0x00015250


	//   ....[119]....
        /*051c*/ 	.word	0x000152d0


	//   ....[120]....
        /*0520*/ 	.word	0x000153b0


	//   ....[121]....
        /*0524*/ 	.word	0x00015410


	//   ....[122]....
        /*0528*/ 	.word	0x000154e0


	//   ....[123]....
        /*052c*/ 	.word	0x00015540


	//   ....[124]....
        /*0530*/ 	.word	0x00015610


	//   ....[125]....
        /*0534*/ 	.word	0x00015700


	//   ....[126]....
        /*0538*/ 	.word	0x000157a0


	//   ....[127]....
        /*053c*/ 	.word	0x00015800


	//   ....[128]....
        /*0540*/ 	.word	0x00015900


	//   ....[129]....
        /*0544*/ 	.word	0x00015960


	//   ....[130]....
        /*0548*/ 	.word	0x00015a60


	//   ....[131]....
        /*054c*/ 	.word	0x00015ac0


	//   ....[132]....
        /*0550*/ 	.word	0x00015b90


	//   ....[133]....
        /*0554*/ 	.word	0x00015ce0


	//   ....[134]....
        /*0558*/ 	.word	0x00015d80


	//   ....[135]....
        /*055c*/ 	.word	0x00015e10


	//   ....[136]....
        /*0560*/ 	.word	0x00015f10


	//   ....[137]....
        /*0564*/ 	.word	0x00015f70


	//   ....[138]....
        /*0568*/ 	.word	0x00016060


	//   ....[139]....
        /*056c*/ 	.word	0x000160c0


	//   ....[140]....
        /*0570*/ 	.word	0x00016180


	//   ....[141]....
        /*0574*/ 	.word	0x00016270


	//   ....[142]....
        /*0578*/ 	.word	0x00016390


	//----- nvinfo : EIATTR_REG_RECONFIG
	.align		4
.L_1197:
        /*057c*/ 	.byte	0x01, 0x54
	.zero		2


	//----- nvinfo : EIATTR_SYSCALL_OFFSETS
	.align		4
        /*0580*/ 	.byte	0x04, 0x46
        /*0582*/ 	.short	(.L_1199 - .L_1198)


	//   ....[0]....
.L_1198:
        /*0584*/ 	.word	0x00001a50


	//   ....[1]....
        /*0588*/ 	.word	0x00010860


	//   ....[2]....
        /*058c*/ 	.word	0x000109b0


	//   ....[3]....
        /*0590*/ 	.word	0x00010aa0


	//   ....[4]....
        /*0594*/ 	.word	0x000117b0


	//----- nvinfo : EIATTR_MBARRIER_INSTR_OFFSETS
	.align		4
.L_1199:
        /*0598*/ 	.byte	0x04, 0x39
        /*059a*/ 	.short	(.L_1201 - .L_1200)


	//   ....[0]....
.L_1200:
        /*059c*/ 	.word	0x00000180
        /*05a0*/ 	.word	0x000000ff
        /*05a4*/ 	.word	0x0002d800
        /*05a8*/ 	.short	0x0100
        /*05aa*/ 	.byte	0x08
	.zero		1


	//   ....[1]....
        /*05ac*/ 	.word	0x00000190
        /*05b0*/ 	.word	0x000000ff
        /*05b4*/ 	.word	0x0002d820
        /*05b8*/ 	.short	0x0100
        /*05ba*/ 	.byte	0x08
	.zero		1


	//   ....[2]....
        /*05bc*/ 	.word	0x00000280
        /*05c0*/ 	.word	0x000000ff
        /*05c4*/ 	.word	0x0002d830
        /*05c8*/ 	.short	0x0100
        /*05ca*/ 	.byte	0x08
	.zero		1


	//   ....[3]....
        /*05cc*/ 	.word	0x00000290
        /*05d0*/ 	.word	0x000000ff
        /*05d4*/ 	.word	0x0002d840
        /*05d8*/ 	.short	0x0100
        /*05da*/ 	.byte	0x08
	.zero		1


	//   ....[4]....
        /*05dc*/ 	.word	0x000002a0
        /*05e0*/ 	.word	0x000000ff
        /*05e4*/ 	.word	0x0002d838
        /*05e8*/ 	.short	0x0100
        /*05ea*/ 	.byte	0x08
	.zero		1


	//   ....[5]....
        /*05ec*/ 	.word	0x000002b0
        /*05f0*/ 	.word	0x000000ff
        /*05f4*/ 	.word	0x0002d848
        /*05f8*/ 	.short	0x0100
        /*05fa*/ 	.byte	0x08
	.zero		1


	//   ....[6]....
        /*05fc*/ 	.word	0x000003e0
        /*0600*/ 	.word	0x000000ff
        /*0604*/ 	.word	0x0002d850
        /*0608*/ 	.short	0x0100
        /*060a*/ 	.byte	0x08
	.zero		1


	//   ....[7]....
        /*060c*/ 	.word	0x000003f0
        /*0610*/ 	.word	0x000000ff
        /*0614*/ 	.word	0x0002d860
        /*0618*/ 	.short	0x0100
        /*061a*/ 	.byte	0x08
	.zero		1


	//   ....[8]....
        /*061c*/ 	.word	0x00000400
        /*0620*/ 	.word	0x000000ff
        /*0624*/ 	.word	0x0002d858
        /*0628*/ 	.short	0x0100
        /*062a*/ 	.byte	0x08
	.zero		1


	//   ....[9]....
        /*062c*/ 	.word	0x00000410
        /*0630*/ 	.word	0x000000ff
        /*0634*/ 	.word	0x0002d868
        /*0638*/ 	.short	0x0100
        /*063a*/ 	.byte	0x08
	.zero		1


	//   ....[10]....
        /*063c*/ 	.word	0x00000500
        /*0640*/ 	.word	0x000000ff
        /*0644*/ 	.word	0x0002d870
        /*0648*/ 	.short	0x0100
        /*064a*/ 	.byte	0x06
	.zero		1


	//   ....[11]....
        /*064c*/ 	.word	0x00000510
        /*0650*/ 	.word	0x000000ff
        /*0654*/ 	.word	0x0002d880
        /*0658*/ 	.short	0x0100
        /*065a*/ 	.byte	0x06
	.zero		1


	//   ....[12]....
        /*065c*/ 	.word	0x00000520
        /*0660*/ 	.word	0x000000ff
        /*0664*/ 	.word	0x0002d878
        /*0668*/ 	.short	0x0100
        /*066a*/ 	.byte	0x06
	.zero		1


	//   ....[13]....
        /*066c*/ 	.word	0x00000530
        /*0670*/ 	.word	0x000000ff
        /*0674*/ 	.word	0x0002d888
        /*0678*/ 	.short	0x0100
        /*067a*/ 	.byte	0x06
	.zero		1


	//   ....[14]....
        /*067c*/ 	.word	0x00000660
        /*0680*/ 	.word	0x000000ff
        /*0684*/ 	.word	0x0002d890
        /*0688*/ 	.short	0x0100
        /*068a*/ 	.byte	0x08
	.zero		1


	//   ....[15]....
        /*068c*/ 	.word	0x00000670
        /*0690*/ 	.word	0x000000ff
        /*0694*/ 	.word	0x0002d8a0
        /*0698*/ 	.short	0x0100
        /*069a*/ 	.byte	0x08
	.zero		1


	//   ....[16]....
        /*069c*/ 	.word	0x00000680
        /*06a0*/ 	.word	0x000000ff
        /*06a4*/ 	.word	0x0002d898
        /*06a8*/ 	.short	0x0100
        /*06aa*/ 	.byte	0x08
	.zero		1


	//   ....[17]....
        /*06ac*/ 	.word	0x00000690
        /*06b0*/ 	.word	0x000000ff
        /*06b4*/ 	.word	0x0002d8a8
        /*06b8*/ 	.short	0x0100
        /*06ba*/ 	.byte	0x08
	.zero		1


	//   ....[18]....
        /*06bc*/ 	.word	0x000007d0
        /*06c0*/ 	.word	0x000000ff
        /*06c4*/ 	.word	0x0002d8b0
        /*06c8*/ 	.short	0x0100
        /*06ca*/ 	.byte	0x08
	.zero		1


	//   ....[19]....
        /*06cc*/ 	.word	0x000007e0
        /*06d0*/ 	.word	0x000000ff
        /*06d4*/ 	.word	0x0002d8c0
        /*06d8*/ 	.short	0x0100
        /*06da*/ 	.byte	0x08
	.zero		1


	//   ....[20]....
        /*06dc*/ 	.word	0x000007f0
        /*06e0*/ 	.word	0x000000ff
        /*06e4*/ 	.word	0x0002d8b8
        /*06e8*/ 	.short	0x0100
        /*06ea*/ 	.byte	0x08
	.zero		1


	//   ....[21]....
        /*06ec*/ 	.word	0x00000800
        /*06f0*/ 	.word	0x000000ff
        /*06f4*/ 	.word	0x0002d8c8
        /*06f8*/ 	.short	0x0100
        /*06fa*/ 	.byte	0x08
	.zero		1


	//   ....[22]....
        /*06fc*/ 	.word	0x00001ad0
        /*0700*/ 	.word	0x000000ff
        /*0704*/ 	.word	0x0002d800
        /*0708*/ 	.short	0x010a
        /*070a*/ 	.byte	0x28
	.zero		1


	//   ....[23]....
        /*070c*/ 	.word	0x00001b50
        /*0710*/ 	.word	0x00000003
        /*0714*/ 	.word	0x0002d830
        /*0718*/ 	.short	0x010a
        /*071a*/ 	.byte	0x3f
	.zero		1


	//   ....[24]....
        /*071c*/ 	.word	0x00001b90
        /*0720*/ 	.word	0x00000003
        /*0724*/ 	.word	0x0002d830
        /*0728*/ 	.short	0x010a
        /*072a*/ 	.byte	0x3f
	.zero		1


	//   ....[25]....
        /*072c*/ 	.word	0x00002040
        /*0730*/ 	.word	0x000000ff
        /*0734*/ 	.word	0x00000000
        /*0738*/ 	.short	0x0101
        /*073a*/ 	.byte	0x06
	.zero		1


	//   ....[26]....
        /*073c*/ 	.word	0x00005010
        /*0740*/ 	.word	0x000000ff
        /*0744*/ 	.word	0x0002d830
        /*0748*/ 	.short	0x010a
        /*074a*/ 	.byte	0x06
	.zero		1


	//   ....[27]....
        /*074c*/ 	.word	0x00005050
        /*0750*/ 	.word	0x000000ff
        /*0754*/ 	.word	0x0002d830
        /*0758*/ 	.short	0x010a
        /*075a*/ 	.byte	0x06
	.zero		1


	//   ....[28]....
        /*075c*/ 	.word	0x00005320
        /*0760*/ 	.word	0x000000ff
        /*0764*/ 	.word	0x0002d850
        /*0768*/ 	.short	0x010a
        /*076a*/ 	.byte	0x06
	.zero		1


	//   ....[29]....
        /*076c*/ 	.word	0x00005360
        /*0770*/ 	.word	0x000000ff
        /*0774*/ 	.word	0x0002d850
        /*0778*/ 	.short	0x010a
        /*077a*/ 	.byte	0x06
	.zero		1


	//   ....[30]....
        /*077c*/ 	.word	0x00005900
        /*0780*/ 	.word	0x000000ff
        /*0784*/ 	.word	0x00000000
        /*0788*/ 	.short	0x0101
        /*078a*/ 	.byte	0x06
	.zero		1


	//   ....[31]....
        /*078c*/ 	.word	0x00007bd0
        /*0790*/ 	.word	0x000000ff
        /*0794*/ 	.word	0x00000000
        /*0798*/ 	.short	0x0101
        /*079a*/ 	.byte	0x06
	.zero		1


	//   ....[32]....
        /*079c*/ 	.word	0x000084d0
        /*07a0*/ 	.word	0x000000ff
        /*07a4*/ 	.word	0x0002d830
        /*07a8*/ 	.short	0x010a
        /*07aa*/ 	.byte	0x06
	.zero		1


	//   ....[33]....
        /*07ac*/ 	.word	0x00008510
        /*07b0*/ 	.word	0x000000ff
        /*07b4*/ 	.word	0x0002d830
        /*07b8*/ 	.short	0x010a
        /*07ba*/ 	.byte	0x06
	.zero		1


	//   ....[34]....
        /*07bc*/ 	.word	0x000087e0
        /*07c0*/ 	.word	0x000000ff
        /*07c4*/ 	.word	0x0002d850
        /*07c8*/ 	.short	0x010a
        /*07ca*/ 	.byte	0x06
	.zero		1


	//   ....[35]....
        /*07cc*/ 	.word	0x00008820
        /*07d0*/ 	.word	0x000000ff
        /*07d4*/ 	.word	0x0002d850
        /*07d8*/ 	.short	0x010a
        /*07da*/ 	.byte	0x06
	.zero		1


	//   ....[36]....
        /*07dc*/ 	.word	0x00008d70
        /*07e0*/ 	.word	0x000000ff
        /*07e4*/ 	.word	0x00000000
        /*07e8*/ 	.short	0x0101
        /*07ea*/ 	.byte	0x06
	.zero		1


	//   ....[37]....
        /*07ec*/ 	.word	0x00009f20
        /*07f0*/ 	.word	0x000000ff
        /*07f4*/ 	.word	0x00000000
        /*07f8*/ 	.short	0x0101
        /*07fa*/ 	.byte	0x06
	.zero		1


	//   ....[38]....
        /*07fc*/ 	.word	0x0000a630
        /*0800*/ 	.word	0x000000ff
        /*0804*/ 	.word	0x0002d830
        /*0808*/ 	.short	0x010a
        /*080a*/ 	.byte	0x06
	.zero		1


	//   ....[39]....
        /*080c*/ 	.word	0x0000a670
        /*0810*/ 	.word	0x000000ff
        /*0814*/ 	.word	0x0002d830
        /*0818*/ 	.short	0x010a
        /*081a*/ 	.byte	0x06
	.zero		1


	//   ....[40]....
        /*081c*/ 	.word	0x0000a940
        /*0820*/ 	.word	0x000000ff
        /*0824*/ 	.word	0x0002d850
        /*0828*/ 	.short	0x010a
        /*082a*/ 	.byte	0x06
	.zero		1


	//   ....[41]....
        /*082c*/ 	.word	0x0000a980
        /*0830*/ 	.word	0x000000ff
        /*0834*/ 	.word	0x0002d850
        /*0838*/ 	.short	0x010a
        /*083a*/ 	.byte	0x06
	.zero		1


	//   ....[42]....
        /*083c*/ 	.word	0x0000aed0
        /*0840*/ 	.word	0x000000ff
        /*0844*/ 	.word	0x00000000
        /*0848*/ 	.short	0x0101
        /*084a*/ 	.byte	0x06
	.zero		1


	//   ....[43]....
        /*084c*/ 	.word	0x0000d1a0
        /*0850*/ 	.word	0x000000ff
        /*0854*/ 	.word	0x00000000
        /*0858*/ 	.short	0x0101
        /*085a*/ 	.byte	0x06
	.zero		1


	//   ....[44]....
        /*085c*/ 	.word	0x0000d780
        /*0860*/ 	.word	0x000000ff
        /*0864*/ 	.word	0x0002d850
        /*0868*/ 	.short	0x010a
        /*086a*/ 	.byte	0x08
	.zero		1


	//   ....[45]....
        /*086c*/ 	.word	0x0000d7c0
        /*0870*/ 	.word	0x000000ff
        /*0874*/ 	.word	0x0002d850
        /*0878*/ 	.short	0x010a
        /*087a*/ 	.byte	0x08
	.zero		1


	//   ....[46]....
        /*087c*/ 	.word	0x0000de50
        /*0880*/ 	.word	0x000000ff
        /*0884*/ 	.word	0x00000000
        /*0888*/ 	.short	0x0101
        /*088a*/ 	.byte	0x08
	.zero		1


	//   ....[47]....
        /*088c*/ 	.word	0x0000ee70
        /*0890*/ 	.word	0x000000ff
        /*0894*/ 	.word	0x00000000
        /*0898*/ 	.short	0x0101
        /*089a*/ 	.byte	0x05
	.zero		1


	//   ....[48]....
        /*089c*/ 	.word	0x00011010
        /*08a0*/ 	.word	0x00000006
        /*08a4*/ 	.word	0x0002d840
        /*08a8*/ 	.short	0x010a
        /*08aa*/ 	.byte	0x3f
	.zero		1


	//   ....[49]....
        /*08ac*/ 	.word	0x00011590
        /*08b0*/ 	.word	0x00000006
        /*08b4*/ 	.word	0x0002d830
        /*08b8*/ 	.short	0x0107
        /*08ba*/ 	.byte	0x3f
	.zero		1


	//   ....[50]....
        /*08bc*/ 	.word	0x00011660
        /*08c0*/ 	.word	0x00000006
        /*08c4*/ 	.word	0x0002d830
        /*08c8*/ 	.short	0x0101
        /*08ca*/ 	.byte	0x3f
	.zero		1


	//   ....[51]....
        /*08cc*/ 	.word	0x00012150
        /*08d0*/ 	.word	0x00000010
        /*08d4*/ 	.word	0x0002d800
        /*08d8*/ 	.short	0x0107
        /*08da*/ 	.byte	0x3f
	.zero		1


	//   ....[52]....
        /*08dc*/ 	.word	0x00012240
        /*08e0*/ 	.word	0x00000010
        /*08e4*/ 	.word	0x0002d800
        /*08e8*/ 	.short	0x0101
        /*08ea*/ 	.byte	0x3f
	.zero		1


	//   ....[53]....
        /*08ec*/ 	.word	0x00012260
        /*08f0*/ 	.word	0x00000010
        /*08f4*/ 	.word	0x0002d820
        /*08f8*/ 	.short	0x010a
        /*08fa*/ 	.byte	0x3f
	.zero		1


	//   ....[54]....
        /*08fc*/ 	.word	0x00012600
        /*0900*/ 	.word	0x00000006
        /*0904*/ 	.word	0x0002d840
        /*0908*/ 	.short	0x010a
        /*090a*/ 	.byte	0x3f
	.zero		1


	//   ....[55]....
        /*090c*/ 	.word	0x00012a70
        /*0910*/ 	.word	0x00000006
        /*0914*/ 	.word	0x0002d830
        /*0918*/ 	.short	0x0107
        /*091a*/ 	.byte	0x3f
	.zero		1


	//   ....[56]....
        /*091c*/ 	.word	0x00012b30
        /*0920*/ 	.word	0x00000006
        /*0924*/ 	.word	0x0002d830
        /*0928*/ 	.short	0x0101
        /*092a*/ 	.byte	0x3f
	.zero		1


	//   ....[57]....
        /*092c*/ 	.word	0x00012b90
        /*0930*/ 	.word	0x00000006
        /*0934*/ 	.word	0x0002d860
        /*0938*/ 	.short	0x010a
        /*093a*/ 	.byte	0x3f
	.zero		1


	//   ....[58]....
        /*093c*/ 	.word	0x00012fd0
        /*0940*/ 	.word	0x00000006
        /*0944*/ 	.word	0x0002d850
        /*0948*/ 	.short	0x0107
        /*094a*/ 	.byte	0x3f
	.zero		1


	//   ....[59]....
        /*094c*/ 	.word	0x000131a0
        /*0950*/ 	.word	0x00000006
        /*0954*/ 	.word	0x0002d850
        /*0958*/ 	.short	0x0101
        /*095a*/ 	.byte	0x3f
	.zero		1


	//   ....[60]....
        /*095c*/ 	.word	0x000133b0
        /*0960*/ 	.word	0x00000004
        /*0964*/ 	.word	0x0002d860
        /*0968*/ 	.short	0x010a
        /*096a*/ 	.byte	0x3f
	.zero		1


	//   ....[61]....
        /*096c*/ 	.word	0x00013800
        /*0970*/ 	.word	0x00000004
        /*0974*/ 	.word	0x0002d850
        /*0978*/ 	.short	0x0107
        /*097a*/ 	.byte	0x3f
	.zero		1


	//   ....[62]....
        /*097c*/ 	.word	0x000138c0
        /*0980*/ 	.word	0x00000004
        /*0984*/ 	.word	0x0002d850
        /*0988*/ 	.short	0x0101
        /*098a*/ 	.byte	0x3f
	.zero		1


	//   ....[63]....
        /*098c*/ 	.word	0x00013b90
        /*0990*/ 	.word	0x00000004
        /*0994*/ 	.word	0x0002d820
        /*0998*/ 	.short	0x010a
        /*099a*/ 	.byte	0x3f
	.zero		1


	//   ....[64]....
        /*099c*/ 	.word	0x00013d10
        /*09a0*/ 	.word	0x00000005
        /*09a4*/ 	.word	0x0002d840
        /*09a8*/ 	.short	0x010a
        /*09aa*/ 	.byte	0x3f
	.zero		1


	//   ....[65]....
        /*09ac*/ 	.word	0x00013db0
        /*09b0*/ 	.word	0x00000017
        /*09b4*/ 	.word	0x0002d840
        /*09b8*/ 	.short	0x010a
        /*09ba*/ 	.byte	0x3f
	.zero		1


	//   ....[66]....
        /*09bc*/ 	.word	0x00013df0
        /*09c0*/ 	.word	0x00000005
        /*09c4*/ 	.word	0x0002d860
        /*09c8*/ 	.short	0x010a
        /*09ca*/ 	.byte	0x3f
	.zero		1


	//   ....[67]....
        /*09cc*/ 	.word	0x00013e30
        /*09d0*/ 	.word	0x00000017
        /*09d4*/ 	.word	0x0002d860
        /*09d8*/ 	.short	0x010a
        /*09da*/ 	.byte	0x3f
	.zero		1


	//   ....[68]....
        /*09dc*/ 	.word	0x00013ea0
        /*09e0*/ 	.word	0x00000003
        /*09e4*/ 	.word	0x0002d800
        /*09e8*/ 	.short	0x010a
        /*09ea*/ 	.byte	0x3f
	.zero		1


	//   ....[69]....
        /*09ec*/ 	.word	0x00013ef0
        /*09f0*/ 	.word	0x00000003
        /*09f4*/ 	.word	0x0002d830
        /*09f8*/ 	.short	0x010a
        /*09fa*/ 	.byte	0x3f
	.zero		1


	//   ....[70]....
        /*09fc*/ 	.word	0x00013f50
        /*0a00*/ 	.word	0x00000009
        /*0a04*/ 	.word	0x0002d830
        /*0a08*/ 	.short	0x010a
        /*0a0a*/ 	.byte	0x3f
	.zero		1


	//   ....[71]....
        /*0a0c*/ 	.word	0x00013fb0
        /*0a10*/ 	.word	0x00000009
        /*0a14*/ 	.word	0x0002d850
        /*0a18*/ 	.short	0x010a
        /*0a1a*/ 	.byte	0x3f
	.zero		1


	//   ....[72]....
        /*0a1c*/ 	.word	0x00014010
        /*0a20*/ 	.word	0x00000007
        /*0a24*/ 	.word	0x0002d830
        /*0a28*/ 	.short	0x010a
        /*0a2a*/ 	.byte	0x3f
	.zero		1


	//   ....[73]....
        /*0a2c*/ 	.word	0x00014070
        /*0a30*/ 	.word	0x00000007
        /*0a34*/ 	.word	0x0002d850
        /*0a38*/ 	.short	0x010a
        /*0a3a*/ 	.byte	0x3f
	.zero		1


	//   ....[74]....
        /*0a3c*/ 	.word	0x000140d0
        /*0a40*/ 	.word	0x00000009
        /*0a44*/ 	.word	0x0002d830
        /*0a48*/ 	.short	0x010a
        /*0a4a*/ 	.byte	0x3f
	.zero		1


	//   ....[75]....
        /*0a4c*/ 	.word	0x00014130
        /*0a50*/ 	.word	0x00000009
        /*0a54*/ 	.word	0x0002d850
        /*0a58*/ 	.short	0x010a
        /*0a5a*/ 	.byte	0x3f
	.zero		1


	//   ....[76]....
        /*0a5c*/ 	.word	0x00014190
        /*0a60*/ 	.word	0x00000006
        /*0a64*/ 	.word	0x0002d850
        /*0a68*/ 	.short	0x010a
        /*0a6a*/ 	.byte	0x3f
	.zero		1


	//   ....[77]....
        /*0a6c*/ 	.word	0x00014290
        /*0a70*/ 	.word	0x00000006
        /*0a74*/ 	.word	0x0002d840
        /*0a78*/ 	.short	0x010a
        /*0a7a*/ 	.byte	0x3f
	.zero		1


	//   ....[78]....
        /*0a7c*/ 	.word	0x000150a0
        /*0a80*/ 	.word	0x00000010
        /*0a84*/ 	.word	0x0002d820
        /*0a88*/ 	.short	0x010a
        /*0a8a*/ 	.byte	0x3f
	.zero		1


	//   ....[79]....
        /*0a8c*/ 	.word	0x000150f0
        /*0a90*/ 	.word	0x00000006
        /*0a94*/ 	.word	0x0002d840
        /*0a98*/ 	.short	0x010a
        /*0a9a*/ 	.byte	0x3f
	.zero		1


	//   ....[80]....
        /*0a9c*/ 	.word	0x00015650
        /*0aa0*/ 	.word	0x00000006
        /*0aa4*/ 	.word	0x0002d860
        /*0aa8*/ 	.short	0x010a
        /*0aaa*/ 	.byte	0x3f
	.zero		1


	//   ....[81]....
        /*0aac*/ 	.word	0x00015c30
        /*0ab0*/ 	.word	0x00000004
        /*0ab4*/ 	.word	0x0002d860
        /*0ab8*/ 	.short	0x010a
        /*0aba*/ 	.byte	0x3f
	.zero		1


	//   ....[82]....
        /*0abc*/ 	.word	0x000162b0
        /*0ac0*/ 	.word	0x00000004
        /*0ac4*/ 	.word	0x0002d820
        /*0ac8*/ 	.short	0x010a
        /*0aca*/ 	.byte	0x3f
	.zero		1


	//   ....[83]....
        /*0acc*/ 	.word	0x00016450
        /*0ad0*/ 	.word	0x00000005
        /*0ad4*/ 	.word	0x0002d840
        /*0ad8*/ 	.short	0x010a
        /*0ada*/ 	.byte	0x3f
	.zero		1


	//   ....[84]....
        /*0adc*/ 	.word	0x000164a0
        /*0ae0*/ 	.word	0x00000017
        /*0ae4*/ 	.word	0x0002d840
        /*0ae8*/ 	.short	0x010a
        /*0aea*/ 	.byte	0x3f
	.zero		1


	//   ....[85]....
        /*0aec*/ 	.word	0x000164f0
        /*0af0*/ 	.word	0x00000005
        /*0af4*/ 	.word	0x0002d860
        /*0af8*/ 	.short	0x010a
        /*0afa*/ 	.byte	0x3f
	.zero		1


	//----- nvinfo : EIATTR_NUM_MBARRIERS
	.align		4
.L_1201:
        /*0afc*/ 	.byte	0x03, 0x38
        /*0afe*/ 	.short	0x0016


	//----- nvinfo : EIATTR_EXIT_INSTR_OFFSETS
	.align		4
        /*0b00*/ 	.byte	0x04, 0x1c
        /*0b02*/ 	.short	(.L_1203 - .L_1202)


	//   ....[0]....
.L_1202:
        /*0b04*/ 	.word	0x00000970


	//   ....[1]....
        /*0b08*/ 	.word	0x0000f8a0


	//   ....[2]....
        /*0b0c*/ 	.word	0x00013e80


	//----- nvinfo : EIATTR_MAX_THREADS
	.align		4
.L_1203:
        /*0b10*/ 	.byte	0x04, 0x05
        /*0b12*/ 	.short	(.L_1205 - .L_1204)
.L_1204:
        /*0b14*/ 	.word	0x00000200
        /*0b18*/ 	.word	0x00000001
        /*0b1c*/ 	.word	0x00000001


	//----- nvinfo : EIATTR_CRS_STACK_SIZE
	.align		4
.L_1205:
        /*0b20*/ 	.byte	0x04, 0x1e
        /*0b22*/ 	.short	(.L_1207 - .L_1206)
.L_1206:
        /*0b24*/ 	.word	0x00000000


	//----- nvinfo : EIATTR_CBANK_PARAM_SIZE
	.align		4
.L_1207:
        /*0b28*/ 	.byte	0x03, 0x19
        /*0b2a*/ 	.short	0x0af0


	//----- nvinfo : EIATTR_PARAM_CBANK
	.align		4
        /*0b2c*/ 	.byte	0x04, 0x0a
        /*0b2e*/ 	.short	(.L_1209 - .L_1208)
	.align		4
.L_1208:
        /*0b30*/ 	.word	index@(.nv.constant0._ZN7cutlass13device_kernelIN5flash11enable_sm90INS1_16FlashAttnFwdSm90INS1_25CollectiveMainloopFwdSm90ILi2EN4cute5tupleIJNS5_1CILi1EEES8_S8_EEENS6_IJNS7_ILi192EEENS7_ILi128EEENS7_ILi96EEEEEELi96ENS_6half_tEfNS_4arch4Sm90ELb0ELb1ELb0ELb0ELb1ELb0ELb0ELb0ELb1ELb1ELb0ELb0EEENS1_21CollectiveEpilogueFwdINS6_IJSA_SC_SB_EEES9_SE_SG_Li384ELb0ELb1ELb0ELb0EEENS1_30DynamicPersistentTileSchedulerILi384ELi128ELb0ELb1ELb1EEEEEEEEEvNT_6ParamsE)
        /*0b34*/ 	.short	0x0210
        /*0b36*/ 	.short	0x0af0


	//----- nvinfo : EIATTR_SW_WAR
	.align		4
.L_1209:
        /*0b38*/ 	.byte	0x04, 0x36
        /*0b3a*/ 	.short	(.L_1211 - .L_1210)
.L_1210:
        /*0b3c*/ 	.word	0x00000008
.L_1211:


//--------------------- .nv.info._ZN7cutlass13device_kernelIN5flash11enable_sm90INS1_16FlashAttnFwdSm90INS1_25CollectiveMainloopFwdSm90ILi2EN4cute5tupleIJNS5_1CILi1EEES8_S8_EEENS6_IJNS7_ILi192EEENS7_ILi128EEENS7_ILi96EEEEEELi96ENS_6half_tEfNS_4arch4Sm90ELb0ELb1ELb0ELb1ELb1ELb0ELb0ELb0ELb1ELb1ELb0ELb0EEENS1_21CollectiveEpilogueFwdINS6_IJSA_SC_SB_EEES9_SE_SG_Li384ELb1ELb1ELb0ELb0EEENS1_36VarlenDynamicPersistentTileSchedulerILi192ELi128ELi384ELi128ELb0ELb1ELb1ELb1ELb0ELb1EEEEEEEEEvNT_6ParamsE --------------------------
	.section	.nv.info._ZN7cutlass13device_kernelIN5flash11enable_sm90INS1_16FlashAttnFwdSm90INS1_25CollectiveMainloopFwdSm90ILi2EN4cute5tupleIJNS5_1CILi1EEES8_S8_EEENS6_IJNS7_ILi192EEENS7_ILi128EEENS7_ILi96EEEEEELi96ENS_6half_tEfNS_4arch4Sm90ELb0ELb1ELb0ELb1ELb1ELb0ELb0ELb0ELb1ELb1ELb0ELb0EEENS1_21CollectiveEpilogueFwdINS6_IJSA_SC_SB_EEES9_SE_SG_Li384ELb1ELb1ELb0ELb0EEENS1_36VarlenDynamicPersistentTileSchedulerILi192ELi128ELi384ELi128ELb0ELb1ELb1ELb1ELb0ELb1EEEEEEEEEvNT_6ParamsE,"",@"SHT_CUDA_INFO"
	.sectionflags	@""
	.align	4


	//----- nvinfo : EIATTR_CUDA_API_VERSION
	.align		4
        /*0000*/ 	.byte	0x04, 0x37
        /*0002*/ 	.short	(.L_1213 - .L_1212)
.L_1212:
        /*0004*/ 	.word	0x00000082


	//----- nvinfo : EIATTR_KPARAM_INFO
	.align		4
.L_1213:
        /*0008*/ 	.byte	0x04, 0x17
        /*000a*/ 	.short	(.L_1215 - .L_1214)
.L_1214:
        /*000c*/ 	.word	0x00000000
        /*0010*/ 	.short	0x0000
        /*0012*/ 	.short	0x0070
        /*0014*/ 	.byte	0x00, 0xf0, 0x01, 0x2a


	//----- nvinfo : EIATTR_SPARSE_MMA_MASK
	.align		4
.L_1215:
        /*0018*/ 	.byte	0x03, 0x50
        /*001a*/ 	.short	0x0000


	//----- nvinfo : EIATTR_MAXREG_COUNT
	.align		4
        /*001c*/ 	.byte	0x03, 0x1b
        /*001e*/ 	.short	0x0080


	//----- nvinfo : EIATTR_NUM_BARRIERS
	.align		4
        /*0020*/ 	.byte	0x02, 0x4c
        /*0022*/ 	.byte	0x10
	.zero		1


	//----- nvinfo : EIATTR_EXTERNS
	.align		4
        /*0024*/ 	.byte	0x04, 0x0f
        /*0026*/ 	.short	(.L_1217 - .L_1216)


	//   ....[0]....
	.align		4
.L_1216:
        /*0028*/ 	.word	index@(__assertfail)


	//----- nvinfo : EIATTR_ANNOTATIONS
	.align		4
.L_1217:
        /*002c*/ 	.byte	0x04, 0x55
        /*002e*/ 	.short	(.L_1219 - .L_1218)


	//   ....[0]....
.L_1218:
        /* <DEDUP_REMOVED lines=21> */


	//----- nvinfo : EIATTR_MERCURY_ISA_VERSION
	.align		4
.L_1219:
        /*0168*/ 	.byte	0x03, 0x5f
        /*016a*/ 	.short	0x0101


	//----- nvinfo : EIATTR_UNUSED_LOAD_BYTE_OFFSET
	.align		4
        /*016c*/ 	.byte	0x04, 0x44
        /*016e*/ 	.short	(.L_1221 - .L_1220)


	//   ....[0]....
.L_1220:
        /*0170*/ 	.word	0x00000980
        /*0174*/ 	.word	0x0000fff0


	//   ....[1]....
        /*0178*/ 	.word	0x0000e290
        /*017c*/ 	.word	0x0000fff0


	//----- nvinfo : EIATTR_INT_WARP_WIDE_INSTR_OFFSETS
	.align		4
.L_1221:
        /*0180*/ 	.byte	0x04, 0x31
        /*0182*/ 	.short	(.L_1223 - .L_1222)


	//   ....[0]....
.L_1222:
        /*0184*/ 	.word	0x000000c0


	//   ....[1]....
        /*0188*/ 	.word	0x000000d0


	//   ....[2]....
        /*018c*/ 	.word	0x00000170


	//   ....[3]....
        /*0190*/ 	.word	0x00011450


	//   ....[4]....
        /*0194*/ 	.word	0x000114e0


	//   ....[5]....
        /*0198*/ 	.word	0x00014240


	//   ....[6]....
        /*019c*/ 	.word	0x000142d0


	//----- nvinfo : EIATTR_COOP_GROUP_MASK_REGIDS
	.align		4
.L_1223:
        /*01a0*/ 	.byte	0x04, 0x29
        /*01a2*/ 	.short	(.L_1225 - .L_1224)


	//   ....[0]....
.L_1224:
        /*01a4*/ 	.word	0xffffffff


	//   ....[1]....
        /*01a8*/ 	.word	0xffffffff


	//   ....[2]....
        /*01ac*/ 	.word	0xffffffff


	//   ....[3]....
        /*01b0*/ 	.word	0xffffffff


	//   ....[4]....
        /*01b4*/ 	.word	0xffffffff


	//   ....[5]....
        /*01b8*/ 	.word	0xffffffff


	//   ....[6]....
        /*01bc*/ 	.word	0xffffffff


	//   ....[7]....
        /*01c0*/ 	.word	0xffffffff


	//   ....[8]....
        /*01c4*/ 	.word	0xffffffff


	//   ....[9]....
        /*01c8*/ 	.word	0xffffffff


	//   ....[10]....
        /*01cc*/ 	.word	0xffffffff


	//   ....[11]....
        /*01d0*/ 	.word	0xffffffff


	//   ....[12]....
        /*01d4*/ 	.word	0xffffffff


	//   ....[13]....
        /*01d8*/ 	.word	0xffffffff


	//   ....[14]....
        /*01dc*/ 	.word	0xffffffff


	//   ....[15]....
        /*01e0*/ 	.word	0xffffffff


	//   ....[16]....
        /*01e4*/ 	.word	0xffffffff


	//   ....[17]....
        /*01e8*/ 	.word	0xffffffff


	//   ....[18]....
        /*01ec*/ 	.word	0xffffffff


	//   ....[19]....
        /*01f0*/ 	.word	0xffffffff


	//   ....[20]....
        /*01f4*/ 	.word	0xffffffff


	//   ....[21]....
        /*01f8*/ 	.word	0xffffffff


	//   ....[22]....
        /*01fc*/ 	.word	0xffffffff


	//   ....[23]....
        /*0200*/ 	.word	0xffffffff


	//   ....[24]....
        /*0204*/ 	.word	0xffffffff


	//   ....[25]....
        /*0208*/ 	.word	0xffffffff


	//   ....[26]....
        /*020c*/ 	.word	0xffffffff


	//   ....[27]....
        /*0210*/ 	.word	0xffffffff


	//   ....[28]....
        /*0214*/ 	.word	0xffffffff


	//   ....[29]....
        /*0218*/ 	.word	0xffffffff


	//   ....[30]....
        /*021c*/ 	.word	0xffffffff


	//   ....[31]....
        /*0220*/ 	.word	0xffffffff


	//   ....[32]....
        /*0224*/ 	.word	0xffffffff


	//   ....[33]....
        /*0228*/ 	.word	0xffffffff


	//   ....[34]....
        /*022c*/ 	.word	0xffffffff


	//   ....[35]....
        /*0230*/ 	.word	0xffffffff


	//   ....[36]....
        /*0234*/ 	.word	0xffffffff


	//   ....[37]....
        /*0238*/ 	.word	0xffffffff


	//   ....[38]....
        /*023c*/ 	.word	0xffffffff


	//   ....[39]....
        /*0240*/ 	.word	0xffffffff


	//   ....[40]....
        /*0244*/ 	.word	0xffffffff


	//   ....[41]....
        /*0248*/ 	.word	0xffffffff


	//   ....[42]....
        /*024c*/ 	.word	0xffffffff


	//   ....[43]....
        /*0250*/ 	.word	0xffffffff


	//   ....[44]....
        /*0254*/ 	.word	0xffffffff


	//   ....[45]....
        /*0258*/ 	.word	0xffffffff


	//   ....[46]....
        /*025c*/ 	.word	0xffffffff


	//   ....[47]....
        /*0260*/ 	.word	0xffffffff


	//   ....[48]....
        /*0264*/ 	.word	0xffffffff


	//   ....[49]....
        /*0268*/ 	.word	0xffffffff


	//   ....[50]....
        /*026c*/ 	.word	0xffffffff


	//   ....[51]....
        /*0270*/ 	.word	0xffffffff


	//   ....[52]....
        /*0274*/ 	.word	0xffffffff


	//   ....[53]....
        /*0278*/ 	.word	0xffffffff


	//   ....[54]....
        /*027c*/ 	.word	0xffffffff


	//   ....[55]....
        /*0280*/ 	.word	0xffffffff


	//   ....[56]....
        /*0284*/ 	.word	0xffffffff


	//   ....[57]....
        /*0288*/ 	.word	0xffffffff


	//   ....[58]....
        /*028c*/ 	.word	0xffffffff


	//   ....[59]....
        /*0290*/ 	.word	0xffffffff


	//   ....[60]....
        /*0294*/ 	.word	0xffffffff


	//   ....[61]....
        /*0298*/ 	.word	0xffffffff


	//   ....[62]....
        /*029c*/ 	.word	0xffffffff


	//   ....[63]....
        /*02a0*/ 	.word	0xffffffff


	//   ....[64]....
        /*02a4*/ 	.word	0xffffffff


	//   ....[65]....
        /*02a8*/ 	.word	0xffffffff


	//   ....[66]....
        /*02ac*/ 	.word	0xffffffff


	//   ....[67]....
        /*02b0*/ 	.word	0xffffffff


	//   ....[68]....
        /*02b4*/ 	.word	0xffffffff


	//   ....[69]....
        /*02b8*/ 	.word	0xffffffff


	//   ....[70]....
        /*02bc*/ 	.word	0xffffffff


	//   ....[71]....
        /*02c0*/ 	.word	0xffffffff


	//   ....[72]....
        /*02c4*/ 	.word	0xffffffff


	//   ....[73]....
        /*02c8*/ 	.word	0xffffffff


	//   ....[74]....
        /*02cc*/ 	.word	0xffffffff


	//   ....[75]....
        /*02d0*/ 	.word	0xffffffff


	//   ....[76]....
        /*02d4*/ 	.word	0xffffffff


	//   ....[77]....
        /*02d8*/ 	.word	0xffffffff


	//   ....[78]....
        /*02dc*/ 	.word	0xffffffff


	//   ....[79]....
        /*02e0*/ 	.word	0xffffffff


	//   ....[80]....
        /*02e4*/ 	.word	0xffffffff


	//   ....[81]....
        /*02e8*/ 	.word	0xffffffff


	//   ....[82]....
        /*02ec*/ 	.word	0xffffffff


	//   ....[83]....
        /*02f0*/ 	.word	0xffffffff


	//   ....[84]....
        /*02f4*/ 	.word	0xffffffff


	//   ....[85]....
        /*02f8*/ 	.word	0xffffffff


	//   ....[86]....
        /*02fc*/ 	.word	0xffffffff


	//   ....[87]....
        /*0300*/ 	.word	0xffffffff


	//   ....[88]....
        /*0304*/ 	.word	0xffffffff


	//   ....[89]....
        /*0308*/ 	.word	0xffffffff


	//   ....[90]....
        /*030c*/ 	.word	0xffffffff


	//   ....[91]....
        /*0310*/ 	.word	0xffffffff


	//   ....[92]....
        /*0314*/ 	.word	0xffffffff


	//   ....[93]....
        /*0318*/ 	.word	0xffffffff


	//   ....[94]....
        /*031c*/ 	.word	0xffffffff


	//   ....[95]....
        /*0320*/ 	.word	0xffffffff


	//   ....[96]....
        /*0324*/ 	.word	0xffffffff


	//   ....[97]....
        /*0328*/ 	.word	0xffffffff


	//   ....[98]....
        /*032c*/ 	.word	0xffffffff


	//   ....[99]....
        /*0330*/ 	.word	0xffffffff


	//   ....[100]....
        /*0334*/ 	.word	0xffffffff


	//   ....[101]....
        /*0338*/ 	.word	0xffffffff


	//   ....[102]....
        /*033c*/ 	.word	0xffffffff


	//   ....[103]....
        /*0340*/ 	.word	0xffffffff


	//   ....[104]....
        /*0344*/ 	.word	0xffffffff


	//   ....[105]....
        /*0348*/ 	.word	0xffffffff


	//   ....[106]....
        /*034c*/ 	.word	0xffffffff


	//   ....[107]....
        /*0350*/ 	.word	0xffffffff


	//   ....[108]....
        /*0354*/ 	.word	0xffffffff


	//   ....[109]....
        /*0358*/ 	.word	0xffffffff


	//   ....[110]....
        /*035c*/ 	.word	0xffffffff


	//   ....[111]....
        /*0360*/ 	.word	0xffffffff


	//   ....[112]....
        /*0364*/ 	.word	0xffffffff


	//   ....[113]....
        /*0368*/ 	.word	0xffffffff


	//   ....[114]....
        /*036c*/ 	.word	0xffffffff


	//   ....[115]....
        /*0370*/ 	.word	0xffffffff


	//   ....[116]....
        /*0374*/ 	.word	0xffffffff


	//   ....[117]....
        /*0378*/ 	.word	0xffffffff


	//   ....[118]....
        /*037c*/ 	.word	0xffffffff


	//   ....[119]....
        /*0380*/ 	.word	0xffffffff


	//   ....[120]....
        /*0384*/ 	.word	0xffffffff


	//   ....[121]....
        /*0388*/ 	.word	0xffffffff


	//   ....[122]....
        /*038c*/ 	.word	0xffffffff


	//   ....[123]....
        /*0390*/ 	.word	0xffffffff


	//   ....[124]....
        /*0394*/ 	.word	0xffffffff


	//   ....[125]....
        /*0398*/ 	.word	0xffffffff


	//   ....[126]....
        /*039c*/ 	.word	0xffffffff


	//   ....[127]....
        /*03a0*/ 	.word	0x0500000f


	//   ....[128]....
        /*03a4*/ 	.word	0x0500000f


	//   ....[129]....
        /*03a8*/ 	.word	0x0500000f


	//   ....[130]....
        /*03ac*/ 	.word	0x0500000f


	//   ....[131]....
        /*03b0*/ 	.word	0x0500000f


	//   ....[132]....
        /*03b4*/ 	.word	0x0500000f


	//   ....[133]....
        /*03b8*/ 	.word	0x0500000f


	//   ....[134]....
        /*03bc*/ 	.word	0x0500000f


	//   ....[135]....
        /*03c0*/ 	.word	0x0500000f


	//   ....[136]....
        /*03c4*/ 	.word	0x0500000f


	//   ....[137]....
        /*03c8*/ 	.word	0x0500000f


	//   ....[138]....
        /*03cc*/ 	.word	0x0500000f


	//   ....[139]....
        /*03d0*/ 	.word	0x0500000f


	//   ....[140]....
        /*03d4*/ 	.word	0x0500000f


	//   ....[141]....
        /*03d8*/ 	.word	0x0500000f


	//   ....[142]....
        /*03dc*/ 	.word	0x0500000f


	//   ....[143]....
        /*03e0*/ 	.word	0x0500000f


	//   ....[144]....
        /*03e4*/ 	.word	0x0500000f


	//   ....[145]....
        /*03e8*/ 	.word	0x0500000f


	//   ....[146]....
        /*03ec*/ 	.word	0x0500000f


	//   ....[147]....
        /*03f0*/ 	.word	0x0500000f


	//   ....[148]....
        /*03f4*/ 	.word	0x0500000f


	//   ....[149]....
        /*03f8*/ 	.word	0x0500000f


	//   ....[150]....
        /*03fc*/ 	.word	0x0500000f


	//   ....[151]....
        /*0400*/ 	.word	0x0500000f


	//   ....[152]....
        /*0404*/ 	.word	0x0500000f


	//   ....[153]....
        /*0408*/ 	.word	0x0500000f


	//   ....[154]....
        /*040c*/ 	.word	0x0500000f


	//   ....[155]....
        /*0410*/ 	.word	0x0500000f


	//   ....[156]....
        /*0414*/ 	.word	0x0500000f


	//   ....[157]....
        /*0418*/ 	.word	0x0500000f


	//   ....[158]....
        /*041c*/ 	.word	0x0500000f


	//   ....[159]....
        /*0420*/ 	.word	0x0500000f


	//   ....[160]....
        /*0424*/ 	.word	0x0500000f


	//   ....[161]....
        /*0428*/ 	.word	0x0500000f


	//   ....[162]....
        /*042c*/ 	.word	0x0500000f


	//   ....[163]....
        /*0430*/ 	.word	0x0500000f


	//   ....[164]....
        /*0434*/ 	.word	0x0500000f


	//   ....[165]....
        /*0438*/ 	.word	0x0500000f


	//   ....[166]....
        /*043c*/ 	.word	0x0500000f


	//   ....[167]....
        /*0440*/ 	.word	0x0500000f


	//   ....[168]....
        /*0444*/ 	.word	0x0500000f


	//   ....[169]....
        /*0448*/ 	.word	0x0500000f


	//   ....[170]....
        /*044c*/ 	.word	0x0500000f


	//   ....[171]....
        /*0450*/ 	.word	0x0500000f


	//   ....[172]....
        /*0454*/ 	.word	0x0500000f


	//   ....[173]....
        /*0458*/ 	.word	0x0500000f


	//   ....[174]....
        /*045c*/ 	.word	0x0500000f


	//   ....[175]....
        /*0460*/ 	.word	0x0500000f


	//   ....[176]....
        /*0464*/ 	.word	0x0500000f


	//   ....[177]....
        /*0468*/ 	.word	0x0500000f


	//   ....[178]....
        /*046c*/ 	.word	0x0500000f


	//   ....[179]....
        /*0470*/ 	.word	0x0500000f


	//   ....[180]....
        /*0474*/ 	.word	0x0500000f


	//   ....[181]....
        /*0478*/ 	.word	0x0500000f


	//   ....[182]....
        /*047c*/ 	.word	0x0500000f


	//   ....[183]....
        /*0480*/ 	.word	0x0500000f


	//   ....[184]....
        /*0484*/ 	.word	0x0500000f


	//   ....[185]....
        /*0488*/ 	.word	0x0500000f


	//   ....[186]....
        /*048c*/ 	.word	0x0500000f


	//   ....[187]....
        /*0490*/ 	.word	0x0500000f


	//   ....[188]....
        /*0494*/ 	.word	0x0500000f


	//   ....[189]....
        /*0498*/ 	.word	0x0500000f


	//----- nvinfo : EIATTR_COOP_GROUP_INSTR_OFFSETS
	.align		4
.L_1225:
        /*049c*/ 	.byte	0x04, 0x28
        /*049e*/ 	.short	(.L_1227 - .L_1226)


	//   ....[0]....
.L_1226:
        /*04a0*/ 	.word	0x00000080


	//   ....[1]....
        /*04a4*/ 	.word	0x00000090


	//   ....[2]....
        /*04a8*/ 	.word	0x000002d0


	//   ....[3]....
        /*04ac*/ 	.word	0x00000430


	//   ....[4]....
        /*04b0*/ 	.word	0x00000550


	//   ....[5]....
        /*04b4*/ 	.word	0x000006b0


	//   ....[6]....
        /*04b8*/ 	.word	0x000019b0


	//   ....[7]....
        /*04bc*/ 	.word	0x00002170


	//   ....[8]....
        /*04c0*/ 	.word	0x000023b0


	//   ....[9]....
        /*04c4*/ 	.word	0x00003720


	//   ....[10]....
        /*04c8*/ 	.word	0x00003830


	//   ....[11]....
        /*04cc*/ 	.word	0x00004030


	//   ....[12]....
        /*04d0*/ 	.word	0x000040a0


	//   ....[13]....
        /*04d4*/ 	.word	0x00004ca0


	//   ....[14]....
        /*04d8*/ 	.word	0x00005a60


	//   ....[15]....
        /*04dc*/ 	.word	0x00005c70


	//   ....[16]....
        /*04e0*/ 	.word	0x00006850


	//   ....[17]....
        /*04e4*/ 	.word	0x00006950


	//   ....[18]....
        /*04e8*/ 	.word	0x000071d0


	//   ....[19]....
        /*04ec*/ 	.word	0x00007240


	//   ....[20]....
        /*04f0*/ 	.word	0x00008240


	//   ....[21]....
        /*04f4*/ 	.word	0x00009220


	//   ....[22]....
        /*04f8*/ 	.word	0x00009230


	//   ....[23]....
        /*04fc*/ 	.word	0x00009260


	//   ....[24]....
        /*0500*/ 	.word	0x00009270


	//   ....[25]....
        /*0504*/ 	.word	0x0000a5c0


	//   ....[26]....
        /*0508*/ 	.word	0x0000b040


	//   ....[27]....
        /*050c*/ 	.word	0x0000b250


	//   ....[28]....
        /*0510*/ 	.word	0x0000be30


	//   ....[29]....
        /*0514*/ 	.word	0x0000bf30


	//   ....[30]....
        /*0518*/ 	.word	0x0000c7b0


	//   ....[31]....
        /*051c*/ 	.word	0x0000c820


	//   ....[32]....
        /*0520*/ 	.word	0x0000d820


	//   ....[33]....
        /*0524*/ 	.word	0x0000d930


	//   ....[34]....
        /*0528*/ 	.word	0x0000d990


	//   ....[35]....
        /*052c*/ 	.word	0x0000da80


	//   ....[36]....
        /*0530*/ 	.word	0x0000da90


	//   ....[37]....
        /*0534*/ 	.word	0x0000ec60


	//   ....[38]....
        /*0538*/ 	.word	0x0000eca0


	//   ....[39]....
        /*053c*/ 	.word	0x0000ecd0


	//   ....[40]....
        /*0540*/ 	.word	0x0000ed10


	//   ....[41]....
        /*0544*/ 	.word	0x0000f1c0


	//   ....[42]....
        /*0548*/ 	.word	0x0000f1e0


	//   ....[43]....
        /*054c*/ 	.word	0x0000f2f0


	//   ....[44]....
        /*0550*/ 	.word	0x0000f310


	//   ....[45]....
        /*0554*/ 	.word	0x0000fbe0


	//   ....[46]....
        /*0558*/ 	.word	0x0000fbf0


	//   ....[47]....
        /*055c*/ 	.word	0x0000fcf0


	//   ....[48]....
        /*0560*/ 	.word	0x0000fd10


	//   ....[49]....
        /*0564*/ 	.word	0x0000fe90


	//   ....[50]....
        /*0568*/ 	.word	0x00010060


	//   ....[51]....
        /*056c*/ 	.word	0x00010090


	//   ....[52]....
        /*0570*/ 	.word	0x000100c0


	//   ....[53]....
        /*0574*/ 	.word	0x000100f0


	//   ....[54]....
        /*0578*/ 	.word	0x00010120


	//   ....[55]....
        /*057c*/ 	.word	0x00010150


	//   ....[56]....
        /*0580*/ 	.word	0x000102a0


	//   ....[57]....
        /*0584*/ 	.word	0x000102d0


	//   ....[58]....
        /*0588*/ 	.word	0x00010300


	//   ....[59]....
        /*058c*/ 	.word	0x00010330


	//   ....[60]....
        /*0590*/ 	.word	0x00010360


	//   ....[61]....
        /*0594*/ 	.word	0x00010390


	//   ....[62]....
        /*0598*/ 	.word	0x00010420


	//   ....[63]....
        /*059c*/ 	.word	0x00010480


	//   ....[64]....
        /*05a0*/ 	.word	0x00010510


	//   ....[65]....
        /*05a4*/ 	.word	0x00012100


	//   ....[66]....
        /*05a8*/ 	.word	0x00012120


	//   ....[67]....
        /*05ac*/ 	.word	0x000121d0


	//   ....[68]....
        /*05b0*/ 	.word	0x000121f0


	//   ....[69]....
        /*05b4*/ 	.word	0x00012290


	//   ....[70]....
        /*05b8*/ 	.word	0x000122b0


	//   ....[71]....
        /*05bc*/ 	.word	0x000122c0


	//   ....[72]....
        /*05c0*/ 	.word	0x000122d0


	//   ....[73]....
        /*05c4*/ 	.word	0x00012c70


	//   ....[74]....
        /*05c8*/ 	.word	0x00012c80


	//   ....[75]....
        /*05cc*/ 	.word	0x00012ce0


	//   ....[76]....
        /*05d0*/ 	.word	0x00012d20


	//   ....[77]....
        /*05d4*/ 	.word	0x00012d80


	//   ....[78]....
        /*05d8*/ 	.word	0x00012dc0


	//   ....[79]....
        /*05dc*/ 	.word	0x00012dd0


	//   ....[80]....
        /*05e0*/ 	.word	0x00012df0


	//   ....[81]....
        /*05e4*/ 	.word	0x00012ec0


	//   ....[82]....
        /*05e8*/ 	.word	0x00012f00


	//   ....[83]....
        /*05ec*/ 	.word	0x00012f10


	//   ....[84]....
        /*05f0*/ 	.word	0x00012f30


	//   ....[85]....
        /*05f4*/ 	.word	0x000137f0


	//   ....[86]....
        /*05f8*/ 	.word	0x00013800


	//   ....[87]....
        /*05fc*/ 	.word	0x00013820


	//   ....[88]....
        /*0600*/ 	.word	0x000138a0


	//   ....[89]....
        /*0604*/ 	.word	0x000138b0


	//   ....[90]....
        /*0608*/ 	.word	0x00013910


	//   ....[91]....
        /*060c*/ 	.word	0x00013940


	//   ....[92]....
        /*0610*/ 	.word	0x00013980


	//   ....[93]....
        /*0614*/ 	.word	0x00013c70


	//   ....[94]....
        /*0618*/ 	.word	0x00013c90


	//   ....[95]....
        /*061c*/ 	.word	0x00013d30


	//   ....[96]....
        /*0620*/ 	.word	0x00013d40


	//   ....[97]....
        /*0624*/ 	.word	0x00013dd0


	//   ....[98]....
        /*0628*/ 	.word	0x00013de0


	//   ....[99]....
        /*062c*/ 	.word	0x00013df0


	//   ....[100]....
        /*0630*/ 	.word	0x00013e80


	//   ....[101]....
        /*0634*/ 	.word	0x000144c0


	//   ....[102]....
        /*0638*/ 	.word	0x000144d0


	//   ....[103]....
        /*063c*/ 	.word	0x00014560


	//   ....[104]....
        /*0640*/ 	.word	0x00014600


	//   ....[105]....
        /*0644*/ 	.word	0x00014620


	//   ....[106]....
        /*0648*/ 	.word	0x000146a0


	//   ....[107]....
        /*064c*/ 	.word	0x000146c0


	//   ....[108]....
        /*0650*/ 	.word	0x000146d0


	//   ....[109]....
        /*0654*/ 	.word	0x00014ab0


	//   ....[110]....
        /*0658*/ 	.word	0x00014ae0


	//   ....[111]....
        /*065c*/ 	.word	0x00014b20


	//   ....[112]....
        /*0660*/ 	.word	0x00014b50


	//   ....[113]....
        /*0664*/ 	.word	0x00014b80


	//   ....[114]....
        /*0668*/ 	.word	0x00014bb0


	//   ....[115]....
        /*066c*/ 	.word	0x00014be0


	//   ....[116]....
        /*0670*/ 	.word	0x00014c10


	//   ....[117]....
        /*0674*/ 	.word	0x00014d90


	//   ....[118]....
        /*0678*/ 	.word	0x00014dc0


	//   ....[119]....
        /*067c*/ 	.word	0x00014df0


	//   ....[120]....
        /*0680*/ 	.word	0x00014e20


	//   ....[121]....
        /*0684*/ 	.word	0x00014e50


	//   ....[122]....
        /*0688*/ 	.word	0x00014e80


	//   ....[123]....
        /*068c*/ 	.word	0x00014f40


	//   ....[124]....
        /*0690*/ 	.word	0x00014f60


	//   ....[125]....
        /*0694*/ 	.word	0x00014fd0


	//   ....[126]....
        /*0698*/ 	.word	0x00015670


	//   ....[127]....
        /*069c*/ 	.word	0x00015cd0


	//   ....[128]....
        /*06a0*/ 	.word	0x00015dc0


	//   ....[129]....
        /*06a4*/ 	.word	0x00015e60


	//   ....[130]....
        /*06a8*/ 	.word	0x00015ec0


	//   ....[131]....
        /*06ac*/ 	.word	0x00015fd0


	//   ....[132]....
        /*06b0*/ 	.word	0x00016040


	//   ....[133]....
        /*06b4*/ 	.word	0x00016150


	//   ....[134]....
        /*06b8*/ 	.word	0x000161c0


	//   ....[135]....
        /*06bc*/ 	.word	0x00016260


	//   ....[136]....
        /*06c0*/ 	.word	0x00016380


	//   ....[137]....
        /*06c4*/ 	.word	0x000163d0


	//   ....[138]....
        /*06c8*/ 	.word	0x00016440


	//   ....[139]....
        /*06cc*/ 	.word	0x00016540


	//   ....[140]....
        /*06d0*/ 	.word	0x000165b0


	//   ....[141]....
        /*06d4*/ 	.word	0x00016690


	//   ....[142]....
        /*06d8*/ 	.word	0x00016710


	//   ....[143]....
        /*06dc*/ 	.word	0x00016770


	//   ....[144]....
        /*06e0*/ 	.word	0x00016870


	//   ....[145]....
        /*06e4*/ 	.word	0x00016970


	//   ....[146]....
        /*06e8*/ 	.word	0x000169d0


	//   ....[147]....
        /*06ec*/ 	.word	0x00016ab0


	//   ....[148]....
        /*06f0*/ 	.word	0x00016bf0


	//   ....[149]....
        /*06f4*/ 	.word	0x00016cd0


	//   ....[150]....
        /*06f8*/ 	.word	0x00016d50


	//   ....[151]....
        /*06fc*/ 	.word	0x00016e30


	//   ....[152]....
        /*0700*/ 	.word	0x00016e90


	//   ....[153]....
        /*0704*/ 	.word	0x00016f60


	//   ....[154]....
        /*0708*/ 	.word	0x00016fc0


	//   ....[155]....
        /*070c*/ 	.word	0x000170a0


	//   ....[156]....
        /*0710*/ 	.word	0x00017190


	//   ....[157]....
        /*0714*/ 	.word	0x00017230


	//   ....[158]....
        /*0718*/ 	.word	0x00017290


	//   ....[159]....
        /*071c*/ 	.word	0x00017390


	//   ....[160]....
        /*0720*/ 	.word	0x000173f0


	//   ....[161]....
        /*0724*/ 	.word	0x000174f0


	//   ....[162]....
        /*0728*/ 	.word	0x00017550


	//   ....[163]....
        /*072c*/ 	.word	0x00017620


	//   ....[164]....
        /*0730*/ 	.word	0x00017770


	//   ....[165]....
        /*0734*/ 	.word	0x00017820


	//   ....[166]....
        /*0738*/ 	.word	0x00017930


	//   ....[167]....
        /*073c*/ 	.word	0x00017a10


	//   ....[168]....
        /*0740*/ 	.word	0x00017a70


	//   ....[169]....
        /*0744*/ 	.word	0x00017b60


	//   ....[170]....
        /*0748*/ 	.word	0x00017bc0


	//   ....[171]....
        /*074c*/ 	.word	0x00017ca0


	//   ....[172]....
        /*0750*/ 	.word	0x00017d30


	//   ....[173]....
        /*0754*/ 	.word	0x00017dd0


	//   ....[174]....
        /*0758*/ 	.word	0x00017ef0


	//   ....[175]....
        /*075c*/ 	.word	0x00017f60


	//   ....[176]....
        /*0760*/ 	.word	0x00017fd0


	//   ....[177]....
        /*0764*/ 	.word	0x00018040


	//   ....[178]....
        /*0768*/ 	.word	0x000180b0


	//   ....[179]....
        /*076c*/ 	.word	0x00018130


	//   ....[180]....
        /*0770*/ 	.word	0x000181c0


	//   ....[181]....
        /*0774*/ 	.word	0x00018250


	//   ....[182]....
        /*0778*/ 	.word	0x000182c0


	//   ....[183]....
        /*077c*/ 	.word	0x00018330


	//   ....[184]....
        /*0780*/ 	.word	0x000183a0


	//   ....[185]....
        /*0784*/ 	.word	0x00018420


	//   ....[186]....
        /*0788*/ 	.word	0x00018490


	//   ....[187]....
        /*078c*/ 	.word	0x00018530


	//   ....[188]....
        /*0790*/ 	.word	0x000185c0


	//   ....[189]....
        /*0794*/ 	.word	0x000186f0


	//----- nvinfo : EIATTR_REG_RECONFIG
	.align		4
.L_1227:
        /*0798*/ 	.byte	0x01, 0x54
	.zero		2


	//----- nvinfo : EIATTR_SYSCALL_OFFSETS
	.align		4
        /*079c*/ 	.byte	0x04, 0x46
        /*079e*/ 	.short	(.L_1229 - .L_1228)


	//   ....[0]....
.L_1228:
        /*07a0*/ 	.word	0x00001ba0


	//   ....[1]....
        /*07a4*/ 	.word	0x00011640


	//   ....[2]....
        /*07a8*/ 	.word	0x00011790


	//   ....[3]....
        /*07ac*/ 	.word	0x00011880


	//   ....[4]....
        /*07b0*/ 	.word	0x000126c0


	//----- nvinfo : EIATTR_MBARRIER_INSTR_OFFSETS
	.align		4
.L_1229:
        /*07b4*/ 	.byte	0x04, 0x39
        /*07b6*/ 	.short	(.L_1231 - .L_1230)


	//   ....[0]....
.L_1230:
        /*07b8*/ 	.word	0x00000180
        /*07bc*/ 	.word	0x000000ff
        /*07c0*/ 	.word	0x0002d800
        /*07c4*/ 	.short	0x0100
        /*07c6*/ 	.byte	0x08
	.zero		1


	//   ....[1]....
        /*07c8*/ 	.word	0x00000190
        /*07cc*/ 	.word	0x000000ff
        /*07d0*/ 	.word	0x0002d820
        /*07d4*/ 	.short	0x0100
        /*07d6*/ 	.byte	0x08
	.zero		1


	//   ....[2]....
        /*07d8*/ 	.word	0x00000280
        /*07dc*/ 	.word	0x000000ff
        /*07e0*/ 	.word	0x0002d830
        /*07e4*/ 	.short	0x0100
        /*07e6*/ 	.byte	0x08
	.zero		1


	//   ....[3]....
        /*07e8*/ 	.word	0x00000290
        /*07ec*/ 	.word	0x000000ff
        /*07f0*/ 	.word	0x0002d840
        /*07f4*/ 	.short	0x0100
        /*07f6*/ 	.byte	0x08
	.zero		1


	//   ....[4]....
        /*07f8*/ 	.word	0x000002a0
        /*07fc*/ 	.word	0x000000ff
        /*0800*/ 	.word	0x0002d838
        /*0804*/ 	.short	0x0100
        /*0806*/ 	.byte	0x08
	.zero		1


	//   ....[5]....
        /*0808*/ 	.word	0x000002b0
        /*080c*/ 	.word	0x000000ff
        /*0810*/ 	.word	0x0002d848
        /*0814*/ 	.short	0x0100
        /*0816*/ 	.byte	0x08
	.zero		1


	//   ....[6]....
        /*0818*/ 	.word	0x000003e0
        /*081c*/ 	.word	0x000000ff
        /*0820*/ 	.word	0x0002d850
        /*0824*/ 	.short	0x0100
        /*0826*/ 	.byte	0x08
	.zero		1


	//   ....[7]....
        /*0828*/ 	.word	0x000003f0
        /*082c*/ 	.word	0x000000ff
        /*0830*/ 	.word	0x0002d860
        /*0834*/ 	.short	0x0100
        /*0836*/ 	.byte	0x08
	.zero		1


	//   ....[8]....
        /*0838*/ 	.word	0x00000400
        /*083c*/ 	.word	0x000000ff
        /*0840*/ 	.word	0x0002d858
        /*0844*/ 	.short	0x0100
        /*0846*/ 	.byte	0x08
	.zero		1


	//   ....[9]....
        /*0848*/ 	.word	0x00000410
        /*084c*/ 	.word	0x000000ff
        /*0850*/ 	.word	0x0002d868
        /*0854*/ 	.short	0x0100
        /*0856*/ 	.byte	0x08
	.zero		1


	//   ....[10]....
        /*0858*/ 	.word	0x00000500
        /*085c*/ 	.word	0x000000ff
        /*0860*/ 	.word	0x0002d870
        /*0864*/ 	.short	0x0100
        /*0866*/ 	.byte	0x06
	.zero		1


	//   ....[11]....
        /*0868*/ 	.word	0x00000510
        /*086c*/ 	.word	0x000000ff
        /*0870*/ 	.word	0x0002d880
        /*0874*/ 	.short	0x0100
        /*0876*/ 	.byte	0x06
	.zero		1


	//   ....[12]....
        /*0878*/ 	.word	0x00000520
        /*087c*/ 	.word	0x000000ff
        /*0880*/ 	.word	0x0002d878
        /*0884*/ 	.short	0x0100
        /*0886*/ 	.byte	0x06
	.zero		1


	//   ....[13]....
        /*0888*/ 	.word	0x00000530
        /*088c*/ 	.word	0x000000ff
        /*0890*/ 	.word	0x0002d888
        /*0894*/ 	.short	0x0100
        /*0896*/ 	.byte	0x06
	.zero		1


	//   ....[14]....
        /*0898*/ 	.word	0x00000660
        /*089c*/ 	.word	0x000000ff
        /*08a0*/ 	.word	0x0002d890
        /*08a4*/ 	.short	0x0100
        /*08a6*/ 	.byte	0x08
	.zero		1


	//   ....[15]....
        /*08a8*/ 	.word	0x00000670
        /*08ac*/ 	.word	0x000000ff
        /*08b0*/ 	.word	0x0002d8a0
        /*08b4*/ 	.short	0x0100
        /*08b6*/ 	.byte	0x08
	.zero		1


	//   ....[16]....
        /*08b8*/ 	.word	0x00000680
        /*08bc*/ 	.word	0x000000ff
        /*08c0*/ 	.word	0x0002d898
        /*08c4*/ 	.short	0x0100
        /*08c6*/ 	.byte	0x08
	.zero		1


	//   ....[17]....
        /*08c8*/ 	.word	0x00000690
        /*08cc*/ 	.word	0x000000ff
        /*08d0*/ 	.word	0x0002d8a8
        /*08d4*/ 	.short	0x0100
        /*08d6*/ 	.byte	0x08
	.zero		1


	//   ....[18]....
        /*08d8*/ 	.word	0x000007d0
        /*08dc*/ 	.word	0x000000ff
        /*08e0*/ 	.word	0x0002d8b0
        /*08e4*/ 	.short	0x0100
        /*08e6*/ 	.byte	0x08
	.zero		1


	//   ....[19]....
        /*08e8*/ 	.word	0x000007e0
        /*08ec*/ 	.word	0x000000ff
        /*08f0*/ 	.word	0x0002d8c0
        /*08f4*/ 	.short	0x0100
        /*08f6*/ 	.byte	0x08
	.zero		1


	//   ....[20]....
        /*08f8*/ 	.word	0x000007f0
        /*08fc*/ 	.word	0x000000ff
        /*0900*/ 	.word	0x0002d8b8
        /*0904*/ 	.short	0x0100
        /*0906*/ 	.byte	0x08
	.zero		1


	//   ....[21]....
        /*0908*/ 	.word	0x00000800
        /*090c*/ 	.word	0x000000ff
        /*0910*/ 	.word	0x0002d8c8
        /*0914*/ 	.short	0x0100
        /*0916*/ 	.byte	0x08
	.zero		1


	//   ....[22]....
        /*0918*/ 	.word	0x00001c20
        /*091c*/ 	.word	0x000000ff
        /*0920*/ 	.word	0x0002d800
        /*0924*/ 	.short	0x010a
        /*0926*/ 	.byte	0x29
	.zero		1


	//   ....[23]....
        /*0928*/ 	.word	0x00001ca0
        /*092c*/ 	.word	0x00000003
        /*0930*/ 	.word	0x0002d830
        /*0934*/ 	.short	0x010a
        /*0936*/ 	.byte	0x3f
	.zero		1


	//   ....[24]....
        /*0938*/ 	.word	0x00001ce0
        /*093c*/ 	.word	0x00000003
        /*0940*/ 	.word	0x0002d830
        /*0944*/ 	.short	0x010a
        /*0946*/ 	.byte	0x3f
	.zero		1


	//   ....[25]....
        /*0948*/ 	.word	0x00002180
        /*094c*/ 	.word	0x000000ff
        /*0950*/ 	.word	0x00000000
        /*0954*/ 	.short	0x0101
        /*0956*/ 	.byte	0x06
	.zero		1


	//   ....[26]....
        /*0958*/ 	.word	0x00005140
        /*095c*/ 	.word	0x000000ff
        /*0960*/ 	.word	0x0002d830
        /*0964*/ 	.short	0x010a
        /*0966*/ 	.byte	0x06
	.zero		1


	//   ....[27]....
        /*0968*/ 	.word	0x00005180
        /*096c*/ 	.word	0x000000ff
        /*0970*/ 	.word	0x0002d830
        /*0974*/ 	.short	0x010a
        /*0976*/ 	.byte	0x06
	.zero		1


	//   ....[28]....
        /*0978*/ 	.word	0x00005450
        /*097c*/ 	.word	0x000000ff
        /*0980*/ 	.word	0x0002d850
        /*0984*/ 	.short	0x010a
        /*0986*/ 	.byte	0x06
	.zero		1


	//   ....[29]....
        /*0988*/ 	.word	0x00005490
        /*098c*/ 	.word	0x000000ff
        /*0990*/ 	.word	0x0002d850
        /*0994*/ 	.short	0x010a
        /*0996*/ 	.byte	0x06
	.zero		1


	//   ....[30]....
        /*0998*/ 	.word	0x00005a20
        /*099c*/ 	.word	0x000000ff
        /*09a0*/ 	.word	0x00000000
        /*09a4*/ 	.short	0x0101
        /*09a6*/ 	.byte	0x06
	.zero		1


	//   ....[31]....
        /*09a8*/ 	.word	0x00007ce0
        /*09ac*/ 	.word	0x000000ff
        /*09b0*/ 	.word	0x00000000
        /*09b4*/ 	.short	0x0101
        /*09b6*/ 	.byte	0x06
	.zero		1


	//   ....[32]....
        /*09b8*/ 	.word	0x00008610
        /*09bc*/ 	.word	0x000000ff
        /*09c0*/ 	.word	0x0002d830
        /*09c4*/ 	.short	0x010a
        /*09c6*/ 	.byte	0x06
	.zero		1


	//   ....[33]....
        /*09c8*/ 	.word	0x00008650
        /*09cc*/ 	.word	0x000000ff
        /*09d0*/ 	.word	0x0002d830
        /*09d4*/ 	.short	0x010a
        /*09d6*/ 	.byte	0x06
	.zero		1


	//   ....[34]....
        /*09d8*/ 	.word	0x00008920
        /*09dc*/ 	.word	0x000000ff
        /*09e0*/ 	.word	0x0002d850
        /*09e4*/ 	.short	0x010a
        /*09e6*/ 	.byte	0x06
	.zero		1


	//   ....[35]....
        /*09e8*/ 	.word	0x00008960
        /*09ec*/ 	.word	0x000000ff
        /*09f0*/ 	.word	0x0002d850
        /*09f4*/ 	.short	0x010a
        /*09f6*/ 	.byte	0x06
	.zero		1


	//   ....[36]....
        /*09f8*/ 	.word	0x00008eb0
        /*09fc*/ 	.word	0x000000ff
        /*0a00*/ 	.word	0x00000000
        /*0a04*/ 	.short	0x0101
        /*0a06*/ 	.byte	0x06
	.zero		1


	//   ....[37]....
        /*0a08*/ 	.word	0x0000a050
        /*0a0c*/ 	.word	0x000000ff
        /*0a10*/ 	.word	0x00000000
        /*0a14*/ 	.short	0x0101
        /*0a16*/ 	.byte	0x06
	.zero		1


	//   ....[38]....
        /*0a18*/ 	.word	0x0000a760
        /*0a1c*/ 	.word	0x000000ff
        /*0a20*/ 	.word	0x0002d830
        /*0a24*/ 	.short	0x010a
        /*0a26*/ 	.byte	0x06
	.zero		1


	//   ....[39]....
        /*0a28*/ 	.word	0x0000a7a0
        /*0a2c*/ 	.word	0x000000ff
        /*0a30*/ 	.word	0x0002d830
        /*0a34*/ 	.short	0x010a
        /*0a36*/ 	.byte	0x06
	.zero		1


	//   ....[40]....
        /*0a38*/ 	.word	0x0000aa70
        /*0a3c*/ 	.word	0x000000ff
        /*0a40*/ 	.word	0x0002d850
        /*0a44*/ 	.short	0x010a
        /*0a46*/ 	.byte	0x06
	.zero		1


	//   ....[41]....
        /*0a48*/ 	.word	0x0000aab0
        /*0a4c*/ 	.word	0x000000ff
        /*0a50*/ 	.word	0x0002d850
        /*0a54*/ 	.short	0x010a
        /*0a56*/ 	.byte	0x06
	.zero		1


	//   ....[42]....
        /*0a58*/ 	.word	0x0000b000
        /*0a5c*/ 	.word	0x000000ff
        /*0a60*/ 	.word	0x00000000
        /*0a64*/ 	.short	0x0101
        /*0a66*/ 	.byte	0x06
	.zero		1


	//   ....[43]....
        /*0a68*/ 	.word	0x0000d2c0
        /*0a6c*/ 	.word	0x000000ff
        /*0a70*/ 	.word	0x00000000
        /*0a74*/ 	.short	0x0101
        /*0a76*/ 	.byte	0x06
	.zero		1


	//   ....[44]....
        /*0a78*/ 	.word	0x0000d8a0
        /*0a7c*/ 	.word	0x000000ff
        /*0a80*/ 	.word	0x0002d850
        /*0a84*/ 	.short	0x010a
        /*0a86*/ 	.byte	0x08
	.zero		1


	//   ....[45]....
        /*0a88*/ 	.word	0x0000d8e0
        /*0a8c*/ 	.word	0x000000ff
        /*0a90*/ 	.word	0x0002d850
        /*0a94*/ 	.short	0x010a
        /*0a96*/ 	.byte	0x08
	.zero		1


	//   ....[46]....
        /*0a98*/ 	.word	0x0000df70
        /*0a9c*/ 	.word	0x000000ff
        /*0aa0*/ 	.word	0x00000000
        /*0aa4*/ 	.short	0x0101
        /*0aa6*/ 	.byte	0x08
	.zero		1


	//   ....[47]....
        /*0aa8*/ 	.word	0x0000f1f0
        /*0aac*/ 	.word	0x000000ff
        /*0ab0*/ 	.word	0x00000000
        /*0ab4*/ 	.short	0x0101
        /*0ab6*/ 	.byte	0x04
	.zero		1


	//   ....[48]....
        /*0ab8*/ 	.word	0x00011e60
        /*0abc*/ 	.word	0x00000002
        /*0ac0*/ 	.word	0x0002d840
        /*0ac4*/ 	.short	0x010a
        /*0ac6*/ 	.byte	0x3f
	.zero		1


	//   ....[49]....
        /*0ac8*/ 	.word	0x00012410
        /*0acc*/ 	.word	0x00000002
        /*0ad0*/ 	.word	0x0002d830
        /*0ad4*/ 	.short	0x0107
        /*0ad6*/ 	.byte	0x3f
	.zero		1


	//   ....[50]....
        /*0ad8*/ 	.word	0x000124e0
        /*0adc*/ 	.word	0x00000002
        /*0ae0*/ 	.word	0x0002d830
        /*0ae4*/ 	.short	0x0101
        /*0ae6*/ 	.byte	0x3f
	.zero		1


	//   ....[51]....
        /*0ae8*/ 	.word	0x00013070
        /*0aec*/ 	.word	0x00000016
        /*0af0*/ 	.word	0x0002d800
        /*0af4*/ 	.short	0x0107
        /*0af6*/ 	.byte	0x3f
	.zero		1


	//   ....[52]....
        /*0af8*/ 	.word	0x00013160
        /*0afc*/ 	.word	0x00000016
        /*0b00*/ 	.word	0x0002d800
        /*0b04*/ 	.short	0x0101
        /*0b06*/ 	.byte	0x3f
	.zero		1


	//   ....[53]....
        /*0b08*/ 	.word	0x00013180
        /*0b0c*/ 	.word	0x00000016
        /*0b10*/ 	.word	0x0002d820
        /*0b14*/ 	.short	0x010a
        /*0b16*/ 	.byte	0x3f
	.zero		1


	//   ....[54]....
        /*0b18*/ 	.word	0x000135a0
        /*0b1c*/ 	.word	0x00000005
        /*0b20*/ 	.word	0x0002d840
        /*0b24*/ 	.short	0x010a
        /*0b26*/ 	.byte	0x3f
	.zero		1


	//   ....[55]....
        /*0b28*/ 	.word	0x00013a30
        /*0b2c*/ 	.word	0x00000005
        /*0b30*/ 	.word	0x0002d830
        /*0b34*/ 	.short	0x0107
        /*0b36*/ 	.byte	0x3f
	.zero		1


	//   ....[56]....
        /*0b38*/ 	.word	0x00013af0
        /*0b3c*/ 	.word	0x00000005
        /*0b40*/ 	.word	0x0002d830
        /*0b44*/ 	.short	0x0101
        /*0b46*/ 	.byte	0x3f
	.zero		1


	//   ....[57]....
        /*0b48*/ 	.word	0x00013b50
        /*0b4c*/ 	.word	0x00000005
        /*0b50*/ 	.word	0x0002d860
        /*0b54*/ 	.short	0x010a
        /*0b56*/ 	.byte	0x3f
	.zero		1


	//   ....[58]....
        /*0b58*/ 	.word	0x00014070
        /*0b5c*/ 	.word	0x00000005
        /*0b60*/ 	.word	0x0002d850
        /*0b64*/ 	.short	0x0107
        /*0b66*/ 	.byte	0x3f
	.zero		1


	//   ....[59]....
        /*0b68*/ 	.word	0x00014160
        /*0b6c*/ 	.word	0x00000005
        /*0b70*/ 	.word	0x0002d850
        /*0b74*/ 	.short	0x0101
        /*0b76*/ 	.byte	0x3f
	.zero		1


	//   ....[60]....
        /*0b78*/ 	.word	0x00014380
        /*0b7c*/ 	.word	0x00000000
        /*0b80*/ 	.word	0x0002d860
        /*0b84*/ 	.short	0x010a
        /*0b86*/ 	.byte	0x3f
	.zero		1


	//   ....[61]....
        /*0b88*/ 	.word	0x00014800
        /*0b8c*/ 	.word	0x00000000
        /*0b90*/ 	.word	0x0002d850
        /*0b94*/ 	.short	0x0107
        /*0b96*/ 	.byte	0x3f
	.zero		1


	//   ....[62]....
        /*0b98*/ 	.word	0x000148d0
        /*0b9c*/ 	.word	0x00000000
        /*0ba0*/ 	.word	0x0002d850
        /*0ba4*/ 	.short	0x0101
        /*0ba6*/ 	.byte	0x3f
	.zero		1


	//   ....[63]....
        /*0ba8*/ 	.word	0x000155f0
        /*0bac*/ 	.word	0x00000005
        /*0bb0*/ 	.word	0x0002d820
        /*0bb4*/ 	.short	0x010a
        /*0bb6*/ 	.byte	0x3f
	.zero		1


	//   ....[64]....
        /*0bb8*/ 	.word	0x00015770
        /*0bbc*/ 	.word	0x00000003
        /*0bc0*/ 	.word	0x0002d840
        /*0bc4*/ 	.short	0x010a
        /*0bc6*/ 	.byte	0x3f
	.zero		1


	//   ....[65]....
        /*0bc8*/ 	.word	0x00015810
        /*0bcc*/ 	.word	0x00000019
        /*0bd0*/ 	.word	0x0002d840
        /*0bd4*/ 	.short	0x010a
        /*0bd6*/ 	.byte	0x3f
	.zero		1


	//   ....[66]....
        /*0bd8*/ 	.word	0x00015850
        /*0bdc*/ 	.word	0x00000003
        /*0be0*/ 	.word	0x0002d860
        /*0be4*/ 	.short	0x010a
        /*0be6*/ 	.byte	0x3f
	.zero		1


	//   ....[67]....
        /*0be8*/ 	.word	0x00015890
        /*0bec*/ 	.word	0x00000019
        /*0bf0*/ 	.word	0x0002d860
        /*0bf4*/ 	.short	0x010a
        /*0bf6*/ 	.byte	0x3f
	.zero		1


	//   ....[68]....
        /*0bf8*/ 	.word	0x00015900
        /*0bfc*/ 	.word	0x00000003
        /*0c00*/ 	.word	0x0002d800
        /*0c04*/ 	.short	0x010a
        /*0c06*/ 	.byte	0x3f
	.zero		1


	//   ....[69]....
        /*0c08*/ 	.word	0x00015950
        /*0c0c*/ 	.word	0x00000003
        /*0c10*/ 	.word	0x0002d830
        /*0c14*/ 	.short	0x010a
        /*0c16*/ 	.byte	0x3f
	.zero		1


	//   ....[70]....
        /*0c18*/ 	.word	0x000159b0
        /*0c1c*/ 	.word	0x00000007
        /*0c20*/ 	.word	0x0002d830
        /*0c24*/ 	.short	0x010a
        /*0c26*/ 	.byte	0x3f
	.zero		1


	//   ....[71]....
        /*0c28*/ 	.word	0x00015a10
        /*0c2c*/ 	.word	0x00000007
        /*0c30*/ 	.word	0x0002d850
        /*0c34*/ 	.short	0x010a
        /*0c36*/ 	.byte	0x3f
	.zero		1


	//   ....[72]....
        /*0c38*/ 	.word	0x00015a70
        /*0c3c*/ 	.word	0x00000007
        /*0c40*/ 	.word	0x0002d830
        /*0c44*/ 	.short	0x010a
        /*0c46*/ 	.byte	0x3f
	.zero		1


	//   ....[73]....
        /*0c48*/ 	.word	0x00015ad0
        /*0c4c*/ 	.word	0x00000007
        /*0c50*/ 	.word	0x0002d850
        /*0c54*/ 	.short	0x010a
        /*0c56*/ 	.byte	0x3f
	.zero		1


	//   ....[74]....
        /*0c58*/ 	.word	0x00015b30
        /*0c5c*/ 	.word	0x00000007
        /*0c60*/ 	.word	0x0002d830
        /*0c64*/ 	.short	0x010a
        /*0c66*/ 	.byte	0x3f
	.zero		1


	//   ....[75]....
        /*0c68*/ 	.word	0x00015b90
        /*0c6c*/ 	.word	0x00000007
        /*0c70*/ 	.word	0x0002d850
        /*0c74*/ 	.short	0x010a
        /*0c76*/ 	.byte	0x3f
	.zero		1


	//   ....[76]....
        /*0c78*/ 	.word	0x00015bf0
        /*0c7c*/ 	.word	0x00000005
        /*0c80*/ 	.word	0x0002d850
        /*0c84*/ 	.short	0x010a
        /*0c86*/ 	.byte	0x3f
	.zero		1


	//   ....[77]....
        /*0c88*/ 	.word	0x00015d10
        /*0c8c*/ 	.word	0x00000002
        /*0c90*/ 	.word	0x0002d840
        /*0c94*/ 	.short	0x010a
        /*0c96*/ 	.byte	0x3f
	.zero		1


	//   ....[78]....
        /*0c98*/ 	.word	0x00016af0
        /*0c9c*/ 	.word	0x00000016
        /*0ca0*/ 	.word	0x0002d820
        /*0ca4*/ 	.short	0x010a
        /*0ca6*/ 	.byte	0x3f
	.zero		1


	//   ....[79]....
        /*0ca8*/ 	.word	0x00016b40
        /*0cac*/ 	.word	0x00000005
        /*0cb0*/ 	.word	0x0002d840
        /*0cb4*/ 	.short	0x010a
        /*0cb6*/ 	.byte	0x3f
	.zero		1


	//   ....[80]....
        /*0cb8*/ 	.word	0x000170e0
        /*0cbc*/ 	.word	0x00000005
        /*0cc0*/ 	.word	0x0002d860
        /*0cc4*/ 	.short	0x010a
        /*0cc6*/ 	.byte	0x3f
	.zero		1


	//   ....[81]....
        /*0cc8*/ 	.word	0x000176c0
        /*0ccc*/ 	.word	0x00000000
        /*0cd0*/ 	.word	0x0002d860
        /*0cd4*/ 	.short	0x010a
        /*0cd6*/ 	.byte	0x3f
	.zero		1


	//   ....[82]....
        /*0cd8*/ 	.word	0x00018610
        /*0cdc*/ 	.word	0x00000005
        /*0ce0*/ 	.word	0x0002d820
        /*0ce4*/ 	.short	0x010a
        /*0ce6*/ 	.byte	0x3f
	.zero		1


	//   ....[83]....
        /*0ce8*/ 	.word	0x000187b0
        /*0cec*/ 	.word	0x00000003
        /*0cf0*/ 	.word	0x0002d840
        /*0cf4*/ 	.short	0x010a
        /*0cf6*/ 	.byte	0x3f
	.zero		1


	//   ....[84]....
        /*0cf8*/ 	.word	0x00018800
        /*0cfc*/ 	.word	0x00000019
        /*0d00*/ 	.word	0x0002d840
        /*0d04*/ 	.short	0x010a
        /*0d06*/ 	.byte	0x3f
	.zero		1


	//   ....[85]....
        /*0d08*/ 	.word	0x00018850
        /*0d0c*/ 	.word	0x00000003
        /*0d10*/ 	.word	0x0002d860
        /*0d14*/ 	.short	0x010a
        /*0d16*/ 	.byte	0x3f
	.zero		1


	//----- nvinfo : EIATTR_NUM_MBARRIERS
	.align		4
.L_1231:
        /*0d18*/ 	.byte	0x03, 0x38
        /*0d1a*/ 	.short	0x0016


	//----- nvinfo : EIATTR_EXIT_INSTR_OFFSETS
	.align		4
        /*0d1c*/ 	.byte	0x04, 0x1c
        /*0d1e*/ 	.short	(.L_1233 - .L_1232)


	//   ....[0]....
.L_1232:
        /*0d20*/ 	.word	0x000009b0


	//   ....[1]....
        /*0d24*/ 	.word	0x0000fe40


	//   ....[2]....
        /*0d28*/ 	.word	0x000158e0


	//----- nvinfo : EIATTR_MAX_THREADS
	.align		4
.L_1233:
        /*0d2c*/ 	.byte	0x04, 0x05
        /*0d2e*/ 	.short	(.L_1235 - .L_1234)
.L_1234:
        /*0d30*/ 	.word	0x00000200
        /*0d34*/ 	.word	0x00000001
        /*0d38*/ 	.word	0x00000001


	//----- nvinfo : EIATTR_CRS_STACK_SIZE
	.align		4
.L_1235:
        /*0d3c*/ 	.byte	0x04, 0x1e
        /*0d3e*/ 	.short	(.L_1237 - .L_1236)
.L_1236:
        /*0d40*/ 	.word	0x00000000


	//----- nvinfo : EIATTR_CBANK_PARAM_SIZE
	.align		4
.L_1237:
        /*0d44*/ 	.byte	0x03, 0x19
        /*0d46*/ 	.short	0x0af0


	//----- nvinfo : EIATTR_PARAM_CBANK
	.align		4
        /*0d48*/ 	.byte	0x04, 0x0a
        /*0d4a*/ 	.short	(.L_1239 - .L_1238)
	.align		4
.L_1238:
        /*0d4c*/ 	.word	index@(.nv.constant0._ZN7cutlass13device_kernelIN5flash11enable_sm90INS1_16FlashAttnFwdSm90INS1_25CollectiveMainloopFwdSm90ILi2EN4cute5tupleIJNS5_1CILi1EEES8_S8_EEENS6_IJNS7_ILi192EEENS7_ILi128EEENS7_ILi96EEEEEELi96ENS_6half_tEfNS_4arch4Sm90ELb0ELb1ELb0ELb1ELb1ELb0ELb0ELb0ELb1ELb1ELb0ELb0EEENS1_21CollectiveEpilogueFwdINS6_IJSA_SC_SB_EEES9_SE_SG_Li384ELb1ELb1ELb0ELb0EEENS1_36VarlenDynamicPersistentTileSchedulerILi192ELi128ELi384ELi128ELb0ELb1ELb1ELb1ELb0ELb1EEEEEEEEEvNT_6ParamsE)
        /*0d50*/ 	.short	0x0210
        /*0d52*/ 	.short	0x0af0


	//----- nvinfo : EIATTR_SW_WAR
	.align		4
.L_1239:
        /*0d54*/ 	.byte	0x04, 0x36
        /*0d56*/ 	.short	(.L_1241 - .L_1240)
.L_1240:
        /*0d58*/ 	.word	0x00000008
.L_1241:


//--------------------- .nv.info._ZN7cutlass13device_kernelIN5flash11enable_sm90INS1_16FlashAttnFwdSm90INS1_25CollectiveMainloopFwdSm90ILi2EN4cute5tupleIJNS5_1CILi1EEES8_S8_EEENS6_IJNS7_ILi192EEENS7_ILi128EEENS7_ILi96EEEEEELi96ENS_6half_tEfNS_4arch4Sm90ELb0ELb1ELb0ELb1ELb1ELb1ELb0ELb0ELb1ELb1ELb0ELb0EEENS1_21CollectiveEpilogueFwdINS6_IJSA_SC_SB_EEES9_SE_SG_Li384ELb1ELb1ELb0ELb0EEENS1_36VarlenDynamicPersistentTileSchedulerILi192ELi128ELi384ELi128ELb0ELb1ELb1ELb1ELb0ELb1EEEEEEEEEvNT_6ParamsE --------------------------
	.section	.nv.info._ZN7cutlass13device_kernelIN5flash11enable_sm90INS1_16FlashAttnFwdSm90INS1_25CollectiveMainloopFwdSm90ILi2EN4cute5tupleIJNS5_1CILi1EEES8_S8_EEENS6_IJNS7_ILi192EEENS7_ILi128EEENS7_ILi96EEEEEELi96ENS_6half_tEfNS_4arch4Sm90ELb0ELb1ELb0ELb1ELb1ELb1ELb0ELb0ELb1ELb1ELb0ELb0EEENS1_21CollectiveEpilogueFwdINS6_IJSA_SC_SB_EEES9_SE_SG_Li384ELb1ELb1ELb0ELb0EEENS1_36VarlenDynamicPersistentTileSchedulerILi192ELi128ELi384ELi128ELb0ELb1ELb1ELb1ELb0ELb1EEEEEEEEEvNT_6ParamsE,"",@"SHT_CUDA_INFO"
	.sectionflags	@""
	.align	4


	//----- nvinfo : EIATTR_CUDA_API_VERSION
	.align		4
        /*0000*/ 	.byte	0x04, 0x37
        /*0002*/ 	.short	(.L_1243 - .L_1242)
.L_1242:
        /*0004*/ 	.word	0x00000082


	//----- nvinfo : EIATTR_KPARAM_INFO
	.align		4
.L_1243:
        /*0008*/ 	.byte	0x04, 0x17
        /*000a*/ 	.short	(.L_1245 - .L_1244)
.L_1244:
        /*000c*/ 	.word	0x00000000
        /*0010*/ 	.short	0x0000
        /*0012*/ 	.short	0x0070
        /*0014*/ 	.byte	0x00, 0xf0, 0x01, 0x2a


	//----- nvinfo : EIATTR_SPARSE_MMA_MASK
	.align		4
.L_1245:
        /*0018*/ 	.byte	0x03, 0x50
        /*001a*/ 	.short	0x0000


	//----- nvinfo : EIATTR_MAXREG_COUNT
	.align		4
        /*001c*/ 	.byte	0x03, 0x1b
        /*001e*/ 	.short	0x0080


	//----- nvinfo : EIATTR_NUM_BARRIERS
	.align		4
        /*0020*/ 	.byte	0x02, 0x4c
        /*0022*/ 	.byte	0x10
	.zero		1


	//----- nvinfo : EIATTR_EXTERNS
	.align		4
        /*0024*/ 	.byte	0x04, 0x0f
        /*0026*/ 	.short	(.L_1247 - .L_1246)


	//   ....[0]....
	.align		4
.L_1246:
        /*0028*/ 	.word	index@(__assertfail)


	//----- nvinfo : EIATTR_ANNOTATIONS
	.align		4
.L_1247:
        /*002c*/ 	.byte	0x04, 0x55
        /*002e*/ 	.short	(.L_1249 - .L_1248)


	//   ....[0]....
.L_1248:
        /* <DEDUP_REMOVED lines=108> */


	//----- nvinfo : EIATTR_MERCURY_ISA_VERSION
	.align		4
.L_1249:
        /*06e0*/ 	.byte	0x03, 0x5f
        /*06e2*/ 	.short	0x0101


	//----- nvinfo : EIATTR_UNUSED_LOAD_BYTE_OFFSET
	.align		4
        /*06e4*/ 	.byte	0x04, 0x44
        /*06e6*/ 	.short	(.L_1251 - .L_1250)


	//   ....[0]....
.L_1250:
        /*06e8*/ 	.word	0x00000a90
        /*06ec*/ 	.word	0x0000fff0


	//   ....[1]....
        /*06f0*/ 	.word	0x00019300
        /*06f4*/ 	.word	0x0000fff0


	//----- nvinfo : EIATTR_INT_WARP_WIDE_INSTR_OFFSETS
	.align		4
.L_1251:
        /*06f8*/ 	.byte	0x04, 0x31
        /*06fa*/ 	.short	(.L_1253 - .L_1252)


	//   ....[0]....
.L_1252:
        /*06fc*/ 	.word	0x00000130


	//   ....[1]....
        /*0700*/ 	.word	0x00000170


	//   ....[2]....
        /*0704*/ 	.word	0x000001e0


	//   ....[3]....
        /*0708*/ 	.word	0x0001e050


	//   ....[4]....
        /*070c*/ 	.word	0x0001e0e0


	//   ....[5]....
        /*0710*/ 	.word	0x00020e10


	//   ....[6]....
        /*0714*/ 	.word	0x00020ea0


	//----- nvinfo : EIATTR_COOP_GROUP_MASK_REGIDS
	.align		4
.L_1253:
        /*0718*/ 	.byte	0x04, 0x29
        /*071a*/ 	.short	(.L_1255 - .L_1254)


	//   ....[0]....
.L_1254:
        /*071c*/ 	.word	0xffffffff


	//   ....[1]....
        /*0720*/ 	.word	0xffffffff


	//   ....[2]....
        /*0724*/ 	.word	0xffffffff


	//   ....[3]....
        /*0728*/ 	.word	0xffffffff


	//   ....[4]....
        /*072c*/ 	.word	0xffffffff


	//   ....[5]....
        /*0730*/ 	.word	0xffffffff


	//   ....[6]....
        /*0734*/ 	.word	0xffffffff


	//   ....[7]....
        /*0738*/ 	.word	0xffffffff


	//   ....[8]....
        /*073c*/ 	.word	0xffffffff


	//   ....[9]....
        /*0740*/ 	.word	0xffffffff


	//   ....[10]....
        /*0744*/ 	.word	0xffffffff


	//   ....[11]....
        /*0748*/ 	.word	0xffffffff


	//   ....[12]....
        /*074c*/ 	.word	0xffffffff


	//   ....[13]....
        /*0750*/ 	.word	0xffffffff


	//   ....[14]....
        /*0754*/ 	.word	0xffffffff


	//   ....[15]....
        /*0758*/ 	.word	0xffffffff


	//   ....[16]....
        /*075c*/ 	.word	0xffffffff


	//   ....[17]....
        /*0760*/ 	.word	0xffffffff


	//   ....[18]....
        /*0764*/ 	.word	0xffffffff


	//   ....[19]....
        /*0768*/ 	.word	0xffffffff


	//   ....[20]....
        /*076c*/ 	.word	0xffffffff


	//   ....[21]....
        /*0770*/ 	.word	0xffffffff


	//   ....[22]....
        /*0774*/ 	.word	0xffffffff


	//   ....[23]....
        /*0778*/ 	.word	0xffffffff


	//   ....[24]....
        /*077c*/ 	.word	0xffffffff


	//   ....[25]....
        /*0780*/ 	.word	0xffffffff


	//   ....[26]....
        /*0784*/ 	.word	0xffffffff


	//   ....[27]....
        /*0788*/ 	.word	0xffffffff


	//   ....[28]....
        /*078c*/ 	.word	0xffffffff


	//   ....[29]....
        /*0790*/ 	.word	0xffffffff


	//   ....[30]....
        /*0794*/ 	.word	0xffffffff


	//   ....[31]....
        /*0798*/ 	.word	0xffffffff


	//   ....[32]....
        /*079c*/ 	.word	0xffffffff


	//   ....[33]....
        /*07a0*/ 	.word	0xffffffff


	//   ....[34]....
        /*07a4*/ 	.word	0xffffffff


	//   ....[35]....
        /*07a8*/ 	.word	0xffffffff


	//   ....[36]....
        /*07ac*/ 	.word	0xffffffff


	//   ....[37]....
        /*07b0*/ 	.word	0xffffffff


	//   ....[38]....
        /*07b4*/ 	.word	0xffffffff


	//   ....[39]....
        /*07b8*/ 	.word	0xffffffff


	//   ....[40]....
        /*07bc*/ 	.word	0xffffffff


	//   ....[41]....
        /*07c0*/ 	.word	0xffffffff


	//   ....[42]....
        /*07c4*/ 	.word	0xffffffff


	//   ....[43]....
        /*07c8*/ 	.word	0xffffffff


	//   ....[44]....
        /*07cc*/ 	.word	0xffffffff


	//   ....[45]....
        /*07d0*/ 	.word	0xffffffff


	//   ....[46]....
        /*07d4*/ 	.word	0xffffffff


	//   ....[47]....
        /*07d8*/ 	.word	0xffffffff


	//   ....[48]....
        /*07dc*/ 	.word	0xffffffff


	//   ....[49]....
        /*07e0*/ 	.word	0xffffffff


	//   ....[50]....
        /*07e4*/ 	.word	0xffffffff


	//   ....[51]....
        /*07e8*/ 	.word	0xffffffff


	//   ....[52]....
        /*07ec*/ 	.word	0xffffffff


	//   ....[53]....
        /*07f0*/ 	.word	0xffffffff


	//   ....[54]....
        /*07f4*/ 	.word	0xffffffff


	//   ....[55]....
        /*07f8*/ 	.word	0xffffffff


	//   ....[56]....
        /*07fc*/ 	.word	0xffffffff


	//   ....[57]....
        /*0800*/ 	.word	0xffffffff


	//   ....[58]....
        /*0804*/ 	.word	0xffffffff


	//   ....[59]....
        /*0808*/ 	.word	0xffffffff


	//   ....[60]....
        /*080c*/ 	.word	0xffffffff


	//   ....[61]....
        /*0810*/ 	.word	0xffffffff


	//   ....[62]....
        /*0814*/ 	.word	0xffffffff


	//   ....[63]....
        /*0818*/ 	.word	0xffffffff


	//   ....[64]....
        /*081c*/ 	.word	0xffffffff


	//   ....[65]....
        /*0820*/ 	.word	0xffffffff


	//   ....[66]....
        /*0824*/ 	.word	0xffffffff


	//   ....[67]....
        /*0828*/ 	.word	0xffffffff


	//   ....[68]....
        /*082c*/ 	.word	0xffffffff


	//   ....[69]....
        /*0830*/ 	.word	0xffffffff


	//   ....[70]....
        /*0834*/ 	.word	0xffffffff


	//   ....[71]....
        /*0838*/ 	.word	0xffffffff


	//   ....[72]....
        /*083c*/ 	.word	0xffffffff


	//   ....[73]....
        /*0840*/ 	.word	0xffffffff


	//   ....[74]....
        /*0844*/ 	.word	0xffffffff


	//   ....[75]....
        /*0848*/ 	.word	0xffffffff


	//   ....[76]....
        /*084c*/ 	.word	0xffffffff


	//   ....[77]....
        /*0850*/ 	.word	0xffffffff


	//   ....[78]....
        /*0854*/ 	.word	0xffffffff


	//   ....[79]....
        /*0858*/ 	.word	0xffffffff


	//   ....[80]....
        /*085c*/ 	.word	0xffffffff


	//   ....[81]....
        /*0860*/ 	.word	0xffffffff


	//   ....[82]....
        /*0864*/ 	.word	0xffffffff


	//   ....[83]....
        /*0868*/ 	.word	0xffffffff


	//   ....[84]....
        /*086c*/ 	.word	0xffffffff


	//   ....[85]....
        /*0870*/ 	.word	0xffffffff


	//   ....[86]....
        /*0874*/ 	.word	0xffffffff


	//   ....[87]....
        /*0878*/ 	.word	0xffffffff


	//   ....[88]....
        /*087c*/ 	.word	0xffffffff


	//   ....[89]....
        /*0880*/ 	.word	0xffffffff


	//   ....[90]....
        /*0884*/ 	.word	0xffffffff


	//   ....[91]....
        /*0888*/ 	.word	0xffffffff


	//   ....[92]....
        /*088c*/ 	.word	0xffffffff


	//   ....[93]....
        /*0890*/ 	.word	0xffffffff


	//   ....[94]....
        /*0894*/ 	.word	0xffffffff


	//   ....[95]....
        /*0898*/ 	.word	0xffffffff


	//   ....[96]....
        /*089c*/ 	.word	0xffffffff


	//   ....[97]....
        /*08a0*/ 	.word	0xffffffff


	//   ....[98]....
        /*08a4*/ 	.word	0xffffffff


	//   ....[99]....
        /*08a8*/ 	.word	0xffffffff


	//   ....[100]....
        /*08ac*/ 	.word	0xffffffff


	//   ....[101]....
        /*08b0*/ 	.word	0xffffffff


	//   ....[102]....
        /*08b4*/ 	.word	0xffffffff


	//   ....[103]....
        /*08b8*/ 	.word	0xffffffff


	//   ....[104]....
        /*08bc*/ 	.word	0xffffffff


	//   ....[105]....
        /*08c0*/ 	.word	0xffffffff


	//   ....[106]....
        /*08c4*/ 	.word	0xffffffff


	//   ....[107]....
        /*08c8*/ 	.word	0xffffffff


	//   ....[108]....
        /*08cc*/ 	.word	0xffffffff


	//   ....[109]....
        /*08d0*/ 	.word	0xffffffff


	//   ....[110]....
        /*08d4*/ 	.word	0xffffffff


	//   ....[111]....
        /*08d8*/ 	.word	0xffffffff


	//   ....[112]....
        /*08dc*/ 	.word	0xffffffff


	//   ....[113]....
        /*08e0*/ 	.word	0xffffffff


	//   ....[114]....
        /*08e4*/ 	.word	0xffffffff


	//   ....[115]....
        /*08e8*/ 	.word	0xffffffff


	//   ....[116]....
        /*08ec*/ 	.word	0xffffffff


	//   ....[117]....
        /*08f0*/ 	.word	0xffffffff


	//   ....[118]....
        /*08f4*/ 	.word	0xffffffff


	//   ....[119]....
        /*08f8*/ 	.word	0xffffffff


	//   ....[120]....
        /*08fc*/ 	.word	0xffffffff


	//   ....[121]....
        /*0900*/ 	.word	0xffffffff


	//   ....[122]....
        /*0904*/ 	.word	0xffffffff


	//   ....[123]....
        /*0908*/ 	.word	0xffffffff


	//   ....[124]....
        /*090c*/ 	.word	0xffffffff


	//   ....[125]....
        /*0910*/ 	.word	0xffffffff


	//   ....[126]....
        /*0914*/ 	.word	0xffffffff


	//   ....[127]....
        /*0918*/ 	.word	0xffffffff


	//   ....[128]....
        /*091c*/ 	.word	0xffffffff


	//   ....[129]....
        /*0920*/ 	.word	0xffffffff


	//   ....[130]....
        /*0924*/ 	.word	0xffffffff


	//   ....[131]....
        /*0928*/ 	.word	0xffffffff


	//   ....[132]....
        /*092c*/ 	.word	0xffffffff


	//   ....[133]....
        /*0930*/ 	.word	0xffffffff


	//   ....[134]....
        /*0934*/ 	.word	0xffffffff


	//   ....[135]....
        /*0938*/ 	.word	0xffffffff


	//   ....[136]....
        /*093c*/ 	.word	0xffffffff


	//   ....[137]....
        /*0940*/ 	.word	0xffffffff


	//   ....[138]....
        /*0944*/ 	.word	0xffffffff


	//   ....[139]....
        /*0948*/ 	.word	0xffffffff


	//   ....[140]....
        /*094c*/ 	.word	0xffffffff


	//   ....[141]....
        /*0950*/ 	.word	0xffffffff


	//   ....[142]....
        /*0954*/ 	.word	0xffffffff


	//   ....[143]....
        /*0958*/ 	.word	0xffffffff


	//   ....[144]....
        /*095c*/ 	.word	0xffffffff


	//   ....[145]....
        /*0960*/ 	.word	0x0500000f


	//   ....[146]....
        /*0964*/ 	.word	0x0500000f


	//   ....[147]....
        /*0968*/ 	.word	0x0500000f


	//   ....[148]....
        /*096c*/ 	.word	0x0500000f


	//   ....[149]....
        /*0970*/ 	.word	0x0500000f


	//   ....[150]....
        /*0974*/ 	.word	0x0500000f


	//   ....[151]....
        /*0978*/ 	.word	0x0500000f


	//   ....[152]....
        /*097c*/ 	.word	0x0500000f


	//   ....[153]....
        /*0980*/ 	.word	0x0500000f


	//   ....[154]....
        /*0984*/ 	.word	0x0500000f


	//   ....[155]....
        /*0988*/ 	.word	0x0500000f


	//   ....[156]....
        /*098c*/ 	.word	0x0500000f


	//   ....[157]....
        /*0990*/ 	.word	0x0500000f


	//   ....[158]....
        /*0994*/ 	.word	0x0500000f


	//   ....[159]....
        /*0998*/ 	.word	0x0500000f


	//   ....[160]....
        /*099c*/ 	.word	0x0500000f


	//   ....[161]....
        /*09a0*/ 	.word	0x0500000f


	//   ....[162]....
        /*09a4*/ 	.word	0x0500000f


	//   ....[163]....
        /*09a8*/ 	.word	0x0500000f


	//   ....[164]....
        /*09ac*/ 	.word	0x0500000f


	//   ....[165]....
        /*09b0*/ 	.word	0x0500000f


	//   ....[166]....
        /*09b4*/ 	.word	0x0500000f


	//   ....[167]....
        /*09b8*/ 	.word	0x0500000f


	//   ....[168]....
        /*09bc*/ 	.word	0x0500000f


	//   ....[169]....
        /*09c0*/ 	.word	0x0500000f


	//   ....[170]....
        /*09c4*/ 	.word	0x0500000f


	//   ....[171]....
        /*09c8*/ 	.word	0x0500000f


	//   ....[172]....
        /*09cc*/ 	.word	0x0500000f


	//   ....[173]....
        /*09d0*/ 	.word	0x0500000f


	//   ....[174]....
        /*09d4*/ 	.word	0x0500000f


	//   ....[175]....
        /*09d8*/ 	.word	0x0500000f


	//   ....[176]....
        /*09dc*/ 	.word	0x0500000f


	//   ....[177]....
        /*09e0*/ 	.word	0x0500000f


	//   ....[178]....
        /*09e4*/ 	.word	0x0500000f


	//   ....[179]....
        /*09e8*/ 	.word	0x0500000f


	//   ....[180]....
        /*09ec*/ 	.word	0x0500000f


	//   ....[181]....
        /*09f0*/ 	.word	0x0500000f


	//   ....[182]....
        /*09f4*/ 	.word	0x0500000f


	//   ....[183]....
        /*09f8*/ 	.word	0x0500000f


	//   ....[184]....
        /*09fc*/ 	.word	0x0500000f


	//   ....[185]....
        /*0a00*/ 	.word	0x0500000f


	//   ....[186]....
        /*0a04*/ 	.word	0x0500000f


	//   ....[187]....
        /*0a08*/ 	.word	0x0500000f


	//   ....[188]....
        /*0a0c*/ 	.word	0x0500000f


	//   ....[189]....
        /*0a10*/ 	.word	0x0500000f


	//   ....[190]....
        /*0a14*/ 	.word	0x0500000f


	//   ....[191]....
        /*0a18*/ 	.word	0x0500000f


	//   ....[192]....
        /*0a1c*/ 	.word	0x0500000f


	//   ....[193]....
        /*0a20*/ 	.word	0x0500000f


	//   ....[194]....
        /*0a24*/ 	.word	0x0500000f


	//   ....[195]....
        /*0a28*/ 	.word	0x0500000f


	//   ....[196]....
        /*0a2c*/ 	.word	0x0500000f


	//   ....[197]....
        /*0a30*/ 	.word	0x0500000f


	//   ....[198]....
        /*0a34*/ 	.word	0x0500000f


	//   ....[199]....
        /*0a38*/ 	.word	0x0500000f


	//   ....[200]....
        /*0a3c*/ 	.word	0x0500000f


	//   ....[201]....
        /*0a40*/ 	.word	0x0500000f


	//   ....[202]....
        /*0a44*/ 	.word	0x0500000f


	//   ....[203]....
        /*0a48*/ 	.word	0x0500000f


	//   ....[204]....
        /*0a4c*/ 	.word	0x0500000f


	//   ....[205]....
        /*0a50*/ 	.word	0x0500000f


	//   ....[206]....
        /*0a54*/ 	.word	0x0500000f


	//   ....[207]....
        /*0a58*/ 	.word	0x0500000f


	//   ....[208]....
        /*0a5c*/ 	.word	0x0500000f


	//   ....[209]....
        /*0a60*/ 	.word	0x0500000f


	//   ....[210]....
        /*0a64*/ 	.word	0x0500000f


	//   ....[211]....
        /*0a68*/ 	.word	0x0500000f


	//   ....[212]....
        /*0a6c*/ 	.word	0x0500000f


	//   ....[213]....
        /*0a70*/ 	.word	0x0500000f


	//   ....[214]....
        /*0a74*/ 	.word	0x0500000f


	//   ....[215]....
        /*0a78*/ 	.word	0x0500000f


	//   ....[216]....
        /*0a7c*/ 	.word	0x0500000f


	//   ....[217]....
        /*0a80*/ 	.word	0x0500000f


	//   ....[218]....
        /*0a84*/ 	.word	0x0500000f


	//   ....[219]....
        /*0a88*/ 	.word	0x0500000f


	//   ....[220]....
        /*0a8c*/ 	.word	0x0500000f


	//   ....[221]....
        /*0a90*/ 	.word	0x0500000f


	//   ....[222]....
        /*0a94*/ 	.word	0x0500000f


	//   ....[223]....
        /*0a98*/ 	.word	0x0500000f


	//   ....[224]....
        /*0a9c*/ 	.word	0x0500000f


	//   ....[225]....
        /*0aa0*/ 	.word	0x0500000f


	//   ....[226]....
        /*0aa4*/ 	.word	0x0500000f


	//   ....[227]....
        /*0aa8*/ 	.word	0x0500000f


	//----- nvinfo : EIATTR_COOP_GROUP_INSTR_OFFSETS
	.align		4
.L_1255:
        /*0aac*/ 	.byte	0x04, 0x28
        /*0aae*/ 	.short	(.L_1257 - .L_1256)


	//   ....[0]....
.L_1256:
        /*0ab0*/ 	.word	0x00000070


	//   ....[1]....
        /*0ab4*/ 	.word	0x00000140


	//   ....[2]....
        /*0ab8*/ 	.word	0x00000190


	//   ....[3]....
        /*0abc*/ 	.word	0x000003c0


	//   ....[4]....
        /*0ac0*/ 	.word	0x00000520


	//   ....[5]....
        /*0ac4*/ 	.word	0x00000640


	//   ....[6]....
        /*0ac8*/ 	.word	0x000007a0


	//   ....[7]....
        /*0acc*/ 	.word	0x00003470


	//   ....[8]....
        /*0ad0*/ 	.word	0x00003480


	//   ....[9]....
        /*0ad4*/ 	.word	0x00005040


	//   ....[10]....
        /*0ad8*/ 	.word	0x00005050


	//   ....[11]....
        /*0adc*/ 	.word	0x00006a10


	//   ....[12]....
        /*0ae0*/ 	.word	0x00006a20


	//   ....[13]....
        /*0ae4*/ 	.word	0x00006f80


	//   ....[14]....
        /*0ae8*/ 	.word	0x00006fa0


	//   ....[15]....
        /*0aec*/ 	.word	0x00007aa0


	//   ....[16]....
        /*0af0*/ 	.word	0x00008270


	//   ....[17]....
        /*0af4*/ 	.word	0x00008280


	//   ....[18]....
        /*0af8*/ 	.word	0x00008290


	//   ....[19]....
        /*0afc*/ 	.word	0x000082a0


	//   ....[20]....
        /*0b00*/ 	.word	0x0000a050


	//   ....[21]....
        /*0b04*/ 	.word	0x0000a060


	//   ....[22]....
        /*0b08*/ 	.word	0x0000a070


	//   ....[23]....
        /*0b0c*/ 	.word	0x0000a080


	//   ....[24]....
        /*0b10*/ 	.word	0x0000c3d0


	//   ....[25]....
        /*0b14*/ 	.word	0x0000d150


	//   ....[26]....
        /*0b18*/ 	.word	0x0000d850


	//   ....[27]....
        /*0b1c*/ 	.word	0x0000d960


	//   ....[28]....
        /*0b20*/ 	.word	0x0000e130


	//   ....[29]....
        /*0b24*/ 	.word	0x0000e1f0


	//   ....[30]....
        /*0b28*/ 	.word	0x0000ef00


	//   ....[31]....
        /*0b2c*/ 	.word	0x0000fef0


	//   ....[32]....
        /*0b30*/ 	.word	0x00010120


	//   ....[33]....
        /*0b34*/ 	.word	0x00011110


	//   ....[34]....
        /*0b38*/ 	.word	0x00011210


	//   ....[35]....
        /*0b3c*/ 	.word	0x000115f0


	//   ....[36]....
        /*0b40*/ 	.word	0x00011770


	//   ....[37]....
        /*0b44*/ 	.word	0x00012870


	//   ....[38]....
        /*0b48*/ 	.word	0x00013a20


	//   ....[39]....
        /*0b4c*/ 	.word	0x00013a40


	//   ....[40]....
        /*0b50*/ 	.word	0x00013c70


	//   ....[41]....
        /*0b54*/ 	.word	0x00013c90


	//   ....[42]....
        /*0b58*/ 	.word	0x00015000


	//   ....[43]....
        /*0b5c*/ 	.word	0x00015d60


	//   ....[44]....
        /*0b60*/ 	.word	0x00015f90


	//   ....[45]....
        /*0b64*/ 	.word	0x00016f10


	//   ....[46]....
        /*0b68*/ 	.word	0x00016fa0


	//   ....[47]....
        /*0b6c*/ 	.word	0x00017540


	//   ....[48]....
        /*0b70*/ 	.word	0x000175a0


	//   ....[49]....
        /*0b74*/ 	.word	0x000185e0


	//   ....[50]....
        /*0b78*/ 	.word	0x000187e0


	//   ....[51]....
        /*0b7c*/ 	.word	0x00018c90


	//   ....[52]....
        /*0b80*/ 	.word	0x00018cc0


	//   ....[53]....
        /*0b84*/ 	.word	0x00018d00


	//   ....[54]....
        /*0b88*/ 	.word	0x00019d00


	//   ....[55]....
        /*0b8c*/ 	.word	0x00019d40


	//   ....[56]....
        /*0b90*/ 	.word	0x00019d80


	//   ....[57]....
        /*0b94*/ 	.word	0x00019da0


	//   ....[58]....
        /*0b98*/ 	.word	0x0001a2e0


	//   ....[59]....
        /*0b9c*/ 	.word	0x0001a300


	//   ....[60]....
        /*0ba0*/ 	.word	0x0001a420


	//   ....[61]....
        /*0ba4*/ 	.word	0x0001a440


	//   ....[62]....
        /*0ba8*/ 	.word	0x0001aca0


	//   ....[63]....
        /*0bac*/ 	.word	0x0001acb0


	//   ....[64]....
        /*0bb0*/ 	.word	0x0001ae10


	//   ....[65]....
        /*0bb4*/ 	.word	0x0001ae20


	//   ....[66]....
        /*0bb8*/ 	.word	0x0001afc0


	//   ....[67]....
        /*0bbc*/ 	.word	0x0001b190


	//   ....[68]....
        /*0bc0*/ 	.word	0x0001b1c0


	//   ....[69]....
        /*0bc4*/ 	.word	0x0001b1f0


	//   ....[70]....
        /*0bc8*/ 	.word	0x0001b220


	//   ....[71]....
        /*0bcc*/ 	.word	0x0001b250


	//   ....[72]....
        /*0bd0*/ 	.word	0x0001b280


	//   ....[73]....
        /*0bd4*/ 	.word	0x0001b3f0


	//   ....[74]....
        /*0bd8*/ 	.word	0x0001b420


	//   ....[75]....
        /*0bdc*/ 	.word	0x0001b450


	//   ....[76]....
        /*0be0*/ 	.word	0x0001b480


	//   ....[77]....
        /*0be4*/ 	.word	0x0001b4b0


	//   ....[78]....
        /*0be8*/ 	.word	0x0001b4e0


	//   ....[79]....
        /*0bec*/ 	.word	0x0001b580


	//   ....[80]....
        /*0bf0*/ 	.word	0x0001b5e0


	//   ....[81]....
        /*0bf4*/ 	.word	0x0001b680


	//   ....[82]....
        /*0bf8*/ 	.word	0x0001c770


	//   ....[83]....
        /*0bfc*/ 	.word	0x0001ecd0


	//   ....[84]....
        /*0c00*/ 	.word	0x0001ece0


	//   ....[85]....
        /*0c04*/ 	.word	0x0001eda0


	//   ....[86]....
        /*0c08*/ 	.word	0x0001edb0


	//   ....[87]....
        /*0c0c*/ 	.word	0x0001ee60


	//   ....[88]....
        /*0c10*/ 	.word	0x0001ee70


	//   ....[89]....
        /*0c14*/ 	.word	0x0001ee80


	//   ....[90]....
        /*0c18*/ 	.word	0x0001ee90


	//   ....[91]....
        /*0c1c*/ 	.word	0x0001f8a0


	//   ....[92]....
        /*0c20*/ 	.word	0x0001f8b0


	//   ....[93]....
        /*0c24*/ 	.word	0x0001f8d0


	//   ....[94]....
        /*0c28*/ 	.word	0x0001f980


	//   ....[95]....
        /*0c2c*/ 	.word	0x0001f9b0


	//   ....[96]....
        /*0c30*/ 	.word	0x0001f9d0


	//   ....[97]....
        /*0c34*/ 	.word	0x0001fa50


	//   ....[98]....
        /*0c38*/ 	.word	0x0001fa60


	//   ....[99]....
        /*0c3c*/ 	.word	0x0001fb30


	//   ....[100]....
        /*0c40*/ 	.word	0x0001fb70


	//   ....[101]....
        /*0c44*/ 	.word	0x0001fb80


	//   ....[102]....
        /*0c48*/ 	.word	0x0001fc00


	//   ....[103]....
        /*0c4c*/ 	.word	0x00020400


	//   ....[104]....
        /*0c50*/ 	.word	0x00020410


	//   ....[105]....
        /*0c54*/ 	.word	0x00020430


	//   ....[106]....
        /*0c58*/ 	.word	0x000204b0


	//   ....[107]....
        /*0c5c*/ 	.word	0x000204c0


	//   ....[108]....
        /*0c60*/ 	.word	0x00020520


	//   ....[109]....
        /*0c64*/ 	.word	0x00020550


	//   ....[110]....
        /*0c68*/ 	.word	0x00020590


	//   ....[111]....
        /*0c6c*/ 	.word	0x00020840


	//   ....[112]....
        /*0c70*/ 	.word	0x00020860


	//   ....[113]....
        /*0c74*/ 	.word	0x00020900


	//   ....[114]....
        /*0c78*/ 	.word	0x00020910


	//   ....[115]....
        /*0c7c*/ 	.word	0x000209a0


	//   ....[116]....
        /*0c80*/ 	.word	0x000209b0


	//   ....[117]....
        /*0c84*/ 	.word	0x000209c0


	//   ....[118]....
        /*0c88*/ 	.word	0x00020a50


	//   ....[119]....
        /*0c8c*/ 	.word	0x00021050


	//   ....[120]....
        /*0c90*/ 	.word	0x00021060


	//   ....[121]....
        /*0c94*/ 	.word	0x000210f0


	//   ....[122]....
        /*0c98*/ 	.word	0x00021190


	//   ....[123]....
        /*0c9c*/ 	.word	0x000211b0


	//   ....[124]....
        /*0ca0*/ 	.word	0x00021230


	//   ....[125]....
        /*0ca4*/ 	.word	0x00021250


	//   ....[126]....
        /*0ca8*/ 	.word	0x00021260


	//   ....[127]....
        /*0cac*/ 	.word	0x00021660


	//   ....[128]....
        /*0cb0*/ 	.word	0x00021690


	//   ....[129]....
        /*0cb4*/ 	.word	0x000216d0


	//   ....[130]....
        /*0cb8*/ 	.word	0x00021700


	//   ....[131]....
        /*0cbc*/ 	.word	0x00021730


	//   ....[132]....
        /*0cc0*/ 	.word	0x00021760


	//   ....[133]....
        /*0cc4*/ 	.word	0x00021790


	//   ....[134]....
        /*0cc8*/ 	.word	0x000217c0


	//   ....[135]....
        /*0ccc*/ 	.word	0x00021940


	//   ....[136]....
        /*0cd0*/ 	.word	0x00021970


	//   ....[137]....
        /*0cd4*/ 	.word	0x000219a0


	//   ....[138]....
        /*0cd8*/ 	.word	0x000219d0


	//   ....[139]....
        /*0cdc*/ 	.word	0x00021a00


	//   ....[140]....
        /*0ce0*/ 	.word	0x00021a30


	//   ....[141]....
        /*0ce4*/ 	.word	0x00021af0


	//   ....[142]....
        /*0ce8*/ 	.word	0x00021b10


	//   ....[143]....
        /*0cec*/ 	.word	0x00021b80


	//   ....[144]....
        /*0cf0*/ 	.word	0x00022220


	//   ....[145]....
        /*0cf4*/ 	.word	0x00022560


	//   ....[146]....
        /*0cf8*/ 	.word	0x000225f0


	//   ....[147]....
        /*0cfc*/ 	.word	0x000226e0


	//   ....[148]....
        /*0d00*/ 	.word	0x00022770


	//   ....[149]....
        /*0d04*/ 	.word	0x00022850


	//   ....[150]....
        /*0d08*/ 	.word	0x000228e0


	//   ....[151]....
        /*0d0c*/ 	.word	0x00022a20


	//   ....[152]....
        /*0d10*/ 	.word	0x00022ac0


	//   ....[153]....
        /*0d14*/ 	.word	0x00022b50


	//   ....[154]....
        /*0d18*/ 	.word	0x00022ba0


	//   ....[155]....
        /*0d1c*/ 	.word	0x00022bf0


	//   ....[156]....
        /*0d20*/ 	.word	0x00022cc0


	//   ....[157]....
        /*0d24*/ 	.word	0x00022d50


	//   ....[158]....
        /*0d28*/ 	.word	0x00022da0


	//   ....[159]....
        /*0d2c*/ 	.word	0x00022df0


	//   ....[160]....
        /*0d30*/ 	.word	0x00023150


	//   ....[161]....
        /*0d34*/ 	.word	0x000231a0


	//   ....[162]....
        /*0d38*/ 	.word	0x00023230


	//   ....[163]....
        /*0d3c*/ 	.word	0x000232c0


	//   ....[164]....
        /*0d40*/ 	.word	0x00023380


	//   ....[165]....
        /*0d44*/ 	.word	0x00023660


	//   ....[166]....
        /*0d48*/ 	.word	0x00023750


	//   ....[167]....
        /*0d4c*/ 	.word	0x000237e0


	//   ....[168]....
        /*0d50*/ 	.word	0x00023840


	//   ....[169]....
        /*0d54*/ 	.word	0x00023960


	//   ....[170]....
        /*0d58*/ 	.word	0x000239c0


	//   ....[171]....
        /*0d5c*/ 	.word	0x00023ae0


	//   ....[172]....
        /*0d60*/ 	.word	0x00023b40


	//   ....[173]....
        /*0d64*/ 	.word	0x00023bf0


	//   ....[174]....
        /*0d68*/ 	.word	0x00023d10


	//   ....[175]....
        /*0d6c*/ 	.word	0x00023d80


	//   ....[176]....
        /*0d70*/ 	.word	0x00023de0


	//   ....[177]....
        /*0d74*/ 	.word	0x00023e80


	//   ....[178]....
        /*0d78*/ 	.word	0x00023f50


	//   ....[179]....
        /*0d7c*/ 	.word	0x00023ff0


	//   ....[180]....
        /*0d80*/ 	.word	0x000240d0


	//   ....[181]....
        /*0d84*/ 	.word	0x00024160


	//   ....[182]....
        /*0d88*/ 	.word	0x00024230


	//   ....[183]....
        /*0d8c*/ 	.word	0x000242c0


	//   ....[184]....
        /*0d90*/ 	.word	0x000243a0


	//   ....[185]....
        /*0d94*/ 	.word	0x00024460


	//   ....[186]....
        /*0d98*/ 	.word	0x000245e0


	//   ....[187]....
        /*0d9c*/ 	.word	0x000246c0


	//   ....[188]....
        /*0da0*/ 	.word	0x00024740


	//   ....[189]....
        /*0da4*/ 	.word	0x00024820


	//   ....[190]....
        /*0da8*/ 	.word	0x00024880


	//   ....[191]....
        /*0dac*/ 	.word	0x00024950


	//   ....[192]....
        /*0db0*/ 	.word	0x000249b0


	//   ....[193]....
        /*0db4*/ 	.word	0x00024a90


	//   ....[194]....
        /*0db8*/ 	.word	0x00024b80


	//   ....[195]....
        /*0dbc*/ 	.word	0x00024c20


	//   ....[196]....
        /*0dc0*/ 	.word	0x00024c80


	//   ....[197]....
        /*0dc4*/ 	.word	0x00024d80


	//   ....[198]....
        /*0dc8*/ 	.word	0x00024de0


	//   ....[199]....
        /*0dcc*/ 	.word	0x00024ee0


	//   ....[200]....
        /*0dd0*/ 	.word	0x00024f40


	//   ....[201]....
        /*0dd4*/ 	.word	0x00025010


	//   ....[202]....
        /*0dd8*/ 	.word	0x00025160


	//   ....[203]....
        /*0ddc*/ 	.word	0x00025210


	//   ....[204]....
        /*0de0*/ 	.word	0x00025320


	//   ....[205]....
        /*0de4*/ 	.word	0x00025400


	//   ....[206]....
        /*0de8*/ 	.word	0x00025460


	//   ....[207]....
        /*0dec*/ 	.word	0x00025550


	//   ....[208]....
        /*0df0*/ 	.word	0x000255b0


	//   ....[209]....
        /*0df4*/ 	.word	0x00025690


	//   ....[210]....
        /*0df8*/ 	.word	0x00025720


	//   ....[211]....
        /*0dfc*/ 	.word	0x000257c0


	//   ....[212]....
        /*0e00*/ 	.word	0x000258e0


	//   ....[213]....
        /*0e04*/ 	.word	0x00025950


	//   ....[214]....
        /*0e08*/ 	.word	0x000259c0


	//   ....[215]....
        /*0e0c*/ 	.word	0x00025a30


	//   ....[216]....
        /*0e10*/ 	.word	0x00025aa0


	//   ....[217]....
        /*0e14*/ 	.word	0x00025b20


	//   ....[218]....
        /*0e18*/ 	.word	0x00025bb0


	//   ....[219]....
        /*0e1c*/ 	.word	0x00025c40


	//   ....[220]....
        /*0e20*/ 	.word	0x00025cb0


	//   ....[221]....
        /*0e24*/ 	.word	0x00025d20


	//   ....[222]....
        /*0e28*/ 	.word	0x00025d90


	//   ....[223]....
        /*0e2c*/ 	.word	0x00025e10


	//   ....[224]....
        /*0e30*/ 	.word	0x00025e80


	//   ....[225]....
        /*0e34*/ 	.word	0x00025f20


	//   ....[226]....
        /*0e38*/ 	.word	0x00025fb0


	//   ....[227]....
        /*0e3c*/ 	.word	0x000260e0


	//----- nvinfo : EIATTR_REG_RECONFIG
	.align		4
.L_1257:
        /*0e40*/ 	.byte	0x01, 0x54
	.zero		2


	//----- nvinfo : EIATTR_SYSCALL_OFFSETS
	.align		4
        /*0e44*/ 	.byte	0x04, 0x46
        /*0e46*/ 	.short	(.L_1259 - .L_1258)


	//   ....[0]....
.L_1258:
        /*0e48*/ 	.word	0x00001e50


	//   ....[1]....
        /*0e4c*/ 	.word	0x00001fa0


	//   ....[2]....
        /*0e50*/ 	.word	0x00007cc0


	//   ....[3]....
        /*0e54*/ 	.word	0x00007fe0


	//   ....[4]....
        /*0e58*/ 	.word	0x0001e240


	//   ....[5]....
        /*0e5c*/ 	.word	0x0001e390


	//   ....[6]....
        /*0e60*/ 	.word	0x0001e480


	//   ....[7]....
        /*0e64*/ 	.word	0x0001f310


	//----- nvinfo : EIATTR_MBARRIER_INSTR_OFFSETS
	.align		4
.L_1259:
        /*0e68*/ 	.byte	0x04, 0x39
        /*0e6a*/ 	.short	(.L_1261 - .L_1260)


	//   ....[0]....
.L_1260:
        /*0e6c*/ 	.word	0x00000270
        /*0e70*/ 	.word	0x000000ff
        /*0e74*/ 	.word	0x0002d800
        /*0e78*/ 	.short	0x0100
        /*0e7a*/ 	.byte	0x08
	.zero		1


	//   ....[1]....
        /*0e7c*/ 	.word	0x00000280
        /*0e80*/ 	.word	0x000000ff
        /*0e84*/ 	.word	0x0002d820
        /*0e88*/ 	.short	0x0100
        /*0e8a*/ 	.byte	0x08
	.zero		1


	//   ....[2]....
        /*0e8c*/ 	.word	0x00000370
        /*0e90*/ 	.word	0x000000ff
        /*0e94*/ 	.word	0x0002d830
        /*0e98*/ 	.short	0x0100
        /*0e9a*/ 	.byte	0x08
	.zero		1


	//   ....[3]....
        /*0e9c*/ 	.word	0x00000380
        /*0ea0*/ 	.word	0x000000ff
        /*0ea4*/ 	.word	0x0002d840
        /*0ea8*/ 	.short	0x0100
        /*0eaa*/ 	.byte	0x08
	.zero		1


	//   ....[4]....
        /*0eac*/ 	.word	0x00000390
        /*0eb0*/ 	.word	0x000000ff
        /*0eb4*/ 	.word	0x0002d838
        /*0eb8*/ 	.short	0x0100
        /*0eba*/ 	.byte	0x08
	.zero		1


	//   ....[5]....
        /*0ebc*/ 	.word	0x000003a0
        /*0ec0*/ 	.word	0x000000ff
        /*0ec4*/ 	.word	0x0002d848
        /*0ec8*/ 	.short	0x0100
        /*0eca*/ 	.byte	0x08
	.zero		1


	//   ....[6]....
        /*0ecc*/ 	.word	0x000004d0
        /*0ed0*/ 	.word	0x000000ff
        /*0ed4*/ 	.word	0x0002d850
        /*0ed8*/ 	.short	0x0100
        /*0eda*/ 	.byte	0x08
	.zero		1


	//   ....[7]....
        /*0edc*/ 	.word	0x000004e0
        /*0ee0*/ 	.word	0x000000ff
        /*0ee4*/ 	.word	0x0002d860
        /*0ee8*/ 	.short	0x0100
        /*0eea*/ 	.byte	0x08
	.zero		1


	//   ....[8]....
        /*0eec*/ 	.word	0x000004f0
        /*0ef0*/ 	.word	0x000000ff
        /*0ef4*/ 	.word	0x0002d858
        /*0ef8*/ 	.short	0x0100
        /*0efa*/ 	.byte	0x08
	.zero		1


	//   ....[9]....
        /*0efc*/ 	.word	0x00000500
        /*0f00*/ 	.word	0x000000ff
        /*0f04*/ 	.word	0x0002d868
        /*0f08*/ 	.short	0x0100
        /*0f0a*/ 	.byte	0x08
	.zero		1


	//   ....[10]....
        /*0f0c*/ 	.word	0x000005f0
        /*0f10*/ 	.word	0x000000ff
        /*0f14*/ 	.word	0x0002d870
        /*0f18*/ 	.short	0x0100
        /*0f1a*/ 	.byte	0x06
	.zero		1


	//   ....[11]....
        /*0f1c*/ 	.word	0x00000600
        /*0f20*/ 	.word	0x000000ff
        /*0f24*/ 	.word	0x0002d880
        /*0f28*/ 	.short	0x0100
        /*0f2a*/ 	.byte	0x06
	.zero		1


	//   ....[12]....
        /*0f2c*/ 	.word	0x00000610
        /*0f30*/ 	.word	0x000000ff
        /*0f34*/ 	.word	0x0002d878
        /*0f38*/ 	.short	0x0100
        /*0f3a*/ 	.byte	0x06
	.zero		1


	//   ....[13]....
        /*0f3c*/ 	.word	0x00000620
        /*0f40*/ 	.word	0x000000ff
        /*0f44*/ 	.word	0x0002d888
        /*0f48*/ 	.short	0x0100
        /*0f4a*/ 	.byte	0x06
	.zero		1


	//   ....[14]....
        /*0f4c*/ 	.word	0x00000750
        /*0f50*/ 	.word	0x000000ff
        /*0f54*/ 	.word	0x0002d890
        /*0f58*/ 	.short	0x0100
        /*0f5a*/ 	.byte	0x08
	.zero		1


	//   ....[15]....
        /*0f5c*/ 	.word	0x00000760
        /*0f60*/ 	.word	0x000000ff
        /*0f64*/ 	.word	0x0002d8a0
        /*0f68*/ 	.short	0x0100
        /*0f6a*/ 	.byte	0x08
	.zero		1


	//   ....[16]....
        /*0f6c*/ 	.word	0x00000770
        /*0f70*/ 	.word	0x000000ff
        /*0f74*/ 	.word	0x0002d898
        /*0f78*/ 	.short	0x0100
        /*0f7a*/ 	.byte	0x08
	.zero		1


	//   ....[17]....
        /*0f7c*/ 	.word	0x00000780
        /*0f80*/ 	.word	0x000000ff
        /*0f84*/ 	.word	0x0002d8a8
        /*0f88*/ 	.short	0x0100
        /*0f8a*/ 	.byte	0x08
	.zero		1


	//   ....[18]....
        /*0f8c*/ 	.word	0x000008b0
        /*0f90*/ 	.word	0x000000ff
        /*0f94*/ 	.word	0x0002d8b0
        /*0f98*/ 	.short	0x0100
        /*0f9a*/ 	.byte	0x08
	.zero		1


	//   ....[19]....
        /*0f9c*/ 	.word	0x000008c0
        /*0fa0*/ 	.word	0x000000ff
        /*0fa4*/ 	.word	0x0002d8c0
        /*0fa8*/ 	.short	0x0100
        /*0faa*/ 	.byte	0x08
	.zero		1


	//   ....[20]....
        /*0fac*/ 	.word	0x000008d0
        /*0fb0*/ 	.word	0x000000ff
        /*0fb4*/ 	.word	0x0002d8b8
        /*0fb8*/ 	.short	0x0100
        /*0fba*/ 	.byte	0x08
	.zero		1


	//   ....[21]....
        /*0fbc*/ 	.word	0x000008e0
        /*0fc0*/ 	.word	0x000000ff
        /*0fc4*/ 	.word	0x0002d8c8
        /*0fc8*/ 	.short	0x0100
        /*0fca*/ 	.byte	0x08
	.zero		1


	//   ....[22]....
        /*0fcc*/ 	.word	0x00003420
        /*0fd0*/ 	.word	0x00000023
        /*0fd4*/ 	.word	0x0002d890
        /*0fd8*/ 	.short	0x010a
        /*0fda*/ 	.byte	0x3f
	.zero		1


	//   ....[23]....
        /*0fdc*/ 	.word	0x00004ff0
        /*0fe0*/ 	.word	0x00000023
        /*0fe4*/ 	.word	0x0002d890
        /*0fe8*/ 	.short	0x010a
        /*0fea*/ 	.byte	0x3f
	.zero		1


	//   ....[24]....
        /*0fec*/ 	.word	0x00006820
        /*0ff0*/ 	.word	0x00000023
        /*0ff4*/ 	.word	0x0002d890
        /*0ff8*/ 	.short	0x010a
        /*0ffa*/ 	.byte	0x3f
	.zero		1


	//   ....[25]....
        /*0ffc*/ 	.word	0x00006da0
        /*1000*/ 	.word	0x0000000b
        /*1004*/ 	.word	0x00000000
        /*1008*/ 	.short	0x0101
        /*100a*/ 	.byte	0x3f
	.zero		1


	//   ....[26]....
        /*100c*/ 	.word	0x00006de0
        /*1010*/ 	.word	0x00000023
        /*1014*/ 	.word	0x0002d8b0
        /*1018*/ 	.short	0x010a
        /*101a*/ 	.byte	0x3f
	.zero		1


	//   ....[27]....
        /*101c*/ 	.word	0x00007320
        /*1020*/ 	.word	0x00000023
        /*1024*/ 	.word	0x00000000
        /*1028*/ 	.short	0x0101
        /*102a*/ 	.byte	0x3f
	.zero		1


	//   ....[28]....
        /*102c*/ 	.word	0x00007d60
        /*1030*/ 	.word	0x00000002
        /*1034*/ 	.word	0x0002d800
        /*1038*/ 	.short	0x010a
        /*103a*/ 	.byte	0x3f
	.zero		1


	//   ....[29]....
        /*103c*/ 	.word	0x00007db0
        /*1040*/ 	.word	0x00000002
        /*1044*/ 	.word	0x0002d800
        /*1048*/ 	.short	0x010a
        /*104a*/ 	.byte	0x3f
	.zero		1


	//   ....[30]....
        /*104c*/ 	.word	0x00008a10
        /*1050*/ 	.word	0x00000002
        /*1054*/ 	.word	0x0002d800
        /*1058*/ 	.short	0x010a
        /*105a*/ 	.byte	0x3f
	.zero		1


	//   ....[31]....
        /*105c*/ 	.word	0x0000a600
        /*1060*/ 	.word	0x00000002
        /*1064*/ 	.word	0x0002d800
        /*1068*/ 	.short	0x010a
        /*106a*/ 	.byte	0x3f
	.zero		1


	//   ....[32]....
        /*106c*/ 	.word	0x0000bd80
        /*1070*/ 	.word	0x00000008
        /*1074*/ 	.word	0x0002d830
        /*1078*/ 	.short	0x010a
        /*107a*/ 	.byte	0x3f
	.zero		1


	//   ....[33]....
        /*107c*/ 	.word	0x0000be30
        /*1080*/ 	.word	0x00000008
        /*1084*/ 	.word	0x0002d830
        /*1088*/ 	.short	0x010a
        /*108a*/ 	.byte	0x3f
	.zero		1


	//   ....[34]....
        /*108c*/ 	.word	0x0000c420
        /*1090*/ 	.word	0x00000000
        /*1094*/ 	.word	0x00000000
        /*1098*/ 	.short	0x0101
        /*109a*/ 	.byte	0x3f
	.zero		1


	//   ....[35]....
        /*109c*/ 	.word	0x0000f3e0
        /*10a0*/ 	.word	0x00000009
        /*10a4*/ 	.word	0x0002d830
        /*10a8*/ 	.short	0x010a
        /*10aa*/ 	.byte	0x3f
	.zero		1


	//   ....[36]....
        /*10ac*/ 	.word	0x0000f430
        /*10b0*/ 	.word	0x00000009
        /*10b4*/ 	.word	0x0002d830
        /*10b8*/ 	.short	0x010a
        /*10ba*/ 	.byte	0x3f
	.zero		1


	//   ....[37]....
        /*10bc*/ 	.word	0x0000f850
        /*10c0*/ 	.word	0x00000009
        /*10c4*/ 	.word	0x0002d850
        /*10c8*/ 	.short	0x010a
        /*10ca*/ 	.byte	0x3f
	.zero		1


	//   ....[38]....
        /*10cc*/ 	.word	0x0000f890
        /*10d0*/ 	.word	0x00000009
        /*10d4*/ 	.word	0x0002d850
        /*10d8*/ 	.short	0x010a
        /*10da*/ 	.byte	0x3f
	.zero		1


	//   ....[39]....
        /*10dc*/ 	.word	0x0000ff00
        /*10e0*/ 	.word	0x00000008
        /*10e4*/ 	.word	0x00000000
        /*10e8*/ 	.short	0x0101
        /*10ea*/ 	.byte	0x3f
	.zero		1


	//   ....[40]....
        /*10ec*/ 	.word	0x000122a0
        /*10f0*/ 	.word	0x00000012
        /*10f4*/ 	.word	0x00000000
        /*10f8*/ 	.short	0x0101
        /*10fa*/ 	.byte	0x3f
	.zero		1


	//   ....[41]....
        /*10fc*/ 	.word	0x00012cc0
        /*1100*/ 	.word	0x00000003
        /*1104*/ 	.word	0x0002d830
        /*1108*/ 	.short	0x010a
        /*110a*/ 	.byte	0x3f
	.zero		1


	//   ....[42]....
        /*110c*/ 	.word	0x00012d10
        /*1110*/ 	.word	0x00000003
        /*1114*/ 	.word	0x0002d830
        /*1118*/ 	.short	0x010a
        /*111a*/ 	.byte	0x3f
	.zero		1


	//   ....[43]....
        /*111c*/ 	.word	0x00013160
        /*1120*/ 	.word	0x00000003
        /*1124*/ 	.word	0x0002d850
        /*1128*/ 	.short	0x010a
        /*112a*/ 	.byte	0x3f
	.zero		1


	//   ....[44]....
        /*112c*/ 	.word	0x000131a0
        /*1130*/ 	.word	0x00000003
        /*1134*/ 	.word	0x0002d850
        /*1138*/ 	.short	0x010a
        /*113a*/ 	.byte	0x3f
	.zero		1


	//   ....[45]....
        /*113c*/ 	.word	0x00013810
        /*1140*/ 	.word	0x00000000
        /*1144*/ 	.word	0x00000000
        /*1148*/ 	.short	0x0101
        /*114a*/ 	.byte	0x3f
	.zero		1


	//   ....[46]....
        /*114c*/ 	.word	0x000149e0
        /*1150*/ 	.word	0x00000006
        /*1154*/ 	.word	0x00000000
        /*1158*/ 	.short	0x0101
        /*115a*/ 	.byte	0x3f
	.zero		1


	//   ....[47]....
        /*115c*/ 	.word	0x00015170
        /*1160*/ 	.word	0x00000003
        /*1164*/ 	.word	0x0002d830
        /*1168*/ 	.short	0x010a
        /*116a*/ 	.byte	0x3f
	.zero		1


	//   ....[48]....
        /*116c*/ 	.word	0x000151c0
        /*1170*/ 	.word	0x00000003
        /*1174*/ 	.word	0x0002d830
        /*1178*/ 	.short	0x010a
        /*117a*/ 	.byte	0x3f
	.zero		1


	//   ....[49]....
        /*117c*/ 	.word	0x00015610
        /*1180*/ 	.word	0x00000003
        /*1184*/ 	.word	0x0002d850
        /*1188*/ 	.short	0x010a
        /*118a*/ 	.byte	0x3f
	.zero		1


	//   ....[50]....
        /*118c*/ 	.word	0x00015650
        /*1190*/ 	.word	0x00000003
        /*1194*/ 	.word	0x0002d850
        /*1198*/ 	.short	0x010a
        /*119a*/ 	.byte	0x3f
	.zero		1


	//   ....[51]....
        /*119c*/ 	.word	0x00015d70
        /*11a0*/ 	.word	0x00000000
        /*11a4*/ 	.word	0x00000000
        /*11a8*/ 	.short	0x0101
        /*11aa*/ 	.byte	0x3f
	.zero		1


	//   ....[52]....
        /*11ac*/ 	.word	0x00017fc0
        /*11b0*/ 	.word	0x00000008
        /*11b4*/ 	.word	0x00000000
        /*11b8*/ 	.short	0x0101
        /*11ba*/ 	.byte	0x3f
	.zero		1


	//   ....[53]....
        /*11bc*/ 	.word	0x00018660
        /*11c0*/ 	.word	0x0000000b
        /*11c4*/ 	.word	0x0002d850
        /*11c8*/ 	.short	0x010a
        /*11ca*/ 	.byte	0x3f
	.zero		1


	//   ....[54]....
        /*11cc*/ 	.word	0x00018710
        /*11d0*/ 	.word	0x0000000b
        /*11d4*/ 	.word	0x0002d850
        /*11d8*/ 	.short	0x010a
        /*11da*/ 	.byte	0x3f
	.zero		1


	//   ....[55]....
        /*11dc*/ 	.word	0x00018f10
        /*11e0*/ 	.word	0x00000003
        /*11e4*/ 	.word	0x00000000
        /*11e8*/ 	.short	0x0101
        /*11ea*/ 	.byte	0x3f
	.zero		1


	//   ....[56]....
        /*11ec*/ 	.word	0x0001a2f0
        /*11f0*/ 	.word	0x00000000
        /*11f4*/ 	.word	0x00000000
        /*11f8*/ 	.short	0x0101
        /*11fa*/ 	.byte	0x3f
	.zero		1


	//   ....[57]....
        /*11fc*/ 	.word	0x0001c850
        /*1200*/ 	.word	0x00000017
        /*1204*/ 	.word	0x0002d820
        /*1208*/ 	.short	0x010a
        /*120a*/ 	.byte	0x3f
	.zero		1


	//   ....[58]....
        /*120c*/ 	.word	0x0001c910
        /*1210*/ 	.word	0x00000009
        /*1214*/ 	.word	0x0002d8a0
        /*1218*/ 	.short	0x010a
        /*121a*/ 	.byte	0x3f
	.zero		1


	//   ....[59]....
        /*121c*/ 	.word	0x0001cd40
        /*1220*/ 	.word	0x00000009
        /*1224*/ 	.word	0x0002d8c0
        /*1228*/ 	.short	0x010a
        /*122a*/ 	.byte	0x3f
	.zero		1


	//   ....[60]....
        /*122c*/ 	.word	0x0001d2a0
        /*1230*/ 	.word	0x00000008
        /*1234*/ 	.word	0x0002d8a0
        /*1238*/ 	.short	0x010a
        /*123a*/ 	.byte	0x3f
	.zero		1


	//   ....[61]....
        /*123c*/ 	.word	0x0001d6c0
        /*1240*/ 	.word	0x00000008
        /*1244*/ 	.word	0x0002d8c0
        /*1248*/ 	.short	0x010a
        /*124a*/ 	.byte	0x3f
	.zero		1


	//   ....[62]....
        /*124c*/ 	.word	0x0001ea60
        /*1250*/ 	.word	0x00000000
        /*1254*/ 	.word	0x0002d840
        /*1258*/ 	.short	0x010a
        /*125a*/ 	.byte	0x3f
	.zero		1


	//   ....[63]....
        /*125c*/ 	.word	0x0001efe0
        /*1260*/ 	.word	0x00000000
        /*1264*/ 	.word	0x0002d830
        /*1268*/ 	.short	0x0107
        /*126a*/ 	.byte	0x3f
	.zero		1


	//   ....[64]....
        /*126c*/ 	.word	0x0001f0b0
        /*1270*/ 	.word	0x00000000
        /*1274*/ 	.word	0x0002d830
        /*1278*/ 	.short	0x0101
        /*127a*/ 	.byte	0x3f
	.zero		1


	//   ....[65]....
        /*127c*/ 	.word	0x0001fcd0
        /*1280*/ 	.word	0x00000017
        /*1284*/ 	.word	0x0002d800
        /*1288*/ 	.short	0x0107
        /*128a*/ 	.byte	0x3f
	.zero		1


	//   ....[66]....
        /*128c*/ 	.word	0x0001fdc0
        /*1290*/ 	.word	0x00000017
        /*1294*/ 	.word	0x0002d800
        /*1298*/ 	.short	0x0101
        /*129a*/ 	.byte	0x3f
	.zero		1


	//   ....[67]....
        /*129c*/ 	.word	0x0001fde0
        /*12a0*/ 	.word	0x00000017
        /*12a4*/ 	.word	0x0002d820
        /*12a8*/ 	.short	0x010a
        /*12aa*/ 	.byte	0x3f
	.zero		1


	//   ....[68]....
        /*12ac*/ 	.word	0x00020200
        /*12b0*/ 	.word	0x00000005
        /*12b4*/ 	.word	0x0002d840
        /*12b8*/ 	.short	0x010a
        /*12ba*/ 	.byte	0x3f
	.zero		1


	//   ....[69]....
        /*12bc*/ 	.word	0x00020640
        /*12c0*/ 	.word	0x00000005
        /*12c4*/ 	.word	0x0002d830
        /*12c8*/ 	.short	0x0107
        /*12ca*/ 	.byte	0x3f
	.zero		1


	//   ....[70]....
        /*12cc*/ 	.word	0x00020700
        /*12d0*/ 	.word	0x00000005
        /*12d4*/ 	.word	0x0002d830
        /*12d8*/ 	.short	0x0101
        /*12da*/ 	.byte	0x3f
	.zero		1


	//   ....[71]....
        /*12dc*/ 	.word	0x00020760
        /*12e0*/ 	.word	0x00000005
        /*12e4*/ 	.word	0x0002d860
        /*12e8*/ 	.short	0x010a
        /*12ea*/ 	.byte	0x3f
	.zero		1


	//   ....[72]....
        /*12ec*/ 	.word	0x00020c40
        /*12f0*/ 	.word	0x00000005
        /*12f4*/ 	.word	0x0002d850
        /*12f8*/ 	.short	0x0107
        /*12fa*/ 	.byte	0x3f
	.zero		1


	//   ....[73]....
        /*12fc*/ 	.word	0x00020d30
        /*1300*/ 	.word	0x00000005
        /*1304*/ 	.word	0x0002d850
        /*1308*/ 	.short	0x0101
        /*130a*/ 	.byte	0x3f
	.zero		1


	//   ....[74]....
        /*130c*/ 	.word	0x00020f60
        /*1310*/ 	.word	0x00000000
        /*1314*/ 	.word	0x0002d860
        /*1318*/ 	.short	0x010a
        /*131a*/ 	.byte	0x3f
	.zero		1


	//   ....[75]....
        /*131c*/ 	.word	0x00021390
        /*1320*/ 	.word	0x00000000
        /*1324*/ 	.word	0x0002d850
        /*1328*/ 	.short	0x0107
        /*132a*/ 	.byte	0x3f
	.zero		1


	//   ....[76]....
        /*132c*/ 	.word	0x00021470
        /*1330*/ 	.word	0x00000000
        /*1334*/ 	.word	0x0002d850
        /*1338*/ 	.short	0x0101
        /*133a*/ 	.byte	0x3f
	.zero		1


	//   ....[77]....
        /*133c*/ 	.word	0x000221a0
        /*1340*/ 	.word	0x00000005
        /*1344*/ 	.word	0x0002d820
        /*1348*/ 	.short	0x010a
        /*134a*/ 	.byte	0x3f
	.zero		1


	//   ....[78]....
        /*134c*/ 	.word	0x00022340
        /*1350*/ 	.word	0x00000003
        /*1354*/ 	.word	0x0002d840
        /*1358*/ 	.short	0x010a
        /*135a*/ 	.byte	0x3f
	.zero		1


	//   ....[79]....
        /*135c*/ 	.word	0x000223d0
        /*1360*/ 	.word	0x00000019
        /*1364*/ 	.word	0x0002d840
        /*1368*/ 	.short	0x010a
        /*136a*/ 	.byte	0x3f
	.zero		1


	//   ....[80]....
        /*136c*/ 	.word	0x00022410
        /*1370*/ 	.word	0x00000003
        /*1374*/ 	.word	0x0002d860
        /*1378*/ 	.short	0x010a
        /*137a*/ 	.byte	0x3f
	.zero		1


	//   ....[81]....
        /*137c*/ 	.word	0x00022450
        /*1380*/ 	.word	0x00000019
        /*1384*/ 	.word	0x0002d860
        /*1388*/ 	.short	0x010a
        /*138a*/ 	.byte	0x3f
	.zero		1


	//   ....[82]....
        /*138c*/ 	.word	0x000224b0
        /*1390*/ 	.word	0x00000023
        /*1394*/ 	.word	0x0002d890
        /*1398*/ 	.short	0x010a
        /*139a*/ 	.byte	0x3f
	.zero		1


	//   ....[83]....
        /*139c*/ 	.word	0x00022630
        /*13a0*/ 	.word	0x00000023
        /*13a4*/ 	.word	0x0002d890
        /*13a8*/ 	.short	0x010a
        /*13aa*/ 	.byte	0x3f
	.zero		1


	//   ....[84]....
        /*13ac*/ 	.word	0x000227b0
        /*13b0*/ 	.word	0x00000023
        /*13b4*/ 	.word	0x0002d890
        /*13b8*/ 	.short	0x010a
        /*13ba*/ 	.byte	0x3f
	.zero		1


	//   ....[85]....
        /*13bc*/ 	.word	0x00022920
        /*13c0*/ 	.word	0x00000023
        /*13c4*/ 	.word	0x0002d8b0
        /*13c8*/ 	.short	0x010a
        /*13ca*/ 	.byte	0x3f
	.zero		1


	//   ....[86]....
        /*13cc*/ 	.word	0x00022c20
        /*13d0*/ 	.word	0x00000002
        /*13d4*/ 	.word	0x0002d800
        /*13d8*/ 	.short	0x010a
        /*13da*/ 	.byte	0x3f
	.zero		1


	//   ....[87]....
        /*13dc*/ 	.word	0x00022e30
        /*13e0*/ 	.word	0x00000002
        /*13e4*/ 	.word	0x0002d800
        /*13e8*/ 	.short	0x010a
        /*13ea*/ 	.byte	0x3f
	.zero		1


	//   ....[88]....
        /*13ec*/ 	.word	0x00022e80
        /*13f0*/ 	.word	0x00000008
        /*13f4*/ 	.word	0x0002d830
        /*13f8*/ 	.short	0x010a
        /*13fa*/ 	.byte	0x3f
	.zero		1


	//   ....[89]....
        /*13fc*/ 	.word	0x00022ed0
        /*1400*/ 	.word	0x00000009
        /*1404*/ 	.word	0x0002d830
        /*1408*/ 	.short	0x010a
        /*140a*/ 	.byte	0x3f
	.zero		1


	//   ....[90]....
        /*140c*/ 	.word	0x00022f20
        /*1410*/ 	.word	0x00000009
        /*1414*/ 	.word	0x0002d850
        /*1418*/ 	.short	0x010a
        /*141a*/ 	.byte	0x3f
	.zero		1


	//   ....[91]....
        /*141c*/ 	.word	0x00022f70
        /*1420*/ 	.word	0x00000003
        /*1424*/ 	.word	0x0002d830
        /*1428*/ 	.short	0x010a
        /*142a*/ 	.byte	0x3f
	.zero		1


	//   ....[92]....
        /*142c*/ 	.word	0x00022fc0
        /*1430*/ 	.word	0x00000003
        /*1434*/ 	.word	0x0002d850
        /*1438*/ 	.short	0x010a
        /*143a*/ 	.byte	0x3f
	.zero		1


	//   ....[93]....
        /*143c*/ 	.word	0x00023010
        /*1440*/ 	.word	0x00000003
        /*1444*/ 	.word	0x0002d830
        /*1448*/ 	.short	0x010a
        /*144a*/ 	.byte	0x3f
	.zero		1


	//   ....[94]....
        /*144c*/ 	.word	0x00023060
        /*1450*/ 	.word	0x00000003
        /*1454*/ 	.word	0x0002d850
        /*1458*/ 	.short	0x010a
        /*145a*/ 	.byte	0x3f
	.zero		1


	//   ....[95]....
        /*145c*/ 	.word	0x000230b0
        /*1460*/ 	.word	0x0000000b
        /*1464*/ 	.word	0x0002d850
        /*1468*/ 	.short	0x010a
        /*146a*/ 	.byte	0x3f
	.zero		1


	//   ....[96]....
        /*146c*/ 	.word	0x00023440
        /*1470*/ 	.word	0x00000017
        /*1474*/ 	.word	0x0002d820
        /*1478*/ 	.short	0x010a
        /*147a*/ 	.byte	0x3f
	.zero		1


	//   ....[97]....
        /*147c*/ 	.word	0x00023490
        /*1480*/ 	.word	0x00000009
        /*1484*/ 	.word	0x0002d8a0
        /*1488*/ 	.short	0x010a
        /*148a*/ 	.byte	0x3f
	.zero		1


	//   ....[98]....
        /*148c*/ 	.word	0x000234e0
        /*1490*/ 	.word	0x00000009
        /*1494*/ 	.word	0x0002d8c0
        /*1498*/ 	.short	0x010a
        /*149a*/ 	.byte	0x3f
	.zero		1


	//   ....[99]....
        /*149c*/ 	.word	0x00023530
        /*14a0*/ 	.word	0x00000008
        /*14a4*/ 	.word	0x0002d8a0
        /*14a8*/ 	.short	0x010a
        /*14aa*/ 	.byte	0x3f
	.zero		1


	//   ....[100]....
        /*14ac*/ 	.word	0x00023580
        /*14b0*/ 	.word	0x00000008
        /*14b4*/ 	.word	0x0002d8c0
        /*14b8*/ 	.short	0x010a
        /*14ba*/ 	.byte	0x3f
	.zero		1


	//   ....[101]....
        /*14bc*/ 	.word	0x000236a0
        /*14c0*/ 	.word	0x00000000
        /*14c4*/ 	.word	0x0002d840
        /*14c8*/ 	.short	0x010a
        /*14ca*/ 	.byte	0x3f
	.zero		1


	//   ....[102]....
        /*14cc*/ 	.word	0x000244e0
        /*14d0*/ 	.word	0x00000017
        /*14d4*/ 	.word	0x0002d820
        /*14d8*/ 	.short	0x010a
        /*14da*/ 	.byte	0x3f
	.zero		1


	//   ....[103]....
        /*14dc*/ 	.word	0x00024530
        /*14e0*/ 	.word	0x00000005
        /*14e4*/ 	.word	0x0002d840
        /*14e8*/ 	.short	0x010a
        /*14ea*/ 	.byte	0x3f
	.zero		1


	//   ....[104]....
        /*14ec*/ 	.word	0x00024ad0
        /*14f0*/ 	.word	0x00000005
        /*14f4*/ 	.word	0x0002d860
        /*14f8*/ 	.short	0x010a
        /*14fa*/ 	.byte	0x3f
	.zero		1


	//   ....[105]....
        /*14fc*/ 	.word	0x000250b0
        /*1500*/ 	.word	0x00000000
        /*1504*/ 	.word	0x0002d860
        /*1508*/ 	.short	0x010a
        /*150a*/ 	.byte	0x3f
	.zero		1


	//   ....[106]....
        /*150c*/ 	.word	0x00026000
        /*1510*/ 	.word	0x00000005
        /*1514*/ 	.word	0x0002d820
        /*1518*/ 	.short	0x010a
        /*151a*/ 	.byte	0x3f
	.zero		1


	//   ....[107]....
        /*151c*/ 	.word	0x000261a0
        /*1520*/ 	.word	0x00000003
        /*1524*/ 	.word	0x0002d840
        /*1528*/ 	.short	0x010a
        /*152a*/ 	.byte	0x3f
	.zero		1


	//   ....[108]....
        /*152c*/ 	.word	0x000261f0
        /*1530*/ 	.word	0x00000019
        /*1534*/ 	.word	0x0002d840
        /*1538*/ 	.short	0x010a
        /*153a*/ 	.byte	0x3f
	.zero		1


	//   ....[109]....
        /*153c*/ 	.word	0x00026240
        /*1540*/ 	.word	0x00000003
        /*1544*/ 	.word	0x0002d860
        /*1548*/ 	.short	0x010a
        /*154a*/ 	.byte	0x3f
	.zero		1


	//----- nvinfo : EIATTR_NUM_MBARRIERS
	.align		4
.L_1261:
        /*154c*/ 	.byte	0x03, 0x38
        /*154e*/ 	.short	0x0016


	//----- nvinfo : EIATTR_EXIT_INSTR_OFFSETS
	.align		4
        /*1550*/ 	.byte	0x04, 0x1c
        /*1552*/ 	.short	(.L_1263 - .L_1262)


	//   ....[0]....
.L_1262:
        /*1554*/ 	.word	0x000224a0


	//----- nvinfo : EIATTR_MAX_THREADS
	.align		4
.L_1263:
        /*1558*/ 	.byte	0x04, 0x05
        /*155a*/ 	.short	(.L_1265 - .L_1264)
.L_1264:
        /*155c*/ 	.word	0x00000200
        /*1560*/ 	.word	0x00000001
        /*1564*/ 	.word	0x00000001


	//----- nvinfo : EIATTR_CRS_STACK_SIZE
	.align		4
.L_1265:
        /*1568*/ 	.byte	0x04, 0x1e
        /*156a*/ 	.short	(.L_1267 - .L_1266)
.L_1266:
        /*156c*/ 	.word	0x00000000


	//----- nvinfo : EIATTR_CBANK_PARAM_SIZE
	.align		4
.L_1267:
        /*1570*/ 	.byte	0x03, 0x19
        /*1572*/ 	.short	0x0af0


	//----- nvinfo : EIATTR_PARAM_CBANK
	.align		4
        /*1574*/ 	.byte	0x04, 0x0a
        /*1576*/ 	.short	(.L_1269 - .L_1268)
	.align		4
.L_1268:
        /*1578*/ 	.word	index@(.nv.constant0._ZN7cutlass13device_kernelIN5flash11enable_sm90INS1_16FlashAttnFwdSm90INS1_25CollectiveMainloopFwdSm90ILi2EN4cute5tupleIJNS5_1CILi1EEES8_S8_EEENS6_IJNS7_ILi192EEENS7_ILi128EEENS7_ILi96EEEEEELi96ENS_6half_tEfNS_4arch4Sm90ELb0ELb1ELb0ELb1ELb1ELb1ELb0ELb0ELb1ELb1ELb0ELb0EEENS1_21CollectiveEpilogueFwdINS6_IJSA_SC_SB_EEES9_SE_SG_Li384ELb1ELb1ELb0ELb0EEENS1_36VarlenDynamicPersistentTileSchedulerILi192ELi128ELi384ELi128ELb0ELb1ELb1ELb1ELb0ELb1EEEEEEEEEvNT_6ParamsE)
        /*157c*/ 	.short	0x0210
        /*157e*/ 	.short	0x0af0


	//----- nvinfo : EIATTR_SW_WAR
	.align		4
.L_1269:
        /*1580*/ 	.byte	0x04, 0x36
        /*1582*/ 	.short	(.L_1271 - .L_1270)
.L_1270:
        /*1584*/ 	.word	0x00000008
.L_1271:


//--------------------- .nv.info._ZN7cutlass13device_kernelIN5flash11enable_sm90INS1_16FlashAttnFwdSm90INS1_25CollectiveMainloopFwdSm90ILi2EN4cute5tupleIJNS5_1CILi1EEES8_S8_EEENS6_IJNS7_ILi192EEENS7_ILi128EEENS7_ILi96EEEEEELi96ENS_6half_tEfNS_4arch4Sm90ELb1ELb0ELb0ELb0ELb1ELb0ELb0ELb0ELb1ELb1ELb0ELb0EEENS1_21CollectiveEpilogueFwdINS6_IJSA_SC_SB_EEES9_SE_SG_Li384ELb0ELb1ELb0ELb0EEENS1_30DynamicPersistentTileSchedulerILi384ELi128ELb0ELb1ELb1EEEEEEEEEvNT_6ParamsE --------------------------
	.section	.nv.info._ZN7cutlass13device_kernelIN5flash11enable_sm90INS1_16FlashAttnFwdSm90INS1_25CollectiveMainloopFwdSm90ILi2EN4cute5tupleIJNS5_1CILi1EEES8_S8_EEENS6_IJNS7_ILi192EEENS7_ILi128EEENS7_ILi96EEEEEELi96ENS_6half_tEfNS_4arch4Sm90ELb1ELb0ELb0ELb0ELb1ELb0ELb0ELb0ELb1ELb1ELb0ELb0EEENS1_21CollectiveEpilogueFwdINS6_IJSA_SC_SB_EEES9_SE_SG_Li384ELb0ELb1ELb0ELb0EEENS1_30DynamicPersistentTileSchedulerILi384ELi128ELb0ELb1ELb1EEEEEEEEEvNT_6ParamsE,"",@"SHT_CUDA_INFO"
	.sectionflags	@""
	.align	4


	//----- nvinfo : EIATTR_CUDA_API_VERSION
	.align		4
        /*0000*/ 	.byte	0x04, 0x37
        /*0002*/ 	.short	(.L_1273 - .L_1272)
.L_1272:
        /*0004*/ 	.word	0x00000082


	//----- nvinfo : EIATTR_KPARAM_INFO
	.align		4
.L_1273:
        /*0008*/ 	.byte	0x04, 0x17
        /*000a*/ 	.short	(.L_1275 - .L_1274)
.L_1274:
        /*000c*/ 	.word	0x00000000
        /*0010*/ 	.short	0x0000
        /*0012*/ 	.short	0x0070
        /*0014*/ 	.byte	0x00, 0xf0, 0x01, 0x2a


	//----- nvinfo : EIATTR_SPARSE_MMA_MASK
	.align		4
.L_1275:
        /*0018*/ 	.byte	0x03, 0x50
        /*001a*/ 	.short	0x0000


	//----- nvinfo : EIATTR_MAXREG_COUNT
	.align		4
        /*001c*/ 	.byte	0x03, 0x1b
        /*001e*/ 	.short	0x0080


	//----- nvinfo : EIATTR_NUM_BARRIERS
	.align		4
        /*0020*/ 	.byte	0x02, 0x4c
        /*0022*/ 	.byte	0x10
	.zero		1


	//----- nvinfo : EIATTR_EXTERNS
	.align		4
        /*0024*/ 	.byte	0x04, 0x0f
        /*0026*/ 	.short	(.L_1277 - .L_1276)


	//   ....[0]....
	.align		4
.L_1276:
        /*0028*/ 	.word	index@(__assertfail)


	//----- nvinfo : EIATTR_ANNOTATIONS
	.align		4
.L_1277:
        /*002c*/ 	.byte	0x04, 0x55
        /*002e*/ 	.short	(.L_1279 - .L_1278)


	//   ....[0]....
.L_1278:
        /* <DEDUP_REMOVED lines=12> */


	//----- nvinfo : EIATTR_MERCURY_ISA_VERSION
	.align		4
.L_1279:
        /*00d8*/ 	.byte	0x03, 0x5f
        /*00da*/ 	.short	0x0101


	//----- nvinfo : EIATTR_INT_WARP_WIDE_INSTR_OFFSETS
	.align		4
        /*00dc*/ 	.byte	0x04, 0x31
        /*00de*/ 	.short	(.L_1281 - .L_1280)


	//   ....[0]....
.L_1280:
        /*00e0*/ 	.word	0x000000c0


	//   ....[1]....
        /*00e4*/ 	.word	0x000000d0


	//   ....[2]....
        /*00e8*/ 	.word	0x00000170


	//   ....[3]....
        /*00ec*/ 	.word	0x0000b280


	//   ....[4]....
        /*00f0*/ 	.word	0x0000b310


	//   ....[5]....
        /*00f4*/ 	.word	0x0000dec0


	//   ....[6]....
        /*00f8*/ 	.word	0x0000df50


	//----- nvinfo : EIATTR_COOP_GROUP_MASK_REGIDS
	.align		4
.L_1281:
        /*00fc*/ 	.byte	0x04, 0x29
        /*00fe*/ 	.short	(.L_1283 - .L_1282)


	//   ....[0]....
.L_1282:
        /*0100*/ 	.word	0xffffffff


	//   ....[1]....
        /*0104*/ 	.word	0xffffffff


	//   ....[2]....
        /*0108*/ 	.word	0xffffffff


	//   ....[3]....
        /*010c*/ 	.word	0xffffffff


	//   ....[4]....
        /*0110*/ 	.word	0xffffffff


	//   ....[5]....
        /*0114*/ 	.word	0xffffffff


	//   ....[6]....
        /*0118*/ 	.word	0xffffffff


	//   ....[7]....
        /*011c*/ 	.word	0xffffffff


	//   ....[8]....
        /*0120*/ 	.word	0xffffffff


	//   ....[9]....
        /*0124*/ 	.word	0xffffffff


	//   ....[10]....
        /*0128*/ 	.word	0xffffffff


	//   ....[11]....
        /*012c*/ 	.word	0xffffffff


	//   ....[12]....
        /*0130*/ 	.word	0xffffffff


	//   ....[13]....
        /*0134*/ 	.word	0xffffffff


	//   ....[14]....
        /*0138*/ 	.word	0xffffffff


	//   ....[15]....
        /*013c*/ 	.word	0xffffffff


	//   ....[16]....
        /*0140*/ 	.word	0xffffffff


	//   ....[17]....
        /*0144*/ 	.word	0xffffffff


	//   ....[18]....
        /*0148*/ 	.word	0xffffffff


	//   ....[19]....
        /*014c*/ 	.word	0xffffffff


	//   ....[20]....
        /*0150*/ 	.word	0xffffffff


	//   ....[21]....
        /*0154*/ 	.word	0xffffffff


	//   ....[22]....
        /*0158*/ 	.word	0xffffffff


	//   ....[23]....
        /*015c*/ 	.word	0xffffffff


	//   ....[24]....
        /*0160*/ 	.word	0xffffffff


	//   ....[25]....
        /*0164*/ 	.word	0xffffffff


	//   ....[26]....
        /*0168*/ 	.word	0xffffffff


	//   ....[27]....
        /*016c*/ 	.word	0xffffffff


	//   ....[28]....
        /*0170*/ 	.word	0xffffffff


	//   ....[29]....
        /*0174*/ 	.word	0xffffffff


	//   ....[30]....
        /*0178*/ 	.word	0xffffffff


	//   ....[31]....
        /*017c*/ 	.word	0xffffffff


	//   ....[32]....
        /*0180*/ 	.word	0xffffffff


	//   ....[33]....
        /*0184*/ 	.word	0xffffffff


	//   ....[34]....
        /*0188*/ 	.word	0xffffffff


	//   ....[35]....
        /*018c*/ 	.word	0xffffffff


	//   ....[36]....
        /*0190*/ 	.word	0xffffffff


	//   ....[37]....
        /*0194*/ 	.word	0xffffffff


	//   ....[38]....
        /*0198*/ 	.word	0xffffffff


	//   ....[39]....
        /*019c*/ 	.word	0xffffffff


	//   ....[40]....
        /*01a0*/ 	.word	0xffffffff


	//   ....[41]....
        /*01a4*/ 	.word	0xffffffff


	//   ....[42]....
        /*01a8*/ 	.word	0xffffffff


	//   ....[43]....
        /*01ac*/ 	.word	0xffffffff


	//   ....[44]....
        /*01b0*/ 	.word	0xffffffff


	//   ....[45]....
        /*01b4*/ 	.word	0xffffffff


	//   ....[46]....
        /*01b8*/ 	.word	0xffffffff


	//   ....[47]....
        /*01bc*/ 	.word	0xffffffff


	//   ....[48]....
        /*01c0*/ 	.word	0xffffffff


	//   ....[49]....
        /*01c4*/ 	.word	0xffffffff


	//   ....[50]....
        /*01c8*/ 	.word	0xffffffff


	//   ....[51]....
        /*01cc*/ 	.word	0xffffffff


	//   ....[52]....
        /*01d0*/ 	.word	0xffffffff


	//   ....[53]....
        /*01d4*/ 	.word	0xffffffff


	//   ....[54]....
        /*01d8*/ 	.word	0xffffffff


	//   ....[55]....
        /*01dc*/ 	.word	0xffffffff


	//   ....[56]....
        /*01e0*/ 	.word	0xffffffff


	//   ....[57]....
        /*01e4*/ 	.word	0xffffffff


	//   ....[58]....
        /*01e8*/ 	.word	0xffffffff


	//   ....[59]....
        /*01ec*/ 	.word	0xffffffff


	//   ....[60]....
        /*01f0*/ 	.word	0xffffffff


	//   ....[61]....
        /*01f4*/ 	.word	0xffffffff


	//   ....[62]....
        /*01f8*/ 	.word	0xffffffff


	//   ....[63]....
        /*01fc*/ 	.word	0xffffffff


	//   ....[64]....
        /*0200*/ 	.word	0xffffffff


	//   ....[65]....
        /*0204*/ 	.word	0xffffffff


	//   ....[66]....
        /*0208*/ 	.word	0xffffffff


	//   ....[67]....
        /*020c*/ 	.word	0xffffffff


	//   ....[68]....
        /*0210*/ 	.word	0xffffffff


	//   ....[69]....
        /*0214*/ 	.word	0xffffffff


	//   ....[70]....
        /*0218*/ 	.word	0xffffffff


	//   ....[71]....
        /*021c*/ 	.word	0xffffffff


	//   ....[72]....
        /*0220*/ 	.word	0xffffffff


	//   ....[73]....
        /*0224*/ 	.word	0xffffffff


	//   ....[74]....
        /*0228*/ 	.word	0xffffffff


	//   ....[75]....
        /*022c*/ 	.word	0xffffffff


	//   ....[76]....
        /*0230*/ 	.word	0xffffffff


	//   ....[77]....
        /*0234*/ 	.word	0xffffffff


	//   ....[78]....
        /*0238*/ 	.word	0xffffffff


	//   ....[79]....
        /*023c*/ 	.word	0xffffffff


	//   ....[80]....
        /*0240*/ 	.word	0xffffffff


	//   ....[81]....
        /*0244*/ 	.word	0xffffffff


	//   ....[82]....
        /*0248*/ 	.word	0xffffffff


	//   ....[83]....
        /*024c*/ 	.word	0xffffffff


	//   ....[84]....
        /*0250*/ 	.word	0xffffffff


	//   ....[85]....
        /*0254*/ 	.word	0xffffffff


	//   ....[86]....
        /*0258*/ 	.word	0xffffffff


	//   ....[87]....
        /*025c*/ 	.word	0xffffffff


	//   ....[88]....
        /*0260*/ 	.word	0xffffffff


	//   ....[89]....
        /*0264*/ 	.word	0x0500000f


	//   ....[90]....
        /*0268*/ 	.word	0x0500000f


	//   ....[91]....
        /*026c*/ 	.word	0x0500000f


	//   ....[92]....
        /*0270*/ 	.word	0x0500000f


	//   ....[93]....
        /*0274*/ 	.word	0x0500000f


	//   ....[94]....
        /*0278*/ 	.word	0x0500000f


	//   ....[95]....
        /*027c*/ 	.word	0x0500000f


	//   ....[96]....
        /*0280*/ 	.word	0x0500000f


	//   ....[97]....
        /*0284*/ 	.word	0x0500000f


	//   ....[98]....
        /*0288*/ 	.word	0x0500000f


	//   ....[99]....
        /*028c*/ 	.word	0x0500000f


	//   ....[100]....
        /*0290*/ 	.word	0x0500000f


	//   ....[101]....
        /*0294*/ 	.word	0x0500000f


	//   ....[102]....
        /*0298*/ 	.word	0x0500000f


	//   ....[103]....
        /*029c*/ 	.word	0x0500000f


	//   ....[104]....
        /*02a0*/ 	.word	0x0500000f


	//   ....[105]....
        /*02a4*/ 	.word	0x0500000f


	//   ....[106]....
        /*02a8*/ 	.word	0x0500000f


	//   ....[107]....
        /*02ac*/ 	.word	0x0500000f


	//   ....[108]....
        /*02b0*/ 	.word	0x0500000f


	//   ....[109]....
        /*02b4*/ 	.word	0x0500000f


	//   ....[110]....
        /*02b8*/ 	.word	0x0500000f


	//   ....[111]....
        /*02bc*/ 	.word	0x0500000f


	//   ....[112]....
        /*02c0*/ 	.word	0x0500000f


	//   ....[113]....
        /*02c4*/ 	.word	0x0500000f


	//   ....[114]....
        /*02c8*/ 	.word	0x0500000f


	//   ....[115]....
        /*02cc*/ 	.word	0x0500000f


	//   ....[116]....
        /*02d0*/ 	.word	0x0500000f


	//   ....[117]....
        /*02d4*/ 	.word	0x0500000f


	//   ....[118]....
        /*02d8*/ 	.word	0x0500000f


	//   ....[119]....
        /*02dc*/ 	.word	0x0500000f


	//   ....[120]....
        /*02e0*/ 	.word	0x0500000f


	//   ....[121]....
        /*02e4*/ 	.word	0x0500000f


	//   ....[122]....
        /*02e8*/ 	.word	0x0500000f


	//   ....[123]....
        /*02ec*/ 	.word	0x0500000f


	//   ....[124]....
        /*02f0*/ 	.word	0x0500000f


	//   ....[125]....
        /*02f4*/ 	.word	0x0500000f


	//   ....[126]....
        /*02f8*/ 	.word	0x0500000f


	//   ....[127]....
        /*02fc*/ 	.word	0x0500000f


	//   ....[128]....
        /*0300*/ 	.word	0x0500000f


	//   ....[129]....
        /*0304*/ 	.word	0x0500000f


	//   ....[130]....
        /*0308*/ 	.word	0x0500000f


	//   ....[131]....
        /*030c*/ 	.word	0x0500000f


	//   ....[132]....
        /*0310*/ 	.word	0x0500000f


	//   ....[133]....
        /*0314*/ 	.word	0x0500000f


	//   ....[134]....
        /*0318*/ 	.word	0x0500000f


	//   ....[135]....
        /*031c*/ 	.word	0x0500000f


	//----- nvinfo : EIATTR_COOP_GROUP_INSTR_OFFSETS
	.align		4
.L_1283:
        /*0320*/ 	.byte	0x04, 0x28
        /*0322*/ 	.short	(.L_1285 - .L_1284)


	//   ....[0]....
.L_1284:
        /*0324*/ 	.word	0x00000080


	//   ....[1]....
        /*0328*/ 	.word	0x00000090


	//   ....[2]....
        /*032c*/ 	.word	0x000002d0


	//   ....[3]....
        /*0330*/ 	.word	0x00000430


	//   ....[4]....
        /*0334*/ 	.word	0x00000550


	//   ....[5]....
        /*0338*/ 	.word	0x000006b0


	//   ....[6]....
        /*033c*/ 	.word	0x000014e0


	//   ....[7]....
        /*0340*/ 	.word	0x00001d10


	//   ....[8]....
        /*0344*/ 	.word	0x00001d50


	//   ....[9]....
        /*0348*/ 	.word	0x00002570


	//   ....[10]....
        /*034c*/ 	.word	0x00002640


	//   ....[11]....
        /*0350*/ 	.word	0x00002e90


	//   ....[12]....
        /*0354*/ 	.word	0x00002f00


	//   ....[13]....
        /*0358*/ 	.word	0x00003ae0


	//   ....[14]....
        /*035c*/ 	.word	0x000044d0


	//   ....[15]....
        /*0360*/ 	.word	0x00004520


	//   ....[16]....
        /*0364*/ 	.word	0x00004b90


	//   ....[17]....
        /*0368*/ 	.word	0x00004c90


	//   ....[18]....
        /*036c*/ 	.word	0x00005480


	//   ....[19]....
        /*0370*/ 	.word	0x00005520


	//   ....[20]....
        /*0374*/ 	.word	0x00006590


	//   ....[21]....
        /*0378*/ 	.word	0x00007310


	//   ....[22]....
        /*037c*/ 	.word	0x00007320


	//   ....[23]....
        /*0380*/ 	.word	0x00007350


	//   ....[24]....
        /*0384*/ 	.word	0x00007360


	//   ....[25]....
        /*0388*/ 	.word	0x000086c0


	//   ....[26]....
        /*038c*/ 	.word	0x000087d0


	//   ....[27]....
        /*0390*/ 	.word	0x00008830


	//   ....[28]....
        /*0394*/ 	.word	0x00008900


	//   ....[29]....
        /*0398*/ 	.word	0x00008930


	//   ....[30]....
        /*039c*/ 	.word	0x00009870


	//   ....[31]....
        /*03a0*/ 	.word	0x000098a0


	//   ....[32]....
        /*03a4*/ 	.word	0x000098d0


	//   ....[33]....
        /*03a8*/ 	.word	0x00009900


	//   ....[34]....
        /*03ac*/ 	.word	0x00009e10


	//   ....[35]....
        /*03b0*/ 	.word	0x00009e30


	//   ....[36]....
        /*03b4*/ 	.word	0x00009f40


	//   ....[37]....
        /*03b8*/ 	.word	0x00009f60


	//   ....[38]....
        /*03bc*/ 	.word	0x0000a600


	//   ....[39]....
        /*03c0*/ 	.word	0x0000a610


	//   ....[40]....
        /*03c4*/ 	.word	0x0000a710


	//   ....[41]....
        /*03c8*/ 	.word	0x0000a730


	//   ....[42]....
        /*03cc*/ 	.word	0x0000a8f0


	//   ....[43]....
        /*03d0*/ 	.word	0x0000beb0


	//   ....[44]....
        /*03d4*/ 	.word	0x0000bed0


	//   ....[45]....
        /*03d8*/ 	.word	0x0000bee0


	//   ....[46]....
        /*03dc*/ 	.word	0x0000bf80


	//   ....[47]....
        /*03e0*/ 	.word	0x0000bfa0


	//   ....[48]....
        /*03e4*/ 	.word	0x0000c040


	//   ....[49]....
        /*03e8*/ 	.word	0x0000c060


	//   ....[50]....
        /*03ec*/ 	.word	0x0000c070


	//   ....[51]....
        /*03f0*/ 	.word	0x0000c920


	//   ....[52]....
        /*03f4*/ 	.word	0x0000c940


	//   ....[53]....
        /*03f8*/ 	.word	0x0000c960


	//   ....[54]....
        /*03fc*/ 	.word	0x0000ca30


	//   ....[55]....
        /*0400*/ 	.word	0x0000ca40


	//   ....[56]....
        /*0404*/ 	.word	0x0000cae0


	//   ....[57]....
        /*0408*/ 	.word	0x0000caf0


	//   ....[58]....
        /*040c*/ 	.word	0x0000cb00


	//   ....[59]....
        /*0410*/ 	.word	0x0000cb10


	//   ....[60]....
        /*0414*/ 	.word	0x0000cbd0


	//   ....[61]....
        /*0418*/ 	.word	0x0000cbf0


	//   ....[62]....
        /*041c*/ 	.word	0x0000cc50


	//   ....[63]....
        /*0420*/ 	.word	0x0000d490


	//   ....[64]....
        /*0424*/ 	.word	0x0000d4a0


	//   ....[65]....
        /*0428*/ 	.word	0x0000d4c0


	//   ....[66]....
        /*042c*/ 	.word	0x0000d540


	//   ....[67]....
        /*0430*/ 	.word	0x0000d550


	//   ....[68]....
        /*0434*/ 	.word	0x0000d5b0


	//   ....[69]....
        /*0438*/ 	.word	0x0000d5e0


	//   ....[70]....
        /*043c*/ 	.word	0x0000d620


	//   ....[71]....
        /*0440*/ 	.word	0x0000d920


	//   ....[72]....
        /*0444*/ 	.word	0x0000d940


	//   ....[73]....
        /*0448*/ 	.word	0x0000d9e0


	//   ....[74]....
        /*044c*/ 	.word	0x0000d9f0


	//   ....[75]....
        /*0450*/ 	.word	0x0000da80


	//   ....[76]....
        /*0454*/ 	.word	0x0000da90


	//   ....[77]....
        /*0458*/ 	.word	0x0000daa0


	//   ....[78]....
        /*045c*/ 	.word	0x0000db30


	//   ....[79]....
        /*0460*/ 	.word	0x0000e150


	//   ....[80]....
        /*0464*/ 	.word	0x0000e160


	//   ....[81]....
        /*0468*/ 	.word	0x0000e1b0


	//   ....[82]....
        /*046c*/ 	.word	0x0000e1f0


	//   ....[83]....
        /*0470*/ 	.word	0x0000e250


	//   ....[84]....
        /*0474*/ 	.word	0x0000e270


	//   ....[85]....
        /*0478*/ 	.word	0x0000e2f0


	//   ....[86]....
        /*047c*/ 	.word	0x0000e310


	//   ....[87]....
        /*0480*/ 	.word	0x0000e670


	//   ....[88]....
        /*0484*/ 	.word	0x0000e860


	//   ....[89]....
        /*0488*/ 	.word	0x0000edf0


	//   ....[90]....
        /*048c*/ 	.word	0x0000eed0


	//   ....[91]....
        /*0490*/ 	.word	0x0000ef70


	//   ....[92]....
        /*0494*/ 	.word	0x0000efd0


	//   ....[93]....
        /*0498*/ 	.word	0x0000f0e0


	//   ....[94]....
        /*049c*/ 	.word	0x0000f150


	//   ....[95]....
        /*04a0*/ 	.word	0x0000f260


	//   ....[96]....
        /*04a4*/ 	.word	0x0000f2d0


	//   ....[97]....
        /*04a8*/ 	.word	0x0000f3d0


	//   ....[98]....
        /*04ac*/ 	.word	0x0000f460


	//   ....[99]....
        /*04b0*/ 	.word	0x0000f4d0


	//   ....[100]....
        /*04b4*/ 	.word	0x0000f530


	//   ....[101]....
        /*04b8*/ 	.word	0x0000f650


	//   ....[102]....
        /*04bc*/ 	.word	0x0000f6b0


	//   ....[103]....
        /*04c0*/ 	.word	0x0000f7d0


	//   ....[104]....
        /*04c4*/ 	.word	0x0000f830


	//   ....[105]....
        /*04c8*/ 	.word	0x0000f8d0


	//   ....[106]....
        /*04cc*/ 	.word	0x0000f9a0


	//   ....[107]....
        /*04d0*/ 	.word	0x0000fac0


	//   ....[108]....
        /*04d4*/ 	.word	0x0000fb20


	//   ....[109]....
        /*04d8*/ 	.word	0x0000fc10


	//   ....[110]....
        /*04dc*/ 	.word	0x0000fd40


	//   ....[111]....
        /*04e0*/ 	.word	0x0000fdf0


	//   ....[112]....
        /*04e4*/ 	.word	0x0000fe70


	//   ....[113]....
        /*04e8*/ 	.word	0x0000ff50


	//   ....[114]....
        /*04ec*/ 	.word	0x0000ffb0


	//   ....[115]....
        /*04f0*/ 	.word	0x00010080


	//   ....[116]....
        /*04f4*/ 	.word	0x000100e0


	//   ....[117]....
        /*04f8*/ 	.word	0x000101b0


	//   ....[118]....
        /*04fc*/ 	.word	0x000102a0


	//   ....[119]....
        /*0500*/ 	.word	0x00010340


	//   ....[120]....
        /*0504*/ 	.word	0x000103a0


	//   ....[121]....
        /*0508*/ 	.word	0x000104a0


	//   ....[122]....
        /*050c*/ 	.word	0x00010500


	//   ....[123]....
        /*0510*/ 	.word	0x00010600


	//   ....[124]....
        /*0514*/ 	.word	0x00010660


	//   ....[125]....
        /*0518*/ 	.word	0x00010730


	//   ....[126]....
        /*051c*/ 	.word	0x00010880


	//   ....[127]....
        /*0520*/ 	.word	0x00010920


	//   ....[128]....
        /*0524*/ 	.word	0x000109b0


	//   ....[129]....
        /*0528*/ 	.word	0x00010ab0


	//   ....[130]....
        /*052c*/ 	.word	0x00010b10


	//   ....[131]....
        /*0530*/ 	.word	0x00010c00


	//   ....[132]....
        /*0534*/ 	.word	0x00010c60


	//   ....[133]....
        /*0538*/ 	.word	0x00010d20


	//   ....[134]....
        /*053c*/ 	.word	0x00010e10


	//   ....[135]....
        /*0540*/ 	.word	0x00010f30


	//----- nvinfo : EIATTR_REG_RECONFIG
	.align		4
.L_1285:
        /*0544*/ 	.byte	0x01, 0x54
	.zero		2


	//----- nvinfo : EIATTR_SYSCALL_OFFSETS
	.align		4
        /*0548*/ 	.byte	0x04, 0x46
        /*054a*/ 	.short	(.L_1287 - .L_1286)


	//   ....[0]....
.L_1286:
        /*054c*/ 	.word	0x000016d0


	//   ....[1]....
        /*0550*/ 	.word	0x0000b480


	//   ....[2]....
        /*0554*/ 	.word	0x0000b5d0


	//   ....[3]....
        /*0558*/ 	.word	0x0000b6c0


	//   ....[4]....
        /*055c*/ 	.word	0x0000c3d0


	//----- nvinfo : EIATTR_MBARRIER_INSTR_OFFSETS
	.align		4
.L_1287:
        /*0560*/ 	.byte	0x04, 0x39
        /*0562*/ 	.short	(.L_1289 - .L_1288)


	//   ....[0]....
.L_1288:
        /*0564*/ 	.word	0x00000180
        /*0568*/ 	.word	0x000000ff
        /*056c*/ 	.word	0x0002d800
        /*0570*/ 	.short	0x0100
        /*0572*/ 	.byte	0x08
	.zero		1


	//   ....[1]....
        /*0574*/ 	.word	0x00000190
        /*0578*/ 	.word	0x000000ff
        /*057c*/ 	.word	0x0002d820
        /*0580*/ 	.short	0x0100
        /*0582*/ 	.byte	0x08
	.zero		1


	//   ....[2]....
        /*0584*/ 	.word	0x00000280
        /*0588*/ 	.word	0x000000ff
        /*058c*/ 	.word	0x0002d830
        /*0590*/ 	.short	0x0100
        /*0592*/ 	.byte	0x08
	.zero		1


	//   ....[3]....
        /*0594*/ 	.word	0x00000290
        /*0598*/ 	.word	0x000000ff
        /*059c*/ 	.word	0x0002d840
        /*05a0*/ 	.short	0x0100
        /*05a2*/ 	.byte	0x08
	.zero		1


	//   ....[4]....
        /*05a4*/ 	.word	0x000002a0
        /*05a8*/ 	.word	0x000000ff
        /*05ac*/ 	.word	0x0002d838
        /*05b0*/ 	.short	0x0100
        /*05b2*/ 	.byte	0x08
	.zero		1


	//   ....[5]....
        /*05b4*/ 	.word	0x000002b0
        /*05b8*/ 	.word	0x000000ff
        /*05bc*/ 	.word	0x0002d848
        /*05c0*/ 	.short	0x0100
        /*05c2*/ 	.byte	0x08
	.zero		1


	//   ....[6]....
        /*05c4*/ 	.word	0x000003e0
        /*05c8*/ 	.word	0x000000ff
        /*05cc*/ 	.word	0x0002d850
        /*05d0*/ 	.short	0x0100
        /*05d2*/ 	.byte	0x08
	.zero		1


	//   ....[7]....
        /*05d4*/ 	.word	0x000003f0
        /*05d8*/ 	.word	0x000000ff
        /*05dc*/ 	.word	0x0002d860
        /*05e0*/ 	.short	0x0100
        /*05e2*/ 	.byte	0x08
	.zero		1


	//   ....[8]....
        /*05e4*/ 	.word	0x00000400
        /*05e8*/ 	.word	0x000000ff
        /*05ec*/ 	.word	0x0002d858
        /*05f0*/ 	.short	0x0100
        /*05f2*/ 	.byte	0x08
	.zero		1


	//   ....[9]....
        /*05f4*/ 	.word	0x00000410
        /*05f8*/ 	.word	0x000000ff
        /*05fc*/ 	.word	0x0002d868
        /*0600*/ 	.short	0x0100
        /*0602*/ 	.byte	0x08
	.zero		1


	//   ....[10]....
        /*0604*/ 	.word	0x00000500
        /*0608*/ 	.word	0x000000ff
        /*060c*/ 	.word	0x0002d870
        /*0610*/ 	.short	0x0100
        /*0612*/ 	.byte	0x06
	.zero		1


	//   ....[11]....
        /*0614*/ 	.word	0x00000510
        /*0618*/ 	.word	0x000000ff
        /*061c*/ 	.word	0x0002d880
        /*0620*/ 	.short	0x0100
        /*0622*/ 	.byte	0x06
	.zero		1


	//   ....[12]....
        /*0624*/ 	.word	0x00000520
        /*0628*/ 	.word	0x000000ff
        /*062c*/ 	.word	0x0002d878
        /*0630*/ 	.short	0x0100
        /*0632*/ 	.byte	0x06
	.zero		1


	//   ....[13]....
        /*0634*/ 	.word	0x00000530
        /*0638*/ 	.word	0x000000ff
        /*063c*/ 	.word	0x0002d888
        /*0640*/ 	.short	0x0100
        /*0642*/ 	.byte	0x06
	.zero		1


	//   ....[14]....
        /*0644*/ 	.word	0x00000660
        /*0648*/ 	.word	0x000000ff
        /*064c*/ 	.word	0x0002d890
        /*0650*/ 	.short	0x0100
        /*0652*/ 	.byte	0x08
	.zero		1


	//   ....[15]....
        /*0654*/ 	.word	0x00000670
        /*0658*/ 	.word	0x000000ff
        /*065c*/ 	.word	0x0002d8a0
        /*0660*/ 	.short	0x0100
        /*0662*/ 	.byte	0x08
	.zero		1


	//   ....[16]....
        /*0664*/ 	.word	0x00000680
        /*0668*/ 	.word	0x000000ff
        /*066c*/ 	.word	0x0002d898
        /*0670*/ 	.short	0x0100
        /*0672*/ 	.byte	0x08
	.zero		1


	//   ....[17]....
        /*0674*/ 	.word	0x00000690
        /*0678*/ 	.word	0x000000ff
        /*067c*/ 	.word	0x0002d8a8
        /*0680*/ 	.short	0x0100
        /*0682*/ 	.byte	0x08
	.zero		1


	//   ....[18]....
        /*0684*/ 	.word	0x000007d0
        /*0688*/ 	.word	0x000000ff
        /*068c*/ 	.word	0x0002d8b0
        /*0690*/ 	.short	0x0100
        /*0692*/ 	.byte	0x08
	.zero		1


	//   ....[19]....
        /*0694*/ 	.word	0x000007e0
        /*0698*/ 	.word	0x000000ff
        /*069c*/ 	.word	0x0002d8c0
        /*06a0*/ 	.short	0x0100
        /*06a2*/ 	.byte	0x08
	.zero		1


	//   ....[20]....
        /*06a4*/ 	.word	0x000007f0
        /*06a8*/ 	.word	0x000000ff
        /*06ac*/ 	.word	0x0002d8b8
        /*06b0*/ 	.short	0x0100
        /*06b2*/ 	.byte	0x08
	.zero		1


	//   ....[21]....
        /*06b4*/ 	.word	0x00000800
        /*06b8*/ 	.word	0x000000ff
        /*06bc*/ 	.word	0x0002d8c8
        /*06c0*/ 	.short	0x0100
        /*06c2*/ 	.byte	0x08
	.zero		1


	//   ....[22]....
        /*06c4*/ 	.word	0x00001750
        /*06c8*/ 	.word	0x000000ff
        /*06cc*/ 	.word	0x0002d800
        /*06d0*/ 	.short	0x010a
        /*06d2*/ 	.byte	0x28
	.zero		1


	//   ....[23]....
        /*06d4*/ 	.word	0x000017d0
        /*06d8*/ 	.word	0x00000000
        /*06dc*/ 	.word	0x0002d830
        /*06e0*/ 	.short	0x010a
        /*06e2*/ 	.byte	0x3f
	.zero		1


	//   ....[24]....
        /*06e4*/ 	.word	0x00001810
        /*06e8*/ 	.word	0x00000000
        /*06ec*/ 	.word	0x0002d830
        /*06f0*/ 	.short	0x010a
        /*06f2*/ 	.byte	0x3f
	.zero		1


	//   ....[25]....
        /*06f4*/ 	.word	0x00001ef0
        /*06f8*/ 	.word	0x000000ff
        /*06fc*/ 	.word	0x00000000
        /*0700*/ 	.short	0x0101
        /*0702*/ 	.byte	0x06
	.zero		1


	//   ....[26]....
        /*0704*/ 	.word	0x00003c40
        /*0708*/ 	.word	0x000000ff
        /*070c*/ 	.word	0x0002d830
        /*0710*/ 	.short	0x010a
        /*0712*/ 	.byte	0x06
	.zero		1


	//   ....[27]....
        /*0714*/ 	.word	0x00003c80
        /*0718*/ 	.word	0x000000ff
        /*071c*/ 	.word	0x0002d830
        /*0720*/ 	.short	0x010a
        /*0722*/ 	.byte	0x06
	.zero		1


	//   ....[28]....
        /*0724*/ 	.word	0x00003f50
        /*0728*/ 	.word	0x000000ff
        /*072c*/ 	.word	0x0002d850
        /*0730*/ 	.short	0x010a
        /*0732*/ 	.byte	0x06
	.zero		1


	//   ....[29]....
        /*0734*/ 	.word	0x00003f90
        /*0738*/ 	.word	0x000000ff
        /*073c*/ 	.word	0x0002d850
        /*0740*/ 	.short	0x010a
        /*0742*/ 	.byte	0x06
	.zero		1


	//   ....[30]....
        /*0744*/ 	.word	0x00004540
        /*0748*/ 	.word	0x000000ff
        /*074c*/ 	.word	0x00000000
        /*0750*/ 	.short	0x0101
        /*0752*/ 	.byte	0x06
	.zero		1


	//   ....[31]....
        /*0754*/ 	.word	0x00006010
        /*0758*/ 	.word	0x000000ff
        /*075c*/ 	.word	0x00000000
        /*0760*/ 	.short	0x0101
        /*0762*/ 	.byte	0x06
	.zero		1


	//   ....[32]....
        /*0764*/ 	.word	0x00006700
        /*0768*/ 	.word	0x000000ff
        /*076c*/ 	.word	0x0002d830
        /*0770*/ 	.short	0x010a
        /*0772*/ 	.byte	0x06
	.zero		1


	//   ....[33]....
        /*0774*/ 	.word	0x00006740
        /*0778*/ 	.word	0x000000ff
        /*077c*/ 	.word	0x0002d830
        /*0780*/ 	.short	0x010a
        /*0782*/ 	.byte	0x06
	.zero		1


	//   ....[34]....
        /*0784*/ 	.word	0x00006a10
        /*0788*/ 	.word	0x000000ff
        /*078c*/ 	.word	0x0002d850
        /*0790*/ 	.short	0x010a
        /*0792*/ 	.byte	0x06
	.zero		1


	//   ....[35]....
        /*0794*/ 	.word	0x00006a50
        /*0798*/ 	.word	0x000000ff
        /*079c*/ 	.word	0x0002d850
        /*07a0*/ 	.short	0x010a
        /*07a2*/ 	.byte	0x06
	.zero		1


	//   ....[36]....
        /*07a4*/ 	.word	0x00006fa0
        /*07a8*/ 	.word	0x000000ff
        /*07ac*/ 	.word	0x00000000
        /*07b0*/ 	.short	0x0101
        /*07b2*/ 	.byte	0x06
	.zero		1


	//   ....[37]....
        /*07b4*/ 	.word	0x00008150
        /*07b8*/ 	.word	0x000000ff
        /*07bc*/ 	.word	0x00000000
        /*07c0*/ 	.short	0x0101
        /*07c2*/ 	.byte	0x06
	.zero		1


	//   ....[38]....
        /*07c4*/ 	.word	0x00008740
        /*07c8*/ 	.word	0x000000ff
        /*07cc*/ 	.word	0x0002d850
        /*07d0*/ 	.short	0x010a
        /*07d2*/ 	.byte	0x08
	.zero		1


	//   ....[39]....
        /*07d4*/ 	.word	0x00008780
        /*07d8*/ 	.word	0x000000ff
        /*07dc*/ 	.word	0x0002d850
        /*07e0*/ 	.short	0x010a
        /*07e2*/ 	.byte	0x08
	.zero		1


	//   ....[40]....
        /*07e4*/ 	.word	0x00008e10
        /*07e8*/ 	.word	0x000000ff
        /*07ec*/ 	.word	0x00000000
        /*07f0*/ 	.short	0x0101
        /*07f2*/ 	.byte	0x08
	.zero		1


	//   ....[41]....
        /*07f4*/ 	.word	0x00009e40
        /*07f8*/ 	.word	0x000000ff
        /*07fc*/ 	.word	0x00000000
        /*0800*/ 	.short	0x0101
        /*0802*/ 	.byte	0x05
	.zero		1


	//   ....[42]....
        /*0804*/ 	.word	0x0000bc30
        /*0808*/ 	.word	0x00000006
        /*080c*/ 	.word	0x0002d840
        /*0810*/ 	.short	0x010a
        /*0812*/ 	.byte	0x3f
	.zero		1


	//   ....[43]....
        /*0814*/ 	.word	0x0000c1b0
        /*0818*/ 	.word	0x00000006
        /*081c*/ 	.word	0x0002d830
        /*0820*/ 	.short	0x0107
        /*0822*/ 	.byte	0x3f
	.zero		1


	//   ....[44]....
        /*0824*/ 	.word	0x0000c280
        /*0828*/ 	.word	0x00000006
        /*082c*/ 	.word	0x0002d830
        /*0830*/ 	.short	0x0101
        /*0832*/ 	.byte	0x3f
	.zero		1


	//   ....[45]....
        /*0834*/ 	.word	0x0000cda0
        /*0838*/ 	.word	0x00000011
        /*083c*/ 	.word	0x0002d800
        /*0840*/ 	.short	0x0107
        /*0842*/ 	.byte	0x3f
	.zero		1


	//   ....[46]....
        /*0844*/ 	.word	0x0000ce90
        /*0848*/ 	.word	0x00000011
        /*084c*/ 	.word	0x0002d800
        /*0850*/ 	.short	0x0101
        /*0852*/ 	.byte	0x3f
	.zero		1


	//   ....[47]....
        /*0854*/ 	.word	0x0000ceb0
        /*0858*/ 	.word	0x00000011
        /*085c*/ 	.word	0x0002d820
        /*0860*/ 	.short	0x010a
        /*0862*/ 	.byte	0x3f
	.zero		1


	//   ....[48]....
        /*0864*/ 	.word	0x0000d250
        /*0868*/ 	.word	0x00000006
        /*086c*/ 	.word	0x0002d840
        /*0870*/ 	.short	0x010a
        /*0872*/ 	.byte	0x3f
	.zero		1


	//   ....[49]....
        /*0874*/ 	.word	0x0000d6c0
        /*0878*/ 	.word	0x00000006
        /*087c*/ 	.word	0x0002d830
        /*0880*/ 	.short	0x0107
        /*0882*/ 	.byte	0x3f
	.zero		1


	//   ....[50]....
        /*0884*/ 	.word	0x0000d780
        /*0888*/ 	.word	0x00000006
        /*088c*/ 	.word	0x0002d830
        /*0890*/ 	.short	0x0101
        /*0892*/ 	.byte	0x3f
	.zero		1


	//   ....[51]....
        /*0894*/ 	.word	0x0000d7e0
        /*0898*/ 	.word	0x00000006
        /*089c*/ 	.word	0x0002d860
        /*08a0*/ 	.short	0x010a
        /*08a2*/ 	.byte	0x3f
	.zero		1


	//   ....[52]....
        /*08a4*/ 	.word	0x0000dc20
        /*08a8*/ 	.word	0x00000006
        /*08ac*/ 	.word	0x0002d850
        /*08b0*/ 	.short	0x0107
        /*08b2*/ 	.byte	0x3f
	.zero		1


	//   ....[53]....
        /*08b4*/ 	.word	0x0000ddf0
        /*08b8*/ 	.word	0x00000006
        /*08bc*/ 	.word	0x0002d850
        /*08c0*/ 	.short	0x0101
        /*08c2*/ 	.byte	0x3f
	.zero		1


	//   ....[54]....
        /*08c4*/ 	.word	0x0000e000
        /*08c8*/ 	.word	0x00000004
        /*08cc*/ 	.word	0x0002d860
        /*08d0*/ 	.short	0x010a
        /*08d2*/ 	.byte	0x3f
	.zero		1


	//   ....[55]....
        /*08d4*/ 	.word	0x0000e450
        /*08d8*/ 	.word	0x00000004
        /*08dc*/ 	.word	0x0002d850
        /*08e0*/ 	.short	0x0107
        /*08e2*/ 	.byte	0x3f
	.zero		1


	//   ....[56]....
        /*08e4*/ 	.word	0x0000e510
        /*08e8*/ 	.word	0x00000004
        /*08ec*/ 	.word	0x0002d850
        /*08f0*/ 	.short	0x0101
        /*08f2*/ 	.byte	0x3f
	.zero		1


	//   ....[57]....
        /*08f4*/ 	.word	0x0000e7e0
        /*08f8*/ 	.word	0x00000004
        /*08fc*/ 	.word	0x0002d820
        /*0900*/ 	.short	0x010a
        /*0902*/ 	.byte	0x3f
	.zero		1


	//   ....[58]....
        /*0904*/ 	.word	0x0000e960
        /*0908*/ 	.word	0x00000005
        /*090c*/ 	.word	0x0002d840
        /*0910*/ 	.short	0x010a
        /*0912*/ 	.byte	0x3f
	.zero		1


	//   ....[59]....
        /*0914*/ 	.word	0x0000ea00
        /*0918*/ 	.word	0x00000017
        /*091c*/ 	.word	0x0002d840
        /*0920*/ 	.short	0x010a
        /*0922*/ 	.byte	0x3f
	.zero		1


	//   ....[60]....
        /*0924*/ 	.word	0x0000ea40
        /*0928*/ 	.word	0x00000005
        /*092c*/ 	.word	0x0002d860
        /*0930*/ 	.short	0x010a
        /*0932*/ 	.byte	0x3f
	.zero		1


	//   ....[61]....
        /*0934*/ 	.word	0x0000ea80
        /*0938*/ 	.word	0x00000017
        /*093c*/ 	.word	0x0002d860
        /*0940*/ 	.short	0x010a
        /*0942*/ 	.byte	0x3f
	.zero		1


	//   ....[62]....
        /*0944*/ 	.word	0x0000eaf0
        /*0948*/ 	.word	0x00000003
        /*094c*/ 	.word	0x0002d800
        /*0950*/ 	.short	0x010a
        /*0952*/ 	.byte	0x3f
	.zero		1


	//   ....[63]....
        /*0954*/ 	.word	0x0000eb40
        /*0958*/ 	.word	0x00000000
        /*095c*/ 	.word	0x0002d830
        /*0960*/ 	.short	0x010a
        /*0962*/ 	.byte	0x3f
	.zero		1


	//   ....[64]....
        /*0964*/ 	.word	0x0000eba0
        /*0968*/ 	.word	0x00000004
        /*096c*/ 	.word	0x0002d830
        /*0970*/ 	.short	0x010a
        /*0972*/ 	.byte	0x3f
	.zero		1


	//   ....[65]....
        /*0974*/ 	.word	0x0000ec00
        /*0978*/ 	.word	0x00000004
        /*097c*/ 	.word	0x0002d850
        /*0980*/ 	.short	0x010a
        /*0982*/ 	.byte	0x3f
	.zero		1


	//   ....[66]....
        /*0984*/ 	.word	0x0000ec60
        /*0988*/ 	.word	0x00000004
        /*098c*/ 	.word	0x0002d830
        /*0990*/ 	.short	0x010a
        /*0992*/ 	.byte	0x3f
	.zero		1


	//   ....[67]....
        /*0994*/ 	.word	0x0000ecc0
        /*0998*/ 	.word	0x00000004
        /*099c*/ 	.word	0x0002d850
        /*09a0*/ 	.short	0x010a
        /*09a2*/ 	.byte	0x3f
	.zero		1


	//   ....[68]....
        /*09a4*/ 	.word	0x0000ed20
        /*09a8*/ 	.word	0x00000006
        /*09ac*/ 	.word	0x0002d850
        /*09b0*/ 	.short	0x010a
        /*09b2*/ 	.byte	0x3f
	.zero		1


	//   ....[69]....
        /*09b4*/ 	.word	0x0000ee20
        /*09b8*/ 	.word	0x00000006
        /*09bc*/ 	.word	0x0002d840
        /*09c0*/ 	.short	0x010a
        /*09c2*/ 	.byte	0x3f
	.zero		1


	//   ....[70]....
        /*09c4*/ 	.word	0x0000fc40
        /*09c8*/ 	.word	0x00000011
        /*09cc*/ 	.word	0x0002d820
        /*09d0*/ 	.short	0x010a
        /*09d2*/ 	.byte	0x3f
	.zero		1


	//   ....[71]....
        /*09d4*/ 	.word	0x0000fc90
        /*09d8*/ 	.word	0x00000006
        /*09dc*/ 	.word	0x0002d840
        /*09e0*/ 	.short	0x010a
        /*09e2*/ 	.byte	0x3f
	.zero		1


	//   ....[72]....
        /*09e4*/ 	.word	0x000101f0
        /*09e8*/ 	.word	0x00000006
        /*09ec*/ 	.word	0x0002d860
        /*09f0*/ 	.short	0x010a
        /*09f2*/ 	.byte	0x3f
	.zero		1


	//   ....[73]....
        /*09f4*/ 	.word	0x000107d0
        /*09f8*/ 	.word	0x00000004
        /*09fc*/ 	.word	0x0002d860
        /*0a00*/ 	.short	0x010a
        /*0a02*/ 	.byte	0x3f
	.zero		1


	//   ....[74]....
        /*0a04*/ 	.word	0x00010e50
        /*0a08*/ 	.word	0x00000004
        /*0a0c*/ 	.word	0x0002d820
        /*0a10*/ 	.short	0x010a
        /*0a12*/ 	.byte	0x3f
	.zero		1


	//   ....[75]....
        /*0a14*/ 	.word	0x00010ff0
        /*0a18*/ 	.word	0x00000005
        /*0a1c*/ 	.word	0x0002d840
        /*0a20*/ 	.short	0x010a
        /*0a22*/ 	.byte	0x3f
	.zero		1


	//   ....[76]....
        /*0a24*/ 	.word	0x00011040
        /*0a28*/ 	.word	0x00000017
        /*0a2c*/ 	.word	0x0002d840
        /*0a30*/ 	.short	0x010a
        /*0a32*/ 	.byte	0x3f
	.zero		1


	//   ....[77]....
        /*0a34*/ 	.word	0x00011090
        /*0a38*/ 	.word	0x00000005
        /*0a3c*/ 	.word	0x0002d860
        /*0a40*/ 	.short	0x010a
        /*0a42*/ 	.byte	0x3f
	.zero		1


	//----- nvinfo : EIATTR_NUM_MBARRIERS
	.align		4
.L_1289:
        /*0a44*/ 	.byte	0x03, 0x38
        /*0a46*/ 	.short	0x0016


	//----- nvinfo : EIATTR_EXIT_INSTR_OFFSETS
	.align		4
        /*0a48*/ 	.byte	0x04, 0x1c
        /*0a4a*/ 	.short	(.L_1291 - .L_1290)


	//   ....[0]....
.L_1290:
        /*0a4c*/ 	.word	0x00000970


	//   ....[1]....
        /*0a50*/ 	.word	0x0000a860


	//   ....[2]....
        /*0a54*/ 	.word	0x0000ead0


	//----- nvinfo : EIATTR_MAX_THREADS
	.align		4
.L_1291:
        /*0a58*/ 	.byte	0x04, 0x05
        /*0a5a*/ 	.short	(.L_1293 - .L_1292)
.L_1292:
        /*0a5c*/ 	.word	0x00000200
        /*0a60*/ 	.word	0x00000001
        /*0a64*/ 	.word	0x00000001


	//----- nvinfo : EIATTR_CRS_STACK_SIZE
	.align		4
.L_1293:
        /*0a68*/ 	.byte	0x04, 0x1e
        /*0a6a*/ 	.short	(.L_1295 - .L_1294)
.L_1294:
        /*0a6c*/ 	.word	0x00000000


	//----- nvinfo : EIATTR_CBANK_PARAM_SIZE
	.align		4
.L_1295:
        /*0a70*/ 	.byte	0x03, 0x19
        /*0a72*/ 	.short	0x0af0


	//----- nvinfo : EIATTR_PARAM_CBANK
	.align		4
        /*0a74*/ 	.byte	0x04, 0x0a
        /*0a76*/ 	.short	(.L_1297 - .L_1296)
	.align		4
.L_1296:
        /*0a78*/ 	.word	index@(.nv.constant0._ZN7cutlass13device_kernelIN5flash11enable_sm90INS1_16FlashAttnFwdSm90INS1_25CollectiveMainloopFwdSm90ILi2EN4cute5tupleIJNS5_1CILi1EEES8_S8_EEENS6_IJNS7_ILi192EEENS7_ILi128EEENS7_ILi96EEEEEELi96ENS_6half_tEfNS_4arch4Sm90ELb1ELb0ELb0ELb0ELb1ELb0ELb0ELb0ELb1ELb1ELb0ELb0EEENS1_21CollectiveEpilogueFwdINS6_IJSA_SC_SB_EEES9_SE_SG_Li384ELb0ELb1ELb0ELb0EEENS1_30DynamicPersistentTileSchedulerILi384ELi128ELb0ELb1ELb1EEEEEEEEEvNT_6ParamsE)
        /*0a7c*/ 	.short	0x0210
        /*0a7e*/ 	.short	0x0af0


	//----- nvinfo : EIATTR_SW_WAR
	.align		4
.L_1297:
        /*0a80*/ 	.byte	0x04, 0x36
        /*0a82*/ 	.short	(.L_1299 - .L_1298)
.L_1298:
        /*0a84*/ 	.word	0x00000008
.L_1299:


//--------------------- .nv.info._ZN7cutlass13device_kernelIN5flash11enable_sm90INS1_16FlashAttnFwdSm90INS1_25CollectiveMainloopFwdSm90ILi2EN4cute5tupleIJNS5_1CILi1EEES8_S8_EEENS6_IJNS7_ILi192EEENS7_ILi128EEENS7_ILi96EEEEEELi96ENS_6half_tEfNS_4arch4Sm90ELb1ELb0ELb0ELb1ELb1ELb0ELb0ELb0ELb1ELb1ELb0ELb0EEENS1_21CollectiveEpilogueFwdINS6_IJSA_SC_SB_EEES9_SE_SG_Li384ELb1ELb1ELb0ELb0EEENS1_36VarlenDynamicPersistentTileSchedulerILi192ELi128ELi384ELi128ELb0ELb1ELb1ELb1ELb1ELb1EEEEEEEEEvNT_6ParamsE --------------------------
	.section	.nv.info._ZN7cutlass13device_kernelIN5flash11enable_sm90INS1_16FlashAttnFwdSm90INS1_25CollectiveMainloopFwdSm90ILi2EN4cute5tupleIJNS5_1CILi1EEES8_S8_EEENS6_IJNS7_ILi192EEENS7_ILi128EEENS7_ILi96EEEEEELi96ENS_6half_tEfNS_4arch4Sm90ELb1ELb0ELb0ELb1ELb1ELb0ELb0ELb0ELb1ELb1ELb0ELb0EEENS1_21CollectiveEpilogueFwdINS6_IJSA_SC_SB_EEES9_SE_SG_Li384ELb1ELb1ELb0ELb0EEENS1_36VarlenDynamicPersistentTileSchedulerILi192ELi128ELi384ELi128ELb0ELb1ELb1ELb1ELb1ELb1EEEEEEEEEvNT_6ParamsE,"",@"SHT_CUDA_INFO"
	.sectionflags	@""
	.align	4


	//----- nvinfo : EIATTR_CUDA_API_VERSION
	.align		4
        /*0000*/ 	.byte	0x04, 0x37
        /*0002*/ 	.short	(.L_1301 - .L_1300)
.L_1300:
        /*0004*/ 	.word	0x00000082


	//----- nvinfo : EIATTR_KPARAM_INFO
	.align		4
.L_1301:
        /*0008*/ 	.byte	0x04, 0x17
        /*000a*/ 	.short	(.L_1303 - .L_1302)
.L_1302:
        /*000c*/ 	.word	0x00000000
        /*0010*/ 	.short	0x0000
        /*0012*/ 	.short	0x0070
        /*0014*/ 	.byte	0x00, 0xf0, 0x01, 0x2a


	//----- nvinfo : EIATTR_SPARSE_MMA_MASK
	.align		4
.L_1303:
        /*0018*/ 	.byte	0x03, 0x50
        /*001a*/ 	.short	0x0000


	//----- nvinfo : EIATTR_MAXREG_COUNT
	.align		4
        /*001c*/ 	.byte	0x03, 0x1b
        /*001e*/ 	.short	0x0080


	//----- nvinfo : EIATTR_NUM_BARRIERS
	.align		4
        /*0020*/ 	.byte	0x02, 0x4c
        /*0022*/ 	.byte	0x10
	.zero		1


	//----- nvinfo : EIATTR_EXTERNS
	.align		4
        /*0024*/ 	.byte	0x04, 0x0f
        /*0026*/ 	.short	(.L_1305 - .L_1304)


	//   ....[0]....
	.align		4
.L_1304:
        /*0028*/ 	.word	index@(__assertfail)


	//----- nvinfo : EIATTR_ANNOTATIONS
	.align		4
.L_1305:
        /*002c*/ 	.byte	0x04, 0x55
        /*002e*/ 	.short	(.L_1307 - .L_1306)


	//   ....[0]....
.L_1306:
        /* <DEDUP_REMOVED lines=32> */


	//----- nvinfo : EIATTR_MERCURY_ISA_VERSION
	.align		4
.L_1307:
        /*0220*/ 	.byte	0x03, 0x5f
        /*0222*/ 	.short	0x0101


	//----- nvinfo : EIATTR_UNUSED_LOAD_BYTE_OFFSET
	.align		4
        /*0224*/ 	.byte	0x04, 0x44
        /*0226*/ 	.short	(.L_1309 - .L_1308)


	//   ....[0]....
.L_1308:
        /*0228*/ 	.word	0x00000970
        /*022c*/ 	.word	0x0000fff0


	//   ....[1]....
        /*0230*/ 	.word	0x00008fa0
        /*0234*/ 	.word	0x0000fff0


	//----- nvinfo : EIATTR_INT_WARP_WIDE_INSTR_OFFSETS
	.align		4
.L_1309:
        /*0238*/ 	.byte	0x04, 0x31
        /*023a*/ 	.short	(.L_1311 - .L_1310)


	//   ....[0]....
.L_1310:
        /*023c*/ 	.word	0x000000c0


	//   ....[1]....
        /*0240*/ 	.word	0x000000d0


	//   ....[2]....
        /*0244*/ 	.word	0x00000170


	//   ....[3]....
        /*0248*/ 	.word	0x0000bd40


	//   ....[4]....
        /*024c*/ 	.word	0x0000bdd0


	//   ....[5]....
        /*0250*/ 	.word	0x0000ebc0


	//   ....[6]....
        /*0254*/ 	.word	0x0000ec50


	//----- nvinfo : EIATTR_COOP_GROUP_MASK_REGIDS
	.align		4
.L_1311:
        /*0258*/ 	.byte	0x04, 0x29
        /*025a*/ 	.short	(.L_1313 - .L_1312)


	//   ....[0]....
.L_1312:
        /*025c*/ 	.word	0xffffffff


	//   ....[1]....
        /*0260*/ 	.word	0xffffffff


	//   ....[2]....
        /*0264*/ 	.word	0xffffffff


	//   ....[3]....
        /*0268*/ 	.word	0xffffffff


	//   ....[4]....
        /*026c*/ 	.word	0xffffffff


	//   ....[5]....
        /*0270*/ 	.word	0xffffffff


	//   ....[6]....
        /*0274*/ 	.word	0xffffffff


	//   ....[7]....
        /*0278*/ 	.word	0xffffffff


	//   ....[8]....
        /*027c*/ 	.word	0xffffffff


	//   ....[9]....
        /*0280*/ 	.word	0xffffffff


	//   ....[10]....
        /*0284*/ 	.word	0xffffffff


	//   ....[11]....
        /*0288*/ 	.word	0xffffffff


	//   ....[12]....
        /*028c*/ 	.word	0xffffffff


	//   ....[13]....
        /*0290*/ 	.word	0xffffffff


	//   ....[14]....
        /*0294*/ 	.word	0xffffffff


	//   ....[15]....
        /*0298*/ 	.word	0xffffffff


	//   ....[16]....
        /*029c*/ 	.word	0xffffffff


	//   ....[17]....
        /*02a0*/ 	.word	0xffffffff


	//   ....[18]....
        /*02a4*/ 	.word	0xffffffff


	//   ....[19]....
        /*02a8*/ 	.word	0xffffffff


	//   ....[20]....
        /*02ac*/ 	.word	0xffffffff


	//   ....[21]....
        /*02b0*/ 	.word	0xffffffff


	//   ....[22]....
        /*02b4*/ 	.word	0xffffffff


	//   ....[23]....
        /*02b8*/ 	.word	0xffffffff


	//   ....[24]....
        /*02bc*/ 	.word	0xffffffff


	//   ....[25]....
        /*02c0*/ 	.word	0xffffffff


	//   ....[26]....
        /*02c4*/ 	.word	0xffffffff


	//   ....[27]....
        /*02c8*/ 	.word	0xffffffff


	//   ....[28]....
        /*02cc*/ 	.word	0xffffffff


	//   ....[29]....
        /*02d0*/ 	.word	0xffffffff


	//   ....[30]....
        /*02d4*/ 	.word	0xffffffff


	//   ....[31]....
        /*02d8*/ 	.word	0xffffffff


	//   ....[32]....
        /*02dc*/ 	.word	0xffffffff


	//   ....[33]....
        /*02e0*/ 	.word	0xffffffff


	//   ....[34]....
        /*02e4*/ 	.word	0xffffffff


	//   ....[35]....
        /*02e8*/ 	.word	0xffffffff


	//   ....[36]....
        /*02ec*/ 	.word	0xffffffff


	//   ....[37]....
        /*02f0*/ 	.word	0xffffffff


	//   ....[38]....
        /*02f4*/ 	.word	0xffffffff


	//   ....[39]....
        /*02f8*/ 	.word	0xffffffff


	//   ....[40]....
        /*02fc*/ 	.word	0xffffffff


	//   ....[41]....
        /*0300*/ 	.word	0xffffffff


	//   ....[42]....
        /*0304*/ 	.word	0xffffffff


	//   ....[43]....
        /*0308*/ 	.word	0xffffffff


	//   ....[44]....
        /*030c*/ 	.word	0xffffffff


	//   ....[45]....
        /*0310*/ 	.word	0xffffffff


	//   ....[46]....
        /*0314*/ 	.word	0xffffffff


	//   ....[47]....
        /*0318*/ 	.word	0xffffffff


	//   ....[48]....
        /*031c*/ 	.word	0xffffffff


	//   ....[49]....
        /*0320*/ 	.word	0xffffffff


	//   ....[50]....
        /*0324*/ 	.word	0xffffffff


	//   ....[51]....
        /*0328*/ 	.word	0xffffffff


	//   ....[52]....
        /*032c*/ 	.word	0xffffffff


	//   ....[53]....
        /*0330*/ 	.word	0xffffffff


	//   ....[54]....
        /*0334*/ 	.word	0xffffffff


	//   ....[55]....
        /*0338*/ 	.word	0xffffffff


	//   ....[56]....
        /*033c*/ 	.word	0xffffffff


	//   ....[57]....
        /*0340*/ 	.word	0xffffffff


	//   ....[58]....
        /*0344*/ 	.word	0xffffffff


	//   ....[59]....
        /*0348*/ 	.word	0xffffffff


	//   ....[60]....
        /*034c*/ 	.word	0xffffffff


	//   ....[61]....
        /*0350*/ 	.word	0xffffffff


	//   ....[62]....
        /*0354*/ 	.word	0xffffffff


	//   ....[63]....
        /*0358*/ 	.word	0xffffffff


	//   ....[64]....
        /*035c*/ 	.word	0xffffffff


	//   ....[65]....
        /*0360*/ 	.word	0xffffffff


	//   ....[66]....
        /*0364*/ 	.word	0xffffffff


	//   ....[67]....
        /*0368*/ 	.word	0xffffffff


	//   ....[68]....
        /*036c*/ 	.word	0xffffffff


	//   ....[69]....
        /*0370*/ 	.word	0xffffffff


	//   ....[70]....
        /*0374*/ 	.word	0xffffffff


	//   ....[71]....
        /*0378*/ 	.word	0xffffffff


	//   ....[72]....
        /*037c*/ 	.word	0xffffffff


	//   ....[73]....
        /*0380*/ 	.word	0xffffffff


	//   ....[74]....
        /*0384*/ 	.word	0xffffffff


	//   ....[75]....
        /*0388*/ 	.word	0xffffffff


	//   ....[76]....
        /*038c*/ 	.word	0xffffffff


	//   ....[77]....
        /*0390*/ 	.word	0xffffffff


	//   ....[78]....
        /*0394*/ 	.word	0xffffffff


	//   ....[79]....
        /*0398*/ 	.word	0xffffffff


	//   ....[80]....
        /*039c*/ 	.word	0xffffffff


	//   ....[81]....
        /*03a0*/ 	.word	0xffffffff


	//   ....[82]....
        /*03a4*/ 	.word	0xffffffff


	//   ....[83]....
        /*03a8*/ 	.word	0xffffffff


	//   ....[84]....
        /*03ac*/ 	.word	0xffffffff


	//   ....[85]....
        /*03b0*/ 	.word	0xffffffff


	//   ....[86]....
        /*03b4*/ 	.word	0xffffffff


	//   ....[87]....
        /*03b8*/ 	.word	0xffffffff


	//   ....[88]....
        /*03bc*/ 	.word	0xffffffff


	//   ....[89]....
        /*03c0*/ 	.word	0xffffffff


	//   ....[90]....
        /*03c4*/ 	.word	0xffffffff


	//   ....[91]....
        /*03c8*/ 	.word	0xffffffff


	//   ....[92]....
        /*03cc*/ 	.word	0xffffffff


	//   ....[93]....
        /*03d0*/ 	.word	0xffffffff


	//   ....[94]....
        /*03d4*/ 	.word	0xffffffff


	//   ....[95]....
        /*03d8*/ 	.word	0xffffffff


	//   ....[96]....
        /*03dc*/ 	.word	0xffffffff


	//   ....[97]....
        /*03e0*/ 	.word	0xffffffff


	//   ....[98]....
        /*03e4*/ 	.word	0xffffffff


	//   ....[99]....
        /*03e8*/ 	.word	0xffffffff


	//   ....[100]....
        /*03ec*/ 	.word	0xffffffff


	//   ....[101]....
        /*03f0*/ 	.word	0xffffffff


	//   ....[102]....
        /*03f4*/ 	.word	0xffffffff


	//   ....[103]....
        /*03f8*/ 	.word	0xffffffff


	//   ....[104]....
        /*03fc*/ 	.word	0xffffffff


	//   ....[105]....
        /*0400*/ 	.word	0xffffffff


	//   ....[106]....
        /*0404*/ 	.word	0xffffffff


	//   ....[107]....
        /*0408*/ 	.word	0xffffffff


	//   ....[108]....
        /*040c*/ 	.word	0xffffffff


	//   ....[109]....
        /*0410*/ 	.word	0xffffffff


	//   ....[110]....
        /*0414*/ 	.word	0xffffffff


	//   ....[111]....
        /*0418*/ 	.word	0xffffffff


	//   ....[112]....
        /*041c*/ 	.word	0xffffffff


	//   ....[113]....
        /*0420*/ 	.word	0xffffffff


	//   ....[114]....
        /*0424*/ 	.word	0xffffffff


	//   ....[115]....
        /*0428*/ 	.word	0xffffffff


	//   ....[116]....
        /*042c*/ 	.word	0xffffffff


	//   ....[117]....
        /*0430*/ 	.word	0xffffffff


	//   ....[118]....
        /*0434*/ 	.word	0xffffffff


	//   ....[119]....
        /*0438*/ 	.word	0xffffffff


	//   ....[120]....
        /*043c*/ 	.word	0x0500000f


	//   ....[121]....
        /*0440*/ 	.word	0x0500000f


	//   ....[122]....
        /*0444*/ 	.word	0x0500000f


	//   ....[123]....
        /*0448*/ 	.word	0x0500000f


	//   ....[124]....
        /*044c*/ 	.word	0x0500000f


	//   ....[125]....
        /*0450*/ 	.word	0x0500000f


	//   ....[126]....
        /*0454*/ 	.word	0x0500000f


	//   ....[127]....
        /*0458*/ 	.word	0x0500000f


	//   ....[128]....
        /*045c*/ 	.word	0x0500000f


	//   ....[129]....
        /*0460*/ 	.word	0x0500000f


	//   ....[130]....
        /*0464*/ 	.word	0x0500000f


	//   ....[131]....
        /*0468*/ 	.word	0x0500000f


	//   ....[132]....
        /*046c*/ 	.word	0x0500000f


	//   ....[133]....
        /*0470*/ 	.word	0x0500000f


	//   ....[134]....
        /*0474*/ 	.word	0x0500000f


	//   ....[135]....
        /*0478*/ 	.word	0x0500000f


	//   ....[136]....
        /*047c*/ 	.word	0x0500000f


	//   ....[137]....
        /*0480*/ 	.word	0x0500000f


	//   ....[138]....
        /*0484*/ 	.word	0x0500000f


	//   ....[139]....
        /*0488*/ 	.word	0x0500000f


	//   ....[140]....
        /*048c*/ 	.word	0x0500000f


	//   ....[141]....
        /*0490*/ 	.word	0x0500000f


	//   ....[142]....
        /*0494*/ 	.word	0x0500000f


	//   ....[143]....
        /*0498*/ 	.word	0x0500000f


	//   ....[144]....
        /*049c*/ 	.word	0x0500000f


	//   ....[145]....
        /*04a0*/ 	.word	0x0500000f


	//   ....[146]....
        /*04a4*/ 	.word	0x0500000f


	//   ....[147]....
        /*04a8*/ 	.word	0x0500000f


	//   ....[148]....
        /*04ac*/ 	.word	0x0500000f


	//   ....[149]....
        /*04b0*/ 	.word	0x0500000f


	//   ....[150]....
        /*04b4*/ 	.word	0x0500000f


	//   ....[151]....
        /*04b8*/ 	.word	0x0500000f


	//   ....[152]....
        /*04bc*/ 	.word	0x0500000f


	//   ....[153]....
        /*04c0*/ 	.word	0x0500000f


	//   ....[154]....
        /*04c4*/ 	.word	0x0500000f


	//   ....[155]....
        /*04c8*/ 	.word	0x0500000f


	//   ....[156]....
        /*04cc*/ 	.word	0x0500000f


	//   ....[157]....
        /*04d0*/ 	.word	0x0500000f


	//   ....[158]....
        /*04d4*/ 	.word	0x0500000f


	//   ....[159]....
        /*04d8*/ 	.word	0x0500000f


	//   ....[160]....
        /*04dc*/ 	.word	0x0500000f


	//   ....[161]....
        /*04e0*/ 	.word	0x0500000f


	//   ....[162]....
        /*04e4*/ 	.word	0x0500000f


	//   ....[163]....
        /*04e8*/ 	.word	0x0500000f


	//   ....[164]....
        /*04ec*/ 	.word	0x0500000f


	//   ....[165]....
        /*04f0*/ 	.word	0x0500000f


	//   ....[166]....
        /*04f4*/ 	.word	0x0500000f


	//   ....[167]....
        /*04f8*/ 	.word	0x0500000f


	//   ....[168]....
        /*04fc*/ 	.word	0x0500000f


	//   ....[169]....
        /*0500*/ 	.word	0x0500000f


	//   ....[170]....
        /*0504*/ 	.word	0x0500000f


	//   ....[171]....
        /*0508*/ 	.word	0x0500000f


	//   ....[172]....
        /*050c*/ 	.word	0x0500000f


	//   ....[173]....
        /*0510*/ 	.word	0x0500000f


	//   ....[174]....
        /*0514*/ 	.word	0x0500000f


	//   ....[175]....
        /*0518*/ 	.word	0x0500000f


	//   ....[176]....
        /*051c*/ 	.word	0x0500000f


	//   ....[177]....
        /*0520*/ 	.word	0x0500000f


	//   ....[178]....
        /*0524*/ 	.word	0x0500000f


	//   ....[179]....
        /*0528*/ 	.word	0x0500000f


	//   ....[180]....
        /*052c*/ 	.word	0x0500000f


	//   ....[181]....
        /*0530*/ 	.word	0x0500000f


	//   ....[182]....
        /*0534*/ 	.word	0x0500000f


	//----- nvinfo : EIATTR_COOP_GROUP_INSTR_OFFSETS
	.align		4
.L_1313:
        /*0538*/ 	.byte	0x04, 0x28
        /*053a*/ 	.short	(.L_1315 - .L_1314)


	//   ....[0]....
.L_1314:
        /*053c*/ 	.word	0x00000080


	//   ....[1]....
        /*0540*/ 	.word	0x000000b0


	//   ....[2]....
        /*0544*/ 	.word	0x000002d0


	//   ....[3]....
        /*0548*/ 	.word	0x00000430


	//   ....[4]....
        /*054c*/ 	.word	0x00000550


	//   ....[5]....
        /*0550*/ 	.word	0x000006b0


	//   ....[6]....
        /*0554*/ 	.word	0x000014f0


	//   ....[7]....
        /*0558*/ 	.word	0x00001c30


	//   ....[8]....
        /*055c*/ 	.word	0x00002290


	//   ....[9]....
        /*0560*/ 	.word	0x000022a0


	//   ....[10]....
        /*0564*/ 	.word	0x00002300


	//   ....[11]....
        /*0568*/ 	.word	0x00002cb0


	//   ....[12]....
        /*056c*/ 	.word	0x00002d20


	//   ....[13]....
        /*0570*/ 	.word	0x00003a10


	//   ....[14]....
        /*0574*/ 	.word	0x000043e0


	//   ....[15]....
        /*0578*/ 	.word	0x00004400


	//   ....[16]....
        /*057c*/ 	.word	0x00004a70


	//   ....[17]....
        /*0580*/ 	.word	0x00004b70


	//   ....[18]....
        /*0584*/ 	.word	0x000053a0


	//   ....[19]....
        /*0588*/ 	.word	0x00005400


	//   ....[20]....
        /*058c*/ 	.word	0x00006450


	//   ....[21]....
        /*0590*/ 	.word	0x000071b0


	//   ....[22]....
        /*0594*/ 	.word	0x000071c0


	//   ....[23]....
        /*0598*/ 	.word	0x000071f0


	//   ....[24]....
        /*059c*/ 	.word	0x00007210


	//   ....[25]....
        /*05a0*/ 	.word	0x00008560


	//   ....[26]....
        /*05a4*/ 	.word	0x00008660


	//   ....[27]....
        /*05a8*/ 	.word	0x000086c0


	//   ....[28]....
        /*05ac*/ 	.word	0x000087a0


	//   ....[29]....
        /*05b0*/ 	.word	0x000087b0


	//   ....[30]....
        /*05b4*/ 	.word	0x000098d0


	//   ....[31]....
        /*05b8*/ 	.word	0x00009910


	//   ....[32]....
        /*05bc*/ 	.word	0x00009940


	//   ....[33]....
        /*05c0*/ 	.word	0x00009970


	//   ....[34]....
        /*05c4*/ 	.word	0x00009df0


	//   ....[35]....
        /*05c8*/ 	.word	0x00009e00


	//   ....[36]....
        /*05cc*/ 	.word	0x00009f10


	//   ....[37]....
        /*05d0*/ 	.word	0x00009f30


	//   ....[38]....
        /*05d4*/ 	.word	0x0000a750


	//   ....[39]....
        /*05d8*/ 	.word	0x0000a760


	//   ....[40]....
        /*05dc*/ 	.word	0x0000a860


	//   ....[41]....
        /*05e0*/ 	.word	0x0000a880


	//   ....[42]....
        /*05e4*/ 	.word	0x0000a9f0


	//   ....[43]....
        /*05e8*/ 	.word	0x0000abc0


	//   ....[44]....
        /*05ec*/ 	.word	0x0000abf0


	//   ....[45]....
        /*05f0*/ 	.word	0x0000ac20


	//   ....[46]....
        /*05f4*/ 	.word	0x0000ac50


	//   ....[47]....
        /*05f8*/ 	.word	0x0000ac80


	//   ....[48]....
        /*05fc*/ 	.word	0x0000acb0


	//   ....[49]....
        /*0600*/ 	.word	0x0000ae00


	//   ....[50]....
        /*0604*/ 	.word	0x0000ae30


	//   ....[51]....
        /*0608*/ 	.word	0x0000ae60


	//   ....[52]....
        /*060c*/ 	.word	0x0000ae90


	//   ....[53]....
        /*0610*/ 	.word	0x0000aec0


	//   ....[54]....
        /*0614*/ 	.word	0x0000aef0


	//   ....[55]....
        /*0618*/ 	.word	0x0000af80


	//   ....[56]....
        /*061c*/ 	.word	0x0000afe0


	//   ....[57]....
        /*0620*/ 	.word	0x0000b080


	//   ....[58]....
        /*0624*/ 	.word	0x0000ca10


	//   ....[59]....
        /*0628*/ 	.word	0x0000ca30


	//   ....[60]....
        /*062c*/ 	.word	0x0000cae0


	//   ....[61]....
        /*0630*/ 	.word	0x0000cb00


	//   ....[62]....
        /*0634*/ 	.word	0x0000cba0


	//   ....[63]....
        /*0638*/ 	.word	0x0000cbc0


	//   ....[64]....
        /*063c*/ 	.word	0x0000cbd0


	//   ....[65]....
        /*0640*/ 	.word	0x0000cbe0


	//   ....[66]....
        /*0644*/ 	.word	0x0000d5a0


	//   ....[67]....
        /*0648*/ 	.word	0x0000d5b0


	//   ....[68]....
        /*064c*/ 	.word	0x0000d6a0


	//   ....[69]....
        /*0650*/ 	.word	0x0000d6b0


	//   ....[70]....
        /*0654*/ 	.word	0x0000d760


	//   ....[71]....
        /*0658*/ 	.word	0x0000d770


	//   ....[72]....
        /*065c*/ 	.word	0x0000d780


	//   ....[73]....
        /*0660*/ 	.word	0x0000d790


	//   ....[74]....
        /*0664*/ 	.word	0x0000d860


	//   ....[75]....
        /*0668*/ 	.word	0x0000d8a0


	//   ....[76]....
        /*066c*/ 	.word	0x0000d8b0


	//   ....[77]....
        /*0670*/ 	.word	0x0000d8d0


	//   ....[78]....
        /*0674*/ 	.word	0x0000e180


	//   ....[79]....
        /*0678*/ 	.word	0x0000e190


	//   ....[80]....
        /*067c*/ 	.word	0x0000e1b0


	//   ....[81]....
        /*0680*/ 	.word	0x0000e230


	//   ....[82]....
        /*0684*/ 	.word	0x0000e240


	//   ....[83]....
        /*0688*/ 	.word	0x0000e2a0


	//   ....[84]....
        /*068c*/ 	.word	0x0000e2d0


	//   ....[85]....
        /*0690*/ 	.word	0x0000e310


	//   ....[86]....
        /*0694*/ 	.word	0x0000e600


	//   ....[87]....
        /*0698*/ 	.word	0x0000e620


	//   ....[88]....
        /*069c*/ 	.word	0x0000e6c0


	//   ....[89]....
        /*06a0*/ 	.word	0x0000e6d0


	//   ....[90]....
        /*06a4*/ 	.word	0x0000e760


	//   ....[91]....
        /*06a8*/ 	.word	0x0000e770


	//   ....[92]....
        /*06ac*/ 	.word	0x0000e780


	//   ....[93]....
        /*06b0*/ 	.word	0x0000e810


	//   ....[94]....
        /*06b4*/ 	.word	0x0000ee40


	//   ....[95]....
        /*06b8*/ 	.word	0x0000ee50


	//   ....[96]....
        /*06bc*/ 	.word	0x0000eee0


	//   ....[97]....
        /*06c0*/ 	.word	0x0000ef80


	//   ....[98]....
        /*06c4*/ 	.word	0x0000efa0


	//   ....[99]....
        /*06c8*/ 	.word	0x0000f020


	//   ....[100]....
        /*06cc*/ 	.word	0x0000f040


	//   ....[101]....
        /*06d0*/ 	.word	0x0000f050


	//   ....[102]....
        /*06d4*/ 	.word	0x0000f430


	//   ....[103]....
        /*06d8*/ 	.word	0x0000f460


	//   ....[104]....
        /*06dc*/ 	.word	0x0000f4a0


	//   ....[105]....
        /*06e0*/ 	.word	0x0000f4d0


	//   ....[106]....
        /*06e4*/ 	.word	0x0000f500


	//   ....[107]....
        /*06e8*/ 	.word	0x0000f530


	//   ....[108]....
        /*06ec*/ 	.word	0x0000f560


	//   ....[109]....
        /*06f0*/ 	.word	0x0000f590


	//   ....[110]....
        /*06f4*/ 	.word	0x0000f710


	//   ....[111]....
        /*06f8*/ 	.word	0x0000f740


	//   ....[112]....
        /*06fc*/ 	.word	0x0000f770


	//   ....[113]....
        /*0700*/ 	.word	0x0000f7a0


	//   ....[114]....
        /*0704*/ 	.word	0x0000f7d0


	//   ....[115]....
        /*0708*/ 	.word	0x0000f800


	//   ....[116]....
        /*070c*/ 	.word	0x0000f8c0


	//   ....[117]....
        /*0710*/ 	.word	0x0000f8e0


	//   ....[118]....
        /*0714*/ 	.word	0x0000f950


	//   ....[119]....
        /*0718*/ 	.word	0x0000fff0


	//   ....[120]....
        /*071c*/ 	.word	0x00010590


	//   ....[121]....
        /*0720*/ 	.word	0x00010680


	//   ....[122]....
        /*0724*/ 	.word	0x00010720


	//   ....[123]....
        /*0728*/ 	.word	0x00010780


	//   ....[124]....
        /*072c*/ 	.word	0x00010890


	//   ....[125]....
        /*0730*/ 	.word	0x00010900


	//   ....[126]....
        /*0734*/ 	.word	0x00010a10


	//   ....[127]....
        /*0738*/ 	.word	0x00010a80


	//   ....[128]....
        /*073c*/ 	.word	0x00010b20


	//   ....[129]....
        /*0740*/ 	.word	0x00010c60


	//   ....[130]....
        /*0744*/ 	.word	0x00010cb0


	//   ....[131]....
        /*0748*/ 	.word	0x00010d20


	//   ....[132]....
        /*074c*/ 	.word	0x00010e20


	//   ....[133]....
        /*0750*/ 	.word	0x00010e90


	//   ....[134]....
        /*0754*/ 	.word	0x00010f90


	//   ....[135]....
        /*0758*/ 	.word	0x00011010


	//   ....[136]....
        /*075c*/ 	.word	0x00011090


	//   ....[137]....
        /*0760*/ 	.word	0x00011190


	//   ....[138]....
        /*0764*/ 	.word	0x00011290


	//   ....[139]....
        /*0768*/ 	.word	0x000112f0


	//   ....[140]....
        /*076c*/ 	.word	0x000113d0


	//   ....[141]....
        /*0770*/ 	.word	0x00011510


	//   ....[142]....
        /*0774*/ 	.word	0x000115f0


	//   ....[143]....
        /*0778*/ 	.word	0x00011670


	//   ....[144]....
        /*077c*/ 	.word	0x00011750


	//   ....[145]....
        /*0780*/ 	.word	0x000117b0


	//   ....[146]....
        /*0784*/ 	.word	0x00011880


	//   ....[147]....
        /*0788*/ 	.word	0x000118e0


	//   ....[148]....
        /*078c*/ 	.word	0x000119c0


	//   ....[149]....
        /*0790*/ 	.word	0x00011ab0


	//   ....[150]....
        /*0794*/ 	.word	0x00011b50


	//   ....[151]....
        /*0798*/ 	.word	0x00011bb0


	//   ....[152]....
        /*079c*/ 	.word	0x00011cb0


	//   ....[153]....
        /*07a0*/ 	.word	0x00011d10


	//   ....[154]....
        /*07a4*/ 	.word	0x00011e10


	//   ....[155]....
        /*07a8*/ 	.word	0x00011e70


	//   ....[156]....
        /*07ac*/ 	.word	0x00011f40


	//   ....[157]....
        /*07b0*/ 	.word	0x00012090


	//   ....[158]....
        /*07b4*/ 	.word	0x00012140


	//   ....[159]....
        /*07b8*/ 	.word	0x00012250


	//   ....[160]....
        /*07bc*/ 	.word	0x00012330


	//   ....[161]....
        /*07c0*/ 	.word	0x00012390


	//   ....[162]....
        /*07c4*/ 	.word	0x00012480


	//   ....[163]....
        /*07c8*/ 	.word	0x000124e0


	//   ....[164]....
        /*07cc*/ 	.word	0x000125c0


	//   ....[165]....
        /*07d0*/ 	.word	0x00012650


	//   ....[166]....
        /*07d4*/ 	.word	0x000126f0


	//   ....[167]....
        /*07d8*/ 	.word	0x00012810


	//   ....[168]....
        /*07dc*/ 	.word	0x00012880


	//   ....[169]....
        /*07e0*/ 	.word	0x000128f0


	//   ....[170]....
        /*07e4*/ 	.word	0x00012960


	//   ....[171]....
        /*07e8*/ 	.word	0x000129d0


	//   ....[172]....
        /*07ec*/ 	.word	0x00012a50


	//   ....[173]....
        /*07f0*/ 	.word	0x00012ae0


	//   ....[174]....
        /*07f4*/ 	.word	0x00012b70


	//   ....[175]....
        /*07f8*/ 	.word	0x00012be0


	//   ....[176]....
        /*07fc*/ 	.word	0x00012c50


	//   ....[177]....
        /*0800*/ 	.word	0x00012cc0


	//   ....[178]....
        /*0804*/ 	.word	0x00012d40


	//   ....[179]....
        /*0808*/ 	.word	0x00012db0


	//   ....[180]....
        /*080c*/ 	.word	0x00012e50


	//   ....[181]....
        /*0810*/ 	.word	0x00012ee0


	//   ....[182]....
        /*0814*/ 	.word	0x00013010


	//----- nvinfo : EIATTR_REG_RECONFIG
	.align		4
.L_1315:
        /*0818*/ 	.byte	0x01, 0x54
	.zero		2


	//----- nvinfo : EIATTR_SYSCALL_OFFSETS
	.align		4
        /*081c*/ 	.byte	0x04, 0x46
        /*081e*/ 	.short	(.L_1317 - .L_1316)


	//   ....[0]....
.L_1316:
        /*0820*/ 	.word	0x000016e0


	//   ....[1]....
        /*0824*/ 	.word	0x0000bf30


	//   ....[2]....
        /*0828*/ 	.word	0x0000c080


	//   ....[3]....
        /*082c*/ 	.word	0x0000c170


	//   ....[4]....
        /*0830*/ 	.word	0x0000d020


	//----- nvinfo : EIATTR_MBARRIER_INSTR_OFFSETS
	.align		4
.L_1317:
        /*0834*/ 	.byte	0x04, 0x39
        /*0836*/ 	.short	(.L_1319 - .L_1318)


	//   ....[0]....
.L_1318:
        /*0838*/ 	.word	0x00000180
        /*083c*/ 	.word	0x000000ff
        /*0840*/ 	.word	0x0002d800
        /*0844*/ 	.short	0x0100
        /*0846*/ 	.byte	0x08
	.zero		1


	//   ....[1]....
        /*0848*/ 	.word	0x00000190
        /*084c*/ 	.word	0x000000ff
        /*0850*/ 	.word	0x0002d820
        /*0854*/ 	.short	0x0100
        /*0856*/ 	.byte	0x08
	.zero		1


	//   ....[2]....
        /*0858*/ 	.word	0x00000280
        /*085c*/ 	.word	0x000000ff
        /*0860*/ 	.word	0x0002d830
        /*0864*/ 	.short	0x0100
        /*0866*/ 	.byte	0x08
	.zero		1


	//   ....[3]....
        /*0868*/ 	.word	0x00000290
        /*086c*/ 	.word	0x000000ff
        /*0870*/ 	.word	0x0002d840
        /*0874*/ 	.short	0x0100
        /*0876*/ 	.byte	0x08
	.zero		1


	//   ....[4]....
        /*0878*/ 	.word	0x000002a0
        /*087c*/ 	.word	0x000000ff
        /*0880*/ 	.word	0x0002d838
        /*0884*/ 	.short	0x0100
        /*0886*/ 	.byte	0x08
	.zero		1


	//   ....[5]....
        /*0888*/ 	.word	0x000002b0
        /*088c*/ 	.word	0x000000ff
        /*0890*/ 	.word	0x0002d848
        /*0894*/ 	.short	0x0100
        /*0896*/ 	.byte	0x08
	.zero		1


	//   ....[6]....
        /*0898*/ 	.word	0x000003e0
        /*089c*/ 	.word	0x000000ff
        /*08a0*/ 	.word	0x0002d850
        /*08a4*/ 	.short	0x0100
        /*08a6*/ 	.byte	0x08
	.zero		1


	//   ....[7]....
        /*08a8*/ 	.word	0x000003f0
        /*08ac*/ 	.word	0x000000ff
        /*08b0*/ 	.word	0x0002d860
        /*08b4*/ 	.short	0x0100
        /*08b6*/ 	.byte	0x08
	.zero		1


	//   ....[8]....
        /*08b8*/ 	.word	0x00000400
        /*08bc*/ 	.word	0x000000ff
        /*08c0*/ 	.word	0x0002d858
        /*08c4*/ 	.short	0x0100
        /*08c6*/ 	.byte	0x08
	.zero		1


	//   ....[9]....
        /*08c8*/ 	.word	0x00000410
        /*08cc*/ 	.word	0x000000ff
        /*08d0*/ 	.word	0x0002d868
        /*08d4*/ 	.short	0x0100
        /*08d6*/ 	.byte	0x08
	.zero		1


	//   ....[10]....
        /*08d8*/ 	.word	0x00000500
        /*08dc*/ 	.word	0x000000ff
        /*08e0*/ 	.word	0x0002d870
        /*08e4*/ 	.short	0x0100
        /*08e6*/ 	.byte	0x06
	.zero		1


	//   ....[11]....
        /*08e8*/ 	.word	0x00000510
        /*08ec*/ 	.word	0x000000ff
        /*08f0*/ 	.word	0x0002d880
        /*08f4*/ 	.short	0x0100
        /*08f6*/ 	.byte	0x06
	.zero		1


	//   ....[12]....
        /*08f8*/ 	.word	0x00000520
        /*08fc*/ 	.word	0x000000ff
        /*0900*/ 	.word	0x0002d878
        /*0904*/ 	.short	0x0100
        /*0906*/ 	.byte	0x06
	.zero		1


	//   ....[13]....
        /*0908*/ 	.word	0x00000530
        /*090c*/ 	.word	0x000000ff
        /*0910*/ 	.word	0x0002d888
        /*0914*/ 	.short	0x0100
        /*0916*/ 	.byte	0x06
	.zero		1


	//   ....[14]....
        /*0918*/ 	.word	0x00000660
        /*091c*/ 	.word	0x000000ff
        /*0920*/ 	.word	0x0002d890
        /*0924*/ 	.short	0x0100
        /*0926*/ 	.byte	0x08
	.zero		1


	//   ....[15]....
        /*0928*/ 	.word	0x00000670
        /*092c*/ 	.word	0x000000ff
        /*0930*/ 	.word	0x0002d8a0
        /*0934*/ 	.short	0x0100
        /*0936*/ 	.byte	0x08
	.zero		1


	//   ....[16]....
        /*0938*/ 	.word	0x00000680
        /*093c*/ 	.word	0x000000ff
        /*0940*/ 	.word	0x0002d898
        /*0944*/ 	.short	0x0100
        /*0946*/ 	.byte	0x08
	.zero		1


	//   ....[17]....
        /*0948*/ 	.word	0x00000690
        /*094c*/ 	.word	0x000000ff
        /*0950*/ 	.word	0x0002d8a8
        /*0954*/ 	.short	0x0100
        /*0956*/ 	.byte	0x08
	.zero		1


	//   ....[18]....
        /*0958*/ 	.word	0x000007c0
        /*095c*/ 	.word	0x000000ff
        /*0960*/ 	.word	0x0002d8b0
        /*0964*/ 	.short	0x0100
        /*0966*/ 	.byte	0x08
	.zero		1


	//   ....[19]....
        /*0968*/ 	.word	0x000007d0
        /*096c*/ 	.word	0x000000ff
        /*0970*/ 	.word	0x0002d8c0
        /*0974*/ 	.short	0x0100
        /*0976*/ 	.byte	0x08
	.zero		1


	//   ....[20]....
        /*0978*/ 	.word	0x000007e0
        /*097c*/ 	.word	0x000000ff
        /*0980*/ 	.word	0x0002d8b8
        /*0984*/ 	.short	0x0100
        /*0986*/ 	.byte	0x08
	.zero		1


	//   ....[21]....
        /*0988*/ 	.word	0x000007f0
        /*098c*/ 	.word	0x000000ff
        /*0990*/ 	.word	0x0002d8c8
        /*0994*/ 	.short	0x0100
        /*0996*/ 	.byte	0x08
	.zero		1


	//   ....[22]....
        /*0998*/ 	.word	0x00001740
        /*099c*/ 	.word	0x000000ff
        /*09a0*/ 	.word	0x0002d800
        /*09a4*/ 	.short	0x010a
        /*09a6*/ 	.byte	0x28
	.zero		1


	//   ....[23]....
        /*09a8*/ 	.word	0x000017b0
        /*09ac*/ 	.word	0x00000003
        /*09b0*/ 	.word	0x0002d830
        /*09b4*/ 	.short	0x010a
        /*09b6*/ 	.byte	0x3f
	.zero		1


	//   ....[24]....
        /*09b8*/ 	.word	0x000017f0
        /*09bc*/ 	.word	0x00000003
        /*09c0*/ 	.word	0x0002d830
        /*09c4*/ 	.short	0x010a
        /*09c6*/ 	.byte	0x3f
	.zero		1


	//   ....[25]....
        /*09c8*/ 	.word	0x00002410
        /*09cc*/ 	.word	0x000000ff
        /*09d0*/ 	.word	0x00000000
        /*09d4*/ 	.short	0x0101
        /*09d6*/ 	.byte	0x06
	.zero		1


	//   ....[26]....
        /*09d8*/ 	.word	0x00003b40
        /*09dc*/ 	.word	0x000000ff
        /*09e0*/ 	.word	0x0002d830
        /*09e4*/ 	.short	0x010a
        /*09e6*/ 	.byte	0x07
	.zero		1


	//   ....[27]....
        /*09e8*/ 	.word	0x00003b80
        /*09ec*/ 	.word	0x000000ff
        /*09f0*/ 	.word	0x0002d830
        /*09f4*/ 	.short	0x010a
        /*09f6*/ 	.byte	0x07
	.zero		1


	//   ....[28]....
        /*09f8*/ 	.word	0x00003e60
        /*09fc*/ 	.word	0x000000ff
        /*0a00*/ 	.word	0x0002d850
        /*0a04*/ 	.short	0x010a
        /*0a06*/ 	.byte	0x07
	.zero		1


	//   ....[29]....
        /*0a08*/ 	.word	0x00003ea0
        /*0a0c*/ 	.word	0x000000ff
        /*0a10*/ 	.word	0x0002d850
        /*0a14*/ 	.short	0x010a
        /*0a16*/ 	.byte	0x07
	.zero		1


	//   ....[30]....
        /*0a18*/ 	.word	0x00004390
        /*0a1c*/ 	.word	0x000000ff
        /*0a20*/ 	.word	0x00000000
        /*0a24*/ 	.short	0x0101
        /*0a26*/ 	.byte	0x07
	.zero		1


	//   ....[31]....
        /*0a28*/ 	.word	0x00005ef0
        /*0a2c*/ 	.word	0x000000ff
        /*0a30*/ 	.word	0x00000000
        /*0a34*/ 	.short	0x0101
        /*0a36*/ 	.byte	0x06
	.zero		1


	//   ....[32]....
        /*0a38*/ 	.word	0x00006590
        /*0a3c*/ 	.word	0x000000ff
        /*0a40*/ 	.word	0x0002d830
        /*0a44*/ 	.short	0x010a
        /*0a46*/ 	.byte	0x07
	.zero		1


	//   ....[33]....
        /*0a48*/ 	.word	0x000065d0
        /*0a4c*/ 	.word	0x000000ff
        /*0a50*/ 	.word	0x0002d830
        /*0a54*/ 	.short	0x010a
        /*0a56*/ 	.byte	0x07
	.zero		1


	//   ....[34]....
        /*0a58*/ 	.word	0x000068b0
        /*0a5c*/ 	.word	0x000000ff
        /*0a60*/ 	.word	0x0002d850
        /*0a64*/ 	.short	0x010a
        /*0a66*/ 	.byte	0x07
	.zero		1


	//   ....[35]....
        /*0a68*/ 	.word	0x000068f0
        /*0a6c*/ 	.word	0x000000ff
        /*0a70*/ 	.word	0x0002d850
        /*0a74*/ 	.short	0x010a
        /*0a76*/ 	.byte	0x07
	.zero		1


	//   ....[36]....
        /*0a78*/ 	.word	0x00006e20
        /*0a7c*/ 	.word	0x000000ff
        /*0a80*/ 	.word	0x00000000
        /*0a84*/ 	.short	0x0101
        /*0a86*/ 	.byte	0x07
	.zero		1


	//   ....[37]....
        /*0a88*/ 	.word	0x00008000
        /*0a8c*/ 	.word	0x000000ff
        /*0a90*/ 	.word	0x00000000
        /*0a94*/ 	.short	0x0101
        /*0a96*/ 	.byte	0x06
	.zero		1


	//   ....[38]....
        /*0a98*/ 	.word	0x000085d0
        /*0a9c*/ 	.word	0x000000ff
        /*0aa0*/ 	.word	0x0002d850
        /*0aa4*/ 	.short	0x010a
        /*0aa6*/ 	.byte	0x04
	.zero		1


	//   ....[39]....
        /*0aa8*/ 	.word	0x00008610
        /*0aac*/ 	.word	0x000000ff
        /*0ab0*/ 	.word	0x0002d850
        /*0ab4*/ 	.short	0x010a
        /*0ab6*/ 	.byte	0x04
	.zero		1


	//   ....[40]....
        /*0ab8*/ 	.word	0x00008c80
        /*0abc*/ 	.word	0x000000ff
        /*0ac0*/ 	.word	0x00000000
        /*0ac4*/ 	.short	0x0101
        /*0ac6*/ 	.byte	0x04
	.zero		1


	//   ....[41]....
        /*0ac8*/ 	.word	0x00009e10
        /*0acc*/ 	.word	0x000000ff
        /*0ad0*/ 	.word	0x00000000
        /*0ad4*/ 	.short	0x0101
        /*0ad6*/ 	.byte	0x04
	.zero		1


	//   ....[42]....
        /*0ad8*/ 	.word	0x0000c770
        /*0adc*/ 	.word	0x00000002
        /*0ae0*/ 	.word	0x0002d840
        /*0ae4*/ 	.short	0x010a
        /*0ae6*/ 	.byte	0x3f
	.zero		1


	//   ....[43]....
        /*0ae8*/ 	.word	0x0000cd20
        /*0aec*/ 	.word	0x00000002
        /*0af0*/ 	.word	0x0002d830
        /*0af4*/ 	.short	0x0107
        /*0af6*/ 	.byte	0x3f
	.zero		1


	//   ....[44]....
        /*0af8*/ 	.word	0x0000ce00
        /*0afc*/ 	.word	0x00000002
        /*0b00*/ 	.word	0x0002d830
        /*0b04*/ 	.short	0x0101
        /*0b06*/ 	.byte	0x3f
	.zero		1


	//   ....[45]....
        /*0b08*/ 	.word	0x0000da10
        /*0b0c*/ 	.word	0x00000017
        /*0b10*/ 	.word	0x0002d800
        /*0b14*/ 	.short	0x0107
        /*0b16*/ 	.byte	0x3f
	.zero		1


	//   ....[46]....
        /*0b18*/ 	.word	0x0000db00
        /*0b1c*/ 	.word	0x00000017
        /*0b20*/ 	.word	0x0002d800
        /*0b24*/ 	.short	0x0101
        /*0b26*/ 	.byte	0x3f
	.zero		1


	//   ....[47]....
        /*0b28*/ 	.word	0x0000db20
        /*0b2c*/ 	.word	0x00000017
        /*0b30*/ 	.word	0x0002d820
        /*0b34*/ 	.short	0x010a
        /*0b36*/ 	.byte	0x3f
	.zero		1


	//   ....[48]....
        /*0b38*/ 	.word	0x0000df30
        /*0b3c*/ 	.word	0x00000005
        /*0b40*/ 	.word	0x0002d840
        /*0b44*/ 	.short	0x010a
        /*0b46*/ 	.byte	0x3f
	.zero		1


	//   ....[49]....
        /*0b48*/ 	.word	0x0000e3c0
        /*0b4c*/ 	.word	0x00000005
        /*0b50*/ 	.word	0x0002d830
        /*0b54*/ 	.short	0x0107
        /*0b56*/ 	.byte	0x3f
	.zero		1


	//   ....[50]....
        /*0b58*/ 	.word	0x0000e480
        /*0b5c*/ 	.word	0x00000005
        /*0b60*/ 	.word	0x0002d830
        /*0b64*/ 	.short	0x0101
        /*0b66*/ 	.byte	0x3f
	.zero		1


	//   ....[51]....
        /*0b68*/ 	.word	0x0000e4e0
        /*0b6c*/ 	.word	0x00000005
        /*0b70*/ 	.word	0x0002d860
        /*0b74*/ 	.short	0x010a
        /*0b76*/ 	.byte	0x3f
	.zero		1


	//   ....[52]....
        /*0b78*/ 	.word	0x0000ea00
        /*0b7c*/ 	.word	0x00000005
        /*0b80*/ 	.word	0x0002d850
        /*0b84*/ 	.short	0x0107
        /*0b86*/ 	.byte	0x3f
	.zero		1


	//   ....[53]....
        /*0b88*/ 	.word	0x0000eb00
        /*0b8c*/ 	.word	0x00000005
        /*0b90*/ 	.word	0x0002d850
        /*0b94*/ 	.short	0x0101
        /*0b96*/ 	.byte	0x3f
	.zero		1


	//   ....[54]....
        /*0b98*/ 	.word	0x0000ed00
        /*0b9c*/ 	.word	0x00000000
        /*0ba0*/ 	.word	0x0002d860
        /*0ba4*/ 	.short	0x010a
        /*0ba6*/ 	.byte	0x3f
	.zero		1


	//   ....[55]....
        /*0ba8*/ 	.word	0x0000f180
        /*0bac*/ 	.word	0x00000000
        /*0bb0*/ 	.word	0x0002d850
        /*0bb4*/ 	.short	0x0107
        /*0bb6*/ 	.byte	0x3f
	.zero		1


	//   ....[56]....
        /*0bb8*/ 	.word	0x0000f250
        /*0bbc*/ 	.word	0x00000000
        /*0bc0*/ 	.word	0x0002d850
        /*0bc4*/ 	.short	0x0101
        /*0bc6*/ 	.byte	0x3f
	.zero		1


	//   ....[57]....
        /*0bc8*/ 	.word	0x0000ff70
        /*0bcc*/ 	.word	0x00000005
        /*0bd0*/ 	.word	0x0002d820
        /*0bd4*/ 	.short	0x010a
        /*0bd6*/ 	.byte	0x3f
	.zero		1


	//   ....[58]....
        /*0bd8*/ 	.word	0x000100f0
        /*0bdc*/ 	.word	0x00000003
        /*0be0*/ 	.word	0x0002d840
        /*0be4*/ 	.short	0x010a
        /*0be6*/ 	.byte	0x3f
	.zero		1


	//   ....[59]....
        /*0be8*/ 	.word	0x00010190
        /*0bec*/ 	.word	0x00000005
        /*0bf0*/ 	.word	0x0002d840
        /*0bf4*/ 	.short	0x010a
        /*0bf6*/ 	.byte	0x3f
	.zero		1


	//   ....[60]....
        /*0bf8*/ 	.word	0x000101d0
        /*0bfc*/ 	.word	0x00000003
        /*0c00*/ 	.word	0x0002d860
        /*0c04*/ 	.short	0x010a
        /*0c06*/ 	.byte	0x3f
	.zero		1


	//   ....[61]....
        /*0c08*/ 	.word	0x00010210
        /*0c0c*/ 	.word	0x00000005
        /*0c10*/ 	.word	0x0002d860
        /*0c14*/ 	.short	0x010a
        /*0c16*/ 	.byte	0x3f
	.zero		1


	//   ....[62]....
        /*0c18*/ 	.word	0x00010280
        /*0c1c*/ 	.word	0x00000003
        /*0c20*/ 	.word	0x0002d800
        /*0c24*/ 	.short	0x010a
        /*0c26*/ 	.byte	0x3f
	.zero		1


	//   ....[63]....
        /*0c28*/ 	.word	0x000102d0
        /*0c2c*/ 	.word	0x00000003
        /*0c30*/ 	.word	0x0002d830
        /*0c34*/ 	.short	0x010a
        /*0c36*/ 	.byte	0x3f
	.zero		1


	//   ....[64]....
        /*0c38*/ 	.word	0x00010330
        /*0c3c*/ 	.word	0x00000005
        /*0c40*/ 	.word	0x0002d830
        /*0c44*/ 	.short	0x010a
        /*0c46*/ 	.byte	0x3f
	.zero		1


	//   ....[65]....
        /*0c48*/ 	.word	0x00010390
        /*0c4c*/ 	.word	0x00000005
        /*0c50*/ 	.word	0x0002d850
        /*0c54*/ 	.short	0x010a
        /*0c56*/ 	.byte	0x3f
	.zero		1


	//   ....[66]....
        /*0c58*/ 	.word	0x000103f0
        /*0c5c*/ 	.word	0x00000005
        /*0c60*/ 	.word	0x0002d830
        /*0c64*/ 	.short	0x010a
        /*0c66*/ 	.byte	0x3f
	.zero		1


	//   ....[67]....
        /*0c68*/ 	.word	0x00010450
        /*0c6c*/ 	.word	0x00000005
        /*0c70*/ 	.word	0x0002d850
        /*0c74*/ 	.short	0x010a
        /*0c76*/ 	.byte	0x3f
	.zero		1


	//   ....[68]....
        /*0c78*/ 	.word	0x000104b0
        /*0c7c*/ 	.word	0x00000008
        /*0c80*/ 	.word	0x0002d850
        /*0c84*/ 	.short	0x010a
        /*0c86*/ 	.byte	0x3f
	.zero		1


	//   ....[69]....
        /*0c88*/ 	.word	0x000105d0
        /*0c8c*/ 	.word	0x00000002
        /*0c90*/ 	.word	0x0002d840
        /*0c94*/ 	.short	0x010a
        /*0c96*/ 	.byte	0x3f
	.zero		1


	//   ....[70]....
        /*0c98*/ 	.word	0x00011410
        /*0c9c*/ 	.word	0x00000017
        /*0ca0*/ 	.word	0x0002d820
        /*0ca4*/ 	.short	0x010a
        /*0ca6*/ 	.byte	0x3f
	.zero		1


	//   ....[71]....
        /*0ca8*/ 	.word	0x00011460
        /*0cac*/ 	.word	0x00000005
        /*0cb0*/ 	.word	0x0002d840
        /*0cb4*/ 	.short	0x010a
        /*0cb6*/ 	.byte	0x3f
	.zero		1


	//   ....[72]....
        /*0cb8*/ 	.word	0x00011a00
        /*0cbc*/ 	.word	0x00000005
        /*0cc0*/ 	.word	0x0002d860
        /*0cc4*/ 	.short	0x010a
        /*0cc6*/ 	.byte	0x3f
	.zero		1


	//   ....[73]....
        /*0cc8*/ 	.word	0x00011fe0
        /*0ccc*/ 	.word	0x00000000
        /*0cd0*/ 	.word	0x0002d860
        /*0cd4*/ 	.short	0x010a
        /*0cd6*/ 	.byte	0x3f
	.zero		1


	//   ....[74]....
        /*0cd8*/ 	.word	0x00012f30
        /*0cdc*/ 	.word	0x00000005
        /*0ce0*/ 	.word	0x0002d820
        /*0ce4*/ 	.short	0x010a
        /*0ce6*/ 	.byte	0x3f
	.zero		1


	//   ....[75]....
        /*0ce8*/ 	.word	0x000130d0
        /*0cec*/ 	.word	0x00000003
        /*0cf0*/ 	.word	0x0002d840
        /*0cf4*/ 	.short	0x010a
        /*0cf6*/ 	.byte	0x3f
	.zero		1


	//   ....[76]....
        /*0cf8*/ 	.word	0x00013120
        /*0cfc*/ 	.word	0x00000005
        /*0d00*/ 	.word	0x0002d840
        /*0d04*/ 	.short	0x010a
        /*0d06*/ 	.byte	0x3f
	.zero		1


	//   ....[77]....
        /*0d08*/ 	.word	0x00013170
        /*0d0c*/ 	.word	0x00000003
        /*0d10*/ 	.word	0x0002d860
        /*0d14*/ 	.short	0x010a
        /*0d16*/ 	.byte	0x3f
	.zero		1


	//----- nvinfo : EIATTR_NUM_MBARRIERS
	.align		4
.L_1319:
        /*0d18*/ 	.byte	0x03, 0x38
        /*0d1a*/ 	.short	0x0016


	//----- nvinfo : EIATTR_EXIT_INSTR_OFFSETS
	.align		4
        /*0d1c*/ 	.byte	0x04, 0x1c
        /*0d1e*/ 	.short	(.L_1321 - .L_1320)


	//   ....[0]....
.L_1320:
        /*0d20*/ 	.word	0x000009a0


	//   ....[1]....
        /*0d24*/ 	.word	0x0000a9a0


	//   ....[2]....
        /*0d28*/ 	.word	0x00010260


	//----- nvinfo : EIATTR_MAX_THREADS
	.align		4
.L_1321:
        /*0d2c*/ 	.byte	0x04, 0x05
        /*0d2e*/ 	.short	(.L_1323 - .L_1322)
.L_1322:
        /*0d30*/ 	.word	0x00000200
        /*0d34*/ 	.word	0x00000001
        /*0d38*/ 	.word	0x00000001


	//----- nvinfo : EIATTR_CRS_STACK_SIZE
	.align		4
.L_1323:
        /*0d3c*/ 	.byte	0x04, 0x1e
        /*0d3e*/ 	.short	(.L_1325 - .L_1324)
.L_1324:
        /*0d40*/ 	.word	0x00000000


	//----- nvinfo : EIATTR_CBANK_PARAM_SIZE
	.align		4
.L_1325:
        /*0d44*/ 	.byte	0x03, 0x19
        /*0d46*/ 	.short	0x0af0


	//----- nvinfo : EIATTR_PARAM_CBANK
	.align		4
        /*0d48*/ 	.byte	0x04, 0x0a
        /*0d4a*/ 	.short	(.L_1327 - .L_1326)
	.align		4
.L_1326:
        /*0d4c*/ 	.word	index@(.nv.constant0._ZN7cutlass13device_kernelIN5flash11enable_sm90INS1_16FlashAttnFwdSm90INS1_25CollectiveMainloopFwdSm90ILi2EN4cute5tupleIJNS5_1CILi1EEES8_S8_EEENS6_IJNS7_ILi192EEENS7_ILi128EEENS7_ILi96EEEEEELi96ENS_6half_tEfNS_4arch4Sm90ELb1ELb0ELb0ELb1ELb1ELb0ELb0ELb0ELb1ELb1ELb0ELb0EEENS1_21CollectiveEpilogueFwdINS6_IJSA_SC_SB_EEES9_SE_SG_Li384ELb1ELb1ELb0ELb0EEENS1_36VarlenDynamicPersistentTileSchedulerILi192ELi128ELi384ELi128ELb0ELb1ELb1ELb1ELb1ELb1EEEEEEEEEvNT_6ParamsE)
        /*0d50*/ 	.short	0x0210
        /*0d52*/ 	.short	0x0af0


	//----- nvinfo : EIATTR_SW_WAR
	.align		4
.L_1327:
        /*0d54*/ 	.byte	0x04, 0x36
        /*0d56*/ 	.short	(.L_1329 - .L_1328)
.L_1328:
        /*0d58*/ 	.word	0x00000008
.L_1329:


//--------------------- .nv.info._ZN7cutlass13device_kernelIN5flash11enable_sm90INS1_16FlashAttnFwdSm90INS1_25CollectiveMainloopFwdSm90ILi2EN4cute5tupleIJNS5_1CILi1EEES8_S8_EEENS6_IJNS7_ILi192EEENS7_ILi128EEENS7_ILi96EEEEEELi96ENS_6half_tEfNS_4arch4Sm90ELb1ELb0ELb0ELb1ELb1ELb1ELb0ELb0ELb1ELb1ELb0ELb0EEENS1_21CollectiveEpilogueFwdINS6_IJSA_SC_SB_EEES9_SE_SG_Li384ELb1ELb1ELb0ELb0EEENS1_36VarlenDynamicPersistentTileSchedulerILi192ELi128ELi384ELi128ELb0ELb1ELb1ELb1ELb1ELb1EEEEEEEEEvNT_6ParamsE --------------------------
	.section	.nv.info._ZN7cutlass13device_kernelIN5flash11enable_sm90INS1_16FlashAttnFwdSm90INS1_25CollectiveMainloopFwdSm90ILi2EN4cute5tupleIJNS5_1CILi1EEES8_S8_EEENS6_IJNS7_ILi192EEENS7_ILi128EEENS7_ILi96EEEEEELi96ENS_6half_tEfNS_4arch4Sm90ELb1ELb0ELb0ELb1ELb1ELb1ELb0ELb0ELb1ELb1ELb0ELb0EEENS1_21CollectiveEpilogueFwdINS6_IJSA_SC_SB_EEES9_SE_SG_Li384ELb1ELb1ELb0ELb0EEENS1_36VarlenDynamicPersistentTileSchedulerILi192ELi128ELi384ELi128ELb0ELb1ELb1ELb1ELb1ELb1EEEEEEEEEvNT_6ParamsE,"",@"SHT_CUDA_INFO"
	.sectionflags	@""
	.align	4


	//----- nvinfo : EIATTR_CUDA_API_VERSION
	.align		4
        /*0000*/ 	.byte	0x04, 0x37
        /*0002*/ 	.short	(.L_1331 - .L_1330)
.L_1330:
        /*0004*/ 	.word	0x00000082


	//----- nvinfo : EIATTR_KPARAM_INFO
	.align		4
.L_1331:
        /*0008*/ 	.byte	0x04, 0x17
        /*000a*/ 	.short	(.L_1333 - .L_1332)
.L_1332:
        /*000c*/ 	.word	0x00000000
        /*0010*/ 	.short	0x0000
        /*0012*/ 	.short	0x0070
        /*0014*/ 	.byte	0x00, 0xf0, 0x01, 0x2a


	//----- nvinfo : EIATTR_SPARSE_MMA_MASK
	.align		4
.L_1333:
        /*0018*/ 	.byte	0x03, 0x50
        /*001a*/ 	.short	0x0000


	//----- nvinfo : EIATTR_MAXREG_COUNT
	.align		4
        /*001c*/ 	.byte	0x03, 0x1b
        /*001e*/ 	.short	0x0080


	//----- nvinfo : EIATTR_NUM_BARRIERS
	.align		4
        /*0020*/ 	.byte	0x02, 0x4c
        /*0022*/ 	.byte	0x10
	.zero		1


	//----- nvinfo : EIATTR_EXTERNS
	.align		4
        /*0024*/ 	.byte	0x04, 0x0f
        /*0026*/ 	.short	(.L_1335 - .L_1334)


	//   ....[0]....
	.align		4
.L_1334:
        /*0028*/ 	.word	index@(__assertfail)


	//----- nvinfo : EIATTR_ANNOTATIONS
	.align		4
.L_1335:
        /*002c*/ 	.byte	0x04, 0x55
        /*002e*/ 	.short	(.L_1337 - .L_1336)


	//   ....[0]....
.L_1336:
        /* <DEDUP_REMOVED lines=103> */


	//----- nvinfo : EIATTR_MERCURY_ISA_VERSION
	.align		4
.L_1337:
        /*0688*/ 	.byte	0x03, 0x5f
        /*068a*/ 	.short	0x0101


	//----- nvinfo : EIATTR_UNUSED_LOAD_BYTE_OFFSET
	.align		4
        /*068c*/ 	.byte	0x04, 0x44
        /*068e*/ 	.short	(.L_1339 - .L_1338)


	//   ....[0]....
.L_1338:
        /*0690*/ 	.word	0x00000a90
        /*0694*/ 	.word	0x0000fff0


	//   ....[1]....
        /*0698*/ 	.word	0x00013900
        /*069c*/ 	.word	0x0000fff0


	//----- nvinfo : EIATTR_INT_WARP_WIDE_INSTR_OFFSETS
	.align		4
.L_1339:
        /*06a0*/ 	.byte	0x04, 0x31
        /*06a2*/ 	.short	(.L_1341 - .L_1340)


	//   ....[0]....
.L_1340:
        /*06a4*/ 	.word	0x00000130


	//   ....[1]....
        /*06a8*/ 	.word	0x00000170


	//   ....[2]....
        /*06ac*/ 	.word	0x000001e0


	//   ....[3]....
        /*06b0*/ 	.word	0x00018110


	//   ....[4]....
        /*06b4*/ 	.word	0x000181a0


	//   ....[5]....
        /*06b8*/ 	.word	0x0001aeb0


	//   ....[6]....
        /*06bc*/ 	.word	0x0001af40


	//----- nvinfo : EIATTR_COOP_GROUP_MASK_REGIDS
	.align		4
.L_1341:
        /*06c0*/ 	.byte	0x04, 0x29
        /*06c2*/ 	.short	(.L_1343 - .L_1342)


	//   ....[0]....
.L_1342:
        /*06c4*/ 	.word	0xffffffff


	//   ....[1]....
        /*06c8*/ 	.word	0xffffffff


	//   ....[2]....
        /*06cc*/ 	.word	0xffffffff


	//   ....[3]....
        /*06d0*/ 	.word	0xffffffff


	//   ....[4]....
        /*06d4*/ 	.word	0xffffffff


	//   ....[5]....
        /*06d8*/ 	.word	0xffffffff


	//   ....[6]....
        /*06dc*/ 	.word	0xffffffff


	//   ....[7]....
        /*06e0*/ 	.word	0xffffffff


	//   ....[8]....
        /*06e4*/ 	.word	0xffffffff


	//   ....[9]....
        /*06e8*/ 	.word	0xffffffff


	//   ....[10]....
        /*06ec*/ 	.word	0xffffffff


	//   ....[11]....
        /*06f0*/ 	.word	0xffffffff


	//   ....[12]....
        /*06f4*/ 	.word	0xffffffff


	//   ....[13]....
        /*06f8*/ 	.word	0xffffffff


	//   ....[14]....
        /*06fc*/ 	.word	0xffffffff


	//   ....[15]....
        /*0700*/ 	.word	0xffffffff


	//   ....[16]....
        /*0704*/ 	.word	0xffffffff


	//   ....[17]....
        /*0708*/ 	.word	0xffffffff


	//   ....[18]....
        /*070c*/ 	.word	0xffffffff


	//   ....[19]....
        /*0710*/ 	.word	0xffffffff


	//   ....[20]....
        /*0714*/ 	.word	0xffffffff


	//   ....[21]....
        /*0718*/ 	.word	0xffffffff


	//   ....[22]....
        /*071c*/ 	.word	0xffffffff


	//   ....[23]....
        /*0720*/ 	.word	0xffffffff


	//   ....[24]....
        /*0724*/ 	.word	0xffffffff


	//   ....[25]....
        /*0728*/ 	.word	0xffffffff


	//   ....[26]....
        /*072c*/ 	.word	0xffffffff


	//   ....[27]....
        /*0730*/ 	.word	0xffffffff


	//   ....[28]....
        /*0734*/ 	.word	0xffffffff


	//   ....[29]....
        /*0738*/ 	.word	0xffffffff


	//   ....[30]....
        /*073c*/ 	.word	0xffffffff


	//   ....[31]....
        /*0740*/ 	.word	0xffffffff


	//   ....[32]....
        /*0744*/ 	.word	0xffffffff


	//   ....[33]....
        /*0748*/ 	.word	0xffffffff


	//   ....[34]....
        /*074c*/ 	.word	0xffffffff


	//   ....[35]....
        /*0750*/ 	.word	0xffffffff


	//   ....[36]....
        /*0754*/ 	.word	0xffffffff


	//   ....[37]....
        /*0758*/ 	.word	0xffffffff


	//   ....[38]....
        /*075c*/ 	.word	0xffffffff


	//   ....[39]....
        /*0760*/ 	.word	0xffffffff


	//   ....[40]....
        /*0764*/ 	.word	0xffffffff


	//   ....[41]....
        /*0768*/ 	.word	0xffffffff


	//   ....[42]....
        /*076c*/ 	.word	0xffffffff


	//   ....[43]....
        /*0770*/ 	.word	0xffffffff


	//   ....[44]....
        /*0774*/ 	.word	0xffffffff


	//   ....[45]....
        /*0778*/ 	.word	0xffffffff


	//   ....[46]....
        /*077c*/ 	.word	0xffffffff


	//   ....[47]....
        /*0780*/ 	.word	0xffffffff


	//   ....[48]....
        /*0784*/ 	.word	0xffffffff


	//   ....[49]....
        /*0788*/ 	.word	0xffffffff


	//   ....[50]....
        /*078c*/ 	.word	0xffffffff


	//   ....[51]....
        /*0790*/ 	.word	0xffffffff


	//   ....[52]....
        /*0794*/ 	.word	0xffffffff


	//   ....[53]....
        /*0798*/ 	.word	0xffffffff


	//   ....[54]....
        /*079c*/ 	.word	0xffffffff


	//   ....[55]....
        /*07a0*/ 	.word	0xffffffff


	//   ....[56]....
        /*07a4*/ 	.word	0xffffffff


	//   ....[57]....
        /*07a8*/ 	.word	0xffffffff


	//   ....[58]....
        /*07ac*/ 	.word	0xffffffff


	//   ....[59]....
        /*07b0*/ 	.word	0xffffffff


	//   ....[60]....
        /*07b4*/ 	.word	0xffffffff


	//   ....[61]....
        /*07b8*/ 	.word	0xffffffff


	//   ....[62]....
        /*07bc*/ 	.word	0xffffffff


	//   ....[63]....
        /*07c0*/ 	.word	0xffffffff


	//   ....[64]....
        /*07c4*/ 	.word	0xffffffff


	//   ....[65]....
        /*07c8*/ 	.word	0xffffffff


	//   ....[66]....
        /*07cc*/ 	.word	0xffffffff


	//   ....[67]....
        /*07d0*/ 	.word	0xffffffff


	//   ....[68]....
        /*07d4*/ 	.word	0xffffffff


	//   ....[69]....
        /*07d8*/ 	.word	0xffffffff


	//   ....[70]....
        /*07dc*/ 	.word	0xffffffff


	//   ....[71]....
        /*07e0*/ 	.word	0xffffffff


	//   ....[72]....
        /*07e4*/ 	.word	0xffffffff


	//   ....[73]....
        /*07e8*/ 	.word	0xffffffff


	//   ....[74]....
        /*07ec*/ 	.word	0xffffffff


	//   ....[75]....
        /*07f0*/ 	.word	0xffffffff


	//   ....[76]....
        /*07f4*/ 	.word	0xffffffff


	//   ....[77]....
        /*07f8*/ 	.word	0xffffffff


	//   ....[78]....
        /*07fc*/ 	.word	0xffffffff


	//   ....[79]....
        /*0800*/ 	.word	0xffffffff


	//   ....[80]....
        /*0804*/ 	.word	0xffffffff


	//   ....[81]....
        /*0808*/ 	.word	0xffffffff


	//   ....[82]....
        /*080c*/ 	.word	0xffffffff


	//   ....[83]....
        /*0810*/ 	.word	0xffffffff


	//   ....[84]....
        /*0814*/ 	.word	0xffffffff


	//   ....[85]....
        /*0818*/ 	.word	0xffffffff


	//   ....[86]....
        /*081c*/ 	.word	0xffffffff


	//   ....[87]....
        /*0820*/ 	.word	0xffffffff


	//   ....[88]....
        /*0824*/ 	.word	0xffffffff


	//   ....[89]....
        /*0828*/ 	.word	0xffffffff


	//   ....[90]....
        /*082c*/ 	.word	0xffffffff


	//   ....[91]....
        /*0830*/ 	.word	0xffffffff


	//   ....[92]....
        /*0834*/ 	.word	0xffffffff


	//   ....[93]....
        /*0838*/ 	.word	0xffffffff


	//   ....[94]....
        /*083c*/ 	.word	0xffffffff


	//   ....[95]....
        /*0840*/ 	.word	0xffffffff


	//   ....[96]....
        /*0844*/ 	.word	0xffffffff


	//   ....[97]....
        /*0848*/ 	.word	0xffffffff


	//   ....[98]....
        /*084c*/ 	.word	0xffffffff


	//   ....[99]....
        /*0850*/ 	.word	0xffffffff


	//   ....[100]....
        /*0854*/ 	.word	0xffffffff


	//   ....[101]....
        /*0858*/ 	.word	0xffffffff


	//   ....[102]....
        /*085c*/ 	.word	0xffffffff


	//   ....[103]....
        /*0860*/ 	.word	0xffffffff


	//   ....[104]....
        /*0864*/ 	.word	0xffffffff


	//   ....[105]....
        /*0868*/ 	.word	0xffffffff


	//   ....[106]....
        /*086c*/ 	.word	0xffffffff


	//   ....[107]....
        /*0870*/ 	.word	0xffffffff


	//   ....[108]....
        /*0874*/ 	.word	0xffffffff


	//   ....[109]....
        /*0878*/ 	.word	0xffffffff


	//   ....[110]....
        /*087c*/ 	.word	0xffffffff


	//   ....[111]....
        /*0880*/ 	.word	0xffffffff


	//   ....[112]....
        /*0884*/ 	.word	0xffffffff


	//   ....[113]....
        /*0888*/ 	.word	0xffffffff


	//   ....[114]....
        /*088c*/ 	.word	0xffffffff


	//   ....[115]....
        /*0890*/ 	.word	0xffffffff


	//   ....[116]....
        /*0894*/ 	.word	0xffffffff


	//   ....[117]....
        /*0898*/ 	.word	0xffffffff


	//   ....[118]....
        /*089c*/ 	.word	0xffffffff


	//   ....[119]....
        /*08a0*/ 	.word	0xffffffff


	//   ....[120]....
        /*08a4*/ 	.word	0xffffffff


	//   ....[121]....
        /*08a8*/ 	.word	0xffffffff


	//   ....[122]....
        /*08ac*/ 	.word	0xffffffff


	//   ....[123]....
        /*08b0*/ 	.word	0xffffffff


	//   ....[124]....
        /*08b4*/ 	.word	0xffffffff


	//   ....[125]....
        /*08b8*/ 	.word	0xffffffff


	//   ....[126]....
        /*08bc*/ 	.word	0xffffffff


	//   ....[127]....
        /*08c0*/ 	.word	0xffffffff


	//   ....[128]....
        /*08c4*/ 	.word	0xffffffff


	//   ....[129]....
        /*08c8*/ 	.word	0xffffffff


	//   ....[130]....
        /*08cc*/ 	.word	0xffffffff


	//   ....[131]....
        /*08d0*/ 	.word	0xffffffff


	//   ....[132]....
        /*08d4*/ 	.word	0xffffffff


	//   ....[133]....
        /*08d8*/ 	.word	0xffffffff


	//   ....[134]....
        /*08dc*/ 	.word	0xffffffff


	//   ....[135]....
        /*08e0*/ 	.word	0xffffffff


	//   ....[136]....
        /*08e4*/ 	.word	0xffffffff


	//   ....[137]....
        /*08e8*/ 	.word	0xffffffff


	//   ....[138]....
        /*08ec*/ 	.word	0x0500000f


	//   ....[139]....
        /*08f0*/ 	.word	0x0500000f


	//   ....[140]....
        /*08f4*/ 	.word	0x0500000f


	//   ....[141]....
        /*08f8*/ 	.word	0x0500000f


	//   ....[142]....
        /*08fc*/ 	.word	0x0500000f


	//   ....[143]....
        /*0900*/ 	.word	0x0500000f


	//   ....[144]....
        /*0904*/ 	.word	0x0500000f


	//   ....[145]....
        /*0908*/ 	.word	0x0500000f


	//   ....[146]....
        /*090c*/ 	.word	0x0500000f


	//   ....[147]....
        /*0910*/ 	.word	0x0500000f


	//   ....[148]....
        /*0914*/ 	.word	0x0500000f


	//   ....[149]....
        /*0918*/ 	.word	0x0500000f


	//   ....[150]....
        /*091c*/ 	.word	0x0500000f


	//   ....[151]....
        /*0920*/ 	.word	0x0500000f


	//   ....[152]....
        /*0924*/ 	.word	0x0500000f


	//   ....[153]....
        /*0928*/ 	.word	0x0500000f


	//   ....[154]....
        /*092c*/ 	.word	0x0500000f


	//   ....[155]....
        /*0930*/ 	.word	0x0500000f


	//   ....[156]....
        /*0934*/ 	.word	0x0500000f


	//   ....[157]....
        /*0938*/ 	.word	0x0500000f


	//   ....[158]....
        /*093c*/ 	.word	0x0500000f


	//   ....[159]....
        /*0940*/ 	.word	0x0500000f


	//   ....[160]....
        /*0944*/ 	.word	0x0500000f


	//   ....[161]....
        /*0948*/ 	.word	0x0500000f


	//   ....[162]....
        /*094c*/ 	.word	0x0500000f


	//   ....[163]....
        /*0950*/ 	.word	0x0500000f


	//   ....[164]....
        /*0954*/ 	.word	0x0500000f


	//   ....[165]....
        /*0958*/ 	.word	0x0500000f


	//   ....[166]....
        /*095c*/ 	.word	0x0500000f


	//   ....[167]....
        /*0960*/ 	.word	0x0500000f


	//   ....[168]....
        /*0964*/ 	.word	0x0500000f


	//   ....[169]....
        /*0968*/ 	.word	0x0500000f


	//   ....[170]....
        /*096c*/ 	.word	0x0500000f


	//   ....[171]....
        /*0970*/ 	.word	0x0500000f


	//   ....[172]....
        /*0974*/ 	.word	0x0500000f


	//   ....[173]....
        /*0978*/ 	.word	0x0500000f


	//   ....[174]....
        /*097c*/ 	.word	0x0500000f


	//   ....[175]....
        /*0980*/ 	.word	0x0500000f


	//   ....[176]....
        /*0984*/ 	.word	0x0500000f


	//   ....[177]....
        /*0988*/ 	.word	0x0500000f


	//   ....[178]....
        /*098c*/ 	.word	0x0500000f


	//   ....[179]....
        /*0990*/ 	.word	0x0500000f


	//   ....[180]....
        /*0994*/ 	.word	0x0500000f


	//   ....[181]....
        /*0998*/ 	.word	0x0500000f


	//   ....[182]....
        /*099c*/ 	.word	0x0500000f


	//   ....[183]....
        /*09a0*/ 	.word	0x0500000f


	//   ....[184]....
        /*09a4*/ 	.word	0x0500000f


	//   ....[185]....
        /*09a8*/ 	.word	0x0500000f


	//   ....[186]....
        /*09ac*/ 	.word	0x0500000f


	//   ....[187]....
        /*09b0*/ 	.word	0x0500000f


	//   ....[188]....
        /*09b4*/ 	.word	0x0500000f


	//   ....[189]....
        /*09b8*/ 	.word	0x0500000f


	//   ....[190]....
        /*09bc*/ 	.word	0x0500000f


	//   ....[191]....
        /*09c0*/ 	.word	0x0500000f


	//   ....[192]....
        /*09c4*/ 	.word	0x0500000f


	//   ....[193]....
        /*09c8*/ 	.word	0x0500000f


	//   ....[194]....
        /*09cc*/ 	.word	0x0500000f


	//   ....[195]....
        /*09d0*/ 	.word	0x0500000f


	//   ....[196]....
        /*09d4*/ 	.word	0x0500000f


	//   ....[197]....
        /*09d8*/ 	.word	0x0500000f


	//   ....[198]....
        /*09dc*/ 	.word	0x0500000f


	//   ....[199]....
        /*09e0*/ 	.word	0x0500000f


	//   ....[200]....
        /*09e4*/ 	.word	0x0500000f


	//   ....[201]....
        /*09e8*/ 	.word	0x0500000f


	//   ....[202]....
        /*09ec*/ 	.word	0x0500000f


	//   ....[203]....
        /*09f0*/ 	.word	0x0500000f


	//   ....[204]....
        /*09f4*/ 	.word	0x0500000f


	//   ....[205]....
        /*09f8*/ 	.word	0x0500000f


	//   ....[206]....
        /*09fc*/ 	.word	0x0500000f


	//   ....[207]....
        /*0a00*/ 	.word	0x0500000f


	//   ....[208]....
        /*0a04*/ 	.word	0x0500000f


	//   ....[209]....
        /*0a08*/ 	.word	0x0500000f


	//   ....[210]....
        /*0a0c*/ 	.word	0x0500000f


	//   ....[211]....
        /*0a10*/ 	.word	0x0500000f


	//   ....[212]....
        /*0a14*/ 	.word	0x0500000f


	//   ....[213]....
        /*0a18*/ 	.word	0x0500000f


	//   ....[214]....
        /*0a1c*/ 	.word	0x0500000f


	//   ....[215]....
        /*0a20*/ 	.word	0x0500000f


	//   ....[216]....
        /*0a24*/ 	.word	0x0500000f


	//   ....[217]....
        /*0a28*/ 	.word	0x0500000f


	//   ....[218]....
        /*0a2c*/ 	.word	0x0500000f


	//   ....[219]....
        /*0a30*/ 	.word	0x0500000f


	//   ....[220]....
        /*0a34*/ 	.word	0x0500000f


	//----- nvinfo : EIATTR_COOP_GROUP_INSTR_OFFSETS
	.align		4
.L_1343:
        /*0a38*/ 	.byte	0x04, 0x28
        /*0a3a*/ 	.short	(.L_1345 - .L_1344)


	//   ....[0]....
.L_1344:
        /*0a3c*/ 	.word	0x00000070


	//   ....[1]....
        /*0a40*/ 	.word	0x00000140


	//   ....[2]....
        /*0a44*/ 	.word	0x00000190


	//   ....[3]....
        /*0a48*/ 	.word	0x000003c0


	//   ....[4]....
        /*0a4c*/ 	.word	0x00000520


	//   ....[5]....
        /*0a50*/ 	.word	0x00000640


	//   ....[6]....
        /*0a54*/ 	.word	0x000007a0


	//   ....[7]....
        /*0a58*/ 	.word	0x00003250


	//   ....[8]....
        /*0a5c*/ 	.word	0x00003260


	//   ....[9]....
        /*0a60*/ 	.word	0x00004e30


	//   ....[10]....
        /*0a64*/ 	.word	0x00004e40


	//   ....[11]....
        /*0a68*/ 	.word	0x000067a0


	//   ....[12]....
        /*0a6c*/ 	.word	0x000067b0


	//   ....[13]....
        /*0a70*/ 	.word	0x00006ce0


	//   ....[14]....
        /*0a74*/ 	.word	0x00006d00


	//   ....[15]....
        /*0a78*/ 	.word	0x00007460


	//   ....[16]....
        /*0a7c*/ 	.word	0x00007ba0


	//   ....[17]....
        /*0a80*/ 	.word	0x00007bb0


	//   ....[18]....
        /*0a84*/ 	.word	0x00007bc0


	//   ....[19]....
        /*0a88*/ 	.word	0x00007bd0


	//   ....[20]....
        /*0a8c*/ 	.word	0x00009900


	//   ....[21]....
        /*0a90*/ 	.word	0x00009910


	//   ....[22]....
        /*0a94*/ 	.word	0x00009920


	//   ....[23]....
        /*0a98*/ 	.word	0x00009930


	//   ....[24]....
        /*0a9c*/ 	.word	0x0000bac0


	//   ....[25]....
        /*0aa0*/ 	.word	0x0000c130


	//   ....[26]....
        /*0aa4*/ 	.word	0x0000c140


	//   ....[27]....
        /*0aa8*/ 	.word	0x0000c160


	//   ....[28]....
        /*0aac*/ 	.word	0x0000c7e0


	//   ....[29]....
        /*0ab0*/ 	.word	0x0000c800


	//   ....[30]....
        /*0ab4*/ 	.word	0x0000d940


	//   ....[31]....
        /*0ab8*/ 	.word	0x0000e6f0


	//   ....[32]....
        /*0abc*/ 	.word	0x0000e710


	//   ....[33]....
        /*0ac0*/ 	.word	0x0000ef30


	//   ....[34]....
        /*0ac4*/ 	.word	0x0000f030


	//   ....[35]....
        /*0ac8*/ 	.word	0x0000f750


	//   ....[36]....
        /*0acc*/ 	.word	0x0000f7b0


	//   ....[37]....
        /*0ad0*/ 	.word	0x000107d0


	//   ....[38]....
        /*0ad4*/ 	.word	0x00011690


	//   ....[39]....
        /*0ad8*/ 	.word	0x000116b0


	//   ....[40]....
        /*0adc*/ 	.word	0x00011900


	//   ....[41]....
        /*0ae0*/ 	.word	0x00011920


	//   ....[42]....
        /*0ae4*/ 	.word	0x00012c60


	//   ....[43]....
        /*0ae8*/ 	.word	0x00012e80


	//   ....[44]....
        /*0aec*/ 	.word	0x00013320


	//   ....[45]....
        /*0af0*/ 	.word	0x00013360


	//   ....[46]....
        /*0af4*/ 	.word	0x00013370


	//   ....[47]....
        /*0af8*/ 	.word	0x00014390


	//   ....[48]....
        /*0afc*/ 	.word	0x000143d0


	//   ....[49]....
        /*0b00*/ 	.word	0x000143f0


	//   ....[50]....
        /*0b04*/ 	.word	0x00014410


	//   ....[51]....
        /*0b08*/ 	.word	0x000148d0


	//   ....[52]....
        /*0b0c*/ 	.word	0x000148f0


	//   ....[53]....
        /*0b10*/ 	.word	0x00014a10


	//   ....[54]....
        /*0b14*/ 	.word	0x00014a30


	//   ....[55]....
        /*0b18*/ 	.word	0x00015340


	//   ....[56]....
        /*0b1c*/ 	.word	0x00015350


	//   ....[57]....
        /*0b20*/ 	.word	0x000154b0


	//   ....[58]....
        /*0b24*/ 	.word	0x000154c0


	//   ....[59]....
        /*0b28*/ 	.word	0x00015660


	//   ....[60]....
        /*0b2c*/ 	.word	0x00015830


	//   ....[61]....
        /*0b30*/ 	.word	0x00015860


	//   ....[62]....
        /*0b34*/ 	.word	0x00015890


	//   ....[63]....
        /*0b38*/ 	.word	0x000158c0


	//   ....[64]....
        /*0b3c*/ 	.word	0x000158f0


	//   ....[65]....
        /*0b40*/ 	.word	0x00015920


	//   ....[66]....
        /*0b44*/ 	.word	0x00015a90


	//   ....[67]....
        /*0b48*/ 	.word	0x00015ac0


	//   ....[68]....
        /*0b4c*/ 	.word	0x00015af0


	//   ....[69]....
        /*0b50*/ 	.word	0x00015b20


	//   ....[70]....
        /*0b54*/ 	.word	0x00015b50


	//   ....[71]....
        /*0b58*/ 	.word	0x00015b80


	//   ....[72]....
        /*0b5c*/ 	.word	0x00015c20


	//   ....[73]....
        /*0b60*/ 	.word	0x00015c80


	//   ....[74]....
        /*0b64*/ 	.word	0x00015d20


	//   ....[75]....
        /*0b68*/ 	.word	0x00016b80


	//   ....[76]....
        /*0b6c*/ 	.word	0x00018da0


	//   ....[77]....
        /*0b70*/ 	.word	0x00018db0


	//   ....[78]....
        /*0b74*/ 	.word	0x00018e70


	//   ....[79]....
        /*0b78*/ 	.word	0x00018e80


	//   ....[80]....
        /*0b7c*/ 	.word	0x00018f30


	//   ....[81]....
        /*0b80*/ 	.word	0x00018f40


	//   ....[82]....
        /*0b84*/ 	.word	0x00018f50


	//   ....[83]....
        /*0b88*/ 	.word	0x00018f60


	//   ....[84]....
        /*0b8c*/ 	.word	0x00019960


	//   ....[85]....
        /*0b90*/ 	.word	0x00019970


	//   ....[86]....
        /*0b94*/ 	.word	0x00019990


	//   ....[87]....
        /*0b98*/ 	.word	0x00019a40


	//   ....[88]....
        /*0b9c*/ 	.word	0x00019a70


	//   ....[89]....
        /*0ba0*/ 	.word	0x00019a90


	//   ....[90]....
        /*0ba4*/ 	.word	0x00019b10


	//   ....[91]....
        /*0ba8*/ 	.word	0x00019b20


	//   ....[92]....
        /*0bac*/ 	.word	0x00019bf0


	//   ....[93]....
        /*0bb0*/ 	.word	0x00019c30


	//   ....[94]....
        /*0bb4*/ 	.word	0x00019c40


	//   ....[95]....
        /*0bb8*/ 	.word	0x00019cc0


	//   ....[96]....
        /*0bbc*/ 	.word	0x0001a4b0


	//   ....[97]....
        /*0bc0*/ 	.word	0x0001a4c0


	//   ....[98]....
        /*0bc4*/ 	.word	0x0001a4e0


	//   ....[99]....
        /*0bc8*/ 	.word	0x0001a560


	//   ....[100]....
        /*0bcc*/ 	.word	0x0001a570


	//   ....[101]....
        /*0bd0*/ 	.word	0x0001a5d0


	//   ....[102]....
        /*0bd4*/ 	.word	0x0001a600


	//   ....[103]....
        /*0bd8*/ 	.word	0x0001a640


	//   ....[104]....
        /*0bdc*/ 	.word	0x0001a8f0


	//   ....[105]....
        /*0be0*/ 	.word	0x0001a910


	//   ....[106]....
        /*0be4*/ 	.word	0x0001a9b0


	//   ....[107]....
        /*0be8*/ 	.word	0x0001a9c0


	//   ....[108]....
        /*0bec*/ 	.word	0x0001aa50


	//   ....[109]....
        /*0bf0*/ 	.word	0x0001aa60


	//   ....[110]....
        /*0bf4*/ 	.word	0x0001aa70


	//   ....[111]....
        /*0bf8*/ 	.word	0x0001ab00


	//   ....[112]....
        /*0bfc*/ 	.word	0x0001b0f0


	//   ....[113]....
        /*0c00*/ 	.word	0x0001b100


	//   ....[114]....
        /*0c04*/ 	.word	0x0001b190


	//   ....[115]....
        /*0c08*/ 	.word	0x0001b230


	//   ....[116]....
        /*0c0c*/ 	.word	0x0001b250


	//   ....[117]....
        /*0c10*/ 	.word	0x0001b2d0


	//   ....[118]....
        /*0c14*/ 	.word	0x0001b2f0


	//   ....[119]....
        /*0c18*/ 	.word	0x0001b300


	//   ....[120]....
        /*0c1c*/ 	.word	0x0001b700


	//   ....[121]....
        /*0c20*/ 	.word	0x0001b730


	//   ....[122]....
        /*0c24*/ 	.word	0x0001b770


	//   ....[123]....
        /*0c28*/ 	.word	0x0001b7a0


	//   ....[124]....
        /*0c2c*/ 	.word	0x0001b7d0


	//   ....[125]....
        /*0c30*/ 	.word	0x0001b800


	//   ....[126]....
        /*0c34*/ 	.word	0x0001b830


	//   ....[127]....
        /*0c38*/ 	.word	0x0001b860


	//   ....[128]....
        /*0c3c*/ 	.word	0x0001b9e0


	//   ....[129]....
        /*0c40*/ 	.word	0x0001ba10


	//   ....[130]....
        /*0c44*/ 	.word	0x0001ba40


	//   ....[131]....
        /*0c48*/ 	.word	0x0001ba70


	//   ....[132]....
        /*0c4c*/ 	.word	0x0001baa0


	//   ....[133]....
        /*0c50*/ 	.word	0x0001bad0


	//   ....[134]....
        /*0c54*/ 	.word	0x0001bb90


	//   ....[135]....
        /*0c58*/ 	.word	0x0001bbb0


	//   ....[136]....
        /*0c5c*/ 	.word	0x0001bc20


	//   ....[137]....
        /*0c60*/ 	.word	0x0001c2c0


	//   ....[138]....
        /*0c64*/ 	.word	0x0001c600


	//   ....[139]....
        /*0c68*/ 	.word	0x0001c690


	//   ....[140]....
        /*0c6c*/ 	.word	0x0001c780


	//   ....[141]....
        /*0c70*/ 	.word	0x0001c810


	//   ....[142]....
        /*0c74*/ 	.word	0x0001c8f0


	//   ....[143]....
        /*0c78*/ 	.word	0x0001c980


	//   ....[144]....
        /*0c7c*/ 	.word	0x0001cac0


	//   ....[145]....
        /*0c80*/ 	.word	0x0001cb60


	//   ....[146]....
        /*0c84*/ 	.word	0x0001cbf0


	//   ....[147]....
        /*0c88*/ 	.word	0x0001cc40


	//   ....[148]....
        /*0c8c*/ 	.word	0x0001cc90


	//   ....[149]....
        /*0c90*/ 	.word	0x0001cd70


	//   ....[150]....
        /*0c94*/ 	.word	0x0001ce00


	//   ....[151]....
        /*0c98*/ 	.word	0x0001ce50


	//   ....[152]....
        /*0c9c*/ 	.word	0x0001cea0


	//   ....[153]....
        /*0ca0*/ 	.word	0x0001d160


	//   ....[154]....
        /*0ca4*/ 	.word	0x0001d1b0


	//   ....[155]....
        /*0ca8*/ 	.word	0x0001d240


	//   ....[156]....
        /*0cac*/ 	.word	0x0001d2d0


	//   ....[157]....
        /*0cb0*/ 	.word	0x0001d390


	//   ....[158]....
        /*0cb4*/ 	.word	0x0001d670


	//   ....[159]....
        /*0cb8*/ 	.word	0x0001d760


	//   ....[160]....
        /*0cbc*/ 	.word	0x0001d7f0


	//   ....[161]....
        /*0cc0*/ 	.word	0x0001d850


	//   ....[162]....
        /*0cc4*/ 	.word	0x0001d970


	//   ....[163]....
        /*0cc8*/ 	.word	0x0001d9d0


	//   ....[164]....
        /*0ccc*/ 	.word	0x0001daf0


	//   ....[165]....
        /*0cd0*/ 	.word	0x0001db50


	//   ....[166]....
        /*0cd4*/ 	.word	0x0001dc00


	//   ....[167]....
        /*0cd8*/ 	.word	0x0001dd20


	//   ....[168]....
        /*0cdc*/ 	.word	0x0001dd90


	//   ....[169]....
        /*0ce0*/ 	.word	0x0001ddf0


	//   ....[170]....
        /*0ce4*/ 	.word	0x0001de90


	//   ....[171]....
        /*0ce8*/ 	.word	0x0001df60


	//   ....[172]....
        /*0cec*/ 	.word	0x0001e000


	//   ....[173]....
        /*0cf0*/ 	.word	0x0001e0e0


	//   ....[174]....
        /*0cf4*/ 	.word	0x0001e170


	//   ....[175]....
        /*0cf8*/ 	.word	0x0001e240


	//   ....[176]....
        /*0cfc*/ 	.word	0x0001e2d0


	//   ....[177]....
        /*0d00*/ 	.word	0x0001e3b0


	//   ....[178]....
        /*0d04*/ 	.word	0x0001e470


	//   ....[179]....
        /*0d08*/ 	.word	0x0001e5f0


	//   ....[180]....
        /*0d0c*/ 	.word	0x0001e6c0


	//   ....[181]....
        /*0d10*/ 	.word	0x0001e740


	//   ....[182]....
        /*0d14*/ 	.word	0x0001e830


	//   ....[183]....
        /*0d18*/ 	.word	0x0001e890


	//   ....[184]....
        /*0d1c*/ 	.word	0x0001e960


	//   ....[185]....
        /*0d20*/ 	.word	0x0001e9c0


	//   ....[186]....
        /*0d24*/ 	.word	0x0001eaa0


	//   ....[187]....
        /*0d28*/ 	.word	0x0001eb90


	//   ....[188]....
        /*0d2c*/ 	.word	0x0001ec30


	//   ....[189]....
        /*0d30*/ 	.word	0x0001ec90


	//   ....[190]....
        /*0d34*/ 	.word	0x0001ed90


	//   ....[191]....
        /*0d38*/ 	.word	0x0001edf0


	//   ....[192]....
        /*0d3c*/ 	.word	0x0001eef0


	//   ....[193]....
        /*0d40*/ 	.word	0x0001ef50


	//   ....[194]....
        /*0d44*/ 	.word	0x0001f020


	//   ....[195]....
        /*0d48*/ 	.word	0x0001f170


	//   ....[196]....
        /*0d4c*/ 	.word	0x0001f220


	//   ....[197]....
        /*0d50*/ 	.word	0x0001f330


	//   ....[198]....
        /*0d54*/ 	.word	0x0001f410


	//   ....[199]....
        /*0d58*/ 	.word	0x0001f470


	//   ....[200]....
        /*0d5c*/ 	.word	0x0001f560


	//   ....[201]....
        /*0d60*/ 	.word	0x0001f5c0


	//   ....[202]....
        /*0d64*/ 	.word	0x0001f6a0


	//   ....[203]....
        /*0d68*/ 	.word	0x0001f730


	//   ....[204]....
        /*0d6c*/ 	.word	0x0001f7d0


	//   ....[205]....
        /*0d70*/ 	.word	0x0001f8f0


	//   ....[206]....
        /*0d74*/ 	.word	0x0001f960


	//   ....[207]....
        /*0d78*/ 	.word	0x0001f9d0


	//   ....[208]....
        /*0d7c*/ 	.word	0x0001fa40


	//   ....[209]....
        /*0d80*/ 	.word	0x0001fab0


	//   ....[210]....
        /*0d84*/ 	.word	0x0001fb30


	//   ....[211]....
        /*0d88*/ 	.word	0x0001fbc0


	//   ....[212]....
        /*0d8c*/ 	.word	0x0001fc50


	//   ....[213]....
        /*0d90*/ 	.word	0x0001fcc0


	//   ....[214]....
        /*0d94*/ 	.word	0x0001fd30


	//   ....[215]....
        /*0d98*/ 	.word	0x0001fda0


	//   ....[216]....
        /*0d9c*/ 	.word	0x0001fe20


	//   ....[217]....
        /*0da0*/ 	.word	0x0001fe90


	//   ....[218]....
        /*0da4*/ 	.word	0x0001ff30


	//   ....[219]....
        /*0da8*/ 	.word	0x0001ffc0


	//   ....[220]....
        /*0dac*/ 	.word	0x000200f0


	//----- nvinfo : EIATTR_REG_RECONFIG
	.align		4
.L_1345:
        /*0db0*/ 	.byte	0x01, 0x54
	.zero		2


	//----- nvinfo : EIATTR_SYSCALL_OFFSETS
	.align		4
        /*0db4*/ 	.byte	0x04, 0x46
        /*0db6*/ 	.short	(.L_1347 - .L_1346)


	//   ....[0]....
.L_1346:
        /*0db8*/ 	.word	0x00001d00


	//   ....[1]....
        /*0dbc*/ 	.word	0x00001e50


	//   ....[2]....
        /*0dc0*/ 	.word	0x00007630


	//   ....[3]....
        /*0dc4*/ 	.word	0x00007950


	//   ....[4]....
        /*0dc8*/ 	.word	0x00018300


	//   ....[5]....
        /*0dcc*/ 	.word	0x00018450


	//   ....[6]....
        /*0dd0*/ 	.word	0x00018540


	//   ....[7]....
        /*0dd4*/ 	.word	0x000193d0


	//----- nvinfo : EIATTR_MBARRIER_INSTR_OFFSETS
	.align		4
.L_1347:
        /*0dd8*/ 	.byte	0x04, 0x39
        /*0dda*/ 	.short	(.L_1349 - .L_1348)


	//   ....[0]....
.L_1348:
        /*0ddc*/ 	.word	0x00000270
        /*0de0*/ 	.word	0x000000ff
        /*0de4*/ 	.word	0x0002d800
        /*0de8*/ 	.short	0x0100
        /*0dea*/ 	.byte	0x08
	.zero		1


	//   ....[1]....
        /*0dec*/ 	.word	0x00000280
        /*0df0*/ 	.word	0x000000ff
        /*0df4*/ 	.word	0x0002d820
        /*0df8*/ 	.short	0x0100
        /*0dfa*/ 	.byte	0x08
	.zero		1


	//   ....[2]....
        /*0dfc*/ 	.word	0x00000370
        /*0e00*/ 	.word	0x000000ff
        /*0e04*/ 	.word	0x0002d830
        /*0e08*/ 	.short	0x0100
        /*0e0a*/ 	.byte	0x08
	.zero		1


	//   ....[3]....
        /*0e0c*/ 	.word	0x00000380
        /*0e10*/ 	.word	0x000000ff
        /*0e14*/ 	.word	0x0002d840
        /*0e18*/ 	.short	0x0100
        /*0e1a*/ 	.byte	0x08
	.zero		1


	//   ....[4]....
        /*0e1c*/ 	.word	0x00000390
        /*0e20*/ 	.word	0x000000ff
        /*0e24*/ 	.word	0x0002d838
        /*0e28*/ 	.short	0x0100
        /*0e2a*/ 	.byte	0x08
	.zero		1


	//   ....[5]....
        /*0e2c*/ 	.word	0x000003a0
        /*0e30*/ 	.word	0x000000ff
        /*0e34*/ 	.word	0x0002d848
        /*0e38*/ 	.short	0x0100
        /*0e3a*/ 	.byte	0x08
	.zero		1


	//   ....[6]....
        /*0e3c*/ 	.word	0x000004d0
        /*0e40*/ 	.word	0x000000ff
        /*0e44*/ 	.word	0x0002d850
        /*0e48*/ 	.short	0x0100
        /*0e4a*/ 	.byte	0x08
	.zero		1


	//   ....[7]....
        /*0e4c*/ 	.word	0x000004e0
        /*0e50*/ 	.word	0x000000ff
        /*0e54*/ 	.word	0x0002d860
        /*0e58*/ 	.short	0x0100
        /*0e5a*/ 	.byte	0x08
	.zero		1


	//   ....[8]....
        /*0e5c*/ 	.word	0x000004f0
        /*0e60*/ 	.word	0x000000ff
        /*0e64*/ 	.word	0x0002d858
        /*0e68*/ 	.short	0x0100
        /*0e6a*/ 	.byte	0x08
	.zero		1


	//   ....[9]....
        /*0e6c*/ 	.word	0x00000500
        /*0e70*/ 	.word	0x000000ff
        /*0e74*/ 	.word	0x0002d868
        /*0e78*/ 	.short	0x0100
        /*0e7a*/ 	.byte	0x08
	.zero		1


	//   ....[10]....
        /*0e7c*/ 	.word	0x000005f0
        /*0e80*/ 	.word	0x000000ff
        /*0e84*/ 	.word	0x0002d870
        /*0e88*/ 	.short	0x0100
        /*0e8a*/ 	.byte	0x06
	.zero		1


	//   ....[11]....
        /*0e8c*/ 	.word	0x00000600
        /*0e90*/ 	.word	0x000000ff
        /*0e94*/ 	.word	0x0002d880
        /*0e98*/ 	.short	0x0100
        /*0e9a*/ 	.byte	0x06
	.zero		1


	//   ....[12]....
        /*0e9c*/ 	.word	0x00000610
        /*0ea0*/ 	.word	0x000000ff
        /*0ea4*/ 	.word	0x0002d878
        /*0ea8*/ 	.short	0x0100
        /*0eaa*/ 	.byte	0x06
	.zero		1


	//   ....[13]....
        /*0eac*/ 	.word	0x00000620
        /*0eb0*/ 	.word	0x000000ff
        /*0eb4*/ 	.word	0x0002d888
        /*0eb8*/ 	.short	0x0100
        /*0eba*/ 	.byte	0x06
	.zero		1


	//   ....[14]....
        /*0ebc*/ 	.word	0x00000750
        /*0ec0*/ 	.word	0x000000ff
        /*0ec4*/ 	.word	0x0002d890
        /*0ec8*/ 	.short	0x0100
        /*0eca*/ 	.byte	0x08
	.zero		1


	//   ....[15]....
        /*0ecc*/ 	.word	0x00000760
        /*0ed0*/ 	.word	0x000000ff
        /*0ed4*/ 	.word	0x0002d8a0
        /*0ed8*/ 	.short	0x0100
        /*0eda*/ 	.byte	0x08
	.zero		1


	//   ....[16]....
        /*0edc*/ 	.word	0x00000770
        /*0ee0*/ 	.word	0x000000ff
        /*0ee4*/ 	.word	0x0002d898
        /*0ee8*/ 	.short	0x0100
        /*0eea*/ 	.byte	0x08
	.zero		1


	//   ....[17]....
        /*0eec*/ 	.word	0x00000780
        /*0ef0*/ 	.word	0x000000ff
        /*0ef4*/ 	.word	0x0002d8a8
        /*0ef8*/ 	.short	0x0100
        /*0efa*/ 	.byte	0x08
	.zero		1


	//   ....[18]....
        /*0efc*/ 	.word	0x000008b0
        /*0f00*/ 	.word	0x000000ff
        /*0f04*/ 	.word	0x0002d8b0
        /*0f08*/ 	.short	0x0100
        /*0f0a*/ 	.byte	0x08
	.zero		1


	//   ....[19]....
        /*0f0c*/ 	.word	0x000008c0
        /*0f10*/ 	.word	0x000000ff
        /*0f14*/ 	.word	0x0002d8c0
        /*0f18*/ 	.short	0x0100
        /*0f1a*/ 	.byte	0x08
	.zero		1


	//   ....[20]....
        /*0f1c*/ 	.word	0x000008d0
        /*0f20*/ 	.word	0x000000ff
        /*0f24*/ 	.word	0x0002d8b8
        /*0f28*/ 	.short	0x0100
        /*0f2a*/ 	.byte	0x08
	.zero		1


	//   ....[21]....
        /*0f2c*/ 	.word	0x000008e0
        /*0f30*/ 	.word	0x000000ff
        /*0f34*/ 	.word	0x0002d8c8
        /*0f38*/ 	.short	0x0100
        /*0f3a*/ 	.byte	0x08
	.zero		1


	//   ....[22]....
        /*0f3c*/ 	.word	0x00003200
        /*0f40*/ 	.word	0x00000023
        /*0f44*/ 	.word	0x0002d890
        /*0f48*/ 	.short	0x010a
        /*0f4a*/ 	.byte	0x3f
	.zero		1


	//   ....[23]....
        /*0f4c*/ 	.word	0x00004de0
        /*0f50*/ 	.word	0x00000023
        /*0f54*/ 	.word	0x0002d890
        /*0f58*/ 	.short	0x010a
        /*0f5a*/ 	.byte	0x3f
	.zero		1


	//   ....[24]....
        /*0f5c*/ 	.word	0x000065f0
        /*0f60*/ 	.word	0x00000023
        /*0f64*/ 	.word	0x0002d890
        /*0f68*/ 	.short	0x010a
        /*0f6a*/ 	.byte	0x3f
	.zero		1


	//   ....[25]....
        /*0f6c*/ 	.word	0x00006b30
        /*0f70*/ 	.word	0x0000000b
        /*0f74*/ 	.word	0x00000000
        /*0f78*/ 	.short	0x0101
        /*0f7a*/ 	.byte	0x3f
	.zero		1


	//   ....[26]....
        /*0f7c*/ 	.word	0x00006b70
        /*0f80*/ 	.word	0x00000023
        /*0f84*/ 	.word	0x0002d8b0
        /*0f88*/ 	.short	0x010a
        /*0f8a*/ 	.byte	0x3f
	.zero		1


	//   ....[27]....
        /*0f8c*/ 	.word	0x00007070
        /*0f90*/ 	.word	0x00000023
        /*0f94*/ 	.word	0x00000000
        /*0f98*/ 	.short	0x0101
        /*0f9a*/ 	.byte	0x3f
	.zero		1


	//   ....[28]....
        /*0f9c*/ 	.word	0x000076d0
        /*0fa0*/ 	.word	0x00000002
        /*0fa4*/ 	.word	0x0002d800
        /*0fa8*/ 	.short	0x010a
        /*0faa*/ 	.byte	0x3f
	.zero		1


	//   ....[29]....
        /*0fac*/ 	.word	0x00007720
        /*0fb0*/ 	.word	0x00000002
        /*0fb4*/ 	.word	0x0002d800
        /*0fb8*/ 	.short	0x010a
        /*0fba*/ 	.byte	0x3f
	.zero		1


	//   ....[30]....
        /*0fbc*/ 	.word	0x00008330
        /*0fc0*/ 	.word	0x00000002
        /*0fc4*/ 	.word	0x0002d800
        /*0fc8*/ 	.short	0x010a
        /*0fca*/ 	.byte	0x3f
	.zero		1


	//   ....[31]....
        /*0fcc*/ 	.word	0x00009e60
        /*0fd0*/ 	.word	0x00000002
        /*0fd4*/ 	.word	0x0002d800
        /*0fd8*/ 	.short	0x010a
        /*0fda*/ 	.byte	0x3f
	.zero		1


	//   ....[32]....
        /*0fdc*/ 	.word	0x0000b440
        /*0fe0*/ 	.word	0x00000000
        /*0fe4*/ 	.word	0x0002d830
        /*0fe8*/ 	.short	0x010a
        /*0fea*/ 	.byte	0x3f
	.zero		1


	//   ....[33]....
        /*0fec*/ 	.word	0x0000b510
        /*0ff0*/ 	.word	0x00000000
        /*0ff4*/ 	.word	0x0002d830
        /*0ff8*/ 	.short	0x010a
        /*0ffa*/ 	.byte	0x3f
	.zero		1


	//   ....[34]....
        /*0ffc*/ 	.word	0x0000ccf0
        /*1000*/ 	.word	0x00000000
        /*1004*/ 	.word	0x00000000
        /*1008*/ 	.short	0x0101
        /*100a*/ 	.byte	0x3f
	.zero		1


	//   ....[35]....
        /*100c*/ 	.word	0x0000da90
        /*1010*/ 	.word	0x00000003
        /*1014*/ 	.word	0x0002d830
        /*1018*/ 	.short	0x010a
        /*101a*/ 	.byte	0x3f
	.zero		1


	//   ....[36]....
        /*101c*/ 	.word	0x0000dae0
        /*1020*/ 	.word	0x00000003
        /*1024*/ 	.word	0x0002d830
        /*1028*/ 	.short	0x010a
        /*102a*/ 	.byte	0x3f
	.zero		1


	//   ....[37]....
        /*102c*/ 	.word	0x0000df30
        /*1030*/ 	.word	0x00000004
        /*1034*/ 	.word	0x0002d850
        /*1038*/ 	.short	0x010a
        /*103a*/ 	.byte	0x3f
	.zero		1


	//   ....[38]....
        /*103c*/ 	.word	0x0000df70
        /*1040*/ 	.word	0x00000004
        /*1044*/ 	.word	0x0002d850
        /*1048*/ 	.short	0x010a
        /*104a*/ 	.byte	0x3f
	.zero		1


	//   ....[39]....
        /*104c*/ 	.word	0x0000e680
        /*1050*/ 	.word	0x0000000f
        /*1054*/ 	.word	0x00000000
        /*1058*/ 	.short	0x0101
        /*105a*/ 	.byte	0x3f
	.zero		1


	//   ....[40]....
        /*105c*/ 	.word	0x000101b0
        /*1060*/ 	.word	0x00000007
        /*1064*/ 	.word	0x00000000
        /*1068*/ 	.short	0x0101
        /*106a*/ 	.byte	0x3f
	.zero		1


	//   ....[41]....
        /*106c*/ 	.word	0x00010930
        /*1070*/ 	.word	0x00000003
        /*1074*/ 	.word	0x0002d830
        /*1078*/ 	.short	0x010a
        /*107a*/ 	.byte	0x3f
	.zero		1


	//   ....[42]....
        /*107c*/ 	.word	0x00010980
        /*1080*/ 	.word	0x00000003
        /*1084*/ 	.word	0x0002d830
        /*1088*/ 	.short	0x010a
        /*108a*/ 	.byte	0x3f
	.zero		1


	//   ....[43]....
        /*108c*/ 	.word	0x00010dd0
        /*1090*/ 	.word	0x00000004
        /*1094*/ 	.word	0x0002d850
        /*1098*/ 	.short	0x010a
        /*109a*/ 	.byte	0x3f
	.zero		1


	//   ....[44]....
        /*109c*/ 	.word	0x00010e10
        /*10a0*/ 	.word	0x00000004
        /*10a4*/ 	.word	0x0002d850
        /*10a8*/ 	.short	0x010a
        /*10aa*/ 	.byte	0x3f
	.zero		1


	//   ....[45]....
        /*10ac*/ 	.word	0x00011480
        /*10b0*/ 	.word	0x00000003
        /*10b4*/ 	.word	0x00000000
        /*10b8*/ 	.short	0x0101
        /*10ba*/ 	.byte	0x3f
	.zero		1


	//   ....[46]....
        /*10bc*/ 	.word	0x000126b0
        /*10c0*/ 	.word	0x00000005
        /*10c4*/ 	.word	0x00000000
        /*10c8*/ 	.short	0x0101
        /*10ca*/ 	.byte	0x3f
	.zero		1


	//   ....[47]....
        /*10cc*/ 	.word	0x00012ce0
        /*10d0*/ 	.word	0x00000005
        /*10d4*/ 	.word	0x0002d850
        /*10d8*/ 	.short	0x010a
        /*10da*/ 	.byte	0x3f
	.zero		1


	//   ....[48]....
        /*10dc*/ 	.word	0x00012d90
        /*10e0*/ 	.word	0x00000005
        /*10e4*/ 	.word	0x0002d850
        /*10e8*/ 	.short	0x010a
        /*10ea*/ 	.byte	0x3f
	.zero		1


	//   ....[49]....
        /*10ec*/ 	.word	0x00013590
        /*10f0*/ 	.word	0x00000005
        /*10f4*/ 	.word	0x00000000
        /*10f8*/ 	.short	0x0101
        /*10fa*/ 	.byte	0x3f
	.zero		1


	//   ....[50]....
        /*10fc*/ 	.word	0x000148e0
        /*1100*/ 	.word	0x00000000
        /*1104*/ 	.word	0x00000000
        /*1108*/ 	.short	0x0101
        /*110a*/ 	.byte	0x3f
	.zero		1


	//   ....[51]....
        /*110c*/ 	.word	0x00016c60
        /*1110*/ 	.word	0x00000016
        /*1114*/ 	.word	0x0002d820
        /*1118*/ 	.short	0x010a
        /*111a*/ 	.byte	0x3f
	.zero		1


	//   ....[52]....
        /*111c*/ 	.word	0x00016d20
        /*1120*/ 	.word	0x00000008
        /*1124*/ 	.word	0x0002d8a0
        /*1128*/ 	.short	0x010a
        /*112a*/ 	.byte	0x3f
	.zero		1


	//   ....[53]....
        /*112c*/ 	.word	0x00017150
        /*1130*/ 	.word	0x00000008
        /*1134*/ 	.word	0x0002d8c0
        /*1138*/ 	.short	0x010a
        /*113a*/ 	.byte	0x3f
	.zero		1


	//   ....[54]....
        /*113c*/ 	.word	0x000176b0
        /*1140*/ 	.word	0x00000008
        /*1144*/ 	.word	0x0002d8a0
        /*1148*/ 	.short	0x010a
        /*114a*/ 	.byte	0x3f
	.zero		1


	//   ....[55]....
        /*114c*/ 	.word	0x00017ad0
        /*1150*/ 	.word	0x00000008
        /*1154*/ 	.word	0x0002d8c0
        /*1158*/ 	.short	0x010a
        /*115a*/ 	.byte	0x3f
	.zero		1


	//   ....[56]....
        /*115c*/ 	.word	0x00018b30
        /*1160*/ 	.word	0x00000000
        /*1164*/ 	.word	0x0002d840
        /*1168*/ 	.short	0x010a
        /*116a*/ 	.byte	0x3f
	.zero		1


	//   ....[57]....
        /*116c*/ 	.word	0x000190b0
        /*1170*/ 	.word	0x00000000
        /*1174*/ 	.word	0x0002d830
        /*1178*/ 	.short	0x0107
        /*117a*/ 	.byte	0x3f
	.zero		1


	//   ....[58]....
        /*117c*/ 	.word	0x00019180
        /*1180*/ 	.word	0x00000000
        /*1184*/ 	.word	0x0002d830
        /*1188*/ 	.short	0x0101
        /*118a*/ 	.byte	0x3f
	.zero		1


	//   ....[59]....
        /*118c*/ 	.word	0x00019d90
        /*1190*/ 	.word	0x00000016
        /*1194*/ 	.word	0x0002d800
        /*1198*/ 	.short	0x0107
        /*119a*/ 	.byte	0x3f
	.zero		1


	//   ....[60]....
        /*119c*/ 	.word	0x00019e80
        /*11a0*/ 	.word	0x00000016
        /*11a4*/ 	.word	0x0002d800
        /*11a8*/ 	.short	0x0101
        /*11aa*/ 	.byte	0x3f
	.zero		1


	//   ....[61]....
        /*11ac*/ 	.word	0x00019ea0
        /*11b0*/ 	.word	0x00000016
        /*11b4*/ 	.word	0x0002d820
        /*11b8*/ 	.short	0x010a
        /*11ba*/ 	.byte	0x3f
	.zero		1


	//   ....[62]....
        /*11bc*/ 	.word	0x0001a2b0
        /*11c0*/ 	.word	0x00000005
        /*11c4*/ 	.word	0x0002d840
        /*11c8*/ 	.short	0x010a
        /*11ca*/ 	.byte	0x3f
	.zero		1


	//   ....[63]....
        /*11cc*/ 	.word	0x0001a6f0
        /*11d0*/ 	.word	0x00000005
        /*11d4*/ 	.word	0x0002d830
        /*11d8*/ 	.short	0x0107
        /*11da*/ 	.byte	0x3f
	.zero		1


	//   ....[64]....
        /*11dc*/ 	.word	0x0001a7b0
        /*11e0*/ 	.word	0x00000005
        /*11e4*/ 	.word	0x0002d830
        /*11e8*/ 	.short	0x0101
        /*11ea*/ 	.byte	0x3f
	.zero		1


	//   ....[65]....
        /*11ec*/ 	.word	0x0001a810
        /*11f0*/ 	.word	0x00000005
        /*11f4*/ 	.word	0x0002d860
        /*11f8*/ 	.short	0x010a
        /*11fa*/ 	.byte	0x3f
	.zero		1


	//   ....[66]....
        /*11fc*/ 	.word	0x0001acf0
        /*1200*/ 	.word	0x00000005
        /*1204*/ 	.word	0x0002d850
        /*1208*/ 	.short	0x0107
        /*120a*/ 	.byte	0x3f
	.zero		1


	//   ....[67]....
        /*120c*/ 	.word	0x0001ade0
        /*1210*/ 	.word	0x00000005
        /*1214*/ 	.word	0x0002d850
        /*1218*/ 	.short	0x0101
        /*121a*/ 	.byte	0x3f
	.zero		1


	//   ....[68]....
        /*121c*/ 	.word	0x0001b000
        /*1220*/ 	.word	0x00000000
        /*1224*/ 	.word	0x0002d860
        /*1228*/ 	.short	0x010a
        /*122a*/ 	.byte	0x3f
	.zero		1


	//   ....[69]....
        /*122c*/ 	.word	0x0001b430
        /*1230*/ 	.word	0x00000000
        /*1234*/ 	.word	0x0002d850
        /*1238*/ 	.short	0x0107
        /*123a*/ 	.byte	0x3f
	.zero		1


	//   ....[70]....
        /*123c*/ 	.word	0x0001b510
        /*1240*/ 	.word	0x00000000
        /*1244*/ 	.word	0x0002d850
        /*1248*/ 	.short	0x0101
        /*124a*/ 	.byte	0x3f
	.zero		1


	//   ....[71]....
        /*124c*/ 	.word	0x0001c240
        /*1250*/ 	.word	0x00000005
        /*1254*/ 	.word	0x0002d820
        /*1258*/ 	.short	0x010a
        /*125a*/ 	.byte	0x3f
	.zero		1


	//   ....[72]....
        /*125c*/ 	.word	0x0001c3e0
        /*1260*/ 	.word	0x00000003
        /*1264*/ 	.word	0x0002d840
        /*1268*/ 	.short	0x010a
        /*126a*/ 	.byte	0x3f
	.zero		1


	//   ....[73]....
        /*126c*/ 	.word	0x0001c470
        /*1270*/ 	.word	0x00000005
        /*1274*/ 	.word	0x0002d840
        /*1278*/ 	.short	0x010a
        /*127a*/ 	.byte	0x3f
	.zero		1


	//   ....[74]....
        /*127c*/ 	.word	0x0001c4b0
        /*1280*/ 	.word	0x00000003
        /*1284*/ 	.word	0x0002d860
        /*1288*/ 	.short	0x010a
        /*128a*/ 	.byte	0x3f
	.zero		1


	//   ....[75]....
        /*128c*/ 	.word	0x0001c4f0
        /*1290*/ 	.word	0x00000005
        /*1294*/ 	.word	0x0002d860
        /*1298*/ 	.short	0x010a
        /*129a*/ 	.byte	0x3f
	.zero		1


	//   ....[76]....
        /*129c*/ 	.word	0x0001c550
        /*12a0*/ 	.word	0x00000023
        /*12a4*/ 	.word	0x0002d890
        /*12a8*/ 	.short	0x010a
        /*12aa*/ 	.byte	0x3f
	.zero		1


	//   ....[77]....
        /*12ac*/ 	.word	0x0001c6d0
        /*12b0*/ 	.word	0x00000023
        /*12b4*/ 	.word	0x0002d890
        /*12b8*/ 	.short	0x010a
        /*12ba*/ 	.byte	0x3f
	.zero		1


	//   ....[78]....
        /*12bc*/ 	.word	0x0001c850
        /*12c0*/ 	.word	0x00000023
        /*12c4*/ 	.word	0x0002d890
        /*12c8*/ 	.short	0x010a
        /*12ca*/ 	.byte	0x3f
	.zero		1


	//   ....[79]....
        /*12cc*/ 	.word	0x0001c9c0
        /*12d0*/ 	.word	0x00000023
        /*12d4*/ 	.word	0x0002d8b0
        /*12d8*/ 	.short	0x010a
        /*12da*/ 	.byte	0x3f
	.zero		1


	//   ....[80]....
        /*12dc*/ 	.word	0x0001ccd0
        /*12e0*/ 	.word	0x00000002
        /*12e4*/ 	.word	0x0002d800
        /*12e8*/ 	.short	0x010a
        /*12ea*/ 	.byte	0x3f
	.zero		1


	//   ....[81]....
        /*12ec*/ 	.word	0x0001cee0
        /*12f0*/ 	.word	0x00000002
        /*12f4*/ 	.word	0x0002d800
        /*12f8*/ 	.short	0x010a
        /*12fa*/ 	.byte	0x3f
	.zero		1


	//   ....[82]....
        /*12fc*/ 	.word	0x0001cf30
        /*1300*/ 	.word	0x00000000
        /*1304*/ 	.word	0x0002d830
        /*1308*/ 	.short	0x010a
        /*130a*/ 	.byte	0x3f
	.zero		1


	//   ....[83]....
        /*130c*/ 	.word	0x0001cf80
        /*1310*/ 	.word	0x00000003
        /*1314*/ 	.word	0x0002d830
        /*1318*/ 	.short	0x010a
        /*131a*/ 	.byte	0x3f
	.zero		1


	//   ....[84]....
        /*131c*/ 	.word	0x0001cfd0
        /*1320*/ 	.word	0x00000004
        /*1324*/ 	.word	0x0002d850
        /*1328*/ 	.short	0x010a
        /*132a*/ 	.byte	0x3f
	.zero		1


	//   ....[85]....
        /*132c*/ 	.word	0x0001d020
        /*1330*/ 	.word	0x00000003
        /*1334*/ 	.word	0x0002d830
        /*1338*/ 	.short	0x010a
        /*133a*/ 	.byte	0x3f
	.zero		1


	//   ....[86]....
        /*133c*/ 	.word	0x0001d070
        /*1340*/ 	.word	0x00000004
        /*1344*/ 	.word	0x0002d850
        /*1348*/ 	.short	0x010a
        /*134a*/ 	.byte	0x3f
	.zero		1


	//   ....[87]....
        /*134c*/ 	.word	0x0001d0c0
        /*1350*/ 	.word	0x00000005
        /*1354*/ 	.word	0x0002d850
        /*1358*/ 	.short	0x010a
        /*135a*/ 	.byte	0x3f
	.zero		1


	//   ....[88]....
        /*135c*/ 	.word	0x0001d450
        /*1360*/ 	.word	0x00000016
        /*1364*/ 	.word	0x0002d820
        /*1368*/ 	.short	0x010a
        /*136a*/ 	.byte	0x3f
	.zero		1


	//   ....[89]....
        /*136c*/ 	.word	0x0001d4a0
        /*1370*/ 	.word	0x00000008
        /*1374*/ 	.word	0x0002d8a0
        /*1378*/ 	.short	0x010a
        /*137a*/ 	.byte	0x3f
	.zero		1


	//   ....[90]....
        /*137c*/ 	.word	0x0001d4f0
        /*1380*/ 	.word	0x00000008
        /*1384*/ 	.word	0x0002d8c0
        /*1388*/ 	.short	0x010a
        /*138a*/ 	.byte	0x3f
	.zero		1


	//   ....[91]....
        /*138c*/ 	.word	0x0001d540
        /*1390*/ 	.word	0x00000008
        /*1394*/ 	.word	0x0002d8a0
        /*1398*/ 	.short	0x010a
        /*139a*/ 	.byte	0x3f
	.zero		1


	//   ....[92]....
        /*139c*/ 	.word	0x0001d590
        /*13a0*/ 	.word	0x00000008
        /*13a4*/ 	.word	0x0002d8c0
        /*13a8*/ 	.short	0x010a
        /*13aa*/ 	.byte	0x3f
	.zero		1


	//   ....[93]....
        /*13ac*/ 	.word	0x0001d6b0
        /*13b0*/ 	.word	0x00000000
        /*13b4*/ 	.word	0x0002d840
        /*13b8*/ 	.short	0x010a
        /*13ba*/ 	.byte	0x3f
	.zero		1


	//   ....[94]....
        /*13bc*/ 	.word	0x0001e4f0
        /*13c0*/ 	.word	0x00000016
        /*13c4*/ 	.word	0x0002d820
        /*13c8*/ 	.short	0x010a
        /*13ca*/ 	.byte	0x3f
	.zero		1


	//   ....[95]....
        /*13cc*/ 	.word	0x0001e540
        /*13d0*/ 	.word	0x00000005
        /*13d4*/ 	.word	0x0002d840
        /*13d8*/ 	.short	0x010a
        /*13da*/ 	.byte	0x3f
	.zero		1


	//   ....[96]....
        /*13dc*/ 	.word	0x0001eae0
        /*13e0*/ 	.word	0x00000005
        /*13e4*/ 	.word	0x0002d860
        /*13e8*/ 	.short	0x010a
        /*13ea*/ 	.byte	0x3f
	.zero		1


	//   ....[97]....
        /*13ec*/ 	.word	0x0001f0c0
        /*13f0*/ 	.word	0x00000000
        /*13f4*/ 	.word	0x0002d860
        /*13f8*/ 	.short	0x010a
        /*13fa*/ 	.byte	0x3f
	.zero		1


	//   ....[98]....
        /*13fc*/ 	.word	0x00020010
        /*1400*/ 	.word	0x00000005
        /*1404*/ 	.word	0x0002d820
        /*1408*/ 	.short	0x010a
        /*140a*/ 	.byte	0x3f
	.zero		1


	//   ....[99]....
        /*140c*/ 	.word	0x000201b0
        /*1410*/ 	.word	0x00000003
        /*1414*/ 	.word	0x0002d840
        /*1418*/ 	.short	0x010a
        /*141a*/ 	.byte	0x3f
	.zero		1


	//   ....[100]....
        /*141c*/ 	.word	0x00020200
        /*1420*/ 	.word	0x00000005
        /*1424*/ 	.word	0x0002d840
        /*1428*/ 	.short	0x010a
        /*142a*/ 	.byte	0x3f
	.zero		1


	//   ....[101]....
        /*142c*/ 	.word	0x00020250
        /*1430*/ 	.word	0x00000003
        /*1434*/ 	.word	0x0002d860
        /*1438*/ 	.short	0x010a
        /*143a*/ 	.byte	0x3f
	.zero		1


	//----- nvinfo : EIATTR_NUM_MBARRIERS
	.align		4
.L_1349:
        /*143c*/ 	.byte	0x03, 0x38
        /*143e*/ 	.short	0x0016


	//----- nvinfo : EIATTR_EXIT_INSTR_OFFSETS
	.align		4
        /*1440*/ 	.byte	0x04, 0x1c
        /*1442*/ 	.short	(.L_1351 - .L_1350)


	//   ....[0]....
.L_1350:
        /*1444*/ 	.word	0x0001c540


	//----- nvinfo : EIATTR_MAX_THREADS
	.align		4
.L_1351:
        /*1448*/ 	.byte	0x04, 0x05
        /*144a*/ 	.short	(.L_1353 - .L_1352)
.L_1352:
        /*144c*/ 	.word	0x00000200
        /*1450*/ 	.word	0x00000001
        /*1454*/ 	.word	0x00000001


	//----- nvinfo : EIATTR_CRS_STACK_SIZE
	.align		4
.L_1353:
        /*1458*/ 	.byte	0x04, 0x1e
        /*145a*/ 	.short	(.L_1355 - .L_1354)
.L_1354:
        /*145c*/ 	.word	0x00000000


	//----- nvinfo : EIATTR_CBANK_PARAM_SIZE
	.align		4
.L_1355:
        /*1460*/ 	.byte	0x03, 0x19
        /*1462*/ 	.short	0x0af0


	//----- nvinfo : EIATTR_PARAM_CBANK
	.align		4
        /*1464*/ 	.byte	0x04, 0x0a
        /*1466*/ 	.short	(.L_1357 - .L_1356)
	.align		4
.L_1356:
        /*1468*/ 	.word	index@(.nv.constant0._ZN7cutlass13device_kernelIN5flash11enable_sm90INS1_16FlashAttnFwdSm90INS1_25CollectiveMainloopFwdSm90ILi2EN4cute5tupleIJNS5_1CILi1EEES8_S8_EEENS6_IJNS7_ILi192EEENS7_ILi128EEENS7_ILi96EEEEEELi96ENS_6half_tEfNS_4arch4Sm90ELb1ELb0ELb0ELb1ELb1ELb1ELb0ELb0ELb1ELb1ELb0ELb0EEENS1_21CollectiveEpilogueFwdINS6_IJSA_SC_SB_EEES9_SE_SG_Li384ELb1ELb1ELb0ELb0EEENS1_36VarlenDynamicPersistentTileSchedulerILi192ELi128ELi384ELi128ELb0ELb1ELb1ELb1ELb1ELb1EEEEEEEEEvNT_6ParamsE)
        /*146c*/ 	.short	0x0210
        /*146e*/ 	.short	0x0af0


	//----- nvinfo : EIATTR_SW_WAR
	.align		4
.L_1357:
        /*1470*/ 	.byte	0x04, 0x36
        /*1472*/ 	.short	(.L_1359 - .L_1358)
.L_1358:
        /*1474*/ 	.word	0x00000008
.L_1359:


//--------------------- .nv.info._ZN7cutlass13device_kernelIN5flash11enable_sm90INS1_16FlashAttnFwdSm90INS1_25CollectiveMainloopFwdSm90ILi2EN4cute5tupleIJNS5_1CILi1EEES8_S8_EEENS6_IJNS7_ILi192EEENS7_ILi128EEENS7_ILi64EEEEEELi64ENS_6half_tEfNS_4arch4Sm90ELb0ELb0ELb0ELb0ELb1ELb0ELb0ELb1ELb1ELb1ELb0ELb0EEENS1_21CollectiveEpilogueFwdINS6_IJSA_SC_SB_EEES9_SE_SG_Li384ELb0ELb1ELb0ELb0EEENS1_29StaticPersistentTileSchedulerILb0EEEEEEEEEvNT_6ParamsE --------------------------
	.section	.nv.info._ZN7cutlass13device_kernelIN5flash11enable_sm90INS1_16FlashAttnFwdSm90INS1_25CollectiveMainloopFwdSm90ILi2EN4cute5tupleIJNS5_1CILi1EEES8_S8_EEENS6_IJNS7_ILi192EEENS7_ILi128EEENS7_ILi64EEEEEELi64ENS_6half_tEfNS_4arch4Sm90ELb0ELb0ELb0ELb0ELb1ELb0ELb0ELb1ELb1ELb1ELb0ELb0EEENS1_21CollectiveEpilogueFwdINS6_IJSA_SC_SB_EEES9_SE_SG_Li384ELb0ELb1ELb0ELb0EEENS1_29StaticPersistentTileSchedulerILb0EEEEEEEEEvNT_6ParamsE,"",@"SHT_CUDA_INFO"
	.sectionflags	@""
	.align	4


	//----- nvinfo : EIATTR_CUDA_API_VERSION
	.align		4
        /*0000*/ 	.byte	0x04, 0x37
        /*0002*/ 	.short	(.L_1361 - .L_1360)
.L_1360:
        /*0004*/ 	.word	0x00000082


	//----- nvinfo : EIATTR_KPARAM_INFO
	.align		4
.L_1361:
        /*0008*/ 	.byte	0x04, 0x17
        /*000a*/ 	.short	(.L_1363 - .L_1362)
.L_1362:
        /*000c*/ 	.word	0x00000000
        /*0010*/ 	.short	0x0000
        /*0012*/ 	.short	0x0070
        /*0014*/ 	.byte	0x00, 0xf0, 0x01, 0x28


	//----- nvinfo : EIATTR_SPARSE_MMA_MASK
	.align		4
.L_1363:
        /*0018*/ 	.byte	0x03, 0x50
        /*001a*/ 	.short	0x0000


	//----- nvinfo : EIATTR_MAXREG_COUNT
	.align		4
        /*001c*/ 	.byte	0x03, 0x1b
        /*001e*/ 	.short	0x0080


	//----- nvinfo : EIATTR_NUM_BARRIERS
	.align		4
        /*0020*/ 	.byte	0x02, 0x4c
        /*0022*/ 	.byte	0x10
	.zero		1


	//----- nvinfo : EIATTR_EXTERNS
	.align		4
        /*0024*/ 	.byte	0x04, 0x0f
        /*0026*/ 	.short	(.L_1365 - .L_1364)


	//   ....[0]....
	.align		4
.L_1364:
        /*0028*/ 	.word	index@(__assertfail)


	//----- nvinfo : EIATTR_ANNOTATIONS
	.align		4
.L_1365:
        /*002c*/ 	.byte	0x04, 0x55
        /*002e*/ 	.short	(.L_1367 - .L_1366)


	//   ....[0]....
.L_1366:
        /*0030*/ 	.word	0x00000001
        /*0034*/ 	.byte	0x90, 0x65, 0x00, 0x00, 0x01, 0x00, 0x00, 0x00, 0xb0, 0x65, 0x00, 0x00, 0x01, 0x00, 0x00, 0x00
        /*0044*/ 	.byte	0x60, 0x66, 0x00, 0x00, 0x01, 0x00, 0x00, 0x00, 0xf0, 0x67, 0x00, 0x00, 0x01, 0x00, 0x00, 0x00
        /*0054*/ 	.byte	0x60, 0x6d, 0x00, 0x00, 0x01, 0x00, 0x00, 0x00, 0x50, 0x79, 0x00, 0x00, 0x01, 0x00, 0x00, 0x00
        /*0064*/ 	.byte	0xb0, 0x84, 0x00, 0x00, 0x01, 0x00, 0x00, 0x00, 0x80, 0x86, 0x00, 0x00, 0x01, 0x00, 0x00, 0x00
        /*0074*/ 	.byte	0xb0, 0x86, 0x00, 0x00, 0x01, 0x00, 0x00, 0x00, 0x30, 0x9b, 0x00, 0x00, 0x01, 0x00, 0x00, 0x00
        /*0084*/ 	.byte	0x60, 0x9b, 0x00, 0x00, 0x01, 0x00, 0x00, 0x00, 0xe0, 0x9b, 0x00, 0x00, 0x01, 0x00, 0x00, 0x00
        /*0094*/ 	.byte	0x00, 0x9c, 0x00, 0x00


	//----- nvinfo : EIATTR_MERCURY_ISA_VERSION
	.align		4
.L_1367:
        /*0098*/ 	.byte	0x03, 0x5f
        /*009a*/ 	.short	0x0101


	//----- nvinfo : EIATTR_INT_WARP_WIDE_INSTR_OFFSETS
	.align		4
        /*009c*/ 	.byte	0x04, 0x31
        /*009e*/ 	.short	(.L_1369 - .L_1368)


	//   ....[0]....
.L_1368:
        /*00a0*/ 	.word	0x000000c0


	//   ....[1]....
        /*00a4*/ 	.word	0x000000d0


	//   ....[2]....
        /*00a8*/ 	.word	0x00000170


	//----- nvinfo : EIATTR_COOP_GROUP_MASK_REGIDS
	.align		4
.L_1369:
        /*00ac*/ 	.byte	0x04, 0x29
        /*00ae*/ 	.short	(.L_1371 - .L_1370)


	//   ....[0]....
.L_1370:
        /*00b0*/ 	.word	0xffffffff


	//   ....[1]....
        /*00b4*/ 	.word	0xffffffff


	//   ....[2]....
        /*00b8*/ 	.word	0xffffffff


	//   ....[3]....
        /*00bc*/ 	.word	0xffffffff


	//   ....[4]....
        /*00c0*/ 	.word	0xffffffff


	//   ....[5]....
        /*00c4*/ 	.word	0xffffffff


	//   ....[6]....
        /*00c8*/ 	.word	0xffffffff


	//   ....[7]....
        /*00cc*/ 	.word	0xffffffff


	//   ....[8]....
        /*00d0*/ 	.word	0xffffffff


	//   ....[9]....
        /*00d4*/ 	.word	0xffffffff


	//   ....[10]....
        /*00d8*/ 	.word	0xffffffff


	//   ....[11]....
        /*00dc*/ 	.word	0xffffffff


	//   ....[12]....
        /*00e0*/ 	.word	0xffffffff


	//   ....[13]....
        /*00e4*/ 	.word	0xffffffff


	//   ....[14]....
        /*00e8*/ 	.word	0xffffffff


	//   ....[15]....
        /*00ec*/ 	.word	0xffffffff


	//   ....[16]....
        /*00f0*/ 	.word	0xffffffff


	//   ....[17]....
        /*00f4*/ 	.word	0xffffffff


	//   ....[18]....
        /*00f8*/ 	.word	0xffffffff


	//   ....[19]....
        /*00fc*/ 	.word	0xffffffff


	//   ....[20]....
        /*0100*/ 	.word	0xffffffff


	//   ....[21]....
        /*0104*/ 	.word	0xffffffff


	//   ....[22]....
        /*0108*/ 	.word	0xffffffff


	//   ....[23]....
        /*010c*/ 	.word	0xffffffff


	//   ....[24]....
        /*0110*/ 	.word	0xffffffff


	//   ....[25]....
        /*0114*/ 	.word	0xffffffff


	//   ....[26]....
        /*0118*/ 	.word	0xffffffff


	//   ....[27]....
        /*011c*/ 	.word	0xffffffff


	//   ....[28]....
        /*0120*/ 	.word	0xffffffff


	//   ....[29]....
        /*0124*/ 	.word	0xffffffff


	//   ....[30]....
        /*0128*/ 	.word	0xffffffff


	//   ....[31]....
        /*012c*/ 	.word	0xffffffff


	//   ....[32]....
        /*0130*/ 	.word	0xffffffff


	//   ....[33]....
        /*0134*/ 	.word	0xffffffff


	//   ....[34]....
        /*0138*/ 	.word	0xffffffff


	//   ....[35]....
        /*013c*/ 	.word	0xffffffff


	//   ....[36]....
        /*0140*/ 	.word	0xffffffff


	//   ....[37]....
        /*0144*/ 	.word	0xffffffff


	//   ....[38]....
        /*0148*/ 	.word	0xffffffff


	//   ....[39]....
        /*014c*/ 	.word	0xffffffff


	//   ....[40]....
        /*0150*/ 	.word	0xffffffff


	//   ....[41]....
        /*0154*/ 	.word	0xffffffff


	//   ....[42]....
        /*0158*/ 	.word	0xffffffff


	//   ....[43]....
        /*015c*/ 	.word	0xffffffff


	//   ....[44]....
        /*0160*/ 	.word	0xffffffff


	//   ....[45]....
        /*0164*/ 	.word	0xffffffff


	//   ....[46]....
        /*0168*/ 	.word	0xffffffff


	//   ....[47]....
        /*016c*/ 	.word	0xffffffff


	//   ....[48]....
        /*0170*/ 	.word	0xffffffff


	//   ....[49]....
        /*0174*/ 	.word	0xffffffff


	//   ....[50]....
        /*0178*/ 	.word	0xffffffff


	//   ....[51]....
        /*017c*/ 	.word	0xffffffff


	//   ....[52]....
        /*0180*/ 	.word	0xffffffff


	//   ....[53]....
        /*0184*/ 	.word	0xffffffff


	//   ....[54]....
        /*0188*/ 	.word	0xffffffff


	//   ....[55]....
        /*018c*/ 	.word	0xffffffff


	//   ....[56]....
        /*0190*/ 	.word	0xffffffff


	//   ....[57]....
        /*0194*/ 	.word	0xffffffff


	//   ....[58]....
        /*0198*/ 	.word	0xffffffff


	//   ....[59]....
        /*019c*/ 	.word	0xffffffff


	//   ....[60]....
        /*01a0*/ 	.word	0xffffffff


	//   ....[61]....
        /*01a4*/ 	.word	0xffffffff


	//   ....[62]....
        /*01a8*/ 	.word	0xffffffff


	//   ....[63]....
        /*01ac*/ 	.word	0xffffffff


	//   ....[64]....
        /*01b0*/ 	.word	0xffffffff


	//   ....[65]....
        /*01b4*/ 	.word	0xffffffff


	//   ....[66]....
        /*01b8*/ 	.word	0xffffffff


	//   ....[67]....
        /*01bc*/ 	.word	0xffffffff


	//   ....[68]....
        /*01c0*/ 	.word	0xffffffff


	//   ....[69]....
        /*01c4*/ 	.word	0xffffffff


	//   ....[70]....
        /*01c8*/ 	.word	0xffffffff


	//   ....[71]....
        /*01cc*/ 	.word	0xffffffff


	//   ....[72]....
        /*01d0*/ 	.word	0xffffffff


	//   ....[73]....
        /*01d4*/ 	.word	0xffffffff


	//   ....[74]....
        /*01d8*/ 	.word	0xffffffff


	//   ....[75]....
        /*01dc*/ 	.word	0xffffffff


	//   ....[76]....
        /*01e0*/ 	.word	0xffffffff


	//   ....[77]....
        /*01e4*/ 	.word	0xffffffff


	//   ....[78]....
        /*01e8*/ 	.word	0xffffffff


	//   ....[79]....
        /*01ec*/ 	.word	0xffffffff


	//   ....[80]....
        /*01f0*/ 	.word	0xffffffff


	//   ....[81]....
        /*01f4*/ 	.word	0xffffffff


	//   ....[82]....
        /*01f8*/ 	.word	0xffffffff


	//   ....[83]....
        /*01fc*/ 	.word	0xffffffff


	//   ....[84]....
        /*0200*/ 	.word	0xffffffff


	//   ....[85]....
        /*0204*/ 	.word	0xffffffff


	//   ....[86]....
        /*0208*/ 	.word	0xffffffff


	//   ....[87]....
        /*020c*/ 	.word	0xffffffff


	//   ....[88]....
        /*0210*/ 	.word	0xffffffff


	//   ....[89]....
        /*0214*/ 	.word	0xffffffff


	//   ....[90]....
        /*0218*/ 	.word	0xffffffff


	//   ....[91]....
        /*021c*/ 	.word	0xffffffff


	//   ....[92]....
        /*0220*/ 	.word	0xffffffff


	//   ....[93]....
        /*0224*/ 	.word	0xffffffff


	//   ....[94]....
        /*0228*/ 	.word	0xffffffff


	//   ....[95]....
        /*022c*/ 	.word	0xffffffff


	//   ....[96]....
        /*0230*/ 	.word	0xffffffff


	//   ....[97]....
        /*0234*/ 	.word	0xffffffff


	//   ....[98]....
        /*0238*/ 	.word	0xffffffff


	//   ....[99]....
        /*023c*/ 	.word	0xffffffff


	//   ....[100]....
        /*0240*/ 	.word	0xffffffff


	//   ....[101]....
        /*0244*/ 	.word	0xffffffff


	//   ....[102]....
        /*0248*/ 	.word	0xffffffff


	//   ....[103]....
        /*024c*/ 	.word	0xffffffff


	//   ....[104]....
        /*0250*/ 	.word	0xffffffff


	//   ....[105]....
        /*0254*/ 	.word	0xffffffff


	//   ....[106]....
        /*0258*/ 	.word	0xffffffff


	//   ....[107]....
        /*025c*/ 	.word	0xffffffff


	//   ....[108]....
        /*0260*/ 	.word	0xffffffff


	//   ....[109]....
        /*0264*/ 	.word	0xffffffff


	//   ....[110]....
        /*0268*/ 	.word	0xffffffff


	//   ....[111]....
        /*026c*/ 	.word	0xffffffff


	//   ....[112]....
        /*0270*/ 	.word	0xffffffff


	//   ....[113]....
        /*0274*/ 	.word	0xffffffff


	//   ....[114]....
        /*0278*/ 	.word	0xffffffff


	//   ....[115]....
        /*027c*/ 	.word	0xffffffff


	//   ....[116]....
        /*0280*/ 	.word	0xffffffff


	//   ....[117]....
        /*0284*/ 	.word	0xffffffff


	//   ....[118]....
        /*0288*/ 	.word	0xffffffff


	//   ....[119]....
        /*028c*/ 	.word	0xffffffff


	//   ....[120]....
        /*0290*/ 	.word	0x0500000f


	//   ....[121]....
        /*0294*/ 	.word	0x0500000f


	//   ....[122]....
        /*0298*/ 	.word	0x0500000f


	//   ....[123]....
        /*029c*/ 	.word	0x0500000f


	//   ....[124]....
        /*02a0*/ 	.word	0x0500000f


	//   ....[125]....
        /*02a4*/ 	.word	0x0500000f


	//   ....[126]....
        /*02a8*/ 	.word	0x0500000f


	//   ....[127]....
        /*02ac*/ 	.word	0x0500000f


	//   ....[128]....
        /*02b0*/ 	.word	0x0500000f


	//   ....[129]....
        /*02b4*/ 	.word	0x0500000f


	//   ....[130]....
        /*02b8*/ 	.word	0x0500000f


	//   ....[131]....
        /*02bc*/ 	.word	0x0500000f


	//   ....[132]....
        /*02c0*/ 	.word	0x0500000f


	//   ....[133]....
        /*02c4*/ 	.word	0x0500000f


	//   ....[134]....
        /*02c8*/ 	.word	0x0500000f


	//   ....[135]....
        /*02cc*/ 	.word	0x0500000f


	//   ....[136]....
        /*02d0*/ 	.word	0x0500000f


	//   ....[137]....
        /*02d4*/ 	.word	0x0500000f


	//   ....[138]....
        /*02d8*/ 	.word	0x0500000f


	//   ....[139]....
        /*02dc*/ 	.word	0x0500000f


	//   ....[140]....
        /*02e0*/ 	.word	0x0500000f


	//   ....[141]....
        /*02e4*/ 	.word	0x0500000f


	//   ....[142]....
        /*02e8*/ 	.word	0x0500000f


	//   ....[143]....
        /*02ec*/ 	.word	0x0500000f


	//   ....[144]....
        /*02f0*/ 	.word	0x0500000f


	//   ....[145]....
        /*02f4*/ 	.word	0x0500000f


	//   ....[146]....
        /*02f8*/ 	.word	0x0500000f


	//   ....[147]....
        /*02fc*/ 	.word	0x0500000f


	//   ....[148]....
        /*0300*/ 	.word	0x0500000f


	//   ....[149]....
        /*0304*/ 	.word	0x0500000f


	//   ....[150]....
        /*0308*/ 	.word	0x0500000f


	//   ....[151]....
        /*030c*/ 	.word	0x0500000f


	//   ....[152]....
        /*0310*/ 	.word	0x0500000f


	//   ....[153]....
        /*0314*/ 	.word	0x0500000f


	//   ....[154]....
        /*0318*/ 	.word	0x0500000f


	//   ....[155]....
        /*031c*/ 	.word	0x0500000f


	//   ....[156]....
        /*0320*/ 	.word	0x0500000f


	//   ....[157]....
        /*0324*/ 	.word	0x0500000f


	//   ....[158]....
        /*0328*/ 	.word	0x0500000f


	//   ....[159]....
        /*032c*/ 	.word	0x0500000f


	//   ....[160]....
        /*0330*/ 	.word	0x0500000f


	//   ....[161]....
        /*0334*/ 	.word	0x0500000f


	//   ....[162]....
        /*0338*/ 	.word	0x0500000f


	//   ....[163]....
        /*033c*/ 	.word	0x0500000f


	//   ....[164]....
        /*0340*/ 	.word	0x0500000f


	//   ....[165]....
        /*0344*/ 	.word	0x0500000f


	//   ....[166]....
        /*0348*/ 	.word	0x0500000f


	//   ....[167]....
        /*034c*/ 	.word	0x0500000f


	//   ....[168]....
        /*0350*/ 	.word	0x0500000f


	//   ....[169]....
        /*0354*/ 	.word	0x0500000f


	//   ....[170]....
        /*0358*/ 	.word	0x0500000f


	//   ....[171]....
        /*035c*/ 	.word	0x0500000f


	//   ....[172]....
        /*0360*/ 	.word	0x0500000f


	//   ....[173]....
        /*0364*/ 	.word	0x0500000f


	//   ....[174]....
        /*0368*/ 	.word	0x0500000f


	//   ....[175]....
        /*036c*/ 	.word	0x0500000f


	//   ....[176]....
        /*0370*/ 	.word	0x0500000f


	//   ....[177]....
        /*0374*/ 	.word	0x0500000f


	//   ....[178]....
        /*0378*/ 	.word	0x0500000f


	//   ....[179]....
        /*037c*/ 	.word	0x0500000f


	//   ....[180]....
        /*0380*/ 	.word	0x0500000f


	//   ....[181]....
        /*0384*/ 	.word	0x0500000f


	//   ....[182]....
        /*0388*/ 	.word	0x0500000f


	//   ....[183]....
        /*038c*/ 	.word	0x0500000f


	//   ....[184]....
        /*0390*/ 	.word	0x0500000f


	//   ....[185]....
        /*0394*/ 	.word	0x0500000f


	//   ....[186]....
        /*0398*/ 	.word	0x0500000f


	//   ....[187]....
        /*039c*/ 	.word	0x0500000f


	//   ....[188]....
        /*03a0*/ 	.word	0x0500000f


	//   ....[189]....
        /*03a4*/ 	.word	0x0500000f


	//   ....[190]....
        /*03a8*/ 	.word	0x0500000f


	//   ....[191]....
        /*03ac*/ 	.word	0x0500000f


	//   ....[192]....
        /*03b0*/ 	.word	0x0500000f


	//   ....[193]....
        /*03b4*/ 	.word	0x0500000f


	//   ....[194]....
        /*03b8*/ 	.word	0x0500000f


	//   ....[195]....
        /*03bc*/ 	.word	0x0500000f


	//   ....[196]....
        /*03c0*/ 	.word	0x0500000f


	//   ....[197]....
        /*03c4*/ 	.word	0x0500000f


	//   ....[198]....
        /*03c8*/ 	.word	0x0500000f


	//   ....[199]....
        /*03cc*/ 	.word	0x0500000f


	//   ....[200]....
        /*03d0*/ 	.word	0x0500000f


	//   ....[201]....
        /*03d4*/ 	.word	0x0500000f


	//   ....[202]....
        /*03d8*/ 	.word	0x0500000f


	//   ....[203]....
        /*03dc*/ 	.word	0x0500000f


	//   ....[204]....
        /*03e0*/ 	.word	0x0500000f


	//   ....[205]....
        /*03e4*/ 	.word	0x0500000f


	//   ....[206]....
        /*03e8*/ 	.word	0x0500000f


	//   ....[207]....
        /*03ec*/ 	.word	0x0500000f


	//   ....[208]....
        /*03f0*/ 	.word	0x0500000f


	//   ....[209]....
        /*03f4*/ 	.word	0x0500000f


	//----- nvinfo : EIATTR_COOP_GROUP_INSTR_OFFSETS
	.align		4
.L_1371:
        /*03f8*/ 	.byte	0x04, 0x28
        /*03fa*/ 	.short	(.L_1373 - .L_1372)


	//   ....[0]....
.L_1372:
        /*03fc*/ 	.word	0x00000080


	//   ....[1]....
        /*0400*/ 	.word	0x00000090


	//   ....[2]....
        /*0404*/ 	.word	0x000002d0


	//   ....[3]....
        /*0408*/ 	.word	0x00000430


	//   ....[4]....
        /*040c*/ 	.word	0x00000550


	//   ....[5]....
        /*0410*/ 	.word	0x000006b0


	//   ....[6]....
        /*0414*/ 	.word	0x00000ca0


	//   ....[7]....
        /*0418*/ 	.word	0x00001c70


	//   ....[8]....
        /*041c*/ 	.word	0x00001d70


	//   ....[9]....
        /*0420*/ 	.word	0x00002360


	//   ....[10]....
        /*0424*/ 	.word	0x000023b0


	//   ....[11]....
        /*0428*/ 	.word	0x00003bf0


	//   ....[12]....
        /*042c*/ 	.word	0x00003c00


	//   ....[13]....
        /*0430*/ 	.word	0x00003c30


	//   ....[14]....
        /*0434*/ 	.word	0x00003c40


	//   ....[15]....
        /*0438*/ 	.word	0x00004ee0


	//   ....[16]....
        /*043c*/ 	.word	0x00004f10


	//   ....[17]....
        /*0440*/ 	.word	0x00004fc0


	//   ....[18]....
        /*0444*/ 	.word	0x00004fd0


	//   ....[19]....
        /*0448*/ 	.word	0x00005b30


	//   ....[20]....
        /*044c*/ 	.word	0x00005b90


	//   ....[21]....
        /*0450*/ 	.word	0x00005c10


	//   ....[22]....
        /*0454*/ 	.word	0x00005c40


	//   ....[23]....
        /*0458*/ 	.word	0x000060c0


	//   ....[24]....
        /*045c*/ 	.word	0x000060f0


	//   ....[25]....
        /*0460*/ 	.word	0x00006120


	//   ....[26]....
        /*0464*/ 	.word	0x00006160


	//   ....[27]....
        /*0468*/ 	.word	0x00006190


	//   ....[28]....
        /*046c*/ 	.word	0x000061b0


	//   ....[29]....
        /*0470*/ 	.word	0x000061c0


	//   ....[30]....
        /*0474*/ 	.word	0x000061d0


	//   ....[31]....
        /*0478*/ 	.word	0x00007210


	//   ....[32]....
        /*047c*/ 	.word	0x00007230


	//   ....[33]....
        /*0480*/ 	.word	0x00007240


	//   ....[34]....
        /*0484*/ 	.word	0x000072d0


	//   ....[35]....
        /*0488*/ 	.word	0x000072f0


	//   ....[36]....
        /*048c*/ 	.word	0x00007370


	//   ....[37]....
        /*0490*/ 	.word	0x00007390


	//   ....[38]....
        /*0494*/ 	.word	0x00007410


	//   ....[39]....
        /*0498*/ 	.word	0x00007430


	//   ....[40]....
        /*049c*/ 	.word	0x000074b0


	//   ....[41]....
        /*04a0*/ 	.word	0x000074d0


	//   ....[42]....
        /*04a4*/ 	.word	0x00007550


	//   ....[43]....
        /*04a8*/ 	.word	0x00007570


	//   ....[44]....
        /*04ac*/ 	.word	0x000075f0


	//   ....[45]....
        /*04b0*/ 	.word	0x00007610


	//   ....[46]....
        /*04b4*/ 	.word	0x00007620


	//   ....[47]....
        /*04b8*/ 	.word	0x00007e00


	//   ....[48]....
        /*04bc*/ 	.word	0x00007e20


	//   ....[49]....
        /*04c0*/ 	.word	0x00007e50


	//   ....[50]....
        /*04c4*/ 	.word	0x00007ee0


	//   ....[51]....
        /*04c8*/ 	.word	0x00007ef0


	//   ....[52]....
        /*04cc*/ 	.word	0x00007f80


	//   ....[53]....
        /*04d0*/ 	.word	0x00007f90


	//   ....[54]....
        /*04d4*/ 	.word	0x00008020


	//   ....[55]....
        /*04d8*/ 	.word	0x00008030


	//   ....[56]....
        /*04dc*/ 	.word	0x000080c0


	//   ....[57]....
        /*04e0*/ 	.word	0x000080d0


	//   ....[58]....
        /*04e4*/ 	.word	0x00008160


	//   ....[59]....
        /*04e8*/ 	.word	0x00008170


	//   ....[60]....
        /*04ec*/ 	.word	0x00008200


	//   ....[61]....
        /*04f0*/ 	.word	0x00008210


	//   ....[62]....
        /*04f4*/ 	.word	0x00008220


	//   ....[63]....
        /*04f8*/ 	.word	0x000082c0


	//   ....[64]....
        /*04fc*/ 	.word	0x000082f0


	//   ....[65]....
        /*0500*/ 	.word	0x00008300


	//   ....[66]....
        /*0504*/ 	.word	0x000083c0


	//   ....[67]....
        /*0508*/ 	.word	0x00008410


	//   ....[68]....
        /*050c*/ 	.word	0x00008440


	//   ....[69]....
        /*0510*/ 	.word	0x00008450


	//   ....[70]....
        /*0514*/ 	.word	0x00008490


	//   ....[71]....
        /*0518*/ 	.word	0x00008af0


	//   ....[72]....
        /*051c*/ 	.word	0x00008b10


	//   ....[73]....
        /*0520*/ 	.word	0x00008b80


	//   ....[74]....
        /*0524*/ 	.word	0x00008b90


	//   ....[75]....
        /*0528*/ 	.word	0x00008bd0


	//   ....[76]....
        /*052c*/ 	.word	0x00008be0


	//   ....[77]....
        /*0530*/ 	.word	0x00008c20


	//   ....[78]....
        /*0534*/ 	.word	0x00008c30


	//   ....[79]....
        /*0538*/ 	.word	0x00008c70


	//   ....[80]....
        /*053c*/ 	.word	0x00008c80


	//   ....[81]....
        /*0540*/ 	.word	0x00008cc0


	//   ....[82]....
        /*0544*/ 	.word	0x00008cd0


	//   ....[83]....
        /*0548*/ 	.word	0x00008d10


	//   ....[84]....
        /*054c*/ 	.word	0x00008d20


	//   ....[85]....
        /*0550*/ 	.word	0x00008d30


	//   ....[86]....
        /*0554*/ 	.word	0x00008d70


	//   ....[87]....
        /*0558*/ 	.word	0x00008fe0


	//   ....[88]....
        /*055c*/ 	.word	0x00009010


	//   ....[89]....
        /*0560*/ 	.word	0x00009070


	//   ....[90]....
        /*0564*/ 	.word	0x00009080


	//   ....[91]....
        /*0568*/ 	.word	0x000090d0


	//   ....[92]....
        /*056c*/ 	.word	0x000090e0


	//   ....[93]....
        /*0570*/ 	.word	0x00009130


	//   ....[94]....
        /*0574*/ 	.word	0x00009140


	//   ....[95]....
        /*0578*/ 	.word	0x00009190


	//   ....[96]....
        /*057c*/ 	.word	0x000091a0


	//   ....[97]....
        /*0580*/ 	.word	0x000091f0


	//   ....[98]....
        /*0584*/ 	.word	0x00009200


	//   ....[99]....
        /*0588*/ 	.word	0x00009250


	//   ....[100]....
        /*058c*/ 	.word	0x00009260


	//   ....[101]....
        /*0590*/ 	.word	0x00009270


	//   ....[102]....
        /*0594*/ 	.word	0x000092b0


	//   ....[103]....
        /*0598*/ 	.word	0x00009700


	//   ....[104]....
        /*059c*/ 	.word	0x00009710


	//   ....[105]....
        /*05a0*/ 	.word	0x00009720


	//   ....[106]....
        /*05a4*/ 	.word	0x00009730


	//   ....[107]....
        /*05a8*/ 	.word	0x00009750


	//   ....[108]....
        /*05ac*/ 	.word	0x000097b0


	//   ....[109]....
        /*05b0*/ 	.word	0x000097f0


	//   ....[110]....
        /*05b4*/ 	.word	0x00009810


	//   ....[111]....
        /*05b8*/ 	.word	0x00009850


	//   ....[112]....
        /*05bc*/ 	.word	0x00009870


	//   ....[113]....
        /*05c0*/ 	.word	0x000098b0


	//   ....[114]....
        /*05c4*/ 	.word	0x000098d0


	//   ....[115]....
        /*05c8*/ 	.word	0x00009910


	//   ....[116]....
        /*05cc*/ 	.word	0x00009930


	//   ....[117]....
        /*05d0*/ 	.word	0x00009970


	//   ....[118]....
        /*05d4*/ 	.word	0x00009990


	//   ....[119]....
        /*05d8*/ 	.word	0x00009d00


	//   ....[120]....
        /*05dc*/ 	.word	0x0000a1e0


	//   ....[121]....
        /*05e0*/ 	.word	0x0000a2d0


	//   ....[122]....
        /*05e4*/ 	.word	0x0000a370


	//   ....[123]....
        /*05e8*/ 	.word	0x0000a3e0


	//   ....[124]....
        /*05ec*/ 	.word	0x0000a4d0


	//   ....[125]....
        /*05f0*/ 	.word	0x0000a540


	//   ....[126]....
        /*05f4*/ 	.word	0x0000a630


	//   ....[127]....
        /*05f8*/ 	.word	0x0000a6a0


	//   ....[128]....
        /*05fc*/ 	.word	0x0000a790


	//   ....[129]....
        /*0600*/ 	.word	0x0000a800


	//   ....[130]....
        /*0604*/ 	.word	0x0000a8f0


	//   ....[131]....
        /*0608*/ 	.word	0x0000a960


	//   ....[132]....
        /*060c*/ 	.word	0x0000aa50


	//   ....[133]....
        /*0610*/ 	.word	0x0000aac0


	//   ....[134]....
        /*0614*/ 	.word	0x0000abb0


	//   ....[135]....
        /*0618*/ 	.word	0x0000ac20


	//   ....[136]....
        /*061c*/ 	.word	0x0000ad00


	//   ....[137]....
        /*0620*/ 	.word	0x0000ad90


	//   ....[138]....
        /*0624*/ 	.word	0x0000ae00


	//   ....[139]....
        /*0628*/ 	.word	0x0000ae60


	//   ....[140]....
        /*062c*/ 	.word	0x0000af60


	//   ....[141]....
        /*0630*/ 	.word	0x0000afc0


	//   ....[142]....
        /*0634*/ 	.word	0x0000b0c0


	//   ....[143]....
        /*0638*/ 	.word	0x0000b120


	//   ....[144]....
        /*063c*/ 	.word	0x0000b220


	//   ....[145]....
        /*0640*/ 	.word	0x0000b280


	//   ....[146]....
        /*0644*/ 	.word	0x0000b380


	//   ....[147]....
        /*0648*/ 	.word	0x0000b3e0


	//   ....[148]....
        /*064c*/ 	.word	0x0000b4e0


	//   ....[149]....
        /*0650*/ 	.word	0x0000b540


	//   ....[150]....
        /*0654*/ 	.word	0x0000b630


	//   ....[151]....
        /*0658*/ 	.word	0x0000b690


	//   ....[152]....
        /*065c*/ 	.word	0x0000b770


	//   ....[153]....
        /*0660*/ 	.word	0x0000b7f0


	//   ....[154]....
        /*0664*/ 	.word	0x0000b8d0


	//   ....[155]....
        /*0668*/ 	.word	0x0000b930


	//   ....[156]....
        /*066c*/ 	.word	0x0000ba20


	//   ....[157]....
        /*0670*/ 	.word	0x0000baa0


	//   ....[158]....
        /*0674*/ 	.word	0x0000bb60


	//   ....[159]....
        /*0678*/ 	.word	0x0000bbe0


	//   ....[160]....
        /*067c*/ 	.word	0x0000bc70


	//   ....[161]....
        /*0680*/ 	.word	0x0000bdb0


	//   ....[162]....
        /*0684*/ 	.word	0x0000be60


	//   ....[163]....
        /*0688*/ 	.word	0x0000bee0


	//   ....[164]....
        /*068c*/ 	.word	0x0000bfa0


	//   ....[165]....
        /*0690*/ 	.word	0x0000c000


	//   ....[166]....
        /*0694*/ 	.word	0x0000c0b0


	//   ....[167]....
        /*0698*/ 	.word	0x0000c110


	//   ....[168]....
        /*069c*/ 	.word	0x0000c1c0


	//   ....[169]....
        /*06a0*/ 	.word	0x0000c220


	//   ....[170]....
        /*06a4*/ 	.word	0x0000c2d0


	//   ....[171]....
        /*06a8*/ 	.word	0x0000c330


	//   ....[172]....
        /*06ac*/ 	.word	0x0000c3e0


	//   ....[173]....
        /*06b0*/ 	.word	0x0000c440


	//   ....[174]....
        /*06b4*/ 	.word	0x0000c4f0


	//   ....[175]....
        /*06b8*/ 	.word	0x0000c550


	//   ....[176]....
        /*06bc*/ 	.word	0x0000c600


	//   ....[177]....
        /*06c0*/ 	.word	0x0000c6f0


	//   ....[178]....
        /*06c4*/ 	.word	0x0000c7a0


	//   ....[179]....
        /*06c8*/ 	.word	0x0000c800


	//   ....[180]....
        /*06cc*/ 	.word	0x0000c8c0


	//   ....[181]....
        /*06d0*/ 	.word	0x0000c920


	//   ....[182]....
        /*06d4*/ 	.word	0x0000c9e0


	//   ....[183]....
        /*06d8*/ 	.word	0x0000ca40


	//   ....[184]....
        /*06dc*/ 	.word	0x0000cb00


	//   ....[185]....
        /*06e0*/ 	.word	0x0000cb60


	//   ....[186]....
        /*06e4*/ 	.word	0x0000cc20


	//   ....[187]....
        /*06e8*/ 	.word	0x0000cc80


	//   ....[188]....
        /*06ec*/ 	.word	0x0000cd40


	//   ....[189]....
        /*06f0*/ 	.word	0x0000cda0


	//   ....[190]....
        /*06f4*/ 	.word	0x0000ce60


	//   ....[191]....
        /*06f8*/ 	.word	0x0000cec0


	//   ....[192]....
        /*06fc*/ 	.word	0x0000cf70


	//   ....[193]....
        /*0700*/ 	.word	0x0000d060


	//   ....[194]....
        /*0704*/ 	.word	0x0000d110


	//   ....[195]....
        /*0708*/ 	.word	0x0000d180


	//   ....[196]....
        /*070c*/ 	.word	0x0000d270


	//   ....[197]....
        /*0710*/ 	.word	0x0000d2d0


	//   ....[198]....
        /*0714*/ 	.word	0x0000d380


	//   ....[199]....
        /*0718*/ 	.word	0x0000d3e0


	//   ....[200]....
        /*071c*/ 	.word	0x0000d4a0


	//   ....[201]....
        /*0720*/ 	.word	0x0000d500


	//   ....[202]....
        /*0724*/ 	.word	0x0000d5b0


	//   ....[203]....
        /*0728*/ 	.word	0x0000d610


	//   ....[204]....
        /*072c*/ 	.word	0x0000d6d0


	//   ....[205]....
        /*0730*/ 	.word	0x0000d730


	//   ....[206]....
        /*0734*/ 	.word	0x0000d7e0


	//   ....[207]....
        /*0738*/ 	.word	0x0000d840


	//   ....[208]....
        /*073c*/ 	.word	0x0000d8f0


	//   ....[209]....
        /*0740*/ 	.word	0x0000da00


	//----- nvinfo : EIATTR_REG_RECONFIG
	.align		4
.L_1373:
        /*0744*/ 	.byte	0x01, 0x54
	.zero		2


	//----- nvinfo : EIATTR_SYSCALL_OFFSETS
	.align		4
        /*0748*/ 	.byte	0x04, 0x46
        /*074a*/ 	.short	(.L_1375 - .L_1374)


	//   ....[0]....
.L_1374:
        /*074c*/ 	.word	0x00001000


	//   ....[1]....
        /*0750*/ 	.word	0x00006900


	//   ....[2]....
        /*0754*/ 	.word	0x00006a40


	//   ....[3]....
        /*0758*/ 	.word	0x00006b30


	//   ....[4]....
        /*075c*/ 	.word	0x00007940


	//----- nvinfo : EIATTR_MBARRIER_INSTR_OFFSETS
	.align		4
.L_1375:
        /*0760*/ 	.byte	0x04, 0x39
        /*0762*/ 	.short	(.L_1377 - .L_1376)


	//   ....[0]....
.L_1376:
        /*0764*/ 	.word	0x00000180
        /*0768*/ 	.word	0x000000ff
        /*076c*/ 	.word	0x00016800
        /*0770*/ 	.short	0x0100
        /*0772*/ 	.byte	0x08
	.zero		1


	//   ....[1]....
        /*0774*/ 	.word	0x00000190
        /*0778*/ 	.word	0x000000ff
        /*077c*/ 	.word	0x00016820
        /*0780*/ 	.short	0x0100
        /*0782*/ 	.byte	0x08
	.zero		1


	//   ....[2]....
        /*0784*/ 	.word	0x00000280
        /*0788*/ 	.word	0x000000ff
        /*078c*/ 	.word	0x00016830
        /*0790*/ 	.short	0x0100
        /*0792*/ 	.byte	0x08
	.zero		1


	//   ....[3]....
        /*0794*/ 	.word	0x00000290
        /*0798*/ 	.word	0x000000ff
        /*079c*/ 	.word	0x00016840
        /*07a0*/ 	.short	0x0100
        /*07a2*/ 	.byte	0x08
	.zero		1


	//   ....[4]....
        /*07a4*/ 	.word	0x000002a0
        /*07a8*/ 	.word	0x000000ff
        /*07ac*/ 	.word	0x00016838
        /*07b0*/ 	.short	0x0100
        /*07b2*/ 	.byte	0x08
	.zero		1


	//   ....[5]....
        /*07b4*/ 	.word	0x000002b0
        /*07b8*/ 	.word	0x000000ff
        /*07bc*/ 	.word	0x00016848
        /*07c0*/ 	.short	0x0100
        /*07c2*/ 	.byte	0x08
	.zero		1


	//   ....[6]....
        /*07c4*/ 	.word	0x000003e0
        /*07c8*/ 	.word	0x000000ff
        /*07cc*/ 	.word	0x00016850
        /*07d0*/ 	.short	0x0100
        /*07d2*/ 	.byte	0x08
	.zero		1


	//   ....[7]....
        /*07d4*/ 	.word	0x000003f0
        /*07d8*/ 	.word	0x000000ff
        /*07dc*/ 	.word	0x00016860
        /*07e0*/ 	.short	0x0100
        /*07e2*/ 	.byte	0x08
	.zero		1


	//   ....[8]....
        /*07e4*/ 	.word	0x00000400
        /*07e8*/ 	.word	0x000000ff
        /*07ec*/ 	.word	0x00016858
        /*07f0*/ 	.short	0x0100
        /*07f2*/ 	.byte	0x08
	.zero		1


	//   ....[9]....
        /*07f4*/ 	.word	0x00000410
        /*07f8*/ 	.word	0x000000ff
        /*07fc*/ 	.word	0x00016868
        /*0800*/ 	.short	0x0100
        /*0802*/ 	.byte	0x08
	.zero		1


	//   ....[10]....
        /*0804*/ 	.word	0x00000500
        /*0808*/ 	.word	0x000000ff
        /*080c*/ 	.word	0x00016870
        /*0810*/ 	.short	0x0100
        /*0812*/ 	.byte	0x06
	.zero		1


	//   ....[11]....
        /*0814*/ 	.word	0x00000510
        /*0818*/ 	.word	0x000000ff
        /*081c*/ 	.word	0x00016880
        /*0820*/ 	.short	0x0100
        /*0822*/ 	.byte	0x06
	.zero		1


	//   ....[12]....
        /*0824*/ 	.word	0x00000520
        /*0828*/ 	.word	0x000000ff
        /*082c*/ 	.word	0x00016878
        /*0830*/ 	.short	0x0100
        /*0832*/ 	.byte	0x06
	.zero		1


	//   ....[13]....
        /*0834*/ 	.word	0x00000530
        /*0838*/ 	.word	0x000000ff
        /*083c*/ 	.word	0x00016888
        /*0840*/ 	.short	0x0100
        /*0842*/ 	.byte	0x06
	.zero		1


	//   ....[14]....
        /*0844*/ 	.word	0x00000660
        /*0848*/ 	.word	0x000000ff
        /*084c*/ 	.word	0x00016890
        /*0850*/ 	.short	0x0100
        /*0852*/ 	.byte	0x08
	.zero		1


	//   ....[15]....
        /*0854*/ 	.word	0x00000670
        /*0858*/ 	.word	0x000000ff
        /*085c*/ 	.word	0x000168a0
        /*0860*/ 	.short	0x0100
        /*0862*/ 	.byte	0x08
	.zero		1


	//   ....[16]....
        /*0864*/ 	.word	0x00000680
        /*0868*/ 	.word	0x000000ff
        /*086c*/ 	.word	0x00016898
        /*0870*/ 	.short	0x0100
        /*0872*/ 	.byte	0x08
	.zero		1


	//   ....[17]....
        /*0874*/ 	.word	0x00000690
        /*0878*/ 	.word	0x000000ff
        /*087c*/ 	.word	0x000168a8
        /*0880*/ 	.short	0x0100
        /*0882*/ 	.byte	0x08
	.zero		1


	//   ....[18]....
        /*0884*/ 	.word	0x000007d0
        /*0888*/ 	.word	0x000000ff
        /*088c*/ 	.word	0x000168b0
        /*0890*/ 	.short	0x0100
        /*0892*/ 	.byte	0x08
	.zero		1


	//   ....[19]....
        /*0894*/ 	.word	0x000007e0
        /*0898*/ 	.word	0x000000ff
        /*089c*/ 	.word	0x000168c0
        /*08a0*/ 	.short	0x0100
        /*08a2*/ 	.byte	0x08
	.zero		1


	//   ....[20]....
        /*08a4*/ 	.word	0x000007f0
        /*08a8*/ 	.word	0x000000ff
        /*08ac*/ 	.word	0x000168b8
        /*08b0*/ 	.short	0x0100
        /*08b2*/ 	.byte	0x08
	.zero		1


	//   ....[21]....
        /*08b4*/ 	.word	0x00000800
        /*08b8*/ 	.word	0x000000ff
        /*08bc*/ 	.word	0x000168c8
        /*08c0*/ 	.short	0x0100
        /*08c2*/ 	.byte	0x08
	.zero		1


	//   ....[22]....
        /*08c4*/ 	.word	0x00001060
        /*08c8*/ 	.word	0x000000ff
        /*08cc*/ 	.word	0x00016800
        /*08d0*/ 	.short	0x010a
        /*08d2*/ 	.byte	0x2c
	.zero		1


	//   ....[23]....
        /*08d4*/ 	.word	0x000010e0
        /*08d8*/ 	.word	0x00000004
        /*08dc*/ 	.word	0x00016830
        /*08e0*/ 	.short	0x010a
        /*08e2*/ 	.byte	0x3f
	.zero		1


	//   ....[24]....
        /*08e4*/ 	.word	0x00001130
        /*08e8*/ 	.word	0x00000004
        /*08ec*/ 	.word	0x00016830
        /*08f0*/ 	.short	0x010a
        /*08f2*/ 	.byte	0x3f
	.zero		1


	//   ....[25]....
        /*08f4*/ 	.word	0x00001db0
        /*08f8*/ 	.word	0x000000ff
        /*08fc*/ 	.word	0x00000000
        /*0900*/ 	.short	0x0101
        /*0902*/ 	.byte	0x06
	.zero		1


	//   ....[26]....
        /*0904*/ 	.word	0x000031c0
        /*0908*/ 	.word	0x000000ff
        /*090c*/ 	.word	0x00016830
        /*0910*/ 	.short	0x010a
        /*0912*/ 	.byte	0x06
	.zero		1


	//   ....[27]....
        /*0914*/ 	.word	0x00003200
        /*0918*/ 	.word	0x000000ff
        /*091c*/ 	.word	0x00016830
        /*0920*/ 	.short	0x010a
        /*0922*/ 	.byte	0x06
	.zero		1


	//   ....[28]....
        /*0924*/ 	.word	0x00003410
        /*0928*/ 	.word	0x000000ff
        /*092c*/ 	.word	0x00016850
        /*0930*/ 	.short	0x010a
        /*0932*/ 	.byte	0x06
	.zero		1


	//   ....[29]....
        /*0934*/ 	.word	0x00003450
        /*0938*/ 	.word	0x000000ff
        /*093c*/ 	.word	0x00016850
        /*0940*/ 	.short	0x010a
        /*0942*/ 	.byte	0x06
	.zero		1


	//   ....[30]....
        /*0944*/ 	.word	0x00003870
        /*0948*/ 	.word	0x000000ff
        /*094c*/ 	.word	0x00000000
        /*0950*/ 	.short	0x0101
        /*0952*/ 	.byte	0x06
	.zero		1


	//   ....[31]....
        /*0954*/ 	.word	0x00004a20
        /*0958*/ 	.word	0x000000ff
        /*095c*/ 	.word	0x00000000
        /*0960*/ 	.short	0x0101
        /*0962*/ 	.byte	0x06
	.zero		1


	//   ....[32]....
        /*0964*/ 	.word	0x00004e30
        /*0968*/ 	.word	0x000000ff
        /*096c*/ 	.word	0x00016850
        /*0970*/ 	.short	0x010a
        /*0972*/ 	.byte	0x04
	.zero		1


	//   ....[33]....
        /*0974*/ 	.word	0x00004e70
        /*0978*/ 	.word	0x000000ff
        /*097c*/ 	.word	0x00016850
        /*0980*/ 	.short	0x010a
        /*0982*/ 	.byte	0x04
	.zero		1


	//   ....[34]....
        /*0984*/ 	.word	0x00005790
        /*0988*/ 	.word	0x000000ff
        /*098c*/ 	.word	0x00000000
        /*0990*/ 	.short	0x0101
        /*0992*/ 	.byte	0x04
	.zero		1


	//   ....[35]....
        /*0994*/ 	.word	0x00006010
        /*0998*/ 	.word	0x000000ff
        /*099c*/ 	.word	0x00000000
        /*09a0*/ 	.short	0x0101
        /*09a2*/ 	.byte	0x2c
	.zero		1


	//   ....[36]....
        /*09a4*/ 	.word	0x00007000
        /*09a8*/ 	.word	0x00000000
        /*09ac*/ 	.word	0x00016840
        /*09b0*/ 	.short	0x010a
        /*09b2*/ 	.byte	0x3f
	.zero		1


	//   ....[37]....
        /*09b4*/ 	.word	0x00007720
        /*09b8*/ 	.word	0x00000000
        /*09bc*/ 	.word	0x00016830
        /*09c0*/ 	.short	0x0107
        /*09c2*/ 	.byte	0x3f
	.zero		1


	//   ....[38]....
        /*09c4*/ 	.word	0x000077e0
        /*09c8*/ 	.word	0x00000000
        /*09cc*/ 	.word	0x00016830
        /*09d0*/ 	.short	0x0101
        /*09d2*/ 	.byte	0x3f
	.zero		1


	//   ....[39]....
        /*09d4*/ 	.word	0x00008540
        /*09d8*/ 	.word	0x000000ff
        /*09dc*/ 	.word	0x00016800
        /*09e0*/ 	.short	0x0107
        /*09e2*/ 	.byte	0x26
	.zero		1


	//   ....[40]....
        /*09e4*/ 	.word	0x000085a0
        /*09e8*/ 	.word	0x000000ff
        /*09ec*/ 	.word	0x00016800
        /*09f0*/ 	.short	0x0101
        /*09f2*/ 	.byte	0x26
	.zero		1


	//   ....[41]....
        /*09f4*/ 	.word	0x000085c0
        /*09f8*/ 	.word	0x000000ff
        /*09fc*/ 	.word	0x00016820
        /*0a00*/ 	.short	0x010a
        /*0a02*/ 	.byte	0x26
	.zero		1


	//   ....[42]....
        /*0a04*/ 	.word	0x00008930
        /*0a08*/ 	.word	0x00000005
        /*0a0c*/ 	.word	0x00016840
        /*0a10*/ 	.short	0x010a
        /*0a12*/ 	.byte	0x3f
	.zero		1


	//   ....[43]....
        /*0a14*/ 	.word	0x00008df0
        /*0a18*/ 	.word	0x00000005
        /*0a1c*/ 	.word	0x00016830
        /*0a20*/ 	.short	0x0107
        /*0a22*/ 	.byte	0x3f
	.zero		1


	//   ....[44]....
        /*0a24*/ 	.word	0x00008eb0
        /*0a28*/ 	.word	0x00000005
        /*0a2c*/ 	.word	0x00016830
        /*0a30*/ 	.short	0x0101
        /*0a32*/ 	.byte	0x3f
	.zero		1


	//   ....[45]....
        /*0a34*/ 	.word	0x00008f10
        /*0a38*/ 	.word	0x00000005
        /*0a3c*/ 	.word	0x00016860
        /*0a40*/ 	.short	0x010a
        /*0a42*/ 	.byte	0x3f
	.zero		1


	//   ....[46]....
        /*0a44*/ 	.word	0x00009370
        /*0a48*/ 	.word	0x00000005
        /*0a4c*/ 	.word	0x00016850
        /*0a50*/ 	.short	0x0107
        /*0a52*/ 	.byte	0x3f
	.zero		1


	//   ....[47]....
        /*0a54*/ 	.word	0x00009530
        /*0a58*/ 	.word	0x00000005
        /*0a5c*/ 	.word	0x00016850
        /*0a60*/ 	.short	0x0101
        /*0a62*/ 	.byte	0x3f
	.zero		1


	//   ....[48]....
        /*0a64*/ 	.word	0x00009620
        /*0a68*/ 	.word	0x00000004
        /*0a6c*/ 	.word	0x00016860
        /*0a70*/ 	.short	0x010a
        /*0a72*/ 	.byte	0x3f
	.zero		1


	//   ....[49]....
        /*0a74*/ 	.word	0x00009a70
        /*0a78*/ 	.word	0x00000004
        /*0a7c*/ 	.word	0x00016850
        /*0a80*/ 	.short	0x0107
        /*0a82*/ 	.byte	0x3f
	.zero		1


	//   ....[50]....
        /*0a84*/ 	.word	0x00009b50
        /*0a88*/ 	.word	0x00000004
        /*0a8c*/ 	.word	0x00016850
        /*0a90*/ 	.short	0x0101
        /*0a92*/ 	.byte	0x3f
	.zero		1


	//   ....[51]....
        /*0a94*/ 	.word	0x00009c80
        /*0a98*/ 	.word	0x00000007
        /*0a9c*/ 	.word	0x00016820
        /*0aa0*/ 	.short	0x010a
        /*0aa2*/ 	.byte	0x3f
	.zero		1


	//   ....[52]....
        /*0aa4*/ 	.word	0x00009e00
        /*0aa8*/ 	.word	0x00000005
        /*0aac*/ 	.word	0x00016840
        /*0ab0*/ 	.short	0x010a
        /*0ab2*/ 	.byte	0x3f
	.zero		1


	//   ....[53]....
        /*0ab4*/ 	.word	0x00009ea0
        /*0ab8*/ 	.word	0x00000003
        /*0abc*/ 	.word	0x00016840
        /*0ac0*/ 	.short	0x010a
        /*0ac2*/ 	.byte	0x3f
	.zero		1


	//   ....[54]....
        /*0ac4*/ 	.word	0x00009ee0
        /*0ac8*/ 	.word	0x00000005
        /*0acc*/ 	.word	0x00016860
        /*0ad0*/ 	.short	0x010a
        /*0ad2*/ 	.byte	0x3f
	.zero		1


	//   ....[55]....
        /*0ad4*/ 	.word	0x00009f20
        /*0ad8*/ 	.word	0x00000003
        /*0adc*/ 	.word	0x00016860
        /*0ae0*/ 	.short	0x010a
        /*0ae2*/ 	.byte	0x3f
	.zero		1


	//   ....[56]....
        /*0ae4*/ 	.word	0x00009f90
        /*0ae8*/ 	.word	0x00000003
        /*0aec*/ 	.word	0x00016800
        /*0af0*/ 	.short	0x010a
        /*0af2*/ 	.byte	0x3f
	.zero		1


	//   ....[57]....
        /*0af4*/ 	.word	0x00009fe0
        /*0af8*/ 	.word	0x00000004
        /*0afc*/ 	.word	0x00016830
        /*0b00*/ 	.short	0x010a
        /*0b02*/ 	.byte	0x3f
	.zero		1


	//   ....[58]....
        /*0b04*/ 	.word	0x0000a040
        /*0b08*/ 	.word	0x00000003
        /*0b0c*/ 	.word	0x00016830
        /*0b10*/ 	.short	0x010a
        /*0b12*/ 	.byte	0x3f
	.zero		1


	//   ....[59]....
        /*0b14*/ 	.word	0x0000a0a0
        /*0b18*/ 	.word	0x00000003
        /*0b1c*/ 	.word	0x00016850
        /*0b20*/ 	.short	0x010a
        /*0b22*/ 	.byte	0x3f
	.zero		1


	//   ....[60]....
        /*0b24*/ 	.word	0x0000a100
        /*0b28*/ 	.word	0x0000000b
        /*0b2c*/ 	.word	0x00016850
        /*0b30*/ 	.short	0x010a
        /*0b32*/ 	.byte	0x3f
	.zero		1


	//   ....[61]....
        /*0b34*/ 	.word	0x0000a220
        /*0b38*/ 	.word	0x00000000
        /*0b3c*/ 	.word	0x00016840
        /*0b40*/ 	.short	0x010a
        /*0b42*/ 	.byte	0x3f
	.zero		1


	//   ....[62]....
        /*0b44*/ 	.word	0x0000bcb0
        /*0b48*/ 	.word	0x00000003
        /*0b4c*/ 	.word	0x00016820
        /*0b50*/ 	.short	0x010a
        /*0b52*/ 	.byte	0x3f
	.zero		1


	//   ....[63]....
        /*0b54*/ 	.word	0x0000bd00
        /*0b58*/ 	.word	0x00000005
        /*0b5c*/ 	.word	0x00016840
        /*0b60*/ 	.short	0x010a
        /*0b62*/ 	.byte	0x3f
	.zero		1


	//   ....[64]....
        /*0b64*/ 	.word	0x0000c640
        /*0b68*/ 	.word	0x00000005
        /*0b6c*/ 	.word	0x00016860
        /*0b70*/ 	.short	0x010a
        /*0b72*/ 	.byte	0x3f
	.zero		1


	//   ....[65]....
        /*0b74*/ 	.word	0x0000cfb0
        /*0b78*/ 	.word	0x00000004
        /*0b7c*/ 	.word	0x00016860
        /*0b80*/ 	.short	0x010a
        /*0b82*/ 	.byte	0x3f
	.zero		1


	//   ....[66]....
        /*0b84*/ 	.word	0x0000d920
        /*0b88*/ 	.word	0x00000007
        /*0b8c*/ 	.word	0x00016820
        /*0b90*/ 	.short	0x010a
        /*0b92*/ 	.byte	0x3f
	.zero		1


	//   ....[67]....
        /*0b94*/ 	.word	0x0000dac0
        /*0b98*/ 	.word	0x00000005
        /*0b9c*/ 	.word	0x00016840
        /*0ba0*/ 	.short	0x010a
        /*0ba2*/ 	.byte	0x3f
	.zero		1


	//   ....[68]....
        /*0ba4*/ 	.word	0x0000db10
        /*0ba8*/ 	.word	0x00000003
        /*0bac*/ 	.word	0x00016840
        /*0bb0*/ 	.short	0x010a
        /*0bb2*/ 	.byte	0x3f
	.zero		1


	//   ....[69]....
        /*0bb4*/ 	.word	0x0000db60
        /*0bb8*/ 	.word	0x00000005
        /*0bbc*/ 	.word	0x00016860
        /*0bc0*/ 	.short	0x010a
        /*0bc2*/ 	.byte	0x3f
	.zero		1


	//----- nvinfo : EIATTR_NUM_MBARRIERS
	.align		4
.L_1377:
        /*0bc4*/ 	.byte	0x03, 0x38
        /*0bc6*/ 	.short	0x0016


	//----- nvinfo : EIATTR_EXIT_INSTR_OFFSETS
	.align		4
        /*0bc8*/ 	.byte	0x04, 0x1c
        /*0bca*/ 	.short	(.L_1379 - .L_1378)


	//   ....[0]....
.L_1378:
        /*0bcc*/ 	.word	0x00000960


	//   ....[1]....
        /*0bd0*/ 	.word	0x00006290


	//   ....[2]....
        /*0bd4*/ 	.word	0x00009f70


	//----- nvinfo : EIATTR_MAX_THREADS
	.align		4
.L_1379:
        /*0bd8*/ 	.byte	0x04, 0x05
        /*0bda*/ 	.short	(.L_1381 - .L_1380)
.L_1380:
        /*0bdc*/ 	.word	0x00000200
        /*0be0*/ 	.word	0x00000001
        /*0be4*/ 	.word	0x00000001


	//----- nvinfo : EIATTR_CRS_STACK_SIZE
	.align		4
.L_1381:
        /*0be8*/ 	.byte	0x04, 0x1e
        /*0bea*/ 	.short	(.L_1383 - .L_1382)
.L_1382:
        /*0bec*/ 	.word	0x00000000


	//----- nvinfo : EIATTR_CBANK_PARAM_SIZE
	.align		4
.L_1383:
        /*0bf0*/ 	.byte	0x03, 0x19
        /*0bf2*/ 	.short	0x0a70


	//----- nvinfo : EIATTR_PARAM_CBANK
	.align		4
        /*0bf4*/ 	.byte	0x04, 0x0a
        /*0bf6*/ 	.short	(.L_1385 - .L_1384)
	.align		4
.L_1384:
        /*0bf8*/ 	.word	index@(.nv.constant0._ZN7cutlass13device_kernelIN5flash11enable_sm90INS1_16FlashAttnFwdSm90INS1_25CollectiveMainloopFwdSm90ILi2EN4cute5tupleIJNS5_1CILi1EEES8_S8_EEENS6_IJNS7_ILi192EEENS7_ILi128EEENS7_ILi64EEEEEELi64ENS_6half_tEfNS_4arch4Sm90ELb0ELb0ELb0ELb0ELb1ELb0ELb0ELb1ELb1ELb1ELb0ELb0EEENS1_21CollectiveEpilogueFwdINS6_IJSA_SC_SB_EEES9_SE_SG_Li384ELb0ELb1ELb0ELb0EEENS1_29StaticPersistentTileSchedulerILb0EEEEEEEEEvNT_6ParamsE)
        /*0bfc*/ 	.short	0x0210
        /*0bfe*/ 	.short	0x0a70


	//----- nvinfo : EIATTR_SW_WAR
	.align		4
.L_1385:
        /*0c00*/ 	.byte	0x04, 0x36
        /*0c02*/ 	.short	(.L_1387 - .L_1386)
.L_1386:
        /*0c04*/ 	.word	0x00000008
.L_1387:


//--------------------- .nv.info._ZN7cutlass13device_kernelIN5flash11enable_sm90INS1_16FlashAttnFwdSm90INS1_25CollectiveMainloopFwdSm90ILi2EN4cute5tupleIJNS5_1CILi1EEES8_S8_EEENS6_IJNS7_ILi192EEENS7_ILi128EEENS7_ILi64EEEEEELi64ENS_6half_tEfNS_4arch4Sm90ELb0ELb0ELb0ELb1ELb1ELb0ELb0ELb1ELb1ELb1ELb0ELb0EEENS1_21CollectiveEpilogueFwdINS6_IJSA_SC_SB_EEES9_SE_SG_Li384ELb1ELb1ELb0ELb0EEENS1_36VarlenDynamicPersistentTileSchedulerILi192ELi128ELi384ELi128ELb0ELb1ELb1ELb0ELb1ELb1EEEEEEEEEvNT_6ParamsE --------------------------
	.section	.nv.info._ZN7cutlass13device_kernelIN5flash11enable_sm90INS1_16FlashAttnFwdSm90INS1_25CollectiveMainloopFwdSm90ILi2EN4cute5tupleIJNS5_1CILi1EEES8_S8_EEENS6_IJNS7_ILi192EEENS7_ILi128EEENS7_ILi64EEEEEELi64ENS_6half_tEfNS_4arch4Sm90ELb0ELb0ELb0ELb1ELb1ELb0ELb0ELb1ELb1ELb1ELb0ELb0EEENS1_21CollectiveEpilogueFwdINS6_IJSA_SC_SB_EEES9_SE_SG_Li384ELb1ELb1ELb0ELb0EEENS1_36VarlenDynamicPersistentTileSchedulerILi192ELi128ELi384ELi128ELb0ELb1ELb1ELb0ELb1ELb1EEEEEEEEEvNT_6ParamsE,"",@"SHT_CUDA_INFO"
	.sectionflags	@""
	.align	4


	//----- nvinfo : EIATTR_CUDA_API_VERSION
	.align		4
        /*0000*/ 	.byte	0x04, 0x37
        /*0002*/ 	.short	(.L_1389 - .L_1388)
.L_1388:
        /*0004*/ 	.word	0x00000082


	//----- nvinfo : EIATTR_KPARAM_INFO
	.align		4
.L_1389:
        /*0008*/ 	.byte	0x04, 0x17
        /*000a*/ 	.short	(.L_1391 - .L_1390)
.L_1390:
        /*000c*/ 	.word	0x00000000
        /*0010*/ 	.short	0x0000
        /*0012*/ 	.short	0x0070
        /*0014*/ 	.byte	0x00, 0xf0, 0x01, 0x2a


	//----- nvinfo : EIATTR_SPARSE_MMA_MASK
	.align		4
.L_1391:
        /*0018*/ 	.byte	0x03, 0x50
        /*001a*/ 	.short	0x0000


	//----- nvinfo : EIATTR_MAXREG_COUNT
	.align		4
        /*001c*/ 	.byte	0x03, 0x1b
        /*001e*/ 	.short	0x0080


	//----- nvinfo : EIATTR_NUM_BARRIERS
	.align		4
        /*0020*/ 	.byte	0x02, 0x4c
        /*0022*/ 	.byte	0x10
	.zero		1


	//----- nvinfo : EIATTR_EXTERNS
	.align		4
        /*0024*/ 	.byte	0x04, 0x0f
        /*0026*/ 	.short	(.L_1393 - .L_1392)


	//   ....[0]....
	.align		4
.L_1392:
        /*0028*/ 	.word	index@(__assertfail)


	//----- nvinfo : EIATTR_ANNOTATIONS
	.align		4
.L_1393:
        /*002c*/ 	.byte	0x04, 0x55
        /*002e*/ 	.short	(.L_1395 - .L_1394)


	//   ....[0]....
.L_1394:
        /* <DEDUP_REMOVED lines=29> */


	//----- nvinfo : EIATTR_MERCURY_ISA_VERSION
	.align		4
.L_1395:
        /*01e8*/ 	.byte	0x03, 0x5f
        /*01ea*/ 	.short	0x0101


	//----- nvinfo : EIATTR_UNUSED_LOAD_BYTE_OFFSET
	.align		4
        /*01ec*/ 	.byte	0x04, 0x44
        /*01ee*/ 	.short	(.L_1397 - .L_1396)


	//   ....[0]....
.L_1396:
        /*01f0*/ 	.word	0x00000970
        /*01f4*/ 	.word	0x0000fff0


	//   ....[1]....
        /*01f8*/ 	.word	0x00005b10
        /*01fc*/ 	.word	0x0000fff0


	//----- nvinfo : EIATTR_INT_WARP_WIDE_INSTR_OFFSETS
	.align		4
.L_1397:
        /*0200*/ 	.byte	0x04, 0x31
        /*0202*/ 	.short	(.L_1399 - .L_1398)


	//   ....[0]....
.L_1398:
        /*0204*/ 	.word	0x000000c0


	//   ....[1]....
        /*0208*/ 	.word	0x000000d0


	//   ....[2]....
        /*020c*/ 	.word	0x00000170


	//   ....[3]....
        /*0210*/ 	.word	0x00008450


	//   ....[4]....
        /*0214*/ 	.word	0x000084e0


	//   ....[5]....
        /*0218*/ 	.word	0x0000b6d0


	//   ....[6]....
        /*021c*/ 	.word	0x0000b760


	//----- nvinfo : EIATTR_COOP_GROUP_MASK_REGIDS
	.align		4
.L_1399:
        /*0220*/ 	.byte	0x04, 0x29
        /*0222*/ 	.short	(.L_1401 - .L_1400)


	//   ....[0]....
.L_1400:
        /*0224*/ 	.word	0xffffffff


	//   ....[1]....
        /*0228*/ 	.word	0xffffffff


	//   ....[2]....
        /*022c*/ 	.word	0xffffffff


	//   ....[3]....
        /*0230*/ 	.word	0xffffffff


	//   ....[4]....
        /*0234*/ 	.word	0xffffffff


	//   ....[5]....
        /*0238*/ 	.word	0xffffffff


	//   ....[6]....
        /*023c*/ 	.word	0xffffffff


	//   ....[7]....
        /*0240*/ 	.word	0xffffffff


	//   ....[8]....
        /*0244*/ 	.word	0xffffffff


	//   ....[9]....
        /*0248*/ 	.word	0xffffffff


	//   ....[10]....
        /*024c*/ 	.word	0xffffffff


	//   ....[11]....
        /*0250*/ 	.word	0xffffffff


	//   ....[12]....
        /*0254*/ 	.word	0xffffffff


	//   ....[13]....
        /*0258*/ 	.word	0xffffffff


	//   ....[14]....
        /*025c*/ 	.word	0xffffffff


	//   ....[15]....
        /*0260*/ 	.word	0xffffffff


	//   ....[16]....
        /*0264*/ 	.word	0xffffffff


	//   ....[17]....
        /*0268*/ 	.word	0xffffffff


	//   ....[18]....
        /*026c*/ 	.word	0xffffffff


	//   ....[19]....
        /*0270*/ 	.word	0xffffffff


	//   ....[20]....
        /*0274*/ 	.word	0xffffffff


	//   ....[21]....
        /*0278*/ 	.word	0xffffffff


	//   ....[22]....
        /*027c*/ 	.word	0xffffffff


	//   ....[23]....
        /*0280*/ 	.word	0xffffffff


	//   ....[24]....
        /*0284*/ 	.word	0xffffffff


	//   ....[25]....
        /*0288*/ 	.word	0xffffffff


	//   ....[26]....
        /*028c*/ 	.word	0xffffffff


	//   ....[27]....
        /*0290*/ 	.word	0xffffffff


	//   ....[28]....
        /*0294*/ 	.word	0xffffffff


	//   ....[29]....
        /*0298*/ 	.word	0xffffffff


	//   ....[30]....
        /*029c*/ 	.word	0xffffffff


	//   ....[31]....
        /*02a0*/ 	.word	0xffffffff


	//   ....[32]....
        /*02a4*/ 	.word	0xffffffff


	//   ....[33]....
        /*02a8*/ 	.word	0xffffffff


	//   ....[34]....
        /*02ac*/ 	.word	0xffffffff


	//   ....[35]....
        /*02b0*/ 	.word	0xffffffff


	//   ....[36]....
        /*02b4*/ 	.word	0xffffffff


	//   ....[37]....
        /*02b8*/ 	.word	0xffffffff


	//   ....[38]....
        /*02bc*/ 	.word	0xffffffff


	//   ....[39]....
        /*02c0*/ 	.word	0xffffffff


	//   ....[40]....
        /*02c4*/ 	.word	0xffffffff


	//   ....[41]....
        /*02c8*/ 	.word	0xffffffff


	//   ....[42]....
        /*02cc*/ 	.word	0xffffffff


	//   ....[43]....
        /*02d0*/ 	.word	0xffffffff


	//   ....[44]....
        /*02d4*/ 	.word	0xffffffff


	//   ....[45]....
        /*02d8*/ 	.word	0xffffffff


	//   ....[46]....
        /*02dc*/ 	.word	0xffffffff


	//   ....[47]....
        /*02e0*/ 	.word	0xffffffff


	//   ....[48]....
        /*02e4*/ 	.word	0xffffffff


	//   ....[49]....
        /*02e8*/ 	.word	0xffffffff


	//   ....[50]....
        /*02ec*/ 	.word	0xffffffff


	//   ....[51]....
        /*02f0*/ 	.word	0xffffffff


	//   ....[52]....
        /*02f4*/ 	.word	0xffffffff


	//   ....[53]....
        /*02f8*/ 	.word	0xffffffff


	//   ....[54]....
        /*02fc*/ 	.word	0xffffffff


	//   ....[55]....
        /*0300*/ 	.word	0xffffffff


	//   ....[56]....
        /*0304*/ 	.word	0xffffffff


	//   ....[57]....
        /*0308*/ 	.word	0xffffffff


	//   ....[58]....
        /*030c*/ 	.word	0xffffffff


	//   ....[59]....
        /*0310*/ 	.word	0xffffffff


	//   ....[60]....
        /*0314*/ 	.word	0xffffffff


	//   ....[61]....
        /*0318*/ 	.word	0xffffffff


	//   ....[62]....
        /*031c*/ 	.word	0xffffffff


	//   ....[63]....
        /*0320*/ 	.word	0xffffffff


	//   ....[64]....
        /*0324*/ 	.word	0xffffffff


	//   ....[65]....
        /*0328*/ 	.word	0xffffffff


	//   ....[66]....
        /*032c*/ 	.word	0xffffffff


	//   ....[67]....
        /*0330*/ 	.word	0xffffffff


	//   ....[68]....
        /*0334*/ 	.word	0xffffffff


	//   ....[69]....
        /*0338*/ 	.word	0xffffffff


	//   ....[70]....
        /*033c*/ 	.word	0xffffffff


	//   ....[71]....
        /*0340*/ 	.word	0xffffffff


	//   ....[72]....
        /*0344*/ 	.word	0xffffffff


	//   ....[73]....
        /*0348*/ 	.word	0xffffffff


	//   ....[74]....
        /*034c*/ 	.word	0xffffffff


	//   ....[75]....
        /*0350*/ 	.word	0xffffffff


	//   ....[76]....
        /*0354*/ 	.word	0xffffffff


	//   ....[77]....
        /*0358*/ 	.word	0xffffffff


	//   ....[78]....
        /*035c*/ 	.word	0xffffffff


	//   ....[79]....
        /*0360*/ 	.word	0xffffffff


	//   ....[80]....
        /*0364*/ 	.word	0xffffffff


	//   ....[81]....
        /*0368*/ 	.word	0xffffffff


	//   ....[82]....
        /*036c*/ 	.word	0xffffffff


	//   ....[83]....
        /*0370*/ 	.word	0xffffffff


	//   ....[84]....
        /*0374*/ 	.word	0xffffffff


	//   ....[85]....
        /*0378*/ 	.word	0xffffffff


	//   ....[86]....
        /*037c*/ 	.word	0xffffffff


	//   ....[87]....
        /*0380*/ 	.word	0xffffffff


	//   ....[88]....
        /*0384*/ 	.word	0xffffffff


	//   ....[89]....
        /*0388*/ 	.word	0xffffffff


	//   ....[90]....
        /*038c*/ 	.word	0xffffffff


	//   ....[91]....
        /*0390*/ 	.word	0xffffffff


	//   ....[92]....
        /*0394*/ 	.word	0xffffffff


	//   ....[93]....
        /*0398*/ 	.word	0xffffffff


	//   ....[94]....
        /*039c*/ 	.word	0xffffffff


	//   ....[95]....
        /*03a0*/ 	.word	0xffffffff


	//   ....[96]....
        /*03a4*/ 	.word	0xffffffff


	//   ....[97]....
        /*03a8*/ 	.word	0xffffffff


	//   ....[98]....
        /*03ac*/ 	.word	0xffffffff


	//   ....[99]....
        /*03b0*/ 	.word	0xffffffff


	//   ....[100]....
        /*03b4*/ 	.word	0xffffffff


	//   ....[101]....
        /*03b8*/ 	.word	0xffffffff


	//   ....[102]....
        /*03bc*/ 	.word	0xffffffff


	//   ....[103]....
        /*03c0*/ 	.word	0xffffffff


	//   ....[104]....
        /*03c4*/ 	.word	0xffffffff


	//   ....[105]....
        /*03c8*/ 	.word	0xffffffff


	//   ....[106]....
        /*03cc*/ 	.word	0xffffffff


	//   ....[107]....
        /*03d0*/ 	.word	0xffffffff


	//   ....[108]....
        /*03d4*/ 	.word	0xffffffff


	//   ....[109]....
        /*03d8*/ 	.word	0xffffffff


	//   ....[110]....
        /*03dc*/ 	.word	0xffffffff


	//   ....[111]....
        /*03e0*/ 	.word	0xffffffff


	//   ....[112]....
        /*03e4*/ 	.word	0xffffffff


	//   ....[113]....
        /*03e8*/ 	.word	0xffffffff


	//   ....[114]....
        /*03ec*/ 	.word	0xffffffff


	//   ....[115]....
        /*03f0*/ 	.word	0xffffffff


	//   ....[116]....
        /*03f4*/ 	.word	0xffffffff


	//   ....[117]....
        /*03f8*/ 	.word	0xffffffff


	//   ....[118]....
        /*03fc*/ 	.word	0xffffffff


	//   ....[119]....
        /*0400*/ 	.word	0xffffffff


	//   ....[120]....
        /*0404*/ 	.word	0xffffffff


	//   ....[121]....
        /*0408*/ 	.word	0xffffffff


	//   ....[122]....
        /*040c*/ 	.word	0xffffffff


	//   ....[123]....
        /*0410*/ 	.word	0xffffffff


	//   ....[124]....
        /*0414*/ 	.word	0xffffffff


	//   ....[125]....
        /*0418*/ 	.word	0xffffffff


	//   ....[126]....
        /*041c*/ 	.word	0xffffffff


	//   ....[127]....
        /*0420*/ 	.word	0xffffffff


	//   ....[128]....
        /*0424*/ 	.word	0xffffffff


	//   ....[129]....
        /*0428*/ 	.word	0xffffffff


	//   ....[130]....
        /*042c*/ 	.word	0xffffffff


	//   ....[131]....
        /*0430*/ 	.word	0xffffffff


	//   ....[132]....
        /*0434*/ 	.word	0xffffffff


	//   ....[133]....
        /*0438*/ 	.word	0xffffffff


	//   ....[134]....
        /*043c*/ 	.word	0xffffffff


	//   ....[135]....
        /*0440*/ 	.word	0xffffffff


	//   ....[136]....
        /*0444*/ 	.word	0xffffffff


	//   ....[137]....
        /*0448*/ 	.word	0xffffffff


	//   ....[138]....
        /*044c*/ 	.word	0xffffffff


	//   ....[139]....
        /*0450*/ 	.word	0xffffffff


	//   ....[140]....
        /*0454*/ 	.word	0xffffffff


	//   ....[141]....
        /*0458*/ 	.word	0xffffffff


	//   ....[142]....
        /*045c*/ 	.word	0xffffffff


	//   ....[143]....
        /*0460*/ 	.word	0xffffffff


	//   ....[144]....
        /*0464*/ 	.word	0xffffffff


	//   ....[145]....
        /*0468*/ 	.word	0xffffffff


	//   ....[146]....
        /*046c*/ 	.word	0xffffffff


	//   ....[147]....
        /*0470*/ 	.word	0xffffffff


	//   ....[148]....
        /*0474*/ 	.word	0xffffffff


	//   ....[149]....
        /*0478*/ 	.word	0xffffffff


	//   ....[150]....
        /*047c*/ 	.word	0xffffffff


	//   ....[151]....
        /*0480*/ 	.word	0xffffffff


	//   ....[152]....
        /*0484*/ 	.word	0xffffffff


	//   ....[153]....
        /*0488*/ 	.word	0xffffffff


	//   ....[154]....
        /*048c*/ 	.word	0xffffffff


	//   ....[155]....
        /*0490*/ 	.word	0xffffffff


	//   ....[156]....
        /*0494*/ 	.word	0xffffffff


	//   ....[157]....
        /*0498*/ 	.word	0xffffffff


	//   ....[158]....
        /*049c*/ 	.word	0xffffffff


	//   ....[159]....
        /*04a0*/ 	.word	0xffffffff


	//   ....[160]....
        /*04a4*/ 	.word	0xffffffff


	//   ....[161]....
        /*04a8*/ 	.word	0x0500000f


	//   ....[162]....
        /*04ac*/ 	.word	0x0500000f


	//   ....[163]....
        /*04b0*/ 	.word	0x0500000f


	//   ....[164]....
        /*04b4*/ 	.word	0x0500000f


	//   ....[165]....
        /*04b8*/ 	.word	0x0500000f


	//   ....[166]....
        /*04bc*/ 	.word	0x0500000f


	//   ....[167]....
        /*04c0*/ 	.word	0x0500000f


	//   ....[168]....
        /*04c4*/ 	.word	0x0500000f


	//   ....[169]....
        /*04c8*/ 	.word	0x0500000f


	//   ....[170]....
        /*04cc*/ 	.word	0x0500000f


	//   ....[171]....
        /*04d0*/ 	.word	0x0500000f


	//   ....[172]....
        /*04d4*/ 	.word	0x0500000f


	//   ....[173]....
        /*04d8*/ 	.word	0x0500000f


	//   ....[174]....
        /*04dc*/ 	.word	0x0500000f


	//   ....[175]....
        /*04e0*/ 	.word	0x0500000f


	//   ....[176]....
        /*04e4*/ 	.word	0x0500000f


	//   ....[177]....
        /*04e8*/ 	.word	0x0500000f


	//   ....[178]....
        /*04ec*/ 	.word	0x0500000f


	//   ....[179]....
        /*04f0*/ 	.word	0x0500000f


	//   ....[180]....
        /*04f4*/ 	.word	0x0500000f


	//   ....[181]....
        /*04f8*/ 	.word	0x0500000f


	//   ....[182]....
        /*04fc*/ 	.word	0x0500000f


	//   ....[183]....
        /*0500*/ 	.word	0x0500000f


	//   ....[184]....
        /*0504*/ 	.word	0x0500000f


	//   ....[185]....
        /*0508*/ 	.word	0x0500000f


	//   ....[186]....
        /*050c*/ 	.word	0x0500000f


	//   ....[187]....
        /*0510*/ 	.word	0x0500000f


	//   ....[188]....
        /*0514*/ 	.word	0x0500000f


	//   ....[189]....
        /*0518*/ 	.word	0x0500000f


	//   ....[190]....
        /*051c*/ 	.word	0x0500000f


	//   ....[191]....
        /*0520*/ 	.word	0x0500000f


	//   ....[192]....
        /*0524*/ 	.word	0x0500000f


	//   ....[193]....
        /*0528*/ 	.word	0x0500000f


	//   ....[194]....
        /*052c*/ 	.word	0x0500000f


	//   ....[195]....
        /*0530*/ 	.word	0x0500000f


	//   ....[196]....
        /*0534*/ 	.word	0x0500000f


	//   ....[197]....
        /*0538*/ 	.word	0x0500000f


	//   ....[198]....
        /*053c*/ 	.word	0x0500000f


	//   ....[199]....
        /*0540*/ 	.word	0x0500000f


	//   ....[200]....
        /*0544*/ 	.word	0x0500000f


	//   ....[201]....
        /*0548*/ 	.word	0x0500000f


	//   ....[202]....
        /*054c*/ 	.word	0x0500000f


	//   ....[203]....
        /*0550*/ 	.word	0x0500000f


	//   ....[204]....
        /*0554*/ 	.word	0x0500000f


	//   ....[205]....
        /*0558*/ 	.word	0x0500000f


	//   ....[206]....
        /*055c*/ 	.word	0x0500000f


	//   ....[207]....
        /*0560*/ 	.word	0x0500000f


	//   ....[208]....
        /*0564*/ 	.word	0x0500000f


	//   ....[209]....
        /*0568*/ 	.word	0x0500000f


	//   ....[210]....
        /*056c*/ 	.word	0x0500000f


	//   ....[211]....
        /*0570*/ 	.word	0x0500000f


	//   ....[212]....
        /*0574*/ 	.word	0x0500000f


	//   ....[213]....
        /*0578*/ 	.word	0x0500000f


	//   ....[214]....
        /*057c*/ 	.word	0x0500000f


	//   ....[215]....
        /*0580*/ 	.word	0x0500000f


	//   ....[216]....
        /*0584*/ 	.word	0x0500000f


	//   ....[217]....
        /*0588*/ 	.word	0x0500000f


	//   ....[218]....
        /*058c*/ 	.word	0x0500000f


	//   ....[219]....
        /*0590*/ 	.word	0x0500000f


	//   ....[220]....
        /*0594*/ 	.word	0x0500000f


	//   ....[221]....
        /*0598*/ 	.word	0x0500000f


	//   ....[222]....
        /*059c*/ 	.word	0x0500000f


	//   ....[223]....
        /*05a0*/ 	.word	0x0500000f


	//   ....[224]....
        /*05a4*/ 	.word	0x0500000f


	//   ....[225]....
        /*05a8*/ 	.word	0x0500000f


	//   ....[226]....
        /*05ac*/ 	.word	0x0500000f


	//   ....[227]....
        /*05b0*/ 	.word	0x0500000f


	//   ....[228]....
        /*05b4*/ 	.word	0x0500000f


	//   ....[229]....
        /*05b8*/ 	.word	0x0500000f


	//   ....[230]....
        /*05bc*/ 	.word	0x0500000f


	//   ....[231]....
        /*05c0*/ 	.word	0x0500000f


	//   ....[232]....
        /*05c4*/ 	.word	0x0500000f


	//   ....[233]....
        /*05c8*/ 	.word	0x0500000f


	//   ....[234]....
        /*05cc*/ 	.word	0x0500000f


	//   ....[235]....
        /*05d0*/ 	.word	0x0500000f


	//   ....[236]....
        /*05d4*/ 	.word	0x0500000f


	//   ....[237]....
        /*05d8*/ 	.word	0x0500000f


	//   ....[238]....
        /*05dc*/ 	.word	0x0500000f


	//   ....[239]....
        /*05e0*/ 	.word	0x0500000f


	//   ....[240]....
        /*05e4*/ 	.word	0x0500000f


	//   ....[241]....
        /*05e8*/ 	.word	0x0500000f


	//   ....[242]....
        /*05ec*/ 	.word	0x0500000f


	//   ....[243]....
        /*05f0*/ 	.word	0x0500000f


	//   ....[244]....
        /*05f4*/ 	.word	0x0500000f


	//   ....[245]....
        /*05f8*/ 	.word	0x0500000f


	//   ....[246]....
        /*05fc*/ 	.word	0x0500000f


	//   ....[247]....
        /*0600*/ 	.word	0x0500000f


	//   ....[248]....
        /*0604*/ 	.word	0x0500000f


	//   ....[249]....
        /*0608*/ 	.word	0x0500000f


	//   ....[250]....
        /*060c*/ 	.word	0x0500000f


	//   ....[251]....
        /*0610*/ 	.word	0x0500000f


	//   ....[252]....
        /*0614*/ 	.word	0x0500000f


	//   ....[253]....
        /*0618*/ 	.word	0x0500000f


	//   ....[254]....
        /*061c*/ 	.word	0x0500000f


	//   ....[255]....
        /*0620*/ 	.word	0x0500000f


	//   ....[0]....
        /*0624*/ 	.word	0x0500000f


	//   ....[1]....
        /*0628*/ 	.word	0x0500000f


	//   ....[2]....
        /*062c*/ 	.word	0x0500000f


	//   ....[3]....
        /*0630*/ 	.word	0x0500000f


	//   ....[4]....
        /*0634*/ 	.word	0x0500000f


	//   ....[5]....
        /*0638*/ 	.word	0x0500000f


	//   ....[6]....
        /*063c*/ 	.word	0x0500000f


	//   ....[7]....
        /*0640*/ 	.word	0x0500000f


	//   ....[8]....
        /*0644*/ 	.word	0x0500000f


	//   ....[9]....
        /*0648*/ 	.word	0x0500000f


	//   ....[10]....
        /*064c*/ 	.word	0x0500000f


	//   ....[11]....
        /*0650*/ 	.word	0x0500000f


	//----- nvinfo : EIATTR_COOP_GROUP_INSTR_OFFSETS
	.align		4
.L_1401:
        /*0654*/ 	.byte	0x04, 0x28
        /*0656*/ 	.short	(.L_1403 - .L_1402)


	//   ....[0]....
.L_1402:
        /*0658*/ 	.word	0x00000080


	//   ....[1]....
        /*065c*/ 	.word	0x00000090


	//   ....[2]....
        /*0660*/ 	.word	0x000002d0


	//   ....[3]....
        /*0664*/ 	.word	0x00000430


	//   ....[4]....
        /*0668*/ 	.word	0x00000550


	//   ....[5]....
        /*066c*/ 	.word	0x000006b0


	//   ....[6]....
        /*0670*/ 	.word	0x00001200


	//   ....[7]....
        /*0674*/ 	.word	0x00002070


	//   ....[8]....
        /*0678*/ 	.word	0x00002170


	//   ....[9]....
        /*067c*/ 	.word	0x00002770


	//   ....[10]....
        /*0680*/ 	.word	0x000027c0


	//   ....[11]....
        /*0684*/ 	.word	0x00004090


	//   ....[12]....
        /*0688*/ 	.word	0x000040a0


	//   ....[13]....
        /*068c*/ 	.word	0x000040d0


	//   ....[14]....
        /*0690*/ 	.word	0x000040e0


	//   ....[15]....
        /*0694*/ 	.word	0x00005390


	//   ....[16]....
        /*0698*/ 	.word	0x000053d0


	//   ....[17]....
        /*069c*/ 	.word	0x00005480


	//   ....[18]....
        /*06a0*/ 	.word	0x00005490


	//   ....[19]....
        /*06a4*/ 	.word	0x00006290


	//   ....[20]....
        /*06a8*/ 	.word	0x000062d0


	//   ....[21]....
        /*06ac*/ 	.word	0x00006300


	//   ....[22]....
        /*06b0*/ 	.word	0x00006330


	//   ....[23]....
        /*06b4*/ 	.word	0x00006830


	//   ....[24]....
        /*06b8*/ 	.word	0x00006870


	//   ....[25]....
        /*06bc*/ 	.word	0x000068b0


	//   ....[26]....
        /*06c0*/ 	.word	0x000068e0


	//   ....[27]....
        /*06c4*/ 	.word	0x00006900


	//   ....[28]....
        /*06c8*/ 	.word	0x00006910


	//   ....[29]....
        /*06cc*/ 	.word	0x00006930


	//   ....[30]....
        /*06d0*/ 	.word	0x00006950


	//   ....[31]....
        /*06d4*/ 	.word	0x00007200


	//   ....[32]....
        /*06d8*/ 	.word	0x00007230


	//   ....[33]....
        /*06dc*/ 	.word	0x00007270


	//   ....[34]....
        /*06e0*/ 	.word	0x000072a0


	//   ....[35]....
        /*06e4*/ 	.word	0x000072c0


	//   ....[36]....
        /*06e8*/ 	.word	0x000072d0


	//   ....[37]....
        /*06ec*/ 	.word	0x000072e0


	//   ....[38]....
        /*06f0*/ 	.word	0x00007300


	//   ....[39]....
        /*06f4*/ 	.word	0x00007450


	//   ....[40]....
        /*06f8*/ 	.word	0x00007640


	//   ....[41]....
        /*06fc*/ 	.word	0x00007670


	//   ....[42]....
        /*0700*/ 	.word	0x000076a0


	//   ....[43]....
        /*0704*/ 	.word	0x000076d0


	//   ....[44]....
        /*0708*/ 	.word	0x00007700


	//   ....[45]....
        /*070c*/ 	.word	0x00007730


	//   ....[46]....
        /*0710*/ 	.word	0x00007880


	//   ....[47]....
        /*0714*/ 	.word	0x000078b0


	//   ....[48]....
        /*0718*/ 	.word	0x000078e0


	//   ....[49]....
        /*071c*/ 	.word	0x00007910


	//   ....[50]....
        /*0720*/ 	.word	0x00007940


	//   ....[51]....
        /*0724*/ 	.word	0x00007970


	//   ....[52]....
        /*0728*/ 	.word	0x00007a00


	//   ....[53]....
        /*072c*/ 	.word	0x00007a30


	//   ....[54]....
        /*0730*/ 	.word	0x00007ab0


	//   ....[55]....
        /*0734*/ 	.word	0x00009060


	//   ....[56]....
        /*0738*/ 	.word	0x00009080


	//   ....[57]....
        /*073c*/ 	.word	0x00009110


	//   ....[58]....
        /*0740*/ 	.word	0x00009130


	//   ....[59]....
        /*0744*/ 	.word	0x000091b0


	//   ....[60]....
        /*0748*/ 	.word	0x000091d0


	//   ....[61]....
        /*074c*/ 	.word	0x00009250


	//   ....[62]....
        /*0750*/ 	.word	0x00009270


	//   ....[63]....
        /*0754*/ 	.word	0x000092f0


	//   ....[64]....
        /*0758*/ 	.word	0x00009310


	//   ....[65]....
        /*075c*/ 	.word	0x00009390


	//   ....[66]....
        /*0760*/ 	.word	0x000093b0


	//   ....[67]....
        /*0764*/ 	.word	0x00009430


	//   ....[68]....
        /*0768*/ 	.word	0x00009450


	//   ....[69]....
        /*076c*/ 	.word	0x00009460


	//   ....[70]....
        /*0770*/ 	.word	0x00009470


	//   ....[71]....
        /*0774*/ 	.word	0x00009d70


	//   ....[72]....
        /*0778*/ 	.word	0x00009da0


	//   ....[73]....
        /*077c*/ 	.word	0x00009e40


	//   ....[74]....
        /*0780*/ 	.word	0x00009e60


	//   ....[75]....
        /*0784*/ 	.word	0x00009ee0


	//   ....[76]....
        /*0788*/ 	.word	0x00009f00


	//   ....[77]....
        /*078c*/ 	.word	0x00009f80


	//   ....[78]....
        /*0790*/ 	.word	0x00009fa0


	//   ....[79]....
        /*0794*/ 	.word	0x0000a020


	//   ....[80]....
        /*0798*/ 	.word	0x0000a040


	//   ....[81]....
        /*079c*/ 	.word	0x0000a0c0


	//   ....[82]....
        /*07a0*/ 	.word	0x0000a0e0


	//   ....[83]....
        /*07a4*/ 	.word	0x0000a160


	//   ....[84]....
        /*07a8*/ 	.word	0x0000a180


	//   ....[85]....
        /*07ac*/ 	.word	0x0000a190


	//   ....[86]....
        /*07b0*/ 	.word	0x0000a200


	//   ....[87]....
        /*07b4*/ 	.word	0x0000a250


	//   ....[88]....
        /*07b8*/ 	.word	0x0000a280


	//   ....[89]....
        /*07bc*/ 	.word	0x0000a310


	//   ....[90]....
        /*07c0*/ 	.word	0x0000a320


	//   ....[91]....
        /*07c4*/ 	.word	0x0000a390


	//   ....[92]....
        /*07c8*/ 	.word	0x0000a3a0


	//   ....[93]....
        /*07cc*/ 	.word	0x0000a3e0


	//   ....[94]....
        /*07d0*/ 	.word	0x0000a400


	//   ....[95]....
        /*07d4*/ 	.word	0x0000ab80


	//   ....[96]....
        /*07d8*/ 	.word	0x0000abb0


	//   ....[97]....
        /*07dc*/ 	.word	0x0000ac00


	//   ....[98]....
        /*07e0*/ 	.word	0x0000ac10


	//   ....[99]....
        /*07e4*/ 	.word	0x0000ac50


	//   ....[100]....
        /*07e8*/ 	.word	0x0000ac60


	//   ....[101]....
        /*07ec*/ 	.word	0x0000aca0


	//   ....[102]....
        /*07f0*/ 	.word	0x0000acb0


	//   ....[103]....
        /*07f4*/ 	.word	0x0000acf0


	//   ....[104]....
        /*07f8*/ 	.word	0x0000ad00


	//   ....[105]....
        /*07fc*/ 	.word	0x0000ad40


	//   ....[106]....
        /*0800*/ 	.word	0x0000ad50


	//   ....[107]....
        /*0804*/ 	.word	0x0000ad90


	//   ....[108]....
        /*0808*/ 	.word	0x0000ada0


	//   ....[109]....
        /*080c*/ 	.word	0x0000adb0


	//   ....[110]....
        /*0810*/ 	.word	0x0000adf0


	//   ....[111]....
        /*0814*/ 	.word	0x0000b0a0


	//   ....[112]....
        /*0818*/ 	.word	0x0000b0d0


	//   ....[113]....
        /*081c*/ 	.word	0x0000b130


	//   ....[114]....
        /*0820*/ 	.word	0x0000b140


	//   ....[115]....
        /*0824*/ 	.word	0x0000b190


	//   ....[116]....
        /*0828*/ 	.word	0x0000b1a0


	//   ....[117]....
        /*082c*/ 	.word	0x0000b1f0


	//   ....[118]....
        /*0830*/ 	.word	0x0000b200


	//   ....[119]....
        /*0834*/ 	.word	0x0000b250


	//   ....[120]....
        /*0838*/ 	.word	0x0000b260


	//   ....[121]....
        /*083c*/ 	.word	0x0000b2b0


	//   ....[122]....
        /*0840*/ 	.word	0x0000b2c0


	//   ....[123]....
        /*0844*/ 	.word	0x0000b310


	//   ....[124]....
        /*0848*/ 	.word	0x0000b320


	//   ....[125]....
        /*084c*/ 	.word	0x0000b330


	//   ....[126]....
        /*0850*/ 	.word	0x0000b370


	//   ....[127]....
        /*0854*/ 	.word	0x0000b920


	//   ....[128]....
        /*0858*/ 	.word	0x0000b960


	//   ....[129]....
        /*085c*/ 	.word	0x0000b990


	//   ....[130]....
        /*0860*/ 	.word	0x0000b9a0


	//   ....[131]....
        /*0864*/ 	.word	0x0000b9b0


	//   ....[132]....
        /*0868*/ 	.word	0x0000b9c0


	//   ....[133]....
        /*086c*/ 	.word	0x0000b9e0


	//   ....[134]....
        /*0870*/ 	.word	0x0000ba30


	//   ....[135]....
        /*0874*/ 	.word	0x0000ba50


	//   ....[136]....
        /*0878*/ 	.word	0x0000ba90


	//   ....[137]....
        /*087c*/ 	.word	0x0000bab0


	//   ....[138]....
        /*0880*/ 	.word	0x0000baf0


	//   ....[139]....
        /*0884*/ 	.word	0x0000bb10


	//   ....[140]....
        /*0888*/ 	.word	0x0000bb60


	//   ....[141]....
        /*088c*/ 	.word	0x0000bb90


	//   ....[142]....
        /*0890*/ 	.word	0x0000bbf0


	//   ....[143]....
        /*0894*/ 	.word	0x0000bf70


	//   ....[144]....
        /*0898*/ 	.word	0x0000bfa0


	//   ....[145]....
        /*089c*/ 	.word	0x0000bfd0


	//   ....[146]....
        /*08a0*/ 	.word	0x0000c000


	//   ....[147]....
        /*08a4*/ 	.word	0x0000c030


	//   ....[148]....
        /*08a8*/ 	.word	0x0000c060


	//   ....[149]....
        /*08ac*/ 	.word	0x0000c090


	//   ....[150]....
        /*08b0*/ 	.word	0x0000c0c0


	//   ....[151]....
        /*08b4*/ 	.word	0x0000c240


	//   ....[152]....
        /*08b8*/ 	.word	0x0000c270


	//   ....[153]....
        /*08bc*/ 	.word	0x0000c2a0


	//   ....[154]....
        /*08c0*/ 	.word	0x0000c2d0


	//   ....[155]....
        /*08c4*/ 	.word	0x0000c300


	//   ....[156]....
        /*08c8*/ 	.word	0x0000c330


	//   ....[157]....
        /*08cc*/ 	.word	0x0000c3f0


	//   ....[158]....
        /*08d0*/ 	.word	0x0000c410


	//   ....[159]....
        /*08d4*/ 	.word	0x0000c480


	//   ....[160]....
        /*08d8*/ 	.word	0x0000c8f0


	//   ....[161]....
        /*08dc*/ 	.word	0x0000cdd0


	//   ....[162]....
        /*08e0*/ 	.word	0x0000cec0


	//   ....[163]....
        /*08e4*/ 	.word	0x0000cf60


	//   ....[164]....
        /*08e8*/ 	.word	0x0000cfc0


	//   ....[165]....
        /*08ec*/ 	.word	0x0000d0b0


	//   ....[166]....
        /*08f0*/ 	.word	0x0000d120


	//   ....[167]....
        /*08f4*/ 	.word	0x0000d210


	//   ....[168]....
        /*08f8*/ 	.word	0x0000d280


	//   ....[169]....
        /*08fc*/ 	.word	0x0000d370


	//   ....[170]....
        /*0900*/ 	.word	0x0000d3e0


	//   ....[171]....
        /*0904*/ 	.word	0x0000d4d0


	//   ....[172]....
        /*0908*/ 	.word	0x0000d540


	//   ....[173]....
        /*090c*/ 	.word	0x0000d630


	//   ....[174]....
        /*0910*/ 	.word	0x0000d6a0


	//   ....[175]....
        /*0914*/ 	.word	0x0000d790


	//   ....[176]....
        /*0918*/ 	.word	0x0000d800


	//   ....[177]....
        /*091c*/ 	.word	0x0000d8a0


	//   ....[178]....
        /*0920*/ 	.word	0x0000d990


	//   ....[179]....
        /*0924*/ 	.word	0x0000da00


	//   ....[180]....
        /*0928*/ 	.word	0x0000da60


	//   ....[181]....
        /*092c*/ 	.word	0x0000db50


	//   ....[182]....
        /*0930*/ 	.word	0x0000dbb0


	//   ....[183]....
        /*0934*/ 	.word	0x0000dcb0


	//   ....[184]....
        /*0938*/ 	.word	0x0000dd10


	//   ....[185]....
        /*093c*/ 	.word	0x0000de10


	//   ....[186]....
        /*0940*/ 	.word	0x0000de70


	//   ....[187]....
        /*0944*/ 	.word	0x0000df70


	//   ....[188]....
        /*0948*/ 	.word	0x0000dfd0


	//   ....[189]....
        /*094c*/ 	.word	0x0000e0d0


	//   ....[190]....
        /*0950*/ 	.word	0x0000e130


	//   ....[191]....
        /*0954*/ 	.word	0x0000e230


	//   ....[192]....
        /*0958*/ 	.word	0x0000e290


	//   ....[193]....
        /*095c*/ 	.word	0x0000e340


	//   ....[194]....
        /*0960*/ 	.word	0x0000e400


	//   ....[195]....
        /*0964*/ 	.word	0x0000e4c0


	//   ....[196]....
        /*0968*/ 	.word	0x0000e520


	//   ....[197]....
        /*096c*/ 	.word	0x0000e620


	//   ....[198]....
        /*0970*/ 	.word	0x0000e680


	//   ....[199]....
        /*0974*/ 	.word	0x0000e750


	//   ....[200]....
        /*0978*/ 	.word	0x0000e7b0


	//   ....[201]....
        /*097c*/ 	.word	0x0000e870


	//   ....[202]....
        /*0980*/ 	.word	0x0000e9b0


	//   ....[203]....
        /*0984*/ 	.word	0x0000ea50


	//   ....[204]....
        /*0988*/ 	.word	0x0000eac0


	//   ....[205]....
        /*098c*/ 	.word	0x0000eb70


	//   ....[206]....
        /*0990*/ 	.word	0x0000ebd0


	//   ....[207]....
        /*0994*/ 	.word	0x0000ec80


	//   ....[208]....
        /*0998*/ 	.word	0x0000ece0


	//   ....[209]....
        /*099c*/ 	.word	0x0000ed90


	//   ....[210]....
        /*09a0*/ 	.word	0x0000edf0


	//   ....[211]....
        /*09a4*/ 	.word	0x0000eea0


	//   ....[212]....
        /*09a8*/ 	.word	0x0000ef00


	//   ....[213]....
        /*09ac*/ 	.word	0x0000efb0


	//   ....[214]....
        /*09b0*/ 	.word	0x0000f010


	//   ....[215]....
        /*09b4*/ 	.word	0x0000f0c0


	//   ....[216]....
        /*09b8*/ 	.word	0x0000f120


	//   ....[217]....
        /*09bc*/ 	.word	0x0000f1d0


	//   ....[218]....
        /*09c0*/ 	.word	0x0000f2c0


	//   ....[219]....
        /*09c4*/ 	.word	0x0000f370


	//   ....[220]....
        /*09c8*/ 	.word	0x0000f3d0


	//   ....[221]....
        /*09cc*/ 	.word	0x0000f490


	//   ....[222]....
        /*09d0*/ 	.word	0x0000f4f0


	//   ....[223]....
        /*09d4*/ 	.word	0x0000f5b0


	//   ....[224]....
        /*09d8*/ 	.word	0x0000f610


	//   ....[225]....
        /*09dc*/ 	.word	0x0000f6d0


	//   ....[226]....
        /*09e0*/ 	.word	0x0000f730


	//   ....[227]....
        /*09e4*/ 	.word	0x0000f7f0


	//   ....[228]....
        /*09e8*/ 	.word	0x0000f850


	//   ....[229]....
        /*09ec*/ 	.word	0x0000f910


	//   ....[230]....
        /*09f0*/ 	.word	0x0000f970


	//   ....[231]....
        /*09f4*/ 	.word	0x0000fa30


	//   ....[232]....
        /*09f8*/ 	.word	0x0000fa90


	//   ....[233]....
        /*09fc*/ 	.word	0x0000fb40


	//   ....[234]....
        /*0a00*/ 	.word	0x0000fc30


	//   ....[235]....
        /*0a04*/ 	.word	0x0000fcd0


	//   ....[236]....
        /*0a08*/ 	.word	0x0000fd70


	//   ....[237]....
        /*0a0c*/ 	.word	0x0000fe20


	//   ....[238]....
        /*0a10*/ 	.word	0x0000fe80


	//   ....[239]....
        /*0a14*/ 	.word	0x0000ff40


	//   ....[240]....
        /*0a18*/ 	.word	0x0000ffa0


	//   ....[241]....
        /*0a1c*/ 	.word	0x00010060


	//   ....[242]....
        /*0a20*/ 	.word	0x000100c0


	//   ....[243]....
        /*0a24*/ 	.word	0x00010180


	//   ....[244]....
        /*0a28*/ 	.word	0x000101e0


	//   ....[245]....
        /*0a2c*/ 	.word	0x000102a0


	//   ....[246]....
        /*0a30*/ 	.word	0x00010300


	//   ....[247]....
        /*0a34*/ 	.word	0x000103c0


	//   ....[248]....
        /*0a38*/ 	.word	0x00010420


	//   ....[249]....
        /*0a3c*/ 	.word	0x000104c0


	//   ....[250]....
        /*0a40*/ 	.word	0x00010550


	//   ....[251]....
        /*0a44*/ 	.word	0x000105f0


	//   ....[252]....
        /*0a48*/ 	.word	0x00010710


	//   ....[253]....
        /*0a4c*/ 	.word	0x00010780


	//   ....[254]....
        /*0a50*/ 	.word	0x000107f0


	//   ....[255]....
        /*0a54*/ 	.word	0x00010860


	//   ....[0]....
        /*0a58*/ 	.word	0x000108d0


	//   ....[1]....
        /*0a5c*/ 	.word	0x00010950


	//   ....[2]....
        /*0a60*/ 	.word	0x000109e0


	//   ....[3]....
        /*0a64*/ 	.word	0x00010a70


	//   ....[4]....
        /*0a68*/ 	.word	0x00010ae0


	//   ....[5]....
        /*0a6c*/ 	.word	0x00010b50


	//   ....[6]....
        /*0a70*/ 	.word	0x00010bc0


	//   ....[7]....
        /*0a74*/ 	.word	0x00010c40


	//   ....[8]....
        /*0a78*/ 	.word	0x00010cb0


	//   ....[9]....
        /*0a7c*/ 	.word	0x00010d50


	//   ....[10]....
        /*0a80*/ 	.word	0x00010de0


	//   ....[11]....
        /*0a84*/ 	.word	0x00010f00


	//----- nvinfo : EIATTR_REG_RECONFIG
	.align		4
.L_1403:
        /*0a88*/ 	.byte	0x01, 0x54
	.zero		2


	//----- nvinfo : EIATTR_SYSCALL_OFFSETS
	.align		4
        /*0a8c*/ 	.byte	0x04, 0x46
        /*0a8e*/ 	.short	(.L_1405 - .L_1404)


	//   ....[0]....
.L_1404:
        /*0a90*/ 	.word	0x000013f0


	//   ....[1]....
        /*0a94*/ 	.word	0x00008640


	//   ....[2]....
        /*0a98*/ 	.word	0x00008790


	//   ....[3]....
        /*0a9c*/ 	.word	0x00008880


	//   ....[4]....
        /*0aa0*/ 	.word	0x00009880


	//----- nvinfo : EIATTR_MBARRIER_INSTR_OFFSETS
	.align		4
.L_1405:
        /*0aa4*/ 	.byte	0x04, 0x39
        /*0aa6*/ 	.short	(.L_1407 - .L_1406)


	//   ....[0]....
.L_1406:
        /*0aa8*/ 	.word	0x00000180
        /*0aac*/ 	.word	0x000000ff
        /*0ab0*/ 	.word	0x00016800
        /*0ab4*/ 	.short	0x0100
        /*0ab6*/ 	.byte	0x08
	.zero		1


	//   ....[1]....
        /*0ab8*/ 	.word	0x00000190
        /*0abc*/ 	.word	0x000000ff
        /*0ac0*/ 	.word	0x00016820
        /*0ac4*/ 	.short	0x0100
        /*0ac6*/ 	.byte	0x08
	.zero		1


	//   ....[2]....
        /*0ac8*/ 	.word	0x00000280
        /*0acc*/ 	.word	0x000000ff
        /*0ad0*/ 	.word	0x00016830
        /*0ad4*/ 	.short	0x0100
        /*0ad6*/ 	.byte	0x08
	.zero		1


	//   ....[3]....
        /*0ad8*/ 	.word	0x00000290
        /*0adc*/ 	.word	0x000000ff
        /*0ae0*/ 	.word	0x00016840
        /*0ae4*/ 	.short	0x0100
        /*0ae6*/ 	.byte	0x08
	.zero		1


	//   ....[4]....
        /*0ae8*/ 	.word	0x000002a0
        /*0aec*/ 	.word	0x000000ff
        /*0af0*/ 	.word	0x00016838
        /*0af4*/ 	.short	0x0100
        /*0af6*/ 	.byte	0x08
	.zero		1


	//   ....[5]....
        /*0af8*/ 	.word	0x000002b0
        /*0afc*/ 	.word	0x000000ff
        /*0b00*/ 	.word	0x00016848
        /*0b04*/ 	.short	0x0100
        /*0b06*/ 	.byte	0x08
	.zero		1


	//   ....[6]....
        /*0b08*/ 	.word	0x000003e0
        /*0b0c*/ 	.word	0x000000ff
        /*0b10*/ 	.word	0x00016850
        /*0b14*/ 	.short	0x0100
        /*0b16*/ 	.byte	0x08
	.zero		1


	//   ....[7]....
        /*0b18*/ 	.word	0x000003f0
        /*0b1c*/ 	.word	0x000000ff
        /*0b20*/ 	.word	0x00016860
        /*0b24*/ 	.short	0x0100
        /*0b26*/ 	.byte	0x08
	.zero		1


	//   ....[8]....
        /*0b28*/ 	.word	0x00000400
        /*0b2c*/ 	.word	0x000000ff
        /*0b30*/ 	.word	0x00016858
        /*0b34*/ 	.short	0x0100
        /*0b36*/ 	.byte	0x08
	.zero		1


	//   ....[9]....
        /*0b38*/ 	.word	0x00000410
        /*0b3c*/ 	.word	0x000000ff
        /*0b40*/ 	.word	0x00016868
        /*0b44*/ 	.short	0x0100
        /*0b46*/ 	.byte	0x08
	.zero		1


	//   ....[10]....
        /*0b48*/ 	.word	0x00000500
        /*0b4c*/ 	.word	0x000000ff
        /*0b50*/ 	.word	0x00016870
        /*0b54*/ 	.short	0x0100
        /*0b56*/ 	.byte	0x06
	.zero		1


	//   ....[11]....
        /*0b58*/ 	.word	0x00000510
        /*0b5c*/ 	.word	0x000000ff
        /*0b60*/ 	.word	0x00016880
        /*0b64*/ 	.short	0x0100
        /*0b66*/ 	.byte	0x06
	.zero		1


	//   ....[12]....
        /*0b68*/ 	.word	0x00000520
        /*0b6c*/ 	.word	0x000000ff
        /*0b70*/ 	.word	0x00016878
        /*0b74*/ 	.short	0x0100
        /*0b76*/ 	.byte	0x06
	.zero		1


	//   ....[13]....
        /*0b78*/ 	.word	0x00000530
        /*0b7c*/ 	.word	0x000000ff
        /*0b80*/ 	.word	0x00016888
        /*0b84*/ 	.short	0x0100
        /*0b86*/ 	.byte	0x06
	.zero		1


	//   ....[14]....
        /*0b88*/ 	.word	0x00000660
        /*0b8c*/ 	.word	0x000000ff
        /*0b90*/ 	.word	0x00016890
        /*0b94*/ 	.short	0x0100
        /*0b96*/ 	.byte	0x08
	.zero		1


	//   ....[15]....
        /*0b98*/ 	.word	0x00000670
        /*0b9c*/ 	.word	0x000000ff
        /*0ba0*/ 	.word	0x000168a0
        /*0ba4*/ 	.short	0x0100
        /*0ba6*/ 	.byte	0x08
	.zero		1


	//   ....[16]....
        /*0ba8*/ 	.word	0x00000680
        /*0bac*/ 	.word	0x000000ff
        /*0bb0*/ 	.word	0x00016898
        /*0bb4*/ 	.short	0x0100
        /*0bb6*/ 	.byte	0x08
	.zero		1


	//   ....[17]....
        /*0bb8*/ 	.word	0x00000690
        /*0bbc*/ 	.word	0x000000ff
        /*0bc0*/ 	.word	0x000168a8
        /*0bc4*/ 	.short	0x0100
        /*0bc6*/ 	.byte	0x08
	.zero		1


	//   ....[18]....
        /*0bc8*/ 	.word	0x000007d0
        /*0bcc*/ 	.word	0x000000ff
        /*0bd0*/ 	.word	0x000168b0
        /*0bd4*/ 	.short	0x0100
        /*0bd6*/ 	.byte	0x08
	.zero		1


	//   ....[19]....
        /*0bd8*/ 	.word	0x000007e0
        /*0bdc*/ 	.word	0x000000ff
        /*0be0*/ 	.word	0x000168c0
        /*0be4*/ 	.short	0x0100
        /*0be6*/ 	.byte	0x08
	.zero		1


	//   ....[20]....
        /*0be8*/ 	.word	0x000007f0
        /*0bec*/ 	.word	0x000000ff
        /*0bf0*/ 	.word	0x000168b8
        /*0bf4*/ 	.short	0x0100
        /*0bf6*/ 	.byte	0x08
	.zero		1


	//   ....[21]....
        /*0bf8*/ 	.word	0x00000800
        /*0bfc*/ 	.word	0x000000ff
        /*0c00*/ 	.word	0x000168c8
        /*0c04*/ 	.short	0x0100
        /*0c06*/ 	.byte	0x08
	.zero		1


	//   ....[22]....
        /*0c08*/ 	.word	0x00001470
        /*0c0c*/ 	.word	0x000000ff
        /*0c10*/ 	.word	0x00016800
        /*0c14*/ 	.short	0x010a
        /*0c16*/ 	.byte	0x31
	.zero		1


	//   ....[23]....
        /*0c18*/ 	.word	0x000014f0
        /*0c1c*/ 	.word	0x00000004
        /*0c20*/ 	.word	0x00016830
        /*0c24*/ 	.short	0x010a
        /*0c26*/ 	.byte	0x3f
	.zero		1


	//   ....[24]....
        /*0c28*/ 	.word	0x00001540
        /*0c2c*/ 	.word	0x00000004
        /*0c30*/ 	.word	0x00016830
        /*0c34*/ 	.short	0x010a
        /*0c36*/ 	.byte	0x3f
	.zero		1


	//   ....[25]....
        /*0c38*/ 	.word	0x000021a0
        /*0c3c*/ 	.word	0x000000ff
        /*0c40*/ 	.word	0x00000000
        /*0c44*/ 	.short	0x0101
        /*0c46*/ 	.byte	0x06
	.zero		1


	//   ....[26]....
        /*0c48*/ 	.word	0x00003600
        /*0c4c*/ 	.word	0x000000ff
        /*0c50*/ 	.word	0x00016830
        /*0c54*/ 	.short	0x010a
        /*0c56*/ 	.byte	0x06
	.zero		1


	//   ....[27]....
        /*0c58*/ 	.word	0x00003640
        /*0c5c*/ 	.word	0x000000ff
        /*0c60*/ 	.word	0x00016830
        /*0c64*/ 	.short	0x010a
        /*0c66*/ 	.byte	0x06
	.zero		1


	//   ....[28]....
        /*0c68*/ 	.word	0x00003880
        /*0c6c*/ 	.word	0x000000ff
        /*0c70*/ 	.word	0x00016850
        /*0c74*/ 	.short	0x010a
        /*0c76*/ 	.byte	0x06
	.zero		1


	//   ....[29]....
        /*0c78*/ 	.word	0x000038c0
        /*0c7c*/ 	.word	0x000000ff
        /*0c80*/ 	.word	0x00016850
        /*0c84*/ 	.short	0x010a
        /*0c86*/ 	.byte	0x06
	.zero		1


	//   ....[30]....
        /*0c88*/ 	.word	0x00003d10
        /*0c8c*/ 	.word	0x000000ff
        /*0c90*/ 	.word	0x00000000
        /*0c94*/ 	.short	0x0101
        /*0c96*/ 	.byte	0x06
	.zero		1


	//   ....[31]....
        /*0c98*/ 	.word	0x00004ec0
        /*0c9c*/ 	.word	0x000000ff
        /*0ca0*/ 	.word	0x00000000
        /*0ca4*/ 	.short	0x0101
        /*0ca6*/ 	.byte	0x06
	.zero		1


	//   ....[32]....
        /*0ca8*/ 	.word	0x00005300
        /*0cac*/ 	.word	0x000000ff
        /*0cb0*/ 	.word	0x00016850
        /*0cb4*/ 	.short	0x010a
        /*0cb6*/ 	.byte	0x05
	.zero		1


	//   ....[33]....
        /*0cb8*/ 	.word	0x00005340
        /*0cbc*/ 	.word	0x000000ff
        /*0cc0*/ 	.word	0x00016850
        /*0cc4*/ 	.short	0x010a
        /*0cc6*/ 	.byte	0x05
	.zero		1


	//   ....[34]....
        /*0cc8*/ 	.word	0x000058f0
        /*0ccc*/ 	.word	0x000000ff
        /*0cd0*/ 	.word	0x00000000
        /*0cd4*/ 	.short	0x0101
        /*0cd6*/ 	.byte	0x04
	.zero		1


	//   ....[35]....
        /*0cd8*/ 	.word	0x00006750
        /*0cdc*/ 	.word	0x00000000
        /*0ce0*/ 	.word	0x00000000
        /*0ce4*/ 	.short	0x0101
        /*0ce6*/ 	.byte	0x3f
	.zero		1


	//   ....[36]....
        /*0ce8*/ 	.word	0x00008db0
        /*0cec*/ 	.word	0x00000003
        /*0cf0*/ 	.word	0x00016840
        /*0cf4*/ 	.short	0x010a
        /*0cf6*/ 	.byte	0x3f
	.zero		1


	//   ....[37]....
        /*0cf8*/ 	.word	0x00009570
        /*0cfc*/ 	.word	0x00000003
        /*0d00*/ 	.word	0x00016830
        /*0d04*/ 	.short	0x0107
        /*0d06*/ 	.byte	0x3f
	.zero		1


	//   ....[38]....
        /*0d08*/ 	.word	0x00009640
        /*0d0c*/ 	.word	0x00000003
        /*0d10*/ 	.word	0x00016830
        /*0d14*/ 	.short	0x0101
        /*0d16*/ 	.byte	0x3f
	.zero		1


	//   ....[39]....
        /*0d18*/ 	.word	0x0000a4a0
        /*0d1c*/ 	.word	0x00000016
        /*0d20*/ 	.word	0x00016800
        /*0d24*/ 	.short	0x0107
        /*0d26*/ 	.byte	0x3f
	.zero		1


	//   ....[40]....
        /*0d28*/ 	.word	0x0000a5a0
        /*0d2c*/ 	.word	0x00000016
        /*0d30*/ 	.word	0x00016800
        /*0d34*/ 	.short	0x0101
        /*0d36*/ 	.byte	0x3f
	.zero		1


	//   ....[41]....
        /*0d38*/ 	.word	0x0000a5c0
        /*0d3c*/ 	.word	0x00000016
        /*0d40*/ 	.word	0x00016820
        /*0d44*/ 	.short	0x010a
        /*0d46*/ 	.byte	0x3f
	.zero		1


	//   ....[42]....
        /*0d48*/ 	.word	0x0000a960
        /*0d4c*/ 	.word	0x00000005
        /*0d50*/ 	.word	0x00016840
        /*0d54*/ 	.short	0x010a
        /*0d56*/ 	.byte	0x3f
	.zero		1


	//   ....[43]....
        /*0d58*/ 	.word	0x0000ae70
        /*0d5c*/ 	.word	0x00000005
        /*0d60*/ 	.word	0x00016830
        /*0d64*/ 	.short	0x0107
        /*0d66*/ 	.byte	0x3f
	.zero		1


	//   ....[44]....
        /*0d68*/ 	.word	0x0000af30
        /*0d6c*/ 	.word	0x00000005
        /*0d70*/ 	.word	0x00016830
        /*0d74*/ 	.short	0x0101
        /*0d76*/ 	.byte	0x3f
	.zero		1


	//   ....[45]....
        /*0d78*/ 	.word	0x0000af90
        /*0d7c*/ 	.word	0x00000005
        /*0d80*/ 	.word	0x00016860
        /*0d84*/ 	.short	0x010a
        /*0d86*/ 	.byte	0x3f
	.zero		1


	//   ....[46]....
        /*0d88*/ 	.word	0x0000b460
        /*0d8c*/ 	.word	0x00000005
        /*0d90*/ 	.word	0x00016850
        /*0d94*/ 	.short	0x0107
        /*0d96*/ 	.byte	0x3f
	.zero		1


	//   ....[47]....
        /*0d98*/ 	.word	0x0000b600
        /*0d9c*/ 	.word	0x00000005
        /*0da0*/ 	.word	0x00016850
        /*0da4*/ 	.short	0x0101
        /*0da6*/ 	.byte	0x3f
	.zero		1


	//   ....[48]....
        /*0da8*/ 	.word	0x0000b810
        /*0dac*/ 	.word	0x00000000
        /*0db0*/ 	.word	0x00016860
        /*0db4*/ 	.short	0x010a
        /*0db6*/ 	.byte	0x3f
	.zero		1


	//   ....[49]....
        /*0db8*/ 	.word	0x0000bca0
        /*0dbc*/ 	.word	0x00000000
        /*0dc0*/ 	.word	0x00016850
        /*0dc4*/ 	.short	0x0107
        /*0dc6*/ 	.byte	0x3f
	.zero		1


	//   ....[50]....
        /*0dc8*/ 	.word	0x0000bd70
        /*0dcc*/ 	.word	0x00000000
        /*0dd0*/ 	.word	0x00016850
        /*0dd4*/ 	.short	0x0101
        /*0dd6*/ 	.byte	0x3f
	.zero		1


	//   ....[51]....
        /*0dd8*/ 	.word	0x0000c870
        /*0ddc*/ 	.word	0x00000005
        /*0de0*/ 	.word	0x00016820
        /*0de4*/ 	.short	0x010a
        /*0de6*/ 	.byte	0x3f
	.zero		1


	//   ....[52]....
        /*0de8*/ 	.word	0x0000c9f0
        /*0dec*/ 	.word	0x00000003
        /*0df0*/ 	.word	0x00016840
        /*0df4*/ 	.short	0x010a
        /*0df6*/ 	.byte	0x3f
	.zero		1


	//   ....[53]....
        /*0df8*/ 	.word	0x0000ca90
        /*0dfc*/ 	.word	0x00000019
        /*0e00*/ 	.word	0x00016840
        /*0e04*/ 	.short	0x010a
        /*0e06*/ 	.byte	0x3f
	.zero		1


	//   ....[54]....
        /*0e08*/ 	.word	0x0000cad0
        /*0e0c*/ 	.word	0x00000003
        /*0e10*/ 	.word	0x00016860
        /*0e14*/ 	.short	0x010a
        /*0e16*/ 	.byte	0x3f
	.zero		1


	//   ....[55]....
        /*0e18*/ 	.word	0x0000cb10
        /*0e1c*/ 	.word	0x00000019
        /*0e20*/ 	.word	0x00016860
        /*0e24*/ 	.short	0x010a
        /*0e26*/ 	.byte	0x3f
	.zero		1


	//   ....[56]....
        /*0e28*/ 	.word	0x0000cb80
        /*0e2c*/ 	.word	0x00000003
        /*0e30*/ 	.word	0x00016800
        /*0e34*/ 	.short	0x010a
        /*0e36*/ 	.byte	0x3f
	.zero		1


	//   ....[57]....
        /*0e38*/ 	.word	0x0000cbd0
        /*0e3c*/ 	.word	0x00000004
        /*0e40*/ 	.word	0x00016830
        /*0e44*/ 	.short	0x010a
        /*0e46*/ 	.byte	0x3f
	.zero		1


	//   ....[58]....
        /*0e48*/ 	.word	0x0000cc30
        /*0e4c*/ 	.word	0x00000003
        /*0e50*/ 	.word	0x00016830
        /*0e54*/ 	.short	0x010a
        /*0e56*/ 	.byte	0x3f
	.zero		1


	//   ....[59]....
        /*0e58*/ 	.word	0x0000cc90
        /*0e5c*/ 	.word	0x00000003
        /*0e60*/ 	.word	0x00016850
        /*0e64*/ 	.short	0x010a
        /*0e66*/ 	.byte	0x3f
	.zero		1


	//   ....[60]....
        /*0e68*/ 	.word	0x0000ccf0
        /*0e6c*/ 	.word	0x0000000b
        /*0e70*/ 	.word	0x00016850
        /*0e74*/ 	.short	0x010a
        /*0e76*/ 	.byte	0x3f
	.zero		1


	//   ....[61]....
        /*0e78*/ 	.word	0x0000ce10
        /*0e7c*/ 	.word	0x00000003
        /*0e80*/ 	.word	0x00016840
        /*0e84*/ 	.short	0x010a
        /*0e86*/ 	.byte	0x3f
	.zero		1


	//   ....[62]....
        /*0e88*/ 	.word	0x0000e8b0
        /*0e8c*/ 	.word	0x00000016
        /*0e90*/ 	.word	0x00016820
        /*0e94*/ 	.short	0x010a
        /*0e96*/ 	.byte	0x3f
	.zero		1


	//   ....[63]....
        /*0e98*/ 	.word	0x0000e900
        /*0e9c*/ 	.word	0x00000005
        /*0ea0*/ 	.word	0x00016840
        /*0ea4*/ 	.short	0x010a
        /*0ea6*/ 	.byte	0x3f
	.zero		1


	//   ....[64]....
        /*0ea8*/ 	.word	0x0000f210
        /*0eac*/ 	.word	0x00000005
        /*0eb0*/ 	.word	0x00016860
        /*0eb4*/ 	.short	0x010a
        /*0eb6*/ 	.byte	0x3f
	.zero		1


	//   ....[65]....
        /*0eb8*/ 	.word	0x0000fb80
        /*0ebc*/ 	.word	0x00000000
        /*0ec0*/ 	.word	0x00016860
        /*0ec4*/ 	.short	0x010a
        /*0ec6*/ 	.byte	0x3f
	.zero		1


	//   ....[66]....
        /*0ec8*/ 	.word	0x00010e20
        /*0ecc*/ 	.word	0x00000005
        /*0ed0*/ 	.word	0x00016820
        /*0ed4*/ 	.short	0x010a
        /*0ed6*/ 	.byte	0x3f
	.zero		1


	//   ....[67]....
        /*0ed8*/ 	.word	0x00010fc0
        /*0edc*/ 	.word	0x00000003
        /*0ee0*/ 	.word	0x00016840
        /*0ee4*/ 	.short	0x010a
        /*0ee6*/ 	.byte	0x3f
	.zero		1


	//   ....[68]....
        /*0ee8*/ 	.word	0x00011010
        /*0eec*/ 	.word	0x00000019
        /*0ef0*/ 	.word	0x00016840
        /*0ef4*/ 	.short	0x010a
        /*0ef6*/ 	.byte	0x3f
	.zero		1


	//   ....[69]....
        /*0ef8*/ 	.word	0x00011060
        /*0efc*/ 	.word	0x00000003
        /*0f00*/ 	.word	0x00016860
        /*0f04*/ 	.short	0x010a
        /*0f06*/ 	.byte	0x3f
	.zero		1


	//----- nvinfo : EIATTR_NUM_MBARRIERS
	.align		4
.L_1407:
        /*0f08*/ 	.byte	0x03, 0x38
        /*0f0a*/ 	.short	0x0016


	//----- nvinfo : EIATTR_EXIT_INSTR_OFFSETS
	.align		4
        /*0f0c*/ 	.byte	0x04, 0x1c
        /*0f0e*/ 	.short	(.L_1409 - .L_1408)


	//   ....[0]....
.L_1408:
        /*0f10*/ 	.word	0x000009b0


	//   ....[1]....
        /*0f14*/ 	.word	0x00007400


	//   ....[2]....
        /*0f18*/ 	.word	0x0000cb60


	//----- nvinfo : EIATTR_MAX_THREADS
	.align		4
.L_1409:
        /*0f1c*/ 	.byte	0x04, 0x05
        /*0f1e*/ 	.short	(.L_1411 - .L_1410)
.L_1410:
        /*0f20*/ 	.word	0x00000200
        /*0f24*/ 	.word	0x00000001
        /*0f28*/ 	.word	0x00000001


	//----- nvinfo : EIATTR_CRS_STACK_SIZE
	.align		4
.L_1411:
        /*0f2c*/ 	.byte	0x04, 0x1e
        /*0f2e*/ 	.short	(.L_1413 - .L_1412)
.L_1412:
        /*0f30*/ 	.word	0x00000000


	//----- nvinfo : EIATTR_CBANK_PARAM_SIZE
	.align		4
.L_1413:
        /*0f34*/ 	.byte	0x03, 0x19
        /*0f36*/ 	.short	0x0af0


	//----- nvinfo : EIATTR_PARAM_CBANK
	.align		4
        /*0f38*/ 	.byte	0x04, 0x0a
        /*0f3a*/ 	.short	(.L_1415 - .L_1414)
	.align		4
.L_1414:
        /*0f3c*/ 	.word	index@(.nv.constant0._ZN7cutlass13device_kernelIN5flash11enable_sm90INS1_16FlashAttnFwdSm90INS1_25CollectiveMainloopFwdSm90ILi2EN4cute5tupleIJNS5_1CILi1EEES8_S8_EEENS6_IJNS7_ILi192EEENS7_ILi128EEENS7_ILi64EEEEEELi64ENS_6half_tEfNS_4arch4Sm90ELb0ELb0ELb0ELb1ELb1ELb0ELb0ELb1ELb1ELb1ELb0ELb0EEENS1_21CollectiveEpilogueFwdINS6_IJSA_SC_SB_EEES9_SE_SG_Li384ELb1ELb1ELb0ELb0EEENS1_36VarlenDynamicPersistentTileSchedulerILi192ELi128ELi384ELi128ELb0ELb1ELb1ELb0ELb1ELb1EEEEEEEEEvNT_6ParamsE)
        /*0f40*/ 	.short	0x0210
        /*0f42*/ 	.short	0x0af0


	//----- nvinfo : EIATTR_SW_WAR
	.align		4
.L_1415:
        /*0f44*/ 	.byte	0x04, 0x36
        /*0f46*/ 	.short	(.L_1417 - .L_1416)
.L_1416:
        /*0f48*/ 	.word	0x00000008
.L_1417:


//--------------------- .nv.info._ZN7cutlass13device_kernelIN5flash11enable_sm90INS1_16FlashAttnFwdSm90INS1_25CollectiveMainloopFwdSm90ILi2EN4cute5tupleIJNS5_1CILi1EEES8_S8_EEENS6_IJNS7_ILi192EEENS7_ILi128EEENS7_ILi64EEEEEELi64ENS_6half_tEfNS_4arch4Sm90ELb0ELb0ELb0ELb1ELb1ELb1ELb0ELb1ELb1ELb1ELb0ELb0EEENS1_21CollectiveEpilogueFwdINS6_IJSA_SC_SB_EEES9_SE_SG_Li384ELb1ELb1ELb0ELb0EEENS1_36VarlenDynamicPersistentTileSchedulerILi192ELi128ELi384ELi128ELb0ELb1ELb1ELb0ELb1ELb1EEEEEEEEEvNT_6ParamsE --------------------------
	.section	.nv.info._ZN7cutlass13device_kernelIN5flash11enable_sm90INS1_16FlashAttnFwdSm90INS1_25CollectiveMainloopFwdSm90ILi2EN4cute5tupleIJNS5_1CILi1EEES8_S8_EEENS6_IJNS7_ILi192EEENS7_ILi128EEENS7_ILi64EEEEEELi64ENS_6half_tEfNS_4arch4Sm90ELb0ELb0ELb0ELb1ELb1ELb1ELb0ELb1ELb1ELb1ELb0ELb0EEENS1_21CollectiveEpilogueFwdINS6_IJSA_SC_SB_EEES9_SE_SG_Li384ELb1ELb1ELb0ELb0EEENS1_36VarlenDynamicPersistentTileSchedulerILi192ELi128ELi384ELi128ELb0ELb1ELb1ELb0ELb1ELb1EEEEEEEEEvNT_6ParamsE,"",@"SHT_CUDA_INFO"
	.sectionflags	@""
	.align	4


	//----- nvinfo : EIATTR_CUDA_API_VERSION
	.align		4
        /*0000*/ 	.byte	0x04, 0x37
        /*0002*/ 	.short	(.L_1419 - .L_1418)
.L_1418:
        /*0004*/ 	.word	0x00000082


	//----- nvinfo : EIATTR_KPARAM_INFO
	.align		4
.L_1419:
        /*0008*/ 	.byte	0x04, 0x17
        /*000a*/ 	.short	(.L_1421 - .L_1420)
.L_1420:
        /*000c*/ 	.word	0x00000000
        /*0010*/ 	.short	0x0000
        /*0012*/ 	.short	0x0070
        /*0014*/ 	.byte	0x00, 0xf0, 0x01, 0x2a


	//----- nvinfo : EIATTR_SPARSE_MMA_MASK
	.align		4
.L_1421:
        /*0018*/ 	.byte	0x03, 0x50
        /*001a*/ 	.short	0x0000


	//----- nvinfo : EIATTR_MAXREG_COUNT
	.align		4
        /*001c*/ 	.byte	0x03, 0x1b
        /*001e*/ 	.short	0x0080


	//----- nvinfo : EIATTR_NUM_BARRIERS
	.align		4
        /*0020*/ 	.byte	0x02, 0x4c
        /*0022*/ 	.byte	0x10
	.zero		1


	//----- nvinfo : EIATTR_EXTERNS
	.align		4
        /*0024*/ 	.byte	0x04, 0x0f
        /*0026*/ 	.short	(.L_1423 - .L_1422)


	//   ....[0]....
	.align		4
.L_1422:
        /*0028*/ 	.word	index@(__assertfail)


	//----- nvinfo : EIATTR_ANNOTATIONS
	.align		4
.L_1423:
        /*002c*/ 	.byte	0x04, 0x55
        /*002e*/ 	.short	(.L_1425 - .L_1424)


	//   ....[0]....
.L_1424:
        /* <DEDUP_REMOVED lines=65> */


	//----- nvinfo : EIATTR_MERCURY_ISA_VERSION
	.align		4
.L_1425:
        /*0430*/ 	.byte	0x03, 0x5f
        /*0432*/ 	.short	0x0101


	//----- nvinfo : EIATTR_UNUSED_LOAD_BYTE_OFFSET
	.align		4
        /*0434*/ 	.byte	0x04, 0x44
        /*0436*/ 	.short	(.L_1427 - .L_1426)


	//   ....[0]....
.L_1426:
        /*0438*/ 	.word	0x00000a80
        /*043c*/ 	.word	0x0000fff0


	//   ....[1]....
        /*0440*/ 	.word	0x0000cb20
        /*0444*/ 	.word	0x0000fff0


	//----- nvinfo : EIATTR_INT_WARP_WIDE_INSTR_OFFSETS
	.align		4
.L_1427:
        /*0448*/ 	.byte	0x04, 0x31
        /*044a*/ 	.short	(.L_1429 - .L_1428)


	//   ....[0]....
.L_1428:
        /*044c*/ 	.word	0x00000130


	//   ....[1]....
        /*0450*/ 	.word	0x00000170


	//   ....[2]....
        /*0454*/ 	.word	0x000001e0


	//   ....[3]....
        /*0458*/ 	.word	0x000103b0


	//   ....[4]....
        /*045c*/ 	.word	0x00010440


	//   ....[5]....
        /*0460*/ 	.word	0x00013710


	//   ....[6]....
        /*0464*/ 	.word	0x000137a0


	//----- nvinfo : EIATTR_COOP_GROUP_MASK_REGIDS
	.align		4
.L_1429:
        /*0468*/ 	.byte	0x04, 0x29
        /*046a*/ 	.short	(.L_1431 - .L_1430)


	//   ....[0]....
.L_1430:
        /*046c*/ 	.word	0xffffffff


	//   ....[1]....
        /*0470*/ 	.word	0xffffffff


	//   ....[2]....
        /*0474*/ 	.word	0xffffffff


	//   ....[3]....
        /*0478*/ 	.word	0xffffffff


	//   ....[4]....
        /*047c*/ 	.word	0xffffffff


	//   ....[5]....
        /*0480*/ 	.word	0xffffffff


	//   ....[6]....
        /*0484*/ 	.word	0xffffffff


	//   ....[7]....
        /*0488*/ 	.word	0xffffffff


	//   ....[8]....
        /*048c*/ 	.word	0xffffffff


	//   ....[9]....
        /*0490*/ 	.word	0xffffffff


	//   ....[10]....
        /*0494*/ 	.word	0xffffffff


	//   ....[11]....
        /*0498*/ 	.word	0xffffffff


	//   ....[12]....
        /*049c*/ 	.word	0xffffffff


	//   ....[13]....
        /*04a0*/ 	.word	0xffffffff


	//   ....[14]....
        /*04a4*/ 	.word	0xffffffff


	//   ....[15]....
        /*04a8*/ 	.word	0xffffffff


	//   ....[16]....
        /*04ac*/ 	.word	0xffffffff


	//   ....[17]....
        /*04b0*/ 	.word	0xffffffff


	//   ....[18]....
        /*04b4*/ 	.word	0xffffffff


	//   ....[19]....
        /*04b8*/ 	.word	0xffffffff


	//   ....[20]....
        /*04bc*/ 	.word	0xffffffff


	//   ....[21]....
        /*04c0*/ 	.word	0xffffffff


	//   ....[22]....
        /*04c4*/ 	.word	0xffffffff


	//   ....[23]....
        /*04c8*/ 	.word	0xffffffff


	//   ....[24]....
        /*04cc*/ 	.word	0xffffffff


	//   ....[25]....
        /*04d0*/ 	.word	0xffffffff


	//   ....[26]....
        /*04d4*/ 	.word	0xffffffff


	//   ....[27]....
        /*04d8*/ 	.word	0xffffffff


	//   ....[28]....
        /*04dc*/ 	.word	0xffffffff


	//   ....[29]....
        /*04e0*/ 	.word	0xffffffff


	//   ....[30]....
        /*04e4*/ 	.word	0xffffffff


	//   ....[31]....
        /*04e8*/ 	.word	0xffffffff


	//   ....[32]....
        /*04ec*/ 	.word	0xffffffff


	//   ....[33]....
        /*04f0*/ 	.word	0xffffffff


	//   ....[34]....
        /*04f4*/ 	.word	0xffffffff


	//   ....[35]....
        /*04f8*/ 	.word	0xffffffff


	//   ....[36]....
        /*04fc*/ 	.word	0xffffffff


	//   ....[37]....
        /*0500*/ 	.word	0xffffffff


	//   ....[38]....
        /*0504*/ 	.word	0xffffffff


	//   ....[39]....
        /*0508*/ 	.word	0xffffffff


	//   ....[40]....
        /*050c*/ 	.word	0xffffffff


	//   ....[41]....
        /*0510*/ 	.word	0xffffffff


	//   ....[42]....
        /*0514*/ 	.word	0xffffffff


	//   ....[43]....
        /*0518*/ 	.word	0xffffffff


	//   ....[44]....
        /*051c*/ 	.word	0xffffffff


	//   ....[45]....
        /*0520*/ 	.word	0xffffffff


	//   ....[46]....
        /*0524*/ 	.word	0xffffffff


	//   ....[47]....
        /*0528*/ 	.word	0xffffffff


	//   ....[48]....
        /*052c*/ 	.word	0xffffffff


	//   ....[49]....
        /*0530*/ 	.word	0xffffffff


	//   ....[50]....
        /*0534*/ 	.word	0xffffffff


	//   ....[51]....
        /*0538*/ 	.word	0xffffffff


	//   ....[52]....
        /*053c*/ 	.word	0xffffffff


	//   ....[53]....
        /*0540*/ 	.word	0xffffffff


	//   ....[54]....
        /*0544*/ 	.word	0xffffffff


	//   ....[55]....
        /*0548*/ 	.word	0xffffffff


	//   ....[56]....
        /*054c*/ 	.word	0xffffffff


	//   ....[57]....
        /*0550*/ 	.word	0xffffffff


	//   ....[58]....
        /*0554*/ 	.word	0xffffffff


	//   ....[59]....
        /*0558*/ 	.word	0xffffffff


	//   ....[60]....
        /*055c*/ 	.word	0xffffffff


	//   ....[61]....
        /*0560*/ 	.word	0xffffffff


	//   ....[62]....
        /*0564*/ 	.word	0xffffffff


	//   ....[63]....
        /*0568*/ 	.word	0xffffffff


	//   ....[64]....
        /*056c*/ 	.word	0xffffffff


	//   ....[65]....
        /*0570*/ 	.word	0xffffffff


	//   ....[66]....
        /*0574*/ 	.word	0xffffffff


	//   ....[67]....
        /*0578*/ 	.word	0xffffffff


	//   ....[68]....
        /*057c*/ 	.word	0xffffffff


	//   ....[69]....
        /*0580*/ 	.word	0xffffffff


	//   ....[70]....
        /*0584*/ 	.word	0xffffffff


	//   ....[71]....
        /*0588*/ 	.word	0xffffffff


	//   ....[72]....
        /*058c*/ 	.word	0xffffffff


	//   ....[73]....
        /*0590*/ 	.word	0xffffffff


	//   ....[74]....
        /*0594*/ 	.word	0xffffffff


	//   ....[75]....
        /*0598*/ 	.word	0xffffffff


	//   ....[76]....
        /*059c*/ 	.word	0xffffffff


	//   ....[77]....
        /*05a0*/ 	.word	0xffffffff


	//   ....[78]....
        /*05a4*/ 	.word	0xffffffff


	//   ....[79]....
        /*05a8*/ 	.word	0xffffffff


	//   ....[80]....
        /*05ac*/ 	.word	0xffffffff


	//   ....[81]....
        /*05b0*/ 	.word	0xffffffff


	//   ....[82]....
        /*05b4*/ 	.word	0xffffffff


	//   ....[83]....
        /*05b8*/ 	.word	0xffffffff


	//   ....[84]....
        /*05bc*/ 	.word	0xffffffff


	//   ....[85]....
        /*05c0*/ 	.word	0xffffffff


	//   ....[86]....
        /*05c4*/ 	.word	0xffffffff


	//   ....[87]....
        /*05c8*/ 	.word	0xffffffff


	//   ....[88]....
        /*05cc*/ 	.word	0xffffffff


	//   ....[89]....
        /*05d0*/ 	.word	0xffffffff


	//   ....[90]....
        /*05d4*/ 	.word	0xffffffff


	//   ....[91]....
        /*05d8*/ 	.word	0xffffffff


	//   ....[92]....
        /*05dc*/ 	.word	0xffffffff


	//   ....[93]....
        /*05e0*/ 	.word	0xffffffff


	//   ....[94]....
        /*05e4*/ 	.word	0xffffffff


	//   ....[95]....
        /*05e8*/ 	.word	0xffffffff


	//   ....[96]....
        /*05ec*/ 	.word	0xffffffff


	//   ....[97]....
        /*05f0*/ 	.word	0xffffffff


	//   ....[98]....
        /*05f4*/ 	.word	0xffffffff


	//   ....[99]....
        /*05f8*/ 	.word	0xffffffff


	//   ....[100]....
        /*05fc*/ 	.word	0xffffffff


	//   ....[101]....
        /*0600*/ 	.word	0xffffffff


	//   ....[102]....
        /*0604*/ 	.word	0xffffffff


	//   ....[103]....
        /*0608*/ 	.word	0xffffffff


	//   ....[104]....
        /*060c*/ 	.word	0xffffffff


	//   ....[105]....
        /*0610*/ 	.word	0xffffffff


	//   ....[106]....
        /*0614*/ 	.word	0xffffffff


	//   ....[107]....
        /*0618*/ 	.word	0xffffffff


	//   ....[108]....
        /*061c*/ 	.word	0xffffffff


	//   ....[109]....
        /*0620*/ 	.word	0xffffffff


	//   ....[110]....
        /*0624*/ 	.word	0xffffffff


	//   ....[111]....
        /*0628*/ 	.word	0xffffffff


	//   ....[112]....
        /*062c*/ 	.word	0xffffffff


	//   ....[113]....
        /*0630*/ 	.word	0xffffffff


	//   ....[114]....
        /*0634*/ 	.word	0xffffffff


	//   ....[115]....
        /*0638*/ 	.word	0xffffffff


	//   ....[116]....
        /*063c*/ 	.word	0xffffffff


	//   ....[117]....
        /*0640*/ 	.word	0xffffffff


	//   ....[118]....
        /*0644*/ 	.word	0xffffffff


	//   ....[119]....
        /*0648*/ 	.word	0xffffffff


	//   ....[120]....
        /*064c*/ 	.word	0xffffffff


	//   ....[121]....
        /*0650*/ 	.word	0xffffffff


	//   ....[122]....
        /*0654*/ 	.word	0xffffffff


	//   ....[123]....
        /*0658*/ 	.word	0xffffffff


	//   ....[124]....
        /*065c*/ 	.word	0xffffffff


	//   ....[125]....
        /*0660*/ 	.word	0xffffffff


	//   ....[126]....
        /*0664*/ 	.word	0xffffffff


	//   ....[127]....
        /*0668*/ 	.word	0xffffffff


	//   ....[128]....
        /*066c*/ 	.word	0xffffffff


	//   ....[129]....
        /*0670*/ 	.word	0xffffffff


	//   ....[130]....
        /*0674*/ 	.word	0xffffffff


	//   ....[131]....
        /*0678*/ 	.word	0xffffffff


	//   ....[132]....
        /*067c*/ 	.word	0xffffffff


	//   ....[133]....
        /*0680*/ 	.word	0xffffffff


	//   ....[134]....
        /*0684*/ 	.word	0xffffffff


	//   ....[135]....
        /*0688*/ 	.word	0xffffffff


	//   ....[136]....
        /*068c*/ 	.word	0xffffffff


	//   ....[137]....
        /*0690*/ 	.word	0xffffffff


	//   ....[138]....
        /*0694*/ 	.word	0xffffffff


	//   ....[139]....
        /*0698*/ 	.word	0xffffffff


	//   ....[140]....
        /*069c*/ 	.word	0xffffffff


	//   ....[141]....
        /*06a0*/ 	.word	0xffffffff


	//   ....[142]....
        /*06a4*/ 	.word	0xffffffff


	//   ....[143]....
        /*06a8*/ 	.word	0xffffffff


	//   ....[144]....
        /*06ac*/ 	.word	0xffffffff


	//   ....[145]....
        /*06b0*/ 	.word	0xffffffff


	//   ....[146]....
        /*06b4*/ 	.word	0xffffffff


	//   ....[147]....
        /*06b8*/ 	.word	0xffffffff


	//   ....[148]....
        /*06bc*/ 	.word	0xffffffff


	//   ....[149]....
        /*06c0*/ 	.word	0xffffffff


	//   ....[150]....
        /*06c4*/ 	.word	0xffffffff


	//   ....[151]....
        /*06c8*/ 	.word	0xffffffff


	//   ....[152]....
        /*06cc*/ 	.word	0xffffffff


	//   ....[153]....
        /*06d0*/ 	.word	0xffffffff


	//   ....[154]....
        /*06d4*/ 	.word	0xffffffff


	//   ....[155]....
        /*06d8*/ 	.word	0xffffffff


	//   ....[156]....
        /*06dc*/ 	.word	0xffffffff


	//   ....[157]....
        /*06e0*/ 	.word	0xffffffff


	//   ....[158]....
        /*06e4*/ 	.word	0xffffffff


	//   ....[159]....
        /*06e8*/ 	.word	0xffffffff


	//   ....[160]....
        /*06ec*/ 	.word	0xffffffff


	//   ....[161]....
        /*06f0*/ 	.word	0xffffffff


	//   ....[162]....
        /*06f4*/ 	.word	0xffffffff


	//   ....[163]....
        /*06f8*/ 	.word	0xffffffff


	//   ....[164]....
        /*06fc*/ 	.word	0xffffffff


	//   ....[165]....
        /*0700*/ 	.word	0xffffffff


	//   ....[166]....
        /*0704*/ 	.word	0xffffffff


	//   ....[167]....
        /*0708*/ 	.word	0xffffffff


	//   ....[168]....
        /*070c*/ 	.word	0xffffffff


	//   ....[169]....
        /*0710*/ 	.word	0xffffffff


	//   ....[170]....
        /*0714*/ 	.word	0xffffffff


	//   ....[171]....
        /*0718*/ 	.word	0xffffffff


	//   ....[172]....
        /*071c*/ 	.word	0xffffffff


	//   ....[173]....
        /*0720*/ 	.word	0xffffffff


	//   ....[174]....
        /*0724*/ 	.word	0xffffffff


	//   ....[175]....
        /*0728*/ 	.word	0xffffffff


	//   ....[176]....
        /*072c*/ 	.word	0xffffffff


	//   ....[177]....
        /*0730*/ 	.word	0xffffffff


	//   ....[178]....
        /*0734*/ 	.word	0xffffffff


	//   ....[179]....
        /*0738*/ 	.word	0xffffffff


	//   ....[180]....
        /*073c*/ 	.word	0xffffffff


	//   ....[181]....
        /*0740*/ 	.word	0xffffffff


	//   ....[182]....
        /*0744*/ 	.word	0xffffffff


	//   ....[183]....
        /*0748*/ 	.word	0xffffffff


	//   ....[184]....
        /*074c*/ 	.word	0xffffffff


	//   ....[185]....
        /*0750*/ 	.word	0xffffffff


	//   ....[186]....
        /*0754*/ 	.word	0xffffffff


	//   ....[187]....
        /*0758*/ 	.word	0x0500000f


	//   ....[188]....
        /*075c*/ 	.word	0x0500000f


	//   ....[189]....
        /*0760*/ 	.word	0x0500000f


	//   ....[190]....
        /*0764*/ 	.word	0x0500000f


	//   ....[191]....
        /*0768*/ 	.word	0x0500000f


	//   ....[192]....
        /*076c*/ 	.word	0x0500000f


	//   ....[193]....
        /*0770*/ 	.word	0x0500000f


	//   ....[194]....
        /*0774*/ 	.word	0x0500000f


	//   ....[195]....
        /*0778*/ 	.word	0x0500000f


	//   ....[196]....
        /*077c*/ 	.word	0x0500000f


	//   ....[197]....
        /*0780*/ 	.word	0x0500000f


	//   ....[198]....
        /*0784*/ 	.word	0x0500000f


	//   ....[199]....
        /*0788*/ 	.word	0x0500000f


	//   ....[200]....
        /*078c*/ 	.word	0x0500000f


	//   ....[201]....
        /*0790*/ 	.word	0x0500000f


	//   ....[202]....
        /*0794*/ 	.word	0x0500000f


	//   ....[203]....
        /*0798*/ 	.word	0x0500000f


	//   ....[204]....
        /*079c*/ 	.word	0x0500000f


	//   ....[205]....
        /*07a0*/ 	.word	0x0500000f


	//   ....[206]....
        /*07a4*/ 	.word	0x0500000f


	//   ....[207]....
        /*07a8*/ 	.word	0x0500000f


	//   ....[208]....
        /*07ac*/ 	.word	0x0500000f


	//   ....[209]....
        /*07b0*/ 	.word	0x0500000f


	//   ....[210]....
        /*07b4*/ 	.word	0x0500000f


	//   ....[211]....
        /*07b8*/ 	.word	0x0500000f


	//   ....[212]....
        /*07bc*/ 	.word	0x0500000f


	//   ....[213]....
        /*07c0*/ 	.word	0x0500000f


	//   ....[214]....
        /*07c4*/ 	.word	0x0500000f


	//   ....[215]....
        /*07c8*/ 	.word	0x0500000f


	//   ....[216]....
        /*07cc*/ 	.word	0x0500000f


	//   ....[217]....
        /*07d0*/ 	.word	0x0500000f


	//   ....[218]....
        /*07d4*/ 	.word	0x0500000f


	//   ....[219]....
        /*07d8*/ 	.word	0x0500000f


	//   ....[220]....
        /*07dc*/ 	.word	0x0500000f


	//   ....[221]....
        /*07e0*/ 	.word	0x0500000f


	//   ....[222]....
        /*07e4*/ 	.word	0x0500000f


	//   ....[223]....
        /*07e8*/ 	.word	0x0500000f


	//   ....[224]....
        /*07ec*/ 	.word	0x0500000f


	//   ....[225]....
        /*07f0*/ 	.word	0x0500000f


	//   ....[226]....
        /*07f4*/ 	.word	0x0500000f


	//   ....[227]....
        /*07f8*/ 	.word	0x0500000f


	//   ....[228]....
        /*07fc*/ 	.word	0x0500000f


	//   ....[229]....
        /*0800*/ 	.word	0x0500000f


	//   ....[230]....
        /*0804*/ 	.word	0x0500000f


	//   ....[231]....
        /*0808*/ 	.word	0x0500000f


	//   ....[232]....
        /*080c*/ 	.word	0x0500000f


	//   ....[233]....
        /*0810*/ 	.word	0x0500000f


	//   ....[234]....
        /*0814*/ 	.word	0x0500000f


	//   ....[235]....
        /*0818*/ 	.word	0x0500000f


	//   ....[236]....
        /*081c*/ 	.word	0x0500000f


	//   ....[237]....
        /*0820*/ 	.word	0x0500000f


	//   ....[238]....
        /*0824*/ 	.word	0x0500000f


	//   ....[239]....
        /*0828*/ 	.word	0x0500000f


	//   ....[240]....
        /*082c*/ 	.word	0x0500000f


	//   ....[241]....
        /*0830*/ 	.word	0x0500000f


	//   ....[242]....
        /*0834*/ 	.word	0x0500000f


	//   ....[243]....
        /*0838*/ 	.word	0x0500000f


	//   ....[244]....
        /*083c*/ 	.word	0x0500000f


	//   ....[245]....
        /*0840*/ 	.word	0x0500000f


	//   ....[246]....
        /*0844*/ 	.word	0x0500000f


	//   ....[247]....
        /*0848*/ 	.word	0x0500000f


	//   ....[248]....
        /*084c*/ 	.word	0x0500000f


	//   ....[249]....
        /*0850*/ 	.word	0x0500000f


	//   ....[250]....
        /*0854*/ 	.word	0x0500000f


	//   ....[251]....
        /*0858*/ 	.word	0x0500000f


	//   ....[252]....
        /*085c*/ 	.word	0x0500000f


	//   ....[253]....
        /*0860*/ 	.word	0x0500000f


	//   ....[254]....
        /*0864*/ 	.word	0x0500000f


	//   ....[255]....
        /*0868*/ 	.word	0x0500000f


	//   ....[0]....
        /*086c*/ 	.word	0x0500000f


	//   ....[1]....
        /*0870*/ 	.word	0x0500000f


	//   ....[2]....
        /*0874*/ 	.word	0x0500000f


	//   ....[3]....
        /*0878*/ 	.word	0x0500000f


	//   ....[4]....
        /*087c*/ 	.word	0x0500000f


	//   ....[5]....
        /*0880*/ 	.word	0x0500000f


	//   ....[6]....
        /*0884*/ 	.word	0x0500000f


	//   ....[7]....
        /*0888*/ 	.word	0x0500000f


	//   ....[8]....
        /*088c*/ 	.word	0x0500000f


	//   ....[9]....
        /*0890*/ 	.word	0x0500000f


	//   ....[10]....
        /*0894*/ 	.word	0x0500000f


	//   ....[11]....
        /*0898*/ 	.word	0x0500000f


	//   ....[12]....
        /*089c*/ 	.word	0x0500000f


	//   ....[13]....
        /*08a0*/ 	.word	0x0500000f


	//   ....[14]....
        /*08a4*/ 	.word	0x0500000f


	//   ....[15]....
        /*08a8*/ 	.word	0x0500000f


	//   ....[16]....
        /*08ac*/ 	.word	0x0500000f


	//   ....[17]....
        /*08b0*/ 	.word	0x0500000f


	//   ....[18]....
        /*08b4*/ 	.word	0x0500000f


	//   ....[19]....
        /*08b8*/ 	.word	0x0500000f


	//   ....[20]....
        /*08bc*/ 	.word	0x0500000f


	//   ....[21]....
        /*08c0*/ 	.word	0x0500000f


	//   ....[22]....
        /*08c4*/ 	.word	0x0500000f


	//   ....[23]....
        /*08c8*/ 	.word	0x0500000f


	//   ....[24]....
        /*08cc*/ 	.word	0x0500000f


	//   ....[25]....
        /*08d0*/ 	.word	0x0500000f


	//   ....[26]....
        /*08d4*/ 	.word	0x0500000f


	//   ....[27]....
        /*08d8*/ 	.word	0x0500000f


	//   ....[28]....
        /*08dc*/ 	.word	0x0500000f


	//   ....[29]....
        /*08e0*/ 	.word	0x0500000f


	//   ....[30]....
        /*08e4*/ 	.word	0x0500000f


	//   ....[31]....
        /*08e8*/ 	.word	0x0500000f


	//   ....[32]....
        /*08ec*/ 	.word	0x0500000f


	//   ....[33]....
        /*08f0*/ 	.word	0x0500000f


	//   ....[34]....
        /*08f4*/ 	.word	0x0500000f


	//   ....[35]....
        /*08f8*/ 	.word	0x0500000f


	//   ....[36]....
        /*08fc*/ 	.word	0x0500000f


	//   ....[37]....
        /*0900*/ 	.word	0x0500000f


	//   ....[38]....
        /*0904*/ 	.word	0x0500000f


	//   ....[39]....
        /*0908*/ 	.word	0x0500000f


	//   ....[40]....
        /*090c*/ 	.word	0x0500000f


	//   ....[41]....
        /*0910*/ 	.word	0x0500000f


	//   ....[42]....
        /*0914*/ 	.word	0x0500000f


	//   ....[43]....
        /*0918*/ 	.word	0x0500000f


	//   ....[44]....
        /*091c*/ 	.word	0x0500000f


	//   ....[45]....
        /*0920*/ 	.word	0x0500000f


	//   ....[46]....
        /*0924*/ 	.word	0x0500000f


	//   ....[47]....
        /*0928*/ 	.word	0x0500000f


	//   ....[48]....
        /*092c*/ 	.word	0x0500000f


	//   ....[49]....
        /*0930*/ 	.word	0x0500000f


	//   ....[50]....
        /*0934*/ 	.word	0x0500000f


	//   ....[51]....
        /*0938*/ 	.word	0x0500000f


	//   ....[52]....
        /*093c*/ 	.word	0x0500000f


	//   ....[53]....
        /*0940*/ 	.word	0x0500000f


	//   ....[54]....
        /*0944*/ 	.word	0x0500000f


	//   ....[55]....
        /*0948*/ 	.word	0x0500000f


	//   ....[56]....
        /*094c*/ 	.word	0x0500000f


	//   ....[57]....
        /*0950*/ 	.word	0x0500000f


	//   ....[58]....
        /*0954*/ 	.word	0x0500000f


	//   ....[59]....
        /*0958*/ 	.word	0x0500000f


	//   ....[60]....
        /*095c*/ 	.word	0x0500000f


	//   ....[61]....
        /*0960*/ 	.word	0x0500000f


	//   ....[62]....
        /*0964*/ 	.word	0x0500000f


	//   ....[63]....
        /*0968*/ 	.word	0x0500000f


	//   ....[64]....
        /*096c*/ 	.word	0x0500000f


	//   ....[65]....
        /*0970*/ 	.word	0x0500000f


	//   ....[66]....
        /*0974*/ 	.word	0x0500000f


	//   ....[67]....
        /*0978*/ 	.word	0x0500000f


	//----- nvinfo : EIATTR_COOP_GROUP_INSTR_OFFSETS
	.align		4
.L_1431:
        /*097c*/ 	.byte	0x04, 0x28
        /*097e*/ 	.short	(.L_1433 - .L_1432)


	//   ....[0]....
.L_1432:
        /*0980*/ 	.word	0x00000070


	//   ....[1]....
        /*0984*/ 	.word	0x00000140


	//   ....[2]....
        /*0988*/ 	.word	0x00000190


	//   ....[3]....
        /*098c*/ 	.word	0x000003c0


	//   ....[4]....
        /*0990*/ 	.word	0x00000520


	//   ....[5]....
        /*0994*/ 	.word	0x00000640


	//   ....[6]....
        /*0998*/ 	.word	0x000007a0


	//   ....[7]....
        /*099c*/ 	.word	0x00002ad0


	//   ....[8]....
        /*09a0*/ 	.word	0x00002ae0


	//   ....[9]....
        /*09a4*/ 	.word	0x000031a0


	//   ....[10]....
        /*09a8*/ 	.word	0x000031b0


	//   ....[11]....
        /*09ac*/ 	.word	0x00003e10


	//   ....[12]....
        /*09b0*/ 	.word	0x00003e20


	//   ....[13]....
        /*09b4*/ 	.word	0x00004580


	//   ....[14]....
        /*09b8*/ 	.word	0x00004590


	//   ....[15]....
        /*09bc*/ 	.word	0x00004fb0


	//   ....[16]....
        /*09c0*/ 	.word	0x00004fc0


	//   ....[17]....
        /*09c4*/ 	.word	0x000050d0


	//   ....[18]....
        /*09c8*/ 	.word	0x000050e0


	//   ....[19]....
        /*09cc*/ 	.word	0x00005470


	//   ....[20]....
        /*09d0*/ 	.word	0x00005490


	//   ....[21]....
        /*09d4*/ 	.word	0x00005570


	//   ....[22]....
        /*09d8*/ 	.word	0x00005590


	//   ....[23]....
        /*09dc*/ 	.word	0x00005a00


	//   ....[24]....
        /*09e0*/ 	.word	0x00005fe0


	//   ....[25]....
        /*09e4*/ 	.word	0x00005ff0


	//   ....[26]....
        /*09e8*/ 	.word	0x00006000


	//   ....[27]....
        /*09ec*/ 	.word	0x00006010


	//   ....[28]....
        /*09f0*/ 	.word	0x00007080


	//   ....[29]....
        /*09f4*/ 	.word	0x00007090


	//   ....[30]....
        /*09f8*/ 	.word	0x000070a0


	//   ....[31]....
        /*09fc*/ 	.word	0x000070b0


	//   ....[32]....
        /*0a00*/ 	.word	0x00008ee0


	//   ....[33]....
        /*0a04*/ 	.word	0x00008fd0


	//   ....[34]....
        /*0a08*/ 	.word	0x00009520


	//   ....[35]....
        /*0a0c*/ 	.word	0x00009590


	//   ....[36]....
        /*0a10*/ 	.word	0x0000adf0


	//   ....[37]....
        /*0a14*/ 	.word	0x0000ae20


	//   ....[38]....
        /*0a18*/ 	.word	0x0000b2e0


	//   ....[39]....
        /*0a1c*/ 	.word	0x0000b340


	//   ....[40]....
        /*0a20*/ 	.word	0x0000c320


	//   ....[41]....
        /*0a24*/ 	.word	0x0000c5f0


	//   ....[42]....
        /*0a28*/ 	.word	0x0000c620


	//   ....[43]....
        /*0a2c*/ 	.word	0x0000c6f0


	//   ....[44]....
        /*0a30*/ 	.word	0x0000d330


	//   ....[45]....
        /*0a34*/ 	.word	0x0000d360


	//   ....[46]....
        /*0a38*/ 	.word	0x0000d370


	//   ....[47]....
        /*0a3c*/ 	.word	0x0000d380


	//   ....[48]....
        /*0a40*/ 	.word	0x0000d890


	//   ....[49]....
        /*0a44*/ 	.word	0x0000d8b0


	//   ....[50]....
        /*0a48*/ 	.word	0x0000d8d0


	//   ....[51]....
        /*0a4c*/ 	.word	0x0000d8e0


	//   ....[52]....
        /*0a50*/ 	.word	0x0000d900


	//   ....[53]....
        /*0a54*/ 	.word	0x0000d930


	//   ....[54]....
        /*0a58*/ 	.word	0x0000d9d0


	//   ....[55]....
        /*0a5c*/ 	.word	0x0000d9e0


	//   ....[56]....
        /*0a60*/ 	.word	0x0000e2e0


	//   ....[57]....
        /*0a64*/ 	.word	0x0000e310


	//   ....[58]....
        /*0a68*/ 	.word	0x0000e330


	//   ....[59]....
        /*0a6c*/ 	.word	0x0000e360


	//   ....[60]....
        /*0a70*/ 	.word	0x0000e390


	//   ....[61]....
        /*0a74*/ 	.word	0x0000e3a0


	//   ....[62]....
        /*0a78*/ 	.word	0x0000e3d0


	//   ....[63]....
        /*0a7c*/ 	.word	0x0000e440


	//   ....[64]....
        /*0a80*/ 	.word	0x0000e560


	//   ....[65]....
        /*0a84*/ 	.word	0x0000e750


	//   ....[66]....
        /*0a88*/ 	.word	0x0000e780


	//   ....[67]....
        /*0a8c*/ 	.word	0x0000e7b0


	//   ....[68]....
        /*0a90*/ 	.word	0x0000e7e0


	//   ....[69]....
        /*0a94*/ 	.word	0x0000e810


	//   ....[70]....
        /*0a98*/ 	.word	0x0000e840


	//   ....[71]....
        /*0a9c*/ 	.word	0x0000e9b0


	//   ....[72]....
        /*0aa0*/ 	.word	0x0000e9e0


	//   ....[73]....
        /*0aa4*/ 	.word	0x0000ea10


	//   ....[74]....
        /*0aa8*/ 	.word	0x0000ea40


	//   ....[75]....
        /*0aac*/ 	.word	0x0000ea70


	//   ....[76]....
        /*0ab0*/ 	.word	0x0000eaa0


	//   ....[77]....
        /*0ab4*/ 	.word	0x0000eb30


	//   ....[78]....
        /*0ab8*/ 	.word	0x0000eb60


	//   ....[79]....
        /*0abc*/ 	.word	0x0000ebe0


	//   ....[80]....
        /*0ac0*/ 	.word	0x0000f6f0


	//   ....[81]....
        /*0ac4*/ 	.word	0x00010fc0


	//   ....[82]....
        /*0ac8*/ 	.word	0x00010fe0


	//   ....[83]....
        /*0acc*/ 	.word	0x00011070


	//   ....[84]....
        /*0ad0*/ 	.word	0x00011090


	//   ....[85]....
        /*0ad4*/ 	.word	0x00011110


	//   ....[86]....
        /*0ad8*/ 	.word	0x00011130


	//   ....[87]....
        /*0adc*/ 	.word	0x000111b0


	//   ....[88]....
        /*0ae0*/ 	.word	0x000111d0


	//   ....[89]....
        /*0ae4*/ 	.word	0x00011250


	//   ....[90]....
        /*0ae8*/ 	.word	0x00011270


	//   ....[91]....
        /*0aec*/ 	.word	0x000112f0


	//   ....[92]....
        /*0af0*/ 	.word	0x00011310


	//   ....[93]....
        /*0af4*/ 	.word	0x00011390


	//   ....[94]....
        /*0af8*/ 	.word	0x000113b0


	//   ....[95]....
        /*0afc*/ 	.word	0x000113c0


	//   ....[96]....
        /*0b00*/ 	.word	0x000113d0


	//   ....[97]....
        /*0b04*/ 	.word	0x00011d40


	//   ....[98]....
        /*0b08*/ 	.word	0x00011d50


	//   ....[99]....
        /*0b0c*/ 	.word	0x00011d70


	//   ....[100]....
        /*0b10*/ 	.word	0x00011e00


	//   ....[101]....
        /*0b14*/ 	.word	0x00011e20


	//   ....[102]....
        /*0b18*/ 	.word	0x00011ea0


	//   ....[103]....
        /*0b1c*/ 	.word	0x00011ec0


	//   ....[104]....
        /*0b20*/ 	.word	0x00011f40


	//   ....[105]....
        /*0b24*/ 	.word	0x00011f60


	//   ....[106]....
        /*0b28*/ 	.word	0x00011fe0


	//   ....[107]....
        /*0b2c*/ 	.word	0x00012000


	//   ....[108]....
        /*0b30*/ 	.word	0x00012080


	//   ....[109]....
        /*0b34*/ 	.word	0x000120a0


	//   ....[110]....
        /*0b38*/ 	.word	0x00012120


	//   ....[111]....
        /*0b3c*/ 	.word	0x00012140


	//   ....[112]....
        /*0b40*/ 	.word	0x00012150


	//   ....[113]....
        /*0b44*/ 	.word	0x000121c0


	//   ....[114]....
        /*0b48*/ 	.word	0x00012210


	//   ....[115]....
        /*0b4c*/ 	.word	0x000122a0


	//   ....[116]....
        /*0b50*/ 	.word	0x000122d0


	//   ....[117]....
        /*0b54*/ 	.word	0x000122e0


	//   ....[118]....
        /*0b58*/ 	.word	0x00012350


	//   ....[119]....
        /*0b5c*/ 	.word	0x00012360


	//   ....[120]....
        /*0b60*/ 	.word	0x00012370


	//   ....[121]....
        /*0b64*/ 	.word	0x00012b90


	//   ....[122]....
        /*0b68*/ 	.word	0x00012bb0


	//   ....[123]....
        /*0b6c*/ 	.word	0x00012c20


	//   ....[124]....
        /*0b70*/ 	.word	0x00012c30


	//   ....[125]....
        /*0b74*/ 	.word	0x00012c70


	//   ....[126]....
        /*0b78*/ 	.word	0x00012c80


	//   ....[127]....
        /*0b7c*/ 	.word	0x00012cc0


	//   ....[128]....
        /*0b80*/ 	.word	0x00012cd0


	//   ....[129]....
        /*0b84*/ 	.word	0x00012d10


	//   ....[130]....
        /*0b88*/ 	.word	0x00012d20


	//   ....[131]....
        /*0b8c*/ 	.word	0x00012d60


	//   ....[132]....
        /*0b90*/ 	.word	0x00012d70


	//   ....[133]....
        /*0b94*/ 	.word	0x00012db0


	//   ....[134]....
        /*0b98*/ 	.word	0x00012dc0


	//   ....[135]....
        /*0b9c*/ 	.word	0x00012dd0


	//   ....[136]....
        /*0ba0*/ 	.word	0x00012e10


	//   ....[137]....
        /*0ba4*/ 	.word	0x000130d0


	//   ....[138]....
        /*0ba8*/ 	.word	0x00013100


	//   ....[139]....
        /*0bac*/ 	.word	0x00013160


	//   ....[140]....
        /*0bb0*/ 	.word	0x00013170


	//   ....[141]....
        /*0bb4*/ 	.word	0x000131c0


	//   ....[142]....
        /*0bb8*/ 	.word	0x000131d0


	//   ....[143]....
        /*0bbc*/ 	.word	0x00013220


	//   ....[144]....
        /*0bc0*/ 	.word	0x00013230


	//   ....[145]....
        /*0bc4*/ 	.word	0x00013280


	//   ....[146]....
        /*0bc8*/ 	.word	0x00013290


	//   ....[147]....
        /*0bcc*/ 	.word	0x000132e0


	//   ....[148]....
        /*0bd0*/ 	.word	0x000132f0


	//   ....[149]....
        /*0bd4*/ 	.word	0x00013340


	//   ....[150]....
        /*0bd8*/ 	.word	0x00013350


	//   ....[151]....
        /*0bdc*/ 	.word	0x00013360


	//   ....[152]....
        /*0be0*/ 	.word	0x000133a0


	//   ....[153]....
        /*0be4*/ 	.word	0x00013990


	//   ....[154]....
        /*0be8*/ 	.word	0x000139a0


	//   ....[155]....
        /*0bec*/ 	.word	0x00013a10


	//   ....[156]....
        /*0bf0*/ 	.word	0x00013a50


	//   ....[157]....
        /*0bf4*/ 	.word	0x00013a70


	//   ....[158]....
        /*0bf8*/ 	.word	0x00013ab0


	//   ....[159]....
        /*0bfc*/ 	.word	0x00013ad0


	//   ....[160]....
        /*0c00*/ 	.word	0x00013b10


	//   ....[161]....
        /*0c04*/ 	.word	0x00013b30


	//   ....[162]....
        /*0c08*/ 	.word	0x00013b70


	//   ....[163]....
        /*0c0c*/ 	.word	0x00013b90


	//   ....[164]....
        /*0c10*/ 	.word	0x00013bd0


	//   ....[165]....
        /*0c14*/ 	.word	0x00013bf0


	//   ....[166]....
        /*0c18*/ 	.word	0x00013c30


	//   ....[167]....
        /*0c1c*/ 	.word	0x00013c50


	//   ....[168]....
        /*0c20*/ 	.word	0x00013c60


	//   ....[169]....
        /*0c24*/ 	.word	0x00013fd0


	//   ....[170]....
        /*0c28*/ 	.word	0x00014000


	//   ....[171]....
        /*0c2c*/ 	.word	0x00014040


	//   ....[172]....
        /*0c30*/ 	.word	0x00014070


	//   ....[173]....
        /*0c34*/ 	.word	0x000140a0


	//   ....[174]....
        /*0c38*/ 	.word	0x000140d0


	//   ....[175]....
        /*0c3c*/ 	.word	0x00014100


	//   ....[176]....
        /*0c40*/ 	.word	0x00014130


	//   ....[177]....
        /*0c44*/ 	.word	0x000142b0


	//   ....[178]....
        /*0c48*/ 	.word	0x000142e0


	//   ....[179]....
        /*0c4c*/ 	.word	0x00014310


	//   ....[180]....
        /*0c50*/ 	.word	0x00014340


	//   ....[181]....
        /*0c54*/ 	.word	0x00014370


	//   ....[182]....
        /*0c58*/ 	.word	0x000143a0


	//   ....[183]....
        /*0c5c*/ 	.word	0x00014460


	//   ....[184]....
        /*0c60*/ 	.word	0x00014480


	//   ....[185]....
        /*0c64*/ 	.word	0x000144f0


	//   ....[186]....
        /*0c68*/ 	.word	0x00014960


	//   ....[187]....
        /*0c6c*/ 	.word	0x00014c80


	//   ....[188]....
        /*0c70*/ 	.word	0x00014d10


	//   ....[189]....
        /*0c74*/ 	.word	0x00014da0


	//   ....[190]....
        /*0c78*/ 	.word	0x00014e30


	//   ....[191]....
        /*0c7c*/ 	.word	0x00014f10


	//   ....[192]....
        /*0c80*/ 	.word	0x00014fa0


	//   ....[193]....
        /*0c84*/ 	.word	0x00015040


	//   ....[194]....
        /*0c88*/ 	.word	0x000150d0


	//   ....[195]....
        /*0c8c*/ 	.word	0x000151c0


	//   ....[196]....
        /*0c90*/ 	.word	0x00015250


	//   ....[197]....
        /*0c94*/ 	.word	0x000152f0


	//   ....[198]....
        /*0c98*/ 	.word	0x00015380


	//   ....[199]....
        /*0c9c*/ 	.word	0x000154c0


	//   ....[200]....
        /*0ca0*/ 	.word	0x00015570


	//   ....[201]....
        /*0ca4*/ 	.word	0x00015600


	//   ....[202]....
        /*0ca8*/ 	.word	0x00015650


	//   ....[203]....
        /*0cac*/ 	.word	0x000156a0


	//   ....[204]....
        /*0cb0*/ 	.word	0x00015780


	//   ....[205]....
        /*0cb4*/ 	.word	0x00015810


	//   ....[206]....
        /*0cb8*/ 	.word	0x00015860


	//   ....[207]....
        /*0cbc*/ 	.word	0x000158b0


	//   ....[208]....
        /*0cc0*/ 	.word	0x00015ae0


	//   ....[209]....
        /*0cc4*/ 	.word	0x00015b80


	//   ....[210]....
        /*0cc8*/ 	.word	0x00015be0


	//   ....[211]....
        /*0ccc*/ 	.word	0x00015c50


	//   ....[212]....
        /*0cd0*/ 	.word	0x00015cb0


	//   ....[213]....
        /*0cd4*/ 	.word	0x00015d20


	//   ....[214]....
        /*0cd8*/ 	.word	0x00015de0


	//   ....[215]....
        /*0cdc*/ 	.word	0x00015e40


	//   ....[216]....
        /*0ce0*/ 	.word	0x00015f00


	//   ....[217]....
        /*0ce4*/ 	.word	0x000161e0


	//   ....[218]....
        /*0ce8*/ 	.word	0x000162d0


	//   ....[219]....
        /*0cec*/ 	.word	0x00016370


	//   ....[220]....
        /*0cf0*/ 	.word	0x000163d0


	//   ....[221]....
        /*0cf4*/ 	.word	0x000164c0


	//   ....[222]....
        /*0cf8*/ 	.word	0x00016530


	//   ....[223]....
        /*0cfc*/ 	.word	0x00016620


	//   ....[224]....
        /*0d00*/ 	.word	0x00016690


	//   ....[225]....
        /*0d04*/ 	.word	0x00016780


	//   ....[226]....
        /*0d08*/ 	.word	0x000167f0


	//   ....[227]....
        /*0d0c*/ 	.word	0x000168e0


	//   ....[228]....
        /*0d10*/ 	.word	0x00016950


	//   ....[229]....
        /*0d14*/ 	.word	0x00016a40


	//   ....[230]....
        /*0d18*/ 	.word	0x00016ab0


	//   ....[231]....
        /*0d1c*/ 	.word	0x00016ba0


	//   ....[232]....
        /*0d20*/ 	.word	0x00016c10


	//   ....[233]....
        /*0d24*/ 	.word	0x00016cb0


	//   ....[234]....
        /*0d28*/ 	.word	0x00016dd0


	//   ....[235]....
        /*0d2c*/ 	.word	0x00016e20


	//   ....[236]....
        /*0d30*/ 	.word	0x00016e80


	//   ....[237]....
        /*0d34*/ 	.word	0x00016f70


	//   ....[238]....
        /*0d38*/ 	.word	0x00016fd0


	//   ....[239]....
        /*0d3c*/ 	.word	0x000170d0


	//   ....[240]....
        /*0d40*/ 	.word	0x00017130


	//   ....[241]....
        /*0d44*/ 	.word	0x00017230


	//   ....[242]....
        /*0d48*/ 	.word	0x00017290


	//   ....[243]....
        /*0d4c*/ 	.word	0x00017390


	//   ....[244]....
        /*0d50*/ 	.word	0x000173f0


	//   ....[245]....
        /*0d54*/ 	.word	0x000174f0


	//   ....[246]....
        /*0d58*/ 	.word	0x00017550


	//   ....[247]....
        /*0d5c*/ 	.word	0x00017650


	//   ....[248]....
        /*0d60*/ 	.word	0x000176b0


	//   ....[249]....
        /*0d64*/ 	.word	0x00017760


	//   ....[250]....
        /*0d68*/ 	.word	0x00017810


	//   ....[251]....
        /*0d6c*/ 	.word	0x00017900


	//   ....[252]....
        /*0d70*/ 	.word	0x00017960


	//   ....[253]....
        /*0d74*/ 	.word	0x00017a40


	//   ....[254]....
        /*0d78*/ 	.word	0x00017aa0


	//   ....[255]....
        /*0d7c*/ 	.word	0x00017b70


	//   ....[0]....
        /*0d80*/ 	.word	0x00017bd0


	//   ....[1]....
        /*0d84*/ 	.word	0x00017c90


	//   ....[2]....
        /*0d88*/ 	.word	0x00017dd0


	//   ....[3]....
        /*0d8c*/ 	.word	0x00017e80


	//   ....[4]....
        /*0d90*/ 	.word	0x00017ef0


	//   ....[5]....
        /*0d94*/ 	.word	0x00017fc0


	//   ....[6]....
        /*0d98*/ 	.word	0x00018020


	//   ....[7]....
        /*0d9c*/ 	.word	0x000180d0


	//   ....[8]....
        /*0da0*/ 	.word	0x00018130


	//   ....[9]....
        /*0da4*/ 	.word	0x000181e0


	//   ....[10]....
        /*0da8*/ 	.word	0x00018240


	//   ....[11]....
        /*0dac*/ 	.word	0x000182f0


	//   ....[12]....
        /*0db0*/ 	.word	0x00018350


	//   ....[13]....
        /*0db4*/ 	.word	0x00018400


	//   ....[14]....
        /*0db8*/ 	.word	0x00018460


	//   ....[15]....
        /*0dbc*/ 	.word	0x00018510


	//   ....[16]....
        /*0dc0*/ 	.word	0x00018570


	//   ....[17]....
        /*0dc4*/ 	.word	0x00018620


	//   ....[18]....
        /*0dc8*/ 	.word	0x00018710


	//   ....[19]....
        /*0dcc*/ 	.word	0x000187c0


	//   ....[20]....
        /*0dd0*/ 	.word	0x00018820


	//   ....[21]....
        /*0dd4*/ 	.word	0x000188e0


	//   ....[22]....
        /*0dd8*/ 	.word	0x00018940


	//   ....[23]....
        /*0ddc*/ 	.word	0x00018a00


	//   ....[24]....
        /*0de0*/ 	.word	0x00018a60


	//   ....[25]....
        /*0de4*/ 	.word	0x00018b20


	//   ....[26]....
        /*0de8*/ 	.word	0x00018b80


	//   ....[27]....
        /*0dec*/ 	.word	0x00018c40


	//   ....[28]....
        /*0df0*/ 	.word	0x00018ca0


	//   ....[29]....
        /*0df4*/ 	.word	0x00018d60


	//   ....[30]....
        /*0df8*/ 	.word	0x00018dc0


	//   ....[31]....
        /*0dfc*/ 	.word	0x00018e80


	//   ....[32]....
        /*0e00*/ 	.word	0x00018ee0


	//   ....[33]....
        /*0e04*/ 	.word	0x00018f90


	//   ....[34]....
        /*0e08*/ 	.word	0x00019080


	//   ....[35]....
        /*0e0c*/ 	.word	0x00019130


	//   ....[36]....
        /*0e10*/ 	.word	0x000191f0


	//   ....[37]....
        /*0e14*/ 	.word	0x000192a0


	//   ....[38]....
        /*0e18*/ 	.word	0x00019300


	//   ....[39]....
        /*0e1c*/ 	.word	0x000193b0


	//   ....[40]....
        /*0e20*/ 	.word	0x00019410


	//   ....[41]....
        /*0e24*/ 	.word	0x000194c0


	//   ....[42]....
        /*0e28*/ 	.word	0x00019520


	//   ....[43]....
        /*0e2c*/ 	.word	0x000195d0


	//   ....[44]....
        /*0e30*/ 	.word	0x00019630


	//   ....[45]....
        /*0e34*/ 	.word	0x000196e0


	//   ....[46]....
        /*0e38*/ 	.word	0x00019740


	//   ....[47]....
        /*0e3c*/ 	.word	0x000197f0


	//   ....[48]....
        /*0e40*/ 	.word	0x00019850


	//   ....[49]....
        /*0e44*/ 	.word	0x000198f0


	//   ....[50]....
        /*0e48*/ 	.word	0x00019980


	//   ....[51]....
        /*0e4c*/ 	.word	0x00019a20


	//   ....[52]....
        /*0e50*/ 	.word	0x00019b40


	//   ....[53]....
        /*0e54*/ 	.word	0x00019bb0


	//   ....[54]....
        /*0e58*/ 	.word	0x00019c20


	//   ....[55]....
        /*0e5c*/ 	.word	0x00019c90


	//   ....[56]....
        /*0e60*/ 	.word	0x00019d00


	//   ....[57]....
        /*0e64*/ 	.word	0x00019d80


	//   ....[58]....
        /*0e68*/ 	.word	0x00019e10


	//   ....[59]....
        /*0e6c*/ 	.word	0x00019ea0


	//   ....[60]....
        /*0e70*/ 	.word	0x00019f10


	//   ....[61]....
        /*0e74*/ 	.word	0x00019f80


	//   ....[62]....
        /*0e78*/ 	.word	0x00019ff0


	//   ....[63]....
        /*0e7c*/ 	.word	0x0001a070


	//   ....[64]....
        /*0e80*/ 	.word	0x0001a0e0


	//   ....[65]....
        /*0e84*/ 	.word	0x0001a180


	//   ....[66]....
        /*0e88*/ 	.word	0x0001a210


	//   ....[67]....
        /*0e8c*/ 	.word	0x0001a330


	//----- nvinfo : EIATTR_REG_RECONFIG
	.align		4
.L_1433:
        /*0e90*/ 	.byte	0x01, 0x54
	.zero		2


	//----- nvinfo : EIATTR_SYSCALL_OFFSETS
	.align		4
        /*0e94*/ 	.byte	0x04, 0x46
        /*0e96*/ 	.short	(.L_1435 - .L_1434)


	//   ....[0]....
.L_1434:
        /*0e98*/ 	.word	0x00001850


	//   ....[1]....
        /*0e9c*/ 	.word	0x000019a0


	//   ....[2]....
        /*0ea0*/ 	.word	0x00005bd0


	//   ....[3]....
        /*0ea4*/ 	.word	0x00005f50


	//   ....[4]....
        /*0ea8*/ 	.word	0x000105a0


	//   ....[5]....
        /*0eac*/ 	.word	0x000106f0


	//   ....[6]....
        /*0eb0*/ 	.word	0x000107e0


	//   ....[7]....
        /*0eb4*/ 	.word	0x00011810


	//----- nvinfo : EIATTR_MBARRIER_INSTR_OFFSETS
	.align		4
.L_1435:
        /*0eb8*/ 	.byte	0x04, 0x39
        /*0eba*/ 	.short	(.L_1437 - .L_1436)


	//   ....[0]....
.L_1436:
        /*0ebc*/ 	.word	0x00000270
        /*0ec0*/ 	.word	0x000000ff
        /*0ec4*/ 	.word	0x00016800
        /*0ec8*/ 	.short	0x0100
        /*0eca*/ 	.byte	0x08
	.zero		1


	//   ....[1]....
        /*0ecc*/ 	.word	0x00000280
        /*0ed0*/ 	.word	0x000000ff
        /*0ed4*/ 	.word	0x00016820
        /*0ed8*/ 	.short	0x0100
        /*0eda*/ 	.byte	0x08
	.zero		1


	//   ....[2]....
        /*0edc*/ 	.word	0x00000370
        /*0ee0*/ 	.word	0x000000ff
        /*0ee4*/ 	.word	0x00016830
        /*0ee8*/ 	.short	0x0100
        /*0eea*/ 	.byte	0x08
	.zero		1


	//   ....[3]....
        /*0eec*/ 	.word	0x00000380
        /*0ef0*/ 	.word	0x000000ff
        /*0ef4*/ 	.word	0x00016840
        /*0ef8*/ 	.short	0x0100
        /*0efa*/ 	.byte	0x08
	.zero		1


	//   ....[4]....
        /*0efc*/ 	.word	0x00000390
        /*0f00*/ 	.word	0x000000ff
        /*0f04*/ 	.word	0x00016838
        /*0f08*/ 	.short	0x0100
        /*0f0a*/ 	.byte	0x08
	.zero		1


	//   ....[5]....
        /*0f0c*/ 	.word	0x000003a0
        /*0f10*/ 	.word	0x000000ff
        /*0f14*/ 	.word	0x00016848
        /*0f18*/ 	.short	0x0100
        /*0f1a*/ 	.byte	0x08
	.zero		1


	//   ....[6]....
        /*0f1c*/ 	.word	0x000004d0
        /*0f20*/ 	.word	0x000000ff
        /*0f24*/ 	.word	0x00016850
        /*0f28*/ 	.short	0x0100
        /*0f2a*/ 	.byte	0x08
	.zero		1


	//   ....[7]....
        /*0f2c*/ 	.word	0x000004e0
        /*0f30*/ 	.word	0x000000ff
        /*0f34*/ 	.word	0x00016860
        /*0f38*/ 	.short	0x0100
        /*0f3a*/ 	.byte	0x08
	.zero		1


	//   ....[8]....
        /*0f3c*/ 	.word	0x000004f0
        /*0f40*/ 	.word	0x000000ff
        /*0f44*/ 	.word	0x00016858
        /*0f48*/ 	.short	0x0100
        /*0f4a*/ 	.byte	0x08
	.zero		1


	//   ....[9]....
        /*0f4c*/ 	.word	0x00000500
        /*0f50*/ 	.word	0x000000ff
        /*0f54*/ 	.word	0x00016868
        /*0f58*/ 	.short	0x0100
        /*0f5a*/ 	.byte	0x08
	.zero		1


	//   ....[10]....
        /*0f5c*/ 	.word	0x000005f0
        /*0f60*/ 	.word	0x000000ff
        /*0f64*/ 	.word	0x00016870
        /*0f68*/ 	.short	0x0100
        /*0f6a*/ 	.byte	0x06
	.zero		1


	//   ....[11]....
        /*0f6c*/ 	.word	0x00000600
        /*0f70*/ 	.word	0x000000ff
        /*0f74*/ 	.word	0x00016880
        /*0f78*/ 	.short	0x0100
        /*0f7a*/ 	.byte	0x06
	.zero		1


	//   ....[12]....
        /*0f7c*/ 	.word	0x00000610
        /*0f80*/ 	.word	0x000000ff
        /*0f84*/ 	.word	0x00016878
        /*0f88*/ 	.short	0x0100
        /*0f8a*/ 	.byte	0x06
	.zero		1


	//   ....[13]....
        /*0f8c*/ 	.word	0x00000620
        /*0f90*/ 	.word	0x000000ff
        /*0f94*/ 	.word	0x00016888
        /*0f98*/ 	.short	0x0100
        /*0f9a*/ 	.byte	0x06
	.zero		1


	//   ....[14]....
        /*0f9c*/ 	.word	0x00000750
        /*0fa0*/ 	.word	0x000000ff
        /*0fa4*/ 	.word	0x00016890
        /*0fa8*/ 	.short	0x0100
        /*0faa*/ 	.byte	0x08
	.zero		1


	//   ....[15]....
        /*0fac*/ 	.word	0x00000760
        /*0fb0*/ 	.word	0x000000ff
        /*0fb4*/ 	.word	0x000168a0
        /*0fb8*/ 	.short	0x0100
        /*0fba*/ 	.byte	0x08
	.zero		1


	//   ....[16]....
        /*0fbc*/ 	.word	0x00000770
        /*0fc0*/ 	.word	0x000000ff
        /*0fc4*/ 	.word	0x00016898
        /*0fc8*/ 	.short	0x0100
        /*0fca*/ 	.byte	0x08
	.zero		1


	//   ....[17]....
        /*0fcc*/ 	.word	0x00000780
        /*0fd0*/ 	.word	0x000000ff
        /*0fd4*/ 	.word	0x000168a8
        /*0fd8*/ 	.short	0x0100
        /*0fda*/ 	.byte	0x08
	.zero		1


	//   ....[18]....
        /*0fdc*/ 	.word	0x000008b0
        /*0fe0*/ 	.word	0x000000ff
        /*0fe4*/ 	.word	0x000168b0
        /*0fe8*/ 	.short	0x0100
        /*0fea*/ 	.byte	0x08
	.zero		1


	//   ....[19]....
        /*0fec*/ 	.word	0x000008c0
        /*0ff0*/ 	.word	0x000000ff
        /*0ff4*/ 	.word	0x000168c0
        /*0ff8*/ 	.short	0x0100
        /*0ffa*/ 	.byte	0x08
	.zero		1


	//   ....[20]....
        /*0ffc*/ 	.word	0x000008d0
        /*1000*/ 	.word	0x000000ff
        /*1004*/ 	.word	0x000168b8
        /*1008*/ 	.short	0x0100
        /*100a*/ 	.byte	0x08
	.zero		1


	//   ....[21]....
        /*100c*/ 	.word	0x000008e0
        /*1010*/ 	.word	0x000000ff
        /*1014*/ 	.word	0x000168c8
        /*1018*/ 	.short	0x0100
        /*101a*/ 	.byte	0x08
	.zero		1


	//   ....[22]....
        /*101c*/ 	.word	0x00002a80
        /*1020*/ 	.word	0x00000047
        /*1024*/ 	.word	0x00016890
        /*1028*/ 	.short	0x010a
        /*102a*/ 	.byte	0x3f
	.zero		1


	//   ....[23]....
        /*102c*/ 	.word	0x00003db0
        /*1030*/ 	.word	0x00000047
        /*1034*/ 	.word	0x00016890
        /*1038*/ 	.short	0x010a
        /*103a*/ 	.byte	0x3f
	.zero		1


	//   ....[24]....
        /*103c*/ 	.word	0x00004df0
        /*1040*/ 	.word	0x00000047
        /*1044*/ 	.word	0x00016890
        /*1048*/ 	.short	0x010a
        /*104a*/ 	.byte	0x3f
	.zero		1


	//   ....[25]....
        /*104c*/ 	.word	0x000052a0
        /*1050*/ 	.word	0x00000008
        /*1054*/ 	.word	0x00000000
        /*1058*/ 	.short	0x0101
        /*105a*/ 	.byte	0x3f
	.zero		1


	//   ....[26]....
        /*105c*/ 	.word	0x000052e0
        /*1060*/ 	.word	0x00000047
        /*1064*/ 	.word	0x000168b0
        /*1068*/ 	.short	0x010a
        /*106a*/ 	.byte	0x3f
	.zero		1


	//   ....[27]....
        /*106c*/ 	.word	0x00005710
        /*1070*/ 	.word	0x00000047
        /*1074*/ 	.word	0x00000000
        /*1078*/ 	.short	0x0101
        /*107a*/ 	.byte	0x3f
	.zero		1


	//   ....[28]....
        /*107c*/ 	.word	0x00005c70
        /*1080*/ 	.word	0x00000012
        /*1084*/ 	.word	0x00016800
        /*1088*/ 	.short	0x010a
        /*108a*/ 	.byte	0x3f
	.zero		1


	//   ....[29]....
        /*108c*/ 	.word	0x00005cc0
        /*1090*/ 	.word	0x00000012
        /*1094*/ 	.word	0x00016800
        /*1098*/ 	.short	0x010a
        /*109a*/ 	.byte	0x3f
	.zero		1


	//   ....[30]....
        /*109c*/ 	.word	0x00006350
        /*10a0*/ 	.word	0x00000012
        /*10a4*/ 	.word	0x00016800
        /*10a8*/ 	.short	0x010a
        /*10aa*/ 	.byte	0x3f
	.zero		1


	//   ....[31]....
        /*10ac*/ 	.word	0x00007390
        /*10b0*/ 	.word	0x00000012
        /*10b4*/ 	.word	0x00016800
        /*10b8*/ 	.short	0x010a
        /*10ba*/ 	.byte	0x3f
	.zero		1


	//   ....[32]....
        /*10bc*/ 	.word	0x00008130
        /*10c0*/ 	.word	0x00000003
        /*10c4*/ 	.word	0x00016830
        /*10c8*/ 	.short	0x010a
        /*10ca*/ 	.byte	0x3f
	.zero		1


	//   ....[33]....
        /*10cc*/ 	.word	0x000081d0
        /*10d0*/ 	.word	0x00000003
        /*10d4*/ 	.word	0x00016830
        /*10d8*/ 	.short	0x010a
        /*10da*/ 	.byte	0x3f
	.zero		1


	//   ....[34]....
        /*10dc*/ 	.word	0x00009300
        /*10e0*/ 	.word	0x00000003
        /*10e4*/ 	.word	0x00000000
        /*10e8*/ 	.short	0x0101
        /*10ea*/ 	.byte	0x3f
	.zero		1


	//   ....[35]....
        /*10ec*/ 	.word	0x0000a320
        /*10f0*/ 	.word	0x00000009
        /*10f4*/ 	.word	0x00016830
        /*10f8*/ 	.short	0x010a
        /*10fa*/ 	.byte	0x3f
	.zero		1


	//   ....[36]....
        /*10fc*/ 	.word	0x0000a370
        /*1100*/ 	.word	0x00000009
        /*1104*/ 	.word	0x00016830
        /*1108*/ 	.short	0x010a
        /*110a*/ 	.byte	0x3f
	.zero		1


	//   ....[37]....
        /*110c*/ 	.word	0x0000a6e0
        /*1110*/ 	.word	0x00000004
        /*1114*/ 	.word	0x00016850
        /*1118*/ 	.short	0x010a
        /*111a*/ 	.byte	0x3f
	.zero		1


	//   ....[38]....
        /*111c*/ 	.word	0x0000a720
        /*1120*/ 	.word	0x00000004
        /*1124*/ 	.word	0x00016850
        /*1128*/ 	.short	0x010a
        /*112a*/ 	.byte	0x3f
	.zero		1


	//   ....[39]....
        /*112c*/ 	.word	0x0000abe0
        /*1130*/ 	.word	0x00000000
        /*1134*/ 	.word	0x00000000
        /*1138*/ 	.short	0x0101
        /*113a*/ 	.byte	0x3f
	.zero		1


	//   ....[40]....
        /*113c*/ 	.word	0x0000bdd0
        /*1140*/ 	.word	0x0000000a
        /*1144*/ 	.word	0x00000000
        /*1148*/ 	.short	0x0101
        /*114a*/ 	.byte	0x3f
	.zero		1


	//   ....[41]....
        /*114c*/ 	.word	0x0000c220
        /*1150*/ 	.word	0x0000000c
        /*1154*/ 	.word	0x00016850
        /*1158*/ 	.short	0x010a
        /*115a*/ 	.byte	0x3f
	.zero		1


	//   ....[42]....
        /*115c*/ 	.word	0x0000c290
        /*1160*/ 	.word	0x0000000c
        /*1164*/ 	.word	0x00016850
        /*1168*/ 	.short	0x010a
        /*116a*/ 	.byte	0x3f
	.zero		1


	//   ....[43]....
        /*116c*/ 	.word	0x0000c950
        /*1170*/ 	.word	0x00000000
        /*1174*/ 	.word	0x00000000
        /*1178*/ 	.short	0x0101
        /*117a*/ 	.byte	0x3f
	.zero		1


	//   ....[44]....
        /*117c*/ 	.word	0x0000d9a0
        /*1180*/ 	.word	0x00000000
        /*1184*/ 	.word	0x00000000
        /*1188*/ 	.short	0x0101
        /*118a*/ 	.byte	0x3f
	.zero		1


	//   ....[45]....
        /*118c*/ 	.word	0x0000f7d0
        /*1190*/ 	.word	0x00000016
        /*1194*/ 	.word	0x00016820
        /*1198*/ 	.short	0x010a
        /*119a*/ 	.byte	0x3f
	.zero		1


	//   ....[46]....
        /*119c*/ 	.word	0x0000f880
        /*11a0*/ 	.word	0x00000005
        /*11a4*/ 	.word	0x000168a0
        /*11a8*/ 	.short	0x010a
        /*11aa*/ 	.byte	0x3f
	.zero		1


	//   ....[47]....
        /*11ac*/ 	.word	0x0000fac0
        /*11b0*/ 	.word	0x00000005
        /*11b4*/ 	.word	0x000168c0
        /*11b8*/ 	.short	0x010a
        /*11ba*/ 	.byte	0x3f
	.zero		1


	//   ....[48]....
        /*11bc*/ 	.word	0x0000fe20
        /*11c0*/ 	.word	0x00000005
        /*11c4*/ 	.word	0x000168a0
        /*11c8*/ 	.short	0x010a
        /*11ca*/ 	.byte	0x3f
	.zero		1


	//   ....[49]....
        /*11cc*/ 	.word	0x00010040
        /*11d0*/ 	.word	0x00000005
        /*11d4*/ 	.word	0x000168c0
        /*11d8*/ 	.short	0x010a
        /*11da*/ 	.byte	0x3f
	.zero		1


	//   ....[50]....
        /*11dc*/ 	.word	0x00010cf0
        /*11e0*/ 	.word	0x00000003
        /*11e4*/ 	.word	0x00016840
        /*11e8*/ 	.short	0x010a
        /*11ea*/ 	.byte	0x3f
	.zero		1


	//   ....[51]....
        /*11ec*/ 	.word	0x000114d0
        /*11f0*/ 	.word	0x00000003
        /*11f4*/ 	.word	0x00016830
        /*11f8*/ 	.short	0x0107
        /*11fa*/ 	.byte	0x3f
	.zero		1


	//   ....[52]....
        /*11fc*/ 	.word	0x000115a0
        /*1200*/ 	.word	0x00000003
        /*1204*/ 	.word	0x00016830
        /*1208*/ 	.short	0x0101
        /*120a*/ 	.byte	0x3f
	.zero		1


	//   ....[53]....
        /*120c*/ 	.word	0x00012450
        /*1210*/ 	.word	0x00000016
        /*1214*/ 	.word	0x00016800
        /*1218*/ 	.short	0x0107
        /*121a*/ 	.byte	0x3f
	.zero		1


	//   ....[54]....
        /*121c*/ 	.word	0x00012540
        /*1220*/ 	.word	0x00000016
        /*1224*/ 	.word	0x00016800
        /*1228*/ 	.short	0x0101
        /*122a*/ 	.byte	0x3f
	.zero		1


	//   ....[55]....
        /*122c*/ 	.word	0x00012560
        /*1230*/ 	.word	0x00000016
        /*1234*/ 	.word	0x00016820
        /*1238*/ 	.short	0x010a
        /*123a*/ 	.byte	0x3f
	.zero		1


	//   ....[56]....
        /*123c*/ 	.word	0x00012930
        /*1240*/ 	.word	0x00000005
        /*1244*/ 	.word	0x00016840
        /*1248*/ 	.short	0x010a
        /*124a*/ 	.byte	0x3f
	.zero		1


	//   ....[57]....
        /*124c*/ 	.word	0x00012e90
        /*1250*/ 	.word	0x00000005
        /*1254*/ 	.word	0x00016830
        /*1258*/ 	.short	0x0107
        /*125a*/ 	.byte	0x3f
	.zero		1


	//   ....[58]....
        /*125c*/ 	.word	0x00012f50
        /*1260*/ 	.word	0x00000005
        /*1264*/ 	.word	0x00016830
        /*1268*/ 	.short	0x0101
        /*126a*/ 	.byte	0x3f
	.zero		1


	//   ....[59]....
        /*126c*/ 	.word	0x00012fb0
        /*1270*/ 	.word	0x00000005
        /*1274*/ 	.word	0x00016860
        /*1278*/ 	.short	0x010a
        /*127a*/ 	.byte	0x3f
	.zero		1


	//   ....[60]....
        /*127c*/ 	.word	0x00013490
        /*1280*/ 	.word	0x00000005
        /*1284*/ 	.word	0x00016850
        /*1288*/ 	.short	0x0107
        /*128a*/ 	.byte	0x3f
	.zero		1


	//   ....[61]....
        /*128c*/ 	.word	0x00013650
        /*1290*/ 	.word	0x00000005
        /*1294*/ 	.word	0x00016850
        /*1298*/ 	.short	0x0101
        /*129a*/ 	.byte	0x3f
	.zero		1


	//   ....[62]....
        /*129c*/ 	.word	0x00013850
        /*12a0*/ 	.word	0x00000000
        /*12a4*/ 	.word	0x00016860
        /*12a8*/ 	.short	0x010a
        /*12aa*/ 	.byte	0x3f
	.zero		1


	//   ....[63]....
        /*12ac*/ 	.word	0x00013d10
        /*12b0*/ 	.word	0x00000000
        /*12b4*/ 	.word	0x00016850
        /*12b8*/ 	.short	0x0107
        /*12ba*/ 	.byte	0x3f
	.zero		1


	//   ....[64]....
        /*12bc*/ 	.word	0x00013dd0
        /*12c0*/ 	.word	0x00000000
        /*12c4*/ 	.word	0x00016850
        /*12c8*/ 	.short	0x0101
        /*12ca*/ 	.byte	0x3f
	.zero		1


	//   ....[65]....
        /*12cc*/ 	.word	0x000148e0
        /*12d0*/ 	.word	0x00000004
        /*12d4*/ 	.word	0x00016820
        /*12d8*/ 	.short	0x010a
        /*12da*/ 	.byte	0x3f
	.zero		1


	//   ....[66]....
        /*12dc*/ 	.word	0x00014a50
        /*12e0*/ 	.word	0x00000005
        /*12e4*/ 	.word	0x00016840
        /*12e8*/ 	.short	0x010a
        /*12ea*/ 	.byte	0x3f
	.zero		1


	//   ....[67]....
        /*12ec*/ 	.word	0x00014af0
        /*12f0*/ 	.word	0x00000019
        /*12f4*/ 	.word	0x00016840
        /*12f8*/ 	.short	0x010a
        /*12fa*/ 	.byte	0x3f
	.zero		1


	//   ....[68]....
        /*12fc*/ 	.word	0x00014b30
        /*1300*/ 	.word	0x00000005
        /*1304*/ 	.word	0x00016860
        /*1308*/ 	.short	0x010a
        /*130a*/ 	.byte	0x3f
	.zero		1


	//   ....[69]....
        /*130c*/ 	.word	0x00014b70
        /*1310*/ 	.word	0x00000019
        /*1314*/ 	.word	0x00016860
        /*1318*/ 	.short	0x010a
        /*131a*/ 	.byte	0x3f
	.zero		1


	//   ....[70]....
        /*131c*/ 	.word	0x00014bd0
        /*1320*/ 	.word	0x00000047
        /*1324*/ 	.word	0x00016890
        /*1328*/ 	.short	0x010a
        /*132a*/ 	.byte	0x3f
	.zero		1


	//   ....[71]....
        /*132c*/ 	.word	0x00014e60
        /*1330*/ 	.word	0x00000047
        /*1334*/ 	.word	0x00016890
        /*1338*/ 	.short	0x010a
        /*133a*/ 	.byte	0x3f
	.zero		1


	//   ....[72]....
        /*133c*/ 	.word	0x00015110
        /*1340*/ 	.word	0x00000047
        /*1344*/ 	.word	0x00016890
        /*1348*/ 	.short	0x010a
        /*134a*/ 	.byte	0x3f
	.zero		1


	//   ....[73]....
        /*134c*/ 	.word	0x000153c0
        /*1350*/ 	.word	0x00000047
        /*1354*/ 	.word	0x000168b0
        /*1358*/ 	.short	0x010a
        /*135a*/ 	.byte	0x3f
	.zero		1


	//   ....[74]....
        /*135c*/ 	.word	0x000156d0
        /*1360*/ 	.word	0x00000012
        /*1364*/ 	.word	0x00016800
        /*1368*/ 	.short	0x010a
        /*136a*/ 	.byte	0x3f
	.zero		1


	//   ....[75]....
        /*136c*/ 	.word	0x000158e0
        /*1370*/ 	.word	0x00000012
        /*1374*/ 	.word	0x00016800
        /*1378*/ 	.short	0x010a
        /*137a*/ 	.byte	0x3f
	.zero		1


	//   ....[76]....
        /*137c*/ 	.word	0x00015930
        /*1380*/ 	.word	0x00000003
        /*1384*/ 	.word	0x00016830
        /*1388*/ 	.short	0x010a
        /*138a*/ 	.byte	0x3f
	.zero		1


	//   ....[77]....
        /*138c*/ 	.word	0x00015980
        /*1390*/ 	.word	0x00000009
        /*1394*/ 	.word	0x00016830
        /*1398*/ 	.short	0x010a
        /*139a*/ 	.byte	0x3f
	.zero		1


	//   ....[78]....
        /*139c*/ 	.word	0x000159d0
        /*13a0*/ 	.word	0x00000004
        /*13a4*/ 	.word	0x00016850
        /*13a8*/ 	.short	0x010a
        /*13aa*/ 	.byte	0x3f
	.zero		1


	//   ....[79]....
        /*13ac*/ 	.word	0x00015a20
        /*13b0*/ 	.word	0x0000000c
        /*13b4*/ 	.word	0x00016850
        /*13b8*/ 	.short	0x010a
        /*13ba*/ 	.byte	0x3f
	.zero		1


	//   ....[80]....
        /*13bc*/ 	.word	0x00015fc0
        /*13c0*/ 	.word	0x00000016
        /*13c4*/ 	.word	0x00016820
        /*13c8*/ 	.short	0x010a
        /*13ca*/ 	.byte	0x3f
	.zero		1


	//   ....[81]....
        /*13cc*/ 	.word	0x00016010
        /*13d0*/ 	.word	0x00000005
        /*13d4*/ 	.word	0x000168a0
        /*13d8*/ 	.short	0x010a
        /*13da*/ 	.byte	0x3f
	.zero		1


	//   ....[82]....
        /*13dc*/ 	.word	0x00016060
        /*13e0*/ 	.word	0x00000005
        /*13e4*/ 	.word	0x000168c0
        /*13e8*/ 	.short	0x010a
        /*13ea*/ 	.byte	0x3f
	.zero		1


	//   ....[83]....
        /*13ec*/ 	.word	0x000160b0
        /*13f0*/ 	.word	0x00000005
        /*13f4*/ 	.word	0x000168a0
        /*13f8*/ 	.short	0x010a
        /*13fa*/ 	.byte	0x3f
	.zero		1


	//   ....[84]....
        /*13fc*/ 	.word	0x00016100
        /*1400*/ 	.word	0x00000005
        /*1404*/ 	.word	0x000168c0
        /*1408*/ 	.short	0x010a
        /*140a*/ 	.byte	0x3f
	.zero		1


	//   ....[85]....
        /*140c*/ 	.word	0x00016220
        /*1410*/ 	.word	0x00000003
        /*1414*/ 	.word	0x00016840
        /*1418*/ 	.short	0x010a
        /*141a*/ 	.byte	0x3f
	.zero		1


	//   ....[86]....
        /*141c*/ 	.word	0x00017cd0
        /*1420*/ 	.word	0x00000016
        /*1424*/ 	.word	0x00016820
        /*1428*/ 	.short	0x010a
        /*142a*/ 	.byte	0x3f
	.zero		1


	//   ....[87]....
        /*142c*/ 	.word	0x00017d20
        /*1430*/ 	.word	0x00000005
        /*1434*/ 	.word	0x00016840
        /*1438*/ 	.short	0x010a
        /*143a*/ 	.byte	0x3f
	.zero		1


	//   ....[88]....
        /*143c*/ 	.word	0x00018660
        /*1440*/ 	.word	0x00000005
        /*1444*/ 	.word	0x00016860
        /*1448*/ 	.short	0x010a
        /*144a*/ 	.byte	0x3f
	.zero		1


	//   ....[89]....
        /*144c*/ 	.word	0x00018fd0
        /*1450*/ 	.word	0x00000000
        /*1454*/ 	.word	0x00016860
        /*1458*/ 	.short	0x010a
        /*145a*/ 	.byte	0x3f
	.zero		1


	//   ....[90]....
        /*145c*/ 	.word	0x0001a250
        /*1460*/ 	.word	0x00000004
        /*1464*/ 	.word	0x00016820
        /*1468*/ 	.short	0x010a
        /*146a*/ 	.byte	0x3f
	.zero		1


	//   ....[91]....
        /*146c*/ 	.word	0x0001a3f0
        /*1470*/ 	.word	0x00000005
        /*1474*/ 	.word	0x00016840
        /*1478*/ 	.short	0x010a
        /*147a*/ 	.byte	0x3f
	.zero		1


	//   ....[92]....
        /*147c*/ 	.word	0x0001a440
        /*1480*/ 	.word	0x00000019
        /*1484*/ 	.word	0x00016840
        /*1488*/ 	.short	0x010a
        /*148a*/ 	.byte	0x3f
	.zero		1


	//   ....[93]....
        /*148c*/ 	.word	0x0001a490
        /*1490*/ 	.word	0x00000005
        /*1494*/ 	.word	0x00016860
        /*1498*/ 	.short	0x010a
        /*149a*/ 	.byte	0x3f
	.zero		1


	//----- nvinfo : EIATTR_NUM_MBARRIERS
	.align		4
.L_1437:
        /*149c*/ 	.byte	0x03, 0x38
        /*149e*/ 	.short	0x0016


	//----- nvinfo : EIATTR_EXIT_INSTR_OFFSETS
	.align		4
        /*14a0*/ 	.byte	0x04, 0x1c
        /*14a2*/ 	.short	(.L_1439 - .L_1438)


	//   ....[0]....
.L_1438:
        /*14a4*/ 	.word	0x00014bc0


	//----- nvinfo : EIATTR_MAX_THREADS
	.align		4
.L_1439:
        /*14a8*/ 	.byte	0x04, 0x05
        /*14aa*/ 	.short	(.L_1441 - .L_1440)
.L_1440:
        /*14ac*/ 	.word	0x00000200
        /*14b0*/ 	.word	0x00000001
        /*14b4*/ 	.word	0x00000001


	//----- nvinfo : EIATTR_CRS_STACK_SIZE
	.align		4
.L_1441:
        /*14b8*/ 	.byte	0x04, 0x1e
        /*14ba*/ 	.short	(.L_1443 - .L_1442)
.L_1442:
        /*14bc*/ 	.word	0x00000000


	//----- nvinfo : EIATTR_CBANK_PARAM_SIZE
	.align		4
.L_1443:
        /*14c0*/ 	.byte	0x03, 0x19
        /*14c2*/ 	.short	0x0af0


	//----- nvinfo : EIATTR_PARAM_CBANK
	.align		4
        /*14c4*/ 	.byte	0x04, 0x0a
        /*14c6*/ 	.short	(.L_1445 - .L_1444)
	.align		4
.L_1444:
        /*14c8*/ 	.word	index@(.nv.constant0._ZN7cutlass13device_kernelIN5flash11enable_sm90INS1_16FlashAttnFwdSm90INS1_25CollectiveMainloopFwdSm90ILi2EN4cute5tupleIJNS5_1CILi1EEES8_S8_EEENS6_IJNS7_ILi192EEENS7_ILi128EEENS7_ILi64EEEEEELi64ENS_6half_tEfNS_4arch4Sm90ELb0ELb0ELb0ELb1ELb1ELb1ELb0ELb1ELb1ELb1ELb0ELb0EEENS1_21CollectiveEpilogueFwdINS6_IJSA_SC_SB_EEES9_SE_SG_Li384ELb1ELb1ELb0ELb0EEENS1_36VarlenDynamicPersistentTileSchedulerILi192ELi128ELi384ELi128ELb0ELb1ELb1ELb0ELb1ELb1EEEEEEEEEvNT_6ParamsE)
        /*14cc*/ 	.short	0x0210
        /*14ce*/ 	.short	0x0af0


	//----- nvinfo : EIATTR_SW_WAR
	.align		4
.L_1445:
        /*14d0*/ 	.byte	0x04, 0x36
        /*14d2*/ 	.short	(.L_1447 - .L_1446)
.L_1446:
        /*14d4*/ 	.word	0x00000008
.L_1447:


//--------------------- .nv.info._ZN7cutlass13device_kernelIN5flash11enable_sm90INS1_16FlashAttnFwdSm90INS1_25CollectiveMainloopFwdSm90ILi2EN4cute5tupleIJNS5_1CILi1EEES8_S8_EEENS6_IJNS7_ILi192EEENS7_ILi128EEENS7_ILi64EEEEEELi64ENS_6half_tEfNS_4arch4Sm90ELb0ELb1ELb0ELb0ELb1ELb0ELb0ELb1ELb1ELb1ELb0ELb0EEENS1_21CollectiveEpilogueFwdINS6_IJSA_SC_SB_EEES9_SE_SG_Li384ELb0ELb1ELb0ELb0EEENS1_30DynamicPersistentTileSchedulerILi384ELi128ELb0ELb1ELb1EEEEEEEEEvNT_6ParamsE --------------------------
	.section	.nv.info._ZN7cutlass13device_kernelIN5flash11enable_sm90INS1_16FlashAttnFwdSm90INS1_25CollectiveMainloopFwdSm90ILi2EN4cute5tupleIJNS5_1CILi1EEES8_S8_EEENS6_IJNS7_ILi192EEENS7_ILi128EEENS7_ILi64EEEEEELi64ENS_6half_tEfNS_4arch4Sm90ELb0ELb1ELb0ELb0ELb1ELb0ELb0ELb1ELb1ELb1ELb0ELb0EEENS1_21CollectiveEpilogueFwdINS6_IJSA_SC_SB_EEES9_SE_SG_Li384ELb0ELb1ELb0ELb0EEENS1_30DynamicPersistentTileSchedulerILi384ELi128ELb0ELb1ELb1EEEEEEEEEvNT_6ParamsE,"",@"SHT_CUDA_INFO"
	.sectionflags	@""
	.align	4


	//----- nvinfo : EIATTR_CUDA_API_VERSION
	.align		4
        /*0000*/ 	.byte	0x04, 0x37
        /*0002*/ 	.short	(.L_1449 - .L_1448)
.L_1448:
        /*0004*/ 	.word	0x00000082


	//----- nvinfo : EIATTR_KPARAM_INFO
	.align		4
.L_1449:
        /*0008*/ 	.byte	0x04, 0x17
        /*000a*/ 	.short	(.L_1451 - .L_1450)
.L_1450:
        /*000c*/ 	.word	0x00000000
        /*0010*/ 	.short	0x0000
        /*0012*/ 	.short	0x0070
        /*0014*/ 	.byte	0x00, 0xf0, 0x01, 0x2a


	//----- nvinfo : EIATTR_SPARSE_MMA_MASK
	.align		4
.L_1451:
        /*0018*/ 	.byte	0x03, 0x50
        /*001a*/ 	.short	0x0000


	//----- nvinfo : EIATTR_MAXREG_COUNT
	.align		4
        /*001c*/ 	.byte	0x03, 0x1b
        /*001e*/ 	.short	0x0080


	//----- nvinfo : EIATTR_NUM_BARRIERS
	.align		4
        /*0020*/ 	.byte	0x02, 0x4c
        /*0022*/ 	.byte	0x10
	.zero		1


	//----- nvinfo : EIATTR_EXTERNS
	.align		4
        /*0024*/ 	.byte	0x04, 0x0f
        /*0026*/ 	.short	(.L_1453 - .L_1452)


	//   ....[0]....
	.align		4
.L_1452:
        /*0028*/ 	.word	index@(__assertfail)


	//----- nvinfo : EIATTR_ANNOTATIONS
	.align		4
.L_1453:
        /*002c*/ 	.byte	0x04, 0x55
        /*002e*/ 	.short	(.L_1455 - .L_1454)


	//   ....[0]....
.L_1454:
        /* <DEDUP_REMOVED lines=11> */


	//----- nvinfo : EIATTR_MERCURY_ISA_VERSION
	.align		4
.L_1455:
        /*00c8*/ 	.byte	0x03, 0x5f
        /*00ca*/ 	.short	0x0101


	//----- nvinfo : EIATTR_INT_WARP_WIDE_INSTR_OFFSETS
	.align		4
        /*00cc*/ 	.byte	0x04, 0x31
        /*00ce*/ 	.short	(.L_1457 - .L_1456)


	//   ....[0]....
.L_1456:
        /*00d0*/ 	.word	0x000000c0


	//   ....[1]....
        /*00d4*/ 	.word	0x000000d0


	//   ....[2]....
        /*00d8*/ 	.word	0x00000170


	//   ....[3]....
        /*00dc*/ 	.word	0x0000efa0


	//   ....[4]....
        /*00e0*/ 	.word	0x0000f030


	//   ....[5]....
        /*00e4*/ 	.word	0x000120c0


	//   ....[6]....
        /*00e8*/ 	.word	0x00012150


	//----- nvinfo : EIATTR_COOP_GROUP_MASK_REGIDS
	.align		4
.L_1457:
        /*00ec*/ 	.byte	0x04, 0x29
        /*00ee*/ 	.short	(.L_1459 - .L_1458)


	//   ....[0]....
.L_1458:
        /*00f0*/ 	.word	0xffffffff


	//   ....[1]....
        /*00f4*/ 	.word	0xffffffff


	//   ....[2]....
        /*00f8*/ 	.word	0xffffffff


	//   ....[3]....
        /*00fc*/ 	.word	0xffffffff


	//   ....[4]....
        /*0100*/ 	.word	0xffffffff


	//   ....[5]....
        /*0104*/ 	.word	0xffffffff


	//   ....[6]....
        /*0108*/ 	.word	0xffffffff


	//   ....[7]....
        /*010c*/ 	.word	0xffffffff


	//   ....[8]....
        /*0110*/ 	.word	0xffffffff


	//   ....[9]....
        /*0114*/ 	.word	0xffffffff


	//   ....[10]....
        /*0118*/ 	.word	0xffffffff


	//   ....[11]....
        /*011c*/ 	.word	0xffffffff


	//   ....[12]....
        /*0120*/ 	.word	0xffffffff


	//   ....[13]....
        /*0124*/ 	.word	0xffffffff


	//   ....[14]....
        /*0128*/ 	.word	0xffffffff


	//   ....[15]....
        /*012c*/ 	.word	0xffffffff


	//   ....[16]....
        /*0130*/ 	.word	0xffffffff


	//   ....[17]....
        /*0134*/ 	.word	0xffffffff


	//   ....[18]....
        /*0138*/ 	.word	0xffffffff


	//   ....[19]....
        /*013c*/ 	.word	0xffffffff


	//   ....[20]....
        /*0140*/ 	.word	0xffffffff


	//   ....[21]....
        /*0144*/ 	.word	0xffffffff


	//   ....[22]....
        /*0148*/ 	.word	0xffffffff


	//   ....[23]....
        /*014c*/ 	.word	0xffffffff


	//   ....[24]....
        /*0150*/ 	.word	0xffffffff


	//   ....[25]....
        /*0154*/ 	.word	0xffffffff


	//   ....[26]....
        /*0158*/ 	.word	0xffffffff


	//   ....[27]....
        /*015c*/ 	.word	0xffffffff


	//   ....[28]....
        /*0160*/ 	.word	0xffffffff


	//   ....[29]....
        /*0164*/ 	.word	0xffffffff


	//   ....[30]....
        /*0168*/ 	.word	0xffffffff


	//   ....[31]....
        /*016c*/ 	.word	0xffffffff


	//   ....[32]....
        /*0170*/ 	.word	0xffffffff


	//   ....[33]....
        /*0174*/ 	.word	0xffffffff


	//   ....[34]....
        /*0178*/ 	.word	0xffffffff


	//   ....[35]....
        /*017c*/ 	.word	0xffffffff


	//   ....[36]....
        /*0180*/ 	.word	0xffffffff


	//   ....[37]....
        /*0184*/ 	.word	0xffffffff


	//   ....[38]....
        /*0188*/ 	.word	0xffffffff


	//   ....[39]....
        /*018c*/ 	.word	0xffffffff


	//   ....[40]....
        /*0190*/ 	.word	0xffffffff


	//   ....[41]....
        /*0194*/ 	.word	0xffffffff


	//   ....[42]....
        /*0198*/ 	.word	0xffffffff


	//   ....[43]....
        /*019c*/ 	.word	0xffffffff


	//   ....[44]....
        /*01a0*/ 	.word	0xffffffff


	//   ....[45]....
        /*01a4*/ 	.word	0xffffffff


	//   ....[46]....
        /*01a8*/ 	.word	0xffffffff


	//   ....[47]....
        /*01ac*/ 	.word	0xffffffff


	//   ....[48]....
        /*01b0*/ 	.word	0xffffffff


	//   ....[49]....
        /*01b4*/ 	.word	0xffffffff


	//   ....[50]....
        /*01b8*/ 	.word	0xffffffff


	//   ....[51]....
        /*01bc*/ 	.word	0xffffffff


	//   ....[52]....
        /*01c0*/ 	.word	0xffffffff


	//   ....[53]....
        /*01c4*/ 	.word	0xffffffff


	//   ....[54]....
        /*01c8*/ 	.word	0xffffffff


	//   ....[55]....
        /*01cc*/ 	.word	0xffffffff


	//   ....[56]....
        /*01d0*/ 	.word	0xffffffff


	//   ....[57]....
        /*01d4*/ 	.word	0xffffffff


	//   ....[58]....
        /*01d8*/ 	.word	0xffffffff


	//   ....[59]....
        /*01dc*/ 	.word	0xffffffff


	//   ....[60]....
        /*01e0*/ 	.word	0xffffffff


	//   ....[61]....
        /*01e4*/ 	.word	0xffffffff


	//   ....[62]....
        /*01e8*/ 	.word	0xffffffff


	//   ....[63]....
        /*01ec*/ 	.word	0xffffffff


	//   ....[64]....
        /*01f0*/ 	.word	0xffffffff


	//   ....[65]....
        /*01f4*/ 	.word	0xffffffff


	//   ....[66]....
        /*01f8*/ 	.word	0xffffffff


	//   ....[67]....
        /*01fc*/ 	.word	0xffffffff


	//   ....[68]....
        /*0200*/ 	.word	0xffffffff


	//   ....[69]....
        /*0204*/ 	.word	0xffffffff


	//   ....[70]....
        /*0208*/ 	.word	0xffffffff


	//   ....[71]....
        /*020c*/ 	.word	0xffffffff


	//   ....[72]....
        /*0210*/ 	.word	0xffffffff


	//   ....[73]....
        /*0214*/ 	.word	0xffffffff


	//   ....[74]....
        /*0218*/ 	.word	0xffffffff


	//   ....[75]....
        /*021c*/ 	.word	0xffffffff


	//   ....[76]....
        /*0220*/ 	.word	0xffffffff


	//   ....[77]....
        /*0224*/ 	.word	0xffffffff


	//   ....[78]....
        /*0228*/ 	.word	0xffffffff


	//   ....[79]....
        /*022c*/ 	.word	0xffffffff


	//   ....[80]....
        /*0230*/ 	.word	0xffffffff


	//   ....[81]....
        /*0234*/ 	.word	0xffffffff


	//   ....[82]....
        /*0238*/ 	.word	0xffffffff


	//   ....[83]....
        /*023c*/ 	.word	0xffffffff


	//   ....[84]....
        /*0240*/ 	.word	0xffffffff


	//   ....[85]....
        /*0244*/ 	.word	0xffffffff


	//   ....[86]....
        /*0248*/ 	.word	0xffffffff


	//   ....[87]....
        /*024c*/ 	.word	0xffffffff


	//   ....[88]....
        /*0250*/ 	.word	0xffffffff


	//   ....[89]....
        /*0254*/ 	.word	0xffffffff


	//   ....[90]....
        /*0258*/ 	.word	0xffffffff


	//   ....[91]....
        /*025c*/ 	.word	0xffffffff


	//   ....[92]....
        /*0260*/ 	.word	0xffffffff


	//   ....[93]....
        /*0264*/ 	.word	0xffffffff


	//   ....[94]....
        /*0268*/ 	.word	0xffffffff


	//   ....[95]....
        /*026c*/ 	.word	0xffffffff


	//   ....[96]....
        /*0270*/ 	.word	0xffffffff


	//   ....[97]....
        /*0274*/ 	.word	0xffffffff


	//   ....[98]....
        /*0278*/ 	.word	0xffffffff


	//   ....[99]....
        /*027c*/ 	.word	0xffffffff


	//   ....[100]....
        /*0280*/ 	.word	0xffffffff


	//   ....[101]....
        /*0284*/ 	.word	0xffffffff


	//   ....[102]....
        /*0288*/ 	.word	0xffffffff


	//   ....[103]....
        /*028c*/ 	.word	0xffffffff


	//   ....[104]....
        /*0290*/ 	.word	0xffffffff


	//   ....[105]....
        /*0294*/ 	.word	0xffffffff


	//   ....[106]....
        /*0298*/ 	.word	0xffffffff


	//   ....[107]....
        /*029c*/ 	.word	0xffffffff


	//   ....[108]....
        /*02a0*/ 	.word	0xffffffff


	//   ....[109]....
        /*02a4*/ 	.word	0xffffffff


	//   ....[110]....
        /*02a8*/ 	.word	0xffffffff


	//   ....[111]....
        /*02ac*/ 	.word	0xffffffff


	//   ....[112]....
        /*02b0*/ 	.word	0xffffffff


	//   ....[113]....
        /*02b4*/ 	.word	0xffffffff


	//   ....[114]....
        /*02b8*/ 	.word	0xffffffff


	//   ....[115]....
        /*02bc*/ 	.word	0xffffffff


	//   ....[116]....
        /*02c0*/ 	.word	0xffffffff


	//   ....[117]....
        /*02c4*/ 	.word	0xffffffff


	//   ....[118]....
        /*02c8*/ 	.word	0xffffffff


	//   ....[119]....
        /*02cc*/ 	.word	0xffffffff


	//   ....[120]....
        /*02d0*/ 	.word	0xffffffff


	//   ....[121]....
        /*02d4*/ 	.word	0xffffffff


	//   ....[122]....
        /*02d8*/ 	.word	0xffffffff


	//   ....[123]....
        /*02dc*/ 	.word	0xffffffff


	//   ....[124]....
        /*02e0*/ 	.word	0xffffffff


	//   ....[125]....
        /*02e4*/ 	.word	0xffffffff


	//   ....[126]....
        /*02e8*/ 	.word	0xffffffff


	//   ....[127]....
        /*02ec*/ 	.word	0xffffffff


	//   ....[128]....
        /*02f0*/ 	.word	0xffffffff


	//   ....[129]....
        /*02f4*/ 	.word	0xffffffff


	//   ....[130]....
        /*02f8*/ 	.word	0xffffffff


	//   ....[131]....
        /*02fc*/ 	.word	0xffffffff


	//   ....[132]....
        /*0300*/ 	.word	0xffffffff


	//   ....[133]....
        /*0304*/ 	.word	0xffffffff


	//   ....[134]....
        /*0308*/ 	.word	0xffffffff


	//   ....[135]....
        /*030c*/ 	.word	0xffffffff


	//   ....[136]....
        /*0310*/ 	.word	0xffffffff


	//   ....[137]....
        /*0314*/ 	.word	0xffffffff


	//   ....[138]....
        /*0318*/ 	.word	0xffffffff


	//   ....[139]....
        /*031c*/ 	.word	0xffffffff


	//   ....[140]....
        /*0320*/ 	.word	0xffffffff


	//   ....[141]....
        /*0324*/ 	.word	0xffffffff


	//   ....[142]....
        /*0328*/ 	.word	0xffffffff


	//   ....[143]....
        /*032c*/ 	.word	0xffffffff


	//   ....[144]....
        /*0330*/ 	.word	0x0500000f


	//   ....[145]....
        /*0334*/ 	.word	0x0500000f


	//   ....[146]....
        /*0338*/ 	.word	0x0500000f


	//   ....[147]....
        /*033c*/ 	.word	0x0500000f


	//   ....[148]....
        /*0340*/ 	.word	0x0500000f


	//   ....[149]....
        /*0344*/ 	.word	0x0500000f


	//   ....[150]....
        /*0348*/ 	.word	0x0500000f


	//   ....[151]....
        /*034c*/ 	.word	0x0500000f


	//   ....[152]....
        /*0350*/ 	.word	0x0500000f


	//   ....[153]....
        /*0354*/ 	.word	0x0500000f


	//   ....[154]....
        /*0358*/ 	.word	0x0500000f


	//   ....[155]....
        /*035c*/ 	.word	0x0500000f


	//   ....[156]....
        /*0360*/ 	.word	0x0500000f


	//   ....[157]....
        /*0364*/ 	.word	0x0500000f


	//   ....[158]....
        /*0368*/ 	.word	0x0500000f


	//   ....[159]....
        /*036c*/ 	.word	0x0500000f


	//   ....[160]....
        /*0370*/ 	.word	0x0500000f


	//   ....[161]....
        /*0374*/ 	.word	0x0500000f


	//   ....[162]....
        /*0378*/ 	.word	0x0500000f


	//   ....[163]....
        /*037c*/ 	.word	0x0500000f


	//   ....[164]....
        /*0380*/ 	.word	0x0500000f


	//   ....[165]....
        /*0384*/ 	.word	0x0500000f


	//   ....[166]....
        /*0388*/ 	.word	0x0500000f


	//   ....[167]....
        /*038c*/ 	.word	0x0500000f


	//   ....[168]....
        /*0390*/ 	.word	0x0500000f


	//   ....[169]....
        /*0394*/ 	.word	0x0500000f


	//   ....[170]....
        /*0398*/ 	.word	0x0500000f


	//   ....[171]....
        /*039c*/ 	.word	0x0500000f


	//   ....[172]....
        /*03a0*/ 	.word	0x0500000f


	//   ....[173]....
        /*03a4*/ 	.word	0x0500000f


	//   ....[174]....
        /*03a8*/ 	.word	0x0500000f


	//   ....[175]....
        /*03ac*/ 	.word	0x0500000f


	//   ....[176]....
        /*03b0*/ 	.word	0x0500000f


	//   ....[177]....
        /*03b4*/ 	.word	0x0500000f


	//   ....[178]....
        /*03b8*/ 	.word	0x0500000f


	//   ....[179]....
        /*03bc*/ 	.word	0x0500000f


	//   ....[180]....
        /*03c0*/ 	.word	0x0500000f


	//   ....[181]....
        /*03c4*/ 	.word	0x0500000f


	//   ....[182]....
        /*03c8*/ 	.word	0x0500000f


	//   ....[183]....
        /*03cc*/ 	.word	0x0500000f


	//   ....[184]....
        /*03d0*/ 	.word	0x0500000f


	//   ....[185]....
        /*03d4*/ 	.word	0x0500000f


	//   ....[186]....
        /*03d8*/ 	.word	0x0500000f


	//   ....[187]....
        /*03dc*/ 	.word	0x0500000f


	//   ....[188]....
        /*03e0*/ 	.word	0x0500000f


	//   ....[189]....
        /*03e4*/ 	.word	0x0500000f


	//   ....[190]....
        /*03e8*/ 	.word	0x0500000f


	//   ....[191]....
        /*03ec*/ 	.word	0x0500000f


	//   ....[192]....
        /*03f0*/ 	.word	0x0500000f


	//   ....[193]....
        /*03f4*/ 	.word	0x0500000f


	//   ....[194]....
        /*03f8*/ 	.word	0x0500000f


	//   ....[195]....
        /*03fc*/ 	.word	0x0500000f


	//   ....[196]....
        /*0400*/ 	.word	0x0500000f


	//   ....[197]....
        /*0404*/ 	.word	0x0500000f


	//   ....[198]....
        /*0408*/ 	.word	0x0500000f


	//   ....[199]....
        /*040c*/ 	.word	0x0500000f


	//   ....[200]....
        /*0410*/ 	.word	0x0500000f


	//   ....[201]....
        /*0414*/ 	.word	0x0500000f


	//   ....[202]....
        /*0418*/ 	.word	0x0500000f


	//   ....[203]....
        /*041c*/ 	.word	0x0500000f


	//   ....[204]....
        /*0420*/ 	.word	0x0500000f


	//   ....[205]....
        /*0424*/ 	.word	0x0500000f


	//   ....[206]....
        /*0428*/ 	.word	0x0500000f


	//   ....[207]....
        /*042c*/ 	.word	0x0500000f


	//   ....[208]....
        /*0430*/ 	.word	0x0500000f


	//   ....[209]....
        /*0434*/ 	.word	0x0500000f


	//   ....[210]....
        /*0438*/ 	.word	0x0500000f


	//   ....[211]....
        /*043c*/ 	.word	0x0500000f


	//   ....[212]....
        /*0440*/ 	.word	0x0500000f


	//   ....[213]....
        /*0444*/ 	.word	0x0500000f


	//   ....[214]....
        /*0448*/ 	.word	0x0500000f


	//   ....[215]....
        /*044c*/ 	.word	0x0500000f


	//   ....[216]....
        /*0450*/ 	.word	0x0500000f


	//   ....[217]....
        /*0454*/ 	.word	0x0500000f


	//   ....[218]....
        /*0458*/ 	.word	0x0500000f


	//   ....[219]....
        /*045c*/ 	.word	0x0500000f


	//   ....[220]....
        /*0460*/ 	.word	0x0500000f


	//   ....[221]....
        /*0464*/ 	.word	0x0500000f


	//   ....[222]....
        /*0468*/ 	.word	0x0500000f


	//   ....[223]....
        /*046c*/ 	.word	0x0500000f


	//   ....[224]....
        /*0470*/ 	.word	0x0500000f


	//   ....[225]....
        /*0474*/ 	.word	0x0500000f


	//   ....[226]....
        /*0478*/ 	.word	0x0500000f


	//   ....[227]....
        /*047c*/ 	.word	0x0500000f


	//   ....[228]....
        /*0480*/ 	.word	0x0500000f


	//   ....[229]....
        /*0484*/ 	.word	0x0500000f


	//   ....[230]....
        /*0488*/ 	.word	0x0500000f


	//   ....[231]....
        /*048c*/ 	.word	0x0500000f


	//   ....[232]....
        /*0490*/ 	.word	0x0500000f


	//   ....[233]....
        /*0494*/ 	.word	0x0500000f


	//   ....[234]....
        /*0498*/ 	.word	0x0500000f


	//----- nvinfo : EIATTR_COOP_GROUP_INSTR_OFFSETS
	.align		4
.L_1459:
        /*049c*/ 	.byte	0x04, 0x28
        /*049e*/ 	.short	(.L_1461 - .L_1460)


	//   ....[0]....
.L_1460:
        /*04a0*/ 	.word	0x00000080


	//   ....[1]....
        /*04a4*/ 	.word	0x00000090


	//   ....[2]....
        /*04a8*/ 	.word	0x000002d0


	//   ....[3]....
        /*04ac*/ 	.word	0x00000430


	//   ....[4]....
        /*04b0*/ 	.word	0x00000550


	//   ....[5]....
        /*04b4*/ 	.word	0x000006b0


	//   ....[6]....
        /*04b8*/ 	.word	0x00001650


	//   ....[7]....
        /*04bc*/ 	.word	0x00001d30


	//   ....[8]....
        /*04c0*/ 	.word	0x00001f80


	//   ....[9]....
        /*04c4*/ 	.word	0x000032c0


	//   ....[10]....
        /*04c8*/ 	.word	0x00003410


	//   ....[11]....
        /*04cc*/ 	.word	0x00003c60


	//   ....[12]....
        /*04d0*/ 	.word	0x00003cc0


	//   ....[13]....
        /*04d4*/ 	.word	0x000052e0


	//   ....[14]....
        /*04d8*/ 	.word	0x00005500


	//   ....[15]....
        /*04dc*/ 	.word	0x000060e0


	//   ....[16]....
        /*04e0*/ 	.word	0x000061e0


	//   ....[17]....
        /*04e4*/ 	.word	0x00006a30


	//   ....[18]....
        /*04e8*/ 	.word	0x00006aa0


	//   ....[19]....
        /*04ec*/ 	.word	0x000086a0


	//   ....[20]....
        /*04f0*/ 	.word	0x000086b0


	//   ....[21]....
        /*04f4*/ 	.word	0x000086e0


	//   ....[22]....
        /*04f8*/ 	.word	0x000086f0


	//   ....[23]....
        /*04fc*/ 	.word	0x0000a090


	//   ....[24]....
        /*0500*/ 	.word	0x0000a2b0


	//   ....[25]....
        /*0504*/ 	.word	0x0000ae90


	//   ....[26]....
        /*0508*/ 	.word	0x0000af90


	//   ....[27]....
        /*050c*/ 	.word	0x0000b7e0


	//   ....[28]....
        /*0510*/ 	.word	0x0000b840


	//   ....[29]....
        /*0514*/ 	.word	0x0000c7b0


	//   ....[30]....
        /*0518*/ 	.word	0x0000c7f0


	//   ....[31]....
        /*051c*/ 	.word	0x0000c890


	//   ....[32]....
        /*0520*/ 	.word	0x0000c8a0


	//   ....[33]....
        /*0524*/ 	.word	0x0000d460


	//   ....[34]....
        /*0528*/ 	.word	0x0000d4c0


	//   ....[35]....
        /*052c*/ 	.word	0x0000d4f0


	//   ....[36]....
        /*0530*/ 	.word	0x0000d570


	//   ....[37]....
        /*0534*/ 	.word	0x0000d9a0


	//   ....[38]....
        /*0538*/ 	.word	0x0000d9e0


	//   ....[39]....
        /*053c*/ 	.word	0x0000da00


	//   ....[40]....
        /*0540*/ 	.word	0x0000da30


	//   ....[41]....
        /*0544*/ 	.word	0x0000da50


	//   ....[42]....
        /*0548*/ 	.word	0x0000da60


	//   ....[43]....
        /*054c*/ 	.word	0x0000da80


	//   ....[44]....
        /*0550*/ 	.word	0x0000daa0


	//   ....[45]....
        /*0554*/ 	.word	0x0000e110


	//   ....[46]....
        /*0558*/ 	.word	0x0000e150


	//   ....[47]....
        /*055c*/ 	.word	0x0000e190


	//   ....[48]....
        /*0560*/ 	.word	0x0000e1c0


	//   ....[49]....
        /*0564*/ 	.word	0x0000e1e0


	//   ....[50]....
        /*0568*/ 	.word	0x0000e1f0


	//   ....[51]....
        /*056c*/ 	.word	0x0000e200


	//   ....[52]....
        /*0570*/ 	.word	0x0000e220


	//   ....[53]....
        /*0574*/ 	.word	0x0000e3c0


	//   ....[54]....
        /*0578*/ 	.word	0x0000fba0


	//   ....[55]....
        /*057c*/ 	.word	0x0000fbc0


	//   ....[56]....
        /*0580*/ 	.word	0x0000fbd0


	//   ....[57]....
        /*0584*/ 	.word	0x0000fc50


	//   ....[58]....
        /*0588*/ 	.word	0x0000fc70


	//   ....[59]....
        /*058c*/ 	.word	0x0000fcf0


	//   ....[60]....
        /*0590*/ 	.word	0x0000fd10


	//   ....[61]....
        /*0594*/ 	.word	0x0000fd90


	//   ....[62]....
        /*0598*/ 	.word	0x0000fdb0


	//   ....[63]....
        /*059c*/ 	.word	0x0000fe30


	//   ....[64]....
        /*05a0*/ 	.word	0x0000fe50


	//   ....[65]....
        /*05a4*/ 	.word	0x0000fed0


	//   ....[66]....
        /*05a8*/ 	.word	0x0000fef0


	//   ....[67]....
        /*05ac*/ 	.word	0x0000ff70


	//   ....[68]....
        /*05b0*/ 	.word	0x0000ff90


	//   ....[69]....
        /*05b4*/ 	.word	0x0000ffa0


	//   ....[70]....
        /*05b8*/ 	.word	0x000107e0


	//   ....[71]....
        /*05bc*/ 	.word	0x00010800


	//   ....[72]....
        /*05c0*/ 	.word	0x00010830


	//   ....[73]....
        /*05c4*/ 	.word	0x000108b0


	//   ....[74]....
        /*05c8*/ 	.word	0x000108d0


	//   ....[75]....
        /*05cc*/ 	.word	0x00010950


	//   ....[76]....
        /*05d0*/ 	.word	0x00010970


	//   ....[77]....
        /*05d4*/ 	.word	0x000109f0


	//   ....[78]....
        /*05d8*/ 	.word	0x00010a10


	//   ....[79]....
        /*05dc*/ 	.word	0x00010a90


	//   ....[80]....
        /*05e0*/ 	.word	0x00010ab0


	//   ....[81]....
        /*05e4*/ 	.word	0x00010b30


	//   ....[82]....
        /*05e8*/ 	.word	0x00010b50


	//   ....[83]....
        /*05ec*/ 	.word	0x00010bd0


	//   ....[84]....
        /*05f0*/ 	.word	0x00010bf0


	//   ....[85]....
        /*05f4*/ 	.word	0x00010c00


	//   ....[86]....
        /*05f8*/ 	.word	0x00010c10


	//   ....[87]....
        /*05fc*/ 	.word	0x00010cb0


	//   ....[88]....
        /*0600*/ 	.word	0x00010d00


	//   ....[89]....
        /*0604*/ 	.word	0x00010d20


	//   ....[90]....
        /*0608*/ 	.word	0x00010d40


	//   ....[91]....
        /*060c*/ 	.word	0x00010d90


	//   ....[92]....
        /*0610*/ 	.word	0x00010db0


	//   ....[93]....
        /*0614*/ 	.word	0x00010dc0


	//   ....[94]....
        /*0618*/ 	.word	0x00011560


	//   ....[95]....
        /*061c*/ 	.word	0x00011580


	//   ....[96]....
        /*0620*/ 	.word	0x000115f0


	//   ....[97]....
        /*0624*/ 	.word	0x00011600


	//   ....[98]....
        /*0628*/ 	.word	0x00011640


	//   ....[99]....
        /*062c*/ 	.word	0x00011650


	//   ....[100]....
        /*0630*/ 	.word	0x00011690


	//   ....[101]....
        /*0634*/ 	.word	0x000116a0


	//   ....[102]....
        /*0638*/ 	.word	0x000116e0


	//   ....[103]....
        /*063c*/ 	.word	0x000116f0


	//   ....[104]....
        /*0640*/ 	.word	0x00011730


	//   ....[105]....
        /*0644*/ 	.word	0x00011740


	//   ....[106]....
        /*0648*/ 	.word	0x00011780


	//   ....[107]....
        /*064c*/ 	.word	0x00011790


	//   ....[108]....
        /*0650*/ 	.word	0x000117a0


	//   ....[109]....
        /*0654*/ 	.word	0x000117e0


	//   ....[110]....
        /*0658*/ 	.word	0x00011aa0


	//   ....[111]....
        /*065c*/ 	.word	0x00011ac0


	//   ....[112]....
        /*0660*/ 	.word	0x00011b20


	//   ....[113]....
        /*0664*/ 	.word	0x00011b30


	//   ....[114]....
        /*0668*/ 	.word	0x00011b80


	//   ....[115]....
        /*066c*/ 	.word	0x00011b90


	//   ....[116]....
        /*0670*/ 	.word	0x00011be0


	//   ....[117]....
        /*0674*/ 	.word	0x00011bf0


	//   ....[118]....
        /*0678*/ 	.word	0x00011c40


	//   ....[119]....
        /*067c*/ 	.word	0x00011c50


	//   ....[120]....
        /*0680*/ 	.word	0x00011ca0


	//   ....[121]....
        /*0684*/ 	.word	0x00011cb0


	//   ....[122]....
        /*0688*/ 	.word	0x00011d00


	//   ....[123]....
        /*068c*/ 	.word	0x00011d10


	//   ....[124]....
        /*0690*/ 	.word	0x00011d20


	//   ....[125]....
        /*0694*/ 	.word	0x00011d70


	//   ....[126]....
        /*0698*/ 	.word	0x00012340


	//   ....[127]....
        /*069c*/ 	.word	0x00012350


	//   ....[128]....
        /*06a0*/ 	.word	0x00012360


	//   ....[129]....
        /*06a4*/ 	.word	0x00012370


	//   ....[130]....
        /*06a8*/ 	.word	0x00012380


	//   ....[131]....
        /*06ac*/ 	.word	0x000123d0


	//   ....[132]....
        /*06b0*/ 	.word	0x00012420


	//   ....[133]....
        /*06b4*/ 	.word	0x00012450


	//   ....[134]....
        /*06b8*/ 	.word	0x00012480


	//   ....[135]....
        /*06bc*/ 	.word	0x000124b0


	//   ....[136]....
        /*06c0*/ 	.word	0x000124e0


	//   ....[137]....
        /*06c4*/ 	.word	0x00012510


	//   ....[138]....
        /*06c8*/ 	.word	0x00012540


	//   ....[139]....
        /*06cc*/ 	.word	0x00012570


	//   ....[140]....
        /*06d0*/ 	.word	0x000125a0


	//   ....[141]....
        /*06d4*/ 	.word	0x000125d0


	//   ....[142]....
        /*06d8*/ 	.word	0x000128d0


	//   ....[143]....
        /*06dc*/ 	.word	0x00012ac0


	//   ....[144]....
        /*06e0*/ 	.word	0x00013110


	//   ....[145]....
        /*06e4*/ 	.word	0x000131f0


	//   ....[146]....
        /*06e8*/ 	.word	0x00013290


	//   ....[147]....
        /*06ec*/ 	.word	0x000132f0


	//   ....[148]....
        /*06f0*/ 	.word	0x000133e0


	//   ....[149]....
        /*06f4*/ 	.word	0x00013450


	//   ....[150]....
        /*06f8*/ 	.word	0x00013540


	//   ....[151]....
        /*06fc*/ 	.word	0x000135b0


	//   ....[152]....
        /*0700*/ 	.word	0x000136a0


	//   ....[153]....
        /*0704*/ 	.word	0x00013710


	//   ....[154]....
        /*0708*/ 	.word	0x00013800


	//   ....[155]....
        /*070c*/ 	.word	0x00013870


	//   ....[156]....
        /*0710*/ 	.word	0x00013960


	//   ....[157]....
        /*0714*/ 	.word	0x000139d0


	//   ....[158]....
        /*0718*/ 	.word	0x00013ac0


	//   ....[159]....
        /*071c*/ 	.word	0x00013b30


	//   ....[160]....
        /*0720*/ 	.word	0x00013c10


	//   ....[161]....
        /*0724*/ 	.word	0x00013ca0


	//   ....[162]....
        /*0728*/ 	.word	0x00013d10


	//   ....[163]....
        /*072c*/ 	.word	0x00013d70


	//   ....[164]....
        /*0730*/ 	.word	0x00013e60


	//   ....[165]....
        /*0734*/ 	.word	0x00013ec0


	//   ....[166]....
        /*0738*/ 	.word	0x00013fc0


	//   ....[167]....
        /*073c*/ 	.word	0x00014020


	//   ....[168]....
        /*0740*/ 	.word	0x00014120


	//   ....[169]....
        /*0744*/ 	.word	0x00014180


	//   ....[170]....
        /*0748*/ 	.word	0x00014280


	//   ....[171]....
        /*074c*/ 	.word	0x000142e0


	//   ....[172]....
        /*0750*/ 	.word	0x000143e0


	//   ....[173]....
        /*0754*/ 	.word	0x00014440


	//   ....[174]....
        /*0758*/ 	.word	0x00014540


	//   ....[175]....
        /*075c*/ 	.word	0x000145a0


	//   ....[176]....
        /*0760*/ 	.word	0x00014640


	//   ....[177]....
        /*0764*/ 	.word	0x00014700


	//   ....[178]....
        /*0768*/ 	.word	0x000147d0


	//   ....[179]....
        /*076c*/ 	.word	0x00014830


	//   ....[180]....
        /*0770*/ 	.word	0x000148f0


	//   ....[181]....
        /*0774*/ 	.word	0x00014950


	//   ....[182]....
        /*0778*/ 	.word	0x00014a00


	//   ....[183]....
        /*077c*/ 	.word	0x00014a80


	//   ....[184]....
        /*0780*/ 	.word	0x00014b30


	//   ....[185]....
        /*0784*/ 	.word	0x00014c60


	//   ....[186]....
        /*0788*/ 	.word	0x00014d10


	//   ....[187]....
        /*078c*/ 	.word	0x00014d90


	//   ....[188]....
        /*0790*/ 	.word	0x00014e50


	//   ....[189]....
        /*0794*/ 	.word	0x00014eb0


	//   ....[190]....
        /*0798*/ 	.word	0x00014f60


	//   ....[191]....
        /*079c*/ 	.word	0x00014fc0


	//   ....[192]....
        /*07a0*/ 	.word	0x00015070


	//   ....[193]....
        /*07a4*/ 	.word	0x000150d0


	//   ....[194]....
        /*07a8*/ 	.word	0x00015180


	//   ....[195]....
        /*07ac*/ 	.word	0x000151e0


	//   ....[196]....
        /*07b0*/ 	.word	0x00015290


	//   ....[197]....
        /*07b4*/ 	.word	0x000152f0


	//   ....[198]....
        /*07b8*/ 	.word	0x000153a0


	//   ....[199]....
        /*07bc*/ 	.word	0x00015400


	//   ....[200]....
        /*07c0*/ 	.word	0x000154b0


	//   ....[201]....
        /*07c4*/ 	.word	0x000155a0


	//   ....[202]....
        /*07c8*/ 	.word	0x00015640


	//   ....[203]....
        /*07cc*/ 	.word	0x000156a0


	//   ....[204]....
        /*07d0*/ 	.word	0x00015760


	//   ....[205]....
        /*07d4*/ 	.word	0x000157c0


	//   ....[206]....
        /*07d8*/ 	.word	0x00015880


	//   ....[207]....
        /*07dc*/ 	.word	0x000158e0


	//   ....[208]....
        /*07e0*/ 	.word	0x000159a0


	//   ....[209]....
        /*07e4*/ 	.word	0x00015a00


	//   ....[210]....
        /*07e8*/ 	.word	0x00015ac0


	//   ....[211]....
        /*07ec*/ 	.word	0x00015b20


	//   ....[212]....
        /*07f0*/ 	.word	0x00015be0


	//   ....[213]....
        /*07f4*/ 	.word	0x00015c40


	//   ....[214]....
        /*07f8*/ 	.word	0x00015d00


	//   ....[215]....
        /*07fc*/ 	.word	0x00015d60


	//   ....[216]....
        /*0800*/ 	.word	0x00015e20


	//   ....[217]....
        /*0804*/ 	.word	0x00015f10


	//   ....[218]....
        /*0808*/ 	.word	0x00015fc0


	//   ....[219]....
        /*080c*/ 	.word	0x00016050


	//   ....[220]....
        /*0810*/ 	.word	0x00016100


	//   ....[221]....
        /*0814*/ 	.word	0x00016160


	//   ....[222]....
        /*0818*/ 	.word	0x00016210


	//   ....[223]....
        /*081c*/ 	.word	0x00016270


	//   ....[224]....
        /*0820*/ 	.word	0x00016330


	//   ....[225]....
        /*0824*/ 	.word	0x00016390


	//   ....[226]....
        /*0828*/ 	.word	0x00016440


	//   ....[227]....
        /*082c*/ 	.word	0x000164a0


	//   ....[228]....
        /*0830*/ 	.word	0x00016560


	//   ....[229]....
        /*0834*/ 	.word	0x000165c0


	//   ....[230]....
        /*0838*/ 	.word	0x00016670


	//   ....[231]....
        /*083c*/ 	.word	0x000166d0


	//   ....[232]....
        /*0840*/ 	.word	0x00016790


	//   ....[233]....
        /*0844*/ 	.word	0x00016820


	//   ....[234]....
        /*0848*/ 	.word	0x00016940


	//----- nvinfo : EIATTR_REG_RECONFIG
	.align		4
.L_1461:
        /*084c*/ 	.byte	0x01, 0x54
	.zero		2


	//----- nvinfo : EIATTR_SYSCALL_OFFSETS
	.align		4
        /*0850*/ 	.byte	0x04, 0x46
        /*0852*/ 	.short	(.L_1463 - .L_1462)


	//   ....[0]....
.L_1462:
        /*0854*/ 	.word	0x00001830


	//   ....[1]....
        /*0858*/ 	.word	0x0000f1a0


	//   ....[2]....
        /*085c*/ 	.word	0x0000f2f0


	//   ....[3]....
        /*0860*/ 	.word	0x0000f3e0


	//   ....[4]....
        /*0864*/ 	.word	0x000102c0


	//----- nvinfo : EIATTR_MBARRIER_INSTR_OFFSETS
	.align		4
.L_1463:
        /*0868*/ 	.byte	0x04, 0x39
        /*086a*/ 	.short	(.L_1465 - .L_1464)


	//   ....[0]....
.L_1464:
        /*086c*/ 	.word	0x00000180
        /*0870*/ 	.word	0x000000ff
        /*0874*/ 	.word	0x00016800
        /*0878*/ 	.short	0x0100
        /*087a*/ 	.byte	0x08
	.zero		1


	//   ....[1]....
        /*087c*/ 	.word	0x00000190
        /*0880*/ 	.word	0x000000ff
        /*0884*/ 	.word	0x00016820
        /*0888*/ 	.short	0x0100
        /*088a*/ 	.byte	0x08
	.zero		1


	//   ....[2]....
        /*088c*/ 	.word	0x00000280
        /*0890*/ 	.word	0x000000ff
        /*0894*/ 	.word	0x00016830
        /*0898*/ 	.short	0x0100
        /*089a*/ 	.byte	0x08
	.zero		1


	//   ....[3]....
        /*089c*/ 	.word	0x00000290
        /*08a0*/ 	.word	0x000000ff
        /*08a4*/ 	.word	0x00016840
        /*08a8*/ 	.short	0x0100
        /*08aa*/ 	.byte	0x08
	.zero		1


	//   ....[4]....
        /*08ac*/ 	.word	0x000002a0
        /*08b0*/ 	.word	0x000000ff
        /*08b4*/ 	.word	0x00016838
        /*08b8*/ 	.short	0x0100
        /*08ba*/ 	.byte	0x08
	.zero		1


	//   ....[5]....
        /*08bc*/ 	.word	0x000002b0
        /*08c0*/ 	.word	0x000000ff
        /*08c4*/ 	.word	0x00016848
        /*08c8*/ 	.short	0x0100
        /*08ca*/ 	.byte	0x08
	.zero		1


	//   ....[6]....
        /*08cc*/ 	.word	0x000003e0
        /*08d0*/ 	.word	0x000000ff
        /*08d4*/ 	.word	0x00016850
        /*08d8*/ 	.short	0x0100
        /*08da*/ 	.byte	0x08
	.zero		1


	//   ....[7]....
        /*08dc*/ 	.word	0x000003f0
        /*08e0*/ 	.word	0x000000ff
        /*08e4*/ 	.word	0x00016860
        /*08e8*/ 	.short	0x0100
        /*08ea*/ 	.byte	0x08
	.zero		1


	//   ....[8]....
        /*08ec*/ 	.word	0x00000400
        /*08f0*/ 	.word	0x000000ff
        /*08f4*/ 	.word	0x00016858
        /*08f8*/ 	.short	0x0100
        /*08fa*/ 	.byte	0x08
	.zero		1


	//   ....[9]....
        /*08fc*/ 	.word	0x00000410
        /*0900*/ 	.word	0x000000ff
        /*0904*/ 	.word	0x00016868
        /*0908*/ 	.short	0x0100
        /*090a*/ 	.byte	0x08
	.zero		1


	//   ....[10]....
        /*090c*/ 	.word	0x00000500
        /*0910*/ 	.word	0x000000ff
        /*0914*/ 	.word	0x00016870
        /*0918*/ 	.short	0x0100
        /*091a*/ 	.byte	0x06
	.zero		1


	//   ....[11]....
        /*091c*/ 	.word	0x00000510
        /*0920*/ 	.word	0x000000ff
        /*0924*/ 	.word	0x00016880
        /*0928*/ 	.short	0x0100
        /*092a*/ 	.byte	0x06
	.zero		1


	//   ....[12]....
        /*092c*/ 	.word	0x00000520
        /*0930*/ 	.word	0x000000ff
        /*0934*/ 	.word	0x00016878
        /*0938*/ 	.short	0x0100
        /*093a*/ 	.byte	0x06
	.zero		1


	//   ....[13]....
        /*093c*/ 	.word	0x00000530
        /*0940*/ 	.word	0x000000ff
        /*0944*/ 	.word	0x00016888
        /*0948*/ 	.short	0x0100
        /*094a*/ 	.byte	0x06
	.zero		1


	//   ....[14]....
        /*094c*/ 	.word	0x00000660
        /*0950*/ 	.word	0x000000ff
        /*0954*/ 	.word	0x00016890
        /*0958*/ 	.short	0x0100
        /*095a*/ 	.byte	0x08
	.zero		1


	//   ....[15]....
        /*095c*/ 	.word	0x00000670
        /*0960*/ 	.word	0x000000ff
        /*0964*/ 	.word	0x000168a0
        /*0968*/ 	.short	0x0100
        /*096a*/ 	.byte	0x08
	.zero		1


	//   ....[16]....
        /*096c*/ 	.word	0x00000680
        /*0970*/ 	.word	0x000000ff
        /*0974*/ 	.word	0x00016898
        /*0978*/ 	.short	0x0100
        /*097a*/ 	.byte	0x08
	.zero		1


	//   ....[17]....
        /*097c*/ 	.word	0x00000690
        /*0980*/ 	.word	0x000000ff
        /*0984*/ 	.word	0x000168a8
        /*0988*/ 	.short	0x0100
        /*098a*/ 	.byte	0x08
	.zero		1


	//   ....[18]....
        /*098c*/ 	.word	0x000007d0
        /*0990*/ 	.word	0x000000ff
        /*0994*/ 	.word	0x000168b0
        /*0998*/ 	.short	0x0100
        /*099a*/ 	.byte	0x08
	.zero		1


	//   ....[19]....
        /*099c*/ 	.word	0x000007e0
        /*09a0*/ 	.word	0x000000ff
        /*09a4*/ 	.word	0x000168c0
        /*09a8*/ 	.short	0x0100
        /*09aa*/ 	.byte	0x08
	.zero		1


	//   ....[20]....
        /*09ac*/ 	.word	0x000007f0
        /*09b0*/ 	.word	0x000000ff
        /*09b4*/ 	.word	0x000168b8
        /*09b8*/ 	.short	0x0100
        /*09ba*/ 	.byte	0x08
	.zero		1


	//   ....[21]....
        /*09bc*/ 	.word	0x00000800
        /*09c0*/ 	.word	0x000000ff
        /*09c4*/ 	.word	0x000168c8
        /*09c8*/ 	.short	0x0100
        /*09ca*/ 	.byte	0x08
	.zero		1


	//   ....[22]....
        /*09cc*/ 	.word	0x000018b0
        /*09d0*/ 	.word	0x000000ff
        /*09d4*/ 	.word	0x00016800
        /*09d8*/ 	.short	0x010a
        /*09da*/ 	.byte	0x2d
	.zero		1


	//   ....[23]....
        /*09dc*/ 	.word	0x00001930
        /*09e0*/ 	.word	0x00000003
        /*09e4*/ 	.word	0x00016830
        /*09e8*/ 	.short	0x010a
        /*09ea*/ 	.byte	0x3f
	.zero		1


	//   ....[24]....
        /*09ec*/ 	.word	0x00001970
        /*09f0*/ 	.word	0x00000003
        /*09f4*/ 	.word	0x00016830
        /*09f8*/ 	.short	0x010a
        /*09fa*/ 	.byte	0x3f
	.zero		1


	//   ....[25]....
        /*09fc*/ 	.word	0x00001d50
        /*0a00*/ 	.word	0x000000ff
        /*0a04*/ 	.word	0x00000000
        /*0a08*/ 	.short	0x0101
        /*0a0a*/ 	.byte	0x06
	.zero		1


	//   ....[26]....
        /*0a0c*/ 	.word	0x00004be0
        /*0a10*/ 	.word	0x000000ff
        /*0a14*/ 	.word	0x00016830
        /*0a18*/ 	.short	0x010a
        /*0a1a*/ 	.byte	0x06
	.zero		1


	//   ....[27]....
        /*0a1c*/ 	.word	0x00004c20
        /*0a20*/ 	.word	0x000000ff
        /*0a24*/ 	.word	0x00016830
        /*0a28*/ 	.short	0x010a
        /*0a2a*/ 	.byte	0x06
	.zero		1


	//   ....[28]....
        /*0a2c*/ 	.word	0x00004e30
        /*0a30*/ 	.word	0x000000ff
        /*0a34*/ 	.word	0x00016850
        /*0a38*/ 	.short	0x010a
        /*0a3a*/ 	.byte	0x06
	.zero		1


	//   ....[29]....
        /*0a3c*/ 	.word	0x00004e70
        /*0a40*/ 	.word	0x000000ff
        /*0a44*/ 	.word	0x00016850
        /*0a48*/ 	.short	0x010a
        /*0a4a*/ 	.byte	0x06
	.zero		1


	//   ....[30]....
        /*0a4c*/ 	.word	0x000052a0
        /*0a50*/ 	.word	0x000000ff
        /*0a54*/ 	.word	0x00000000
        /*0a58*/ 	.short	0x0101
        /*0a5a*/ 	.byte	0x06
	.zero		1


	//   ....[31]....
        /*0a5c*/ 	.word	0x00007570
        /*0a60*/ 	.word	0x000000ff
        /*0a64*/ 	.word	0x00000000
        /*0a68*/ 	.short	0x0101
        /*0a6a*/ 	.byte	0x06
	.zero		1


	//   ....[32]....
        /*0a6c*/ 	.word	0x00007c70
        /*0a70*/ 	.word	0x000000ff
        /*0a74*/ 	.word	0x00016830
        /*0a78*/ 	.short	0x010a
        /*0a7a*/ 	.byte	0x06
	.zero		1


	//   ....[33]....
        /*0a7c*/ 	.word	0x00007cb0
        /*0a80*/ 	.word	0x000000ff
        /*0a84*/ 	.word	0x00016830
        /*0a88*/ 	.short	0x010a
        /*0a8a*/ 	.byte	0x06
	.zero		1


	//   ....[34]....
        /*0a8c*/ 	.word	0x00007ec0
        /*0a90*/ 	.word	0x000000ff
        /*0a94*/ 	.word	0x00016850
        /*0a98*/ 	.short	0x010a
        /*0a9a*/ 	.byte	0x06
	.zero		1


	//   ....[35]....
        /*0a9c*/ 	.word	0x00007f00
        /*0aa0*/ 	.word	0x000000ff
        /*0aa4*/ 	.word	0x00016850
        /*0aa8*/ 	.short	0x010a
        /*0aaa*/ 	.byte	0x06
	.zero		1


	//   ....[36]....
        /*0aac*/ 	.word	0x00008320
        /*0ab0*/ 	.word	0x000000ff
        /*0ab4*/ 	.word	0x00000000
        /*0ab8*/ 	.short	0x0101
        /*0aba*/ 	.byte	0x06
	.zero		1


	//   ....[37]....
        /*0abc*/ 	.word	0x000094d0
        /*0ac0*/ 	.word	0x000000ff
        /*0ac4*/ 	.word	0x00000000
        /*0ac8*/ 	.short	0x0101
        /*0aca*/ 	.byte	0x06
	.zero		1


	//   ....[38]....
        /*0acc*/ 	.word	0x000099d0
        /*0ad0*/ 	.word	0x000000ff
        /*0ad4*/ 	.word	0x00016830
        /*0ad8*/ 	.short	0x010a
        /*0ada*/ 	.byte	0x06
	.zero		1


	//   ....[39]....
        /*0adc*/ 	.word	0x00009a10
        /*0ae0*/ 	.word	0x000000ff
        /*0ae4*/ 	.word	0x00016830
        /*0ae8*/ 	.short	0x010a
        /*0aea*/ 	.byte	0x06
	.zero		1


	//   ....[40]....
        /*0aec*/ 	.word	0x00009bf0
        /*0af0*/ 	.word	0x000000ff
        /*0af4*/ 	.word	0x00016850
        /*0af8*/ 	.short	0x010a
        /*0afa*/ 	.byte	0x06
	.zero		1


	//   ....[41]....
        /*0afc*/ 	.word	0x00009c30
        /*0b00*/ 	.word	0x000000ff
        /*0b04*/ 	.word	0x00016850
        /*0b08*/ 	.short	0x010a
        /*0b0a*/ 	.byte	0x06
	.zero		1


	//   ....[42]....
        /*0b0c*/ 	.word	0x0000a050
        /*0b10*/ 	.word	0x000000ff
        /*0b14*/ 	.word	0x00000000
        /*0b18*/ 	.short	0x0101
        /*0b1a*/ 	.byte	0x06
	.zero		1


	//   ....[43]....
        /*0b1c*/ 	.word	0x0000c320
        /*0b20*/ 	.word	0x000000ff
        /*0b24*/ 	.word	0x00000000
        /*0b28*/ 	.short	0x0101
        /*0b2a*/ 	.byte	0x06
	.zero		1


	//   ....[44]....
        /*0b2c*/ 	.word	0x0000c720
        /*0b30*/ 	.word	0x000000ff
        /*0b34*/ 	.word	0x00016850
        /*0b38*/ 	.short	0x010a
        /*0b3a*/ 	.byte	0x05
	.zero		1


	//   ....[45]....
        /*0b3c*/ 	.word	0x0000c760
        /*0b40*/ 	.word	0x000000ff
        /*0b44*/ 	.word	0x00016850
        /*0b48*/ 	.short	0x010a
        /*0b4a*/ 	.byte	0x05
	.zero		1


	//   ....[46]....
        /*0b4c*/ 	.word	0x0000ccb0
        /*0b50*/ 	.word	0x000000ff
        /*0b54*/ 	.word	0x00000000
        /*0b58*/ 	.short	0x0101
        /*0b5a*/ 	.byte	0x04
	.zero		1


	//   ....[47]....
        /*0b5c*/ 	.word	0x0000d8e0
        /*0b60*/ 	.word	0x00000000
        /*0b64*/ 	.word	0x00000000
        /*0b68*/ 	.short	0x0101
        /*0b6a*/ 	.byte	0x3f
	.zero		1


	//   ....[48]....
        /*0b6c*/ 	.word	0x0000f940
        /*0b70*/ 	.word	0x00000000
        /*0b74*/ 	.word	0x00016840
        /*0b78*/ 	.short	0x010a
        /*0b7a*/ 	.byte	0x3f
	.zero		1


	//   ....[49]....
        /*0b7c*/ 	.word	0x000100a0
        /*0b80*/ 	.word	0x00000000
        /*0b84*/ 	.word	0x00016830
        /*0b88*/ 	.short	0x0107
        /*0b8a*/ 	.byte	0x3f
	.zero		1


	//   ....[50]....
        /*0b8c*/ 	.word	0x00010160
        /*0b90*/ 	.word	0x00000000
        /*0b94*/ 	.word	0x00016830
        /*0b98*/ 	.short	0x0101
        /*0b9a*/ 	.byte	0x3f
	.zero		1


	//   ....[51]....
        /*0b9c*/ 	.word	0x00010eb0
        /*0ba0*/ 	.word	0x00000010
        /*0ba4*/ 	.word	0x00016800
        /*0ba8*/ 	.short	0x0107
        /*0baa*/ 	.byte	0x3f
	.zero		1


	//   ....[52]....
        /*0bac*/ 	.word	0x00010fa0
        /*0bb0*/ 	.word	0x00000010
        /*0bb4*/ 	.word	0x00016800
        /*0bb8*/ 	.short	0x0101
        /*0bba*/ 	.byte	0x3f
	.zero		1


	//   ....[53]....
        /*0bbc*/ 	.word	0x00010fc0
        /*0bc0*/ 	.word	0x00000010
        /*0bc4*/ 	.word	0x00016820
        /*0bc8*/ 	.short	0x010a
        /*0bca*/ 	.byte	0x3f
	.zero		1


	//   ....[54]....
        /*0bcc*/ 	.word	0x00011340
        /*0bd0*/ 	.word	0x00000005
        /*0bd4*/ 	.word	0x00016840
        /*0bd8*/ 	.short	0x010a
        /*0bda*/ 	.byte	0x3f
	.zero		1


	//   ....[55]....
        /*0bdc*/ 	.word	0x00011860
        /*0be0*/ 	.word	0x00000005
        /*0be4*/ 	.word	0x00016830
        /*0be8*/ 	.short	0x0107
        /*0bea*/ 	.byte	0x3f
	.zero		1


	//   ....[56]....
        /*0bec*/ 	.word	0x00011920
        /*0bf0*/ 	.word	0x00000005
        /*0bf4*/ 	.word	0x00016830
        /*0bf8*/ 	.short	0x0101
        /*0bfa*/ 	.byte	0x3f
	.zero		1


	//   ....[57]....
        /*0bfc*/ 	.word	0x00011980
        /*0c00*/ 	.word	0x00000005
        /*0c04*/ 	.word	0x00016860
        /*0c08*/ 	.short	0x010a
        /*0c0a*/ 	.byte	0x3f
	.zero		1


	//   ....[58]....
        /*0c0c*/ 	.word	0x00011e40
        /*0c10*/ 	.word	0x00000005
        /*0c14*/ 	.word	0x00016850
        /*0c18*/ 	.short	0x0107
        /*0c1a*/ 	.byte	0x3f
	.zero		1


	//   ....[59]....
        /*0c1c*/ 	.word	0x00011ff0
        /*0c20*/ 	.word	0x00000005
        /*0c24*/ 	.word	0x00016850
        /*0c28*/ 	.short	0x0101
        /*0c2a*/ 	.byte	0x3f
	.zero		1


	//   ....[60]....
        /*0c2c*/ 	.word	0x00012200
        /*0c30*/ 	.word	0x00000004
        /*0c34*/ 	.word	0x00016860
        /*0c38*/ 	.short	0x010a
        /*0c3a*/ 	.byte	0x3f
	.zero		1


	//   ....[61]....
        /*0c3c*/ 	.word	0x000126b0
        /*0c40*/ 	.word	0x00000004
        /*0c44*/ 	.word	0x00016850
        /*0c48*/ 	.short	0x0107
        /*0c4a*/ 	.byte	0x3f
	.zero		1


	//   ....[62]....
        /*0c4c*/ 	.word	0x00012770
        /*0c50*/ 	.word	0x00000004
        /*0c54*/ 	.word	0x00016850
        /*0c58*/ 	.short	0x0101
        /*0c5a*/ 	.byte	0x3f
	.zero		1


	//   ....[63]....
        /*0c5c*/ 	.word	0x00012a40
        /*0c60*/ 	.word	0x00000004
        /*0c64*/ 	.word	0x00016820
        /*0c68*/ 	.short	0x010a
        /*0c6a*/ 	.byte	0x3f
	.zero		1


	//   ....[64]....
        /*0c6c*/ 	.word	0x00012bc0
        /*0c70*/ 	.word	0x00000005
        /*0c74*/ 	.word	0x00016840
        /*0c78*/ 	.short	0x010a
        /*0c7a*/ 	.byte	0x3f
	.zero		1


	//   ....[65]....
        /*0c7c*/ 	.word	0x00012c60
        /*0c80*/ 	.word	0x00000017
        /*0c84*/ 	.word	0x00016840
        /*0c88*/ 	.short	0x010a
        /*0c8a*/ 	.byte	0x3f
	.zero		1


	//   ....[66]....
        /*0c8c*/ 	.word	0x00012ca0
        /*0c90*/ 	.word	0x00000005
        /*0c94*/ 	.word	0x00016860
        /*0c98*/ 	.short	0x010a
        /*0c9a*/ 	.byte	0x3f
	.zero		1


	//   ....[67]....
        /*0c9c*/ 	.word	0x00012ce0
        /*0ca0*/ 	.word	0x00000017
        /*0ca4*/ 	.word	0x00016860
        /*0ca8*/ 	.short	0x010a
        /*0caa*/ 	.byte	0x3f
	.zero		1


	//   ....[68]....
        /*0cac*/ 	.word	0x00012d50
        /*0cb0*/ 	.word	0x00000003
        /*0cb4*/ 	.word	0x00016800
        /*0cb8*/ 	.short	0x010a
        /*0cba*/ 	.byte	0x3f
	.zero		1


	//   ....[69]....
        /*0cbc*/ 	.word	0x00012da0
        /*0cc0*/ 	.word	0x00000003
        /*0cc4*/ 	.word	0x00016830
        /*0cc8*/ 	.short	0x010a
        /*0cca*/ 	.byte	0x3f
	.zero		1


	//   ....[70]....
        /*0ccc*/ 	.word	0x00012e00
        /*0cd0*/ 	.word	0x00000005
        /*0cd4*/ 	.word	0x00016830
        /*0cd8*/ 	.short	0x010a
        /*0cda*/ 	.byte	0x3f
	.zero		1


	//   ....[71]....
        /*0cdc*/ 	.word	0x00012e60
        /*0ce0*/ 	.word	0x00000005
        /*0ce4*/ 	.word	0x00016850
        /*0ce8*/ 	.short	0x010a
        /*0cea*/ 	.byte	0x3f
	.zero		1


	//   ....[72]....
        /*0cec*/ 	.word	0x00012ec0
        /*0cf0*/ 	.word	0x0000000b
        /*0cf4*/ 	.word	0x00016830
        /*0cf8*/ 	.short	0x010a
        /*0cfa*/ 	.byte	0x3f
	.zero		1


	//   ....[73]....
        /*0cfc*/ 	.word	0x00012f20
        /*0d00*/ 	.word	0x0000000b
        /*0d04*/ 	.word	0x00016850
        /*0d08*/ 	.short	0x010a
        /*0d0a*/ 	.byte	0x3f
	.zero		1


	//   ....[74]....
        /*0d0c*/ 	.word	0x00012f80
        /*0d10*/ 	.word	0x00000007
        /*0d14*/ 	.word	0x00016830
        /*0d18*/ 	.short	0x010a
        /*0d1a*/ 	.byte	0x3f
	.zero		1


	//   ....[75]....
        /*0d1c*/ 	.word	0x00012fe0
        /*0d20*/ 	.word	0x00000007
        /*0d24*/ 	.word	0x00016850
        /*0d28*/ 	.short	0x010a
        /*0d2a*/ 	.byte	0x3f
	.zero		1


	//   ....[76]....
        /*0d2c*/ 	.word	0x00013040
        /*0d30*/ 	.word	0x00000006
        /*0d34*/ 	.word	0x00016850
        /*0d38*/ 	.short	0x010a
        /*0d3a*/ 	.byte	0x3f
	.zero		1


	//   ....[77]....
        /*0d3c*/ 	.word	0x00013140
        /*0d40*/ 	.word	0x00000000
        /*0d44*/ 	.word	0x00016840
        /*0d48*/ 	.short	0x010a
        /*0d4a*/ 	.byte	0x3f
	.zero		1


	//   ....[78]....
        /*0d4c*/ 	.word	0x00014b60
        /*0d50*/ 	.word	0x00000010
        /*0d54*/ 	.word	0x00016820
        /*0d58*/ 	.short	0x010a
        /*0d5a*/ 	.byte	0x3f
	.zero		1


	//   ....[79]....
        /*0d5c*/ 	.word	0x00014bb0
        /*0d60*/ 	.word	0x00000005
        /*0d64*/ 	.word	0x00016840
        /*0d68*/ 	.short	0x010a
        /*0d6a*/ 	.byte	0x3f
	.zero		1


	//   ....[80]....
        /*0d6c*/ 	.word	0x000154f0
        /*0d70*/ 	.word	0x00000005
        /*0d74*/ 	.word	0x00016860
        /*0d78*/ 	.short	0x010a
        /*0d7a*/ 	.byte	0x3f
	.zero		1


	//   ....[81]....
        /*0d7c*/ 	.word	0x00015e60
        /*0d80*/ 	.word	0x00000004
        /*0d84*/ 	.word	0x00016860
        /*0d88*/ 	.short	0x010a
        /*0d8a*/ 	.byte	0x3f
	.zero		1


	//   ....[82]....
        /*0d8c*/ 	.word	0x00016860
        /*0d90*/ 	.word	0x00000004
        /*0d94*/ 	.word	0x00016820
        /*0d98*/ 	.short	0x010a
        /*0d9a*/ 	.byte	0x3f
	.zero		1


	//   ....[83]....
        /*0d9c*/ 	.word	0x00016a00
        /*0da0*/ 	.word	0x00000005
        /*0da4*/ 	.word	0x00016840
        /*0da8*/ 	.short	0x010a
        /*0daa*/ 	.byte	0x3f
	.zero		1


	//   ....[84]....
        /*0dac*/ 	.word	0x00016a50
        /*0db0*/ 	.word	0x00000017
        /*0db4*/ 	.word	0x00016840
        /*0db8*/ 	.short	0x010a
        /*0dba*/ 	.byte	0x3f
	.zero		1


	//   ....[85]....
        /*0dbc*/ 	.word	0x00016aa0
        /*0dc0*/ 	.word	0x00000005
        /*0dc4*/ 	.word	0x00016860
        /*0dc8*/ 	.short	0x010a
        /*0dca*/ 	.byte	0x3f
	.zero		1


	//----- nvinfo : EIATTR_NUM_MBARRIERS
	.align		4
.L_1465:
        /*0dcc*/ 	.byte	0x03, 0x38
        /*0dce*/ 	.short	0x0016


	//----- nvinfo : EIATTR_EXIT_INSTR_OFFSETS
	.align		4
        /*0dd0*/ 	.byte	0x04, 0x1c
        /*0dd2*/ 	.short	(.L_1467 - .L_1466)


	//   ....[0]....
.L_1466:
        /*0dd4*/ 	.word	0x00000970


	//   ....[1]....
        /*0dd8*/ 	.word	0x0000e330


	//   ....[2]....
        /*0ddc*/ 	.word	0x00012d30


	//----- nvinfo : EIATTR_MAX_THREADS
	.align		4
.L_1467:
        /*0de0*/ 	.byte	0x04, 0x05
        /*0de2*/ 	.short	(.L_1469 - .L_1468)
.L_1468:
        /*0de4*/ 	.word	0x00000200
        /*0de8*/ 	.word	0x00000001
        /*0dec*/ 	.word	0x00000001


	//----- nvinfo : EIATTR_CRS_STACK_SIZE
	.align		4
.L_1469:
        /*0df0*/ 	.byte	0x04, 0x1e
        /*0df2*/ 	.short	(.L_1471 - .L_1470)
.L_1470:
        /*0df4*/ 	.word	0x00000000


	//----- nvinfo : EIATTR_CBANK_PARAM_SIZE
	.align		4
.L_1471:
        /*0df8*/ 	.byte	0x03, 0x19
        /*0dfa*/ 	.short	0x0af0


	//----- nvinfo : EIATTR_PARAM_CBANK
	.align		4
        /*0dfc*/ 	.byte	0x04, 0x0a
        /*0dfe*/ 	.short	(.L_1473 - .L_1472)
	.align		4
.L_1472:
        /*0e00*/ 	.word	index@(.nv.constant0._ZN7cutlass13device_kernelIN5flash11enable_sm90INS1_16FlashAttnFwdSm90INS1_25CollectiveMainloopFwdSm90ILi2EN4cute5tupleIJNS5_1CILi1EEES8_S8_EEENS6_IJNS7_ILi192EEENS7_ILi128EEENS7_ILi64EEEEEELi64ENS_6half_tEfNS_4arch4Sm90ELb0ELb1ELb0ELb0ELb1ELb0ELb0ELb1ELb1ELb1ELb0ELb0EEENS1_21CollectiveEpilogueFwdINS6_IJSA_SC_SB_EEES9_SE_SG_Li384ELb0ELb1ELb0ELb0EEENS1_30DynamicPersistentTileSchedulerILi384ELi128ELb0ELb1ELb1EEEEEEEEEvNT_6ParamsE)
        /*0e04*/ 	.short	0x0210
        /*0e06*/ 	.short	0x0af0


	//----- nvinfo : EIATTR_SW_WAR
	.align		4
.L_1473:
        /*0e08*/ 	.byte	0x04, 0x36
        /*0e0a*/ 	.short	(.L_1475 - .L_1474)
.L_1474:
        /*0e0c*/ 	.word	0x00000008
.L_1475:


//--------------------- .nv.info._ZN7cutlass13device_kernelIN5flash11enable_sm90INS1_16FlashAttnFwdSm90INS1_25CollectiveMainloopFwdSm90ILi2EN4cute5tupleIJNS5_1CILi1EEES8_S8_EEENS6_IJNS7_ILi192EEENS7_ILi128EEENS7_ILi64EEEEEELi64ENS_6half_tEfNS_4arch4Sm90ELb0ELb1ELb0ELb1ELb1ELb0ELb0ELb1ELb1ELb1ELb0ELb0EEENS1_21CollectiveEpilogueFwdINS6_IJSA_SC_SB_EEES9_SE_SG_Li384ELb1ELb1ELb0ELb0EEENS1_36VarlenDynamicPersistentTileSchedulerILi192ELi128ELi384ELi128ELb0ELb1ELb1ELb1ELb0ELb1EEEEEEEEEvNT_6ParamsE --------------------------
	.section	.nv.info._ZN7cutlass13device_kernelIN5flash11enable_sm90INS1_16FlashAttnFwdSm90INS1_25CollectiveMainloopFwdSm90ILi2EN4cute5tupleIJNS5_1CILi1EEES8_S8_EEENS6_IJNS7_ILi192EEENS7_ILi128EEENS7_ILi64EEEEEELi64ENS_6half_tEfNS_4arch4Sm90ELb0ELb1ELb0ELb1ELb1ELb0ELb0ELb1ELb1ELb1ELb0ELb0EEENS1_21CollectiveEpilogueFwdINS6_IJSA_SC_SB_EEES9_SE_SG_Li384ELb1ELb1ELb0ELb0EEENS1_36VarlenDynamicPersistentTileSchedulerILi192ELi128ELi384ELi128ELb0ELb1ELb1ELb1ELb0ELb1EEEEEEEEEvNT_6ParamsE,"",@"SHT_CUDA_INFO"
	.sectionflags	@""
	.align	4


	//----- nvinfo : EIATTR_CUDA_API_VERSION
	.align		4
        /*0000*/ 	.byte	0x04, 0x37
        /*0002*/ 	.short	(.L_1477 - .L_1476)
.L_1476:
        /*0004*/ 	.word	0x00000082


	//----- nvinfo : EIATTR_KPARAM_INFO
	.align		4
.L_1477:
        /*0008*/ 	.byte	0x04, 0x17
        /*000a*/ 	.short	(.L_1479 - .L_1478)
.L_1478:
        /*000c*/ 	.word	0x00000000
        /*0010*/ 	.short	0x0000
        /*0012*/ 	.short	0x0070
        /*0014*/ 	.byte	0x00, 0xf0, 0x01, 0x2a


	//----- nvinfo : EIATTR_SPARSE_MMA_MASK
	.align		4
.L_1479:
        /*0018*/ 	.byte	0x03, 0x50
        /*001a*/ 	.short	0x0000


	//----- nvinfo : EIATTR_MAXREG_COUNT
	.align		4
        /*001c*/ 	.byte	0x03, 0x1b
        /*001e*/ 	.short	0x0080


	//----- nvinfo : EIATTR_NUM_BARRIERS
	.align		4
        /*0020*/ 	.byte	0x02, 0x4c
        /*0022*/ 	.byte	0x10
	.zero		1


	//----- nvinfo : EIATTR_EXTERNS
	.align		4
        /*0024*/ 	.byte	0x04, 0x0f
        /*0026*/ 	.short	(.L_1481 - .L_1480)


	//   ....[0]....
	.align		4
.L_1480:
        /*0028*/ 	.word	index@(__assertfail)


	//----- nvinfo : EIATTR_ANNOTATIONS
	.align		4
.L_1481:
        /*002c*/ 	.byte	0x04, 0x55
        /*002e*/ 	.short	(.L_1483 - .L_1482)


	//   ....[0]....
.L_1482:
        /* <DEDUP_REMOVED lines=25> */


	//----- nvinfo : EIATTR_MERCURY_ISA_VERSION
	.align		4
.L_1483:
        /*01b0*/ 	.byte	0x03, 0x5f
        /*01b2*/ 	.short	0x0101


	//----- nvinfo : EIATTR_UNUSED_LOAD_BYTE_OFFSET
	.align		4
        /*01b4*/ 	.byte	0x04, 0x44
        /*01b6*/ 	.short	(.L_1485 - .L_1484)


	//   ....[0]....
.L_1484:
        /*01b8*/ 	.word	0x00000970
        /*01bc*/ 	.word	0x0000fff0


	//   ....[1]....
        /*01c0*/ 	.word	0x0000d030
        /*01c4*/ 	.word	0x0000fff0


	//----- nvinfo : EIATTR_INT_WARP_WIDE_INSTR_OFFSETS
	.align		4
.L_1485:
        /*01c8*/ 	.byte	0x04, 0x31
        /*01ca*/ 	.short	(.L_1487 - .L_1486)


	//   ....[0]....
.L_1486:
        /*01cc*/ 	.word	0x000000c0


	//   ....[1]....
        /*01d0*/ 	.word	0x000000d0


	//   ....[2]....
        /*01d4*/ 	.word	0x00000170


	//   ....[3]....
        /*01d8*/ 	.word	0x0000ff40


	//   ....[4]....
        /*01dc*/ 	.word	0x0000ffd0


	//   ....[5]....
        /*01e0*/ 	.word	0x000131b0


	//   ....[6]....
        /*01e4*/ 	.word	0x00013240


	//----- nvinfo : EIATTR_COOP_GROUP_MASK_REGIDS
	.align		4
.L_1487:
        /*01e8*/ 	.byte	0x04, 0x29
        /*01ea*/ 	.short	(.L_1489 - .L_1488)


	//   ....[0]....
.L_1488:
        /*01ec*/ 	.word	0xffffffff


	//   ....[1]....
        /*01f0*/ 	.word	0xffffffff


	//   ....[2]....
        /*01f4*/ 	.word	0xffffffff


	//   ....[3]....
        /*01f8*/ 	.word	0xffffffff


	//   ....[4]....
        /*01fc*/ 	.word	0xffffffff


	//   ....[5]....
        /*0200*/ 	.word	0xffffffff


	//   ....[6]....
        /*0204*/ 	.word	0xffffffff


	//   ....[7]....
        /*0208*/ 	.word	0xffffffff


	//   ....[8]....
        /*020c*/ 	.word	0xffffffff


	//   ....[9]....
        /*0210*/ 	.word	0xffffffff


	//   ....[10]....
        /*0214*/ 	.word	0xffffffff


	//   ....[11]....
        /*0218*/ 	.word	0xffffffff


	//   ....[12]....
        /*021c*/ 	.word	0xffffffff


	//   ....[13]....
        /*0220*/ 	.word	0xffffffff


	//   ....[14]....
        /*0224*/ 	.word	0xffffffff


	//   ....[15]....
        /*0228*/ 	.word	0xffffffff


	//   ....[16]....
        /*022c*/ 	.word	0xffffffff


	//   ....[17]....
        /*0230*/ 	.word	0xffffffff


	//   ....[18]....
        /*0234*/ 	.word	0xffffffff


	//   ....[19]....
        /*0238*/ 	.word	0xffffffff


	//   ....[20]....
        /*023c*/ 	.word	0xffffffff


	//   ....[21]....
        /*0240*/ 	.word	0xffffffff


	//   ....[22]....
        /*0244*/ 	.word	0xffffffff


	//   ....[23]....
        /*0248*/ 	.word	0xffffffff


	//   ....[24]....
        /*024c*/ 	.word	0xffffffff


	//   ....[25]....
        /*0250*/ 	.word	0xffffffff


	//   ....[26]....
        /*0254*/ 	.word	0xffffffff


	//   ....[27]....
        /*0258*/ 	.word	0xffffffff


	//   ....[28]....
        /*025c*/ 	.word	0xffffffff


	//   ....[29]....
        /*0260*/ 	.word	0xffffffff


	//   ....[30]....
        /*0264*/ 	.word	0xffffffff


	//   ....[31]....
        /*0268*/ 	.word	0xffffffff


	//   ....[32]....
        /*026c*/ 	.word	0xffffffff


	//   ....[33]....
        /*0270*/ 	.word	0xffffffff


	//   ....[34]....
        /*0274*/ 	.word	0xffffffff


	//   ....[35]....
        /*0278*/ 	.word	0xffffffff


	//   ....[36]....
        /*027c*/ 	.word	0xffffffff


	//   ....[37]....
        /*0280*/ 	.word	0xffffffff


	//   ....[38]....
        /*0284*/ 	.word	0xffffffff


	//   ....[39]....
        /*0288*/ 	.word	0xffffffff


	//   ....[40]....
        /*028c*/ 	.word	0xffffffff


	//   ....[41]....
        /*0290*/ 	.word	0xffffffff


	//   ....[42]....
        /*0294*/ 	.word	0xffffffff


	//   ....[43]....
        /*0298*/ 	.word	0xffffffff


	//   ....[44]....
        /*029c*/ 	.word	0xffffffff


	//   ....[45]....
        /*02a0*/ 	.word	0xffffffff


	//   ....[46]....
        /*02a4*/ 	.word	0xffffffff


	//   ....[47]....
        /*02a8*/ 	.word	0xffffffff


	//   ....[48]....
        /*02ac*/ 	.word	0xffffffff


	//   ....[49]....
        /*02b0*/ 	.word	0xffffffff


	//   ....[50]....
        /*02b4*/ 	.word	0xffffffff


	//   ....[51]....
        /*02b8*/ 	.word	0xffffffff


	//   ....[52]....
        /*02bc*/ 	.word	0xffffffff


	//   ....[53]....
        /*02c0*/ 	.word	0xffffffff


	//   ....[54]....
        /*02c4*/ 	.word	0xffffffff


	//   ....[55]....
        /*02c8*/ 	.word	0xffffffff


	//   ....[56]....
        /*02cc*/ 	.word	0xffffffff


	//   ....[57]....
        /*02d0*/ 	.word	0xffffffff


	//   ....[58]....
        /*02d4*/ 	.word	0xffffffff


	//   ....[59]....
        /*02d8*/ 	.word	0xffffffff


	//   ....[60]....
        /*02dc*/ 	.word	0xffffffff


	//   ....[61]....
        /*02e0*/ 	.word	0xffffffff


	//   ....[62]....
        /*02e4*/ 	.word	0xffffffff


	//   ....[63]....
        /*02e8*/ 	.word	0xffffffff


	//   ....[64]....
        /*02ec*/ 	.word	0xffffffff


	//   ....[65]....
        /*02f0*/ 	.word	0xffffffff


	//   ....[66]....
        /*02f4*/ 	.word	0xffffffff


	//   ....[67]....
        /*02f8*/ 	.word	0xffffffff


	//   ....[68]....
        /*02fc*/ 	.word	0xffffffff


	//   ....[69]....
        /*0300*/ 	.word	0xffffffff


	//   ....[70]....
        /*0304*/ 	.word	0xffffffff


	//   ....[71]....
        /*0308*/ 	.word	0xffffffff


	//   ....[72]....
        /*030c*/ 	.word	0xffffffff


	//   ....[73]....
        /*0310*/ 	.word	0xffffffff


	//   ....[74]....
        /*0314*/ 	.word	0xffffffff


	//   ....[75]....
        /*0318*/ 	.word	0xffffffff


	//   ....[76]....
        /*031c*/ 	.word	0xffffffff


	//   ....[77]....
        /*0320*/ 	.word	0xffffffff


	//   ....[78]....
        /*0324*/ 	.word	0xffffffff


	//   ....[79]....
        /*0328*/ 	.word	0xffffffff


	//   ....[80]....
        /*032c*/ 	.word	0xffffffff


	//   ....[81]....
        /*0330*/ 	.word	0xffffffff


	//   ....[82]....
        /*0334*/ 	.word	0xffffffff


	//   ....[83]....
        /*0338*/ 	.word	0xffffffff


	//   ....[84]....
        /*033c*/ 	.word	0xffffffff


	//   ....[85]....
        /*0340*/ 	.word	0xffffffff


	//   ....[86]....
        /*0344*/ 	.word	0xffffffff


	//   ....[87]....
        /*0348*/ 	.word	0xffffffff


	//   ....[88]....
        /*034c*/ 	.word	0xffffffff


	//   ....[89]....
        /*0350*/ 	.word	0xffffffff


	//   ....[90]....
        /*0354*/ 	.word	0xffffffff


	//   ....[91]....
        /*0358*/ 	.word	0xffffffff


	//   ....[92]....
        /*035c*/ 	.word	0xffffffff


	//   ....[93]....
        /*0360*/ 	.word	0xffffffff


	//   ....[94]....
        /*0364*/ 	.word	0xffffffff


	//   ....[95]....
        /*0368*/ 	.word	0xffffffff


	//   ....[96]....
        /*036c*/ 	.word	0xffffffff


	//   ....[97]....
        /*0370*/ 	.word	0xffffffff


	//   ....[98]....
        /*0374*/ 	.word	0xffffffff


	//   ....[99]....
        /*0378*/ 	.word	0xffffffff


	//   ....[100]....
        /*037c*/ 	.word	0xffffffff


	//   ....[101]....
        /*0380*/ 	.word	0xffffffff


	//   ....[102]....
        /*0384*/ 	.word	0xffffffff


	//   ....[103]....
        /*0388*/ 	.word	0xffffffff


	//   ....[104]....
        /*038c*/ 	.word	0xffffffff


	//   ....[105]....
        /*0390*/ 	.word	0xffffffff


	//   ....[106]....
        /*0394*/ 	.word	0xffffffff


	//   ....[107]....
        /*0398*/ 	.word	0xffffffff


	//   ....[108]....
        /*039c*/ 	.word	0xffffffff


	//   ....[109]....
        /*03a0*/ 	.word	0xffffffff


	//   ....[110]....
        /*03a4*/ 	.word	0xffffffff


	//   ....[111]....
        /*03a8*/ 	.word	0xffffffff


	//   ....[112]....
        /*03ac*/ 	.word	0xffffffff


	//   ....[113]....
        /*03b0*/ 	.word	0xffffffff


	//   ....[114]....
        /*03b4*/ 	.word	0xffffffff


	//   ....[115]....
        /*03b8*/ 	.word	0xffffffff


	//   ....[116]....
        /*03bc*/ 	.word	0xffffffff


	//   ....[117]....
        /*03c0*/ 	.word	0xffffffff


	//   ....[118]....
        /*03c4*/ 	.word	0xffffffff


	//   ....[119]....
        /*03c8*/ 	.word	0xffffffff


	//   ....[120]....
        /*03cc*/ 	.word	0xffffffff


	//   ....[121]....
        /*03d0*/ 	.word	0xffffffff


	//   ....[122]....
        /*03d4*/ 	.word	0xffffffff


	//   ....[123]....
        /*03d8*/ 	.word	0xffffffff


	//   ....[124]....
        /*03dc*/ 	.word	0xffffffff


	//   ....[125]....
        /*03e0*/ 	.word	0xffffffff


	//   ....[126]....
        /*03e4*/ 	.word	0xffffffff


	//   ....[127]....
        /*03e8*/ 	.word	0xffffffff


	//   ....[128]....
        /*03ec*/ 	.word	0xffffffff


	//   ....[129]....
        /*03f0*/ 	.word	0xffffffff


	//   ....[130]....
        /*03f4*/ 	.word	0xffffffff


	//   ....[131]....
        /*03f8*/ 	.word	0xffffffff


	//   ....[132]....
        /*03fc*/ 	.word	0xffffffff


	//   ....[133]....
        /*0400*/ 	.word	0xffffffff


	//   ....[134]....
        /*0404*/ 	.word	0xffffffff


	//   ....[135]....
        /*0408*/ 	.word	0xffffffff


	//   ....[136]....
        /*040c*/ 	.word	0xffffffff


	//   ....[137]....
        /*0410*/ 	.word	0xffffffff


	//   ....[138]....
        /*0414*/ 	.word	0xffffffff


	//   ....[139]....
        /*0418*/ 	.word	0xffffffff


	//   ....[140]....
        /*041c*/ 	.word	0xffffffff


	//   ....[141]....
        /*0420*/ 	.word	0xffffffff


	//   ....[142]....
        /*0424*/ 	.word	0xffffffff


	//   ....[143]....
        /*0428*/ 	.word	0xffffffff


	//   ....[144]....
        /*042c*/ 	.word	0xffffffff


	//   ....[145]....
        /*0430*/ 	.word	0xffffffff


	//   ....[146]....
        /*0434*/ 	.word	0xffffffff


	//   ....[147]....
        /*0438*/ 	.word	0xffffffff


	//   ....[148]....
        /*043c*/ 	.word	0xffffffff


	//   ....[149]....
        /*0440*/ 	.word	0xffffffff


	//   ....[150]....
        /*0444*/ 	.word	0xffffffff


	//   ....[151]....
        /*0448*/ 	.word	0xffffffff


	//   ....[152]....
        /*044c*/ 	.word	0xffffffff


	//   ....[153]....
        /*0450*/ 	.word	0xffffffff


	//   ....[154]....
        /*0454*/ 	.word	0xffffffff


	//   ....[155]....
        /*0458*/ 	.word	0xffffffff


	//   ....[156]....
        /*045c*/ 	.word	0xffffffff


	//   ....[157]....
        /*0460*/ 	.word	0xffffffff


	//   ....[158]....
        /*0464*/ 	.word	0xffffffff


	//   ....[159]....
        /*0468*/ 	.word	0xffffffff


	//   ....[160]....
        /*046c*/ 	.word	0xffffffff


	//   ....[161]....
        /*0470*/ 	.word	0xffffffff


	//   ....[162]....
        /*0474*/ 	.word	0xffffffff


	//   ....[163]....
        /*0478*/ 	.word	0xffffffff


	//   ....[164]....
        /*047c*/ 	.word	0xffffffff


	//   ....[165]....
        /*0480*/ 	.word	0xffffffff


	//   ....[166]....
        /*0484*/ 	.word	0xffffffff


	//   ....[167]....
        /*0488*/ 	.word	0xffffffff


	//   ....[168]....
        /*048c*/ 	.word	0xffffffff


	//   ....[169]....
        /*0490*/ 	.word	0xffffffff


	//   ....[170]....
        /*0494*/ 	.word	0xffffffff


	//   ....[171]....
        /*0498*/ 	.word	0xffffffff


	//   ....[172]....
        /*049c*/ 	.word	0xffffffff


	//   ....[173]....
        /*04a0*/ 	.word	0xffffffff


	//   ....[174]....
        /*04a4*/ 	.word	0xffffffff


	//   ....[175]....
        /*04a8*/ 	.word	0x0500000f


	//   ....[176]....
        /*04ac*/ 	.word	0x0500000f


	//   ....[177]....
        /*04b0*/ 	.word	0x0500000f


	//   ....[178]....
        /*04b4*/ 	.word	0x0500000f


	//   ....[179]....
        /*04b8*/ 	.word	0x0500000f


	//   ....[180]....
        /*04bc*/ 	.word	0x0500000f


	//   ....[181]....
        /*04c0*/ 	.word	0x0500000f


	//   ....[182]....
        /*04c4*/ 	.word	0x0500000f


	//   ....[183]....
        /*04c8*/ 	.word	0x0500000f


	//   ....[184]....
        /*04cc*/ 	.word	0x0500000f


	//   ....[185]....
        /*04d0*/ 	.word	0x0500000f


	//   ....[186]....
        /*04d4*/ 	.word	0x0500000f


	//   ....[187]....
        /*04d8*/ 	.word	0x0500000f


	//   ....[188]....
        /*04dc*/ 	.word	0x0500000f


	//   ....[189]....
        /*04e0*/ 	.word	0x0500000f


	//   ....[190]....
        /*04e4*/ 	.word	0x0500000f


	//   ....[191]....
        /*04e8*/ 	.word	0x0500000f


	//   ....[192]....
        /*04ec*/ 	.word	0x0500000f


	//   ....[193]....
        /*04f0*/ 	.word	0x0500000f


	//   ....[194]....
        /*04f4*/ 	.word	0x0500000f


	//   ....[195]....
        /*04f8*/ 	.word	0x0500000f


	//   ....[196]....
        /*04fc*/ 	.word	0x0500000f


	//   ....[197]....
        /*0500*/ 	.word	0x0500000f


	//   ....[198]....
        /*0504*/ 	.word	0x0500000f


	//   ....[199]....
        /*0508*/ 	.word	0x0500000f


	//   ....[200]....
        /*050c*/ 	.word	0x0500000f


	//   ....[201]....
        /*0510*/ 	.word	0x0500000f


	//   ....[202]....
        /*0514*/ 	.word	0x0500000f


	//   ....[203]....
        /*0518*/ 	.word	0x0500000f


	//   ....[204]....
        /*051c*/ 	.word	0x0500000f


	//   ....[205]....
        /*0520*/ 	.word	0x0500000f


	//   ....[206]....
        /*0524*/ 	.word	0x0500000f


	//   ....[207]....
        /*0528*/ 	.word	0x0500000f


	//   ....[208]....
        /*052c*/ 	.word	0x0500000f


	//   ....[209]....
        /*0530*/ 	.word	0x0500000f


	//   ....[210]....
        /*0534*/ 	.word	0x0500000f


	//   ....[211]....
        /*0538*/ 	.word	0x0500000f


	//   ....[212]....
        /*053c*/ 	.word	0x0500000f


	//   ....[213]....
        /*0540*/ 	.word	0x0500000f


	//   ....[214]....
        /*0544*/ 	.word	0x0500000f


	//   ....[215]....
        /*0548*/ 	.word	0x0500000f


	//   ....[216]....
        /*054c*/ 	.word	0x0500000f


	//   ....[217]....
        /*0550*/ 	.word	0x0500000f


	//   ....[218]....
        /*0554*/ 	.word	0x0500000f


	//   ....[219]....
        /*0558*/ 	.word	0x0500000f


	//   ....[220]....
        /*055c*/ 	.word	0x0500000f


	//   ....[221]....
        /*0560*/ 	.word	0x0500000f


	//   ....[222]....
        /*0564*/ 	.word	0x0500000f


	//   ....[223]....
        /*0568*/ 	.word	0x0500000f


	//   ....[224]....
        /*056c*/ 	.word	0x0500000f


	//   ....[225]....
        /*0570*/ 	.word	0x0500000f


	//   ....[226]....
        /*0574*/ 	.word	0x0500000f


	//   ....[227]....
        /*0578*/ 	.word	0x0500000f


	//   ....[228]....
        /*057c*/ 	.word	0x0500000f


	//   ....[229]....
        /*0580*/ 	.word	0x0500000f


	//   ....[230]....
        /*0584*/ 	.word	0x0500000f


	//   ....[231]....
        /*0588*/ 	.word	0x0500000f


	//   ....[232]....
        /*058c*/ 	.word	0x0500000f


	//   ....[233]....
        /*0590*/ 	.word	0x0500000f


	//   ....[234]....
        /*0594*/ 	.word	0x0500000f


	//   ....[235]....
        /*0598*/ 	.word	0x0500000f


	//   ....[236]....
        /*059c*/ 	.word	0x0500000f


	//   ....[237]....
        /*05a0*/ 	.word	0x0500000f


	//   ....[238]....
        /*05a4*/ 	.word	0x0500000f


	//   ....[239]....
        /*05a8*/ 	.word	0x0500000f


	//   ....[240]....
        /*05ac*/ 	.word	0x0500000f


	//   ....[241]....
        /*05b0*/ 	.word	0x0500000f


	//   ....[242]....
        /*05b4*/ 	.word	0x0500000f


	//   ....[243]....
        /*05b8*/ 	.word	0x0500000f


	//   ....[244]....
        /*05bc*/ 	.word	0x0500000f


	//   ....[245]....
        /*05c0*/ 	.word	0x0500000f


	//   ....[246]....
        /*05c4*/ 	.word	0x0500000f


	//   ....[247]....
        /*05c8*/ 	.word	0x0500000f


	//   ....[248]....
        /*05cc*/ 	.word	0x0500000f


	//   ....[249]....
        /*05d0*/ 	.word	0x0500000f


	//   ....[250]....
        /*05d4*/ 	.word	0x0500000f


	//   ....[251]....
        /*05d8*/ 	.word	0x0500000f


	//   ....[252]....
        /*05dc*/ 	.word	0x0500000f


	//   ....[253]....
        /*05e0*/ 	.word	0x0500000f


	//   ....[254]....
        /*05e4*/ 	.word	0x0500000f


	//   ....[255]....
        /*05e8*/ 	.word	0x0500000f


	//   ....[0]....
        /*05ec*/ 	.word	0x0500000f


	//   ....[1]....
        /*05f0*/ 	.word	0x0500000f


	//   ....[2]....
        /*05f4*/ 	.word	0x0500000f


	//   ....[3]....
        /*05f8*/ 	.word	0x0500000f


	//   ....[4]....
        /*05fc*/ 	.word	0x0500000f


	//   ....[5]....
        /*0600*/ 	.word	0x0500000f


	//   ....[6]....
        /*0604*/ 	.word	0x0500000f


	//   ....[7]....
        /*0608*/ 	.word	0x0500000f


	//   ....[8]....
        /*060c*/ 	.word	0x0500000f


	//   ....[9]....
        /*0610*/ 	.word	0x0500000f


	//   ....[10]....
        /*0614*/ 	.word	0x0500000f


	//   ....[11]....
        /*0618*/ 	.word	0x0500000f


	//   ....[12]....
        /*061c*/ 	.word	0x0500000f


	//   ....[13]....
        /*0620*/ 	.word	0x0500000f


	//   ....[14]....
        /*0624*/ 	.word	0x0500000f


	//   ....[15]....
        /*0628*/ 	.word	0x0500000f


	//   ....[16]....
        /*062c*/ 	.word	0x0500000f


	//   ....[17]....
        /*0630*/ 	.word	0x0500000f


	//   ....[18]....
        /*0634*/ 	.word	0x0500000f


	//   ....[19]....
        /*0638*/ 	.word	0x0500000f


	//   ....[20]....
        /*063c*/ 	.word	0x0500000f


	//   ....[21]....
        /*0640*/ 	.word	0x0500000f


	//   ....[22]....
        /*0644*/ 	.word	0x0500000f


	//   ....[23]....
        /*0648*/ 	.word	0x0500000f


	//   ....[24]....
        /*064c*/ 	.word	0x0500000f


	//   ....[25]....
        /*0650*/ 	.word	0x0500000f


	//----- nvinfo : EIATTR_COOP_GROUP_INSTR_OFFSETS
	.align		4
.L_1489:
        /*0654*/ 	.byte	0x04, 0x28
        /*0656*/ 	.short	(.L_1491 - .L_1490)


	//   ....[0]....
.L_1490:
        /*0658*/ 	.word	0x00000080


	//   ....[1]....
        /*065c*/ 	.word	0x00000090


	//   ....[2]....
        /*0660*/ 	.word	0x000002d0


	//   ....[3]....
        /*0664*/ 	.word	0x00000430


	//   ....[4]....
        /*0668*/ 	.word	0x00000550


	//   ....[5]....
        /*066c*/ 	.word	0x000006b0


	//   ....[6]....
        /*0670*/ 	.word	0x000017c0


	//   ....[7]....
        /*0674*/ 	.word	0x00001e90


	//   ....[8]....
        /*0678*/ 	.word	0x00002100


	//   ....[9]....
        /*067c*/ 	.word	0x00003430


	//   ....[10]....
        /*0680*/ 	.word	0x00003580


	//   ....[11]....
        /*0684*/ 	.word	0x00003dd0


	//   ....[12]....
        /*0688*/ 	.word	0x00003e30


	//   ....[13]....
        /*068c*/ 	.word	0x00005440


	//   ....[14]....
        /*0690*/ 	.word	0x00005650


	//   ....[15]....
        /*0694*/ 	.word	0x00006230


	//   ....[16]....
        /*0698*/ 	.word	0x00006330


	//   ....[17]....
        /*069c*/ 	.word	0x00006b80


	//   ....[18]....
        /*06a0*/ 	.word	0x00006bf0


	//   ....[19]....
        /*06a4*/ 	.word	0x00008810


	//   ....[20]....
        /*06a8*/ 	.word	0x00008820


	//   ....[21]....
        /*06ac*/ 	.word	0x00008850


	//   ....[22]....
        /*06b0*/ 	.word	0x00008860


	//   ....[23]....
        /*06b4*/ 	.word	0x0000a1f0


	//   ....[24]....
        /*06b8*/ 	.word	0x0000a400


	//   ....[25]....
        /*06bc*/ 	.word	0x0000afe0


	//   ....[26]....
        /*06c0*/ 	.word	0x0000b0e0


	//   ....[27]....
        /*06c4*/ 	.word	0x0000b930


	//   ....[28]....
        /*06c8*/ 	.word	0x0000b9a0


	//   ....[29]....
        /*06cc*/ 	.word	0x0000c900


	//   ....[30]....
        /*06d0*/ 	.word	0x0000c930


	//   ....[31]....
        /*06d4*/ 	.word	0x0000c9e0


	//   ....[32]....
        /*06d8*/ 	.word	0x0000c9f0


	//   ....[33]....
        /*06dc*/ 	.word	0x0000d7b0


	//   ....[34]....
        /*06e0*/ 	.word	0x0000d7f0


	//   ....[35]....
        /*06e4*/ 	.word	0x0000d830


	//   ....[36]....
        /*06e8*/ 	.word	0x0000d860


	//   ....[37]....
        /*06ec*/ 	.word	0x0000dd40


	//   ....[38]....
        /*06f0*/ 	.word	0x0000dd80


	//   ....[39]....
        /*06f4*/ 	.word	0x0000ddb0


	//   ....[40]....
        /*06f8*/ 	.word	0x0000dde0


	//   ....[41]....
        /*06fc*/ 	.word	0x0000de00


	//   ....[42]....
        /*0700*/ 	.word	0x0000de10


	//   ....[43]....
        /*0704*/ 	.word	0x0000de30


	//   ....[44]....
        /*0708*/ 	.word	0x0000de50


	//   ....[45]....
        /*070c*/ 	.word	0x0000e6f0


	//   ....[46]....
        /*0710*/ 	.word	0x0000e720


	//   ....[47]....
        /*0714*/ 	.word	0x0000e760


	//   ....[48]....
        /*0718*/ 	.word	0x0000e790


	//   ....[49]....
        /*071c*/ 	.word	0x0000e7a0


	//   ....[50]....
        /*0720*/ 	.word	0x0000e7b0


	//   ....[51]....
        /*0724*/ 	.word	0x0000e7c0


	//   ....[52]....
        /*0728*/ 	.word	0x0000e7e0


	//   ....[53]....
        /*072c*/ 	.word	0x0000e940


	//   ....[54]....
        /*0730*/ 	.word	0x0000eb30


	//   ....[55]....
        /*0734*/ 	.word	0x0000eb60


	//   ....[56]....
        /*0738*/ 	.word	0x0000eb90


	//   ....[57]....
        /*073c*/ 	.word	0x0000ebc0


	//   ....[58]....
        /*0740*/ 	.word	0x0000ebf0


	//   ....[59]....
        /*0744*/ 	.word	0x0000ec20


	//   ....[60]....
        /*0748*/ 	.word	0x0000ed70


	//   ....[61]....
        /*074c*/ 	.word	0x0000eda0


	//   ....[62]....
        /*0750*/ 	.word	0x0000edd0


	//   ....[63]....
        /*0754*/ 	.word	0x0000ee00


	//   ....[64]....
        /*0758*/ 	.word	0x0000ee30


	//   ....[65]....
        /*075c*/ 	.word	0x0000ee60


	//   ....[66]....
        /*0760*/ 	.word	0x0000eef0


	//   ....[67]....
        /*0764*/ 	.word	0x0000ef50


	//   ....[68]....
        /*0768*/ 	.word	0x0000efe0


	//   ....[69]....
        /*076c*/ 	.word	0x00010b40


	//   ....[70]....
        /*0770*/ 	.word	0x00010b60


	//   ....[71]....
        /*0774*/ 	.word	0x00010bf0


	//   ....[72]....
        /*0778*/ 	.word	0x00010c10


	//   ....[73]....
        /*077c*/ 	.word	0x00010c90


	//   ....[74]....
        /*0780*/ 	.word	0x00010cb0


	//   ....[75]....
        /*0784*/ 	.word	0x00010d30


	//   ....[76]....
        /*0788*/ 	.word	0x00010d50


	//   ....[77]....
        /*078c*/ 	.word	0x00010dd0


	//   ....[78]....
        /*0790*/ 	.word	0x00010df0


	//   ....[79]....
        /*0794*/ 	.word	0x00010e70


	//   ....[80]....
        /*0798*/ 	.word	0x00010e90


	//   ....[81]....
        /*079c*/ 	.word	0x00010f10


	//   ....[82]....
        /*07a0*/ 	.word	0x00010f30


	//   ....[83]....
        /*07a4*/ 	.word	0x00010f40


	//   ....[84]....
        /*07a8*/ 	.word	0x00010f50


	//   ....[85]....
        /*07ac*/ 	.word	0x00011830


	//   ....[86]....
        /*07b0*/ 	.word	0x00011860


	//   ....[87]....
        /*07b4*/ 	.word	0x00011900


	//   ....[88]....
        /*07b8*/ 	.word	0x00011920


	//   ....[89]....
        /*07bc*/ 	.word	0x000119a0


	//   ....[90]....
        /*07c0*/ 	.word	0x000119c0


	//   ....[91]....
        /*07c4*/ 	.word	0x00011a40


	//   ....[92]....
        /*07c8*/ 	.word	0x00011a60


	//   ....[93]....
        /*07cc*/ 	.word	0x00011ae0


	//   ....[94]....
        /*07d0*/ 	.word	0x00011b00


	//   ....[95]....
        /*07d4*/ 	.word	0x00011b80


	//   ....[96]....
        /*07d8*/ 	.word	0x00011ba0


	//   ....[97]....
        /*07dc*/ 	.word	0x00011c20


	//   ....[98]....
        /*07e0*/ 	.word	0x00011c40


	//   ....[99]....
        /*07e4*/ 	.word	0x00011c50


	//   ....[100]....
        /*07e8*/ 	.word	0x00011cc0


	//   ....[101]....
        /*07ec*/ 	.word	0x00011d10


	//   ....[102]....
        /*07f0*/ 	.word	0x00011d40


	//   ....[103]....
        /*07f4*/ 	.word	0x00011dd0


	//   ....[104]....
        /*07f8*/ 	.word	0x00011de0


	//   ....[105]....
        /*07fc*/ 	.word	0x00011e50


	//   ....[106]....
        /*0800*/ 	.word	0x00011e60


	//   ....[107]....
        /*0804*/ 	.word	0x00011ea0


	//   ....[108]....
        /*0808*/ 	.word	0x00011ec0


	//   ....[109]....
        /*080c*/ 	.word	0x00012640


	//   ....[110]....
        /*0810*/ 	.word	0x00012670


	//   ....[111]....
        /*0814*/ 	.word	0x000126c0


	//   ....[112]....
        /*0818*/ 	.word	0x000126d0


	//   ....[113]....
        /*081c*/ 	.word	0x00012710


	//   ....[114]....
        /*0820*/ 	.word	0x00012720


	//   ....[115]....
        /*0824*/ 	.word	0x00012760


	//   ....[116]....
        /*0828*/ 	.word	0x00012770


	//   ....[117]....
        /*082c*/ 	.word	0x000127b0


	//   ....[118]....
        /*0830*/ 	.word	0x000127c0


	//   ....[119]....
        /*0834*/ 	.word	0x00012800


	//   ....[120]....
        /*0838*/ 	.word	0x00012810


	//   ....[121]....
        /*083c*/ 	.word	0x00012850


	//   ....[122]....
        /*0840*/ 	.word	0x00012860


	//   ....[123]....
        /*0844*/ 	.word	0x00012870


	//   ....[124]....
        /*0848*/ 	.word	0x000128b0


	//   ....[125]....
        /*084c*/ 	.word	0x00012b60


	//   ....[126]....
        /*0850*/ 	.word	0x00012b90


	//   ....[127]....
        /*0854*/ 	.word	0x00012bf0


	//   ....[128]....
        /*0858*/ 	.word	0x00012c00


	//   ....[129]....
        /*085c*/ 	.word	0x00012c50


	//   ....[130]....
        /*0860*/ 	.word	0x00012c60


	//   ....[131]....
        /*0864*/ 	.word	0x00012cb0


	//   ....[132]....
        /*0868*/ 	.word	0x00012cc0


	//   ....[133]....
        /*086c*/ 	.word	0x00012d10


	//   ....[134]....
        /*0870*/ 	.word	0x00012d20


	//   ....[135]....
        /*0874*/ 	.word	0x00012d70


	//   ....[136]....
        /*0878*/ 	.word	0x00012d80


	//   ....[137]....
        /*087c*/ 	.word	0x00012dd0


	//   ....[138]....
        /*0880*/ 	.word	0x00012de0


	//   ....[139]....
        /*0884*/ 	.word	0x00012df0


	//   ....[140]....
        /*0888*/ 	.word	0x00012e30


	//   ....[141]....
        /*088c*/ 	.word	0x00013400


	//   ....[142]....
        /*0890*/ 	.word	0x00013440


	//   ....[143]....
        /*0894*/ 	.word	0x00013470


	//   ....[144]....
        /*0898*/ 	.word	0x00013480


	//   ....[145]....
        /*089c*/ 	.word	0x00013490


	//   ....[146]....
        /*08a0*/ 	.word	0x000134a0


	//   ....[147]....
        /*08a4*/ 	.word	0x000134c0


	//   ....[148]....
        /*08a8*/ 	.word	0x00013510


	//   ....[149]....
        /*08ac*/ 	.word	0x00013530


	//   ....[150]....
        /*08b0*/ 	.word	0x00013570


	//   ....[151]....
        /*08b4*/ 	.word	0x00013590


	//   ....[152]....
        /*08b8*/ 	.word	0x000135d0


	//   ....[153]....
        /*08bc*/ 	.word	0x000135f0


	//   ....[154]....
        /*08c0*/ 	.word	0x00013640


	//   ....[155]....
        /*08c4*/ 	.word	0x00013670


	//   ....[156]....
        /*08c8*/ 	.word	0x000136d0


	//   ....[157]....
        /*08cc*/ 	.word	0x00013a50


	//   ....[158]....
        /*08d0*/ 	.word	0x00013aa0


	//   ....[159]....
        /*08d4*/ 	.word	0x00013ad0


	//   ....[160]....
        /*08d8*/ 	.word	0x00013b00


	//   ....[161]....
        /*08dc*/ 	.word	0x00013b10


	//   ....[162]....
        /*08e0*/ 	.word	0x00013b40


	//   ....[163]....
        /*08e4*/ 	.word	0x00013b70


	//   ....[164]....
        /*08e8*/ 	.word	0x00013ba0


	//   ....[165]....
        /*08ec*/ 	.word	0x00013d20


	//   ....[166]....
        /*08f0*/ 	.word	0x00013d50


	//   ....[167]....
        /*08f4*/ 	.word	0x00013d80


	//   ....[168]....
        /*08f8*/ 	.word	0x00013db0


	//   ....[169]....
        /*08fc*/ 	.word	0x00013de0


	//   ....[170]....
        /*0900*/ 	.word	0x00013e10


	//   ....[171]....
        /*0904*/ 	.word	0x00013ed0


	//   ....[172]....
        /*0908*/ 	.word	0x00013ef0


	//   ....[173]....
        /*090c*/ 	.word	0x00013f60


	//   ....[174]....
        /*0910*/ 	.word	0x00014600


	//   ....[175]....
        /*0914*/ 	.word	0x00014c60


	//   ....[176]....
        /*0918*/ 	.word	0x00014d50


	//   ....[177]....
        /*091c*/ 	.word	0x00014df0


	//   ....[178]....
        /*0920*/ 	.word	0x00014e50


	//   ....[179]....
        /*0924*/ 	.word	0x00014f40


	//   ....[180]....
        /*0928*/ 	.word	0x00014fb0


	//   ....[181]....
        /*092c*/ 	.word	0x000150a0


	//   ....[182]....
        /*0930*/ 	.word	0x00015110


	//   ....[183]....
        /*0934*/ 	.word	0x00015200


	//   ....[184]....
        /*0938*/ 	.word	0x00015270


	//   ....[185]....
        /*093c*/ 	.word	0x00015360


	//   ....[186]....
        /*0940*/ 	.word	0x000153d0


	//   ....[187]....
        /*0944*/ 	.word	0x000154c0


	//   ....[188]....
        /*0948*/ 	.word	0x00015530


	//   ....[189]....
        /*094c*/ 	.word	0x00015620


	//   ....[190]....
        /*0950*/ 	.word	0x00015690


	//   ....[191]....
        /*0954*/ 	.word	0x00015730


	//   ....[192]....
        /*0958*/ 	.word	0x00015820


	//   ....[193]....
        /*095c*/ 	.word	0x00015890


	//   ....[194]....
        /*0960*/ 	.word	0x000158f0


	//   ....[195]....
        /*0964*/ 	.word	0x000159e0


	//   ....[196]....
        /*0968*/ 	.word	0x00015a40


	//   ....[197]....
        /*096c*/ 	.word	0x00015b40


	//   ....[198]....
        /*0970*/ 	.word	0x00015ba0


	//   ....[199]....
        /*0974*/ 	.word	0x00015ca0


	//   ....[200]....
        /*0978*/ 	.word	0x00015d00


	//   ....[201]....
        /*097c*/ 	.word	0x00015e00


	//   ....[202]....
        /*0980*/ 	.word	0x00015e60


	//   ....[203]....
        /*0984*/ 	.word	0x00015f60


	//   ....[204]....
        /*0988*/ 	.word	0x00015fc0


	//   ....[205]....
        /*098c*/ 	.word	0x000160c0


	//   ....[206]....
        /*0990*/ 	.word	0x00016120


	//   ....[207]....
        /*0994*/ 	.word	0x000161d0


	//   ....[208]....
        /*0998*/ 	.word	0x00016280


	//   ....[209]....
        /*099c*/ 	.word	0x00016350


	//   ....[210]....
        /*09a0*/ 	.word	0x000163b0


	//   ....[211]....
        /*09a4*/ 	.word	0x000164b0


	//   ....[212]....
        /*09a8*/ 	.word	0x00016510


	//   ....[213]....
        /*09ac*/ 	.word	0x000165e0


	//   ....[214]....
        /*09b0*/ 	.word	0x00016640


	//   ....[215]....
        /*09b4*/ 	.word	0x00016700


	//   ....[216]....
        /*09b8*/ 	.word	0x00016840


	//   ....[217]....
        /*09bc*/ 	.word	0x000168e0


	//   ....[218]....
        /*09c0*/ 	.word	0x00016950


	//   ....[219]....
        /*09c4*/ 	.word	0x00016a00


	//   ....[220]....
        /*09c8*/ 	.word	0x00016a60


	//   ....[221]....
        /*09cc*/ 	.word	0x00016b10


	//   ....[222]....
        /*09d0*/ 	.word	0x00016b70


	//   ....[223]....
        /*09d4*/ 	.word	0x00016c20


	//   ....[224]....
        /*09d8*/ 	.word	0x00016c80


	//   ....[225]....
        /*09dc*/ 	.word	0x00016d30


	//   ....[226]....
        /*09e0*/ 	.word	0x00016d90


	//   ....[227]....
        /*09e4*/ 	.word	0x00016e40


	//   ....[228]....
        /*09e8*/ 	.word	0x00016ea0


	//   ....[229]....
        /*09ec*/ 	.word	0x00016f50


	//   ....[230]....
        /*09f0*/ 	.word	0x00016fb0


	//   ....[231]....
        /*09f4*/ 	.word	0x00017060


	//   ....[232]....
        /*09f8*/ 	.word	0x00017150


	//   ....[233]....
        /*09fc*/ 	.word	0x00017200


	//   ....[234]....
        /*0a00*/ 	.word	0x00017260


	//   ....[235]....
        /*0a04*/ 	.word	0x00017320


	//   ....[236]....
        /*0a08*/ 	.word	0x00017380


	//   ....[237]....
        /*0a0c*/ 	.word	0x00017440


	//   ....[238]....
        /*0a10*/ 	.word	0x000174a0


	//   ....[239]....
        /*0a14*/ 	.word	0x00017560


	//   ....[240]....
        /*0a18*/ 	.word	0x000175c0


	//   ....[241]....
        /*0a1c*/ 	.word	0x00017680


	//   ....[242]....
        /*0a20*/ 	.word	0x000176e0


	//   ....[243]....
        /*0a24*/ 	.word	0x000177a0


	//   ....[244]....
        /*0a28*/ 	.word	0x00017800


	//   ....[245]....
        /*0a2c*/ 	.word	0x000178c0


	//   ....[246]....
        /*0a30*/ 	.word	0x00017920


	//   ....[247]....
        /*0a34*/ 	.word	0x000179d0


	//   ....[248]....
        /*0a38*/ 	.word	0x00017ac0


	//   ....[249]....
        /*0a3c*/ 	.word	0x00017b60


	//   ....[250]....
        /*0a40*/ 	.word	0x00017c00


	//   ....[251]....
        /*0a44*/ 	.word	0x00017cb0


	//   ....[252]....
        /*0a48*/ 	.word	0x00017d10


	//   ....[253]....
        /*0a4c*/ 	.word	0x00017dd0


	//   ....[254]....
        /*0a50*/ 	.word	0x00017e30


	//   ....[255]....
        /*0a54*/ 	.word	0x00017ef0


	//   ....[0]....
        /*0a58*/ 	.word	0x00017f50


	//   ....[1]....
        /*0a5c*/ 	.word	0x00018010


	//   ....[2]....
        /*0a60*/ 	.word	0x00018070


	//   ....[3]....
        /*0a64*/ 	.word	0x00018130


	//   ....[4]....
        /*0a68*/ 	.word	0x00018190


	//   ....[5]....
        /*0a6c*/ 	.word	0x00018250


	//   ....[6]....
        /*0a70*/ 	.word	0x000182b0


	//   ....[7]....
        /*0a74*/ 	.word	0x00018350


	//   ....[8]....
        /*0a78*/ 	.word	0x000183e0


	//   ....[9]....
        /*0a7c*/ 	.word	0x00018480


	//   ....[10]....
        /*0a80*/ 	.word	0x000185a0


	//   ....[11]....
        /*0a84*/ 	.word	0x00018610


	//   ....[12]....
        /*0a88*/ 	.word	0x00018680


	//   ....[13]....
        /*0a8c*/ 	.word	0x000186f0


	//   ....[14]....
        /*0a90*/ 	.word	0x00018760


	//   ....[15]....
        /*0a94*/ 	.word	0x000187e0


	//   ....[16]....
        /*0a98*/ 	.word	0x00018870


	//   ....[17]....
        /*0a9c*/ 	.word	0x00018900


	//   ....[18]....
        /*0aa0*/ 	.word	0x00018970


	//   ....[19]....
        /*0aa4*/ 	.word	0x000189e0


	//   ....[20]....
        /*0aa8*/ 	.word	0x00018a50


	//   ....[21]....
        /*0aac*/ 	.word	0x00018ad0


	//   ....[22]....
        /*0ab0*/ 	.word	0x00018b40


	//   ....[23]....
        /*0ab4*/ 	.word	0x00018be0


	//   ....[24]....
        /*0ab8*/ 	.word	0x00018c70


	//   ....[25]....
        /*0abc*/ 	.word	0x00018d90


	//----- nvinfo : EIATTR_REG_RECONFIG
	.align		4
.L_1491:
        /*0ac0*/ 	.byte	0x01, 0x54
	.zero		2


	//----- nvinfo : EIATTR_SYSCALL_OFFSETS
	.align		4
        /*0ac4*/ 	.byte	0x04, 0x46
        /*0ac6*/ 	.short	(.L_1493 - .L_1492)


	//   ....[0]....
.L_1492:
        /*0ac8*/ 	.word	0x000019a0


	//   ....[1]....
        /*0acc*/ 	.word	0x00010130


	//   ....[2]....
        /*0ad0*/ 	.word	0x00010280


	//   ....[3]....
        /*0ad4*/ 	.word	0x00010370


	//   ....[4]....
        /*0ad8*/ 	.word	0x00011300


	//----- nvinfo : EIATTR_MBARRIER_INSTR_OFFSETS
	.align		4
.L_1493:
        /*0adc*/ 	.byte	0x04, 0x39
        /*0ade*/ 	.short	(.L_1495 - .L_1494)


	//   ....[0]....
.L_1494:
        /*0ae0*/ 	.word	0x00000180
        /*0ae4*/ 	.word	0x000000ff
        /*0ae8*/ 	.word	0x00016800
        /*0aec*/ 	.short	0x0100
        /*0aee*/ 	.byte	0x08
	.zero		1


	//   ....[1]....
        /*0af0*/ 	.word	0x00000190
        /*0af4*/ 	.word	0x000000ff
        /*0af8*/ 	.word	0x00016820
        /*0afc*/ 	.short	0x0100
        /*0afe*/ 	.byte	0x08
	.zero		1


	//   ....[2]....
        /*0b00*/ 	.word	0x00000280
        /*0b04*/ 	.word	0x000000ff
        /*0b08*/ 	.word	0x00016830
        /*0b0c*/ 	.short	0x0100
        /*0b0e*/ 	.byte	0x08
	.zero		1


	//   ....[3]....
        /*0b10*/ 	.word	0x00000290
        /*0b14*/ 	.word	0x000000ff
        /*0b18*/ 	.word	0x00016840
        /*0b1c*/ 	.short	0x0100
        /*0b1e*/ 	.byte	0x08
	.zero		1


	//   ....[4]....
        /*0b20*/ 	.word	0x000002a0
        /*0b24*/ 	.word	0x000000ff
        /*0b28*/ 	.word	0x00016838
        /*0b2c*/ 	.short	0x0100
        /*0b2e*/ 	.byte	0x08
	.zero		1


	//   ....[5]....
        /*0b30*/ 	.word	0x000002b0
        /*0b34*/ 	.word	0x000000ff
        /*0b38*/ 	.word	0x00016848
        /*0b3c*/ 	.short	0x0100
        /*0b3e*/ 	.byte	0x08
	.zero		1


	//   ....[6]....
        /*0b40*/ 	.word	0x000003e0
        /*0b44*/ 	.word	0x000000ff
        /*0b48*/ 	.word	0x00016850
        /*0b4c*/ 	.short	0x0100
        /*0b4e*/ 	.byte	0x08
	.zero		1


	//   ....[7]....
        /*0b50*/ 	.word	0x000003f0
        /*0b54*/ 	.word	0x000000ff
        /*0b58*/ 	.word	0x00016860
        /*0b5c*/ 	.short	0x0100
        /*0b5e*/ 	.byte	0x08
	.zero		1


	//   ....[8]....
        /*0b60*/ 	.word	0x00000400
        /*0b64*/ 	.word	0x000000ff
        /*0b68*/ 	.word	0x00016858
        /*0b6c*/ 	.short	0x0100
        /*0b6e*/ 	.byte	0x08
	.zero		1


	//   ....[9]....
        /*0b70*/ 	.word	0x00000410
        /*0b74*/ 	.word	0x000000ff
        /*0b78*/ 	.word	0x00016868
        /*0b7c*/ 	.short	0x0100
        /*0b7e*/ 	.byte	0x08
	.zero		1


	//   ....[10]....
        /*0b80*/ 	.word	0x00000500
        /*0b84*/ 	.word	0x000000ff
        /*0b88*/ 	.word	0x00016870
        /*0b8c*/ 	.short	0x0100
        /*0b8e*/ 	.byte	0x06
	.zero		1


	//   ....[11]....
        /*0b90*/ 	.word	0x00000510
        /*0b94*/ 	.word	0x000000ff
        /*0b98*/ 	.word	0x00016880
        /*0b9c*/ 	.short	0x0100
        /*0b9e*/ 	.byte	0x06
	.zero		1


	//   ....[12]....
        /*0ba0*/ 	.word	0x00000520
        /*0ba4*/ 	.word	0x000000ff
        /*0ba8*/ 	.word	0x00016878
        /*0bac*/ 	.short	0x0100
        /*0bae*/ 	.byte	0x06
	.zero		1


	//   ....[13]....
        /*0bb0*/ 	.word	0x00000530
        /*0bb4*/ 	.word	0x000000ff
        /*0bb8*/ 	.word	0x00016888
        /*0bbc*/ 	.short	0x0100
        /*0bbe*/ 	.byte	0x06
	.zero		1


	//   ....[14]....
        /*0bc0*/ 	.word	0x00000660
        /*0bc4*/ 	.word	0x000000ff
        /*0bc8*/ 	.word	0x00016890
        /*0bcc*/ 	.short	0x0100
        /*0bce*/ 	.byte	0x08
	.zero		1


	//   ....[15]....
        /*0bd0*/ 	.word	0x00000670
        /*0bd4*/ 	.word	0x000000ff
        /*0bd8*/ 	.word	0x000168a0
        /*0bdc*/ 	.short	0x0100
        /*0bde*/ 	.byte	0x08
	.zero		1


	//   ....[16]....
        /*0be0*/ 	.word	0x00000680
        /*0be4*/ 	.word	0x000000ff
        /*0be8*/ 	.word	0x00016898
        /*0bec*/ 	.short	0x0100
        /*0bee*/ 	.byte	0x08
	.zero		1


	//   ....[17]....
        /*0bf0*/ 	.word	0x00000690
        /*0bf4*/ 	.word	0x000000ff
        /*0bf8*/ 	.word	0x000168a8
        /*0bfc*/ 	.short	0x0100
        /*0bfe*/ 	.byte	0x08
	.zero		1


	//   ....[18]....
        /*0c00*/ 	.word	0x000007d0
        /*0c04*/ 	.word	0x000000ff
        /*0c08*/ 	.word	0x000168b0
        /*0c0c*/ 	.short	0x0100
        /*0c0e*/ 	.byte	0x08
	.zero		1


	//   ....[19]....
        /*0c10*/ 	.word	0x000007e0
        /*0c14*/ 	.word	0x000000ff
        /*0c18*/ 	.word	0x000168c0
        /*0c1c*/ 	.short	0x0100
        /*0c1e*/ 	.byte	0x08
	.zero		1


	//   ....[20]....
        /*0c20*/ 	.word	0x000007f0
        /*0c24*/ 	.word	0x000000ff
        /*0c28*/ 	.word	0x000168b8
        /*0c2c*/ 	.short	0x0100
        /*0c2e*/ 	.byte	0x08
	.zero		1


	//   ....[21]....
        /*0c30*/ 	.word	0x00000800
        /*0c34*/ 	.word	0x000000ff
        /*0c38*/ 	.word	0x000168c8
        /*0c3c*/ 	.short	0x0100
        /*0c3e*/ 	.byte	0x08
	.zero		1


	//   ....[22]....
        /*0c40*/ 	.word	0x00001a20
        /*0c44*/ 	.word	0x000000ff
        /*0c48*/ 	.word	0x00016800
        /*0c4c*/ 	.short	0x010a
        /*0c4e*/ 	.byte	0x2d
	.zero		1


	//   ....[23]....
        /*0c50*/ 	.word	0x00001aa0
        /*0c54*/ 	.word	0x00000003
        /*0c58*/ 	.word	0x00016830
        /*0c5c*/ 	.short	0x010a
        /*0c5e*/ 	.byte	0x3f
	.zero		1


	//   ....[24]....
        /*0c60*/ 	.word	0x00001ae0
        /*0c64*/ 	.word	0x00000003
        /*0c68*/ 	.word	0x00016830
        /*0c6c*/ 	.short	0x010a
        /*0c6e*/ 	.byte	0x3f
	.zero		1


	//   ....[25]....
        /*0c70*/ 	.word	0x00001ea0
        /*0c74*/ 	.word	0x000000ff
        /*0c78*/ 	.word	0x00000000
        /*0c7c*/ 	.short	0x0101
        /*0c7e*/ 	.byte	0x06
	.zero		1


	//   ....[26]....
        /*0c80*/ 	.word	0x00004d50
        /*0c84*/ 	.word	0x000000ff
        /*0c88*/ 	.word	0x00016830
        /*0c8c*/ 	.short	0x010a
        /*0c8e*/ 	.byte	0x06
	.zero		1


	//   ....[27]....
        /*0c90*/ 	.word	0x00004d90
        /*0c94*/ 	.word	0x000000ff
        /*0c98*/ 	.word	0x00016830
        /*0c9c*/ 	.short	0x010a
        /*0c9e*/ 	.byte	0x06
	.zero		1


	//   ....[28]....
        /*0ca0*/ 	.word	0x00004fa0
        /*0ca4*/ 	.word	0x000000ff
        /*0ca8*/ 	.word	0x00016850
        /*0cac*/ 	.short	0x010a
        /*0cae*/ 	.byte	0x06
	.zero		1


	//   ....[29]....
        /*0cb0*/ 	.word	0x00004fe0
        /*0cb4*/ 	.word	0x000000ff
        /*0cb8*/ 	.word	0x00016850
        /*0cbc*/ 	.short	0x010a
        /*0cbe*/ 	.byte	0x06
	.zero		1


	//   ....[30]....
        /*0cc0*/ 	.word	0x00005400
        /*0cc4*/ 	.word	0x000000ff
        /*0cc8*/ 	.word	0x00000000
        /*0ccc*/ 	.short	0x0101
        /*0cce*/ 	.byte	0x06
	.zero		1


	//   ....[31]....
        /*0cd0*/ 	.word	0x000076c0
        /*0cd4*/ 	.word	0x000000ff
        /*0cd8*/ 	.word	0x00000000
        /*0cdc*/ 	.short	0x0101
        /*0cde*/ 	.byte	0x06
	.zero		1


	//   ....[32]....
        /*0ce0*/ 	.word	0x00007de0
        /*0ce4*/ 	.word	0x000000ff
        /*0ce8*/ 	.word	0x00016830
        /*0cec*/ 	.short	0x010a
        /*0cee*/ 	.byte	0x06
	.zero		1


	//   ....[33]....
        /*0cf0*/ 	.word	0x00007e20
        /*0cf4*/ 	.word	0x000000ff
        /*0cf8*/ 	.word	0x00016830
        /*0cfc*/ 	.short	0x010a
        /*0cfe*/ 	.byte	0x06
	.zero		1


	//   ....[34]....
        /*0d00*/ 	.word	0x00008030
        /*0d04*/ 	.word	0x000000ff
        /*0d08*/ 	.word	0x00016850
        /*0d0c*/ 	.short	0x010a
        /*0d0e*/ 	.byte	0x06
	.zero		1


	//   ....[35]....
        /*0d10*/ 	.word	0x00008070
        /*0d14*/ 	.word	0x000000ff
        /*0d18*/ 	.word	0x00016850
        /*0d1c*/ 	.short	0x010a
        /*0d1e*/ 	.byte	0x06
	.zero		1


	//   ....[36]....
        /*0d20*/ 	.word	0x00008490
        /*0d24*/ 	.word	0x000000ff
        /*0d28*/ 	.word	0x00000000
        /*0d2c*/ 	.short	0x0101
        /*0d2e*/ 	.byte	0x06
	.zero		1


	//   ....[37]....
        /*0d30*/ 	.word	0x00009640
        /*0d34*/ 	.word	0x000000ff
        /*0d38*/ 	.word	0x00000000
        /*0d3c*/ 	.short	0x0101
        /*0d3e*/ 	.byte	0x06
	.zero		1


	//   ....[38]....
        /*0d40*/ 	.word	0x00009b30
        /*0d44*/ 	.word	0x000000ff
        /*0d48*/ 	.word	0x00016830
        /*0d4c*/ 	.short	0x010a
        /*0d4e*/ 	.byte	0x06
	.zero		1


	//   ....[39]....
        /*0d50*/ 	.word	0x00009b70
        /*0d54*/ 	.word	0x000000ff
        /*0d58*/ 	.word	0x00016830
        /*0d5c*/ 	.short	0x010a
        /*0d5e*/ 	.byte	0x06
	.zero		1


	//   ....[40]....
        /*0d60*/ 	.word	0x00009d50
        /*0d64*/ 	.word	0x000000ff
        /*0d68*/ 	.word	0x00016850
        /*0d6c*/ 	.short	0x010a
        /*0d6e*/ 	.byte	0x06
	.zero		1


	//   ....[41]....
        /*0d70*/ 	.word	0x00009d90
        /*0d74*/ 	.word	0x000000ff
        /*0d78*/ 	.word	0x00016850
        /*0d7c*/ 	.short	0x010a
        /*0d7e*/ 	.byte	0x06
	.zero		1


	//   ....[42]....
        /*0d80*/ 	.word	0x0000a1b0
        /*0d84*/ 	.word	0x000000ff
        /*0d88*/ 	.word	0x00000000
        /*0d8c*/ 	.short	0x0101
        /*0d8e*/ 	.byte	0x06
	.zero		1


	//   ....[43]....
        /*0d90*/ 	.word	0x0000c470
        /*0d94*/ 	.word	0x000000ff
        /*0d98*/ 	.word	0x00000000
        /*0d9c*/ 	.short	0x0101
        /*0d9e*/ 	.byte	0x06
	.zero		1


	//   ....[44]....
        /*0da0*/ 	.word	0x0000c870
        /*0da4*/ 	.word	0x000000ff
        /*0da8*/ 	.word	0x00016850
        /*0dac*/ 	.short	0x010a
        /*0dae*/ 	.byte	0x05
	.zero		1


	//   ....[45]....
        /*0db0*/ 	.word	0x0000c8b0
        /*0db4*/ 	.word	0x000000ff
        /*0db8*/ 	.word	0x00016850
        /*0dbc*/ 	.short	0x010a
        /*0dbe*/ 	.byte	0x05
	.zero		1


	//   ....[46]....
        /*0dc0*/ 	.word	0x0000ce10
        /*0dc4*/ 	.word	0x000000ff
        /*0dc8*/ 	.word	0x00000000
        /*0dcc*/ 	.short	0x0101
        /*0dce*/ 	.byte	0x04
	.zero		1


	//   ....[47]....
        /*0dd0*/ 	.word	0x0000dcb0
        /*0dd4*/ 	.word	0x00000000
        /*0dd8*/ 	.word	0x00000000
        /*0ddc*/ 	.short	0x0101
        /*0dde*/ 	.byte	0x3f
	.zero		1


	//   ....[48]....
        /*0de0*/ 	.word	0x00010890
        /*0de4*/ 	.word	0x00000003
        /*0de8*/ 	.word	0x00016840
        /*0dec*/ 	.short	0x010a
        /*0dee*/ 	.byte	0x3f
	.zero		1


	//   ....[49]....
        /*0df0*/ 	.word	0x00011050
        /*0df4*/ 	.word	0x00000003
        /*0df8*/ 	.word	0x00016830
        /*0dfc*/ 	.short	0x0107
        /*0dfe*/ 	.byte	0x3f
	.zero		1


	//   ....[50]....
        /*0e00*/ 	.word	0x00011120
        /*0e04*/ 	.word	0x00000003
        /*0e08*/ 	.word	0x00016830
        /*0e0c*/ 	.short	0x0101
        /*0e0e*/ 	.byte	0x3f
	.zero		1


	//   ....[51]....
        /*0e10*/ 	.word	0x00011f60
        /*0e14*/ 	.word	0x00000016
        /*0e18*/ 	.word	0x00016800
        /*0e1c*/ 	.short	0x0107
        /*0e1e*/ 	.byte	0x3f
	.zero		1


	//   ....[52]....
        /*0e20*/ 	.word	0x00012050
        /*0e24*/ 	.word	0x00000016
        /*0e28*/ 	.word	0x00016800
        /*0e2c*/ 	.short	0x0101
        /*0e2e*/ 	.byte	0x3f
	.zero		1


	//   ....[53]....
        /*0e30*/ 	.word	0x00012070
        /*0e34*/ 	.word	0x00000016
        /*0e38*/ 	.word	0x00016820
        /*0e3c*/ 	.short	0x010a
        /*0e3e*/ 	.byte	0x3f
	.zero		1


	//   ....[54]....
        /*0e40*/ 	.word	0x00012420
        /*0e44*/ 	.word	0x00000005
        /*0e48*/ 	.word	0x00016840
        /*0e4c*/ 	.short	0x010a
        /*0e4e*/ 	.byte	0x3f
	.zero		1


	//   ....[55]....
        /*0e50*/ 	.word	0x00012930
        /*0e54*/ 	.word	0x00000005
        /*0e58*/ 	.word	0x00016830
        /*0e5c*/ 	.short	0x0107
        /*0e5e*/ 	.byte	0x3f
	.zero		1


	//   ....[56]....
        /*0e60*/ 	.word	0x000129f0
        /*0e64*/ 	.word	0x00000005
        /*0e68*/ 	.word	0x00016830
        /*0e6c*/ 	.short	0x0101
        /*0e6e*/ 	.byte	0x3f
	.zero		1


	//   ....[57]....
        /*0e70*/ 	.word	0x00012a50
        /*0e74*/ 	.word	0x00000005
        /*0e78*/ 	.word	0x00016860
        /*0e7c*/ 	.short	0x010a
        /*0e7e*/ 	.byte	0x3f
	.zero		1


	//   ....[58]....
        /*0e80*/ 	.word	0x00012f20
        /*0e84*/ 	.word	0x00000005
        /*0e88*/ 	.word	0x00016850
        /*0e8c*/ 	.short	0x0107
        /*0e8e*/ 	.byte	0x3f
	.zero		1


	//   ....[59]....
        /*0e90*/ 	.word	0x000130d0
        /*0e94*/ 	.word	0x00000005
        /*0e98*/ 	.word	0x00016850
        /*0e9c*/ 	.short	0x0101
        /*0e9e*/ 	.byte	0x3f
	.zero		1


	//   ....[60]....
        /*0ea0*/ 	.word	0x000132f0
        /*0ea4*/ 	.word	0x00000000
        /*0ea8*/ 	.word	0x00016860
        /*0eac*/ 	.short	0x010a
        /*0eae*/ 	.byte	0x3f
	.zero		1


	//   ....[61]....
        /*0eb0*/ 	.word	0x00013780
        /*0eb4*/ 	.word	0x00000000
        /*0eb8*/ 	.word	0x00016850
        /*0ebc*/ 	.short	0x0107
        /*0ebe*/ 	.byte	0x3f
	.zero		1


	//   ....[62]....
        /*0ec0*/ 	.word	0x00013850
        /*0ec4*/ 	.word	0x00000000
        /*0ec8*/ 	.word	0x00016850
        /*0ecc*/ 	.short	0x0101
        /*0ece*/ 	.byte	0x3f
	.zero		1


	//   ....[63]....
        /*0ed0*/ 	.word	0x00014580
        /*0ed4*/ 	.word	0x00000005
        /*0ed8*/ 	.word	0x00016820
        /*0edc*/ 	.short	0x010a
        /*0ede*/ 	.byte	0x3f
	.zero		1


	//   ....[64]....
        /*0ee0*/ 	.word	0x00014700
        /*0ee4*/ 	.word	0x00000003
        /*0ee8*/ 	.word	0x00016840
        /*0eec*/ 	.short	0x010a
        /*0eee*/ 	.byte	0x3f
	.zero		1


	//   ....[65]....
        /*0ef0*/ 	.word	0x000147a0
        /*0ef4*/ 	.word	0x00000005
        /*0ef8*/ 	.word	0x00016840
        /*0efc*/ 	.short	0x010a
        /*0efe*/ 	.byte	0x3f
	.zero		1


	//   ....[66]....
        /*0f00*/ 	.word	0x000147e0
        /*0f04*/ 	.word	0x00000003
        /*0f08*/ 	.word	0x00016860
        /*0f0c*/ 	.short	0x010a
        /*0f0e*/ 	.byte	0x3f
	.zero		1


	//   ....[67]....
        /*0f10*/ 	.word	0x00014820
        /*0f14*/ 	.word	0x00000005
        /*0f18*/ 	.word	0x00016860
        /*0f1c*/ 	.short	0x010a
        /*0f1e*/ 	.byte	0x3f
	.zero		1


	//   ....[68]....
        /*0f20*/ 	.word	0x00014890
        /*0f24*/ 	.word	0x00000003
        /*0f28*/ 	.word	0x00016800
        /*0f2c*/ 	.short	0x010a
        /*0f2e*/ 	.byte	0x3f
	.zero		1


	//   ....[69]....
        /*0f30*/ 	.word	0x000148e0
        /*0f34*/ 	.word	0x00000003
        /*0f38*/ 	.word	0x00016830
        /*0f3c*/ 	.short	0x010a
        /*0f3e*/ 	.byte	0x3f
	.zero		1


	//   ....[70]....
        /*0f40*/ 	.word	0x00014940
        /*0f44*/ 	.word	0x00000009
        /*0f48*/ 	.word	0x00016830
        /*0f4c*/ 	.short	0x010a
        /*0f4e*/ 	.byte	0x3f
	.zero		1


	//   ....[71]....
        /*0f50*/ 	.word	0x000149a0
        /*0f54*/ 	.word	0x00000009
        /*0f58*/ 	.word	0x00016850
        /*0f5c*/ 	.short	0x010a
        /*0f5e*/ 	.byte	0x3f
	.zero		1


	//   ....[72]....
        /*0f60*/ 	.word	0x00014a00
        /*0f64*/ 	.word	0x00000009
        /*0f68*/ 	.word	0x00016830
        /*0f6c*/ 	.short	0x010a
        /*0f6e*/ 	.byte	0x3f
	.zero		1


	//   ....[73]....
        /*0f70*/ 	.word	0x00014a60
        /*0f74*/ 	.word	0x00000009
        /*0f78*/ 	.word	0x00016850
        /*0f7c*/ 	.short	0x010a
        /*0f7e*/ 	.byte	0x3f
	.zero		1


	//   ....[74]....
        /*0f80*/ 	.word	0x00014ac0
        /*0f84*/ 	.word	0x00000009
        /*0f88*/ 	.word	0x00016830
        /*0f8c*/ 	.short	0x010a
        /*0f8e*/ 	.byte	0x3f
	.zero		1


	//   ....[75]....
        /*0f90*/ 	.word	0x00014b20
        /*0f94*/ 	.word	0x00000009
        /*0f98*/ 	.word	0x00016850
        /*0f9c*/ 	.short	0x010a
        /*0f9e*/ 	.byte	0x3f
	.zero		1


	//   ....[76]....
        /*0fa0*/ 	.word	0x00014b80
        /*0fa4*/ 	.word	0x00000006
        /*0fa8*/ 	.word	0x00016850
        /*0fac*/ 	.short	0x010a
        /*0fae*/ 	.byte	0x3f
	.zero		1


	//   ....[77]....
        /*0fb0*/ 	.word	0x00014ca0
        /*0fb4*/ 	.word	0x00000003
        /*0fb8*/ 	.word	0x00016840
        /*0fbc*/ 	.short	0x010a
        /*0fbe*/ 	.byte	0x3f
	.zero		1


	//   ....[78]....
        /*0fc0*/ 	.word	0x00016740
        /*0fc4*/ 	.word	0x00000016
        /*0fc8*/ 	.word	0x00016820
        /*0fcc*/ 	.short	0x010a
        /*0fce*/ 	.byte	0x3f
	.zero		1


	//   ....[79]....
        /*0fd0*/ 	.word	0x00016790
        /*0fd4*/ 	.word	0x00000005
        /*0fd8*/ 	.word	0x00016840
        /*0fdc*/ 	.short	0x010a
        /*0fde*/ 	.byte	0x3f
	.zero		1


	//   ....[80]....
        /*0fe0*/ 	.word	0x000170a0
        /*0fe4*/ 	.word	0x00000005
        /*0fe8*/ 	.word	0x00016860
        /*0fec*/ 	.short	0x010a
        /*0fee*/ 	.byte	0x3f
	.zero		1


	//   ....[81]....
        /*0ff0*/ 	.word	0x00017a10
        /*0ff4*/ 	.word	0x00000000
        /*0ff8*/ 	.word	0x00016860
        /*0ffc*/ 	.short	0x010a
        /*0ffe*/ 	.byte	0x3f
	.zero		1


	//   ....[82]....
        /*1000*/ 	.word	0x00018cb0
        /*1004*/ 	.word	0x00000005
        /*1008*/ 	.word	0x00016820
        /*100c*/ 	.short	0x010a
        /*100e*/ 	.byte	0x3f
	.zero		1


	//   ....[83]....
        /*1010*/ 	.word	0x00018e50
        /*1014*/ 	.word	0x00000003
        /*1018*/ 	.word	0x00016840
        /*101c*/ 	.short	0x010a
        /*101e*/ 	.byte	0x3f
	.zero		1


	//   ....[84]....
        /*1020*/ 	.word	0x00018ea0
        /*1024*/ 	.word	0x00000005
        /*1028*/ 	.word	0x00016840
        /*102c*/ 	.short	0x010a
        /*102e*/ 	.byte	0x3f
	.zero		1


	//   ....[85]....
        /*1030*/ 	.word	0x00018ef0
        /*1034*/ 	.word	0x00000003
        /*1038*/ 	.word	0x00016860
        /*103c*/ 	.short	0x010a
        /*103e*/ 	.byte	0x3f
	.zero		1


	//----- nvinfo : EIATTR_NUM_MBARRIERS
	.align		4
.L_1495:
        /*1040*/ 	.byte	0x03, 0x38
        /*1042*/ 	.short	0x0016


	//----- nvinfo : EIATTR_EXIT_INSTR_OFFSETS
	.align		4
        /*1044*/ 	.byte	0x04, 0x1c
        /*1046*/ 	.short	(.L_1497 - .L_1496)


	//   ....[0]....
.L_1496:
        /*1048*/ 	.word	0x000009b0


	//   ....[1]....
        /*104c*/ 	.word	0x0000e8f0


	//   ....[2]....
        /*1050*/ 	.word	0x00014870


	//----- nvinfo : EIATTR_MAX_THREADS
	.align		4
.L_1497:
        /*1054*/ 	.byte	0x04, 0x05
        /*1056*/ 	.short	(.L_1499 - .L_1498)
.L_1498:
        /*1058*/ 	.word	0x00000200
        /*105c*/ 	.word	0x00000001
        /*1060*/ 	.word	0x00000001


	//----- nvinfo : EIATTR_CRS_STACK_SIZE
	.align		4
.L_1499:
        /*1064*/ 	.byte	0x04, 0x1e
        /*1066*/ 	.short	(.L_1501 - .L_1500)
.L_1500:
        /*1068*/ 	.word	0x00000000


	//----- nvinfo : EIATTR_CBANK_PARAM_SIZE
	.align		4
.L_1501:
        /*106c*/ 	.byte	0x03, 0x19
        /*106e*/ 	.short	0x0af0


	//----- nvinfo : EIATTR_PARAM_CBANK
	.align		4
        /*1070*/ 	.byte	0x04, 0x0a
        /*1072*/ 	.short	(.L_1503 - .L_1502)
	.align		4
.L_1502:
        /*1074*/ 	.word	index@(.nv.constant0._ZN7cutlass13device_kernelIN5flash11enable_sm90INS1_16FlashAttnFwdSm90INS1_25CollectiveMainloopFwdSm90ILi2EN4cute5tupleIJNS5_1CILi1EEES8_S8_EEENS6_IJNS7_ILi192EEENS7_ILi128EEENS7_ILi64EEEEEELi64ENS_6half_tEfNS_4arch4Sm90ELb0ELb1ELb0ELb1ELb1ELb0ELb0ELb1ELb1ELb1ELb0ELb0EEENS1_21CollectiveEpilogueFwdINS6_IJSA_SC_SB_EEES9_SE_SG_Li384ELb1ELb1ELb0ELb0EEENS1_36VarlenDynamicPersistentTileSchedulerILi192ELi128ELi384ELi128ELb0ELb1ELb1ELb1ELb0ELb1EEEEEEEEEvNT_6ParamsE)
        /*1078*/ 	.short	0x0210
        /*107a*/ 	.short	0x0af0


	//----- nvinfo : EIATTR_SW_WAR
	.align		4
.L_1503:
        /*107c*/ 	.byte	0x04, 0x36
        /*107e*/ 	.short	(.L_1505 - .L_1504)
.L_1504:
        /*1080*/ 	.word	0x00000008
.L_1505:


//--------------------- .nv.info._ZN7cutlass13device_kernelIN5flash11enable_sm90INS1_16FlashAttnFwdSm90INS1_25CollectiveMainloopFwdSm90ILi2EN4cute5tupleIJNS5_1CILi1EEES8_S8_EEENS6_IJNS7_ILi192EEENS7_ILi128EEENS7_ILi64EEEEEELi64ENS_6half_tEfNS_4arch4Sm90ELb0ELb1ELb0ELb1ELb1ELb1ELb0ELb1ELb1ELb1ELb0ELb0EEENS1_21CollectiveEpilogueFwdINS6_IJSA_SC_SB_EEES9_SE_SG_Li384ELb1ELb1ELb0ELb0EEENS1_36VarlenDynamicPersistentTileSchedulerILi192ELi128ELi384ELi128ELb0ELb1ELb1ELb1ELb0ELb1EEEEEEEEEvNT_6ParamsE --------------------------
	.section	.nv.info._ZN7cutlass13device_kernelIN5flash11enable_sm90INS1_16FlashAttnFwdSm90INS1_25CollectiveMainloopFwdSm90ILi2EN4cute5tupleIJNS5_1CILi1EEES8_S8_EEENS6_IJNS7_ILi192EEENS7_ILi128EEENS7_ILi64EEEEEELi64ENS_6half_tEfNS_4arch4Sm90ELb0ELb1ELb0ELb1ELb1ELb1ELb0ELb1ELb1ELb1ELb0ELb0EEENS1_21CollectiveEpilogueFwdINS6_IJSA_SC_SB_EEES9_SE_SG_Li384ELb1ELb1ELb0ELb0EEENS1_36VarlenDynamicPersistentTileSchedulerILi192ELi128ELi384ELi128ELb0ELb1ELb1ELb1ELb0ELb1EEEEEEEEEvNT_6ParamsE,"",@"SHT_CUDA_INFO"
	.sectionflags	@""
	.align	4


	//----- nvinfo : EIATTR_CUDA_API_VERSION
	.align		4
        /*0000*/ 	.byte	0x04, 0x37
        /*0002*/ 	.short	(.L_1507 - .L_1506)
.L_1506:
        /*0004*/ 	.word	0x00000082


	//----- nvinfo : EIATTR_KPARAM_INFO
	.align		4
.L_1507:
        /*0008*/ 	.byte	0x04, 0x17
        /*000a*/ 	.short	(.L_1509 - .L_1508)
.L_1508:
        /*000c*/ 	.word	0x00000000
        /*0010*/ 	.short	0x0000
        /*0012*/ 	.short	0x0070
        /*0014*/ 	.byte	0x00, 0xf0, 0x01, 0x2a


	//----- nvinfo : EIATTR_SPARSE_MMA_MASK
	.align		4
.L_1509:
        /*0018*/ 	.byte	0x03, 0x50
        /*001a*/ 	.short	0x0000


	//----- nvinfo : EIATTR_MAXREG_COUNT
	.align		4
        /*001c*/ 	.byte	0x03, 0x1b
        /*001e*/ 	.short	0x0080


	//----- nvinfo : EIATTR_NUM_BARRIERS
	.align		4
        /*0020*/ 	.byte	0x02, 0x4c
        /*0022*/ 	.byte	0x10
	.zero		1


	//----- nvinfo : EIATTR_EXTERNS
	.align		4
        /*0024*/ 	.byte	0x04, 0x0f
        /*0026*/ 	.short	(.L_1511 - .L_1510)


	//   ....[0]....
	.align		4
.L_1510:
        /*0028*/ 	.word	index@(__assertfail)


	//----- nvinfo : EIATTR_ANNOTATIONS
	.align		4
.L_1511:
        /*002c*/ 	.byte	0x04, 0x55
        /*002e*/ 	.short	(.L_1513 - .L_1512)


	//   ....[0]....
.L_1512:
        /* <DEDUP_REMOVED lines=78> */


	//----- nvinfo : EIATTR_MERCURY_ISA_VERSION
	.align		4
.L_1513:
        /*0500*/ 	.byte	0x03, 0x5f
        /*0502*/ 	.short	0x0101


	//----- nvinfo : EIATTR_UNUSED_LOAD_BYTE_OFFSET
	.align		4
        /*0504*/ 	.byte	0x04, 0x44
        /*0506*/ 	.short	(.L_1515 - .L_1514)


	//   ....[0]....
.L_1514:
        /*0508*/ 	.word	0x00000a90
        /*050c*/ 	.word	0x0000fff0


	//   ....[1]....
        /*0510*/ 	.word	0x000154b0
        /*0514*/ 	.word	0x0000fff0


	//----- nvinfo : EIATTR_INT_WARP_WIDE_INSTR_OFFSETS
	.align		4
.L_1515:
        /*0518*/ 	.byte	0x04, 0x31
        /*051a*/ 	.short	(.L_1517 - .L_1516)


	//   ....[0]....
.L_1516:
        /*051c*/ 	.word	0x00000130


	//   ....[1]....
        /*0520*/ 	.word	0x00000170


	//   ....[2]....
        /*0524*/ 	.word	0x000001e0


	//   ....[3]....
        /*0528*/ 	.word	0x00019720


	//   ....[4]....
        /*052c*/ 	.word	0x000197b0


	//   ....[5]....
        /*0530*/ 	.word	0x0001c9f0


	//   ....[6]....
        /*0534*/ 	.word	0x0001ca80


	//----- nvinfo : EIATTR_COOP_GROUP_MASK_REGIDS
	.align		4
.L_1517:
        /*0538*/ 	.byte	0x04, 0x29
        /*053a*/ 	.short	(.L_1519 - .L_1518)


	//   ....[0]....
.L_1518:
        /*053c*/ 	.word	0xffffffff


	//   ....[1]....
        /*0540*/ 	.word	0xffffffff


	//   ....[2]....
        /*0544*/ 	.word	0xffffffff


	//   ....[3]....
        /*0548*/ 	.word	0xffffffff


	//   ....[4]....
        /*054c*/ 	.word	0xffffffff


	//   ....[5]....
        /*0550*/ 	.word	0xffffffff


	//   ....[6]....
        /*0554*/ 	.word	0xffffffff


	//   ....[7]....
        /*0558*/ 	.word	0xffffffff


	//   ....[8]....
        /*055c*/ 	.word	0xffffffff


	//   ....[9]....
        /*0560*/ 	.word	0xffffffff


	//   ....[10]....
        /*0564*/ 	.word	0xffffffff


	//   ....[11]....
        /*0568*/ 	.word	0xffffffff


	//   ....[12]....
        /*056c*/ 	.word	0xffffffff


	//   ....[13]....
        /*0570*/ 	.word	0xffffffff


	//   ....[14]....
        /*0574*/ 	.word	0xffffffff


	//   ....[15]....
        /*0578*/ 	.word	0xffffffff


	//   ....[16]....
        /*057c*/ 	.word	0xffffffff


	//   ....[17]....
        /*0580*/ 	.word	0xffffffff


	//   ....[18]....
        /*0584*/ 	.word	0xffffffff


	//   ....[19]....
        /*0588*/ 	.word	0xffffffff


	//   ....[20]....
        /*058c*/ 	.word	0xffffffff


	//   ....[21]....
        /*0590*/ 	.word	0xffffffff


	//   ....[22]....
        /*0594*/ 	.word	0xffffffff


	//   ....[23]....
        /*0598*/ 	.word	0xffffffff


	//   ....[24]....
        /*059c*/ 	.word	0xffffffff


	//   ....[25]....
        /*05a0*/ 	.word	0xffffffff


	//   ....[26]....
        /*05a4*/ 	.word	0xffffffff


	//   ....[27]....
        /*05a8*/ 	.word	0xffffffff


	//   ....[28]....
        /*05ac*/ 	.word	0xffffffff


	//   ....[29]....
        /*05b0*/ 	.word	0xffffffff


	//   ....[30]....
        /*05b4*/ 	.word	0xffffffff


	//   ....[31]....
        /*05b8*/ 	.word	0xffffffff


	//   ....[32]....
        /*05bc*/ 	.word	0xffffffff


	//   ....[33]....
        /*05c0*/ 	.word	0xffffffff


	//   ....[34]....
        /*05c4*/ 	.word	0xffffffff


	//   ....[35]....
        /*05c8*/ 	.word	0xffffffff


	//   ....[36]....
        /*05cc*/ 	.word	0xffffffff


	//   ....[37]....
        /*05d0*/ 	.word	0xffffffff


	//   ....[38]....
        /*05d4*/ 	.word	0xffffffff


	//   ....[39]....
        /*05d8*/ 	.word	0xffffffff


	//   ....[40]....
        /*05dc*/ 	.word	0xffffffff


	//   ....[41]....
        /*05e0*/ 	.word	0xffffffff


	//   ....[42]....
        /*05e4*/ 	.word	0xffffffff


	//   ....[43]....
        /*05e8*/ 	.word	0xffffffff


	//   ....[44]....
        /*05ec*/ 	.word	0xffffffff


	//   ....[45]....
        /*05f0*/ 	.word	0xffffffff


	//   ....[46]....
        /*05f4*/ 	.word	0xffffffff


	//   ....[47]....
        /*05f8*/ 	.word	0xffffffff


	//   ....[48]....
        /*05fc*/ 	.word	0xffffffff


	//   ....[49]....
        /*0600*/ 	.word	0xffffffff


	//   ....[50]....
        /*0604*/ 	.word	0xffffffff


	//   ....[51]....
        /*0608*/ 	.word	0xffffffff


	//   ....[52]....
        /*060c*/ 	.word	0xffffffff


	//   ....[53]....
        /*0610*/ 	.word	0xffffffff


	//   ....[54]....
        /*0614*/ 	.word	0xffffffff


	//   ....[55]....
        /*0618*/ 	.word	0xffffffff


	//   ....[56]....
        /*061c*/ 	.word	0xffffffff


	//   ....[57]....
        /*0620*/ 	.word	0xffffffff


	//   ....[58]....
        /*0624*/ 	.word	0xffffffff


	//   ....[59]....
        /*0628*/ 	.word	0xffffffff


	//   ....[60]....
        /*062c*/ 	.word	0xffffffff


	//   ....[61]....
        /*0630*/ 	.word	0xffffffff


	//   ....[62]....
        /*0634*/ 	.word	0xffffffff


	//   ....[63]....
        /*0638*/ 	.word	0xffffffff


	//   ....[64]....
        /*063c*/ 	.word	0xffffffff


	//   ....[65]....
        /*0640*/ 	.word	0xffffffff


	//   ....[66]....
        /*0644*/ 	.word	0xffffffff


	//   ....[67]....
        /*0648*/ 	.word	0xffffffff


	//   ....[68]....
        /*064c*/ 	.word	0xffffffff


	//   ....[69]....
        /*0650*/ 	.word	0xffffffff


	//   ....[70]....
        /*0654*/ 	.word	0xffffffff


	//   ....[71]....
        /*0658*/ 	.word	0xffffffff


	//   ....[72]....
        /*065c*/ 	.word	0xffffffff


	//   ....[73]....
        /*0660*/ 	.word	0xffffffff


	//   ....[74]....
        /*0664*/ 	.word	0xffffffff


	//   ....[75]....
        /*0668*/ 	.word	0xffffffff


	//   ....[76]....
        /*066c*/ 	.word	0xffffffff


	//   ....[77]....
        /*0670*/ 	.word	0xffffffff


	//   ....[78]....
        /*0674*/ 	.word	0xffffffff


	//   ....[79]....
        /*0678*/ 	.word	0xffffffff


	//   ....[80]....
        /*067c*/ 	.word	0xffffffff


	//   ....[81]....
        /*0680*/ 	.word	0xffffffff


	//   ....[82]....
        /*0684*/ 	.word	0xffffffff


	//   ....[83]....
        /*0688*/ 	.word	0xffffffff


	//   ....[84]....
        /*068c*/ 	.word	0xffffffff


	//   ....[85]....
        /*0690*/ 	.word	0xffffffff


	//   ....[86]....
        /*0694*/ 	.word	0xffffffff


	//   ....[87]....
        /*0698*/ 	.word	0xffffffff


	//   ....[88]....
        /*069c*/ 	.word	0xffffffff


	//   ....[89]....
        /*06a0*/ 	.word	0xffffffff


	//   ....[90]....
        /*06a4*/ 	.word	0xffffffff


	//   ....[91]....
        /*06a8*/ 	.word	0xffffffff


	//   ....[92]....
        /*06ac*/ 	.word	0xffffffff


	//   ....[93]....
        /*06b0*/ 	.word	0xffffffff


	//   ....[94]....
        /*06b4*/ 	.word	0xffffffff


	//   ....[95]....
        /*06b8*/ 	.word	0xffffffff


	//   ....[96]....
        /*06bc*/ 	.word	0xffffffff


	//   ....[97]....
        /*06c0*/ 	.word	0xffffffff


	//   ....[98]....
        /*06c4*/ 	.word	0xffffffff


	//   ....[99]....
        /*06c8*/ 	.word	0xffffffff


	//   ....[100]....
        /*06cc*/ 	.word	0xffffffff


	//   ....[101]....
        /*06d0*/ 	.word	0xffffffff


	//   ....[102]....
        /*06d4*/ 	.word	0xffffffff


	//   ....[103]....
        /*06d8*/ 	.word	0xffffffff


	//   ....[104]....
        /*06dc*/ 	.word	0xffffffff


	//   ....[105]....
        /*06e0*/ 	.word	0xffffffff


	//   ....[106]....
        /*06e4*/ 	.word	0xffffffff


	//   ....[107]....
        /*06e8*/ 	.word	0xffffffff


	//   ....[108]....
        /*06ec*/ 	.word	0xffffffff


	//   ....[109]....
        /*06f0*/ 	.word	0xffffffff


	//   ....[110]....
        /*06f4*/ 	.word	0xffffffff


	//   ....[111]....
        /*06f8*/ 	.word	0xffffffff


	//   ....[112]....
        /*06fc*/ 	.word	0xffffffff


	//   ....[113]....
        /*0700*/ 	.word	0xffffffff


	//   ....[114]....
        /*0704*/ 	.word	0xffffffff


	//   ....[115]....
        /*0708*/ 	.word	0xffffffff


	//   ....[116]....
        /*070c*/ 	.word	0xffffffff


	//   ....[117]....
        /*0710*/ 	.word	0xffffffff


	//   ....[118]....
        /*0714*/ 	.word	0xffffffff


	//   ....[119]....
        /*0718*/ 	.word	0xffffffff


	//   ....[120]....
        /*071c*/ 	.word	0xffffffff


	//   ....[121]....
        /*0720*/ 	.word	0xffffffff


	//   ....[122]....
        /*0724*/ 	.word	0xffffffff


	//   ....[123]....
        /*0728*/ 	.word	0xffffffff


	//   ....[124]....
        /*072c*/ 	.word	0xffffffff


	//   ....[125]....
        /*0730*/ 	.word	0xffffffff


	//   ....[126]....
        /*0734*/ 	.word	0xffffffff


	//   ....[127]....
        /*0738*/ 	.word	0xffffffff


	//   ....[128]....
        /*073c*/ 	.word	0xffffffff


	//   ....[129]....
        /*0740*/ 	.word	0xffffffff


	//   ....[130]....
        /*0744*/ 	.word	0xffffffff


	//   ....[131]....
        /*0748*/ 	.word	0xffffffff


	//   ....[132]....
        /*074c*/ 	.word	0xffffffff


	//   ....[133]....
        /*0750*/ 	.word	0xffffffff


	//   ....[134]....
        /*0754*/ 	.word	0xffffffff


	//   ....[135]....
        /*0758*/ 	.word	0xffffffff


	//   ....[136]....
        /*075c*/ 	.word	0xffffffff


	//   ....[137]....
        /*0760*/ 	.word	0xffffffff


	//   ....[138]....
        /*0764*/ 	.word	0xffffffff


	//   ....[139]....
        /*0768*/ 	.word	0xffffffff


	//   ....[140]....
        /*076c*/ 	.word	0xffffffff


	//   ....[141]....
        /*0770*/ 	.word	0xffffffff


	//   ....[142]....
        /*0774*/ 	.word	0xffffffff


	//   ....[143]....
        /*0778*/ 	.word	0xffffffff


	//   ....[144]....
        /*077c*/ 	.word	0xffffffff


	//   ....[145]....
        /*0780*/ 	.word	0xffffffff


	//   ....[146]....
        /*0784*/ 	.word	0xffffffff


	//   ....[147]....
        /*0788*/ 	.word	0xffffffff


	//   ....[148]....
        /*078c*/ 	.word	0xffffffff


	//   ....[149]....
        /*0790*/ 	.word	0xffffffff


	//   ....[150]....
        /*0794*/ 	.word	0xffffffff


	//   ....[151]....
        /*0798*/ 	.word	0xffffffff


	//   ....[152]....
        /*079c*/ 	.word	0xffffffff


	//   ....[153]....
        /*07a0*/ 	.word	0xffffffff


	//   ....[154]....
        /*07a4*/ 	.word	0xffffffff


	//   ....[155]....
        /*07a8*/ 	.word	0xffffffff


	//   ....[156]....
        /*07ac*/ 	.word	0xffffffff


	//   ....[157]....
        /*07b0*/ 	.word	0xffffffff


	//   ....[158]....
        /*07b4*/ 	.word	0xffffffff


	//   ....[159]....
        /*07b8*/ 	.word	0xffffffff


	//   ....[160]....
        /*07bc*/ 	.word	0xffffffff


	//   ....[161]....
        /*07c0*/ 	.word	0xffffffff


	//   ....[162]....
        /*07c4*/ 	.word	0xffffffff


	//   ....[163]....
        /*07c8*/ 	.word	0xffffffff


	//   ....[164]....
        /*07cc*/ 	.word	0xffffffff


	//   ....[165]....
        /*07d0*/ 	.word	0xffffffff


	//   ....[166]....
        /*07d4*/ 	.word	0xffffffff


	//   ....[167]....
        /*07d8*/ 	.word	0xffffffff


	//   ....[168]....
        /*07dc*/ 	.word	0xffffffff


	//   ....[169]....
        /*07e0*/ 	.word	0xffffffff


	//   ....[170]....
        /*07e4*/ 	.word	0xffffffff


	//   ....[171]....
        /*07e8*/ 	.word	0xffffffff


	//   ....[172]....
        /*07ec*/ 	.word	0xffffffff


	//   ....[173]....
        /*07f0*/ 	.word	0xffffffff


	//   ....[174]....
        /*07f4*/ 	.word	0xffffffff


	//   ....[175]....
        /*07f8*/ 	.word	0xffffffff


	//   ....[176]....
        /*07fc*/ 	.word	0xffffffff


	//   ....[177]....
        /*0800*/ 	.word	0xffffffff


	//   ....[178]....
        /*0804*/ 	.word	0xffffffff


	//   ....[179]....
        /*0808*/ 	.word	0xffffffff


	//   ....[180]....
        /*080c*/ 	.word	0xffffffff


	//   ....[181]....
        /*0810*/ 	.word	0xffffffff


	//   ....[182]....
        /*0814*/ 	.word	0xffffffff


	//   ....[183]....
        /*0818*/ 	.word	0xffffffff


	//   ....[184]....
        /*081c*/ 	.word	0xffffffff


	//   ....[185]....
        /*0820*/ 	.word	0xffffffff


	//   ....[186]....
        /*0824*/ 	.word	0xffffffff


	//   ....[187]....
        /*0828*/ 	.word	0xffffffff


	//   ....[188]....
        /*082c*/ 	.word	0xffffffff


	//   ....[189]....
        /*0830*/ 	.word	0xffffffff


	//   ....[190]....
        /*0834*/ 	.word	0xffffffff


	//   ....[191]....
        /*0838*/ 	.word	0xffffffff


	//   ....[192]....
        /*083c*/ 	.word	0xffffffff


	//   ....[193]....
        /*0840*/ 	.word	0xffffffff


	//   ....[194]....
        /*0844*/ 	.word	0xffffffff


	//   ....[195]....
        /*0848*/ 	.word	0xffffffff


	//   ....[196]....
        /*084c*/ 	.word	0xffffffff


	//   ....[197]....
        /*0850*/ 	.word	0xffffffff


	//   ....[198]....
        /*0854*/ 	.word	0xffffffff


	//   ....[199]....
        /*0858*/ 	.word	0xffffffff


	//   ....[200]....
        /*085c*/ 	.word	0xffffffff


	//   ....[201]....
        /*0860*/ 	.word	0xffffffff


	//   ....[202]....
        /*0864*/ 	.word	0xffffffff


	//   ....[203]....
        /*0868*/ 	.word	0xffffffff


	//   ....[204]....
        /*086c*/ 	.word	0xffffffff


	//   ....[205]....
        /*0870*/ 	.word	0xffffffff


	//   ....[206]....
        /*0874*/ 	.word	0xffffffff


	//   ....[207]....
        /*0878*/ 	.word	0xffffffff


	//   ....[208]....
        /*087c*/ 	.word	0xffffffff


	//   ....[209]....
        /*0880*/ 	.word	0x0500000f


	//   ....[210]....
        /*0884*/ 	.word	0x0500000f


	//   ....[211]....
        /*0888*/ 	.word	0x0500000f


	//   ....[212]....
        /*088c*/ 	.word	0x0500000f


	//   ....[213]....
        /*0890*/ 	.word	0x0500000f


	//   ....[214]....
        /*0894*/ 	.word	0x0500000f


	//   ....[215]....
        /*0898*/ 	.word	0x0500000f


	//   ....[216]....
        /*089c*/ 	.word	0x0500000f


	//   ....[217]....
        /*08a0*/ 	.word	0x0500000f


	//   ....[218]....
        /*08a4*/ 	.word	0x0500000f


	//   ....[219]....
        /*08a8*/ 	.word	0x0500000f


	//   ....[220]....
        /*08ac*/ 	.word	0x0500000f


	//   ....[221]....
        /*08b0*/ 	.word	0x0500000f


	//   ....[222]....
        /*08b4*/ 	.word	0x0500000f


	//   ....[223]....
        /*08b8*/ 	.word	0x0500000f


	//   ....[224]....
        /*08bc*/ 	.word	0x0500000f


	//   ....[225]....
        /*08c0*/ 	.word	0x0500000f


	//   ....[226]....
        /*08c4*/ 	.word	0x0500000f


	//   ....[227]....
        /*08c8*/ 	.word	0x0500000f


	//   ....[228]....
        /*08cc*/ 	.word	0x0500000f


	//   ....[229]....
        /*08d0*/ 	.word	0x0500000f


	//   ....[230]....
        /*08d4*/ 	.word	0x0500000f


	//   ....[231]....
        /*08d8*/ 	.word	0x0500000f


	//   ....[232]....
        /*08dc*/ 	.word	0x0500000f


	//   ....[233]....
        /*08e0*/ 	.word	0x0500000f


	//   ....[234]....
        /*08e4*/ 	.word	0x0500000f


	//   ....[235]....
        /*08e8*/ 	.word	0x0500000f


	//   ....[236]....
        /*08ec*/ 	.word	0x0500000f


	//   ....[237]....
        /*08f0*/ 	.word	0x0500000f


	//   ....[238]....
        /*08f4*/ 	.word	0x0500000f


	//   ....[239]....
        /*08f8*/ 	.word	0x0500000f


	//   ....[240]....
        /*08fc*/ 	.word	0x0500000f


	//   ....[241]....
        /*0900*/ 	.word	0x0500000f


	//   ....[242]....
        /*0904*/ 	.word	0x0500000f


	//   ....[243]....
        /*0908*/ 	.word	0x0500000f


	//   ....[244]....
        /*090c*/ 	.word	0x0500000f


	//   ....[245]....
        /*0910*/ 	.word	0x0500000f


	//   ....[246]....
        /*0914*/ 	.word	0x0500000f


	//   ....[247]....
        /*0918*/ 	.word	0x0500000f


	//   ....[248]....
        /*091c*/ 	.word	0x0500000f


	//   ....[249]....
        /*0920*/ 	.word	0x0500000f


	//   ....[250]....
        /*0924*/ 	.word	0x0500000f


	//   ....[251]....
        /*0928*/ 	.word	0x0500000f


	//   ....[252]....
        /*092c*/ 	.word	0x0500000f


	//   ....[253]....
        /*0930*/ 	.word	0x0500000f


	//   ....[254]....
        /*0934*/ 	.word	0x0500000f


	//   ....[255]....
        /*0938*/ 	.word	0x0500000f


	//   ....[0]....
        /*093c*/ 	.word	0x0500000f


	//   ....[1]....
        /*0940*/ 	.word	0x0500000f


	//   ....[2]....
        /*0944*/ 	.word	0x0500000f


	//   ....[3]....
        /*0948*/ 	.word	0x0500000f


	//   ....[4]....
        /*094c*/ 	.word	0x0500000f


	//   ....[5]....
        /*0950*/ 	.word	0x0500000f


	//   ....[6]....
        /*0954*/ 	.word	0x0500000f


	//   ....[7]....
        /*0958*/ 	.word	0x0500000f


	//   ....[8]....
        /*095c*/ 	.word	0x0500000f


	//   ....[9]....
        /*0960*/ 	.word	0x0500000f


	//   ....[10]....
        /*0964*/ 	.word	0x0500000f


	//   ....[11]....
        /*0968*/ 	.word	0x0500000f


	//   ....[12]....
        /*096c*/ 	.word	0x0500000f


	//   ....[13]....
        /*0970*/ 	.word	0x0500000f


	//   ....[14]....
        /*0974*/ 	.word	0x0500000f


	//   ....[15]....
        /*0978*/ 	.word	0x0500000f


	//   ....[16]....
        /*097c*/ 	.word	0x0500000f


	//   ....[17]....
        /*0980*/ 	.word	0x0500000f


	//   ....[18]....
        /*0984*/ 	.word	0x0500000f


	//   ....[19]....
        /*0988*/ 	.word	0x0500000f


	//   ....[20]....
        /*098c*/ 	.word	0x0500000f


	//   ....[21]....
        /*0990*/ 	.word	0x0500000f


	//   ....[22]....
        /*0994*/ 	.word	0x0500000f


	//   ....[23]....
        /*0998*/ 	.word	0x0500000f


	//   ....[24]....
        /*099c*/ 	.word	0x0500000f


	//   ....[25]....
        /*09a0*/ 	.word	0x0500000f


	//   ....[26]....
        /*09a4*/ 	.word	0x0500000f


	//   ....[27]....
        /*09a8*/ 	.word	0x0500000f


	//   ....[28]....
        /*09ac*/ 	.word	0x0500000f


	//   ....[29]....
        /*09b0*/ 	.word	0x0500000f


	//   ....[30]....
        /*09b4*/ 	.word	0x0500000f


	//   ....[31]....
        /*09b8*/ 	.word	0x0500000f


	//   ....[32]....
        /*09bc*/ 	.word	0x0500000f


	//   ....[33]....
        /*09c0*/ 	.word	0x0500000f


	//   ....[34]....
        /*09c4*/ 	.word	0x0500000f


	//   ....[35]....
        /*09c8*/ 	.word	0x0500000f


	//   ....[36]....
        /*09cc*/ 	.word	0x0500000f


	//   ....[37]....
        /*09d0*/ 	.word	0x0500000f


	//   ....[38]....
        /*09d4*/ 	.word	0x0500000f


	//   ....[39]....
        /*09d8*/ 	.word	0x0500000f


	//   ....[40]....
        /*09dc*/ 	.word	0x0500000f


	//   ....[41]....
        /*09e0*/ 	.word	0x0500000f


	//   ....[42]....
        /*09e4*/ 	.word	0x0500000f


	//   ....[43]....
        /*09e8*/ 	.word	0x0500000f


	//   ....[44]....
        /*09ec*/ 	.word	0x0500000f


	//   ....[45]....
        /*09f0*/ 	.word	0x0500000f


	//   ....[46]....
        /*09f4*/ 	.word	0x0500000f


	//   ....[47]....
        /*09f8*/ 	.word	0x0500000f


	//   ....[48]....
        /*09fc*/ 	.word	0x0500000f


	//   ....[49]....
        /*0a00*/ 	.word	0x0500000f


	//   ....[50]....
        /*0a04*/ 	.word	0x0500000f


	//   ....[51]....
        /*0a08*/ 	.word	0x0500000f


	//   ....[52]....
        /*0a0c*/ 	.word	0x0500000f


	//   ....[53]....
        /*0a10*/ 	.word	0x0500000f


	//   ....[54]....
        /*0a14*/ 	.word	0x0500000f


	//   ....[55]....
        /*0a18*/ 	.word	0x0500000f


	//   ....[56]....
        /*0a1c*/ 	.word	0x0500000f


	//   ....[57]....
        /*0a20*/ 	.word	0x0500000f


	//   ....[58]....
        /*0a24*/ 	.word	0x0500000f


	//   ....[59]....
        /*0a28*/ 	.word	0x0500000f


	//   ....[60]....
        /*0a2c*/ 	.word	0x0500000f


	//   ....[61]....
        /*0a30*/ 	.word	0x0500000f


	//   ....[62]....
        /*0a34*/ 	.word	0x0500000f


	//   ....[63]....
        /*0a38*/ 	.word	0x0500000f


	//   ....[64]....
        /*0a3c*/ 	.word	0x0500000f


	//   ....[65]....
        /*0a40*/ 	.word	0x0500000f


	//   ....[66]....
        /*0a44*/ 	.word	0x0500000f


	//   ....[67]....
        /*0a48*/ 	.word	0x0500000f


	//   ....[68]....
        /*0a4c*/ 	.word	0x0500000f


	//   ....[69]....
        /*0a50*/ 	.word	0x0500000f


	//   ....[70]....
        /*0a54*/ 	.word	0x0500000f


	//   ....[71]....
        /*0a58*/ 	.word	0x0500000f


	//   ....[72]....
        /*0a5c*/ 	.word	0x0500000f


	//   ....[73]....
        /*0a60*/ 	.word	0x0500000f


	//   ....[74]....
        /*0a64*/ 	.word	0x0500000f


	//   ....[75]....
        /*0a68*/ 	.word	0x0500000f


	//   ....[76]....
        /*0a6c*/ 	.word	0x0500000f


	//   ....[77]....
        /*0a70*/ 	.word	0x0500000f


	//   ....[78]....
        /*0a74*/ 	.word	0x0500000f


	//   ....[79]....
        /*0a78*/ 	.word	0x0500000f


	//   ....[80]....
        /*0a7c*/ 	.word	0x0500000f


	//   ....[81]....
        /*0a80*/ 	.word	0x0500000f


	//   ....[82]....
        /*0a84*/ 	.word	0x0500000f


	//   ....[83]....
        /*0a88*/ 	.word	0x0500000f


	//   ....[84]....
        /*0a8c*/ 	.word	0x0500000f


	//   ....[85]....
        /*0a90*/ 	.word	0x0500000f


	//   ....[86]....
        /*0a94*/ 	.word	0x0500000f


	//   ....[87]....
        /*0a98*/ 	.word	0x0500000f


	//   ....[88]....
        /*0a9c*/ 	.word	0x0500000f


	//   ....[89]....
        /*0aa0*/ 	.word	0x0500000f


	//   ....[90]....
        /*0aa4*/ 	.word	0x0500000f


	//   ....[91]....
        /*0aa8*/ 	.word	0x0500000f


	//   ....[92]....
        /*0aac*/ 	.word	0x0500000f


	//   ....[93]....
        /*0ab0*/ 	.word	0x0500000f


	//   ....[94]....
        /*0ab4*/ 	.word	0x0500000f


	//   ....[95]....
        /*0ab8*/ 	.word	0x0500000f


	//   ....[96]....
        /*0abc*/ 	.word	0x0500000f


	//   ....[97]....
        /*0ac0*/ 	.word	0x0500000f


	//----- nvinfo : EIATTR_COOP_GROUP_INSTR_OFFSETS
	.align		4
.L_1519:
        /*0ac4*/ 	.byte	0x04, 0x28
        /*0ac6*/ 	.short	(.L_1521 - .L_1520)


	//   ....[0]....
.L_1520:
        /*0ac8*/ 	.word	0x00000070


	//   ....[1]....
        /*0acc*/ 	.word	0x00000140


	//   ....[2]....
        /*0ad0*/ 	.word	0x00000190


	//   ....[3]....
        /*0ad4*/ 	.word	0x000003c0


	//   ....[4]....
        /*0ad8*/ 	.word	0x00000520


	//   ....[5]....
        /*0adc*/ 	.word	0x00000640


	//   ....[6]....
        /*0ae0*/ 	.word	0x000007a0


	//   ....[7]....
        /*0ae4*/ 	.word	0x00002e50


	//   ....[8]....
        /*0ae8*/ 	.word	0x00002e60


	//   ....[9]....
        /*0aec*/ 	.word	0x00003540


	//   ....[10]....
        /*0af0*/ 	.word	0x00003550


	//   ....[11]....
        /*0af4*/ 	.word	0x000041e0


	//   ....[12]....
        /*0af8*/ 	.word	0x000041f0


	//   ....[13]....
        /*0afc*/ 	.word	0x00004950


	//   ....[14]....
        /*0b00*/ 	.word	0x00004960


	//   ....[15]....
        /*0b04*/ 	.word	0x00005390


	//   ....[16]....
        /*0b08*/ 	.word	0x000053a0


	//   ....[17]....
        /*0b0c*/ 	.word	0x000054c0


	//   ....[18]....
        /*0b10*/ 	.word	0x000054d0


	//   ....[19]....
        /*0b14*/ 	.word	0x00005880


	//   ....[20]....
        /*0b18*/ 	.word	0x000058a0


	//   ....[21]....
        /*0b1c*/ 	.word	0x00005980


	//   ....[22]....
        /*0b20*/ 	.word	0x000059a0


	//   ....[23]....
        /*0b24*/ 	.word	0x00006250


	//   ....[24]....
        /*0b28*/ 	.word	0x00006a00


	//   ....[25]....
        /*0b2c*/ 	.word	0x00006a10


	//   ....[26]....
        /*0b30*/ 	.word	0x00006a20


	//   ....[27]....
        /*0b34*/ 	.word	0x00006a30


	//   ....[28]....
        /*0b38*/ 	.word	0x00006d60


	//   ....[29]....
        /*0b3c*/ 	.word	0x00006d70


	//   ....[30]....
        /*0b40*/ 	.word	0x00006d80


	//   ....[31]....
        /*0b44*/ 	.word	0x00006d90


	//   ....[32]....
        /*0b48*/ 	.word	0x000080a0


	//   ....[33]....
        /*0b4c*/ 	.word	0x000080c0


	//   ....[34]....
        /*0b50*/ 	.word	0x000080d0


	//   ....[35]....
        /*0b54*/ 	.word	0x000080e0


	//   ....[36]....
        /*0b58*/ 	.word	0x000081d0


	//   ....[37]....
        /*0b5c*/ 	.word	0x000081f0


	//   ....[38]....
        /*0b60*/ 	.word	0x00008290


	//   ....[39]....
        /*0b64*/ 	.word	0x000082c0


	//   ....[40]....
        /*0b68*/ 	.word	0x00009940


	//   ....[41]....
        /*0b6c*/ 	.word	0x0000a6b0


	//   ....[42]....
        /*0b70*/ 	.word	0x0000ae20


	//   ....[43]....
        /*0b74*/ 	.word	0x0000af20


	//   ....[44]....
        /*0b78*/ 	.word	0x0000b710


	//   ....[45]....
        /*0b7c*/ 	.word	0x0000b780


	//   ....[46]....
        /*0b80*/ 	.word	0x0000d0b0


	//   ....[47]....
        /*0b84*/ 	.word	0x0000d2d0


	//   ....[48]....
        /*0b88*/ 	.word	0x0000e2c0


	//   ....[49]....
        /*0b8c*/ 	.word	0x0000e2e0


	//   ....[50]....
        /*0b90*/ 	.word	0x0000e880


	//   ....[51]....
        /*0b94*/ 	.word	0x0000e8e0


	//   ....[52]....
        /*0b98*/ 	.word	0x00010620


	//   ....[53]....
        /*0b9c*/ 	.word	0x00010640


	//   ....[54]....
        /*0ba0*/ 	.word	0x00010ba0


	//   ....[55]....
        /*0ba4*/ 	.word	0x00010c00


	//   ....[56]....
        /*0ba8*/ 	.word	0x000124d0


	//   ....[57]....
        /*0bac*/ 	.word	0x00012700


	//   ....[58]....
        /*0bb0*/ 	.word	0x000135f0


	//   ....[59]....
        /*0bb4*/ 	.word	0x000136f0


	//   ....[60]....
        /*0bb8*/ 	.word	0x00013cb0


	//   ....[61]....
        /*0bbc*/ 	.word	0x00013d10


	//   ....[62]....
        /*0bc0*/ 	.word	0x00014cb0


	//   ....[63]....
        /*0bc4*/ 	.word	0x00014cf0


	//   ....[64]....
        /*0bc8*/ 	.word	0x00014da0


	//   ....[65]....
        /*0bcc*/ 	.word	0x00015040


	//   ....[66]....
        /*0bd0*/ 	.word	0x00015cd0


	//   ....[67]....
        /*0bd4*/ 	.word	0x00015d00


	//   ....[68]....
        /*0bd8*/ 	.word	0x00015d10


	//   ....[69]....
        /*0bdc*/ 	.word	0x00015d20


	//   ....[70]....
        /*0be0*/ 	.word	0x000161c0


	//   ....[71]....
        /*0be4*/ 	.word	0x000161e0


	//   ....[72]....
        /*0be8*/ 	.word	0x000161f0


	//   ....[73]....
        /*0bec*/ 	.word	0x00016200


	//   ....[74]....
        /*0bf0*/ 	.word	0x00016220


	//   ....[75]....
        /*0bf4*/ 	.word	0x00016250


	//   ....[76]....
        /*0bf8*/ 	.word	0x00016310


	//   ....[77]....
        /*0bfc*/ 	.word	0x00016320


	//   ....[78]....
        /*0c00*/ 	.word	0x00016bf0


	//   ....[79]....
        /*0c04*/ 	.word	0x00016c20


	//   ....[80]....
        /*0c08*/ 	.word	0x00016c40


	//   ....[81]....
        /*0c0c*/ 	.word	0x00016c70


	//   ....[82]....
        /*0c10*/ 	.word	0x00016ca0


	//   ....[83]....
        /*0c14*/ 	.word	0x00016cb0


	//   ....[84]....
        /*0c18*/ 	.word	0x00016ce0


	//   ....[85]....
        /*0c1c*/ 	.word	0x00016d50


	//   ....[86]....
        /*0c20*/ 	.word	0x00016e70


	//   ....[87]....
        /*0c24*/ 	.word	0x00017040


	//   ....[88]....
        /*0c28*/ 	.word	0x00017070


	//   ....[89]....
        /*0c2c*/ 	.word	0x000170a0


	//   ....[90]....
        /*0c30*/ 	.word	0x000170d0


	//   ....[91]....
        /*0c34*/ 	.word	0x00017100


	//   ....[92]....
        /*0c38*/ 	.word	0x00017130


	//   ....[93]....
        /*0c3c*/ 	.word	0x000172a0


	//   ....[94]....
        /*0c40*/ 	.word	0x000172d0


	//   ....[95]....
        /*0c44*/ 	.word	0x00017300


	//   ....[96]....
        /*0c48*/ 	.word	0x00017330


	//   ....[97]....
        /*0c4c*/ 	.word	0x00017360


	//   ....[98]....
        /*0c50*/ 	.word	0x00017390


	//   ....[99]....
        /*0c54*/ 	.word	0x00017430


	//   ....[100]....
        /*0c58*/ 	.word	0x00017490


	//   ....[101]....
        /*0c5c*/ 	.word	0x00017530


	//   ....[102]....
        /*0c60*/ 	.word	0x000185e0


	//   ....[103]....
        /*0c64*/ 	.word	0x0001a2e0


	//   ....[104]....
        /*0c68*/ 	.word	0x0001a300


	//   ....[105]....
        /*0c6c*/ 	.word	0x0001a390


	//   ....[106]....
        /*0c70*/ 	.word	0x0001a3b0


	//   ....[107]....
        /*0c74*/ 	.word	0x0001a430


	//   ....[108]....
        /*0c78*/ 	.word	0x0001a450


	//   ....[109]....
        /*0c7c*/ 	.word	0x0001a4d0


	//   ....[110]....
        /*0c80*/ 	.word	0x0001a4f0


	//   ....[111]....
        /*0c84*/ 	.word	0x0001a570


	//   ....[112]....
        /*0c88*/ 	.word	0x0001a590


	//   ....[113]....
        /*0c8c*/ 	.word	0x0001a610


	//   ....[114]....
        /*0c90*/ 	.word	0x0001a630


	//   ....[115]....
        /*0c94*/ 	.word	0x0001a6b0


	//   ....[116]....
        /*0c98*/ 	.word	0x0001a6d0


	//   ....[117]....
        /*0c9c*/ 	.word	0x0001a6e0


	//   ....[118]....
        /*0ca0*/ 	.word	0x0001a6f0


	//   ....[119]....
        /*0ca4*/ 	.word	0x0001b050


	//   ....[120]....
        /*0ca8*/ 	.word	0x0001b060


	//   ....[121]....
        /*0cac*/ 	.word	0x0001b080


	//   ....[122]....
        /*0cb0*/ 	.word	0x0001b0e0


	//   ....[123]....
        /*0cb4*/ 	.word	0x0001b100


	//   ....[124]....
        /*0cb8*/ 	.word	0x0001b180


	//   ....[125]....
        /*0cbc*/ 	.word	0x0001b1a0


	//   ....[126]....
        /*0cc0*/ 	.word	0x0001b220


	//   ....[127]....
        /*0cc4*/ 	.word	0x0001b240


	//   ....[128]....
        /*0cc8*/ 	.word	0x0001b2c0


	//   ....[129]....
        /*0ccc*/ 	.word	0x0001b2e0


	//   ....[130]....
        /*0cd0*/ 	.word	0x0001b360


	//   ....[131]....
        /*0cd4*/ 	.word	0x0001b380


	//   ....[132]....
        /*0cd8*/ 	.word	0x0001b400


	//   ....[133]....
        /*0cdc*/ 	.word	0x0001b420


	//   ....[134]....
        /*0ce0*/ 	.word	0x0001b430


	//   ....[135]....
        /*0ce4*/ 	.word	0x0001b4a0


	//   ....[136]....
        /*0ce8*/ 	.word	0x0001b4f0


	//   ....[137]....
        /*0cec*/ 	.word	0x0001b590


	//   ....[138]....
        /*0cf0*/ 	.word	0x0001b5c0


	//   ....[139]....
        /*0cf4*/ 	.word	0x0001b5d0


	//   ....[140]....
        /*0cf8*/ 	.word	0x0001b640


	//   ....[141]....
        /*0cfc*/ 	.word	0x0001b650


	//   ....[142]....
        /*0d00*/ 	.word	0x0001b660


	//   ....[143]....
        /*0d04*/ 	.word	0x0001be60


	//   ....[144]....
        /*0d08*/ 	.word	0x0001be80


	//   ....[145]....
        /*0d0c*/ 	.word	0x0001bef0


	//   ....[146]....
        /*0d10*/ 	.word	0x0001bf00


	//   ....[147]....
        /*0d14*/ 	.word	0x0001bf40


	//   ....[148]....
        /*0d18*/ 	.word	0x0001bf50


	//   ....[149]....
        /*0d1c*/ 	.word	0x0001bf90


	//   ....[150]....
        /*0d20*/ 	.word	0x0001bfa0


	//   ....[151]....
        /*0d24*/ 	.word	0x0001bfe0


	//   ....[152]....
        /*0d28*/ 	.word	0x0001bff0


	//   ....[153]....
        /*0d2c*/ 	.word	0x0001c030


	//   ....[154]....
        /*0d30*/ 	.word	0x0001c040


	//   ....[155]....
        /*0d34*/ 	.word	0x0001c080


	//   ....[156]....
        /*0d38*/ 	.word	0x0001c090


	//   ....[157]....
        /*0d3c*/ 	.word	0x0001c0a0


	//   ....[158]....
        /*0d40*/ 	.word	0x0001c0e0


	//   ....[159]....
        /*0d44*/ 	.word	0x0001c3a0


	//   ....[160]....
        /*0d48*/ 	.word	0x0001c3d0


	//   ....[161]....
        /*0d4c*/ 	.word	0x0001c430


	//   ....[162]....
        /*0d50*/ 	.word	0x0001c440


	//   ....[163]....
        /*0d54*/ 	.word	0x0001c490


	//   ....[164]....
        /*0d58*/ 	.word	0x0001c4a0


	//   ....[165]....
        /*0d5c*/ 	.word	0x0001c4f0


	//   ....[166]....
        /*0d60*/ 	.word	0x0001c500


	//   ....[167]....
        /*0d64*/ 	.word	0x0001c550


	//   ....[168]....
        /*0d68*/ 	.word	0x0001c560


	//   ....[169]....
        /*0d6c*/ 	.word	0x0001c5b0


	//   ....[170]....
        /*0d70*/ 	.word	0x0001c5c0


	//   ....[171]....
        /*0d74*/ 	.word	0x0001c610


	//   ....[172]....
        /*0d78*/ 	.word	0x0001c620


	//   ....[173]....
        /*0d7c*/ 	.word	0x0001c630


	//   ....[174]....
        /*0d80*/ 	.word	0x0001c670


	//   ....[175]....
        /*0d84*/ 	.word	0x0001cc70


	//   ....[176]....
        /*0d88*/ 	.word	0x0001cc80


	//   ....[177]....
        /*0d8c*/ 	.word	0x0001ccf0


	//   ....[178]....
        /*0d90*/ 	.word	0x0001cd30


	//   ....[179]....
        /*0d94*/ 	.word	0x0001cd50


	//   ....[180]....
        /*0d98*/ 	.word	0x0001cd90


	//   ....[181]....
        /*0d9c*/ 	.word	0x0001cdb0


	//   ....[182]....
        /*0da0*/ 	.word	0x0001cdf0


	//   ....[183]....
        /*0da4*/ 	.word	0x0001ce10


	//   ....[184]....
        /*0da8*/ 	.word	0x0001ce50


	//   ....[185]....
        /*0dac*/ 	.word	0x0001ce70


	//   ....[186]....
        /*0db0*/ 	.word	0x0001ceb0


	//   ....[187]....
        /*0db4*/ 	.word	0x0001ced0


	//   ....[188]....
        /*0db8*/ 	.word	0x0001cf10


	//   ....[189]....
        /*0dbc*/ 	.word	0x0001cf30


	//   ....[190]....
        /*0dc0*/ 	.word	0x0001cf40


	//   ....[191]....
        /*0dc4*/ 	.word	0x0001d2a0


	//   ....[192]....
        /*0dc8*/ 	.word	0x0001d2d0


	//   ....[193]....
        /*0dcc*/ 	.word	0x0001d310


	//   ....[194]....
        /*0dd0*/ 	.word	0x0001d340


	//   ....[195]....
        /*0dd4*/ 	.word	0x0001d370


	//   ....[196]....
        /*0dd8*/ 	.word	0x0001d3a0


	//   ....[197]....
        /*0ddc*/ 	.word	0x0001d3d0


	//   ....[198]....
        /*0de0*/ 	.word	0x0001d400


	//   ....[199]....
        /*0de4*/ 	.word	0x0001d580


	//   ....[200]....
        /*0de8*/ 	.word	0x0001d5b0


	//   ....[201]....
        /*0dec*/ 	.word	0x0001d5e0


	//   ....[202]....
        /*0df0*/ 	.word	0x0001d610


	//   ....[203]....
        /*0df4*/ 	.word	0x0001d640


	//   ....[204]....
        /*0df8*/ 	.word	0x0001d670


	//   ....[205]....
        /*0dfc*/ 	.word	0x0001d730


	//   ....[206]....
        /*0e00*/ 	.word	0x0001d750


	//   ....[207]....
        /*0e04*/ 	.word	0x0001d7c0


	//   ....[208]....
        /*0e08*/ 	.word	0x0001de60


	//   ....[209]....
        /*0e0c*/ 	.word	0x0001e180


	//   ....[210]....
        /*0e10*/ 	.word	0x0001e210


	//   ....[211]....
        /*0e14*/ 	.word	0x0001e2a0


	//   ....[212]....
        /*0e18*/ 	.word	0x0001e330


	//   ....[213]....
        /*0e1c*/ 	.word	0x0001e410


	//   ....[214]....
        /*0e20*/ 	.word	0x0001e4a0


	//   ....[215]....
        /*0e24*/ 	.word	0x0001e540


	//   ....[216]....
        /*0e28*/ 	.word	0x0001e5d0


	//   ....[217]....
        /*0e2c*/ 	.word	0x0001e6c0


	//   ....[218]....
        /*0e30*/ 	.word	0x0001e750


	//   ....[219]....
        /*0e34*/ 	.word	0x0001e7f0


	//   ....[220]....
        /*0e38*/ 	.word	0x0001e880


	//   ....[221]....
        /*0e3c*/ 	.word	0x0001e9c0


	//   ....[222]....
        /*0e40*/ 	.word	0x0001ea70


	//   ....[223]....
        /*0e44*/ 	.word	0x0001eb00


	//   ....[224]....
        /*0e48*/ 	.word	0x0001eb50


	//   ....[225]....
        /*0e4c*/ 	.word	0x0001eba0


	//   ....[226]....
        /*0e50*/ 	.word	0x0001ec30


	//   ....[227]....
        /*0e54*/ 	.word	0x0001ecc0


	//   ....[228]....
        /*0e58*/ 	.word	0x0001ed10


	//   ....[229]....
        /*0e5c*/ 	.word	0x0001ed60


	//   ....[230]....
        /*0e60*/ 	.word	0x0001ee50


	//   ....[231]....
        /*0e64*/ 	.word	0x0001ef00


	//   ....[232]....
        /*0e68*/ 	.word	0x0001ef80


	//   ....[233]....
        /*0e6c*/ 	.word	0x0001eff0


	//   ....[234]....
        /*0e70*/ 	.word	0x0001f120


	//   ....[235]....
        /*0e74*/ 	.word	0x0001f230


	//   ....[236]....
        /*0e78*/ 	.word	0x0001f300


	//   ....[237]....
        /*0e7c*/ 	.word	0x0001f350


	//   ....[238]....
        /*0e80*/ 	.word	0x0001f6c0


	//   ....[239]....
        /*0e84*/ 	.word	0x0001f760


	//   ....[240]....
        /*0e88*/ 	.word	0x0001f7c0


	//   ....[241]....
        /*0e8c*/ 	.word	0x0001f830


	//   ....[242]....
        /*0e90*/ 	.word	0x0001f890


	//   ....[243]....
        /*0e94*/ 	.word	0x0001f900


	//   ....[244]....
        /*0e98*/ 	.word	0x0001f9c0


	//   ....[245]....
        /*0e9c*/ 	.word	0x0001fa20


	//   ....[246]....
        /*0ea0*/ 	.word	0x0001fae0


	//   ....[247]....
        /*0ea4*/ 	.word	0x0001fdc0


	//   ....[248]....
        /*0ea8*/ 	.word	0x0001feb0


	//   ....[249]....
        /*0eac*/ 	.word	0x0001ff50


	//   ....[250]....
        /*0eb0*/ 	.word	0x0001ffb0


	//   ....[251]....
        /*0eb4*/ 	.word	0x000200a0


	//   ....[252]....
        /*0eb8*/ 	.word	0x00020110


	//   ....[253]....
        /*0ebc*/ 	.word	0x00020200


	//   ....[254]....
        /*0ec0*/ 	.word	0x00020270


	//   ....[255]....
        /*0ec4*/ 	.word	0x00020360


	//   ....[0]....
        /*0ec8*/ 	.word	0x000203d0


	//   ....[1]....
        /*0ecc*/ 	.word	0x000204c0


	//   ....[2]....
        /*0ed0*/ 	.word	0x00020530


	//   ....[3]....
        /*0ed4*/ 	.word	0x00020620


	//   ....[4]....
        /*0ed8*/ 	.word	0x00020690


	//   ....[5]....
        /*0edc*/ 	.word	0x00020780


	//   ....[6]....
        /*0ee0*/ 	.word	0x000207f0


	//   ....[7]....
        /*0ee4*/ 	.word	0x00020890


	//   ....[8]....
        /*0ee8*/ 	.word	0x000209b0


	//   ....[9]....
        /*0eec*/ 	.word	0x00020a00


	//   ....[10]....
        /*0ef0*/ 	.word	0x00020a60


	//   ....[11]....
        /*0ef4*/ 	.word	0x00020b20


	//   ....[12]....
        /*0ef8*/ 	.word	0x00020b80


	//   ....[13]....
        /*0efc*/ 	.word	0x00020c80


	//   ....[14]....
        /*0f00*/ 	.word	0x00020ce0


	//   ....[15]....
        /*0f04*/ 	.word	0x00020de0


	//   ....[16]....
        /*0f08*/ 	.word	0x00020e40


	//   ....[17]....
        /*0f0c*/ 	.word	0x00020f40


	//   ....[18]....
        /*0f10*/ 	.word	0x00020fa0


	//   ....[19]....
        /*0f14*/ 	.word	0x000210a0


	//   ....[20]....
        /*0f18*/ 	.word	0x00021100


	//   ....[21]....
        /*0f1c*/ 	.word	0x00021200


	//   ....[22]....
        /*0f20*/ 	.word	0x00021260


	//   ....[23]....
        /*0f24*/ 	.word	0x00021310


	//   ....[24]....
        /*0f28*/ 	.word	0x000213c0


	//   ....[25]....
        /*0f2c*/ 	.word	0x000214b0


	//   ....[26]....
        /*0f30*/ 	.word	0x00021510


	//   ....[27]....
        /*0f34*/ 	.word	0x00021600


	//   ....[28]....
        /*0f38*/ 	.word	0x00021660


	//   ....[29]....
        /*0f3c*/ 	.word	0x00021730


	//   ....[30]....
        /*0f40*/ 	.word	0x00021790


	//   ....[31]....
        /*0f44*/ 	.word	0x00021850


	//   ....[32]....
        /*0f48*/ 	.word	0x00021990


	//   ....[33]....
        /*0f4c*/ 	.word	0x00021a40


	//   ....[34]....
        /*0f50*/ 	.word	0x00021ac0


	//   ....[35]....
        /*0f54*/ 	.word	0x00021b80


	//   ....[36]....
        /*0f58*/ 	.word	0x00021be0


	//   ....[37]....
        /*0f5c*/ 	.word	0x00021c90


	//   ....[38]....
        /*0f60*/ 	.word	0x00021cf0


	//   ....[39]....
        /*0f64*/ 	.word	0x00021da0


	//   ....[40]....
        /*0f68*/ 	.word	0x00021e00


	//   ....[41]....
        /*0f6c*/ 	.word	0x00021eb0


	//   ....[42]....
        /*0f70*/ 	.word	0x00021f10


	//   ....[43]....
        /*0f74*/ 	.word	0x00021fc0


	//   ....[44]....
        /*0f78*/ 	.word	0x00022020


	//   ....[45]....
        /*0f7c*/ 	.word	0x000220d0


	//   ....[46]....
        /*0f80*/ 	.word	0x00022130


	//   ....[47]....
        /*0f84*/ 	.word	0x000221e0


	//   ....[48]....
        /*0f88*/ 	.word	0x000222d0


	//   ....[49]....
        /*0f8c*/ 	.word	0x00022380


	//   ....[50]....
        /*0f90*/ 	.word	0x000223e0


	//   ....[51]....
        /*0f94*/ 	.word	0x000224a0


	//   ....[52]....
        /*0f98*/ 	.word	0x00022500


	//   ....[53]....
        /*0f9c*/ 	.word	0x000225c0


	//   ....[54]....
        /*0fa0*/ 	.word	0x00022620


	//   ....[55]....
        /*0fa4*/ 	.word	0x000226e0


	//   ....[56]....
        /*0fa8*/ 	.word	0x00022740


	//   ....[57]....
        /*0fac*/ 	.word	0x00022800


	//   ....[58]....
        /*0fb0*/ 	.word	0x00022860


	//   ....[59]....
        /*0fb4*/ 	.word	0x00022920


	//   ....[60]....
        /*0fb8*/ 	.word	0x00022980


	//   ....[61]....
        /*0fbc*/ 	.word	0x00022a40


	//   ....[62]....
        /*0fc0*/ 	.word	0x00022aa0


	//   ....[63]....
        /*0fc4*/ 	.word	0x00022b50


	//   ....[64]....
        /*0fc8*/ 	.word	0x00022c40


	//   ....[65]....
        /*0fcc*/ 	.word	0x00022cf0


	//   ....[66]....
        /*0fd0*/ 	.word	0x00022db0


	//   ....[67]....
        /*0fd4*/ 	.word	0x00022e60


	//   ....[68]....
        /*0fd8*/ 	.word	0x00022ec0


	//   ....[69]....
        /*0fdc*/ 	.word	0x00022f70


	//   ....[70]....
        /*0fe0*/ 	.word	0x00022fd0


	//   ....[71]....
        /*0fe4*/ 	.word	0x00023080


	//   ....[72]....
        /*0fe8*/ 	.word	0x000230e0


	//   ....[73]....
        /*0fec*/ 	.word	0x00023190


	//   ....[74]....
        /*0ff0*/ 	.word	0x000231f0


	//   ....[75]....
        /*0ff4*/ 	.word	0x000232a0


	//   ....[76]....
        /*0ff8*/ 	.word	0x00023300


	//   ....[77]....
        /*0ffc*/ 	.word	0x000233b0


	//   ....[78]....
        /*1000*/ 	.word	0x00023410


	//   ....[79]....
        /*1004*/ 	.word	0x000234b0


	//   ....[80]....
        /*1008*/ 	.word	0x00023540


	//   ....[81]....
        /*100c*/ 	.word	0x000235e0


	//   ....[82]....
        /*1010*/ 	.word	0x00023700


	//   ....[83]....
        /*1014*/ 	.word	0x00023770


	//   ....[84]....
        /*1018*/ 	.word	0x000237e0


	//   ....[85]....
        /*101c*/ 	.word	0x00023850


	//   ....[86]....
        /*1020*/ 	.word	0x000238c0


	//   ....[87]....
        /*1024*/ 	.word	0x00023940


	//   ....[88]....
        /*1028*/ 	.word	0x000239d0


	//   ....[89]....
        /*102c*/ 	.word	0x00023a60


	//   ....[90]....
        /*1030*/ 	.word	0x00023ad0


	//   ....[91]....
        /*1034*/ 	.word	0x00023b40


	//   ....[92]....
        /*1038*/ 	.word	0x00023bb0


	//   ....[93]....
        /*103c*/ 	.word	0x00023c30


	//   ....[94]....
        /*1040*/ 	.word	0x00023ca0


	//   ....[95]....
        /*1044*/ 	.word	0x00023d40


	//   ....[96]....
        /*1048*/ 	.word	0x00023dd0


	//   ....[97]....
        /*104c*/ 	.word	0x00023f00


	//----- nvinfo : EIATTR_REG_RECONFIG
	.align		4
.L_1521:
        /*1050*/ 	.byte	0x01, 0x54
	.zero		2


	//----- nvinfo : EIATTR_SYSCALL_OFFSETS
	.align		4
        /*1054*/ 	.byte	0x04, 0x46
        /*1056*/ 	.short	(.L_1523 - .L_1522)


	//   ....[0]....
.L_1522:
        /*1058*/ 	.word	0x00001bb0


	//   ....[1]....
        /*105c*/ 	.word	0x00001d00


	//   ....[2]....
        /*1060*/ 	.word	0x00006420


	//   ....[3]....
        /*1064*/ 	.word	0x00006740


	//   ....[4]....
        /*1068*/ 	.word	0x00019910


	//   ....[5]....
        /*106c*/ 	.word	0x00019a60


	//   ....[6]....
        /*1070*/ 	.word	0x00019b50


	//   ....[7]....
        /*1074*/ 	.word	0x0001ab20


	//----- nvinfo : EIATTR_MBARRIER_INSTR_OFFSETS
	.align		4
.L_1523:
        /*1078*/ 	.byte	0x04, 0x39
        /*107a*/ 	.short	(.L_1525 - .L_1524)


	//   ....[0]....
.L_1524:
        /*107c*/ 	.word	0x00000270
        /*1080*/ 	.word	0x000000ff
        /*1084*/ 	.word	0x00016800
        /*1088*/ 	.short	0x0100
        /*108a*/ 	.byte	0x08
	.zero		1


	//   ....[1]....
        /*108c*/ 	.word	0x00000280
        /*1090*/ 	.word	0x000000ff
        /*1094*/ 	.word	0x00016820
        /*1098*/ 	.short	0x0100
        /*109a*/ 	.byte	0x08
	.zero		1


	//   ....[2]....
        /*109c*/ 	.word	0x00000370
        /*10a0*/ 	.word	0x000000ff
        /*10a4*/ 	.word	0x00016830
        /*10a8*/ 	.short	0x0100
        /*10aa*/ 	.byte	0x08
	.zero		1


	//   ....[3]....
        /*10ac*/ 	.word	0x00000380
        /*10b0*/ 	.word	0x000000ff
        /*10b4*/ 	.word	0x00016840
        /*10b8*/ 	.short	0x0100
        /*10ba*/ 	.byte	0x08
	.zero		1


	//   ....[4]....
        /*10bc*/ 	.word	0x00000390
        /*10c0*/ 	.word	0x000000ff
        /*10c4*/ 	.word	0x00016838
        /*10c8*/ 	.short	0x0100
        /*10ca*/ 	.byte	0x08
	.zero		1


	//   ....[5]....
        /*10cc*/ 	.word	0x000003a0
        /*10d0*/ 	.word	0x000000ff
        /*10d4*/ 	.word	0x00016848
        /*10d8*/ 	.short	0x0100
        /*10da*/ 	.byte	0x08
	.zero		1


	//   ....[6]....
        /*10dc*/ 	.word	0x000004d0
        /*10e0*/ 	.word	0x000000ff
        /*10e4*/ 	.word	0x00016850
        /*10e8*/ 	.short	0x0100
        /*10ea*/ 	.byte	0x08
	.zero		1


	//   ....[7]....
        /*10ec*/ 	.word	0x000004e0
        /*10f0*/ 	.word	0x000000ff
        /*10f4*/ 	.word	0x00016860
        /*10f8*/ 	.short	0x0100
        /*10fa*/ 	.byte	0x08
	.zero		1


	//   ....[8]....
        /*10fc*/ 	.word	0x000004f0
        /*1100*/ 	.word	0x000000ff
        /*1104*/ 	.word	0x00016858
        /*1108*/ 	.short	0x0100
        /*110a*/ 	.byte	0x08
	.zero		1


	//   ....[9]....
        /*110c*/ 	.word	0x00000500
        /*1110*/ 	.word	0x000000ff
        /*1114*/ 	.word	0x00016868
        /*1118*/ 	.short	0x0100
        /*111a*/ 	.byte	0x08
	.zero		1


	//   ....[10]....
        /*111c*/ 	.word	0x000005f0
        /*1120*/ 	.word	0x000000ff
        /*1124*/ 	.word	0x00016870
        /*1128*/ 	.short	0x0100
        /*112a*/ 	.byte	0x06
	.zero		1


	//   ....[11]....
        /*112c*/ 	.word	0x00000600
        /*1130*/ 	.word	0x000000ff
        /*1134*/ 	.word	0x00016880
        /*1138*/ 	.short	0x0100
        /*113a*/ 	.byte	0x06
	.zero		1


	//   ....[12]....
        /*113c*/ 	.word	0x00000610
        /*1140*/ 	.word	0x000000ff
        /*1144*/ 	.word	0x00016878
        /*1148*/ 	.short	0x0100
        /*114a*/ 	.byte	0x06
	.zero		1


	//   ....[13]....
        /*114c*/ 	.word	0x00000620
        /*1150*/ 	.word	0x000000ff
        /*1154*/ 	.word	0x00016888
        /*1158*/ 	.short	0x0100
        /*115a*/ 	.byte	0x06
	.zero		1


	//   ....[14]....
        /*115c*/ 	.word	0x00000750
        /*1160*/ 	.word	0x000000ff
        /*1164*/ 	.word	0x00016890
        /*1168*/ 	.short	0x0100
        /*116a*/ 	.byte	0x08
	.zero		1


	//   ....[15]....
        /*116c*/ 	.word	0x00000760
        /*1170*/ 	.word	0x000000ff
        /*1174*/ 	.word	0x000168a0
        /*1178*/ 	.short	0x0100
        /*117a*/ 	.byte	0x08
	.zero		1


	//   ....[16]....
        /*117c*/ 	.word	0x00000770
        /*1180*/ 	.word	0x000000ff
        /*1184*/ 	.word	0x00016898
        /*1188*/ 	.short	0x0100
        /*118a*/ 	.byte	0x08
	.zero		1


	//   ....[17]....
        /*118c*/ 	.word	0x00000780
        /*1190*/ 	.word	0x000000ff
        /*1194*/ 	.word	0x000168a8
        /*1198*/ 	.short	0x0100
        /*119a*/ 	.byte	0x08
	.zero		1


	//   ....[18]....
        /*119c*/ 	.word	0x000008b0
        /*11a0*/ 	.word	0x000000ff
        /*11a4*/ 	.word	0x000168b0
        /*11a8*/ 	.short	0x0100
        /*11aa*/ 	.byte	0x08
	.zero		1


	//   ....[19]....
        /*11ac*/ 	.word	0x000008c0
        /*11b0*/ 	.word	0x000000ff
        /*11b4*/ 	.word	0x000168c0
        /*11b8*/ 	.short	0x0100
        /*11ba*/ 	.byte	0x08
	.zero		1


	//   ....[20]....
        /*11bc*/ 	.word	0x000008d0
        /*11c0*/ 	.word	0x000000ff
        /*11c4*/ 	.word	0x000168b8
        /*11c8*/ 	.short	0x0100
        /*11ca*/ 	.byte	0x08
	.zero		1


	//   ....[21]....
        /*11cc*/ 	.word	0x000008e0
        /*11d0*/ 	.word	0x000000ff
        /*11d4*/ 	.word	0x000168c8
        /*11d8*/ 	.short	0x0100
        /*11da*/ 	.byte	0x08
	.zero		1


	//   ....[22]....
        /*11dc*/ 	.word	0x00002e00
        /*11e0*/ 	.word	0x00000046
        /*11e4*/ 	.word	0x00016890
        /*11e8*/ 	.short	0x010a
        /*11ea*/ 	.byte	0x3f
	.zero		1


	//   ....[23]....
        /*11ec*/ 	.word	0x00004180
        /*11f0*/ 	.word	0x00000046
        /*11f4*/ 	.word	0x00016890
        /*11f8*/ 	.short	0x010a
        /*11fa*/ 	.byte	0x3f
	.zero		1


	//   ....[24]....
        /*11fc*/ 	.word	0x000051d0
        /*1200*/ 	.word	0x00000046
        /*1204*/ 	.word	0x00016890
        /*1208*/ 	.short	0x010a
        /*120a*/ 	.byte	0x3f
	.zero		1


	//   ....[25]....
        /*120c*/ 	.word	0x000056a0
        /*1210*/ 	.word	0x00000008
        /*1214*/ 	.word	0x00000000
        /*1218*/ 	.short	0x0101
        /*121a*/ 	.byte	0x3f
	.zero		1


	//   ....[26]....
        /*121c*/ 	.word	0x000056e0
        /*1220*/ 	.word	0x00000046
        /*1224*/ 	.word	0x000168b0
        /*1228*/ 	.short	0x010a
        /*122a*/ 	.byte	0x3f
	.zero		1


	//   ....[27]....
        /*122c*/ 	.word	0x00005b30
        /*1230*/ 	.word	0x00000046
        /*1234*/ 	.word	0x00000000
        /*1238*/ 	.short	0x0101
        /*123a*/ 	.byte	0x3f
	.zero		1


	//   ....[28]....
        /*123c*/ 	.word	0x000064c0
        /*1240*/ 	.word	0x00000002
        /*1244*/ 	.word	0x00016800
        /*1248*/ 	.short	0x010a
        /*124a*/ 	.byte	0x3f
	.zero		1


	//   ....[29]....
        /*124c*/ 	.word	0x00006510
        /*1250*/ 	.word	0x00000002
        /*1254*/ 	.word	0x00016800
        /*1258*/ 	.short	0x010a
        /*125a*/ 	.byte	0x3f
	.zero		1


	//   ....[30]....
        /*125c*/ 	.word	0x000070f0
        /*1260*/ 	.word	0x00000002
        /*1264*/ 	.word	0x00016800
        /*1268*/ 	.short	0x010a
        /*126a*/ 	.byte	0x3f
	.zero		1


	//   ....[31]....
        /*126c*/ 	.word	0x00008620
        /*1270*/ 	.word	0x00000002
        /*1274*/ 	.word	0x00016800
        /*1278*/ 	.short	0x010a
        /*127a*/ 	.byte	0x3f
	.zero		1


	//   ....[32]....
        /*127c*/ 	.word	0x00009420
        /*1280*/ 	.word	0x0000000e
        /*1284*/ 	.word	0x00016830
        /*1288*/ 	.short	0x010a
        /*128a*/ 	.byte	0x3f
	.zero		1


	//   ....[33]....
        /*128c*/ 	.word	0x000094d0
        /*1290*/ 	.word	0x0000000e
        /*1294*/ 	.word	0x00016830
        /*1298*/ 	.short	0x010a
        /*129a*/ 	.byte	0x3f
	.zero		1


	//   ....[34]....
        /*129c*/ 	.word	0x00009990
        /*12a0*/ 	.word	0x00000000
        /*12a4*/ 	.word	0x00000000
        /*12a8*/ 	.short	0x0101
        /*12aa*/ 	.byte	0x3f
	.zero		1


	//   ....[35]....
        /*12ac*/ 	.word	0x0000c780
        /*12b0*/ 	.word	0x0000000b
        /*12b4*/ 	.word	0x00016830
        /*12b8*/ 	.short	0x010a
        /*12ba*/ 	.byte	0x3f
	.zero		1


	//   ....[36]....
        /*12bc*/ 	.word	0x0000c7d0
        /*12c0*/ 	.word	0x0000000b
        /*12c4*/ 	.word	0x00016830
        /*12c8*/ 	.short	0x010a
        /*12ca*/ 	.byte	0x3f
	.zero		1


	//   ....[37]....
        /*12cc*/ 	.word	0x0000cb00
        /*12d0*/ 	.word	0x0000000b
        /*12d4*/ 	.word	0x00016850
        /*12d8*/ 	.short	0x010a
        /*12da*/ 	.byte	0x3f
	.zero		1


	//   ....[38]....
        /*12dc*/ 	.word	0x0000cb40
        /*12e0*/ 	.word	0x0000000b
        /*12e4*/ 	.word	0x00016850
        /*12e8*/ 	.short	0x010a
        /*12ea*/ 	.byte	0x3f
	.zero		1


	//   ....[39]....
        /*12ec*/ 	.word	0x0000d0c0
        /*12f0*/ 	.word	0x0000000a
        /*12f4*/ 	.word	0x00000000
        /*12f8*/ 	.short	0x0101
        /*12fa*/ 	.byte	0x3f
	.zero		1


	//   ....[40]....
        /*12fc*/ 	.word	0x0000f340
        /*1300*/ 	.word	0x0000000e
        /*1304*/ 	.word	0x00000000
        /*1308*/ 	.short	0x0101
        /*130a*/ 	.byte	0x3f
	.zero		1


	//   ....[41]....
        /*130c*/ 	.word	0x0000fb50
        /*1310*/ 	.word	0x00000003
        /*1314*/ 	.word	0x00016830
        /*1318*/ 	.short	0x010a
        /*131a*/ 	.byte	0x3f
	.zero		1


	//   ....[42]....
        /*131c*/ 	.word	0x0000fba0
        /*1320*/ 	.word	0x00000003
        /*1324*/ 	.word	0x00016830
        /*1328*/ 	.short	0x010a
        /*132a*/ 	.byte	0x3f
	.zero		1


	//   ....[43]....
        /*132c*/ 	.word	0x0000ff20
        /*1330*/ 	.word	0x00000003
        /*1334*/ 	.word	0x00016850
        /*1338*/ 	.short	0x010a
        /*133a*/ 	.byte	0x3f
	.zero		1


	//   ....[44]....
        /*133c*/ 	.word	0x0000ff60
        /*1340*/ 	.word	0x00000003
        /*1344*/ 	.word	0x00016850
        /*1348*/ 	.short	0x010a
        /*134a*/ 	.byte	0x3f
	.zero		1


	//   ....[45]....
        /*134c*/ 	.word	0x00010410
        /*1350*/ 	.word	0x00000000
        /*1354*/ 	.word	0x00000000
        /*1358*/ 	.short	0x0101
        /*135a*/ 	.byte	0x3f
	.zero		1


	//   ....[46]....
        /*135c*/ 	.word	0x00011620
        /*1360*/ 	.word	0x0000000f
        /*1364*/ 	.word	0x00000000
        /*1368*/ 	.short	0x0101
        /*136a*/ 	.byte	0x3f
	.zero		1


	//   ....[47]....
        /*136c*/ 	.word	0x00011b60
        /*1370*/ 	.word	0x00000003
        /*1374*/ 	.word	0x00016830
        /*1378*/ 	.short	0x010a
        /*137a*/ 	.byte	0x3f
	.zero		1


	//   ....[48]....
        /*137c*/ 	.word	0x00011bb0
        /*1380*/ 	.word	0x00000003
        /*1384*/ 	.word	0x00016830
        /*1388*/ 	.short	0x010a
        /*138a*/ 	.byte	0x3f
	.zero		1


	//   ....[49]....
        /*138c*/ 	.word	0x00011f30
        /*1390*/ 	.word	0x00000003
        /*1394*/ 	.word	0x00016850
        /*1398*/ 	.short	0x010a
        /*139a*/ 	.byte	0x3f
	.zero		1


	//   ....[50]....
        /*139c*/ 	.word	0x00011f70
        /*13a0*/ 	.word	0x00000003
        /*13a4*/ 	.word	0x00016850
        /*13a8*/ 	.short	0x010a
        /*13aa*/ 	.byte	0x3f
	.zero		1


	//   ....[51]....
        /*13ac*/ 	.word	0x000124e0
        /*13b0*/ 	.word	0x00000000
        /*13b4*/ 	.word	0x00000000
        /*13b8*/ 	.short	0x0101
        /*13ba*/ 	.byte	0x3f
	.zero		1


	//   ....[52]....
        /*13bc*/ 	.word	0x00014770
        /*13c0*/ 	.word	0x0000000b
        /*13c4*/ 	.word	0x00000000
        /*13c8*/ 	.short	0x0101
        /*13ca*/ 	.byte	0x3f
	.zero		1


	//   ....[53]....
        /*13cc*/ 	.word	0x00014bc0
        /*13d0*/ 	.word	0x0000000b
        /*13d4*/ 	.word	0x00016850
        /*13d8*/ 	.short	0x010a
        /*13da*/ 	.byte	0x3f
	.zero		1


	//   ....[54]....
        /*13dc*/ 	.word	0x00014c30
        /*13e0*/ 	.word	0x0000000b
        /*13e4*/ 	.word	0x00016850
        /*13e8*/ 	.short	0x010a
        /*13ea*/ 	.byte	0x3f
	.zero		1


	//   ....[55]....
        /*13ec*/ 	.word	0x00015240
        /*13f0*/ 	.word	0x00000002
        /*13f4*/ 	.word	0x00000000
        /*13f8*/ 	.short	0x0101
        /*13fa*/ 	.byte	0x3f
	.zero		1


	//   ....[56]....
        /*13fc*/ 	.word	0x000162e0
        /*1400*/ 	.word	0x00000000
        /*1404*/ 	.word	0x00000000
        /*1408*/ 	.short	0x0101
        /*140a*/ 	.byte	0x3f
	.zero		1


	//   ....[57]....
        /*140c*/ 	.word	0x000186c0
        /*1410*/ 	.word	0x00000017
        /*1414*/ 	.word	0x00016820
        /*1418*/ 	.short	0x010a
        /*141a*/ 	.byte	0x3f
	.zero		1


	//   ....[58]....
        /*141c*/ 	.word	0x00018780
        /*1420*/ 	.word	0x0000000a
        /*1424*/ 	.word	0x000168a0
        /*1428*/ 	.short	0x010a
        /*142a*/ 	.byte	0x3f
	.zero		1


	//   ....[59]....
        /*142c*/ 	.word	0x000189c0
        /*1430*/ 	.word	0x0000000a
        /*1434*/ 	.word	0x000168c0
        /*1438*/ 	.short	0x010a
        /*143a*/ 	.byte	0x3f
	.zero		1


	//   ....[60]....
        /*143c*/ 	.word	0x00018d50
        /*1440*/ 	.word	0x00000005
        /*1444*/ 	.word	0x000168a0
        /*1448*/ 	.short	0x010a
        /*144a*/ 	.byte	0x3f
	.zero		1


	//   ....[61]....
        /*144c*/ 	.word	0x00018f70
        /*1450*/ 	.word	0x00000005
        /*1454*/ 	.word	0x000168c0
        /*1458*/ 	.short	0x010a
        /*145a*/ 	.byte	0x3f
	.zero		1


	//   ....[62]....
        /*145c*/ 	.word	0x0001a030
        /*1460*/ 	.word	0x00000003
        /*1464*/ 	.word	0x00016840
        /*1468*/ 	.short	0x010a
        /*146a*/ 	.byte	0x3f
	.zero		1


	//   ....[63]....
        /*146c*/ 	.word	0x0001a7f0
        /*1470*/ 	.word	0x00000003
        /*1474*/ 	.word	0x00016830
        /*1478*/ 	.short	0x0107
        /*147a*/ 	.byte	0x3f
	.zero		1


	//   ....[64]....
        /*147c*/ 	.word	0x0001a8c0
        /*1480*/ 	.word	0x00000003
        /*1484*/ 	.word	0x00016830
        /*1488*/ 	.short	0x0101
        /*148a*/ 	.byte	0x3f
	.zero		1


	//   ....[65]....
        /*148c*/ 	.word	0x0001b740
        /*1490*/ 	.word	0x00000017
        /*1494*/ 	.word	0x00016800
        /*1498*/ 	.short	0x0107
        /*149a*/ 	.byte	0x3f
	.zero		1


	//   ....[66]....
        /*149c*/ 	.word	0x0001b830
        /*14a0*/ 	.word	0x00000017
        /*14a4*/ 	.word	0x00016800
        /*14a8*/ 	.short	0x0101
        /*14aa*/ 	.byte	0x3f
	.zero		1


	//   ....[67]....
        /*14ac*/ 	.word	0x0001b850
        /*14b0*/ 	.word	0x00000017
        /*14b4*/ 	.word	0x00016820
        /*14b8*/ 	.short	0x010a
        /*14ba*/ 	.byte	0x3f
	.zero		1


	//   ....[68]....
        /*14bc*/ 	.word	0x0001bc20
        /*14c0*/ 	.word	0x00000005
        /*14c4*/ 	.word	0x00016840
        /*14c8*/ 	.short	0x010a
        /*14ca*/ 	.byte	0x3f
	.zero		1


	//   ....[69]....
        /*14cc*/ 	.word	0x0001c160
        /*14d0*/ 	.word	0x00000005
        /*14d4*/ 	.word	0x00016830
        /*14d8*/ 	.short	0x0107
        /*14da*/ 	.byte	0x3f
	.zero		1


	//   ....[70]....
        /*14dc*/ 	.word	0x0001c220
        /*14e0*/ 	.word	0x00000005
        /*14e4*/ 	.word	0x00016830
        /*14e8*/ 	.short	0x0101
        /*14ea*/ 	.byte	0x3f
	.zero		1


	//   ....[71]....
        /*14ec*/ 	.word	0x0001c280
        /*14f0*/ 	.word	0x00000005
        /*14f4*/ 	.word	0x00016860
        /*14f8*/ 	.short	0x010a
        /*14fa*/ 	.byte	0x3f
	.zero		1


	//   ....[72]....
        /*14fc*/ 	.word	0x0001c760
        /*1500*/ 	.word	0x00000005
        /*1504*/ 	.word	0x00016850
        /*1508*/ 	.short	0x0107
        /*150a*/ 	.byte	0x3f
	.zero		1


	//   ....[73]....
        /*150c*/ 	.word	0x0001c910
        /*1510*/ 	.word	0x00000005
        /*1514*/ 	.word	0x00016850
        /*1518*/ 	.short	0x0101
        /*151a*/ 	.byte	0x3f
	.zero		1


	//   ....[74]....
        /*151c*/ 	.word	0x0001cb30
        /*1520*/ 	.word	0x00000000
        /*1524*/ 	.word	0x00016860
        /*1528*/ 	.short	0x010a
        /*152a*/ 	.byte	0x3f
	.zero		1


	//   ....[75]....
        /*152c*/ 	.word	0x0001cff0
        /*1530*/ 	.word	0x00000000
        /*1534*/ 	.word	0x00016850
        /*1538*/ 	.short	0x0107
        /*153a*/ 	.byte	0x3f
	.zero		1


	//   ....[76]....
        /*153c*/ 	.word	0x0001d0c0
        /*1540*/ 	.word	0x00000000
        /*1544*/ 	.word	0x00016850
        /*1548*/ 	.short	0x0101
        /*154a*/ 	.byte	0x3f
	.zero		1


	//   ....[77]....
        /*154c*/ 	.word	0x0001dde0
        /*1550*/ 	.word	0x00000005
        /*1554*/ 	.word	0x00016820
        /*1558*/ 	.short	0x010a
        /*155a*/ 	.byte	0x3f
	.zero		1


	//   ....[78]....
        /*155c*/ 	.word	0x0001df50
        /*1560*/ 	.word	0x00000003
        /*1564*/ 	.word	0x00016840
        /*1568*/ 	.short	0x010a
        /*156a*/ 	.byte	0x3f
	.zero		1


	//   ....[79]....
        /*156c*/ 	.word	0x0001dff0
        /*1570*/ 	.word	0x00000019
        /*1574*/ 	.word	0x00016840
        /*1578*/ 	.short	0x010a
        /*157a*/ 	.byte	0x3f
	.zero		1


	//   ....[80]....
        /*157c*/ 	.word	0x0001e030
        /*1580*/ 	.word	0x00000003
        /*1584*/ 	.word	0x00016860
        /*1588*/ 	.short	0x010a
        /*158a*/ 	.byte	0x3f
	.zero		1


	//   ....[81]....
        /*158c*/ 	.word	0x0001e070
        /*1590*/ 	.word	0x00000019
        /*1594*/ 	.word	0x00016860
        /*1598*/ 	.short	0x010a
        /*159a*/ 	.byte	0x3f
	.zero		1


	//   ....[82]....
        /*159c*/ 	.word	0x0001e0d0
        /*15a0*/ 	.word	0x00000046
        /*15a4*/ 	.word	0x00016890
        /*15a8*/ 	.short	0x010a
        /*15aa*/ 	.byte	0x3f
	.zero		1


	//   ....[83]....
        /*15ac*/ 	.word	0x0001e360
        /*15b0*/ 	.word	0x00000046
        /*15b4*/ 	.word	0x00016890
        /*15b8*/ 	.short	0x010a
        /*15ba*/ 	.byte	0x3f
	.zero		1


	//   ....[84]....
        /*15bc*/ 	.word	0x0001e610
        /*15c0*/ 	.word	0x00000046
        /*15c4*/ 	.word	0x00016890
        /*15c8*/ 	.short	0x010a
        /*15ca*/ 	.byte	0x3f
	.zero		1


	//   ....[85]....
        /*15cc*/ 	.word	0x0001e8c0
        /*15d0*/ 	.word	0x00000046
        /*15d4*/ 	.word	0x000168b0
        /*15d8*/ 	.short	0x010a
        /*15da*/ 	.byte	0x3f
	.zero		1


	//   ....[86]....
        /*15dc*/ 	.word	0x0001ed90
        /*15e0*/ 	.word	0x00000002
        /*15e4*/ 	.word	0x00016800
        /*15e8*/ 	.short	0x010a
        /*15ea*/ 	.byte	0x3f
	.zero		1


	//   ....[87]....
        /*15ec*/ 	.word	0x0001f380
        /*15f0*/ 	.word	0x00000002
        /*15f4*/ 	.word	0x00016800
        /*15f8*/ 	.short	0x010a
        /*15fa*/ 	.byte	0x3f
	.zero		1


	//   ....[88]....
        /*15fc*/ 	.word	0x0001f3d0
        /*1600*/ 	.word	0x0000000e
        /*1604*/ 	.word	0x00016830
        /*1608*/ 	.short	0x010a
        /*160a*/ 	.byte	0x3f
	.zero		1


	//   ....[89]....
        /*160c*/ 	.word	0x0001f420
        /*1610*/ 	.word	0x0000000b
        /*1614*/ 	.word	0x00016830
        /*1618*/ 	.short	0x010a
        /*161a*/ 	.byte	0x3f
	.zero		1


	//   ....[90]....
        /*161c*/ 	.word	0x0001f470
        /*1620*/ 	.word	0x0000000b
        /*1624*/ 	.word	0x00016850
        /*1628*/ 	.short	0x010a
        /*162a*/ 	.byte	0x3f
	.zero		1


	//   ....[91]....
        /*162c*/ 	.word	0x0001f4c0
        /*1630*/ 	.word	0x00000003
        /*1634*/ 	.word	0x00016830
        /*1638*/ 	.short	0x010a
        /*163a*/ 	.byte	0x3f
	.zero		1


	//   ....[92]....
        /*163c*/ 	.word	0x0001f510
        /*1640*/ 	.word	0x00000003
        /*1644*/ 	.word	0x00016850
        /*1648*/ 	.short	0x010a
        /*164a*/ 	.byte	0x3f
	.zero		1


	//   ....[93]....
        /*164c*/ 	.word	0x0001f560
        /*1650*/ 	.word	0x00000003
        /*1654*/ 	.word	0x00016830
        /*1658*/ 	.short	0x010a
        /*165a*/ 	.byte	0x3f
	.zero		1


	//   ....[94]....
        /*165c*/ 	.word	0x0001f5b0
        /*1660*/ 	.word	0x00000003
        /*1664*/ 	.word	0x00016850
        /*1668*/ 	.short	0x010a
        /*166a*/ 	.byte	0x3f
	.zero		1


	//   ....[95]....
        /*166c*/ 	.word	0x0001f600
        /*1670*/ 	.word	0x0000000b
        /*1674*/ 	.word	0x00016850
        /*1678*/ 	.short	0x010a
        /*167a*/ 	.byte	0x3f
	.zero		1


	//   ....[96]....
        /*167c*/ 	.word	0x0001fba0
        /*1680*/ 	.word	0x00000017
        /*1684*/ 	.word	0x00016820
        /*1688*/ 	.short	0x010a
        /*168a*/ 	.byte	0x3f
	.zero		1


	//   ....[97]....
        /*168c*/ 	.word	0x0001fbf0
        /*1690*/ 	.word	0x0000000a
        /*1694*/ 	.word	0x000168a0
        /*1698*/ 	.short	0x010a
        /*169a*/ 	.byte	0x3f
	.zero		1


	//   ....[98]....
        /*169c*/ 	.word	0x0001fc40
        /*16a0*/ 	.word	0x0000000a
        /*16a4*/ 	.word	0x000168c0
        /*16a8*/ 	.short	0x010a
        /*16aa*/ 	.byte	0x3f
	.zero		1


	//   ....[99]....
        /*16ac*/ 	.word	0x0001fc90
        /*16b0*/ 	.word	0x00000005
        /*16b4*/ 	.word	0x000168a0
        /*16b8*/ 	.short	0x010a
        /*16ba*/ 	.byte	0x3f
	.zero		1


	//   ....[100]....
        /*16bc*/ 	.word	0x0001fce0
        /*16c0*/ 	.word	0x00000005
        /*16c4*/ 	.word	0x000168c0
        /*16c8*/ 	.short	0x010a
        /*16ca*/ 	.byte	0x3f
	.zero		1


	//   ....[101]....
        /*16cc*/ 	.word	0x0001fe00
        /*16d0*/ 	.word	0x00000003
        /*16d4*/ 	.word	0x00016840
        /*16d8*/ 	.short	0x010a
        /*16da*/ 	.byte	0x3f
	.zero		1


	//   ....[102]....
        /*16dc*/ 	.word	0x00021890
        /*16e0*/ 	.word	0x00000017
        /*16e4*/ 	.word	0x00016820
        /*16e8*/ 	.short	0x010a
        /*16ea*/ 	.byte	0x3f
	.zero		1


	//   ....[103]....
        /*16ec*/ 	.word	0x000218e0
        /*16f0*/ 	.word	0x00000005
        /*16f4*/ 	.word	0x00016840
        /*16f8*/ 	.short	0x010a
        /*16fa*/ 	.byte	0x3f
	.zero		1


	//   ....[104]....
        /*16fc*/ 	.word	0x00022220
        /*1700*/ 	.word	0x00000005
        /*1704*/ 	.word	0x00016860
        /*1708*/ 	.short	0x010a
        /*170a*/ 	.byte	0x3f
	.zero		1


	//   ....[105]....
        /*170c*/ 	.word	0x00022b90
        /*1710*/ 	.word	0x00000000
        /*1714*/ 	.word	0x00016860
        /*1718*/ 	.short	0x010a
        /*171a*/ 	.byte	0x3f
	.zero		1


	//   ....[106]....
        /*171c*/ 	.word	0x00023e20
        /*1720*/ 	.word	0x00000005
        /*1724*/ 	.word	0x00016820
        /*1728*/ 	.short	0x010a
        /*172a*/ 	.byte	0x3f
	.zero		1


	//   ....[107]....
        /*172c*/ 	.word	0x00023fc0
        /*1730*/ 	.word	0x00000003
        /*1734*/ 	.word	0x00016840
        /*1738*/ 	.short	0x010a
        /*173a*/ 	.byte	0x3f
	.zero		1


	//   ....[108]....
        /*173c*/ 	.word	0x00024010
        /*1740*/ 	.word	0x00000019
        /*1744*/ 	.word	0x00016840
        /*1748*/ 	.short	0x010a
        /*174a*/ 	.byte	0x3f
	.zero		1


	//   ....[109]....
        /*174c*/ 	.word	0x00024060
        /*1750*/ 	.word	0x00000003
        /*1754*/ 	.word	0x00016860
        /*1758*/ 	.short	0x010a
        /*175a*/ 	.byte	0x3f
	.zero		1


	//----- nvinfo : EIATTR_NUM_MBARRIERS
	.align		4
.L_1525:
        /*175c*/ 	.byte	0x03, 0x38
        /*175e*/ 	.short	0x0016


	//----- nvinfo : EIATTR_EXIT_INSTR_OFFSETS
	.align		4
        /*1760*/ 	.byte	0x04, 0x1c
        /*1762*/ 	.short	(.L_1527 - .L_1526)


	//   ....[0]....
.L_1526:
        /*1764*/ 	.word	0x0001e0c0


	//----- nvinfo : EIATTR_MAX_THREADS
	.align		4
.L_1527:
        /*1768*/ 	.byte	0x04, 0x05
        /*176a*/ 	.short	(.L_1529 - .L_1528)
.L_1528:
        /*176c*/ 	.word	0x00000200
        /*1770*/ 	.word	0x00000001
        /*1774*/ 	.word	0x00000001


	//----- nvinfo : EIATTR_CRS_STACK_SIZE
	.align		4
.L_1529:
        /*1778*/ 	.byte	0x04, 0x1e
        /*177a*/ 	.short	(.L_1531 - .L_1530)
.L_1530:
        /*177c*/ 	.word	0x00000000


	//----- nvinfo : EIATTR_CBANK_PARAM_SIZE
	.align		4
.L_1531:
        /*1780*/ 	.byte	0x03, 0x19
        /*1782*/ 	.short	0x0af0


	//----- nvinfo : EIATTR_PARAM_CBANK
	.align		4
        /*1784*/ 	.byte	0x04, 0x0a
        /*1786*/ 	.short	(.L_1533 - .L_1532)
	.align		4
.L_1532:
        /*1788*/ 	.word	index@(.nv.constant0._ZN7cutlass13device_kernelIN5flash11enable_sm90INS1_16FlashAttnFwdSm90INS1_25CollectiveMainloopFwdSm90ILi2EN4cute5tupleIJNS5_1CILi1EEES8_S8_EEENS6_IJNS7_ILi192EEENS7_ILi128EEENS7_ILi64EEEEEELi64ENS_6half_tEfNS_4arch4Sm90ELb0ELb1ELb0ELb1ELb1ELb1ELb0ELb1ELb1ELb1ELb0ELb0EEENS1_21CollectiveEpilogueFwdINS6_IJSA_SC_SB_EEES9_SE_SG_Li384ELb1ELb1ELb0ELb0EEENS1_36VarlenDynamicPersistentTileSchedulerILi192ELi128ELi384ELi128ELb0ELb1ELb1ELb1ELb0ELb1EEEEEEEEEvNT_6ParamsE)
        /*178c*/ 	.short	0x0210
        /*178e*/ 	.short	0x0af0


	//----- nvinfo : EIATTR_SW_WAR
	.align		4
.L_1533:
        /*1790*/ 	.byte	0x04, 0x36
        /*1792*/ 	.short	(.L_1535 - .L_1534)
.L_1534:
        /*1794*/ 	.word	0x00000008
.L_1535:


//--------------------- .nv.info._ZN7cutlass13device_kernelIN5flash11enable_sm90INS1_16FlashAttnFwdSm90INS1_25CollectiveMainloopFwdSm90ILi2EN4cute5tupleIJNS5_1CILi1EEES8_S8_EEENS6_IJNS7_ILi192EEENS7_ILi128EEENS7_ILi64EEEEEELi64ENS_6half_tEfNS_4arch4Sm90ELb1ELb0ELb0ELb0ELb1ELb0ELb0ELb1ELb1ELb1ELb0ELb0EEENS1_21CollectiveEpilogueFwdINS6_IJSA_SC_SB_EEES9_SE_SG_Li384ELb0ELb1ELb0ELb0EEENS1_30DynamicPersistentTileSchedulerILi384ELi128ELb0ELb1ELb1EEEEEEEEEvNT_6ParamsE --------------------------
	.section	.nv.info._ZN7cutlass13device_kernelIN5flash11enable_sm90INS1_16FlashAttnFwdSm90INS1_25CollectiveMainloopFwdSm90ILi2EN4cute5tupleIJNS5_1CILi1EEES8_S8_EEENS6_IJNS7_ILi192EEENS7_ILi128EEENS7_ILi64EEEEEELi64ENS_6half_tEfNS_4arch4Sm90ELb1ELb0ELb0ELb0ELb1ELb0ELb0ELb1ELb1ELb1ELb0ELb0EEENS1_21CollectiveEpilogueFwdINS6_IJSA_SC_SB_EEES9_SE_SG_Li384ELb0ELb1ELb0ELb0EEENS1_30DynamicPersistentTileSchedulerILi384ELi128ELb0ELb1ELb1EEEEEEEEEvNT_6ParamsE,"",@"SHT_CUDA_INFO"
	.sectionflags	@""
	.align	4


	//----- nvinfo : EIATTR_CUDA_API_VERSION
	.align		4
        /*0000*/ 	.byte	0x04, 0x37
        /*0002*/ 	.short	(.L_1537 - .L_1536)
.L_1536:
        /*0004*/ 	.word	0x00000082


	//----- nvinfo : EIATTR_KPARAM_INFO
	.align		4
.L_1537:
        /*0008*/ 	.byte	0x04, 0x17
        /*000a*/ 	.short	(.L_1539 - .L_1538)
.L_1538:
        /*000c*/ 	.word	0x00000000
        /*0010*/ 	.short	0x0000
        /*0012*/ 	.short	0x0070
        /*0014*/ 	.byte	0x00, 0xf0, 0x01, 0x2a


	//----- nvinfo : EIATTR_SPARSE_MMA_MASK
	.align		4
.L_1539:
        /*0018*/ 	.byte	0x03, 0x50
        /*001a*/ 	.short	0x0000


	//----- nvinfo : EIATTR_MAXREG_COUNT
	.align		4
        /*001c*/ 	.byte	0x03, 0x1b
        /*001e*/ 	.short	0x0080


	//----- nvinfo : EIATTR_NUM_BARRIERS
	.align		4
        /*0020*/ 	.byte	0x02, 0x4c
        /*0022*/ 	.byte	0x10
	.zero		1


	//----- nvinfo : EIATTR_EXTERNS
	.align		4
        /*0024*/ 	.byte	0x04, 0x0f
        /*0026*/ 	.short	(.L_1541 - .L_1540)


	//   ....[0]....
	.align		4
.L_1540:
        /*0028*/ 	.word	index@(__assertfail)


	//----- nvinfo : EIATTR_ANNOTATIONS
	.align		4
.L_1541:
        /*002c*/ 	.byte	0x04, 0x55
        /*002e*/ 	.short	(.L_1543 - .L_1542)


	//   ....[0]....
.L_1542:
        /* <DEDUP_REMOVED lines=11> */


	//----- nvinfo : EIATTR_MERCURY_ISA_VERSION
	.align		4
.L_1543:
        /*00c8*/ 	.byte	0x03, 0x5f
        /*00ca*/ 	.short	0x0101


	//----- nvinfo : EIATTR_INT_WARP_WIDE_INSTR_OFFSETS
	.align		4
        /*00cc*/ 	.byte	0x04, 0x31
        /*00ce*/ 	.short	(.L_1545 - .L_1544)


	//   ....[0]....
.L_1544:
        /*00d0*/ 	.word	0x000000c0


	//   ....[1]....
        /*00d4*/ 	.word	0x000000d0


	//   ....[2]....
        /*00d8*/ 	.word	0x00000170


	//   ....[3]....
        /*00dc*/ 	.word	0x0000a000


	//   ....[4]....
        /*00e0*/ 	.word	0x0000a090


	//   ....[5]....
        /*00e4*/ 	.word	0x0000d140


	//   ....[6]....
        /*00e8*/ 	.word	0x0000d1d0


	//----- nvinfo : EIATTR_COOP_GROUP_MASK_REGIDS
	.align		4
.L_1545:
        /*00ec*/ 	.byte	0x04, 0x29
        /*00ee*/ 	.short	(.L_1547 - .L_1546)


	//   ....[0]....
.L_1546:
        /*00f0*/ 	.word	0xffffffff


	//   ....[1]....
        /*00f4*/ 	.word	0xffffffff


	//   ....[2]....
        /*00f8*/ 	.word	0xffffffff


	//   ....[3]....
        /*00fc*/ 	.word	0xffffffff


	//   ....[4]....
        /*0100*/ 	.word	0xffffffff


	//   ....[5]....
        /*0104*/ 	.word	0xffffffff


	//   ....[6]....
        /*0108*/ 	.word	0xffffffff


	//   ....[7]....
        /*010c*/ 	.word	0xffffffff


	//   ....[8]....
        /*0110*/ 	.word	0xffffffff


	//   ....[9]....
        /*0114*/ 	.word	0xffffffff


	//   ....[10]....
        /*0118*/ 	.word	0xffffffff


	//   ....[11]....
        /*011c*/ 	.word	0xffffffff


	//   ....[12]....
        /*0120*/ 	.word	0xffffffff


	//   ....[13]....
        /*0124*/ 	.word	0xffffffff


	//   ....[14]....
        /*0128*/ 	.word	0xffffffff


	//   ....[15]....
        /*012c*/ 	.word	0xffffffff


	//   ....[16]....
        /*0130*/ 	.word	0xffffffff


	//   ....[17]....
        /*0134*/ 	.word	0xffffffff


	//   ....[18]....
        /*0138*/ 	.word	0xffffffff


	//   ....[19]....
        /*013c*/ 	.word	0xffffffff


	//   ....[20]....
        /*0140*/ 	.word	0xffffffff


	//   ....[21]....
        /*0144*/ 	.word	0xffffffff


	//   ....[22]....
        /*0148*/ 	.word	0xffffffff


	//   ....[23]....
        /*014c*/ 	.word	0xffffffff


	//   ....[24]....
        /*0150*/ 	.word	0xffffffff


	//   ....[25]....
        /*0154*/ 	.word	0xffffffff


	//   ....[26]....
        /*0158*/ 	.word	0xffffffff


	//   ....[27]....
        /*015c*/ 	.word	0xffffffff


	//   ....[28]....
        /*0160*/ 	.word	0xffffffff


	//   ....[29]....
        /*0164*/ 	.word	0xffffffff


	//   ....[30]....
        /*0168*/ 	.word	0xffffffff


	//   ....[31]....
        /*016c*/ 	.word	0xffffffff


	//   ....[32]....
        /*0170*/ 	.word	0xffffffff


	//   ....[33]....
        /*0174*/ 	.word	0xffffffff


	//   ....[34]....
        /*0178*/ 	.word	0xffffffff


	//   ....[35]....
        /*017c*/ 	.word	0xffffffff


	//   ....[36]....
        /*0180*/ 	.word	0xffffffff


	//   ....[37]....
        /*0184*/ 	.word	0xffffffff


	//   ....[38]....
        /*0188*/ 	.word	0xffffffff


	//   ....[39]....
        /*018c*/ 	.word	0xffffffff


	//   ....[40]....
        /*0190*/ 	.word	0xffffffff


	//   ....[41]....
        /*0194*/ 	.word	0xffffffff


	//   ....[42]....
        /*0198*/ 	.word	0xffffffff


	//   ....[43]....
        /*019c*/ 	.word	0xffffffff


	//   ....[44]....
        /*01a0*/ 	.word	0xffffffff


	//   ....[45]....
        /*01a4*/ 	.word	0xffffffff


	//   ....[46]....
        /*01a8*/ 	.word	0xffffffff


	//   ....[47]....
        /*01ac*/ 	.word	0xffffffff


	//   ....[48]....
        /*01b0*/ 	.word	0xffffffff


	//   ....[49]....
        /*01b4*/ 	.word	0xffffffff


	//   ....[50]....
        /*01b8*/ 	.word	0xffffffff


	//   ....[51]....
        /*01bc*/ 	.word	0xffffffff


	//   ....[52]....
        /*01c0*/ 	.word	0xffffffff


	//   ....[53]....
        /*01c4*/ 	.word	0xffffffff


	//   ....[54]....
        /*01c8*/ 	.word	0xffffffff


	//   ....[55]....
        /*01cc*/ 	.word	0xffffffff


	//   ....[56]....
        /*01d0*/ 	.word	0xffffffff


	//   ....[57]....
        /*01d4*/ 	.word	0xffffffff


	//   ....[58]....
        /*01d8*/ 	.word	0xffffffff


	//   ....[59]....
        /*01dc*/ 	.word	0xffffffff


	//   ....[60]....
        /*01e0*/ 	.word	0xffffffff


	//   ....[61]....
        /*01e4*/ 	.word	0xffffffff


	//   ....[62]....
        /*01e8*/ 	.word	0xffffffff


	//   ....[63]....
        /*01ec*/ 	.word	0xffffffff


	//   ....[64]....
        /*01f0*/ 	.word	0xffffffff


	//   ....[65]....
        /*01f4*/ 	.word	0xffffffff


	//   ....[66]....
        /*01f8*/ 	.word	0xffffffff


	//   ....[67]....
        /*01fc*/ 	.word	0xffffffff


	//   ....[68]....
        /*0200*/ 	.word	0xffffffff


	//   ....[69]....
        /*0204*/ 	.word	0xffffffff


	//   ....[70]....
        /*0208*/ 	.word	0xffffffff


	//   ....[71]....
        /*020c*/ 	.word	0xffffffff


	//   ....[72]....
        /*0210*/ 	.word	0xffffffff


	//   ....[73]....
        /*0214*/ 	.word	0xffffffff


	//   ....[74]....
        /*0218*/ 	.word	0xffffffff


	//   ....[75]....
        /*021c*/ 	.word	0xffffffff


	//   ....[76]....
        /*0220*/ 	.word	0xffffffff


	//   ....[77]....
        /*0224*/ 	.word	0xffffffff


	//   ....[78]....
        /*0228*/ 	.word	0xffffffff


	//   ....[79]....
        /*022c*/ 	.word	0xffffffff


	//   ....[80]....
        /*0230*/ 	.word	0xffffffff


	//   ....[81]....
        /*0234*/ 	.word	0xffffffff


	//   ....[82]....
        /*0238*/ 	.word	0xffffffff


	//   ....[83]....
        /*023c*/ 	.word	0xffffffff


	//   ....[84]....
        /*0240*/ 	.word	0xffffffff


	//   ....[85]....
        /*0244*/ 	.word	0xffffffff


	//   ....[86]....
        /*0248*/ 	.word	0xffffffff


	//   ....[87]....
        /*024c*/ 	.word	0xffffffff


	//   ....[88]....
        /*0250*/ 	.word	0xffffffff


	//   ....[89]....
        /*0254*/ 	.word	0xffffffff


	//   ....[90]....
        /*0258*/ 	.word	0xffffffff


	//   ....[91]....
        /*025c*/ 	.word	0xffffffff


	//   ....[92]....
        /*0260*/ 	.word	0xffffffff


	//   ....[93]....
        /*0264*/ 	.word	0xffffffff


	//   ....[94]....
        /*0268*/ 	.word	0xffffffff


	//   ....[95]....
        /*026c*/ 	.word	0xffffffff


	//   ....[96]....
        /*0270*/ 	.word	0xffffffff


	//   ....[97]....
        /*0274*/ 	.word	0xffffffff


	//   ....[98]....
        /*0278*/ 	.word	0xffffffff


	//   ....[99]....
        /*027c*/ 	.word	0xffffffff


	//   ....[100]....
        /*0280*/ 	.word	0xffffffff


	//   ....[101]....
        /*0284*/ 	.word	0xffffffff


	//   ....[102]....
        /*0288*/ 	.word	0xffffffff


	//   ....[103]....
        /*028c*/ 	.word	0xffffffff


	//   ....[104]....
        /*0290*/ 	.word	0xffffffff


	//   ....[105]....
        /*0294*/ 	.word	0xffffffff


	//   ....[106]....
        /*0298*/ 	.word	0xffffffff


	//   ....[107]....
        /*029c*/ 	.word	0xffffffff


	//   ....[108]....
        /*02a0*/ 	.word	0xffffffff


	//   ....[109]....
        /*02a4*/ 	.word	0xffffffff


	//   ....[110]....
        /*02a8*/ 	.word	0xffffffff


	//   ....[111]....
        /*02ac*/ 	.word	0xffffffff


	//   ....[112]....
        /*02b0*/ 	.word	0xffffffff


	//   ....[113]....
        /*02b4*/ 	.word	0xffffffff


	//   ....[114]....
        /*02b8*/ 	.word	0xffffffff


	//   ....[115]....
        /*02bc*/ 	.word	0xffffffff


	//   ....[116]....
        /*02c0*/ 	.word	0xffffffff


	//   ....[117]....
        /*02c4*/ 	.word	0xffffffff


	//   ....[118]....
        /*02c8*/ 	.word	0xffffffff


	//   ....[119]....
        /*02cc*/ 	.word	0xffffffff


	//   ....[120]....
        /*02d0*/ 	.word	0xffffffff


	//   ....[121]....
        /*02d4*/ 	.word	0xffffffff


	//   ....[122]....
        /*02d8*/ 	.word	0xffffffff


	//   ....[123]....
        /*02dc*/ 	.word	0xffffffff


	//   ....[124]....
        /*02e0*/ 	.word	0xffffffff


	//   ....[125]....
        /*02e4*/ 	.word	0xffffffff


	//   ....[126]....
        /*02e8*/ 	.word	0xffffffff


	//   ....[127]....
        /*02ec*/ 	.word	0xffffffff


	//   ....[128]....
        /*02f0*/ 	.word	0xffffffff


	//   ....[129]....
        /*02f4*/ 	.word	0xffffffff


	//   ....[130]....
        /*02f8*/ 	.word	0xffffffff


	//   ....[131]....
        /*02fc*/ 	.word	0xffffffff


	//   ....[132]....
        /*0300*/ 	.word	0xffffffff


	//   ....[133]....
        /*0304*/ 	.word	0xffffffff


	//   ....[134]....
        /*0308*/ 	.word	0xffffffff


	//   ....[135]....
        /*030c*/ 	.word	0xffffffff


	//   ....[136]....
        /*0310*/ 	.word	0xffffffff


	//   ....[137]....
        /*0314*/ 	.word	0xffffffff


	//   ....[138]....
        /*0318*/ 	.word	0x0500000f


	//   ....[139]....
        /*031c*/ 	.word	0x0500000f


	//   ....[140]....
        /*0320*/ 	.word	0x0500000f


	//   ....[141]....
        /*0324*/ 	.word	0x0500000f


	//   ....[142]....
        /*0328*/ 	.word	0x0500000f


	//   ....[143]....
        /*032c*/ 	.word	0x0500000f


	//   ....[144]....
        /*0330*/ 	.word	0x0500000f


	//   ....[145]....
        /*0334*/ 	.word	0x0500000f


	//   ....[146]....
        /*0338*/ 	.word	0x0500000f


	//   ....[147]....
        /*033c*/ 	.word	0x0500000f


	//   ....[148]....
        /*0340*/ 	.word	0x0500000f


	//   ....[149]....
        /*0344*/ 	.word	0x0500000f


	//   ....[150]....
        /*0348*/ 	.word	0x0500000f


	//   ....[151]....
        /*034c*/ 	.word	0x0500000f


	//   ....[152]....
        /*0350*/ 	.word	0x0500000f


	//   ....[153]....
        /*0354*/ 	.word	0x0500000f


	//   ....[154]....
        /*0358*/ 	.word	0x0500000f


	//   ....[155]....
        /*035c*/ 	.word	0x0500000f


	//   ....[156]....
        /*0360*/ 	.word	0x0500000f


	//   ....[157]....
        /*0364*/ 	.word	0x0500000f


	//   ....[158]....
        /*0368*/ 	.word	0x0500000f


	//   ....[159]....
        /*036c*/ 	.word	0x0500000f


	//   ....[160]....
        /*0370*/ 	.word	0x0500000f


	//   ....[161]....
        /*0374*/ 	.word	0x0500000f


	//   ....[162]....
        /*0378*/ 	.word	0x0500000f


	//   ....[163]....
        /*037c*/ 	.word	0x0500000f


	//   ....[164]....
        /*0380*/ 	.word	0x0500000f


	//   ....[165]....
        /*0384*/ 	.word	0x0500000f


	//   ....[166]....
        /*0388*/ 	.word	0x0500000f


	//   ....[167]....
        /*038c*/ 	.word	0x0500000f


	//   ....[168]....
        /*0390*/ 	.word	0x0500000f


	//   ....[169]....
        /*0394*/ 	.word	0x0500000f


	//   ....[170]....
        /*0398*/ 	.word	0x0500000f


	//   ....[171]....
        /*039c*/ 	.word	0x0500000f


	//   ....[172]....
        /*03a0*/ 	.word	0x0500000f


	//   ....[173]....
        /*03a4*/ 	.word	0x0500000f


	//   ....[174]....
        /*03a8*/ 	.word	0x0500000f


	//   ....[175]....
        /*03ac*/ 	.word	0x0500000f


	//   ....[176]....
        /*03b0*/ 	.word	0x0500000f


	//   ....[177]....
        /*03b4*/ 	.word	0x0500000f


	//   ....[178]....
        /*03b8*/ 	.word	0x0500000f


	//   ....[179]....
        /*03bc*/ 	.word	0x0500000f


	//   ....[180]....
        /*03c0*/ 	.word	0x0500000f


	//   ....[181]....
        /*03c4*/ 	.word	0x0500000f


	//   ....[182]....
        /*03c8*/ 	.word	0x0500000f


	//   ....[183]....
        /*03cc*/ 	.word	0x0500000f


	//   ....[184]....
        /*03d0*/ 	.word	0x0500000f


	//   ....[185]....
        /*03d4*/ 	.word	0x0500000f


	//   ....[186]....
        /*03d8*/ 	.word	0x0500000f


	//   ....[187]....
        /*03dc*/ 	.word	0x0500000f


	//   ....[188]....
        /*03e0*/ 	.word	0x0500000f


	//   ....[189]....
        /*03e4*/ 	.word	0x0500000f


	//   ....[190]....
        /*03e8*/ 	.word	0x0500000f


	//   ....[191]....
        /*03ec*/ 	.word	0x0500000f


	//   ....[192]....
        /*03f0*/ 	.word	0x0500000f


	//   ....[193]....
        /*03f4*/ 	.word	0x0500000f


	//   ....[194]....
        /*03f8*/ 	.word	0x0500000f


	//   ....[195]....
        /*03fc*/ 	.word	0x0500000f


	//   ....[196]....
        /*0400*/ 	.word	0x0500000f


	//   ....[197]....
        /*0404*/ 	.word	0x0500000f


	//   ....[198]....
        /*0408*/ 	.word	0x0500000f


	//   ....[199]....
        /*040c*/ 	.word	0x0500000f


	//   ....[200]....
        /*0410*/ 	.word	0x0500000f


	//   ....[201]....
        /*0414*/ 	.word	0x0500000f


	//   ....[202]....
        /*0418*/ 	.word	0x0500000f


	//   ....[203]....
        /*041c*/ 	.word	0x0500000f


	//   ....[204]....
        /*0420*/ 	.word	0x0500000f


	//   ....[205]....
        /*0424*/ 	.word	0x0500000f


	//   ....[206]....
        /*0428*/ 	.word	0x0500000f


	//   ....[207]....
        /*042c*/ 	.word	0x0500000f


	//   ....[208]....
        /*0430*/ 	.word	0x0500000f


	//   ....[209]....
        /*0434*/ 	.word	0x0500000f


	//   ....[210]....
        /*0438*/ 	.word	0x0500000f


	//   ....[211]....
        /*043c*/ 	.word	0x0500000f


	//   ....[212]....
        /*0440*/ 	.word	0x0500000f


	//   ....[213]....
        /*0444*/ 	.word	0x0500000f


	//   ....[214]....
        /*0448*/ 	.word	0x0500000f


	//   ....[215]....
        /*044c*/ 	.word	0x0500000f


	//   ....[216]....
        /*0450*/ 	.word	0x0500000f


	//   ....[217]....
        /*0454*/ 	.word	0x0500000f


	//   ....[218]....
        /*0458*/ 	.word	0x0500000f


	//   ....[219]....
        /*045c*/ 	.word	0x0500000f


	//   ....[220]....
        /*0460*/ 	.word	0x0500000f


	//   ....[221]....
        /*0464*/ 	.word	0x0500000f


	//   ....[222]....
        /*0468*/ 	.word	0x0500000f


	//   ....[223]....
        /*046c*/ 	.word	0x0500000f


	//   ....[224]....
        /*0470*/ 	.word	0x0500000f


	//   ....[225]....
        /*0474*/ 	.word	0x0500000f


	//   ....[226]....
        /*0478*/ 	.word	0x0500000f


	//   ....[227]....
        /*047c*/ 	.word	0x0500000f


	//   ....[228]....
        /*0480*/ 	.word	0x0500000f


	//----- nvinfo : EIATTR_COOP_GROUP_INSTR_OFFSETS
	.align		4
.L_1547:
        /*0484*/ 	.byte	0x04, 0x28
        /*0486*/ 	.short	(.L_1549 - .L_1548)


	//   ....[0]....
.L_1548:
        /*0488*/ 	.word	0x00000080


	//   ....[1]....
        /*048c*/ 	.word	0x00000090


	//   ....[2]....
        /*0490*/ 	.word	0x000002d0


	//   ....[3]....
        /*0494*/ 	.word	0x00000430


	//   ....[4]....
        /*0498*/ 	.word	0x00000550


	//   ....[5]....
        /*049c*/ 	.word	0x000006b0


	//   ....[6]....
        /*04a0*/ 	.word	0x00001290


	//   ....[7]....
        /*04a4*/ 	.word	0x00001960


	//   ....[8]....
        /*04a8*/ 	.word	0x00001990


	//   ....[9]....
        /*04ac*/ 	.word	0x00002070


	//   ....[10]....
        /*04b0*/ 	.word	0x000020d0


	//   ....[11]....
        /*04b4*/ 	.word	0x00002b70


	//   ....[12]....
        /*04b8*/ 	.word	0x00002bd0


	//   ....[13]....
        /*04bc*/ 	.word	0x00003e60


	//   ....[14]....
        /*04c0*/ 	.word	0x00003e80


	//   ....[15]....
        /*04c4*/ 	.word	0x00004540


	//   ....[16]....
        /*04c8*/ 	.word	0x00004590


	//   ....[17]....
        /*04cc*/ 	.word	0x00004e90


	//   ....[18]....
        /*04d0*/ 	.word	0x00004ef0


	//   ....[19]....
        /*04d4*/ 	.word	0x000068d0


	//   ....[20]....
        /*04d8*/ 	.word	0x000068e0


	//   ....[21]....
        /*04dc*/ 	.word	0x00006910


	//   ....[22]....
        /*04e0*/ 	.word	0x00006930


	//   ....[23]....
        /*04e4*/ 	.word	0x00007bb0


	//   ....[24]....
        /*04e8*/ 	.word	0x00007be0


	//   ....[25]....
        /*04ec*/ 	.word	0x00007c90


	//   ....[26]....
        /*04f0*/ 	.word	0x00007ca0


	//   ....[27]....
        /*04f4*/ 	.word	0x000088a0


	//   ....[28]....
        /*04f8*/ 	.word	0x000088d0


	//   ....[29]....
        /*04fc*/ 	.word	0x00008900


	//   ....[30]....
        /*0500*/ 	.word	0x00008930


	//   ....[31]....
        /*0504*/ 	.word	0x00008db0


	//   ....[32]....
        /*0508*/ 	.word	0x00008df0


	//   ....[33]....
        /*050c*/ 	.word	0x00008e10


	//   ....[34]....
        /*0510*/ 	.word	0x00008e40


	//   ....[35]....
        /*0514*/ 	.word	0x00008e60


	//   ....[36]....
        /*0518*/ 	.word	0x00008e70


	//   ....[37]....
        /*051c*/ 	.word	0x00008e90


	//   ....[38]....
        /*0520*/ 	.word	0x00008eb0


	//   ....[39]....
        /*0524*/ 	.word	0x00009510


	//   ....[40]....
        /*0528*/ 	.word	0x00009550


	//   ....[41]....
        /*052c*/ 	.word	0x00009580


	//   ....[42]....
        /*0530*/ 	.word	0x000095b0


	//   ....[43]....
        /*0534*/ 	.word	0x000095d0


	//   ....[44]....
        /*0538*/ 	.word	0x000095e0


	//   ....[45]....
        /*053c*/ 	.word	0x000095f0


	//   ....[46]....
        /*0540*/ 	.word	0x00009610


	//   ....[47]....
        /*0544*/ 	.word	0x000097b0


	//   ....[48]....
        /*0548*/ 	.word	0x0000ac00


	//   ....[49]....
        /*054c*/ 	.word	0x0000ac20


	//   ....[50]....
        /*0550*/ 	.word	0x0000ac30


	//   ....[51]....
        /*0554*/ 	.word	0x0000acb0


	//   ....[52]....
        /*0558*/ 	.word	0x0000acd0


	//   ....[53]....
        /*055c*/ 	.word	0x0000ad50


	//   ....[54]....
        /*0560*/ 	.word	0x0000ad70


	//   ....[55]....
        /*0564*/ 	.word	0x0000adf0


	//   ....[56]....
        /*0568*/ 	.word	0x0000ae10


	//   ....[57]....
        /*056c*/ 	.word	0x0000ae90


	//   ....[58]....
        /*0570*/ 	.word	0x0000aeb0


	//   ....[59]....
        /*0574*/ 	.word	0x0000af30


	//   ....[60]....
        /*0578*/ 	.word	0x0000af50


	//   ....[61]....
        /*057c*/ 	.word	0x0000afd0


	//   ....[62]....
        /*0580*/ 	.word	0x0000aff0


	//   ....[63]....
        /*0584*/ 	.word	0x0000b000


	//   ....[64]....
        /*0588*/ 	.word	0x0000b850


	//   ....[65]....
        /*058c*/ 	.word	0x0000b870


	//   ....[66]....
        /*0590*/ 	.word	0x0000b890


	//   ....[67]....
        /*0594*/ 	.word	0x0000b930


	//   ....[68]....
        /*0598*/ 	.word	0x0000b950


	//   ....[69]....
        /*059c*/ 	.word	0x0000b9d0


	//   ....[70]....
        /*05a0*/ 	.word	0x0000b9f0


	//   ....[71]....
        /*05a4*/ 	.word	0x0000ba70


	//   ....[72]....
        /*05a8*/ 	.word	0x0000ba90


	//   ....[73]....
        /*05ac*/ 	.word	0x0000bb10


	//   ....[74]....
        /*05b0*/ 	.word	0x0000bb30


	//   ....[75]....
        /*05b4*/ 	.word	0x0000bbb0


	//   ....[76]....
        /*05b8*/ 	.word	0x0000bbd0


	//   ....[77]....
        /*05bc*/ 	.word	0x0000bc50


	//   ....[78]....
        /*05c0*/ 	.word	0x0000bc70


	//   ....[79]....
        /*05c4*/ 	.word	0x0000bc80


	//   ....[80]....
        /*05c8*/ 	.word	0x0000bc90


	//   ....[81]....
        /*05cc*/ 	.word	0x0000bd30


	//   ....[82]....
        /*05d0*/ 	.word	0x0000bd80


	//   ....[83]....
        /*05d4*/ 	.word	0x0000bda0


	//   ....[84]....
        /*05d8*/ 	.word	0x0000bdc0


	//   ....[85]....
        /*05dc*/ 	.word	0x0000be10


	//   ....[86]....
        /*05e0*/ 	.word	0x0000be30


	//   ....[87]....
        /*05e4*/ 	.word	0x0000be40


	//   ....[88]....
        /*05e8*/ 	.word	0x0000c5e0


	//   ....[89]....
        /*05ec*/ 	.word	0x0000c600


	//   ....[90]....
        /*05f0*/ 	.word	0x0000c670


	//   ....[91]....
        /*05f4*/ 	.word	0x0000c680


	//   ....[92]....
        /*05f8*/ 	.word	0x0000c6c0


	//   ....[93]....
        /*05fc*/ 	.word	0x0000c6d0


	//   ....[94]....
        /*0600*/ 	.word	0x0000c710


	//   ....[95]....
        /*0604*/ 	.word	0x0000c720


	//   ....[96]....
        /*0608*/ 	.word	0x0000c760


	//   ....[97]....
        /*060c*/ 	.word	0x0000c770


	//   ....[98]....
        /*0610*/ 	.word	0x0000c7b0


	//   ....[99]....
        /*0614*/ 	.word	0x0000c7c0


	//   ....[100]....
        /*0618*/ 	.word	0x0000c800


	//   ....[101]....
        /*061c*/ 	.word	0x0000c810


	//   ....[102]....
        /*0620*/ 	.word	0x0000c820


	//   ....[103]....
        /*0624*/ 	.word	0x0000c860


	//   ....[104]....
        /*0628*/ 	.word	0x0000cb20


	//   ....[105]....
        /*062c*/ 	.word	0x0000cb40


	//   ....[106]....
        /*0630*/ 	.word	0x0000cba0


	//   ....[107]....
        /*0634*/ 	.word	0x0000cbb0


	//   ....[108]....
        /*0638*/ 	.word	0x0000cc00


	//   ....[109]....
        /*063c*/ 	.word	0x0000cc10


	//   ....[110]....
        /*0640*/ 	.word	0x0000cc60


	//   ....[111]....
        /*0644*/ 	.word	0x0000cc70


	//   ....[112]....
        /*0648*/ 	.word	0x0000ccc0


	//   ....[113]....
        /*064c*/ 	.word	0x0000ccd0


	//   ....[114]....
        /*0650*/ 	.word	0x0000cd20


	//   ....[115]....
        /*0654*/ 	.word	0x0000cd30


	//   ....[116]....
        /*0658*/ 	.word	0x0000cd80


	//   ....[117]....
        /*065c*/ 	.word	0x0000cd90


	//   ....[118]....
        /*0660*/ 	.word	0x0000cda0


	//   ....[119]....
        /*0664*/ 	.word	0x0000cdf0


	//   ....[120]....
        /*0668*/ 	.word	0x0000d3c0


	//   ....[121]....
        /*066c*/ 	.word	0x0000d3d0


	//   ....[122]....
        /*0670*/ 	.word	0x0000d3e0


	//   ....[123]....
        /*0674*/ 	.word	0x0000d3f0


	//   ....[124]....
        /*0678*/ 	.word	0x0000d400


	//   ....[125]....
        /*067c*/ 	.word	0x0000d450


	//   ....[126]....
        /*0680*/ 	.word	0x0000d4a0


	//   ....[127]....
        /*0684*/ 	.word	0x0000d4d0


	//   ....[128]....
        /*0688*/ 	.word	0x0000d500


	//   ....[129]....
        /*068c*/ 	.word	0x0000d530


	//   ....[130]....
        /*0690*/ 	.word	0x0000d560


	//   ....[131]....
        /*0694*/ 	.word	0x0000d590


	//   ....[132]....
        /*0698*/ 	.word	0x0000d5c0


	//   ....[133]....
        /*069c*/ 	.word	0x0000d5f0


	//   ....[134]....
        /*06a0*/ 	.word	0x0000d620


	//   ....[135]....
        /*06a4*/ 	.word	0x0000d650


	//   ....[136]....
        /*06a8*/ 	.word	0x0000d950


	//   ....[137]....
        /*06ac*/ 	.word	0x0000db40


	//   ....[138]....
        /*06b0*/ 	.word	0x0000e0d0


	//   ....[139]....
        /*06b4*/ 	.word	0x0000e1b0


	//   ....[140]....
        /*06b8*/ 	.word	0x0000e250


	//   ....[141]....
        /*06bc*/ 	.word	0x0000e2b0


	//   ....[142]....
        /*06c0*/ 	.word	0x0000e3a0


	//   ....[143]....
        /*06c4*/ 	.word	0x0000e410


	//   ....[144]....
        /*06c8*/ 	.word	0x0000e500


	//   ....[145]....
        /*06cc*/ 	.word	0x0000e570


	//   ....[146]....
        /*06d0*/ 	.word	0x0000e660


	//   ....[147]....
        /*06d4*/ 	.word	0x0000e6d0


	//   ....[148]....
        /*06d8*/ 	.word	0x0000e7c0


	//   ....[149]....
        /*06dc*/ 	.word	0x0000e830


	//   ....[150]....
        /*06e0*/ 	.word	0x0000e920


	//   ....[151]....
        /*06e4*/ 	.word	0x0000e990


	//   ....[152]....
        /*06e8*/ 	.word	0x0000ea80


	//   ....[153]....
        /*06ec*/ 	.word	0x0000eaf0


	//   ....[154]....
        /*06f0*/ 	.word	0x0000ebd0


	//   ....[155]....
        /*06f4*/ 	.word	0x0000ec60


	//   ....[156]....
        /*06f8*/ 	.word	0x0000ecd0


	//   ....[157]....
        /*06fc*/ 	.word	0x0000ed30


	//   ....[158]....
        /*0700*/ 	.word	0x0000ee30


	//   ....[159]....
        /*0704*/ 	.word	0x0000ee90


	//   ....[160]....
        /*0708*/ 	.word	0x0000ef90


	//   ....[161]....
        /*070c*/ 	.word	0x0000eff0


	//   ....[162]....
        /*0710*/ 	.word	0x0000f0f0


	//   ....[163]....
        /*0714*/ 	.word	0x0000f150


	//   ....[164]....
        /*0718*/ 	.word	0x0000f250


	//   ....[165]....
        /*071c*/ 	.word	0x0000f2b0


	//   ....[166]....
        /*0720*/ 	.word	0x0000f3b0


	//   ....[167]....
        /*0724*/ 	.word	0x0000f410


	//   ....[168]....
        /*0728*/ 	.word	0x0000f510


	//   ....[169]....
        /*072c*/ 	.word	0x0000f570


	//   ....[170]....
        /*0730*/ 	.word	0x0000f610


	//   ....[171]....
        /*0734*/ 	.word	0x0000f6d0


	//   ....[172]....
        /*0738*/ 	.word	0x0000f7a0


	//   ....[173]....
        /*073c*/ 	.word	0x0000f800


	//   ....[174]....
        /*0740*/ 	.word	0x0000f8c0


	//   ....[175]....
        /*0744*/ 	.word	0x0000f920


	//   ....[176]....
        /*0748*/ 	.word	0x0000f9d0


	//   ....[177]....
        /*074c*/ 	.word	0x0000fa50


	//   ....[178]....
        /*0750*/ 	.word	0x0000fb00


	//   ....[179]....
        /*0754*/ 	.word	0x0000fc30


	//   ....[180]....
        /*0758*/ 	.word	0x0000fce0


	//   ....[181]....
        /*075c*/ 	.word	0x0000fd60


	//   ....[182]....
        /*0760*/ 	.word	0x0000fe20


	//   ....[183]....
        /*0764*/ 	.word	0x0000fe80


	//   ....[184]....
        /*0768*/ 	.word	0x0000ff30


	//   ....[185]....
        /*076c*/ 	.word	0x0000ff90


	//   ....[186]....
        /*0770*/ 	.word	0x00010040


	//   ....[187]....
        /*0774*/ 	.word	0x000100a0


	//   ....[188]....
        /*0778*/ 	.word	0x00010150


	//   ....[189]....
        /*077c*/ 	.word	0x000101b0


	//   ....[190]....
        /*0780*/ 	.word	0x00010260


	//   ....[191]....
        /*0784*/ 	.word	0x000102c0


	//   ....[192]....
        /*0788*/ 	.word	0x00010370


	//   ....[193]....
        /*078c*/ 	.word	0x000103d0


	//   ....[194]....
        /*0790*/ 	.word	0x00010480


	//   ....[195]....
        /*0794*/ 	.word	0x00010570


	//   ....[196]....
        /*0798*/ 	.word	0x00010610


	//   ....[197]....
        /*079c*/ 	.word	0x00010670


	//   ....[198]....
        /*07a0*/ 	.word	0x00010730


	//   ....[199]....
        /*07a4*/ 	.word	0x00010790


	//   ....[200]....
        /*07a8*/ 	.word	0x00010850


	//   ....[201]....
        /*07ac*/ 	.word	0x000108b0


	//   ....[202]....
        /*07b0*/ 	.word	0x00010970


	//   ....[203]....
        /*07b4*/ 	.word	0x000109d0


	//   ....[204]....
        /*07b8*/ 	.word	0x00010a90


	//   ....[205]....
        /*07bc*/ 	.word	0x00010af0


	//   ....[206]....
        /*07c0*/ 	.word	0x00010bb0


	//   ....[207]....
        /*07c4*/ 	.word	0x00010c10


	//   ....[208]....
        /*07c8*/ 	.word	0x00010cd0


	//   ....[209]....
        /*07cc*/ 	.word	0x00010d30


	//   ....[210]....
        /*07d0*/ 	.word	0x00010df0


	//   ....[211]....
        /*07d4*/ 	.word	0x00010ee0


	//   ....[212]....
        /*07d8*/ 	.word	0x00010f90


	//   ....[213]....
        /*07dc*/ 	.word	0x00011020


	//   ....[214]....
        /*07e0*/ 	.word	0x000110d0


	//   ....[215]....
        /*07e4*/ 	.word	0x00011130


	//   ....[216]....
        /*07e8*/ 	.word	0x000111e0


	//   ....[217]....
        /*07ec*/ 	.word	0x00011240


	//   ....[218]....
        /*07f0*/ 	.word	0x00011300


	//   ....[219]....
        /*07f4*/ 	.word	0x00011360


	//   ....[220]....
        /*07f8*/ 	.word	0x00011410


	//   ....[221]....
        /*07fc*/ 	.word	0x00011470


	//   ....[222]....
        /*0800*/ 	.word	0x00011530


	//   ....[223]....
        /*0804*/ 	.word	0x00011590


	//   ....[224]....
        /*0808*/ 	.word	0x00011640


	//   ....[225]....
        /*080c*/ 	.word	0x000116a0


	//   ....[226]....
        /*0810*/ 	.word	0x00011760


	//   ....[227]....
        /*0814*/ 	.word	0x000117f0


	//   ....[228]....
        /*0818*/ 	.word	0x00011910


	//----- nvinfo : EIATTR_REG_RECONFIG
	.align		4
.L_1549:
        /*081c*/ 	.byte	0x01, 0x54
	.zero		2


	//----- nvinfo : EIATTR_SYSCALL_OFFSETS
	.align		4
        /*0820*/ 	.byte	0x04, 0x46
        /*0822*/ 	.short	(.L_1551 - .L_1550)


	//   ....[0]....
.L_1550:
        /*0824*/ 	.word	0x00001470


	//   ....[1]....
        /*0828*/ 	.word	0x0000a200


	//   ....[2]....
        /*082c*/ 	.word	0x0000a350


	//   ....[3]....
        /*0830*/ 	.word	0x0000a440


	//   ....[4]....
        /*0834*/ 	.word	0x0000b320


	//----- nvinfo : EIATTR_MBARRIER_INSTR_OFFSETS
	.align		4
.L_1551:
        /*0838*/ 	.byte	0x04, 0x39
        /*083a*/ 	.short	(.L_1553 - .L_1552)


	//   ....[0]....
.L_1552:
        /*083c*/ 	.word	0x00000180
        /*0840*/ 	.word	0x000000ff
        /*0844*/ 	.word	0x00016800
        /*0848*/ 	.short	0x0100
        /*084a*/ 	.byte	0x08
	.zero		1


	//   ....[1]....
        /*084c*/ 	.word	0x00000190
        /*0850*/ 	.word	0x000000ff
        /*0854*/ 	.word	0x00016820
        /*0858*/ 	.short	0x0100
        /*085a*/ 	.byte	0x08
	.zero		1


	//   ....[2]....
        /*085c*/ 	.word	0x00000280
        /*0860*/ 	.word	0x000000ff
        /*0864*/ 	.word	0x00016830
        /*0868*/ 	.short	0x0100
        /*086a*/ 	.byte	0x08
	.zero		1


	//   ....[3]....
        /*086c*/ 	.word	0x00000290
        /*0870*/ 	.word	0x000000ff
        /*0874*/ 	.word	0x00016840
        /*0878*/ 	.short	0x0100
        /*087a*/ 	.byte	0x08
	.zero		1


	//   ....[4]....
        /*087c*/ 	.word	0x000002a0
        /*0880*/ 	.word	0x000000ff
        /*0884*/ 	.word	0x00016838
        /*0888*/ 	.short	0x0100
        /*088a*/ 	.byte	0x08
	.zero		1


	//   ....[5]....
        /*088c*/ 	.word	0x000002b0
        /*0890*/ 	.word	0x000000ff
        /*0894*/ 	.word	0x00016848
        /*0898*/ 	.short	0x0100
        /*089a*/ 	.byte	0x08
	.zero		1


	//   ....[6]....
        /*089c*/ 	.word	0x000003e0
        /*08a0*/ 	.word	0x000000ff
        /*08a4*/ 	.word	0x00016850
        /*08a8*/ 	.short	0x0100
        /*08aa*/ 	.byte	0x08
	.zero		1


	//   ....[7]....
        /*08ac*/ 	.word	0x000003f0
        /*08b0*/ 	.word	0x000000ff
        /*08b4*/ 	.word	0x00016860
        /*08b8*/ 	.short	0x0100
        /*08ba*/ 	.byte	0x08
	.zero		1


	//   ....[8]....
        /*08bc*/ 	.word	0x00000400
        /*08c0*/ 	.word	0x000000ff
        /*08c4*/ 	.word	0x00016858
        /*08c8*/ 	.short	0x0100
        /*08ca*/ 	.byte	0x08
	.zero		1


	//   ....[9]....
        /*08cc*/ 	.word	0x00000410
        /*08d0*/ 	.word	0x000000ff
        /*08d4*/ 	.word	0x00016868
        /*08d8*/ 	.short	0x0100
        /*08da*/ 	.byte	0x08
	.zero		1


	//   ....[10]....
        /*08dc*/ 	.word	0x00000500
        /*08e0*/ 	.word	0x000000ff
        /*08e4*/ 	.word	0x00016870
        /*08e8*/ 	.short	0x0100
        /*08ea*/ 	.byte	0x06
	.zero		1


	//   ....[11]....
        /*08ec*/ 	.word	0x00000510
        /*08f0*/ 	.word	0x000000ff
        /*08f4*/ 	.word	0x00016880
        /*08f8*/ 	.short	0x0100
        /*08fa*/ 	.byte	0x06
	.zero		1


	//   ....[12]....
        /*08fc*/ 	.word	0x00000520
        /*0900*/ 	.word	0x000000ff
        /*0904*/ 	.word	0x00016878
        /*0908*/ 	.short	0x0100
        /*090a*/ 	.byte	0x06
	.zero		1


	//   ....[13]....
        /*090c*/ 	.word	0x00000530
        /*0910*/ 	.word	0x000000ff
        /*0914*/ 	.word	0x00016888
        /*0918*/ 	.short	0x0100
        /*091a*/ 	.byte	0x06
	.zero		1


	//   ....[14]....
        /*091c*/ 	.word	0x00000660
        /*0920*/ 	.word	0x000000ff
        /*0924*/ 	.word	0x00016890
        /*0928*/ 	.short	0x0100
        /*092a*/ 	.byte	0x08
	.zero		1


	//   ....[15]....
        /*092c*/ 	.word	0x00000670
        /*0930*/ 	.word	0x000000ff
        /*0934*/ 	.word	0x000168a0
        /*0938*/ 	.short	0x0100
        /*093a*/ 	.byte	0x08
	.zero		1


	//   ....[16]....
        /*093c*/ 	.word	0x00000680
        /*0940*/ 	.word	0x000000ff
        /*0944*/ 	.word	0x00016898
        /*0948*/ 	.short	0x0100
        /*094a*/ 	.byte	0x08
	.zero		1


	//   ....[17]....
        /*094c*/ 	.word	0x00000690
        /*0950*/ 	.word	0x000000ff
        /*0954*/ 	.word	0x000168a8
        /*0958*/ 	.short	0x0100
        /*095a*/ 	.byte	0x08
	.zero		1


	//   ....[18]....
        /*095c*/ 	.word	0x000007d0
        /*0960*/ 	.word	0x000000ff
        /*0964*/ 	.word	0x000168b0
        /*0968*/ 	.short	0x0100
        /*096a*/ 	.byte	0x08
	.zero		1


	//   ....[19]....
        /*096c*/ 	.word	0x000007e0
        /*0970*/ 	.word	0x000000ff
        /*0974*/ 	.word	0x000168c0
        /*0978*/ 	.short	0x0100
        /*097a*/ 	.byte	0x08
	.zero		1


	//   ....[20]....
        /*097c*/ 	.word	0x000007f0
        /*0980*/ 	.word	0x000000ff
        /*0984*/ 	.word	0x000168b8
        /*0988*/ 	.short	0x0100
        /*098a*/ 	.byte	0x08
	.zero		1


	//   ....[21]....
        /*098c*/ 	.word	0x00000800
        /*0990*/ 	.word	0x000000ff
        /*0994*/ 	.word	0x000168c8
        /*0998*/ 	.short	0x0100
        /*099a*/ 	.byte	0x08
	.zero		1


	//   ....[22]....
        /*099c*/ 	.word	0x000014f0
        /*09a0*/ 	.word	0x000000ff
        /*09a4*/ 	.word	0x00016800
        /*09a8*/ 	.short	0x010a
        /*09aa*/ 	.byte	0x2d
	.zero		1


	//   ....[23]....
        /*09ac*/ 	.word	0x00001570
        /*09b0*/ 	.word	0x00000004
        /*09b4*/ 	.word	0x00016830
        /*09b8*/ 	.short	0x010a
        /*09ba*/ 	.byte	0x3f
	.zero		1


	//   ....[24]....
        /*09bc*/ 	.word	0x000015b0
        /*09c0*/ 	.word	0x00000004
        /*09c4*/ 	.word	0x00016830
        /*09c8*/ 	.short	0x010a
        /*09ca*/ 	.byte	0x3f
	.zero		1


	//   ....[25]....
        /*09cc*/ 	.word	0x00002140
        /*09d0*/ 	.word	0x000000ff
        /*09d4*/ 	.word	0x00000000
        /*09d8*/ 	.short	0x0101
        /*09da*/ 	.byte	0x06
	.zero		1


	//   ....[26]....
        /*09dc*/ 	.word	0x000037d0
        /*09e0*/ 	.word	0x000000ff
        /*09e4*/ 	.word	0x00016830
        /*09e8*/ 	.short	0x010a
        /*09ea*/ 	.byte	0x06
	.zero		1


	//   ....[27]....
        /*09ec*/ 	.word	0x00003810
        /*09f0*/ 	.word	0x000000ff
        /*09f4*/ 	.word	0x00016830
        /*09f8*/ 	.short	0x010a
        /*09fa*/ 	.byte	0x06
	.zero		1


	//   ....[28]....
        /*09fc*/ 	.word	0x00003a20
        /*0a00*/ 	.word	0x000000ff
        /*0a04*/ 	.word	0x00016850
        /*0a08*/ 	.short	0x010a
        /*0a0a*/ 	.byte	0x06
	.zero		1


	//   ....[29]....
        /*0a0c*/ 	.word	0x00003a60
        /*0a10*/ 	.word	0x000000ff
        /*0a14*/ 	.word	0x00016850
        /*0a18*/ 	.short	0x010a
        /*0a1a*/ 	.byte	0x06
	.zero		1


	//   ....[30]....
        /*0a1c*/ 	.word	0x00003ee0
        /*0a20*/ 	.word	0x000000ff
        /*0a24*/ 	.word	0x00000000
        /*0a28*/ 	.short	0x0101
        /*0a2a*/ 	.byte	0x06
	.zero		1


	//   ....[31]....
        /*0a2c*/ 	.word	0x000059d0
        /*0a30*/ 	.word	0x000000ff
        /*0a34*/ 	.word	0x00000000
        /*0a38*/ 	.short	0x0101
        /*0a3a*/ 	.byte	0x06
	.zero		1


	//   ....[32]....
        /*0a3c*/ 	.word	0x00005eb0
        /*0a40*/ 	.word	0x000000ff
        /*0a44*/ 	.word	0x00016830
        /*0a48*/ 	.short	0x010a
        /*0a4a*/ 	.byte	0x06
	.zero		1


	//   ....[33]....
        /*0a4c*/ 	.word	0x00005ef0
        /*0a50*/ 	.word	0x000000ff
        /*0a54*/ 	.word	0x00016830
        /*0a58*/ 	.short	0x010a
        /*0a5a*/ 	.byte	0x06
	.zero		1


	//   ....[34]....
        /*0a5c*/ 	.word	0x00006100
        /*0a60*/ 	.word	0x000000ff
        /*0a64*/ 	.word	0x00016850
        /*0a68*/ 	.short	0x010a
        /*0a6a*/ 	.byte	0x06
	.zero		1


	//   ....[35]....
        /*0a6c*/ 	.word	0x00006140
        /*0a70*/ 	.word	0x000000ff
        /*0a74*/ 	.word	0x00016850
        /*0a78*/ 	.short	0x010a
        /*0a7a*/ 	.byte	0x06
	.zero		1


	//   ....[36]....
        /*0a7c*/ 	.word	0x00006560
        /*0a80*/ 	.word	0x000000ff
        /*0a84*/ 	.word	0x00000000
        /*0a88*/ 	.short	0x0101
        /*0a8a*/ 	.byte	0x06
	.zero		1


	//   ....[37]....
        /*0a8c*/ 	.word	0x00007710
        /*0a90*/ 	.word	0x000000ff
        /*0a94*/ 	.word	0x00000000
        /*0a98*/ 	.short	0x0101
        /*0a9a*/ 	.byte	0x06
	.zero		1


	//   ....[38]....
        /*0a9c*/ 	.word	0x00007b20
        /*0aa0*/ 	.word	0x000000ff
        /*0aa4*/ 	.word	0x00016850
        /*0aa8*/ 	.short	0x010a
        /*0aaa*/ 	.byte	0x05
	.zero		1


	//   ....[39]....
        /*0aac*/ 	.word	0x00007b60
        /*0ab0*/ 	.word	0x000000ff
        /*0ab4*/ 	.word	0x00016850
        /*0ab8*/ 	.short	0x010a
        /*0aba*/ 	.byte	0x05
	.zero		1


	//   ....[40]....
        /*0abc*/ 	.word	0x000080c0
        /*0ac0*/ 	.word	0x000000ff
        /*0ac4*/ 	.word	0x00000000
        /*0ac8*/ 	.short	0x0101
        /*0aca*/ 	.byte	0x04
	.zero		1


	//   ....[41]....
        /*0acc*/ 	.word	0x00008cd0
        /*0ad0*/ 	.word	0x00000000
        /*0ad4*/ 	.word	0x00000000
        /*0ad8*/ 	.short	0x0101
        /*0ada*/ 	.byte	0x3f
	.zero		1


	//   ....[42]....
        /*0adc*/ 	.word	0x0000a9a0
        /*0ae0*/ 	.word	0x00000000
        /*0ae4*/ 	.word	0x00016840
        /*0ae8*/ 	.short	0x010a
        /*0aea*/ 	.byte	0x3f
	.zero		1


	//   ....[43]....
        /*0aec*/ 	.word	0x0000b100
        /*0af0*/ 	.word	0x00000000
        /*0af4*/ 	.word	0x00016830
        /*0af8*/ 	.short	0x0107
        /*0afa*/ 	.byte	0x3f
	.zero		1


	//   ....[44]....
        /*0afc*/ 	.word	0x0000b1c0
        /*0b00*/ 	.word	0x00000000
        /*0b04*/ 	.word	0x00016830
        /*0b08*/ 	.short	0x0101
        /*0b0a*/ 	.byte	0x3f
	.zero		1


	//   ....[45]....
        /*0b0c*/ 	.word	0x0000bf30
        /*0b10*/ 	.word	0x00000010
        /*0b14*/ 	.word	0x00016800
        /*0b18*/ 	.short	0x0107
        /*0b1a*/ 	.byte	0x3f
	.zero		1


	//   ....[46]....
        /*0b1c*/ 	.word	0x0000c020
        /*0b20*/ 	.word	0x00000010
        /*0b24*/ 	.word	0x00016800
        /*0b28*/ 	.short	0x0101
        /*0b2a*/ 	.byte	0x3f
	.zero		1


	//   ....[47]....
        /*0b2c*/ 	.word	0x0000c040
        /*0b30*/ 	.word	0x00000010
        /*0b34*/ 	.word	0x00016820
        /*0b38*/ 	.short	0x010a
        /*0b3a*/ 	.byte	0x3f
	.zero		1


	//   ....[48]....
        /*0b3c*/ 	.word	0x0000c3c0
        /*0b40*/ 	.word	0x00000005
        /*0b44*/ 	.word	0x00016840
        /*0b48*/ 	.short	0x010a
        /*0b4a*/ 	.byte	0x3f
	.zero		1


	//   ....[49]....
        /*0b4c*/ 	.word	0x0000c8e0
        /*0b50*/ 	.word	0x00000005
        /*0b54*/ 	.word	0x00016830
        /*0b58*/ 	.short	0x0107
        /*0b5a*/ 	.byte	0x3f
	.zero		1


	//   ....[50]....
        /*0b5c*/ 	.word	0x0000c9a0
        /*0b60*/ 	.word	0x00000005
        /*0b64*/ 	.word	0x00016830
        /*0b68*/ 	.short	0x0101
        /*0b6a*/ 	.byte	0x3f
	.zero		1


	//   ....[51]....
        /*0b6c*/ 	.word	0x0000ca00
        /*0b70*/ 	.word	0x00000005
        /*0b74*/ 	.word	0x00016860
        /*0b78*/ 	.short	0x010a
        /*0b7a*/ 	.byte	0x3f
	.zero		1


	//   ....[52]....
        /*0b7c*/ 	.word	0x0000cf10
        /*0b80*/ 	.word	0x00000005
        /*0b84*/ 	.word	0x00016850
        /*0b88*/ 	.short	0x0107
        /*0b8a*/ 	.byte	0x3f
	.zero		1


	//   ....[53]....
        /*0b8c*/ 	.word	0x0000d070
        /*0b90*/ 	.word	0x00000005
        /*0b94*/ 	.word	0x00016850
        /*0b98*/ 	.short	0x0101
        /*0b9a*/ 	.byte	0x3f
	.zero		1


	//   ....[54]....
        /*0b9c*/ 	.word	0x0000d280
        /*0ba0*/ 	.word	0x00000004
        /*0ba4*/ 	.word	0x00016860
        /*0ba8*/ 	.short	0x010a
        /*0baa*/ 	.byte	0x3f
	.zero		1


	//   ....[55]....
        /*0bac*/ 	.word	0x0000d730
        /*0bb0*/ 	.word	0x00000004
        /*0bb4*/ 	.word	0x00016850
        /*0bb8*/ 	.short	0x0107
        /*0bba*/ 	.byte	0x3f
	.zero		1


	//   ....[56]....
        /*0bbc*/ 	.word	0x0000d7f0
        /*0bc0*/ 	.word	0x00000004
        /*0bc4*/ 	.word	0x00016850
        /*0bc8*/ 	.short	0x0101
        /*0bca*/ 	.byte	0x3f
	.zero		1


	//   ....[57]....
        /*0bcc*/ 	.word	0x0000dac0
        /*0bd0*/ 	.word	0x00000005
        /*0bd4*/ 	.word	0x00016820
        /*0bd8*/ 	.short	0x010a
        /*0bda*/ 	.byte	0x3f
	.zero		1


	//   ....[58]....
        /*0bdc*/ 	.word	0x0000dc40
        /*0be0*/ 	.word	0x00000003
        /*0be4*/ 	.word	0x00016840
        /*0be8*/ 	.short	0x010a
        /*0bea*/ 	.byte	0x3f
	.zero		1


	//   ....[59]....
        /*0bec*/ 	.word	0x0000dce0
        /*0bf0*/ 	.word	0x00000005
        /*0bf4*/ 	.word	0x00016840
        /*0bf8*/ 	.short	0x010a
        /*0bfa*/ 	.byte	0x3f
	.zero		1


	//   ....[60]....
        /*0bfc*/ 	.word	0x0000dd20
        /*0c00*/ 	.word	0x00000003
        /*0c04*/ 	.word	0x00016860
        /*0c08*/ 	.short	0x010a
        /*0c0a*/ 	.byte	0x3f
	.zero		1


	//   ....[61]....
        /*0c0c*/ 	.word	0x0000dd60
        /*0c10*/ 	.word	0x00000005
        /*0c14*/ 	.word	0x00016860
        /*0c18*/ 	.short	0x010a
        /*0c1a*/ 	.byte	0x3f
	.zero		1


	//   ....[62]....
        /*0c1c*/ 	.word	0x0000ddd0
        /*0c20*/ 	.word	0x00000003
        /*0c24*/ 	.word	0x00016800
        /*0c28*/ 	.short	0x010a
        /*0c2a*/ 	.byte	0x3f
	.zero		1


	//   ....[63]....
        /*0c2c*/ 	.word	0x0000de20
        /*0c30*/ 	.word	0x00000004
        /*0c34*/ 	.word	0x00016830
        /*0c38*/ 	.short	0x010a
        /*0c3a*/ 	.byte	0x3f
	.zero		1


	//   ....[64]....
        /*0c3c*/ 	.word	0x0000de80
        /*0c40*/ 	.word	0x00000003
        /*0c44*/ 	.word	0x00016830
        /*0c48*/ 	.short	0x010a
        /*0c4a*/ 	.byte	0x3f
	.zero		1


	//   ....[65]....
        /*0c4c*/ 	.word	0x0000dee0
        /*0c50*/ 	.word	0x00000003
        /*0c54*/ 	.word	0x00016850
        /*0c58*/ 	.short	0x010a
        /*0c5a*/ 	.byte	0x3f
	.zero		1


	//   ....[66]....
        /*0c5c*/ 	.word	0x0000df40
        /*0c60*/ 	.word	0x00000003
        /*0c64*/ 	.word	0x00016830
        /*0c68*/ 	.short	0x010a
        /*0c6a*/ 	.byte	0x3f
	.zero		1


	//   ....[67]....
        /*0c6c*/ 	.word	0x0000dfa0
        /*0c70*/ 	.word	0x00000003
        /*0c74*/ 	.word	0x00016850
        /*0c78*/ 	.short	0x010a
        /*0c7a*/ 	.byte	0x3f
	.zero		1


	//   ....[68]....
        /*0c7c*/ 	.word	0x0000e000
        /*0c80*/ 	.word	0x00000007
        /*0c84*/ 	.word	0x00016850
        /*0c88*/ 	.short	0x010a
        /*0c8a*/ 	.byte	0x3f
	.zero		1


	//   ....[69]....
        /*0c8c*/ 	.word	0x0000e100
        /*0c90*/ 	.word	0x00000000
        /*0c94*/ 	.word	0x00016840
        /*0c98*/ 	.short	0x010a
        /*0c9a*/ 	.byte	0x3f
	.zero		1


	//   ....[70]....
        /*0c9c*/ 	.word	0x0000fb30
        /*0ca0*/ 	.word	0x00000010
        /*0ca4*/ 	.word	0x00016820
        /*0ca8*/ 	.short	0x010a
        /*0caa*/ 	.byte	0x3f
	.zero		1


	//   ....[71]....
        /*0cac*/ 	.word	0x0000fb80
        /*0cb0*/ 	.word	0x00000005
        /*0cb4*/ 	.word	0x00016840
        /*0cb8*/ 	.short	0x010a
        /*0cba*/ 	.byte	0x3f
	.zero		1


	//   ....[72]....
        /*0cbc*/ 	.word	0x000104c0
        /*0cc0*/ 	.word	0x00000005
        /*0cc4*/ 	.word	0x00016860
        /*0cc8*/ 	.short	0x010a
        /*0cca*/ 	.byte	0x3f
	.zero		1


	//   ....[73]....
        /*0ccc*/ 	.word	0x00010e30
        /*0cd0*/ 	.word	0x00000004
        /*0cd4*/ 	.word	0x00016860
        /*0cd8*/ 	.short	0x010a
        /*0cda*/ 	.byte	0x3f
	.zero		1


	//   ....[74]....
        /*0cdc*/ 	.word	0x00011830
        /*0ce0*/ 	.word	0x00000005
        /*0ce4*/ 	.word	0x00016820
        /*0ce8*/ 	.short	0x010a
        /*0cea*/ 	.byte	0x3f
	.zero		1


	//   ....[75]....
        /*0cec*/ 	.word	0x000119d0
        /*0cf0*/ 	.word	0x00000003
        /*0cf4*/ 	.word	0x00016840
        /*0cf8*/ 	.short	0x010a
        /*0cfa*/ 	.byte	0x3f
	.zero		1


	//   ....[76]....
        /*0cfc*/ 	.word	0x00011a20
        /*0d00*/ 	.word	0x00000005
        /*0d04*/ 	.word	0x00016840
        /*0d08*/ 	.short	0x010a
        /*0d0a*/ 	.byte	0x3f
	.zero		1


	//   ....[77]....
        /*0d0c*/ 	.word	0x00011a70
        /*0d10*/ 	.word	0x00000003
        /*0d14*/ 	.word	0x00016860
        /*0d18*/ 	.short	0x010a
        /*0d1a*/ 	.byte	0x3f
	.zero		1


	//----- nvinfo : EIATTR_NUM_MBARRIERS
	.align		4
.L_1553:
        /*0d1c*/ 	.byte	0x03, 0x38
        /*0d1e*/ 	.short	0x0016


	//----- nvinfo : EIATTR_EXIT_INSTR_OFFSETS
	.align		4
        /*0d20*/ 	.byte	0x04, 0x1c
        /*0d22*/ 	.short	(.L_1555 - .L_1554)


	//   ....[0]....
.L_1554:
        /*0d24*/ 	.word	0x00000970


	//   ....[1]....
        /*0d28*/ 	.word	0x00009720


	//   ....[2]....
        /*0d2c*/ 	.word	0x0000ddb0


	//----- nvinfo : EIATTR_MAX_THREADS
	.align		4
.L_1555:
        /*0d30*/ 	.byte	0x04, 0x05
        /*0d32*/ 	.short	(.L_1557 - .L_1556)
.L_1556:
        /*0d34*/ 	.word	0x00000200
        /*0d38*/ 	.word	0x00000001
        /*0d3c*/ 	.word	0x00000001


	//----- nvinfo : EIATTR_CRS_STACK_SIZE
	.align		4
.L_1557:
        /*0d40*/ 	.byte	0x04, 0x1e
        /*0d42*/ 	.short	(.L_1559 - .L_1558)
.L_1558:
        /*0d44*/ 	.word	0x00000000


	//----- nvinfo : EIATTR_CBANK_PARAM_SIZE
	.align		4
.L_1559:
        /*0d48*/ 	.byte	0x03, 0x19
        /*0d4a*/ 	.short	0x0af0


	//----- nvinfo : EIATTR_PARAM_CBANK
	.align		4
        /*0d4c*/ 	.byte	0x04, 0x0a
        /*0d4e*/ 	.short	(.L_1561 - .L_1560)
	.align		4
.L_1560:
        /*0d50*/ 	.word	index@(.nv.constant0._ZN7cutlass13device_kernelIN5flash11enable_sm90INS1_16FlashAttnFwdSm90INS1_25CollectiveMainloopFwdSm90ILi2EN4cute5tupleIJNS5_1CILi1EEES8_S8_EEENS6_IJNS7_ILi192EEENS7_ILi128EEENS7_ILi64EEEEEELi64ENS_6half_tEfNS_4arch4Sm90ELb1ELb0ELb0ELb0ELb1ELb0ELb0ELb1ELb1ELb1ELb0ELb0EEENS1_21CollectiveEpilogueFwdINS6_IJSA_SC_SB_EEES9_SE_SG_Li384ELb0ELb1ELb0ELb0EEENS1_30DynamicPersistentTileSchedulerILi384ELi128ELb0ELb1ELb1EEEEEEEEEvNT_6ParamsE)
        /*0d54*/ 	.short	0x0210
        /*0d56*/ 	.short	0x0af0


	//----- nvinfo : EIATTR_SW_WAR
	.align		4
.L_1561:
        /*0d58*/ 	.byte	0x04, 0x36
        /*0d5a*/ 	.short	(.L_1563 - .L_1562)
.L_1562:
        /*0d5c*/ 	.word	0x00000008
.L_1563:


//--------------------- .nv.info._ZN7cutlass13device_kernelIN5flash11enable_sm90INS1_16FlashAttnFwdSm90INS1_25CollectiveMainloopFwdSm90ILi2EN4cute5tupleIJNS5_1CILi1EEES8_S8_EEENS6_IJNS7_ILi192EEENS7_ILi128EEENS7_ILi64EEEEEELi64ENS_6half_tEfNS_4arch4Sm90ELb1ELb0ELb0ELb1ELb1ELb0ELb0ELb1ELb1ELb1ELb0ELb0EEENS1_21CollectiveEpilogueFwdINS6_IJSA_SC_SB_EEES9_SE_SG_Li384ELb1ELb1ELb0ELb0EEENS1_36VarlenDynamicPersistentTileSchedulerILi192ELi128ELi384ELi128ELb0ELb1ELb1ELb1ELb1ELb1EEEEEEEEEvNT_6ParamsE --------------------------
	.section	.nv.info._ZN7cutlass13device_kernelIN5flash11enable_sm90INS1_16FlashAttnFwdSm90INS1_25CollectiveMainloopFwdSm90ILi2EN4cute5tupleIJNS5_1CILi1EEES8_S8_EEENS6_IJNS7_ILi192EEENS7_ILi128EEENS7_ILi64EEEEEELi64ENS_6half_tEfNS_4arch4Sm90ELb1ELb0ELb0ELb1ELb1ELb0ELb0ELb1ELb1ELb1ELb0ELb0EEENS1_21CollectiveEpilogueFwdINS6_IJSA_SC_SB_EEES9_SE_SG_Li384ELb1ELb1ELb0ELb0EEENS1_36VarlenDynamicPersistentTileSchedulerILi192ELi128ELi384ELi128ELb0ELb1ELb1ELb1ELb1ELb1EEEEEEEEEvNT_6ParamsE,"",@"SHT_CUDA_INFO"
	.sectionflags	@""
	.align	4


	//----- nvinfo : EIATTR_CUDA_API_VERSION
	.align		4
        /*0000*/ 	.byte	0x04, 0x37
        /*0002*/ 	.short	(.L_1565 - .L_1564)
.L_1564:
        /*0004*/ 	.word	0x00000082


	//----- nvinfo : EIATTR_KPARAM_INFO
	.align		4
.L_1565:
        /*0008*/ 	.byte	0x04, 0x17
        /*000a*/ 	.short	(.L_1567 - .L_1566)
.L_1566:
        /*000c*/ 	.word	0x00000000
        /*0010*/ 	.short	0x0000
        /*0012*/ 	.short	0x0070
        /*0014*/ 	.byte	0x00, 0xf0, 0x01, 0x2a


	//----- nvinfo : EIATTR_SPARSE_MMA_MASK
	.align		4
.L_1567:
        /*0018*/ 	.byte	0x03, 0x50
        /*001a*/ 	.short	0x0000


	//----- nvinfo : EIATTR_MAXREG_COUNT
	.align		4
        /*001c*/ 	.byte	0x03, 0x1b
        /*001e*/ 	.short	0x0080


	//----- nvinfo : EIATTR_NUM_BARRIERS
	.align		4
        /*0020*/ 	.byte	0x02, 0x4c
        /*0022*/ 	.byte	0x10
	.zero		1


	//----- nvinfo : EIATTR_EXTERNS
	.align		4
        /*0024*/ 	.byte	0x04, 0x0f
        /*0026*/ 	.short	(.L_1569 - .L_1568)


	//   ....[0]....
	.align		4
.L_1568:
        /*0028*/ 	.word	index@(__assertfail)


	//----- nvinfo : EIATTR_ANNOTATIONS
	.align		4
.L_1569:
        /*002c*/ 	.byte	0x04, 0x55
        /*002e*/ 	.short	(.L_1571 - .L_1570)


	//   ....[0]....
.L_1570:
        /* <DEDUP_REMOVED lines=30> */


	//----- nvinfo : EIATTR_MERCURY_ISA_VERSION
	.align		4
.L_1571:
        /*01f8*/ 	.byte	0x03, 0x5f
        /*01fa*/ 	.short	0x0101


	//----- nvinfo : EIATTR_UNUSED_LOAD_BYTE_OFFSET
	.align		4
        /*01fc*/ 	.byte	0x04, 0x44
        /*01fe*/ 	.short	(.L_1573 - .L_1572)


	//   ....[0]....
.L_1572:
        /*0200*/ 	.word	0x00000970
        /*0204*/ 	.word	0x0000fff0


	//   ....[1]....
        /*0208*/ 	.word	0x00008410
        /*020c*/ 	.word	0x0000fff0


	//----- nvinfo : EIATTR_INT_WARP_WIDE_INSTR_OFFSETS
	.align		4
.L_1573:
        /*0210*/ 	.byte	0x04, 0x31
        /*0212*/ 	.short	(.L_1575 - .L_1574)


	//   ....[0]....
.L_1574:
        /*0214*/ 	.word	0x000000c0


	//   ....[1]....
        /*0218*/ 	.word	0x000000d0


	//   ....[2]....
        /*021c*/ 	.word	0x00000170


	//   ....[3]....
        /*0220*/ 	.word	0x0000b050


	//   ....[4]....
        /*0224*/ 	.word	0x0000b0e0


	//   ....[5]....
        /*0228*/ 	.word	0x0000e2d0


	//   ....[6]....
        /*022c*/ 	.word	0x0000e360


	//----- nvinfo : EIATTR_COOP_GROUP_MASK_REGIDS
	.align		4
.L_1575:
        /*0230*/ 	.byte	0x04, 0x29
        /*0232*/ 	.short	(.L_1577 - .L_1576)


	//   ....[0]....
.L_1576:
        /*0234*/ 	.word	0xffffffff


	//   ....[1]....
        /*0238*/ 	.word	0xffffffff


	//   ....[2]....
        /*023c*/ 	.word	0xffffffff


	//   ....[3]....
        /*0240*/ 	.word	0xffffffff


	//   ....[4]....
        /*0244*/ 	.word	0xffffffff


	//   ....[5]....
        /*0248*/ 	.word	0xffffffff


	//   ....[6]....
        /*024c*/ 	.word	0xffffffff


	//   ....[7]....
        /*0250*/ 	.word	0xffffffff


	//   ....[8]....
        /*0254*/ 	.word	0xffffffff


	//   ....[9]....
        /*0258*/ 	.word	0xffffffff


	//   ....[10]....
        /*025c*/ 	.word	0xffffffff


	//   ....[11]....
        /*0260*/ 	.word	0xffffffff


	//   ....[12]....
        /*0264*/ 	.word	0xffffffff


	//   ....[13]....
        /*0268*/ 	.word	0xffffffff


	//   ....[14]....
        /*026c*/ 	.word	0xffffffff


	//   ....[15]....
        /*0270*/ 	.word	0xffffffff


	//   ....[16]....
        /*0274*/ 	.word	0xffffffff


	//   ....[17]....
        /*0278*/ 	.word	0xffffffff


	//   ....[18]....
        /*027c*/ 	.word	0xffffffff


	//   ....[19]....
        /*0280*/ 	.word	0xffffffff


	//   ....[20]....
        /*0284*/ 	.word	0xffffffff


	//   ....[21]....
        /*0288*/ 	.word	0xffffffff


	//   ....[22]....
        /*028c*/ 	.word	0xffffffff


	//   ....[23]....
        /*0290*/ 	.word	0xffffffff


	//   ....[24]....
        /*0294*/ 	.word	0xffffffff


	//   ....[25]....
        /*0298*/ 	.word	0xffffffff


	//   ....[26]....
        /*029c*/ 	.word	0xffffffff


	//   ....[27]....
        /*02a0*/ 	.word	0xffffffff


	//   ....[28]....
        /*02a4*/ 	.word	0xffffffff


	//   ....[29]....
        /*02a8*/ 	.word	0xffffffff


	//   ....[30]....
        /*02ac*/ 	.word	0xffffffff


	//   ....[31]....
        /*02b0*/ 	.word	0xffffffff


	//   ....[32]....
        /*02b4*/ 	.word	0xffffffff


	//   ....[33]....
        /*02b8*/ 	.word	0xffffffff


	//   ....[34]....
        /*02bc*/ 	.word	0xffffffff


	//   ....[35]....
        /*02c0*/ 	.word	0xffffffff


	//   ....[36]....
        /*02c4*/ 	.word	0xffffffff


	//   ....[37]....
        /*02c8*/ 	.word	0xffffffff


	//   ....[38]....
        /*02cc*/ 	.word	0xffffffff


	//   ....[39]....
        /*02d0*/ 	.word	0xffffffff


	//   ....[40]....
        /*02d4*/ 	.word	0xffffffff


	//   ....[41]....
        /*02d8*/ 	.word	0xffffffff


	//   ....[42]....
        /*02dc*/ 	.word	0xffffffff


	//   ....[43]....
        /*02e0*/ 	.word	0xffffffff


	//   ....[44]....
        /*02e4*/ 	.word	0xffffffff


	//   ....[45]....
        /*02e8*/ 	.word	0xffffffff


	//   ....[46]....
        /*02ec*/ 	.word	0xffffffff


	//   ....[47]....
        /*02f0*/ 	.word	0xffffffff


	//   ....[48]....
        /*02f4*/ 	.word	0xffffffff


	//   ....[49]....
        /*02f8*/ 	.word	0xffffffff


	//   ....[50]....
        /*02fc*/ 	.word	0xffffffff


	//   ....[51]....
        /*0300*/ 	.word	0xffffffff


	//   ....[52]....
        /*0304*/ 	.word	0xffffffff


	//   ....[53]....
        /*0308*/ 	.word	0xffffffff


	//   ....[54]....
        /*030c*/ 	.word	0xffffffff


	//   ....[55]....
        /*0310*/ 	.word	0xffffffff


	//   ....[56]....
        /*0314*/ 	.word	0xffffffff


	//   ....[57]....
        /*0318*/ 	.word	0xffffffff


	//   ....[58]....
        /*031c*/ 	.word	0xffffffff


	//   ....[59]....
        /*0320*/ 	.word	0xffffffff


	//   ....[60]....
        /*0324*/ 	.word	0xffffffff


	//   ....[61]....
        /*0328*/ 	.word	0xffffffff


	//   ....[62]....
        /*032c*/ 	.word	0xffffffff


	//   ....[63]....
        /*0330*/ 	.word	0xffffffff


	//   ....[64]....
        /*0334*/ 	.word	0xffffffff


	//   ....[65]....
        /*0338*/ 	.word	0xffffffff


	//   ....[66]....
        /*033c*/ 	.word	0xffffffff


	//   ....[67]....
        /*0340*/ 	.word	0xffffffff


	//   ....[68]....
        /*0344*/ 	.word	0xffffffff


	//   ....[69]....
        /*0348*/ 	.word	0xffffffff


	//   ....[70]....
        /*034c*/ 	.word	0xffffffff


	//   ....[71]....
        /*0350*/ 	.word	0xffffffff


	//   ....[72]....
        /*0354*/ 	.word	0xffffffff


	//   ....[73]....
        /*0358*/ 	.word	0xffffffff


	//   ....[74]....
        /*035c*/ 	.word	0xffffffff


	//   ....[75]....
        /*0360*/ 	.word	0xffffffff


	//   ....[76]....
        /*0364*/ 	.word	0xffffffff


	//   ....[77]....
        /*0368*/ 	.word	0xffffffff


	//   ....[78]....
        /*036c*/ 	.word	0xffffffff


	//   ....[79]....
        /*0370*/ 	.word	0xffffffff


	//   ....[80]....
        /*0374*/ 	.word	0xffffffff


	//   ....[81]....
        /*0378*/ 	.word	0xffffffff


	//   ....[82]....
        /*037c*/ 	.word	0xffffffff


	//   ....[83]....
        /*0380*/ 	.word	0xffffffff


	//   ....[84]....
        /*0384*/ 	.word	0xffffffff


	//   ....[85]....
        /*0388*/ 	.word	0xffffffff


	//   ....[86]....
        /*038c*/ 	.word	0xffffffff


	//   ....[87]....
        /*0390*/ 	.word	0xffffffff


	//   ....[88]....
        /*0394*/ 	.word	0xffffffff


	//   ....[89]....
        /*0398*/ 	.word	0xffffffff


	//   ....[90]....
        /*039c*/ 	.word	0xffffffff


	//   ....[91]....
        /*03a0*/ 	.word	0xffffffff


	//   ....[92]....
        /*03a4*/ 	.word	0xffffffff


	//   ....[93]....
        /*03a8*/ 	.word	0xffffffff


	//   ....[94]....
        /*03ac*/ 	.word	0xffffffff


	//   ....[95]....
        /*03b0*/ 	.word	0xffffffff


	//   ....[96]....
        /*03b4*/ 	.word	0xffffffff


	//   ....[97]....
        /*03b8*/ 	.word	0xffffffff


	//   ....[98]....
        /*03bc*/ 	.word	0xffffffff


	//   ....[99]....
        /*03c0*/ 	.word	0xffffffff


	//   ....[100]....
        /*03c4*/ 	.word	0xffffffff


	//   ....[101]....
        /*03c8*/ 	.word	0xffffffff


	//   ....[102]....
        /*03cc*/ 	.word	0xffffffff


	//   ....[103]....
        /*03d0*/ 	.word	0xffffffff


	//   ....[104]....
        /*03d4*/ 	.word	0xffffffff


	//   ....[105]....
        /*03d8*/ 	.word	0xffffffff


	//   ....[106]....
        /*03dc*/ 	.word	0xffffffff


	//   ....[107]....
        /*03e0*/ 	.word	0xffffffff


	//   ....[108]....
        /*03e4*/ 	.word	0xffffffff


	//   ....[109]....
        /*03e8*/ 	.word	0xffffffff


	//   ....[110]....
        /*03ec*/ 	.word	0xffffffff


	//   ....[111]....
        /*03f0*/ 	.word	0xffffffff


	//   ....[112]....
        /*03f4*/ 	.word	0xffffffff


	//   ....[113]....
        /*03f8*/ 	.word	0xffffffff


	//   ....[114]....
        /*03fc*/ 	.word	0xffffffff


	//   ....[115]....
        /*0400*/ 	.word	0xffffffff


	//   ....[116]....
        /*0404*/ 	.word	0xffffffff


	//   ....[117]....
        /*0408*/ 	.word	0xffffffff


	//   ....[118]....
        /*040c*/ 	.word	0xffffffff


	//   ....[119]....
        /*0410*/ 	.word	0xffffffff


	//   ....[120]....
        /*0414*/ 	.word	0xffffffff


	//   ....[121]....
        /*0418*/ 	.word	0xffffffff


	//   ....[122]....
        /*041c*/ 	.word	0xffffffff


	//   ....[123]....
        /*0420*/ 	.word	0xffffffff


	//   ....[124]....
        /*0424*/ 	.word	0xffffffff


	//   ....[125]....
        /*0428*/ 	.word	0xffffffff


	//   ....[126]....
        /*042c*/ 	.word	0xffffffff


	//   ....[127]....
        /*0430*/ 	.word	0xffffffff


	//   ....[128]....
        /*0434*/ 	.word	0xffffffff


	//   ....[129]....
        /*0438*/ 	.word	0xffffffff


	//   ....[130]....
        /*043c*/ 	.word	0xffffffff


	//   ....[131]....
        /*0440*/ 	.word	0xffffffff


	//   ....[132]....
        /*0444*/ 	.word	0xffffffff


	//   ....[133]....
        /*0448*/ 	.word	0xffffffff


	//   ....[134]....
        /*044c*/ 	.word	0xffffffff


	//   ....[135]....
        /*0450*/ 	.word	0xffffffff


	//   ....[136]....
        /*0454*/ 	.word	0xffffffff


	//   ....[137]....
        /*0458*/ 	.word	0xffffffff


	//   ....[138]....
        /*045c*/ 	.word	0xffffffff


	//   ....[139]....
        /*0460*/ 	.word	0xffffffff


	//   ....[140]....
        /*0464*/ 	.word	0xffffffff


	//   ....[141]....
        /*0468*/ 	.word	0xffffffff


	//   ....[142]....
        /*046c*/ 	.word	0xffffffff


	//   ....[143]....
        /*0470*/ 	.word	0xffffffff


	//   ....[144]....
        /*0474*/ 	.word	0xffffffff


	//   ....[145]....
        /*0478*/ 	.word	0xffffffff


	//   ....[146]....
        /*047c*/ 	.word	0xffffffff


	//   ....[147]....
        /*0480*/ 	.word	0xffffffff


	//   ....[148]....
        /*0484*/ 	.word	0xffffffff


	//   ....[149]....
        /*0488*/ 	.word	0xffffffff


	//   ....[150]....
        /*048c*/ 	.word	0xffffffff


	//   ....[151]....
        /*0490*/ 	.word	0xffffffff


	//   ....[152]....
        /*0494*/ 	.word	0xffffffff


	//   ....[153]....
        /*0498*/ 	.word	0xffffffff


	//   ....[154]....
        /*049c*/ 	.word	0xffffffff


	//   ....[155]....
        /*04a0*/ 	.word	0xffffffff


	//   ....[156]....
        /*04a4*/ 	.word	0xffffffff


	//   ....[157]....
        /*04a8*/ 	.word	0xffffffff


	//   ....[158]....
        /*04ac*/ 	.word	0xffffffff


	//   ....[159]....
        /*04b0*/ 	.word	0xffffffff


	//   ....[160]....
        /*04b4*/ 	.word	0xffffffff


	//   ....[161]....
        /*04b8*/ 	.word	0xffffffff


	//   ....[162]....
        /*04bc*/ 	.word	0xffffffff


	//   ....[163]....
        /*04c0*/ 	.word	0xffffffff


	//   ....[164]....
        /*04c4*/ 	.word	0xffffffff


	//   ....[165]....
        /*04c8*/ 	.word	0xffffffff


	//   ....[166]....
        /*04cc*/ 	.word	0xffffffff


	//   ....[167]....
        /*04d0*/ 	.word	0xffffffff


	//   ....[168]....
        /*04d4*/ 	.word	0xffffffff


	//   ....[169]....
        /*04d8*/ 	.word	0x0500000f


	//   ....[170]....
        /*04dc*/ 	.word	0x0500000f


	//   ....[171]....
        /*04e0*/ 	.word	0x0500000f


	//   ....[172]....
        /*04e4*/ 	.word	0x0500000f


	//   ....[173]....
        /*04e8*/ 	.word	0x0500000f


	//   ....[174]....
        /*04ec*/ 	.word	0x0500000f


	//   ....[175]....
        /*04f0*/ 	.word	0x0500000f


	//   ....[176]....
        /*04f4*/ 	.word	0x0500000f


	//   ....[177]....
        /*04f8*/ 	.word	0x0500000f


	//   ....[178]....
        /*04fc*/ 	.word	0x0500000f


	//   ....[179]....
        /*0500*/ 	.word	0x0500000f


	//   ....[180]....
        /*0504*/ 	.word	0x0500000f


	//   ....[181]....
        /*0508*/ 	.word	0x0500000f


	//   ....[182]....
        /*050c*/ 	.word	0x0500000f


	//   ....[183]....
        /*0510*/ 	.word	0x0500000f


	//   ....[184]....
        /*0514*/ 	.word	0x0500000f


	//   ....[185]....
        /*0518*/ 	.word	0x0500000f


	//   ....[186]....
        /*051c*/ 	.word	0x0500000f


	//   ....[187]....
        /*0520*/ 	.word	0x0500000f


	//   ....[188]....
        /*0524*/ 	.word	0x0500000f


	//   ....[189]....
        /*0528*/ 	.word	0x0500000f


	//   ....[190]....
        /*052c*/ 	.word	0x0500000f


	//   ....[191]....
        /*0530*/ 	.word	0x0500000f


	//   ....[192]....
        /*0534*/ 	.word	0x0500000f


	//   ....[193]....
        /*0538*/ 	.word	0x0500000f


	//   ....[194]....
        /*053c*/ 	.word	0x0500000f


	//   ....[195]....
        /*0540*/ 	.word	0x0500000f


	//   ....[196]....
        /*0544*/ 	.word	0x0500000f


	//   ....[197]....
        /*0548*/ 	.word	0x0500000f


	//   ....[198]....
        /*054c*/ 	.word	0x0500000f


	//   ....[199]....
        /*0550*/ 	.word	0x0500000f


	//   ....[200]....
        /*0554*/ 	.word	0x0500000f


	//   ....[201]....
        /*0558*/ 	.word	0x0500000f


	//   ....[202]....
        /*055c*/ 	.word	0x0500000f


	//   ....[203]....
        /*0560*/ 	.word	0x0500000f


	//   ....[204]....
        /*0564*/ 	.word	0x0500000f


	//   ....[205]....
        /*0568*/ 	.word	0x0500000f


	//   ....[206]....
        /*056c*/ 	.word	0x0500000f


	//   ....[207]....
        /*0570*/ 	.word	0x0500000f


	//   ....[208]....
        /*0574*/ 	.word	0x0500000f


	//   ....[209]....
        /*0578*/ 	.word	0x0500000f


	//   ....[210]....
        /*057c*/ 	.word	0x0500000f


	//   ....[211]....
        /*0580*/ 	.word	0x0500000f


	//   ....[212]....
        /*0584*/ 	.word	0x0500000f


	//   ....[213]....
        /*0588*/ 	.word	0x0500000f


	//   ....[214]....
        /*058c*/ 	.word	0x0500000f


	//   ....[215]....
        /*0590*/ 	.word	0x0500000f


	//   ....[216]....
        /*0594*/ 	.word	0x0500000f


	//   ....[217]....
        /*0598*/ 	.word	0x0500000f


	//   ....[218]....
        /*059c*/ 	.word	0x0500000f


	//   ....[219]....
        /*05a0*/ 	.word	0x0500000f


	//   ....[220]....
        /*05a4*/ 	.word	0x0500000f


	//   ....[221]....
        /*05a8*/ 	.word	0x0500000f


	//   ....[222]....
        /*05ac*/ 	.word	0x0500000f


	//   ....[223]....
        /*05b0*/ 	.word	0x0500000f


	//   ....[224]....
        /*05b4*/ 	.word	0x0500000f


	//   ....[225]....
        /*05b8*/ 	.word	0x0500000f


	//   ....[226]....
        /*05bc*/ 	.word	0x0500000f


	//   ....[227]....
        /*05c0*/ 	.word	0x0500000f


	//   ....[228]....
        /*05c4*/ 	.word	0x0500000f


	//   ....[229]....
        /*05c8*/ 	.word	0x0500000f


	//   ....[230]....
        /*05cc*/ 	.word	0x0500000f


	//   ....[231]....
        /*05d0*/ 	.word	0x0500000f


	//   ....[232]....
        /*05d4*/ 	.word	0x0500000f


	//   ....[233]....
        /*05d8*/ 	.word	0x0500000f


	//   ....[234]....
        /*05dc*/ 	.word	0x0500000f


	//   ....[235]....
        /*05e0*/ 	.word	0x0500000f


	//   ....[236]....
        /*05e4*/ 	.word	0x0500000f


	//   ....[237]....
        /*05e8*/ 	.word	0x0500000f


	//   ....[238]....
        /*05ec*/ 	.word	0x0500000f


	//   ....[239]....
        /*05f0*/ 	.word	0x0500000f


	//   ....[240]....
        /*05f4*/ 	.word	0x0500000f


	//   ....[241]....
        /*05f8*/ 	.word	0x0500000f


	//   ....[242]....
        /*05fc*/ 	.word	0x0500000f


	//   ....[243]....
        /*0600*/ 	.word	0x0500000f


	//   ....[244]....
        /*0604*/ 	.word	0x0500000f


	//   ....[245]....
        /*0608*/ 	.word	0x0500000f


	//   ....[246]....
        /*060c*/ 	.word	0x0500000f


	//   ....[247]....
        /*0610*/ 	.word	0x0500000f


	//   ....[248]....
        /*0614*/ 	.word	0x0500000f


	//   ....[249]....
        /*0618*/ 	.word	0x0500000f


	//   ....[250]....
        /*061c*/ 	.word	0x0500000f


	//   ....[251]....
        /*0620*/ 	.word	0x0500000f


	//   ....[252]....
        /*0624*/ 	.word	0x0500000f


	//   ....[253]....
        /*0628*/ 	.word	0x0500000f


	//   ....[254]....
        /*062c*/ 	.word	0x0500000f


	//   ....[255]....
        /*0630*/ 	.word	0x0500000f


	//   ....[0]....
        /*0634*/ 	.word	0x0500000f


	//   ....[1]....
        /*0638*/ 	.word	0x0500000f


	//   ....[2]....
        /*063c*/ 	.word	0x0500000f


	//   ....[3]....
        /*0640*/ 	.word	0x0500000f


	//   ....[4]....
        /*0644*/ 	.word	0x0500000f


	//   ....[5]....
        /*0648*/ 	.word	0x0500000f


	//   ....[6]....
        /*064c*/ 	.word	0x0500000f


	//   ....[7]....
        /*0650*/ 	.word	0x0500000f


	//   ....[8]....
        /*0654*/ 	.word	0x0500000f


	//   ....[9]....
        /*0658*/ 	.word	0x0500000f


	//   ....[10]....
        /*065c*/ 	.word	0x0500000f


	//   ....[11]....
        /*0660*/ 	.word	0x0500000f


	//   ....[12]....
        /*0664*/ 	.word	0x0500000f


	//   ....[13]....
        /*0668*/ 	.word	0x0500000f


	//   ....[14]....
        /*066c*/ 	.word	0x0500000f


	//   ....[15]....
        /*0670*/ 	.word	0x0500000f


	//   ....[16]....
        /*0674*/ 	.word	0x0500000f


	//   ....[17]....
        /*0678*/ 	.word	0x0500000f


	//   ....[18]....
        /*067c*/ 	.word	0x0500000f


	//   ....[19]....
        /*0680*/ 	.word	0x0500000f


	//----- nvinfo : EIATTR_COOP_GROUP_INSTR_OFFSETS
	.align		4
.L_1577:
        /*0684*/ 	.byte	0x04, 0x28
        /*0686*/ 	.short	(.L_1579 - .L_1578)


	//   ....[0]....
.L_1578:
        /*0688*/ 	.word	0x00000080


	//   ....[1]....
        /*068c*/ 	.word	0x00000090


	//   ....[2]....
        /*0690*/ 	.word	0x000002d0


	//   ....[3]....
        /*0694*/ 	.word	0x00000430


	//   ....[4]....
        /*0698*/ 	.word	0x00000550


	//   ....[5]....
        /*069c*/ 	.word	0x000006b0


	//   ....[6]....
        /*06a0*/ 	.word	0x00001460


	//   ....[7]....
        /*06a4*/ 	.word	0x00001b00


	//   ....[8]....
        /*06a8*/ 	.word	0x00001b30


	//   ....[9]....
        /*06ac*/ 	.word	0x000021e0


	//   ....[10]....
        /*06b0*/ 	.word	0x00002250


	//   ....[11]....
        /*06b4*/ 	.word	0x00002d10


	//   ....[12]....
        /*06b8*/ 	.word	0x00002d60


	//   ....[13]....
        /*06bc*/ 	.word	0x00003fc0


	//   ....[14]....
        /*06c0*/ 	.word	0x00003fe0


	//   ....[15]....
        /*06c4*/ 	.word	0x000046c0


	//   ....[16]....
        /*06c8*/ 	.word	0x00004700


	//   ....[17]....
        /*06cc*/ 	.word	0x00005000


	//   ....[18]....
        /*06d0*/ 	.word	0x00005060


	//   ....[19]....
        /*06d4*/ 	.word	0x00006a00


	//   ....[20]....
        /*06d8*/ 	.word	0x00006a10


	//   ....[21]....
        /*06dc*/ 	.word	0x00006a40


	//   ....[22]....
        /*06e0*/ 	.word	0x00006a60


	//   ....[23]....
        /*06e4*/ 	.word	0x00007ce0


	//   ....[24]....
        /*06e8*/ 	.word	0x00007d10


	//   ....[25]....
        /*06ec*/ 	.word	0x00007dc0


	//   ....[26]....
        /*06f0*/ 	.word	0x00007dd0


	//   ....[27]....
        /*06f4*/ 	.word	0x00008b70


	//   ....[28]....
        /*06f8*/ 	.word	0x00008bb0


	//   ....[29]....
        /*06fc*/ 	.word	0x00008bf0


	//   ....[30]....
        /*0700*/ 	.word	0x00008c20


	//   ....[31]....
        /*0704*/ 	.word	0x00009100


	//   ....[32]....
        /*0708*/ 	.word	0x00009140


	//   ....[33]....
        /*070c*/ 	.word	0x00009170


	//   ....[34]....
        /*0710*/ 	.word	0x000091a0


	//   ....[35]....
        /*0714*/ 	.word	0x000091c0


	//   ....[36]....
        /*0718*/ 	.word	0x000091d0


	//   ....[37]....
        /*071c*/ 	.word	0x000091f0


	//   ....[38]....
        /*0720*/ 	.word	0x00009210


	//   ....[39]....
        /*0724*/ 	.word	0x00009aa0


	//   ....[40]....
        /*0728*/ 	.word	0x00009ad0


	//   ....[41]....
        /*072c*/ 	.word	0x00009b10


	//   ....[42]....
        /*0730*/ 	.word	0x00009b40


	//   ....[43]....
        /*0734*/ 	.word	0x00009b50


	//   ....[44]....
        /*0738*/ 	.word	0x00009b60


	//   ....[45]....
        /*073c*/ 	.word	0x00009b70


	//   ....[46]....
        /*0740*/ 	.word	0x00009b90


	//   ....[47]....
        /*0744*/ 	.word	0x00009ce0


	//   ....[48]....
        /*0748*/ 	.word	0x00009ed0


	//   ....[49]....
        /*074c*/ 	.word	0x00009f00


	//   ....[50]....
        /*0750*/ 	.word	0x00009f30


	//   ....[51]....
        /*0754*/ 	.word	0x00009f60


	//   ....[52]....
        /*0758*/ 	.word	0x00009f90


	//   ....[53]....
        /*075c*/ 	.word	0x00009fc0


	//   ....[54]....
        /*0760*/ 	.word	0x0000a110


	//   ....[55]....
        /*0764*/ 	.word	0x0000a140


	//   ....[56]....
        /*0768*/ 	.word	0x0000a170


	//   ....[57]....
        /*076c*/ 	.word	0x0000a1a0


	//   ....[58]....
        /*0770*/ 	.word	0x0000a1d0


	//   ....[59]....
        /*0774*/ 	.word	0x0000a200


	//   ....[60]....
        /*0778*/ 	.word	0x0000a290


	//   ....[61]....
        /*077c*/ 	.word	0x0000a2f0


	//   ....[62]....
        /*0780*/ 	.word	0x0000a380


	//   ....[63]....
        /*0784*/ 	.word	0x0000bc60


	//   ....[64]....
        /*0788*/ 	.word	0x0000bc80


	//   ....[65]....
        /*078c*/ 	.word	0x0000bd10


	//   ....[66]....
        /*0790*/ 	.word	0x0000bd30


	//   ....[67]....
        /*0794*/ 	.word	0x0000bdb0


	//   ....[68]....
        /*0798*/ 	.word	0x0000bdd0


	//   ....[69]....
        /*079c*/ 	.word	0x0000be50


	//   ....[70]....
        /*07a0*/ 	.word	0x0000be70


	//   ....[71]....
        /*07a4*/ 	.word	0x0000bef0


	//   ....[72]....
        /*07a8*/ 	.word	0x0000bf10


	//   ....[73]....
        /*07ac*/ 	.word	0x0000bf90


	//   ....[74]....
        /*07b0*/ 	.word	0x0000bfb0


	//   ....[75]....
        /*07b4*/ 	.word	0x0000c030


	//   ....[76]....
        /*07b8*/ 	.word	0x0000c050


	//   ....[77]....
        /*07bc*/ 	.word	0x0000c060


	//   ....[78]....
        /*07c0*/ 	.word	0x0000c070


	//   ....[79]....
        /*07c4*/ 	.word	0x0000c970


	//   ....[80]....
        /*07c8*/ 	.word	0x0000c9a0


	//   ....[81]....
        /*07cc*/ 	.word	0x0000ca40


	//   ....[82]....
        /*07d0*/ 	.word	0x0000ca60


	//   ....[83]....
        /*07d4*/ 	.word	0x0000cae0


	//   ....[84]....
        /*07d8*/ 	.word	0x0000cb00


	//   ....[85]....
        /*07dc*/ 	.word	0x0000cb80


	//   ....[86]....
        /*07e0*/ 	.word	0x0000cba0


	//   ....[87]....
        /*07e4*/ 	.word	0x0000cc20


	//   ....[88]....
        /*07e8*/ 	.word	0x0000cc40


	//   ....[89]....
        /*07ec*/ 	.word	0x0000ccc0


	//   ....[90]....
        /*07f0*/ 	.word	0x0000cce0


	//   ....[91]....
        /*07f4*/ 	.word	0x0000cd60


	//   ....[92]....
        /*07f8*/ 	.word	0x0000cd80


	//   ....[93]....
        /*07fc*/ 	.word	0x0000cd90


	//   ....[94]....
        /*0800*/ 	.word	0x0000ce00


	//   ....[95]....
        /*0804*/ 	.word	0x0000ce50


	//   ....[96]....
        /*0808*/ 	.word	0x0000ce80


	//   ....[97]....
        /*080c*/ 	.word	0x0000cf10


	//   ....[98]....
        /*0810*/ 	.word	0x0000cf20


	//   ....[99]....
        /*0814*/ 	.word	0x0000cf90


	//   ....[100]....
        /*0818*/ 	.word	0x0000cfa0


	//   ....[101]....
        /*081c*/ 	.word	0x0000cfe0


	//   ....[102]....
        /*0820*/ 	.word	0x0000d000


	//   ....[103]....
        /*0824*/ 	.word	0x0000d780


	//   ....[104]....
        /*0828*/ 	.word	0x0000d7b0


	//   ....[105]....
        /*082c*/ 	.word	0x0000d800


	//   ....[106]....
        /*0830*/ 	.word	0x0000d810


	//   ....[107]....
        /*0834*/ 	.word	0x0000d850


	//   ....[108]....
        /*0838*/ 	.word	0x0000d860


	//   ....[109]....
        /*083c*/ 	.word	0x0000d8a0


	//   ....[110]....
        /*0840*/ 	.word	0x0000d8b0


	//   ....[111]....
        /*0844*/ 	.word	0x0000d8f0


	//   ....[112]....
        /*0848*/ 	.word	0x0000d900


	//   ....[113]....
        /*084c*/ 	.word	0x0000d940


	//   ....[114]....
        /*0850*/ 	.word	0x0000d950


	//   ....[115]....
        /*0854*/ 	.word	0x0000d990


	//   ....[116]....
        /*0858*/ 	.word	0x0000d9a0


	//   ....[117]....
        /*085c*/ 	.word	0x0000d9b0


	//   ....[118]....
        /*0860*/ 	.word	0x0000d9f0


	//   ....[119]....
        /*0864*/ 	.word	0x0000dca0


	//   ....[120]....
        /*0868*/ 	.word	0x0000dcd0


	//   ....[121]....
        /*086c*/ 	.word	0x0000dd30


	//   ....[122]....
        /*0870*/ 	.word	0x0000dd40


	//   ....[123]....
        /*0874*/ 	.word	0x0000dd90


	//   ....[124]....
        /*0878*/ 	.word	0x0000dda0


	//   ....[125]....
        /*087c*/ 	.word	0x0000ddf0


	//   ....[126]....
        /*0880*/ 	.word	0x0000de00


	//   ....[127]....
        /*0884*/ 	.word	0x0000de50


	//   ....[128]....
        /*0888*/ 	.word	0x0000de60


	//   ....[129]....
        /*088c*/ 	.word	0x0000deb0


	//   ....[130]....
        /*0890*/ 	.word	0x0000dec0


	//   ....[131]....
        /*0894*/ 	.word	0x0000df10


	//   ....[132]....
        /*0898*/ 	.word	0x0000df20


	//   ....[133]....
        /*089c*/ 	.word	0x0000df30


	//   ....[134]....
        /*08a0*/ 	.word	0x0000df70


	//   ....[135]....
        /*08a4*/ 	.word	0x0000e520


	//   ....[136]....
        /*08a8*/ 	.word	0x0000e560


	//   ....[137]....
        /*08ac*/ 	.word	0x0000e590


	//   ....[138]....
        /*08b0*/ 	.word	0x0000e5a0


	//   ....[139]....
        /*08b4*/ 	.word	0x0000e5b0


	//   ....[140]....
        /*08b8*/ 	.word	0x0000e5c0


	//   ....[141]....
        /*08bc*/ 	.word	0x0000e5e0


	//   ....[142]....
        /*08c0*/ 	.word	0x0000e630


	//   ....[143]....
        /*08c4*/ 	.word	0x0000e650


	//   ....[144]....
        /*08c8*/ 	.word	0x0000e690


	//   ....[145]....
        /*08cc*/ 	.word	0x0000e6b0


	//   ....[146]....
        /*08d0*/ 	.word	0x0000e6f0


	//   ....[147]....
        /*08d4*/ 	.word	0x0000e710


	//   ....[148]....
        /*08d8*/ 	.word	0x0000e760


	//   ....[149]....
        /*08dc*/ 	.word	0x0000e790


	//   ....[150]....
        /*08e0*/ 	.word	0x0000e7f0


	//   ....[151]....
        /*08e4*/ 	.word	0x0000eb70


	//   ....[152]....
        /*08e8*/ 	.word	0x0000ebc0


	//   ....[153]....
        /*08ec*/ 	.word	0x0000ebf0


	//   ....[154]....
        /*08f0*/ 	.word	0x0000ec20


	//   ....[155]....
        /*08f4*/ 	.word	0x0000ec30


	//   ....[156]....
        /*08f8*/ 	.word	0x0000ec60


	//   ....[157]....
        /*08fc*/ 	.word	0x0000ec90


	//   ....[158]....
        /*0900*/ 	.word	0x0000ecc0


	//   ....[159]....
        /*0904*/ 	.word	0x0000ee40


	//   ....[160]....
        /*0908*/ 	.word	0x0000ee70


	//   ....[161]....
        /*090c*/ 	.word	0x0000eea0


	//   ....[162]....
        /*0910*/ 	.word	0x0000eed0


	//   ....[163]....
        /*0914*/ 	.word	0x0000ef00


	//   ....[164]....
        /*0918*/ 	.word	0x0000ef30


	//   ....[165]....
        /*091c*/ 	.word	0x0000eff0


	//   ....[166]....
        /*0920*/ 	.word	0x0000f010


	//   ....[167]....
        /*0924*/ 	.word	0x0000f080


	//   ....[168]....
        /*0928*/ 	.word	0x0000f720


	//   ....[169]....
        /*092c*/ 	.word	0x0000fcc0


	//   ....[170]....
        /*0930*/ 	.word	0x0000fdb0


	//   ....[171]....
        /*0934*/ 	.word	0x0000fe50


	//   ....[172]....
        /*0938*/ 	.word	0x0000feb0


	//   ....[173]....
        /*093c*/ 	.word	0x0000ffa0


	//   ....[174]....
        /*0940*/ 	.word	0x00010010


	//   ....[175]....
        /*0944*/ 	.word	0x00010100


	//   ....[176]....
        /*0948*/ 	.word	0x00010170


	//   ....[177]....
        /*094c*/ 	.word	0x00010260


	//   ....[178]....
        /*0950*/ 	.word	0x000102d0


	//   ....[179]....
        /*0954*/ 	.word	0x000103c0


	//   ....[180]....
        /*0958*/ 	.word	0x00010430


	//   ....[181]....
        /*095c*/ 	.word	0x00010520


	//   ....[182]....
        /*0960*/ 	.word	0x00010590


	//   ....[183]....
        /*0964*/ 	.word	0x00010680


	//   ....[184]....
        /*0968*/ 	.word	0x000106f0


	//   ....[185]....
        /*096c*/ 	.word	0x00010790


	//   ....[186]....
        /*0970*/ 	.word	0x00010880


	//   ....[187]....
        /*0974*/ 	.word	0x000108f0


	//   ....[188]....
        /*0978*/ 	.word	0x00010950


	//   ....[189]....
        /*097c*/ 	.word	0x00010a40


	//   ....[190]....
        /*0980*/ 	.word	0x00010aa0


	//   ....[191]....
        /*0984*/ 	.word	0x00010ba0


	//   ....[192]....
        /*0988*/ 	.word	0x00010c00


	//   ....[193]....
        /*098c*/ 	.word	0x00010d00


	//   ....[194]....
        /*0990*/ 	.word	0x00010d60


	//   ....[195]....
        /*0994*/ 	.word	0x00010e60


	//   ....[196]....
        /*0998*/ 	.word	0x00010ec0


	//   ....[197]....
        /*099c*/ 	.word	0x00010fc0


	//   ....[198]....
        /*09a0*/ 	.word	0x00011020


	//   ....[199]....
        /*09a4*/ 	.word	0x00011120


	//   ....[200]....
        /*09a8*/ 	.word	0x00011180


	//   ....[201]....
        /*09ac*/ 	.word	0x00011230


	//   ....[202]....
        /*09b0*/ 	.word	0x000112f0


	//   ....[203]....
        /*09b4*/ 	.word	0x000113b0


	//   ....[204]....
        /*09b8*/ 	.word	0x00011410


	//   ....[205]....
        /*09bc*/ 	.word	0x00011510


	//   ....[206]....
        /*09c0*/ 	.word	0x00011570


	//   ....[207]....
        /*09c4*/ 	.word	0x00011640


	//   ....[208]....
        /*09c8*/ 	.word	0x000116a0


	//   ....[209]....
        /*09cc*/ 	.word	0x00011760


	//   ....[210]....
        /*09d0*/ 	.word	0x000118a0


	//   ....[211]....
        /*09d4*/ 	.word	0x00011950


	//   ....[212]....
        /*09d8*/ 	.word	0x000119b0


	//   ....[213]....
        /*09dc*/ 	.word	0x00011a60


	//   ....[214]....
        /*09e0*/ 	.word	0x00011ac0


	//   ....[215]....
        /*09e4*/ 	.word	0x00011b70


	//   ....[216]....
        /*09e8*/ 	.word	0x00011bd0


	//   ....[217]....
        /*09ec*/ 	.word	0x00011c80


	//   ....[218]....
        /*09f0*/ 	.word	0x00011ce0


	//   ....[219]....
        /*09f4*/ 	.word	0x00011d90


	//   ....[220]....
        /*09f8*/ 	.word	0x00011df0


	//   ....[221]....
        /*09fc*/ 	.word	0x00011ea0


	//   ....[222]....
        /*0a00*/ 	.word	0x00011f00


	//   ....[223]....
        /*0a04*/ 	.word	0x00011fb0


	//   ....[224]....
        /*0a08*/ 	.word	0x00012010


	//   ....[225]....
        /*0a0c*/ 	.word	0x000120c0


	//   ....[226]....
        /*0a10*/ 	.word	0x000121b0


	//   ....[227]....
        /*0a14*/ 	.word	0x00012260


	//   ....[228]....
        /*0a18*/ 	.word	0x000122c0


	//   ....[229]....
        /*0a1c*/ 	.word	0x00012380


	//   ....[230]....
        /*0a20*/ 	.word	0x000123e0


	//   ....[231]....
        /*0a24*/ 	.word	0x000124a0


	//   ....[232]....
        /*0a28*/ 	.word	0x00012500


	//   ....[233]....
        /*0a2c*/ 	.word	0x000125c0


	//   ....[234]....
        /*0a30*/ 	.word	0x00012620


	//   ....[235]....
        /*0a34*/ 	.word	0x000126e0


	//   ....[236]....
        /*0a38*/ 	.word	0x00012740


	//   ....[237]....
        /*0a3c*/ 	.word	0x00012800


	//   ....[238]....
        /*0a40*/ 	.word	0x00012860


	//   ....[239]....
        /*0a44*/ 	.word	0x00012920


	//   ....[240]....
        /*0a48*/ 	.word	0x00012980


	//   ....[241]....
        /*0a4c*/ 	.word	0x00012a30


	//   ....[242]....
        /*0a50*/ 	.word	0x00012b20


	//   ....[243]....
        /*0a54*/ 	.word	0x00012bd0


	//   ....[244]....
        /*0a58*/ 	.word	0x00012c60


	//   ....[245]....
        /*0a5c*/ 	.word	0x00012d10


	//   ....[246]....
        /*0a60*/ 	.word	0x00012d70


	//   ....[247]....
        /*0a64*/ 	.word	0x00012e30


	//   ....[248]....
        /*0a68*/ 	.word	0x00012e90


	//   ....[249]....
        /*0a6c*/ 	.word	0x00012f50


	//   ....[250]....
        /*0a70*/ 	.word	0x00012fb0


	//   ....[251]....
        /*0a74*/ 	.word	0x00013070


	//   ....[252]....
        /*0a78*/ 	.word	0x000130d0


	//   ....[253]....
        /*0a7c*/ 	.word	0x00013190


	//   ....[254]....
        /*0a80*/ 	.word	0x000131f0


	//   ....[255]....
        /*0a84*/ 	.word	0x000132b0


	//   ....[0]....
        /*0a88*/ 	.word	0x00013310


	//   ....[1]....
        /*0a8c*/ 	.word	0x000133b0


	//   ....[2]....
        /*0a90*/ 	.word	0x00013440


	//   ....[3]....
        /*0a94*/ 	.word	0x000134e0


	//   ....[4]....
        /*0a98*/ 	.word	0x00013600


	//   ....[5]....
        /*0a9c*/ 	.word	0x00013670


	//   ....[6]....
        /*0aa0*/ 	.word	0x000136e0


	//   ....[7]....
        /*0aa4*/ 	.word	0x00013750


	//   ....[8]....
        /*0aa8*/ 	.word	0x000137c0


	//   ....[9]....
        /*0aac*/ 	.word	0x00013840


	//   ....[10]....
        /*0ab0*/ 	.word	0x000138d0


	//   ....[11]....
        /*0ab4*/ 	.word	0x00013960


	//   ....[12]....
        /*0ab8*/ 	.word	0x000139d0


	//   ....[13]....
        /*0abc*/ 	.word	0x00013a40


	//   ....[14]....
        /*0ac0*/ 	.word	0x00013ab0


	//   ....[15]....
        /*0ac4*/ 	.word	0x00013b30


	//   ....[16]....
        /*0ac8*/ 	.word	0x00013ba0


	//   ....[17]....
        /*0acc*/ 	.word	0x00013c40


	//   ....[18]....
        /*0ad0*/ 	.word	0x00013cd0


	//   ....[19]....
        /*0ad4*/ 	.word	0x00013df0


	//----- nvinfo : EIATTR_REG_RECONFIG
	.align		4
.L_1579:
        /*0ad8*/ 	.byte	0x01, 0x54
	.zero		2


	//----- nvinfo : EIATTR_SYSCALL_OFFSETS
	.align		4
        /*0adc*/ 	.byte	0x04, 0x46
        /*0ade*/ 	.short	(.L_1581 - .L_1580)


	//   ....[0]....
.L_1580:
        /*0ae0*/ 	.word	0x00001640


	//   ....[1]....
        /*0ae4*/ 	.word	0x0000b240


	//   ....[2]....
        /*0ae8*/ 	.word	0x0000b390


	//   ....[3]....
        /*0aec*/ 	.word	0x0000b480


	//   ....[4]....
        /*0af0*/ 	.word	0x0000c480


	//----- nvinfo : EIATTR_MBARRIER_INSTR_OFFSETS
	.align		4
.L_1581:
        /*0af4*/ 	.byte	0x04, 0x39
        /*0af6*/ 	.short	(.L_1583 - .L_1582)


	//   ....[0]....
.L_1582:
        /*0af8*/ 	.word	0x00000180
        /*0afc*/ 	.word	0x000000ff
        /*0b00*/ 	.word	0x00016800
        /*0b04*/ 	.short	0x0100
        /*0b06*/ 	.byte	0x08
	.zero		1


	//   ....[1]....
        /*0b08*/ 	.word	0x00000190
        /*0b0c*/ 	.word	0x000000ff
        /*0b10*/ 	.word	0x00016820
        /*0b14*/ 	.short	0x0100
        /*0b16*/ 	.byte	0x08
	.zero		1


	//   ....[2]....
        /*0b18*/ 	.word	0x00000280
        /*0b1c*/ 	.word	0x000000ff
        /*0b20*/ 	.word	0x00016830
        /*0b24*/ 	.short	0x0100
        /*0b26*/ 	.byte	0x08
	.zero		1


	//   ....[3]....
        /*0b28*/ 	.word	0x00000290
        /*0b2c*/ 	.word	0x000000ff
        /*0b30*/ 	.word	0x00016840
        /*0b34*/ 	.short	0x0100
        /*0b36*/ 	.byte	0x08
	.zero		1


	//   ....[4]....
        /*0b38*/ 	.word	0x000002a0
        /*0b3c*/ 	.word	0x000000ff
        /*0b40*/ 	.word	0x00016838
        /*0b44*/ 	.short	0x0100
        /*0b46*/ 	.byte	0x08
	.zero		1


	//   ....[5]....
        /*0b48*/ 	.word	0x000002b0
        /*0b4c*/ 	.word	0x000000ff
        /*0b50*/ 	.word	0x00016848
        /*0b54*/ 	.short	0x0100
        /*0b56*/ 	.byte	0x08
	.zero		1


	//   ....[6]....
        /*0b58*/ 	.word	0x000003e0
        /*0b5c*/ 	.word	0x000000ff
        /*0b60*/ 	.word	0x00016850
        /*0b64*/ 	.short	0x0100
        /*0b66*/ 	.byte	0x08
	.zero		1


	//   ....[7]....
        /*0b68*/ 	.word	0x000003f0
        /*0b6c*/ 	.word	0x000000ff
        /*0b70*/ 	.word	0x00016860
        /*0b74*/ 	.short	0x0100
        /*0b76*/ 	.byte	0x08
	.zero		1


	//   ....[8]....
        /*0b78*/ 	.word	0x00000400
        /*0b7c*/ 	.word	0x000000ff
        /*0b80*/ 	.word	0x00016858
        /*0b84*/ 	.short	0x0100
        /*0b86*/ 	.byte	0x08
	.zero		1


	//   ....[9]....
        /*0b88*/ 	.word	0x00000410
        /*0b8c*/ 	.word	0x000000ff
        /*0b90*/ 	.word	0x00016868
        /*0b94*/ 	.short	0x0100
        /*0b96*/ 	.byte	0x08
	.zero		1


	//   ....[10]....
        /*0b98*/ 	.word	0x00000500
        /*0b9c*/ 	.word	0x000000ff
        /*0ba0*/ 	.word	0x00016870
        /*0ba4*/ 	.short	0x0100
        /*0ba6*/ 	.byte	0x06
	.zero		1


	//   ....[11]....
        /*0ba8*/ 	.word	0x00000510
        /*0bac*/ 	.word	0x000000ff
        /*0bb0*/ 	.word	0x00016880
        /*0bb4*/ 	.short	0x0100
        /*0bb6*/ 	.byte	0x06
	.zero		1


	//   ....[12]....
        /*0bb8*/ 	.word	0x00000520
        /*0bbc*/ 	.word	0x000000ff
        /*0bc0*/ 	.word	0x00016878
        /*0bc4*/ 	.short	0x0100
        /*0bc6*/ 	.byte	0x06
	.zero		1


	//   ....[13]....
        /*0bc8*/ 	.word	0x00000530
        /*0bcc*/ 	.word	0x000000ff
        /*0bd0*/ 	.word	0x00016888
        /*0bd4*/ 	.short	0x0100
        /*0bd6*/ 	.byte	0x06
	.zero		1


	//   ....[14]....
        /*0bd8*/ 	.word	0x00000660
        /*0bdc*/ 	.word	0x000000ff
        /*0be0*/ 	.word	0x00016890
        /*0be4*/ 	.short	0x0100
        /*0be6*/ 	.byte	0x08
	.zero		1


	//   ....[15]....
        /*0be8*/ 	.word	0x00000670
        /*0bec*/ 	.word	0x000000ff
        /*0bf0*/ 	.word	0x000168a0
        /*0bf4*/ 	.short	0x0100
        /*0bf6*/ 	.byte	0x08
	.zero		1


	//   ....[16]....
        /*0bf8*/ 	.word	0x00000680
        /*0bfc*/ 	.word	0x000000ff
        /*0c00*/ 	.word	0x00016898
        /*0c04*/ 	.short	0x0100
        /*0c06*/ 	.byte	0x08
	.zero		1


	//   ....[17]....
        /*0c08*/ 	.word	0x00000690
        /*0c0c*/ 	.word	0x000000ff
        /*0c10*/ 	.word	0x000168a8
        /*0c14*/ 	.short	0x0100
        /*0c16*/ 	.byte	0x08
	.zero		1


	//   ....[18]....
        /*0c18*/ 	.word	0x000007d0
        /*0c1c*/ 	.word	0x000000ff
        /*0c20*/ 	.word	0x000168b0
        /*0c24*/ 	.short	0x0100
        /*0c26*/ 	.byte	0x08
	.zero		1


	//   ....[19]....
        /*0c28*/ 	.word	0x000007e0
        /*0c2c*/ 	.word	0x000000ff
        /*0c30*/ 	.word	0x000168c0
        /*0c34*/ 	.short	0x0100
        /*0c36*/ 	.byte	0x08
	.zero		1


	//   ....[20]....
        /*0c38*/ 	.word	0x000007f0
        /*0c3c*/ 	.word	0x000000ff
        /*0c40*/ 	.word	0x000168b8
        /*0c44*/ 	.short	0x0100
        /*0c46*/ 	.byte	0x08
	.zero		1


	//   ....[21]....
        /*0c48*/ 	.word	0x00000800
        /*0c4c*/ 	.word	0x000000ff
        /*0c50*/ 	.word	0x000168c8
        /*0c54*/ 	.short	0x0100
        /*0c56*/ 	.byte	0x08
	.zero		1


	//   ....[22]....
        /*0c58*/ 	.word	0x000016c0
        /*0c5c*/ 	.word	0x000000ff
        /*0c60*/ 	.word	0x00016800
        /*0c64*/ 	.short	0x010a
        /*0c66*/ 	.byte	0x2d
	.zero		1


	//   ....[23]....
        /*0c68*/ 	.word	0x00001740
        /*0c6c*/ 	.word	0x00000004
        /*0c70*/ 	.word	0x00016830
        /*0c74*/ 	.short	0x010a
        /*0c76*/ 	.byte	0x3f
	.zero		1


	//   ....[24]....
        /*0c78*/ 	.word	0x00001780
        /*0c7c*/ 	.word	0x00000004
        /*0c80*/ 	.word	0x00016830
        /*0c84*/ 	.short	0x010a
        /*0c86*/ 	.byte	0x3f
	.zero		1


	//   ....[25]....
        /*0c88*/ 	.word	0x000022c0
        /*0c8c*/ 	.word	0x000000ff
        /*0c90*/ 	.word	0x00000000
        /*0c94*/ 	.short	0x0101
        /*0c96*/ 	.byte	0x06
	.zero		1


	//   ....[26]....
        /*0c98*/ 	.word	0x00003940
        /*0c9c*/ 	.word	0x000000ff
        /*0ca0*/ 	.word	0x00016830
        /*0ca4*/ 	.short	0x010a
        /*0ca6*/ 	.byte	0x06
	.zero		1


	//   ....[27]....
        /*0ca8*/ 	.word	0x00003980
        /*0cac*/ 	.word	0x000000ff
        /*0cb0*/ 	.word	0x00016830
        /*0cb4*/ 	.short	0x010a
        /*0cb6*/ 	.byte	0x06
	.zero		1


	//   ....[28]....
        /*0cb8*/ 	.word	0x00003b90
        /*0cbc*/ 	.word	0x000000ff
        /*0cc0*/ 	.word	0x00016850
        /*0cc4*/ 	.short	0x010a
        /*0cc6*/ 	.byte	0x06
	.zero		1


	//   ....[29]....
        /*0cc8*/ 	.word	0x00003bd0
        /*0ccc*/ 	.word	0x000000ff
        /*0cd0*/ 	.word	0x00016850
        /*0cd4*/ 	.short	0x010a
        /*0cd6*/ 	.byte	0x06
	.zero		1


	//   ....[30]....
        /*0cd8*/ 	.word	0x00004060
        /*0cdc*/ 	.word	0x000000ff
        /*0ce0*/ 	.word	0x00000000
        /*0ce4*/ 	.short	0x0101
        /*0ce6*/ 	.byte	0x06
	.zero		1


	//   ....[31]....
        /*0ce8*/ 	.word	0x00005b40
        /*0cec*/ 	.word	0x000000ff
        /*0cf0*/ 	.word	0x00000000
        /*0cf4*/ 	.short	0x0101
        /*0cf6*/ 	.byte	0x06
	.zero		1


	//   ....[32]....
        /*0cf8*/ 	.word	0x00006010
        /*0cfc*/ 	.word	0x000000ff
        /*0d00*/ 	.word	0x00016830
        /*0d04*/ 	.short	0x010a
        /*0d06*/ 	.byte	0x06
	.zero		1


	//   ....[33]....
        /*0d08*/ 	.word	0x00006050
        /*0d0c*/ 	.word	0x000000ff
        /*0d10*/ 	.word	0x00016830
        /*0d14*/ 	.short	0x010a
        /*0d16*/ 	.byte	0x06
	.zero		1


	//   ....[34]....
        /*0d18*/ 	.word	0x00006230
        /*0d1c*/ 	.word	0x000000ff
        /*0d20*/ 	.word	0x00016850
        /*0d24*/ 	.short	0x010a
        /*0d26*/ 	.byte	0x06
	.zero		1


	//   ....[35]....
        /*0d28*/ 	.word	0x00006270
        /*0d2c*/ 	.word	0x000000ff
        /*0d30*/ 	.word	0x00016850
        /*0d34*/ 	.short	0x010a
        /*0d36*/ 	.byte	0x06
	.zero		1


	//   ....[36]....
        /*0d38*/ 	.word	0x00006690
        /*0d3c*/ 	.word	0x000000ff
        /*0d40*/ 	.word	0x00000000
        /*0d44*/ 	.short	0x0101
        /*0d46*/ 	.byte	0x06
	.zero		1


	//   ....[37]....
        /*0d48*/ 	.word	0x00007840
        /*0d4c*/ 	.word	0x000000ff
        /*0d50*/ 	.word	0x00000000
        /*0d54*/ 	.short	0x0101
        /*0d56*/ 	.byte	0x06
	.zero		1


	//   ....[38]....
        /*0d58*/ 	.word	0x00007c50
        /*0d5c*/ 	.word	0x000000ff
        /*0d60*/ 	.word	0x00016850
        /*0d64*/ 	.short	0x010a
        /*0d66*/ 	.byte	0x05
	.zero		1


	//   ....[39]....
        /*0d68*/ 	.word	0x00007c90
        /*0d6c*/ 	.word	0x000000ff
        /*0d70*/ 	.word	0x00016850
        /*0d74*/ 	.short	0x010a
        /*0d76*/ 	.byte	0x05
	.zero		1


	//   ....[40]....
        /*0d78*/ 	.word	0x000081f0
        /*0d7c*/ 	.word	0x000000ff
        /*0d80*/ 	.word	0x00000000
        /*0d84*/ 	.short	0x0101
        /*0d86*/ 	.byte	0x04
	.zero		1


	//   ....[41]....
        /*0d88*/ 	.word	0x00009070
        /*0d8c*/ 	.word	0x00000000
        /*0d90*/ 	.word	0x00000000
        /*0d94*/ 	.short	0x0101
        /*0d96*/ 	.byte	0x3f
	.zero		1


	//   ....[42]....
        /*0d98*/ 	.word	0x0000b9b0
        /*0d9c*/ 	.word	0x00000003
        /*0da0*/ 	.word	0x00016840
        /*0da4*/ 	.short	0x010a
        /*0da6*/ 	.byte	0x3f
	.zero		1


	//   ....[43]....
        /*0da8*/ 	.word	0x0000c170
        /*0dac*/ 	.word	0x00000003
        /*0db0*/ 	.word	0x00016830
        /*0db4*/ 	.short	0x0107
        /*0db6*/ 	.byte	0x3f
	.zero		1


	//   ....[44]....
        /*0db8*/ 	.word	0x0000c240
        /*0dbc*/ 	.word	0x00000003
        /*0dc0*/ 	.word	0x00016830
        /*0dc4*/ 	.short	0x0101
        /*0dc6*/ 	.byte	0x3f
	.zero		1


	//   ....[45]....
        /*0dc8*/ 	.word	0x0000d0a0
        /*0dcc*/ 	.word	0x00000016
        /*0dd0*/ 	.word	0x00016800
        /*0dd4*/ 	.short	0x0107
        /*0dd6*/ 	.byte	0x3f
	.zero		1


	//   ....[46]....
        /*0dd8*/ 	.word	0x0000d1a0
        /*0ddc*/ 	.word	0x00000016
        /*0de0*/ 	.word	0x00016800
        /*0de4*/ 	.short	0x0101
        /*0de6*/ 	.byte	0x3f
	.zero		1


	//   ....[47]....
        /*0de8*/ 	.word	0x0000d1c0
        /*0dec*/ 	.word	0x00000016
        /*0df0*/ 	.word	0x00016820
        /*0df4*/ 	.short	0x010a
        /*0df6*/ 	.byte	0x3f
	.zero		1


	//   ....[48]....
        /*0df8*/ 	.word	0x0000d560
        /*0dfc*/ 	.word	0x00000005
        /*0e00*/ 	.word	0x00016840
        /*0e04*/ 	.short	0x010a
        /*0e06*/ 	.byte	0x3f
	.zero		1


	//   ....[49]....
        /*0e08*/ 	.word	0x0000da70
        /*0e0c*/ 	.word	0x00000005
        /*0e10*/ 	.word	0x00016830
        /*0e14*/ 	.short	0x0107
        /*0e16*/ 	.byte	0x3f
	.zero		1


	//   ....[50]....
        /*0e18*/ 	.word	0x0000db30
        /*0e1c*/ 	.word	0x00000005
        /*0e20*/ 	.word	0x00016830
        /*0e24*/ 	.short	0x0101
        /*0e26*/ 	.byte	0x3f
	.zero		1


	//   ....[51]....
        /*0e28*/ 	.word	0x0000db90
        /*0e2c*/ 	.word	0x00000005
        /*0e30*/ 	.word	0x00016860
        /*0e34*/ 	.short	0x010a
        /*0e36*/ 	.byte	0x3f
	.zero		1


	//   ....[52]....
        /*0e38*/ 	.word	0x0000e060
        /*0e3c*/ 	.word	0x00000005
        /*0e40*/ 	.word	0x00016850
        /*0e44*/ 	.short	0x0107
        /*0e46*/ 	.byte	0x3f
	.zero		1


	//   ....[53]....
        /*0e48*/ 	.word	0x0000e200
        /*0e4c*/ 	.word	0x00000005
        /*0e50*/ 	.word	0x00016850
        /*0e54*/ 	.short	0x0101
        /*0e56*/ 	.byte	0x3f
	.zero		1


	//   ....[54]....
        /*0e58*/ 	.word	0x0000e410
        /*0e5c*/ 	.word	0x00000000
        /*0e60*/ 	.word	0x00016860
        /*0e64*/ 	.short	0x010a
        /*0e66*/ 	.byte	0x3f
	.zero		1


	//   ....[55]....
        /*0e68*/ 	.word	0x0000e8a0
        /*0e6c*/ 	.word	0x00000000
        /*0e70*/ 	.word	0x00016850
        /*0e74*/ 	.short	0x0107
        /*0e76*/ 	.byte	0x3f
	.zero		1


	//   ....[56]....
        /*0e78*/ 	.word	0x0000e970
        /*0e7c*/ 	.word	0x00000000
        /*0e80*/ 	.word	0x00016850
        /*0e84*/ 	.short	0x0101
        /*0e86*/ 	.byte	0x3f
	.zero		1


	//   ....[57]....
        /*0e88*/ 	.word	0x0000f6a0
        /*0e8c*/ 	.word	0x00000005
        /*0e90*/ 	.word	0x00016820
        /*0e94*/ 	.short	0x010a
        /*0e96*/ 	.byte	0x3f
	.zero		1


	//   ....[58]....
        /*0e98*/ 	.word	0x0000f820
        /*0e9c*/ 	.word	0x00000003
        /*0ea0*/ 	.word	0x00016840
        /*0ea4*/ 	.short	0x010a
        /*0ea6*/ 	.byte	0x3f
	.zero		1


	//   ....[59]....
        /*0ea8*/ 	.word	0x0000f8c0
        /*0eac*/ 	.word	0x00000019
        /*0eb0*/ 	.word	0x00016840
        /*0eb4*/ 	.short	0x010a
        /*0eb6*/ 	.byte	0x3f
	.zero		1


	//   ....[60]....
        /*0eb8*/ 	.word	0x0000f900
        /*0ebc*/ 	.word	0x00000003
        /*0ec0*/ 	.word	0x00016860
        /*0ec4*/ 	.short	0x010a
        /*0ec6*/ 	.byte	0x3f
	.zero		1


	//   ....[61]....
        /*0ec8*/ 	.word	0x0000f940
        /*0ecc*/ 	.word	0x00000019
        /*0ed0*/ 	.word	0x00016860
        /*0ed4*/ 	.short	0x010a
        /*0ed6*/ 	.byte	0x3f
	.zero		1


	//   ....[62]....
        /*0ed8*/ 	.word	0x0000f9b0
        /*0edc*/ 	.word	0x00000003
        /*0ee0*/ 	.word	0x00016800
        /*0ee4*/ 	.short	0x010a
        /*0ee6*/ 	.byte	0x3f
	.zero		1


	//   ....[63]....
        /*0ee8*/ 	.word	0x0000fa00
        /*0eec*/ 	.word	0x00000004
        /*0ef0*/ 	.word	0x00016830
        /*0ef4*/ 	.short	0x010a
        /*0ef6*/ 	.byte	0x3f
	.zero		1


	//   ....[64]....
        /*0ef8*/ 	.word	0x0000fa60
        /*0efc*/ 	.word	0x00000003
        /*0f00*/ 	.word	0x00016830
        /*0f04*/ 	.short	0x010a
        /*0f06*/ 	.byte	0x3f
	.zero		1


	//   ....[65]....
        /*0f08*/ 	.word	0x0000fac0
        /*0f0c*/ 	.word	0x00000003
        /*0f10*/ 	.word	0x00016850
        /*0f14*/ 	.short	0x010a
        /*0f16*/ 	.byte	0x3f
	.zero		1


	//   ....[66]....
        /*0f18*/ 	.word	0x0000fb20
        /*0f1c*/ 	.word	0x00000003
        /*0f20*/ 	.word	0x00016830
        /*0f24*/ 	.short	0x010a
        /*0f26*/ 	.byte	0x3f
	.zero		1


	//   ....[67]....
        /*0f28*/ 	.word	0x0000fb80
        /*0f2c*/ 	.word	0x00000003
        /*0f30*/ 	.word	0x00016850
        /*0f34*/ 	.short	0x010a
        /*0f36*/ 	.byte	0x3f
	.zero		1


	//   ....[68]....
        /*0f38*/ 	.word	0x0000fbe0
        /*0f3c*/ 	.word	0x00000007
        /*0f40*/ 	.word	0x00016850
        /*0f44*/ 	.short	0x010a
        /*0f46*/ 	.byte	0x3f
	.zero		1


	//   ....[69]....
        /*0f48*/ 	.word	0x0000fd00
        /*0f4c*/ 	.word	0x00000003
        /*0f50*/ 	.word	0x00016840
        /*0f54*/ 	.short	0x010a
        /*0f56*/ 	.byte	0x3f
	.zero		1


	//   ....[70]....
        /*0f58*/ 	.word	0x000117a0
        /*0f5c*/ 	.word	0x00000016
        /*0f60*/ 	.word	0x00016820
        /*0f64*/ 	.short	0x010a
        /*0f66*/ 	.byte	0x3f
	.zero		1


	//   ....[71]....
        /*0f68*/ 	.word	0x000117f0
        /*0f6c*/ 	.word	0x00000005
        /*0f70*/ 	.word	0x00016840
        /*0f74*/ 	.short	0x010a
        /*0f76*/ 	.byte	0x3f
	.zero		1


	//   ....[72]....
        /*0f78*/ 	.word	0x00012100
        /*0f7c*/ 	.word	0x00000005
        /*0f80*/ 	.word	0x00016860
        /*0f84*/ 	.short	0x010a
        /*0f86*/ 	.byte	0x3f
	.zero		1


	//   ....[73]....
        /*0f88*/ 	.word	0x00012a70
        /*0f8c*/ 	.word	0x00000000
        /*0f90*/ 	.word	0x00016860
        /*0f94*/ 	.short	0x010a
        /*0f96*/ 	.byte	0x3f
	.zero		1


	//   ....[74]....
        /*0f98*/ 	.word	0x00013d10
        /*0f9c*/ 	.word	0x00000005
        /*0fa0*/ 	.word	0x00016820
        /*0fa4*/ 	.short	0x010a
        /*0fa6*/ 	.byte	0x3f
	.zero		1


	//   ....[75]....
        /*0fa8*/ 	.word	0x00013eb0
        /*0fac*/ 	.word	0x00000003
        /*0fb0*/ 	.word	0x00016840
        /*0fb4*/ 	.short	0x010a
        /*0fb6*/ 	.byte	0x3f
	.zero		1


	//   ....[76]....
        /*0fb8*/ 	.word	0x00013f00
        /*0fbc*/ 	.word	0x00000019
        /*0fc0*/ 	.word	0x00016840
        /*0fc4*/ 	.short	0x010a
        /*0fc6*/ 	.byte	0x3f
	.zero		1


	//   ....[77]....
        /*0fc8*/ 	.word	0x00013f50
        /*0fcc*/ 	.word	0x00000003
        /*0fd0*/ 	.word	0x00016860
        /*0fd4*/ 	.short	0x010a
        /*0fd6*/ 	.byte	0x3f
	.zero		1


	//----- nvinfo : EIATTR_NUM_MBARRIERS
	.align		4
.L_1583:
        /*0fd8*/ 	.byte	0x03, 0x38
        /*0fda*/ 	.short	0x0016


	//----- nvinfo : EIATTR_EXIT_INSTR_OFFSETS
	.align		4
        /*0fdc*/ 	.byte	0x04, 0x1c
        /*0fde*/ 	.short	(.L_1585 - .L_1584)


	//   ....[0]....
.L_1584:
        /*0fe0*/ 	.word	0x000009b0


	//   ....[1]....
        /*0fe4*/ 	.word	0x00009c90


	//   ....[2]....
        /*0fe8*/ 	.word	0x0000f990


	//----- nvinfo : EIATTR_MAX_THREADS
	.align		4
.L_1585:
        /*0fec*/ 	.byte	0x04, 0x05
        /*0fee*/ 	.short	(.L_1587 - .L_1586)
.L_1586:
        /*0ff0*/ 	.word	0x00000200
        /*0ff4*/ 	.word	0x00000001
        /*0ff8*/ 	.word	0x00000001


	//----- nvinfo : EIATTR_CRS_STACK_SIZE
	.align		4
.L_1587:
        /*0ffc*/ 	.byte	0x04, 0x1e
        /*0ffe*/ 	.short	(.L_1589 - .L_1588)
.L_1588:
        /*1000*/ 	.word	0x00000000


	//----- nvinfo : EIATTR_CBANK_PARAM_SIZE
	.align		4
.L_1589:
        /*1004*/ 	.byte	0x03, 0x19
        /*1006*/ 	.short	0x0af0


	//----- nvinfo : EIATTR_PARAM_CBANK
	.align		4
        /*1008*/ 	.byte	0x04, 0x0a
        /*100a*/ 	.short	(.L_1591 - .L_1590)
	.align		4
.L_1590:
        /*100c*/ 	.word	index@(.nv.constant0._ZN7cutlass13device_kernelIN5flash11enable_sm90INS1_16FlashAttnFwdSm90INS1_25CollectiveMainloopFwdSm90ILi2EN4cute5tupleIJNS5_1CILi1EEES8_S8_EEENS6_IJNS7_ILi192EEENS7_ILi128EEENS7_ILi64EEEEEELi64ENS_6half_tEfNS_4arch4Sm90ELb1ELb0ELb0ELb1ELb1ELb0ELb0ELb1ELb1ELb1ELb0ELb0EEENS1_21CollectiveEpilogueFwdINS6_IJSA_SC_SB_EEES9_SE_SG_Li384ELb1ELb1ELb0ELb0EEENS1_36VarlenDynamicPersistentTileSchedulerILi192ELi128ELi384ELi128ELb0ELb1ELb1ELb1ELb1ELb1EEEEEEEEEvNT_6ParamsE)
        /*1010*/ 	.short	0x0210
        /*1012*/ 	.short	0x0af0


	//----- nvinfo : EIATTR_SW_WAR
	.align		4
.L_1591:
        /*1014*/ 	.byte	0x04, 0x36
        /*1016*/ 	.short	(.L_1593 - .L_1592)
.L_1592:
        /*1018*/ 	.word	0x00000008
.L_1593:


//--------------------- .nv.info._ZN7cutlass13device_kernelIN5flash11enable_sm90INS1_16FlashAttnFwdSm90INS1_25CollectiveMainloopFwdSm90ILi2EN4cute5tupleIJNS5_1CILi1EEES8_S8_EEENS6_IJNS7_ILi192EEENS7_ILi128EEENS7_ILi64EEEEEELi64ENS_6half_tEfNS_4arch4Sm90ELb1ELb0ELb0ELb1ELb1ELb1ELb0ELb1ELb1ELb1ELb0ELb0EEENS1_21CollectiveEpilogueFwdINS6_IJSA_SC_SB_EEES9_SE_SG_Li384ELb1ELb1ELb0ELb0EEENS1_36VarlenDynamicPersistentTileSchedulerILi192ELi128ELi384ELi128ELb0ELb1ELb1ELb1ELb1ELb1EEEEEEEEEvNT_6ParamsE --------------------------
	.section	.nv.info._ZN7cutlass13device_kernelIN5flash11enable_sm90INS1_16FlashAttnFwdSm90INS1_25CollectiveMainloopFwdSm90ILi2EN4cute5tupleIJNS5_1CILi1EEES8_S8_EEENS6_IJNS7_ILi192EEENS7_ILi128EEENS7_ILi64EEEEEELi64ENS_6half_tEfNS_4arch4Sm90ELb1ELb0ELb0ELb1ELb1ELb1ELb0ELb1ELb1ELb1ELb0ELb0EEENS1_21CollectiveEpilogueFwdINS6_IJSA_SC_SB_EEES9_SE_SG_Li384ELb1ELb1ELb0ELb0EEENS1_36VarlenDynamicPersistentTileSchedulerILi192ELi128ELi384ELi128ELb0ELb1ELb1ELb1ELb1ELb1EEEEEEEEEvNT_6ParamsE,"",@"SHT_CUDA_INFO"
	.sectionflags	@""
	.align	4


	//----- nvinfo : EIATTR_CUDA_API_VERSION
	.align		4
        /*0000*/ 	.byte	0x04, 0x37
        /*0002*/ 	.short	(.L_1595 - .L_1594)
.L_1594:
        /*0004*/ 	.word	0x00000082


	//----- nvinfo : EIATTR_KPARAM_INFO
	.align		4
.L_1595:
        /*0008*/ 	.byte	0x04, 0x17
        /*000a*/ 	.short	(.L_1597 - .L_1596)
.L_1596:
        /*000c*/ 	.word	0x00000000
        /*0010*/ 	.short	0x0000
        /*0012*/ 	.short	0x0070
        /*0014*/ 	.byte	0x00, 0xf0, 0x01, 0x2a


	//----- nvinfo : EIATTR_SPARSE_MMA_MASK
	.align		4
.L_1597:
        /*0018*/ 	.byte	0x03, 0x50
        /*001a*/ 	.short	0x0000


	//----- nvinfo : EIATTR_MAXREG_COUNT
	.align		4
        /*001c*/ 	.byte	0x03, 0x1b
        /*001e*/ 	.short	0x0080


	//----- nvinfo : EIATTR_NUM_BARRIERS
	.align		4
        /*0020*/ 	.byte	0x02, 0x4c
        /*0022*/ 	.byte	0x10
	.zero		1


	//----- nvinfo : EIATTR_EXTERNS
	.align		4
        /*0024*/ 	.byte	0x04, 0x0f
        /*0026*/ 	.short	(.L_1599 - .L_1598)


	//   ....[0]....
	.align		4
.L_1598:
        /*0028*/ 	.word	index@(__assertfail)


	//----- nvinfo : EIATTR_ANNOTATIONS
	.align		4
.L_1599:
        /*002c*/ 	.byte	0x04, 0x55
        /*002e*/ 	.short	(.L_1601 - .L_1600)


	//   ....[0]....
.L_1600:
        /* <DEDUP_REMOVED lines=85> */


	//----- nvinfo : EIATTR_MERCURY_ISA_VERSION
	.align		4
.L_1601:
        /*0570*/ 	.byte	0x03, 0x5f
        /*0572*/ 	.short	0x0101


	//----- nvinfo : EIATTR_UNUSED_LOAD_BYTE_OFFSET
	.align		4
        /*0574*/ 	.byte	0x04, 0x44
        /*0576*/ 	.short	(.L_1603 - .L_1602)


	//   ....[0]....
.L_1602:
        /*0578*/ 	.word	0x00000a70
        /*057c*/ 	.word	0x0000fff0


	//   ....[1]....
        /*0580*/ 	.word	0x000102c0
        /*0584*/ 	.word	0x0000fff0


	//----- nvinfo : EIATTR_INT_WARP_WIDE_INSTR_OFFSETS
	.align		4
.L_1603:
        /*0588*/ 	.byte	0x04, 0x31
        /*058a*/ 	.short	(.L_1605 - .L_1604)


	//   ....[0]....
.L_1604:
        /*058c*/ 	.word	0x00000120


	//   ....[1]....
        /*0590*/ 	.word	0x000001c0


	//   ....[2]....
        /*0594*/ 	.word	0x00000230


	//   ....[3]....
        /*0598*/ 	.word	0x00013e80


	//   ....[4]....
        /*059c*/ 	.word	0x00013f10


	//   ....[5]....
        /*05a0*/ 	.word	0x000171a0


	//   ....[6]....
        /*05a4*/ 	.word	0x00017230


	//----- nvinfo : EIATTR_COOP_GROUP_MASK_REGIDS
	.align		4
.L_1605:
        /*05a8*/ 	.byte	0x04, 0x29
        /*05aa*/ 	.short	(.L_1607 - .L_1606)


	//   ....[0]....
.L_1606:
        /*05ac*/ 	.word	0xffffffff


	//   ....[1]....
        /*05b0*/ 	.word	0xffffffff


	//   ....[2]....
        /*05b4*/ 	.word	0xffffffff


	//   ....[3]....
        /*05b8*/ 	.word	0xffffffff


	//   ....[4]....
        /*05bc*/ 	.word	0xffffffff


	//   ....[5]....
        /*05c0*/ 	.word	0xffffffff


	//   ....[6]....
        /*05c4*/ 	.word	0xffffffff


	//   ....[7]....
        /*05c8*/ 	.word	0xffffffff


	//   ....[8]....
        /*05cc*/ 	.word	0xffffffff


	//   ....[9]....
        /*05d0*/ 	.word	0xffffffff


	//   ....[10]....
        /*05d4*/ 	.word	0xffffffff


	//   ....[11]....
        /*05d8*/ 	.word	0xffffffff


	//   ....[12]....
        /*05dc*/ 	.word	0xffffffff


	//   ....[13]....
        /*05e0*/ 	.word	0xffffffff


	//   ....[14]....
        /*05e4*/ 	.word	0xffffffff


	//   ....[15]....
        /*05e8*/ 	.word	0xffffffff


	//   ....[16]....
        /*05ec*/ 	.word	0xffffffff


	//   ....[17]....
        /*05f0*/ 	.word	0xffffffff


	//   ....[18]....
        /*05f4*/ 	.word	0xffffffff


	//   ....[19]....
        /*05f8*/ 	.word	0xffffffff


	//   ....[20]....
        /*05fc*/ 	.word	0xffffffff


	//   ....[21]....
        /*0600*/ 	.word	0xffffffff


	//   ....[22]....
        /*0604*/ 	.word	0xffffffff


	//   ....[23]....
        /*0608*/ 	.word	0xffffffff


	//   ....[24]....
        /*060c*/ 	.word	0xffffffff


	//   ....[25]....
        /*0610*/ 	.word	0xffffffff


	//   ....[26]....
        /*0614*/ 	.word	0xffffffff


	//   ....[27]....
        /*0618*/ 	.word	0xffffffff


	//   ....[28]....
        /*061c*/ 	.word	0xffffffff


	//   ....[29]....
        /*0620*/ 	.word	0xffffffff


	//   ....[30]....
        /*0624*/ 	.word	0xffffffff


	//   ....[31]....
        /*0628*/ 	.word	0xffffffff


	//   ....[32]....
        /*062c*/ 	.word	0xffffffff


	//   ....[33]....
        /*0630*/ 	.word	0xffffffff


	//   ....[34]....
        /*0634*/ 	.word	0xffffffff


	//   ....[35]....
        /*0638*/ 	.word	0xffffffff


	//   ....[36]....
        /*063c*/ 	.word	0xffffffff


	//   ....[37]....
        /*0640*/ 	.word	0xffffffff


	//   ....[38]....
        /*0644*/ 	.word	0xffffffff


	//   ....[39]....
        /*0648*/ 	.word	0xffffffff


	//   ....[40]....
        /*064c*/ 	.word	0xffffffff


	//   ....[41]....
        /*0650*/ 	.word	0xffffffff


	//   ....[42]....
        /*0654*/ 	.word	0xffffffff


	//   ....[43]....
        /*0658*/ 	.word	0xffffffff


	//   ....[44]....
        /*065c*/ 	.word	0xffffffff


	//   ....[45]....
        /*0660*/ 	.word	0xffffffff


	//   ....[46]....
        /*0664*/ 	.word	0xffffffff


	//   ....[47]....
        /*0668*/ 	.word	0xffffffff


	//   ....[48]....
        /*066c*/ 	.word	0xffffffff


	//   ....[49]....
        /*0670*/ 	.word	0xffffffff


	//   ....[50]....
        /*0674*/ 	.word	0xffffffff


	//   ....[51]....
        /*0678*/ 	.word	0xffffffff


	//   ....[52]....
        /*067c*/ 	.word	0xffffffff


	//   ....[53]....
        /*0680*/ 	.word	0xffffffff


	//   ....[54]....
        /*0684*/ 	.word	0xffffffff


	//   ....[55]....
        /*0688*/ 	.word	0xffffffff


	//   ....[56]....
        /*068c*/ 	.word	0xffffffff


	//   ....[57]....
        /*0690*/ 	.word	0xffffffff


	//   ....[58]....
        /*0694*/ 	.word	0xffffffff


	//   ....[59]....
        /*0698*/ 	.word	0xffffffff


	//   ....[60]....
        /*069c*/ 	.word	0xffffffff


	//   ....[61]....
        /*06a0*/ 	.word	0xffffffff


	//   ....[62]....
        /*06a4*/ 	.word	0xffffffff


	//   ....[63]....
        /*06a8*/ 	.word	0xffffffff


	//   ....[64]....
        /*06ac*/ 	.word	0xffffffff


	//   ....[65]....
        /*06b0*/ 	.word	0xffffffff


	//   ....[66]....
        /*06b4*/ 	.word	0xffffffff


	//   ....[67]....
        /*06b8*/ 	.word	0xffffffff


	//   ....[68]....
        /*06bc*/ 	.word	0xffffffff


	//   ....[69]....
        /*06c0*/ 	.word	0xffffffff


	//   ....[70]....
        /*06c4*/ 	.word	0xffffffff


	//   ....[71]....
        /*06c8*/ 	.word	0xffffffff


	//   ....[72]....
        /*06cc*/ 	.word	0xffffffff


	//   ....[73]....
        /*06d0*/ 	.word	0xffffffff


	//   ....[74]....
        /*06d4*/ 	.word	0xffffffff


	//   ....[75]....
        /*06d8*/ 	.word	0xffffffff


	//   ....[76]....
        /*06dc*/ 	.word	0xffffffff


	//   ....[77]....
        /*06e0*/ 	.word	0xffffffff


	//   ....[78]....
        /*06e4*/ 	.word	0xffffffff


	//   ....[79]....
        /*06e8*/ 	.word	0xffffffff


	//   ....[80]....
        /*06ec*/ 	.word	0xffffffff


	//   ....[81]....
        /*06f0*/ 	.word	0xffffffff


	//   ....[82]....
        /*06f4*/ 	.word	0xffffffff


	//   ....[83]....
        /*06f8*/ 	.word	0xffffffff


	//   ....[84]....
        /*06fc*/ 	.word	0xffffffff


	//   ....[85]....
        /*0700*/ 	.word	0xffffffff


	//   ....[86]....
        /*0704*/ 	.word	0xffffffff


	//   ....[87]....
        /*0708*/ 	.word	0xffffffff


	//   ....[88]....
        /*070c*/ 	.word	0xffffffff


	//   ....[89]....
        /*0710*/ 	.word	0xffffffff


	//   ....[90]....
        /*0714*/ 	.word	0xffffffff


	//   ....[91]....
        /*0718*/ 	.word	0xffffffff


	//   ....[92]....
        /*071c*/ 	.word	0xffffffff


	//   ....[93]....
        /*0720*/ 	.word	0xffffffff


	//   ....[94]....
        /*0724*/ 	.word	0xffffffff


	//   ....[95]....
        /*0728*/ 	.word	0xffffffff


	//   ....[96]....
        /*072c*/ 	.word	0xffffffff


	//   ....[97]....
        /*0730*/ 	.word	0xffffffff


	//   ....[98]....
        /*0734*/ 	.word	0xffffffff


	//   ....[99]....
        /*0738*/ 	.word	0xffffffff


	//   ....[100]....
        /*073c*/ 	.word	0xffffffff


	//   ....[101]....
        /*0740*/ 	.word	0xffffffff


	//   ....[102]....
        /*0744*/ 	.word	0xffffffff


	//   ....[103]....
        /*0748*/ 	.word	0xffffffff


	//   ....[104]....
        /*074c*/ 	.word	0xffffffff


	//   ....[105]....
        /*0750*/ 	.word	0xffffffff


	//   ....[106]....
        /*0754*/ 	.word	0xffffffff


	//   ....[107]....
        /*0758*/ 	.word	0xffffffff


	//   ....[108]....
        /*075c*/ 	.word	0xffffffff


	//   ....[109]....
        /*0760*/ 	.word	0xffffffff


	//   ....[110]....
        /*0764*/ 	.word	0xffffffff


	//   ....[111]....
        /*0768*/ 	.word	0xffffffff


	//   ....[112]....
        /*076c*/ 	.word	0xffffffff


	//   ....[113]....
        /*0770*/ 	.word	0xffffffff


	//   ....[114]....
        /*0774*/ 	.word	0xffffffff


	//   ....[115]....
        /*0778*/ 	.word	0xffffffff


	//   ....[116]....
        /*077c*/ 	.word	0xffffffff


	//   ....[117]....
        /*0780*/ 	.word	0xffffffff


	//   ....[118]....
        /*0784*/ 	.word	0xffffffff


	//   ....[119]....
        /*0788*/ 	.word	0xffffffff


	//   ....[120]....
        /*078c*/ 	.word	0xffffffff


	//   ....[121]....
        /*0790*/ 	.word	0xffffffff


	//   ....[122]....
        /*0794*/ 	.word	0xffffffff


	//   ....[123]....
        /*0798*/ 	.word	0xffffffff


	//   ....[124]....
        /*079c*/ 	.word	0xffffffff


	//   ....[125]....
        /*07a0*/ 	.word	0xffffffff


	//   ....[126]....
        /*07a4*/ 	.word	0xffffffff


	//   ....[127]....
        /*07a8*/ 	.word	0xffffffff


	//   ....[128]....
        /*07ac*/ 	.word	0xffffffff


	//   ....[129]....
        /*07b0*/ 	.word	0xffffffff


	//   ....[130]....
        /*07b4*/ 	.word	0xffffffff


	//   ....[131]....
        /*07b8*/ 	.word	0xffffffff


	//   ....[132]....
        /*07bc*/ 	.word	0xffffffff


	//   ....[133]....
        /*07c0*/ 	.word	0xffffffff


	//   ....[134]....
        /*07c4*/ 	.word	0xffffffff


	//   ....[135]....
        /*07c8*/ 	.word	0xffffffff


	//   ....[136]....
        /*07cc*/ 	.word	0xffffffff


	//   ....[137]....
        /*07d0*/ 	.word	0xffffffff


	//   ....[138]....
        /*07d4*/ 	.word	0xffffffff


	//   ....[139]....
        /*07d8*/ 	.word	0xffffffff


	//   ....[140]....
        /*07dc*/ 	.word	0xffffffff


	//   ....[141]....
        /*07e0*/ 	.word	0xffffffff


	//   ....[142]....
        /*07e4*/ 	.word	0xffffffff


	//   ....[143]....
        /*07e8*/ 	.word	0xffffffff


	//   ....[144]....
        /*07ec*/ 	.word	0xffffffff


	//   ....[145]....
        /*07f0*/ 	.word	0xffffffff


	//   ....[146]....
        /*07f4*/ 	.word	0xffffffff


	//   ....[147]....
        /*07f8*/ 	.word	0xffffffff


	//   ....[148]....
        /*07fc*/ 	.word	0xffffffff


	//   ....[149]....
        /*0800*/ 	.word	0xffffffff


	//   ....[150]....
        /*0804*/ 	.word	0xffffffff


	//   ....[151]....
        /*0808*/ 	.word	0xffffffff


	//   ....[152]....
        /*080c*/ 	.word	0xffffffff


	//   ....[153]....
        /*0810*/ 	.word	0xffffffff


	//   ....[154]....
        /*0814*/ 	.word	0xffffffff


	//   ....[155]....
        /*0818*/ 	.word	0xffffffff


	//   ....[156]....
        /*081c*/ 	.word	0xffffffff


	//   ....[157]....
        /*0820*/ 	.word	0xffffffff


	//   ....[158]....
        /*0824*/ 	.word	0xffffffff


	//   ....[159]....
        /*0828*/ 	.word	0xffffffff


	//   ....[160]....
        /*082c*/ 	.word	0xffffffff


	//   ....[161]....
        /*0830*/ 	.word	0xffffffff


	//   ....[162]....
        /*0834*/ 	.word	0xffffffff


	//   ....[163]....
        /*0838*/ 	.word	0xffffffff


	//   ....[164]....
        /*083c*/ 	.word	0xffffffff


	//   ....[165]....
        /*0840*/ 	.word	0xffffffff


	//   ....[166]....
        /*0844*/ 	.word	0xffffffff


	//   ....[167]....
        /*0848*/ 	.word	0xffffffff


	//   ....[168]....
        /*084c*/ 	.word	0xffffffff


	//   ....[169]....
        /*0850*/ 	.word	0xffffffff


	//   ....[170]....
        /*0854*/ 	.word	0xffffffff


	//   ....[171]....
        /*0858*/ 	.word	0xffffffff


	//   ....[172]....
        /*085c*/ 	.word	0xffffffff


	//   ....[173]....
        /*0860*/ 	.word	0xffffffff


	//   ....[174]....
        /*0864*/ 	.word	0xffffffff


	//   ....[175]....
        /*0868*/ 	.word	0xffffffff


	//   ....[176]....
        /*086c*/ 	.word	0xffffffff


	//   ....[177]....
        /*0870*/ 	.word	0xffffffff


	//   ....[178]....
        /*0874*/ 	.word	0xffffffff


	//   ....[179]....
        /*0878*/ 	.word	0xffffffff


	//   ....[180]....
        /*087c*/ 	.word	0xffffffff


	//   ....[181]....
        /*0880*/ 	.word	0xffffffff


	//   ....[182]....
        /*0884*/ 	.word	0xffffffff


	//   ....[183]....
        /*0888*/ 	.word	0xffffffff


	//   ....[184]....
        /*088c*/ 	.word	0xffffffff


	//   ....[185]....
        /*0890*/ 	.word	0xffffffff


	//   ....[186]....
        /*0894*/ 	.word	0xffffffff


	//   ....[187]....
        /*0898*/ 	.word	0xffffffff


	//   ....[188]....
        /*089c*/ 	.word	0xffffffff


	//   ....[189]....
        /*08a0*/ 	.word	0xffffffff


	//   ....[190]....
        /*08a4*/ 	.word	0xffffffff


	//   ....[191]....
        /*08a8*/ 	.word	0xffffffff


	//   ....[192]....
        /*08ac*/ 	.word	0xffffffff


	//   ....[193]....
        /*08b0*/ 	.word	0xffffffff


	//   ....[194]....
        /*08b4*/ 	.word	0xffffffff


	//   ....[195]....
        /*08b8*/ 	.word	0xffffffff


	//   ....[196]....
        /*08bc*/ 	.word	0xffffffff


	//   ....[197]....
        /*08c0*/ 	.word	0xffffffff


	//   ....[198]....
        /*08c4*/ 	.word	0xffffffff


	//   ....[199]....
        /*08c8*/ 	.word	0xffffffff


	//   ....[200]....
        /*08cc*/ 	.word	0xffffffff


	//   ....[201]....
        /*08d0*/ 	.word	0xffffffff


	//   ....[202]....
        /*08d4*/ 	.word	0xffffffff


	//   ....[203]....
        /*08d8*/ 	.word	0x0500000f


	//   ....[204]....
        /*08dc*/ 	.word	0x0500000f


	//   ....[205]....
        /*08e0*/ 	.word	0x0500000f


	//   ....[206]....
        /*08e4*/ 	.word	0x0500000f


	//   ....[207]....
        /*08e8*/ 	.word	0x0500000f


	//   ....[208]....
        /*08ec*/ 	.word	0x0500000f


	//   ....[209]....
        /*08f0*/ 	.word	0x0500000f


	//   ....[210]....
        /*08f4*/ 	.word	0x0500000f


	//   ....[211]....
        /*08f8*/ 	.word	0x0500000f


	//   ....[212]....
        /*08fc*/ 	.word	0x0500000f


	//   ....[213]....
        /*0900*/ 	.word	0x0500000f


	//   ....[214]....
        /*0904*/ 	.word	0x0500000f


	//   ....[215]....
        /*0908*/ 	.word	0x0500000f


	//   ....[216]....
        /*090c*/ 	.word	0x0500000f


	//   ....[217]....
        /*0910*/ 	.word	0x0500000f


	//   ....[218]....
        /*0914*/ 	.word	0x0500000f


	//   ....[219]....
        /*0918*/ 	.word	0x0500000f


	//   ....[220]....
        /*091c*/ 	.word	0x0500000f


	//   ....[221]....
        /*0920*/ 	.word	0x0500000f


	//   ....[222]....
        /*0924*/ 	.word	0x0500000f


	//   ....[223]....
        /*0928*/ 	.word	0x0500000f


	//   ....[224]....
        /*092c*/ 	.word	0x0500000f


	//   ....[225]....
        /*0930*/ 	.word	0x0500000f


	//   ....[226]....
        /*0934*/ 	.word	0x0500000f


	//   ....[227]....
        /*0938*/ 	.word	0x0500000f


	//   ....[228]....
        /*093c*/ 	.word	0x0500000f


	//   ....[229]....
        /*0940*/ 	.word	0x0500000f


	//   ....[230]....
        /*0944*/ 	.word	0x0500000f


	//   ....[231]....
        /*0948*/ 	.word	0x0500000f


	//   ....[232]....
        /*094c*/ 	.word	0x0500000f


	//   ....[233]....
        /*0950*/ 	.word	0x0500000f


	//   ....[234]....
        /*0954*/ 	.word	0x0500000f


	//   ....[235]....
        /*0958*/ 	.word	0x0500000f


	//   ....[236]....
        /*095c*/ 	.word	0x0500000f


	//   ....[237]....
        /*0960*/ 	.word	0x0500000f


	//   ....[238]....
        /*0964*/ 	.word	0x0500000f


	//   ....[239]....
        /*0968*/ 	.word	0x0500000f


	//   ....[240]....
        /*096c*/ 	.word	0x0500000f


	//   ....[241]....
        /*0970*/ 	.word	0x0500000f


	//   ....[242]....
        /*0974*/ 	.word	0x0500000f


	//   ....[243]....
        /*0978*/ 	.word	0x0500000f


	//   ....[244]....
        /*097c*/ 	.word	0x0500000f


	//   ....[245]....
        /*0980*/ 	.word	0x0500000f


	//   ....[246]....
        /*0984*/ 	.word	0x0500000f


	//   ....[247]....
        /*0988*/ 	.word	0x0500000f


	//   ....[248]....
        /*098c*/ 	.word	0x0500000f


	//   ....[249]....
        /*0990*/ 	.word	0x0500000f


	//   ....[250]....
        /*0994*/ 	.word	0x0500000f


	//   ....[251]....
        /*0998*/ 	.word	0x0500000f


	//   ....[252]....
        /*099c*/ 	.word	0x0500000f


	//   ....[253]....
        /*09a0*/ 	.word	0x0500000f


	//   ....[254]....
        /*09a4*/ 	.word	0x0500000f


	//   ....[255]....
        /*09a8*/ 	.word	0x0500000f


	//   ....[0]....
        /*09ac*/ 	.word	0x0500000f


	//   ....[1]....
        /*09b0*/ 	.word	0x0500000f


	//   ....[2]....
        /*09b4*/ 	.word	0x0500000f


	//   ....[3]....
        /*09b8*/ 	.word	0x0500000f


	//   ....[4]....
        /*09bc*/ 	.word	0x0500000f


	//   ....[5]....
        /*09c0*/ 	.word	0x0500000f


	//   ....[6]....
        /*09c4*/ 	.word	0x0500000f


	//   ....[7]....
        /*09c8*/ 	.word	0x0500000f


	//   ....[8]....
        /*09cc*/ 	.word	0x0500000f


	//   ....[9]....
        /*09d0*/ 	.word	0x0500000f


	//   ....[10]....
        /*09d4*/ 	.word	0x0500000f


	//   ....[11]....
        /*09d8*/ 	.word	0x0500000f


	//   ....[12]....
        /*09dc*/ 	.word	0x0500000f


	//   ....[13]....
        /*09e0*/ 	.word	0x0500000f


	//   ....[14]....
        /*09e4*/ 	.word	0x0500000f


	//   ....[15]....
        /*09e8*/ 	.word	0x0500000f


	//   ....[16]....
        /*09ec*/ 	.word	0x0500000f


	//   ....[17]....
        /*09f0*/ 	.word	0x0500000f


	//   ....[18]....
        /*09f4*/ 	.word	0x0500000f


	//   ....[19]....
        /*09f8*/ 	.word	0x0500000f


	//   ....[20]....
        /*09fc*/ 	.word	0x0500000f


	//   ....[21]....
        /*0a00*/ 	.word	0x0500000f


	//   ....[22]....
        /*0a04*/ 	.word	0x0500000f


	//   ....[23]....
        /*0a08*/ 	.word	0x0500000f


	//   ....[24]....
        /*0a0c*/ 	.word	0x0500000f


	//   ....[25]....
        /*0a10*/ 	.word	0x0500000f


	//   ....[26]....
        /*0a14*/ 	.word	0x0500000f


	//   ....[27]....
        /*0a18*/ 	.word	0x0500000f


	//   ....[28]....
        /*0a1c*/ 	.word	0x0500000f


	//   ....[29]....
        /*0a20*/ 	.word	0x0500000f


	//   ....[30]....
        /*0a24*/ 	.word	0x0500000f


	//   ....[31]....
        /*0a28*/ 	.word	0x0500000f


	//   ....[32]....
        /*0a2c*/ 	.word	0x0500000f


	//   ....[33]....
        /*0a30*/ 	.word	0x0500000f


	//   ....[34]....
        /*0a34*/ 	.word	0x0500000f


	//   ....[35]....
        /*0a38*/ 	.word	0x0500000f


	//   ....[36]....
        /*0a3c*/ 	.word	0x0500000f


	//   ....[37]....
        /*0a40*/ 	.word	0x0500000f


	//   ....[38]....
        /*0a44*/ 	.word	0x0500000f


	//   ....[39]....
        /*0a48*/ 	.word	0x0500000f


	//   ....[40]....
        /*0a4c*/ 	.word	0x0500000f


	//   ....[41]....
        /*0a50*/ 	.word	0x0500000f


	//   ....[42]....
        /*0a54*/ 	.word	0x0500000f


	//   ....[43]....
        /*0a58*/ 	.word	0x0500000f


	//   ....[44]....
        /*0a5c*/ 	.word	0x0500000f


	//   ....[45]....
        /*0a60*/ 	.word	0x0500000f


	//   ....[46]....
        /*0a64*/ 	.word	0x0500000f


	//   ....[47]....
        /*0a68*/ 	.word	0x0500000f


	//   ....[48]....
        /*0a6c*/ 	.word	0x0500000f


	//   ....[49]....
        /*0a70*/ 	.word	0x0500000f


	//   ....[50]....
        /*0a74*/ 	.word	0x0500000f


	//   ....[51]....
        /*0a78*/ 	.word	0x0500000f


	//   ....[52]....
        /*0a7c*/ 	.word	0x0500000f


	//   ....[53]....
        /*0a80*/ 	.word	0x0500000f


	//   ....[54]....
        /*0a84*/ 	.word	0x0500000f


	//   ....[55]....
        /*0a88*/ 	.word	0x0500000f


	//   ....[56]....
        /*0a8c*/ 	.word	0x0500000f


	//   ....[57]....
        /*0a90*/ 	.word	0x0500000f


	//   ....[58]....
        /*0a94*/ 	.word	0x0500000f


	//   ....[59]....
        /*0a98*/ 	.word	0x0500000f


	//   ....[60]....
        /*0a9c*/ 	.word	0x0500000f


	//   ....[61]....
        /*0aa0*/ 	.word	0x0500000f


	//   ....[62]....
        /*0aa4*/ 	.word	0x0500000f


	//   ....[63]....
        /*0aa8*/ 	.word	0x0500000f


	//   ....[64]....
        /*0aac*/ 	.word	0x0500000f


	//   ....[65]....
        /*0ab0*/ 	.word	0x0500000f


	//   ....[66]....
        /*0ab4*/ 	.word	0x0500000f


	//   ....[67]....
        /*0ab8*/ 	.word	0x0500000f


	//   ....[68]....
        /*0abc*/ 	.word	0x0500000f


	//   ....[69]....
        /*0ac0*/ 	.word	0x0500000f


	//   ....[70]....
        /*0ac4*/ 	.word	0x0500000f


	//   ....[71]....
        /*0ac8*/ 	.word	0x0500000f


	//   ....[72]....
        /*0acc*/ 	.word	0x0500000f


	//   ....[73]....
        /*0ad0*/ 	.word	0x0500000f


	//   ....[74]....
        /*0ad4*/ 	.word	0x0500000f


	//   ....[75]....
        /*0ad8*/ 	.word	0x0500000f


	//   ....[76]....
        /*0adc*/ 	.word	0x0500000f


	//   ....[77]....
        /*0ae0*/ 	.word	0x0500000f


	//   ....[78]....
        /*0ae4*/ 	.word	0x0500000f


	//   ....[79]....
        /*0ae8*/ 	.word	0x0500000f


	//   ....[80]....
        /*0aec*/ 	.word	0x0500000f


	//   ....[81]....
        /*0af0*/ 	.word	0x0500000f


	//   ....[82]....
        /*0af4*/ 	.word	0x0500000f


	//   ....[83]....
        /*0af8*/ 	.word	0x0500000f


	//   ....[84]....
        /*0afc*/ 	.word	0x0500000f


	//   ....[85]....
        /*0b00*/ 	.word	0x0500000f


	//   ....[86]....
        /*0b04*/ 	.word	0x0500000f


	//   ....[87]....
        /*0b08*/ 	.word	0x0500000f


	//   ....[88]....
        /*0b0c*/ 	.word	0x0500000f


	//   ....[89]....
        /*0b10*/ 	.word	0x0500000f


	//   ....[90]....
        /*0b14*/ 	.word	0x0500000f


	//   ....[91]....
        /*0b18*/ 	.word	0x0500000f


	//----- nvinfo : EIATTR_COOP_GROUP_INSTR_OFFSETS
	.align		4
.L_1607:
        /*0b1c*/ 	.byte	0x04, 0x28
        /*0b1e*/ 	.short	(.L_1609 - .L_1608)


	//   ....[0]....
.L_1608:
        /*0b20*/ 	.word	0x00000060


	//   ....[1]....
        /*0b24*/ 	.word	0x00000130


	//   ....[2]....
        /*0b28*/ 	.word	0x000001e0


	//   ....[3]....
        /*0b2c*/ 	.word	0x000003a0


	//   ....[4]....
        /*0b30*/ 	.word	0x00000500


	//   ....[5]....
        /*0b34*/ 	.word	0x00000620


	//   ....[6]....
        /*0b38*/ 	.word	0x00000780


	//   ....[7]....
        /*0b3c*/ 	.word	0x00002b20


	//   ....[8]....
        /*0b40*/ 	.word	0x00002b30


	//   ....[9]....
        /*0b44*/ 	.word	0x00003200


	//   ....[10]....
        /*0b48*/ 	.word	0x00003210


	//   ....[11]....
        /*0b4c*/ 	.word	0x00003e80


	//   ....[12]....
        /*0b50*/ 	.word	0x00003e90


	//   ....[13]....
        /*0b54*/ 	.word	0x00004600


	//   ....[14]....
        /*0b58*/ 	.word	0x00004610


	//   ....[15]....
        /*0b5c*/ 	.word	0x00005030


	//   ....[16]....
        /*0b60*/ 	.word	0x00005040


	//   ....[17]....
        /*0b64*/ 	.word	0x00005150


	//   ....[18]....
        /*0b68*/ 	.word	0x00005160


	//   ....[19]....
        /*0b6c*/ 	.word	0x000054f0


	//   ....[20]....
        /*0b70*/ 	.word	0x00005510


	//   ....[21]....
        /*0b74*/ 	.word	0x000055f0


	//   ....[22]....
        /*0b78*/ 	.word	0x00005610


	//   ....[23]....
        /*0b7c*/ 	.word	0x00005b50


	//   ....[24]....
        /*0b80*/ 	.word	0x00006300


	//   ....[25]....
        /*0b84*/ 	.word	0x00006310


	//   ....[26]....
        /*0b88*/ 	.word	0x00006320


	//   ....[27]....
        /*0b8c*/ 	.word	0x00006330


	//   ....[28]....
        /*0b90*/ 	.word	0x00006670


	//   ....[29]....
        /*0b94*/ 	.word	0x00006680


	//   ....[30]....
        /*0b98*/ 	.word	0x00006690


	//   ....[31]....
        /*0b9c*/ 	.word	0x000066a0


	//   ....[32]....
        /*0ba0*/ 	.word	0x000079c0


	//   ....[33]....
        /*0ba4*/ 	.word	0x000079d0


	//   ....[34]....
        /*0ba8*/ 	.word	0x000079e0


	//   ....[35]....
        /*0bac*/ 	.word	0x000079f0


	//   ....[36]....
        /*0bb0*/ 	.word	0x00007af0


	//   ....[37]....
        /*0bb4*/ 	.word	0x00007b10


	//   ....[38]....
        /*0bb8*/ 	.word	0x00007bb0


	//   ....[39]....
        /*0bbc*/ 	.word	0x00007be0


	//   ....[40]....
        /*0bc0*/ 	.word	0x000091e0


	//   ....[41]....
        /*0bc4*/ 	.word	0x00009850


	//   ....[42]....
        /*0bc8*/ 	.word	0x00009860


	//   ....[43]....
        /*0bcc*/ 	.word	0x00009880


	//   ....[44]....
        /*0bd0*/ 	.word	0x0000a000


	//   ....[45]....
        /*0bd4*/ 	.word	0x0000a020


	//   ....[46]....
        /*0bd8*/ 	.word	0x0000ba20


	//   ....[47]....
        /*0bdc*/ 	.word	0x0000ba40


	//   ....[48]....
        /*0be0*/ 	.word	0x0000c260


	//   ....[49]....
        /*0be4*/ 	.word	0x0000c360


	//   ....[50]....
        /*0be8*/ 	.word	0x0000caa0


	//   ....[51]....
        /*0bec*/ 	.word	0x0000caf0


	//   ....[52]....
        /*0bf0*/ 	.word	0x0000e510


	//   ....[53]....
        /*0bf4*/ 	.word	0x0000e540


	//   ....[54]....
        /*0bf8*/ 	.word	0x0000e760


	//   ....[55]....
        /*0bfc*/ 	.word	0x0000e780


	//   ....[56]....
        /*0c00*/ 	.word	0x0000fa50


	//   ....[57]....
        /*0c04*/ 	.word	0x0000fa80


	//   ....[58]....
        /*0c08*/ 	.word	0x0000fd90


	//   ....[59]....
        /*0c0c*/ 	.word	0x0000fdb0


	//   ....[60]....
        /*0c10*/ 	.word	0x00010a90


	//   ....[61]....
        /*0c14*/ 	.word	0x00010ac0


	//   ....[62]....
        /*0c18*/ 	.word	0x00010ae0


	//   ....[63]....
        /*0c1c*/ 	.word	0x00010af0


	//   ....[64]....
        /*0c20*/ 	.word	0x00010fa0


	//   ....[65]....
        /*0c24*/ 	.word	0x00010fc0


	//   ....[66]....
        /*0c28*/ 	.word	0x00010fe0


	//   ....[67]....
        /*0c2c*/ 	.word	0x00010ff0


	//   ....[68]....
        /*0c30*/ 	.word	0x00011010


	//   ....[69]....
        /*0c34*/ 	.word	0x00011040


	//   ....[70]....
        /*0c38*/ 	.word	0x00011120


	//   ....[71]....
        /*0c3c*/ 	.word	0x00011130


	//   ....[72]....
        /*0c40*/ 	.word	0x00011960


	//   ....[73]....
        /*0c44*/ 	.word	0x00011990


	//   ....[74]....
        /*0c48*/ 	.word	0x000119b0


	//   ....[75]....
        /*0c4c*/ 	.word	0x000119e0


	//   ....[76]....
        /*0c50*/ 	.word	0x00011a10


	//   ....[77]....
        /*0c54*/ 	.word	0x00011a20


	//   ....[78]....
        /*0c58*/ 	.word	0x00011a50


	//   ....[79]....
        /*0c5c*/ 	.word	0x00011a90


	//   ....[80]....
        /*0c60*/ 	.word	0x00011be0


	//   ....[81]....
        /*0c64*/ 	.word	0x00011db0


	//   ....[82]....
        /*0c68*/ 	.word	0x00011de0


	//   ....[83]....
        /*0c6c*/ 	.word	0x00011e10


	//   ....[84]....
        /*0c70*/ 	.word	0x00011e40


	//   ....[85]....
        /*0c74*/ 	.word	0x00011e70


	//   ....[86]....
        /*0c78*/ 	.word	0x00011ea0


	//   ....[87]....
        /*0c7c*/ 	.word	0x00012010


	//   ....[88]....
        /*0c80*/ 	.word	0x00012040


	//   ....[89]....
        /*0c84*/ 	.word	0x00012070


	//   ....[90]....
        /*0c88*/ 	.word	0x000120a0


	//   ....[91]....
        /*0c8c*/ 	.word	0x000120d0


	//   ....[92]....
        /*0c90*/ 	.word	0x00012100


	//   ....[93]....
        /*0c94*/ 	.word	0x000121b0


	//   ....[94]....
        /*0c98*/ 	.word	0x00012210


	//   ....[95]....
        /*0c9c*/ 	.word	0x000122b0


	//   ....[96]....
        /*0ca0*/ 	.word	0x00013090


	//   ....[97]....
        /*0ca4*/ 	.word	0x00014a50


	//   ....[98]....
        /*0ca8*/ 	.word	0x00014a70


	//   ....[99]....
        /*0cac*/ 	.word	0x00014b00


	//   ....[100]....
        /*0cb0*/ 	.word	0x00014b20


	//   ....[101]....
        /*0cb4*/ 	.word	0x00014ba0


	//   ....[102]....
        /*0cb8*/ 	.word	0x00014bc0


	//   ....[103]....
        /*0cbc*/ 	.word	0x00014c40


	//   ....[104]....
        /*0cc0*/ 	.word	0x00014c60


	//   ....[105]....
        /*0cc4*/ 	.word	0x00014ce0


	//   ....[106]....
        /*0cc8*/ 	.word	0x00014d00


	//   ....[107]....
        /*0ccc*/ 	.word	0x00014d80


	//   ....[108]....
        /*0cd0*/ 	.word	0x00014da0


	//   ....[109]....
        /*0cd4*/ 	.word	0x00014e20


	//   ....[110]....
        /*0cd8*/ 	.word	0x00014e40


	//   ....[111]....
        /*0cdc*/ 	.word	0x00014e50


	//   ....[112]....
        /*0ce0*/ 	.word	0x00014e60


	//   ....[113]....
        /*0ce4*/ 	.word	0x000157e0


	//   ....[114]....
        /*0ce8*/ 	.word	0x000157f0


	//   ....[115]....
        /*0cec*/ 	.word	0x00015810


	//   ....[116]....
        /*0cf0*/ 	.word	0x000158a0


	//   ....[117]....
        /*0cf4*/ 	.word	0x000158c0


	//   ....[118]....
        /*0cf8*/ 	.word	0x00015940


	//   ....[119]....
        /*0cfc*/ 	.word	0x00015960


	//   ....[120]....
        /*0d00*/ 	.word	0x000159e0


	//   ....[121]....
        /*0d04*/ 	.word	0x00015a00


	//   ....[122]....
        /*0d08*/ 	.word	0x00015a80


	//   ....[123]....
        /*0d0c*/ 	.word	0x00015aa0


	//   ....[124]....
        /*0d10*/ 	.word	0x00015b20


	//   ....[125]....
        /*0d14*/ 	.word	0x00015b40


	//   ....[126]....
        /*0d18*/ 	.word	0x00015bc0


	//   ....[127]....
        /*0d1c*/ 	.word	0x00015be0


	//   ....[128]....
        /*0d20*/ 	.word	0x00015bf0


	//   ....[129]....
        /*0d24*/ 	.word	0x00015c80


	//   ....[130]....
        /*0d28*/ 	.word	0x00015cb0


	//   ....[131]....
        /*0d2c*/ 	.word	0x00015d10


	//   ....[132]....
        /*0d30*/ 	.word	0x00015d90


	//   ....[133]....
        /*0d34*/ 	.word	0x00015da0


	//   ....[134]....
        /*0d38*/ 	.word	0x00015e10


	//   ....[135]....
        /*0d3c*/ 	.word	0x00015e20


	//   ....[136]....
        /*0d40*/ 	.word	0x00015e30


	//   ....[137]....
        /*0d44*/ 	.word	0x00016620


	//   ....[138]....
        /*0d48*/ 	.word	0x00016640


	//   ....[139]....
        /*0d4c*/ 	.word	0x000166b0


	//   ....[140]....
        /*0d50*/ 	.word	0x000166c0


	//   ....[141]....
        /*0d54*/ 	.word	0x00016700


	//   ....[142]....
        /*0d58*/ 	.word	0x00016710


	//   ....[143]....
        /*0d5c*/ 	.word	0x00016750


	//   ....[144]....
        /*0d60*/ 	.word	0x00016760


	//   ....[145]....
        /*0d64*/ 	.word	0x000167a0


	//   ....[146]....
        /*0d68*/ 	.word	0x000167b0


	//   ....[147]....
        /*0d6c*/ 	.word	0x000167f0


	//   ....[148]....
        /*0d70*/ 	.word	0x00016800


	//   ....[149]....
        /*0d74*/ 	.word	0x00016840


	//   ....[150]....
        /*0d78*/ 	.word	0x00016850


	//   ....[151]....
        /*0d7c*/ 	.word	0x00016860


	//   ....[152]....
        /*0d80*/ 	.word	0x000168a0


	//   ....[153]....
        /*0d84*/ 	.word	0x00016b60


	//   ....[154]....
        /*0d88*/ 	.word	0x00016b90


	//   ....[155]....
        /*0d8c*/ 	.word	0x00016bf0


	//   ....[156]....
        /*0d90*/ 	.word	0x00016c00


	//   ....[157]....
        /*0d94*/ 	.word	0x00016c50


	//   ....[158]....
        /*0d98*/ 	.word	0x00016c60


	//   ....[159]....
        /*0d9c*/ 	.word	0x00016cb0


	//   ....[160]....
        /*0da0*/ 	.word	0x00016cc0


	//   ....[161]....
        /*0da4*/ 	.word	0x00016d10


	//   ....[162]....
        /*0da8*/ 	.word	0x00016d20


	//   ....[163]....
        /*0dac*/ 	.word	0x00016d70


	//   ....[164]....
        /*0db0*/ 	.word	0x00016d80


	//   ....[165]....
        /*0db4*/ 	.word	0x00016dd0


	//   ....[166]....
        /*0db8*/ 	.word	0x00016de0


	//   ....[167]....
        /*0dbc*/ 	.word	0x00016df0


	//   ....[168]....
        /*0dc0*/ 	.word	0x00016e30


	//   ....[169]....
        /*0dc4*/ 	.word	0x00017420


	//   ....[170]....
        /*0dc8*/ 	.word	0x00017430


	//   ....[171]....
        /*0dcc*/ 	.word	0x000174a0


	//   ....[172]....
        /*0dd0*/ 	.word	0x000174e0


	//   ....[173]....
        /*0dd4*/ 	.word	0x00017500


	//   ....[174]....
        /*0dd8*/ 	.word	0x00017540


	//   ....[175]....
        /*0ddc*/ 	.word	0x00017560


	//   ....[176]....
        /*0de0*/ 	.word	0x000175a0


	//   ....[177]....
        /*0de4*/ 	.word	0x000175c0


	//   ....[178]....
        /*0de8*/ 	.word	0x00017600


	//   ....[179]....
        /*0dec*/ 	.word	0x00017620


	//   ....[180]....
        /*0df0*/ 	.word	0x00017660


	//   ....[181]....
        /*0df4*/ 	.word	0x00017680


	//   ....[182]....
        /*0df8*/ 	.word	0x000176c0


	//   ....[183]....
        /*0dfc*/ 	.word	0x000176e0


	//   ....[184]....
        /*0e00*/ 	.word	0x000176f0


	//   ....[185]....
        /*0e04*/ 	.word	0x00017a50


	//   ....[186]....
        /*0e08*/ 	.word	0x00017a80


	//   ....[187]....
        /*0e0c*/ 	.word	0x00017ac0


	//   ....[188]....
        /*0e10*/ 	.word	0x00017af0


	//   ....[189]....
        /*0e14*/ 	.word	0x00017b20


	//   ....[190]....
        /*0e18*/ 	.word	0x00017b50


	//   ....[191]....
        /*0e1c*/ 	.word	0x00017b80


	//   ....[192]....
        /*0e20*/ 	.word	0x00017bb0


	//   ....[193]....
        /*0e24*/ 	.word	0x00017d30


	//   ....[194]....
        /*0e28*/ 	.word	0x00017d60


	//   ....[195]....
        /*0e2c*/ 	.word	0x00017d90


	//   ....[196]....
        /*0e30*/ 	.word	0x00017dc0


	//   ....[197]....
        /*0e34*/ 	.word	0x00017df0


	//   ....[198]....
        /*0e38*/ 	.word	0x00017e20


	//   ....[199]....
        /*0e3c*/ 	.word	0x00017ee0


	//   ....[200]....
        /*0e40*/ 	.word	0x00017f00


	//   ....[201]....
        /*0e44*/ 	.word	0x00017f70


	//   ....[202]....
        /*0e48*/ 	.word	0x00018610


	//   ....[203]....
        /*0e4c*/ 	.word	0x00018930


	//   ....[204]....
        /*0e50*/ 	.word	0x000189c0


	//   ....[205]....
        /*0e54*/ 	.word	0x00018a50


	//   ....[206]....
        /*0e58*/ 	.word	0x00018ae0


	//   ....[207]....
        /*0e5c*/ 	.word	0x00018bc0


	//   ....[208]....
        /*0e60*/ 	.word	0x00018c50


	//   ....[209]....
        /*0e64*/ 	.word	0x00018cf0


	//   ....[210]....
        /*0e68*/ 	.word	0x00018d80


	//   ....[211]....
        /*0e6c*/ 	.word	0x00018e70


	//   ....[212]....
        /*0e70*/ 	.word	0x00018f00


	//   ....[213]....
        /*0e74*/ 	.word	0x00018fa0


	//   ....[214]....
        /*0e78*/ 	.word	0x00019030


	//   ....[215]....
        /*0e7c*/ 	.word	0x00019170


	//   ....[216]....
        /*0e80*/ 	.word	0x00019220


	//   ....[217]....
        /*0e84*/ 	.word	0x000192b0


	//   ....[218]....
        /*0e88*/ 	.word	0x00019300


	//   ....[219]....
        /*0e8c*/ 	.word	0x00019350


	//   ....[220]....
        /*0e90*/ 	.word	0x000193e0


	//   ....[221]....
        /*0e94*/ 	.word	0x00019470


	//   ....[222]....
        /*0e98*/ 	.word	0x000194c0


	//   ....[223]....
        /*0e9c*/ 	.word	0x00019510


	//   ....[224]....
        /*0ea0*/ 	.word	0x00019600


	//   ....[225]....
        /*0ea4*/ 	.word	0x000196b0


	//   ....[226]....
        /*0ea8*/ 	.word	0x00019700


	//   ....[227]....
        /*0eac*/ 	.word	0x00019750


	//   ....[228]....
        /*0eb0*/ 	.word	0x000198f0


	//   ....[229]....
        /*0eb4*/ 	.word	0x00019a50


	//   ....[230]....
        /*0eb8*/ 	.word	0x00019ac0


	//   ....[231]....
        /*0ebc*/ 	.word	0x00019b10


	//   ....[232]....
        /*0ec0*/ 	.word	0x00019de0


	//   ....[233]....
        /*0ec4*/ 	.word	0x00019e80


	//   ....[234]....
        /*0ec8*/ 	.word	0x00019ee0


	//   ....[235]....
        /*0ecc*/ 	.word	0x00019f50


	//   ....[236]....
        /*0ed0*/ 	.word	0x00019fb0


	//   ....[237]....
        /*0ed4*/ 	.word	0x0001a020


	//   ....[238]....
        /*0ed8*/ 	.word	0x0001a0f0


	//   ....[239]....
        /*0edc*/ 	.word	0x0001a140


	//   ....[240]....
        /*0ee0*/ 	.word	0x0001a200


	//   ....[241]....
        /*0ee4*/ 	.word	0x0001a4e0


	//   ....[242]....
        /*0ee8*/ 	.word	0x0001a5d0


	//   ....[243]....
        /*0eec*/ 	.word	0x0001a670


	//   ....[244]....
        /*0ef0*/ 	.word	0x0001a6d0


	//   ....[245]....
        /*0ef4*/ 	.word	0x0001a7c0


	//   ....[246]....
        /*0ef8*/ 	.word	0x0001a830


	//   ....[247]....
        /*0efc*/ 	.word	0x0001a920


	//   ....[248]....
        /*0f00*/ 	.word	0x0001a990


	//   ....[249]....
        /*0f04*/ 	.word	0x0001aa80


	//   ....[250]....
        /*0f08*/ 	.word	0x0001aaf0


	//   ....[251]....
        /*0f0c*/ 	.word	0x0001abe0


	//   ....[252]....
        /*0f10*/ 	.word	0x0001ac50


	//   ....[253]....
        /*0f14*/ 	.word	0x0001ad40


	//   ....[254]....
        /*0f18*/ 	.word	0x0001adb0


	//   ....[255]....
        /*0f1c*/ 	.word	0x0001aea0


	//   ....[0]....
        /*0f20*/ 	.word	0x0001af10


	//   ....[1]....
        /*0f24*/ 	.word	0x0001afb0


	//   ....[2]....
        /*0f28*/ 	.word	0x0001b0d0


	//   ....[3]....
        /*0f2c*/ 	.word	0x0001b120


	//   ....[4]....
        /*0f30*/ 	.word	0x0001b180


	//   ....[5]....
        /*0f34*/ 	.word	0x0001b270


	//   ....[6]....
        /*0f38*/ 	.word	0x0001b2d0


	//   ....[7]....
        /*0f3c*/ 	.word	0x0001b3d0


	//   ....[8]....
        /*0f40*/ 	.word	0x0001b430


	//   ....[9]....
        /*0f44*/ 	.word	0x0001b530


	//   ....[10]....
        /*0f48*/ 	.word	0x0001b590


	//   ....[11]....
        /*0f4c*/ 	.word	0x0001b690


	//   ....[12]....
        /*0f50*/ 	.word	0x0001b6f0


	//   ....[13]....
        /*0f54*/ 	.word	0x0001b7f0


	//   ....[14]....
        /*0f58*/ 	.word	0x0001b850


	//   ....[15]....
        /*0f5c*/ 	.word	0x0001b950


	//   ....[16]....
        /*0f60*/ 	.word	0x0001b9c0


	//   ....[17]....
        /*0f64*/ 	.word	0x0001bac0


	//   ....[18]....
        /*0f68*/ 	.word	0x0001bb20


	//   ....[19]....
        /*0f6c*/ 	.word	0x0001bc10


	//   ....[20]....
        /*0f70*/ 	.word	0x0001bc70


	//   ....[21]....
        /*0f74*/ 	.word	0x0001bd60


	//   ....[22]....
        /*0f78*/ 	.word	0x0001bdc0


	//   ....[23]....
        /*0f7c*/ 	.word	0x0001be90


	//   ....[24]....
        /*0f80*/ 	.word	0x0001bef0


	//   ....[25]....
        /*0f84*/ 	.word	0x0001bfb0


	//   ....[26]....
        /*0f88*/ 	.word	0x0001c0f0


	//   ....[27]....
        /*0f8c*/ 	.word	0x0001c1a0


	//   ....[28]....
        /*0f90*/ 	.word	0x0001c210


	//   ....[29]....
        /*0f94*/ 	.word	0x0001c2e0


	//   ....[30]....
        /*0f98*/ 	.word	0x0001c340


	//   ....[31]....
        /*0f9c*/ 	.word	0x0001c3f0


	//   ....[32]....
        /*0fa0*/ 	.word	0x0001c450


	//   ....[33]....
        /*0fa4*/ 	.word	0x0001c500


	//   ....[34]....
        /*0fa8*/ 	.word	0x0001c560


	//   ....[35]....
        /*0fac*/ 	.word	0x0001c610


	//   ....[36]....
        /*0fb0*/ 	.word	0x0001c670


	//   ....[37]....
        /*0fb4*/ 	.word	0x0001c720


	//   ....[38]....
        /*0fb8*/ 	.word	0x0001c780


	//   ....[39]....
        /*0fbc*/ 	.word	0x0001c830


	//   ....[40]....
        /*0fc0*/ 	.word	0x0001c890


	//   ....[41]....
        /*0fc4*/ 	.word	0x0001c940


	//   ....[42]....
        /*0fc8*/ 	.word	0x0001ca30


	//   ....[43]....
        /*0fcc*/ 	.word	0x0001cae0


	//   ....[44]....
        /*0fd0*/ 	.word	0x0001cb40


	//   ....[45]....
        /*0fd4*/ 	.word	0x0001cc00


	//   ....[46]....
        /*0fd8*/ 	.word	0x0001cc60


	//   ....[47]....
        /*0fdc*/ 	.word	0x0001cd20


	//   ....[48]....
        /*0fe0*/ 	.word	0x0001cd80


	//   ....[49]....
        /*0fe4*/ 	.word	0x0001ce40


	//   ....[50]....
        /*0fe8*/ 	.word	0x0001cea0


	//   ....[51]....
        /*0fec*/ 	.word	0x0001cf60


	//   ....[52]....
        /*0ff0*/ 	.word	0x0001cfc0


	//   ....[53]....
        /*0ff4*/ 	.word	0x0001d080


	//   ....[54]....
        /*0ff8*/ 	.word	0x0001d0e0


	//   ....[55]....
        /*0ffc*/ 	.word	0x0001d1a0


	//   ....[56]....
        /*1000*/ 	.word	0x0001d200


	//   ....[57]....
        /*1004*/ 	.word	0x0001d2b0


	//   ....[58]....
        /*1008*/ 	.word	0x0001d3a0


	//   ....[59]....
        /*100c*/ 	.word	0x0001d450


	//   ....[60]....
        /*1010*/ 	.word	0x0001d510


	//   ....[61]....
        /*1014*/ 	.word	0x0001d5c0


	//   ....[62]....
        /*1018*/ 	.word	0x0001d620


	//   ....[63]....
        /*101c*/ 	.word	0x0001d6d0


	//   ....[64]....
        /*1020*/ 	.word	0x0001d730


	//   ....[65]....
        /*1024*/ 	.word	0x0001d7e0


	//   ....[66]....
        /*1028*/ 	.word	0x0001d840


	//   ....[67]....
        /*102c*/ 	.word	0x0001d8f0


	//   ....[68]....
        /*1030*/ 	.word	0x0001d950


	//   ....[69]....
        /*1034*/ 	.word	0x0001da00


	//   ....[70]....
        /*1038*/ 	.word	0x0001da60


	//   ....[71]....
        /*103c*/ 	.word	0x0001db10


	//   ....[72]....
        /*1040*/ 	.word	0x0001db70


	//   ....[73]....
        /*1044*/ 	.word	0x0001dc10


	//   ....[74]....
        /*1048*/ 	.word	0x0001dca0


	//   ....[75]....
        /*104c*/ 	.word	0x0001dd40


	//   ....[76]....
        /*1050*/ 	.word	0x0001de60


	//   ....[77]....
        /*1054*/ 	.word	0x0001ded0


	//   ....[78]....
        /*1058*/ 	.word	0x0001df40


	//   ....[79]....
        /*105c*/ 	.word	0x0001dfb0


	//   ....[80]....
        /*1060*/ 	.word	0x0001e020


	//   ....[81]....
        /*1064*/ 	.word	0x0001e0a0


	//   ....[82]....
        /*1068*/ 	.word	0x0001e130


	//   ....[83]....
        /*106c*/ 	.word	0x0001e1c0


	//   ....[84]....
        /*1070*/ 	.word	0x0001e230


	//   ....[85]....
        /*1074*/ 	.word	0x0001e2a0


	//   ....[86]....
        /*1078*/ 	.word	0x0001e310


	//   ....[87]....
        /*107c*/ 	.word	0x0001e390


	//   ....[88]....
        /*1080*/ 	.word	0x0001e400


	//   ....[89]....
        /*1084*/ 	.word	0x0001e4a0


	//   ....[90]....
        /*1088*/ 	.word	0x0001e530


	//   ....[91]....
        /*108c*/ 	.word	0x0001e660


	//----- nvinfo : EIATTR_REG_RECONFIG
	.align		4
.L_1609:
        /*1090*/ 	.byte	0x01, 0x54
	.zero		2


	//----- nvinfo : EIATTR_SYSCALL_OFFSETS
	.align		4
        /*1094*/ 	.byte	0x04, 0x46
        /*1096*/ 	.short	(.L_1611 - .L_1610)


	//   ....[0]....
.L_1610:
        /*1098*/ 	.word	0x000018b0


	//   ....[1]....
        /*109c*/ 	.word	0x00001a00


	//   ....[2]....
        /*10a0*/ 	.word	0x00005d20


	//   ....[3]....
        /*10a4*/ 	.word	0x00006040


	//   ....[4]....
        /*10a8*/ 	.word	0x00014070


	//   ....[5]....
        /*10ac*/ 	.word	0x000141c0


	//   ....[6]....
        /*10b0*/ 	.word	0x000142b0


	//   ....[7]....
        /*10b4*/ 	.word	0x000152a0


	//----- nvinfo : EIATTR_MBARRIER_INSTR_OFFSETS
	.align		4
.L_1611:
        /*10b8*/ 	.byte	0x04, 0x39
        /*10ba*/ 	.short	(.L_1613 - .L_1612)


	//   ....[0]....
.L_1612:
        /*10bc*/ 	.word	0x00000250
        /*10c0*/ 	.word	0x000000ff
        /*10c4*/ 	.word	0x00016800
        /*10c8*/ 	.short	0x0100
        /*10ca*/ 	.byte	0x08
	.zero		1


	//   ....[1]....
        /*10cc*/ 	.word	0x00000260
        /*10d0*/ 	.word	0x000000ff
        /*10d4*/ 	.word	0x00016820
        /*10d8*/ 	.short	0x0100
        /*10da*/ 	.byte	0x08
	.zero		1


	//   ....[2]....
        /*10dc*/ 	.word	0x00000350
        /*10e0*/ 	.word	0x000000ff
        /*10e4*/ 	.word	0x00016830
        /*10e8*/ 	.short	0x0100
        /*10ea*/ 	.byte	0x08
	.zero		1


	//   ....[3]....
        /*10ec*/ 	.word	0x00000360
        /*10f0*/ 	.word	0x000000ff
        /*10f4*/ 	.word	0x00016840
        /*10f8*/ 	.short	0x0100
        /*10fa*/ 	.byte	0x08
	.zero		1


	//   ....[4]....
        /*10fc*/ 	.word	0x00000370
        /*1100*/ 	.word	0x000000ff
        /*1104*/ 	.word	0x00016838
        /*1108*/ 	.short	0x0100
        /*110a*/ 	.byte	0x08
	.zero		1


	//   ....[5]....
        /*110c*/ 	.word	0x00000380
        /*1110*/ 	.word	0x000000ff
        /*1114*/ 	.word	0x00016848
        /*1118*/ 	.short	0x0100
        /*111a*/ 	.byte	0x08
	.zero		1


	//   ....[6]....
        /*111c*/ 	.word	0x000004b0
        /*1120*/ 	.word	0x000000ff
        /*1124*/ 	.word	0x00016850
        /*1128*/ 	.short	0x0100
        /*112a*/ 	.byte	0x08
	.zero		1


	//   ....[7]....
        /*112c*/ 	.word	0x000004c0
        /*1130*/ 	.word	0x000000ff
        /*1134*/ 	.word	0x00016860
        /*1138*/ 	.short	0x0100
        /*113a*/ 	.byte	0x08
	.zero		1


	//   ....[8]....
        /*113c*/ 	.word	0x000004d0
        /*1140*/ 	.word	0x000000ff
        /*1144*/ 	.word	0x00016858
        /*1148*/ 	.short	0x0100
        /*114a*/ 	.byte	0x08
	.zero		1


	//   ....[9]....
        /*114c*/ 	.word	0x000004e0
        /*1150*/ 	.word	0x000000ff
        /*1154*/ 	.word	0x00016868
        /*1158*/ 	.short	0x0100
        /*115a*/ 	.byte	0x08
	.zero		1


	//   ....[10]....
        /*115c*/ 	.word	0x000005d0
        /*1160*/ 	.word	0x000000ff
        /*1164*/ 	.word	0x00016870
        /*1168*/ 	.short	0x0100
        /*116a*/ 	.byte	0x06
	.zero		1


	//   ....[11]....
        /*116c*/ 	.word	0x000005e0
        /*1170*/ 	.word	0x000000ff
        /*1174*/ 	.word	0x00016880
        /*1178*/ 	.short	0x0100
        /*117a*/ 	.byte	0x06
	.zero		1


	//   ....[12]....
        /*117c*/ 	.word	0x000005f0
        /*1180*/ 	.word	0x000000ff
        /*1184*/ 	.word	0x00016878
        /*1188*/ 	.short	0x0100
        /*118a*/ 	.byte	0x06
	.zero		1


	//   ....[13]....
        /*118c*/ 	.word	0x00000600
        /*1190*/ 	.word	0x000000ff
        /*1194*/ 	.word	0x00016888
        /*1198*/ 	.short	0x0100
        /*119a*/ 	.byte	0x06
	.zero		1


	//   ....[14]....
        /*119c*/ 	.word	0x00000730
        /*11a0*/ 	.word	0x000000ff
        /*11a4*/ 	.word	0x00016890
        /*11a8*/ 	.short	0x0100
        /*11aa*/ 	.byte	0x08
	.zero		1


	//   ....[15]....
        /*11ac*/ 	.word	0x00000740
        /*11b0*/ 	.word	0x000000ff
        /*11b4*/ 	.word	0x000168a0
        /*11b8*/ 	.short	0x0100
        /*11ba*/ 	.byte	0x08
	.zero		1


	//   ....[16]....
        /*11bc*/ 	.word	0x00000750
        /*11c0*/ 	.word	0x000000ff
        /*11c4*/ 	.word	0x00016898
        /*11c8*/ 	.short	0x0100
        /*11ca*/ 	.byte	0x08
	.zero		1


	//   ....[17]....
        /*11cc*/ 	.word	0x00000760
        /*11d0*/ 	.word	0x000000ff
        /*11d4*/ 	.word	0x000168a8
        /*11d8*/ 	.short	0x0100
        /*11da*/ 	.byte	0x08
	.zero		1


	//   ....[18]....
        /*11dc*/ 	.word	0x00000890
        /*11e0*/ 	.word	0x000000ff
        /*11e4*/ 	.word	0x000168b0
        /*11e8*/ 	.short	0x0100
        /*11ea*/ 	.byte	0x08
	.zero		1


	//   ....[19]....
        /*11ec*/ 	.word	0x000008a0
        /*11f0*/ 	.word	0x000000ff
        /*11f4*/ 	.word	0x000168c0
        /*11f8*/ 	.short	0x0100
        /*11fa*/ 	.byte	0x08
	.zero		1


	//   ....[20]....
        /*11fc*/ 	.word	0x000008b0
        /*1200*/ 	.word	0x000000ff
        /*1204*/ 	.word	0x000168b8
        /*1208*/ 	.short	0x0100
        /*120a*/ 	.byte	0x08
	.zero		1


	//   ....[21]....
        /*120c*/ 	.word	0x000008c0
        /*1210*/ 	.word	0x000000ff
        /*1214*/ 	.word	0x000168c8
        /*1218*/ 	.short	0x0100
        /*121a*/ 	.byte	0x08
	.zero		1


	//   ....[22]....
        /*121c*/ 	.word	0x00002ad0
        /*1220*/ 	.word	0x00000045
        /*1224*/ 	.word	0x00016890
        /*1228*/ 	.short	0x010a
        /*122a*/ 	.byte	0x3f
	.zero		1


	//   ....[23]....
        /*122c*/ 	.word	0x00003e20
        /*1230*/ 	.word	0x00000045
        /*1234*/ 	.word	0x00016890
        /*1238*/ 	.short	0x010a
        /*123a*/ 	.byte	0x3f
	.zero		1


	//   ....[24]....
        /*123c*/ 	.word	0x00004e70
        /*1240*/ 	.word	0x00000045
        /*1244*/ 	.word	0x00016890
        /*1248*/ 	.short	0x010a
        /*124a*/ 	.byte	0x3f
	.zero		1


	//   ....[25]....
        /*124c*/ 	.word	0x00005320
        /*1250*/ 	.word	0x00000008
        /*1254*/ 	.word	0x00000000
        /*1258*/ 	.short	0x0101
        /*125a*/ 	.byte	0x3f
	.zero		1


	//   ....[26]....
        /*125c*/ 	.word	0x00005360
        /*1260*/ 	.word	0x00000045
        /*1264*/ 	.word	0x000168b0
        /*1268*/ 	.short	0x010a
        /*126a*/ 	.byte	0x3f
	.zero		1


	//   ....[27]....
        /*126c*/ 	.word	0x000057a0
        /*1270*/ 	.word	0x00000045
        /*1274*/ 	.word	0x00000000
        /*1278*/ 	.short	0x0101
        /*127a*/ 	.byte	0x3f
	.zero		1


	//   ....[28]....
        /*127c*/ 	.word	0x00005dc0
        /*1280*/ 	.word	0x00000002
        /*1284*/ 	.word	0x00016800
        /*1288*/ 	.short	0x010a
        /*128a*/ 	.byte	0x3f
	.zero		1


	//   ....[29]....
        /*128c*/ 	.word	0x00005e10
        /*1290*/ 	.word	0x00000002
        /*1294*/ 	.word	0x00016800
        /*1298*/ 	.short	0x010a
        /*129a*/ 	.byte	0x3f
	.zero		1


	//   ....[30]....
        /*129c*/ 	.word	0x00006930
        /*12a0*/ 	.word	0x00000002
        /*12a4*/ 	.word	0x00016800
        /*12a8*/ 	.short	0x010a
        /*12aa*/ 	.byte	0x3f
	.zero		1


	//   ....[31]....
        /*12ac*/ 	.word	0x00007e40
        /*12b0*/ 	.word	0x00000002
        /*12b4*/ 	.word	0x00016800
        /*12b8*/ 	.short	0x010a
        /*12ba*/ 	.byte	0x3f
	.zero		1


	//   ....[32]....
        /*12bc*/ 	.word	0x00008d30
        /*12c0*/ 	.word	0x00000008
        /*12c4*/ 	.word	0x00016830
        /*12c8*/ 	.short	0x010a
        /*12ca*/ 	.byte	0x3f
	.zero		1


	//   ....[33]....
        /*12cc*/ 	.word	0x00008de0
        /*12d0*/ 	.word	0x00000008
        /*12d4*/ 	.word	0x00016830
        /*12d8*/ 	.short	0x010a
        /*12da*/ 	.byte	0x3f
	.zero		1


	//   ....[34]....
        /*12dc*/ 	.word	0x0000a1a0
        /*12e0*/ 	.word	0x00000008
        /*12e4*/ 	.word	0x00000000
        /*12e8*/ 	.short	0x0101
        /*12ea*/ 	.byte	0x3f
	.zero		1


	//   ....[35]....
        /*12ec*/ 	.word	0x0000b0a0
        /*12f0*/ 	.word	0x00000003
        /*12f4*/ 	.word	0x00016830
        /*12f8*/ 	.short	0x010a
        /*12fa*/ 	.byte	0x3f
	.zero		1


	//   ....[36]....
        /*12fc*/ 	.word	0x0000b0f0
        /*1300*/ 	.word	0x00000003
        /*1304*/ 	.word	0x00016830
        /*1308*/ 	.short	0x010a
        /*130a*/ 	.byte	0x3f
	.zero		1


	//   ....[37]....
        /*130c*/ 	.word	0x0000b470
        /*1310*/ 	.word	0x00000003
        /*1314*/ 	.word	0x00016850
        /*1318*/ 	.short	0x010a
        /*131a*/ 	.byte	0x3f
	.zero		1


	//   ....[38]....
        /*131c*/ 	.word	0x0000b4b0
        /*1320*/ 	.word	0x00000003
        /*1324*/ 	.word	0x00016850
        /*1328*/ 	.short	0x010a
        /*132a*/ 	.byte	0x3f
	.zero		1


	//   ....[39]....
        /*132c*/ 	.word	0x0000ccb0
        /*1330*/ 	.word	0x0000000a
        /*1334*/ 	.word	0x00000000
        /*1338*/ 	.short	0x0101
        /*133a*/ 	.byte	0x3f
	.zero		1


	//   ....[40]....
        /*133c*/ 	.word	0x0000d4f0
        /*1340*/ 	.word	0x0000000a
        /*1344*/ 	.word	0x00000000
        /*1348*/ 	.short	0x0101
        /*134a*/ 	.byte	0x3f
	.zero		1


	//   ....[41]....
        /*134c*/ 	.word	0x0000da80
        /*1350*/ 	.word	0x00000000
        /*1354*/ 	.word	0x00016830
        /*1358*/ 	.short	0x010a
        /*135a*/ 	.byte	0x3f
	.zero		1


	//   ....[42]....
        /*135c*/ 	.word	0x0000dad0
        /*1360*/ 	.word	0x00000000
        /*1364*/ 	.word	0x00016830
        /*1368*/ 	.short	0x010a
        /*136a*/ 	.byte	0x3f
	.zero		1


	//   ....[43]....
        /*136c*/ 	.word	0x0000de20
        /*1370*/ 	.word	0x00000003
        /*1374*/ 	.word	0x00016850
        /*1378*/ 	.short	0x010a
        /*137a*/ 	.byte	0x3f
	.zero		1


	//   ....[44]....
        /*137c*/ 	.word	0x0000de60
        /*1380*/ 	.word	0x00000003
        /*1384*/ 	.word	0x00016850
        /*1388*/ 	.short	0x010a
        /*138a*/ 	.byte	0x3f
	.zero		1


	//   ....[45]....
        /*138c*/ 	.word	0x0000e300
        /*1390*/ 	.word	0x00000000
        /*1394*/ 	.word	0x00000000
        /*1398*/ 	.short	0x0101
        /*139a*/ 	.byte	0x3f
	.zero		1


	//   ....[46]....
        /*139c*/ 	.word	0x0000f510
        /*13a0*/ 	.word	0x0000000a
        /*13a4*/ 	.word	0x00000000
        /*13a8*/ 	.short	0x0101
        /*13aa*/ 	.byte	0x3f
	.zero		1


	//   ....[47]....
        /*13ac*/ 	.word	0x0000f950
        /*13b0*/ 	.word	0x0000000a
        /*13b4*/ 	.word	0x00016850
        /*13b8*/ 	.short	0x010a
        /*13ba*/ 	.byte	0x3f
	.zero		1


	//   ....[48]....
        /*13bc*/ 	.word	0x0000f9c0
        /*13c0*/ 	.word	0x0000000a
        /*13c4*/ 	.word	0x00016850
        /*13c8*/ 	.short	0x010a
        /*13ca*/ 	.byte	0x3f
	.zero		1


	//   ....[49]....
        /*13cc*/ 	.word	0x000100a0
        /*13d0*/ 	.word	0x00000000
        /*13d4*/ 	.word	0x00000000
        /*13d8*/ 	.short	0x0101
        /*13da*/ 	.byte	0x3f
	.zero		1


	//   ....[50]....
        /*13dc*/ 	.word	0x000110f0
        /*13e0*/ 	.word	0x00000000
        /*13e4*/ 	.word	0x00000000
        /*13e8*/ 	.short	0x0101
        /*13ea*/ 	.byte	0x3f
	.zero		1


	//   ....[51]....
        /*13ec*/ 	.word	0x00013170
        /*13f0*/ 	.word	0x00000016
        /*13f4*/ 	.word	0x00016820
        /*13f8*/ 	.short	0x010a
        /*13fa*/ 	.byte	0x3f
	.zero		1


	//   ....[52]....
        /*13fc*/ 	.word	0x00013230
        /*1400*/ 	.word	0x00000005
        /*1404*/ 	.word	0x000168a0
        /*1408*/ 	.short	0x010a
        /*140a*/ 	.byte	0x3f
	.zero		1


	//   ....[53]....
        /*140c*/ 	.word	0x00013470
        /*1410*/ 	.word	0x00000005
        /*1414*/ 	.word	0x000168c0
        /*1418*/ 	.short	0x010a
        /*141a*/ 	.byte	0x3f
	.zero		1


	//   ....[54]....
        /*141c*/ 	.word	0x00013800
        /*1420*/ 	.word	0x00000005
        /*1424*/ 	.word	0x000168a0
        /*1428*/ 	.short	0x010a
        /*142a*/ 	.byte	0x3f
	.zero		1


	//   ....[55]....
        /*142c*/ 	.word	0x00013a20
        /*1430*/ 	.word	0x00000005
        /*1434*/ 	.word	0x000168c0
        /*1438*/ 	.short	0x010a
        /*143a*/ 	.byte	0x3f
	.zero		1


	//   ....[56]....
        /*143c*/ 	.word	0x000147a0
        /*1440*/ 	.word	0x00000003
        /*1444*/ 	.word	0x00016840
        /*1448*/ 	.short	0x010a
        /*144a*/ 	.byte	0x3f
	.zero		1


	//   ....[57]....
        /*144c*/ 	.word	0x00014f60
        /*1450*/ 	.word	0x00000003
        /*1454*/ 	.word	0x00016830
        /*1458*/ 	.short	0x0107
        /*145a*/ 	.byte	0x3f
	.zero		1


	//   ....[58]....
        /*145c*/ 	.word	0x00015030
        /*1460*/ 	.word	0x00000003
        /*1464*/ 	.word	0x00016830
        /*1468*/ 	.short	0x0101
        /*146a*/ 	.byte	0x3f
	.zero		1


	//   ....[59]....
        /*146c*/ 	.word	0x00015f10
        /*1470*/ 	.word	0x00000016
        /*1474*/ 	.word	0x00016800
        /*1478*/ 	.short	0x0107
        /*147a*/ 	.byte	0x3f
	.zero		1


	//   ....[60]....
        /*147c*/ 	.word	0x00016000
        /*1480*/ 	.word	0x00000016
        /*1484*/ 	.word	0x00016800
        /*1488*/ 	.short	0x0101
        /*148a*/ 	.byte	0x3f
	.zero		1


	//   ....[61]....
        /*148c*/ 	.word	0x00016020
        /*1490*/ 	.word	0x00000016
        /*1494*/ 	.word	0x00016820
        /*1498*/ 	.short	0x010a
        /*149a*/ 	.byte	0x3f
	.zero		1


	//   ....[62]....
        /*149c*/ 	.word	0x000163e0
        /*14a0*/ 	.word	0x00000005
        /*14a4*/ 	.word	0x00016840
        /*14a8*/ 	.short	0x010a
        /*14aa*/ 	.byte	0x3f
	.zero		1


	//   ....[63]....
        /*14ac*/ 	.word	0x00016920
        /*14b0*/ 	.word	0x00000005
        /*14b4*/ 	.word	0x00016830
        /*14b8*/ 	.short	0x0107
        /*14ba*/ 	.byte	0x3f
	.zero		1


	//   ....[64]....
        /*14bc*/ 	.word	0x000169e0
        /*14c0*/ 	.word	0x00000005
        /*14c4*/ 	.word	0x00016830
        /*14c8*/ 	.short	0x0101
        /*14ca*/ 	.byte	0x3f
	.zero		1


	//   ....[65]....
        /*14cc*/ 	.word	0x00016a40
        /*14d0*/ 	.word	0x00000005
        /*14d4*/ 	.word	0x00016860
        /*14d8*/ 	.short	0x010a
        /*14da*/ 	.byte	0x3f
	.zero		1


	//   ....[66]....
        /*14dc*/ 	.word	0x00016f20
        /*14e0*/ 	.word	0x00000005
        /*14e4*/ 	.word	0x00016850
        /*14e8*/ 	.short	0x0107
        /*14ea*/ 	.byte	0x3f
	.zero		1


	//   ....[67]....
        /*14ec*/ 	.word	0x000170e0
        /*14f0*/ 	.word	0x00000005
        /*14f4*/ 	.word	0x00016850
        /*14f8*/ 	.short	0x0101
        /*14fa*/ 	.byte	0x3f
	.zero		1


	//   ....[68]....
        /*14fc*/ 	.word	0x000172e0
        /*1500*/ 	.word	0x00000000
        /*1504*/ 	.word	0x00016860
        /*1508*/ 	.short	0x010a
        /*150a*/ 	.byte	0x3f
	.zero		1


	//   ....[69]....
        /*150c*/ 	.word	0x000177a0
        /*1510*/ 	.word	0x00000000
        /*1514*/ 	.word	0x00016850
        /*1518*/ 	.short	0x0107
        /*151a*/ 	.byte	0x3f
	.zero		1


	//   ....[70]....
        /*151c*/ 	.word	0x00017870
        /*1520*/ 	.word	0x00000000
        /*1524*/ 	.word	0x00016850
        /*1528*/ 	.short	0x0101
        /*152a*/ 	.byte	0x3f
	.zero		1


	//   ....[71]....
        /*152c*/ 	.word	0x00018590
        /*1530*/ 	.word	0x00000005
        /*1534*/ 	.word	0x00016820
        /*1538*/ 	.short	0x010a
        /*153a*/ 	.byte	0x3f
	.zero		1


	//   ....[72]....
        /*153c*/ 	.word	0x00018700
        /*1540*/ 	.word	0x00000003
        /*1544*/ 	.word	0x00016840
        /*1548*/ 	.short	0x010a
        /*154a*/ 	.byte	0x3f
	.zero		1


	//   ....[73]....
        /*154c*/ 	.word	0x000187a0
        /*1550*/ 	.word	0x00000005
        /*1554*/ 	.word	0x00016840
        /*1558*/ 	.short	0x010a
        /*155a*/ 	.byte	0x3f
	.zero		1


	//   ....[74]....
        /*155c*/ 	.word	0x000187e0
        /*1560*/ 	.word	0x00000003
        /*1564*/ 	.word	0x00016860
        /*1568*/ 	.short	0x010a
        /*156a*/ 	.byte	0x3f
	.zero		1


	//   ....[75]....
        /*156c*/ 	.word	0x00018820
        /*1570*/ 	.word	0x00000005
        /*1574*/ 	.word	0x00016860
        /*1578*/ 	.short	0x010a
        /*157a*/ 	.byte	0x3f
	.zero		1


	//   ....[76]....
        /*157c*/ 	.word	0x00018880
        /*1580*/ 	.word	0x00000045
        /*1584*/ 	.word	0x00016890
        /*1588*/ 	.short	0x010a
        /*158a*/ 	.byte	0x3f
	.zero		1


	//   ....[77]....
        /*158c*/ 	.word	0x00018b10
        /*1590*/ 	.word	0x00000045
        /*1594*/ 	.word	0x00016890
        /*1598*/ 	.short	0x010a
        /*159a*/ 	.byte	0x3f
	.zero		1


	//   ....[78]....
        /*159c*/ 	.word	0x00018dc0
        /*15a0*/ 	.word	0x00000045
        /*15a4*/ 	.word	0x00016890
        /*15a8*/ 	.short	0x010a
        /*15aa*/ 	.byte	0x3f
	.zero		1


	//   ....[79]....
        /*15ac*/ 	.word	0x00019070
        /*15b0*/ 	.word	0x00000045
        /*15b4*/ 	.word	0x000168b0
        /*15b8*/ 	.short	0x010a
        /*15ba*/ 	.byte	0x3f
	.zero		1


	//   ....[80]....
        /*15bc*/ 	.word	0x00019540
        /*15c0*/ 	.word	0x00000002
        /*15c4*/ 	.word	0x00016800
        /*15c8*/ 	.short	0x010a
        /*15ca*/ 	.byte	0x3f
	.zero		1


	//   ....[81]....
        /*15cc*/ 	.word	0x00019b40
        /*15d0*/ 	.word	0x00000002
        /*15d4*/ 	.word	0x00016800
        /*15d8*/ 	.short	0x010a
        /*15da*/ 	.byte	0x3f
	.zero		1


	//   ....[82]....
        /*15dc*/ 	.word	0x00019b90
        /*15e0*/ 	.word	0x00000008
        /*15e4*/ 	.word	0x00016830
        /*15e8*/ 	.short	0x010a
        /*15ea*/ 	.byte	0x3f
	.zero		1


	//   ....[83]....
        /*15ec*/ 	.word	0x00019be0
        /*15f0*/ 	.word	0x00000003
        /*15f4*/ 	.word	0x00016830
        /*15f8*/ 	.short	0x010a
        /*15fa*/ 	.byte	0x3f
	.zero		1


	//   ....[84]....
        /*15fc*/ 	.word	0x00019c30
        /*1600*/ 	.word	0x00000003
        /*1604*/ 	.word	0x00016850
        /*1608*/ 	.short	0x010a
        /*160a*/ 	.byte	0x3f
	.zero		1


	//   ....[85]....
        /*160c*/ 	.word	0x00019c80
        /*1610*/ 	.word	0x00000000
        /*1614*/ 	.word	0x00016830
        /*1618*/ 	.short	0x010a
        /*161a*/ 	.byte	0x3f
	.zero		1


	//   ....[86]....
        /*161c*/ 	.word	0x00019cd0
        /*1620*/ 	.word	0x00000003
        /*1624*/ 	.word	0x00016850
        /*1628*/ 	.short	0x010a
        /*162a*/ 	.byte	0x3f
	.zero		1


	//   ....[87]....
        /*162c*/ 	.word	0x00019d20
        /*1630*/ 	.word	0x0000000a
        /*1634*/ 	.word	0x00016850
        /*1638*/ 	.short	0x010a
        /*163a*/ 	.byte	0x3f
	.zero		1


	//   ....[88]....
        /*163c*/ 	.word	0x0001a2c0
        /*1640*/ 	.word	0x00000016
        /*1644*/ 	.word	0x00016820
        /*1648*/ 	.short	0x010a
        /*164a*/ 	.byte	0x3f
	.zero		1


	//   ....[89]....
        /*164c*/ 	.word	0x0001a310
        /*1650*/ 	.word	0x00000005
        /*1654*/ 	.word	0x000168a0
        /*1658*/ 	.short	0x010a
        /*165a*/ 	.byte	0x3f
	.zero		1


	//   ....[90]....
        /*165c*/ 	.word	0x0001a360
        /*1660*/ 	.word	0x00000005
        /*1664*/ 	.word	0x000168c0
        /*1668*/ 	.short	0x010a
        /*166a*/ 	.byte	0x3f
	.zero		1


	//   ....[91]....
        /*166c*/ 	.word	0x0001a3b0
        /*1670*/ 	.word	0x00000005
        /*1674*/ 	.word	0x000168a0
        /*1678*/ 	.short	0x010a
        /*167a*/ 	.byte	0x3f
	.zero		1


	//   ....[92]....
        /*167c*/ 	.word	0x0001a400
        /*1680*/ 	.word	0x00000005
        /*1684*/ 	.word	0x000168c0
        /*1688*/ 	.short	0x010a
        /*168a*/ 	.byte	0x3f
	.zero		1


	//   ....[93]....
        /*168c*/ 	.word	0x0001a520
        /*1690*/ 	.word	0x00000003
        /*1694*/ 	.word	0x00016840
        /*1698*/ 	.short	0x010a
        /*169a*/ 	.byte	0x3f
	.zero		1


	//   ....[94]....
        /*169c*/ 	.word	0x0001bff0
        /*16a0*/ 	.word	0x00000016
        /*16a4*/ 	.word	0x00016820
        /*16a8*/ 	.short	0x010a
        /*16aa*/ 	.byte	0x3f
	.zero		1


	//   ....[95]....
        /*16ac*/ 	.word	0x0001c040
        /*16b0*/ 	.word	0x00000005
        /*16b4*/ 	.word	0x00016840
        /*16b8*/ 	.short	0x010a
        /*16ba*/ 	.byte	0x3f
	.zero		1


	//   ....[96]....
        /*16bc*/ 	.word	0x0001c980
        /*16c0*/ 	.word	0x00000005
        /*16c4*/ 	.word	0x00016860
        /*16c8*/ 	.short	0x010a
        /*16ca*/ 	.byte	0x3f
	.zero		1


	//   ....[97]....
        /*16cc*/ 	.word	0x0001d2f0
        /*16d0*/ 	.word	0x00000000
        /*16d4*/ 	.word	0x00016860
        /*16d8*/ 	.short	0x010a
        /*16da*/ 	.byte	0x3f
	.zero		1


	//   ....[98]....
        /*16dc*/ 	.word	0x0001e580
        /*16e0*/ 	.word	0x00000005
        /*16e4*/ 	.word	0x00016820
        /*16e8*/ 	.short	0x010a
        /*16ea*/ 	.byte	0x3f
	.zero		1


	//   ....[99]....
        /*16ec*/ 	.word	0x0001e720
        /*16f0*/ 	.word	0x00000003
        /*16f4*/ 	.word	0x00016840
        /*16f8*/ 	.short	0x010a
        /*16fa*/ 	.byte	0x3f
	.zero		1


	//   ....[100]....
        /*16fc*/ 	.word	0x0001e770
        /*1700*/ 	.word	0x00000005
        /*1704*/ 	.word	0x00016840
        /*1708*/ 	.short	0x010a
        /*170a*/ 	.byte	0x3f
	.zero		1


	//   ....[101]....
        /*170c*/ 	.word	0x0001e7c0
        /*1710*/ 	.word	0x00000003
        /*1714*/ 	.word	0x00016860
        /*1718*/ 	.short	0x010a
        /*171a*/ 	.byte	0x3f
	.zero		1


	//----- nvinfo : EIATTR_NUM_MBARRIERS
	.align		4
.L_1613:
        /*171c*/ 	.byte	0x03, 0x38
        /*171e*/ 	.short	0x0016


	//----- nvinfo : EIATTR_EXIT_INSTR_OFFSETS
	.align		4
        /*1720*/ 	.byte	0x04, 0x1c
        /*1722*/ 	.short	(.L_1615 - .L_1614)


	//   ....[0]....
.L_1614:
        /*1724*/ 	.word	0x00018870


	//----- nvinfo : EIATTR_MAX_THREADS
	.align		4
.L_1615:
        /*1728*/ 	.byte	0x04, 0x05
        /*172a*/ 	.short	(.L_1617 - .L_1616)
.L_1616:
        /*172c*/ 	.word	0x00000200
        /*1730*/ 	.word	0x00000001
        /*1734*/ 	.word	0x00000001


	//----- nvinfo : EIATTR_CRS_STACK_SIZE
	.align		4
.L_1617:
        /*1738*/ 	.byte	0x04, 0x1e
        /*173a*/ 	.short	(.L_1619 - .L_1618)
.L_1618:
        /*173c*/ 	.word	0x00000000


	//----- nvinfo : EIATTR_CBANK_PARAM_SIZE
	.align		4
.L_1619:
        /*1740*/ 	.byte	0x03, 0x19
        /*1742*/ 	.short	0x0af0


	//----- nvinfo : EIATTR_PARAM_CBANK
	.align		4
        /*1744*/ 	.byte	0x04, 0x0a
        /*1746*/ 	.short	(.L_1621 - .L_1620)
	.align		4
.L_1620:
        /*1748*/ 	.word	index@(.nv.constant0._ZN7cutlass13device_kernelIN5flash11enable_sm90INS1_16FlashAttnFwdSm90INS1_25CollectiveMainloopFwdSm90ILi2EN4cute5tupleIJNS5_1CILi1EEES8_S8_EEENS6_IJNS7_ILi192EEENS7_ILi128EEENS7_ILi64EEEEEELi64ENS_6half_tEfNS_4arch4Sm90ELb1ELb0ELb0ELb1ELb1ELb1ELb0ELb1ELb1ELb1ELb0ELb0EEENS1_21CollectiveEpilogueFwdINS6_IJSA_SC_SB_EEES9_SE_SG_Li384ELb1ELb1ELb0ELb0EEENS1_36VarlenDynamicPersistentTileSchedulerILi192ELi128ELi384ELi128ELb0ELb1ELb1ELb1ELb1ELb1EEEEEEEEEvNT_6ParamsE)
        /*174c*/ 	.short	0x0210
        /*174e*/ 	.short	0x0af0


	//----- nvinfo : EIATTR_SW_WAR
	.align		4
.L_1621:
        /*1750*/ 	.byte	0x04, 0x36
        /*1752*/ 	.short	(.L_1623 - .L_1622)
.L_1622:
        /*1754*/ 	.word	0x00000008
.L_1623:


//--------------------- .nv.callgraph             --------------------------
	.section	.nv.callgraph,"",@"SHT_CUDA_CALLGRAPH"
	.align	4
	.sectionentsize	8
	.align		4
        /*0000*/ 	.word	0x00000000
	.align		4
        /*0004*/ 	.word	0xffffffff
	.align		4
        /*0008*/ 	.word	index@(_ZN7cutlass13device_kernelIN5flash11enable_sm90INS1_16FlashAttnFwdSm90INS1_25CollectiveMainloopFwdSm90ILi2EN4cute5tupleIJNS5_1CILi1EEES8_S8_EEENS6_IJNS7_ILi128EEENS7_ILi80EEENS7_ILi256EEEEEELi256ENS_6half_tEfNS_4arch4Sm90ELb0ELb0ELb0ELb0ELb1ELb0ELb0ELb1ELb1ELb1ELb0ELb0EEENS1_21CollectiveEpilogueFwdINS6_IJSA_SC_SB_EEES9_SE_SG_Li256ELb0ELb1ELb0ELb0EEENS1_29StaticPersistentTileSchedulerILb0EEEEEEEEEvNT_6ParamsE)
	.align		4
        /*000c*/ 	.word	index@(__assertfail)
	.align		4
        /*0010*/ 	.word	index@(_ZN7cutlass13device_kernelIN5flash11enable_sm90INS1_16FlashAttnFwdSm90INS1_25CollectiveMainloopFwdSm90ILi2EN4cute5tupleIJNS5_1CILi1EEES8_S8_EEENS6_IJNS7_ILi128EEENS7_ILi80EEENS7_ILi256EEEEEELi256ENS_6half_tEfNS_4arch4Sm90ELb0ELb0ELb0ELb1ELb1ELb0ELb0ELb1ELb1ELb1ELb0ELb0EEENS1_21CollectiveEpilogueFwdINS6_IJSA_SC_SB_EEES9_SE_SG_Li256ELb1ELb1ELb0ELb0EEENS1_36VarlenDynamicPersistentTileSchedulerILi128ELi80ELi256ELi128ELb0ELb1ELb1ELb0ELb1ELb1EEEEEEEEEvNT_6ParamsE)
	.align		4
        /*0014*/ 	.word	index@(__assertfail)
	.align		4
        /*0018*/ 	.word	index@(_ZN7cutlass13device_kernelIN5flash11enable_sm90INS1_16FlashAttnFwdSm90INS1_25CollectiveMainloopFwdSm90ILi2EN4cute5tupleIJNS5_1CILi1EEES8_S8_EEENS6_IJNS7_ILi128EEENS7_ILi80EEENS7_ILi256EEEEEELi256ENS_6half_tEfNS_4arch4Sm90ELb0ELb0ELb0ELb1ELb1ELb1ELb0ELb1ELb1ELb1ELb0ELb0EEENS1_21CollectiveEpilogueFwdINS6_IJSA_SC_SB_EEES9_SE_SG_Li256ELb1ELb1ELb0ELb0EEENS1_36VarlenDynamicPersistentTileSchedulerILi128ELi80ELi256ELi128ELb0ELb1ELb1ELb0ELb1ELb1EEEEEEEEEvNT_6ParamsE)
	.align		4
        /*001c*/ 	.word	index@(__assertfail)
	.align		4
        /*0020*/ 	.word	index@(_ZN7cutlass13device_kernelIN5flash11enable_sm90INS1_16FlashAttnFwdSm90INS1_25CollectiveMainloopFwdSm90ILi2EN4cute5tupleIJNS5_1CILi1EEES8_S8_EEENS6_IJNS7_ILi128EEENS7_ILi64EEENS7_ILi256EEEEEELi256ENS_6half_tEfNS_4arch4Sm90ELb0ELb1ELb0ELb0ELb1ELb0ELb0ELb1ELb1ELb1ELb0ELb0EEENS1_21CollectiveEpilogueFwdINS6_IJSA_SC_SB_EEES9_SE_SG_Li256ELb0ELb1ELb0ELb0EEENS1_30DynamicPersistentTileSchedulerILi256ELi128ELb0ELb1ELb1EEEEEEEEEvNT_6ParamsE)
	.align		4
        /*0024*/ 	.word	index@(__assertfail)
	.align		4
        /*0028*/ 	.word	index@(_ZN7cutlass13device_kernelIN5flash11enable_sm90INS1_16FlashAttnFwdSm90INS1_25CollectiveMainloopFwdSm90ILi2EN4cute5tupleIJNS5_1CILi1EEES8_S8_EEENS6_IJNS7_ILi128EEENS7_ILi64EEENS7_ILi256EEEEEELi256ENS_6half_tEfNS_4arch4Sm90ELb0ELb1ELb0ELb1ELb1ELb0ELb0ELb1ELb1ELb1ELb0ELb0EEENS1_21CollectiveEpilogueFwdINS6_IJSA_SC_SB_EEES9_SE_SG_Li256ELb1ELb1ELb0ELb0EEENS1_36VarlenDynamicPersistentTileSchedulerILi128ELi64ELi256ELi128ELb0ELb1ELb1ELb1ELb0ELb1EEEEEEEEEvNT_6ParamsE)
	.align		4
        /*002c*/ 	.word	index@(__assertfail)
	.align		4
        /*0030*/ 	.word	index@(_ZN7cutlass13device_kernelIN5flash11enable_sm90INS1_16FlashAttnFwdSm90INS1_25CollectiveMainloopFwdSm90ILi2EN4cute5tupleIJNS5_1CILi1EEES8_S8_EEENS6_IJNS7_ILi128EEENS7_ILi64EEENS7_ILi256EEEEEELi256ENS_6half_tEfNS_4arch4Sm90ELb0ELb1ELb0ELb1ELb1ELb1ELb0ELb1ELb1ELb1ELb0ELb0EEENS1_21CollectiveEpilogueFwdINS6_IJSA_SC_SB_EEES9_SE_SG_Li256ELb1ELb1ELb0ELb0EEENS1_36VarlenDynamicPersistentTileSchedulerILi128ELi64ELi256ELi128ELb0ELb1ELb1ELb1ELb0ELb1EEEEEEEEEvNT_6ParamsE)
	.align		4
        /*0034*/ 	.word	index@(__assertfail)
	.align		4
        /*0038*/ 	.word	index@(_ZN7cutlass13device_kernelIN5flash11enable_sm90INS1_16FlashAttnFwdSm90INS1_25CollectiveMainloopFwdSm90ILi2EN4cute5tupleIJNS5_1CILi1EEES8_S8_EEENS6_IJNS7_ILi128EEENS7_ILi80EEENS7_ILi256EEEEEELi256ENS_6half_tEfNS_4arch4Sm90ELb1ELb0ELb0ELb0ELb1ELb0ELb0ELb1ELb1ELb1ELb0ELb0EEENS1_21CollectiveEpilogueFwdINS6_IJSA_SC_SB_EEES9_SE_SG_Li256ELb0ELb1ELb0ELb0EEENS1_30DynamicPersistentTileSchedulerILi256ELi128ELb0ELb1ELb1EEEEEEEEEvNT_6ParamsE)
	.align		4
        /*003c*/ 	.word	index@(__assertfail)
	.align		4
        /*0040*/ 	.word	index@(_ZN7cutlass13device_kernelIN5flash11enable_sm90INS1_16FlashAttnFwdSm90INS1_25CollectiveMainloopFwdSm90ILi2EN4cute5tupleIJNS5_1CILi1EEES8_S8_EEENS6_IJNS7_ILi128EEENS7_ILi80EEENS7_ILi256EEEEEELi256ENS_6half_tEfNS_4arch4Sm90ELb1ELb0ELb0ELb1ELb1ELb0ELb0ELb1ELb1ELb1ELb0ELb0EEENS1_21CollectiveEpilogueFwdINS6_IJSA_SC_SB_EEES9_SE_SG_Li256ELb1ELb1ELb0ELb0EEENS1_36VarlenDynamicPersistentTileSchedulerILi128ELi80ELi256ELi128ELb0ELb1ELb1ELb1ELb1ELb1EEEEEEEEEvNT_6ParamsE)
	.align		4
        /*0044*/ 	.word	index@(__assertfail)
	.align		4
        /*0048*/ 	.word	index@(_ZN7cutlass13device_kernelIN5flash11enable_sm90INS1_16FlashAttnFwdSm90INS1_25CollectiveMainloopFwdSm90ILi2EN4cute5tupleIJNS5_1CILi1EEES8_S8_EEENS6_IJNS7_ILi128EEENS7_ILi80EEENS7_ILi256EEEEEELi256ENS_6half_tEfNS_4arch4Sm90ELb1ELb0ELb0ELb1ELb1ELb1ELb0ELb1ELb1ELb1ELb0ELb0EEENS1_21CollectiveEpilogueFwdINS6_IJSA_SC_SB_EEES9_SE_SG_Li256ELb1ELb1ELb0ELb0EEENS1_36VarlenDynamicPersistentTileSchedulerILi128ELi80ELi256ELi128ELb0ELb1ELb1ELb1ELb1ELb1EEEEEEEEEvNT_6ParamsE)
	.align		4
        /*004c*/ 	.word	index@(__assertfail)
	.align		4
        /*0050*/ 	.word	index@(_ZN7cutlass13device_kernelIN5flash11enable_sm90INS1_16FlashAttnFwdSm90INS1_25CollectiveMainloopFwdSm90ILi2EN4cute5tupleIJNS5_1CILi1EEES8_S8_EEENS6_IJNS7_ILi128EEENS7_ILi96EEENS7_ILi192EEEEEELi192ENS_6half_tEfNS_4arch4Sm90ELb0ELb0ELb0ELb0ELb1ELb0ELb0ELb1ELb1ELb1ELb0ELb0EEENS1_21CollectiveEpilogueFwdINS6_IJSA_SC_SB_EEES9_SE_SG_Li256ELb0ELb1ELb0ELb0EEENS1_29StaticPersistentTileSchedulerILb0EEEEEEEEEvNT_6ParamsE)
	.align		4
        /*0054*/ 	.word	index@(__assertfail)
	.align		4
        /*0058*/ 	.word	index@(_ZN7cutlass13device_kernelIN5flash11enable_sm90INS1_16FlashAttnFwdSm90INS1_25CollectiveMainloopFwdSm90ILi2EN4cute5tupleIJNS5_1CILi1EEES8_S8_EEENS6_IJNS7_ILi128EEENS7_ILi96EEENS7_ILi192EEEEEELi192ENS_6half_tEfNS_4arch4Sm90ELb0ELb0ELb0ELb1ELb1ELb0ELb0ELb1ELb1ELb1ELb0ELb0EEENS1_21CollectiveEpilogueFwdINS6_IJSA_SC_SB_EEES9_SE_SG_Li256ELb1ELb1ELb0ELb0EEENS1_36VarlenDynamicPersistentTileSchedulerILi128ELi96ELi256ELi128ELb0ELb1ELb1ELb0ELb1ELb1EEEEEEEEEvNT_6ParamsE)
	.align		4
        /*005c*/ 	.word	index@(__assertfail)
	.align		4
        /*0060*/ 	.word	index@(_ZN7cutlass13device_kernelIN5flash11enable_sm90INS1_16FlashAttnFwdSm90INS1_25CollectiveMainloopFwdSm90ILi2EN4cute5tupleIJNS5_1CILi1EEES8_S8_EEENS6_IJNS7_ILi128EEENS7_ILi96EEENS7_ILi192EEEEEELi192ENS_6half_tEfNS_4arch4Sm90ELb0ELb0ELb0ELb1ELb1ELb1ELb0ELb1ELb1ELb1ELb0ELb0EEENS1_21CollectiveEpilogueFwdINS6_IJSA_SC_SB_EEES9_SE_SG_Li256ELb1ELb1ELb0ELb0EEENS1_36VarlenDynamicPersistentTileSchedulerILi128ELi96ELi256ELi128ELb0ELb1ELb1ELb0ELb1ELb1EEEEEEEEEvNT_6ParamsE)
	.align		4
        /*0064*/ 	.word	index@(__assertfail)
	.align		4
        /*0068*/ 	.word	index@(_ZN7cutlass13device_kernelIN5flash11enable_sm90INS1_16FlashAttnFwdSm90INS1_25CollectiveMainloopFwdSm90ILi2EN4cute5tupleIJNS5_1CILi1EEES8_S8_EEENS6_IJNS7_ILi128EEENS7_ILi96EEENS7_ILi192EEEEEELi192ENS_6half_tEfNS_4arch4Sm90ELb0ELb1ELb0ELb0ELb1ELb0ELb0ELb1ELb1ELb1ELb0ELb0EEENS1_21CollectiveEpilogueFwdINS6_IJSA_SC_SB_EEES9_SE_SG_Li256ELb0ELb1ELb0ELb0EEENS1_30DynamicPersistentTileSchedulerILi256ELi128ELb0ELb1ELb1EEEEEEEEEvNT_6ParamsE)
	.align		4
        /*006c*/ 	.word	index@(__assertfail)
	.align		4
        /*0070*/ 	.word	index@(_ZN7cutlass13device_kernelIN5flash11enable_sm90INS1_16FlashAttnFwdSm90INS1_25CollectiveMainloopFwdSm90ILi2EN4cute5tupleIJNS5_1CILi1EEES8_S8_EEENS6_IJNS7_ILi128EEENS7_ILi96EEENS7_ILi192EEEEEELi192ENS_6half_tEfNS_4arch4Sm90ELb0ELb1ELb0ELb1ELb1ELb0ELb0ELb1ELb1ELb1ELb0ELb0EEENS1_21CollectiveEpilogueFwdINS6_IJSA_SC_SB_EEES9_SE_SG_Li256ELb1ELb1ELb0ELb0EEENS1_36VarlenDynamicPersistentTileSchedulerILi128ELi96ELi256ELi128ELb0ELb1ELb1ELb1ELb0ELb1EEEEEEEEEvNT_6ParamsE)
	.align		4
        /*0074*/ 	.word	index@(__assertfail)
	.align		4
        /*0078*/ 	.word	index@(_ZN7cutlass13device_kernelIN5flash11enable_sm90INS1_16FlashAttnFwdSm90INS1_25CollectiveMainloopFwdSm90ILi2EN4cute5tupleIJNS5_1CILi1EEES8_S8_EEENS6_IJNS7_ILi128EEENS7_ILi96EEENS7_ILi192EEEEEELi192ENS_6half_tEfNS_4arch4Sm90ELb0ELb1ELb0ELb1ELb1ELb1ELb0ELb1ELb1ELb1ELb0ELb0EEENS1_21CollectiveEpilogueFwdINS6_IJSA_SC_SB_EEES9_SE_SG_Li256ELb1ELb1ELb0ELb0EEENS1_36VarlenDynamicPersistentTileSchedulerILi128ELi96ELi256ELi128ELb0ELb1ELb1ELb1ELb0ELb1EEEEEEEEEvNT_6ParamsE)
	.align		4
        /*007c*/ 	.word	index@(__assertfail)
	.align		4
        /*0080*/ 	.word	index@(_ZN7cutlass13device_kernelIN5flash11enable_sm90INS1_16FlashAttnFwdSm90INS1_25CollectiveMainloopFwdSm90ILi2EN4cute5tupleIJNS5_1CILi1EEES8_S8_EEENS6_IJNS7_ILi128EEENS7_ILi96EEENS7_ILi192EEEEEELi192ENS_6half_tEfNS_4arch4Sm90ELb1ELb0ELb0ELb0ELb1ELb0ELb0ELb1ELb1ELb1ELb0ELb0EEENS1_21CollectiveEpilogueFwdINS6_IJSA_SC_SB_EEES9_SE_SG_Li256ELb0ELb1ELb0ELb0EEENS1_30DynamicPersistentTileSchedulerILi256ELi128ELb0ELb1ELb1EEEEEEEEEvNT_6ParamsE)
	.align		4
        /*0084*/ 	.word	index@(__assertfail)
	.align		4
        /*0088*/ 	.word	index@(_ZN7cutlass13device_kernelIN5flash11enable_sm90INS1_16FlashAttnFwdSm90INS1_25CollectiveMainloopFwdSm90ILi2EN4cute5tupleIJNS5_1CILi1EEES8_S8_EEENS6_IJNS7_ILi128EEENS7_ILi96EEENS7_ILi192EEEEEELi192ENS_6half_tEfNS_4arch4Sm90ELb1ELb0ELb0ELb1ELb1ELb0ELb0ELb1ELb1ELb1ELb0ELb0EEENS1_21CollectiveEpilogueFwdINS6_IJSA_SC_SB_EEES9_SE_SG_Li256ELb1ELb1ELb0ELb0EEENS1_36VarlenDynamicPersistentTileSchedulerILi128ELi96ELi256ELi128ELb0ELb1ELb1ELb1ELb1ELb1EEEEEEEEEvNT_6ParamsE)
	.align		4
        /*008c*/ 	.word	index@(__assertfail)
	.align		4
        /*0090*/ 	.word	index@(_ZN7cutlass13device_kernelIN5flash11enable_sm90INS1_16FlashAttnFwdSm90INS1_25CollectiveMainloopFwdSm90ILi2EN4cute5tupleIJNS5_1CILi1EEES8_S8_EEENS6_IJNS7_ILi128EEENS7_ILi96EEENS7_ILi192EEEEEELi192ENS_6half_tEfNS_4arch4Sm90ELb1ELb0ELb0ELb1ELb1ELb1ELb0ELb1ELb1ELb1ELb0ELb0EEENS1_21CollectiveEpilogueFwdINS6_IJSA_SC_SB_EEES9_SE_SG_Li256ELb1ELb1ELb0ELb0EEENS1_36VarlenDynamicPersistentTileSchedulerILi128ELi96ELi256ELi128ELb0ELb1ELb1ELb1ELb1ELb1EEEEEEEEEvNT_6ParamsE)
	.align		4
        /*0094*/ 	.word	index@(__assertfail)
	.align		4
        /*0098*/ 	.word	index@(_ZN7cutlass13device_kernelIN5flash11enable_sm90INS1_16FlashAttnFwdSm90INS1_25CollectiveMainloopFwdSm90ILi2EN4cute5tupleIJNS5_1CILi1EEES8_S8_EEENS6_IJNS7_ILi128EEESA_SA_EEELi128ENS_6half_tEfNS_4arch4Sm90ELb0ELb0ELb0ELb0ELb1ELb0ELb0ELb1ELb1ELb1ELb0ELb0EEENS1_21CollectiveEpilogueFwdISB_S9_SC_SE_Li256ELb0ELb1ELb0ELb0EEENS1_29StaticPersistentTileSchedulerILb0EEEEEEEEEvNT_6ParamsE)
	.align		4
        /*009c*/ 	.word	index@(__assertfail)
	.align		4
        /*00a0*/ 	.word	index@(_ZN7cutlass13device_kernelIN5flash11enable_sm90INS1_16FlashAttnFwdSm90INS1_25CollectiveMainloopFwdSm90ILi2EN4cute5tupleIJNS5_1CILi1EEES8_S8_EEENS6_IJNS7_ILi128EEESA_SA_EEELi128ENS_6half_tEfNS_4arch4Sm90ELb0ELb0ELb0ELb1ELb1ELb0ELb0ELb1ELb1ELb1ELb0ELb0EEENS1_21CollectiveEpilogueFwdISB_S9_SC_SE_Li256ELb1ELb1ELb0ELb0EEENS1_36VarlenDynamicPersistentTileSchedulerILi128ELi128ELi256ELi128ELb0ELb1ELb1ELb0ELb1ELb1EEEEEEEEEvNT_6ParamsE)
	.align		4
        /*00a4*/ 	.word	index@(__assertfail)
	.align		4
        /*00a8*/ 	.word	index@(_ZN7cutlass13device_kernelIN5flash11enable_sm90INS1_16FlashAttnFwdSm90INS1_25CollectiveMainloopFwdSm90ILi2EN4cute5tupleIJNS5_1CILi1EEES8_S8_EEENS6_IJNS7_ILi128EEESA_SA_EEELi128ENS_6half_tEfNS_4arch4Sm90ELb0ELb0ELb0ELb1ELb1ELb1ELb0ELb1ELb1ELb1ELb0ELb0EEENS1_21CollectiveEpilogueFwdISB_S9_SC_SE_Li256ELb1ELb1ELb0ELb0EEENS1_36VarlenDynamicPersistentTileSchedulerILi128ELi128ELi256ELi128ELb0ELb1ELb1ELb0ELb1ELb1EEEEEEEEEvNT_6ParamsE)
	.align		4
        /*00ac*/ 	.word	index@(__assertfail)
	.align		4
        /*00b0*/ 	.word	index@(_ZN7cutlass13device_kernelIN5flash11enable_sm90INS1_16FlashAttnFwdSm90INS1_25CollectiveMainloopFwdSm90ILi2EN4cute5tupleIJNS5_1CILi1EEES8_S8_EEENS6_IJNS7_ILi128EEESA_SA_EEELi128ENS_6half_tEfNS_4arch4Sm90ELb0ELb1ELb0ELb0ELb1ELb0ELb0ELb1ELb1ELb1ELb0ELb0EEENS1_21CollectiveEpilogueFwdISB_S9_SC_SE_Li256ELb0ELb1ELb0ELb0EEENS1_30DynamicPersistentTileSchedulerILi256ELi128ELb0ELb1ELb1EEEEEEEEEvNT_6ParamsE)
	.align		4
        /*00b4*/ 	.word	index@(__assertfail)
	.align		4
        /*00b8*/ 	.word	index@(_ZN7cutlass13device_kernelIN5flash11enable_sm90INS1_16FlashAttnFwdSm90INS1_25CollectiveMainloopFwdSm90ILi2EN4cute5tupleIJNS5_1CILi1EEES8_S8_EEENS6_IJNS7_ILi128EEESA_SA_EEELi128ENS_6half_tEfNS_4arch4Sm90ELb0ELb1ELb0ELb1ELb1ELb0ELb0ELb1ELb1ELb1ELb0ELb0EEENS1_21CollectiveEpilogueFwdISB_S9_SC_SE_Li256ELb1ELb1ELb0ELb0EEENS1_36VarlenDynamicPersistentTileSchedulerILi128ELi128ELi256ELi128ELb0ELb1ELb1ELb1ELb0ELb1EEEEEEEEEvNT_6ParamsE)
	.align		4
        /*00bc*/ 	.word	index@(__assertfail)
	.align		4
        /*00c0*/ 	.word	index@(_ZN7cutlass13device_kernelIN5flash11enable_sm90INS1_16FlashAttnFwdSm90INS1_25CollectiveMainloopFwdSm90ILi2EN4cute5tupleIJNS5_1CILi1EEES8_S8_EEENS6_IJNS7_ILi128EEESA_SA_EEELi128ENS_6half_tEfNS_4arch4Sm90ELb0ELb1ELb0ELb1ELb1ELb1ELb0ELb1ELb1ELb1ELb0ELb0EEENS1_21CollectiveEpilogueFwdISB_S9_SC_SE_Li256ELb1ELb1ELb0ELb0EEENS1_36VarlenDynamicPersistentTileSchedulerILi128ELi128ELi256ELi128ELb0ELb1ELb1ELb1ELb0ELb1EEEEEEEEEvNT_6ParamsE)
	.align		4
        /*00c4*/ 	.word	index@(__assertfail)
	.align		4
        /*00c8*/ 	.word	index@(_ZN7cutlass13device_kernelIN5flash11enable_sm90INS1_16FlashAttnFwdSm90INS1_25CollectiveMainloopFwdSm90ILi2EN4cute5tupleIJNS5_1CILi1EEES8_S8_EEENS6_IJNS7_ILi128EEESA_SA_EEELi128ENS_6half_tEfNS_4arch4Sm90ELb1ELb0ELb0ELb0ELb1ELb0ELb0ELb1ELb1ELb1ELb0ELb0EEENS1_21CollectiveEpilogueFwdISB_S9_SC_SE_Li256ELb0ELb1ELb0ELb0EEENS1_30DynamicPersistentTileSchedulerILi256ELi128ELb0ELb1ELb1EEEEEEEEEvNT_6ParamsE)
	.align		4
        /*00cc*/ 	.word	index@(__assertfail)
	.align		4
        /*00d0*/ 	.word	index@(_ZN7cutlass13device_kernelIN5flash11enable_sm90INS1_16FlashAttnFwdSm90INS1_25CollectiveMainloopFwdSm90ILi2EN4cute5tupleIJNS5_1CILi1EEES8_S8_EEENS6_IJNS7_ILi128EEESA_SA_EEELi128ENS_6half_tEfNS_4arch4Sm90ELb1ELb0ELb0ELb1ELb1ELb0ELb0ELb1ELb1ELb1ELb0ELb0EEENS1_21CollectiveEpilogueFwdISB_S9_SC_SE_Li256ELb1ELb1ELb0ELb0EEENS1_36VarlenDynamicPersistentTileSchedulerILi128ELi128ELi256ELi128ELb0ELb1ELb1ELb1ELb1ELb1EEEEEEEEEvNT_6ParamsE)
	.align		4
        /*00d4*/ 	.word	index@(__assertfail)
	.align		4
        /*00d8*/ 	.word	index@(_ZN7cutlass13device_kernelIN5flash11enable_sm90INS1_16FlashAttnFwdSm90INS1_25CollectiveMainloopFwdSm90ILi2EN4cute5tupleIJNS5_1CILi1EEES8_S8_EEENS6_IJNS7_ILi128EEESA_SA_EEELi128ENS_6half_tEfNS_4arch4Sm90ELb1ELb0ELb0ELb1ELb1ELb1ELb0ELb1ELb1ELb1ELb0ELb0EEENS1_21CollectiveEpilogueFwdISB_S9_SC_SE_Li256ELb1ELb1ELb0ELb0EEENS1_36VarlenDynamicPersistentTileSchedulerILi128ELi128ELi256ELi128ELb0ELb1ELb1ELb1ELb1ELb1EEEEEEEEEvNT_6ParamsE)
	.align		4
        /*00dc*/ 	.word	index@(__assertfail)
	.align		4
        /*00e0*/ 	.word	index@(_ZN7cutlass13device_kernelIN5flash11enable_sm90INS1_16FlashAttnFwdSm90INS1_25CollectiveMainloopFwdSm90ILi2EN4cute5tupleIJNS5_1CILi1EEES8_S8_EEENS6_IJNS7_ILi192EEENS7_ILi128EEENS7_ILi96EEEEEELi96ENS_6half_tEfNS_4arch4Sm90ELb0ELb0ELb0ELb0ELb1ELb0ELb0ELb0ELb1ELb1ELb0ELb0EEENS1_21CollectiveEpilogueFwdINS6_IJSA_SC_SB_EEES9_SE_SG_Li384ELb0ELb1ELb0ELb0EEENS1_29StaticPersistentTileSchedulerILb0EEEEEEEEEvNT_6ParamsE)
	.align		4
        /*00e4*/ 	.word	index@(__assertfail)
	.align		4
        /*00e8*/ 	.word	index@(_ZN7cutlass13device_kernelIN5flash11enable_sm90INS1_16FlashAttnFwdSm90INS1_25CollectiveMainloopFwdSm90ILi2EN4cute5tupleIJNS5_1CILi1EEES8_S8_EEENS6_IJNS7_ILi192EEENS7_ILi128EEENS7_ILi96EEEEEELi96ENS_6half_tEfNS_4arch4Sm90ELb0ELb0ELb0ELb1ELb1ELb0ELb0ELb0ELb1ELb1ELb0ELb0EEENS1_21CollectiveEpilogueFwdINS6_IJSA_SC_SB_EEES9_SE_SG_Li384ELb1ELb1ELb0ELb0EEENS1_36VarlenDynamicPersistentTileSchedulerILi192ELi128ELi384ELi128ELb0ELb1ELb1ELb0ELb1ELb1EEEEEEEEEvNT_6ParamsE)
	.align		4
        /*00ec*/ 	.word	index@(__assertfail)
	.align		4
        /*00f0*/ 	.word	index@(_ZN7cutlass13device_kernelIN5flash11enable_sm90INS1_16FlashAttnFwdSm90INS1_25CollectiveMainloopFwdSm90ILi2EN4cute5tupleIJNS5_1CILi1EEES8_S8_EEENS6_IJNS7_ILi192EEENS7_ILi128EEENS7_ILi96EEEEEELi96ENS_6half_tEfNS_4arch4Sm90ELb0ELb0ELb0ELb1ELb1ELb1ELb0ELb0ELb1ELb1ELb0ELb0EEENS1_21CollectiveEpilogueFwdINS6_IJSA_SC_SB_EEES9_SE_SG_Li384ELb1ELb1ELb0ELb0EEENS1_36VarlenDynamicPersistentTileSchedulerILi192ELi128ELi384ELi128ELb0ELb1ELb1ELb0ELb1ELb1EEEEEEEEEvNT_6ParamsE)
	.align		4
        /*00f4*/ 	.word	index@(__assertfail)
	.align		4
        /*00f8*/ 	.word	index@(_ZN7cutlass13device_kernelIN5flash11enable_sm90INS1_16FlashAttnFwdSm90INS1_25CollectiveMainloopFwdSm90ILi2EN4cute5tupleIJNS5_1CILi1EEES8_S8_EEENS6_IJNS7_ILi192EEENS7_ILi128EEENS7_ILi96EEEEEELi96ENS_6half_tEfNS_4arch4Sm90ELb0ELb1ELb0ELb0ELb1ELb0ELb0ELb0ELb1ELb1ELb0ELb0EEENS1_21CollectiveEpilogueFwdINS6_IJSA_SC_SB_EEES9_SE_SG_Li384ELb0ELb1ELb0ELb0EEENS1_30DynamicPersistentTileSchedulerILi384ELi128ELb0ELb1ELb1EEEEEEEEEvNT_6ParamsE)
	.align		4
        /*00fc*/ 	.word	index@(__assertfail)
	.align		4
        /*0100*/ 	.word	index@(_ZN7cutlass13device_kernelIN5flash11enable_sm90INS1_16FlashAttnFwdSm90INS1_25CollectiveMainloopFwdSm90ILi2EN4cute5tupleIJNS5_1CILi1EEES8_S8_EEENS6_IJNS7_ILi192EEENS7_ILi128EEENS7_ILi96EEEEEELi96ENS_6half_tEfNS_4arch4Sm90ELb0ELb1ELb0ELb1ELb1ELb0ELb0ELb0ELb1ELb1ELb0ELb0EEENS1_21CollectiveEpilogueFwdINS6_IJSA_SC_SB_EEES9_SE_SG_Li384ELb1ELb1ELb0ELb0EEENS1_36VarlenDynamicPersistentTileSchedulerILi192ELi128ELi384ELi128ELb0ELb1ELb1ELb1ELb0ELb1EEEEEEEEEvNT_6ParamsE)
	.align		4
        /*0104*/ 	.word	index@(__assertfail)
	.align		4
        /*0108*/ 	.word	index@(_ZN7cutlass13device_kernelIN5flash11enable_sm90INS1_16FlashAttnFwdSm90INS1_25CollectiveMainloopFwdSm90ILi2EN4cute5tupleIJNS5_1CILi1EEES8_S8_EEENS6_IJNS7_ILi192EEENS7_ILi128EEENS7_ILi96EEEEEELi96ENS_6half_tEfNS_4arch4Sm90ELb0ELb1ELb0ELb1ELb1ELb1ELb0ELb0ELb1ELb1ELb0ELb0EEENS1_21CollectiveEpilogueFwdINS6_IJSA_SC_SB_EEES9_SE_SG_Li384ELb1ELb1ELb0ELb0EEENS1_36VarlenDynamicPersistentTileSchedulerILi192ELi128ELi384ELi128ELb0ELb1ELb1ELb1ELb0ELb1EEEEEEEEEvNT_6ParamsE)
	.align		4
        /*010c*/ 	.word	index@(__assertfail)
	.align		4
        /*0110*/ 	.word	index@(_ZN7cutlass13device_kernelIN5flash11enable_sm90INS1_16FlashAttnFwdSm90INS1_25CollectiveMainloopFwdSm90ILi2EN4cute5tupleIJNS5_1CILi1EEES8_S8_EEENS6_IJNS7_ILi192EEENS7_ILi128EEENS7_ILi96EEEEEELi96ENS_6half_tEfNS_4arch4Sm90ELb1ELb0ELb0ELb0ELb1ELb0ELb0ELb0ELb1ELb1ELb0ELb0EEENS1_21CollectiveEpilogueFwdINS6_IJSA_SC_SB_EEES9_SE_SG_Li384ELb0ELb1ELb0ELb0EEENS1_30DynamicPersistentTileSchedulerILi384ELi128ELb0ELb1ELb1EEEEEEEEEvNT_6ParamsE)
	.align		4
        /*0114*/ 	.word	index@(__assertfail)
	.align		4
        /*0118*/ 	.word	index@(_ZN7cutlass13device_kernelIN5flash11enable_sm90INS1_16FlashAttnFwdSm90INS1_25CollectiveMainloopFwdSm90ILi2EN4cute5tupleIJNS5_1CILi1EEES8_S8_EEENS6_IJNS7_ILi192EEENS7_ILi128EEENS7_ILi96EEEEEELi96ENS_6half_tEfNS_4arch4Sm90ELb1ELb0ELb0ELb1ELb1ELb0ELb0ELb0ELb1ELb1ELb0ELb0EEENS1_21CollectiveEpilogueFwdINS6_IJSA_SC_SB_EEES9_SE_SG_Li384ELb1ELb1ELb0ELb0EEENS1_36VarlenDynamicPersistentTileSchedulerILi192ELi128ELi384ELi128ELb0ELb1ELb1ELb1ELb1ELb1EEEEEEEEEvNT_6ParamsE)
	.align		4
        /*011c*/ 	.word	index@(__assertfail)
	.align		4
        /*0120*/ 	.word	index@(_ZN7cutlass13device_kernelIN5flash11enable_sm90INS1_16FlashAttnFwdSm90INS1_25CollectiveMainloopFwdSm90ILi2EN4cute5tupleIJNS5_1CILi1EEES8_S8_EEENS6_IJNS7_ILi192EEENS7_ILi128EEENS7_ILi96EEEEEELi96ENS_6half_tEfNS_4arch4Sm90ELb1ELb0ELb0ELb1ELb1ELb1ELb0ELb0ELb1ELb1ELb0ELb0EEENS1_21CollectiveEpilogueFwdINS6_IJSA_SC_SB_EEES9_SE_SG_Li384ELb1ELb1ELb0ELb0EEENS1_36VarlenDynamicPersistentTileSchedulerILi192ELi128ELi384ELi128ELb0ELb1ELb1ELb1ELb1ELb1EEEEEEEEEvNT_6ParamsE)
	.align		4
        /*0124*/ 	.word	index@(__assertfail)
	.align		4
        /*0128*/ 	.word	index@(_ZN7cutlass13device_kernelIN5flash11enable_sm90INS1_16FlashAttnFwdSm90INS1_25CollectiveMainloopFwdSm90ILi2EN4cute5tupleIJNS5_1CILi1EEES8_S8_EEENS6_IJNS7_ILi192EEENS7_ILi128EEENS7_ILi64EEEEEELi64ENS_6half_tEfNS_4arch4Sm90ELb0ELb0ELb0ELb0ELb1ELb0ELb0ELb1ELb1ELb1ELb0ELb0EEENS1_21CollectiveEpilogueFwdINS6_IJSA_SC_SB_EEES9_SE_SG_Li384ELb0ELb1ELb0ELb0EEENS1_29StaticPersistentTileSchedulerILb0EEEEEEEEEvNT_6ParamsE)
	.align		4
        /*012c*/ 	.word	index@(__assertfail)
	.align		4
        /*0130*/ 	.word	index@(_ZN7cutlass13device_kernelIN5flash11enable_sm90INS1_16FlashAttnFwdSm90INS1_25CollectiveMainloopFwdSm90ILi2EN4cute5tupleIJNS5_1CILi1EEES8_S8_EEENS6_IJNS7_ILi192EEENS7_ILi128EEENS7_ILi64EEEEEELi64ENS_6half_tEfNS_4arch4Sm90ELb0ELb0ELb0ELb1ELb1ELb0ELb0ELb1ELb1ELb1ELb0ELb0EEENS1_21CollectiveEpilogueFwdINS6_IJSA_SC_SB_EEES9_SE_SG_Li384ELb1ELb1ELb0ELb0EEENS1_36VarlenDynamicPersistentTileSchedulerILi192ELi128ELi384ELi128ELb0ELb1ELb1ELb0ELb1ELb1EEEEEEEEEvNT_6ParamsE)
	.align		4
        /*0134*/ 	.word	index@(__assertfail)
	.align		4
        /*0138*/ 	.word	index@(_ZN7cutlass13device_kernelIN5flash11enable_sm90INS1_16FlashAttnFwdSm90INS1_25CollectiveMainloopFwdSm90ILi2EN4cute5tupleIJNS5_1CILi1EEES8_S8_EEENS6_IJNS7_ILi192EEENS7_ILi128EEENS7_ILi64EEEEEELi64ENS_6half_tEfNS_4arch4Sm90ELb0ELb0ELb0ELb1ELb1ELb1ELb0ELb1ELb1ELb1ELb0ELb0EEENS1_21CollectiveEpilogueFwdINS6_IJSA_SC_SB_EEES9_SE_SG_Li384ELb1ELb1ELb0ELb0EEENS1_36VarlenDynamicPersistentTileSchedulerILi192ELi128ELi384ELi128ELb0ELb1ELb1ELb0ELb1ELb1EEEEEEEEEvNT_6ParamsE)
	.align		4
        /*013c*/ 	.word	index@(__assertfail)
	.align		4
        /*0140*/ 	.word	index@(_ZN7cutlass13device_kernelIN5flash11enable_sm90INS1_16FlashAttnFwdSm90INS1_25CollectiveMainloopFwdSm90ILi2EN4cute5tupleIJNS5_1CILi1EEES8_S8_EEENS6_IJNS7_ILi192EEENS7_ILi128EEENS7_ILi64EEEEEELi64ENS_6half_tEfNS_4arch4Sm90ELb0ELb1ELb0ELb0ELb1ELb0ELb0ELb1ELb1ELb1ELb0ELb0EEENS1_21CollectiveEpilogueFwdINS6_IJSA_SC_SB_EEES9_SE_SG_Li384ELb0ELb1ELb0ELb0EEENS1_30DynamicPersistentTileSchedulerILi384ELi128ELb0ELb1ELb1EEEEEEEEEvNT_6ParamsE)
	.align		4
        /*0144*/ 	.word	index@(__assertfail)
	.align		4
        /*0148*/ 	.word	index@(_ZN7cutlass13device_kernelIN5flash11enable_sm90INS1_16FlashAttnFwdSm90INS1_25CollectiveMainloopFwdSm90ILi2EN4cute5tupleIJNS5_1CILi1EEES8_S8_EEENS6_IJNS7_ILi192EEENS7_ILi128EEENS7_ILi64EEEEEELi64ENS_6half_tEfNS_4arch4Sm90ELb0ELb1ELb0ELb1ELb1ELb0ELb0ELb1ELb1ELb1ELb0ELb0EEENS1_21CollectiveEpilogueFwdINS6_IJSA_SC_SB_EEES9_SE_SG_Li384ELb1ELb1ELb0ELb0EEENS1_36VarlenDynamicPersistentTileSchedulerILi192ELi128ELi384ELi128ELb0ELb1ELb1ELb1ELb0ELb1EEEEEEEEEvNT_6ParamsE)
	.align		4
        /*014c*/ 	.word	index@(__assertfail)
	.align		4
        /*0150*/ 	.word	index@(_ZN7cutlass13device_kernelIN5flash11enable_sm90INS1_16FlashAttnFwdSm90INS1_25CollectiveMainloopFwdSm90ILi2EN4cute5tupleIJNS5_1CILi1EEES8_S8_EEENS6_IJNS7_ILi192EEENS7_ILi128EEENS7_ILi64EEEEEELi64ENS_6half_tEfNS_4arch4Sm90ELb0ELb1ELb0ELb1ELb1ELb1ELb0ELb1ELb1ELb1ELb0ELb0EEENS1_21CollectiveEpilogueFwdINS6_IJSA_SC_SB_EEES9_SE_SG_Li384ELb1ELb1ELb0ELb0EEENS1_36VarlenDynamicPersistentTileSchedulerILi192ELi128ELi384ELi128ELb0ELb1ELb1ELb1ELb0ELb1EEEEEEEEEvNT_6ParamsE)
	.align		4
        /*0154*/ 	.word	index@(__assertfail)
	.align		4
        /*0158*/ 	.word	index@(_ZN7cutlass13device_kernelIN5flash11enable_sm90INS1_16FlashAttnFwdSm90INS1_25CollectiveMainloopFwdSm90ILi2EN4cute5tupleIJNS5_1CILi1EEES8_S8_EEENS6_IJNS7_ILi192EEENS7_ILi128EEENS7_ILi64EEEEEELi64ENS_6half_tEfNS_4arch4Sm90ELb1ELb0ELb0ELb0ELb1ELb0ELb0ELb1ELb1ELb1ELb0ELb0EEENS1_21CollectiveEpilogueFwdINS6_IJSA_SC_SB_EEES9_SE_SG_Li384ELb0ELb1ELb0ELb0EEENS1_30DynamicPersistentTileSchedulerILi384ELi128ELb0ELb1ELb1EEEEEEEEEvNT_6ParamsE)
	.align		4
        /*015c*/ 	.word	index@(__assertfail)
	.align		4
        /*0160*/ 	.word	index@(_ZN7cutlass13device_kernelIN5flash11enable_sm90INS1_16FlashAttnFwdSm90INS1_25CollectiveMainloopFwdSm90ILi2EN4cute5tupleIJNS5_1CILi1EEES8_S8_EEENS6_IJNS7_ILi192EEENS7_ILi128EEENS7_ILi64EEEEEELi64ENS_6half_tEfNS_4arch4Sm90ELb1ELb0ELb0ELb1ELb1ELb0ELb0ELb1ELb1ELb1ELb0ELb0EEENS1_21CollectiveEpilogueFwdINS6_IJSA_SC_SB_EEES9_SE_SG_Li384ELb1ELb1ELb0ELb0EEENS1_36VarlenDynamicPersistentTileSchedulerILi192ELi128ELi384ELi128ELb0ELb1ELb1ELb1ELb1ELb1EEEEEEEEEvNT_6ParamsE)
	.align		4
        /*0164*/ 	.word	index@(__assertfail)
	.align		4
        /*0168*/ 	.word	index@(_ZN7cutlass13device_kernelIN5flash11enable_sm90INS1_16FlashAttnFwdSm90INS1_25CollectiveMainloopFwdSm90ILi2EN4cute5tupleIJNS5_1CILi1EEES8_S8_EEENS6_IJNS7_ILi192EEENS7_ILi128EEENS7_ILi64EEEEEELi64ENS_6half_tEfNS_4arch4Sm90ELb1ELb0ELb0ELb1ELb1ELb1ELb0ELb1ELb1ELb1ELb0ELb0EEENS1_21CollectiveEpilogueFwdINS6_IJSA_SC_SB_EEES9_SE_SG_Li384ELb1ELb1ELb0ELb0EEENS1_36VarlenDynamicPersistentTileSchedulerILi192ELi128ELi384ELi128ELb0ELb1ELb1ELb1ELb1ELb1EEEEEEEEEvNT_6ParamsE)
	.align		4
        /*016c*/ 	.word	index@(__assertfail)
	.align		4
        /*0170*/ 	.word	0x00000000
	.align		4
        /*0174*/ 	.word	0xfffffffe
	.align		4
        /*0178*/ 	.word	0x00000000
	.align		4
        /*017c*/ 	.word	0xfffffffd
	.align		4
        /*0180*/ 	.word	0x00000000
	.align		4
        /*0184*/ 	.word	0xfffffffc


//--------------------- .nv.constant4             --------------------------
	.section	.nv.constant4,"a",@progbits
	.align	8
	.align		8
.nv.constant4:
        /*0000*/ 	.dword	__assertfail
	.align		8
        /*0008*/ 	.dword	__unnamed_1
	.align		8
        /*0010*/ 	.dword	__unnamed_2
	.align		8
        /*0018*/ 	.dword	__unnamed_3
	.align		8
        /*0020*/ 	.dword	__unnamed_4
	.align		8
        /*0028*/ 	.dword	__unnamed_5
	.align		8
        /*0030*/ 	.dword	__unnamed_6
	.align		8
        /*0038*/ 	.dword	__unnamed_7
	.align		8
        /*0040*/ 	.dword	__unnamed_8
	.align		8
        /*0048*/ 	.dword	__unnamed_9
	.align		8
        /*0050*/ 	.dword	__unnamed_10
	.align		8
        /*0058*/ 	.dword	__unnamed_11
	.align		8
        /*0060*/ 	.dword	__unnamed_12
	.align		8
        /*0068*/ 	.dword	__unnamed_13
	.align		8
        /*0070*/ 	.dword	__unnamed_14
	.align		8
        /*0078*/ 	.dword	__unnamed_15
	.align		8
        /*0080*/ 	.dword	__unnamed_16
	.align		8
        /*0088*/ 	.dword	__unnamed_17
	.align		8
        /*0090*/ 	.dword	__unnamed_18
	.align		8
        /*0098*/ 	.dword	__unnamed_19
	.align		8
        /*00a0*/ 	.dword	__unnamed_20
	.align		8
        /*00a8*/ 	.dword	__unnamed_21
	.align		8
        /*00b0*/ 	.dword	__unnamed_22
	.align		8
        /*00b8*/ 	.dword	__unnamed_23
	.align		8
        /*00c0*/ 	.dword	__unnamed_24
	.align		8
        /*00c8*/ 	.dword	__unnamed_25
	.align		8
        /*00d0*/ 	.dword	__unnamed_26
	.align		8
        /*00d8*/ 	.dword	__unnamed_27
	.align		8
        /*00e0*/ 	.dword	_ZN72_INTERNAL_a18add8f_36_flash_fwd_hdimall_fp16_paged_sm90_cu_4cb42ef5_41574cuda3std3__45__cpo5beginE
	.align		8
        /*00e8*/ 	.dword	_ZN72_INTERNAL_a18add8f_36_flash_fwd_hdimall_fp16_paged_sm90_cu_4cb42ef5_41574cuda3std3__45__cpo3endE
	.align		8
        /*00f0*/ 	.dword	_ZN72_INTERNAL_a18add8f_36_flash_fwd_hdimall_fp16_paged_sm90_cu_4cb42ef5_41574cuda3std3__45__cpo6cbeginE
	.align		8
        /*00f8*/ 	.dword	_ZN72_INTERNAL_a18add8f_36_flash_fwd_hdimall_fp16_paged_sm90_cu_4cb42ef5_41574cuda3std3__45__cpo4cendE
	.align		8
        /*0100*/ 	.dword	_ZN72_INTERNAL_a18add8f_36_flash_fwd_hdimall_fp16_paged_sm90_cu_4cb42ef5_41574cuda3std3__474_GLOBAL__N__a18add8f_36_flash_fwd_hdimall_fp16_paged_sm90_cu_4cb42ef5_41576ignoreE
	.align		8
        /*0108*/ 	.dword	_ZN72_INTERNAL_a18add8f_36_flash_fwd_hdimall_fp16_paged_sm90_cu_4cb42ef5_41574cuda3std3__419piecewise_constructE
	.align		8
        /*0110*/ 	.dword	_ZN72_INTERNAL_a18add8f_36_flash_fwd_hdimall_fp16_paged_sm90_cu_4cb42ef5_41574cuda3std3__48in_placeE
	.align		8
        /*0118*/ 	.dword	_ZN72_INTERNAL_a18add8f_36_flash_fwd_hdimall_fp16_paged_sm90_cu_4cb42ef5_41574cuda3std6ranges3__45__cpo4swapE
	.align		8
        /*0120*/ 	.dword	_ZN72_INTERNAL_a18add8f_36_flash_fwd_hdimall_fp16_paged_sm90_cu_4cb42ef5_41574cuda3std6ranges3__45__cpo9iter_moveE
	.align		8
        /*0128*/ 	.dword	_ZN72_INTERNAL_a18add8f_36_flash_fwd_hdimall_fp16_paged_sm90_cu_4cb42ef5_41574cute7productE
	.align		8
        /*0130*/ 	.dword	_ZN72_INTERNAL_a18add8f_36_flash_fwd_hdimall_fp16_paged_sm90_cu_4cb42ef5_41574cute1_E
	.align		8
        /*0138*/ 	.dword	$str$23
	.align		8
        /*0140*/ 	.dword	$str$24


//--------------------- .text._ZN7cutlass13device_kernelIN5flash11enable_sm90INS1_16FlashAttnFwdSm90INS1_25CollectiveMainloopFwdSm90ILi2EN4cute5tupleIJNS5_1CILi1EEES8_S8_EEENS6_IJNS7_ILi128EEENS7_ILi80EEENS7_ILi256EEEEEELi256ENS_6half_tEfNS_4arch4Sm90ELb0ELb0ELb0ELb0ELb1ELb0ELb0ELb1ELb1ELb1ELb0ELb0EEENS1_21CollectiveEpilogueFwdINS6_IJSA_SC_SB_EEES9_SE_SG_Li256ELb0ELb1ELb0ELb0EEENS1_29StaticPersistentTileSchedulerILb0EEEEEEEEEvNT_6ParamsE --------------------------
	.section	.text._ZN7cutlass13device_kernelIN5flash11enable_sm90INS1_16FlashAttnFwdSm90INS1_25CollectiveMainloopFwdSm90ILi2EN4cute5tupleIJNS5_1CILi1EEES8_S8_EEENS6_IJNS7_ILi128EEENS7_ILi80EEENS7_ILi256EEEEEELi256ENS_6half_tEfNS_4arch4Sm90ELb0ELb0ELb0ELb0ELb1ELb0ELb0ELb1ELb1ELb1ELb0ELb0EEENS1_21CollectiveEpilogueFwdINS6_IJSA_SC_SB_EEES9_SE_SG_Li256ELb0ELb1ELb0ELb0EEENS1_29StaticPersistentTileSchedulerILb0EEEEEEEEEvNT_6ParamsE,"ax",@progbits
	.align	128
.text._ZN7cutlass13device_kernelIN5flash11enable_sm90INS1_16FlashAttnFwdSm90INS1_25CollectiveMainloopFwdSm90ILi2EN4cute5tupleIJNS5_1CILi1EEES8_S8_EEENS6_IJNS7_ILi128EEENS7_ILi80EEENS7_ILi256EEEEEELi256ENS_6half_tEfNS_4arch4Sm90ELb0ELb0ELb0ELb0ELb1ELb0ELb0ELb1ELb1ELb1ELb0ELb0EEENS1_21CollectiveEpilogueFwdINS6_IJSA_SC_SB_EEES9_SE_SG_Li256ELb0ELb1ELb0ELb0EEENS1_29StaticPersistentTileSchedulerILb0EEEEEEEEEvNT_6ParamsE:
        .type           _ZN7cutlass13device_kernelIN5flash11enable_sm90INS1_16FlashAttnFwdSm90INS1_25CollectiveMainloopFwdSm90ILi2EN4cute5tupleIJNS5_1CILi1EEES8_S8_EEENS6_IJNS7_ILi128EEENS7_ILi80EEENS7_ILi256EEEEEELi256ENS_6half_tEfNS_4arch4Sm90ELb0ELb0ELb0ELb0ELb1ELb0ELb0ELb1ELb1ELb1ELb0ELb0EEENS1_21CollectiveEpilogueFwdINS6_IJSA_SC_SB_EEES9_SE_SG_Li256ELb0ELb1ELb0ELb0EEENS1_29StaticPersistentTileSchedulerILb0EEEEEEEEEvNT_6ParamsE,@function
        .size           _ZN7cutlass13device_kernelIN5flash11enable_sm90INS1_16FlashAttnFwdSm90INS1_25CollectiveMainloopFwdSm90ILi2EN4cute5tupleIJNS5_1CILi1EEES8_S8_EEENS6_IJNS7_ILi128EEENS7_ILi80EEENS7_ILi256EEEEEELi256ENS_6half_tEfNS_4arch4Sm90ELb0ELb0ELb0ELb0ELb1ELb0ELb0ELb1ELb1ELb1ELb0ELb0EEENS1_21CollectiveEpilogueFwdINS6_IJSA_SC_SB_EEES9_SE_SG_Li256ELb0ELb1ELb0ELb0EEENS1_29StaticPersistentTileSchedulerILb0EEEEEEEEEvNT_6ParamsE,(.L_x_15836 - _ZN7cutlass13device_kernelIN5flash11enable_sm90INS1_16FlashAttnFwdSm90INS1_25CollectiveMainloopFwdSm90ILi2EN4cute5tupleIJNS5_1CILi1EEES8_S8_EEENS6_IJNS7_ILi128EEENS7_ILi80EEENS7_ILi256EEEEEELi256ENS_6half_tEfNS_4arch4Sm90ELb0ELb0ELb0ELb0ELb1ELb0ELb0ELb1ELb1ELb1ELb0ELb0EEENS1_21CollectiveEpilogueFwdINS6_IJSA_SC_SB_EEES9_SE_SG_Li256ELb0ELb1ELb0ELb0EEENS1_29StaticPersistentTileSchedulerILb0EEEEEEEEEvNT_6ParamsE)
        .other          _ZN7cutlass13device_kernelIN5flash11enable_sm90INS1_16FlashAttnFwdSm90INS1_25CollectiveMainloopFwdSm90ILi2EN4cute5tupleIJNS5_1CILi1EEES8_S8_EEENS6_IJNS7_ILi128EEENS7_ILi80EEENS7_ILi256EEEEEELi256ENS_6half_tEfNS_4arch4Sm90ELb0ELb0ELb0ELb0ELb1ELb0ELb0ELb1ELb1ELb1ELb0ELb0EEENS1_21CollectiveEpilogueFwdINS6_IJSA_SC_SB_EEES9_SE_SG_Li256ELb0ELb1ELb0ELb0EEENS1_29StaticPersistentTileSchedulerILb0EEEEEEEEEvNT_6ParamsE,@"STO_CUDA_ENTRY STV_DEFAULT"
_ZN7cutlass13device_kernelIN5flash11enable_sm90INS1_16FlashAttnFwdSm90INS1_25CollectiveMainloopFwdSm90ILi2EN4cute5tupleIJNS5_1CILi1EEES8_S8_EEENS6_IJNS7_ILi128EEENS7_ILi80EEENS7_ILi256EEEEEELi256ENS_6half_tEfNS_4arch4Sm90ELb0ELb0ELb0ELb0ELb1ELb0ELb0ELb1ELb1ELb1ELb0ELb0EEENS1_21CollectiveEpilogueFwdINS6_IJSA_SC_SB_EEES9_SE_SG_Li256ELb0ELb1ELb0ELb0EEENS1_29StaticPersistentTileSchedulerILb0EEEEEEEEEvNT_6ParamsE:
[----:B------:R-:W0:Y:S02]  /*0000*/  LDC R1, c[0x0][0x28] ;  /* 0x00000a00ff017b82 */ /* 0x000e240000000800 */
[----:B0-----:R-:W-:Y:S01]  /*0010*/  VIADD R1, R1, 0xfffffff0 ;  /* 0xfffffff001017836 */ /* 0x001fe20000000000 */
[----:B------:R-:W0:Y:S01]  /*0020*/  S2R R27, SR_TID.X ;  /* 0x00000000001b7919 */ /* 0x000e220000002100 */
[----:B------:R-:W-:Y:S01]  /*0030*/  ELECT P0, URZ, PT ;  /* 0x00000000003f782f */ /* 0x000fe20003800000 */
[----:B------:R-:W-:Y:S01]  /*0040*/  UMOV UR4, 0x80 ;  /* 0x0000008000047882 */ /* 0x000fe20000000000 */
[----:B------:R-:W-:Y:S01]  /*0050*/  UMOV UR7, 0x100 ;  /* 0x0000010000077882 */ /* 0x000fe20000000000 */
[----:B0-----:R-:W-:-:S05]  /*0060*/  SHF.R.U32.HI R0, RZ, 0x5, R27 ;  /* 0x00000005ff007819 */ /* 0x001fca000001161b */
[----:B------:R-:W0:Y:S02]  /*0070*/  SHFL.IDX PT, R2, R0, RZ, 0x1f ;  /* 0x00001fff00027589 */ /* 0x000e2400000e0000 */
[C---:B0-----:R-:W-:Y:S02]  /*0080*/  ISETP.NE.OR P0, PT, R2.reuse, RZ, !P0 ;  /* 0x000000ff0200720c */ /* 0x041fe40004705670 */
[----:B------:R-:W-:Y:S02]  /*0090*/  ISETP.NE.AND P1, PT, R2, RZ, PT ;  /* 0x000000ff0200720c */ /* 0x000fe40003f25270 */
[----:B------:R-:W-:-:S06]  /*00a0*/  SHF.R.U32.HI R2, RZ, 0x7, R27 ;  /* 0x00000007ff027819 */ /* 0x000fcc000001161b */
[----:B------:R-:W0:Y:S03]  /*00b0*/  SHFL.IDX PT, R2, R2, RZ, 0x1f ;  /* 0x00001fff02027589 */ /* 0x000e2600000e0000 */
[----:B------:R-:W-:Y:S01]  /*00c0*/  VOTEU.ALL UP0, P0 ;  /* 0x00000000003f7886 */ /* 0x000fe20000000000 */
[----:B------:R-:W-:-:S04]  /*00d0*/  VOTEU.ALL UP1, P0 ;  /* 0x00000000003f7886 */ /* 0x000fc80000020000 */
[----:B------:R-:W1:Y:S01]  /*00e0*/  @!UP0 S2UR UR8, SR_CgaCtaId ;  /* 0x00000000000889c3 */ /* 0x000e620000008800 */
[----:B------:R-:W-:Y:S01]  /*00f0*/  @!UP0 UMOV UR6, 0x400 ;  /* 0x0000040000068882 */ /* 0x000fe20000000000 */
[----:B------:R-:W-:-:S04]  /*0100*/  @!UP0 UIADD3 UR4, -UR4, 0x100000, URZ ;  /* 0x0010000004048890 */ /* 0x000fc8000fffe13f */
[----:B------:R-:W-:Y:S02]  /*0110*/  @!UP0 USHF.L.U32 UR5, UR4, 0xb, URZ ;  /* 0x0000000b04058899 */ /* 0x000fe4000800063f */
[----:B------:R-:W-:Y:S02]  /*0120*/  @!UP0 USHF.L.U32 UR4, UR4, 0x1, URZ ;  /* 0x0000000104048899 */ /* 0x000fe4000800063f */
[----:B-1----:R-:W-:Y:S02]  /*0130*/  @!UP0 ULEA UR8, UR8, UR6, 0x18 ;  /* 0x0000000608088291 */ /* 0x002fe4000f8ec03f */
[----:B------:R-:W-:-:S04]  /*0140*/  @!UP0 UIADD3 UR6, -UR7, 0x100000, URZ ;  /* 0x0010000007068890 */ /* 0x000fc8000fffe13f */
[----:B------:R-:W-:Y:S02]  /*0150*/  @!UP0 USHF.L.U32 UR7, UR6, 0xb, URZ ;  /* 0x0000000b06078899 */ /* 0x000fe4000800063f */
[----:B------:R-:W-:Y:S01]  /*0160*/  @!UP0 USHF.L.U32 UR6, UR6, 0x1, URZ ;  /* 0x0000000106068899 */ /* 0x000fe2000800063f */
[----:B------:R-:W-:-:S05]  /*0170*/  VOTEU.ALL UP0, P0 ;  /* 0x00000000003f7886 */ /* 0x000fca0000000000 */
[----:B------:R1:W2:Y:S06]  /*0180*/  @!UP0 SYNCS.EXCH.64 URZ, [UR8+0x38800], UR4 ;  /* 0x03880004083f85b2 */ /* 0x0002ac0008000100 */
[----:B------:R1:W3:Y:S02]  /*0190*/  @!UP1 SYNCS.EXCH.64 URZ, [UR8+0x38820], UR6 ;  /* 0x03882006083f95b2 */ /* 0x0002e40008000100 */
[----:B01----:R-:W-:Y:S05]  /*01a0*/  @P1 BRA `(.L_x_0) ;  /* 0x0000000000481947 */ /* 0x003fea0003800000 */
[----:B------:R-:W0:Y:S01]  /*01b0*/  S2UR UR5, SR_CgaCtaId ;  /* 0x00000000000579c3 */ /* 0x000e220000008800 */
[----:B------:R-:W-:Y:S01]  /*01c0*/  UMOV UR4, 0x400 ;  /* 0x0000040000047882 */ /* 0x000fe20000000000 */
[----:B------:R-:W-:Y:S01]  /*01d0*/  UMOV UR6, 0x80 ;  /* 0x0000008000067882 */ /* 0x000fe20000000000 */
[----:B------:R-:W-:Y:S01]  /*01e0*/  UMOV UR7, 0x100 ;  /* 0x0000010000077882 */ /* 0x000fe20000000000 */
[----:B------:R-:W-:Y:S01]  /*01f0*/  ELECT P0, URZ, PT ;  /* 0x00000000003f782f */ /* 0x000fe20003800000 */
[----:B0-----:R-:W-:Y:S02]  /*0200*/  ULEA UR8, UR5, UR4, 0x18 ;  /* 0x0000000405087291 */ /* 0x001fe4000f8ec03f */
[----:B------:R-:W-:-:S04]  /*0210*/  UIADD3 UR4, -UR6, 0x100000, URZ ;  /* 0x0010000006047890 */ /* 0x000fc8000fffe13f */
[----:B------:R-:W-:Y:S02]  /*0220*/  USHF.L.U32 UR5, UR4, 0xb, URZ ;  /* 0x0000000b04057899 */ /* 0x000fe4000800063f */
[----:B------:R-:W-:Y:S02]  /*0230*/  USHF.L.U32 UR4, UR4, 0x1, URZ ;  /* 0x0000000104047899 */ /* 0x000fe4000800063f */
[----:B------:R-:W-:-:S04]  /*0240*/  UIADD3 UR6, -UR7, 0x100000, URZ ;  /* 0x0010000007067890 */ /* 0x000fc8000fffe13f */
[----:B------:R-:W-:Y:S02]  /*0250*/  USHF.L.U32 UR7, UR6, 0xb, URZ ;  /* 0x0000000b06077899 */ /* 0x000fe4000800063f */
[----:B------:R-:W-:Y:S01]  /*0260*/  USHF.L.U32 UR6, UR6, 0x1, URZ ;  /* 0x0000000106067899 */ /* 0x000fe2000800063f */
[----:B------:R-:W0:Y:S03]  /*0270*/  FENCE.VIEW.ASYNC.S ;  /* 0x00000000000073c6 */ /* 0x000e260000000000 */
[----:B0-----:R0:W1:Y:S08]  /*0280*/  SYNCS.EXCH.64 URZ, [UR8+0x38830], UR4 ;  /* 0x03883004083f75b2 */ /* 0x0010700008000100 */
[----:B------:R0:W4:Y:S01]  /*0290*/  SYNCS.EXCH.64 URZ, [UR8+0x38840], UR6 ;  /* 0x03884006083f75b2 */ /* 0x0001220008000100 */
[----:B------:R0:W0:Y:S01]  /*02a0*/  SYNCS.EXCH.64 URZ, [UR8+0x38838], UR4 ;  /* 0x03883804083f75b2 */ /* 0x0000220008000100 */
[----:B------:R0:W0:Y:S01]  /*02b0*/  SYNCS.EXCH.64 URZ, [UR8+0x38848], UR6 ;  /* 0x03884806083f75b2 */ /* 0x0000220008000100 */
[----:B------:R-:W-:Y:S01]  /*02c0*/  NOP ;  /* 0x0000000000007918 */ /* 0x000fe20000000000 */
.L_x_0:
[----:B------:R-:W5:Y:S01]  /*02d0*/  SHFL.IDX PT, R3, R0, RZ, 0x1f ;  /* 0x00001fff00037589 */ /* 0x000f6200000e0000 */
[----:B------:R-:W-:Y:S01]  /*02e0*/  NOP ;  /* 0x0000000000007918 */ /* 0x000fe20000000000 */
[----:B-----5:R-:W-:-:S13]  /*02f0*/  ISETP.NE.AND P0, PT, R3, RZ, PT ;  /* 0x000000ff0300720c */ /* 0x020fda0003f05270 */
[----:B------:R-:W-:Y:S05]  /*0300*/  @P0 BRA `(.L_x_1) ;  /* 0x0000000000480947 */ /* 0x000fea0003800000 */
[----:B0-----:R-:W0:Y:S01]  /*0310*/  S2UR UR5, SR_CgaCtaId ;  /* 0x00000000000579c3 */ /* 0x001e220000008800 */
        /* <DEDUP_REMOVED lines=12> */
[----:B0-----:R0:W0:Y:S08]  /*03e0*/  SYNCS.EXCH.64 URZ, [UR8+0x38850], UR4 ;  /* 0x03885004083f75b2 */ /* 0x0010300008000100 */
[----:B------:R0:W0:Y:S01]  /*03f0*/  SYNCS.EXCH.64 URZ, [UR8+0x38860], UR6 ;  /* 0x03886006083f75b2 */ /* 0x0000220008000100 */
[----:B------:R0:W0:Y:S01]  /*0400*/  SYNCS.EXCH.64 URZ, [UR8+0x38858], UR4 ;  /* 0x03885804083f75b2 */ /* 0x0000220008000100 */
[----:B------:R0:W0:Y:S01]  /*0410*/  SYNCS.EXCH.64 URZ, [UR8+0x38868], UR6 ;  /* 0x03886806083f75b2 */ /* 0x0000220008000100 */
[----:B------:R-:W-:Y:S01]  /*0420*/  NOP ;  /* 0x0000000000007918 */ /* 0x000fe20000000000 */
.L_x_1:
[----:B------:R-:W5:Y:S01]  /*0430*/  SHFL.IDX PT, R3, R0, RZ, 0x1f ;  /* 0x00001fff00037589 */ /* 0x000f6200000e0000 */
[----:B------:R-:W-:Y:S01]  /*0440*/  NOP ;  /* 0x0000000000007918 */ /* 0x000fe20000000000 */
[----:B-----5:R-:W-:-:S13]  /*0450*/  ISETP.NE.AND P0, PT, R3, RZ, PT ;  /* 0x000000ff0300720c */ /* 0x020fda0003f05270 */
[----:B------:R-:W-:Y:S05]  /*0460*/  @P0 BRA `(.L_x_2) ;  /* 0x0000000000380947 */ /* 0x000fea0003800000 */
[----:B0-----:R-:W0:Y:S01]  /*0470*/  S2UR UR5, SR_CgaCtaId ;  /* 0x00000000000579c3 */ /* 0x001e220000008800 */
[----:B------:R-:W-:Y:S01]  /*0480*/  UMOV UR4, 0x400 ;  /* 0x0000040000047882 */ /* 0x000fe20000000000 */
[----:B------:R-:W-:Y:S01]  /*0490*/  UMOV UR7, 0x80 ;  /* 0x0000008000077882 */ /* 0x000fe20000000000 */
[----:B------:R-:W-:Y:S01]  /*04a0*/  ELECT P0, URZ, PT ;  /* 0x00000000003f782f */ /* 0x000fe20003800000 */
[----:B0-----:R-:W-:Y:S02]  /*04b0*/  ULEA UR6, UR5, UR4, 0x18 ;  /* 0x0000000405067291 */ /* 0x001fe4000f8ec03f */
[----:B------:R-:W-:-:S04]  /*04c0*/  UIADD3 UR4, -UR7, 0x100000, URZ ;  /* 0x0010000007047890 */ /* 0x000fc8000fffe13f */
[----:B------:R-:W-:Y:S02]  /*04d0*/  USHF.L.U32 UR5, UR4, 0xb, URZ ;  /* 0x0000000b04057899 */ /* 0x000fe4000800063f */
[----:B------:R-:W-:Y:S01]  /*04e0*/  USHF.L.U32 UR4, UR4, 0x1, URZ ;  /* 0x0000000104047899 */ /* 0x000fe2000800063f */
[----:B------:R-:W0:Y:S11]  /*04f0*/  FENCE.VIEW.ASYNC.S ;  /* 0x00000000000073c6 */ /* 0x000e360000000000 */
[----:B0-----:R0:W0:Y:S01]  /*0500*/  SYNCS.EXCH.64 URZ, [UR6+0x38870], UR4 ;  /* 0x03887004063f75b2 */ /* 0x0010220008000100 */
[----:B------:R0:W0:Y:S01]  /*0510*/  SYNCS.EXCH.64 URZ, [UR6+0x38880], UR4 ;  /* 0x03888004063f75b2 */ /* 0x0000220008000100 */
[----:B------:R0:W0:Y:S01]  /*0520*/  SYNCS.EXCH.64 URZ, [UR6+0x38878], UR4 ;  /* 0x03887804063f75b2 */ /* 0x0000220008000100 */
[----:B------:R0:W0:Y:S01]  /*0530*/  SYNCS.EXCH.64 URZ, [UR6+0x38888], UR4 ;  /* 0x03888804063f75b2 */ /* 0x0000220008000100 */
[----:B------:R-:W-:Y:S01]  /*0540*/  NOP ;  /* 0x0000000000007918 */ /* 0x000fe20000000000 */
.L_x_2:
        /* <DEDUP_REMOVED lines=22> */
.L_x_3:
[----:B------:R-:W5:Y:S01]  /*06b0*/  SHFL.IDX PT, R3, R0, RZ, 0x1f ;  /* 0x00001fff00037589 */ /* 0x000f6200000e0000 */
[----:B------:R-:W-:Y:S01]  /*06c0*/  R2UR UR9, R2 ;  /* 0x00000000020972ca */ /* 0x000fe200000e0000 */
        /* <DEDUP_REMOVED lines=21> */
.L_x_4:
[----:B------:R-:W-:Y:S01]  /*0820*/  UISETP.NE.AND UP0, UPT, UR9, URZ, UPT ;  /* 0x0000003f0900728c */ /* 0x000fe2000bf05270 */
[----:B------:R-:W-:Y:S01]  /*0830*/  NOP ;  /* 0x0000000000007918 */ /* 0x000fe20000000000 */
[----:B0-----:R-:W-:Y:S01]  /*0840*/  UMOV UR4, 0x1 ;  /* 0x0000000100047882 */ /* 0x001fe20000000000 */
[----:B------:R-:W-:Y:S01]  /*0850*/  ULDC.64 UR36, c[0x0][0x208] ;  /* 0x0000820000247ab9 */ /* 0x000fe20000000a00 */
[----:B------:R-:W-:Y:S01]  /*0860*/  USEL UR4, UR4, 0x2, !UP0 ;  /* 0x0000000204047887 */ /* 0x000fe2000c000000 */
[----:B-1234-:R-:W-:Y:S01]  /*0870*/  BAR.SYNC.DEFER_BLOCKING 0x0 ;  /* 0x0000000000007b1d */ /* 0x01efe20000010000 */
[----:B------:R-:W-:-:S04]  /*0880*/  PLOP3.LUT P0, PT, PT, PT, UP0, 0x80, 0x0 ;  /* 0x000000000000781c */ /* 0x000fc80003f0f008 */
[----:B------:R-:W-:-:S05]  /*0890*/  IMAD.U32 R2, RZ, RZ, UR4 ;  /* 0x00000004ff027e24 */ /* 0x000fca000f8e00ff */
[----:B------:R0:W-:Y:S04]  /*08a0*/  STL [R1+0xc], R2 ;  /* 0x00000c0201007387 */ /* 0x0001e80000100800 */
[----:B------:R-:W-:Y:S05]  /*08b0*/  @!P0 BRA `(.L_x_5) ;  /* 0x000000b8006c8947 */ /* 0x000fea0003800000 */
.L_x_6:
[----:B------:R-:W-:-:S08]  /*08c0*/  NOP ;  /* 0x0000000000007918 */ /* 0x000fd00000000000 */
[----:B------:R-:W1:Y:S02]  /*08d0*/  USETMAXREG.TRY_ALLOC.CTAPOOL UP0, 0xe8 ;  /* 0x000000e8000079c8 */ /* 0x000e640008000600 */
[----:B-1----:R-:W-:-:S13]  /*08e0*/  PLOP3.LUT P0, PT, PT, PT, UP0, 0x80, 0x0 ;  /* 0x000000000000781c */ /* 0x002fda0003f0f008 */
[----:B------:R-:W-:Y:S05]  /*08f0*/  @!P0 BRA `(.L_x_6) ;  /* 0xfffffffc00f08947 */ /* 0x000fea000383ffff */
[----:B------:R-:W1:Y:S08]  /*0900*/  S2UR UR4, SR_CTAID.X ;  /* 0x00000000000479c3 */ /* 0x000e700000002500 */
[----:B------:R-:W-:Y:S08]  /*0910*/  BAR.ARV 0x8, 0x180 ;  /* 0x0206000000007b1d */ /* 0x000ff00000002000 */
[----:B------:R-:W1:Y:S02]  /*0920*/  LDC R0, c[0x0][0xc34] ;  /* 0x00030d00ff007b82 */ /* 0x000e640000000800 */
[----:B-1----:R-:W-:-:S13]  /*0930*/  ISETP.LE.AND P0, PT, R0, UR4, PT ;  /* 0x0000000400007c0c */ /* 0x002fda000bf03270 */
[----:B------:R-:W-:Y:S05]  /*0940*/  @P0 EXIT ;  /* 0x000000000000094d */ /* 0x000fea0003800000 */
[----:B0-----:R-:W2:Y:S01]  /*0950*/  LDL R2, [R1+0xc] ;  /* 0x00000c0001027983 */ /* 0x001ea20000100800 */
[----:B------:R-:W-:Y:S01]  /*0960*/  VIADD R213, R27, 0xffffff80 ;  /* 0xffffff801bd57836 */ /* 0x000fe20000000000 */
[----:B------:R-:W-:Y:S01]  /*0970*/  UMOV UR38, URZ ;  /* 0x0000003f00267c82 */ /* 0x000fe20008000000 */
[----:B------:R-:W-:Y:S01]  /*0980*/  IMAD.U32 R214, RZ, RZ, UR4 ;  /* 0x00000004ffd67e24 */ /* 0x000fe2000f8e00ff */
[----:B------:R-:W-:Y:S02]  /*0990*/  UMOV UR4, URZ ;  /* 0x0000003f00047c82 */ /* 0x000fe40008000000 */
[----:B------:R-:W-:Y:S01]  /*09a0*/  SHF.R.S32.HI R0, RZ, 0x1f, R213 ;  /* 0x0000001fff007819 */ /* 0x000fe200000114d5 */
[----:B------:R-:W-:Y:S02]  /*09b0*/  IMAD.U32 R219, RZ, RZ, UR4 ;  /* 0x00000004ffdb7e24 */ /* 0x000fe4000f8e00ff */
[----:B------:R-:W-:Y:S01]  /*09c0*/  IMAD.U32 R16, RZ, RZ, UR4 ;  /* 0x00000004ff107e24 */ /* 0x000fe2000f8e00ff */
[----:B------:R-:W-:-:S02]  /*09d0*/  LEA.HI R5, R0, R213, RZ, 0x5 ;  /* 0x000000d500057211 */ /* 0x000fc400078f28ff */
[CC--:B------:R-:W-:Y:S02]  /*09e0*/  LEA.HI R4, R0.reuse, R213.reuse, RZ, 0x4 ;  /* 0x000000d500047211 */ /* 0x0c0fe400078f20ff */
[CC--:B------:R-:W-:Y:S02]  /*09f0*/  LEA.HI R6, R0.reuse, R213.reuse, RZ, 0x2 ;  /* 0x000000d500067211 */ /* 0x0c0fe400078f10ff */
[----:B------:R-:W-:Y:S02]  /*0a00*/  SHF.L.U32 R7, R5, 0x5, RZ ;  /* 0x0000000505077819 */ /* 0x000fe400000006ff */
[----:B------:R-:W-:Y:S02]  /*0a10*/  LEA.HI R218, R0, R213, RZ, 0x3 ;  /* 0x000000d500da7211 */ /* 0x000fe400078f18ff */
[----:B------:R-:W-:Y:S02]  /*0a20*/  SHF.R.S32.HI R5, RZ, 0x4, R4 ;  /* 0x00000004ff057819 */ /* 0x000fe40000011404 */
[----:B------:R-:W-:-:S02]  /*0a30*/  LOP3.LUT R10, R6, 0xfffffffc, RZ, 0xc0, !PT ;  /* 0xfffffffc060a7812 */ /* 0x000fc400078ec0ff */
[C---:B------:R-:W-:Y:S02]  /*0a40*/  LOP3.LUT R6, R4.reuse, 0x3fffff0, RZ, 0xc0, !PT ;  /* 0x03fffff004067812 */ /* 0x040fe400078ec0ff */
[----:B------:R-:W-:Y:S01]  /*0a50*/  LEA.HI R4, R4, R5, RZ, 0x1 ;  /* 0x0000000504047211 */ /* 0x000fe200078f08ff */
[----:B------:R-:W-:Y:S01]  /*0a60*/  IMAD.IADD R10, R213, 0x1, -R10 ;  /* 0x00000001d50a7824 */ /* 0x000fe200078e0a0a */
[----:B------:R-:W-:Y:S01]  /*0a70*/  LOP3.LUT R7, R7, 0xfffffc00, RZ, 0xc0, !PT ;  /* 0xfffffc0007077812 */ /* 0x000fe200078ec0ff */
[----:B------:R-:W-:Y:S01]  /*0a80*/  IMAD.IADD R6, R213, 0x1, -R6 ;  /* 0x00000001d5067824 */ /* 0x000fe200078e0a06 */
[----:B------:R-:W-:Y:S02]  /*0a90*/  LOP3.LUT R4, R4, 0x1ffffffe, RZ, 0xc0, !PT ;  /* 0x1ffffffe04047812 */ /* 0x000fe400078ec0ff */
[----:B------:R-:W-:Y:S01]  /*0aa0*/  LOP3.LUT R12, R218, 0xfffffff8, RZ, 0xc0, !PT ;  /* 0xfffffff8da0c7812 */ /* 0x000fe200078ec0ff */
[----:B------:R-:W-:Y:S01]  /*0ab0*/  IMAD R7, R6, 0x40, R7 ;  /* 0x0000004006077824 */ /* 0x000fe200078e0207 */
[----:B------:R-:W-:-:S02]  /*0ac0*/  IADD3 R4, R5, -R4, RZ ;  /* 0x8000000405047210 */ /* 0x000fc40007ffe0ff */
[----:B------:R-:W-:Y:S02]  /*0ad0*/  LEA.HI R6, R10, R10, RZ, 0x1 ;  /* 0x0000000a0a067211 */ /* 0x000fe400078f08ff */
[----:B------:R-:W-:Y:S01]  /*0ae0*/  SHF.R.S32.HI R218, RZ, 0x3, R218 ;  /* 0x00000003ffda7819 */ /* 0x000fe200000114da */
[----:B------:R-:W-:Y:S01]  /*0af0*/  IMAD R224, R4, 0x8, R7 ;  /* 0x0000000804e07824 */ /* 0x000fe200078e0207 */
[----:B--2---:R-:W-:Y:S02]  /*0b00*/  R2UR UR5, R2 ;  /* 0x00000000020572ca */ /* 0x004fe400000e0000 */
[----:B------:R-:W-:-:S04]  /*0b10*/  LEA.HI R2, R0, R213, RZ, 0x7 ;  /* 0x000000d500027211 */ /* 0x000fc800078f38ff */
[----:B------:R-:W-:Y:S02]  /*0b20*/  LOP3.LUT R220, R2, 0xffffff80, RZ, 0xc0, !PT ;  /* 0xffffff8002dc7812 */ /* 0x000fe400078ec0ff */
[----:B------:R-:W-:-:S03]  /*0b30*/  SHF.R.S32.HI R221, RZ, 0x7, R2 ;  /* 0x00000007ffdd7819 */ /* 0x000fc60000011402 */
[C---:B------:R-:W-:Y:S01]  /*0b40*/  IMAD.IADD R220, R213.reuse, 0x1, -R220 ;  /* 0x00000001d5dc7824 */ /* 0x040fe200078e0adc */
[----:B------:R-:W-:Y:S01]  /*0b50*/  LEA.HI R2, R2, R221, RZ, 0x1 ;  /* 0x000000dd02027211 */ /* 0x000fe200078f08ff */
[----:B------:R-:W-:Y:S01]  /*0b60*/  IMAD.IADD R213, R213, 0x1, -R12 ;  /* 0x00000001d5d57824 */ /* 0x000fe200078e0a0c */
[----:B------:R-:W-:Y:S01]  /*0b70*/  ULOP3.LUT UR5, UR5, 0x1, URZ, 0xfc, !UPT ;  /* 0x0000000105057892 */ /* 0x000fe2000f8efc3f */
[----:B------:R-:W-:Y:S01]  /*0b80*/  IMAD.MOV.U32 R12, RZ, RZ, -0x2 ;  /* 0xfffffffeff0c7424 */ /* 0x000fe200078e00ff */
[----:B------:R-:W-:Y:S01]  /*0b90*/  SHF.R.S32.HI R3, RZ, 0x1f, R220 ;  /* 0x0000001fff037819 */ /* 0x000fe200000114dc */
[----:B------:R-:W-:Y:S01]  /*0ba0*/  IMAD.SHL.U32 R19, R213, 0x8, RZ ;  /* 0x00000008d5137824 */ /* 0x000fe200078e00ff */
[----:B------:R-:W-:Y:S02]  /*0bb0*/  LOP3.LUT R2, R2, 0x3fffffe, RZ, 0xc0, !PT ;  /* 0x03fffffe02027812 */ /* 0x000fe400078ec0ff */
[-C--:B------:R-:W-:Y:S01]  /*0bc0*/  LEA.HI R0, R3, R220.reuse, RZ, 0x2 ;  /* 0x000000dc03007211 */ /* 0x080fe200078f10ff */
[----:B------:R-:W-:Y:S01]  /*0bd0*/  VIADD R212, R19, 0x40 ;  /* 0x0000004013d47836 */ /* 0x000fe20000000000 */
[----:B------:R-:W-:Y:S01]  /*0be0*/  LEA.HI R5, R3, R220, RZ, 0x5 ;  /* 0x000000dc03057211 */ /* 0x000fe200078f28ff */
[----:B------:R-:W-:Y:S01]  /*0bf0*/  IMAD.IADD R2, R221, 0x1, -R2 ;  /* 0x00000001dd027824 */ /* 0x000fe200078e0a02 */
[--C-:B------:R-:W-:Y:S01]  /*0c00*/  SHF.R.S32.HI R8, RZ, 0x2, R0.reuse ;  /* 0x00000002ff087819 */ /* 0x100fe20000011400 */
[----:B------:R-:W-:Y:S01]  /*0c10*/  VIADD R23, R19, 0x80 ;  /* 0x0000008013177836 */ /* 0x000fe20000000000 */
[----:B------:R-:W-:Y:S01]  /*0c20*/  SHF.R.S32.HI R9, RZ, 0x1f, R0 ;  /* 0x0000001fff097819 */ /* 0x000fe20000011400 */
[----:B------:R-:W-:Y:S01]  /*0c30*/  IMAD.U32 R226, RZ, RZ, UR5 ;  /* 0x00000005ffe27e24 */ /* 0x000fe2000f8e00ff */
[----:B------:R-:W-:-:S02]  /*0c40*/  SHF.R.S32.HI R5, RZ, 0x5, R5 ;  /* 0x00000005ff057819 */ /* 0x000fc40000011405 */
[----:B------:R-:W-:Y:S02]  /*0c50*/  LEA.HI R9, R9, R8, RZ, 0x3 ;  /* 0x0000000809097211 */ /* 0x000fe400078f18ff */
[----:B------:R-:W-:Y:S02]  /*0c60*/  LOP3.LUT R3, R0, 0x7ffffffc, RZ, 0xc0, !PT ;  /* 0x7ffffffc00037812 */ /* 0x000fe400078ec0ff */
[----:B------:R-:W-:Y:S02]  /*0c70*/  LOP3.LUT R9, R9, 0xfffffff8, RZ, 0xc0, !PT ;  /* 0xfffffff809097812 */ /* 0x000fe400078ec0ff */
[----:B------:R-:W-:Y:S01]  /*0c80*/  IADD3 R22, R19, 0xc0, RZ ;  /* 0x000000c013167810 */ /* 0x000fe20007ffe0ff */
[----:B------:R-:W-:Y:S01]  /*0c90*/  IMAD.IADD R3, R220, 0x1, -R3 ;  /* 0x00000001dc037824 */ /* 0x000fe200078e0a03 */
[----:B------:R-:W-:Y:S01]  /*0ca0*/  SHF.R.S32.HI R0, RZ, 0x1f, R23 ;  /* 0x0000001fff007819 */ /* 0x000fe20000011417 */
[----:B------:R-:W-:Y:S01]  /*0cb0*/  IMAD.IADD R8, R8, 0x1, -R9 ;  /* 0x0000000108087824 */ /* 0x000fe200078e0a09 */
[----:B------:R-:W-:Y:S01]  /*0cc0*/  LOP3.LUT R9, R6, 0x1ffffffe, RZ, 0xc0, !PT ;  /* 0x1ffffffe06097812 */ /* 0x000fe200078ec0ff */
[----:B------:R-:W-:Y:S01]  /*0cd0*/  IMAD R225, R3, R12, 0x50 ;  /* 0x0000005003e17424 */ /* 0x000fe200078e020c */
[----:B------:R-:W-:Y:S01]  /*0ce0*/  SHF.R.S32.HI R227, RZ, 0x1f, R22 ;  /* 0x0000001fffe37819 */ /* 0x000fe20000011416 */
[----:B------:R-:W-:Y:S01]  /*0cf0*/  IMAD R5, R5, 0x10, R8 ;  /* 0x0000001005057824 */ /* 0x000fe200078e0208 */
[----:B------:R-:W-:-:S04]  /*0d00*/  IADD3 R9, R10, -R9, RZ ;  /* 0x800000090a097210 */ /* 0x000fc80007ffe0ff */
[----:B------:R-:W-:Y:S02]  /*0d10*/  LEA R222, R2, R5, 0x6 ;  /* 0x0000000502de7211 */ /* 0x000fe400078e30ff */
[----:B------:R-:W-:-:S03]  /*0d20*/  SHF.R.S32.HI R2, RZ, 0x1f, R212 ;  /* 0x0000001fff027819 */ /* 0x000fc600000114d4 */
[----:B------:R-:W-:-:S07]  /*0d30*/  IMAD R223, R9, 0x8, R222 ;  /* 0x0000000809df7824 */ /* 0x000fce00078e02de */
.L_x_39:
[----:B0-----:R-:W0:Y:S01]  /*0d40*/  SHFL.IDX PT, R0, R221, RZ, 0x1f ;  /* 0x00001fffdd007589 */ /* 0x001e2200000e0000 */
[----:B-1----:R-:W1:Y:S01]  /*0d50*/  S2UR UR61, SR_CgaCtaId ;  /* 0x00000000003d79c3 */ /* 0x002e620000008800 */
[----:B------:R-:W-:Y:S01]  /*0d60*/  ULDC.64 UR6, c[0x0][0x418] ;  /* 0x0001060000067ab9 */ /* 0x000fe20000000a00 */
[----:B------:R-:W-:Y:S01]  /*0d70*/  ULDC UR4, c[0x0][0xc38] ;  /* 0x00030e0000047ab9 */ /* 0x000fe20000000800 */
[----:B------:R-:W-:Y:S01]  /*0d80*/  UISETP.NE.U32.AND UP0, UPT, UR6, URZ, UPT ;  /* 0x0000003f0600728c */ /* 0x000fe2000bf05070 */
[----:B------:R-:W-:Y:S01]  /*0d90*/  R2UR UR13, R214 ;  /* 0x00000000d60d72ca */ /* 0x000fe200000e0000 */
[----:B------:R-:W-:Y:S01]  /*0da0*/  UISETP.NE.AND UP1, UPT, UR4, 0x1, UPT ;  /* 0x000000010400788c */ /* 0x000fe2000bf25270 */
[----:B------:R-:W-:Y:S02]  /*0db0*/  UMOV UR40, 0x400 ;  /* 0x0000040000287882 */ /* 0x000fe40000000000 */
[----:B------:R-:W-:Y:S01]  /*0dc0*/  ULDC UR4, c[0x0][0xc44] ;  /* 0x0003110000047ab9 */ /* 0x000fe20000000800 */
[----:B------:R-:W-:-:S02]  /*0dd0*/  UISETP.NE.AND.EX UP0, UPT, UR7, URZ, UPT, UP0 ;  /* 0x0000003f0700728c */ /* 0x000fc4000bf05300 */
[----:B------:R-:W-:Y:S01]  /*0de0*/  UISETP.NE.AND UP2, UPT, UR4, 0x1, UPT ;  /* 0x000000010400788c */ /* 0x000fe2000bf45270 */
[----:B------:R-:W-:Y:S01]  /*0df0*/  ULDC UR39, c[0x0][0x424] ;  /* 0x0001090000277ab9 */ /* 0x000fe20000000800 */
[----:B------:R-:W-:Y:S01]  /*0e00*/  ULDC UR10, c[0x0][0x2f0] ;  /* 0x0000bc00000a7ab9 */ /* 0x000fe20000000800 */
[----:B------:R-:W-:Y:S02]  /*0e10*/  USEL UR39, UR39, 0x1, UP0 ;  /* 0x0000000127277887 */ /* 0x000fe40008000000 */
[----:B------:R-:W-:Y:S01]  /*0e20*/  @UP1 ULDC UR4, c[0x0][0xc3c] ;  /* 0x00030f0000041ab9 */ /* 0x000fe20000000800 */
[----:B------:R-:W-:Y:S01]  /*0e30*/  @UP1 ULDC UR12, c[0x0][0xc40] ;  /* 0x00031000000c1ab9 */ /* 0x000fe20000000800 */
[----:B------:R-:W-:Y:S02]  /*0e40*/  UIMAD.WIDE.U32 UR4, UR13, UR4, URZ ;  /* 0x000000040d0472a5 */ /* 0x000fe4000f8e003f */
[----:B------:R-:W-:Y:S01]  /*0e50*/  UIMAD UR39, UR39, UR10, URZ ;  /* 0x0000000a272772a4 */ /* 0x000fe2000f8e023f */
[----:B0-----:R-:W-:Y:S01]  /*0e60*/  R2UR UR6, R0 ;  /* 0x00000000000672ca */ /* 0x001fe200000e0000 */
[----:B-1----:R-:W-:Y:S01]  /*0e70*/  ULEA UR40, UR61, UR40, 0x18 ;  /* 0x000000283d287291 */ /* 0x002fe2000f8ec03f */
[----:B------:R-:W-:Y:S01]  /*0e80*/  UMOV UR14, UR13 ;  /* 0x0000000d000e7c82 */ /* 0x000fe20008000000 */
[----:B------:R-:W-:-:S02]  /*0e90*/  @UP1 USHF.R.U32.HI UR14, URZ, UR12, UR5 ;  /* 0x0000000c3f0e1299 */ /* 0x000fc40008011605 */
[----:B------:R-:W-:Y:S01]  /*0ea0*/  UIADD3 UR11, UR40, 0x14400, URZ ;  /* 0x00014400280b7890 */ /* 0x000fe2000fffe03f */
[----:B------:R-:W-:-:S03]  /*0eb0*/  @UP2 ULDC.64 UR8, c[0x0][0xc48] ;  /* 0x0003120000082ab9 */ /* 0x000fc60000000a00 */
[----:B------:R-:W-:Y:S01]  /*0ec0*/  ULOP3.LUT UP0, URZ, UR11, 0x9f, URZ, 0xc0, !UPT ;  /* 0x0000009f0b3f7892 */ /* 0x000fe2000f80c03f */
[----:B------:R-:W-:Y:S01]  /*0ed0*/  IMAD.U32 R217, RZ, RZ, UR14 ;  /* 0x0000000effd97e24 */ /* 0x000fe2000f8e00ff */
[----:B------:R-:W-:Y:S02]  /*0ee0*/  UIMAD.WIDE.U32 UR4, UR14, UR8, URZ ;  /* 0x000000080e0472a5 */ /* 0x000fe4000f8e003f */
[----:B------:R-:W-:Y:S02]  /*0ef0*/  ULEA.HI UR7, UR6, UR6, URZ, 0x1 ;  /* 0x0000000606077291 */ /* 0x000fe4000f8f083f */
[----:B------:R-:W-:Y:S01]  /*0f00*/  PLOP3.LUT P0, PT, PT, PT, UP0, 0x80, 0x0 ;  /* 0x000000000000781c */ /* 0x000fe20003f0f008 */
[----:B------:R-:W-:Y:S01]  /*0f10*/  UMOV UR10, UR14 ;  /* 0x0000000e000a7c82 */ /* 0x000fe20008000000 */
[----:B------:R-:W-:Y:S02]  /*0f20*/  ULOP3.LUT UR7, UR7, 0x1e, URZ, 0xc0, !UPT ;  /* 0x0000001e07077892 */ /* 0x000fe4000f8ec03f */
[----:B------:R-:W-:-:S02]  /*0f30*/  @UP2 USHF.R.U32.HI UR10, URZ, UR9, UR5 ;  /* 0x000000093f0a2299 */ /* 0x000fc40008011605 */
[----:B------:R-:W-:Y:S02]  /*0f40*/  UIADD3 UR7, UR6, -UR7, URZ ;  /* 0x8000000706077290 */ /* 0x000fe4000fffe03f */
[----:B------:R-:W-:Y:S02]  /*0f50*/  UIADD3 UR6, UR39, 0x4f, URZ ;  /* 0x0000004f27067890 */ /* 0x000fe4000fffe03f */
[----:B------:R-:W-:Y:S01]  /*0f60*/  ULEA UR8, UR7, UR11, 0xd ;  /* 0x0000000b07087291 */ /* 0x000fe2000f8e683f */
[----:B------:R-:W-:Y:S01]  /*0f70*/  IMAD.U32 R216, RZ, RZ, UR10 ;  /* 0x0000000affd87e24 */ /* 0x000fe2000f8e00ff */
[----:B------:R-:W-:Y:S02]  /*0f80*/  UIMAD.WIDE UR6, UR6, 0x66666667, URZ ;  /* 0x66666667060678a5 */ /* 0x000fe4000f8e023f */
[----:B------:R-:W-:Y:S02]  /*0f90*/  USHF.R.U32.HI UR8, URZ, 0x4, UR8 ;  /* 0x000000043f087899 */ /* 0x000fe40008011608 */
[----:B------:R-:W-:Y:S01]  /*0fa0*/  USHF.R.U32.HI UR60, URZ, 0x1f, UR7 ;  /* 0x0000001f3f3c7899 */ /* 0x000fe20008011607 */
[----:B------:R-:W-:Y:S01]  /*0fb0*/  UMOV UR4, UR13 ;  /* 0x0000000d00047c82 */ /* 0x000fe20008000000 */
[----:B------:R-:W-:Y:S01]  /*0fc0*/  ULOP3.LUT UR41, UR8, 0x3fff, URZ, 0xc0, !UPT ;  /* 0x00003fff08297892 */ /* 0x000fe2000f8ec03f */
[----:B------:R-:W-:Y:S01]  /*0fd0*/  MOV R215, UR4 ;  /* 0x0000000400d77c02 */ /* 0x000fe20008000f00 */
[----:B------:R-:W-:Y:S01]  /*0fe0*/  ULEA.HI.SX32 UR60, UR7, UR60, 0x1b ;  /* 0x0000003c073c7291 */ /* 0x000fe2000f8fda3f */
[----:B--234-:R-:W-:Y:S11]  /*0ff0*/  @!P0 BRA `(.L_x_7) ;  /* 0x0000000000408947 */ /* 0x01cff60003800000 */
[----:B------:R-:W-:Y:S01]  /*1000*/  MOV R0, 0x0 ;  /* 0x0000000000007802 */ /* 0x000fe20000000f00 */
[----:B------:R-:W-:Y:S01]  /*1010*/  ULDC.64 UR4, c[0x4][0x138] ;  /* 0x01004e0000047ab9 */ /* 0x000fe20000000a00 */
[----:B------:R-:W-:Y:S01]  /*1020*/  ULDC.64 UR6, c[0x4][0xb8] ;  /* 0x01002e0000067ab9 */ /* 0x000fe20000000a00 */
[----:B------:R-:W-:Y:S01]  /*1030*/  IMAD.U32 R4, RZ, RZ, UR4 ;  /* 0x00000004ff047e24 */ /* 0x000fe2000f8e00ff */
[----:B------:R0:W1:Y:S01]  /*1040*/  LDC.64 R2, c[0x4][R0] ;  /* 0x0100000000027b82 */ /* 0x0000620000000a00 */
[----:B------:R-:W-:Y:S01]  /*1050*/  IMAD.U32 R5, RZ, RZ, UR5 ;  /* 0x00000005ff057e24 */ /* 0x000fe2000f8e00ff */
[----:B------:R-:W-:Y:S01]  /*1060*/  ULDC.64 UR4, c[0x4][0x140] ;  /* 0x0100500000047ab9 */ /* 0x000fe20000000a00 */
[----:B------:R-:W-:Y:S01]  /*1070*/  MOV R10, UR6 ;  /* 0x00000006000a7c02 */ /* 0x000fe20008000f00 */
[----:B------:R-:W-:Y:S02]  /*1080*/  IMAD.U32 R6, RZ, RZ, UR4 ;  /* 0x00000004ff067e24 */ /* 0x000fe4000f8e00ff */
[----:B------:R-:W-:-:S02]  /*1090*/  IMAD.U32 R7, RZ, RZ, UR5 ;  /* 0x00000005ff077e24 */ /* 0x000fc4000f8e00ff */
[----:B------:R-:W-:Y:S02]  /*10a0*/  IMAD.U32 R11, RZ, RZ, UR7 ;  /* 0x00000007ff0b7e24 */ /* 0x000fe4000f8e00ff */
[----:B------:R-:W-:Y:S02]  /*10b0*/  IMAD.MOV.U32 R8, RZ, RZ, 0x70 ;  /* 0x00000070ff087424 */ /* 0x000fe400078e00ff */
[----:B------:R-:W-:Y:S02]  /*10c0*/  IMAD.MOV.U32 R12, RZ, RZ, 0x1 ;  /* 0x00000001ff0c7424 */ /* 0x000fe400078e00ff */
[----:B0-----:R-:W-:-:S07]  /*10d0*/  IMAD.MOV.U32 R13, RZ, RZ, RZ ;  /* 0x000000ffff0d7224 */ /* 0x001fce00078e00ff */
[----:B------:R-:W-:-:S07]  /*10e0*/  LEPC R20, `(.L_x_7) ;  /* 0x000000001014794e */ /* 0x000fce0000000000 */
[----:B-1----:R-:W-:Y:S05]  /*10f0*/  CALL.ABS.NOINC R2 ;  /* 0x0000000002007343 */ /* 0x002fea0003c00000 */
.L_x_7:
[----:B------:R-:W-:Y:S02]  /*1100*/  R2UR UR4, R219 ;  /* 0x00000000db0472ca */ /* 0x000fe400000e0000 */
[----:B------:R-:W-:-:S11]  /*1110*/  R2UR UR5, R226 ;  /* 0x00000000e20572ca */ /* 0x000fd600000e0000 */
[----:B------:R-:W-:Y:S02]  /*1120*/  ULOP3.LUT UR4, UR4, 0x1, URZ, 0xc0, !UPT ;  /* 0x0000000104047892 */ /* 0x000fe4000f8ec03f */
[----:B------:R-:W-:-:S04]  /*1130*/  IMAD.U32 R2, RZ, RZ, UR5 ;  /* 0x00000005ff027e24 */ /* 0x000fc8000f8e00ff */
[----:B------:R-:W-:Y:S02]  /*1140*/  MOV R0, UR4 ;  /* 0x0000000400007c02 */ /* 0x000fe40008000f00 */
[----:B------:R-:W-:Y:S02]  /*1150*/  ISETP.NE.AND P0, PT, R2, 0x3, PT ;  /* 0x000000030200780c */ /* 0x000fe40003f05270 */
[----:B------:R-:W-:-:S04]  /*1160*/  SHF.L.U32 R0, R0, 0x1f, RZ ;  /* 0x0000001f00007819 */ /* 0x000fc800000006ff */
[----:B------:R-:W0:Y:S02]  /*1170*/  SYNCS.PHASECHK.TRANS64.TRYWAIT P1, [UR40+0x38800], R0 ;  /* 0x03880000ff0075a7 */ /* 0x000e240008020168 */
[----:B0-----:R-:W-:Y:S05]  /*1180*/  @!P1 BRA `(.L_x_8) ;  /* 0x000000e800fc9947 */ /* 0x001fea0003800000 */
.L_x_91:
[----:B------:R-:W-:Y:S05]  /*1190*/  @!P0 BRA `(.L_x_9) ;  /* 0x0000000000048947 */ /* 0x000fea0003800000 */
[----:B------:R-:W-:Y:S01]  /*11a0*/  BPT.TRAP 0x1 ;  /* 0x000000040000795c */ /* 0x000fe20000300000 */
.L_x_9:
[----:B------:R-:W-:Y:S01]  /*11b0*/  R2UR UR4, R16 ;  /* 0x00000000100472ca */ /* 0x000fe200000e0000 */
[----:B0-----:R-:W-:-:S05]  /*11c0*/  IMAD.U32 R0, RZ, RZ, UR38 ;  /* 0x00000026ff007e24 */ /* 0x001fca000f8e00ff */
[----:B------:R-:W-:-:S07]  /*11d0*/  LEA R0, R0, UR40, 0x3 ;  /* 0x0000002800007c11 */ /* 0x000fce000f8e18ff */
[----:B------:R-:W-:-:S05]  /*11e0*/  IMAD.U32 R3, RZ, RZ, UR4 ;  /* 0x00000004ff037e24 */ /* 0x000fca000f8e00ff */
[----:B------:R-:W-:-:S04]  /*11f0*/  SHF.L.U32 R3, R3, 0x1f, RZ ;  /* 0x0000001f03037819 */ /* 0x000fc800000006ff */
[----:B------:R0:W1:Y:S01]  /*1200*/  SYNCS.PHASECHK.TRANS64.TRYWAIT P1, [R0+URZ+0x38830], R3 ;  /* 0x03883003000075a7 */ /* 0x000062000802017f */
[----:B------:R-:W-:Y:S05]  /*1210*/  @!P0 BRA `(.L_x_10) ;  /* 0x0000000000048947 */ /* 0x000fea0003800000 */
[----:B------:R-:W-:Y:S01]  /*1220*/  BPT.TRAP 0x1 ;  /* 0x000000040000795c */ /* 0x000fe20000300000 */
.L_x_10:
[----:B------:R-:W-:Y:S01]  /*1230*/  IMAD.MOV.U32 R151, RZ, RZ, RZ ;  /* 0x000000ffff977224 */ /* 0x000fe200078e00ff */
[----:B-1----:R-:W-:Y:S06]  /*1240*/  @P1 BRA `(.L_x_11) ;  /* 0x0000000000081947 */ /* 0x002fec0003800000 */
[----:B------:R-:W1:Y:S02]  /*1250*/  SYNCS.PHASECHK.TRANS64.TRYWAIT P1, [R0+URZ+0x38830], R3 ;  /* 0x03883003000075a7 */ /* 0x000e64000802017f */
[----:B-1----:R-:W-:Y:S05]  /*1260*/  @!P1 BRA `(.L_x_12) ;  /* 0x000000e800dc9947 */ /* 0x002fea0003800000 */
.L_x_11:
[----:B------:R-:W-:Y:S05]  /*1270*/  WARPSYNC.ALL ;  /* 0x0000000000007948 */ /* 0x000fea0003800000 */
[----:B------:R-:W-:Y:S01]  /*1280*/  UIADD3 UR40, UR40, 0x24400, URZ ;  /* 0x0002440028287890 */ /* 0x000fe2000fffe03f */
[----:B------:R-:W-:Y:S01]  /*1290*/  WARPGROUP.ARRIVE ;  /* 0x00000000000079c5 */ /* 0x000fe20000000000 */
[----:B------:R-:W-:Y:S01]  /*12a0*/  ULOP3.LUT UR5, UR41, 0x10000, URZ, 0xfc, !UPT ;  /* 0x0001000029057892 */ /* 0x000fe2000f8efc3f */
[----:B------:R-:W-:Y:S01]  /*12b0*/  MOV R4, UR39 ;  /* 0x0000002700047c02 */ /* 0x000fe20008000f00 */
[----:B------:R-:W-:Y:S01]  /*12c0*/  USHF.R.U32.HI UR40, URZ, 0x4, UR40 ;  /* 0x000000043f287899 */ /* 0x000fe20008011628 */
[----:B------:R-:W-:Y:S01]  /*12d0*/  MOV R5, UR38 ;  /* 0x0000002600057c02 */ /* 0x000fe20008000f00 */
[----:B------:R-:W-:Y:S01]  /*12e0*/  UMOV UR17, 0x40000040 ;  /* 0x4000004000117882 */ /* 0x000fe20000000000 */
[----:B------:R-:W-:Y:S01]  /*12f0*/  UMOV UR19, 0x40000040 ;  /* 0x4000004000137882 */ /* 0x000fe20000000000 */
[----:B------:R-:W-:Y:S01]  /*1300*/  ULOP3.LUT UR40, UR40, 0x3fff, URZ, 0xc0, !UPT ;  /* 0x00003fff28287892 */ /* 0x000fe2000f8ec03f */
[----:B------:R-:W-:Y:S01]  /*1310*/  IMAD.U32 R15, RZ, RZ, UR17 ;  /* 0x00000011ff0f7e24 */ /* 0x000fe2000f8e00ff */
[----:B------:R-:W-:Y:S01]  /*1320*/  UMOV UR16, UR5 ;  /* 0x0000000500107c82 */ /* 0x000fe20008000000 */
[----:B------:R-:W-:Y:S01]  /*1330*/  UMOV UR9, UR17 ;  /* 0x0000001100097c82 */ /* 0x000fe20008000000 */
[----:B------:R-:W-:Y:S01]  /*1340*/  ULOP3.LUT UR4, UR40, 0x10000, URZ, 0xfc, !UPT ;  /* 0x0001000028047892 */ /* 0x000fe2000f8efc3f */
[----:B------:R-:W-:Y:S01]  /*1350*/  IMAD.U32 R14, RZ, RZ, UR16 ;  /* 0x00000010ff0e7e24 */ /* 0x000fe2000f8e00ff */
[----:B------:R-:W-:Y:S01]  /*1360*/  UMOV UR8, UR16 ;  /* 0x0000001000087c82 */ /* 0x000fe20008000000 */
[----:B------:R-:W-:Y:S01]  /*1370*/  UMOV UR11, 0x40000040 ;  /* 0x40000040000b7882 */ /* 0x000fe20000000000 */
[----:B------:R-:W-:Y:S01]  /*1380*/  UMOV UR12, UR16 ;  /* 0x00000010000c7c82 */ /* 0x000fe20008000000 */
[----:B------:R-:W-:Y:S01]  /*1390*/  UMOV UR13, UR17 ;  /* 0x00000011000d7c82 */ /* 0x000fe20008000000 */
[----:B------:R-:W-:Y:S01]  /*13a0*/  MOV R18, UR4 ;  /* 0x0000000400127c02 */ /* 0x000fe20008000f00 */
[----:B------:R-:W-:Y:S01]  /*13b0*/  UIMAD UR4, UR38, 0xa00, UR4 ;  /* 0x00000a00260478a4 */ /* 0x000fe2000f8e0204 */
[----:B------:R-:W-:Y:S01]  /*13c0*/  MOV R17, UR37 ;  /* 0x0000002500117c02 */ /* 0x000fe20008000f00 */
[----:B------:R-:W-:Y:S01]  /*13d0*/  UMOV UR15, 0x40000040 ;  /* 0x40000040000f7882 */ /* 0x000fe20000000000 */
[----:B------:R-:W-:Y:S01]  /*13e0*/  UMOV UR23, 0x40000040 ;  /* 0x4000004000177882 */ /* 0x000fe20000000000 */
[----:B------:R-:W-:Y:S01]  /*13f0*/  UIADD3 UR10, UR4, 0x80, URZ ;  /* 0x00000080040a7890 */ /* 0x000fe2000fffe03f */
[----:B------:R-:W-:Y:S01]  /*1400*/  MOV R20, UR36 ;  /* 0x0000002400147c02 */ /* 0x000fe20008000f00 */
[----:B------:R-:W-:-:S02]  /*1410*/  UIADD3 UR14, UR4, 0x100, URZ ;  /* 0x00000100040e7890 */ /* 0x000fc4000fffe03f */
[----:B------:R-:W-:Y:S01]  /*1420*/  UMOV UR18, UR4 ;  /* 0x0000000400127c82 */ /* 0x000fe20008000000 */
[----:B------:R-:W-:Y:S01]  /*1430*/  UIADD3 UR6, UR4, 0x180, URZ ;  /* 0x0000018004067890 */ /* 0x000fe2000fffe03f */
[----:B------:R-:W-:Y:S01]  /*1440*/  HGMMA.64x16x16.F32 R56, gdesc[UR16], RZ, !UPT, gsb0 ;  /* 0x00200000103879f0 */ /* 0x000fe2000c0008ff */
[----:B------:R-:W-:Y:S01]  /*1450*/  UIADD3 UR7, UR4, 0x200, URZ ;  /* 0x0000020004077890 */ /* 0x000fe2000fffe03f */
[----:B------:R-:W-:Y:S01]  /*1460*/  UMOV UR19, 0x40000040 ;  /* 0x4000004000137882 */ /* 0x000fe20000000000 */
[----:B------:R-:W-:Y:S02]  /*1470*/  UIADD3 UR22, UR4, 0x384, URZ ;  /* 0x0000038404167890 */ /* 0x000fe4000fffe03f */
[----:B------:R-:W-:Y:S01]  /*1480*/  UIADD3 UR26, UR4, 0x386, URZ ;  /* 0x00000386041a7890 */ /* 0x000fe2000fffe03f */
[----:B------:R-:W-:Y:S01]  /*1490*/  UMOV UR27, 0x40000040 ;  /* 0x40000040001b7882 */ /* 0x000fe20000000000 */
        /* <DEDUP_REMOVED lines=14> */
[----:B------:R-:W-:Y:S01]  /*1580*/  UMOV UR39, 0x40000040 ;  /* 0x4000004000277882 */ /* 0x000fe20000000000 */
[----:B------:R-:W-:-:S02]  /*1590*/  WARPGROUP.DEPBAR.LE gsb0, 0x0 ;  /* 0x00008000000079c5 */ /* 0x000fc40000010000 */
[----:B------:R-:W-:-:S06]  /*15a0*/  WARPGROUP.ARRIVE ;  /* 0x00000000000079c5 */ /* 0x000fcc0000000000 */
[----:B------:R-:W-:Y:S01]  /*15b0*/  HGMMA.64x16x16.F32 R48, gdesc[UR8], RZ, !UPT, gsb0 ;  /* 0x00200000083079f0 */ /* 0x000fe2000c0008ff */
[----:B------:R-:W-:Y:S01]  /*15c0*/  UMOV UR8, UR16 ;  /* 0x0000001000087c82 */ /* 0x000fe20008000000 */
[----:B------:R-:W-:Y:S01]  /*15d0*/  UMOV UR9, UR17 ;  /* 0x0000001100097c82 */ /* 0x000fe20008000000 */
[----:B------:R-:W-:Y:S01]  /*15e0*/  UMOV UR10, UR6 ;  /* 0x00000006000a7c82 */ /* 0x000fe20008000000 */
[----:B------:R-:W-:Y:S01]  /*15f0*/  UMOV UR11, 0x40000040 ;  /* 0x40000040000b7882 */ /* 0x000fe20000000000 */
[----:B------:R-:W-:Y:S01]  /*1600*/  UIADD3 UR6, UR5, 0x2, URZ ;  /* 0x0000000205067890 */ /* 0x000fe2000fffe03f */
[----:B------:R-:W-:Y:S02]  /*1610*/  WARPGROUP.DEPBAR.LE gsb0, 0x0 ;  /* 0x00008000000079c5 */ /* 0x000fe40000010000 */
[----:B------:R-:W-:-:S06]  /*1620*/  WARPGROUP.ARRIVE ;  /* 0x00000000000079c5 */ /* 0x000fcc0000000000 */
[----:B------:R-:W-:Y:S01]  /*1630*/  HGMMA.64x16x16.F32 R40, gdesc[UR12], RZ, !UPT, gsb0 ;  /* 0x002000000c2879f0 */ /* 0x000fe2000c0008ff */
[----:B------:R-:W-:Y:S01]  /*1640*/  UIADD3 UR14, UR4, 0x102, URZ ;  /* 0x00000102040e7890 */ /* 0x000fe2000fffe03f */
[----:B------:R-:W-:Y:S01]  /*1650*/  UMOV UR15, 0x40000040 ;  /* 0x40000040000f7882 */ /* 0x000fe20000000000 */
[----:B------:R-:W-:Y:S02]  /*1660*/  WARPGROUP.DEPBAR.LE gsb0, 0x0 ;  /* 0x00008000000079c5 */ /* 0x000fe40000010000 */
[----:B------:R-:W-:-:S06]  /*1670*/  WARPGROUP.ARRIVE ;  /* 0x00000000000079c5 */ /* 0x000fcc0000000000 */
[----:B------:R-:W-:Y:S01]  /*1680*/  HGMMA.64x16x16.F32 R32, gdesc[UR8], RZ, !UPT, gsb0 ;  /* 0x00200000082079f0 */ /* 0x000fe2000c0008ff */
[----:B------:R-:W-:Y:S01]  /*1690*/  UMOV UR8, UR16 ;  /* 0x0000001000087c82 */ /* 0x000fe20008000000 */
[----:B------:R-:W-:Y:S01]  /*16a0*/  UMOV UR9, UR17 ;  /* 0x0000001100097c82 */ /* 0x000fe20008000000 */
[----:B------:R-:W-:Y:S01]  /*16b0*/  UMOV UR10, UR7 ;  /* 0x00000007000a7c82 */ /* 0x000fe20008000000 */
[----:B------:R-:W-:Y:S01]  /*16c0*/  UMOV UR11, 0x40000040 ;  /* 0x40000040000b7882 */ /* 0x000fe20000000000 */
[----:B------:R-:W-:Y:S01]  /*16d0*/  UMOV UR16, UR6 ;  /* 0x0000000600107c82 */ /* 0x000fe20008000000 */
[----:B------:R-:W-:Y:S01]  /*16e0*/  UIADD3 UR6, UR4, 0x2, URZ ;  /* 0x0000000204067890 */ /* 0x000fe2000fffe03f */
[----:B------:R-:W-:Y:S01]  /*16f0*/  IMAD.U32 R12, RZ, RZ, UR16 ;  /* 0x00000010ff0c7e24 */ /* 0x000fe2000f8e00ff */
[----:B------:R-:W-:Y:S01]  /*1700*/  UMOV UR17, 0x40000040 ;  /* 0x4000004000117882 */ /* 0x000fe20000000000 */
[----:B------:R-:W-:Y:S01]  /*1710*/  UMOV UR12, UR16 ;  /* 0x00000010000c7c82 */ /* 0x000fe20008000000 */
[----:B------:R-:W-:Y:S01]  /*1720*/  UMOV UR13, UR17 ;  /* 0x00000011000d7c82 */ /* 0x000fe20008000000 */
[----:B------:R-:W-:Y:S01]  /*1730*/  UIADD3 UR7, UR4, 0x202, URZ ;  /* 0x0000020204077890 */ /* 0x000fe2000fffe03f */
[----:B------:R-:W-:Y:S01]  /*1740*/  IMAD.U32 R13, RZ, RZ, UR17 ;  /* 0x00000011ff0d7e24 */ /* 0x000fe2000f8e00ff */
[----:B------:R-:W-:Y:S01]  /*1750*/  UMOV UR18, UR6 ;  /* 0x0000000600127c82 */ /* 0x000fe20008000000 */
[----:B------:R-:W-:Y:S01]  /*1760*/  UIADD3 UR6, UR4, 0x182, URZ ;  /* 0x0000018204067890 */ /* 0x000fe2000fffe03f */
[----:B------:R-:W-:-:S02]  /*1770*/  WARPGROUP.DEPBAR.LE gsb0, 0x0 ;  /* 0x00008000000079c5 */ /* 0x000fc40000010000 */
[----:B------:R-:W-:-:S06]  /*1780*/  WARPGROUP.ARRIVE ;  /* 0x00000000000079c5 */ /* 0x000fcc0000000000 */
[----:B------:R-:W-:Y:S01]  /*1790*/  HGMMA.64x16x16.F32 R24, gdesc[UR8], RZ, !UPT, gsb0 ;  /* 0x00200000081879f0 */ /* 0x000fe2000c0008ff */
[----:B------:R-:W-:Y:S01]  /*17a0*/  UIADD3 UR10, UR4, 0x82, URZ ;  /* 0x00000082040a7890 */ /* 0x000fe2000fffe03f */
[----:B------:R-:W-:Y:S01]  /*17b0*/  UMOV UR8, UR16 ;  /* 0x0000001000087c82 */ /* 0x000fe20008000000 */
[----:B------:R-:W-:Y:S01]  /*17c0*/  UMOV UR9, UR17 ;  /* 0x0000001100097c82 */ /* 0x000fe20008000000 */
[----:B------:R-:W-:Y:S01]  /*17d0*/  UMOV UR11, 0x40000040 ;  /* 0x40000040000b7882 */ /* 0x000fe20000000000 */
[----:B------:R-:W-:Y:S02]  /*17e0*/  WARPGROUP.DEPBAR.LE gsb0, 0x0 ;  /* 0x00008000000079c5 */ /* 0x000fe40000010000 */
[----:B------:R-:W-:-:S06]  /*17f0*/  WARPGROUP.ARRIVE ;  /* 0x00000000000079c5 */ /* 0x000fcc0000000000 */
[----:B------:R-:W-:Y:S01]  /*1800*/  HGMMA.64x16x16.F32 R56, gdesc[UR16], R56, gsb0 ;  /* 0x00200000103879f0 */ /* 0x000fe20008000838 */
[----:B------:R-:W-:Y:S02]  /*1810*/  UMOV UR19, 0x40000040 ;  /* 0x4000004000137882 */ /* 0x000fe40000000000 */
[----:B------:R-:W-:Y:S02]  /*1820*/  WARPGROUP.DEPBAR.LE gsb0, 0x0 ;  /* 0x00008000000079c5 */ /* 0x000fe40000010000 */
[----:B------:R-:W-:-:S06]  /*1830*/  WARPGROUP.ARRIVE ;  /* 0x00000000000079c5 */ /* 0x000fcc0000000000 */
[----:B------:R-:W-:Y:S01]  /*1840*/  HGMMA.64x16x16.F32 R48, gdesc[UR8], R48, gsb0 ;  /* 0x00200000083079f0 */ /* 0x000fe20008000830 */
[----:B------:R-:W-:Y:S01]  /*1850*/  UMOV UR8, UR16 ;  /* 0x0000001000087c82 */ /* 0x000fe20008000000 */
[----:B------:R-:W-:Y:S01]  /*1860*/  UMOV UR9, UR17 ;  /* 0x0000001100097c82 */ /* 0x000fe20008000000 */
[----:B------:R-:W-:Y:S01]  /*1870*/  UMOV UR10, UR6 ;  /* 0x00000006000a7c82 */ /* 0x000fe20008000000 */
[----:B------:R-:W-:Y:S01]  /*1880*/  UMOV UR11, 0x40000040 ;  /* 0x40000040000b7882 */ /* 0x000fe20000000000 */
[----:B------:R-:W-:Y:S01]  /*1890*/  UIADD3 UR6, UR5, 0x4, URZ ;  /* 0x0000000405067890 */ /* 0x000fe2000fffe03f */
[----:B------:R-:W-:Y:S02]  /*18a0*/  WARPGROUP.DEPBAR.LE gsb0, 0x0 ;  /* 0x00008000000079c5 */ /* 0x000fe40000010000 */
[----:B------:R-:W-:-:S06]  /*18b0*/  WARPGROUP.ARRIVE ;  /* 0x00000000000079c5 */ /* 0x000fcc0000000000 */
[----:B------:R-:W-:Y:S01]  /*18c0*/  HGMMA.64x16x16.F32 R40, gdesc[UR12], R40, gsb0 ;  /* 0x002000000c2879f0 */ /* 0x000fe20008000828 */
[----:B------:R-:W-:Y:S01]  /*18d0*/  UIADD3 UR14, UR4, 0x104, URZ ;  /* 0x00000104040e7890 */ /* 0x000fe2000fffe03f */
[----:B------:R-:W-:Y:S01]  /*18e0*/  UMOV UR15, 0x40000040 ;  /* 0x40000040000f7882 */ /* 0x000fe20000000000 */
[----:B------:R-:W-:Y:S02]  /*18f0*/  WARPGROUP.DEPBAR.LE gsb0, 0x0 ;  /* 0x00008000000079c5 */ /* 0x000fe40000010000 */
[----:B------:R-:W-:-:S06]  /*1900*/  WARPGROUP.ARRIVE ;  /* 0x00000000000079c5 */ /* 0x000fcc0000000000 */
[----:B------:R-:W-:Y:S01]  /*1910*/  HGMMA.64x16x16.F32 R32, gdesc[UR8], R32, gsb0 ;  /* 0x00200000082079f0 */ /* 0x000fe20008000820 */
[----:B------:R-:W-:Y:S01]  /*1920*/  UMOV UR8, UR16 ;  /* 0x0000001000087c82 */ /* 0x000fe20008000000 */
[----:B------:R-:W-:Y:S01]  /*1930*/  UMOV UR9, UR17 ;  /* 0x0000001100097c82 */ /* 0x000fe20008000000 */
[----:B------:R-:W-:Y:S01]  /*1940*/  UMOV UR10, UR7 ;  /* 0x00000007000a7c82 */ /* 0x000fe20008000000 */
[----:B------:R-:W-:Y:S01]  /*1950*/  UMOV UR11, 0x40000040 ;  /* 0x40000040000b7882 */ /* 0x000fe20000000000 */
[----:B------:R-:W-:Y:S01]  /*1960*/  UMOV UR16, UR6 ;  /* 0x0000000600107c82 */ /* 0x000fe20008000000 */
[----:B------:R-:W-:Y:S01]  /*1970*/  UIADD3 UR6, UR4, 0x4, URZ ;  /* 0x0000000404067890 */ /* 0x000fe2000fffe03f */
[----:B------:R-:W-:Y:S01]  /*1980*/  MOV R10, UR16 ;  /* 0x00000010000a7c02 */ /* 0x000fe20008000f00 */
        /* <DEDUP_REMOVED lines=9> */
[----:B------:R-:W-:Y:S01]  /*1a20*/  HGMMA.64x16x16.F32 R24, gdesc[UR8], R24, gsb0 ;  /* 0x00200000081879f0 */ /* 0x000fe20008000818 */
        /* <DEDUP_REMOVED lines=74> */
[----:B------:R-:W-:Y:S02]  /*1ed0*/  UIADD3 UR8, UR5, 0x400, URZ ;  /* 0x0000040005087890 */ /* 0x000fe4000fffe03f */
[----:B------:R-:W-:Y:S01]  /*1ee0*/  UIADD3 UR10, UR4, 0x280, URZ ;  /* 0x00000280040a7890 */ /* 0x000fe2000fffe03f */
[----:B------:R-:W-:Y:S01]  /*1ef0*/  UMOV UR9, 0x40000040 ;  /* 0x4000004000097882 */ /* 0x000fe20000000000 */
[----:B------:R-:W-:Y:S01]  /*1f00*/  UMOV UR11, 0x40000040 ;  /* 0x40000040000b7882 */ /* 0x000fe20000000000 */
[----:B------:R-:W-:Y:S02]  /*1f10*/  UMOV UR13, UR9 ;  /* 0x00000009000d7c82 */ /* 0x000fe40008000000 */
[----:B------:R-:W-:Y:S01]  /*1f20*/  UMOV UR12, UR8 ;  /* 0x00000008000c7c82 */ /* 0x000fe20008000000 */
[----:B------:R-:W-:Y:S02]  /*1f30*/  WARPGROUP.DEPBAR.LE gsb0, 0x0 ;  /* 0x00008000000079c5 */ /* 0x000fe40000010000 */
[----:B------:R-:W-:-:S06]  /*1f40*/  WARPGROUP.ARRIVE ;  /* 0x00000000000079c5 */ /* 0x000fcc0000000000 */
[----:B------:R-:W-:Y:S01]  /*1f50*/  HGMMA.64x16x16.F32 R56, gdesc[UR8], R56, gsb0 ;  /* 0x00200000083879f0 */ /* 0x000fe20008000838 */
[----:B------:R-:W-:Y:S01]  /*1f60*/  UMOV UR10, UR6 ;  /* 0x00000006000a7c82 */ /* 0x000fe20008000000 */
[----:B------:R-:W-:Y:S01]  /*1f70*/  UMOV UR11, 0x40000040 ;  /* 0x40000040000b7882 */ /* 0x000fe20000000000 */
[----:B------:R-:W-:Y:S01]  /*1f80*/  UIADD3 UR6, UR4, 0x480, URZ ;  /* 0x0000048004067890 */ /* 0x000fe2000fffe03f */
        /* <DEDUP_REMOVED lines=15> */
[----:B01----:R-:W-:Y:S02]  /*2080*/  MOV R3, UR12 ;  /* 0x0000000c00037c02 */ /* 0x003fe40008000f00 */
[----:B------:R-:W-:Y:S01]  /*2090*/  MOV R2, UR13 ;  /* 0x0000000d00027c02 */ /* 0x000fe20008000f00 */
[----:B------:R-:W-:-:S02]  /*20a0*/  WARPGROUP.DEPBAR.LE gsb0, 0x0 ;  /* 0x00008000000079c5 */ /* 0x000fc40000010000 */
        /* <DEDUP_REMOVED lines=39> */
[----:B------:R-:W-:Y:S01]  /*2320*/  UMOV UR13, 0x40000040 ;  /* 0x40000040000d7882 */ /* 0x000fe20000000000 */
[----:B------:R-:W-:Y:S01]  /*2330*/  UMOV UR15, 0x40000040 ;  /* 0x40000040000f7882 */ /* 0x000fe20000000000 */
[----:B------:R-:W-:Y:S01]  /*2340*/  UMOV UR37, UR13 ;  /* 0x0000000d00257c82 */ /* 0x000fe20008000000 */
[----:B------:R-:W-:Y:S01]  /*2350*/  MOV R7, UR13 ;  /* 0x0000000d00077c02 */ /* 0x000fe20008000f00 */
        /* <DEDUP_REMOVED lines=29> */
[----:B------:R-:W-:Y:S03]  /*2530*/  HGMMA.64x16x16.F32 R24, gdesc[UR16], R24, gsb0 ;  /* 0x00200000101879f0 */ /* 0x000fe60008000818 */
        /* <DEDUP_REMOVED lines=195> */
[----:B------:R-:W-:-:S07]  /*3170*/  UIADD3 UR5, UR5, 0xc06, URZ ;  /* 0x00000c0605057890 */ /* 0x000fce000fffe03f */
[----:B------:R-:W-:Y:S01]  /*3180*/  UMOV UR12, UR5 ;  /* 0x00000005000c7c82 */ /* 0x000fe20008000000 */
[----:B------:R-:W-:Y:S01]  /*3190*/  UIADD3 UR5, UR4, 0x786, URZ ;  /* 0x0000078604057890 */ /* 0x000fe2000fffe03f */
[----:B------:R-:W-:Y:S01]  /*31a0*/  IMAD.U32 R6, RZ, RZ, UR12 ;  /* 0x0000000cff067e24 */ /* 0x000fe2000f8e00ff */
[----:B------:R-:W-:-:S05]  /*31b0*/  UMOV UR36, UR12 ;  /* 0x0000000c00247c82 */ /* 0x000fca0008000000 */
        /* <DEDUP_REMOVED lines=40> */
[----:B------:R-:W-:-:S07]  /*3440*/  UIADD3 UR7, UR4, 0x806, URZ ;  /* 0x0000080604077890 */ /* 0x000fce000fffe03f */
[----:B------:R-:W-:Y:S01]  /*3450*/  UMOV UR38, UR7 ;  /* 0x0000000700267c82 */ /* 0x000fe20008000000 */
[----:B------:R-:W-:Y:S01]  /*3460*/  UMOV UR7, 0x40000040 ;  /* 0x4000004000077882 */ /* 0x000fe20000000000 */
[----:B------:R-:W-:Y:S02]  /*3470*/  WARPGROUP.DEPBAR.LE gsb0, 0x0 ;  /* 0x00008000000079c5 */ /* 0x000fe40000010000 */
[----:B------:R-:W-:-:S06]  /*3480*/  WARPGROUP.ARRIVE ;  /* 0x00000000000079c5 */ /* 0x000fcc0000000000 */
[----:B------:R-:W-:Y:S03]  /*3490*/  HGMMA.64x16x16.F32 R24, gdesc[UR52], R24, gsb0 ;  /* 0x00200000341879f0 */ /* 0x000fe60008000818 */
[----:B------:R-:W-:Y:S02]  /*34a0*/  WARPGROUP.DEPBAR.LE gsb0, 0x0 ;  /* 0x00008000000079c5 */ /* 0x000fe40000010000 */
[----:B------:R-:W-:-:S06]  /*34b0*/  WARPGROUP.ARRIVE ;  /* 0x00000000000079c5 */ /* 0x000fcc0000000000 */
[----:B------:R-:W-:Y:S01]  /*34c0*/  HGMMA.64x16x16.F32 R56, gdesc[UR12], R56, gsb0 ;  /* 0x002000000c3879f0 */ /* 0x000fe20008000838 */
[----:B------:R-:W-:Y:S01]  /*34d0*/  UMOV UR14, UR12 ;  /* 0x0000000c000e7c82 */ /* 0x000fe20008000000 */
[----:B------:R-:W-:Y:S01]  /*34e0*/  UMOV UR15, UR13 ;  /* 0x0000000d000f7c82 */ /* 0x000fe20008000000 */
[----:B------:R-:W-:Y:S01]  /*34f0*/  UMOV UR4, UR14 ;  /* 0x0000000e00047c82 */ /* 0x000fe20008000000 */
[----:B------:R-:W-:Y:S01]  /*3500*/  UMOV UR5, UR15 ;  /* 0x0000000f00057c82 */ /* 0x000fe20008000000 */
[----:B------:R-:W-:Y:S02]  /*3510*/  R2UR UR13, R2 ;  /* 0x00000000020d72ca */ /* 0x000fe400000e0000 */
[----:B------:R-:W-:Y:S01]  /*3520*/  R2UR UR12, R3 ;  /* 0x00000000030c72ca */ /* 0x000fe200000e0000 */
[----:B------:R-:W-:Y:S02]  /*3530*/  WARPGROUP.DEPBAR.LE gsb0, 0x0 ;  /* 0x00008000000079c5 */ /* 0x000fe40000010000 */
[----:B------:R-:W-:-:S06]  /*3540*/  WARPGROUP.ARRIVE ;  /* 0x00000000000079c5 */ /* 0x000fcc0000000000 */
[----:B------:R-:W-:Y:S01]  /*3550*/  HGMMA.64x16x16.F32 R48, gdesc[UR36], R48, gsb0 ;  /* 0x00200000243079f0 */ /* 0x000fe20008000830 */
[----:B------:R-:W-:Y:S02]  /*3560*/  R2UR UR39, R4 ;  /* 0x00000000042772ca */ /* 0x000fe400000e0000 */
[----:B------:R-:W-:Y:S02]  /*3570*/  R2UR UR38, R5 ;  /* 0x00000000052672ca */ /* 0x000fe400000e0000 */
[----:B------:R-:W-:Y:S02]  /*3580*/  R2UR UR37, R17 ;  /* 0x00000000112572ca */ /* 0x000fe400000e0000 */
[----:B------:R-:W-:Y:S01]  /*3590*/  R2UR UR36, R20 ;  /* 0x00000000142472ca */ /* 0x000fe200000e0000 */
        /* <DEDUP_REMOVED lines=9> */
[----:B------:R-:W-:Y:S01]  /*3630*/  UMOV UR7, 0x40000040 ;  /* 0x4000004000077882 */ /* 0x000fe20000000000 */
[----:B------:R-:W-:Y:S02]  /*3640*/  WARPGROUP.DEPBAR.LE gsb0, 0x0 ;  /* 0x00008000000079c5 */ /* 0x000fe40000010000 */
[----:B------:R-:W-:-:S06]  /*3650*/  WARPGROUP.ARRIVE ;  /* 0x00000000000079c5 */ /* 0x000fcc0000000000 */
[----:B------:R-:W-:Y:S03]  /*3660*/  HGMMA.64x16x16.F32 R24, gdesc[UR4], R24, gsb0 ;  /* 0x00200000041879f0 */ /* 0x000fe60008000818 */
[----:B------:R-:W-:Y:S02]  /*3670*/  WARPGROUP.DEPBAR.LE gsb0, 0x0 ;  /* 0x00008000000079c5 */ /* 0x000fe40000010000 */
[----:B------:R-:W-:Y:S05]  /*3680*/  @!P0 BRA `(.L_x_13) ;  /* 0x0000000000048947 */ /* 0x000fea0003800000 */
[----:B------:R-:W-:Y:S01]  /*3690*/  BPT.TRAP 0x1 ;  /* 0x000000040000795c */ /* 0x000fe20000300000 */
.L_x_13:
[----:B------:R-:W-:Y:S01]  /*36a0*/  VIADD R2, R225, UR39 ;  /* 0x00000027e1027c36 */ /* 0x000fe20008000000 */
[----:B------:R-:W-:Y:S01]  /*36b0*/  ULDC UR5, c[0x0][0x988] ;  /* 0x0002620000057ab9 */ /* 0x000fe20000000800 */
[----:B------:R-:W-:Y:S01]  /*36c0*/  IMAD.U32 R3, RZ, RZ, UR60 ;  /* 0x0000003cff037e24 */ /* 0x000fe2000f8e00ff */
[----:B------:R-:W-:Y:S01]  /*36d0*/  P2R R21, PR, RZ, 0x1 ;  /* 0x00000001ff157803 */ /* 0x000fe20000000000 */
[----:B------:R-:W-:Y:S01]  /*36e0*/  UISETP.GE.AND UP0, UPT, UR39, 0x51, UPT ;  /* 0x000000512700788c */ /* 0x000fe2000bf06270 */
[----:B------:R-:W-:Y:S01]  /*36f0*/  R2UR UR4, R0 ;  /* 0x00000000000472ca */ /* 0x000fe200000e0000 */
[----:B------:R-:W-:Y:S01]  /*3700*/  IMAD R2, R3, -0x50, R2 ;  /* 0xffffffb003027824 */ /* 0x000fe200078e0202 */
[-C--:B------:R-:W-:Y:S01]  /*3710*/  MOV R150, R151.reuse ;  /* 0x0000009700967202 */ /* 0x080fe20000000f00 */
[--C-:B------:R-:W-:Y:S01]  /*3720*/  IMAD.MOV.U32 R149, RZ, RZ, R151.reuse ;  /* 0x000000ffff957224 */ /* 0x100fe200078e0097 */
[----:B------:R-:W-:Y:S01]  /*3730*/  MOV R145, R151 ;  /* 0x0000009700917202 */ /* 0x000fe20000000f00 */
[--C-:B------:R-:W-:Y:S01]  /*3740*/  IMAD.MOV.U32 R148, RZ, RZ, R151.reuse ;  /* 0x000000ffff947224 */ /* 0x100fe200078e0097 */
[C---:B------:R-:W-:Y:S01]  /*3750*/  ISETP.GT.AND P2, PT, R2.reuse, RZ, PT ;  /* 0x000000ff0200720c */ /* 0x040fe20003f44270 */
[--C-:B------:R-:W-:Y:S01]  /*3760*/  IMAD.MOV.U32 R147, RZ, RZ, R151.reuse ;  /* 0x000000ffff937224 */ /* 0x100fe200078e0097 */
[C---:B------:R-:W-:Y:S01]  /*3770*/  ISETP.GT.AND P1, PT, R2.reuse, 0x1, PT ;  /* 0x000000010200780c */ /* 0x040fe20003f24270 */
[--C-:B------:R-:W-:Y:S01]  /*3780*/  IMAD.MOV.U32 R146, RZ, RZ, R151.reuse ;  /* 0x000000ffff927224 */ /* 0x100fe200078e0097 */
[----:B------:R-:W-:Y:S01]  /*3790*/  ISETP.GT.AND P6, PT, R2, 0x8, PT ;  /* 0x000000080200780c */ /* 0x000fe20003fc4270 */
[--C-:B------:R-:W-:Y:S01]  /*37a0*/  IMAD.MOV.U32 R144, RZ, RZ, R151.reuse ;  /* 0x000000ffff907224 */ /* 0x100fe200078e0097 */
[----:B------:R-:W-:Y:S01]  /*37b0*/  FSEL R56, R56, -INF , P2 ;  /* 0xff80000038387808 */ /* 0x000fe20001000000 */
[----:B------:R-:W-:Y:S01]  /*37c0*/  UIADD3 UR4, UR4, 0x38840, URZ ;  /* 0x0003884004047890 */ /* 0x000fe2000fffe03f */
[----:B------:R-:W-:Y:S01]  /*37d0*/  FSEL R57, R57, -INF , P1 ;  /* 0xff80000039397808 */ /* 0x000fe20000800000 */
[--C-:B------:R-:W-:Y:S01]  /*37e0*/  IMAD.MOV.U32 R143, RZ, RZ, R151.reuse ;  /* 0x000000ffff8f7224 */ /* 0x100fe200078e0097 */
[----:B------:R-:W-:Y:S01]  /*37f0*/  ISETP.GT.AND P5, PT, R2, 0x9, PT ;  /* 0x000000090200780c */ /* 0x000fe20003fa4270 */
[----:B------:R-:W-:Y:S01]  /*3800*/  UPRMT UR4, UR61, 0x654, UR4 ;  /* 0x000006543d047896 */ /* 0x000fe20008000004 */
[----:B------:R-:W-:Y:S01]  /*3810*/  FSEL R60, R60, -INF , P6 ;  /* 0xff8000003c3c7808 */ /* 0x000fe20003000000 */
[--C-:B------:R-:W-:Y:S01]  /*3820*/  IMAD.MOV.U32 R142, RZ, RZ, R151.reuse ;  /* 0x000000ffff8e7224 */ /* 0x100fe200078e0097 */
[----:B------:R-:W-:Y:S01]  /*3830*/  FMNMX.FTZ R3, R56, R57, !PT ;  /* 0x0000003938037209 */ /* 0x000fe20007810000 */
[--C-:B------:R-:W-:Y:S01]  /*3840*/  IMAD.MOV.U32 R141, RZ, RZ, R151.reuse ;  /* 0x000000ffff8d7224 */ /* 0x100fe200078e0097 */
[----:B------:R-:W-:Y:S01]  /*3850*/  ISETP.GT.AND P4, PT, R2, 0x10, PT ;  /* 0x000000100200780c */ /* 0x000fe20003f84270 */
[--C-:B------:R-:W-:Y:S01]  /*3860*/  IMAD.MOV.U32 R139, RZ, RZ, R151.reuse ;  /* 0x000000ffff8b7224 */ /* 0x100fe200078e0097 */
[----:B------:R-:W-:Y:S01]  /*3870*/  FSEL R61, R61, -INF , P5 ;  /* 0xff8000003d3d7808 */ /* 0x000fe20002800000 */
[--C-:B------:R-:W-:Y:S01]  /*3880*/  IMAD.MOV.U32 R138, RZ, RZ, R151.reuse ;  /* 0x000000ffff8a7224 */ /* 0x100fe200078e0097 */
[----:B------:R-:W-:Y:S01]  /*3890*/  FMNMX.FTZ R4, R60, R3, !PT ;  /* 0x000000033c047209 */ /* 0x000fe20007810000 */
[----:B------:R-:W-:Y:S01]  /*38a0*/  SYNCS.ARRIVE.TRANS64.RED.A1T0 RZ, [UR4], RZ ;  /* 0x000000ffffff79a7 */ /* 0x000fe20008100404 */
[----:B------:R-:W-:Y:S01]  /*38b0*/  ISETP.GT.AND P3, PT, R2, 0x11, PT ;  /* 0x000000110200780c */ /* 0x000fe20003f64270 */
[--C-:B------:R-:W-:Y:S01]  /*38c0*/  IMAD.MOV.U32 R137, RZ, RZ, R151.reuse ;  /* 0x000000ffff897224 */ /* 0x100fe200078e0097 */
[----:B------:R-:W-:Y:S01]  /*38d0*/  FSEL R48, R48, -INF , P4 ;  /* 0xff80000030307808 */ /* 0x000fe20002000000 */
[--C-:B------:R-:W-:Y:S01]  /*38e0*/  IMAD.MOV.U32 R136, RZ, RZ, R151.reuse ;  /* 0x000000ffff887224 */ /* 0x100fe200078e0097 */
[----:B------:R-:W-:Y:S01]  /*38f0*/  FMNMX.FTZ R3, R61, R4, !PT ;  /* 0x000000043d037209 */ /* 0x000fe20007810000 */
[--C-:B------:R-:W-:Y:S01]  /*3900*/  IMAD.MOV.U32 R134, RZ, RZ, R151.reuse ;  /* 0x000000ffff867224 */ /* 0x100fe200078e0097 */
[----:B------:R-:W-:Y:S01]  /*3910*/  FSEL R58, R58, -INF , P2 ;  /* 0xff8000003a3a7808 */ /* 0x000fe20001000000 */
[--C-:B------:R-:W-:Y:S01]  /*3920*/  IMAD.MOV.U32 R133, RZ, RZ, R151.reuse ;  /* 0x000000ffff857224 */ /* 0x100fe200078e0097 */
        /* <DEDUP_REMOVED lines=107> */
[----:B------:R-:W-:Y:S01]  /*3fe0*/  IMAD.MOV.U32 R66, RZ, RZ, R151 ;  /* 0x000000ffff427224 */ /* 0x000fe200078e0097 */
[----:B------:R-:W-:-:S02]  /*3ff0*/  FMNMX.FTZ R3, R25, R4, !PT ;  /* 0x0000000419037209 */ /* 0x000fc40007810000 */
[----:B------:R-:W-:Y:S02]  /*4000*/  FSEL R29, R29, -INF , P1 ;  /* 0xff8000001d1d7808 */ /* 0x000fe40000800000 */
[----:B------:R-:W-:Y:S02]  /*4010*/  FMNMX.FTZ R2, R28, R3, !PT ;  /* 0x000000031c027209 */ /* 0x000fe40007810000 */
[----:B------:R-:W-:Y:S02]  /*4020*/  FMNMX.FTZ R3, R58, R59, !PT ;  /* 0x0000003b3a037209 */ /* 0x000fe40007810000 */
[----:B------:R-:W-:Y:S02]  /*4030*/  FMNMX.FTZ R5, R29, R2, !PT ;  /* 0x000000021d057209 */ /* 0x000fe40007810000 */
[----:B------:R-:W-:Y:S02]  /*4040*/  FSEL R38, R38, -INF , P6 ;  /* 0xff80000026267808 */ /* 0x000fe40003000000 */
[----:B------:R-:W-:Y:S01]  /*4050*/  FSEL R39, R39, -INF , P5 ;  /* 0xff80000027277808 */ /* 0x000fe20002800000 */
[----:B------:R-:W0:Y:S01]  /*4060*/  SHFL.BFLY PT, R2, R5, 0x2, 0x1f ;  /* 0x0c401f0005027f89 */ /* 0x000e2200000e0000 */
[----:B------:R-:W-:-:S02]  /*4070*/  FSEL R26, R26, -INF , P4 ;  /* 0xff8000001a1a7808 */ /* 0x000fc40002000000 */
[----:B------:R-:W-:Y:S02]  /*4080*/  FSEL R27, R27, -INF , P3 ;  /* 0xff8000001b1b7808 */ /* 0x000fe40001800000 */
[----:B------:R-:W-:Y:S02]  /*4090*/  FSEL R30, R30, -INF , P2 ;  /* 0xff8000001e1e7808 */ /* 0x000fe40001000000 */
[----:B------:R-:W-:Y:S02]  /*40a0*/  FSEL R31, R31, -INF , P1 ;  /* 0xff8000001f1f7808 */ /* 0x000fe40000800000 */
[-C--:B------:R-:W-:Y:S02]  /*40b0*/  MOV R140, R151.reuse ;  /* 0x00000097008c7202 */ /* 0x080fe40000000f00 */
[-C--:B------:R-:W-:Y:S02]  /*40c0*/  MOV R135, R151.reuse ;  /* 0x0000009700877202 */ /* 0x080fe40000000f00 */
[----:B------:R-:W-:-:S02]  /*40d0*/  MOV R130, R151 ;  /* 0x0000009700827202 */ /* 0x000fc40000000f00 */
[-C--:B------:R-:W-:Y:S02]  /*40e0*/  MOV R125, R151.reuse ;  /* 0x00000097007d7202 */ /* 0x080fe40000000f00 */
[-C--:B------:R-:W-:Y:S02]  /*40f0*/  MOV R120, R151.reuse ;  /* 0x0000009700787202 */ /* 0x080fe40000000f00 */
[-C--:B------:R-:W-:Y:S02]  /*4100*/  MOV R115, R151.reuse ;  /* 0x0000009700737202 */ /* 0x080fe40000000f00 */
[-C--:B------:R-:W-:Y:S02]  /*4110*/  MOV R110, R151.reuse ;  /* 0x00000097006e7202 */ /* 0x080fe40000000f00 */
[----:B------:R-:W-:Y:S02]  /*4120*/  MOV R105, R151 ;  /* 0x0000009700697202 */ /* 0x000fe40000000f00 */
[----:B0-----:R-:W-:-:S02]  /*4130*/  FMNMX.FTZ R17, R5, R2, !PT ;  /* 0x0000000205117209 */ /* 0x001fc40007810000 */
[-C--:B------:R-:W-:Y:S02]  /*4140*/  MOV R100, R151.reuse ;  /* 0x0000009700647202 */ /* 0x080fe40000000f00 */
[-C--:B------:R-:W-:Y:S01]  /*4150*/  MOV R95, R151.reuse ;  /* 0x00000097005f7202 */ /* 0x080fe20000000f00 */
[----:B------:R-:W0:Y:S01]  /*4160*/  SHFL.BFLY PT, R4, R17, 0x1, 0x1f ;  /* 0x0c201f0011047f89 */ /* 0x000e2200000e0000 */
[-C--:B------:R-:W-:Y:S02]  /*4170*/  MOV R90, R151.reuse ;  /* 0x00000097005a7202 */ /* 0x080fe40000000f00 */
[-C--:B------:R-:W-:Y:S02]  /*4180*/  MOV R85, R151.reuse ;  /* 0x0000009700557202 */ /* 0x080fe40000000f00 */
[-C--:B------:R-:W-:Y:S02]  /*4190*/  MOV R80, R151.reuse ;  /* 0x0000009700507202 */ /* 0x080fe40000000f00 */
[----:B------:R-:W-:-:S02]  /*41a0*/  MOV R75, R151 ;  /* 0x00000097004b7202 */ /* 0x000fc40000000f00 */
[-C--:B------:R-:W-:Y:S02]  /*41b0*/  MOV R70, R151.reuse ;  /* 0x0000009700467202 */ /* 0x080fe40000000f00 */
[----:B------:R-:W-:Y:S02]  /*41c0*/  MOV R65, R151 ;  /* 0x0000009700417202 */ /* 0x000fe40000000f00 */
[----:B0-----:R-:W-:-:S04]  /*41d0*/  FMNMX.FTZ R4, R17, R4, !PT ;  /* 0x0000000411047209 */ /* 0x001fc80007810000 */
[C---:B------:R-:W-:Y:S01]  /*41e0*/  FSETP.NEU.FTZ.AND P0, PT, R4.reuse, -INF , PT ;  /* 0xff8000000400780b */ /* 0x040fe20003f1d000 */
[----:B------:R-:W-:-:S05]  /*41f0*/  FMUL.FTZ R2, R4, UR5 ;  /* 0x0000000504027c20 */ /* 0x000fca0008410000 */
[----:B------:R-:W-:Y:S02]  /*4200*/  FSEL R20, R2, RZ, P0 ;  /* 0x000000ff02147208 */ /* 0x000fe40000000000 */
[----:B------:R-:W-:Y:S02]  /*4210*/  FMNMX.FTZ R2, R62, R3, !PT ;  /* 0x000000033e027209 */ /* 0x000fe40007810000 */
[----:B------:R-:W-:Y:S01]  /*4220*/  ISETP.NE.AND P0, PT, R21, RZ, PT ;  /* 0x000000ff1500720c */ /* 0x000fe20003f05270 */
[--C-:B------:R-:W-:Y:S01]  /*4230*/  FFMA.FTZ R56, R56, UR5, -R20.reuse ;  /* 0x0000000538387c23 */ /* 0x100fe20008010814 */
[----:B------:R-:W-:Y:S01]  /*4240*/  FMNMX.FTZ R3, R63, R2, !PT ;  /* 0x000000023f037209 */ /* 0x000fe20007810000 */
[--C-:B------:R-:W-:Y:S01]  /*4250*/  FFMA.FTZ R57, R57, UR5, -R20.reuse ;  /* 0x0000000539397c23 */ /* 0x100fe20008010814 */
[--C-:B------:R-:W-:Y:S01]  /*4260*/  FFMA.FTZ R60, R60, UR5, -R20.reuse ;  /* 0x000000053c3c7c23 */ /* 0x100fe20008010814 */
[--C-:B------:R-:W-:Y:S01]  /*4270*/  FFMA.FTZ R61, R61, UR5, -R20.reuse ;  /* 0x000000053d3d7c23 */ /* 0x100fe20008010814 */
[----:B------:R-:W-:Y:S01]  /*4280*/  FMNMX.FTZ R2, R50, R3, !PT ;  /* 0x0000000332027209 */ /* 0x000fe20007810000 */
[----:B------:R-:W-:Y:S01]  /*4290*/  MUFU.EX2 R56, R56 ;  /* 0x0000003800387308 */ /* 0x000fe20000000800 */
[--C-:B------:R-:W-:Y:S01]  /*42a0*/  FFMA.FTZ R48, R48, UR5, -R20.reuse ;  /* 0x0000000530307c23 */ /* 0x100fe20008010814 */
[--C-:B------:R-:W-:Y:S01]  /*42b0*/  FFMA.FTZ R49, R49, UR5, -R20.reuse ;  /* 0x0000000531317c23 */ /* 0x100fe20008010814 */
[----:B------:R-:W-:Y:S01]  /*42c0*/  FMNMX.FTZ R3, R51, R2, !PT ;  /* 0x0000000233037209 */ /* 0x000fe20007810000 */
[--C-:B------:R-:W-:Y:S01]  /*42d0*/  FFMA.FTZ R52, R52, UR5, -R20.reuse ;  /* 0x0000000534347c23 */ /* 0x100fe20008010814 */
[--C-:B------:R-:W-:Y:S01]  /*42e0*/  FFMA.FTZ R53, R53, UR5, -R20.reuse ;  /* 0x0000000535357c23 */ /* 0x100fe20008010814 */
[--C-:B------:R-:W-:Y:S01]  /*42f0*/  FFMA.FTZ R40, R40, UR5, -R20.reuse ;  /* 0x0000000528287c23 */ /* 0x100fe20008010814 */
[----:B------:R-:W-:Y:S01]  /*4300*/  FMNMX.FTZ R2, R54, R3, !PT ;  /* 0x0000000336027209 */ /* 0x000fe20007810000 */
[----:B------:R-:W0:Y:S01]  /*4310*/  MUFU.EX2 R57, R57 ;  /* 0x0000003900397308 */ /* 0x000e220000000800 */
[--C-:B------:R-:W-:Y:S01]  /*4320*/  FFMA.FTZ R41, R41, UR5, -R20.reuse ;  /* 0x0000000529297c23 */ /* 0x100fe20008010814 */
        /* <DEDUP_REMOVED lines=14> */
[----:B------:R-:W1:Y:S01]  /*4410*/  MUFU.EX2 R61, R61 ;  /* 0x0000003d003d7308 */ /* 0x000e620000000800 */
[----:B------:R-:W-:Y:S01]  /*4420*/  FFMA.FTZ R20, R29, UR5, -R20 ;  /* 0x000000051d147c23 */ /* 0x000fe20008010814 */
[----:B0-----:R-:W-:Y:S01]  /*4430*/  FADD.FTZ R17, R56, R57 ;  /* 0x0000003938117221 */ /* 0x001fe20000010000 */
[----:B------:R-:W-:Y:S01]  /*4440*/  FMNMX.FTZ R3, R47, R2, !PT ;  /* 0x000000022f037209 */ /* 0x000fe20007810000 */
[--C-:B------:R-:W-:Y:S01]  /*4450*/  IMAD.MOV.U32 R29, RZ, RZ, R151.reuse ;  /* 0x000000ffff1d7224 */ /* 0x100fe200078e0097 */
[----:B------:R-:W-:Y:S01]  /*4460*/  F2FP.F16.F32.PACK_AB R208, R57, R56 ;  /* 0x0000003839d0723e */ /* 0x000fe200000000ff */
[--C-:B------:R-:W-:Y:S01]  /*4470*/  IMAD.MOV.U32 R57, RZ, RZ, R151.reuse ;  /* 0x000000ffff397224 */ /* 0x100fe200078e0097 */
[----:B------:R-:W-:Y:S01]  /*4480*/  FMNMX.FTZ R2, R34, R3, !PT ;  /* 0x0000000322027209 */ /* 0x000fe20007810000 */
[----:B------:R-:W-:Y:S01]  /*4490*/  MUFU.EX2 R48, R48 ;  /* 0x0000003000307308 */ /* 0x000fe20000000800 */
[----:B------:R-:W-:-:S02]  /*44a0*/  IMAD.MOV.U32 R56, RZ, RZ, R151 ;  /* 0x000000ffff387224 */ /* 0x000fc400078e0097 */
[----:B------:R-:W-:-:S04]  /*44b0*/  FMNMX.FTZ R3, R35, R2, !PT ;  /* 0x0000000223037209 */ /* 0x000fc80007810000 */
[----:B------:R-:W-:Y:S01]  /*44c0*/  FMNMX.FTZ R2, R38, R3, !PT ;  /* 0x0000000326027209 */ /* 0x000fe20007810000 */
[----:B------:R-:W0:Y:S01]  /*44d0*/  MUFU.EX2 R49, R49 ;  /* 0x0000003100317308 */ /* 0x000e220000000800 */
[----:B-1----:R-:W-:Y:S02]  /*44e0*/  F2FP.F16.F32.PACK_AB R210, R61, R60 ;  /* 0x0000003c3dd2723e */ /* 0x002fe400000000ff */
[----:B------:R-:W-:-:S04]  /*44f0*/  FMNMX.FTZ R3, R39, R2, !PT ;  /* 0x0000000227037209 */ /* 0x000fc80007810000 */
[----:B------:R-:W-:Y:S01]  /*4500*/  FMNMX.FTZ R2, R26, R3, !PT ;  /* 0x000000031a027209 */ /* 0x000fe20007810000 */
[----:B------:R-:W-:Y:S03]  /*4510*/  MUFU.EX2 R52, R52 ;  /* 0x0000003400347308 */ /* 0x000fe60000000800 */
[----:B------:R-:W-:-:S04]  /*4520*/  FMNMX.FTZ R3, R27, R2, !PT ;  /* 0x000000021b037209 */ /* 0x000fc80007810000 */
[----:B------:R-:W-:Y:S01]  /*4530*/  FMNMX.FTZ R2, R30, R3, !PT ;  /* 0x000000031e027209 */ /* 0x000fe20007810000 */
[----:B------:R-:W1:Y:S01]  /*4540*/  MUFU.EX2 R53, R53 ;  /* 0x0000003500357308 */ /* 0x000e620000000800 */
[----:B0-----:R-:W-:Y:S02]  /*4550*/  F2FP.F16.F32.PACK_AB R204, R49, R48 ;  /* 0x0000003031cc723e */ /* 0x001fe400000000ff */
[----:B------:R-:W-:-:S05]  /*4560*/  FMNMX.FTZ R2, R31, R2, !PT ;  /* 0x000000021f027209 */ /* 0x000fca0007810000 */
[----:B------:R-:W0:Y:S01]  /*4570*/  SHFL.BFLY PT, R3, R2, 0x2, 0x1f ;  /* 0x0c401f0002037f89 */ /* 0x000e2200000e0000 */
[----:B------:R-:W-:Y:S08]  /*4580*/  MUFU.EX2 R40, R40 ;  /* 0x0000002800287308 */ /* 0x000ff00000000800 */
[----:B------:R-:W2:Y:S01]  /*4590*/  MUFU.EX2 R41, R41 ;  /* 0x0000002900297308 */ /* 0x000ea20000000800 */
[----:B-1----:R-:W-:-:S07]  /*45a0*/  F2FP.F16.F32.PACK_AB R206, R53, R52 ;  /* 0x0000003435ce723e */ /* 0x002fce00000000ff */
[----:B------:R-:W-:Y:S01]  /*45b0*/  MUFU.EX2 R44, R44 ;  /* 0x0000002c002c7308 */ /* 0x000fe20000000800 */
[----:B0-----:R-:W-:-:S07]  /*45c0*/  FMNMX.FTZ R5, R2, R3, !PT ;  /* 0x0000000302057209 */ /* 0x001fce0007810000 */
[----:B------:R-:W0:Y:S01]  /*45d0*/  MUFU.EX2 R45, R45 ;  /* 0x0000002d002d7308 */ /* 0x000e220000000800 */
[----:B--2---:R-:W-:Y:S01]  /*45e0*/  F2FP.F16.F32.PACK_AB R200, R41, R40 ;  /* 0x0000002829c8723e */ /* 0x004fe200000000ff */
[----:B------:R-:W1:Y:S06]  /*45f0*/  SHFL.BFLY PT, R2, R5, 0x1, 0x1f ;  /* 0x0c201f0005027f89 */ /* 0x000e6c00000e0000 */
[----:B------:R-:W-:Y:S08]  /*4600*/  MUFU.EX2 R32, R32 ;  /* 0x0000002000207308 */ /* 0x000ff00000000800 */
[----:B------:R-:W2:Y:S01]  /*4610*/  MUFU.EX2 R33, R33 ;  /* 0x0000002100217308 */ /* 0x000ea20000000800 */
[----:B0-----:R-:W-:-:S07]  /*4620*/  F2FP.F16.F32.PACK_AB R202, R45, R44 ;  /* 0x0000002c2dca723e */ /* 0x001fce00000000ff */
[----:B------:R-:W-:Y:S01]  /*4630*/  MUFU.EX2 R36, R36 ;  /* 0x0000002400247308 */ /* 0x000fe20000000800 */
[----:B-1----:R-:W-:-:S04]  /*4640*/  FMNMX.FTZ R3, R5, R2, !PT ;  /* 0x0000000205037209 */ /* 0x002fc80007810000 */
[C---:B------:R-:W-:Y:S01]  /*4650*/  FSETP.NEU.FTZ.AND P1, PT, R3.reuse, -INF , PT ;  /* 0xff8000000300780b */ /* 0x040fe20003f3d000 */
[----:B------:R-:W-:Y:S02]  /*4660*/  FMUL.FTZ R2, R3, UR5 ;  /* 0x0000000503027c20 */ /* 0x000fe40008410000 */
[----:B------:R0:W-:Y:S01]  /*4670*/  MUFU.EX2 R5, R20 ;  /* 0x0000001400057308 */ /* 0x0001e20000000800 */
[----:B--2---:R-:W-:Y:S02]  /*4680*/  F2FP.F16.F32.PACK_AB R196, R33, R32 ;  /* 0x0000002021c4723e */ /* 0x004fe400000000ff */
[----:B------:R-:W-:Y:S02]  /*4690*/  FSEL R2, R2, RZ, P1 ;  /* 0x000000ff02027208 */ /* 0x000fe40000800000 */
[----:B------:R-:W-:-:S03]  /*46a0*/  PLOP3.LUT P1, PT, PT, PT, UP0, 0x80, 0x0 ;  /* 0x000000000000781c */ /* 0x000fc60003f2f008 */
[----:B------:R-:W1:Y:S01]  /*46b0*/  MUFU.EX2 R37, R37 ;  /* 0x0000002500257308 */ /* 0x000e620000000800 */
[--C-:B------:R-:W-:Y:S01]  /*46c0*/  FFMA.FTZ R58, R58, UR5, -R2.reuse ;  /* 0x000000053a3a7c23 */ /* 0x100fe20008010802 */
[--C-:B------:R-:W-:Y:S01]  /*46d0*/  FFMA.FTZ R59, R59, UR5, -R2.reuse ;  /* 0x000000053b3b7c23 */ /* 0x100fe20008010802 */
[--C-:B------:R-:W-:Y:S01]  /*46e0*/  FFMA.FTZ R62, R62, UR5, -R2.reuse ;  /* 0x000000053e3e7c23 */ /* 0x100fe20008010802 */
[--C-:B------:R-:W-:Y:S01]  /*46f0*/  FFMA.FTZ R63, R63, UR5, -R2.reuse ;  /* 0x000000053f3f7c23 */ /* 0x100fe20008010802 */
[--C-:B------:R-:W-:Y:S01]  /*4700*/  FFMA.FTZ R50, R50, UR5, -R2.reuse ;  /* 0x0000000532327c23 */ /* 0x100fe20008010802 */
[----:B0-----:R-:W-:Y:S01]  /*4710*/  FADD.FTZ R20, R60, R17 ;  /* 0x000000113c147221 */ /* 0x001fe20000010000 */
[--C-:B------:R-:W-:Y:S01]  /*4720*/  FFMA.FTZ R51, R51, UR5, -R2.reuse ;  /* 0x0000000533337c23 */ /* 0x100fe20008010802 */
[----:B------:R-:W-:Y:S01]  /*4730*/  MUFU.EX2 R58, R58 ;  /* 0x0000003a003a7308 */ /* 0x000fe20000000800 */
[----:B------:R-:W-:Y:S01]  /*4740*/  FFMA.FTZ R54, R54, UR5, -R2 ;  /* 0x0000000536367c23 */ /* 0x000fe20008010802 */
[----:B------:R-:W-:Y:S01]  /*4750*/  FADD.FTZ R17, R61, R20 ;  /* 0x000000143d117221 */ /* 0x000fe20000010000 */
[--C-:B------:R-:W-:Y:S01]  /*4760*/  FFMA.FTZ R55, R55, UR5, -R2.reuse ;  /* 0x0000000537377c23 */ /* 0x100fe20008010802 */
[--C-:B------:R-:W-:Y:S01]  /*4770*/  FFMA.FTZ R42, R42, UR5, -R2.reuse ;  /* 0x000000052a2a7c23 */ /* 0x100fe20008010802 */
[--C-:B------:R-:W-:Y:S01]  /*4780*/  FFMA.FTZ R43, R43, UR5, -R2.reuse ;  /* 0x000000052b2b7c23 */ /* 0x100fe20008010802 */
[----:B------:R-:W-:Y:S01]  /*4790*/  FADD.FTZ R20, R48, R17 ;  /* 0x0000001130147221 */ /* 0x000fe20000010000 */
[--C-:B------:R-:W-:Y:S01]  /*47a0*/  FFMA.FTZ R46, R46, UR5, -R2.reuse ;  /* 0x000000052e2e7c23 */ /* 0x100fe20008010802 */
[----:B------:R-:W0:Y:S01]  /*47b0*/  MUFU.EX2 R59, R59 ;  /* 0x0000003b003b7308 */ /* 0x000e220000000800 */
[----:B------:R-:W-:Y:S01]  /*47c0*/  FFMA.FTZ R47, R47, UR5, -R2 ;  /* 0x000000052f2f7c23 */ /* 0x000fe20008010802 */
[----:B------:R-:W-:Y:S01]  /*47d0*/  FADD.FTZ R21, R49, R20 ;  /* 0x0000001431157221 */ /* 0x000fe20000010000 */
[--C-:B------:R-:W-:Y:S01]  /*47e0*/  FFMA.FTZ R34, R34, UR5, -R2.reuse ;  /* 0x0000000522227c23 */ /* 0x100fe20008010802 */
[--C-:B------:R-:W-:Y:S01]  /*47f0*/  FFMA.FTZ R35, R35, UR5, -R2.reuse ;  /* 0x0000000523237c23 */ /* 0x100fe20008010802 */
[--C-:B------:R-:W-:Y:S01]  /*4800*/  FFMA.FTZ R38, R38, UR5, -R2.reuse ;  /* 0x0000000526267c23 */ /* 0x100fe20008010802 */
[----:B------:R-:W-:Y:S01]  /*4810*/  FADD.FTZ R64, R52, R21 ;  /* 0x0000001534407221 */ /* 0x000fe20000010000 */
[--C-:B------:R-:W-:Y:S01]  /*4820*/  FFMA.FTZ R39, R39, UR5, -R2.reuse ;  /* 0x0000000527277c23 */ /* 0x100fe20008010802 */
[----:B------:R-:W2:Y:S01]  /*4830*/  MUFU.EX2 R62, R62 ;  /* 0x0000003e003e7308 */ /* 0x000ea20000000800 */
[----:B------:R-:W-:Y:S01]  /*4840*/  FFMA.FTZ R26, R26, UR5, -R2 ;  /* 0x000000051a1a7c23 */ /* 0x000fe20008010802 */
[----:B------:R-:W-:Y:S01]  /*4850*/  FADD.FTZ R21, R53, R64 ;  /* 0x0000004035157221 */ /* 0x000fe20000010000 */
[--C-:B------:R-:W-:Y:S01]  /*4860*/  FFMA.FTZ R27, R27, UR5, -R2.reuse ;  /* 0x000000051b1b7c23 */ /* 0x100fe20008010802 */
[--C-:B------:R-:W-:Y:S01]  /*4870*/  FFMA.FTZ R30, R30, UR5, -R2.reuse ;  /* 0x000000051e1e7c23 */ /* 0x100fe20008010802 */
[----:B------:R-:W-:Y:S01]  /*4880*/  FFMA.FTZ R2, R31, UR5, -R2 ;  /* 0x000000051f027c23 */ /* 0x000fe20008010802 */
[----:B------:R-:W-:Y:S01]  /*4890*/  FADD.FTZ R64, R40, R21 ;  /* 0x0000001528407221 */ /* 0x000fe20000010000 */
[----:B-1----:R-:W-:Y:S01]  /*48a0*/  F2FP.F16.F32.PACK_AB R198, R37, R36 ;  /* 0x0000002425c6723e */ /* 0x002fe200000000ff */
[----:B------:R-:W1:Y:S01]  /*48b0*/  MUFU.EX2 R63, R63 ;  /* 0x0000003f003f7308 */ /* 0x000e620000000800 */
[----:B0-----:R-:W-:Y:S01]  /*48c0*/  FADD.FTZ R17, R58, R59 ;  /* 0x0000003b3a117221 */ /* 0x001fe20000010000 */
[----:B------:R-:W-:Y:S01]  /*48d0*/  FADD.FTZ R21, R41, R64 ;  /* 0x0000004029157221 */ /* 0x000fe20000010000 */
[----:B------:R-:W-:Y:S01]  /*48e0*/  F2FP.F16.F32.PACK_AB R209, R59, R58 ;  /* 0x0000003a3bd1723e */ /* 0x000fe200000000ff */
[----:B------:R-:W-:Y:S01]  /*48f0*/  IMAD.MOV.U32 R64, RZ, RZ, R151 ;  /* 0x000000ffff407224 */ /* 0x000fe200078e0097 */
[-C--:B------:R-:W-:Y:S01]  /*4900*/  MOV R60, R151.reuse ;  /* 0x00000097003c7202 */ /* 0x080fe20000000f00 */
[----:B------:R-:W-:Y:S01]  /*4910*/  FADD.FTZ R0, R44, R21 ;  /* 0x000000152c007221 */ /* 0x000fe20000010000 */
[----:B------:R-:W-:Y:S01]  /*4920*/  IMAD.MOV.U32 R61, RZ, RZ, R151 ;  /* 0x000000ffff3d7224 */ /* 0x000fe200078e0097 */
[----:B------:R-:W0:Y:S01]  /*4930*/  MUFU.EX2 R50, R50 ;  /* 0x0000003200327308 */ /* 0x000e220000000800 */
[----:B--2---:R-:W-:Y:S01]  /*4940*/  FADD.FTZ R20, R62, R17 ;  /* 0x000000113e147221 */ /* 0x004fe20000010000 */
[----:B------:R-:W-:Y:S01]  /*4950*/  FADD.FTZ R21, R45, R0 ;  /* 0x000000002d157221 */ /* 0x000fe20000010000 */
[--C-:B------:R-:W-:Y:S01]  /*4960*/  IMAD.MOV.U32 R59, RZ, RZ, R151.reuse ;  /* 0x000000ffff3b7224 */ /* 0x100fe200078e0097 */
[-C--:B------:R-:W-:Y:S01]  /*4970*/  MOV R45, R151.reuse ;  /* 0x00000097002d7202 */ /* 0x080fe20000000f00 */
[--C-:B------:R-:W-:Y:S01]  /*4980*/  IMAD.MOV.U32 R58, RZ, RZ, R151.reuse ;  /* 0x000000ffff3a7224 */ /* 0x100fe200078e0097 */
[----:B------:R-:W-:Y:S01]  /*4990*/  MOV R40, R151 ;  /* 0x0000009700287202 */ /* 0x000fe20000000f00 */
[--C-:B------:R-:W-:Y:S01]  /*49a0*/  IMAD.MOV.U32 R53, RZ, RZ, R151.reuse ;  /* 0x000000ffff357224 */ /* 0x100fe200078e0097 */
[----:B------:R-:W2:Y:S01]  /*49b0*/  MUFU.EX2 R51, R51 ;  /* 0x0000003300337308 */ /* 0x000ea20000000800 */
[C---:B-1----:R-:W-:Y:S01]  /*49c0*/  FADD.FTZ R17, R63.reuse, R20 ;  /* 0x000000143f117221 */ /* 0x042fe20000010000 */
[----:B------:R-:W-:Y:S01]  /*49d0*/  F2FP.F16.F32.PACK_AB R211, R63, R62 ;  /* 0x0000003e3fd3723e */ /* 0x000fe200000000ff */
[----:B------:R-:W-:-:S02]  /*49e0*/  IMAD.MOV.U32 R63, RZ, RZ, R151 ;  /* 0x000000ffff3f7224 */ /* 0x000fc400078e0097 */
[--C-:B------:R-:W-:Y:S02]  /*49f0*/  IMAD.MOV.U32 R62, RZ, RZ, R151.reuse ;  /* 0x000000ffff3e7224 */ /* 0x100fe400078e0097 */
[----:B------:R-:W-:Y:S01]  /*4a00*/  IMAD.MOV.U32 R52, RZ, RZ, R151 ;  /* 0x000000ffff347224 */ /* 0x000fe200078e0097 */
[----:B------:R-:W1:Y:S01]  /*4a10*/  MUFU.EX2 R54, R54 ;  /* 0x0000003600367308 */ /* 0x000e620000000800 */
[----:B0-----:R-:W-:Y:S01]  /*4a20*/  FADD.FTZ R20, R50, R17 ;  /* 0x0000001132147221 */ /* 0x001fe20000010000 */
[--C-:B------:R-:W-:Y:S02]  /*4a30*/  IMAD.MOV.U32 R49, RZ, RZ, R151.reuse ;  /* 0x000000ffff317224 */ /* 0x100fe400078e0097 */
[--C-:B------:R-:W-:Y:S02]  /*4a40*/  IMAD.MOV.U32 R48, RZ, RZ, R151.reuse ;  /* 0x000000ffff307224 */ /* 0x100fe400078e0097 */
[--C-:B------:R-:W-:Y:S02]  /*4a50*/  IMAD.MOV.U32 R44, RZ, RZ, R151.reuse ;  /* 0x000000ffff2c7224 */ /* 0x100fe400078e0097 */
[----:B------:R-:W0:Y:S01]  /*4a60*/  MUFU.EX2 R55, R55 ;  /* 0x0000003700377308 */ /* 0x000e220000000800 */
[C---:B--2---:R-:W-:Y:S01]  /*4a70*/  FADD.FTZ R17, R51.reuse, R20 ;  /* 0x0000001433117221 */ /* 0x044fe20000010000 */
[----:B------:R-:W-:Y:S01]  /*4a80*/  F2FP.F16.F32.PACK_AB R205, R51, R50 ;  /* 0x0000003233cd723e */ /* 0x000fe200000000ff */
[--C-:B------:R-:W-:Y:S01]  /*4a90*/  IMAD.MOV.U32 R51, RZ, RZ, R151.reuse ;  /* 0x000000ffff337224 */ /* 0x100fe200078e0097 */
[----:B------:R-:W-:Y:S01]  /*4aa0*/  MOV R50, R151 ;  /* 0x0000009700327202 */ /* 0x000fe20000000f00 */
[----:B------:R-:W-:-:S02]  /*4ab0*/  IMAD.MOV.U32 R41, RZ, RZ, R151 ;  /* 0x000000ffff297224 */ /* 0x000fc400078e0097 */
[----:B------:R-:W-:Y:S01]  /*4ac0*/  IMAD.MOV.U32 R31, RZ, RZ, R151 ;  /* 0x000000ffff1f7224 */ /* 0x000fe200078e0097 */
[----:B------:R-:W2:Y:S01]  /*4ad0*/  MUFU.EX2 R42, R42 ;  /* 0x0000002a002a7308 */ /* 0x000ea20000000800 */
[----:B-1----:R-:W-:-:S07]  /*4ae0*/  FADD.FTZ R20, R54, R17 ;  /* 0x0000001136147221 */ /* 0x002fce0000010000 */
[----:B------:R-:W1:Y:S01]  /*4af0*/  MUFU.EX2 R43, R43 ;  /* 0x0000002b002b7308 */ /* 0x000e620000000800 */
[C---:B0-----:R-:W-:Y:S01]  /*4b00*/  FADD.FTZ R17, R55.reuse, R20 ;  /* 0x0000001437117221 */ /* 0x041fe20000010000 */
[----:B------:R-:W-:Y:S01]  /*4b10*/  FADD.FTZ R20, R32, R21 ;  /* 0x0000001520147221 */ /* 0x000fe20000010000 */
[----:B------:R-:W-:Y:S01]  /*4b20*/  F2FP.F16.F32.PACK_AB R207, R55, R54 ;  /* 0x0000003637cf723e */ /* 0x000fe200000000ff */
[--C-:B------:R-:W-:Y:S01]  /*4b30*/  IMAD.MOV.U32 R54, RZ, RZ, R151.reuse ;  /* 0x000000ffff367224 */ /* 0x100fe200078e0097 */
[----:B------:R-:W-:Y:S01]  /*4b40*/  MOV R55, R151 ;  /* 0x0000009700377202 */ /* 0x000fe20000000f00 */
[----:B------:R-:W-:Y:S01]  /*4b50*/  FADD.FTZ R21, R33, R20 ;  /* 0x0000001421157221 */ /* 0x000fe20000010000 */
[----:B------:R-:W-:Y:S01]  /*4b60*/  IMAD.MOV.U32 R33, RZ, RZ, R151 ;  /* 0x000000ffff217224 */ /* 0x000fe200078e0097 */
[----:B------:R-:W0:Y:S01]  /*4b70*/  MUFU.EX2 R46, R46 ;  /* 0x0000002e002e7308 */ /* 0x000e220000000800 */
[----:B--2---:R-:W-:Y:S01]  /*4b80*/  FADD.FTZ R0, R42, R17 ;  /* 0x000000112a007221 */ /* 0x004fe20000010000 */
[----:B------:R-:W-:Y:S01]  /*4b90*/  FADD.FTZ R20, R36, R21 ;  /* 0x0000001524147221 */ /* 0x000fe20000010000 */
[----:B------:R-:W-:-:S02]  /*4ba0*/  IMAD.MOV.U32 R36, RZ, RZ, R151 ;  /* 0x000000ffff247224 */ /* 0x000fc400078e0097 */
[--C-:B------:R-:W-:Y:S02]  /*4bb0*/  IMAD.MOV.U32 R32, RZ, RZ, R151.reuse ;  /* 0x000000ffff207224 */ /* 0x100fe400078e0097 */
[----:B------:R-:W-:Y:S01]  /*4bc0*/  FADD.FTZ R21, R37, R20 ;  /* 0x0000001425157221 */ /* 0x000fe20000010000 */
[--C-:B------:R-:W-:Y:S01]  /*4bd0*/  IMAD.MOV.U32 R37, RZ, RZ, R151.reuse ;  /* 0x000000ffff257224 */ /* 0x100fe200078e0097 */
[----:B------:R-:W2:Y:S01]  /*4be0*/  MUFU.EX2 R47, R47 ;  /* 0x0000002f002f7308 */ /* 0x000ea20000000800 */
[C---:B-1----:R-:W-:Y:S01]  /*4bf0*/  FADD.FTZ R17, R43.reuse, R0 ;  /* 0x000000002b117221 */ /* 0x042fe20000010000 */
[----:B------:R-:W-:Y:S01]  /*4c00*/  F2FP.F16.F32.PACK_AB R201, R43, R42 ;  /* 0x0000002a2bc9723e */ /* 0x000fe200000000ff */
[--C-:B------:R-:W-:Y:S02]  /*4c10*/  IMAD.MOV.U32 R43, RZ, RZ, R151.reuse ;  /* 0x000000ffff2b7224 */ /* 0x100fe400078e0097 */
[----:B------:R-:W-:-:S03]  /*4c20*/  IMAD.MOV.U32 R42, RZ, RZ, R151 ;  /* 0x000000ffff2a7224 */ /* 0x000fc600078e0097 */
[----:B------:R-:W1:Y:S01]  /*4c30*/  MUFU.EX2 R34, R34 ;  /* 0x0000002200227308 */ /* 0x000e620000000800 */
[----:B0-----:R-:W-:-:S07]  /*4c40*/  FADD.FTZ R0, R46, R17 ;  /* 0x000000112e007221 */ /* 0x001fce0000010000 */
[----:B------:R-:W0:Y:S01]  /*4c50*/  MUFU.EX2 R24, R24 ;  /* 0x0000001800187308 */ /* 0x000e220000000800 */
[C---:B--2---:R-:W-:Y:S01]  /*4c60*/  FADD.FTZ R17, R47.reuse, R0 ;  /* 0x000000002f117221 */ /* 0x044fe20000010000 */
[----:B------:R-:W-:Y:S01]  /*4c70*/  F2FP.F16.F32.PACK_AB R203, R47, R46 ;  /* 0x0000002e2fcb723e */ /* 0x000fe200000000ff */
[--C-:B------:R-:W-:Y:S02]  /*4c80*/  IMAD.MOV.U32 R47, RZ, RZ, R151.reuse ;  /* 0x000000ffff2f7224 */ /* 0x100fe400078e0097 */
[----:B------:R-:W-:-:S03]  /*4c90*/  IMAD.MOV.U32 R46, RZ, RZ, R151 ;  /* 0x000000ffff2e7224 */ /* 0x000fc600078e0097 */
[----:B------:R-:W2:Y:S01]  /*4ca0*/  MUFU.EX2 R35, R35 ;  /* 0x0000002300237308 */ /* 0x000ea20000000800 */
[----:B-1----:R-:W-:-:S07]  /*4cb0*/  FADD.FTZ R0, R34, R17 ;  /* 0x0000001122007221 */ /* 0x002fce0000010000 */
[----:B------:R-:W1:Y:S01]  /*4cc0*/  MUFU.EX2 R25, R25 ;  /* 0x0000001900197308 */ /* 0x000e620000000800 */
[----:B0-----:R-:W-:-:S07]  /*4cd0*/  FADD.FTZ R20, R24, R21 ;  /* 0x0000001518147221 */ /* 0x001fce0000010000 */
[----:B------:R-:W0:Y:S01]  /*4ce0*/  MUFU.EX2 R38, R38 ;  /* 0x0000002600267308 */ /* 0x000e220000000800 */
[C---:B--2---:R-:W-:Y:S01]  /*4cf0*/  FADD.FTZ R17, R35.reuse, R0 ;  /* 0x0000000023117221 */ /* 0x044fe20000010000 */
[----:B------:R-:W-:Y:S01]  /*4d00*/  F2FP.F16.F32.PACK_AB R197, R35, R34 ;  /* 0x0000002223c5723e */ /* 0x000fe200000000ff */
[----:B------:R-:W-:Y:S01]  /*4d10*/  IMAD.MOV.U32 R34, RZ, RZ, R151 ;  /* 0x000000ffff227224 */ /* 0x000fe200078e0097 */
[----:B------:R-:W-:-:S04]  /*4d20*/  MOV R35, R151 ;  /* 0x0000009700237202 */ /* 0x000fc80000000f00 */
        /* <DEDUP_REMOVED lines=8> */
[----:B--2---:R-:W-:Y:S01]  /*4db0*/  FADD.FTZ R20, R28, R21 ;  /* 0x000000151c147221 */ /* 0x004fe20000010000 */
[C---:B------:R-:W-:Y:S01]  /*4dc0*/  F2FP.F16.F32.PACK_AB R194, R5.reuse, R28 ;  /* 0x0000001c05c2723e */ /* 0x040fe200000000ff */
[----:B------:R-:W-:Y:S02]  /*4dd0*/  IMAD.MOV.U32 R28, RZ, RZ, R151 ;  /* 0x000000ffff1c7224 */ /* 0x000fe400078e0097 */
[----:B------:R-:W-:-:S03]  /*4de0*/  FADD.FTZ R17, R5, R20 ;  /* 0x0000001405117221 */ /* 0x000fc60000010000 */
[----:B------:R-:W2:Y:S01]  /*4df0*/  MUFU.EX2 R27, R27 ;  /* 0x0000001b001b7308 */ /* 0x000ea20000000800 */
[C---:B-1----:R-:W-:Y:S01]  /*4e00*/  FADD.FTZ R21, R39.reuse, R0 ;  /* 0x0000000027157221 */ /* 0x042fe20000010000 */
[----:B------:R-:W-:Y:S01]  /*4e10*/  F2FP.F16.F32.PACK_AB R199, R39, R38 ;  /* 0x0000002627c7723e */ /* 0x000fe200000000ff */
[--C-:B------:R-:W-:Y:S02]  /*4e20*/  IMAD.MOV.U32 R39, RZ, RZ, R151.reuse ;  /* 0x000000ffff277224 */ /* 0x100fe400078e0097 */
[----:B------:R-:W-:-:S03]  /*4e30*/  IMAD.MOV.U32 R38, RZ, RZ, R151 ;  /* 0x000000ffff267224 */ /* 0x000fc600078e0097 */
[----:B------:R-:W1:Y:S01]  /*4e40*/  MUFU.EX2 R30, R30 ;  /* 0x0000001e001e7308 */ /* 0x000e620000000800 */
[----:B0-----:R-:W-:-:S07]  /*4e50*/  FADD.FTZ R0, R26, R21 ;  /* 0x000000151a007221 */ /* 0x001fce0000010000 */
[----:B------:R0:W3:Y:S01]  /*4e60*/  MUFU.EX2 R195, R2 ;  /* 0x0000000200c37308 */ /* 0x0000e20000000800 */
[C---:B--2---:R-:W-:Y:S01]  /*4e70*/  FADD.FTZ R5, R27.reuse, R0 ;  /* 0x000000001b057221 */ /* 0x044fe20000010000 */
[----:B------:R-:W-:Y:S01]  /*4e80*/  F2FP.F16.F32.PACK_AB R193, R27, R26 ;  /* 0x0000001a1bc1723e */ /* 0x000fe200000000ff */
[----:B------:R-:W-:Y:S01]  /*4e90*/  IMAD.MOV.U32 R27, RZ, RZ, R151 ;  /* 0x000000ffff1b7224 */ /* 0x000fe200078e0097 */
[----:B------:R-:W-:Y:S01]  /*4ea0*/  MOV R26, R151 ;  /* 0x00000097001a7202 */ /* 0x000fe20000000f00 */
[----:B-1----:R-:W-:Y:S01]  /*4eb0*/  FADD.FTZ R0, R30, R5 ;  /* 0x000000051e007221 */ /* 0x002fe20000010000 */
[----:B0-----:R-:W-:-:S03]  /*4ec0*/  IMAD.MOV.U32 R2, RZ, RZ, 0x3f800000 ;  /* 0x3f800000ff027424 */ /* 0x001fc600078e00ff */
[C---:B---3--:R-:W-:Y:S01]  /*4ed0*/  FADD.FTZ R5, R195.reuse, R0 ;  /* 0x00000000c3057221 */ /* 0x048fe20000010000 */
[----:B------:R-:W-:Y:S01]  /*4ee0*/  F2FP.F16.F32.PACK_AB R195, R195, R30 ;  /* 0x0000001ec3c3723e */ /* 0x000fe200000000ff */
[----:B------:R-:W-:Y:S01]  /*4ef0*/  IMAD.MOV.U32 R0, RZ, RZ, 0x3f800000 ;  /* 0x3f800000ff007424 */ /* 0x000fe200078e00ff */
[----:B------:R-:W-:Y:S01]  /*4f00*/  MOV R30, R151 ;  /* 0x00000097001e7202 */ /* 0x000fe20000000f00 */
[----:B------:R-:W-:Y:S06]  /*4f10*/  @!P1 BRA `(.L_x_14) ;  /* 0x0000003c00d49947 */ /* 0x000fec0003800000 */
[----:B------:R-:W-:Y:S01]  /*4f20*/  UIADD3 UR4, UR60, -0x2, URZ ;  /* 0xfffffffe3c047890 */ /* 0x000fe2000fffe03f */
[----:B------:R-:W-:Y:S01]  /*4f30*/  IMAD.MOV.U32 R20, RZ, RZ, R3 ;  /* 0x000000ffff147224 */ /* 0x000fe200078e0003 */
[----:B------:R-:W-:Y:S01]  /*4f40*/  MOV R21, R4 ;  /* 0x0000000400157202 */ /* 0x000fe20000000f00 */
[----:B------:R-:W-:Y:S01]  /*4f50*/  IMAD.MOV.U32 R2, RZ, RZ, 0x3f800000 ;  /* 0x3f800000ff027424 */ /* 0x000fe200078e00ff */
[----:B------:R-:W-:Y:S02]  /*4f60*/  CS2R R150, SRZ ;  /* 0x0000000000967805 */ /* 0x000fe4000001ff00 */
[----:B------:R-:W-:Y:S01]  /*4f70*/  CS2R R146, SRZ ;  /* 0x0000000000927805 */ /* 0x000fe2000001ff00 */
[----:B------:R-:W-:Y:S01]  /*4f80*/  IMAD.U32 R228, RZ, RZ, UR4 ;  /* 0x00000004ffe47e24 */ /* 0x000fe2000f8e00ff */
[----:B------:R-:W-:Y:S02]  /*4f90*/  R2UR UR4, R16 ;  /* 0x00000000100472ca */ /* 0x000fe400000e0000 */
[----:B------:R-:W-:-:S02]  /*4fa0*/  CS2R R142, SRZ ;  /* 0x00000000008e7805 */ /* 0x000fc4000001ff00 */
[----:B------:R-:W-:Y:S02]  /*4fb0*/  CS2R R138, SRZ ;  /* 0x00000000008a7805 */ /* 0x000fe4000001ff00 */
[----:B------:R-:W-:Y:S02]  /*4fc0*/  CS2R R134, SRZ ;  /* 0x0000000000867805 */ /* 0x000fe4000001ff00 */
[----:B------:R-:W-:Y:S02]  /*4fd0*/  CS2R R130, SRZ ;  /* 0x0000000000827805 */ /* 0x000fe4000001ff00 */
[----:B------:R-:W-:Y:S02]  /*4fe0*/  CS2R R126, SRZ ;  /* 0x00000000007e7805 */ /* 0x000fe4000001ff00 */
[----:B------:R-:W-:Y:S02]  /*4ff0*/  CS2R R122, SRZ ;  /* 0x00000000007a7805 */ /* 0x000fe4000001ff00 */
[----:B------:R-:W-:-:S02]  /*5000*/  CS2R R118, SRZ ;  /* 0x0000000000767805 */ /* 0x000fc4000001ff00 */
[----:B------:R-:W-:Y:S02]  /*5010*/  CS2R R114, SRZ ;  /* 0x0000000000727805 */ /* 0x000fe4000001ff00 */
[----:B------:R-:W-:Y:S02]  /*5020*/  CS2R R110, SRZ ;  /* 0x00000000006e7805 */ /* 0x000fe4000001ff00 */
[----:B------:R-:W-:Y:S02]  /*5030*/  CS2R R106, SRZ ;  /* 0x00000000006a7805 */ /* 0x000fe4000001ff00 */
[----:B------:R-:W-:Y:S02]  /*5040*/  CS2R R102, SRZ ;  /* 0x0000000000667805 */ /* 0x000fe4000001ff00 */
[----:B------:R-:W-:Y:S01]  /*5050*/  CS2R R98, SRZ ;  /* 0x0000000000627805 */ /* 0x000fe2000001ff00 */
[----:B------:R-:W-:Y:S01]  /*5060*/  IMAD.U32 R229, RZ, RZ, UR4 ;  /* 0x00000004ffe57e24 */ /* 0x000fe2000f8e00ff */
        /* <DEDUP_REMOVED lines=49> */
[----:B------:R-:W-:Y:S01]  /*5380*/  CS2R R24, SRZ ;  /* 0x0000000000187805 */ /* 0x000fe2000001ff00 */
[----:B------:R-:W-:-:S06]  /*5390*/  UMOV UR39, UR38 ;  /* 0x0000002600277c82 */ /* 0x000fcc0008000000 */
.L_x_25:
[----:B------:R-:W-:Y:S01]  /*53a0*/  R2UR UR5, R229 ;  /* 0x00000000e50572ca */ /* 0x000fe200000e0000 */
[----:B------:R-:W-:-:S04]  /*53b0*/  UISETP.NE.AND UP0, UPT, UR39, 0x1, UPT ;  /* 0x000000012700788c */ /* 0x000fc8000bf05270 */
[----:B------:R-:W-:-:S08]  /*53c0*/  USEL UR4, URZ, 0x1, UP0 ;  /* 0x000000013f047887 */ /* 0x000fd00008000000 */
[----:B------:R-:W-:-:S06]  /*53d0*/  ULOP3.LUT UR4, UR5, UR4, URZ, 0x3c, !UPT ;  /* 0x0000000405047292 */ /* 0x000fcc000f8e3c3f */
[----:B------:R-:W-:Y:S01]  /*53e0*/  MOV R16, UR4 ;  /* 0x0000000400107c02 */ /* 0x000fe20008000f00 */
[----:B------:R-:W-:Y:S06]  /*53f0*/  @!P0 BRA `(.L_x_15) ;  /* 0x0000000000048947 */ /* 0x000fec0003800000 */
[----:B------:R-:W-:Y:S01]  /*5400*/  BPT.TRAP 0x1 ;  /* 0x000000040000795c */ /* 0x000fe20000300000 */
.L_x_15:
[----:B------:R-:W0:Y:S01]  /*5410*/  S2UR UR5, SR_CgaCtaId ;  /* 0x00000000000579c3 */ /* 0x000e220000008800 */
[----:B------:R-:W-:Y:S01]  /*5420*/  R2UR UR4, R16 ;  /* 0x00000000100472ca */ /* 0x000fe200000e0000 */
[----:B------:R-:W-:Y:S01]  /*5430*/  UIADD3 UR38, UR39, 0x1, URZ ;  /* 0x0000000127267890 */ /* 0x000fe2000fffe03f */
[----:B------:R-:W-:-:S03]  /*5440*/  UMOV UR61, 0x400 ;  /* 0x00000400003d7882 */ /* 0x000fc60000000000 */
[----:B------:R-:W-:-:S04]  /*5450*/  UISETP.NE.AND UP0, UPT, UR38, 0x2, UPT ;  /* 0x000000022600788c */ /* 0x000fc8000bf05270 */
[----:B------:R-:W-:-:S04]  /*5460*/  USEL UR38, UR38, URZ, UP0 ;  /* 0x0000003f26267287 */ /* 0x000fc80008000000 */
[----:B------:R-:W-:-:S05]  /*5470*/  IMAD.U32 R3, RZ, RZ, UR4 ;  /* 0x00000004ff037e24 */ /* 0x000fca000f8e00ff */
[----:B------:R-:W-:Y:S01]  /*5480*/  SHF.L.U32 R3, R3, 0x1f, RZ ;  /* 0x0000001f03037819 */ /* 0x000fe200000006ff */
[----:B0-----:R-:W-:-:S04]  /*5490*/  ULEA UR61, UR5, UR61, 0x18 ;  /* 0x0000003d053d7291 */ /* 0x001fc8000f8ec03f */
[----:B------:R-:W-:-:S09]  /*54a0*/  ULEA UR60, UR38, UR61, 0x3 ;  /* 0x0000003d263c7291 */ /* 0x000fd2000f8e183f */
[----:B------:R0:W1:Y:S01]  /*54b0*/  SYNCS.PHASECHK.TRANS64.TRYWAIT P1, [UR60+0x38830], R3 ;  /* 0x03883003ff0075a7 */ /* 0x000062000802017c */
[----:B------:R-:W-:Y:S05]  /*54c0*/  @!P0 BRA `(.L_x_16) ;  /* 0x0000000000048947 */ /* 0x000fea0003800000 */
[----:B------:R-:W-:Y:S01]  /*54d0*/  BPT.TRAP 0x1 ;  /* 0x000000040000795c */ /* 0x000fe20000300000 */
.L_x_16:
[----:B-1----:R-:W-:Y:S05]  /*54e0*/  @P1 BRA `(.L_x_17) ;  /* 0x0000000000081947 */ /* 0x002fea0003800000 */
[----:B------:R-:W1:Y:S02]  /*54f0*/  SYNCS.PHASECHK.TRANS64.TRYWAIT P1, [UR60+0x38830], R3 ;  /* 0x03883003ff0075a7 */ /* 0x000e64000802017c */
[----:B-1----:R-:W-:Y:S05]  /*5500*/  @!P1 BRA `(.L_x_18) ;  /* 0x000000a800489947 */ /* 0x002fea0003800000 */
.L_x_17:
[----:B------:R-:W-:Y:S01]  /*5510*/  R2UR UR4, R18 ;  /* 0x00000000120472ca */ /* 0x000fe200000e0000 */
[----:B------:R-:W-:Y:S01]  /*5520*/  WARPGROUP.ARRIVE ;  /* 0x00000000000079c5 */ /* 0x000fe20000000000 */
[----:B------:R-:W-:Y:S01]  /*5530*/  R2UR UR10, R14 ;  /* 0x000000000e0a72ca */ /* 0x000fe200000e0000 */
[----:B------:R-:W-:Y:S01]  /*5540*/  UMOV UR59, 0x40000040 ;  /* 0x40000040003b7882 */ /* 0x000fe20000000000 */
        /* <DEDUP_REMOVED lines=9> */
[----:B------:R-:W-:Y:S01]  /*55e0*/  UIMAD UR4, UR38, 0xa00, UR4 ;  /* 0x00000a00260478a4 */ /* 0x000fe2000f8e0204 */
[-C--:B------:R-:W-:Y:S01]  /*55f0*/  FMUL.FTZ R24, R24, R0.reuse ;  /* 0x0000000018187220 */ /* 0x080fe20000410000 */
[----:B------:R-:W-:Y:S01]  /*5600*/  UMOV UR56, UR10 ;  /* 0x0000000a00387c82 */ /* 0x000fe20008000000 */
[----:B------:R-:W-:Y:S01]  /*5610*/  UMOV UR43, 0x40000040 ;  /* 0x40000040002b7882 */ /* 0x000fe20000000000 */
[----:B------:R-:W-:Y:S01]  /*5620*/  UMOV UR57, UR11 ;  /* 0x0000000b00397c82 */ /* 0x000fe20008000000 */
[----:B------:R-:W-:Y:S01]  /*5630*/  UIADD3 UR6, UR4, 0x80, URZ ;  /* 0x0000008004067890 */ /* 0x000fe2000fffe03f */
[-C--:B------:R-:W-:Y:S01]  /*5640*/  FMUL.FTZ R25, R25, R0.reuse ;  /* 0x0000000019197220 */ /* 0x080fe20000410000 */
[----:B------:R-:W-:Y:S01]  /*5650*/  UMOV UR58, UR4 ;  /* 0x00000004003a7c82 */ /* 0x000fe20008000000 */
[----:B------:R-:W-:Y:S01]  /*5660*/  UIADD3 UR5, UR4, 0x100, URZ ;  /* 0x0000010004057890 */ /* 0x000fe2000fffe03f */
[----:B------:R-:W-:Y:S01]  /*5670*/  HGMMA.64x16x16.F32 R184, gdesc[UR56], RZ, !UPT, gsb0 ;  /* 0x0020000038b879f0 */ /* 0x000fe2000c0008ff */
[----:B------:R-:W-:Y:S01]  /*5680*/  UMOV UR56, UR10 ;  /* 0x0000000a00387c82 */ /* 0x000fe20008000000 */
[----:B------:R-:W-:Y:S01]  /*5690*/  UMOV UR57, UR11 ;  /* 0x0000000b00397c82 */ /* 0x000fe20008000000 */
[----:B------:R-:W-:Y:S01]  /*56a0*/  UMOV UR58, UR6 ;  /* 0x00000006003a7c82 */ /* 0x000fe20008000000 */
[----:B------:R-:W-:Y:S01]  /*56b0*/  UMOV UR59, 0x40000040 ;  /* 0x40000040003b7882 */ /* 0x000fe20000000000 */
[----:B------:R-:W-:Y:S01]  /*56c0*/  UIADD3 UR6, UR4, 0x180, URZ ;  /* 0x0000018004067890 */ /* 0x000fe2000fffe03f */
[-C--:B------:R-:W-:Y:S01]  /*56d0*/  FMUL.FTZ R28, R28, R0.reuse ;  /* 0x000000001c1c7220 */ /* 0x080fe20000410000 */
        /* <DEDUP_REMOVED lines=12> */
[----:B------:R-:W-:Y:S01]  /*57a0*/  UMOV UR47, 0x40000040 ;  /* 0x40000040002f7882 */ /* 0x000fe20000000000 */
[----:B------:R-:W-:Y:S01]  /*57b0*/  UIADD3 UR50, UR4, 0x782, URZ ;  /* 0x0000078204327890 */ /* 0x000fe2000fffe03f */
[-C--:B------:R-:W-:Y:S01]  /*57c0*/  FMUL.FTZ R41, R41, R0.reuse ;  /* 0x0000000029297220 */ /* 0x080fe20000410000 */
[----:B------:R-:W-:Y:S01]  /*57d0*/  UMOV UR51, 0x40000040 ;  /* 0x4000004000337882 */ /* 0x000fe20000000000 */
[----:B------:R-:W-:Y:S01]  /*57e0*/  UIADD3 UR54, UR4, 0x784, URZ ;  /* 0x0000078404367890 */ /* 0x000fe2000fffe03f */
[-C--:B------:R-:W-:Y:S01]  /*57f0*/  FMUL.FTZ R44, R44, R0.reuse ;  /* 0x000000002c2c7220 */ /* 0x080fe20000410000 */
[----:B------:R-:W-:Y:S01]  /*5800*/  UMOV UR55, 0x40000040 ;  /* 0x4000004000377882 */ /* 0x000fe20000000000 */
[----:B------:R-:W-:Y:S01]  /*5810*/  UMOV UR7, 0x40000040 ;  /* 0x4000004000077882 */ /* 0x000fe20000000000 */
[-C--:B------:R-:W-:Y:S01]  /*5820*/  FMUL.FTZ R45, R45, R0.reuse ;  /* 0x000000002d2d7220 */ /* 0x080fe20000410000 */
        /* <DEDUP_REMOVED lines=23> */
[----:B------:R-:W-:Y:S01]  /*59a0*/  FMUL.FTZ R93, R93, R0 ;  /* 0x000000005d5d7220 */ /* 0x000fe20000410000 */
[----:B------:R-:W-:-:S02]  /*59b0*/  WARPGROUP.DEPBAR.LE gsb0, 0x0 ;  /* 0x00008000000079c5 */ /* 0x000fc40000010000 */
[----:B------:R-:W-:Y:S01]  /*59c0*/  WARPGROUP.ARRIVE ;  /* 0x00000000000079c5 */ /* 0x000fe20000000000 */
[-C--:B------:R-:W-:Y:S01]  /*59d0*/  FMUL.FTZ R96, R96, R0.reuse ;  /* 0x0000000060607220 */ /* 0x080fe20000410000 */
[-C--:B------:R-:W-:Y:S01]  /*59e0*/  FMUL.FTZ R97, R97, R0.reuse ;  /* 0x0000000061617220 */ /* 0x080fe20000410000 */
[-C--:B------:R-:W-:Y:S01]  /*59f0*/  FMUL.FTZ R100, R100, R0.reuse ;  /* 0x0000000064647220 */ /* 0x080fe20000410000 */
[-C--:B------:R-:W-:Y:S01]  /*5a00*/  FMUL.FTZ R101, R101, R0.reuse ;  /* 0x0000000065657220 */ /* 0x080fe20000410000 */
[-C--:B------:R-:W-:Y:S01]  /*5a10*/  FMUL.FTZ R104, R104, R0.reuse ;  /* 0x0000000068687220 */ /* 0x080fe20000410000 */
[----:B------:R-:W-:Y:S01]  /*5a20*/  HGMMA.64x16x16.F32 R176, gdesc[UR56], RZ, !UPT, gsb0 ;  /* 0x0020000038b079f0 */ /* 0x000fe2000c0008ff */
[----:B------:R-:W-:Y:S01]  /*5a30*/  UMOV UR56, UR10 ;  /* 0x0000000a00387c82 */ /* 0x000fe20008000000 */
[----:B------:R-:W-:Y:S01]  /*5a40*/  UMOV UR57, UR11 ;  /* 0x0000000b00397c82 */ /* 0x000fe20008000000 */
[----:B------:R-:W-:Y:S01]  /*5a50*/  UMOV UR58, UR5 ;  /* 0x00000005003a7c82 */ /* 0x000fe20008000000 */
[----:B------:R-:W-:Y:S01]  /*5a60*/  UMOV UR59, 0x40000040 ;  /* 0x40000040003b7882 */ /* 0x000fe20000000000 */
[----:B------:R-:W-:Y:S01]  /*5a70*/  UIADD3 UR5, UR4, 0x200, URZ ;  /* 0x0000020004057890 */ /* 0x000fe2000fffe03f */
        /* <DEDUP_REMOVED lines=103> */
[----:B------:R-:W-:Y:S02]  /*60f0*/  R2UR UR10, R8 ;  /* 0x00000000080a72ca */ /* 0x000fe400000e0000 */
[----:B------:R-:W-:Y:S01]  /*6100*/  R2UR UR11, R9 ;  /* 0x00000000090b72ca */ /* 0x000fe200000e0000 */
[----:B------:R-:W-:Y:S02]  /*6110*/  WARPGROUP.DEPBAR.LE gsb0, 0x0 ;  /* 0x00008000000079c5 */ /* 0x000fe40000010000 */
        /* <DEDUP_REMOVED lines=37> */
[----:B------:R-:W-:Y:S02]  /*6370*/  UIADD3 UR5, UR4, 0x104, URZ ;  /* 0x0000010404057890 */ /* 0x000fe4000fffe03f */
[----:B------:R-:W-:Y:S01]  /*6380*/  UIADD3 UR18, UR4, 0x284, URZ ;  /* 0x0000028404127890 */ /* 0x000fe2000fffe03f */
[----:B------:R-:W-:Y:S01]  /*6390*/  UMOV UR19, 0x40000040 ;  /* 0x4000004000137882 */ /* 0x000fe20000000000 */
        /* <DEDUP_REMOVED lines=142> */
[----:B------:R-:W-:Y:S02]  /*6c80*/  R2UR UR14, R6 ;  /* 0x00000000060e72ca */ /* 0x000fe400000e0000 */
[----:B------:R-:W-:-:S11]  /*6c90*/  R2UR UR15, R7 ;  /* 0x00000000070f72ca */ /* 0x000fd600000e0000 */
        /* <DEDUP_REMOVED lines=252> */
[----:B------:R-:W-:-:S03]  /*7c60*/  UIADD3 UR6, UR4, 0x906, URZ ;  /* 0x0000090604067890 */ /* 0x000fc6000fffe03f */
[----:B------:R-:W-:Y:S01]  /*7c70*/  UMOV UR4, UR14 ;  /* 0x0000000e00047c82 */ /* 0x000fe20008000000 */
        /* <DEDUP_REMOVED lines=24> */
.L_x_19:
[----:B------:R-:W-:Y:S01]  /*7e00*/  R2UR UR5, R229 ;  /* 0x00000000e50572ca */ /* 0x000fe200000e0000 */
[----:B------:R-:W-:-:S12]  /*7e10*/  ULEA UR4, UR39, UR61, 0x3 ;  /* 0x0000003d27047291 */ /* 0x000fd8000f8e183f */
[----:B------:R-:W-:-:S05]  /*7e20*/  IMAD.U32 R0, RZ, RZ, UR5 ;  /* 0x00000005ff007e24 */ /* 0x000fca000f8e00ff */
[----:B------:R-:W-:-:S04]  /*7e30*/  SHF.L.U32 R0, R0, 0x1f, RZ ;  /* 0x0000001f00007819 */ /* 0x000fc800000006ff */
[----:B------:R2:W3:Y:S01]  /*7e40*/  SYNCS.PHASECHK.TRANS64.TRYWAIT P1, [UR4+0x38850], R0 ;  /* 0x03885000ff0075a7 */ /* 0x0004e20008020144 */
[----:B------:R-:W-:Y:S05]  /*7e50*/  @!P0 BRA `(.L_x_20) ;  /* 0x0000000000048947 */ /* 0x000fea0003800000 */
[----:B------:R-:W-:Y:S01]  /*7e60*/  BPT.TRAP 0x1 ;  /* 0x000000040000795c */ /* 0x000fe20000300000 */
.L_x_20:
[----:B---3--:R-:W-:Y:S05]  /*7e70*/  @P1 BRA `(.L_x_21) ;  /* 0x0000000000081947 */ /* 0x008fea0003800000 */
[----:B------:R-:W3:Y:S02]  /*7e80*/  SYNCS.PHASECHK.TRANS64.TRYWAIT P1, [UR4+0x38850], R0 ;  /* 0x03885000ff0075a7 */ /* 0x000ee40008020144 */
[----:B---3--:R-:W-:Y:S05]  /*7e90*/  @!P1 BRA `(.L_x_22) ;  /* 0x0000007c00fc9947 */ /* 0x008fea0003800000 */
.L_x_21:
[----:B------:R-:W-:Y:S01]  /*7ea0*/  UIADD3 UR61, UR61, 0x400, URZ ;  /* 0x000004003d3d7890 */ /* 0x000fe2000fffe03f */
[----:B------:R-:W-:Y:S01]  /*7eb0*/  WARPGROUP.ARRIVE ;  /* 0x00000000000079c5 */ /* 0x000fe20000000000 */
[----:B------:R-:W-:Y:S02]  /*7ec0*/  UMOV UR7, 0x40000040 ;  /* 0x4000004000077882 */ /* 0x000fe40000000000 */
[----:B------:R-:W-:-:S04]  /*7ed0*/  USHF.R.U32.HI UR61, URZ, 0x4, UR61 ;  /* 0x000000043f3d7899 */ /* 0x000fc8000801163d */
[----:B------:R-:W-:-:S04]  /*7ee0*/  ULOP3.LUT UR61, UR61, 0x3fff, URZ, 0xc0, !UPT ;  /* 0x00003fff3d3d7892 */ /* 0x000fc8000f8ec03f */
[----:B------:R-:W-:-:S04]  /*7ef0*/  ULOP3.LUT UR5, UR61, 0x2800000, URZ, 0xfc, !UPT ;  /* 0x028000003d057892 */ /* 0x000fc8000f8efc3f */
[----:B------:R-:W-:-:S07]  /*7f00*/  UIMAD UR5, UR39, 0xa00, UR5 ;  /* 0x00000a00270578a4 */ /* 0x000fce000f8e0205 */
[----:B------:R-:W-:Y:S02]  /*7f10*/  UMOV UR6, UR5 ;  /* 0x0000000500067c82 */ /* 0x000fe40008000000 */
[----:B------:R-:W-:Y:S01]  /*7f20*/  HGMMA.64x256x16.F32 R24, R208, gdesc[UR4].tnspB, R24, gsb0 ;  /* 0x43e00004d0187df0 */ /* 0x000fe20008000818 */
[----:B------:R-:W-:Y:S01]  /*7f30*/  UIADD3 UR6, UR5, 0x80, URZ ;  /* 0x0000008005067890 */ /* 0x000fe2000fffe03f */
[----:B------:R-:W-:Y:S01]  /*7f40*/  UMOV UR7, 0x40000040 ;  /* 0x4000004000077882 */ /* 0x000fe20000000000 */
[----:B------:R-:W-:Y:S02]  /*7f50*/  WARPGROUP.DEPBAR.LE gsb0, 0x0 ;  /* 0x00008000000079c5 */ /* 0x000fe40000010000 */
[----:B------:R-:W-:-:S15]  /*7f60*/  WARPGROUP.ARRIVE ;  /* 0x00000000000079c5 */ /* 0x000fde0000000000 */
[----:B------:R-:W-:-:S08]  /*7f70*/  NOP ;  /* 0x0000000000007918 */ /* 0x000fd00000000000 */
        /* <DEDUP_REMOVED lines=18> */
[----:B------:R-:W-:Y:S03]  /*80a0*/  HGMMA.64x256x16.F32 R24, R192, gdesc[UR4].tnspB, R24, gsb0 ;  /* 0x43e00004c0187df0 */ /* 0x000fe60008000818 */
[----:B------:R-:W-:Y:S02]  /*80b0*/  WARPGROUP.DEPBAR.LE gsb0, 0x0 ;  /* 0x00008000000079c5 */ /* 0x000fe40000010000 */
[----:B------:R-:W-:Y:S05]  /*80c0*/  @!P0 BRA `(.L_x_23) ;  /* 0x0000000000048947 */ /* 0x000fea0003800000 */
[----:B------:R-:W-:Y:S01]  /*80d0*/  BPT.TRAP 0x1 ;  /* 0x000000040000795c */ /* 0x000fe20000300000 */
.L_x_23:
[----:B0-2---:R-:W-:Y:S01]  /*80e0*/  FMNMX.FTZ R0, R184, R21, !PT ;  /* 0x00000015b8007209 */ /* 0x005fe20007810000 */
[----:B------:R-:W-:Y:S01]  /*80f0*/  ULDC UR5, c[0x0][0x988] ;  /* 0x0002620000057ab9 */ /* 0x000fe20000000800 */
[----:B------:R-:W-:Y:S01]  /*8100*/  FMNMX.FTZ R2, R186, R20, !PT ;  /* 0x00000014ba027209 */ /* 0x000fe20007810000 */
[----:B------:R-:W0:Y:S01]  /*8110*/  S2UR UR6, SR_CgaCtaId ;  /* 0x00000000000679c3 */ /* 0x000e220000008800 */
[----:B-1----:R-:W-:Y:S01]  /*8120*/  FMNMX.FTZ R3, R185, R0, !PT ;  /* 0x00000000b9037209 */ /* 0x002fe20007810000 */
[----:B------:R-:W-:Y:S01]  /*8130*/  UIADD3 UR60, UR60, 0x38840, URZ ;  /* 0x000388403c3c7890 */ /* 0x000fe2000fffe03f */
[----:B------:R-:W-:Y:S02]  /*8140*/  FMNMX.FTZ R193, R187, R2, !PT ;  /* 0x00000002bbc17209 */ /* 0x000fe40007810000 */
[----:B------:R-:W-:Y:S02]  /*8150*/  FMNMX.FTZ R0, R188, R3, !PT ;  /* 0x00000003bc007209 */ /* 0x000fe40007810000 */
[----:B------:R-:W-:-:S02]  /*8160*/  FMNMX.FTZ R2, R190, R193, !PT ;  /* 0x000000c1be027209 */ /* 0x000fc40007810000 */
[----:B------:R-:W-:Y:S02]  /*8170*/  FMNMX.FTZ R3, R189, R0, !PT ;  /* 0x00000000bd037209 */ /* 0x000fe40007810000 */
[----:B------:R-:W-:Y:S02]  /*8180*/  FMNMX.FTZ R193, R191, R2, !PT ;  /* 0x00000002bfc17209 */ /* 0x000fe40007810000 */
[----:B------:R-:W-:Y:S02]  /*8190*/  FMNMX.FTZ R0, R176, R3, !PT ;  /* 0x00000003b0007209 */ /* 0x000fe40007810000 */
[----:B------:R-:W-:Y:S02]  /*81a0*/  FMNMX.FTZ R2, R178, R193, !PT ;  /* 0x000000c1b2027209 */ /* 0x000fe40007810000 */
[----:B------:R-:W-:Y:S02]  /*81b0*/  FMNMX.FTZ R3, R177, R0, !PT ;  /* 0x00000000b1037209 */ /* 0x000fe40007810000 */
[----:B------:R-:W-:-:S02]  /*81c0*/  FMNMX.FTZ R193, R179, R2, !PT ;  /* 0x00000002b3c17209 */ /* 0x000fc40007810000 */
[----:B------:R-:W-:Y:S02]  /*81d0*/  FMNMX.FTZ R0, R180, R3, !PT ;  /* 0x00000003b4007209 */ /* 0x000fe40007810000 */
[----:B------:R-:W-:Y:S01]  /*81e0*/  FMNMX.FTZ R2, R182, R193, !PT ;  /* 0x000000c1b6027209 */ /* 0x000fe20007810000 */
[----:B0-----:R-:W-:Y:S01]  /*81f0*/  UPRMT UR60, UR6, 0x654, UR60 ;  /* 0x00000654063c7896 */ /* 0x001fe2000800003c */
[----:B------:R-:W-:Y:S02]  /*8200*/  FMNMX.FTZ R3, R181, R0, !PT ;  /* 0x00000000b5037209 */ /* 0x000fe40007810000 */
[----:B------:R-:W-:Y:S02]  /*8210*/  FMNMX.FTZ R193, R183, R2, !PT ;  /* 0x00000002b7c17209 */ /* 0x000fe40007810000 */
[----:B------:R-:W-:Y:S02]  /*8220*/  FMNMX.FTZ R0, R168, R3, !PT ;  /* 0x00000003a8007209 */ /* 0x000fe40007810000 */
[----:B------:R-:W-:-:S02]  /*8230*/  FMNMX.FTZ R2, R170, R193, !PT ;  /* 0x000000c1aa027209 */ /* 0x000fc40007810000 */
[----:B------:R-:W-:Y:S01]  /*8240*/  FMNMX.FTZ R3, R169, R0, !PT ;  /* 0x00000000a9037209 */ /* 0x000fe20007810000 */
[----:B------:R-:W-:Y:S01]  /*8250*/  SYNCS.ARRIVE.TRANS64.RED.A1T0 RZ, [UR60], RZ ;  /* 0x000000ffffff79a7 */ /* 0x000fe2000810043c */
[----:B------:R-:W-:Y:S02]  /*8260*/  FMNMX.FTZ R193, R171, R2, !PT ;  /* 0x00000002abc17209 */ /* 0x000fe40007810000 */
[----:B------:R-:W-:Y:S02]  /*8270*/  FMNMX.FTZ R0, R172, R3, !PT ;  /* 0x00000003ac007209 */ /* 0x000fe40007810000 */
        /* <DEDUP_REMOVED lines=18> */
[----:B------:R-:W-:-:S03]  /*83a0*/  FMNMX.FTZ R2, R159, R2, !PT ;  /* 0x000000029f027209 */ /* 0x000fc60007810000 */
[----:B------:R-:W0:Y:S04]  /*83b0*/  SHFL.BFLY PT, R3, R0, 0x2, 0x1f ;  /* 0x0c401f0000037f89 */ /* 0x000e2800000e0000 */
[----:B------:R-:W1:Y:S01]  /*83c0*/  SHFL.BFLY PT, R193, R2, 0x2, 0x1f ;  /* 0x0c401f0002c17f89 */ /* 0x000e6200000e0000 */
[----:B0-----:R-:W-:Y:S02]  /*83d0*/  FMNMX.FTZ R192, R0, R3, !PT ;  /* 0x0000000300c07209 */ /* 0x001fe40007810000 */
[----:B-1----:R-:W-:-:S03]  /*83e0*/  FMNMX.FTZ R193, R2, R193, !PT ;  /* 0x000000c102c17209 */ /* 0x002fc60007810000 */
[----:B------:R-:W0:Y:S04]  /*83f0*/  SHFL.BFLY PT, R3, R192, 0x1, 0x1f ;  /* 0x0c201f00c0037f89 */ /* 0x000e2800000e0000 */
[----:B------:R-:W1:Y:S01]  /*8400*/  SHFL.BFLY PT, R194, R193, 0x1, 0x1f ;  /* 0x0c201f00c1c27f89 */ /* 0x000e6200000e0000 */
[----:B0-----:R-:W-:Y:S02]  /*8410*/  FMNMX.FTZ R4, R192, R3, !PT ;  /* 0x00000003c0047209 */ /* 0x001fe40007810000 */
[----:B-1----:R-:W-:-:S03]  /*8420*/  FMNMX.FTZ R3, R193, R194, !PT ;  /* 0x000000c2c1037209 */ /* 0x002fc60007810000 */
[----:B------:R-:W-:Y:S02]  /*8430*/  FADD.FTZ R21, -R4, R21 ;  /* 0x0000001504157221 */ /* 0x000fe40000010100 */
[----:B------:R-:W-:Y:S02]  /*8440*/  FADD.FTZ R20, -R3, R20 ;  /* 0x0000001403147221 */ /* 0x000fe40000010100 */
[----:B------:R-:W-:Y:S02]  /*8450*/  FMUL.FTZ R194, R21, UR5 ;  /* 0x0000000515c27c20 */ /* 0x000fe40008410000 */
[----:B------:R-:W-:Y:S01]  /*8460*/  FMUL.FTZ R2, R20, UR5 ;  /* 0x0000000514027c20 */ /* 0x000fe20008410000 */
[----:B------:R-:W-:Y:S01]  /*8470*/  FMUL.FTZ R20, R4, UR5 ;  /* 0x0000000504147c20 */ /* 0x000fe20008410000 */
[----:B------:R0:W-:Y:S03]  /*8480*/  MUFU.EX2 R0, R194 ;  /* 0x000000c200007308 */ /* 0x0001e60000000800 */
[--C-:B------:R-:W-:Y:S01]  /*8490*/  FFMA.FTZ R208, R185, UR5, -R20.reuse ;  /* 0x00000005b9d07c23 */ /* 0x100fe20008010814 */
        /* <DEDUP_REMOVED lines=17> */
[--C-:B0-----:R-:W-:Y:S01]  /*85b0*/  FFMA.FTZ R194, R156, UR5, -R20.reuse ;  /* 0x000000059cc27c23 */ /* 0x101fe20008010814 */
[----:B------:R-:W-:Y:S01]  /*85c0*/  FFMA.FTZ R153, R157, UR5, -R20 ;  /* 0x000000059d997c23 */ /* 0x000fe20008010814 */
[----:B------:R-:W-:Y:S01]  /*85d0*/  FMUL.FTZ R20, R3, UR5 ;  /* 0x0000000503147c20 */ /* 0x000fe20008410000 */
[----:B------:R-:W0:Y:S03]  /*85e0*/  MUFU.EX2 R21, R21 ;  /* 0x0000001500157308 */ /* 0x000e260000000800 */
[--C-:B------:R-:W-:Y:S01]  /*85f0*/  FFMA.FTZ R209, R186, UR5, -R20.reuse ;  /* 0x00000005bad17c23 */ /* 0x100fe20008010814 */
[--C-:B------:R-:W-:Y:S01]  /*8600*/  FFMA.FTZ R152, R187, UR5, -R20.reuse ;  /* 0x00000005bb987c23 */ /* 0x100fe20008010814 */
[--C-:B------:R-:W-:Y:S01]  /*8610*/  FFMA.FTZ R211, R190, UR5, -R20.reuse ;  /* 0x00000005bed37c23 */ /* 0x100fe20008010814 */
[--C-:B------:R-:W-:Y:S01]  /*8620*/  FFMA.FTZ R156, R191, UR5, -R20.reuse ;  /* 0x00000005bf9c7c23 */ /* 0x100fe20008010814 */
[--C-:B------:R-:W-:Y:S01]  /*8630*/  FFMA.FTZ R205, R178, UR5, -R20.reuse ;  /* 0x00000005b2cd7c23 */ /* 0x100fe20008010814 */
[----:B------:R-:W-:Y:S01]  /*8640*/  MUFU.EX2 R2, R2 ;  /* 0x0000000200027308 */ /* 0x000fe20000000800 */
[--C-:B------:R-:W-:Y:S01]  /*8650*/  FFMA.FTZ R160, R179, UR5, -R20.reuse ;  /* 0x00000005b3a07c23 */ /* 0x100fe20008010814 */
[--C-:B------:R-:W-:Y:S01]  /*8660*/  FFMA.FTZ R207, R182, UR5, -R20.reuse ;  /* 0x00000005b6cf7c23 */ /* 0x100fe20008010814 */
[--C-:B------:R-:W-:Y:S01]  /*8670*/  FFMA.FTZ R164, R183, UR5, -R20.reuse ;  /* 0x00000005b7a47c23 */ /* 0x100fe20008010814 */
[--C-:B------:R-:W-:Y:S01]  /*8680*/  FFMA.FTZ R203, R174, UR5, -R20.reuse ;  /* 0x00000005aecb7c23 */ /* 0x100fe20008010814 */
[--C-:B------:R-:W-:Y:S01]  /*8690*/  FFMA.FTZ R201, R170, UR5, -R20.reuse ;  /* 0x00000005aac97c23 */ /* 0x100fe20008010814 */
[--C-:B------:R-:W-:Y:S01]  /*86a0*/  FFMA.FTZ R168, R171, UR5, -R20.reuse ;  /* 0x00000005aba87c23 */ /* 0x100fe20008010814 */
[--C-:B------:R-:W-:Y:S01]  /*86b0*/  FFMA.FTZ R199, R166, UR5, -R20.reuse ;  /* 0x00000005a6c77c23 */ /* 0x100fe20008010814 */
[----:B------:R-:W1:Y:S01]  /*86c0*/  MUFU.EX2 R209, R209 ;  /* 0x000000d100d17308 */ /* 0x000e620000000800 */
[----:B0-----:R-:W-:Y:S01]  /*86d0*/  FFMA.FTZ R17, R0, R17, R21 ;  /* 0x0000001100117223 */ /* 0x001fe20000010015 */
[--C-:B------:R-:W-:Y:S01]  /*86e0*/  FFMA.FTZ R170, R175, UR5, -R20.reuse ;  /* 0x00000005afaa7c23 */ /* 0x100fe20008010814 */
[--C-:B------:R-:W-:Y:S01]  /*86f0*/  FFMA.FTZ R197, R162, UR5, -R20.reuse ;  /* 0x00000005a2c57c23 */ /* 0x100fe20008010814 */
[--C-:B------:R-:W-:Y:S01]  /*8700*/  FFMA.FTZ R162, R163, UR5, -R20.reuse ;  /* 0x00000005a3a27c23 */ /* 0x100fe20008010814 */
[--C-:B------:R-:W-:Y:S01]  /*8710*/  FFMA.FTZ R193, R154, UR5, -R20.reuse ;  /* 0x000000059ac17c23 */ /* 0x100fe20008010814 */
[----:B------:R-:W-:-:S02]  /*8720*/  FFMA.FTZ R195, R158, UR5, -R20 ;  /* 0x000000059ec37c23 */ /* 0x000fc40008010814 */
[----:B------:R-:W0:Y:S08]  /*8730*/  MUFU.EX2 R208, R208 ;  /* 0x000000d000d07308 */ /* 0x000e300000000800 */
[----:B------:R-:W2:Y:S01]  /*8740*/  MUFU.EX2 R152, R152 ;  /* 0x0000009800987308 */ /* 0x000ea20000000800 */
[----:B-1----:R-:W-:-:S07]  /*8750*/  FFMA.FTZ R5, R2, R5, R209 ;  /* 0x0000000502057223 */ /* 0x002fce00000100d1 */
[----:B------:R-:W1:Y:S01]  /*8760*/  MUFU.EX2 R210, R210 ;  /* 0x000000d200d27308 */ /* 0x000e620000000800 */
[----:B0-----:R-:W-:-:S07]  /*8770*/  FADD.FTZ R17, R208, R17 ;  /* 0x00000011d0117221 */ /* 0x001fce0000010000 */
[----:B------:R-:W0:Y:S01]  /*8780*/  MUFU.EX2 R211, R211 ;  /* 0x000000d300d37308 */ /* 0x000e220000000800 */
[----:B--2---:R-:W-:-:S07]  /*8790*/  FADD.FTZ R172, R152, R5 ;  /* 0x0000000598ac7221 */ /* 0x004fce0000010000 */
[----:B------:R-:W2:Y:S01]  /*87a0*/  MUFU.EX2 R189, R189 ;  /* 0x000000bd00bd7308 */ /* 0x000ea20000000800 */
[----:B-1----:R-:W-:-:S07]  /*87b0*/  FADD.FTZ R174, R210, R17 ;  /* 0x00000011d2ae7221 */ /* 0x002fce0000010000 */
        /* <DEDUP_REMOVED lines=11> */
[----:B-1----:R-:W-:Y:S01]  /*8870*/  FADD.FTZ R17, R185, R166 ;  /* 0x000000a6b9117221 */ /* 0x002fe20000010000 */
[----:B------:R-:W-:-:S06]  /*8880*/  FFMA.FTZ R166, R167, UR5, -R20 ;  /* 0x00000005a7a67c23 */ /* 0x000fcc0008010814 */
        /* <DEDUP_REMOVED lines=15> */
[----:B--2---:R-:W-:Y:S01]  /*8980*/  FADD.FTZ R17, R177, R154 ;  /* 0x0000009ab1117221 */ /* 0x004fe20000010000 */
[--C-:B------:R-:W-:Y:S01]  /*8990*/  FFMA.FTZ R154, R155, UR5, -R20.reuse ;  /* 0x000000059b9a7c23 */ /* 0x100fe20008010814 */
[----:B------:R-:W-:-:S05]  /*89a0*/  FFMA.FTZ R20, R159, UR5, -R20 ;  /* 0x000000059f147c23 */ /* 0x000fca0008010814 */
        /* <DEDUP_REMOVED lines=38> */
[----:B0-----:R-:W-:-:S03]  /*8c10*/  FADD.FTZ R17, R153, R172 ;  /* 0x000000ac99117221 */ /* 0x001fc60000010000 */
[----:B--2---:R-:W-:Y:S01]  /*8c20*/  FADD.FTZ R5, R20, R5 ;  /* 0x0000000514057221 */ /* 0x004fe20000010000 */
[----:B------:R-:W-:Y:S06]  /*8c30*/  @!P0 BRA `(.L_x_24) ;  /* 0x0000000000048947 */ /* 0x000fec0003800000 */
[----:B------:R-:W-:Y:S01]  /*8c40*/  BPT.TRAP 0x1 ;  /* 0x000000040000795c */ /* 0x000fe20000300000 */
.L_x_24:
[----:B------:R-:W0:Y:S01]  /*8c50*/  S2UR UR7, SR_CgaCtaId ;  /* 0x00000000000779c3 */ /* 0x000e220000008800 */
[----:B------:R-:W-:Y:S01]  /*8c60*/  UIADD3 UR4, UR4, 0x38860, URZ ;  /* 0x0003886004047890 */ /* 0x000fe2000fffe03f */
[----:B------:R-:W-:Y:S01]  /*8c70*/  R2UR UR6, R228 ;  /* 0x00000000e40672ca */ /* 0x000fe200000e0000 */
[----:B------:R-:W-:Y:S01]  /*8c80*/  UMOV UR39, UR38 ;  /* 0x0000002600277c82 */ /* 0x000fe20008000000 */
[----:B------:R-:W-:Y:S02]  /*8c90*/  F2FP.F16.F32.PACK_AB R208, R208, R21 ;  /* 0x00000015d0d0723e */ /* 0x000fe400000000ff */
[----:B------:R-:W-:Y:S01]  /*8ca0*/  F2FP.F16.F32.PACK_AB R195, R20, R195 ;  /* 0x000000c314c3723e */ /* 0x000fe200000000ff */
[----:B------:R-:W-:Y:S01]  /*8cb0*/  IMAD.MOV.U32 R20, RZ, RZ, R3 ;  /* 0x000000ffff147224 */ /* 0x000fe200078e0003 */
[----:B------:R-:W-:Y:S02]  /*8cc0*/  F2FP.F16.F32.PACK_AB R209, R152, R209 ;  /* 0x000000d198d1723e */ /* 0x000fe400000000ff */
[----:B------:R-:W-:-:S02]  /*8cd0*/  F2FP.F16.F32.PACK_AB R210, R189, R210 ;  /* 0x000000d2bdd2723e */ /* 0x000fc400000000ff */
[----:B------:R-:W-:Y:S02]  /*8ce0*/  F2FP.F16.F32.PACK_AB R211, R156, R211 ;  /* 0x000000d39cd3723e */ /* 0x000fe400000000ff */
[----:B------:R-:W-:Y:S02]  /*8cf0*/  F2FP.F16.F32.PACK_AB R204, R185, R204 ;  /* 0x000000ccb9cc723e */ /* 0x000fe400000000ff */
[----:B------:R-:W-:Y:S02]  /*8d00*/  ISETP.LT.AND P1, PT, RZ, UR6, PT ;  /* 0x00000006ff007c0c */ /* 0x000fe4000bf21270 */
[----:B------:R-:W-:Y:S02]  /*8d10*/  F2FP.F16.F32.PACK_AB R205, R160, R205 ;  /* 0x000000cda0cd723e */ /* 0x000fe400000000ff */
[----:B------:R-:W-:Y:S02]  /*8d20*/  F2FP.F16.F32.PACK_AB R206, R181, R206 ;  /* 0x000000ceb5ce723e */ /* 0x000fe400000000ff */
[----:B------:R-:W-:Y:S01]  /*8d30*/  F2FP.F16.F32.PACK_AB R207, R164, R207 ;  /* 0x000000cfa4cf723e */ /* 0x000fe200000000ff */
[----:B0-----:R-:W-:Y:S01]  /*8d40*/  UPRMT UR4, UR7, 0x654, UR4 ;  /* 0x0000065407047896 */ /* 0x001fe20008000004 */
[----:B------:R-:W-:-:S02]  /*8d50*/  F2FP.F16.F32.PACK_AB R200, R177, R200 ;  /* 0x000000c8b1c8723e */ /* 0x000fc400000000ff */
[----:B------:R-:W-:Y:S02]  /*8d60*/  F2FP.F16.F32.PACK_AB R201, R168, R201 ;  /* 0x000000c9a8c9723e */ /* 0x000fe400000000ff */
[----:B------:R-:W-:Y:S02]  /*8d70*/  F2FP.F16.F32.PACK_AB R202, R173, R202 ;  /* 0x000000caadca723e */ /* 0x000fe400000000ff */
[----:B------:R-:W-:Y:S02]  /*8d80*/  F2FP.F16.F32.PACK_AB R203, R170, R203 ;  /* 0x000000cbaacb723e */ /* 0x000fe400000000ff */
[----:B------:R-:W-:Y:S01]  /*8d90*/  SYNCS.ARRIVE.TRANS64.RED.A1T0 RZ, [UR4], RZ ;  /* 0x000000ffffff79a7 */ /* 0x000fe20008100404 */
[----:B------:R-:W-:Y:S01]  /*8da0*/  UIADD3 UR4, UR6, -0x1, URZ ;  /* 0xffffffff06047890 */ /* 0x000fe2000fffe03f */
[----:B------:R-:W-:Y:S02]  /*8db0*/  R2UR UR6, R16 ;  /* 0x00000000100672ca */ /* 0x000fe400000e0000 */
[----:B------:R-:W-:-:S02]  /*8dc0*/  F2FP.F16.F32.PACK_AB R196, R169, R196 ;  /* 0x000000c4a9c4723e */ /* 0x000fc400000000ff */
[----:B------:R-:W-:Y:S01]  /*8dd0*/  F2FP.F16.F32.PACK_AB R197, R162, R197 ;  /* 0x000000c5a2c5723e */ /* 0x000fe200000000ff */
[----:B------:R-:W-:Y:S01]  /*8de0*/  IMAD.U32 R228, RZ, RZ, UR4 ;  /* 0x00000004ffe47e24 */ /* 0x000fe2000f8e00ff */
[----:B------:R-:W-:Y:S02]  /*8df0*/  F2FP.F16.F32.PACK_AB R198, R165, R198 ;  /* 0x000000c6a5c6723e */ /* 0x000fe400000000ff */
[----:B------:R-:W-:Y:S02]  /*8e00*/  F2FP.F16.F32.PACK_AB R199, R166, R199 ;  /* 0x000000c7a6c7723e */ /* 0x000fe400000000ff */
[----:B------:R-:W-:Y:S02]  /*8e10*/  F2FP.F16.F32.PACK_AB R192, R161, R192 ;  /* 0x000000c0a1c0723e */ /* 0x000fe400000000ff */
[----:B------:R-:W-:Y:S01]  /*8e20*/  F2FP.F16.F32.PACK_AB R193, R154, R193 ;  /* 0x000000c19ac1723e */ /* 0x000fe200000000ff */
[----:B------:R-:W-:Y:S01]  /*8e30*/  IMAD.U32 R229, RZ, RZ, UR6 ;  /* 0x00000006ffe57e24 */ /* 0x000fe2000f8e00ff */
[----:B------:R-:W-:-:S02]  /*8e40*/  F2FP.F16.F32.PACK_AB R194, R153, R194 ;  /* 0x000000c299c2723e */ /* 0x000fc400000000ff */
[----:B------:R-:W-:Y:S01]  /*8e50*/  MOV R21, R4 ;  /* 0x0000000400157202 */ /* 0x000fe20000000f00 */
[----:B------:R-:W-:Y:S06]  /*8e60*/  @P1 BRA `(.L_x_25) ;  /* 0xffffffc4004c1947 */ /* 0x000fec000383ffff */
.L_x_14:
[----:B------:R-:W-:Y:S06]  /*8e70*/  BAR.ARV 0x8, 0x180 ;  /* 0x0206000000007b1d */ /* 0x000fec0000002000 */
        /* <DEDUP_REMOVED lines=128> */
[----:B------:R-:W-:Y:S06]  /*9680*/  @!P0 BRA `(.L_x_26) ;  /* 0x0000000000048947 */ /* 0x000fec0003800000 */
[----:B------:R-:W-:Y:S01]  /*9690*/  BPT.TRAP 0x1 ;  /* 0x000000040000795c */ /* 0x000fe20000300000 */
.L_x_26:
[----:B------:R-:W0:Y:S01]  /*96a0*/  S2UR UR13, SR_CgaCtaId ;  /* 0x00000000000d79c3 */ /* 0x000e220000008800 */
[----:B------:R-:W-:Y:S01]  /*96b0*/  R2UR UR6, R16 ;  /* 0x00000000100672ca */ /* 0x000fe200000e0000 */
[----:B------:R-:W-:-:S12]  /*96c0*/  UMOV UR4, 0x400 ;  /* 0x0000040000047882 */ /* 0x000fd80000000000 */
[----:B------:R-:W-:-:S05]  /*96d0*/  IMAD.U32 R0, RZ, RZ, UR6 ;  /* 0x00000006ff007e24 */ /* 0x000fca000f8e00ff */
[----:B------:R-:W-:Y:S01]  /*96e0*/  SHF.L.U32 R0, R0, 0x1f, RZ ;  /* 0x0000001f00007819 */ /* 0x000fe200000006ff */
[----:B0-----:R-:W-:-:S04]  /*96f0*/  ULEA UR4, UR13, UR4, 0x18 ;  /* 0x000000040d047291 */ /* 0x001fc8000f8ec03f */
[----:B------:R-:W-:-:S09]  /*9700*/  ULEA UR12, UR38, UR4, 0x3 ;  /* 0x00000004260c7291 */ /* 0x000fd2000f8e183f */
[----:B------:R0:W1:Y:S01]  /*9710*/  SYNCS.PHASECHK.TRANS64.TRYWAIT P1, [UR12+0x38850], R0 ;  /* 0x03885000ff0075a7 */ /* 0x000062000802014c */
[----:B------:R-:W-:Y:S05]  /*9720*/  @!P0 BRA `(.L_x_27) ;  /* 0x0000000000048947 */ /* 0x000fea0003800000 */
[----:B------:R-:W-:Y:S01]  /*9730*/  BPT.TRAP 0x1 ;  /* 0x000000040000795c */ /* 0x000fe20000300000 */
.L_x_27:
[----:B-1----:R-:W-:Y:S05]  /*9740*/  @P1 BRA `(.L_x_28) ;  /* 0x0000000000081947 */ /* 0x002fea0003800000 */
[----:B------:R-:W1:Y:S02]  /*9750*/  SYNCS.PHASECHK.TRANS64.TRYWAIT P1, [UR12+0x38850], R0 ;  /* 0x03885000ff0075a7 */ /* 0x000e64000802014c */
[----:B-1----:R-:W-:Y:S05]  /*9760*/  @!P1 BRA `(.L_x_29) ;  /* 0x0000006400e09947 */ /* 0x002fea0003800000 */
.L_x_28:
[----:B------:R-:W-:Y:S01]  /*9770*/  UIADD3 UR6, UR4, 0x400, URZ ;  /* 0x0000040004067890 */ /* 0x000fe2000fffe03f */
[----:B------:R-:W-:Y:S01]  /*9780*/  WARPGROUP.ARRIVE ;  /* 0x00000000000079c5 */ /* 0x000fe20000000000 */
[----:B------:R-:W-:Y:S01]  /*9790*/  UMOV UR7, 0x40000040 ;  /* 0x4000004000077882 */ /* 0x000fe20000000000 */
[----:B------:R-:W-:Y:S01]  /*97a0*/  UMOV UR11, 0x40000040 ;  /* 0x40000040000b7882 */ /* 0x000fe20000000000 */
[----:B------:R-:W-:Y:S01]  /*97b0*/  USHF.R.U32.HI UR6, URZ, 0x4, UR6 ;  /* 0x000000043f067899 */ /* 0x000fe20008011606 */
[----:B01----:R-:W0:Y:S01]  /*97c0*/  SHFL.BFLY PT, R0, R17, 0x2, 0x1f ;  /* 0x0c401f0011007f89 */ /* 0x003e2200000e0000 */
[----:B------:R-:W-:Y:S01]  /*97d0*/  MOV R6, RZ ;  /* 0x000000ff00067202 */ /* 0x000fe20000000f00 */
[----:B------:R-:W-:Y:S01]  /*97e0*/  IMAD.U32 R13, RZ, RZ, UR5 ;  /* 0x00000005ff0d7e24 */ /* 0x000fe2000f8e00ff */
[----:B------:R-:W-:Y:S01]  /*97f0*/  ULOP3.LUT UR6, UR6, 0x3fff, URZ, 0xc0, !UPT ;  /* 0x00003fff06067892 */ /* 0x000fe2000f8ec03f */
[----:B------:R-:W1:Y:S03]  /*9800*/  SHFL.BFLY PT, R2, R5, 0x2, 0x1f ;  /* 0x0c401f0005027f89 */ /* 0x000e6600000e0000 */
[----:B------:R-:W-:-:S04]  /*9810*/  ULOP3.LUT UR6, UR6, 0x2800000, URZ, 0xfc, !UPT ;  /* 0x0280000006067892 */ /* 0x000fc8000f8efc3f */
[----:B------:R-:W-:-:S04]  /*9820*/  UIMAD UR6, UR38, 0xa00, UR6 ;  /* 0x00000a00260678a4 */ /* 0x000fc8000f8e0206 */
[----:B------:R-:W-:-:S05]  /*9830*/  UIADD3 UR8, UR6, 0x80, URZ ;  /* 0x0000008006087890 */ /* 0x000fca000fffe03f */
[----:B------:R-:W-:Y:S01]  /*9840*/  HGMMA.64x256x16.F32 R24, R208, gdesc[UR4].tnspB, R24, gsb0 ;  /* 0x43e00004d0187df0 */ /* 0x000fe20008000818 */
[----:B------:R-:W-:Y:S01]  /*9850*/  UMOV UR7, 0x40000040 ;  /* 0x4000004000077882 */ /* 0x000fe20000000000 */
[----:B------:R-:W-:Y:S01]  /*9860*/  UMOV UR10, UR8 ;  /* 0x00000008000a7c82 */ /* 0x000fe20008000000 */
[----:B------:R-:W-:Y:S01]  /*9870*/  UIADD3 UR8, UR6, 0x100, URZ ;  /* 0x0000010006087890 */ /* 0x000fe2000fffe03f */
[----:B0-----:R-:W-:Y:S01]  /*9880*/  FADD.FTZ R0, R0, R17 ;  /* 0x0000001100007221 */ /* 0x001fe20000010000 */
[----:B-1----:R-:W-:-:S04]  /*9890*/  FADD.FTZ R2, R2, R5 ;  /* 0x0000000502027221 */ /* 0x002fc80000010000 */
[----:B------:R-:W0:Y:S01]  /*98a0*/  SHFL.BFLY PT, R7, R0, 0x1, 0x1f ;  /* 0x0c201f0000077f89 */ /* 0x000e2200000e0000 */
[----:B------:R-:W-:-:S03]  /*98b0*/  IMAD.MOV.U32 R5, RZ, RZ, RZ ;  /* 0x000000ffff057224 */ /* 0x000fc600078e00ff */
[----:B------:R-:W1:Y:S01]  /*98c0*/  SHFL.BFLY PT, R9, R2, 0x1, 0x1f ;  /* 0x0c201f0002097f89 */ /* 0x000e6200000e0000 */
[----:B0-----:R-:W-:Y:S01]  /*98d0*/  FADD.FTZ R11, R0, R7 ;  /* 0x00000007000b7221 */ /* 0x001fe20000010000 */
[----:B------:R-:W-:Y:S02]  /*98e0*/  IMAD.U32 R7, RZ, RZ, UR5 ;  /* 0x00000005ff077e24 */ /* 0x000fe4000f8e00ff */
[----:B------:R-:W-:Y:S02]  /*98f0*/  IMAD.MOV.U32 R0, RZ, RZ, -0x800000 ;  /* 0xff800000ff007424 */ /* 0x000fe400078e00ff */
[----:B-1----:R-:W-:Y:S01]  /*9900*/  FADD.FTZ R12, R2, R9 ;  /* 0x00000009020c7221 */ /* 0x002fe20000010000 */
[----:B------:R-:W-:Y:S02]  /*9910*/  FSETP.NE.FTZ.AND P1, PT, R11, RZ, PT ;  /* 0x000000ff0b00720b */ /* 0x000fe40003f35000 */
[----:B------:R-:W-:Y:S02]  /*9920*/  MOV R2, 0xff800000 ;  /* 0xff80000000027802 */ /* 0x000fe40000000f00 */
[----:B------:R-:W-:-:S09]  /*9930*/  FSETP.NE.FTZ.AND P2, PT, R12, RZ, PT ;  /* 0x000000ff0c00720b */ /* 0x000fd20003f55000 */
[----:B------:R-:W0:Y:S01]  /*9940*/  @P1 MUFU.LG2 R8, R11 ;  /* 0x0000000b00081308 */ /* 0x000e220000000c00 */
[----:B------:R-:W-:-:S03]  /*9950*/  @P1 FMUL.FTZ R7, R7, 0.69314718246459960938 ;  /* 0x3f31721807071820 */ /* 0x000fc60000410000 */
[----:B------:R-:W-:-:S04]  /*9960*/  @P2 FMUL.FTZ R13, R13, 0.69314718246459960938 ;  /* 0x3f3172180d0d2820 */ /* 0x000fc80000410000 */
[----:B------:R-:W1:Y:S08]  /*9970*/  @P2 MUFU.LG2 R9, R12 ;  /* 0x0000000c00092308 */ /* 0x000e700000000c00 */
[----:B------:R2:W3:Y:S01]  /*9980*/  @P1 MUFU.RCP R6, R11 ;  /* 0x0000000b00061308 */ /* 0x0004e20000001000 */
[----:B0-----:R-:W-:-:S04]  /*9990*/  @P1 FMUL.FTZ R8, R8, 0.69314718246459960938 ;  /* 0x3f31721808081820 */ /* 0x001fc80000410000 */
[----:B------:R-:W-:-:S03]  /*99a0*/  @P1 FFMA.FTZ R2, R7, R4, R8 ;  /* 0x0000000407021223 */ /* 0x000fc60000010008 */
[----:B------:R2:W0:Y:S01]  /*99b0*/  @P2 MUFU.RCP R5, R12 ;  /* 0x0000000c00052308 */ /* 0x0004220000001000 */
[----:B-1----:R-:W-:-:S04]  /*99c0*/  @P2 FMUL.FTZ R10, R9, 0.69314718246459960938 ;  /* 0x3f317218090a2820 */ /* 0x002fc80000410000 */
[----:B------:R-:W-:Y:S01]  /*99d0*/  @P2 FFMA.FTZ R0, R13, R3, R10 ;  /* 0x000000030d002223 */ /* 0x000fe2000001000a */
[----:B------:R-:W-:Y:S02]  /*99e0*/  WARPGROUP.DEPBAR.LE gsb0, 0x0 ;  /* 0x00008000000079c5 */ /* 0x000fe40000010000 */
[----:B------:R-:W-:-:S06]  /*99f0*/  WARPGROUP.ARRIVE ;  /* 0x00000000000079c5 */ /* 0x000fcc0000000000 */
[----:B------:R-:W-:Y:S01]  /*9a00*/  HGMMA.64x256x16.F32 R24, R204, gdesc[UR8].tnspB, R24, gsb0 ;  /* 0x43e00008cc187df0 */ /* 0x000fe20008000818 */
[----:B------:R-:W-:Y:S01]  /*9a10*/  UMOV UR10, UR8 ;  /* 0x00000008000a7c82 */ /* 0x000fe20008000000 */
[----:B------:R-:W-:Y:S01]  /*9a20*/  UMOV UR11, 0x40000040 ;  /* 0x40000040000b7882 */ /* 0x000fe20000000000 */
[----:B------:R-:W-:Y:S02]  /*9a30*/  UIADD3 UR8, UR6, 0x180, URZ ;  /* 0x0000018006087890 */ /* 0x000fe4000fffe03f */
[----:B------:R-:W-:Y:S01]  /*9a40*/  UIADD3 UR6, UR6, 0x200, URZ ;  /* 0x0000020006067890 */ /* 0x000fe2000fffe03f */
[----:B------:R-:W-:Y:S02]  /*9a50*/  WARPGROUP.DEPBAR.LE gsb0, 0x0 ;  /* 0x00008000000079c5 */ /* 0x000fe40000010000 */
[----:B------:R-:W-:-:S15]  /*9a60*/  WARPGROUP.ARRIVE ;  /* 0x00000000000079c5 */ /* 0x000fde0000000000 */
[----:B------:R-:W-:-:S05]  /*9a70*/  NOP ;  /* 0x0000000000007918 */ /* 0x000fca0000000000 */
[----:B------:R-:W-:Y:S01]  /*9a80*/  HGMMA.64x256x16.F32 R24, R200, gdesc[UR8].tnspB, R24, gsb0 ;  /* 0x43e00008c8187df0 */ /* 0x000fe20008000818 */
[----:B------:R-:W-:Y:S01]  /*9a90*/  UMOV UR10, UR8 ;  /* 0x00000008000a7c82 */ /* 0x000fe20008000000 */
[----:B------:R-:W-:Y:S01]  /*9aa0*/  UMOV UR11, 0x40000040 ;  /* 0x40000040000b7882 */ /* 0x000fe20000000000 */
[----:B------:R-:W-:Y:S02]  /*9ab0*/  WARPGROUP.DEPBAR.LE gsb0, 0x0 ;  /* 0x00008000000079c5 */ /* 0x000fe40000010000 */
[----:B------:R-:W-:-:S15]  /*9ac0*/  WARPGROUP.ARRIVE ;  /* 0x00000000000079c5 */ /* 0x000fde0000000000 */
[----:B------:R-:W-:-:S08]  /*9ad0*/  NOP ;  /* 0x0000000000007918 */ /* 0x000fd00000000000 */
[----:B------:R-:W-:Y:S03]  /*9ae0*/  HGMMA.64x256x16.F32 R24, R196, gdesc[UR8].tnspB, R24, gsb0 ;  /* 0x43e00008c4187df0 */ /* 0x000fe60008000818 */
[----:B------:R-:W-:Y:S02]  /*9af0*/  WARPGROUP.DEPBAR.LE gsb0, 0x0 ;  /* 0x00008000000079c5 */ /* 0x000fe40000010000 */
[----:B------:R-:W-:-:S15]  /*9b00*/  WARPGROUP.ARRIVE ;  /* 0x00000000000079c5 */ /* 0x000fde0000000000 */
[----:B------:R-:W-:-:S08]  /*9b10*/  NOP ;  /* 0x0000000000007918 */ /* 0x000fd00000000000 */
[----:B------:R-:W-:Y:S03]  /*9b20*/  HGMMA.64x256x16.F32 R24, R192, gdesc[UR4].tnspB, R24, gsb0 ;  /* 0x43e00004c0187df0 */ /* 0x000fe60008000818 */
[----:B------:R-:W-:Y:S02]  /*9b30*/  WARPGROUP.DEPBAR.LE gsb0, 0x0 ;  /* 0x00008000000079c5 */ /* 0x000fe40000010000 */
[----:B0-23--:R-:W-:Y:S05]  /*9b40*/  @!P0 BRA `(.L_x_30) ;  /* 0x0000000000048947 */ /* 0x00dfea0003800000 */
[----:B------:R-:W-:Y:S01]  /*9b50*/  BPT.TRAP 0x1 ;  /* 0x000000040000795c */ /* 0x000fe20000300000 */
.L_x_30:
[----:B------:R-:W0:Y:S01]  /*9b60*/  S2UR UR5, SR_SWINHI ;  /* 0x00000000000579c3 */ /* 0x000e220000002f00 */
        /* <DEDUP_REMOVED lines=23> */
[----:B------:R-:W-:Y:S01]  /*9ce0*/  UMOV UR6, UR4 ;  /* 0x0000000400067c82 */ /* 0x000fe20008000000 */
[----:B0-----:R-:W-:Y:S01]  /*9cf0*/  UMOV UR7, UR5 ;  /* 0x0000000500077c82 */ /* 0x001fe20008000000 */
[----:B------:R-:W-:Y:S01]  /*9d00*/  FMUL.FTZ R43, R43, R5 ;  /* 0x000000052b2b7220 */ /* 0x000fe20000410000 */
[----:B------:R-:W-:-:S02]  /*9d10*/  IMAD.U32 R160, RZ, RZ, UR6 ;  /* 0x00000006ffa07e24 */ /* 0x000fc4000f8e00ff */
[-C--:B------:R-:W-:Y:S01]  /*9d20*/  FMUL.FTZ R42, R42, R5.reuse ;  /* 0x000000052a2a7220 */ /* 0x080fe20000410000 */
[----:B------:R-:W-:Y:S02]  /*9d30*/  IMAD.U32 R161, RZ, RZ, UR7 ;  /* 0x00000007ffa17e24 */ /* 0x000fe4000f8e00ff */
[-C--:B------:R-:W-:Y:S01]  /*9d40*/  FMUL.FTZ R47, R47, R5.reuse ;  /* 0x000000052f2f7220 */ /* 0x080fe20000410000 */
[-C--:B------:R-:W-:Y:S01]  /*9d50*/  FMUL.FTZ R46, R46, R5.reuse ;  /* 0x000000052e2e7220 */ /* 0x080fe20000410000 */
[----:B------:R-:W-:Y:S01]  /*9d60*/  FMUL.FTZ R51, R51, R5 ;  /* 0x0000000533337220 */ /* 0x000fe20000410000 */
[----:B------:R-:W-:-:S04]  /*9d70*/  IMAD.WIDE R20, R224, 0x2, R160 ;  /* 0x00000002e0147825 */ /* 0x000fc800078e02a0 */
[-C--:B------:R-:W-:Y:S01]  /*9d80*/  FMUL.FTZ R50, R50, R5.reuse ;  /* 0x0000000532327220 */ /* 0x080fe20000410000 */
[-C--:B------:R-:W-:Y:S01]  /*9d90*/  FMUL.FTZ R55, R55, R5.reuse ;  /* 0x0000000537377220 */ /* 0x080fe20000410000 */
[-C--:B------:R-:W-:Y:S01]  /*9da0*/  FMUL.FTZ R54, R54, R5.reuse ;  /* 0x0000000536367220 */ /* 0x080fe20000410000 */
[-C--:B------:R-:W-:Y:S01]  /*9db0*/  FMUL.FTZ R59, R59, R5.reuse ;  /* 0x000000053b3b7220 */ /* 0x080fe20000410000 */
[----:B------:R-:W-:Y:S01]  /*9dc0*/  IADD3 R9, P3, R20, 0xc060, RZ ;  /* 0x0000c06014097810 */ /* 0x000fe20007f7e0ff */
[-C--:B------:R-:W-:Y:S01]  /*9dd0*/  FMUL.FTZ R58, R58, R5.reuse ;  /* 0x000000053a3a7220 */ /* 0x080fe20000410000 */
[-C--:B------:R-:W-:Y:S01]  /*9de0*/  FMUL.FTZ R63, R63, R5.reuse ;  /* 0x000000053f3f7220 */ /* 0x080fe20000410000 */
[-C--:B------:R-:W-:Y:S01]  /*9df0*/  FMUL.FTZ R62, R62, R5.reuse ;  /* 0x000000053e3e7220 */ /* 0x080fe20000410000 */
[----:B------:R-:W-:Y:S01]  /*9e00*/  LOP3.LUT R4, R9, 0x380, RZ, 0xc0, !PT ;  /* 0x0000038009047812 */ /* 0x000fe200078ec0ff */
        /* <DEDUP_REMOVED lines=41> */
[----:B------:R-:W-:Y:S01]  /*a0a0*/  LEA R7, R218, R19, 0x6 ;  /* 0x00000013da077211 */ /* 0x000fe200078e30ff */
[-C--:B------:R-:W-:Y:S01]  /*a0b0*/  FMUL.FTZ R169, R146, R5.reuse ;  /* 0x0000000592a97220 */ /* 0x080fe20000410000 */
[-C--:B------:R-:W-:Y:S01]  /*a0c0*/  FMUL.FTZ R170, R151, R5.reuse ;  /* 0x0000000597aa7220 */ /* 0x080fe20000410000 */
[----:B------:R-:W-:Y:S01]  /*a0d0*/  FMUL.FTZ R172, R150, R5 ;  /* 0x0000000596ac7220 */ /* 0x000fe20000410000 */
[-C--:B------:R-:W-:Y:S01]  /*a0e0*/  FMUL.FTZ R195, R61, R6.reuse ;  /* 0x000000063dc37220 */ /* 0x080fe20000410000 */
[-C--:B------:R-:W-:Y:S01]  /*a0f0*/  FMUL.FTZ R194, R65, R6.reuse ;  /* 0x0000000641c27220 */ /* 0x080fe20000410000 */
[----:B------:R-:W-:Y:S01]  /*a100*/  FMUL.FTZ R193, R69, R6 ;  /* 0x0000000645c17220 */ /* 0x000fe20000410000 */
[----:B------:R-:W-:Y:S01]  /*a110*/  SHF.R.U64 R4, R4, 0x3, RZ ;  /* 0x0000000304047819 */ /* 0x000fe200000012ff */
[----:B------:R-:W-:Y:S01]  /*a120*/  IMAD.X R5, RZ, RZ, R21, P3 ;  /* 0x000000ffff057224 */ /* 0x000fe200018e0615 */
[C---:B------:R-:W-:Y:S01]  /*a130*/  IADD3 R107, P4, R20.reuse, 0xc040, RZ ;  /* 0x0000c040146b7810 */ /* 0x040fe20007f9e0ff */
[----:B------:R-:W-:Y:S01]  /*a140*/  IMAD.WIDE R160, R7, 0x2, R160 ;  /* 0x0000000207a07825 */ /* 0x000fe200078e02a0 */
[----:B------:R-:W-:-:S03]  /*a150*/  IADD3 R73, P5, R20, 0xc020, RZ ;  /* 0x0000c02014497810 */ /* 0x000fc60007fbe0ff */
[-C--:B------:R-:W-:Y:S01]  /*a160*/  FMUL.FTZ R171, R32, R6.reuse ;  /* 0x0000000620ab7220 */ /* 0x080fe20000410000 */
[C---:B------:R-:W-:Y:S01]  /*a170*/  IADD3 R33, P1, R20.reuse, 0x20, RZ ;  /* 0x0000002014217810 */ /* 0x040fe20007f3e0ff */
[-C--:B------:R-:W-:Y:S01]  /*a180*/  FMUL.FTZ R197, R53, R6.reuse ;  /* 0x0000000635c57220 */ /* 0x080fe20000410000 */
[----:B------:R-:W-:Y:S01]  /*a190*/  IADD3 R64, P2, R20, 0x8040, RZ ;  /* 0x0000804014407810 */ /* 0x000fe20007f5e0ff */
[-C--:B------:R-:W-:Y:S01]  /*a1a0*/  FMUL.FTZ R181, R52, R6.reuse ;  /* 0x0000000634b57220 */ /* 0x080fe20000410000 */
[C---:B------:R-:W-:Y:S01]  /*a1b0*/  IADD3 R69, P6, R20.reuse, 0xc000, RZ ;  /* 0x0000c00014457810 */ /* 0x040fe20007fde0ff */
[-C--:B------:R-:W-:Y:S01]  /*a1c0*/  FMUL.FTZ R196, R57, R6.reuse ;  /* 0x0000000639c47220 */ /* 0x080fe20000410000 */
[----:B------:R-:W-:Y:S01]  /*a1d0*/  IADD3 R65, P0, R20, 0x8060, RZ ;  /* 0x0000806014417810 */ /* 0x000fe20007f1e0ff */
[-C--:B------:R-:W-:Y:S01]  /*a1e0*/  FMUL.FTZ R179, R60, R6.reuse ;  /* 0x000000063cb37220 */ /* 0x080fe20000410000 */
[C---:B------:R-:W-:Y:S01]  /*a1f0*/  IADD3 R61, P3, R20.reuse, 0x8020, RZ ;  /* 0x00008020143d7810 */ /* 0x040fe20007f7e0ff */
[--C-:B------:R-:W-:Y:S01]  /*a200*/  IMAD.X R7, RZ, RZ, R21.reuse, P4 ;  /* 0x000000ffff077224 */ /* 0x100fe200020e0615 */
[----:B------:R-:W-:Y:S01]  /*a210*/  LOP3.LUT R131, R20, 0x380, RZ, 0xc0, !PT ;  /* 0x0000038014837812 */ /* 0x000fe200078ec0ff */
[--C-:B------:R-:W-:Y:S01]  /*a220*/  IMAD.X R15, RZ, RZ, R21.reuse, P1 ;  /* 0x000000ffff0f7224 */ /* 0x100fe200008e0615 */
[----:B------:R-:W-:Y:S01]  /*a230*/  LOP3.LUT R4, R4, R9, RZ, 0x3c, !PT ;  /* 0x0000000904047212 */ /* 0x000fe200078e3cff */
[--C-:B------:R-:W-:Y:S01]  /*a240*/  IMAD.X R9, RZ, RZ, R21.reuse, P5 ;  /* 0x000000ffff097224 */ /* 0x100fe200028e0615 */
[-C--:B------:R-:W-:Y:S01]  /*a250*/  IADD3.X R11, RZ, R21.reuse, RZ, P6, !PT ;  /* 0x00000015ff0b7210 */ /* 0x080fe200037fe4ff */
[--C-:B------:R-:W-:Y:S01]  /*a260*/  IMAD.X R135, RZ, RZ, R21.reuse, P2 ;  /* 0x000000ffff877224 */ /* 0x100fe200010e0615 */
[-C--:B------:R-:W-:Y:S01]  /*a270*/  IADD3.X R139, RZ, R21.reuse, RZ, P3, !PT ;  /* 0x00000015ff8b7210 */ /* 0x080fe20001ffe4ff */
[----:B------:R-:W-:Y:S01]  /*a280*/  FMUL.FTZ R180, R56, R6 ;  /* 0x0000000638b47220 */ /* 0x000fe20000410000 */
[C---:B------:R-:W-:Y:S01]  /*a290*/  IADD3 R60, P4, R20.reuse, 0x8000, RZ ;  /* 0x00008000143c7810 */ /* 0x040fe20007f9e0ff */
[--C-:B------:R-:W-:Y:S01]  /*a2a0*/  IMAD.X R13, RZ, RZ, R21.reuse, P0 ;  /* 0x000000ffff0d7224 */ /* 0x100fe200000e0615 */
[C---:B------:R-:W-:Y:S01]  /*a2b0*/  IADD3 R57, P5, R20.reuse, 0x4060, RZ ;  /* 0x0000406014397810 */ /* 0x040fe20007fbe0ff */
[----:B------:R-:W-:Y:S01]  /*a2c0*/  ULDC UR10, c[0x0][0xc44] ;  /* 0x00031100000a7ab9 */ /* 0x000fe20000000800 */
[C---:B------:R-:W-:Y:S01]  /*a2d0*/  IADD3 R53, P6, R20.reuse, 0x40, RZ ;  /* 0x0000004014357810 */ /* 0x040fe20007fde0ff */
[--C-:B------:R-:W-:Y:S01]  /*a2e0*/  IMAD.X R143, RZ, RZ, R21.reuse, P4 ;  /* 0x000000ffff8f7224 */ /* 0x100fe200020e0615 */
[C---:B------:R-:W-:Y:S01]  /*a2f0*/  IADD3 R52, P1, R20.reuse, 0x4020, RZ ;  /* 0x0000402014347810 */ /* 0x040fe20007f3e0ff */
[--C-:B------:R-:W-:Y:S01]  /*a300*/  IMAD.X R147, RZ, RZ, R21.reuse, P5 ;  /* 0x000000ffff937224 */ /* 0x100fe200028e0615 */
[C---:B------:R-:W-:Y:S01]  /*a310*/  IADD3 R32, P2, R20.reuse, 0x4000, RZ ;  /* 0x0000400014207810 */ /* 0x040fe20007f5e0ff */
[--C-:B------:R-:W-:Y:S01]  /*a320*/  IMAD.X R151, RZ, RZ, R21.reuse, P6 ;  /* 0x000000ffff977224 */ /* 0x100fe200030e0615 */
[----:B------:R-:W-:Y:S01]  /*a330*/  IADD3 R30, P3, R20, 0x60, RZ ;  /* 0x00000060141e7810 */ /* 0x000fe20007f7e0ff */
[--C-:B------:R-:W-:Y:S01]  /*a340*/  IMAD.X R155, RZ, RZ, R21.reuse, P1 ;  /* 0x000000ffff9b7224 */ /* 0x100fe200008e0615 */
[----:B------:R-:W-:Y:S01]  /*a350*/  SHF.R.U64 R131, R131, 0x3, RZ ;  /* 0x0000000383837819 */ /* 0x000fe200000012ff */
[--C-:B------:R-:W-:Y:S01]  /*a360*/  IMAD.X R157, RZ, RZ, R21.reuse, P2 ;  /* 0x000000ffff9d7224 */ /* 0x100fe200010e0615 */
[----:B------:R-:W-:Y:S01]  /*a370*/  R2UR UR14, R216 ;  /* 0x00000000d80e72ca */ /* 0x000fe200000e0000 */
[----:B------:R-:W-:Y:S01]  /*a380*/  IMAD.X R159, RZ, RZ, R21, P3 ;  /* 0x000000ffff9f7224 */ /* 0x000fe200018e0615 */
[----:B------:R-:W-:Y:S01]  /*a390*/  IADD3 R56, P0, R20, 0x4040, RZ ;  /* 0x0000404014387810 */ /* 0x000fe20007f1e0ff */
[----:B------:R-:W-:Y:S01]  /*a3a0*/  ULDC.64 UR8, c[0x0][0xb90] ;  /* 0x0002e40000087ab9 */ /* 0x000fe20000000a00 */
[----:B------:R-:W-:Y:S01]  /*a3b0*/  LOP3.LUT R130, R131, R20, RZ, 0x3c, !PT ;  /* 0x0000001483827212 */ /* 0x000fe200078e3cff */
[-C--:B------:R-:W-:Y:S01]  /*a3c0*/  FMUL.FTZ R177, R68, R6.reuse ;  /* 0x0000000644b17220 */ /* 0x080fe20000410000 */
[----:B------:R-:W-:Y:S01]  /*a3d0*/  R2UR UR16, R217 ;  /* 0x00000000d91072ca */ /* 0x000fe200000e0000 */
[----:B------:R-:W0:Y:S01]  /*a3e0*/  LDC R198, c[0x0][0xbe8] ;  /* 0x0002fa00ffc67b82 */ /* 0x000e220000000800 */
[-C--:B------:R-:W-:Y:S01]  /*a3f0*/  IADD3.X R153, RZ, R21.reuse, RZ, P0, !PT ;  /* 0x00000015ff997210 */ /* 0x080fe200007fe4ff */
[-C--:B------:R-:W-:Y:S01]  /*a400*/  FMUL.FTZ R25, R25, R6.reuse ;  /* 0x0000000619197220 */ /* 0x080fe20000410000 */
[----:B------:R-:W-:Y:S01]  /*a410*/  MOV R131, R21 ;  /* 0x0000001500837202 */ /* 0x000fe20000000f00 */
[-C--:B------:R-:W-:Y:S01]  /*a420*/  FMUL.FTZ R24, R24, R6.reuse ;  /* 0x0000000618187220 */ /* 0x080fe20000410000 */
[----:B------:R-:W-:Y:S01]  /*a430*/  LOP3.LUT R21, R64, 0x380, RZ, 0xc0, !PT ;  /* 0x0000038040157812 */ /* 0x000fe200078ec0ff */
[----:B------:R-:W-:Y:S01]  /*a440*/  UIADD3 UR5, -UR14, URZ, URZ ;  /* 0x0000003f0e057290 */ /* 0x000fe2000fffe13f */
[----:B------:R-:W-:Y:S01]  /*a450*/  LOP3.LUT R20, R61, 0x380, RZ, 0xc0, !PT ;  /* 0x000003803d147812 */ /* 0x000fe200078ec0ff */
[-C--:B------:R-:W-:Y:S01]  /*a460*/  FMUL.FTZ R29, R29, R6.reuse ;  /* 0x000000061d1d7220 */ /* 0x080fe20000410000 */
[----:B------:R-:W-:Y:S01]  /*a470*/  SHF.R.U64 R21, R21, 0x3, RZ ;  /* 0x0000000315157819 */ /* 0x000fe200000012ff */
[----:B------:R-:W-:Y:S01]  /*a480*/  FMUL.FTZ R28, R28, R6 ;  /* 0x000000061c1c7220 */ /* 0x000fe20000410000 */
[----:B------:R-:W-:Y:S01]  /*a490*/  SHF.R.U64 R20, R20, 0x3, RZ ;  /* 0x0000000314147819 */ /* 0x000fe200000012ff */
[----:B------:R-:W-:Y:S01]  /*a4a0*/  UIMAD UR10, UR10, UR5, UR16 ;  /* 0x000000050a0a72a4 */ /* 0x000fe2000f8e0210 */
[----:B------:R-:W-:Y:S01]  /*a4b0*/  LOP3.LUT R134, R21, R64, RZ, 0x3c, !PT ;  /* 0x0000004015867212 */ /* 0x000fe200078e3cff */
[-C--:B------:R-:W-:Y:S01]  /*a4c0*/  FMUL.FTZ R36, R36, R6.reuse ;  /* 0x0000000624247220 */ /* 0x080fe20000410000 */
[----:B------:R-:W-:Y:S01]  /*a4d0*/  LOP3.LUT R21, R60, 0x380, RZ, 0xc0, !PT ;  /* 0x000003803c157812 */ /* 0x000fe200078ec0ff */
[----:B------:R-:W-:Y:S01]  /*a4e0*/  USHF.R.S32.HI UR11, URZ, 0x1f, UR10 ;  /* 0x0000001f3f0b7899 */ /* 0x000fe2000801140a */
[----:B------:R-:W-:Y:S01]  /*a4f0*/  LOP3.LUT R138, R20, R61, RZ, 0x3c, !PT ;  /* 0x0000003d148a7212 */ /* 0x000fe200078e3cff */
[----:B------:R-:W-:Y:S01]  /*a500*/  UIMAD.WIDE.U32 UR6, UR10, UR8, URZ ;  /* 0x000000080a0672a5 */ /* 0x000fe2000f8e003f */
[----:B------:R-:W-:Y:S01]  /*a510*/  LOP3.LUT R20, R57, 0x380, RZ, 0xc0, !PT ;  /* 0x0000038039147812 */ /* 0x000fe200078ec0ff */
[----:B------:R-:W-:Y:S01]  /*a520*/  UIMAD UR5, UR11, UR8, URZ ;  /* 0x000000080b0572a4 */ /* 0x000fe2000f8e023f */
[----:B------:R-:W-:Y:S01]  /*a530*/  LOP3.LUT R14, R33, 0x380, RZ, 0xc0, !PT ;  /* 0x00000380210e7812 */ /* 0x000fe200078ec0ff */
[----:B------:R-:W-:Y:S01]  /*a540*/  FMUL.FTZ R41, R41, R6 ;  /* 0x0000000629297220 */ /* 0x000fe20000410000 */
[----:B------:R-:W-:Y:S01]  /*a550*/  SHF.R.U64 R21, R21, 0x3, RZ ;  /* 0x0000000315157819 */ /* 0x000fe200000012ff */
[----:B------:R-:W-:Y:S01]  /*a560*/  UIMAD UR5, UR10, UR9, UR5 ;  /* 0x000000090a0572a4 */ /* 0x000fe2000f8e0205 */
[----:B------:R-:W-:Y:S01]  /*a570*/  SHF.R.U64 R20, R20, 0x3, RZ ;  /* 0x0000000314147819 */ /* 0x000fe200000012ff */
[----:B------:R-:W-:Y:S01]  /*a580*/  IMAD.U32 R126, RZ, RZ, UR6 ;  /* 0x00000006ff7e7e24 */ /* 0x000fe2000f8e00ff */
[----:B------:R-:W-:Y:S01]  /*a590*/  SHF.R.U64 R14, R14, 0x3, RZ ;  /* 0x000000030e0e7819 */ /* 0x000fe200000012ff */
[----:B------:R-:W-:Y:S01]  /*a5a0*/  UIADD3 UR6, UR7, UR5, URZ ;  /* 0x0000000507067290 */ /* 0x000fe2000fffe03f */
[----:B------:R-:W-:Y:S01]  /*a5b0*/  LOP3.LUT R142, R21, R60, RZ, 0x3c, !PT ;  /* 0x0000003c158e7212 */ /* 0x000fe200078e3cff */
[----:B------:R-:W-:Y:S01]  /*a5c0*/  UIADD3 UR5, UR12, 0x38860, URZ ;  /* 0x000388600c057890 */ /* 0x000fe2000fffe03f */
[----:B------:R-:W-:Y:S01]  /*a5d0*/  LOP3.LUT R146, R20, R57, RZ, 0x3c, !PT ;  /* 0x0000003914927212 */ /* 0x000fe200078e3cff */
[-C--:B------:R-:W-:Y:S01]  /*a5e0*/  FMUL.FTZ R40, R40, R6.reuse ;  /* 0x0000000628287220 */ /* 0x080fe20000410000 */
[----:B------:R-:W-:Y:S01]  /*a5f0*/  LOP3.LUT R21, R52, 0x380, RZ, 0xc0, !PT ;  /* 0x0000038034157812 */ /* 0x000fe200078ec0ff */
[----:B------:R-:W-:Y:S01]  /*a600*/  UPRMT UR5, UR13, 0x654, UR5 ;  /* 0x000006540d057896 */ /* 0x000fe20008000005 */
[----:B------:R-:W-:Y:S01]  /*a610*/  LOP3.LUT R10, R69, 0x380, RZ, 0xc0, !PT ;  /* 0x00000380450a7812 */ /* 0x000fe200078ec0ff */
[-C--:B------:R-:W-:Y:S01]  /*a620*/  FMUL.FTZ R44, R44, R6.reuse ;  /* 0x000000062c2c7220 */ /* 0x080fe20000410000 */
[----:B------:R-:W-:Y:S01]  /*a630*/  LOP3.LUT R57, R32, 0x380, RZ, 0xc0, !PT ;  /* 0x0000038020397812 */ /* 0x000fe200078ec0ff */
[-C--:B------:R-:W-:Y:S01]  /*a640*/  FMUL.FTZ R49, R49, R6.reuse ;  /* 0x0000000631317220 */ /* 0x080fe20000410000 */
[----:B------:R-:W-:Y:S01]  /*a650*/  LOP3.LUT R14, R14, R33, RZ, 0x3c, !PT ;  /* 0x000000210e0e7212 */ /* 0x000fe200078e3cff */
[-C--:B------:R-:W-:Y:S01]  /*a660*/  FMUL.FTZ R48, R48, R6.reuse ;  /* 0x0000000630307220 */ /* 0x080fe20000410000 */
[----:B------:R-:W-:Y:S01]  /*a670*/  LOP3.LUT R33, R56, 0x380, RZ, 0xc0, !PT ;  /* 0x0000038038217812 */ /* 0x000fe200078ec0ff */
[-C--:B------:R-:W-:Y:S01]  /*a680*/  FMUL.FTZ R176, R72, R6.reuse ;  /* 0x0000000648b07220 */ /* 0x080fe20000410000 */
[----:B------:R-:W-:Y:S01]  /*a690*/  SHF.R.U64 R21, R21, 0x3, RZ ;  /* 0x0000000315157819 */ /* 0x000fe200000012ff */
[----:B------:R-:W-:Y:S01]  /*a6a0*/  SYNCS.ARRIVE.TRANS64.RED.A1T0 RZ, [UR5], RZ ;  /* 0x000000ffffff79a7 */ /* 0x000fe20008100405 */
[----:B------:R-:W-:Y:S01]  /*a6b0*/  SHF.R.U64 R10, R10, 0x3, RZ ;  /* 0x000000030a0a7819 */ /* 0x000fe200000012ff */
[-C--:B------:R-:W-:Y:S01]  /*a6c0*/  FMUL.FTZ R76, R76, R6.reuse ;  /* 0x000000064c4c7220 */ /* 0x080fe20000410000 */
[----:B------:R-:W-:Y:S01]  /*a6d0*/  SHF.R.U64 R57, R57, 0x3, RZ ;  /* 0x0000000339397819 */ /* 0x000fe200000012ff */
[-C--:B------:R-:W-:Y:S01]  /*a6e0*/  FMUL.FTZ R81, R81, R6.reuse ;  /* 0x0000000651517220 */ /* 0x080fe20000410000 */
[----:B------:R-:W-:Y:S01]  /*a6f0*/  LOP3.LUT R20, R53, 0x380, RZ, 0xc0, !PT ;  /* 0x0000038035147812 */ /* 0x000fe200078ec0ff */
[-C--:B------:R-:W-:Y:S01]  /*a700*/  FMUL.FTZ R80, R80, R6.reuse ;  /* 0x0000000650507220 */ /* 0x080fe20000410000 */
[----:B------:R-:W-:Y:S01]  /*a710*/  SHF.R.U64 R33, R33, 0x3, RZ ;  /* 0x0000000321217819 */ /* 0x000fe200000012ff */
[----:B------:R-:W-:Y:S01]  /*a720*/  FMUL.FTZ R84, R84, R6 ;  /* 0x0000000654547220 */ /* 0x000fe20000410000 */
[----:B------:R-:W-:Y:S01]  /*a730*/  LOP3.LUT R154, R21, R52, RZ, 0x3c, !PT ;  /* 0x00000034159a7212 */ /* 0x000fe200078e3cff */
[-C--:B------:R-:W-:Y:S01]  /*a740*/  FMUL.FTZ R89, R89, R6.reuse ;  /* 0x0000000659597220 */ /* 0x080fe20000410000 */
[----:B------:R-:W-:Y:S01]  /*a750*/  LOP3.LUT R10, R10, R69, RZ, 0x3c, !PT ;  /* 0x000000450a0a7212 */ /* 0x000fe200078e3cff */
[-C--:B------:R-:W-:Y:S01]  /*a760*/  FMUL.FTZ R88, R88, R6.reuse ;  /* 0x0000000658587220 */ /* 0x080fe20000410000 */
[----:B------:R-:W-:Y:S01]  /*a770*/  IADD3 R52, P3, R160, 0x1000, RZ ;  /* 0x00001000a0347810 */ /* 0x000fe20007f7e0ff */
[----:B------:R-:W-:Y:S01]  /*a780*/  FMUL.FTZ R92, R92, R6 ;  /* 0x000000065c5c7220 */ /* 0x000fe20000410000 */
[----:B------:R-:W-:Y:S01]  /*a790*/  LOP3.LUT R156, R57, R32, RZ, 0x3c, !PT ;  /* 0x00000020399c7212 */ /* 0x000fe200078e3cff */
[-C--:B------:R-:W-:Y:S01]  /*a7a0*/  FMUL.FTZ R97, R97, R6.reuse ;  /* 0x0000000661617220 */ /* 0x080fe20000410000 */
[----:B------:R-:W-:Y:S01]  /*a7b0*/  IADD3 R57, P6, R160, 0x4000, RZ ;  /* 0x00004000a0397810 */ /* 0x000fe20007fde0ff */
[-C--:B------:R-:W-:Y:S01]  /*a7c0*/  FMUL.FTZ R96, R96, R6.reuse ;  /* 0x0000000660607220 */ /* 0x080fe20000410000 */
[----:B------:R-:W-:Y:S01]  /*a7d0*/  IADD3 R69, P2, R160, 0x7000, RZ ;  /* 0x00007000a0457810 */ /* 0x000fe20007f5e0ff */
[-C--:B------:R-:W-:Y:S01]  /*a7e0*/  FMUL.FTZ R100, R100, R6.reuse ;  /* 0x0000000664647220 */ /* 0x080fe20000410000 */
[----:B------:R-:W-:Y:S01]  /*a7f0*/  SHF.R.U64 R20, R20, 0x3, RZ ;  /* 0x0000000314147819 */ /* 0x000fe200000012ff */
[----:B------:R-:W-:Y:S01]  /*a800*/  FMUL.FTZ R104, R104, R6 ;  /* 0x0000000668687220 */ /* 0x000fe20000410000 */
[----:B------:R-:W-:Y:S01]  /*a810*/  LOP3.LUT R152, R33, R56, RZ, 0x3c, !PT ;  /* 0x0000003821987212 */ /* 0x000fe200078e3cff */
[-C--:B------:R-:W-:Y:S01]  /*a820*/  FMUL.FTZ R108, R108, R6.reuse ;  /* 0x000000066c6c7220 */ /* 0x080fe20000410000 */
[----:B------:R-:W-:Y:S01]  /*a830*/  IADD3 R33, P4, R160, 0x2000, RZ ;  /* 0x00002000a0217810 */ /* 0x000fe20007f9e0ff */
[-C--:B------:R-:W-:Y:S01]  /*a840*/  FMUL.FTZ R112, R112, R6.reuse ;  /* 0x0000000670707220 */ /* 0x080fe20000410000 */
[----:B------:R-:W-:Y:S01]  /*a850*/  LOP3.LUT R21, R52, 0x380, RZ, 0xc0, !PT ;  /* 0x0000038034157812 */ /* 0x000fe200078ec0ff */
[-C--:B------:R-:W-:Y:S01]  /*a860*/  FMUL.FTZ R116, R116, R6.reuse ;  /* 0x0000000674747220 */ /* 0x080fe20000410000 */
        /* <DEDUP_REMOVED lines=9> */
[-C--:B------:R-:W-:Y:S01]  /*a900*/  FMUL.FTZ R133, R133, R6.reuse ;  /* 0x0000000685857220 */ /* 0x080fe20000410000 */
[----:B------:R-:W-:Y:S01]  /*a910*/  SHF.R.U64 R56, R56, 0x3, RZ ;  /* 0x0000000338387819 */ /* 0x000fe200000012ff */
[-C--:B------:R-:W-:Y:S01]  /*a920*/  FMUL.FTZ R132, R132, R6.reuse ;  /* 0x0000000684847220 */ /* 0x080fe20000410000 */
[----:B------:R-:W-:Y:S01]  /*a930*/  SHF.R.U64 R68, R68, 0x3, RZ ;  /* 0x0000000344447819 */ /* 0x000fe200000012ff */
[-C--:B------:R-:W-:Y:S01]  /*a940*/  FMUL.FTZ R137, R137, R6.reuse ;  /* 0x0000000689897220 */ /* 0x080fe20000410000 */
[----:B------:R-:W-:Y:S01]  /*a950*/  SHF.R.U64 R32, R20, 0x3, RZ ;  /* 0x0000000314207819 */ /* 0x000fe200000012ff */
[----:B------:R-:W-:Y:S01]  /*a960*/  FMUL.FTZ R136, R136, R6 ;  /* 0x0000000688887220 */ /* 0x000fe20000410000 */
[----:B------:R-:W-:Y:S01]  /*a970*/  LOP3.LUT R20, R21, R52, RZ, 0x3c, !PT ;  /* 0x0000003415147212 */ /* 0x000fe200078e3cff */
[-C--:B------:R-:W-:Y:S01]  /*a980*/  FMUL.FTZ R141, R141, R6.reuse ;  /* 0x000000068d8d7220 */ /* 0x080fe20000410000 */
[----:B------:R-:W-:Y:S01]  /*a990*/  LOP3.LUT R56, R56, R57, RZ, 0x3c, !PT ;  /* 0x0000003938387212 */ /* 0x000fe200078e3cff */
[-C--:B------:R-:W-:Y:S01]  /*a9a0*/  FMUL.FTZ R140, R140, R6.reuse ;  /* 0x000000068c8c7220 */ /* 0x080fe20000410000 */
[----:B------:R-:W-:Y:S01]  /*a9b0*/  IADD3.X R21, RZ, R161, RZ, P3, !PT ;  /* 0x000000a1ff157210 */ /* 0x000fe20001ffe4ff */
[-C--:B------:R-:W-:Y:S01]  /*a9c0*/  FMUL.FTZ R145, R145, R6.reuse ;  /* 0x0000000691917220 */ /* 0x080fe20000410000 */
[----:B------:R-:W-:Y:S01]  /*a9d0*/  LOP3.LUT R68, R68, R69, RZ, 0x3c, !PT ;  /* 0x0000004544447212 */ /* 0x000fe200078e3cff */
[--C-:B------:R-:W-:Y:S01]  /*a9e0*/  IMAD.X R69, RZ, RZ, R161.reuse, P2 ;  /* 0x000000ffff457224 */ /* 0x100fe200010e06a1 */
[----:B------:R-:W-:Y:S01]  /*a9f0*/  IADD3 R57, P3, R160, 0x8000, RZ ;  /* 0x00008000a0397810 */ /* 0x000fe20007f7e0ff */
[-C--:B------:R-:W-:Y:S01]  /*aa00*/  FMUL.FTZ R144, R144, R6.reuse ;  /* 0x0000000690907220 */ /* 0x080fe20000410000 */
[----:B------:R-:W-:Y:S01]  /*aa10*/  IADD3 R123, P2, R160, 0xe000, RZ ;  /* 0x0000e000a07b7810 */ /* 0x000fe20007f5e0ff */
[----:B------:R-:W-:Y:S01]  /*aa20*/  FMUL.FTZ R149, R149, R6 ;  /* 0x0000000695957220 */ /* 0x000fe20000410000 */
[----:B------:R-:W-:Y:S01]  /*aa30*/  F2FP.F16.F32.PACK_AB R24, R25, R24 ;  /* 0x000000181918723e */ /* 0x000fe200000000ff */
[----:B------:R-:W-:Y:S01]  /*aa40*/  FMUL.FTZ R148, R148, R6 ;  /* 0x0000000694947220 */ /* 0x000fe20000410000 */
[----:B------:R-:W-:Y:S01]  /*aa50*/  F2FP.F16.F32.PACK_AB R25, R27, R26 ;  /* 0x0000001a1b19723e */ /* 0x000fe200000000ff */
[----:B------:R-:W-:Y:S01]  /*aa60*/  USHF.R.S32.HI UR12, URZ, 0x1f, UR14 ;  /* 0x0000001f3f0c7899 */ /* 0x000fe2000801140e */
[----:B------:R-:W-:Y:S01]  /*aa70*/  F2FP.F16.F32.PACK_AB R27, R31, R17 ;  /* 0x000000111f1b723e */ /* 0x000fe200000000ff */
[--C-:B------:R-:W-:Y:S01]  /*aa80*/  IMAD.X R31, RZ, RZ, R161.reuse, P3 ;  /* 0x000000ffff1f7224 */ /* 0x100fe200018e06a1 */
[----:B------:R-:W-:Y:S01]  /*aa90*/  LOP3.LUT R122, R123, 0x380, RZ, 0xc0, !PT ;  /* 0x000003807b7a7812 */ /* 0x000fe200078ec0ff */
[----:B------:R-:W-:Y:S01]  /*aaa0*/  IMAD.U32 R127, RZ, RZ, UR7 ;  /* 0x00000007ff7f7e24 */ /* 0x000fe2000f8e00ff */
[----:B------:R-:W-:Y:S01]  /*aab0*/  MOV R199, R130 ;  /* 0x0000008200c77202 */ /* 0x000fe20000000f00 */
[----:B------:R-:W-:Y:S01]  /*aac0*/  IMAD.U32 R127, RZ, RZ, UR6 ;  /* 0x00000006ff7f7e24 */ /* 0x000fe2000f8e00ff */
[----:B------:R-:W-:Y:S01]  /*aad0*/  IADD3 R130, P3, R160, 0xf000, RZ ;  /* 0x0000f000a0827810 */ /* 0x000fe20007f7e0ff */
[----:B------:R-:W-:Y:S01]  /*aae0*/  ULDC.64 UR6, c[0x0][0xb88] ;  /* 0x0002e20000067ab9 */ /* 0x000fe20000000a00 */
[----:B------:R-:W-:Y:S01]  /*aaf0*/  SHF.R.U64 R122, R122, 0x3, RZ ;  /* 0x000000037a7a7819 */ /* 0x000fe200000012ff */
[----:B------:R-:W-:Y:S01]  /*ab00*/  ULDC UR5, c[0x0][0xa88] ;  /* 0x0002a20000057ab9 */ /* 0x000fe20000000800 */
[----:B------:R-:W-:Y:S01]  /*ab10*/  LOP3.LUT R17, R130, 0x380, RZ, 0xc0, !PT ;  /* 0x0000038082117812 */ /* 0x000fe200078ec0ff */
[--C-:B------:R-:W-:Y:S01]  /*ab20*/  IMAD.X R131, RZ, RZ, R161.reuse, P3 ;  /* 0x000000ffff837224 */ /* 0x100fe200018e06a1 */
[----:B------:R-:W-:Y:S01]  /*ab30*/  LOP3.LUT R122, R122, R123, RZ, 0x3c, !PT ;  /* 0x0000007b7a7a7212 */ /* 0x000fe200078e3cff */
[----:B------:R-:W-:Y:S01]  /*ab40*/  IMAD.X R123, RZ, RZ, R161, P2 ;  /* 0x000000ffff7b7224 */ /* 0x000fe200010e06a1 */
[----:B------:R-:W-:Y:S01]  /*ab50*/  LOP3.LUT R8, R73, 0x380, RZ, 0xc0, !PT ;  /* 0x0000038049087812 */ /* 0x000fe200078ec0ff */
[----:B------:R-:W-:Y:S01]  /*ab60*/  ULDC.64 UR8, c[0x0][0xae8] ;  /* 0x0002ba0000087ab9 */ /* 0x000fe20000000a00 */
[----:B------:R-:W-:-:S02]  /*ab70*/  SHF.R.U64 R17, R17, 0x3, RZ ;  /* 0x0000000311117819 */ /* 0x000fc400000012ff */
[----:B0-----:R-:W-:Y:S02]  /*ab80*/  ISETP.NE.AND P2, PT, R198, 0x1, PT ;  /* 0x00000001c600780c */ /* 0x001fe40003f45270 */
[----:B------:R-:W-:Y:S02]  /*ab90*/  SHF.R.U64 R8, R8, 0x3, RZ ;  /* 0x0000000308087819 */ /* 0x000fe400000012ff */
[----:B------:R-:W-:Y:S02]  /*aba0*/  LOP3.LUT R130, R17, R130, RZ, 0x3c, !PT ;  /* 0x0000008211827212 */ /* 0x000fe400078e3cff */
[----:B------:R-:W-:Y:S02]  /*abb0*/  MOV R17, R4 ;  /* 0x0000000400117202 */ /* 0x000fe40000000f00 */
[----:B------:R-:W0:Y:S01]  /*abc0*/  LDC R4, c[0x0][0xc38] ;  /* 0x00030e00ff047b82 */ /* 0x000e220000000800 */
[----:B------:R-:W-:-:S07]  /*abd0*/  F2FP.F16.F32.PACK_AB R26, R29, R28 ;  /* 0x0000001c1d1a723e */ /* 0x000fce00000000ff */
[----:B------:R-:W-:Y:S01]  /*abe0*/  BAR.SYNC.DEFER_BLOCKING 0x1, 0x100 ;  /* 0x0044000000007b1d */ /* 0x000fe20000010000 */
[----:B------:R-:W-:Y:S02]  /*abf0*/  LOP3.LUT R8, R8, R73, RZ, 0x3c, !PT ;  /* 0x0000004908087212 */ /* 0x000fe400078e3cff */
[----:B------:R-:W-:Y:S02]  /*ac00*/  LOP3.LUT R12, R65, 0x380, RZ, 0xc0, !PT ;  /* 0x00000380410c7812 */ /* 0x000fe400078ec0ff */
[----:B------:R-:W-:Y:S02]  /*ac10*/  LOP3.LUT R53, R30, 0x380, RZ, 0xc0, !PT ;  /* 0x000003801e357812 */ /* 0x000fe400078ec0ff */
[----:B------:R-:W-:Y:S02]  /*ac20*/  SHF.R.U64 R12, R12, 0x3, RZ ;  /* 0x000000030c0c7819 */ /* 0x000fe400000012ff */
[----:B------:R-:W-:Y:S02]  /*ac30*/  SHF.R.U64 R53, R53, 0x3, RZ ;  /* 0x0000000335357819 */ /* 0x000fe400000012ff */
[----:B------:R-:W-:-:S02]  /*ac40*/  R2UR UR15, R215 ;  /* 0x00000000d70f72ca */ /* 0x000fc400000e0000 */
[----:B------:R-:W-:Y:S02]  /*ac50*/  LOP3.LUT R12, R12, R65, RZ, 0x3c, !PT ;  /* 0x000000410c0c7212 */ /* 0x000fe400078e3cff */
[----:B------:R-:W-:Y:S02]  /*ac60*/  LOP3.LUT R158, R53, R30, RZ, 0x3c, !PT ;  /* 0x0000001e359e7212 */ /* 0x000fe400078e3cff */
[C---:B------:R-:W-:Y:S02]  /*ac70*/  IADD3 R53, P5, R160.reuse, 0x3000, RZ ;  /* 0x00003000a0357810 */ /* 0x040fe40007fbe0ff */
[C---:B------:R-:W-:Y:S02]  /*ac80*/  IADD3 R61, P0, R160.reuse, 0x5000, RZ ;  /* 0x00005000a03d7810 */ /* 0x040fe40007f1e0ff */
[----:B------:R-:W-:Y:S02]  /*ac90*/  IADD3 R65, P1, R160, 0x6000, RZ ;  /* 0x00006000a0417810 */ /* 0x000fe40007f3e0ff */
[----:B------:R-:W-:Y:S01]  /*aca0*/  MOV R134, R134 ;  /* 0x0000008600867202 */ /* 0x000fe20000000f00 */
[----:B------:R1:W-:Y:S01]  /*acb0*/  STSM.16.M88.4 [R199], R24 ;  /* 0x00000018c7007844 */ /* 0x0003e20000000200 */
[----:B------:R-:W-:-:S02]  /*acc0*/  LOP3.LUT R52, R53, 0x380, RZ, 0xc0, !PT ;  /* 0x0000038035347812 */ /* 0x000fc400078ec0ff */
[----:B------:R-:W-:Y:S02]  /*acd0*/  LOP3.LUT R60, R61, 0x380, RZ, 0xc0, !PT ;  /* 0x000003803d3c7812 */ /* 0x000fe400078ec0ff */
[----:B------:R-:W-:Y:S02]  /*ace0*/  LOP3.LUT R64, R65, 0x380, RZ, 0xc0, !PT ;  /* 0x0000038041407812 */ /* 0x000fe400078ec0ff */
[----:B------:R-:W-:Y:S02]  /*acf0*/  LOP3.LUT R30, R57, 0x380, RZ, 0xc0, !PT ;  /* 0x00000380391e7812 */ /* 0x000fe400078ec0ff */
[----:B------:R-:W-:Y:S02]  /*ad00*/  IADD3 R135, RZ, -UR16, RZ ;  /* 0x80000010ff877c10 */ /* 0x000fe4000fffe0ff */
[----:B------:R-:W-:Y:S02]  /*ad10*/  LOP3.LUT R6, R107, 0x380, RZ, 0xc0, !PT ;  /* 0x000003806b067812 */ /* 0x000fe400078ec0ff */
[----:B------:R-:W-:Y:S01]  /*ad20*/  SHF.R.U64 R52, R52, 0x3, RZ ;  /* 0x0000000334347819 */ /* 0x000fe200000012ff */
[----:B0-----:R-:W-:Y:S01]  /*ad30*/  IMAD R135, R4, R135, UR15 ;  /* 0x0000000f04877e24 */ /* 0x001fe2000f8e0287 */
[----:B------:R-:W-:Y:S01]  /*ad40*/  SHF.R.U64 R60, R60, 0x3, RZ ;  /* 0x000000033c3c7819 */ /* 0x000fe200000012ff */
[----:B-1----:R-:W0:Y:S01]  /*ad50*/  LDC.64 R24, c[0x0][0xb98] ;  /* 0x0002e600ff187b82 */ /* 0x002e220000000a00 */
[----:B------:R-:W-:-:S02]  /*ad60*/  MOV R27, R8 ;  /* 0x00000008001b7202 */ /* 0x000fc40000000f00 */
[----:B------:R-:W-:Y:S02]  /*ad70*/  SHF.R.U64 R64, R64, 0x3, RZ ;  /* 0x0000000340407819 */ /* 0x000fe400000012ff */
[----:B------:R-:W-:Y:S02]  /*ad80*/  SHF.R.U64 R30, R30, 0x3, RZ ;  /* 0x000000031e1e7819 */ /* 0x000fe400000012ff */
[----:B------:R-:W-:Y:S01]  /*ad90*/  SHF.R.U64 R6, R6, 0x3, RZ ;  /* 0x0000000306067819 */ /* 0x000fe200000012ff */
[----:B------:R-:W1:Y:S01]  /*ada0*/  @P2 LDC R8, c[0x0][0xbec] ;  /* 0x0002fb00ff082b82 */ /* 0x000e620000000800 */
[----:B------:R-:W-:Y:S02]  /*adb0*/  F2FP.F16.F32.PACK_AB R40, R41, R40 ;  /* 0x000000282928723e */ /* 0x000fe400000000ff */
[----:B------:R-:W-:Y:S02]  /*adc0*/  F2FP.F16.F32.PACK_AB R41, R43, R42 ;  /* 0x0000002a2b29723e */ /* 0x000fe400000000ff */
[----:B------:R-:W-:Y:S01]  /*add0*/  LOP3.LUT R32, R32, R33, RZ, 0x3c, !PT ;  /* 0x0000002120207212 */ /* 0x000fe200078e3cff */
[--C-:B------:R-:W-:Y:S01]  /*ade0*/  IMAD.X R33, RZ, RZ, R161.reuse, P4 ;  /* 0x000000ffff217224 */ /* 0x100fe200020e06a1 */
[----:B------:R-:W-:Y:S01]  /*adf0*/  LOP3.LUT R52, R52, R53, RZ, 0x3c, !PT ;  /* 0x0000003534347212 */ /* 0x000fe200078e3cff */
[----:B------:R-:W2:Y:S01]  /*ae00*/  @P2 LDC R9, c[0x0][0xbf0] ;  /* 0x0002fc00ff092b82 */ /* 0x000ea20000000800 */
[----:B------:R-:W-:Y:S01]  /*ae10*/  LOP3.LUT R60, R60, R61, RZ, 0x3c, !PT ;  /* 0x0000003d3c3c7212 */ /* 0x000fe200078e3cff */
[--C-:B------:R-:W-:Y:S01]  /*ae20*/  IMAD.X R53, RZ, RZ, R161.reuse, P5 ;  /* 0x000000ffff357224 */ /* 0x100fe200028e06a1 */
[----:B------:R-:W-:Y:S01]  /*ae30*/  LOP3.LUT R64, R64, R65, RZ, 0x3c, !PT ;  /* 0x0000004140407212 */ /* 0x000fe200078e3cff */
[--C-:B------:R-:W-:Y:S01]  /*ae40*/  IMAD.X R65, RZ, RZ, R161.reuse, P1 ;  /* 0x000000ffff417224 */ /* 0x100fe200008e06a1 */
[----:B------:R-:W-:Y:S01]  /*ae50*/  LOP3.LUT R30, R30, R57, RZ, 0x3c, !PT ;  /* 0x000000391e1e7212 */ /* 0x000fe200078e3cff */
[----:B------:R-:W-:Y:S01]  /*ae60*/  IMAD.X R57, RZ, RZ, R161, P6 ;  /* 0x000000ffff397224 */ /* 0x000fe200030e06a1 */
[----:B------:R-:W-:Y:S01]  /*ae70*/  F2FP.F16.F32.PACK_AB R43, R47, R46 ;  /* 0x0000002e2f2b723e */ /* 0x000fe200000000ff */
[----:B------:R-:W-:Y:S01]  /*ae80*/  IMAD R47, R135, 0x80, R223 ;  /* 0x00000080872f7824 */ /* 0x000fe200078e02df */
[----:B------:R-:W-:-:S02]  /*ae90*/  LOP3.LUT R6, R6, R107, RZ, 0x3c, !PT ;  /* 0x0000006b06067212 */ /* 0x000fc400078e3cff */
[----:B------:R-:W-:Y:S02]  /*aea0*/  IADD3.X R61, RZ, R161, RZ, P0, !PT ;  /* 0x000000a1ff3d7210 */ /* 0x000fe400007fe4ff */
[C---:B------:R-:W-:Y:S02]  /*aeb0*/  IADD3 R73, P4, R160.reuse, 0x9000, RZ ;  /* 0x00009000a0497810 */ /* 0x040fe40007f9e0ff */
[C---:B------:R-:W-:Y:S01]  /*aec0*/  IADD3 R107, P5, R160.reuse, 0xa000, RZ ;  /* 0x0000a000a06b7810 */ /* 0x040fe20007fbe0ff */
[----:B-1----:R-:W-:Y:S01]  /*aed0*/  @P2 IMAD.HI.U32 R8, R47, R8, RZ ;  /* 0x000000082f082227 */ /* 0x002fe200078e00ff */
[C---:B------:R-:W-:Y:S02]  /*aee0*/  IADD3 R111, P6, R160.reuse, 0xb000, RZ ;  /* 0x0000b000a06f7810 */ /* 0x040fe40007fde0ff */
[C---:B------:R-:W-:Y:S02]  /*aef0*/  IADD3 R115, P0, R160.reuse, 0xc000, RZ ;  /* 0x0000c000a0737810 */ /* 0x040fe40007f1e0ff */
[----:B------:R-:W-:-:S02]  /*af00*/  IADD3 R119, P1, R160, 0xd000, RZ ;  /* 0x0000d000a0777810 */ /* 0x000fc40007f3e0ff */
[----:B------:R-:W-:Y:S02]  /*af10*/  LOP3.LUT R72, R73, 0x380, RZ, 0xc0, !PT ;  /* 0x0000038049487812 */ /* 0x000fe400078ec0ff */
[----:B------:R-:W-:Y:S02]  /*af20*/  LOP3.LUT R106, R107, 0x380, RZ, 0xc0, !PT ;  /* 0x000003806b6a7812 */ /* 0x000fe400078ec0ff */
[----:B------:R-:W-:Y:S02]  /*af30*/  LOP3.LUT R110, R111, 0x380, RZ, 0xc0, !PT ;  /* 0x000003806f6e7812 */ /* 0x000fe400078ec0ff */
[----:B------:R-:W-:Y:S02]  /*af40*/  LOP3.LUT R114, R115, 0x380, RZ, 0xc0, !PT ;  /* 0x0000038073727812 */ /* 0x000fe400078ec0ff */
[----:B------:R-:W-:Y:S02]  /*af50*/  LOP3.LUT R118, R119, 0x380, RZ, 0xc0, !PT ;  /* 0x0000038077767812 */ /* 0x000fe400078ec0ff */
[----:B------:R-:W-:-:S02]  /*af60*/  LOP3.LUT R29, R160, 0x380, RZ, 0xc0, !PT ;  /* 0x00000380a01d7812 */ /* 0x000fc400078ec0ff */
[----:B------:R-:W-:Y:S01]  /*af70*/  F2FP.F16.F32.PACK_AB R5, R35, R34 ;  /* 0x000000222305723e */ /* 0x000fe200000000ff */
[----:B------:R-:W-:Y:S01]  /*af80*/  IMAD.MOV.U32 R35, RZ, RZ, R47 ;  /* 0x000000ffff237224 */ /* 0x000fe200078e002f */
[----:B------:R-:W-:Y:S01]  /*af90*/  SHF.R.U64 R72, R72, 0x3, RZ ;  /* 0x0000000348487819 */ /* 0x000fe200000012ff */
[----:B0-----:R-:W-:Y:S01]  /*afa0*/  IMAD R34, R24, UR12, RZ ;  /* 0x0000000c18227c24 */ /* 0x001fe2000f8e02ff */
[----:B------:R-:W-:Y:S02]  /*afb0*/  SHF.R.U64 R106, R106, 0x3, RZ ;  /* 0x000000036a6a7819 */ /* 0x000fe400000012ff */
[----:B------:R-:W-:Y:S01]  /*afc0*/  SHF.R.U64 R110, R110, 0x3, RZ ;  /* 0x000000036e6e7819 */ /* 0x000fe200000012ff */
[----:B------:R-:W-:Y:S01]  /*afd0*/  IMAD R34, R25, UR14, R34 ;  /* 0x0000000e19227c24 */ /* 0x000fe2000f8e0222 */
[----:B------:R-:W-:Y:S01]  /*afe0*/  SHF.R.U64 R114, R114, 0x3, RZ ;  /* 0x0000000372727819 */ /* 0x000fe200000012ff */
[----:B------:R-:W-:Y:S01]  /*aff0*/  IMAD.WIDE.U32 R24, R24, UR14, R126 ;  /* 0x0000000e18187c25 */ /* 0x000fe2000f8e007e */
[----:B------:R-:W-:-:S02]  /*b000*/  SHF.R.U64 R118, R118, 0x3, RZ ;  /* 0x0000000376767819 */ /* 0x000fc400000012ff */
[----:B------:R-:W-:Y:S02]  /*b010*/  SHF.R.U64 R29, R29, 0x3, RZ ;  /* 0x000000031d1d7819 */ /* 0x000fe400000012ff */
[----:B------:R-:W-:Y:S02]  /*b020*/  MOV R26, R6 ;  /* 0x00000006001a7202 */ /* 0x000fe40000000f00 */
[----:B--2---:R-:W-:Y:S02]  /*b030*/  @P2 SHF.R.U32.HI R35, RZ, R9, R8 ;  /* 0x00000009ff232219 */ /* 0x004fe40000011608 */
[----:B------:R-:W-:Y:S02]  /*b040*/  MOV R15, R14 ;  /* 0x0000000e000f7202 */ /* 0x000fe40000000f00 */
[----:B------:R-:W-:Y:S02]  /*b050*/  F2FP.F16.F32.PACK_AB R4, R175, R171 ;  /* 0x000000abaf04723e */ /* 0x000fe400000000ff */
[----:B------:R-:W-:-:S02]  /*b060*/  F2FP.F16.F32.PACK_AB R6, R174, R36 ;  /* 0x00000024ae06723e */ /* 0x000fc400000000ff */
[----:B------:R-:W-:Y:S01]  /*b070*/  F2FP.F16.F32.PACK_AB R7, R39, R38 ;  /* 0x000000262707723e */ /* 0x000fe200000000ff */
[----:B------:R-:W-:Y:S01]  /*b080*/  IMAD.MOV R39, RZ, RZ, -R35 ;  /* 0x000000ffff277224 */ /* 0x000fe200078e0a23 */
[----:B------:R-:W-:Y:S02]  /*b090*/  F2FP.F16.F32.PACK_AB R48, R49, R48 ;  /* 0x000000303130723e */ /* 0x000fe400000000ff */
[----:B------:R-:W-:Y:S01]  /*b0a0*/  LOP3.LUT R72, R72, R73, RZ, 0x3c, !PT ;  /* 0x0000004948487212 */ /* 0x000fe200078e3cff */
[----:B------:R0:W-:Y:S01]  /*b0b0*/  STSM.16.M88.4 [R15], R4 ;  /* 0x000000040f007844 */ /* 0x0001e20000000200 */
[----:B------:R-:W-:Y:S01]  /*b0c0*/  LOP3.LUT R106, R106, R107, RZ, 0x3c, !PT ;  /* 0x0000006b6a6a7212 */ /* 0x000fe200078e3cff */
[--C-:B------:R-:W-:Y:S01]  /*b0d0*/  IMAD.X R107, RZ, RZ, R161.reuse, P5 ;  /* 0x000000ffff6b7224 */ /* 0x100fe200028e06a1 */
[----:B------:R-:W-:Y:S01]  /*b0e0*/  LOP3.LUT R110, R110, R111, RZ, 0x3c, !PT ;  /* 0x0000006f6e6e7212 */ /* 0x000fe200078e3cff */
[--C-:B------:R-:W-:Y:S01]  /*b0f0*/  IMAD.X R111, RZ, RZ, R161.reuse, P6 ;  /* 0x000000ffff6f7224 */ /* 0x100fe200030e06a1 */
[----:B------:R-:W-:Y:S01]  /*b100*/  LOP3.LUT R114, R114, R115, RZ, 0x3c, !PT ;  /* 0x0000007372727212 */ /* 0x000fe200078e3cff */
[----:B------:R-:W-:Y:S01]  /*b110*/  IMAD.X R115, RZ, RZ, R161, P0 ;  /* 0x000000ffff737224 */ /* 0x000fe200000e06a1 */
[----:B------:R-:W-:Y:S01]  /*b120*/  LOP3.LUT R118, R118, R119, RZ, 0x3c, !PT ;  /* 0x0000007776767212 */ /* 0x000fe200078e3cff */
[----:B------:R-:W-:Y:S01]  /*b130*/  IMAD R39, R198, R39, R47 ;  /* 0x00000027c6277224 */ /* 0x000fe200078e022f */
[----:B------:R-:W-:Y:S01]  /*b140*/  LOP3.LUT R28, R29, R160, RZ, 0x3c, !PT ;  /* 0x000000a01d1c7212 */ /* 0x000fe200078e3cff */
[----:B------:R-:W-:Y:S01]  /*b150*/  IMAD.MOV.U32 R29, RZ, RZ, R161 ;  /* 0x000000ffff1d7224 */ /* 0x000fe200078e00a1 */
[----:B------:R-:W-:-:S02]  /*b160*/  MOV R150, R150 ;  /* 0x0000009600967202 */ /* 0x000fc40000000f00 */
[----:B------:R-:W-:Y:S02]  /*b170*/  F2FP.F16.F32.PACK_AB R42, R173, R44 ;  /* 0x0000002cad2a723e */ /* 0x000fe400000000ff */
[----:B------:R-:W-:Y:S02]  /*b180*/  F2FP.F16.F32.PACK_AB R49, R51, R50 ;  /* 0x000000323331723e */ /* 0x000fe400000000ff */
[-C--:B------:R-:W-:Y:S01]  /*b190*/  IADD3.X R73, RZ, R161.reuse, RZ, P4, !PT ;  /* 0x000000a1ff497210 */ /* 0x080fe200027fe4ff */
[----:B------:R-:W-:Y:S01]  /*b1a0*/  STSM.16.M88.4 [R150], R40 ;  /* 0x0000002896007844 */ /* 0x000fe20000000200 */
[----:B------:R-:W-:Y:S02]  /*b1b0*/  IADD3.X R119, RZ, R161, RZ, P1, !PT ;  /* 0x000000a1ff777210 */ /* 0x000fe40000ffe4ff */
[----:B------:R-:W-:Y:S02]  /*b1c0*/  MOV R160, R10 ;  /* 0x0000000a00a07202 */ /* 0x000fe40000000f00 */
[----:B------:R-:W-:-:S02]  /*b1d0*/  MOV R158, R158 ;  /* 0x0000009e009e7202 */ /* 0x000fc40000000f00 */
[----:B------:R-:W-:Y:S02]  /*b1e0*/  F2FP.F16.F32.PACK_AB R50, R197, R181 ;  /* 0x000000b5c532723e */ /* 0x000fe400000000ff */
[----:B------:R-:W-:Y:S02]  /*b1f0*/  F2FP.F16.F32.PACK_AB R51, R55, R54 ;  /* 0x000000363733723e */ /* 0x000fe400000000ff */
[----:B------:R-:W-:Y:S02]  /*b200*/  MOV R161, R12 ;  /* 0x0000000c00a17202 */ /* 0x000fe40000000f00 */
[----:B------:R-:W-:Y:S01]  /*b210*/  MOV R156, R156 ;  /* 0x0000009c009c7202 */ /* 0x000fe20000000f00 */
[----:B------:R-:W-:Y:S01]  /*b220*/  STSM.16.M88.4 [R158], R48 ;  /* 0x000000309e007844 */ /* 0x000fe20000000200 */
[----:B------:R-:W-:Y:S02]  /*b230*/  F2FP.F16.F32.PACK_AB R8, R196, R180 ;  /* 0x000000b4c408723e */ /* 0x000fe400000000ff */
[----:B------:R-:W-:-:S02]  /*b240*/  F2FP.F16.F32.PACK_AB R9, R59, R58 ;  /* 0x0000003a3b09723e */ /* 0x000fc400000000ff */
[----:B------:R-:W-:Y:S02]  /*b250*/  F2FP.F16.F32.PACK_AB R10, R195, R179 ;  /* 0x000000b3c30a723e */ /* 0x000fe400000000ff */
[----:B------:R-:W-:Y:S02]  /*b260*/  F2FP.F16.F32.PACK_AB R11, R63, R62 ;  /* 0x0000003e3f0b723e */ /* 0x000fe400000000ff */
[----:B------:R-:W-:Y:S02]  /*b270*/  MOV R154, R154 ;  /* 0x0000009a009a7202 */ /* 0x000fe40000000f00 */
[----:B------:R-:W-:Y:S01]  /*b280*/  F2FP.F16.F32.PACK_AB R12, R194, R178 ;  /* 0x000000b2c20c723e */ /* 0x000fe200000000ff */
[----:B------:R1:W-:Y:S01]  /*b290*/  STSM.16.M88.4 [R156], R8 ;  /* 0x000000089c007844 */ /* 0x0003e20000000200 */
[----:B------:R-:W-:Y:S02]  /*b2a0*/  F2FP.F16.F32.PACK_AB R13, R67, R66 ;  /* 0x00000042430d723e */ /* 0x000fe400000000ff */
[----:B------:R-:W-:-:S02]  /*b2b0*/  F2FP.F16.F32.PACK_AB R14, R193, R177 ;  /* 0x000000b1c10e723e */ /* 0x000fc400000000ff */
[----:B0-----:R-:W-:Y:S02]  /*b2c0*/  F2FP.F16.F32.PACK_AB R15, R71, R70 ;  /* 0x00000046470f723e */ /* 0x001fe400000000ff */
[----:B------:R-:W-:Y:S02]  /*b2d0*/  MOV R152, R152 ;  /* 0x0000009800987202 */ /* 0x000fe40000000f00 */
[----:B------:R-:W-:Y:S01]  /*b2e0*/  F2FP.F16.F32.PACK_AB R4, R192, R176 ;  /* 0x000000b0c004723e */ /* 0x000fe200000000ff */
[----:B------:R-:W-:Y:S01]  /*b2f0*/  STSM.16.M88.4 [R154], R12 ;  /* 0x0000000c9a007844 */ /* 0x000fe20000000200 */
[----:B------:R-:W-:Y:S02]  /*b300*/  F2FP.F16.F32.PACK_AB R5, R75, R74 ;  /* 0x0000004a4b05723e */ /* 0x000fe400000000ff */
[----:B------:R-:W-:Y:S02]  /*b310*/  F2FP.F16.F32.PACK_AB R6, R191, R76 ;  /* 0x0000004cbf06723e */ /* 0x000fe400000000ff */
[----:B------:R-:W-:-:S02]  /*b320*/  F2FP.F16.F32.PACK_AB R7, R79, R78 ;  /* 0x0000004e4f07723e */ /* 0x000fc400000000ff */
[----:B-1----:R-:W-:Y:S02]  /*b330*/  IADD3 R8, P0, R35, R24, RZ ;  /* 0x0000001823087210 */ /* 0x002fe40007f1e0ff */
[----:B------:R-:W-:Y:S01]  /*b340*/  F2FP.F16.F32.PACK_AB R80, R81, R80 ;  /* 0x000000505150723e */ /* 0x000fe200000000ff */
[----:B------:R0:W-:Y:S01]  /*b350*/  STSM.16.M88.4 [R152], R4 ;  /* 0x0000000498007844 */ /* 0x0001e20000000200 */
[----:B------:R-:W-:Y:S02]  /*b360*/  F2FP.F16.F32.PACK_AB R81, R83, R82 ;  /* 0x000000525351723e */ /* 0x000fe400000000ff */
[----:B------:R-:W-:Y:S02]  /*b370*/  F2FP.F16.F32.PACK_AB R88, R89, R88 ;  /* 0x000000585958723e */ /* 0x000fe400000000ff */
[----:B------:R-:W-:Y:S02]  /*b380*/  MOV R146, R146 ;  /* 0x0000009200927202 */ /* 0x000fe40000000f00 */
[----:B------:R-:W-:-:S02]  /*b390*/  F2FP.F16.F32.PACK_AB R82, R190, R84 ;  /* 0x00000054be52723e */ /* 0x000fc400000000ff */
[----:B------:R-:W-:Y:S02]  /*b3a0*/  F2FP.F16.F32.PACK_AB R83, R87, R86 ;  /* 0x000000565753723e */ /* 0x000fe400000000ff */
[----:B------:R-:W-:Y:S02]  /*b3b0*/  F2FP.F16.F32.PACK_AB R89, R91, R90 ;  /* 0x0000005a5b59723e */ /* 0x000fe400000000ff */
[----:B------:R-:W-:Y:S01]  /*b3c0*/  F2FP.F16.F32.PACK_AB R96, R97, R96 ;  /* 0x000000606160723e */ /* 0x000fe200000000ff */
[----:B------:R-:W-:Y:S01]  /*b3d0*/  STSM.16.M88.4 [R146], R80 ;  /* 0x0000005092007844 */ /* 0x000fe20000000200 */
[----:B------:R-:W-:Y:S02]  /*b3e0*/  MOV R142, R142 ;  /* 0x0000008e008e7202 */ /* 0x000fe40000000f00 */
[----:B0-----:R-:W-:Y:S02]  /*b3f0*/  SHF.R.S32.HI R4, RZ, 0x1f, R39 ;  /* 0x0000001fff047819 */ /* 0x001fe40000011427 */
[----:B------:R-:W-:-:S02]  /*b400*/  SHF.R.S32.HI R5, RZ, 0x1f, R35 ;  /* 0x0000001fff057819 */ /* 0x000fc40000011423 */
[----:B------:R-:W-:Y:S01]  /*b410*/  F2FP.F16.F32.PACK_AB R90, R189, R92 ;  /* 0x0000005cbd5a723e */ /* 0x000fe200000000ff */
[----:B------:R-:W-:Y:S01]  /*b420*/  IMAD R4, R4, UR6, RZ ;  /* 0x0000000604047c24 */ /* 0x000fe2000f8e02ff */
[----:B------:R-:W-:Y:S02]  /*b430*/  IADD3.X R9, R5, R25, R34, P0, !PT ;  /* 0x0000001905097210 */ /* 0x000fe400007fe422 */
[----:B------:R-:W-:Y:S01]  /*b440*/  F2FP.F16.F32.PACK_AB R91, R95, R94 ;  /* 0x0000005e5f5b723e */ /* 0x000fe200000000ff */
[----:B------:R-:W-:Y:S01]  /*b450*/  IMAD R11, R39, UR7, R4 ;  /* 0x00000007270b7c24 */ /* 0x000fe2000f8e0204 */
[----:B------:R-:W-:Y:S01]  /*b460*/  F2FP.F16.F32.PACK_AB R97, R99, R98 ;  /* 0x000000626361723e */ /* 0x000fe200000000ff */
[----:B------:R-:W-:Y:S01]  /*b470*/  IMAD.WIDE.U32 R8, R39, UR6, R8 ;  /* 0x0000000627087c25 */ /* 0x000fe2000f8e0008 */
[----:B------:R-:W-:Y:S01]  /*b480*/  MOV R138, R138 ;  /* 0x0000008a008a7202 */ /* 0x000fe20000000f00 */
[----:B------:R-:W-:Y:S01]  /*b490*/  STSM.16.M88.4 [R142], R88 ;  /* 0x000000588e007844 */ /* 0x000fe20000000200 */
[----:B------:R-:W-:Y:S01]  /*b4a0*/  F2FP.F16.F32.PACK_AB R98, R188, R100 ;  /* 0x00000064bc62723e */ /* 0x000fe200000000ff */
[----:B------:R-:W-:Y:S01]  /*b4b0*/  ULDC.64 UR6, c[0x0][0xb50] ;  /* 0x0002d40000067ab9 */ /* 0x000fe20000000a00 */
[----:B------:R-:W-:Y:S01]  /*b4c0*/  F2FP.F16.F32.PACK_AB R99, R103, R102 ;  /* 0x000000666763723e */ /* 0x000fe200000000ff */
[----:B------:R-:W-:Y:S01]  /*b4d0*/  IMAD.IADD R9, R9, 0x1, R11 ;  /* 0x0000000109097824 */ /* 0x000fe200078e020b */
[----:B------:R-:W-:-:S02]  /*b4e0*/  F2FP.F16.F32.PACK_AB R4, R187, R104 ;  /* 0x00000068bb04723e */ /* 0x000fc400000000ff */
[----:B------:R-:W-:Y:S01]  /*b4f0*/  F2FP.F16.F32.PACK_AB R5, R3, R18 ;  /* 0x000000120305723e */ /* 0x000fe200000000ff */
[----:B------:R-:W-:Y:S01]  /*b500*/  STSM.16.M88.4 [R138], R96 ;  /* 0x000000608a007844 */ /* 0x000fe20000000200 */
[----:B------:R-:W-:Y:S01]  /*b510*/  F2FP.F16.F32.PACK_AB R6, R186, R108 ;  /* 0x0000006cba06723e */ /* 0x000fe200000000ff */
[----:B------:R-:W-:Y:S01]  /*b520*/  IMAD R3, R198, UR5, RZ ;  /* 0x00000005c6037c24 */ /* 0x000fe2000f8e02ff */
[----:B------:R-:W-:Y:S02]  /*b530*/  F2FP.F16.F32.PACK_AB R7, R37, R45 ;  /* 0x0000002d2507723e */ /* 0x000fe400000000ff */
[----:B------:R-:W-:Y:S02]  /*b540*/  F2FP.F16.F32.PACK_AB R76, R185, R112 ;  /* 0x00000070b94c723e */ /* 0x000fe400000000ff */
[----:B------:R-:W-:Y:S01]  /*b550*/  F2FP.F16.F32.PACK_AB R77, R77, R85 ;  /* 0x000000554d4d723e */ /* 0x000fe200000000ff */
[----:B------:R0:W-:Y:S01]  /*b560*/  STSM.16.M88.4 [R134], R4 ;  /* 0x0000000486007844 */ /* 0x0001e20000000200 */
[----:B------:R-:W-:-:S02]  /*b570*/  F2FP.F16.F32.PACK_AB R78, R184, R116 ;  /* 0x00000074b84e723e */ /* 0x000fc400000000ff */
[----:B------:R-:W-:Y:S02]  /*b580*/  F2FP.F16.F32.PACK_AB R79, R93, R101 ;  /* 0x000000655d4f723e */ /* 0x000fe400000000ff */
[----:B------:R-:W-:Y:S02]  /*b590*/  LEA R11, P3, R8, UR6, 0x2 ;  /* 0x00000006080b7c11 */ /* 0x000fe4000f8610ff */
[----:B------:R-:W-:Y:S01]  /*b5a0*/  F2FP.F16.F32.PACK_AB R125, R121, R125 ;  /* 0x0000007d797d723e */ /* 0x000fe200000000ff */
[----:B------:R-:W-:Y:S01]  /*b5b0*/  STSM.16.M88.4 [R161], R76 ;  /* 0x0000004ca1007844 */ /* 0x000fe20000000200 */
[----:B------:R-:W-:Y:S02]  /*b5c0*/  F2FP.F16.F32.PACK_AB R126, R133, R132 ;  /* 0x00000084857e723e */ /* 0x000fe400000000ff */
[----:B------:R-:W-:Y:S01]  /*b5d0*/  F2FP.F16.F32.PACK_AB R127, R162, R163 ;  /* 0x000000a3a27f723e */ /* 0x000fe200000000ff */
[----:B------:R-:W-:Y:S01]  /*b5e0*/  SHFL.IDX PT, R24, R11, RZ, 0x1c1f ;  /* 0x001c1fff0b187589 */ /* 0x000fe200000e0000 */
[----:B------:R-:W-:-:S02]  /*b5f0*/  F2FP.F16.F32.PACK_AB R136, R137, R136 ;  /* 0x000000888988723e */ /* 0x000fc400000000ff */
[----:B------:R-:W-:Y:S01]  /*b600*/  F2FP.F16.F32.PACK_AB R137, R164, R165 ;  /* 0x000000a5a489723e */ /* 0x000fe200000000ff */
[----:B------:R-:W-:Y:S01]  /*b610*/  SHFL.IDX PT, R36, R11, 0x1, 0x1c1f ;  /* 0x003c1f000b247f89 */ /* 0x000fe200000e0000 */
[----:B0-----:R-:W-:Y:S02]  /*b620*/  F2FP.F16.F32.PACK_AB R4, R183, R120 ;  /* 0x00000078b704723e */ /* 0x001fe400000000ff */
[----:B------:R-:W-:Y:S02]  /*b630*/  F2FP.F16.F32.PACK_AB R5, R105, R109 ;  /* 0x0000006d6905723e */ /* 0x000fe400000000ff */
[----:B------:R-:W-:Y:S02]  /*b640*/  F2FP.F16.F32.PACK_AB R6, R182, R124 ;  /* 0x0000007cb606723e */ /* 0x000fe400000000ff */
[----:B------:R-:W-:Y:S02]  /*b650*/  F2FP.F16.F32.PACK_AB R7, R113, R117 ;  /* 0x000000757107723e */ /* 0x000fe400000000ff */
[----:B------:R-:W-:-:S02]  /*b660*/  F2FP.F16.F32.PACK_AB R124, R129, R128 ;  /* 0x00000080817c723e */ /* 0x000fc400000000ff */
[----:B------:R-:W-:Y:S01]  /*b670*/  F2FP.F16.F32.PACK_AB R138, R141, R140 ;  /* 0x0000008c8d8a723e */ /* 0x000fe200000000ff */
[----:B------:R-:W-:Y:S01]  /*b680*/  STSM.16.M88.4 [R160], R4 ;  /* 0x00000004a0007844 */ /* 0x000fe20000000200 */
[----:B------:R-:W-:Y:S02]  /*b690*/  F2FP.F16.F32.PACK_AB R139, R166, R167 ;  /* 0x000000a7a68b723e */ /* 0x000fe400000000ff */
[----:B------:R-:W-:Y:S01]  /*b6a0*/  F2FP.F16.F32.PACK_AB R144, R145, R144 ;  /* 0x000000909190723e */ /* 0x000fe200000000ff */
[----:B------:R-:W-:Y:S01]  /*b6b0*/  STSM.16.M88.4 [R27], R124 ;  /* 0x0000007c1b007844 */ /* 0x000fe20000000200 */
[----:B------:R-:W-:Y:S02]  /*b6c0*/  F2FP.F16.F32.PACK_AB R145, R168, R169 ;  /* 0x000000a9a891723e */ /* 0x000fe400000000ff */
[----:B------:R-:W-:Y:S01]  /*b6d0*/  F2FP.F16.F32.PACK_AB R146, R149, R148 ;  /* 0x000000949592723e */ /* 0x000fe200000000ff */
[----:B------:R0:W-:Y:S01]  /*b6e0*/  STSM.16.M88.4 [R26], R136 ;  /* 0x000000881a007844 */ /* 0x0001e20000000200 */
[----:B------:R-:W-:-:S02]  /*b6f0*/  F2FP.F16.F32.PACK_AB R147, R170, R172 ;  /* 0x000000acaa93723e */ /* 0x000fc400000000ff */
[----:B------:R-:W-:Y:S02]  /*b700*/  LEA.HI.X R9, R8, UR7, R9, 0x2, P3 ;  /* 0x0000000708097c11 */ /* 0x000fe400098f1409 */
[----:B------:R-:W-:Y:S01]  /*b710*/  LEA R12, R135, R222, 0x7 ;  /* 0x000000de870c7211 */ /* 0x000fe200078e38ff */
[----:B------:R1:W-:Y:S01]  /*b720*/  STSM.16.M88.4 [R17], R144 ;  /* 0x0000009011007844 */ /* 0x0003e20000000200 */
[----:B------:R-:W-:-:S03]  /*b730*/  LOP3.LUT P0, RZ, R220, 0x3, RZ, 0xc0, !PT ;  /* 0x00000003dcff7812 */ /* 0x000fc6000780c0ff */
[----:B------:R-:W2:Y:S01]  /*b740*/  SHFL.IDX PT, R25, R9, RZ, 0x1c1f ;  /* 0x001c1fff09197589 */ /* 0x000ea200000e0000 */
[C---:B------:R-:W-:Y:S01]  /*b750*/  VIADD R10, R12.reuse, 0x8 ;  /* 0x000000080c0a7836 */ /* 0x040fe20000000000 */
[-C--:B------:R-:W-:Y:S01]  /*b760*/  ISETP.GE.OR P1, PT, R12, R3.reuse, P0 ;  /* 0x000000030c00720c */ /* 0x080fe20000726670 */
[----:B------:R-:W-:Y:S03]  /*b770*/  BAR.SYNC.DEFER_BLOCKING 0x1, 0x100 ;  /* 0x0044000000007b1d */ /* 0x000fe60000010000 */
[----:B------:R-:W-:-:S05]  /*b780*/  ISETP.GE.OR P0, PT, R10, R3, P0 ;  /* 0x000000030a00720c */ /* 0x000fca0000706670 */
[----:B0-----:R-:W0:Y:S01]  /*b790*/  LDC.64 R26, c[0x0][0xae0] ;  /* 0x0002b800ff1a7b82 */ /* 0x001e220000000a00 */
[----:B------:R-:W3:Y:S07]  /*b7a0*/  SHFL.IDX PT, R37, R9, 0x1, 0x1c1f ;  /* 0x003c1f0009257f89 */ /* 0x000eee00000e0000 */
[----:B-1----:R-:W1:Y:S01]  /*b7b0*/  @P2 LDC R17, c[0x0][0xbec] ;  /* 0x0002fb00ff112b82 */ /* 0x002e620000000800 */
[----:B--2---:R-:W-:Y:S04]  /*b7c0*/  @!P1 ST.E desc[UR36][R24.64], R2 ;  /* 0x0000000218009985 */ /* 0x004fe8000c101924 */
[----:B---3--:R2:W-:Y:S04]  /*b7d0*/  @!P0 ST.E desc[UR36][R36.64], R0 ;  /* 0x0000000024008985 */ /* 0x0085e8000c101924 */
[----:B------:R3:W5:Y:S01]  /*b7e0*/  LD.E.128 R12, desc[UR36][R20.64] ;  /* 0x00000024140c7980 */ /* 0x000762000c101d00 */
[----:B------:R-:W-:-:S02]  /*b7f0*/  UIMAD UR5, UR11, UR8, URZ ;  /* 0x000000080b0572a4 */ /* 0x000fc4000f8e023f */
[----:B------:R-:W-:Y:S01]  /*b800*/  UIMAD.WIDE.U32 UR6, UR10, UR8, URZ ;  /* 0x000000080a0672a5 */ /* 0x000fe2000f8e003f */
[----:B------:R4:W5:Y:S01]  /*b810*/  LD.E.128 R8, desc[UR36][R28.64] ;  /* 0x000000241c087980 */ /* 0x000962000c101d00 */
[----:B--2---:R-:W-:-:S03]  /*b820*/  IMAD R0, R213, 0x20, R218 ;  /* 0x00000020d5007824 */ /* 0x004fc600078e02da */
[----:B------:R-:W5:Y:S01]  /*b830*/  LD.E.128 R32, desc[UR36][R32.64] ;  /* 0x0000002420207980 */ /* 0x000f62000c101d00 */
[----:B---3--:R-:W2:Y:S01]  /*b840*/  @P2 LDC R21, c[0x0][0xbf0] ;  /* 0x0002fc00ff152b82 */ /* 0x008ea20000000800 */
[----:B------:R-:W-:Y:S01]  /*b850*/  LEA R2, R135, R0, 0x7 ;  /* 0x0000000087027211 */ /* 0x000fe200078e38ff */
[----:B------:R-:W-:Y:S01]  /*b860*/  UIMAD UR5, UR10, UR9, UR5 ;  /* 0x000000090a0572a4 */ /* 0x000fe2000f8e0205 */
[----:B------:R-:W5:Y:S02]  /*b870*/  LD.E.128 R52, desc[UR36][R52.64] ;  /* 0x0000002434347980 */ /* 0x000f64000c101d00 */
[----:B------:R-:W-:Y:S01]  /*b880*/  ULDC.64 UR8, c[0x0][0xaf0] ;  /* 0x0002bc0000087ab9 */ /* 0x000fe20000000a00 */
[----:B-1----:R-:W-:Y:S01]  /*b890*/  @P2 IMAD.HI.U32 R0, R2, R17, RZ ;  /* 0x0000001102002227 */ /* 0x002fe200078e00ff */
[----:B------:R-:W-:Y:S01]  /*b8a0*/  UIADD3 UR7, UR7, UR5, URZ ;  /* 0x0000000507077290 */ /* 0x000fe2000fffe03f */
[----:B------:R-:W5:Y:S01]  /*b8b0*/  LD.E.128 R56, desc[UR36][R56.64] ;  /* 0x0000002438387980 */ /* 0x000f62000c101d00 */
[----:B------:R-:W-:Y:S01]  /*b8c0*/  UIMAD UR5, UR12, UR8, URZ ;  /* 0x000000080c0572a4 */ /* 0x000fe2000f8e023f */
[----:B------:R-:W-:Y:S01]  /*b8d0*/  IMAD.MOV.U32 R17, RZ, RZ, R2 ;  /* 0x000000ffff117224 */ /* 0x000fe200078e0002 */
[----:B------:R-:W-:Y:S01]  /*b8e0*/  UIMAD.WIDE.U32 UR6, UR14, UR8, UR6 ;  /* 0x000000080e0672a5 */ /* 0x000fe2000f8e0006 */
[----:B------:R-:W5:Y:S01]  /*b8f0*/  LD.E.128 R60, desc[UR36][R60.64] ;  /* 0x000000243c3c7980 */ /* 0x000f62000c101d00 */
[----:B------:R-:W-:-:S03]  /*b900*/  UIMAD UR5, UR14, UR9, UR5 ;  /* 0x000000090e0572a4 */ /* 0x000fc6000f8e0205 */
[----:B------:R-:W5:Y:S04]  /*b910*/  LD.E.128 R64, desc[UR36][R64.64] ;  /* 0x0000002440407980 */ /* 0x000f68000c101d00 */
[----:B------:R-:W5:Y:S01]  /*b920*/  LD.E.128 R68, desc[UR36][R68.64] ;  /* 0x0000002444447980 */ /* 0x000f62000c101d00 */
[----:B--2---:R-:W-:-:S03]  /*b930*/  @P2 SHF.R.U32.HI R17, RZ, R21, R0 ;  /* 0x00000015ff112219 */ /* 0x004fc60000011600 */
[----:B------:R4:W5:Y:S01]  /*b940*/  LD.E.128 R4, desc[UR36][R30.64] ;  /* 0x000000241e047980 */ /* 0x000962000c101d00 */
[--C-:B------:R-:W-:Y:S01]  /*b950*/  SHF.R.S32.HI R21, RZ, 0x1f, R17.reuse ;  /* 0x0000001fff157819 */ /* 0x100fe20000011411 */
[----:B------:R-:W-:Y:S01]  /*b960*/  IMAD.MOV R25, RZ, RZ, -R17 ;  /* 0x000000ffff197224 */ /* 0x000fe200078e0a11 */
[----:B------:R-:W-:Y:S01]  /*b970*/  UIADD3 UR7, UR7, UR5, URZ ;  /* 0x0000000507077290 */ /* 0x000fe2000fffe03f */
[----:B------:R-:W5:Y:S02]  /*b980*/  LD.E.128 R72, desc[UR36][R72.64] ;  /* 0x0000002448487980 */ /* 0x000f64000c101d00 */
[----:B0-----:R-:W-:Y:S02]  /*b990*/  IMAD R0, R21, R26, RZ ;  /* 0x0000001a15007224 */ /* 0x001fe400078e02ff */
[----:B------:R-:W-:Y:S01]  /*b9a0*/  IMAD R21, R198, R25, R2 ;  /* 0x00000019c6157224 */ /* 0x000fe200078e0202 */
[----:B------:R-:W5:Y:S01]  /*b9b0*/  LD.E.128 R104, desc[UR36][R106.64] ;  /* 0x000000246a687980 */ /* 0x000f62000c101d00 */
[----:B------:R-:W-:Y:S01]  /*b9c0*/  R2UR UR9, R16 ;  /* 0x00000000100972ca */ /* 0x000fe200000e0000 */
[----:B------:R-:W-:-:S02]  /*b9d0*/  IMAD R25, R17, R27, R0 ;  /* 0x0000001b11197224 */ /* 0x000fc400078e0200 */
[----:B------:R-:W5:Y:S01]  /*b9e0*/  LD.E.128 R108, desc[UR36][R110.64] ;  /* 0x000000246e6c7980 */ /* 0x000f62000c101d00 */
[----:B------:R-:W-:Y:S01]  /*b9f0*/  IMAD.WIDE.U32 R16, R17, R26, UR6 ;  /* 0x0000000611107e25 */ /* 0x000fe2000f8e001a */
[----:B------:R-:W-:Y:S01]  /*ba00*/  SHF.R.S32.HI R0, RZ, 0x1f, R21 ;  /* 0x0000001fff007819 */ /* 0x000fe20000011415 */
[----:B------:R-:W-:Y:S01]  /*ba10*/  ULDC.64 UR6, c[0x0][0xad8] ;  /* 0x0002b60000067ab9 */ /* 0x000fe20000000a00 */
[----:B------:R-:W5:Y:S04]  /*ba20*/  LD.E.128 R112, desc[UR36][R114.64] ;  /* 0x0000002472707980 */ /* 0x000f68000c101d00 */
[----:B------:R-:W5:Y:S04]  /*ba30*/  LD.E.128 R116, desc[UR36][R118.64] ;  /* 0x0000002476747980 */ /* 0x000f68000c101d00 */
[----:B------:R-:W5:Y:S04]  /*ba40*/  LD.E.128 R120, desc[UR36][R122.64] ;  /* 0x000000247a787980 */ /* 0x000f68000c101d00 */
[----:B------:R-:W5:Y:S01]  /*ba50*/  LD.E.128 R128, desc[UR36][R130.64] ;  /* 0x0000002482807980 */ /* 0x000f62000c101d00 */
[----:B------:R-:W-:Y:S01]  /*ba60*/  @!PT LDS RZ, [RZ] ;  /* 0x00000000fffff984 */ /* 0x000fe20000000800 */
[----:B------:R-:W-:Y:S01]  /*ba70*/  @!PT LDS RZ, [RZ] ;  /* 0x00000000fffff984 */ /* 0x000fe20000000800 */
[----:B------:R-:W-:Y:S01]  /*ba80*/  @!PT LDS RZ, [RZ] ;  /* 0x00000000fffff984 */ /* 0x000fe20000000800 */
[----:B------:R-:W-:Y:S01]  /*ba90*/  @!PT LDS RZ, [RZ] ;  /* 0x00000000fffff984 */ /* 0x000fe20000000800 */
[----:B------:R0:W-:Y:S06]  /*baa0*/  MEMBAR.ALL.CTA ;  /* 0x0000000000007992 */ /* 0x0001ec0000008000 */
[----:B0-----:R-:W0:Y:S01]  /*bab0*/  FENCE.VIEW.ASYNC.S ;  /* 0x00000000000073c6 */ /* 0x001e220000000000 */
[----:B------:R-:W-:Y:S01]  /*bac0*/  IMAD.IADD R17, R17, 0x1, R25 ;  /* 0x0000000111117824 */ /* 0x000fe200078e0219 */
[----:B------:R-:W-:Y:S01]  /*bad0*/  R2UR UR10, R214 ;  /* 0x00000000d60a72ca */ /* 0x000fe200000e0000 */
[----:B------:R-:W-:Y:S01]  /*bae0*/  IMAD R2, R0, UR6, RZ ;  /* 0x0000000600027c24 */ /* 0x000fe2000f8e02ff */
[----:B------:R-:W-:Y:S01]  /*baf0*/  UIADD3 UR38, UR38, 0x1, URZ ;  /* 0x0000000126267890 */ /* 0x000fe2000fffe03f */
[----:B------:R-:W-:Y:S01]  /*bb00*/  LEA R18, R135, R218, 0x7 ;  /* 0x000000da87127211 */ /* 0x000fe200078e38ff */
[----:B------:R-:W-:Y:S01]  /*bb10*/  IMAD.WIDE.U32 R16, R21, UR6, R16 ;  /* 0x0000000615107c25 */ /* 0x000fe2000f8e0010 */
[----:B------:R-:W-:-:S02]  /*bb20*/  UIADD3 UR4, UR4, 0x38820, URZ ;  /* 0x0003882004047890 */ /* 0x000fc4000fffe03f */
[----:B------:R-:W-:Y:S01]  /*bb30*/  UISETP.NE.AND UP0, UPT, UR38, 0x2, UPT ;  /* 0x000000022600788c */ /* 0x000fe2000bf05270 */
[----:B------:R-:W-:Y:S01]  /*bb40*/  IMAD R25, R21, UR7, R2 ;  /* 0x0000000715197c24 */ /* 0x000fe2000f8e0202 */
[----:B------:R-:W-:Y:S01]  /*bb50*/  ULDC.64 UR6, c[0x0][0xa80] ;  /* 0x0002a00000067ab9 */ /* 0x000fe20000000a00 */
[-C--:B------:R-:W-:Y:S02]  /*bb60*/  ISETP.GE.AND P2, PT, R18, R3.reuse, PT ;  /* 0x000000031200720c */ /* 0x080fe40003f46270 */
[----:B------:R-:W-:Y:S01]  /*bb70*/  LEA R2, P3, R16, UR6, 0x1 ;  /* 0x0000000610027c11 */ /* 0x000fe2000f8608ff */
[----:B------:R-:W-:Y:S01]  /*bb80*/  IMAD.IADD R17, R17, 0x1, R25 ;  /* 0x0000000111117824 */ /* 0x000fe200078e0219 */
[----:B------:R-:W-:Y:S01]  /*bb90*/  USEL UR6, URZ, 0x1, UP0 ;  /* 0x000000013f067887 */ /* 0x000fe20008000000 */
[----:B------:R-:W-:Y:S01]  /*bba0*/  VIADD R0, R18, 0x20 ;  /* 0x0000002012007836 */ /* 0x000fe20000000000 */
[----:B------:R-:W-:Y:S01]  /*bbb0*/  UPRMT UR4, URZ, 0x654, UR4 ;  /* 0x000006543f047896 */ /* 0x000fe20008000004 */
[----:B------:R-:W-:Y:S01]  /*bbc0*/  ULDC UR5, c[0x0][0xc] ;  /* 0x0000030000057ab9 */ /* 0x000fe20000000800 */
[----:B------:R-:W-:Y:S01]  /*bbd0*/  ULOP3.LUT UR9, UR9, UR6, URZ, 0x3c, !UPT ;  /* 0x0000000609097292 */ /* 0x000fe2000f8e3c3f */
[----:B------:R-:W-:Y:S01]  /*bbe0*/  LEA.HI.X R17, R16, UR7, R17, 0x1, P3 ;  /* 0x0000000710117c11 */ /* 0x000fe200098f0c11 */
[----:B------:R-:W-:Y:S01]  /*bbf0*/  UIADD3 UR10, UR5, UR10, URZ ;  /* 0x0000000a050a7290 */ /* 0x000fe2000fffe03f */
[-C--:B------:R-:W-:Y:S01]  /*bc00*/  ISETP.GE.AND P1, PT, R0, R3.reuse, PT ;  /* 0x000000030000720c */ /* 0x080fe20003f26270 */
[----:B------:R-:W-:Y:S01]  /*bc10*/  VIADD R0, R18, 0x40 ;  /* 0x0000004012007836 */ /* 0x000fe20000000000 */
[----:B------:R-:W-:Y:S01]  /*bc20*/  USEL UR38, UR38, URZ, UP0 ;  /* 0x0000003f26267287 */ /* 0x000fe20008000000 */
[----:B0-----:R4:W0:Y:S01]  /*bc30*/  SHFL.IDX PT, R24, R2, RZ, 0x181f ;  /* 0x00181fff02187589 */ /* 0x00182200000e0000 */
[----:B------:R-:W-:Y:S01]  /*bc40*/  IMAD.U32 R16, RZ, RZ, UR9 ;  /* 0x00000009ff107e24 */ /* 0x000fe2000f8e00ff */
[----:B------:R-:W-:Y:S01]  /*bc50*/  MOV R214, UR10 ;  /* 0x0000000a00d67c02 */ /* 0x000fe20008000f00 */
[----:B------:R-:W-:Y:S01]  /*bc60*/  SYNCS.ARRIVE.TRANS64.RED.A1T0 RZ, [UR4], RZ ;  /* 0x000000ffffff79a7 */ /* 0x000fe20008100404 */
[----:B------:R4:W1:Y:S01]  /*bc70*/  SHFL.IDX PT, R25, R17, RZ, 0x181f ;  /* 0x00181fff11197589 */ /* 0x00086200000e0000 */
[----:B------:R-:W-:Y:S01]  /*bc80*/  BSSY B0, `(.L_x_31) ;  /* 0x0000015000007945 */ /* 0x000fe20003800000 */
[----:B------:R-:W-:-:S02]  /*bc90*/  ISETP.GE.AND P0, PT, R0, R3, PT ;  /* 0x000000030000720c */ /* 0x000fc40003f06270 */
[----:B------:R-:W-:Y:S02]  /*bca0*/  SHF.R.S32.HI R200, RZ, 0x1f, R23 ;  /* 0x0000001fffc87819 */ /* 0x000fe40000011417 */
[----:B------:R-:W-:Y:S01]  /*bcb0*/  SHF.R.S32.HI R201, RZ, 0x1f, R212 ;  /* 0x0000001fffc97819 */ /* 0x000fe200000114d4 */
[----:B------:R-:W-:Y:S08]  /*bcc0*/  @P2 BRA `(.L_x_32) ;  /* 0x0000000000402947 */ /* 0x000ff00003800000 */
[----:B------:R-:W-:Y:S02]  /*bcd0*/  ULDC UR4, c[0x0][0xac8] ;  /* 0x0002b20000047ab9 */ /* 0x000fe40000000800 */
[----:B------:R-:W-:Y:S02]  /*bce0*/  ISETP.GE.AND P4, PT, R212, UR4, PT ;  /* 0x00000004d4007c0c */ /* 0x000fe4000bf86270 */
[----:B------:R-:W-:Y:S02]  /*bcf0*/  ISETP.GE.AND P3, PT, R23, UR4, PT ;  /* 0x0000000417007c0c */ /* 0x000fe4000bf66270 */
[----:B------:R-:W-:Y:S02]  /*bd00*/  ISETP.GE.AND P2, PT, R22, UR4, PT ;  /* 0x0000000416007c0c */ /* 0x000fe4000bf46270 */
[----:B------:R-:W-:-:S07]  /*bd10*/  ISETP.GE.AND P5, PT, R19, UR4, PT ;  /* 0x0000000413007c0c */ /* 0x000fce000bfa6270 */
[----:B0-----:R-:W-:-:S04]  /*bd20*/  @!P4 LEA R26, P6, R212, R24, 0x1 ;  /* 0x00000018d41ac211 */ /* 0x001fc800078c08ff */
[----:B-1----:R-:W-:Y:S02]  /*bd30*/  @!P4 LEA.HI.X R27, R212, R25, R201, 0x1, P6 ;  /* 0x00000019d41bc211 */ /* 0x002fe400030f0cc9 */
[----:B----4-:R-:W-:Y:S01]  /*bd40*/  @!P3 LEA R28, P6, R23, R24, 0x1 ;  /* 0x00000018171cb211 */ /* 0x010fe200078c08ff */
[----:B------:R-:W-:-:S03]  /*bd50*/  @!P5 IMAD.WIDE R20, R19, 0x2, R24 ;  /* 0x000000021314d825 */ /* 0x000fc600078e0218 */
[-C--:B------:R-:W-:Y:S02]  /*bd60*/  @!P3 LEA.HI.X R29, R23, R25.reuse, R200, 0x1, P6 ;  /* 0x00000019171db211 */ /* 0x080fe400030f0cc8 */
[C---:B------:R-:W-:Y:S01]  /*bd70*/  @!P2 LEA R30, P6, R22.reuse, R24, 0x1 ;  /* 0x00000018161ea211 */ /* 0x040fe200078c08ff */
[----:B-----5:R2:W-:Y:S03]  /*bd80*/  @!P5 ST.E.128 desc[UR36][R20.64], R8 ;  /* 0x000000081400d985 */ /* 0x0205e6000c101d24 */
[----:B------:R-:W-:Y:S01]  /*bd90*/  @!P2 LEA.HI.X R31, R22, R25, R227, 0x1, P6 ;  /* 0x00000019161fa211 */ /* 0x000fe200030f0ce3 */
[----:B------:R2:W-:Y:S04]  /*bda0*/  @!P4 ST.E.128 desc[UR36][R26.64], R56 ;  /* 0x000000381a00c985 */ /* 0x0005e8000c101d24 */
[----:B------:R2:W-:Y:S04]  /*bdb0*/  @!P3 ST.E.128 desc[UR36][R28.64], R4 ;  /* 0x000000041c00b985 */ /* 0x0005e8000c101d24 */
[----:B------:R2:W-:Y:S02]  /*bdc0*/  @!P2 ST.E.128 desc[UR36][R30.64], R112 ;  /* 0x000000701e00a985 */ /* 0x0005e4000c101d24 */
.L_x_32:
[----:B------:R-:W-:Y:S05]  /*bdd0*/  BSYNC B0 ;  /* 0x0000000000007941 */ /* 0x000fea0003800000 */
.L_x_31:
[----:B--2--5:R2:W3:Y:S01]  /*bde0*/  SHFL.IDX PT, R7, R17, 0x1, 0x181f ;  /* 0x00381f0011077f89 */ /* 0x0244e200000e0000 */
[----:B------:R-:W-:Y:S03]  /*bdf0*/  BSSY B0, `(.L_x_33) ;  /* 0x0000013000007945 */ /* 0x000fe60003800000 */
[----:B------:R2:W0:Y:S01]  /*be00*/  SHFL.IDX PT, R6, R2, 0x1, 0x181f ;  /* 0x00381f0002067f89 */ /* 0x00042200000e0000 */
[----:B------:R-:W-:Y:S05]  /*be10*/  @P1 BRA `(.L_x_34) ;  /* 0x0000000000401947 */ /* 0x000fea0003800000 */
[----:B------:R-:W-:Y:S02]  /*be20*/  ULDC UR4, c[0x0][0xac8] ;  /* 0x0002b20000047ab9 */ /* 0x000fe40000000800 */
[----:B------:R-:W-:Y:S02]  /*be30*/  ISETP.GE.AND P3, PT, R212, UR4, PT ;  /* 0x00000004d4007c0c */ /* 0x000fe4000bf66270 */
[----:B------:R-:W-:Y:S02]  /*be40*/  ISETP.GE.AND P2, PT, R23, UR4, PT ;  /* 0x0000000417007c0c */ /* 0x000fe4000bf46270 */
[----:B------:R-:W-:Y:S02]  /*be50*/  ISETP.GE.AND P1, PT, R22, UR4, PT ;  /* 0x0000000416007c0c */ /* 0x000fe4000bf26270 */
[----:B------:R-:W-:-:S07]  /*be60*/  ISETP.GE.AND P4, PT, R19, UR4, PT ;  /* 0x0000000413007c0c */ /* 0x000fce000bf86270 */
[CC--:B0-----:R-:W-:Y:S02]  /*be70*/  @!P3 LEA R8, P6, R212.reuse, R6.reuse, 0x1 ;  /* 0x00000006d408b211 */ /* 0x0c1fe400078c08ff */
[-C--:B------:R-:W-:Y:S02]  /*be80*/  @!P2 LEA R10, P5, R23, R6.reuse, 0x1 ;  /* 0x00000006170aa211 */ /* 0x080fe400078a08ff */
[-C--:B---3--:R-:W-:Y:S02]  /*be90*/  @!P3 LEA.HI.X R9, R212, R7.reuse, R201, 0x1, P6 ;  /* 0x00000007d409b211 */ /* 0x088fe400030f0cc9 */
[C---:B------:R-:W-:Y:S01]  /*bea0*/  @!P1 LEA R20, P6, R22.reuse, R6, 0x1 ;  /* 0x0000000616149211 */ /* 0x040fe200078c08ff */
[----:B------:R-:W-:Y:S01]  /*beb0*/  @!P4 IMAD.WIDE R4, R19, 0x2, R6 ;  /* 0x000000021304c825 */ /* 0x000fe200078e0206 */
[-C--:B------:R-:W-:Y:S02]  /*bec0*/  @!P2 LEA.HI.X R11, R23, R7.reuse, R200, 0x1, P5 ;  /* 0x00000007170ba211 */ /* 0x080fe400028f0cc8 */
[----:B------:R-:W-:-:S02]  /*bed0*/  @!P1 LEA.HI.X R21, R22, R7, R227, 0x1, P6 ;  /* 0x0000000716159211 */ /* 0x000fc400030f0ce3 */
[----:B------:R0:W-:Y:S04]  /*bee0*/  @!P4 ST.E.128 desc[UR36][R4.64], R12 ;  /* 0x0000000c0400c985 */ /* 0x0001e8000c101d24 */
[----:B------:R0:W-:Y:S04]  /*bef0*/  @!P3 ST.E.128 desc[UR36][R8.64], R60 ;  /* 0x0000003c0800b985 */ /* 0x0001e8000c101d24 */
[----:B------:R0:W-:Y:S04]  /*bf00*/  @!P2 ST.E.128 desc[UR36][R10.64], R72 ;  /* 0x000000480a00a985 */ /* 0x0001e8000c101d24 */
[----:B------:R0:W-:Y:S02]  /*bf10*/  @!P1 ST.E.128 desc[UR36][R20.64], R116 ;  /* 0x0000007414009985 */ /* 0x0001e4000c101d24 */
.L_x_34:
[----:B------:R-:W-:Y:S05]  /*bf20*/  BSYNC B0 ;  /* 0x0000000000007941 */ /* 0x000fea0003800000 */
.L_x_33:
[----:B---3--:R3:W1:Y:S01]  /*bf30*/  SHFL.IDX PT, R7, R17, 0x2, 0x181f ;  /* 0x00581f0011077f89 */ /* 0x00866200000e0000 */
[----:B------:R-:W-:Y:S03]  /*bf40*/  BSSY B0, `(.L_x_35) ;  /* 0x0000013000007945 */ /* 0x000fe60003800000 */
[----:B0-----:R3:W0:Y:S01]  /*bf50*/  SHFL.IDX PT, R6, R2, 0x2, 0x181f ;  /* 0x00581f0002067f89 */ /* 0x00162200000e0000 */
[----:B------:R-:W-:Y:S05]  /*bf60*/  @P0 BRA `(.L_x_36) ;  /* 0x0000000000400947 */ /* 0x000fea0003800000 */
[----:B------:R-:W-:Y:S02]  /*bf70*/  ULDC UR4, c[0x0][0xac8] ;  /* 0x0002b20000047ab9 */ /* 0x000fe40000000800 */
[----:B------:R-:W-:Y:S02]  /*bf80*/  ISETP.GE.AND P4, PT, R212, UR4, PT ;  /* 0x00000004d4007c0c */ /* 0x000fe4000bf86270 */
[----:B------:R-:W-:Y:S02]  /*bf90*/  ISETP.GE.AND P5, PT, R23, UR4, PT ;  /* 0x0000000417007c0c */ /* 0x000fe4000bfa6270 */
[----:B------:R-:W-:Y:S02]  /*bfa0*/  ISETP.GE.AND P6, PT, R22, UR4, PT ;  /* 0x0000000416007c0c */ /* 0x000fe4000bfc6270 */
[----:B------:R-:W-:-:S07]  /*bfb0*/  ISETP.GE.AND P3, PT, R19, UR4, PT ;  /* 0x0000000413007c0c */ /* 0x000fce000bf66270 */
[-C--:B0-----:R-:W-:Y:S02]  /*bfc0*/  @!P4 LEA R8, P0, R212, R6.reuse, 0x1 ;  /* 0x00000006d408c211 */ /* 0x081fe400078008ff */
[-C--:B------:R-:W-:Y:S02]  /*bfd0*/  @!P5 LEA R10, P1, R23, R6.reuse, 0x1 ;  /* 0x00000006170ad211 */ /* 0x080fe400078208ff */
[----:B------:R-:W-:Y:S02]  /*bfe0*/  @!P6 LEA R12, P2, R22, R6, 0x1 ;  /* 0x00000006160ce211 */ /* 0x000fe400078408ff */
[----:B-1----:R-:W-:Y:S01]  /*bff0*/  @!P3 IMAD.WIDE R4, R19, 0x2, R6 ;  /* 0x000000021304b825 */ /* 0x002fe200078e0206 */
[-C--:B------:R-:W-:Y:S02]  /*c000*/  @!P4 LEA.HI.X R9, R212, R7.reuse, R201, 0x1, P0 ;  /* 0x00000007d409c211 */ /* 0x080fe400000f0cc9 */
[-C--:B------:R-:W-:Y:S02]  /*c010*/  @!P5 LEA.HI.X R11, R23, R7.reuse, R200, 0x1, P1 ;  /* 0x00000007170bd211 */ /* 0x080fe400008f0cc8 */
[----:B------:R-:W-:Y:S01]  /*c020*/  @!P6 LEA.HI.X R13, R22, R7, R227, 0x1, P2 ;  /* 0x00000007160de211 */ /* 0x000fe200010f0ce3 */
[----:B------:R0:W-:Y:S04]  /*c030*/  @!P3 ST.E.128 desc[UR36][R4.64], R32 ;  /* 0x000000200400b985 */ /* 0x0001e8000c101d24 */
[----:B------:R0:W-:Y:S04]  /*c040*/  @!P4 ST.E.128 desc[UR36][R8.64], R64 ;  /* 0x000000400800c985 */ /* 0x0001e8000c101d24 */
[----:B------:R0:W-:Y:S04]  /*c050*/  @!P5 ST.E.128 desc[UR36][R10.64], R104 ;  /* 0x000000680a00d985 */ /* 0x0001e8000c101d24 */
[----:B------:R0:W-:Y:S02]  /*c060*/  @!P6 ST.E.128 desc[UR36][R12.64], R120 ;  /* 0x000000780c00e985 */ /* 0x0001e4000c101d24 */
.L_x_36:
[----:B------:R-:W-:Y:S05]  /*c070*/  BSYNC B0 ;  /* 0x0000000000007941 */ /* 0x000fea0003800000 */
.L_x_35:
[----:B------:R-:W-:Y:S01]  /*c080*/  R2UR UR4, R219 ;  /* 0x00000000db0472ca */ /* 0x000fe200000e0000 */
[----:B------:R-:W-:Y:S01]  /*c090*/  VIADD R0, R18, 0x60 ;  /* 0x0000006012007836 */ /* 0x000fe20000000000 */
[----:B0-----:R0:W0:Y:S01]  /*c0a0*/  SHFL.IDX PT, R5, R17, 0x3, 0x181f ;  /* 0x00781f0011057f89 */ /* 0x00102200000e0000 */
[----:B------:R-:W-:Y:S03]  /*c0b0*/  BSSY B0, `(.L_x_37) ;  /* 0x0000016000007945 */ /* 0x000fe60003800000 */
[----:B------:R-:W-:Y:S01]  /*c0c0*/  ISETP.GE.AND P0, PT, R0, R3, PT ;  /* 0x000000030000720c */ /* 0x000fe20003f06270 */
[----:B------:R0:W0:Y:S06]  /*c0d0*/  SHFL.IDX PT, R4, R2, 0x3, 0x181f ;  /* 0x00781f0002047f89 */ /* 0x00002c00000e0000 */
[----:B------:R-:W-:-:S06]  /*c0e0*/  UIADD3 UR4, UR4, 0x1, URZ ;  /* 0x0000000104047890 */ /* 0x000fcc000fffe03f */
[----:B------:R-:W-:Y:S01]  /*c0f0*/  IMAD.U32 R219, RZ, RZ, UR4 ;  /* 0x00000004ffdb7e24 */ /* 0x000fe2000f8e00ff */
[----:B------:R-:W-:Y:S06]  /*c100*/  @P0 BRA `(.L_x_38) ;  /* 0x0000000000400947 */ /* 0x000fec0003800000 */
        /* <DEDUP_REMOVED lines=8> */
[----:B--234-:R-:W-:Y:S01]  /*c190*/  @!P3 IMAD.WIDE R2, R19, 0x2, R4 ;  /* 0x000000021302b825 */ /* 0x01cfe200078e0204 */
[-C--:B-1----:R-:W-:Y:S02]  /*c1a0*/  @!P4 LEA.HI.X R7, R212, R5.reuse, R201, 0x1, P0 ;  /* 0x00000005d407c211 */ /* 0x082fe400000f0cc9 */
[-C--:B------:R-:W-:Y:S02]  /*c1b0*/  @!P5 LEA.HI.X R9, R23, R5.reuse, R200, 0x1, P1 ;  /* 0x000000051709d211 */ /* 0x080fe400008f0cc8 */
[----:B------:R-:W-:Y:S01]  /*c1c0*/  @!P6 LEA.HI.X R11, R22, R5, R227, 0x1, P2 ;  /* 0x00000005160be211 */ /* 0x000fe200010f0ce3 */
[----:B------:R0:W-:Y:S04]  /*c1d0*/  @!P3 ST.E.128 desc[UR36][R2.64], R52 ;  /* 0x000000340200b985 */ /* 0x0001e8000c101d24 */
[----:B------:R0:W-:Y:S04]  /*c1e0*/  @!P4 ST.E.128 desc[UR36][R6.64], R68 ;  /* 0x000000440600c985 */ /* 0x0001e8000c101d24 */
[----:B------:R0:W-:Y:S04]  /*c1f0*/  @!P5 ST.E.128 desc[UR36][R8.64], R108 ;  /* 0x0000006c0800d985 */ /* 0x0001e8000c101d24 */
[----:B------:R0:W-:Y:S02]  /*c200*/  @!P6 ST.E.128 desc[UR36][R10.64], R128 ;  /* 0x000000800a00e985 */ /* 0x0001e4000c101d24 */
.L_x_38:
[----:B------:R-:W-:Y:S05]  /*c210*/  BSYNC B0 ;  /* 0x0000000000007941 */ /* 0x000fea0003800000 */
.L_x_37:
[----:B------:R-:W5:Y:S01]  /*c220*/  LDC R0, c[0x0][0xc34] ;  /* 0x00030d00ff007b82 */ /* 0x000f620000000800 */
[----:B------:R-:W-:-:S13]  /*c230*/  R2UR UR4, R214 ;  /* 0x00000000d60472ca */ /* 0x000fda00000e0000 */
[----:B-----5:R-:W-:-:S13]  /*c240*/  ISETP.LE.AND P0, PT, R0, UR4, PT ;  /* 0x0000000400007c0c */ /* 0x020fda000bf03270 */
[----:B------:R-:W-:Y:S05]  /*c250*/  @!P0 BRA `(.L_x_39) ;  /* 0xffffff4800b88947 */ /* 0x000fea000383ffff */
[----:B------:R-:W-:Y:S05]  /*c260*/  EXIT ;  /* 0x000000000000794d */ /* 0x000fea0003800000 */
.L_x_5:
[----:B------:R-:W-:-:S08]  /*c270*/  NOP ;  /* 0x0000000000007918 */ /* 0x000fd00000000000 */
[----:B0-----:R-:W0:-:S00]  /*c280*/  USETMAXREG.DEALLOC.CTAPOOL 0x28 ;  /* 0x00000028000079c8 */ /* 0x001e0000080e0500 */
[----:B------:R-:W1:Y:S01]  /*c290*/  S2UR UR9, SR_CTAID.X ;  /* 0x00000000000979c3 */ /* 0x000e620000002500 */
[----:B0-----:R-:W-:Y:S01]  /*c2a0*/  MOV R25, 0x1 ;  /* 0x0000000100197802 */ /* 0x001fe20000000f00 */
[----:B------:R-:W-:Y:S02]  /*c2b0*/  IMAD.MOV.U32 R22, RZ, RZ, RZ ;  /* 0x000000ffff167224 */ /* 0x000fe400078e00ff */
[----:B------:R-:W-:-:S04]  /*c2c0*/  IMAD.MOV.U32 R0, RZ, RZ, 0x1 ;  /* 0x00000001ff007424 */ /* 0x000fc800078e00ff */
[----:B------:R-:W1:Y:S02]  /*c2d0*/  LDC R2, c[0x0][0xc34] ;  /* 0x00030d00ff027b82 */ /* 0x000e640000000800 */
[----:B-1----:R-:W-:-:S13]  /*c2e0*/  ISETP.LE.AND P0, PT, R2, UR9, PT ;  /* 0x0000000902007c0c */ /* 0x002fda000bf03270 */
[----:B------:R-:W-:Y:S05]  /*c2f0*/  @P0 BRA `(.L_x_40) ;  /* 0x0000003400c40947 */ /* 0x000fea0003800000 */
[----:B------:R-:W2:Y:S01]  /*c300*/  LDL R3, [R1+0xc] ;  /* 0x00000c0001037983 */ /* 0x000ea20000100800 */
[----:B------:R-:W-:Y:S01]  /*c310*/  IMAD.SHL.U32 R26, R27, 0x8, RZ ;  /* 0x000000081b1a7824 */ /* 0x000fe200078e00ff */
[----:B------:R-:W-:Y:S01]  /*c320*/  ULDC.64 UR6, c[0x0][0x2f0] ;  /* 0x0000bc0000067ab9 */ /* 0x000fe20000000a00 */
[----:B------:R-:W-:Y:S01]  /*c330*/  ULDC.64 UR4, c[0x0][0x418] ;  /* 0x0001060000047ab9 */ /* 0x000fe20000000a00 */
[----:B------:R-:W-:Y:S01]  /*c340*/  ULDC UR8, c[0x0][0x2b8] ;  /* 0x0000ae0000087ab9 */ /* 0x000fe20000000800 */
[----:B------:R-:W-:Y:S01]  /*c350*/  UISETP.NE.U32.AND UP0, UPT, UR4, URZ, UPT ;  /* 0x0000003f0400728c */ /* 0x000fe2000bf05070 */
[C---:B------:R-:W-:Y:S01]  /*c360*/  LOP3.LUT R0, R26.reuse, 0x1f8, RZ, 0xc0, !PT ;  /* 0x000001f81a007812 */ /* 0x040fe200078ec0ff */
[----:B------:R-:W-:Y:S01]  /*c370*/  UMOV UR39, 0x400 ;  /* 0x0000040000277882 */ /* 0x000fe20000000000 */
[----:B------:R-:W-:Y:S01]  /*c380*/  LOP3.LUT R37, R26, 0x38, RZ, 0xc0, !PT ;  /* 0x000000381a257812 */ /* 0x000fe200078ec0ff */
[----:B------:R-:W-:Y:S01]  /*c390*/  UISETP.NE.AND.EX UP0, UPT, UR5, URZ, UPT, UP0 ;  /* 0x0000003f0500728c */ /* 0x000fe2000bf05300 */
[----:B------:R-:W-:Y:S01]  /*c3a0*/  LOP3.LUT R16, R16, 0xfffffffb, RZ, 0xc0, !PT ;  /* 0xfffffffb10107812 */ /* 0x000fe200078ec0ff */
[----:B------:R-:W-:Y:S01]  /*c3b0*/  ULDC UR4, c[0x0][0x424] ;  /* 0x0001090000047ab9 */ /* 0x000fe20000000800 */
[----:B------:R-:W-:Y:S01]  /*c3c0*/  SHF.R.U32.HI R34, RZ, 0x3, R27 ;  /* 0x00000003ff227819 */ /* 0x000fe2000001161b */
[----:B------:R-:W-:Y:S01]  /*c3d0*/  USEL UR4, UR4, 0x1, UP0 ;  /* 0x0000000104047887 */ /* 0x000fe20008000000 */
[----:B------:R-:W-:Y:S01]  /*c3e0*/  STL [R1], RZ ;  /* 0x000000ff01007387 */ /* 0x000fe20000100800 */
[----:B------:R-:W-:Y:S01]  /*c3f0*/  IMAD.U32 R36, RZ, RZ, UR9 ;  /* 0x00000009ff247e24 */ /* 0x000fe2000f8e00ff */
[----:B------:R-:W-:Y:S01]  /*c400*/  LOP3.LUT R34, R34, 0xf, RZ, 0xc0, !PT ;  /* 0x0000000f22227812 */ /* 0x000fe200078ec0ff */
[----:B------:R-:W-:Y:S01]  /*c410*/  UIMAD UR38, UR4, UR6, URZ ;  /* 0x00000006042672a4 */ /* 0x000fe2000f8e023f */
[----:B------:R-:W0:Y:S01]  /*c420*/  S2UR UR6, SR_CgaCtaId ;  /* 0x00000000000679c3 */ /* 0x000e220000008800 */
[----:B------:R-:W-:Y:S01]  /*c430*/  IMAD.MOV.U32 R25, RZ, RZ, 0x1 ;  /* 0x00000001ff197424 */ /* 0x000fe200078e00ff */
[----:B------:R-:W-:Y:S01]  /*c440*/  MOV R22, RZ ;  /* 0x000000ff00167202 */ /* 0x000fe20000000f00 */
[----:B------:R-:W-:Y:S01]  /*c450*/  UIADD3 UR4, UR38, 0x4f, URZ ;  /* 0x0000004f26047890 */ /* 0x000fe2000fffe03f */
[----:B------:R-:W-:Y:S01]  /*c460*/  ULDC UR40, c[0x0][0x448] ;  /* 0x0001120000287ab9 */ /* 0x000fe20000000800 */
[----:B------:R-:W-:-:S02]  /*c470*/  ULDC UR43, c[0x0][0xc] ;  /* 0x00000300002b7ab9 */ /* 0x000fc40000000800 */
[----:B------:R-:W-:-:S04]  /*c480*/  UIMAD.WIDE UR4, UR4, 0x66666667, URZ ;  /* 0x66666667040478a5 */ /* 0x000fc8000f8e023f */
[----:B------:R-:W-:-:S04]  /*c490*/  USHF.R.U32.HI UR4, URZ, 0x1f, UR5 ;  /* 0x0000001f3f047899 */ /* 0x000fc80008011605 */
[----:B------:R-:W-:-:S03]  /*c4a0*/  ULEA.HI.SX32 UR5, UR5, UR4, 0x1b ;  /* 0x0000000405057291 */ /* 0x000fc6000f8fda3f */
[----:B------:R-:W-:Y:S01]  /*c4b0*/  ULDC UR4, c[0x0][0x288] ;  /* 0x0000a20000047ab9 */ /* 0x000fe20000000800 */
[----:B------:R-:W-:Y:S02]  /*c4c0*/  UIADD3 UR44, UR5, -0x1, URZ ;  /* 0xffffffff052c7890 */ /* 0x000fe4000fffe03f */
[----:B------:R-:W-:Y:S02]  /*c4d0*/  UIMAD UR40, UR40, UR4, URZ ;  /* 0x00000004282872a4 */ /* 0x000fe4000f8e023f */
[----:B------:R-:W-:Y:S02]  /*c4e0*/  UIADD3 UR41, UR5, -0x2, URZ ;  /* 0xfffffffe05297890 */ /* 0x000fe4000fffe03f */
[----:B0-----:R-:W-:Y:S02]  /*c4f0*/  ULEA UR39, UR6, UR39, 0x18 ;  /* 0x0000002706277291 */ /* 0x001fe4000f8ec03f */
[----:B------:R-:W-:-:S06]  /*c500*/  UIMAD UR6, UR44, -0x50, UR38 ;  /* 0xffffffb02c0678a4 */ /* 0x000fcc000f8e0226 */
[----:B------:R-:W-:Y:S02]  /*c510*/  IADD3 R33, -R34, UR6, RZ ;  /* 0x0000000622217c10 */ /* 0x000fe4000fffe1ff */
[----:B--2---:R-:W-:Y:S02]  /*c520*/  R2UR UR10, R3 ;  /* 0x00000000030a72ca */ /* 0x004fe400000e0000 */
[----:B------:R-:W-:Y:S02]  /*c530*/  LOP3.LUT R3, R0, 0x38, R27, 0x78, !PT ;  /* 0x0000003800037812 */ /* 0x000fe400078e781b */
[----:B------:R-:W-:Y:S02]  /*c540*/  LOP3.LUT R0, R37, 0x40, RZ, 0xfc, !PT ;  /* 0x0000004025007812 */ /* 0x000fe400078efcff */
[----:B------:R-:W-:Y:S02]  /*c550*/  SHF.L.U32 R27, R27, 0x4, RZ ;  /* 0x000000041b1b7819 */ /* 0x000fe400000006ff */
[----:B------:R-:W-:-:S02]  /*c560*/  ISETP.GE.AND P2, PT, R0, UR7, PT ;  /* 0x0000000700007c0c */ /* 0x000fc4000bf46270 */
[C---:B------:R-:W-:Y:S02]  /*c570*/  ISETP.GE.AND P1, PT, R0.reuse, UR8, PT ;  /* 0x0000000800007c0c */ /* 0x040fe4000bf26270 */
[----:B------:R-:W-:Y:S01]  /*c580*/  ISETP.GE.AND P0, PT, R0, UR7, PT ;  /* 0x0000000700007c0c */ /* 0x000fe2000bf06270 */
[----:B------:R-:W-:Y:S01]  /*c590*/  ULOP3.LUT UR42, UR10, 0x2, URZ, 0xfc, !UPT ;  /* 0x000000020a2a7892 */ /* 0x000fe2000f8efc3f */
[----:B------:R-:W-:Y:S02]  /*c5a0*/  LOP3.LUT R0, R37, 0x80, RZ, 0xfc, !PT ;  /* 0x0000008025007812 */ /* 0x000fe400078efcff */
[----:B------:R-:W-:Y:S02]  /*c5b0*/  LOP3.LUT R27, R34, 0x70, R27, 0xf8, !PT ;  /* 0x00000070221b7812 */ /* 0x000fe400078ef81b */
[----:B------:R-:W-:-:S03]  /*c5c0*/  LOP3.LUT R26, R3, 0x200, R26, 0xf8, !PT ;  /* 0x00000200031a7812 */ /* 0x000fc600078ef81a */
[----:B------:R-:W-:Y:S02]  /*c5d0*/  @P2 LOP3.LUT R16, R16, 0x4, RZ, 0xfc, !PT ;  /* 0x0000000410102812 */ /* 0x000fe400078efcff */
[----:B------:R-:W-:Y:S02]  /*c5e0*/  ISETP.GE.AND P2, PT, R0, UR7, PT ;  /* 0x0000000700007c0c */ /* 0x000fe4000bf46270 */
[----:B------:R-:W-:-:S04]  /*c5f0*/  LOP3.LUT R16, R16, 0xffffdfff, RZ, 0xc0, !PT ;  /* 0xffffdfff10107812 */ /* 0x000fc800078ec0ff */
[----:B------:R-:W-:Y:S02]  /*c600*/  @P1 LOP3.LUT R16, R16, 0x2000, RZ, 0xfc, !PT ;  /* 0x0000200010101812 */ /* 0x000fe400078efcff */
[----:B------:R-:W-:Y:S02]  /*c610*/  ISETP.GE.AND P1, PT, R0, UR8, PT ;  /* 0x0000000800007c0c */ /* 0x000fe4000bf26270 */
[----:B------:R-:W-:-:S04]  /*c620*/  LOP3.LUT R16, R16, 0xffffffbf, RZ, 0xc0, !PT ;  /* 0xffffffbf10107812 */ /* 0x000fc800078ec0ff */
[----:B------:R-:W-:Y:S02]  /*c630*/  @P0 LOP3.LUT R16, R16, 0x40, RZ, 0xfc, !PT ;  /* 0x0000004010100812 */ /* 0x000fe400078efcff */
[----:B------:R-:W-:Y:S01]  /*c640*/  ISETP.GE.AND P0, PT, R0, UR7, PT ;  /* 0x0000000700007c0c */ /* 0x000fe2000bf06270 */
[----:B------:R-:W-:Y:S01]  /*c650*/  IMAD.U32 R0, RZ, RZ, UR44 ;  /* 0x0000002cff007e24 */ /* 0x000fe2000f8e00ff */
[----:B------:R-:W-:-:S03]  /*c660*/  LOP3.LUT R16, R16, 0xfffffffd, RZ, 0xc0, !PT ;  /* 0xfffffffd10107812 */ /* 0x000fc600078ec0ff */
[----:B------:R-:W-:Y:S01]  /*c670*/  IMAD R2, R0, 0x50, R27 ;  /* 0x0000005000027824 */ /* 0x000fe200078e021b */
[----:B------:R-:W-:Y:S02]  /*c680*/  @P2 LOP3.LUT R16, R16, 0x2, RZ, 0xfc, !PT ;  /* 0x0000000210102812 */ /* 0x000fe400078efcff */
[C---:B------:R-:W-:Y:S02]  /*c690*/  LOP3.LUT R0, R37.reuse, 0xc0, RZ, 0xfc, !PT ;  /* 0x000000c025007812 */ /* 0x040fe400078efcff */
[----:B------:R-:W-:Y:S01]  /*c6a0*/  LOP3.LUT R16, R16, 0xffffefff, RZ, 0xc0, !PT ;  /* 0xffffefff10107812 */ /* 0x000fe200078ec0ff */
[----:B------:R0:W-:Y:S01]  /*c6b0*/  STL [R1+0x8], R2 ;  /* 0x0000080201007387 */ /* 0x0001e20000100800 */
[----:B------:R-:W-:Y:S02]  /*c6c0*/  ISETP.GE.AND P2, PT, R37, UR7, PT ;  /* 0x0000000725007c0c */ /* 0x000fe4000bf46270 */
[----:B------:R-:W-:-:S04]  /*c6d0*/  @P1 LOP3.LUT R16, R16, 0x1000, RZ, 0xfc, !PT ;  /* 0x0000100010101812 */ /* 0x000fc800078efcff */
[----:B------:R-:W-:-:S04]  /*c6e0*/  LOP3.LUT R16, R16, 0xffffffdf, RZ, 0xc0, !PT ;  /* 0xffffffdf10107812 */ /* 0x000fc800078ec0ff */
[----:B------:R-:W-:Y:S02]  /*c6f0*/  @P0 LOP3.LUT R16, R16, 0x20, RZ, 0xfc, !PT ;  /* 0x0000002010100812 */ /* 0x000fe400078efcff */
[----:B------:R-:W-:Y:S02]  /*c700*/  ISETP.GE.AND P0, PT, R2, UR38, PT ;  /* 0x0000002602007c0c */ /* 0x000fe4000bf06270 */
[----:B------:R-:W-:Y:S02]  /*c710*/  LOP3.LUT R16, R16, 0xfffffffe, RZ, 0xc0, !PT ;  /* 0xfffffffe10107812 */ /* 0x000fe400078ec0ff */
[----:B------:R-:W-:Y:S02]  /*c720*/  ISETP.LT.U32.AND P1, PT, R27, 0x50, !P0 ;  /* 0x000000501b00780c */ /* 0x000fe40004721070 */
[----:B------:R-:W-:Y:S02]  /*c730*/  ISETP.GE.AND P0, PT, R0, UR7, PT ;  /* 0x0000000700007c0c */ /* 0x000fe4000bf06270 */
[----:B------:R-:W-:-:S02]  /*c740*/  LOP3.LUT R16, R16, 0xfffffbff, RZ, 0xc0, !PT ;  /* 0xfffffbff10107812 */ /* 0x000fc400078ec0ff */
[----:B0-----:R-:W-:-:S05]  /*c750*/  LEA R2, R26, UR39, 0x1 ;  /* 0x000000271a027c11 */ /* 0x001fca000f8e08ff */
[----:B------:R0:W-:Y:S02]  /*c760*/  STL [R1+0x4], R2 ;  /* 0x0000040201007387 */ /* 0x0001e40000100800 */
[----:B------:R-:W-:Y:S02]  /*c770*/  @P1 LOP3.LUT R16, R16, 0x400, RZ, 0xfc, !PT ;  /* 0x0000040010101812 */ /* 0x000fe400078efcff */
[----:B------:R-:W-:Y:S02]  /*c780*/  ISETP.GE.AND P1, PT, R0, UR8, PT ;  /* 0x0000000800007c0c */ /* 0x000fe4000bf26270 */
[----:B------:R-:W-:Y:S02]  /*c790*/  @P0 LOP3.LUT R16, R16, 0x1, RZ, 0xfc, !PT ;  /* 0x0000000110100812 */ /* 0x000fe400078efcff */
[----:B------:R-:W-:Y:S02]  /*c7a0*/  ISETP.GE.AND P0, PT, R0, UR7, PT ;  /* 0x0000000700007c0c */ /* 0x000fe4000bf06270 */
[----:B------:R-:W-:-:S07]  /*c7b0*/  LOP3.LUT R16, R16, 0xfffff7ff, RZ, 0xc0, !PT ;  /* 0xfffff7ff10107812 */ /* 0x000fce00078ec0ff */
[----:B------:R-:W-:Y:S02]  /*c7c0*/  @P1 LOP3.LUT R16, R16, 0x800, RZ, 0xfc, !PT ;  /* 0x0000080010101812 */ /* 0x000fe400078efcff */
[----:B------:R-:W-:Y:S02]  /*c7d0*/  ISETP.GE.AND P1, PT, R37, UR7, PT ;  /* 0x0000000725007c0c */ /* 0x000fe4000bf26270 */
[----:B------:R-:W-:-:S04]  /*c7e0*/  LOP3.LUT R16, R16, 0xffffffef, RZ, 0xc0, !PT ;  /* 0xffffffef10107812 */ /* 0x000fc800078ec0ff */
[----:B------:R-:W-:Y:S02]  /*c7f0*/  @P0 LOP3.LUT R16, R16, 0x10, RZ, 0xfc, !PT ;  /* 0x0000001010100812 */ /* 0x000fe400078efcff */
[----:B------:R-:W-:Y:S02]  /*c800*/  ISETP.GE.AND P0, PT, R37, UR8, PT ;  /* 0x0000000825007c0c */ /* 0x000fe4000bf06270 */
[----:B------:R-:W-:-:S04]  /*c810*/  LOP3.LUT R16, R16, 0xfffffff7, RZ, 0xc0, !PT ;  /* 0xfffffff710107812 */ /* 0x000fc800078ec0ff */
[----:B------:R-:W-:-:S04]  /*c820*/  @P2 LOP3.LUT R16, R16, 0x8, RZ, 0xfc, !PT ;  /* 0x0000000810102812 */ /* 0x000fc800078efcff */
[----:B------:R-:W-:-:S04]  /*c830*/  LOP3.LUT R16, R16, 0xffffbfff, RZ, 0xc0, !PT ;  /* 0xffffbfff10107812 */ /* 0x000fc800078ec0ff */
[----:B------:R-:W-:-:S04]  /*c840*/  LOP3.LUT R16, R16, 0xffffff7f, RZ, 0xc0, !PT ;  /* 0xffffff7f10107812 */ /* 0x000fc800078ec0ff */
[----:B------:R-:W-:-:S04]  /*c850*/  @P1 LOP3.LUT R16, R16, 0x80, RZ, 0xfc, !PT ;  /* 0x0000008010101812 */ /* 0x000fc800078efcff */
[----:B0-----:R-:W-:-:S07]  /*c860*/  @P0 LOP3.LUT R16, R16, 0x4000, RZ, 0xfc, !PT ;  /* 0x0000400010100812 */ /* 0x001fce00078efcff */
.L_x_77:
[----:B0-----:R-:W0:Y:S01]  /*c870*/  LDC R0, c[0x0][0xc38] ;  /* 0x00030e00ff007b82 */ /* 0x001e220000000800 */
[----:B------:R-:W-:Y:S01]  /*c880*/  IMAD.MOV.U32 R24, RZ, RZ, R36 ;  /* 0x000000ffff187224 */ /* 0x000fe200078e0024 */
[----:B------:R-:W-:Y:S05]  /*c890*/  YIELD ;  /* 0x0000000000007946 */ /* 0x000fea0003800000 */
[----:B------:R-:W-:Y:S01]  /*c8a0*/  ULDC.64 UR4, c[0x0][0xa28] ;  /* 0x00028a0000047ab9 */ /* 0x000fe20000000a00 */
[----:B------:R-:W-:Y:S01]  /*c8b0*/  IMAD.MOV.U32 R31, RZ, RZ, RZ ;  /* 0x000000ffff1f7224 */ /* 0x000fe200078e00ff */
[----:B0-----:R-:W-:-:S13]  /*c8c0*/  ISETP.NE.AND P0, PT, R0, 0x1, PT ;  /* 0x000000010000780c */ /* 0x001fda0003f05270 */
[----:B------:R-:W0:Y:S08]  /*c8d0*/  @P0 LDC R3, c[0x0][0xc3c] ;  /* 0x00030f00ff030b82 */ /* 0x000e300000000800 */
[----:B------:R-:W1:Y:S01]  /*c8e0*/  @P0 LDC R5, c[0x0][0xc40] ;  /* 0x00031000ff050b82 */ /* 0x000e620000000800 */
[----:B0-----:R-:W-:-:S05]  /*c8f0*/  @P0 IMAD.HI.U32 R0, R36, R3, RZ ;  /* 0x0000000324000227 */ /* 0x001fca00078e00ff */
[----:B-1----:R-:W-:Y:S02]  /*c900*/  @P0 SHF.R.U32.HI R24, RZ, R5, R0 ;  /* 0x00000005ff180219 */ /* 0x002fe40000011600 */
[----:B------:R-:W0:Y:S03]  /*c910*/  LDC R0, c[0x0][0xc44] ;  /* 0x00031100ff007b82 */ /* 0x000e260000000800 */
[----:B------:R-:W-:Y:S01]  /*c920*/  IMAD.MOV.U32 R23, RZ, RZ, R24 ;  /* 0x000000ffff177224 */ /* 0x000fe200078e0018 */
[----:B0-----:R-:W-:-:S13]  /*c930*/  ISETP.NE.AND P0, PT, R0, 0x1, PT ;  /* 0x000000010000780c */ /* 0x001fda0003f05270 */
[----:B------:R-:W0:Y:S02]  /*c940*/  @P0 LDC.64 R2, c[0x0][0xc48] ;  /* 0x00031200ff020b82 */ /* 0x000e240000000a00 */
[----:B0-----:R-:W-:-:S05]  /*c950*/  @P0 IMAD.HI.U32 R0, R24, R2, RZ ;  /* 0x0000000218000227 */ /* 0x001fca00078e00ff */
[----:B------:R-:W-:Y:S02]  /*c960*/  @P0 SHF.R.U32.HI R23, RZ, R3, R0 ;  /* 0x00000003ff170219 */ /* 0x000fe40000011600 */
[----:B------:R-:W-:-:S04]  /*c970*/  ISETP.NE.U32.AND P0, PT, RZ, UR4, PT ;  /* 0x00000004ff007c0c */ /* 0x000fc8000bf05070 */
[----:B------:R-:W-:-:S13]  /*c980*/  ISETP.NE.AND.EX P0, PT, RZ, UR5, PT, P0 ;  /* 0x00000005ff007c0c */ /* 0x000fda000bf05300 */
[----:B------:R-:W0:Y:S01]  /*c990*/  @P0 LDC.64 R2, c[0x0][0xa28] ;  /* 0x00028a00ff020b82 */ /* 0x000e220000000a00 */
[----:B------:R-:W-:-:S04]  /*c9a0*/  UIADD3 UR4, UR39, 0x24400, URZ ;  /* 0x0002440027047890 */ /* 0x000fc8000fffe03f */
[----:B------:R-:W-:Y:S01]  /*c9b0*/  ULOP3.LUT UP0, URZ, UR4, 0x3ff, URZ, 0xc0, !UPT ;  /* 0x000003ff043f7892 */ /* 0x000fe2000f80c03f */
[----:B0-----:R-:W-:-:S05]  /*c9c0*/  @P0 IMAD.WIDE R2, R23, 0x4, R2 ;  /* 0x0000000417020825 */ /* 0x001fca00078e0202 */
[----:B------:R0:W5:Y:S01]  /*c9d0*/  @P0 LDG.E R31, desc[UR36][R2.64] ;  /* 0x00000024021f0981 */ /* 0x000162000c1e1900 */
[----:B------:R-:W-:-:S13]  /*c9e0*/  PLOP3.LUT P0, PT, PT, PT, UP0, 0x80, 0x0 ;  /* 0x000000000000781c */ /* 0x000fda0003f0f008 */
[----:B0-----:R-:W-:Y:S05]  /*c9f0*/  @!P0 BRA `(.L_x_41) ;  /* 0x0000000000408947 */ /* 0x001fea0003800000 */
[----:B------:R-:W-:Y:S01]  /*ca00*/  MOV R2, 0x0 ;  /* 0x0000000000027802 */ /* 0x000fe20000000f00 */
[----:B------:R-:W-:Y:S01]  /*ca10*/  ULDC.64 UR4, c[0x4][0x138] ;  /* 0x01004e0000047ab9 */ /* 0x000fe20000000a00 */
[----:B------:R-:W-:Y:S01]  /*ca20*/  ULDC.64 UR6, c[0x4][0x140] ;  /* 0x0100500000067ab9 */ /* 0x000fe20000000a00 */
[----:B------:R-:W-:Y:S01]  /*ca30*/  MOV R4, UR4 ;  /* 0x0000000400047c02 */ /* 0x000fe20008000f00 */
[----:B------:R-:W-:Y:S01]  /*ca40*/  IMAD.U32 R5, RZ, RZ, UR5 ;  /* 0x00000005ff057e24 */ /* 0x000fe2000f8e00ff */
[----:B------:R-:W-:Y:S01]  /*ca50*/  ULDC.64 UR4, c[0x4][0x98] ;  /* 0x0100260000047ab9 */ /* 0x000fe20000000a00 */
[----:B------:R-:W0:Y:S01]  /*ca60*/  LDC.64 R2, c[0x4][R2] ;  /* 0x0100000002027b82 */ /* 0x000e220000000a00 */
[----:B------:R-:W-:Y:S01]  /*ca70*/  IMAD.U32 R6, RZ, RZ, UR6 ;  /* 0x00000006ff067e24 */ /* 0x000fe2000f8e00ff */
[----:B------:R-:W-:Y:S01]  /*ca80*/  MOV R10, UR4 ;  /* 0x00000004000a7c02 */ /* 0x000fe20008000f00 */
[----:B------:R-:W-:Y:S01]  /*ca90*/  IMAD.U32 R7, RZ, RZ, UR7 ;  /* 0x00000007ff077e24 */ /* 0x000fe2000f8e00ff */
[----:B------:R-:W-:Y:S01]  /*caa0*/  MOV R13, RZ ;  /* 0x000000ff000d7202 */ /* 0x000fe20000000f00 */
[----:B------:R-:W-:-:S02]  /*cab0*/  IMAD.U32 R11, RZ, RZ, UR5 ;  /* 0x00000005ff0b7e24 */ /* 0x000fc4000f8e00ff */
[----:B------:R-:W-:Y:S02]  /*cac0*/  IMAD.MOV.U32 R8, RZ, RZ, 0x70 ;  /* 0x00000070ff087424 */ /* 0x000fe400078e00ff */
[----:B------:R-:W-:-:S07]  /*cad0*/  IMAD.MOV.U32 R12, RZ, RZ, 0x1 ;  /* 0x00000001ff0c7424 */ /* 0x000fce00078e00ff */
[----:B------:R-:W-:-:S07]  /*cae0*/  LEPC R20, `(.L_x_41) ;  /* 0x000000001014794e */ /* 0x000fce0000000000 */
[----:B0----5:R-:W-:Y:S05]  /*caf0*/  CALL.ABS.NOINC R2 ;  /* 0x0000000002007343 */ /* 0x021fea0003c00000 */
.L_x_41:
[----:B------:R-:W-:-:S04]  /*cb00*/  UIADD3 UR4, UR39, 0x400, URZ ;  /* 0x0000040027047890 */ /* 0x000fc8000fffe03f */
[----:B------:R-:W-:-:S06]  /*cb10*/  ULOP3.LUT UP0, URZ, UR4, 0x3ff, URZ, 0xc0, !UPT ;  /* 0x000003ff043f7892 */ /* 0x000fcc000f80c03f */
[----:B------:R-:W-:-:S13]  /*cb20*/  PLOP3.LUT P0, PT, PT, PT, UP0, 0x80, 0x0 ;  /* 0x000000000000781c */ /* 0x000fda0003f0f008 */
[----:B------:R-:W-:Y:S05]  /*cb30*/  @!P0 BRA `(.L_x_42) ;  /* 0x00000000007c8947 */ /* 0x000fea0003800000 */
[----:B------:R-:W-:Y:S01]  /*cb40*/  MOV R17, 0x0 ;  /* 0x0000000000117802 */ /* 0x000fe20000000f00 */
[----:B------:R-:W-:Y:S01]  /*cb50*/  ULDC.64 UR6, c[0x4][0x138] ;  /* 0x01004e0000067ab9 */ /* 0x000fe20000000a00 */
[----:B------:R-:W-:Y:S01]  /*cb60*/  ULDC.64 UR8, c[0x4][0x140] ;  /* 0x0100500000087ab9 */ /* 0x000fe20000000a00 */
[----:B------:R-:W-:Y:S01]  /*cb70*/  ULDC.64 UR4, c[0x4][0xa0] ;  /* 0x0100280000047ab9 */ /* 0x000fe20000000a00 */
[----:B------:R0:W1:Y:S01]  /*cb80*/  LDC.64 R2, c[0x4][R17] ;  /* 0x0100000011027b82 */ /* 0x0000620000000a00 */
[----:B------:R-:W-:Y:S01]  /*cb90*/  IMAD.U32 R4, RZ, RZ, UR6 ;  /* 0x00000006ff047e24 */ /* 0x000fe2000f8e00ff */
[----:B------:R-:W-:Y:S01]  /*cba0*/  MOV R7, UR9 ;  /* 0x0000000900077c02 */ /* 0x000fe20008000f00 */
[----:B------:R-:W-:Y:S01]  /*cbb0*/  IMAD.U32 R5, RZ, RZ, UR7 ;  /* 0x00000007ff057e24 */ /* 0x000fe2000f8e00ff */
[----:B------:R-:W-:Y:S01]  /*cbc0*/  MOV R12, 0x1 ;  /* 0x00000001000c7802 */ /* 0x000fe20000000f00 */
[----:B------:R-:W-:Y:S02]  /*cbd0*/  IMAD.U32 R6, RZ, RZ, UR8 ;  /* 0x00000008ff067e24 */ /* 0x000fe4000f8e00ff */
[----:B------:R-:W-:-:S02]  /*cbe0*/  IMAD.U32 R10, RZ, RZ, UR4 ;  /* 0x00000004ff0a7e24 */ /* 0x000fc4000f8e00ff */
[----:B------:R-:W-:Y:S02]  /*cbf0*/  IMAD.U32 R11, RZ, RZ, UR5 ;  /* 0x00000005ff0b7e24 */ /* 0x000fe4000f8e00ff */
[----:B------:R-:W-:Y:S02]  /*cc00*/  IMAD.MOV.U32 R8, RZ, RZ, 0x70 ;  /* 0x00000070ff087424 */ /* 0x000fe400078e00ff */
[----:B0-----:R-:W-:-:S07]  /*cc10*/  IMAD.MOV.U32 R13, RZ, RZ, RZ ;  /* 0x000000ffff0d7224 */ /* 0x001fce00078e00ff */
[----:B------:R-:W-:-:S07]  /*cc20*/  LEPC R20, `(.L_x_43) ;  /* 0x000000001014794e */ /* 0x000fce0000000000 */
[----:B-1---5:R-:W-:Y:S05]  /*cc30*/  CALL.ABS.NOINC R2 ;  /* 0x0000000002007343 */ /* 0x022fea0003c00000 */
.L_x_43:
[----:B------:R0:W1:Y:S01]  /*cc40*/  LDC.64 R2, c[0x4][R17] ;  /* 0x0100000011027b82 */ /* 0x0000620000000a00 */
[----:B------:R-:W-:Y:S01]  /*cc50*/  ULDC.64 UR4, c[0x4][0x138] ;  /* 0x01004e0000047ab9 */ /* 0x000fe20000000a00 */
[----:B------:R-:W-:Y:S01]  /*cc60*/  ULDC.64 UR6, c[0x4][0x140] ;  /* 0x0100500000067ab9 */ /* 0x000fe20000000a00 */
[----:B------:R-:W-:Y:S01]  /*cc70*/  IMAD.U32 R4, RZ, RZ, UR4 ;  /* 0x00000004ff047e24 */ /* 0x000fe2000f8e00ff */
[----:B------:R-:W-:Y:S01]  /*cc80*/  MOV R6, UR6 ;  /* 0x0000000600067c02 */ /* 0x000fe20008000f00 */
[----:B------:R-:W-:Y:S01]  /*cc90*/  IMAD.U32 R5, RZ, RZ, UR5 ;  /* 0x00000005ff057e24 */ /* 0x000fe2000f8e00ff */
[----:B------:R-:W-:Y:S01]  /*cca0*/  ULDC.64 UR4, c[0x4][0xa8] ;  /* 0x01002a0000047ab9 */ /* 0x000fe20000000a00 */
[----:B------:R-:W-:Y:S01]  /*ccb0*/  IMAD.U32 R7, RZ, RZ, UR7 ;  /* 0x00000007ff077e24 */ /* 0x000fe2000f8e00ff */
[----:B------:R-:W-:Y:S01]  /*ccc0*/  MOV R8, 0x70 ;  /* 0x0000007000087802 */ /* 0x000fe20000000f00 */
[----:B------:R-:W-:Y:S02]  /*ccd0*/  IMAD.U32 R10, RZ, RZ, UR4 ;  /* 0x00000004ff0a7e24 */ /* 0x000fe4000f8e00ff */
[----:B------:R-:W-:-:S02]  /*cce0*/  IMAD.U32 R11, RZ, RZ, UR5 ;  /* 0x00000005ff0b7e24 */ /* 0x000fc4000f8e00ff */
[----:B------:R-:W-:Y:S02]  /*ccf0*/  IMAD.MOV.U32 R12, RZ, RZ, 0x1 ;  /* 0x00000001ff0c7424 */ /* 0x000fe400078e00ff */
[----:B0-----:R-:W-:-:S07]  /*cd00*/  IMAD.MOV.U32 R13, RZ, RZ, RZ ;  /* 0x000000ffff0d7224 */ /* 0x001fce00078e00ff */
[----:B------:R-:W-:-:S07]  /*cd10*/  LEPC R20, `(.L_x_42) ;  /* 0x000000001014794e */ /* 0x000fce0000000000 */
[----:B-1----:R-:W-:Y:S05]  /*cd20*/  CALL.ABS.NOINC R2 ;  /* 0x0000000002007343 */ /* 0x002fea0003c00000 */
.L_x_42:
[----:B------:R-:W-:Y:S01]  /*cd30*/  ULDC.64 UR4, c[0x0][0x9f8] ;  /* 0x00027e0000047ab9 */ /* 0x000fe20000000a00 */
[----:B------:R-:W-:Y:S01]  /*cd40*/  IMAD.MOV.U32 R30, RZ, RZ, R23 ;  /* 0x000000ffff1e7224 */ /* 0x000fe200078e0017 */
[----:B------:R-:W-:Y:S01]  /*cd50*/  ISETP.NE.U32.AND P0, PT, RZ, UR4, PT ;  /* 0x00000004ff007c0c */ /* 0x000fe2000bf05070 */
[----:B------:R-:W0:Y:S01]  /*cd60*/  LDC R8, c[0x0][0x430] ;  /* 0x00010c00ff087b82 */ /* 0x000e220000000800 */
[----:B------:R-:W-:Y:S01]  /*cd70*/  IADD3 R19, -R23, RZ, RZ ;  /* 0x000000ff17137210 */ /* 0x000fe20007ffe1ff */
[----:B------:R-:W-:Y:S01]  /*cd80*/  ULDC UR4, c[0x0][0xc44] ;  /* 0x0003110000047ab9 */ /* 0x000fe20000000800 */
[----:B------:R-:W-:-:S13]  /*cd90*/  ISETP.NE.AND.EX P0, PT, RZ, UR5, PT, P0 ;  /* 0x00000005ff007c0c */ /* 0x000fda000bf05300 */
[----:B------:R-:W1:Y:S02]  /*cda0*/  @P0 LDC.64 R2, c[0x0][0x9f8] ;  /* 0x00027e00ff020b82 */ /* 0x000e640000000a00 */
[----:B-1----:R-:W-:-:S05]  /*cdb0*/  @P0 IMAD.WIDE R2, R23, 0x4, R2 ;  /* 0x0000000417020825 */ /* 0x002fca00078e0202 */
[----:B------:R1:W5:Y:S01]  /*cdc0*/  @P0 LDG.E R30, desc[UR36][R2.64] ;  /* 0x00000024021e0981 */ /* 0x000362000c1e1900 */
[----:B------:R-:W-:Y:S01]  /*cdd0*/  UMOV UR5, 0xffffffff ;  /* 0xffffffff00057882 */ /* 0x000fe20000000000 */
[----:B------:R-:W-:Y:S02]  /*cde0*/  IMAD R19, R19, UR4, R24 ;  /* 0x0000000413137c24 */ /* 0x000fe4000f8e0218 */
[----:B0-----:R-:W-:Y:S05]  /*cdf0*/  BRA.DIV UR5, `(.L_x_44) ;  /* 0x0000003205547947 */ /* 0x001fea000b800000 */
.L_x_94:
[----:B------:R-:W2:Y:S01]  /*ce00*/  LDL R0, [R1+0x8] ;  /* 0x0000080001007983 */ /* 0x000ea20000100800 */
[----:B------:R-:W-:Y:S02]  /*ce10*/  ISETP.NE.AND P0, PT, R8, 0x1, PT ;  /* 0x000000010800780c */ /* 0x000fe40003f05270 */
[C---:B------:R-:W-:Y:S02]  /*ce20*/  LOP3.LUT P1, RZ, R16.reuse, 0x400, RZ, 0xc0, !PT ;  /* 0x0000040010ff7812 */ /* 0x040fe4000782c0ff */
[----:B-----5:R-:W-:Y:S02]  /*ce30*/  SHF.R.S32.HI R32, RZ, 0x1f, R30 ;  /* 0x0000001fff207819 */ /* 0x020fe4000001141e */
[----:B------:R-:W-:-:S07]  /*ce40*/  LOP3.LUT R16, R16, 0xfffffdff, RZ, 0xc0, !PT ;  /* 0xfffffdff10107812 */ /* 0x000fce00078ec0ff */
[----:B-1----:R-:W0:Y:S01]  /*ce50*/  @P0 LDC R3, c[0x0][0x434] ;  /* 0x00010d00ff030b82 */ /* 0x002e220000000800 */
[----:B------:R-:W-:-:S07]  /*ce60*/  @P0 LOP3.LUT R16, R16, 0x200, RZ, 0xfc, !PT ;  /* 0x0000020010100812 */ /* 0x000fce00078efcff */
[----:B------:R-:W1:Y:S08]  /*ce70*/  @P0 LDC R5, c[0x0][0x438] ;  /* 0x00010e00ff050b82 */ /* 0x000e700000000800 */
[----:B------:R-:W3:Y:S01]  /*ce80*/  @P1 LDC.64 R6, c[0x0][0x428] ;  /* 0x00010a00ff061b82 */ /* 0x000ee20000000a00 */
[----:B------:R-:W-:Y:S02]  /*ce90*/  LOP3.LUT R16, R16, 0xfffffeff, RZ, 0xc0, !PT ;  /* 0xfffffeff10107812 */ /* 0x000fe400078ec0ff */
[----:B------:R-:W-:Y:S01]  /*cea0*/  SHF.R.S32.HI R29, RZ, 0x1f, R19 ;  /* 0x0000001fff1d7819 */ /* 0x000fe20000011413 */
[----:B--2---:R-:W-:-:S04]  /*ceb0*/  IMAD.IADD R0, R0, 0x1, R31 ;  /* 0x0000000100007824 */ /* 0x004fc800078e021f */
[----:B0-----:R-:W-:-:S04]  /*cec0*/  @P0 IMAD.HI.U32 R2, R0, R3, RZ ;  /* 0x0000000300020227 */ /* 0x001fc800078e00ff */
[----:B------:R-:W-:Y:S01]  /*ced0*/  IMAD.MOV.U32 R9, RZ, RZ, R0 ;  /* 0x000000ffff097224 */ /* 0x000fe200078e0000 */
[----:B-1----:R-:W-:Y:S01]  /*cee0*/  @P0 SHF.R.U32.HI R9, RZ, R5, R2 ;  /* 0x00000005ff090219 */ /* 0x002fe20000011602 */
[----:B---3--:R-:W-:Y:S01]  /*cef0*/  @P1 IMAD R2, R32, R6, RZ ;  /* 0x0000000620021224 */ /* 0x008fe200078e02ff */
[----:B------:R-:W0:Y:S02]  /*cf00*/  @P1 LDC.64 R4, c[0x0][0x418] ;  /* 0x00010600ff041b82 */ /* 0x000e240000000a00 */
[--C-:B------:R-:W-:Y:S01]  /*cf10*/  @P1 SHF.R.S32.HI R3, RZ, 0x1f, R9.reuse ;  /* 0x0000001fff031819 */ /* 0x100fe20000011409 */
[----:B------:R-:W-:Y:S02]  /*cf20*/  @P1 IMAD R7, R30, R7, R2 ;  /* 0x000000071e071224 */ /* 0x000fe400078e0202 */
[----:B------:R-:W-:-:S04]  /*cf30*/  @P1 IMAD.MOV.U32 R2, RZ, RZ, R9 ;  /* 0x000000ffff021224 */ /* 0x000fc800078e0009 */
[----:B------:R-:W-:-:S04]  /*cf40*/  @P1 IMAD.WIDE.U32 R2, R30, R6, R2 ;  /* 0x000000061e021225 */ /* 0x000fc800078e0002 */
[----:B------:R-:W-:Y:S01]  /*cf50*/  IMAD.MOV.U32 R6, RZ, RZ, RZ ;  /* 0x000000ffff067224 */ /* 0x000fe200078e00ff */
[----:B------:R-:W-:Y:S02]  /*cf60*/  @P1 IADD3 R3, R3, R7, RZ ;  /* 0x0000000703031210 */ /* 0x000fe40007ffe0ff */
[----:B0-----:R-:W-:-:S04]  /*cf70*/  @P1 LEA R4, P0, R2, R4, 0x2 ;  /* 0x0000000402041211 */ /* 0x001fc800078010ff */
[----:B------:R-:W-:Y:S01]  /*cf80*/  @P1 LEA.HI.X R5, R2, R5, R3, 0x2, P0 ;  /* 0x0000000502051211 */ /* 0x000fe200000f1403 */
[----:B------:R-:W-:-:S04]  /*cf90*/  IMAD.MOV R3, RZ, RZ, -R9 ;  /* 0x000000ffff037224 */ /* 0x000fc800078e0a09 */
[----:B------:R0:W5:Y:S02]  /*cfa0*/  @P1 LDG.E R6, desc[UR36][R4.64] ;  /* 0x0000002404061981 */ /* 0x000164000c1e1900 */
[----:B0-----:R-:W-:Y:S02]  /*cfb0*/  IMAD R5, R8, R3, R0 ;  /* 0x0000000308057224 */ /* 0x001fe400078e0200 */
[----:B------:R-:W-:-:S05]  /*cfc0*/  IMAD.U32 R0, RZ, RZ, UR42 ;  /* 0x0000002aff007e24 */ /* 0x000fca000f8e00ff */
[----:B------:R-:W-:-:S13]  /*cfd0*/  ISETP.NE.AND P0, PT, R0, 0x3, PT ;  /* 0x000000030000780c */ /* 0x000fda0003f05270 */
[----:B------:R-:W-:Y:S01]  /*cfe0*/  @P0 LOP3.LUT R16, R16, 0x100, RZ, 0xfc, !PT ;  /* 0x0000010010100812 */ /* 0x000fe200078efcff */
[----:B------:R-:W-:Y:S06]  /*cff0*/  @!P0 BRA `(.L_x_45) ;  /* 0x0000000000048947 */ /* 0x000fec0003800000 */
[----:B------:R-:W-:Y:S01]  /*d000*/  BPT.TRAP 0x1 ;  /* 0x000000040000795c */ /* 0x000fe20000300000 */
.L_x_45:
[----:B------:R-:W-:Y:S01]  /*d010*/  SHF.R.S32.HI R7, RZ, 0x1f, R5 ;  /* 0x0000001fff077819 */ /* 0x000fe20000011405 */
[----:B------:R-:W-:Y:S01]  /*d020*/  ULDC.64 UR4, c[0x0][0x328] ;  /* 0x0000ca0000047ab9 */ /* 0x000fe20000000a00 */
[----:B-----5:R-:W-:Y:S01]  /*d030*/  SHF.R.S32.HI R4, RZ, 0x1f, R6 ;  /* 0x0000001fff047819 */ /* 0x020fe20000011406 */
[----:B------:R-:W-:Y:S01]  /*d040*/  IMAD.WIDE.U32 R2, R5, UR4, RZ ;  /* 0x0000000405027c25 */ /* 0x000fe2000f8e00ff */
[----:B------:R-:W-:Y:S03]  /*d050*/  BSSY B0, `(.L_x_46) ;  /* 0x0000015000007945 */ /* 0x000fe60003800000 */
[----:B------:R-:W-:-:S04]  /*d060*/  IMAD R0, R7, UR4, RZ ;  /* 0x0000000407007c24 */ /* 0x000fc8000f8e02ff */
[----:B------:R-:W-:Y:S01]  /*d070*/  IMAD R9, R5, UR5, R0 ;  /* 0x0000000505097c24 */ /* 0x000fe2000f8e0200 */
[----:B------:R-:W-:-:S04]  /*d080*/  ULDC.64 UR4, c[0x0][0x338] ;  /* 0x0000ce0000047ab9 */ /* 0x000fc80000000a00 */
[----:B------:R-:W-:Y:S01]  /*d090*/  IADD3 R3, R3, R9, RZ ;  /* 0x0000000903037210 */ /* 0x000fe20007ffe0ff */
[----:B------:R-:W-:-:S04]  /*d0a0*/  IMAD R9, R4, UR4, RZ ;  /* 0x0000000404097c24 */ /* 0x000fc8000f8e02ff */
[C---:B------:R-:W-:Y:S02]  /*d0b0*/  IMAD R9, R6.reuse, UR5, R9 ;  /* 0x0000000506097c24 */ /* 0x040fe4000f8e0209 */
[----:B------:R-:W-:Y:S01]  /*d0c0*/  IMAD.WIDE.U32 R2, R6, UR4, R2 ;  /* 0x0000000406027c25 */ /* 0x000fe2000f8e0002 */
[----:B------:R-:W-:-:S03]  /*d0d0*/  ULDC.64 UR4, c[0x0][0x330] ;  /* 0x0000cc0000047ab9 */ /* 0x000fc60000000a00 */
[----:B------:R-:W-:Y:S02]  /*d0e0*/  IMAD.IADD R3, R3, 0x1, R9 ;  /* 0x0000000103037824 */ /* 0x000fe400078e0209 */
[----:B------:R-:W-:Y:S02]  /*d0f0*/  IMAD R0, R29, UR4, RZ ;  /* 0x000000041d007c24 */ /* 0x000fe4000f8e02ff */
[----:B------:R-:W-:-:S04]  /*d100*/  IMAD.WIDE.U32 R2, R19, UR4, R2 ;  /* 0x0000000413027c25 */ /* 0x000fc8000f8e0002 */
[----:B------:R-:W-:Y:S01]  /*d110*/  IMAD R9, R19, UR5, R0 ;  /* 0x0000000513097c24 */ /* 0x000fe2000f8e0200 */
[----:B------:R-:W-:Y:S01]  /*d120*/  ULDC.64 UR4, c[0x0][0x318] ;  /* 0x0000c60000047ab9 */ /* 0x000fe20000000a00 */
[----:B------:R-:W-:Y:S02]  /*d130*/  LEA R0, R22, UR39, 0x3 ;  /* 0x0000002716007c11 */ /* 0x000fe4000f8e18ff */
[----:B------:R-:W-:Y:S01]  /*d140*/  LEA R17, P0, R2, UR4, 0x1 ;  /* 0x0000000402117c11 */ /* 0x000fe2000f8008ff */
[----:B------:R-:W-:-:S05]  /*d150*/  IMAD.IADD R3, R3, 0x1, R9 ;  /* 0x0000000103037824 */ /* 0x000fca00078e0209 */
[----:B------:R-:W-:Y:S02]  /*d160*/  LEA.HI.X R18, R2, UR5, R3, 0x1, P0 ;  /* 0x0000000502127c11 */ /* 0x000fe400080f0c03 */
[----:B------:R-:W-:-:S04]  /*d170*/  SHF.L.U32 R3, R25, 0x1f, RZ ;  /* 0x0000001f19037819 */ /* 0x000fc800000006ff */
[----:B------:R-:W0:Y:S02]  /*d180*/  SYNCS.PHASECHK.TRANS64.TRYWAIT P0, [R0+URZ+0x38840], R3 ;  /* 0x03884003000075a7 */ /* 0x000e24000800017f */
[----:B0-----:R-:W-:Y:S05]  /*d190*/  @!P0 BRA `(.L_x_47) ;  /* 0x0000002c00a08947 */ /* 0x001fea0003800000 */
.L_x_95:
[----:B------:R-:W-:Y:S05]  /*d1a0*/  BSYNC B0 ;  /* 0x0000000000007941 */ /* 0x000fea0003800000 */
.L_x_46:
[----:B------:R-:W-:Y:S02]  /*d1b0*/  ULDC.64 UR4, c[0x0][0x300] ;  /* 0x0000c00000047ab9 */ /* 0x000fe40000000a00 */
[----:B------:R-:W-:-:S04]  /*d1c0*/  IMAD R2, R7, UR4, RZ ;  /* 0x0000000407027c24 */ /* 0x000fc8000f8e02ff */
[C---:B------:R-:W-:Y:S02]  /*d1d0*/  IMAD R7, R5.reuse, UR5, R2 ;  /* 0x0000000505077c24 */ /* 0x040fe4000f8e0202 */
[----:B0-----:R-:W-:Y:S01]  /*d1e0*/  IMAD.WIDE.U32 R2, R5, UR4, RZ ;  /* 0x0000000405027c25 */ /* 0x001fe2000f8e00ff */
[----:B------:R-:W-:-:S03]  /*d1f0*/  ULDC.64 UR4, c[0x0][0x310] ;  /* 0x0000c40000047ab9 */ /* 0x000fc60000000a00 */
[----:B------:R-:W-:Y:S02]  /*d200*/  IMAD.IADD R3, R3, 0x1, R7 ;  /* 0x0000000103037824 */ /* 0x000fe400078e0207 */
[----:B------:R-:W-:Y:S02]  /*d210*/  IMAD R5, R4, UR4, RZ ;  /* 0x0000000404057c24 */ /* 0x000fe4000f8e02ff */
[----:B------:R-:W-:-:S04]  /*d220*/  IMAD.WIDE.U32 R2, R6, UR4, R2 ;  /* 0x0000000406027c25 */ /* 0x000fc8000f8e0002 */
[----:B------:R-:W-:Y:S01]  /*d230*/  IMAD R5, R6, UR5, R5 ;  /* 0x0000000506057c24 */ /* 0x000fe2000f8e0205 */
[----:B------:R-:W-:Y:S02]  /*d240*/  ULDC.64 UR4, c[0x0][0x308] ;  /* 0x0000c20000047ab9 */ /* 0x000fe40000000a00 */
[----:B------:R-:W-:Y:S02]  /*d250*/  IMAD R4, R29, UR4, RZ ;  /* 0x000000041d047c24 */ /* 0x000fe4000f8e02ff */
[----:B------:R-:W-:Y:S02]  /*d260*/  IADD3 R3, R3, R5, RZ ;  /* 0x0000000503037210 */ /* 0x000fe40007ffe0ff */
[C---:B------:R-:W-:Y:S02]  /*d270*/  IMAD R5, R19.reuse, UR5, R4 ;  /* 0x0000000513057c24 */ /* 0x040fe4000f8e0204 */
[----:B------:R-:W-:Y:S01]  /*d280*/  IMAD.WIDE.U32 R2, R19, UR4, R2 ;  /* 0x0000000413027c25 */ /* 0x000fe2000f8e0002 */
[----:B------:R-:W-:-:S03]  /*d290*/  ULDC.64 UR4, c[0x0][0x2e8] ;  /* 0x0000ba0000047ab9 */ /* 0x000fc60000000a00 */
[----:B------:R-:W-:Y:S01]  /*d2a0*/  IMAD.IADD R3, R3, 0x1, R5 ;  /* 0x0000000103037824 */ /* 0x000fe200078e0205 */
[----:B------:R-:W-:Y:S01]  /*d2b0*/  LEA R4, P0, R2, UR4, 0x1 ;  /* 0x0000000402047c11 */ /* 0x000fe2000f8008ff */
[----:B------:R-:W-:Y:S01]  /*d2c0*/  UMOV UR4, 0xffffffff ;  /* 0xffffffff00047882 */ /* 0x000fe20000000000 */
[----:B------:R-:W-:Y:S02]  /*d2d0*/  IMAD R5, R22, 0x5000, R26 ;  /* 0x0000500016057824 */ /* 0x000fe400078e021a */
[----:B------:R-:W-:Y:S01]  /*d2e0*/  LEA.HI.X R6, R2, UR5, R3, 0x1, P0 ;  /* 0x0000000502067c11 */ /* 0x000fe200080f0c03 */
[----:B------:R-:W-:Y:S08]  /*d2f0*/  BRA.DIV UR4, `(.L_x_48) ;  /* 0x0000002e045c7947 */ /* 0x000ff0000b800000 */
[----:B------:R-:W0:Y:S01]  /*d300*/  SHFL.IDX PT, R14, R4, RZ, 0x181f ;  /* 0x00181fff040e7589 */ /* 0x000e2200000e0000 */
[----:B------:R-:W-:Y:S02]  /*d310*/  ISETP.GE.AND P0, PT, R33, 0x1, PT ;  /* 0x000000012100780c */ /* 0x000fe40003f06270 */
[C---:B------:R-:W-:Y:S01]  /*d320*/  LOP3.LUT P5, RZ, R16.reuse, 0x8, RZ, 0xc0, !PT ;  /* 0x0000000810ff7812 */ /* 0x040fe200078ac0ff */
[----:B------:R-:W1:Y:S01]  /*d330*/  SHFL.IDX PT, R2, R6, RZ, 0x181f ;  /* 0x00181fff06027589 */ /* 0x000e6200000e0000 */
[C---:B------:R-:W-:Y:S02]  /*d340*/  LOP3.LUT P4, RZ, R16.reuse, 0x4, RZ, 0xc0, !PT ;  /* 0x0000000410ff7812 */ /* 0x040fe4000788c0ff */
[C---:B------:R-:W-:Y:S01]  /*d350*/  LOP3.LUT P3, RZ, R16.reuse, 0x2, RZ, 0xc0, !PT ;  /* 0x0000000210ff7812 */ /* 0x040fe2000786c0ff */
[----:B------:R-:W-:Y:S01]  /*d360*/  SHFL.IDX PT, R8, R6, 0x1, 0x181f ;  /* 0x00381f0006087f89 */ /* 0x000fe200000e0000 */
[----:B------:R-:W-:-:S05]  /*d370*/  LOP3.LUT P2, RZ, R16, 0x1, RZ, 0xc0, !PT ;  /* 0x0000000110ff7812 */ /* 0x000fca000784c0ff */
[----:B------:R-:W-:Y:S02]  /*d380*/  @P0 LEA R7, R5, UR39, 0x1 ;  /* 0x0000002705070c11 */ /* 0x000fe4000f8e08ff */
[----:B0-----:R-:W-:-:S05]  /*d390*/  @P0 LEA R14, P1, R37, R14, 0x1 ;  /* 0x0000000e250e0211 */ /* 0x001fca00078208ff */
[----:B-1----:R-:W-:Y:S02]  /*d3a0*/  @P0 IMAD.X R3, RZ, RZ, R2, P1 ;  /* 0x000000ffff030224 */ /* 0x002fe400008e0602 */
[----:B------:R-:W-:Y:S02]  /*d3b0*/  @P0 IMAD.MOV.U32 R2, RZ, RZ, R14 ;  /* 0x000000ffff020224 */ /* 0x000fe400078e000e */
[----:B------:R-:W0:Y:S04]  /*d3c0*/  SHFL.IDX PT, R14, R4, 0x1, 0x181f ;  /* 0x00381f00040e7f89 */ /* 0x000e2800000e0000 */
[----:B------:R-:W-:Y:S04]  /*d3d0*/  @P0 LDGSTS.E.BYPASS.LTC128B.128 [R7+0x24400], desc[UR36][R2.64], !P5 ;  /* 0x2440000002070fae */ /* 0x000fe8000e901d64 */
[----:B------:R-:W-:Y:S04]  /*d3e0*/  @P0 LDGSTS.E.BYPASS.LTC128B.128 [R7+0x26c00], desc[UR36][R2.64+0x80], !P4 ;  /* 0x26c0008002070fae */ /* 0x000fe8000e101d64 */
[----:B------:R-:W-:Y:S04]  /*d3f0*/  @P0 LDGSTS.E.BYPASS.LTC128B.128 [R7+0x29400], desc[UR36][R2.64+0x100], !P3 ;  /* 0x2940010002070fae */ /* 0x000fe8000d901d64 */
[----:B------:R1:W-:Y:S01]  /*d400*/  @P0 LDGSTS.E.BYPASS.LTC128B.128 [R7+0x2bc00], desc[UR36][R2.64+0x180], !P2 ;  /* 0x2bc0018002070fae */ /* 0x0003e2000d101d64 */
[----:B------:R-:W-:-:S03]  /*d410*/  ISETP.GE.AND P0, PT, R33, 0x11, PT ;  /* 0x000000112100780c */ /* 0x000fc60003f06270 */
[----:B-1----:R-:W-:Y:S10]  /*d420*/  SHFL.IDX PT, R7, R6, 0x2, 0x181f ;  /* 0x00581f0006077f89 */ /* 0x002ff400000e0000 */
[----:B0-----:R-:W-:-:S02]  /*d430*/  @P0 LEA R14, P1, R37, R14, 0x1 ;  /* 0x0000000e250e0211 */ /* 0x001fc400078208ff */
[----:B------:R-:W-:Y:S02]  /*d440*/  @P0 LEA R21, R5, UR39, 0x1 ;  /* 0x0000002705150c11 */ /* 0x000fe4000f8e08ff */
[----:B------:R-:W-:Y:S01]  /*d450*/  @P0 IADD3.X R9, RZ, R8, RZ, P1, !PT ;  /* 0x00000008ff090210 */ /* 0x000fe20000ffe4ff */
[----:B------:R-:W-:Y:S02]  /*d460*/  @P0 IMAD.MOV.U32 R2, RZ, RZ, R14 ;  /* 0x000000ffff020224 */ /* 0x000fe400078e000e */
[----:B------:R-:W0:Y:S02]  /*d470*/  SHFL.IDX PT, R14, R4, 0x2, 0x181f ;  /* 0x00581f00040e7f89 */ /* 0x000e2400000e0000 */
[----:B------:R-:W-:-:S05]  /*d480*/  @P0 IMAD.MOV.U32 R3, RZ, RZ, R9 ;  /* 0x000000ffff030224 */ /* 0x000fca00078e0009 */
[----:B------:R-:W-:Y:S04]  /*d490*/  @P0 LDGSTS.E.BYPASS.LTC128B.128 [R21+0x24c00], desc[UR36][R2.64], !P5 ;  /* 0x24c0000002150fae */ /* 0x000fe8000e901d64 */
[----:B------:R-:W-:Y:S04]  /*d4a0*/  @P0 LDGSTS.E.BYPASS.LTC128B.128 [R21+0x27400], desc[UR36][R2.64+0x80], !P4 ;  /* 0x2740008002150fae */ /* 0x000fe8000e101d64 */
[----:B------:R-:W-:Y:S04]  /*d4b0*/  @P0 LDGSTS.E.BYPASS.LTC128B.128 [R21+0x29c00], desc[UR36][R2.64+0x100], !P3 ;  /* 0x29c0010002150fae */ /* 0x000fe8000d901d64 */
[----:B------:R1:W-:Y:S01]  /*d4c0*/  @P0 LDGSTS.E.BYPASS.LTC128B.128 [R21+0x2c400], desc[UR36][R2.64+0x180], !P2 ;  /* 0x2c40018002150fae */ /* 0x0003e2000d101d64 */
[----:B------:R-:W-:-:S13]  /*d4d0*/  ISETP.GE.AND P0, PT, R33, 0x21, PT ;  /* 0x000000212100780c */ /* 0x000fda0003f06270 */
[----:B0-----:R-:W-:Y:S02]  /*d4e0*/  @P0 LEA R14, P1, R37, R14, 0x1 ;  /* 0x0000000e250e0211 */ /* 0x001fe400078208ff */
[----:B------:R-:W-:Y:S02]  /*d4f0*/  @P0 LEA R9, R5, UR39, 0x1 ;  /* 0x0000002705090c11 */ /* 0x000fe4000f8e08ff */
[----:B-1----:R-:W-:Y:S01]  /*d500*/  @P0 MOV R2, R14 ;  /* 0x0000000e00020202 */ /* 0x002fe20000000f00 */
[----:B------:R-:W-:Y:S01]  /*d510*/  @P0 IMAD.X R7, RZ, RZ, R7, P1 ;  /* 0x000000ffff070224 */ /* 0x000fe200008e0607 */
[----:B------:R-:W0:Y:S03]  /*d520*/  SHFL.IDX PT, R14, R4, 0x3, 0x181f ;  /* 0x00781f00040e7f89 */ /* 0x000e2600000e0000 */
[----:B------:R-:W-:Y:S02]  /*d530*/  @P0 IMAD.MOV.U32 R3, RZ, RZ, R7 ;  /* 0x000000ffff030224 */ /* 0x000fe400078e0007 */
[----:B------:R-:W1:Y:S04]  /*d540*/  SHFL.IDX PT, R7, R6, 0x3, 0x181f ;  /* 0x00781f0006077f89 */ /* 0x000e6800000e0000 */
[----:B------:R-:W-:Y:S04]  /*d550*/  @P0 LDGSTS.E.BYPASS.LTC128B.128 [R9+0x25400], desc[UR36][R2.64], !P5 ;  /* 0x2540000002090fae */ /* 0x000fe8000e901d64 */
[----:B------:R-:W-:Y:S04]  /*d560*/  @P0 LDGSTS.E.BYPASS.LTC128B.128 [R9+0x27c00], desc[UR36][R2.64+0x80], !P4 ;  /* 0x27c0008002090fae */ /* 0x000fe8000e101d64 */
[----:B------:R-:W-:Y:S04]  /*d570*/  @P0 LDGSTS.E.BYPASS.LTC128B.128 [R9+0x2a400], desc[UR36][R2.64+0x100], !P3 ;  /* 0x2a40010002090fae */ /* 0x000fe8000d901d64 */
[----:B------:R2:W-:Y:S01]  /*d580*/  @P0 LDGSTS.E.BYPASS.LTC128B.128 [R9+0x2cc00], desc[UR36][R2.64+0x180], !P2 ;  /* 0x2cc0018002090fae */ /* 0x0005e2000d101d64 */
[----:B------:R-:W-:-:S13]  /*d590*/  ISETP.GE.AND P0, PT, R33, 0x31, PT ;  /* 0x000000312100780c */ /* 0x000fda0003f06270 */
[----:B0-----:R-:W-:Y:S02]  /*d5a0*/  @P0 LEA R14, P1, R37, R14, 0x1 ;  /* 0x0000000e250e0211 */ /* 0x001fe400078208ff */
[----:B------:R-:W-:-:S03]  /*d5b0*/  @P0 LEA R21, R5, UR39, 0x1 ;  /* 0x0000002705150c11 */ /* 0x000fc6000f8e08ff */
[----:B-1----:R-:W-:Y:S02]  /*d5c0*/  @P0 IMAD.X R7, RZ, RZ, R7, P1 ;  /* 0x000000ffff070224 */ /* 0x002fe400008e0607 */
[----:B--2---:R-:W-:Y:S02]  /*d5d0*/  @P0 IMAD.MOV.U32 R2, RZ, RZ, R14 ;  /* 0x000000ffff020224 */ /* 0x004fe400078e000e */
[----:B------:R0:W1:Y:S01]  /*d5e0*/  SHFL.IDX PT, R14, R4, 0x4, 0x181f ;  /* 0x00981f00040e7f89 */ /* 0x00006200000e0000 */
[----:B------:R-:W-:-:S03]  /*d5f0*/  @P0 MOV R3, R7 ;  /* 0x0000000700030202 */ /* 0x000fc60000000f00 */
[----:B------:R0:W2:Y:S04]  /*d600*/  SHFL.IDX PT, R7, R6, 0x4, 0x181f ;  /* 0x00981f0006077f89 */ /* 0x0000a800000e0000 */
[----:B------:R0:W-:Y:S04]  /*d610*/  @P0 LDGSTS.E.BYPASS.LTC128B.128 [R21+0x25c00], desc[UR36][R2.64], !P5 ;  /* 0x25c0000002150fae */ /* 0x0001e8000e901d64 */
[----:B------:R0:W-:Y:S04]  /*d620*/  @P0 LDGSTS.E.BYPASS.LTC128B.128 [R21+0x28400], desc[UR36][R2.64+0x80], !P4 ;  /* 0x2840008002150fae */ /* 0x0001e8000e101d64 */
[----:B------:R0:W-:Y:S04]  /*d630*/  @P0 LDGSTS.E.BYPASS.LTC128B.128 [R21+0x2ac00], desc[UR36][R2.64+0x100], !P3 ;  /* 0x2ac0010002150fae */ /* 0x0001e8000d901d64 */
[----:B------:R0:W-:Y:S02]  /*d640*/  @P0 LDGSTS.E.BYPASS.LTC128B.128 [R21+0x2d400], desc[UR36][R2.64+0x180], !P2 ;  /* 0x2d40018002150fae */ /* 0x0001e4000d101d64 */
.L_x_107:
[----:B------:R-:W-:Y:S01]  /*d650*/  ISETP.GE.AND P0, PT, R33, 0x41, PT ;  /* 0x000000412100780c */ /* 0x000fe20003f06270 */
[----:B------:R-:W-:-:S12]  /*d660*/  BSSY B0, `(.L_x_49) ;  /* 0x0000010000007945 */ /* 0x000fd80003800000 */
[----:B------:R-:W-:Y:S05]  /*d670*/  @!P0 BRA `(.L_x_50) ;  /* 0x0000000000388947 */ /* 0x000fea0003800000 */
[C---:B------:R-:W-:Y:S02]  /*d680*/  LOP3.LUT P4, RZ, R16.reuse, 0x8, RZ, 0xc0, !PT ;  /* 0x0000000810ff7812 */ /* 0x040fe4000788c0ff */
[C---:B------:R-:W-:Y:S02]  /*d690*/  LOP3.LUT P3, RZ, R16.reuse, 0x4, RZ, 0xc0, !PT ;  /* 0x0000000410ff7812 */ /* 0x040fe4000786c0ff */
[C---:B------:R-:W-:Y:S02]  /*d6a0*/  LOP3.LUT P2, RZ, R16.reuse, 0x2, RZ, 0xc0, !PT ;  /* 0x0000000210ff7812 */ /* 0x040fe4000784c0ff */
[----:B------:R-:W-:Y:S02]  /*d6b0*/  LOP3.LUT P1, RZ, R16, 0x1, RZ, 0xc0, !PT ;  /* 0x0000000110ff7812 */ /* 0x000fe4000782c0ff */
[----:B01----:R-:W-:Y:S02]  /*d6c0*/  LEA R2, P0, R37, R14, 0x1 ;  /* 0x0000000e25027211 */ /* 0x003fe400078008ff */
[----:B------:R-:W-:-:S03]  /*d6d0*/  LEA R5, R5, UR39, 0x1 ;  /* 0x0000002705057c11 */ /* 0x000fc6000f8e08ff */
[----:B--2---:R-:W-:-:S05]  /*d6e0*/  IMAD.X R3, RZ, RZ, R7, P0 ;  /* 0x000000ffff037224 */ /* 0x004fca00000e0607 */
[----:B------:R-:W-:Y:S01]  /*d6f0*/  @!PT LDS RZ, [RZ] ;  /* 0x00000000fffff984 */ /* 0x000fe20000000800 */
[----:B------:R-:W-:Y:S01]  /*d700*/  @!PT LDS RZ, [RZ] ;  /* 0x00000000fffff984 */ /* 0x000fe20000000800 */
[----:B------:R-:W-:Y:S01]  /*d710*/  @!PT LDS RZ, [RZ] ;  /* 0x00000000fffff984 */ /* 0x000fe20000000800 */
[----:B------:R3:W-:Y:S04]  /*d720*/  LDGSTS.E.BYPASS.LTC128B.128 [R5+0x26400], desc[UR36][R2.64], !P4 ;  /* 0x2640000002057fae */ /* 0x0007e8000e101d64 */
[----:B------:R3:W-:Y:S04]  /*d730*/  LDGSTS.E.BYPASS.LTC128B.128 [R5+0x28c00], desc[UR36][R2.64+0x80], !P3 ;  /* 0x28c0008002057fae */ /* 0x0007e8000d901d64 */
[----:B------:R3:W-:Y:S04]  /*d740*/  LDGSTS.E.BYPASS.LTC128B.128 [R5+0x2b400], desc[UR36][R2.64+0x100], !P2 ;  /* 0x2b40010002057fae */ /* 0x0007e8000d101d64 */
[----:B------:R3:W-:Y:S02]  /*d750*/  LDGSTS.E.BYPASS.LTC128B.128 [R5+0x2dc00], desc[UR36][R2.64+0x180], !P1 ;  /* 0x2dc0018002057fae */ /* 0x0007e4000c901d64 */
.L_x_50:
[----:B------:R-:W-:Y:S05]  /*d760*/  BSYNC B0 ;  /* 0x0000000000007941 */ /* 0x000fea0003800000 */
.L_x_49:
[----:B------:R-:W-:Y:S01]  /*d770*/  NOP ;  /* 0x0000000000007918 */ /* 0x000fe20000000000 */
[----:B------:R-:W-:-:S13]  /*d780*/  PLOP3.LUT P0, PT, PT, PT, PT, 0x80, 0x0 ;  /* 0x000000000000781c */ /* 0x000fda0003f0f070 */
.L_x_51:
[----:B------:R-:W-:Y:S02]  /*d790*/  PLOP3.LUT P1, PT, P1, P0, PT, 0xa2, 0x0 ;  /* 0x000000000000781c */ /* 0x000fe40000f21472 */
[----:B------:R-:W-:-:S08]  /*d7a0*/  @P0 R2UR P1, UR4, R0 ;  /* 0x00000000000402ca */ /* 0x000fd00000020000 */
[----:B------:R-:W-:-:S05]  /*d7b0*/  @P0 PLOP3.LUT P0, PT, P1, PT, PT, 0x80, 0x0 ;  /* 0x000000000000081c */ /* 0x000fca0000f0f070 */
[----:B------:R-:W-:Y:S01]  /*d7c0*/  @!P1 SYNCS.ARRIVE.TRANS64.RED.A0T1 RZ, [UR4+0x38830], RZ ;  /* 0x038830ffffff99a7 */ /* 0x000fe20008200404 */
[----:B------:R-:W-:Y:S07]  /*d7d0*/  @!P1 ARRIVES.LDGSTSBAR.64.TRANSCNT [UR4+0x38830] ;  /* 0x03883000ff0099b0 */ /* 0x000fee0008000a84 */
[----:B------:R-:W-:Y:S05]  /*d7e0*/  @P0 BRA.U.ANY `(.L_x_51) ;  /* 0xfffffffd00e80947 */ /* 0x000fea000393ffff */
[----:B------:R-:W-:Y:S01]  /*d7f0*/  NOP ;  /* 0x0000000000007918 */ /* 0x000fe20000000000 */
[----:B------:R-:W-:-:S13]  /*d800*/  LOP3.LUT P2, RZ, R16, 0x100, RZ, 0xc0, !PT ;  /* 0x0000010010ff7812 */ /* 0x000fda000784c0ff */
[----:B------:R-:W-:Y:S05]  /*d810*/  @!P2 BRA `(.L_x_52) ;  /* 0x000000000004a947 */ /* 0x000fea0003800000 */
[----:B------:R-:W-:Y:S01]  /*d820*/  BPT.TRAP 0x1 ;  /* 0x000000040000795c */ /* 0x000fe20000300000 */
.L_x_52:
[----:B------:R4:W-:Y:S02]  /*d830*/  SYNCS.ARRIVE.TRANS64.A1T0 RZ, [R0+URZ+0x38830], RZ ;  /* 0x038830ff00ff79a7 */ /* 0x0009e4000810003f */
[----:B------:R-:W-:Y:S05]  /*d840*/  WARPSYNC.ALL ;  /* 0x0000000000007948 */ /* 0x000fea0003800000 */
[----:B------:R-:W-:-:S04]  /*d850*/  UIADD3 UR4, UR39, 0x14400, URZ ;  /* 0x0001440027047890 */ /* 0x000fc8000fffe03f */
[----:B------:R-:W-:Y:S01]  /*d860*/  ULOP3.LUT UP0, URZ, UR4, 0x3ff, URZ, 0xc0, !UPT ;  /* 0x000003ff043f7892 */ /* 0x000fe2000f80c03f */
[----:B------:R-:W-:Y:S05]  /*d870*/  BAR.SYNC.DEFER_BLOCKING 0x8, 0x180 ;  /* 0x0206000000007b1d */ /* 0x000fea0000010000 */
[----:B------:R-:W-:-:S13]  /*d880*/  PLOP3.LUT P0, PT, PT, PT, UP0, 0x80, 0x0 ;  /* 0x000000000000781c */ /* 0x000fda0003f0f008 */
[----:B------:R-:W-:Y:S05]  /*d890*/  @!P0 BRA `(.L_x_53) ;  /* 0x0000000000408947 */ /* 0x000fea0003800000 */
[----:B0--3--:R-:W-:Y:S01]  /*d8a0*/  MOV R2, 0x0 ;  /* 0x0000000000027802 */ /* 0x009fe20000000f00 */
[----:B------:R-:W-:Y:S01]  /*d8b0*/  ULDC.64 UR6, c[0x4][0x138] ;  /* 0x01004e0000067ab9 */ /* 0x000fe20000000a00 */
[----:B------:R-:W-:Y:S01]  /*d8c0*/  ULDC.64 UR8, c[0x4][0x140] ;  /* 0x0100500000087ab9 */ /* 0x000fe20000000a00 */
[----:B------:R-:W-:Y:S01]  /*d8d0*/  ULDC.64 UR4, c[0x4][0xb0] ;  /* 0x01002c0000047ab9 */ /* 0x000fe20000000a00 */
[----:B------:R-:W-:Y:S01]  /*d8e0*/  IMAD.U32 R4, RZ, RZ, UR6 ;  /* 0x00000006ff047e24 */ /* 0x000fe2000f8e00ff */
[----:B------:R-:W-:Y:S01]  /*d8f0*/  MOV R6, UR8 ;  /* 0x0000000800067c02 */ /* 0x000fe20008000f00 */
[----:B------:R-:W0:Y:S01]  /*d900*/  LDC.64 R2, c[0x4][R2] ;  /* 0x0100000002027b82 */ /* 0x000e220000000a00 */
[----:B------:R-:W-:Y:S01]  /*d910*/  IMAD.U32 R5, RZ, RZ, UR7 ;  /* 0x00000007ff057e24 */ /* 0x000fe2000f8e00ff */
[----:B------:R-:W-:Y:S01]  /*d920*/  MOV R8, 0x70 ;  /* 0x0000007000087802 */ /* 0x000fe20000000f00 */
[----:B--2---:R-:W-:Y:S02]  /*d930*/  IMAD.U32 R7, RZ, RZ, UR9 ;  /* 0x00000009ff077e24 */ /* 0x004fe4000f8e00ff */
[----:B------:R-:W-:-:S02]  /*d940*/  IMAD.U32 R10, RZ, RZ, UR4 ;  /* 0x00000004ff0a7e24 */ /* 0x000fc4000f8e00ff */
[----:B------:R-:W-:Y:S02]  /*d950*/  IMAD.U32 R11, RZ, RZ, UR5 ;  /* 0x00000005ff0b7e24 */ /* 0x000fe4000f8e00ff */
[----:B------:R-:W-:Y:S02]  /*d960*/  IMAD.MOV.U32 R12, RZ, RZ, 0x1 ;  /* 0x00000001ff0c7424 */ /* 0x000fe400078e00ff */
[----:B------:R-:W-:-:S07]  /*d970*/  IMAD.MOV.U32 R13, RZ, RZ, RZ ;  /* 0x000000ffff0d7224 */ /* 0x000fce00078e00ff */
[----:B------:R-:W-:-:S07]  /*d980*/  LEPC R20, `(.L_x_53) ;  /* 0x000000001014794e */ /* 0x000fce0000000000 */
[----:B01--4-:R-:W-:Y:S05]  /*d990*/  CALL.ABS.NOINC R2 ;  /* 0x0000000002007343 */ /* 0x013fea0003c00000 */
.L_x_53:
[----:B------:R1:W5:Y:S01]  /*d9a0*/  LDL R20, [R1+0x4] ;  /* 0x0000040001147983 */ /* 0x0003620000100800 */
[----:B----4-:R-:W4:Y:S01]  /*d9b0*/  LDC R0, c[0x0][0x448] ;  /* 0x00011200ff007b82 */ /* 0x010f220000000800 */
[----:B0--3--:R-:W-:Y:S01]  /*d9c0*/  IMAD.MOV R3, RZ, RZ, -R24 ;  /* 0x000000ffff037224 */ /* 0x009fe200078e0a18 */
[----:B------:R-:W-:Y:S01]  /*d9d0*/  ULDC UR4, c[0x0][0xc38] ;  /* 0x00030e0000047ab9 */ /* 0x000fe20000000800 */
[----:B------:R-:W-:Y:S02]  /*d9e0*/  SHF.R.S32.HI R6, RZ, 0x1f, R23 ;  /* 0x0000001fff067819 */ /* 0x000fe40000011417 */
[----:B------:R-:W-:Y:S01]  /*d9f0*/  IMAD R4, R3, UR4, R36 ;  /* 0x0000000403047c24 */ /* 0x000fe2000f8e0224 */
[----:B------:R-:W-:Y:S01]  /*da00*/  ULDC.64 UR4, c[0x0][0x2d8] ;  /* 0x0000b60000047ab9 */ /* 0x000fe20000000a00 */
[C---:B------:R-:W-:Y:S02]  /*da10*/  LOP3.LUT P2, RZ, R16.reuse, 0x4000, RZ, 0xc0, !PT ;  /* 0x0000400010ff7812 */ /* 0x040fe4000784c0ff */
[----:B------:R-:W-:-:S02]  /*da20*/  LOP3.LUT P3, RZ, R16, 0x2000, RZ, 0xc0, !PT ;  /* 0x0000200010ff7812 */ /* 0x000fc4000786c0ff */
[----:B------:R-:W-:Y:S02]  /*da30*/  SHF.L.U32 R4, R4, 0x7, RZ ;  /* 0x0000000704047819 */ /* 0x000fe400000006ff */
[C---:B------:R-:W-:Y:S02]  /*da40*/  LOP3.LUT P4, RZ, R16.reuse, 0x1000, RZ, 0xc0, !PT ;  /* 0x0000100010ff7812 */ /* 0x040fe4000788c0ff */
[----:B--2---:R-:W-:Y:S02]  /*da50*/  LOP3.LUT R7, R27, R4, RZ, 0xfc, !PT ;  /* 0x000000041b077212 */ /* 0x004fe400078efcff */
[----:B------:R-:W-:-:S03]  /*da60*/  LOP3.LUT P5, RZ, R16, 0x800, RZ, 0xc0, !PT ;  /* 0x0000080010ff7812 */ /* 0x000fc600078ac0ff */
[----:B------:R-:W-:Y:S01]  /*da70*/  IMAD.MOV.U32 R5, RZ, RZ, R7 ;  /* 0x000000ffff057224 */ /* 0x000fe200078e0007 */
[----:B----4-:R-:W-:-:S13]  /*da80*/  ISETP.NE.AND P0, PT, R0, 0x1, PT ;  /* 0x000000010000780c */ /* 0x010fda0003f05270 */
[----:B------:R-:W0:Y:S08]  /*da90*/  @P0 LDC R2, c[0x0][0x44c] ;  /* 0x00011300ff020b82 */ /* 0x000e300000000800 */
[----:B------:R-:W2:Y:S01]  /*daa0*/  @P0 LDC R9, c[0x0][0x450] ;  /* 0x00011400ff090b82 */ /* 0x000ea20000000800 */
[----:B0-----:R-:W-:-:S05]  /*dab0*/  @P0 IMAD.HI.U32 R2, R7, R2, RZ ;  /* 0x0000000207020227 */ /* 0x001fca00078e00ff */
[----:B--2---:R-:W-:Y:S01]  /*dac0*/  @P0 SHF.R.U32.HI R5, RZ, R9, R2 ;  /* 0x00000009ff050219 */ /* 0x004fe20000011602 */
[----:B------:R-:W-:-:S04]  /*dad0*/  IMAD R2, R29, UR4, RZ ;  /* 0x000000041d027c24 */ /* 0x000fc8000f8e02ff */
[C---:B------:R-:W-:Y:S02]  /*dae0*/  IMAD R9, R19.reuse, UR5, R2 ;  /* 0x0000000513097c24 */ /* 0x040fe4000f8e0202 */
[----:B------:R-:W-:Y:S01]  /*daf0*/  IMAD.WIDE.U32 R2, R19, UR4, RZ ;  /* 0x0000000413027c25 */ /* 0x000fe2000f8e00ff */
[----:B------:R-:W-:-:S03]  /*db00*/  ULDC.64 UR4, c[0x0][0x2e0] ;  /* 0x0000b80000047ab9 */ /* 0x000fc60000000a00 */
[----:B------:R-:W-:Y:S02]  /*db10*/  IMAD R6, R6, UR4, RZ ;  /* 0x0000000406067c24 */ /* 0x000fe4000f8e02ff */
[----:B------:R-:W-:Y:S02]  /*db20*/  IMAD.IADD R3, R3, 0x1, R9 ;  /* 0x0000000103037824 */ /* 0x000fe400078e0209 */
[C---:B------:R-:W-:Y:S02]  /*db30*/  IMAD R9, R23.reuse, UR5, R6 ;  /* 0x0000000517097c24 */ /* 0x040fe4000f8e0206 */
[----:B------:R-:W-:Y:S02]  /*db40*/  IMAD.MOV R6, RZ, RZ, -R5 ;  /* 0x000000ffff067224 */ /* 0x000fe400078e0a05 */
[----:B------:R-:W-:Y:S01]  /*db50*/  IMAD.WIDE.U32 R2, R23, UR4, R2 ;  /* 0x0000000417027c25 */ /* 0x000fe2000f8e0002 */
[----:B------:R-:W-:-:S03]  /*db60*/  ULDC.64 UR4, c[0x0][0x2d0] ;  /* 0x0000b40000047ab9 */ /* 0x000fc60000000a00 */
[----:B------:R-:W-:Y:S01]  /*db70*/  IMAD R7, R0, R6, R7 ;  /* 0x0000000600077224 */ /* 0x000fe200078e0207 */
[----:B------:R-:W-:Y:S02]  /*db80*/  SHF.R.S32.HI R0, RZ, 0x1f, R5 ;  /* 0x0000001fff007819 */ /* 0x000fe40000011405 */
[----:B------:R-:W-:-:S03]  /*db90*/  IADD3 R3, R3, R9, RZ ;  /* 0x0000000903037210 */ /* 0x000fc60007ffe0ff */
[----:B------:R-:W-:Y:S02]  /*dba0*/  IMAD R0, R0, UR4, RZ ;  /* 0x0000000400007c24 */ /* 0x000fe4000f8e02ff */
[----:B------:R-:W-:-:S04]  /*dbb0*/  IMAD.WIDE.U32 R2, R5, UR4, R2 ;  /* 0x0000000405027c25 */ /* 0x000fc8000f8e0002 */
[----:B------:R-:W-:Y:S01]  /*dbc0*/  IMAD R5, R5, UR5, R0 ;  /* 0x0000000505057c24 */ /* 0x000fe2000f8e0200 */
[----:B------:R-:W-:Y:S01]  /*dbd0*/  SHF.R.S32.HI R0, RZ, 0x1f, R7 ;  /* 0x0000001fff007819 */ /* 0x000fe20000011407 */
[----:B------:R-:W-:Y:S02]  /*dbe0*/  ULDC.64 UR4, c[0x0][0x2c8] ;  /* 0x0000b20000047ab9 */ /* 0x000fe40000000a00 */
[----:B------:R-:W-:Y:S02]  /*dbf0*/  IMAD.IADD R3, R3, 0x1, R5 ;  /* 0x0000000103037824 */ /* 0x000fe400078e0205 */
[----:B------:R-:W-:Y:S02]  /*dc00*/  IMAD R0, R0, UR4, RZ ;  /* 0x0000000400007c24 */ /* 0x000fe4000f8e02ff */
[----:B------:R-:W-:-:S04]  /*dc10*/  IMAD.WIDE.U32 R2, R7, UR4, R2 ;  /* 0x0000000407027c25 */ /* 0x000fc8000f8e0002 */
[----:B------:R-:W-:Y:S01]  /*dc20*/  IMAD R5, R7, UR5, R0 ;  /* 0x0000000507057c24 */ /* 0x000fe2000f8e0200 */
[----:B------:R-:W-:Y:S02]  /*dc30*/  ULDC.64 UR4, c[0x0][0x280] ;  /* 0x0000a00000047ab9 */ /* 0x000fe40000000a00 */
[----:B------:R-:W-:Y:S01]  /*dc40*/  LEA R0, P0, R2, UR4, 0x1 ;  /* 0x0000000402007c11 */ /* 0x000fe2000f8008ff */
[----:B------:R-:W-:Y:S01]  /*dc50*/  IMAD.IADD R5, R3, 0x1, R5 ;  /* 0x0000000103057824 */ /* 0x000fe200078e0205 */
[----:B------:R-:W-:-:S04]  /*dc60*/  UMOV UR4, 0xffffffff ;  /* 0xffffffff00047882 */ /* 0x000fc80000000000 */
[----:B------:R-:W-:Y:S01]  /*dc70*/  LEA.HI.X R5, R2, UR5, R5, 0x1, P0 ;  /* 0x0000000502057c11 */ /* 0x000fe200080f0c05 */
[----:B-1----:R-:W-:Y:S06]  /*dc80*/  BRA.DIV UR4, `(.L_x_54) ;  /* 0x0000002a04bc7947 */ /* 0x002fec000b800000 */
[----:B------:R-:W0:Y:S01]  /*dc90*/  SHFL.IDX PT, R14, R0, RZ, 0x181f ;  /* 0x00181fff000e7589 */ /* 0x000e2200000e0000 */
[----:B------:R-:W-:-:S03]  /*dca0*/  IMAD.IADD R4, R34, 0x1, R4 ;  /* 0x0000000122047824 */ /* 0x000fc600078e0204 */
[----:B------:R-:W1:Y:S01]  /*dcb0*/  SHFL.IDX PT, R2, R5, RZ, 0x181f ;  /* 0x00181fff05027589 */ /* 0x000e6200000e0000 */
[C---:B------:R-:W-:Y:S01]  /*dcc0*/  VIADD R7, R4.reuse, 0x10 ;  /* 0x0000001004077836 */ /* 0x040fe20000000000 */
[----:B------:R-:W-:Y:S02]  /*dcd0*/  ISETP.GE.AND P0, PT, R4, UR40, PT ;  /* 0x0000002804007c0c */ /* 0x000fe4000bf06270 */
[----:B------:R-:W-:Y:S11]  /*dce0*/  SHFL.IDX PT, R6, R5, 0x1, 0x181f ;  /* 0x00381f0005067f89 */ /* 0x000ff600000e0000 */
[----:B0-----:R-:W-:-:S04]  /*dcf0*/  @!P0 LEA R14, P1, R37, R14, 0x1 ;  /* 0x0000000e250e8211 */ /* 0x001fc800078208ff */
[----:B-1----:R-:W-:Y:S01]  /*dd00*/  @!P0 IADD3.X R3, RZ, R2, RZ, P1, !PT ;  /* 0x00000002ff038210 */ /* 0x002fe20000ffe4ff */
[----:B------:R-:W-:Y:S02]  /*dd10*/  @!P0 IMAD.MOV.U32 R2, RZ, RZ, R14 ;  /* 0x000000ffff028224 */ /* 0x000fe400078e000e */
[----:B------:R-:W0:Y:S04]  /*dd20*/  SHFL.IDX PT, R14, R0, 0x1, 0x181f ;  /* 0x00381f00000e7f89 */ /* 0x000e2800000e0000 */
[----:B-----5:R-:W-:Y:S04]  /*dd30*/  @!P0 LDGSTS.E.BYPASS.LTC128B.128 [R20+0x14400], desc[UR36][R2.64], !P2 ;  /* 0x1440000002148fae */ /* 0x020fe8000d101d64 */
[----:B------:R-:W-:Y:S04]  /*dd40*/  @!P0 LDGSTS.E.BYPASS.LTC128B.128 [R20+0x18400], desc[UR36][R2.64+0x80], !P3 ;  /* 0x1840008002148fae */ /* 0x000fe8000d901d64 */
[----:B------:R-:W-:Y:S04]  /*dd50*/  @!P0 LDGSTS.E.BYPASS.LTC128B.128 [R20+0x1c400], desc[UR36][R2.64+0x100], !P4 ;  /* 0x1c40010002148fae */ /* 0x000fe8000e101d64 */
[----:B------:R1:W-:Y:S01]  /*dd60*/  @!P0 LDGSTS.E.BYPASS.LTC128B.128 [R20+0x20400], desc[UR36][R2.64+0x180], !P5 ;  /* 0x2040018002148fae */ /* 0x0003e2000e901d64 */
[----:B------:R-:W-:-:S13]  /*dd70*/  ISETP.GE.AND P0, PT, R7, UR40, PT ;  /* 0x0000002807007c0c */ /* 0x000fda000bf06270 */
[----:B0-----:R-:W-:-:S04]  /*dd80*/  @!P0 LEA R14, P1, R37, R14, 0x1 ;  /* 0x0000000e250e8211 */ /* 0x001fc800078208ff */
[----:B-1----:R-:W-:Y:S01]  /*dd90*/  @!P0 MOV R2, R14 ;  /* 0x0000000e00028202 */ /* 0x002fe20000000f00 */
[----:B------:R-:W-:Y:S01]  /*dda0*/  @!P0 IMAD.X R7, RZ, RZ, R6, P1 ;  /* 0x000000ffff078224 */ /* 0x000fe200008e0606 */
[----:B------:R-:W0:Y:S03]  /*ddb0*/  SHFL.IDX PT, R14, R0, 0x2, 0x181f ;  /* 0x00581f00000e7f89 */ /* 0x000e2600000e0000 */
[----:B------:R-:W-:Y:S01]  /*ddc0*/  @!P0 IMAD.MOV.U32 R3, RZ, RZ, R7 ;  /* 0x000000ffff038224 */ /* 0x000fe200078e0007 */
[----:B------:R-:W1:Y:S01]  /*ddd0*/  SHFL.IDX PT, R6, R5, 0x2, 0x181f ;  /* 0x00581f0005067f89 */ /* 0x000e6200000e0000 */
[----:B------:R-:W-:-:S03]  /*dde0*/  VIADD R7, R4, 0x20 ;  /* 0x0000002004077836 */ /* 0x000fc60000000000 */
[----:B------:R-:W-:Y:S04]  /*ddf0*/  @!P0 LDGSTS.E.BYPASS.LTC128B.128 [R20+0x14c00], desc[UR36][R2.64], !P2 ;  /* 0x14c0000002148fae */ /* 0x000fe8000d101d64 */
[----:B------:R-:W-:Y:S04]  /*de00*/  @!P0 LDGSTS.E.BYPASS.LTC128B.128 [R20+0x18c00], desc[UR36][R2.64+0x80], !P3 ;  /* 0x18c0008002148fae */ /* 0x000fe8000d901d64 */
[----:B------:R-:W-:Y:S04]  /*de10*/  @!P0 LDGSTS.E.BYPASS.LTC128B.128 [R20+0x1cc00], desc[UR36][R2.64+0x100], !P4 ;  /* 0x1cc0010002148fae */ /* 0x000fe8000e101d64 */
[----:B------:R2:W-:Y:S01]  /*de20*/  @!P0 LDGSTS.E.BYPASS.LTC128B.128 [R20+0x20c00], desc[UR36][R2.64+0x180], !P5 ;  /* 0x20c0018002148fae */ /* 0x0005e2000e901d64 */
[----:B------:R-:W-:-:S13]  /*de30*/  ISETP.GE.AND P0, PT, R7, UR40, PT ;  /* 0x0000002807007c0c */ /* 0x000fda000bf06270 */
[----:B0-----:R-:W-:-:S04]  /*de40*/  @!P0 LEA R14, P1, R37, R14, 0x1 ;  /* 0x0000000e250e8211 */ /* 0x001fc800078208ff */
[----:B--2---:R-:W-:Y:S01]  /*de50*/  @!P0 MOV R2, R14 ;  /* 0x0000000e00028202 */ /* 0x004fe20000000f00 */
[----:B-1----:R-:W-:Y:S01]  /*de60*/  @!P0 IMAD.X R7, RZ, RZ, R6, P1 ;  /* 0x000000ffff078224 */ /* 0x002fe200008e0606 */
        /* <DEDUP_REMOVED lines=48> */
[----:B------:R0:W1:Y:S03]  /*e170*/  SHFL.IDX PT, R14, R0, 0x7, 0x181f ;  /* 0x00f81f00000e7f89 */ /* 0x00006600000e0000 */
[----:B------:R-:W-:Y:S01]  /*e180*/  @!P0 IMAD.MOV.U32 R3, RZ, RZ, R7 ;  /* 0x000000ffff038224 */ /* 0x000fe200078e0007 */
[----:B------:R0:W2:Y:S04]  /*e190*/  SHFL.IDX PT, R6, R5, 0x7, 0x181f ;  /* 0x00f81f0005067f89 */ /* 0x0000a800000e0000 */
[----:B------:R0:W-:Y:S04]  /*e1a0*/  @!P0 LDGSTS.E.BYPASS.LTC128B.128 [R20+0x17400], desc[UR36][R2.64], !P2 ;  /* 0x1740000002148fae */ /* 0x0001e8000d101d64 */
[----:B------:R0:W-:Y:S04]  /*e1b0*/  @!P0 LDGSTS.E.BYPASS.LTC128B.128 [R20+0x1b400], desc[UR36][R2.64+0x80], !P3 ;  /* 0x1b40008002148fae */ /* 0x0001e8000d901d64 */
[----:B------:R0:W-:Y:S04]  /*e1c0*/  @!P0 LDGSTS.E.BYPASS.LTC128B.128 [R20+0x1f400], desc[UR36][R2.64+0x100], !P4 ;  /* 0x1f40010002148fae */ /* 0x0001e8000e101d64 */
[----:B------:R0:W-:Y:S02]  /*e1d0*/  @!P0 LDGSTS.E.BYPASS.LTC128B.128 [R20+0x23400], desc[UR36][R2.64+0x180], !P5 ;  /* 0x2340018002148fae */ /* 0x0001e4000e901d64 */
.L_x_124:
[----:B0-----:R-:W3:Y:S01]  /*e1e0*/  LDL R0, [R1] ;  /* 0x0000000001007983 */ /* 0x001ee20000100800 */
[----:B------:R-:W-:-:S05]  /*e1f0*/  VIADD R4, R4, 0x70 ;  /* 0x0000007004047836 */ /* 0x000fca0000000000 */
[----:B------:R-:W-:-:S13]  /*e200*/  ISETP.GE.AND P0, PT, R4, UR40, PT ;  /* 0x0000002804007c0c */ /* 0x000fda000bf06270 */
[----:B-1----:R-:W-:-:S05]  /*e210*/  @!P0 LEA R2, P1, R37, R14, 0x1 ;  /* 0x0000000e25028211 */ /* 0x002fca00078208ff */
[----:B--2---:R-:W-:-:S05]  /*e220*/  @!P0 IMAD.X R3, RZ, RZ, R6, P1 ;  /* 0x000000ffff038224 */ /* 0x004fca00008e0606 */
[----:B------:R-:W-:Y:S01]  /*e230*/  @!PT LDS RZ, [RZ] ;  /* 0x00000000fffff984 */ /* 0x000fe20000000800 */
[----:B------:R-:W-:Y:S01]  /*e240*/  @!PT LDS RZ, [RZ] ;  /* 0x00000000fffff984 */ /* 0x000fe20000000800 */
[----:B------:R-:W-:Y:S01]  /*e250*/  @!PT LDS RZ, [RZ] ;  /* 0x00000000fffff984 */ /* 0x000fe20000000800 */
[----:B------:R0:W-:Y:S04]  /*e260*/  @!P0 LDGSTS.E.BYPASS.LTC128B.128 [R20+0x17c00], desc[UR36][R2.64], !P2 ;  /* 0x17c0000002148fae */ /* 0x0001e8000d101d64 */
[----:B------:R0:W-:Y:S04]  /*e270*/  @!P0 LDGSTS.E.BYPASS.LTC128B.128 [R20+0x1bc00], desc[UR36][R2.64+0x80], !P3 ;  /* 0x1bc0008002148fae */ /* 0x0001e8000d901d64 */
[----:B------:R0:W-:Y:S04]  /*e280*/  @!P0 LDGSTS.E.BYPASS.LTC128B.128 [R20+0x1fc00], desc[UR36][R2.64+0x100], !P4 ;  /* 0x1fc0010002148fae */ /* 0x0001e8000e101d64 */
[----:B------:R0:W-:Y:S01]  /*e290*/  @!P0 LDGSTS.E.BYPASS.LTC128B.128 [R20+0x23c00], desc[UR36][R2.64+0x180], !P5 ;  /* 0x23c0018002148fae */ /* 0x0001e2000e901d64 */
[----:B------:R-:W-:Y:S01]  /*e2a0*/  NOP ;  /* 0x0000000000007918 */ /* 0x000fe20000000000 */
[----:B------:R-:W-:Y:S02]  /*e2b0*/  SYNCS.ARRIVE.TRANS64.RED.A0T1 RZ, [UR39+0x38800], RZ ;  /* 0x038800ffffff79a7 */ /* 0x000fe40008200427 */
[----:B------:R-:W-:Y:S01]  /*e2c0*/  ARRIVES.LDGSTSBAR.64.TRANSCNT [UR39+0x38800] ;  /* 0x03880000ff0079b0 */ /* 0x000fe20008000aa7 */
[----:B---3--:R-:W-:-:S04]  /*e2d0*/  LOP3.LUT R0, R0, 0x1, RZ, 0xc, !PT ;  /* 0x0000000100007812 */ /* 0x008fc800078e0cff */
[----:B------:R-:W-:Y:S01]  /*e2e0*/  SHF.L.U32 R0, R0, 0x1f, RZ ;  /* 0x0000001f00007819 */ /* 0x000fe200000006ff */
[----:B------:R-:W-:Y:S01]  /*e2f0*/  NOP ;  /* 0x0000000000007918 */ /* 0x000fe20000000000 */
[----:B------:R-:W-:Y:S01]  /*e300*/  SYNCS.ARRIVE.TRANS64.A1T0 RZ, [UR39+0x38800], RZ ;  /* 0x038800ffffff79a7 */ /* 0x000fe20008100027 */
[----:B------:R-:W-:Y:S01]  /*e310*/  BSSY B0, `(.L_x_55) ;  /* 0x0000003000007945 */ /* 0x000fe20003800000 */
[----:B------:R-:W1:Y:S03]  /*e320*/  SYNCS.PHASECHK.TRANS64.TRYWAIT P0, [UR39+0x38820], R0 ;  /* 0x03882000ff0075a7 */ /* 0x000e660008000167 */
[----:B01----:R-:W-:Y:S05]  /*e330*/  @!P0 BRA `(.L_x_56) ;  /* 0x0000002c00c48947 */ /* 0x003fea0003800000 */
.L_x_125:
[----:B------:R-:W-:Y:S05]  /*e340*/  BSYNC B0 ;  /* 0x0000000000007941 */ /* 0x000fea0003800000 */
.L_x_55:
[----:B------:R-:W-:Y:S01]  /*e350*/  UISETP.GE.AND UP0, UPT, UR38, 0x51, UPT ;  /* 0x000000512600788c */ /* 0x000fe2000bf06270 */
[----:B------:R-:W-:-:S05]  /*e360*/  MOV R8, UR44 ;  /* 0x0000002c00087c02 */ /* 0x000fca0008000f00 */
[----:B------:R-:W-:-:S13]  /*e370*/  PLOP3.LUT P0, PT, PT, PT, UP0, 0x40, 0x0 ;  /* 0x000000000000781c */ /* 0x000fda0003f0e808 */
[----:B------:R-:W-:Y:S05]  /*e380*/  @P0 BRA `(.L_x_57) ;  /* 0x0000000c00e80947 */ /* 0x000fea0003800000 */
[----:B------:R-:W-:Y:S01]  /*e390*/  BSSY B0, `(.L_x_57) ;  /* 0x00000f9000007945 */ /* 0x000fe20003800000 */
[----:B------:R-:W-:Y:S01]  /*e3a0*/  IMAD.MOV.U32 R10, RZ, RZ, R25 ;  /* 0x000000ffff0a7224 */ /* 0x000fe200078e0019 */
[----:B------:R-:W-:Y:S01]  /*e3b0*/  MOV R28, UR44 ;  /* 0x0000002c001c7c02 */ /* 0x000fe20008000f00 */
[----:B------:R-:W-:Y:S02]  /*e3c0*/  IMAD.MOV.U32 R6, RZ, RZ, R22 ;  /* 0x000000ffff067224 */ /* 0x000fe400078e0016 */
[----:B0-----:R-:W-:-:S07]  /*e3d0*/  IMAD.U32 R0, RZ, RZ, UR41 ;  /* 0x00000029ff007e24 */ /* 0x001fce000f8e00ff */
.L_x_70:
[----:B------:R-:W0:Y:S01]  /*e3e0*/  LDC R2, c[0x0][0x430] ;  /* 0x00010c00ff027b82 */ /* 0x000e220000000800 */
[----:B------:R-:W-:Y:S02]  /*e3f0*/  ISETP.GT.U32.AND P0, PT, R27, 0x4f, PT ;  /* 0x0000004f1b00780c */ /* 0x000fe40003f04070 */
[----:B------:R-:W-:Y:S01]  /*e400*/  LOP3.LUT P2, RZ, R16, 0x100, RZ, 0xc0, !PT ;  /* 0x0000010010ff7812 */ /* 0x000fe2000784c0ff */
[----:B------:R-:W-:Y:S01]  /*e410*/  VIADD R22, R6, 0x1 ;  /* 0x0000000106167836 */ /* 0x000fe20000000000 */
[----:B------:R-:W-:-:S09]  /*e420*/  ULDC UR4, c[0x0][0x430] ;  /* 0x00010c0000047ab9 */ /* 0x000fd20000000800 */
[----:B------:R-:W1:Y:S01]  /*e430*/  @!P0 LDC.64 R4, c[0x0][0x428] ;  /* 0x00010a00ff048b82 */ /* 0x000e620000000a00 */
[----:B0-----:R-:W-:Y:S01]  /*e440*/  ISETP.NE.AND P1, PT, R2, 0x1, PT ;  /* 0x000000010200780c */ /* 0x001fe20003f25270 */
[----:B------:R-:W-:-:S04]  /*e450*/  IMAD R2, R0, 0x50, R31 ;  /* 0x0000005000027824 */ /* 0x000fc800078e021f */
[----:B------:R-:W-:-:S04]  /*e460*/  IMAD.IADD R7, R27, 0x1, R2 ;  /* 0x000000011b077824 */ /* 0x000fc800078e0202 */
[----:B------:R-:W-:-:S04]  /*e470*/  IMAD.MOV.U32 R11, RZ, RZ, R7 ;  /* 0x000000ffff0b7224 */ /* 0x000fc800078e0007 */
[----:B------:R-:W0:Y:S08]  /*e480*/  @P1 LDC R8, c[0x0][0x434] ;  /* 0x00010d00ff081b82 */ /* 0x000e300000000800 */
[----:B------:R-:W2:Y:S01]  /*e490*/  @P1 LDC R3, c[0x0][0x438] ;  /* 0x00010e00ff031b82 */ /* 0x000ea20000000800 */
[----:B0-----:R-:W-:-:S07]  /*e4a0*/  @P1 IMAD.HI.U32 R2, R7, R8, RZ ;  /* 0x0000000807021227 */ /* 0x001fce00078e00ff */
[----:B------:R-:W0:Y:S01]  /*e4b0*/  @!P0 LDC.64 R8, c[0x0][0x418] ;  /* 0x00010600ff088b82 */ /* 0x000e220000000a00 */
[----:B--2---:R-:W-:Y:S01]  /*e4c0*/  @P1 SHF.R.U32.HI R11, RZ, R3, R2 ;  /* 0x00000003ff0b1219 */ /* 0x004fe20000011602 */
[----:B-1----:R-:W-:-:S03]  /*e4d0*/  @!P0 IMAD R2, R32, R4, RZ ;  /* 0x0000000420028224 */ /* 0x002fc600078e02ff */
[--C-:B------:R-:W-:Y:S01]  /*e4e0*/  @!P0 SHF.R.S32.HI R3, RZ, 0x1f, R11.reuse ;  /* 0x0000001fff038819 */ /* 0x100fe2000001140b */
[----:B------:R-:W-:Y:S02]  /*e4f0*/  @!P0 IMAD R5, R30, R5, R2 ;  /* 0x000000051e058224 */ /* 0x000fe400078e0202 */
[----:B------:R-:W-:-:S04]  /*e500*/  @!P0 IMAD.MOV.U32 R2, RZ, RZ, R11 ;  /* 0x000000ffff028224 */ /* 0x000fc800078e000b */
[----:B------:R-:W-:-:S04]  /*e510*/  @!P0 IMAD.WIDE.U32 R2, R30, R4, R2 ;  /* 0x000000041e028225 */ /* 0x000fc800078e0002 */
[----:B------:R-:W-:Y:S01]  /*e520*/  IMAD.MOV.U32 R4, RZ, RZ, RZ ;  /* 0x000000ffff047224 */ /* 0x000fe200078e00ff */
[----:B------:R-:W-:Y:S02]  /*e530*/  @!P0 IADD3 R3, R5, R3, RZ ;  /* 0x0000000305038210 */ /* 0x000fe40007ffe0ff */
[----:B0-----:R-:W-:-:S04]  /*e540*/  @!P0 LEA R8, P1, R2, R8, 0x2 ;  /* 0x0000000802088211 */ /* 0x001fc800078210ff */
[----:B------:R-:W-:Y:S01]  /*e550*/  @!P0 LEA.HI.X R9, R2, R9, R3, 0x2, P1 ;  /* 0x0000000902098211 */ /* 0x000fe200008f1403 */
[----:B------:R-:W-:-:S04]  /*e560*/  IMAD.MOV R2, RZ, RZ, -R11 ;  /* 0x000000ffff027224 */ /* 0x000fc800078e0a0b */
[----:B------:R0:W5:Y:S01]  /*e570*/  @!P0 LDG.E R4, desc[UR36][R8.64] ;  /* 0x0000002408048981 */ /* 0x000162000c1e1900 */
[----:B------:R-:W-:Y:S01]  /*e580*/  ISETP.NE.AND P0, PT, R22, 0x2, PT ;  /* 0x000000021600780c */ /* 0x000fe20003f05270 */
[----:B------:R-:W-:-:S03]  /*e590*/  IMAD R5, R2, UR4, R7 ;  /* 0x0000000402057c24 */ /* 0x000fc6000f8e0207 */
[----:B------:R-:W-:Y:S02]  /*e5a0*/  SEL R25, RZ, 0x1, P0 ;  /* 0x00000001ff197807 */ /* 0x000fe40000000000 */
[----:B------:R-:W-:Y:S02]  /*e5b0*/  SEL R22, R22, RZ, P0 ;  /* 0x000000ff16167207 */ /* 0x000fe40000000000 */
[----:B------:R-:W-:Y:S02]  /*e5c0*/  LOP3.LUT R25, R10, R25, RZ, 0x3c, !PT ;  /* 0x000000190a197212 */ /* 0x000fe400078e3cff */
[----:B0-----:R-:W-:Y:S01]  /*e5d0*/  MOV R8, R0 ;  /* 0x0000000000087202 */ /* 0x001fe20000000f00 */
[----:B------:R-:W-:Y:S06]  /*e5e0*/  @!P2 BRA `(.L_x_58) ;  /* 0x000000000004a947 */ /* 0x000fec0003800000 */
[----:B------:R-:W-:Y:S01]  /*e5f0*/  BPT.TRAP 0x1 ;  /* 0x000000040000795c */ /* 0x000fe20000300000 */
.L_x_58:
[----:B------:R-:W-:Y:S01]  /*e600*/  LEA R7, R22, UR39, 0x3 ;  /* 0x0000002716077c11 */ /* 0x000fe2000f8e18ff */
[----:B------:R-:W-:Y:S01]  /*e610*/  BSSY B1, `(.L_x_59) ;  /* 0x0000004000017945 */ /* 0x000fe20003800000 */
[----:B------:R-:W-:-:S04]  /*e620*/  SHF.L.U32 R0, R25, 0x1f, RZ ;  /* 0x0000001f19007819 */ /* 0x000fc800000006ff */
[----:B------:R-:W0:Y:S02]  /*e630*/  SYNCS.PHASECHK.TRANS64.TRYWAIT P0, [R7+URZ+0x38840], R0 ;  /* 0x03884000070075a7 */ /* 0x000e24000800017f */
[----:B0-----:R-:W-:Y:S05]  /*e640*/  @!P0 BRA `(.L_x_60) ;  /* 0x0000002c00188947 */ /* 0x001fea0003800000 */
.L_x_126:
[----:B------:R-:W-:Y:S05]  /*e650*/  BSYNC B1 ;  /* 0x0000000000017941 */ /* 0x000fea0003800000 */
.L_x_59:
[----:B------:R-:W-:Y:S01]  /*e660*/  SHF.R.S32.HI R21, RZ, 0x1f, R5 ;  /* 0x0000001fff157819 */ /* 0x000fe20000011405 */
[----:B------:R-:W-:Y:S01]  /*e670*/  ULDC.64 UR4, c[0x0][0x300] ;  /* 0x0000c00000047ab9 */ /* 0x000fe20000000a00 */
[----:B-----5:R-:W-:Y:S01]  /*e680*/  SHF.R.S32.HI R24, RZ, 0x1f, R4 ;  /* 0x0000001fff187819 */ /* 0x020fe20000011404 */
[----:B------:R-:W-:Y:S01]  /*e690*/  IMAD.WIDE.U32 R2, R5, UR4, RZ ;  /* 0x0000000405027c25 */ /* 0x000fe2000f8e00ff */
[C---:B------:R-:W-:Y:S02]  /*e6a0*/  LOP3.LUT P4, RZ, R16.reuse, 0x8, RZ, 0xc0, !PT ;  /* 0x0000000810ff7812 */ /* 0x040fe4000788c0ff */
[C---:B------:R-:W-:Y:S01]  /*e6b0*/  LOP3.LUT P3, RZ, R16.reuse, 0x4, RZ, 0xc0, !PT ;  /* 0x0000000410ff7812 */ /* 0x040fe2000786c0ff */
[----:B0-----:R-:W-:Y:S01]  /*e6c0*/  IMAD R0, R21, UR4, RZ ;  /* 0x0000000415007c24 */ /* 0x001fe2000f8e02ff */
[----:B------:R-:W-:Y:S01]  /*e6d0*/  LOP3.LUT P2, RZ, R16, 0x2, RZ, 0xc0, !PT ;  /* 0x0000000210ff7812 */ /* 0x000fe2000784c0ff */
[----:B------:R-:W-:Y:S01]  /*e6e0*/  IMAD R20, R22, 0x5000, R26 ;  /* 0x0000500016147824 */ /* 0x000fe200078e021a */
[----:B------:R-:W-:Y:S01]  /*e6f0*/  LOP3.LUT P1, RZ, R16, 0x1, RZ, 0xc0, !PT ;  /* 0x0000000110ff7812 */ /* 0x000fe2000782c0ff */
[----:B------:R-:W-:Y:S01]  /*e700*/  IMAD R9, R5, UR5, R0 ;  /* 0x0000000505097c24 */ /* 0x000fe2000f8e0200 */
[----:B------:R-:W-:-:S03]  /*e710*/  ULDC.64 UR4, c[0x0][0x310] ;  /* 0x0000c40000047ab9 */ /* 0x000fc60000000a00 */
[----:B------:R-:W-:Y:S02]  /*e720*/  IMAD.IADD R3, R3, 0x1, R9 ;  /* 0x0000000103037824 */ /* 0x000fe400078e0209 */
[----:B------:R-:W-:Y:S02]  /*e730*/  IMAD R9, R24, UR4, RZ ;  /* 0x0000000418097c24 */ /* 0x000fe4000f8e02ff */
[----:B------:R-:W-:-:S04]  /*e740*/  IMAD.WIDE.U32 R2, R4, UR4, R2 ;  /* 0x0000000404027c25 */ /* 0x000fc8000f8e0002 */
[----:B------:R-:W-:Y:S01]  /*e750*/  IMAD R9, R4, UR5, R9 ;  /* 0x0000000504097c24 */ /* 0x000fe2000f8e0209 */
[----:B------:R-:W-:Y:S02]  /*e760*/  ULDC.64 UR4, c[0x0][0x308] ;  /* 0x0000c20000047ab9 */ /* 0x000fe40000000a00 */
[----:B------:R-:W-:Y:S02]  /*e770*/  IMAD R0, R29, UR4, RZ ;  /* 0x000000041d007c24 */ /* 0x000fe4000f8e02ff */
[----:B------:R-:W-:Y:S02]  /*e780*/  IMAD.IADD R3, R3, 0x1, R9 ;  /* 0x0000000103037824 */ /* 0x000fe400078e0209 */
[C---:B------:R-:W-:Y:S02]  /*e790*/  IMAD R23, R19.reuse, UR5, R0 ;  /* 0x0000000513177c24 */ /* 0x040fe4000f8e0200 */
[----:B------:R-:W-:Y:S01]  /*e7a0*/  IMAD.WIDE.U32 R2, R19, UR4, R2 ;  /* 0x0000000413027c25 */ /* 0x000fe2000f8e0002 */
[----:B------:R-:W-:-:S03]  /*e7b0*/  ULDC.64 UR4, c[0x0][0x2e8] ;  /* 0x0000ba0000047ab9 */ /* 0x000fc60000000a00 */
[----:B------:R-:W-:Y:S01]  /*e7c0*/  IMAD.IADD R23, R23, 0x1, R3 ;  /* 0x0000000117177824 */ /* 0x000fe200078e0203 */
[----:B------:R-:W-:Y:S01]  /*e7d0*/  LEA R9, P0, R2, UR4, 0x1 ;  /* 0x0000000402097c11 */ /* 0x000fe2000f8008ff */
[----:B------:R-:W-:-:S03]  /*e7e0*/  UMOV UR4, 0xffffffff ;  /* 0xffffffff00047882 */ /* 0x000fc60000000000 */
[----:B------:R-:W-:Y:S01]  /*e7f0*/  LEA.HI.X R23, R2, UR5, R23, 0x1, P0 ;  /* 0x0000000502177c11 */ /* 0x000fe200080f0c17 */
[----:B------:R-:W-:Y:S08]  /*e800*/  BRA.DIV UR4, `(.L_x_61) ;  /* 0x0000002a04bc7947 */ /* 0x000ff0000b800000 */
[----:B------:R-:W0:Y:S01]  /*e810*/  SHFL.IDX PT, R14, R9, RZ, 0x181f ;  /* 0x00181fff090e7589 */ /* 0x000e2200000e0000 */
[----:B------:R-:W-:Y:S02]  /*e820*/  SHF.L.U32 R0, R37, 0x1, RZ ;  /* 0x0000000125007819 */ /* 0x000fe400000006ff */
[----:B------:R-:W-:Y:S01]  /*e830*/  LEA R20, R20, UR39, 0x1 ;  /* 0x0000002714147c11 */ /* 0x000fe2000f8e08ff */
[----:B------:R-:W1:Y:S04]  /*e840*/  SHFL.IDX PT, R3, R23, RZ, 0x181f ;  /* 0x00181fff17037589 */ /* 0x000e6800000e0000 */
[----:B------:R-:W-:Y:S01]  /*e850*/  SHFL.IDX PT, R35, R23, 0x1, 0x181f ;  /* 0x00381f0017237f89 */ /* 0x000fe200000e0000 */
[----:B0-----:R-:W-:-:S03]  /*e860*/  IADD3 R2, P0, R14, R0, RZ ;  /* 0x000000000e027210 */ /* 0x001fc60007f1e0ff */
[----:B------:R-:W0:Y:S02]  /*e870*/  SHFL.IDX PT, R14, R9, 0x1, 0x181f ;  /* 0x00381f00090e7f89 */ /* 0x000e2400000e0000 */
[----:B-1----:R-:W-:-:S05]  /*e880*/  IMAD.X R3, RZ, RZ, R3, P0 ;  /* 0x000000ffff037224 */ /* 0x002fca00000e0603 */
[----:B------:R-:W-:Y:S04]  /*e890*/  LDGSTS.E.BYPASS.LTC128B.128 [R20+0x24400], desc[UR36][R2.64], !P4 ;  /* 0x2440000002147fae */ /* 0x000fe8000e101d64 */
[----:B------:R-:W-:Y:S04]  /*e8a0*/  LDGSTS.E.BYPASS.LTC128B.128 [R20+0x26c00], desc[UR36][R2.64+0x80], !P3 ;  /* 0x26c0008002147fae */ /* 0x000fe8000d901d64 */
[----:B------:R-:W-:Y:S04]  /*e8b0*/  LDGSTS.E.BYPASS.LTC128B.128 [R20+0x29400], desc[UR36][R2.64+0x100], !P2 ;  /* 0x2940010002147fae */ /* 0x000fe8000d101d64 */
[----:B------:R0:W-:Y:S02]  /*e8c0*/  LDGSTS.E.BYPASS.LTC128B.128 [R20+0x2bc00], desc[UR36][R2.64+0x180], !P1 ;  /* 0x2bc0018002147fae */ /* 0x0001e4000c901d64 */
[----:B0-----:R-:W-:-:S02]  /*e8d0*/  IADD3 R2, P0, R14, R0, RZ ;  /* 0x000000000e027210 */ /* 0x001fc40007f1e0ff */
[----:B------:R-:W0:Y:S03]  /*e8e0*/  SHFL.IDX PT, R14, R9, 0x2, 0x181f ;  /* 0x00581f00090e7f89 */ /* 0x000e2600000e0000 */
[----:B------:R-:W-:Y:S02]  /*e8f0*/  IMAD.X R3, RZ, RZ, R35, P0 ;  /* 0x000000ffff037224 */ /* 0x000fe400000e0623 */
[----:B------:R-:W1:Y:S04]  /*e900*/  SHFL.IDX PT, R35, R23, 0x2, 0x181f ;  /* 0x00581f0017237f89 */ /* 0x000e6800000e0000 */
[----:B------:R-:W-:Y:S04]  /*e910*/  LDGSTS.E.BYPASS.LTC128B.128 [R20+0x24c00], desc[UR36][R2.64], !P4 ;  /* 0x24c0000002147fae */ /* 0x000fe8000e101d64 */
[----:B------:R-:W-:Y:S04]  /*e920*/  LDGSTS.E.BYPASS.LTC128B.128 [R20+0x27400], desc[UR36][R2.64+0x80], !P3 ;  /* 0x2740008002147fae */ /* 0x000fe8000d901d64 */
[----:B------:R-:W-:Y:S04]  /*e930*/  LDGSTS.E.BYPASS.LTC128B.128 [R20+0x29c00], desc[UR36][R2.64+0x100], !P2 ;  /* 0x29c0010002147fae */ /* 0x000fe8000d101d64 */
[----:B------:R0:W-:Y:S02]  /*e940*/  LDGSTS.E.BYPASS.LTC128B.128 [R20+0x2c400], desc[UR36][R2.64+0x180], !P1 ;  /* 0x2c40018002147fae */ /* 0x0001e4000c901d64 */
[----:B0-----:R-:W-:-:S02]  /*e950*/  IADD3 R2, P0, R14, R0, RZ ;  /* 0x000000000e027210 */ /* 0x001fc40007f1e0ff */
[----:B------:R-:W0:Y:S03]  /*e960*/  SHFL.IDX PT, R14, R9, 0x3, 0x181f ;  /* 0x00781f00090e7f89 */ /* 0x000e2600000e0000 */
[----:B-1----:R-:W-:Y:S02]  /*e970*/  IMAD.X R3, RZ, RZ, R35, P0 ;  /* 0x000000ffff037224 */ /* 0x002fe400000e0623 */
[----:B------:R-:W1:Y:S04]  /*e980*/  SHFL.IDX PT, R35, R23, 0x3, 0x181f ;  /* 0x00781f0017237f89 */ /* 0x000e6800000e0000 */
[----:B------:R-:W-:Y:S04]  /*e990*/  LDGSTS.E.BYPASS.LTC128B.128 [R20+0x25400], desc[UR36][R2.64], !P4 ;  /* 0x2540000002147fae */ /* 0x000fe8000e101d64 */
[----:B------:R-:W-:Y:S04]  /*e9a0*/  LDGSTS.E.BYPASS.LTC128B.128 [R20+0x27c00], desc[UR36][R2.64+0x80], !P3 ;  /* 0x27c0008002147fae */ /* 0x000fe8000d901d64 */
[----:B------:R-:W-:Y:S04]  /*e9b0*/  LDGSTS.E.BYPASS.LTC128B.128 [R20+0x2a400], desc[UR36][R2.64+0x100], !P2 ;  /* 0x2a40010002147fae */ /* 0x000fe8000d101d64 */
[----:B------:R0:W-:Y:S02]  /*e9c0*/  LDGSTS.E.BYPASS.LTC128B.128 [R20+0x2cc00], desc[UR36][R2.64+0x180], !P1 ;  /* 0x2cc0018002147fae */ /* 0x0001e4000c901d64 */
[----:B0-----:R-:W-:-:S02]  /*e9d0*/  IADD3 R2, P0, R14, R0, RZ ;  /* 0x000000000e027210 */ /* 0x001fc40007f1e0ff */
[----:B------:R0:W2:Y:S02]  /*e9e0*/  SHFL.IDX PT, R14, R9, 0x4, 0x181f ;  /* 0x00981f00090e7f89 */ /* 0x0000a400000e0000 */
[----:B-1----:R-:W-:Y:S02]  /*e9f0*/  IADD3.X R3, RZ, R35, RZ, P0, !PT ;  /* 0x00000023ff037210 */ /* 0x002fe400007fe4ff */
[----:B------:R0:W1:Y:S04]  /*ea00*/  SHFL.IDX PT, R35, R23, 0x4, 0x181f ;  /* 0x00981f0017237f89 */ /* 0x00006800000e0000 */
[----:B------:R0:W-:Y:S04]  /*ea10*/  LDGSTS.E.BYPASS.LTC128B.128 [R20+0x25c00], desc[UR36][R2.64], !P4 ;  /* 0x25c0000002147fae */ /* 0x0001e8000e101d64 */
[----:B------:R0:W-:Y:S04]  /*ea20*/  LDGSTS.E.BYPASS.LTC128B.128 [R20+0x28400], desc[UR36][R2.64+0x80], !P3 ;  /* 0x2840008002147fae */ /* 0x0001e8000d901d64 */
[----:B------:R0:W-:Y:S04]  /*ea30*/  LDGSTS.E.BYPASS.LTC128B.128 [R20+0x2ac00], desc[UR36][R2.64+0x100], !P2 ;  /* 0x2ac0010002147fae */ /* 0x0001e8000d101d64 */
[----:B------:R0:W-:Y:S02]  /*ea40*/  LDGSTS.E.BYPASS.LTC128B.128 [R20+0x2d400], desc[UR36][R2.64+0x180], !P1 ;  /* 0x2d40018002147fae */ /* 0x0001e4000c901d64 */
.L_x_138:
[----:B0-2---:R-:W-:-:S05]  /*ea50*/  IADD3 R2, P0, R14, R0, RZ ;  /* 0x000000000e027210 */ /* 0x005fca0007f1e0ff */
[----:B-1----:R-:W-:Y:S01]  /*ea60*/  IMAD.X R3, RZ, RZ, R35, P0 ;  /* 0x000000ffff037224 */ /* 0x002fe200000e0623 */
[----:B------:R-:W-:-:S04]  /*ea70*/  PLOP3.LUT P0, PT, PT, PT, PT, 0x80, 0x0 ;  /* 0x000000000000781c */ /* 0x000fc80003f0f070 */
[----:B------:R-:W-:Y:S01]  /*ea80*/  @!PT LDS RZ, [RZ] ;  /* 0x00000000fffff984 */ /* 0x000fe20000000800 */
[----:B------:R-:W-:Y:S01]  /*ea90*/  @!PT LDS RZ, [RZ] ;  /* 0x00000000fffff984 */ /* 0x000fe20000000800 */
[----:B------:R-:W-:Y:S01]  /*eaa0*/  @!PT LDS RZ, [RZ] ;  /* 0x00000000fffff984 */ /* 0x000fe20000000800 */
[----:B------:R0:W-:Y:S04]  /*eab0*/  LDGSTS.E.BYPASS.LTC128B.128 [R20+0x26400], desc[UR36][R2.64], !P4 ;  /* 0x2640000002147fae */ /* 0x0001e8000e101d64 */
[----:B------:R0:W-:Y:S04]  /*eac0*/  LDGSTS.E.BYPASS.LTC128B.128 [R20+0x28c00], desc[UR36][R2.64+0x80], !P3 ;  /* 0x28c0008002147fae */ /* 0x0001e8000d901d64 */
[----:B------:R0:W-:Y:S04]  /*ead0*/  LDGSTS.E.BYPASS.LTC128B.128 [R20+0x2b400], desc[UR36][R2.64+0x100], !P2 ;  /* 0x2b40010002147fae */ /* 0x0001e8000d101d64 */
[----:B------:R0:W-:Y:S01]  /*eae0*/  LDGSTS.E.BYPASS.LTC128B.128 [R20+0x2dc00], desc[UR36][R2.64+0x180], !P1 ;  /* 0x2dc0018002147fae */ /* 0x0001e2000c901d64 */
[----:B------:R-:W-:Y:S01]  /*eaf0*/  NOP ;  /* 0x0000000000007918 */ /* 0x000fe20000000000 */
.L_x_62:
        /* <DEDUP_REMOVED lines=10> */
.L_x_63:
[----:B------:R1:W-:Y:S01]  /*eba0*/  SYNCS.ARRIVE.TRANS64.A1T0 RZ, [R7+URZ+0x38830], RZ ;  /* 0x038830ff07ff79a7 */ /* 0x0003e2000810003f */
[----:B------:R-:W-:Y:S05]  /*ebb0*/  @!P2 BRA `(.L_x_64) ;  /* 0x000000000004a947 */ /* 0x000fea0003800000 */
[----:B------:R-:W-:Y:S01]  /*ebc0*/  BPT.TRAP 0x1 ;  /* 0x000000040000795c */ /* 0x000fe20000300000 */
.L_x_64:
[----:B0-----:R-:W-:Y:S01]  /*ebd0*/  SHF.L.U32 R2, R10, 0x1f, RZ ;  /* 0x0000001f0a027819 */ /* 0x001fe200000006ff */
[----:B------:R-:W-:Y:S01]  /*ebe0*/  IMAD.MOV.U32 R9, RZ, RZ, -0x50 ;  /* 0xffffffb0ff097424 */ /* 0x000fe200078e00ff */
[----:B-1----:R-:W-:Y:S01]  /*ebf0*/  LEA R7, R6, UR39, 0x3 ;  /* 0x0000002706077c11 */ /* 0x002fe2000f8e18ff */
[----:B------:R-:W-:Y:S02]  /*ec00*/  BSSY B1, `(.L_x_65) ;  /* 0x0000004000017945 */ /* 0x000fe40003800000 */
[----:B------:R-:W-:Y:S01]  /*ec10*/  IMAD R9, R28, R9, UR38 ;  /* 0x000000261c097e24 */ /* 0x000fe2000f8e0209 */
[----:B------:R-:W0:Y:S02]  /*ec20*/  SYNCS.PHASECHK.TRANS64.TRYWAIT P0, [R7+URZ+0x38860], R2 ;  /* 0x03886002070075a7 */ /* 0x000e24000800017f */
[----:B0-----:R-:W-:Y:S05]  /*ec30*/  @!P0 BRA `(.L_x_66) ;  /* 0x0000002c00308947 */ /* 0x001fea0003800000 */
.L_x_139:
[----:B------:R-:W-:Y:S05]  /*ec40*/  BSYNC B1 ;  /* 0x0000000000017941 */ /* 0x000fea0003800000 */
.L_x_65:
[----:B------:R-:W-:Y:S01]  /*ec50*/  UMOV UR4, 0xffffffff ;  /* 0xffffffff00047882 */ /* 0x000fe20000000000 */
[----:B------:R-:W-:Y:S01]  /*ec60*/  LOP3.LUT P4, RZ, R16, 0x80, RZ, 0xc0, !PT ;  /* 0x0000008010ff7812 */ /* 0x000fe2000788c0ff */
[----:B------:R-:W-:Y:S01]  /*ec70*/  IMAD R6, R6, 0x5000, R26 ;  /* 0x0000500006067824 */ /* 0x000fe200078e021a */
[C---:B------:R-:W-:Y:S01]  /*ec80*/  LOP3.LUT P3, RZ, R16.reuse, 0x40, RZ, 0xc0, !PT ;  /* 0x0000004010ff7812 */ /* 0x040fe2000786c0ff */
[----:B------:R-:W-:Y:S01]  /*ec90*/  IMAD.IADD R9, R9, 0x1, -R34 ;  /* 0x0000000109097824 */ /* 0x000fe200078e0a22 */
[C---:B------:R-:W-:Y:S02]  /*eca0*/  LOP3.LUT P2, RZ, R16.reuse, 0x20, RZ, 0xc0, !PT ;  /* 0x0000002010ff7812 */ /* 0x040fe4000784c0ff */
[----:B------:R-:W-:Y:S01]  /*ecb0*/  LOP3.LUT P1, RZ, R16, 0x10, RZ, 0xc0, !PT ;  /* 0x0000001010ff7812 */ /* 0x000fe2000782c0ff */
[----:B------:R-:W-:-:S12]  /*ecc0*/  BRA.DIV UR4, `(.L_x_67) ;  /* 0x0000002e04207947 */ /* 0x000fd8000b800000 */
[----:B------:R-:W0:Y:S01]  /*ecd0*/  SHFL.IDX PT, R14, R17, RZ, 0x181f ;  /* 0x00181fff110e7589 */ /* 0x000e2200000e0000 */
[----:B------:R-:W-:-:S03]  /*ece0*/  LEA R6, R6, UR39, 0x1 ;  /* 0x0000002706067c11 */ /* 0x000fc6000f8e08ff */
[----:B------:R-:W1:Y:S01]  /*ecf0*/  SHFL.IDX PT, R3, R18, RZ, 0x181f ;  /* 0x00181fff12037589 */ /* 0x000e6200000e0000 */
[----:B0-----:R-:W-:-:S03]  /*ed00*/  IADD3 R2, P0, R14, R0, RZ ;  /* 0x000000000e027210 */ /* 0x001fc60007f1e0ff */
[----:B------:R-:W0:Y:S01]  /*ed10*/  SHFL.IDX PT, R14, R17, 0x1, 0x181f ;  /* 0x00381f00110e7f89 */ /* 0x000e2200000e0000 */
[----:B-1----:R-:W-:Y:S02]  /*ed20*/  IADD3.X R3, RZ, R3, RZ, P0, !PT ;  /* 0x00000003ff037210 */ /* 0x002fe400007fe4ff */
[----:B------:R-:W-:-:S13]  /*ed30*/  ISETP.LT.OR P0, PT, R9, 0x1, P4 ;  /* 0x000000010900780c */ /* 0x000fda0002701670 */
[----:B------:R-:W-:Y:S01]  /*ed40*/  LDGSTS.E.BYPASS.LTC128B.128 [R6+0x400], desc[UR36][R2.64], !P0 ;  /* 0x0040000002067fae */ /* 0x000fe2000c101d64 */
[----:B------:R-:W-:-:S13]  /*ed50*/  ISETP.LT.OR P0, PT, R9, 0x1, P3 ;  /* 0x000000010900780c */ /* 0x000fda0001f01670 */
[----:B------:R-:W-:Y:S01]  /*ed60*/  LDGSTS.E.BYPASS.LTC128B.128 [R6+0x2c00], desc[UR36][R2.64+0x80], !P0 ;  /* 0x02c0008002067fae */ /* 0x000fe2000c101d64 */
[----:B------:R-:W-:-:S13]  /*ed70*/  ISETP.LT.OR P0, PT, R9, 0x1, P2 ;  /* 0x000000010900780c */ /* 0x000fda0001701670 */
[----:B------:R-:W-:Y:S01]  /*ed80*/  LDGSTS.E.BYPASS.LTC128B.128 [R6+0x5400], desc[UR36][R2.64+0x100], !P0 ;  /* 0x0540010002067fae */ /* 0x000fe2000c101d64 */
[----:B------:R-:W-:-:S13]  /*ed90*/  ISETP.LT.OR P0, PT, R9, 0x1, P1 ;  /* 0x000000010900780c */ /* 0x000fda0000f01670 */
[----:B------:R1:W-:Y:S04]  /*eda0*/  LDGSTS.E.BYPASS.LTC128B.128 [R6+0x7c00], desc[UR36][R2.64+0x180], !P0 ;  /* 0x07c0018002067fae */ /* 0x0003e8000c101d64 */
[----:B-1----:R-:W1:Y:S01]  /*edb0*/  SHFL.IDX PT, R3, R18, 0x1, 0x181f ;  /* 0x00381f0012037f89 */ /* 0x002e6200000e0000 */
[----:B0-----:R-:W-:-:S03]  /*edc0*/  IADD3 R2, P0, R14, R0, RZ ;  /* 0x000000000e027210 */ /* 0x001fc60007f1e0ff */
[----:B------:R-:W0:Y:S02]  /*edd0*/  SHFL.IDX PT, R14, R17, 0x2, 0x181f ;  /* 0x00581f00110e7f89 */ /* 0x000e2400000e0000 */
[----:B-1----:R-:W-:Y:S01]  /*ede0*/  IMAD.X R3, RZ, RZ, R3, P0 ;  /* 0x000000ffff037224 */ /* 0x002fe200000e0603 */
        /* <DEDUP_REMOVED lines=22> */
[----:B------:R-:W2:Y:S04]  /*ef50*/  SHFL.IDX PT, R18, R18, 0x4, 0x181f ;  /* 0x00981f0012127f89 */ /* 0x000ea800000e0000 */
[----:B------:R3:W4:Y:S01]  /*ef60*/  SHFL.IDX PT, R14, R17, 0x4, 0x181f ;  /* 0x00981f00110e7f89 */ /* 0x00072200000e0000 */
[----:B-1----:R-:W-:Y:S01]  /*ef70*/  IMAD.X R3, RZ, RZ, R3, P0 ;  /* 0x000000ffff037224 */ /* 0x002fe200000e0603 */
[----:B------:R-:W-:-:S13]  /*ef80*/  ISETP.LT.OR P0, PT, R9, 0x31, P4 ;  /* 0x000000310900780c */ /* 0x000fda0002701670 */
[----:B------:R3:W-:Y:S01]  /*ef90*/  LDGSTS.E.BYPASS.LTC128B.128 [R6+0x1c00], desc[UR36][R2.64], !P0 ;  /* 0x01c0000002067fae */ /* 0x0007e2000c101d64 */
[----:B------:R-:W-:-:S13]  /*efa0*/  ISETP.LT.OR P0, PT, R9, 0x31, P3 ;  /* 0x000000310900780c */ /* 0x000fda0001f01670 */
[----:B------:R3:W-:Y:S01]  /*efb0*/  LDGSTS.E.BYPASS.LTC128B.128 [R6+0x4400], desc[UR36][R2.64+0x80], !P0 ;  /* 0x0440008002067fae */ /* 0x0007e2000c101d64 */
[----:B------:R-:W-:-:S13]  /*efc0*/  ISETP.LT.OR P0, PT, R9, 0x31, P2 ;  /* 0x000000310900780c */ /* 0x000fda0001701670 */
[----:B------:R3:W-:Y:S01]  /*efd0*/  LDGSTS.E.BYPASS.LTC128B.128 [R6+0x6c00], desc[UR36][R2.64+0x100], !P0 ;  /* 0x06c0010002067fae */ /* 0x0007e2000c101d64 */
[----:B------:R-:W-:-:S13]  /*efe0*/  ISETP.LT.OR P0, PT, R9, 0x31, P1 ;  /* 0x000000310900780c */ /* 0x000fda0000f01670 */
[----:B--2-4-:R3:W-:Y:S02]  /*eff0*/  LDGSTS.E.BYPASS.LTC128B.128 [R6+0x9400], desc[UR36][R2.64+0x180], !P0 ;  /* 0x0940018002067fae */ /* 0x0147e4000c101d64 */
.L_x_151:
[----:B0--3--:R-:W-:Y:S01]  /*f000*/  IADD3 R2, P0, R14, R0, RZ ;  /* 0x000000000e027210 */ /* 0x009fe20007f1e0ff */
[----:B------:R-:W-:Y:S02]  /*f010*/  ULDC.64 UR4, c[0x0][0x328] ;  /* 0x0000ca0000047ab9 */ /* 0x000fe40000000a00 */
[----:B------:R-:W-:Y:S01]  /*f020*/  IMAD R0, R21, UR4, RZ ;  /* 0x0000000415007c24 */ /* 0x000fe2000f8e02ff */
[----:B------:R-:W-:Y:S02]  /*f030*/  IADD3.X R3, RZ, R18, RZ, P0, !PT ;  /* 0x00000012ff037210 */ /* 0x000fe400007fe4ff */
[----:B------:R-:W-:-:S13]  /*f040*/  ISETP.LT.OR P0, PT, R9, 0x41, P4 ;  /* 0x000000410900780c */ /* 0x000fda0002701670 */
[----:B------:R-:W-:Y:S01]  /*f050*/  @!PT LDS RZ, [RZ] ;  /* 0x00000000fffff984 */ /* 0x000fe20000000800 */
[----:B------:R-:W-:Y:S01]  /*f060*/  @!PT LDS RZ, [RZ] ;  /* 0x00000000fffff984 */ /* 0x000fe20000000800 */
[----:B------:R-:W-:Y:S01]  /*f070*/  @!PT LDS RZ, [RZ] ;  /* 0x00000000fffff984 */ /* 0x000fe20000000800 */
[----:B------:R-:W-:Y:S01]  /*f080*/  LDGSTS.E.BYPASS.LTC128B.128 [R6+0x2400], desc[UR36][R2.64], !P0 ;  /* 0x0240000002067fae */ /* 0x000fe2000c101d64 */
[----:B------:R-:W-:-:S13]  /*f090*/  ISETP.LT.OR P0, PT, R9, 0x41, P3 ;  /* 0x000000410900780c */ /* 0x000fda0001f01670 */
[----:B------:R-:W-:Y:S01]  /*f0a0*/  LDGSTS.E.BYPASS.LTC128B.128 [R6+0x4c00], desc[UR36][R2.64+0x80], !P0 ;  /* 0x04c0008002067fae */ /* 0x000fe2000c101d64 */
[----:B------:R-:W-:-:S13]  /*f0b0*/  ISETP.LT.OR P0, PT, R9, 0x41, P2 ;  /* 0x000000410900780c */ /* 0x000fda0001701670 */
[----:B------:R-:W-:Y:S01]  /*f0c0*/  LDGSTS.E.BYPASS.LTC128B.128 [R6+0x7400], desc[UR36][R2.64+0x100], !P0 ;  /* 0x0740010002067fae */ /* 0x000fe2000c101d64 */
[----:B------:R-:W-:Y:S01]  /*f0d0*/  ISETP.LT.OR P0, PT, R9, 0x41, P1 ;  /* 0x000000410900780c */ /* 0x000fe20000f01670 */
[----:B------:R-:W-:-:S12]  /*f0e0*/  IMAD R9, R5, UR5, R0 ;  /* 0x0000000505097c24 */ /* 0x000fd8000f8e0200 */
[----:B------:R0:W-:Y:S02]  /*f0f0*/  LDGSTS.E.BYPASS.LTC128B.128 [R6+0x9c00], desc[UR36][R2.64+0x180], !P0 ;  /* 0x09c0018002067fae */ /* 0x0001e4000c101d64 */
        /* <DEDUP_REMOVED lines=9> */
[C---:B------:R-:W-:Y:S01]  /*f190*/  IMAD R5, R19.reuse, UR5, R0 ;  /* 0x0000000513057c24 */ /* 0x040fe2000f8e0200 */
[----:B------:R-:W-:Y:S01]  /*f1a0*/  NOP ;  /* 0x0000000000007918 */ /* 0x000fe20000000000 */
[----:B------:R-:W-:Y:S01]  /*f1b0*/  IMAD.WIDE.U32 R2, R19, UR4, R2 ;  /* 0x0000000413027c25 */ /* 0x000fe2000f8e0002 */
[----:B------:R-:W-:-:S03]  /*f1c0*/  ULDC.64 UR4, c[0x0][0x318] ;  /* 0x0000c60000047ab9 */ /* 0x000fc60000000a00 */
[----:B------:R-:W-:Y:S01]  /*f1d0*/  IMAD.IADD R3, R5, 0x1, R3 ;  /* 0x0000000105037824 */ /* 0x000fe200078e0203 */
[----:B------:R-:W-:-:S04]  /*f1e0*/  LEA R17, P0, R2, UR4, 0x1 ;  /* 0x0000000402117c11 */ /* 0x000fc8000f8008ff */
[----:B------:R-:W-:Y:S02]  /*f1f0*/  LEA.HI.X R18, R2, UR5, R3, 0x1, P0 ;  /* 0x0000000502127c11 */ /* 0x000fe400080f0c03 */
[----:B------:R-:W-:-:S13]  /*f200*/  PLOP3.LUT P0, PT, PT, PT, PT, 0x80, 0x0 ;  /* 0x000000000000781c */ /* 0x000fda0003f0f070 */
.L_x_68:
        /* <DEDUP_REMOVED lines=10> */
.L_x_69:
[C---:B------:R-:W-:Y:S01]  /*f2b0*/  ISETP.GT.AND P0, PT, R8.reuse, RZ, PT ;  /* 0x000000ff0800720c */ /* 0x040fe20003f04270 */
[----:B------:R0:W-:Y:S01]  /*f2c0*/  SYNCS.ARRIVE.TRANS64.A1T0 RZ, [R7+URZ+0x38850], RZ ;  /* 0x038850ff07ff79a7 */ /* 0x0001e2000810003f */
[----:B------:R-:W-:Y:S01]  /*f2d0*/  IADD3 R0, R8, -0x1, RZ ;  /* 0xffffffff08007810 */ /* 0x000fe20007ffe0ff */
[----:B------:R-:W-:Y:S02]  /*f2e0*/  IMAD.MOV.U32 R10, RZ, RZ, R25 ;  /* 0x000000ffff0a7224 */ /* 0x000fe400078e0019 */
[----:B------:R-:W-:Y:S02]  /*f2f0*/  IMAD.MOV.U32 R6, RZ, RZ, R22 ;  /* 0x000000ffff067224 */ /* 0x000fe400078e0016 */
[----:B------:R-:W-:-:S06]  /*f300*/  IMAD.MOV.U32 R28, RZ, RZ, R8 ;  /* 0x000000ffff1c7224 */ /* 0x000fcc00078e0008 */
[----:B0-----:R-:W-:Y:S05]  /*f310*/  @P0 BRA `(.L_x_70) ;  /* 0xfffffff000300947 */ /* 0x001fea000383ffff */
[----:B------:R-:W-:Y:S05]  /*f320*/  BSYNC B0 ;  /* 0x0000000000007941 */ /* 0x000fea0003800000 */
.L_x_57:
[----:B------:R-:W-:-:S13]  /*f330*/  LOP3.LUT P0, RZ, R16, 0x100, RZ, 0xc0, !PT ;  /* 0x0000010010ff7812 */ /* 0x000fda000780c0ff */
[----:B------:R-:W-:Y:S05]  /*f340*/  @!P0 BRA `(.L_x_71) ;  /* 0x0000000000048947 */ /* 0x000fea0003800000 */
[----:B------:R-:W-:Y:S01]  /*f350*/  BPT.TRAP 0x1 ;  /* 0x000000040000795c */ /* 0x000fe20000300000 */
.L_x_71:
[----:B------:R-:W-:Y:S01]  /*f360*/  LEA R4, R22, UR39, 0x3 ;  /* 0x0000002716047c11 */ /* 0x000fe2000f8e18ff */
[----:B------:R-:W-:Y:S01]  /*f370*/  BSSY B0, `(.L_x_72) ;  /* 0x0000006000007945 */ /* 0x000fe20003800000 */
[----:B0-----:R-:W-:Y:S02]  /*f380*/  SHF.L.U32 R3, R25, 0x1f, RZ ;  /* 0x0000001f19037819 */ /* 0x001fe400000006ff */
[----:B------:R-:W-:Y:S02]  /*f390*/  MOV R5, 0xffffffb0 ;  /* 0xffffffb000057802 */ /* 0x000fe40000000f00 */
[----:B------:R-:W0:Y:S03]  /*f3a0*/  SYNCS.PHASECHK.TRANS64.TRYWAIT P0, [R4+URZ+0x38860], R3 ;  /* 0x03886003040075a7 */ /* 0x000e26000800017f */
[----:B------:R-:W-:Y:S01]  /*f3b0*/  IMAD R5, R8, R5, UR38 ;  /* 0x0000002608057e24 */ /* 0x000fe2000f8e0205 */
[----:B0-----:R-:W-:Y:S06]  /*f3c0*/  @!P0 BRA `(.L_x_73) ;  /* 0x0000002c00288947 */ /* 0x001fec0003800000 */
.L_x_152:
[----:B------:R-:W-:Y:S05]  /*f3d0*/  BSYNC B0 ;  /* 0x0000000000007941 */ /* 0x000fea0003800000 */
.L_x_72:
        /* <DEDUP_REMOVED lines=8> */
[----:B------:R-:W1:Y:S01]  /*f460*/  SHFL.IDX PT, R14, R17, RZ, 0x181f ;  /* 0x00181fff110e7589 */ /* 0x000e6200000e0000 */
[----:B------:R-:W-:-:S03]  /*f470*/  IMAD.SHL.U32 R6, R37, 0x2, RZ ;  /* 0x0000000225067824 */ /* 0x000fc600078e00ff */
[----:B------:R-:W0:Y:S02]  /*f480*/  SHFL.IDX PT, R0, R18, RZ, 0x181f ;  /* 0x00181fff12007589 */ /* 0x000e2400000e0000 */
[----:B-1----:R-:W-:Y:S02]  /*f490*/  IADD3 R2, P0, R14, R6, RZ ;  /* 0x000000060e027210 */ /* 0x002fe40007f1e0ff */
[----:B------:R-:W1:Y:S03]  /*f4a0*/  SHFL.IDX PT, R14, R17, 0x1, 0x181f ;  /* 0x00381f00110e7f89 */ /* 0x000e6600000e0000 */
[----:B0-----:R-:W-:Y:S01]  /*f4b0*/  IMAD.X R3, RZ, RZ, R0, P0 ;  /* 0x000000ffff037224 */ /* 0x001fe200000e0600 */
[----:B------:R-:W-:Y:S02]  /*f4c0*/  ISETP.LT.OR P0, PT, R5, 0x1, P4 ;  /* 0x000000010500780c */ /* 0x000fe40002701670 */
[----:B------:R-:W-:-:S02]  /*f4d0*/  LEA R0, R7, UR39, 0x1 ;  /* 0x0000002707007c11 */ /* 0x000fc4000f8e08ff */
[----:B------:R-:W0:Y:S09]  /*f4e0*/  SHFL.IDX PT, R7, R18, 0x1, 0x181f ;  /* 0x00381f0012077f89 */ /* 0x000e3200000e0000 */
[----:B------:R-:W-:Y:S01]  /*f4f0*/  LDGSTS.E.BYPASS.LTC128B.128 [R0+0x400], desc[UR36][R2.64], !P0 ;  /* 0x0040000002007fae */ /* 0x000fe2000c101d64 */
[----:B------:R-:W-:-:S13]  /*f500*/  ISETP.LT.OR P0, PT, R5, 0x1, P3 ;  /* 0x000000010500780c */ /* 0x000fda0001f01670 */
[----:B------:R-:W-:Y:S01]  /*f510*/  LDGSTS.E.BYPASS.LTC128B.128 [R0+0x2c00], desc[UR36][R2.64+0x80], !P0 ;  /* 0x02c0008002007fae */ /* 0x000fe2000c101d64 */
[----:B------:R-:W-:-:S13]  /*f520*/  ISETP.LT.OR P0, PT, R5, 0x1, P2 ;  /* 0x000000010500780c */ /* 0x000fda0001701670 */
[----:B------:R-:W-:Y:S01]  /*f530*/  LDGSTS.E.BYPASS.LTC128B.128 [R0+0x5400], desc[UR36][R2.64+0x100], !P0 ;  /* 0x0540010002007fae */ /* 0x000fe2000c101d64 */
[----:B------:R-:W-:-:S13]  /*f540*/  ISETP.LT.OR P0, PT, R5, 0x1, P1 ;  /* 0x000000010500780c */ /* 0x000fda0000f01670 */
[----:B------:R1:W-:Y:S02]  /*f550*/  LDGSTS.E.BYPASS.LTC128B.128 [R0+0x7c00], desc[UR36][R2.64+0x180], !P0 ;  /* 0x07c0018002007fae */ /* 0x0003e4000c101d64 */
[----:B-1----:R-:W-:Y:S02]  /*f560*/  IADD3 R2, P0, R14, R6, RZ ;  /* 0x000000060e027210 */ /* 0x002fe40007f1e0ff */
[----:B------:R-:W1:Y:S02]  /*f570*/  SHFL.IDX PT, R14, R17, 0x2, 0x181f ;  /* 0x00581f00110e7f89 */ /* 0x000e6400000e0000 */
[----:B0-----:R-:W-:Y:S02]  /*f580*/  IADD3.X R3, RZ, R7, RZ, P0, !PT ;  /* 0x00000007ff037210 */ /* 0x001fe400007fe4ff */
[----:B------:R-:W-:Y:S01]  /*f590*/  ISETP.LT.OR P0, PT, R5, 0x11, P4 ;  /* 0x000000110500780c */ /* 0x000fe20002701670 */
[----:B------:R-:W0:-:S12]  /*f5a0*/  SHFL.IDX PT, R7, R18, 0x2, 0x181f ;  /* 0x00581f0012077f89 */ /* 0x000e1800000e0000 */
        /* <DEDUP_REMOVED lines=8> */
[----:B------:R-:W1:Y:S03]  /*f630*/  SHFL.IDX PT, R14, R17, 0x3, 0x181f ;  /* 0x00781f00110e7f89 */ /* 0x000e6600000e0000 */
[----:B0-----:R-:W-:Y:S01]  /*f640*/  IMAD.X R3, RZ, RZ, R7, P0 ;  /* 0x000000ffff037224 */ /* 0x001fe200000e0607 */
[C---:B------:R-:W-:Y:S01]  /*f650*/  ISETP.LT.OR P0, PT, R5.reuse, 0x21, P4 ;  /* 0x000000210500780c */ /* 0x040fe20002701670 */
[----:B------:R-:W0:Y:S04]  /*f660*/  SHFL.IDX PT, R7, R18, 0x3, 0x181f ;  /* 0x00781f0012077f89 */ /* 0x000e2800000e0000 */
[----:B------:R-:W2:Y:S08]  /*f670*/  SHFL.IDX PT, R18, R18, 0x4, 0x181f ;  /* 0x00981f0012127f89 */ /* 0x000eb000000e0000 */
        /* <DEDUP_REMOVED lines=8> */
[----:B------:R1:W3:Y:S03]  /*f700*/  SHFL.IDX PT, R14, R17, 0x4, 0x181f ;  /* 0x00981f00110e7f89 */ /* 0x0002e600000e0000 */
[----:B0-----:R-:W-:Y:S01]  /*f710*/  IMAD.X R3, RZ, RZ, R7, P0 ;  /* 0x000000ffff037224 */ /* 0x001fe200000e0607 */
[----:B------:R-:W-:-:S13]  /*f720*/  ISETP.LT.OR P0, PT, R5, 0x31, P4 ;  /* 0x000000310500780c */ /* 0x000fda0002701670 */
[----:B------:R1:W-:Y:S01]  /*f730*/  LDGSTS.E.BYPASS.LTC128B.128 [R0+0x1c00], desc[UR36][R2.64], !P0 ;  /* 0x01c0000002007fae */ /* 0x0003e2000c101d64 */
[----:B------:R-:W-:-:S13]  /*f740*/  ISETP.LT.OR P0, PT, R5, 0x31, P3 ;  /* 0x000000310500780c */ /* 0x000fda0001f01670 */
[----:B------:R1:W-:Y:S01]  /*f750*/  LDGSTS.E.BYPASS.LTC128B.128 [R0+0x4400], desc[UR36][R2.64+0x80], !P0 ;  /* 0x0440008002007fae */ /* 0x0003e2000c101d64 */
[----:B------:R-:W-:-:S13]  /*f760*/  ISETP.LT.OR P0, PT, R5, 0x31, P2 ;  /* 0x000000310500780c */ /* 0x000fda0001701670 */
[----:B------:R1:W-:Y:S01]  /*f770*/  LDGSTS.E.BYPASS.LTC128B.128 [R0+0x6c00], desc[UR36][R2.64+0x100], !P0 ;  /* 0x06c0010002007fae */ /* 0x0003e2000c101d64 */
[----:B------:R-:W-:-:S13]  /*f780*/  ISETP.LT.OR P0, PT, R5, 0x31, P1 ;  /* 0x000000310500780c */ /* 0x000fda0000f01670 */
[----:B--23--:R1:W-:Y:S02]  /*f790*/  LDGSTS.E.BYPASS.LTC128B.128 [R0+0x9400], desc[UR36][R2.64+0x180], !P0 ;  /* 0x0940018002007fae */ /* 0x00c3e4000c101d64 */
.L_x_164:
[----:B01----:R-:W-:-:S05]  /*f7a0*/  IADD3 R2, P0, R14, R6, RZ ;  /* 0x000000060e027210 */ /* 0x003fca0007f1e0ff */
[----:B------:R-:W-:Y:S01]  /*f7b0*/  IMAD.X R3, RZ, RZ, R18, P0 ;  /* 0x000000ffff037224 */ /* 0x000fe200000e0612 */
[----:B------:R-:W-:-:S13]  /*f7c0*/  ISETP.LT.OR P0, PT, R5, 0x41, P4 ;  /* 0x000000410500780c */ /* 0x000fda0002701670 */
[----:B------:R-:W-:Y:S01]  /*f7d0*/  @!PT LDS RZ, [RZ] ;  /* 0x00000000fffff984 */ /* 0x000fe20000000800 */
[----:B------:R-:W-:Y:S01]  /*f7e0*/  @!PT LDS RZ, [RZ] ;  /* 0x00000000fffff984 */ /* 0x000fe20000000800 */
[----:B------:R-:W-:Y:S01]  /*f7f0*/  @!PT LDS RZ, [RZ] ;  /* 0x00000000fffff984 */ /* 0x000fe20000000800 */
[----:B------:R0:W-:Y:S01]  /*f800*/  LDGSTS.E.BYPASS.LTC128B.128 [R0+0x2400], desc[UR36][R2.64], !P0 ;  /* 0x0240000002007fae */ /* 0x0001e2000c101d64 */
[----:B------:R-:W-:-:S13]  /*f810*/  ISETP.LT.OR P0, PT, R5, 0x41, P3 ;  /* 0x000000410500780c */ /* 0x000fda0001f01670 */
[----:B------:R0:W-:Y:S01]  /*f820*/  LDGSTS.E.BYPASS.LTC128B.128 [R0+0x4c00], desc[UR36][R2.64+0x80], !P0 ;  /* 0x04c0008002007fae */ /* 0x0001e2000c101d64 */
[----:B------:R-:W-:-:S13]  /*f830*/  ISETP.LT.OR P0, PT, R5, 0x41, P2 ;  /* 0x000000410500780c */ /* 0x000fda0001701670 */
[----:B------:R0:W-:Y:S01]  /*f840*/  LDGSTS.E.BYPASS.LTC128B.128 [R0+0x7400], desc[UR36][R2.64+0x100], !P0 ;  /* 0x0740010002007fae */ /* 0x0001e2000c101d64 */
[----:B------:R-:W-:-:S13]  /*f850*/  ISETP.LT.OR P0, PT, R5, 0x41, P1 ;  /* 0x000000410500780c */ /* 0x000fda0000f01670 */
[----:B------:R0:W-:Y:S01]  /*f860*/  LDGSTS.E.BYPASS.LTC128B.128 [R0+0x9c00], desc[UR36][R2.64+0x180], !P0 ;  /* 0x09c0018002007fae */ /* 0x0001e2000c101d64 */
[----:B------:R-:W-:Y:S01]  /*f870*/  PLOP3.LUT P0, PT, PT, PT, PT, 0x80, 0x0 ;  /* 0x000000000000781c */ /* 0x000fe20003f0f070 */
[----:B------:R-:W-:-:S12]  /*f880*/  NOP ;  /* 0x0000000000007918 */ /* 0x000fd80000000000 */
.L_x_75:
        /* <DEDUP_REMOVED lines=10> */
.L_x_76:
[----:B0-----:R-:W2:Y:S01]  /*f930*/  LDL.LU R2, [R1] ;  /* 0x0000000001027983 */ /* 0x001ea20000300800 */
[----:B------:R-:W-:Y:S01]  /*f940*/  IADD3 R22, R22, 0x1, RZ ;  /* 0x0000000116167810 */ /* 0x000fe20007ffe0ff */
[----:B------:R-:W-:Y:S01]  /*f950*/  VIADD R36, R36, UR43 ;  /* 0x0000002b24247c36 */ /* 0x000fe20008000000 */
[----:B------:R-:W-:Y:S01]  /*f960*/  ULDC UR4, c[0x0][0xc34] ;  /* 0x00030d0000047ab9 */ /* 0x000fe20000000800 */
[----:B------:R0:W-:Y:S01]  /*f970*/  SYNCS.ARRIVE.TRANS64.A1T0 RZ, [R4+URZ+0x38850], RZ ;  /* 0x038850ff04ff79a7 */ /* 0x0001e2000810003f */
[----:B------:R-:W-:-:S04]  /*f980*/  ISETP.NE.AND P0, PT, R22, 0x2, PT ;  /* 0x000000021600780c */ /* 0x000fc80003f05270 */
[----:B------:R-:W-:Y:S02]  /*f990*/  SEL R22, R22, RZ, P0 ;  /* 0x000000ff16167207 */ /* 0x000fe40000000000 */
[----:B------:R-:W-:Y:S02]  /*f9a0*/  SEL R0, RZ, 0x1, P0 ;  /* 0x00000001ff007807 */ /* 0x000fe40000000000 */
[----:B------:R-:W-:Y:S02]  /*f9b0*/  ISETP.GE.AND P0, PT, R36, UR4, PT ;  /* 0x0000000424007c0c */ /* 0x000fe4000bf06270 */
[----:B------:R-:W-:Y:S01]  /*f9c0*/  LOP3.LUT R25, R25, R0, RZ, 0x3c, !PT ;  /* 0x0000000019197212 */ /* 0x000fe200078e3cff */
[----:B--2---:R-:W-:-:S05]  /*f9d0*/  VIADD R2, R2, 0x1 ;  /* 0x0000000102027836 */ /* 0x004fca0000000000 */
[----:B------:R0:W-:Y:S05]  /*f9e0*/  STL [R1], R2 ;  /* 0x0000000201007387 */ /* 0x0001ea0000100800 */
[----:B------:R-:W-:Y:S05]  /*f9f0*/  @!P0 BRA `(.L_x_77) ;  /* 0xffffffcc009c8947 */ /* 0x000fea000383ffff */
[----:B------:R-:W-:-:S07]  /*fa00*/  LOP3.LUT R0, R2, 0x1, RZ, 0xc, !PT ;  /* 0x0000000102007812 */ /* 0x000fce00078e0cff */
.L_x_40:
[----:B------:R-:W1:Y:S01]  /*fa10*/  S2R R3, SR_CgaCtaId ;  /* 0x0000000000037919 */ /* 0x000e620000008800 */
[----:B0-----:R-:W-:Y:S01]  /*fa20*/  MOV R2, 0x400 ;  /* 0x0000040000027802 */ /* 0x001fe20000000f00 */
[----:B------:R-:W-:Y:S01]  /*fa30*/  BSSY B0, `(.L_x_78) ;  /* 0x0000005000007945 */ /* 0x000fe20003800000 */
[----:B------:R-:W-:Y:S02]  /*fa40*/  SHF.L.U32 R0, R0, 0x1f, RZ ;  /* 0x0000001f00007819 */ /* 0x000fe400000006ff */
[----:B-1----:R-:W-:-:S04]  /*fa50*/  LEA R5, R3, R2, 0x18 ;  /* 0x0000000203057211 */ /* 0x002fc800078ec0ff */
[----:B------:R-:W0:Y:S02]  /*fa60*/  SYNCS.PHASECHK.TRANS64.TRYWAIT P0, [R5+URZ+0x38820], R0 ;  /* 0x03882000050075a7 */ /* 0x000e24000800017f */
[----:B0-----:R-:W-:Y:S05]  /*fa70*/  @!P0 BRA `(.L_x_79) ;  /* 0x0000002c00808947 */ /* 0x001fea0003800000 */
.L_x_165:
[----:B------:R-:W-:Y:S05]  /*fa80*/  BSYNC B0 ;  /* 0x0000000000007941 */ /* 0x000fea0003800000 */
.L_x_78:
[----:B------:R-:W-:-:S03]  /*fa90*/  UMOV UR4, 0xffffffff ;  /* 0xffffffff00047882 */ /* 0x000fc60000000000 */
[----:B------:R-:W-:Y:S05]  /*faa0*/  BRA.DIV UR4, `(.L_x_80) ;  /* 0x0000002e04887947 */ /* 0x000fea000b800000 */
[----:B0-----:R-:W0:Y:S02]  /*fab0*/  S2R R0, SR_TID.X ;  /* 0x0000000000007919 */ /* 0x001e240000002100 */
[----:B0-----:R-:W-:-:S04]  /*fac0*/  SHF.R.U32.HI R0, RZ, 0x5, R0 ;  /* 0x00000005ff007819 */ /* 0x001fc80000011600 */
[----:B------:R-:W-:-:S05]  /*fad0*/  LOP3.LUT R0, R0, 0x3, RZ, 0xc0, !PT ;  /* 0x0000000300007812 */ /* 0x000fca00078ec0ff */
[----:B------:R0:W1:Y:S02]  /*fae0*/  SHFL.IDX PT, R14, R0, RZ, 0x1f ;  /* 0x00001fff000e7589 */ /* 0x00006400000e0000 */
.L_x_168:
[----:B-1----:R-:W-:Y:S01]  /*faf0*/  ISETP.NE.AND P0, PT, R14, RZ, PT ;  /* 0x000000ff0e00720c */ /* 0x002fe20003f05270 */
[----:B------:R-:W-:-:S12]  /*fb00*/  BSSY B0, `(.L_x_81) ;  /* 0x0000026000007945 */ /* 0x000fd80003800000 */
[----:B------:R-:W-:Y:S05]  /*fb10*/  @P0 BRA `(.L_x_82) ;  /* 0x0000000000900947 */ /* 0x000fea0003800000 */
[----:B------:R-:W-:-:S03]  /*fb20*/  UMOV UR4, 0xffffffff ;  /* 0xffffffff00047882 */ /* 0x000fc60000000000 */
[----:B------:R-:W-:Y:S05]  /*fb30*/  BRA.DIV UR4, `(.L_x_83) ;  /* 0x0000002e04987947 */ /* 0x000fea000b800000 */
[----:B------:R-:W-:-:S13]  /*fb40*/  ELECT P6, URZ, PT ;  /* 0x00000000003f782f */ /* 0x000fda00038c0000 */
.L_x_171:
[----:B------:R-:W-:Y:S05]  /*fb50*/  @!P6 BRA `(.L_x_82) ;  /* 0x000000000080e947 */ /* 0x000fea0003800000 */
[----:B0-----:R-:W2:Y:S02]  /*fb60*/  LDL R0, [R1+0xc] ;  /* 0x00000c0001007983 */ /* 0x001ea40000100800 */
[----:B--2---:R-:W-:-:S13]  /*fb70*/  R2UR UR4, R0 ;  /* 0x00000000000472ca */ /* 0x004fda00000e0000 */
[----:B------:R-:W-:-:S06]  /*fb80*/  ULOP3.LUT UR4, UR4, 0x2, URZ, 0xfc, !UPT ;  /* 0x0000000204047892 */ /* 0x000fcc000f8efc3f */
[----:B------:R-:W-:-:S05]  /*fb90*/  IMAD.U32 R0, RZ, RZ, UR4 ;  /* 0x00000004ff007e24 */ /* 0x000fca000f8e00ff */
[----:B------:R-:W-:-:S13]  /*fba0*/  ISETP.NE.AND P0, PT, R0, 0x3, PT ;  /* 0x000000030000780c */ /* 0x000fda0003f05270 */
[----:B------:R-:W-:Y:S05]  /*fbb0*/  @!P0 BRA `(.L_x_84) ;  /* 0x0000000000048947 */ /* 0x000fea0003800000 */
[----:B------:R-:W-:Y:S01]  /*fbc0*/  BPT.TRAP 0x1 ;  /* 0x000000040000795c */ /* 0x000fe20000300000 */
.L_x_84:
[C---:B------:R-:W-:Y:S01]  /*fbd0*/  LEA R3, R22.reuse, R5, 0x3 ;  /* 0x0000000516037211 */ /* 0x040fe200078e18ff */
[----:B------:R-:W-:Y:S01]  /*fbe0*/  VIADD R22, R22, 0x1 ;  /* 0x0000000116167836 */ /* 0x000fe20000000000 */
[----:B------:R-:W-:-:S04]  /*fbf0*/  SHF.L.U32 R2, R25, 0x1f, RZ ;  /* 0x0000001f19027819 */ /* 0x000fc800000006ff */
[----:B------:R-:W0:Y:S01]  /*fc00*/  SYNCS.PHASECHK.TRANS64.TRYWAIT P1, [R3+URZ+0x38840], R2 ;  /* 0x03884002030075a7 */ /* 0x000e22000802017f */
[----:B------:R-:W-:-:S04]  /*fc10*/  ISETP.NE.AND P2, PT, R22, 0x2, PT ;  /* 0x000000021600780c */ /* 0x000fc80003f45270 */
[----:B------:R-:W-:Y:S01]  /*fc20*/  SEL R0, RZ, 0x1, P2 ;  /* 0x00000001ff007807 */ /* 0x000fe20001000000 */
[----:B0-----:R-:W-:Y:S08]  /*fc30*/  @!P1 BRA `(.L_x_85) ;  /* 0x0000002c00789947 */ /* 0x001ff00003800000 */
.L_x_172:
[----:B------:R-:W-:Y:S02]  /*fc40*/  SEL R22, R22, RZ, P2 ;  /* 0x000000ff16167207 */ /* 0x000fe40001000000 */
[----:B------:R-:W-:Y:S01]  /*fc50*/  LOP3.LUT R0, R25, R0, RZ, 0x3c, !PT ;  /* 0x0000000019007212 */ /* 0x000fe200078e3cff */
[----:B------:R-:W-:Y:S06]  /*fc60*/  @!P0 BRA `(.L_x_86) ;  /* 0x0000000000048947 */ /* 0x000fec0003800000 */
[----:B------:R-:W-:Y:S01]  /*fc70*/  BPT.TRAP 0x1 ;  /* 0x000000040000795c */ /* 0x000fe20000300000 */
.L_x_86:
[----:B------:R-:W-:Y:S01]  /*fc80*/  IMAD R5, R22, 0x8, R5 ;  /* 0x0000000816057824 */ /* 0x000fe200078e0205 */
[----:B------:R-:W-:-:S04]  /*fc90*/  SHF.L.U32 R0, R0, 0x1f, RZ ;  /* 0x0000001f00007819 */ /* 0x000fc800000006ff */
[----:B------:R-:W1:Y:S02]  /*fca0*/  SYNCS.PHASECHK.TRANS64.TRYWAIT P1, [R5+URZ+0x38840], R0 ;  /* 0x03884000050075a7 */ /* 0x000e64000802017f */
[----:B-1----:R-:W-:Y:S05]  /*fcb0*/  @!P1 BRA `(.L_x_87) ;  /* 0x0000002c006c9947 */ /* 0x002fea0003800000 */
.L_x_173:
[----:B------:R-:W-:Y:S05]  /*fcc0*/  @!P0 BRA `(.L_x_88) ;  /* 0x0000000000048947 */ /* 0x000fea0003800000 */
[----:B------:R-:W-:Y:S01]  /*fcd0*/  BPT.TRAP 0x1 ;  /* 0x000000040000795c */ /* 0x000fe20000300000 */
.L_x_88:
[----:B------:R-:W2:Y:S02]  /*fce0*/  SYNCS.PHASECHK.TRANS64.TRYWAIT P1, [R3+URZ+0x38860], R2 ;  /* 0x03886002030075a7 */ /* 0x000ea4000802017f */
[----:B--2---:R-:W-:Y:S05]  /*fcf0*/  @!P1 BRA `(.L_x_89) ;  /* 0x0000002c00709947 */ /* 0x004fea0003800000 */
.L_x_174:
[----:B------:R-:W-:Y:S05]  /*fd00*/  @!P0 BRA `(.L_x_90) ;  /* 0x0000000000048947 */ /* 0x000fea0003800000 */
[----:B------:R-:W-:Y:S01]  /*fd10*/  BPT.TRAP 0x1 ;  /* 0x000000040000795c */ /* 0x000fe20000300000 */
.L_x_90:
[----:B---3--:R3:W4:Y:S02]  /*fd20*/  SYNCS.PHASECHK.TRANS64.TRYWAIT P0, [R5+URZ+0x38860], R0 ;  /* 0x03886000050075a7 */ /* 0x008724000800017f */
[----:B----4-:R-:W-:Y:S05]  /*fd30*/  @!P0 NANOSLEEP.SYNCS 0x989680 ;  /* 0x009896800000895d */ /* 0x010fea0003900000 */
[----:B------:R-:W4:Y:S02]  /*fd40*/  @!P0 SYNCS.PHASECHK.TRANS64 P0, [R5+URZ+0x38860], R0 ;  /* 0x03886000050085a7 */ /* 0x000f24000800007f */
[----:B----4-:R-:W-:Y:S05]  /*fd50*/  @!P0 BRA `(.L_x_90) ;  /* 0xfffffffc00f08947 */ /* 0x010fea000383ffff */
.L_x_82:
[----:B------:R-:W-:Y:S05]  /*fd60*/  BSYNC B0 ;  /* 0x0000000000007941 */ /* 0x000fea0003800000 */
.L_x_81:
[----:B------:R-:W-:Y:S05]  /*fd70*/  EXIT ;  /* 0x000000000000794d */ /* 0x000fea0003800000 */
.L_x_8:
[----:B0-----:R-:W-:-:S04]  /*fd80*/  IMAD.U32 R3, RZ, RZ, UR40 ;  /* 0x00000028ff037e24 */ /* 0x001fc8000f8e00ff */
[----:B------:R0:W1:Y:S03]  /*fd90*/  SYNCS.PHASECHK.TRANS64.TRYWAIT P1, [R3+URZ+0x38800], R0 ;  /* 0x03880000030075a7 */ /* 0x000066000802017f */
[----:B-1----:R-:W-:Y:S05]  /*fda0*/  @!P1 NANOSLEEP.SYNCS 0x989680 ;  /* 0x009896800000995d */ /* 0x002fea0003900000 */
[----:B------:R-:W1:Y:S02]  /*fdb0*/  @!P1 SYNCS.PHASECHK.TRANS64 P1, [R3+URZ+0x38800], R0 ;  /* 0x03880000030095a7 */ /* 0x000e64000802007f */
[----:B-1----:R-:W-:Y:S05]  /*fdc0*/  @!P1 BRA `(.L_x_8) ;  /* 0xfffffffc00ec9947 */ /* 0x002fea000383ffff */
[----:B------:R-:W-:Y:S05]  /*fdd0*/  BRA `(.L_x_91) ;  /* 0xffffff1000ec7947 */ /* 0x000fea000383ffff */
.L_x_12:
[----:B-1----:R1:W2:Y:S02]  /*fde0*/  SYNCS.PHASECHK.TRANS64.TRYWAIT P1, [R0+URZ+0x38830], R3 ;  /* 0x03883003000075a7 */ /* 0x0022a4000802017f */
[----:B--2---:R-:W-:Y:S05]  /*fdf0*/  @!P1 NANOSLEEP.SYNCS 0x989680 ;  /* 0x009896800000995d */ /* 0x004fea0003900000 */
[----:B------:R-:W2:Y:S02]  /*fe00*/  @!P1 SYNCS.PHASECHK.TRANS64 P1, [R0+URZ+0x38830], R3 ;  /* 0x03883003000095a7 */ /* 0x000ea4000802007f */
[----:B--2---:R-:W-:Y:S05]  /*fe10*/  @!P1 BRA `(.L_x_12) ;  /* 0xfffffffc00f09947 */ /* 0x004fea000383ffff */
[----:B------:R-:W-:Y:S05]  /*fe20*/  BRA `(.L_x_11) ;  /* 0xffffff1400107947 */ /* 0x000fea000383ffff */
.L_x_18:
[----:B-1----:R-:W-:-:S04]  /*fe30*/  MOV R4, UR60 ;  /* 0x0000003c00047c02 */ /* 0x002fc80008000f00 */
[----:B------:R1:W2:Y:S03]  /*fe40*/  SYNCS.PHASECHK.TRANS64.TRYWAIT P1, [R4+URZ+0x38830], R3 ;  /* 0x03883003040075a7 */ /* 0x0002a6000802017f */
[----:B--2---:R-:W-:Y:S05]  /*fe50*/  @!P1 NANOSLEEP.SYNCS 0x989680 ;  /* 0x009896800000995d */ /* 0x004fea0003900000 */
[----:B------:R-:W2:Y:S02]  /*fe60*/  @!P1 SYNCS.PHASECHK.TRANS64 P1, [R4+URZ+0x38830], R3 ;  /* 0x03883003040095a7 */ /* 0x000ea4000802007f */
[----:B--2---:R-:W-:Y:S05]  /*fe70*/  @!P1 BRA `(.L_x_18) ;  /* 0xfffffffc00ec9947 */ /* 0x004fea000383ffff */
[----:B------:R-:W-:Y:S05]  /*fe80*/  BRA `(.L_x_17) ;  /* 0xffffff5400a07947 */ /* 0x000fea000383ffff */
.L_x_22:
[----:B01----:R-:W-:-:S04]  /*fe90*/  IMAD.U32 R3, RZ, RZ, UR4 ;  /* 0x00000004ff037e24 */ /* 0x003fc8000f8e00ff */
[----:B------:R0:W1:Y:S03]  /*fea0*/  SYNCS.PHASECHK.TRANS64.TRYWAIT P1, [R3+URZ+0x38850], R0 ;  /* 0x03885000030075a7 */ /* 0x000066000802017f */
[----:B-1----:R-:W-:Y:S05]  /*feb0*/  @!P1 NANOSLEEP.SYNCS 0x989680 ;  /* 0x009896800000995d */ /* 0x002fea0003900000 */
[----:B------:R-:W1:Y:S02]  /*fec0*/  @!P1 SYNCS.PHASECHK.TRANS64 P1, [R3+URZ+0x38850], R0 ;  /* 0x03885000030095a7 */ /* 0x000e64000802007f */
[----:B-1----:R-:W-:Y:S05]  /*fed0*/  @!P1 BRA `(.L_x_22) ;  /* 0xfffffffc00ec9947 */ /* 0x002fea000383ffff */
[----:B------:R-:W-:Y:S05]  /*fee0*/  BRA `(.L_x_21) ;  /* 0xffffff7c00ec7947 */ /* 0x000fea000383ffff */
.L_x_29:
[----:B-1----:R-:W-:-:S04]  /*fef0*/  IMAD.U32 R7, RZ, RZ, UR12 ;  /* 0x0000000cff077e24 */ /* 0x002fc8000f8e00ff */
[----:B------:R1:W2:Y:S03]  /*ff00*/  SYNCS.PHASECHK.TRANS64.TRYWAIT P1, [R7+URZ+0x38850], R0 ;  /* 0x03885000070075a7 */ /* 0x0002a6000802017f */
[----:B--2---:R-:W-:Y:S05]  /*ff10*/  @!P1 NANOSLEEP.SYNCS 0x989680 ;  /* 0x009896800000995d */ /* 0x004fea0003900000 */
[----:B------:R-:W2:Y:S02]  /*ff20*/  @!P1 SYNCS.PHASECHK.TRANS64 P1, [R7+URZ+0x38850], R0 ;  /* 0x03885000070095a7 */ /* 0x000ea4000802007f */
[----:B--2---:R-:W-:Y:S05]  /*ff30*/  @!P1 BRA `(.L_x_29) ;  /* 0xfffffffc00ec9947 */ /* 0x004fea000383ffff */
[----:B------:R-:W-:Y:S05]  /*ff40*/  BRA `(.L_x_28) ;  /* 0xffffff9800087947 */ /* 0x000fea000383ffff */
.L_x_44:
[----:B------:R-:W0:Y:S01]  /*ff50*/  S2R R17, SR_TID.X ;  /* 0x0000000000117919 */ /* 0x000e220000002100 */
[----:B------:R-:W-:Y:S01]  /*ff60*/  BSSY B0, `(.L_x_92) ;  /* 0x000000a000007945 */ /* 0x000fe20003800000 */
[----:B------:R-:W-:Y:S01]  /*ff70*/  MOV R12, RZ ;  /* 0x000000ff000c7202 */ /* 0x000fe20000000f00 */
[----:B------:R-:W-:Y:S02]  /*ff80*/  IMAD.MOV.U32 R11, RZ, RZ, 0x1f ;  /* 0x0000001fff0b7424 */ /* 0x000fe400078e00ff */
[----:B------:R-:W-:Y:S01]  /*ff90*/  IMAD.MOV.U32 R15, RZ, RZ, -0x1 ;  /* 0xffffffffff0f7424 */ /* 0x000fe200078e00ff */
[----:B0-----:R-:W-:-:S04]  /*ffa0*/  SHF.R.U32.HI R17, RZ, 0x5, R17 ;  /* 0x00000005ff117819 */ /* 0x001fc80000011611 */
[----:B------:R-:W-:-:S05]  /*ffb0*/  LOP3.LUT R17, R17, 0x3, RZ, 0xc0, !PT ;  /* 0x0000000311117812 */ /* 0x000fca00078ec0ff */
[----:B------:R-:W-:-:S07]  /*ffc0*/  IMAD.MOV.U32 R13, RZ, RZ, R17 ;  /* 0x000000ffff0d7224 */ /* 0x000fce00078e0011 */
[----:B-1---5:R-:W-:Y:S05]  /*ffd0*/  WARPSYNC.COLLECTIVE R15, `(.L_x_93) ;  /* 0x000000000f087348 */ /* 0x022fea0003c00000 */
[----:B------:R0:W2:Y:S02]  /*ffe0*/  SHFL.IDX P6, R14, R13, R12, R11 ;  /* 0x0000000c0d0e7389 */ /* 0x0000a400000c000b */
[----:B012--5:R-:W-:Y:S01]  /*fff0*/  ENDCOLLECTIVE ;  /* 0x000000000000791b */ /* 0x027fe20003800000 */
.L_x_93:
[----:B------:R-:W-:Y:S05]  /*10000*/  BSYNC B0 ;  /* 0x0000000000007941 */ /* 0x000fea0003800000 */
.L_x_92:
[----:B------:R-:W-:Y:S05]  /*10010*/  BRA `(.L_x_94) ;  /* 0xffffffcc00787947 */ /* 0x000fea000383ffff */
.L_x_47:
[----:B0-----:R0:W1:Y:S02]  /*10020*/  SYNCS.PHASECHK.TRANS64.TRYWAIT P0, [R0+URZ+0x38840], R3 ;  /* 0x03884003000075a7 */ /* 0x001064000800017f */
[----:B-1----:R-:W-:Y:S05]  /*10030*/  @!P0 NANOSLEEP.SYNCS 0x989680 ;  /* 0x009896800000895d */ /* 0x002fea0003900000 */
[----:B------:R-:W1:Y:S02]  /*10040*/  @!P0 SYNCS.PHASECHK.TRANS64 P0, [R0+URZ+0x38840], R3 ;  /* 0x03884003000085a7 */ /* 0x000e64000800007f */
[----:B-1----:R-:W-:Y:S05]  /*10050*/  @!P0 BRA `(.L_x_47) ;  /* 0xfffffffc00f08947 */ /* 0x002fea000383ffff */
[----:B------:R-:W-:Y:S05]  /*10060*/  BRA `(.L_x_95) ;  /* 0xffffffd0004c7947 */ /* 0x000fea000383ffff */
.L_x_48:
[----:B------:R-:W-:Y:S01]  /*10070*/  BSSY B0, `(.L_x_96) ;  /* 0x0000008000007945 */ /* 0x000fe20003800000 */
[----:B------:R-:W-:Y:S01]  /*10080*/  IMAD.MOV.U32 R13, RZ, RZ, R6 ;  /* 0x000000ffff0d7224 */ /* 0x000fe200078e0006 */
[----:B------:R-:W-:Y:S01]  /*10090*/  MOV R12, RZ ;  /* 0x000000ff000c7202 */ /* 0x000fe20000000f00 */
[----:B------:R-:W-:Y:S02]  /*100a0*/  IMAD.MOV.U32 R11, RZ, RZ, 0x181f ;  /* 0x0000181fff0b7424 */ /* 0x000fe400078e00ff */
[----:B------:R-:W-:-:S07]  /*100b0*/  IMAD.MOV.U32 R15, RZ, RZ, -0x1 ;  /* 0xffffffffff0f7424 */ /* 0x000fce00078e00ff */
[----:B------:R-:W-:Y:S05]  /*100c0*/  WARPSYNC.COLLECTIVE R15, `(.L_x_97) ;  /* 0x000000000f087348 */ /* 0x000fea0003c00000 */
[----:B------:R0:W1:Y:S02]  /*100d0*/  SHFL.IDX P6, R14, R13, R12, R11 ;  /* 0x0000000c0d0e7389 */ /* 0x00006400000c000b */
[----:B01----:R-:W-:Y:S01]  /*100e0*/  ENDCOLLECTIVE ;  /* 0x000000000000791b */ /* 0x003fe20003800000 */
.L_x_97:
[----:B------:R-:W-:Y:S05]  /*100f0*/  BSYNC B0 ;  /* 0x0000000000007941 */ /* 0x000fea0003800000 */
.L_x_96:
[----:B------:R-:W-:Y:S01]  /*10100*/  MOV R13, R4 ;  /* 0x00000004000d7202 */ /* 0x000fe20000000f00 */
[----:B------:R-:W-:Y:S01]  /*10110*/  IMAD.MOV.U32 R12, RZ, RZ, RZ ;  /* 0x000000ffff0c7224 */ /* 0x000fe200078e00ff */
[----:B------:R-:W-:Y:S01]  /*10120*/  ISETP.GE.AND P0, PT, R33, 0x1, PT ;  /* 0x000000012100780c */ /* 0x000fe20003f06270 */
[----:B------:R-:W-:Y:S01]  /*10130*/  IMAD.MOV.U32 R11, RZ, RZ, 0x181f ;  /* 0x0000181fff0b7424 */ /* 0x000fe200078e00ff */
[C---:B------:R-:W-:Y:S01]  /*10140*/  LOP3.LUT P5, RZ, R16.reuse, 0x8, RZ, 0xc0, !PT ;  /* 0x0000000810ff7812 */ /* 0x040fe200078ac0ff */
[----:B------:R-:W-:Y:S01]  /*10150*/  IMAD.MOV.U32 R15, RZ, RZ, -0x1 ;  /* 0xffffffffff0f7424 */ /* 0x000fe200078e00ff */
[C---:B------:R-:W-:Y:S01]  /*10160*/  LOP3.LUT P4, RZ, R16.reuse, 0x4, RZ, 0xc0, !PT ;  /* 0x0000000410ff7812 */ /* 0x040fe2000788c0ff */
[----:B------:R-:W-:Y:S01]  /*10170*/  IMAD.MOV.U32 R2, RZ, RZ, R14 ;  /* 0x000000ffff027224 */ /* 0x000fe200078e000e */
[----:B------:R-:W-:-:S13]  /*10180*/  LOP3.LUT P3, RZ, R16, 0x2, RZ, 0xc0, !PT ;  /* 0x0000000210ff7812 */ /* 0x000fda000786c0ff */
[----:B------:R-:W-:Y:S05]  /*10190*/  WARPSYNC.COLLECTIVE R15, `(.L_x_98) ;  /* 0x000000000f087348 */ /* 0x000fea0003c00000 */
[----:B------:R0:W1:Y:S02]  /*101a0*/  SHFL.IDX P6, R14, R13, R12, R11 ;  /* 0x0000000c0d0e7389 */ /* 0x00006400000c000b */
[----:B01----:R-:W-:Y:S01]  /*101b0*/  ENDCOLLECTIVE ;  /* 0x000000000000791b */ /* 0x003fe20003800000 */
.L_x_98:
[----:B------:R-:W-:Y:S02]  /*101c0*/  LOP3.LUT P2, RZ, R16, 0x1, RZ, 0xc0, !PT ;  /* 0x0000000110ff7812 */ /* 0x000fe4000784c0ff */
[----:B------:R-:W-:Y:S01]  /*101d0*/  @P0 LEA R7, R5, UR39, 0x1 ;  /* 0x0000002705070c11 */ /* 0x000fe2000f8e08ff */
[----:B------:R-:W-:Y:S02]  /*101e0*/  IMAD.MOV.U32 R13, RZ, RZ, R6 ;  /* 0x000000ffff0d7224 */ /* 0x000fe400078e0006 */
[----:B------:R-:W-:Y:S01]  /*101f0*/  IMAD.MOV.U32 R12, RZ, RZ, 0x1 ;  /* 0x00000001ff0c7424 */ /* 0x000fe200078e00ff */
[----:B------:R-:W-:-:S04]  /*10200*/  @P0 LEA R14, P1, R37, R14, 0x1 ;  /* 0x0000000e250e0211 */ /* 0x000fc800078208ff */
[----:B------:R-:W-:Y:S01]  /*10210*/  @P0 IADD3.X R3, RZ, R2, RZ, P1, !PT ;  /* 0x00000002ff030210 */ /* 0x000fe20000ffe4ff */
[----:B------:R-:W-:-:S08]  /*10220*/  @P0 IMAD.MOV.U32 R2, RZ, RZ, R14 ;  /* 0x000000ffff020224 */ /* 0x000fd000078e000e */
[----:B------:R-:W-:Y:S05]  /*10230*/  WARPSYNC.COLLECTIVE R15, `(.L_x_99) ;  /* 0x000000000f087348 */ /* 0x000fea0003c00000 */
[----:B------:R0:W1:Y:S02]  /*10240*/  SHFL.IDX P6, R14, R13, R12, R11 ;  /* 0x0000000c0d0e7389 */ /* 0x00006400000c000b */
[----:B01----:R-:W-:Y:S01]  /*10250*/  ENDCOLLECTIVE ;  /* 0x000000000000791b */ /* 0x003fe20003800000 */
.L_x_99:
[----:B------:R-:W-:Y:S01]  /*10260*/  @!PT LDS RZ, [RZ] ;  /* 0x00000000fffff984 */ /* 0x000fe20000000800 */
[----:B------:R-:W-:Y:S01]  /*10270*/  @!PT LDS RZ, [RZ] ;  /* 0x00000000fffff984 */ /* 0x000fe20000000800 */
[----:B------:R-:W-:Y:S01]  /*10280*/  @!PT LDS RZ, [RZ] ;  /* 0x00000000fffff984 */ /* 0x000fe20000000800 */
[----:B------:R0:W-:Y:S04]  /*10290*/  @P0 LDGSTS.E.BYPASS.LTC128B.128 [R7+0x24400], desc[UR36][R2.64], !P5 ;  /* 0x2440000002070fae */ /* 0x0001e8000e901d64 */
[----:B------:R0:W-:Y:S04]  /*102a0*/  @P0 LDGSTS.E.BYPASS.LTC128B.128 [R7+0x26c00], desc[UR36][R2.64+0x80], !P4 ;  /* 0x26c0008002070fae */ /* 0x0001e8000e101d64 */
[----:B------:R0:W-:Y:S01]  /*102b0*/  @P0 LDGSTS.E.BYPASS.LTC128B.128 [R7+0x29400], desc[UR36][R2.64+0x100], !P3 ;  /* 0x2940010002070fae */ /* 0x0001e2000d901d64 */
[----:B------:R-:W-:-:S03]  /*102c0*/  IMAD.MOV.U32 R13, RZ, RZ, R4 ;  /* 0x000000ffff0d7224 */ /* 0x000fc600078e0004 */
[----:B------:R0:W-:Y:S01]  /*102d0*/  @P0 LDGSTS.E.BYPASS.LTC128B.128 [R7+0x2bc00], desc[UR36][R2.64+0x180], !P2 ;  /* 0x2bc0018002070fae */ /* 0x0001e2000d101d64 */
[----:B------:R-:W-:Y:S02]  /*102e0*/  ISETP.GE.AND P0, PT, R33, 0x11, PT ;  /* 0x000000112100780c */ /* 0x000fe40003f06270 */
[----:B------:R-:W-:-:S11]  /*102f0*/  MOV R8, R14 ;  /* 0x0000000e00087202 */ /* 0x000fd60000000f00 */
[----:B0-----:R-:W-:Y:S05]  /*10300*/  WARPSYNC.COLLECTIVE R15, `(.L_x_100) ;  /* 0x000000000f087348 */ /* 0x001fea0003c00000 */
[----:B------:R1:W2:Y:S02]  /*10310*/  SHFL.IDX P6, R14, R13, R12, R11 ;  /* 0x0000000c0d0e7389 */ /* 0x0002a400000c000b */
[----:B012---:R-:W-:Y:S01]  /*10320*/  ENDCOLLECTIVE ;  /* 0x000000000000791b */ /* 0x007fe20003800000 */
.L_x_100:
[----:B------:R-:W-:Y:S01]  /*10330*/  @P0 LEA R21, R5, UR39, 0x1 ;  /* 0x0000002705150c11 */ /* 0x000fe2000f8e08ff */
[----:B------:R-:W-:Y:S02]  /*10340*/  IMAD.MOV.U32 R13, RZ, RZ, R6 ;  /* 0x000000ffff0d7224 */ /* 0x000fe400078e0006 */
[----:B------:R-:W-:Y:S01]  /*10350*/  IMAD.MOV.U32 R12, RZ, RZ, 0x2 ;  /* 0x00000002ff0c7424 */ /* 0x000fe200078e00ff */
[----:B------:R-:W-:-:S05]  /*10360*/  @P0 LEA R14, P1, R37, R14, 0x1 ;  /* 0x0000000e250e0211 */ /* 0x000fca00078208ff */
[----:B------:R-:W-:-:S08]  /*10370*/  @P0 IMAD.MOV.U32 R2, RZ, RZ, R14 ;  /* 0x000000ffff020224 */ /* 0x000fd000078e000e */
[----:B------:R-:W-:Y:S05]  /*10380*/  WARPSYNC.COLLECTIVE R15, `(.L_x_101) ;  /* 0x000000000f087348 */ /* 0x000fea0003c00000 */
[----:B------:R0:W1:Y:S02]  /*10390*/  SHFL.IDX P6, R14, R13, R12, R11 ;  /* 0x0000000c0d0e7389 */ /* 0x00006400000c000b */
[----:B01----:R-:W-:Y:S01]  /*103a0*/  ENDCOLLECTIVE ;  /* 0x000000000000791b */ /* 0x003fe20003800000 */
.L_x_101:
[----:B------:R-:W-:-:S05]  /*103b0*/  @P0 IMAD.X R9, RZ, RZ, R8, P1 ;  /* 0x000000ffff090224 */ /* 0x000fca00008e0608 */
[----:B------:R-:W-:-:S05]  /*103c0*/  @P0 MOV R3, R9 ;  /* 0x0000000900030202 */ /* 0x000fca0000000f00 */
[----:B------:R-:W-:Y:S01]  /*103d0*/  @!PT LDS RZ, [RZ] ;  /* 0x00000000fffff984 */ /* 0x000fe20000000800 */
[----:B------:R-:W-:Y:S01]  /*103e0*/  @!PT LDS RZ, [RZ] ;  /* 0x00000000fffff984 */ /* 0x000fe20000000800 */
[----:B------:R-:W-:Y:S01]  /*103f0*/  @!PT LDS RZ, [RZ] ;  /* 0x00000000fffff984 */ /* 0x000fe20000000800 */
[----:B------:R0:W-:Y:S01]  /*10400*/  @P0 LDGSTS.E.BYPASS.LTC128B.128 [R21+0x24c00], desc[UR36][R2.64], !P5 ;  /* 0x24c0000002150fae */ /* 0x0001e2000e901d64 */
[----:B------:R-:W-:-:S03]  /*10410*/  MOV R13, R4 ;  /* 0x00000004000d7202 */ /* 0x000fc60000000f00 */
[----:B------:R0:W-:Y:S04]  /*10420*/  @P0 LDGSTS.E.BYPASS.LTC128B.128 [R21+0x27400], desc[UR36][R2.64+0x80], !P4 ;  /* 0x2740008002150fae */ /* 0x0001e8000e101d64 */
[----:B------:R0:W-:Y:S04]  /*10430*/  @P0 LDGSTS.E.BYPASS.LTC128B.128 [R21+0x29c00], desc[UR36][R2.64+0x100], !P3 ;  /* 0x29c0010002150fae */ /* 0x0001e8000d901d64 */
[----:B------:R0:W-:Y:S01]  /*10440*/  @P0 LDGSTS.E.BYPASS.LTC128B.128 [R21+0x2c400], desc[UR36][R2.64+0x180], !P2 ;  /* 0x2c40018002150fae */ /* 0x0001e2000d101d64 */
[----:B------:R-:W-:Y:S01]  /*10450*/  IMAD.MOV.U32 R7, RZ, RZ, R14 ;  /* 0x000000ffff077224 */ /* 0x000fe200078e000e */
[----:B------:R-:W-:-:S13]  /*10460*/  ISETP.GE.AND P0, PT, R33, 0x21, PT ;  /* 0x000000212100780c */ /* 0x000fda0003f06270 */
[----:B0-----:R-:W-:Y:S05]  /*10470*/  WARPSYNC.COLLECTIVE R15, `(.L_x_102) ;  /* 0x000000000f087348 */ /* 0x001fea0003c00000 */
[----:B------:R1:W2:Y:S02]  /*10480*/  SHFL.IDX P6, R14, R13, R12, R11 ;  /* 0x0000000c0d0e7389 */ /* 0x0002a400000c000b */
[----:B012---:R-:W-:Y:S01]  /*10490*/  ENDCOLLECTIVE ;  /* 0x000000000000791b */ /* 0x007fe20003800000 */
.L_x_102:
[----:B------:R-:W-:Y:S02]  /*104a0*/  @P0 LEA R9, R5, UR39, 0x1 ;  /* 0x0000002705090c11 */ /* 0x000fe4000f8e08ff */
[----:B------:R-:W-:Y:S01]  /*104b0*/  MOV R13, R6 ;  /* 0x00000006000d7202 */ /* 0x000fe20000000f00 */
[----:B------:R-:W-:Y:S01]  /*104c0*/  IMAD.MOV.U32 R12, RZ, RZ, 0x3 ;  /* 0x00000003ff0c7424 */ /* 0x000fe200078e00ff */
[----:B------:R-:W-:-:S05]  /*104d0*/  @P0 LEA R14, P1, R37, R14, 0x1 ;  /* 0x0000000e250e0211 */ /* 0x000fca00078208ff */
[----:B------:R-:W-:-:S08]  /*104e0*/  @P0 IMAD.MOV.U32 R2, RZ, RZ, R14 ;  /* 0x000000ffff020224 */ /* 0x000fd000078e000e */
[----:B------:R-:W-:Y:S05]  /*104f0*/  WARPSYNC.COLLECTIVE R15, `(.L_x_103) ;  /* 0x000000000f087348 */ /* 0x000fea0003c00000 */
[----:B------:R0:W1:Y:S02]  /*10500*/  SHFL.IDX P6, R14, R13, R12, R11 ;  /* 0x0000000c0d0e7389 */ /* 0x00006400000c000b */
[----:B01----:R-:W-:Y:S01]  /*10510*/  ENDCOLLECTIVE ;  /* 0x000000000000791b */ /* 0x003fe20003800000 */
.L_x_103:
[----:B------:R-:W-:-:S04]  /*10520*/  @P0 IMAD.X R7, RZ, RZ, R7, P1 ;  /* 0x000000ffff070224 */ /* 0x000fc800008e0607 */
[----:B------:R-:W-:-:S05]  /*10530*/  @P0 IMAD.MOV.U32 R3, RZ, RZ, R7 ;  /* 0x000000ffff030224 */ /* 0x000fca00078e0007 */
[----:B------:R-:W-:Y:S01]  /*10540*/  @!PT LDS RZ, [RZ] ;  /* 0x00000000fffff984 */ /* 0x000fe20000000800 */
[----:B------:R-:W-:Y:S01]  /*10550*/  @!PT LDS RZ, [RZ] ;  /* 0x00000000fffff984 */ /* 0x000fe20000000800 */
[----:B------:R-:W-:Y:S01]  /*10560*/  @!PT LDS RZ, [RZ] ;  /* 0x00000000fffff984 */ /* 0x000fe20000000800 */
[----:B------:R0:W-:Y:S01]  /*10570*/  @P0 LDGSTS.E.BYPASS.LTC128B.128 [R9+0x25400], desc[UR36][R2.64], !P5 ;  /* 0x2540000002090fae */ /* 0x0001e2000e901d64 */
[----:B------:R-:W-:-:S03]  /*10580*/  IMAD.MOV.U32 R13, RZ, RZ, R4 ;  /* 0x000000ffff0d7224 */ /* 0x000fc600078e0004 */
        /* <DEDUP_REMOVED lines=8> */
.L_x_104:
[----:B------:R-:W-:Y:S01]  /*10610*/  @P0 LEA R21, R5, UR39, 0x1 ;  /* 0x0000002705150c11 */ /* 0x000fe2000f8e08ff */
[----:B------:R-:W-:Y:S01]  /*10620*/  IMAD.MOV.U32 R13, RZ, RZ, R6 ;  /* 0x000000ffff0d7224 */ /* 0x000fe200078e0006 */
[----:B------:R-:W-:Y:S02]  /*10630*/  MOV R12, 0x4 ;  /* 0x00000004000c7802 */ /* 0x000fe40000000f00 */
[----:B------:R-:W-:-:S04]  /*10640*/  @P0 LEA R14, P1, R37, R14, 0x1 ;  /* 0x0000000e250e0211 */ /* 0x000fc800078208ff */
[----:B------:R-:W-:Y:S01]  /*10650*/  @P0 IADD3.X R7, RZ, R7, RZ, P1, !PT ;  /* 0x00000007ff070210 */ /* 0x000fe20000ffe4ff */
[----:B------:R-:W-:-:S08]  /*10660*/  @P0 IMAD.MOV.U32 R2, RZ, RZ, R14 ;  /* 0x000000ffff020224 */ /* 0x000fd000078e000e */
[----:B------:R-:W-:Y:S05]  /*10670*/  WARPSYNC.COLLECTIVE R15, `(.L_x_105) ;  /* 0x000000000f087348 */ /* 0x000fea0003c00000 */
[----:B------:R0:W1:Y:S02]  /*10680*/  SHFL.IDX P6, R14, R13, R12, R11 ;  /* 0x0000000c0d0e7389 */ /* 0x00006400000c000b */
[----:B01----:R-:W-:Y:S01]  /*10690*/  ENDCOLLECTIVE ;  /* 0x000000000000791b */ /* 0x003fe20003800000 */
.L_x_105:
[----:B------:R-:W-:-:S05]  /*106a0*/  @P0 IMAD.MOV.U32 R3, RZ, RZ, R7 ;  /* 0x000000ffff030224 */ /* 0x000fca00078e0007 */
[----:B------:R-:W-:Y:S01]  /*106b0*/  @!PT LDS RZ, [RZ] ;  /* 0x00000000fffff984 */ /* 0x000fe20000000800 */
[----:B------:R-:W-:Y:S01]  /*106c0*/  @!PT LDS RZ, [RZ] ;  /* 0x00000000fffff984 */ /* 0x000fe20000000800 */
[----:B------:R-:W-:Y:S01]  /*106d0*/  @!PT LDS RZ, [RZ] ;  /* 0x00000000fffff984 */ /* 0x000fe20000000800 */
[----:B------:R0:W-:Y:S04]  /*106e0*/  @P0 LDGSTS.E.BYPASS.LTC128B.128 [R21+0x25c00], desc[UR36][R2.64], !P5 ;  /* 0x25c0000002150fae */ /* 0x0001e8000e901d64 */
[----:B------:R0:W-:Y:S01]  /*106f0*/  @P0 LDGSTS.E.BYPASS.LTC128B.128 [R21+0x28400], desc[UR36][R2.64+0x80], !P4 ;  /* 0x2840008002150fae */ /* 0x0001e2000e101d64 */
[----:B------:R-:W-:-:S03]  /*10700*/  IMAD.MOV.U32 R13, RZ, RZ, R4 ;  /* 0x000000ffff0d7224 */ /* 0x000fc600078e0004 */
[----:B------:R0:W-:Y:S04]  /*10710*/  @P0 LDGSTS.E.BYPASS.LTC128B.128 [R21+0x2ac00], desc[UR36][R2.64+0x100], !P3 ;  /* 0x2ac0010002150fae */ /* 0x0001e8000d901d64 */
[----:B------:R0:W-:Y:S01]  /*10720*/  @P0 LDGSTS.E.BYPASS.LTC128B.128 [R21+0x2d400], desc[UR36][R2.64+0x180], !P2 ;  /* 0x2d40018002150fae */ /* 0x0001e2000d101d64 */
[----:B------:R-:W-:-:S07]  /*10730*/  IMAD.MOV.U32 R7, RZ, RZ, R14 ;  /* 0x000000ffff077224 */ /* 0x000fce00078e000e */
[----:B0-----:R-:W-:Y:S05]  /*10740*/  WARPSYNC.COLLECTIVE R15, `(.L_x_106) ;  /* 0x000000000f087348 */ /* 0x001fea0003c00000 */
[----:B------:R1:W2:Y:S02]  /*10750*/  SHFL.IDX P6, R14, R13, R12, R11 ;  /* 0x0000000c0d0e7389 */ /* 0x0002a400000c000b */
[----:B012---:R-:W-:Y:S01]  /*10760*/  ENDCOLLECTIVE ;  /* 0x000000000000791b */ /* 0x007fe20003800000 */
.L_x_106:
[----:B------:R-:W-:Y:S05]  /*10770*/  BRA `(.L_x_107) ;  /* 0xffffffcc00b47947 */ /* 0x000fea000383ffff */
.L_x_54:
[----:B------:R-:W-:Y:S01]  /*10780*/  IMAD.MOV.U32 R13, RZ, RZ, R5 ;  /* 0x000000ffff0d7224 */ /* 0x000fe200078e0005 */
[----:B------:R-:W-:Y:S01]  /*10790*/  MOV R12, RZ ;  /* 0x000000ff000c7202 */ /* 0x000fe20000000f00 */
[----:B------:R-:W-:Y:S02]  /*107a0*/  IMAD.MOV.U32 R11, RZ, RZ, 0x181f ;  /* 0x0000181fff0b7424 */ /* 0x000fe400078e00ff */
[----:B------:R-:W-:Y:S02]  /*107b0*/  IMAD.MOV.U32 R15, RZ, RZ, -0x1 ;  /* 0xffffffffff0f7424 */ /* 0x000fe400078e00ff */
[----:B------:R-:W-:-:S07]  /*107c0*/  IMAD.IADD R4, R34, 0x1, R4 ;  /* 0x0000000122047824 */ /* 0x000fce00078e0204 */
[----:B-----5:R-:W-:Y:S05]  /*107d0*/  WARPSYNC.COLLECTIVE R15, `(.L_x_108) ;  /* 0x000000000f087348 */ /* 0x020fea0003c00000 */
[----:B------:R0:W1:Y:S02]  /*107e0*/  SHFL.IDX P6, R14, R13, R12, R11 ;  /* 0x0000000c0d0e7389 */ /* 0x00006400000c000b */
[----:B01---5:R-:W-:Y:S01]  /*107f0*/  ENDCOLLECTIVE ;  /* 0x000000000000791b */ /* 0x023fe20003800000 */
.L_x_108:
[C---:B------:R-:W-:Y:S02]  /*10800*/  ISETP.GE.AND P0, PT, R4.reuse, UR40, PT ;  /* 0x0000002804007c0c */ /* 0x040fe4000bf06270 */
[----:B------:R-:W-:Y:S02]  /*10810*/  IADD3 R6, R4, 0x10, RZ ;  /* 0x0000001004067810 */ /* 0x000fe40007ffe0ff */
[----:B------:R-:W-:Y:S01]  /*10820*/  MOV R13, R0 ;  /* 0x00000000000d7202 */ /* 0x000fe20000000f00 */
[----:B------:R-:W-:-:S08]  /*10830*/  IMAD.MOV.U32 R2, RZ, RZ, R14 ;  /* 0x000000ffff027224 */ /* 0x000fd000078e000e */
[----:B------:R-:W-:Y:S05]  /*10840*/  WARPSYNC.COLLECTIVE R15, `(.L_x_109) ;  /* 0x000000000f087348 */ /* 0x000fea0003c00000 */
[----:B------:R0:W1:Y:S02]  /*10850*/  SHFL.IDX P6, R14, R13, R12, R11 ;  /* 0x0000000c0d0e7389 */ /* 0x00006400000c000b */
[----:B01----:R-:W-:Y:S01]  /*10860*/  ENDCOLLECTIVE ;  /* 0x000000000000791b */ /* 0x003fe20003800000 */
.L_x_109:
[----:B------:R-:W-:Y:S02]  /*10870*/  IMAD.MOV.U32 R13, RZ, RZ, R5 ;  /* 0x000000ffff0d7224 */ /* 0x000fe400078e0005 */
[----:B------:R-:W-:Y:S01]  /*10880*/  IMAD.MOV.U32 R12, RZ, RZ, 0x1 ;  /* 0x00000001ff0c7424 */ /* 0x000fe200078e00ff */
[----:B------:R-:W-:-:S05]  /*10890*/  @!P0 LEA R14, P1, R37, R14, 0x1 ;  /* 0x0000000e250e8211 */ /* 0x000fca00078208ff */
[----:B------:R-:W-:Y:S02]  /*108a0*/  @!P0 IMAD.X R3, RZ, RZ, R2, P1 ;  /* 0x000000ffff038224 */ /* 0x000fe400008e0602 */
[----:B------:R-:W-:-:S07]  /*108b0*/  @!P0 IMAD.MOV.U32 R2, RZ, RZ, R14 ;  /* 0x000000ffff028224 */ /* 0x000fce00078e000e */
[----:B------:R-:W-:Y:S05]  /*108c0*/  WARPSYNC.COLLECTIVE R15, `(.L_x_110) ;  /* 0x000000000f087348 */ /* 0x000fea0003c00000 */
[----:B------:R0:W1:Y:S02]  /*108d0*/  SHFL.IDX P6, R14, R13, R12, R11 ;  /* 0x0000000c0d0e7389 */ /* 0x00006400000c000b */
[----:B01----:R-:W-:Y:S01]  /*108e0*/  ENDCOLLECTIVE ;  /* 0x000000000000791b */ /* 0x003fe20003800000 */
.L_x_110:
[----:B------:R-:W-:Y:S01]  /*108f0*/  @!PT LDS RZ, [RZ] ;  /* 0x00000000fffff984 */ /* 0x000fe20000000800 */
[----:B------:R-:W-:Y:S01]  /*10900*/  @!PT LDS RZ, [RZ] ;  /* 0x00000000fffff984 */ /* 0x000fe20000000800 */
[----:B------:R-:W-:Y:S01]  /*10910*/  @!PT LDS RZ, [RZ] ;  /* 0x00000000fffff984 */ /* 0x000fe20000000800 */
[----:B------:R0:W-:Y:S04]  /*10920*/  @!P0 LDGSTS.E.BYPASS.LTC128B.128 [R20+0x14400], desc[UR36][R2.64], !P2 ;  /* 0x1440000002148fae */ /* 0x0001e8000d101d64 */
[----:B------:R0:W-:Y:S04]  /*10930*/  @!P0 LDGSTS.E.BYPASS.LTC128B.128 [R20+0x18400], desc[UR36][R2.64+0x80], !P3 ;  /* 0x1840008002148fae */ /* 0x0001e8000d901d64 */
[----:B------:R0:W-:Y:S01]  /*10940*/  @!P0 LDGSTS.E.BYPASS.LTC128B.128 [R20+0x1c400], desc[UR36][R2.64+0x100], !P4 ;  /* 0x1c40010002148fae */ /* 0x0001e2000e101d64 */
[----:B------:R-:W-:-:S03]  /*10950*/  MOV R13, R0 ;  /* 0x00000000000d7202 */ /* 0x000fc60000000f00 */
[----:B------:R0:W-:Y:S01]  /*10960*/  @!P0 LDGSTS.E.BYPASS.LTC128B.128 [R20+0x20400], desc[UR36][R2.64+0x180], !P5 ;  /* 0x2040018002148fae */ /* 0x0001e2000e901d64 */
[----:B------:R-:W-:Y:S01]  /*10970*/  ISETP.GE.AND P0, PT, R6, UR40, PT ;  /* 0x0000002806007c0c */ /* 0x000fe2000bf06270 */
[----:B------:R-:W-:-:S12]  /*10980*/  IMAD.MOV.U32 R6, RZ, RZ, R14 ;  /* 0x000000ffff067224 */ /* 0x000fd800078e000e */
[----:B0-----:R-:W-:Y:S05]  /*10990*/  WARPSYNC.COLLECTIVE R15, `(.L_x_111) ;  /* 0x000000000f087348 */ /* 0x001fea0003c00000 */
[----:B------:R1:W2:Y:S02]  /*109a0*/  SHFL.IDX P6, R14, R13, R12, R11 ;  /* 0x0000000c0d0e7389 */ /* 0x0002a400000c000b */
[----:B012---:R-:W-:Y:S01]  /*109b0*/  ENDCOLLECTIVE ;  /* 0x000000000000791b */ /* 0x007fe20003800000 */
.L_x_111:
[----:B------:R-:W-:Y:S02]  /*109c0*/  IMAD.MOV.U32 R13, RZ, RZ, R5 ;  /* 0x000000ffff0d7224 */ /* 0x000fe400078e0005 */
[----:B------:R-:W-:Y:S01]  /*109d0*/  IMAD.MOV.U32 R12, RZ, RZ, 0x2 ;  /* 0x00000002ff0c7424 */ /* 0x000fe200078e00ff */
[----:B------:R-:W-:-:S05]  /*109e0*/  @!P0 LEA R14, P1, R37, R14, 0x1 ;  /* 0x0000000e250e8211 */ /* 0x000fca00078208ff */
[----:B------:R-:W-:-:S08]  /*109f0*/  @!P0 IMAD.MOV.U32 R2, RZ, RZ, R14 ;  /* 0x000000ffff028224 */ /* 0x000fd000078e000e */
[----:B------:R-:W-:Y:S05]  /*10a00*/  WARPSYNC.COLLECTIVE R15, `(.L_x_112) ;  /* 0x000000000f087348 */ /* 0x000fea0003c00000 */
[----:B------:R0:W1:Y:S02]  /*10a10*/  SHFL.IDX P6, R14, R13, R12, R11 ;  /* 0x0000000c0d0e7389 */ /* 0x00006400000c000b */
[----:B01----:R-:W-:Y:S01]  /*10a20*/  ENDCOLLECTIVE ;  /* 0x000000000000791b */ /* 0x003fe20003800000 */
.L_x_112:
[----:B------:R-:W-:Y:S01]  /*10a30*/  @!P0 IMAD.X R7, RZ, RZ, R6, P1 ;  /* 0x000000ffff078224 */ /* 0x000fe200008e0606 */
[----:B------:R-:W-:-:S03]  /*10a40*/  IADD3 R6, R4, 0x20, RZ ;  /* 0x0000002004067810 */ /* 0x000fc60007ffe0ff */
[----:B------:R-:W-:-:S05]  /*10a50*/  @!P0 IMAD.MOV.U32 R3, RZ, RZ, R7 ;  /* 0x000000ffff038224 */ /* 0x000fca00078e0007 */
[----:B------:R-:W-:Y:S01]  /*10a60*/  @!PT LDS RZ, [RZ] ;  /* 0x00000000fffff984 */ /* 0x000fe20000000800 */
[----:B------:R-:W-:Y:S01]  /*10a70*/  @!PT LDS RZ, [RZ] ;  /* 0x00000000fffff984 */ /* 0x000fe20000000800 */
[----:B------:R-:W-:Y:S01]  /*10a80*/  @!PT LDS RZ, [RZ] ;  /* 0x00000000fffff984 */ /* 0x000fe20000000800 */
[----:B------:R0:W-:Y:S04]  /*10a90*/  @!P0 LDGSTS.E.BYPASS.LTC128B.128 [R20+0x14c00], desc[UR36][R2.64], !P2 ;  /* 0x14c0000002148fae */ /* 0x0001e8000d101d64 */
[----:B------:R0:W-:Y:S01]  /*10aa0*/  @!P0 LDGSTS.E.BYPASS.LTC128B.128 [R20+0x18c00], desc[UR36][R2.64+0x80], !P3 ;  /* 0x18c0008002148fae */ /* 0x0001e2000d901d64 */
[----:B------:R-:W-:-:S03]  /*10ab0*/  MOV R13, R0 ;  /* 0x00000000000d7202 */ /* 0x000fc60000000f00 */
[----:B------:R0:W-:Y:S04]  /*10ac0*/  @!P0 LDGSTS.E.BYPASS.LTC128B.128 [R20+0x1cc00], desc[UR36][R2.64+0x100], !P4 ;  /* 0x1cc0010002148fae */ /* 0x0001e8000e101d64 */
[----:B------:R0:W-:Y:S01]  /*10ad0*/  @!P0 LDGSTS.E.BYPASS.LTC128B.128 [R20+0x20c00], desc[UR36][R2.64+0x180], !P5 ;  /* 0x20c0018002148fae */ /* 0x0001e2000e901d64 */
[----:B------:R-:W-:Y:S01]  /*10ae0*/  ISETP.GE.AND P0, PT, R6, UR40, PT ;  /* 0x0000002806007c0c */ /* 0x000fe2000bf06270 */
[----:B------:R-:W-:-:S12]  /*10af0*/  IMAD.MOV.U32 R6, RZ, RZ, R14 ;  /* 0x000000ffff067224 */ /* 0x000fd800078e000e */
[----:B0-----:R-:W-:Y:S05]  /*10b00*/  WARPSYNC.COLLECTIVE R15, `(.L_x_113) ;  /* 0x000000000f087348 */ /* 0x001fea0003c00000 */
[----:B------:R1:W2:Y:S02]  /*10b10*/  SHFL.IDX P6, R14, R13, R12, R11 ;  /* 0x0000000c0d0e7389 */ /* 0x0002a400000c000b */
[----:B012---:R-:W-:Y:S01]  /*10b20*/  ENDCOLLECTIVE ;  /* 0x000000000000791b */ /* 0x007fe20003800000 */
.L_x_113:
[----:B------:R-:W-:Y:S02]  /*10b30*/  IMAD.MOV.U32 R13, RZ, RZ, R5 ;  /* 0x000000ffff0d7224 */ /* 0x000fe400078e0005 */
[----:B------:R-:W-:Y:S01]  /*10b40*/  IMAD.MOV.U32 R12, RZ, RZ, 0x3 ;  /* 0x00000003ff0c7424 */ /* 0x000fe200078e00ff */
[----:B------:R-:W-:-:S05]  /*10b50*/  @!P0 LEA R14, P1, R37, R14, 0x1 ;  /* 0x0000000e250e8211 */ /* 0x000fca00078208ff */
[----:B------:R-:W-:-:S08]  /*10b60*/  @!P0 IMAD.MOV.U32 R2, RZ, RZ, R14 ;  /* 0x000000ffff028224 */ /* 0x000fd000078e000e */
[----:B------:R-:W-:Y:S05]  /*10b70*/  WARPSYNC.COLLECTIVE R15, `(.L_x_114) ;  /* 0x000000000f087348 */ /* 0x000fea0003c00000 */
[----:B------:R0:W1:Y:S02]  /*10b80*/  SHFL.IDX P6, R14, R13, R12, R11 ;  /* 0x0000000c0d0e7389 */ /* 0x00006400000c000b */
[----:B01----:R-:W-:Y:S01]  /*10b90*/  ENDCOLLECTIVE ;  /* 0x000000000000791b */ /* 0x003fe20003800000 */
.L_x_114:
        /* <DEDUP_REMOVED lines=16> */
.L_x_115:
[----:B------:R-:W-:Y:S02]  /*10ca0*/  IMAD.MOV.U32 R13, RZ, RZ, R5 ;  /* 0x000000ffff0d7224 */ /* 0x000fe400078e0005 */
[----:B------:R-:W-:Y:S01]  /*10cb0*/  IMAD.MOV.U32 R12, RZ, RZ, 0x4 ;  /* 0x00000004ff0c7424 */ /* 0x000fe200078e00ff */
[----:B------:R-:W-:-:S05]  /*10cc0*/  @!P0 LEA R14, P1, R37, R14, 0x1 ;  /* 0x0000000e250e8211 */ /* 0x000fca00078208ff */
[----:B------:R-:W-:-:S08]  /*10cd0*/  @!P0 IMAD.MOV.U32 R2, RZ, RZ, R14 ;  /* 0x000000ffff028224 */ /* 0x000fd000078e000e */
[----:B------:R-:W-:Y:S05]  /*10ce0*/  WARPSYNC.COLLECTIVE R15, `(.L_x_116) ;  /* 0x000000000f087348 */ /* 0x000fea0003c00000 */
[----:B------:R0:W1:Y:S02]  /*10cf0*/  SHFL.IDX P6, R14, R13, R12, R11 ;  /* 0x0000000c0d0e7389 */ /* 0x00006400000c000b */
[----:B01----:R-:W-:Y:S01]  /*10d00*/  ENDCOLLECTIVE ;  /* 0x000000000000791b */ /* 0x003fe20003800000 */
.L_x_116:
        /* <DEDUP_REMOVED lines=16> */
.L_x_117:
[----:B------:R-:W-:Y:S02]  /*10e10*/  IMAD.MOV.U32 R13, RZ, RZ, R5 ;  /* 0x000000ffff0d7224 */ /* 0x000fe400078e0005 */
[----:B------:R-:W-:Y:S01]  /*10e20*/  IMAD.MOV.U32 R12, RZ, RZ, 0x5 ;  /* 0x00000005ff0c7424 */ /* 0x000fe200078e00ff */
[----:B------:R-:W-:-:S05]  /*10e30*/  @!P0 LEA R14, P1, R37, R14, 0x1 ;  /* 0x0000000e250e8211 */ /* 0x000fca00078208ff */
[----:B------:R-:W-:-:S08]  /*10e40*/  @!P0 IMAD.MOV.U32 R2, RZ, RZ, R14 ;  /* 0x000000ffff028224 */ /* 0x000fd000078e000e */
[----:B------:R-:W-:Y:S05]  /*10e50*/  WARPSYNC.COLLECTIVE R15, `(.L_x_118) ;  /* 0x000000000f087348 */ /* 0x000fea0003c00000 */
[----:B------:R0:W1:Y:S02]  /*10e60*/  SHFL.IDX P6, R14, R13, R12, R11 ;  /* 0x0000000c0d0e7389 */ /* 0x00006400000c000b */
[----:B01----:R-:W-:Y:S01]  /*10e70*/  ENDCOLLECTIVE ;  /* 0x000000000000791b */ /* 0x003fe20003800000 */
.L_x_118:
        /* <DEDUP_REMOVED lines=16> */
.L_x_119:
[----:B------:R-:W-:Y:S02]  /*10f80*/  IMAD.MOV.U32 R13, RZ, RZ, R5 ;  /* 0x000000ffff0d7224 */ /* 0x000fe400078e0005 */
[----:B------:R-:W-:Y:S01]  /*10f90*/  IMAD.MOV.U32 R12, RZ, RZ, 0x6 ;  /* 0x00000006ff0c7424 */ /* 0x000fe200078e00ff */
[----:B------:R-:W-:-:S05]  /*10fa0*/  @!P0 LEA R14, P1, R37, R14, 0x1 ;  /* 0x0000000e250e8211 */ /* 0x000fca00078208ff */
[----:B------:R-:W-:-:S08]  /*10fb0*/  @!P0 IMAD.MOV.U32 R2, RZ, RZ, R14 ;  /* 0x000000ffff028224 */ /* 0x000fd000078e000e */
[----:B------:R-:W-:Y:S05]  /*10fc0*/  WARPSYNC.COLLECTIVE R15, `(.L_x_120) ;  /* 0x000000000f087348 */ /* 0x000fea0003c00000 */
[----:B------:R0:W1:Y:S02]  /*10fd0*/  SHFL.IDX P6, R14, R13, R12, R11 ;  /* 0x0000000c0d0e7389 */ /* 0x00006400000c000b */
[----:B01----:R-:W-:Y:S01]  /*10fe0*/  ENDCOLLECTIVE ;  /* 0x000000000000791b */ /* 0x003fe20003800000 */
.L_x_120:
        /* <DEDUP_REMOVED lines=16> */
.L_x_121:
[----:B------:R-:W-:Y:S01]  /*110f0*/  MOV R13, R5 ;  /* 0x00000005000d7202 */ /* 0x000fe20000000f00 */
[----:B------:R-:W-:Y:S01]  /*11100*/  IMAD.MOV.U32 R12, RZ, RZ, 0x7 ;  /* 0x00000007ff0c7424 */ /* 0x000fe200078e00ff */
[----:B------:R-:W-:-:S05]  /*11110*/  @!P0 LEA R14, P1, R37, R14, 0x1 ;  /* 0x0000000e250e8211 */ /* 0x000fca00078208ff */
[----:B------:R-:W-:-:S08]  /*11120*/  @!P0 IMAD.MOV.U32 R2, RZ, RZ, R14 ;  /* 0x000000ffff028224 */ /* 0x000fd000078e000e */
[----:B------:R-:W-:Y:S05]  /*11130*/  WARPSYNC.COLLECTIVE R15, `(.L_x_122) ;  /* 0x000000000f087348 */ /* 0x000fea0003c00000 */
[----:B------:R0:W1:Y:S02]  /*11140*/  SHFL.IDX P6, R14, R13, R12, R11 ;  /* 0x0000000c0d0e7389 */ /* 0x00006400000c000b */
[----:B01----:R-:W-:Y:S01]  /*11150*/  ENDCOLLECTIVE ;  /* 0x000000000000791b */ /* 0x003fe20003800000 */
.L_x_122:
[----:B------:R-:W-:-:S04]  /*11160*/  @!P0 IMAD.X R7, RZ, RZ, R6, P1 ;  /* 0x000000ffff078224 */ /* 0x000fc800008e0606 */
[----:B------:R-:W-:-:S05]  /*11170*/  @!P0 IMAD.MOV.U32 R3, RZ, RZ, R7 ;  /* 0x000000ffff038224 */ /* 0x000fca00078e0007 */
[----:B------:R-:W-:Y:S01]  /*11180*/  @!PT LDS RZ, [RZ] ;  /* 0x00000000fffff984 */ /* 0x000fe20000000800 */
[----:B------:R-:W-:Y:S01]  /*11190*/  @!PT LDS RZ, [RZ] ;  /* 0x00000000fffff984 */ /* 0x000fe20000000800 */
[----:B------:R-:W-:Y:S01]  /*111a0*/  @!PT LDS RZ, [RZ] ;  /* 0x00000000fffff984 */ /* 0x000fe20000000800 */
[----:B------:R0:W-:Y:S01]  /*111b0*/  @!P0 LDGSTS.E.BYPASS.LTC128B.128 [R20+0x17400], desc[UR36][R2.64], !P2 ;  /* 0x1740000002148fae */ /* 0x0001e2000d101d64 */
[----:B------:R-:W-:-:S03]  /*111c0*/  IMAD.MOV.U32 R13, RZ, RZ, R0 ;  /* 0x000000ffff0d7224 */ /* 0x000fc600078e0000 */
[----:B------:R0:W-:Y:S04]  /*111d0*/  @!P0 LDGSTS.E.BYPASS.LTC128B.128 [R20+0x1b400], desc[UR36][R2.64+0x80], !P3 ;  /* 0x1b40008002148fae */ /* 0x0001e8000d901d64 */
[----:B------:R0:W-:Y:S04]  /*111e0*/  @!P0 LDGSTS.E.BYPASS.LTC128B.128 [R20+0x1f400], desc[UR36][R2.64+0x100], !P4 ;  /* 0x1f40010002148fae */ /* 0x0001e8000e101d64 */
[----:B------:R0:W-:Y:S01]  /*111f0*/  @!P0 LDGSTS.E.BYPASS.LTC128B.128 [R20+0x23400], desc[UR36][R2.64+0x180], !P5 ;  /* 0x2340018002148fae */ /* 0x0001e2000e901d64 */
[----:B------:R-:W-:-:S07]  /*11200*/  IMAD.MOV.U32 R6, RZ, RZ, R14 ;  /* 0x000000ffff067224 */ /* 0x000fce00078e000e */
[----:B0-----:R-:W-:Y:S05]  /*11210*/  WARPSYNC.COLLECTIVE R15, `(.L_x_123) ;  /* 0x000000000f087348 */ /* 0x001fea0003c00000 */
[----:B------:R1:W2:Y:S02]  /*11220*/  SHFL.IDX P6, R14, R13, R12, R11 ;  /* 0x0000000c0d0e7389 */ /* 0x0002a400000c000b */
[----:B012---:R-:W-:Y:S01]  /*11230*/  ENDCOLLECTIVE ;  /* 0x000000000000791b */ /* 0x007fe20003800000 */
.L_x_123:
[----:B------:R-:W-:Y:S05]  /*11240*/  BRA `(.L_x_124) ;  /* 0xffffffcc00e47947 */ /* 0x000fea000383ffff */
.L_x_56:
[----:B0-----:R-:W-:-:S04]  /*11250*/  MOV R3, UR39 ;  /* 0x0000002700037c02 */ /* 0x001fc80008000f00 */
[----:B------:R0:W1:Y:S03]  /*11260*/  SYNCS.PHASECHK.TRANS64.TRYWAIT P0, [R3+URZ+0x38820], R0 ;  /* 0x03882000030075a7 */ /* 0x000066000800017f */
[----:B-1----:R-:W-:Y:S05]  /*11270*/  @!P0 NANOSLEEP.SYNCS 0x989680 ;  /* 0x009896800000895d */ /* 0x002fea0003900000 */
[----:B------:R-:W1:Y:S02]  /*11280*/  @!P0 SYNCS.PHASECHK.TRANS64 P0, [R3+URZ+0x38820], R0 ;  /* 0x03882000030085a7 */ /* 0x000e64000800007f */
[----:B-1----:R-:W-:Y:S05]  /*11290*/  @!P0 BRA `(.L_x_56) ;  /* 0xfffffffc00ec8947 */ /* 0x002fea000383ffff */
[----:B------:R-:W-:Y:S05]  /*112a0*/  BRA `(.L_x_125) ;  /* 0xffffffd000247947 */ /* 0x000fea000383ffff */
.L_x_60:
[----:B0-----:R0:W1:Y:S02]  /*112b0*/  SYNCS.PHASECHK.TRANS64.TRYWAIT P0, [R7+URZ+0x38840], R0 ;  /* 0x03884000070075a7 */ /* 0x001064000800017f */
[----:B-1----:R-:W-:Y:S05]  /*112c0*/  @!P0 NANOSLEEP.SYNCS 0x989680 ;  /* 0x009896800000895d */ /* 0x002fea0003900000 */
[----:B------:R-:W1:Y:S02]  /*112d0*/  @!P0 SYNCS.PHASECHK.TRANS64 P0, [R7+URZ+0x38840], R0 ;  /* 0x03884000070085a7 */ /* 0x000e64000800007f */
[----:B-1----:R-:W-:Y:S05]  /*112e0*/  @!P0 BRA `(.L_x_60) ;  /* 0xfffffffc00f08947 */ /* 0x002fea000383ffff */
[----:B------:R-:W-:Y:S05]  /*112f0*/  BRA `(.L_x_126) ;  /* 0xffffffd000d47947 */ /* 0x000fea000383ffff */
.L_x_61:
[----:B------:R-:W-:Y:S01]  /*11300*/  BSSY B1, `(.L_x_127) ;  /* 0x0000008000017945 */ /* 0x000fe20003800000 */
[----:B------:R-:W-:Y:S01]  /*11310*/  IMAD.MOV.U32 R13, RZ, RZ, R23 ;  /* 0x000000ffff0d7224 */ /* 0x000fe200078e0017 */
[----:B------:R-:W-:Y:S01]  /*11320*/  MOV R15, 0xffffffff ;  /* 0xffffffff000f7802 */ /* 0x000fe20000000f00 */
[----:B------:R-:W-:Y:S02]  /*11330*/  IMAD.MOV.U32 R12, RZ, RZ, RZ ;  /* 0x000000ffff0c7224 */ /* 0x000fe400078e00ff */
[----:B------:R-:W-:-:S07]  /*11340*/  IMAD.MOV.U32 R11, RZ, RZ, 0x181f ;  /* 0x0000181fff0b7424 */ /* 0x000fce00078e00ff */
[----:B------:R-:W-:Y:S05]  /*11350*/  WARPSYNC.COLLECTIVE R15, `(.L_x_128) ;  /* 0x000000000f087348 */ /* 0x000fea0003c00000 */
[----:B------:R0:W1:Y:S02]  /*11360*/  SHFL.IDX P6, R14, R13, R12, R11 ;  /* 0x0000000c0d0e7389 */ /* 0x00006400000c000b */
[----:B01----:R-:W-:Y:S01]  /*11370*/  ENDCOLLECTIVE ;  /* 0x000000000000791b */ /* 0x003fe20003800000 */
.L_x_128:
[----:B------:R-:W-:Y:S05]  /*11380*/  BSYNC B1 ;  /* 0x0000000000017941 */ /* 0x000fea0003800000 */
.L_x_127:
[----:B------:R-:W-:Y:S01]  /*11390*/  IMAD.MOV.U32 R13, RZ, RZ, R9 ;  /* 0x000000ffff0d7224 */ /* 0x000fe200078e0009 */
[----:B------:R-:W-:Y:S01]  /*113a0*/  MOV R11, 0x181f ;  /* 0x0000181f000b7802 */ /* 0x000fe20000000f00 */
[----:B------:R-:W-:Y:S01]  /*113b0*/  IMAD.MOV.U32 R12, RZ, RZ, RZ ;  /* 0x000000ffff0c7224 */ /* 0x000fe200078e00ff */
[----:B------:R-:W-:Y:S01]  /*113c0*/  LEA R20, R20, UR39, 0x1 ;  /* 0x0000002714147c11 */ /* 0x000fe2000f8e08ff */
[----:B------:R-:W-:Y:S02]  /*113d0*/  IMAD.MOV.U32 R15, RZ, RZ, -0x1 ;  /* 0xffffffffff0f7424 */ /* 0x000fe400078e00ff */
[----:B------:R-:W-:Y:S02]  /*113e0*/  IMAD.MOV.U32 R3, RZ, RZ, R14 ;  /* 0x000000ffff037224 */ /* 0x000fe400078e000e */
[----:B------:R-:W-:-:S07]  /*113f0*/  IMAD.SHL.U32 R0, R37, 0x2, RZ ;  /* 0x0000000225007824 */ /* 0x000fce00078e00ff */
[----:B------:R-:W-:Y:S05]  /*11400*/  WARPSYNC.COLLECTIVE R15, `(.L_x_129) ;  /* 0x000000000f087348 */ /* 0x000fea0003c00000 */
[----:B------:R0:W1:Y:S02]  /*11410*/  SHFL.IDX P6, R14, R13, R12, R11 ;  /* 0x0000000c0d0e7389 */ /* 0x00006400000c000b */
[----:B01----:R-:W-:Y:S01]  /*11420*/  ENDCOLLECTIVE ;  /* 0x000000000000791b */ /* 0x003fe20003800000 */
.L_x_129:
[----:B------:R-:W-:Y:S01]  /*11430*/  MOV R13, R23 ;  /* 0x00000017000d7202 */ /* 0x000fe20000000f00 */
[----:B------:R-:W-:Y:S01]  /*11440*/  IMAD.MOV.U32 R12, RZ, RZ, 0x1 ;  /* 0x00000001ff0c7424 */ /* 0x000fe200078e00ff */
[----:B------:R-:W-:-:S13]  /*11450*/  IADD3 R2, P0, R14, R0, RZ ;  /* 0x000000000e027210 */ /* 0x000fda0007f1e0ff */
[----:B------:R-:W-:Y:S05]  /*11460*/  WARPSYNC.COLLECTIVE R15, `(.L_x_130) ;  /* 0x000000000f087348 */ /* 0x000fea0003c00000 */
[----:B------:R0:W1:Y:S02]  /*11470*/  SHFL.IDX P6, R14, R13, R12, R11 ;  /* 0x0000000c0d0e7389 */ /* 0x00006400000c000b */
[----:B01----:R-:W-:Y:S01]  /*11480*/  ENDCOLLECTIVE ;  /* 0x000000000000791b */ /* 0x003fe20003800000 */
.L_x_130:
[----:B------:R-:W-:-:S05]  /*11490*/  IMAD.X R3, RZ, RZ, R3, P0 ;  /* 0x000000ffff037224 */ /* 0x000fca00000e0603 */
[----:B------:R-:W-:Y:S01]  /*114a0*/  @!PT LDS RZ, [RZ] ;  /* 0x00000000fffff984 */ /* 0x000fe20000000800 */
[----:B------:R-:W-:Y:S01]  /*114b0*/  @!PT LDS RZ, [RZ] ;  /* 0x00000000fffff984 */ /* 0x000fe20000000800 */
[----:B------:R-:W-:Y:S01]  /*114c0*/  @!PT LDS RZ, [RZ] ;  /* 0x00000000fffff984 */ /* 0x000fe20000000800 */
[----:B------:R0:W-:Y:S04]  /*114d0*/  LDGSTS.E.BYPASS.LTC128B.128 [R20+0x24400], desc[UR36][R2.64], !P4 ;  /* 0x2440000002147fae */ /* 0x0001e8000e101d64 */
[----:B------:R0:W-:Y:S01]  /*114e0*/  LDGSTS.E.BYPASS.LTC128B.128 [R20+0x26c00], desc[UR36][R2.64+0x80], !P3 ;  /* 0x26c0008002147fae */ /* 0x0001e2000d901d64 */
[----:B------:R-:W-:-:S03]  /*114f0*/  IMAD.MOV.U32 R13, RZ, RZ, R9 ;  /* 0x000000ffff0d7224 */ /* 0x000fc600078e0009 */
[----:B------:R0:W-:Y:S04]  /*11500*/  LDGSTS.E.BYPASS.LTC128B.128 [R20+0x29400], desc[UR36][R2.64+0x100], !P2 ;  /* 0x2940010002147fae */ /* 0x0001e8000d101d64 */
[----:B------:R0:W-:Y:S01]  /*11510*/  LDGSTS.E.BYPASS.LTC128B.128 [R20+0x2bc00], desc[UR36][R2.64+0x180], !P1 ;  /* 0x2bc0018002147fae */ /* 0x0001e2000c901d64 */
[----:B------:R-:W-:-:S07]  /*11520*/  IMAD.MOV.U32 R35, RZ, RZ, R14 ;  /* 0x000000ffff237224 */ /* 0x000fce00078e000e */
[----:B0-----:R-:W-:Y:S05]  /*11530*/  WARPSYNC.COLLECTIVE R15, `(.L_x_131) ;  /* 0x000000000f087348 */ /* 0x001fea0003c00000 */
[----:B------:R1:W2:Y:S02]  /*11540*/  SHFL.IDX P6, R14, R13, R12, R11 ;  /* 0x0000000c0d0e7389 */ /* 0x0002a400000c000b */
[----:B012---:R-:W-:Y:S01]  /*11550*/  ENDCOLLECTIVE ;  /* 0x000000000000791b */ /* 0x007fe20003800000 */
.L_x_131:
[----:B------:R-:W-:Y:S02]  /*11560*/  IMAD.MOV.U32 R13, RZ, RZ, R23 ;  /* 0x000000ffff0d7224 */ /* 0x000fe400078e0017 */
[----:B------:R-:W-:Y:S01]  /*11570*/  IMAD.MOV.U32 R12, RZ, RZ, 0x2 ;  /* 0x00000002ff0c7424 */ /* 0x000fe200078e00ff */
[----:B------:R-:W-:-:S13]  /*11580*/  IADD3 R2, P0, R14, R0, RZ ;  /* 0x000000000e027210 */ /* 0x000fda0007f1e0ff */
[----:B------:R-:W-:Y:S05]  /*11590*/  WARPSYNC.COLLECTIVE R15, `(.L_x_132) ;  /* 0x000000000f087348 */ /* 0x000fea0003c00000 */
[----:B------:R0:W1:Y:S02]  /*115a0*/  SHFL.IDX P6, R14, R13, R12, R11 ;  /* 0x0000000c0d0e7389 */ /* 0x00006400000c000b */
[----:B01----:R-:W-:Y:S01]  /*115b0*/  ENDCOLLECTIVE ;  /* 0x000000000000791b */ /* 0x003fe20003800000 */
.L_x_132:
[----:B------:R-:W-:-:S05]  /*115c0*/  IADD3.X R3, RZ, R35, RZ, P0, !PT ;  /* 0x00000023ff037210 */ /* 0x000fca00007fe4ff */
[----:B------:R-:W-:Y:S01]  /*115d0*/  @!PT LDS RZ, [RZ] ;  /* 0x00000000fffff984 */ /* 0x000fe20000000800 */
[----:B------:R-:W-:Y:S01]  /*115e0*/  @!PT LDS RZ, [RZ] ;  /* 0x00000000fffff984 */ /* 0x000fe20000000800 */
[----:B------:R-:W-:Y:S01]  /*115f0*/  @!PT LDS RZ, [RZ] ;  /* 0x00000000fffff984 */ /* 0x000fe20000000800 */
[----:B------:R0:W-:Y:S04]  /*11600*/  LDGSTS.E.BYPASS.LTC128B.128 [R20+0x24c00], desc[UR36][R2.64], !P4 ;  /* 0x24c0000002147fae */ /* 0x0001e8000e101d64 */
[----:B------:R0:W-:Y:S01]  /*11610*/  LDGSTS.E.BYPASS.LTC128B.128 [R20+0x27400], desc[UR36][R2.64+0x80], !P3 ;  /* 0x2740008002147fae */ /* 0x0001e2000d901d64 */
[----:B------:R-:W-:-:S03]  /*11620*/  MOV R13, R9 ;  /* 0x00000009000d7202 */ /* 0x000fc60000000f00 */
[----:B------:R0:W-:Y:S04]  /*11630*/  LDGSTS.E.BYPASS.LTC128B.128 [R20+0x29c00], desc[UR36][R2.64+0x100], !P2 ;  /* 0x29c0010002147fae */ /* 0x0001e8000d101d64 */
[----:B------:R0:W-:Y:S01]  /*11640*/  LDGSTS.E.BYPASS.LTC128B.128 [R20+0x2c400], desc[UR36][R2.64+0x180], !P1 ;  /* 0x2c40018002147fae */ /* 0x0001e2000c901d64 */
[----:B------:R-:W-:-:S07]  /*11650*/  IMAD.MOV.U32 R35, RZ, RZ, R14 ;  /* 0x000000ffff237224 */ /* 0x000fce00078e000e */
[----:B0-----:R-:W-:Y:S05]  /*11660*/  WARPSYNC.COLLECTIVE R15, `(.L_x_133) ;  /* 0x000000000f087348 */ /* 0x001fea0003c00000 */
[----:B------:R1:W2:Y:S02]  /*11670*/  SHFL.IDX P6, R14, R13, R12, R11 ;  /* 0x0000000c0d0e7389 */ /* 0x0002a400000c000b */
[----:B012---:R-:W-:Y:S01]  /*11680*/  ENDCOLLECTIVE ;  /* 0x000000000000791b */ /* 0x007fe20003800000 */
.L_x_133:
[----:B------:R-:W-:Y:S02]  /*11690*/  IMAD.MOV.U32 R13, RZ, RZ, R23 ;  /* 0x000000ffff0d7224 */ /* 0x000fe400078e0017 */
[----:B------:R-:W-:Y:S01]  /*116a0*/  IMAD.MOV.U32 R12, RZ, RZ, 0x3 ;  /* 0x00000003ff0c7424 */ /* 0x000fe200078e00ff */
[----:B------:R-:W-:-:S13]  /*116b0*/  IADD3 R2, P0, R14, R0, RZ ;  /* 0x000000000e027210 */ /* 0x000fda0007f1e0ff */
[----:B------:R-:W-:Y:S05]  /*116c0*/  WARPSYNC.COLLECTIVE R15, `(.L_x_134) ;  /* 0x000000000f087348 */ /* 0x000fea0003c00000 */
[----:B------:R0:W1:Y:S02]  /*116d0*/  SHFL.IDX P6, R14, R13, R12, R11 ;  /* 0x0000000c0d0e7389 */ /* 0x00006400000c000b */
[----:B01----:R-:W-:Y:S01]  /*116e0*/  ENDCOLLECTIVE ;  /* 0x000000000000791b */ /* 0x003fe20003800000 */
.L_x_134:
        /* <DEDUP_REMOVED lines=9> */
[----:B------:R-:W-:-:S07]  /*11780*/  MOV R35, R14 ;  /* 0x0000000e00237202 */ /* 0x000fce0000000f00 */
[----:B0-----:R-:W-:Y:S05]  /*11790*/  WARPSYNC.COLLECTIVE R15, `(.L_x_135) ;  /* 0x000000000f087348 */ /* 0x001fea0003c00000 */
[----:B------:R1:W2:Y:S02]  /*117a0*/  SHFL.IDX P6, R14, R13, R12, R11 ;  /* 0x0000000c0d0e7389 */ /* 0x0002a400000c000b */
[----:B012---:R-:W-:Y:S01]  /*117b0*/  ENDCOLLECTIVE ;  /* 0x000000000000791b */ /* 0x007fe20003800000 */
.L_x_135:
[----:B------:R-:W-:Y:S01]  /*117c0*/  IMAD.MOV.U32 R13, RZ, RZ, R23 ;  /* 0x000000ffff0d7224 */ /* 0x000fe200078e0017 */
[----:B------:R-:W-:Y:S02]  /*117d0*/  MOV R12, 0x4 ;  /* 0x00000004000c7802 */ /* 0x000fe40000000f00 */
[----:B------:R-:W-:-:S13]  /*117e0*/  IADD3 R2, P0, R14, R0, RZ ;  /* 0x000000000e027210 */ /* 0x000fda0007f1e0ff */
[----:B------:R-:W-:Y:S05]  /*117f0*/  WARPSYNC.COLLECTIVE R15, `(.L_x_136) ;  /* 0x000000000f087348 */ /* 0x000fea0003c00000 */
[----:B------:R0:W1:Y:S02]  /*11800*/  SHFL.IDX P6, R14, R13, R12, R11 ;  /* 0x0000000c0d0e7389 */ /* 0x00006400000c000b */
[----:B01----:R-:W-:Y:S01]  /*11810*/  ENDCOLLECTIVE ;  /* 0x000000000000791b */ /* 0x003fe20003800000 */
.L_x_136:
        /* <DEDUP_REMOVED lines=13> */
.L_x_137:
[----:B------:R-:W-:Y:S05]  /*118f0*/  BRA `(.L_x_138) ;  /* 0xffffffd000547947 */ /* 0x000fea000383ffff */
.L_x_66:
[----:B0-----:R0:W1:Y:S02]  /*11900*/  SYNCS.PHASECHK.TRANS64.TRYWAIT P0, [R7+URZ+0x38860], R2 ;  /* 0x03886002070075a7 */ /* 0x001064000800017f */
[----:B-1----:R-:W-:Y:S05]  /*11910*/  @!P0 NANOSLEEP.SYNCS 0x989680 ;  /* 0x009896800000895d */ /* 0x002fea0003900000 */
[----:B------:R-:W1:Y:S02]  /*11920*/  @!P0 SYNCS.PHASECHK.TRANS64 P0, [R7+URZ+0x38860], R2 ;  /* 0x03886002070085a7 */ /* 0x000e64000800007f */
[----:B-1----:R-:W-:Y:S05]  /*11930*/  @!P0 BRA `(.L_x_66) ;  /* 0xfffffffc00f08947 */ /* 0x002fea000383ffff */
[----:B------:R-:W-:Y:S05]  /*11940*/  BRA `(.L_x_139) ;  /* 0xffffffd000bc7947 */ /* 0x000fea000383ffff */
.L_x_67:
[----:B------:R-:W-:Y:S01]  /*11950*/  BSSY B1, `(.L_x_140) ;  /* 0x0000008000017945 */ /* 0x000fe20003800000 */
[----:B------:R-:W-:Y:S01]  /*11960*/  IMAD.MOV.U32 R13, RZ, RZ, R18 ;  /* 0x000000ffff0d7224 */ /* 0x000fe200078e0012 */
[----:B------:R-:W-:Y:S01]  /*11970*/  MOV R12, RZ ;  /* 0x000000ff000c7202 */ /* 0x000fe20000000f00 */
[----:B------:R-:W-:Y:S02]  /*11980*/  IMAD.MOV.U32 R11, RZ, RZ, 0x181f ;  /* 0x0000181fff0b7424 */ /* 0x000fe400078e00ff */
[----:B------:R-:W-:-:S07]  /*11990*/  IMAD.MOV.U32 R15, RZ, RZ, -0x1 ;  /* 0xffffffffff0f7424 */ /* 0x000fce00078e00ff */
[----:B0-----:R-:W-:Y:S05]  /*119a0*/  WARPSYNC.COLLECTIVE R15, `(.L_x_141) ;  /* 0x000000000f087348 */ /* 0x001fea0003c00000 */
[----:B------:R1:W2:Y:S02]  /*119b0*/  SHFL.IDX P6, R14, R13, R12, R11 ;  /* 0x0000000c0d0e7389 */ /* 0x0002a400000c000b */
[----:B012---:R-:W-:Y:S01]  /*119c0*/  ENDCOLLECTIVE ;  /* 0x000000000000791b */ /* 0x007fe20003800000 */
.L_x_141:
[----:B------:R-:W-:Y:S05]  /*119d0*/  BSYNC B1 ;  /* 0x0000000000017941 */ /* 0x000fea0003800000 */
.L_x_140:
[----:B------:R-:W-:Y:S01]  /*119e0*/  MOV R13, R17 ;  /* 0x00000011000d7202 */ /* 0x000fe20000000f00 */
[----:B------:R-:W-:Y:S01]  /*119f0*/  IMAD.MOV.U32 R12, RZ, RZ, RZ ;  /* 0x000000ffff0c7224 */ /* 0x000fe200078e00ff */
[----:B------:R-:W-:Y:S01]  /*11a00*/  LEA R6, R6, UR39, 0x1 ;  /* 0x0000002706067c11 */ /* 0x000fe2000f8e08ff */
[----:B------:R-:W-:Y:S02]  /*11a10*/  IMAD.MOV.U32 R11, RZ, RZ, 0x181f ;  /* 0x0000181fff0b7424 */ /* 0x000fe400078e00ff */
[----:B------:R-:W-:Y:S02]  /*11a20*/  IMAD.MOV.U32 R15, RZ, RZ, -0x1 ;  /* 0xffffffffff0f7424 */ /* 0x000fe400078e00ff */
[----:B------:R-:W-:-:S07]  /*11a30*/  IMAD.MOV.U32 R3, RZ, RZ, R14 ;  /* 0x000000ffff037224 */ /* 0x000fce00078e000e */
[----:B------:R-:W-:Y:S05]  /*11a40*/  WARPSYNC.COLLECTIVE R15, `(.L_x_142) ;  /* 0x000000000f087348 */ /* 0x000fea0003c00000 */
[----:B------:R0:W1:Y:S02]  /*11a50*/  SHFL.IDX P6, R14, R13, R12, R11 ;  /* 0x0000000c0d0e7389 */ /* 0x00006400000c000b */
[----:B01----:R-:W-:Y:S01]  /*11a60*/  ENDCOLLECTIVE ;  /* 0x000000000000791b */ /* 0x003fe20003800000 */
.L_x_142:
[----:B------:R-:W-:Y:S02]  /*11a70*/  IMAD.MOV.U32 R13, RZ, RZ, R18 ;  /* 0x000000ffff0d7224 */ /* 0x000fe400078e0012 */
[----:B------:R-:W-:Y:S01]  /*11a80*/  IMAD.MOV.U32 R12, RZ, RZ, 0x1 ;  /* 0x00000001ff0c7424 */ /* 0x000fe200078e00ff */
[----:B------:R-:W-:-:S13]  /*11a90*/  IADD3 R2, P0, R14, R0, RZ ;  /* 0x000000000e027210 */ /* 0x000fda0007f1e0ff */
[----:B------:R-:W-:Y:S05]  /*11aa0*/  WARPSYNC.COLLECTIVE R15, `(.L_x_143) ;  /* 0x000000000f087348 */ /* 0x000fea0003c00000 */
[----:B------:R0:W1:Y:S02]  /*11ab0*/  SHFL.IDX P6, R14, R13, R12, R11 ;  /* 0x0000000c0d0e7389 */ /* 0x00006400000c000b */
[----:B01----:R-:W-:Y:S01]  /*11ac0*/  ENDCOLLECTIVE ;  /* 0x000000000000791b */ /* 0x003fe20003800000 */
.L_x_143:
[----:B------:R-:W-:Y:S02]  /*11ad0*/  IADD3.X R3, RZ, R3, RZ, P0, !PT ;  /* 0x00000003ff037210 */ /* 0x000fe400007fe4ff */
[----:B------:R-:W-:Y:S02]  /*11ae0*/  ISETP.LT.OR P0, PT, R9, 0x1, P4 ;  /* 0x000000010900780c */ /* 0x000fe40002701670 */
[----:B------:R-:W-:-:S11]  /*11af0*/  MOV R13, R17 ;  /* 0x00000011000d7202 */ /* 0x000fd60000000f00 */
        /* <DEDUP_REMOVED lines=8> */
[----:B------:R-:W-:-:S13]  /*11b80*/  ISETP.LT.OR P0, PT, R9, 0x1, P1 ;  /* 0x000000010900780c */ /* 0x000fda0000f01670 */
[----:B------:R0:W-:Y:S02]  /*11b90*/  LDGSTS.E.BYPASS.LTC128B.128 [R6+0x7c00], desc[UR36][R2.64+0x180], !P0 ;  /* 0x07c0018002067fae */ /* 0x0001e4000c101d64 */
[----:B0-----:R-:W-:-:S07]  /*11ba0*/  IMAD.MOV.U32 R3, RZ, RZ, R14 ;  /* 0x000000ffff037224 */ /* 0x001fce00078e000e */
[----:B------:R-:W-:Y:S05]  /*11bb0*/  WARPSYNC.COLLECTIVE R15, `(.L_x_144) ;  /* 0x000000000f087348 */ /* 0x000fea0003c00000 */
[----:B------:R0:W1:Y:S02]  /*11bc0*/  SHFL.IDX P6, R14, R13, R12, R11 ;  /* 0x0000000c0d0e7389 */ /* 0x00006400000c000b */
[----:B01----:R-:W-:Y:S01]  /*11bd0*/  ENDCOLLECTIVE ;  /* 0x000000000000791b */ /* 0x003fe20003800000 */
.L_x_144:
[----:B------:R-:W-:Y:S02]  /*11be0*/  IMAD.MOV.U32 R13, RZ, RZ, R18 ;  /* 0x000000ffff0d7224 */ /* 0x000fe400078e0012 */
[----:B------:R-:W-:Y:S01]  /*11bf0*/  IMAD.MOV.U32 R12, RZ, RZ, 0x2 ;  /* 0x00000002ff0c7424 */ /* 0x000fe200078e00ff */
[----:B------:R-:W-:-:S13]  /*11c00*/  IADD3 R2, P0, R14, R0, RZ ;  /* 0x000000000e027210 */ /* 0x000fda0007f1e0ff */
[----:B------:R-:W-:Y:S05]  /*11c10*/  WARPSYNC.COLLECTIVE R15, `(.L_x_145) ;  /* 0x000000000f087348 */ /* 0x000fea0003c00000 */
[----:B------:R0:W1:Y:S02]  /*11c20*/  SHFL.IDX P6, R14, R13, R12, R11 ;  /* 0x0000000c0d0e7389 */ /* 0x00006400000c000b */
[----:B01----:R-:W-:Y:S01]  /*11c30*/  ENDCOLLECTIVE ;  /* 0x000000000000791b */ /* 0x003fe20003800000 */
.L_x_145:
[----:B------:R-:W-:Y:S01]  /*11c40*/  IMAD.X R3, RZ, RZ, R3, P0 ;  /* 0x000000ffff037224 */ /* 0x000fe200000e0603 */
[----:B------:R-:W-:Y:S01]  /*11c50*/  ISETP.LT.OR P0, PT, R9, 0x11, P4 ;  /* 0x000000110900780c */ /* 0x000fe20002701670 */
[----:B------:R-:W-:-:S12]  /*11c60*/  IMAD.MOV.U32 R13, RZ, RZ, R17 ;  /* 0x000000ffff0d7224 */ /* 0x000fd800078e0011 */
        /* <DEDUP_REMOVED lines=10> */
[----:B0-----:R-:W-:-:S07]  /*11d10*/  MOV R3, R14 ;  /* 0x0000000e00037202 */ /* 0x001fce0000000f00 */
[----:B------:R-:W-:Y:S05]  /*11d20*/  WARPSYNC.COLLECTIVE R15, `(.L_x_146) ;  /* 0x000000000f087348 */ /* 0x000fea0003c00000 */
[----:B------:R0:W1:Y:S02]  /*11d30*/  SHFL.IDX P6, R14, R13, R12, R11 ;  /* 0x0000000c0d0e7389 */ /* 0x00006400000c000b */
[----:B01----:R-:W-:Y:S01]  /*11d40*/  ENDCOLLECTIVE ;  /* 0x000000000000791b */ /* 0x003fe20003800000 */
.L_x_146:
[----:B------:R-:W-:Y:S01]  /*11d50*/  IMAD.MOV.U32 R13, RZ, RZ, R18 ;  /* 0x000000ffff0d7224 */ /* 0x000fe200078e0012 */
[----:B------:R-:W-:Y:S02]  /*11d60*/  MOV R12, 0x3 ;  /* 0x00000003000c7802 */ /* 0x000fe40000000f00 */
[----:B------:R-:W-:-:S13]  /*11d70*/  IADD3 R2, P0, R14, R0, RZ ;  /* 0x000000000e027210 */ /* 0x000fda0007f1e0ff */
[----:B------:R-:W-:Y:S05]  /*11d80*/  WARPSYNC.COLLECTIVE R15, `(.L_x_147) ;  /* 0x000000000f087348 */ /* 0x000fea0003c00000 */
[----:B------:R0:W1:Y:S02]  /*11d90*/  SHFL.IDX P6, R14, R13, R12, R11 ;  /* 0x0000000c0d0e7389 */ /* 0x00006400000c000b */
[----:B01----:R-:W-:Y:S01]  /*11da0*/  ENDCOLLECTIVE ;  /* 0x000000000000791b */ /* 0x003fe20003800000 */
.L_x_147:
        /* <DEDUP_REMOVED lines=17> */
.L_x_148:
[----:B------:R-:W-:Y:S01]  /*11ec0*/  MOV R13, R18 ;  /* 0x00000012000d7202 */ /* 0x000fe20000000f00 */
[----:B------:R-:W-:Y:S01]  /*11ed0*/  IMAD.MOV.U32 R12, RZ, RZ, 0x4 ;  /* 0x00000004ff0c7424 */ /* 0x000fe200078e00ff */
[----:B------:R-:W-:-:S13]  /*11ee0*/  IADD3 R2, P0, R14, R0, RZ ;  /* 0x000000000e027210 */ /* 0x000fda0007f1e0ff */
[----:B------:R-:W-:Y:S05]  /*11ef0*/  WARPSYNC.COLLECTIVE R15, `(.L_x_149) ;  /* 0x000000000f087348 */ /* 0x000fea0003c00000 */
[----:B------:R0:W1:Y:S02]  /*11f00*/  SHFL.IDX P6, R14, R13, R12, R11 ;  /* 0x0000000c0d0e7389 */ /* 0x00006400000c000b */
[----:B01----:R-:W-:Y:S01]  /*11f10*/  ENDCOLLECTIVE ;  /* 0x000000000000791b */ /* 0x003fe20003800000 */
.L_x_149:
[----:B------:R-:W-:Y:S01]  /*11f20*/  IMAD.X R3, RZ, RZ, R3, P0 ;  /* 0x000000ffff037224 */ /* 0x000fe200000e0603 */
[----:B------:R-:W-:Y:S01]  /*11f30*/  ISETP.LT.OR P0, PT, R9, 0x31, P4 ;  /* 0x000000310900780c */ /* 0x000fe20002701670 */
[----:B------:R-:W-:-:S12]  /*11f40*/  IMAD.MOV.U32 R13, RZ, RZ, R17 ;  /* 0x000000ffff0d7224 */ /* 0x000fd800078e0011 */
[----:B------:R-:W-:Y:S01]  /*11f50*/  @!PT LDS RZ, [RZ] ;  /* 0x00000000fffff984 */ /* 0x000fe20000000800 */
[----:B------:R-:W-:Y:S01]  /*11f60*/  @!PT LDS RZ, [RZ] ;  /* 0x00000000fffff984 */ /* 0x000fe20000000800 */
[----:B------:R-:W-:Y:S01]  /*11f70*/  @!PT LDS RZ, [RZ] ;  /* 0x00000000fffff984 */ /* 0x000fe20000000800 */
[----:B------:R0:W-:Y:S01]  /*11f80*/  LDGSTS.E.BYPASS.LTC128B.128 [R6+0x1c00], desc[UR36][R2.64], !P0 ;  /* 0x01c0000002067fae */ /* 0x0001e2000c101d64 */
[----:B------:R-:W-:Y:S01]  /*11f90*/  ISETP.LT.OR P0, PT, R9, 0x31, P3 ;  /* 0x000000310900780c */ /* 0x000fe20001f01670 */
[----:B------:R-:W-:-:S12]  /*11fa0*/  IMAD.MOV.U32 R18, RZ, RZ, R14 ;  /* 0x000000ffff127224 */ /* 0x000fd800078e000e */
[----:B0-----:R-:W-:Y:S05]  /*11fb0*/  WARPSYNC.COLLECTIVE R15, `(.L_x_150) ;  /* 0x000000000f087348 */ /* 0x001fea0003c00000 */
[----:B------:R1:W2:Y:S02]  /*11fc0*/  SHFL.IDX P6, R14, R13, R12, R11 ;  /* 0x0000000c0d0e7389 */ /* 0x0002a400000c000b */
[----:B012---:R-:W-:Y:S01]  /*11fd0*/  ENDCOLLECTIVE ;  /* 0x000000000000791b */ /* 0x007fe20003800000 */
.L_x_150:
        /* <DEDUP_REMOVED lines=8> */
[----:B------:R-:W-:Y:S05]  /*12060*/  BRA `(.L_x_151) ;  /* 0xffffffcc00e47947 */ /* 0x000fea000383ffff */
.L_x_73:
[----:B0-----:R0:W1:Y:S02]  /*12070*/  SYNCS.PHASECHK.TRANS64.TRYWAIT P0, [R4+URZ+0x38860], R3 ;  /* 0x03886003040075a7 */ /* 0x001064000800017f */
[----:B-1----:R-:W-:Y:S05]  /*12080*/  @!P0 NANOSLEEP.SYNCS 0x989680 ;  /* 0x009896800000895d */ /* 0x002fea0003900000 */
[----:B------:R-:W1:Y:S02]  /*12090*/  @!P0 SYNCS.PHASECHK.TRANS64 P0, [R4+URZ+0x38860], R3 ;  /* 0x03886003040085a7 */ /* 0x000e64000800007f */
[----:B-1----:R-:W-:Y:S05]  /*120a0*/  @!P0 BRA `(.L_x_73) ;  /* 0xfffffffc00f08947 */ /* 0x002fea000383ffff */
[----:B------:R-:W-:Y:S05]  /*120b0*/  BRA `(.L_x_152) ;  /* 0xffffffd000c47947 */ /* 0x000fea000383ffff */
.L_x_74:
[----:B------:R-:W-:Y:S01]  /*120c0*/  BSSY B0, `(.L_x_153) ;  /* 0x0000008000007945 */ /* 0x000fe20003800000 */
[----:B------:R-:W-:Y:S01]  /*120d0*/  MOV R13, R18 ;  /* 0x00000012000d7202 */ /* 0x000fe20000000f00 */
[----:B------:R-:W-:Y:S02]  /*120e0*/  IMAD.MOV.U32 R12, RZ, RZ, RZ ;  /* 0x000000ffff0c7224 */ /* 0x000fe400078e00ff */
[----:B------:R-:W-:Y:S02]  /*120f0*/  IMAD.MOV.U32 R11, RZ, RZ, 0x181f ;  /* 0x0000181fff0b7424 */ /* 0x000fe400078e00ff */
[----:B------:R-:W-:-:S07]  /*12100*/  IMAD.MOV.U32 R15, RZ, RZ, -0x1 ;  /* 0xffffffffff0f7424 */ /* 0x000fce00078e00ff */
[----:B0-----:R-:W-:Y:S05]  /*12110*/  WARPSYNC.COLLECTIVE R15, `(.L_x_154) ;  /* 0x000000000f087348 */ /* 0x001fea0003c00000 */
[----:B------:R1:W2:Y:S02]  /*12120*/  SHFL.IDX P6, R14, R13, R12, R11 ;  /* 0x0000000c0d0e7389 */ /* 0x0002a400000c000b */
[----:B012---:R-:W-:Y:S01]  /*12130*/  ENDCOLLECTIVE ;  /* 0x000000000000791b */ /* 0x007fe20003800000 */
.L_x_154:
[----:B------:R-:W-:Y:S05]  /*12140*/  BSYNC B0 ;  /* 0x0000000000007941 */ /* 0x000fea0003800000 */
.L_x_153:
[----:B------:R-:W-:Y:S01]  /*12150*/  IMAD.MOV.U32 R13, RZ, RZ, R17 ;  /* 0x000000ffff0d7224 */ /* 0x000fe200078e0011 */
[----:B------:R-:W-:Y:S01]  /*12160*/  MOV R15, 0xffffffff ;  /* 0xffffffff000f7802 */ /* 0x000fe20000000f00 */
[----:B------:R-:W-:Y:S01]  /*12170*/  IMAD.MOV.U32 R12, RZ, RZ, RZ ;  /* 0x000000ffff0c7224 */ /* 0x000fe200078e00ff */
[----:B------:R-:W-:Y:S01]  /*12180*/  MOV R0, R14 ;  /* 0x0000000e00007202 */ /* 0x000fe20000000f00 */
[----:B------:R-:W-:Y:S02]  /*12190*/  IMAD.MOV.U32 R11, RZ, RZ, 0x181f ;  /* 0x0000181fff0b7424 */ /* 0x000fe400078e00ff */
[----:B------:R-:W-:-:S07]  /*121a0*/  IMAD.SHL.U32 R6, R37, 0x2, RZ ;  /* 0x0000000225067824 */ /* 0x000fce00078e00ff */
[----:B------:R-:W-:Y:S05]  /*121b0*/  WARPSYNC.COLLECTIVE R15, `(.L_x_155) ;  /* 0x000000000f087348 */ /* 0x000fea0003c00000 */
[----:B------:R0:W1:Y:S02]  /*121c0*/  SHFL.IDX P6, R14, R13, R12, R11 ;  /* 0x0000000c0d0e7389 */ /* 0x00006400000c000b */
[----:B01----:R-:W-:Y:S01]  /*121d0*/  ENDCOLLECTIVE ;  /* 0x000000000000791b */ /* 0x003fe20003800000 */
.L_x_155:
[----:B------:R-:W-:Y:S01]  /*121e0*/  IMAD.MOV.U32 R13, RZ, RZ, R18 ;  /* 0x000000ffff0d7224 */ /* 0x000fe200078e0012 */
[----:B------:R-:W-:Y:S02]  /*121f0*/  MOV R12, 0x1 ;  /* 0x00000001000c7802 */ /* 0x000fe40000000f00 */
[----:B------:R-:W-:-:S13]  /*12200*/  IADD3 R2, P0, R14, R6, RZ ;  /* 0x000000060e027210 */ /* 0x000fda0007f1e0ff */
[----:B------:R-:W-:Y:S05]  /*12210*/  WARPSYNC.COLLECTIVE R15, `(.L_x_156) ;  /* 0x000000000f087348 */ /* 0x000fea0003c00000 */
[----:B------:R0:W1:Y:S02]  /*12220*/  SHFL.IDX P6, R14, R13, R12, R11 ;  /* 0x0000000c0d0e7389 */ /* 0x00006400000c000b */
[----:B01----:R-:W-:Y:S01]  /*12230*/  ENDCOLLECTIVE ;  /* 0x000000000000791b */ /* 0x003fe20003800000 */
.L_x_156:
[----:B------:R-:W-:Y:S01]  /*12240*/  IMAD.X R3, RZ, RZ, R0, P0 ;  /* 0x000000ffff037224 */ /* 0x000fe200000e0600 */
[----:B------:R-:W-:Y:S02]  /*12250*/  ISETP.LT.OR P0, PT, R5, 0x1, P4 ;  /* 0x000000010500780c */ /* 0x000fe40002701670 */
[----:B------:R-:W-:Y:S01]  /*12260*/  LEA R0, R7, UR39, 0x1 ;  /* 0x0000002707007c11 */ /* 0x000fe2000f8e08ff */
[----:B------:R-:W-:-:S10]  /*12270*/  IMAD.MOV.U32 R13, RZ, RZ, R17 ;  /* 0x000000ffff0d7224 */ /* 0x000fd400078e0011 */
        /* <DEDUP_REMOVED lines=9> */
.L_x_157:
[----:B------:R-:W-:Y:S01]  /*12310*/  @!PT LDS RZ, [RZ] ;  /* 0x00000000fffff984 */ /* 0x000fe20000000800 */
[----:B------:R-:W-:Y:S01]  /*12320*/  @!PT LDS RZ, [RZ] ;  /* 0x00000000fffff984 */ /* 0x000fe20000000800 */
[----:B------:R-:W-:Y:S01]  /*12330*/  @!PT LDS RZ, [RZ] ;  /* 0x00000000fffff984 */ /* 0x000fe20000000800 */
[----:B------:R-:W-:Y:S01]  /*12340*/  LDGSTS.E.BYPASS.LTC128B.128 [R0+0x2c00], desc[UR36][R2.64+0x80], !P0 ;  /* 0x02c0008002007fae */ /* 0x000fe2000c101d64 */
[----:B------:R-:W-:Y:S02]  /*12350*/  ISETP.LT.OR P0, PT, R5, 0x1, P2 ;  /* 0x000000010500780c */ /* 0x000fe40001701670 */
[----:B------:R-:W-:Y:S01]  /*12360*/  MOV R13, R18 ;  /* 0x00000012000d7202 */ /* 0x000fe20000000f00 */
[----:B------:R-:W-:-:S10]  /*12370*/  IMAD.MOV.U32 R12, RZ, RZ, 0x2 ;  /* 0x00000002ff0c7424 */ /* 0x000fd400078e00ff */
[----:B------:R-:W-:Y:S01]  /*12380*/  LDGSTS.E.BYPASS.LTC128B.128 [R0+0x5400], desc[UR36][R2.64+0x100], !P0 ;  /* 0x0540010002007fae */ /* 0x000fe2000c101d64 */
[----:B------:R-:W-:-:S13]  /*12390*/  ISETP.LT.OR P0, PT, R5, 0x1, P1 ;  /* 0x000000010500780c */ /* 0x000fda0000f01670 */
[----:B------:R0:W-:Y:S02]  /*123a0*/  LDGSTS.E.BYPASS.LTC128B.128 [R0+0x7c00], desc[UR36][R2.64+0x180], !P0 ;  /* 0x07c0018002007fae */ /* 0x0001e4000c101d64 */
[----:B0-----:R-:W-:-:S13]  /*123b0*/  IADD3 R2, P0, R14, R6, RZ ;  /* 0x000000060e027210 */ /* 0x001fda0007f1e0ff */
[----:B------:R-:W-:Y:S05]  /*123c0*/  WARPSYNC.COLLECTIVE R15, `(.L_x_158) ;  /* 0x000000000f087348 */ /* 0x000fea0003c00000 */
[----:B------:R0:W1:Y:S02]  /*123d0*/  SHFL.IDX P6, R14, R13, R12, R11 ;  /* 0x0000000c0d0e7389 */ /* 0x00006400000c000b */
[----:B01----:R-:W-:Y:S01]  /*123e0*/  ENDCOLLECTIVE ;  /* 0x000000000000791b */ /* 0x003fe20003800000 */
.L_x_158:
        /* <DEDUP_REMOVED lines=12> */
.L_x_159:
[----:B------:R-:W-:Y:S01]  /*124b0*/  @!PT LDS RZ, [RZ] ;  /* 0x00000000fffff984 */ /* 0x000fe20000000800 */
[----:B------:R-:W-:Y:S01]  /*124c0*/  @!PT LDS RZ, [RZ] ;  /* 0x00000000fffff984 */ /* 0x000fe20000000800 */
[----:B------:R-:W-:Y:S01]  /*124d0*/  @!PT LDS RZ, [RZ] ;  /* 0x00000000fffff984 */ /* 0x000fe20000000800 */
[----:B------:R-:W-:Y:S01]  /*124e0*/  LDGSTS.E.BYPASS.LTC128B.128 [R0+0x3400], desc[UR36][R2.64+0x80], !P0 ;  /* 0x0340008002007fae */ /* 0x000fe2000c101d64 */
[----:B------:R-:W-:Y:S01]  /*124f0*/  ISETP.LT.OR P0, PT, R5, 0x11, P2 ;  /* 0x000000110500780c */ /* 0x000fe20001701670 */
[----:B------:R-:W-:Y:S02]  /*12500*/  IMAD.MOV.U32 R13, RZ, RZ, R18 ;  /* 0x000000ffff0d7224 */ /* 0x000fe400078e0012 */
        /* <DEDUP_REMOVED lines=8> */
.L_x_160:
[----:B------:R-:W-:Y:S02]  /*12590*/  IADD3.X R3, RZ, R7, RZ, P0, !PT ;  /* 0x00000007ff037210 */ /* 0x000fe400007fe4ff */
[----:B------:R-:W-:Y:S02]  /*125a0*/  ISETP.LT.OR P0, PT, R5, 0x21, P4 ;  /* 0x000000210500780c */ /* 0x000fe40002701670 */
[----:B------:R-:W-:-:S11]  /*125b0*/  MOV R13, R17 ;  /* 0x00000011000d7202 */ /* 0x000fd60000000f00 */
        /* <DEDUP_REMOVED lines=9> */
.L_x_161:
        /* <DEDUP_REMOVED lines=14> */
.L_x_162:
[----:B------:R-:W-:Y:S01]  /*12730*/  IMAD.X R3, RZ, RZ, R7, P0 ;  /* 0x000000ffff037224 */ /* 0x000fe200000e0607 */
[----:B------:R-:W-:Y:S01]  /*12740*/  ISETP.LT.OR P0, PT, R5, 0x31, P4 ;  /* 0x000000310500780c */ /* 0x000fe20002701670 */
[----:B------:R-:W-:-:S12]  /*12750*/  IMAD.MOV.U32 R13, RZ, RZ, R17 ;  /* 0x000000ffff0d7224 */ /* 0x000fd800078e0011 */
[----:B------:R-:W-:Y:S01]  /*12760*/  @!PT LDS RZ, [RZ] ;  /* 0x00000000fffff984 */ /* 0x000fe20000000800 */
[----:B------:R-:W-:Y:S01]  /*12770*/  @!PT LDS RZ, [RZ] ;  /* 0x00000000fffff984 */ /* 0x000fe20000000800 */
[----:B------:R-:W-:Y:S01]  /*12780*/  @!PT LDS RZ, [RZ] ;  /* 0x00000000fffff984 */ /* 0x000fe20000000800 */
[----:B------:R0:W-:Y:S01]  /*12790*/  LDGSTS.E.BYPASS.LTC128B.128 [R0+0x1c00], desc[UR36][R2.64], !P0 ;  /* 0x01c0000002007fae */ /* 0x0001e2000c101d64 */
[----:B------:R-:W-:Y:S02]  /*127a0*/  ISETP.LT.OR P0, PT, R5, 0x31, P3 ;  /* 0x000000310500780c */ /* 0x000fe40001f01670 */
[----:B------:R-:W-:-:S11]  /*127b0*/  MOV R18, R14 ;  /* 0x0000000e00127202 */ /* 0x000fd60000000f00 */
[----:B0-----:R-:W-:Y:S05]  /*127c0*/  WARPSYNC.COLLECTIVE R15, `(.L_x_163) ;  /* 0x000000000f087348 */ /* 0x001fea0003c00000 */
[----:B------:R1:W2:Y:S02]  /*127d0*/  SHFL.IDX P6, R14, R13, R12, R11 ;  /* 0x0000000c0d0e7389 */ /* 0x0002a400000c000b */
[----:B012---:R-:W-:Y:S01]  /*127e0*/  ENDCOLLECTIVE ;  /* 0x000000000000791b */ /* 0x007fe20003800000 */
.L_x_163:
        /* <DEDUP_REMOVED lines=9> */
.L_x_79:
[----:B0-----:R0:W1:Y:S02]  /*12880*/  SYNCS.PHASECHK.TRANS64.TRYWAIT P0, [R5+URZ+0x38820], R0 ;  /* 0x03882000050075a7 */ /* 0x001064000800017f */
[----:B-1----:R-:W-:Y:S05]  /*12890*/  @!P0 NANOSLEEP.SYNCS 0x989680 ;  /* 0x009896800000895d */ /* 0x002fea0003900000 */
[----:B------:R-:W1:Y:S02]  /*128a0*/  @!P0 SYNCS.PHASECHK.TRANS64 P0, [R5+URZ+0x38820], R0 ;  /* 0x03882000050085a7 */ /* 0x000e64000800007f */
[----:B-1----:R-:W-:Y:S05]  /*128b0*/  @!P0 BRA `(.L_x_79) ;  /* 0xfffffffc00f08947 */ /* 0x002fea000383ffff */
[----:B------:R-:W-:Y:S05]  /*128c0*/  BRA `(.L_x_165) ;  /* 0xffffffd0006c7947 */ /* 0x000fea000383ffff */
.L_x_80:
[----:B------:R-:W1:Y:S01]  /*128d0*/  S2R R2, SR_TID.X ;  /* 0x0000000000027919 */ /* 0x000e620000002100 */
[----:B------:R-:W-:Y:S01]  /*128e0*/  BSSY B0, `(.L_x_166) ;  /* 0x000000a000007945 */ /* 0x000fe20003800000 */
[----:B------:R-:W-:Y:S01]  /*128f0*/  IMAD.MOV.U32 R12, RZ, RZ, RZ ;  /* 0x000000ffff0c7224 */ /* 0x000fe200078e00ff */
[----:B------:R-:W-:Y:S01]  /*12900*/  MOV R11, 0x1f ;  /* 0x0000001f000b7802 */ /* 0x000fe20000000f00 */
[----:B------:R-:W-:Y:S01]  /*12910*/  IMAD.MOV.U32 R15, RZ, RZ, -0x1 ;  /* 0xffffffffff0f7424 */ /* 0x000fe200078e00ff */
[----:B-1----:R-:W-:-:S04]  /*12920*/  SHF.R.U32.HI R2, RZ, 0x5, R2 ;  /* 0x00000005ff027819 */ /* 0x002fc80000011602 */
[----:B------:R-:W-:-:S05]  /*12930*/  LOP3.LUT R2, R2, 0x3, RZ, 0xc0, !PT ;  /* 0x0000000302027812 */ /* 0x000fca00078ec0ff */
[----:B------:R-:W-:-:S07]  /*12940*/  IMAD.MOV.U32 R13, RZ, RZ, R2 ;  /* 0x000000ffff0d7224 */ /* 0x000fce00078e0002 */
[----:B0-----:R-:W-:Y:S05]  /*12950*/  WARPSYNC.COLLECTIVE R15, `(.L_x_167) ;  /* 0x000000000f087348 */ /* 0x001fea0003c00000 */
[----:B------:R1:W2:Y:S02]  /*12960*/  SHFL.IDX P6, R14, R13, R12, R11 ;  /* 0x0000000c0d0e7389 */ /* 0x0002a400000c000b */
[----:B012---:R-:W-:Y:S01]  /*12970*/  ENDCOLLECTIVE ;  /* 0x000000000000791b */ /* 0x007fe20003800000 */
.L_x_167:
[----:B------:R-:W-:Y:S05]  /*12980*/  BSYNC B0 ;  /* 0x0000000000007941 */ /* 0x000fea0003800000 */
.L_x_166:
[----:B------:R-:W-:Y:S05]  /*12990*/  BRA `(.L_x_168) ;  /* 0xffffffd000547947 */ /* 0x000fea000383ffff */
.L_x_83:
[----:B------:R-:W-:Y:S01]  /*129a0*/  BSSY B1, `(.L_x_169) ;  /* 0x0000006000017945 */ /* 0x000fe20003800000 */
[----:B------:R-:W-:-:S07]  /*129b0*/  IMAD.MOV.U32 R15, RZ, RZ, -0x1 ;  /* 0xffffffffff0f7424 */ /* 0x000fce00078e00ff */
[----:B0-----:R-:W-:Y:S05]  /*129c0*/  WARPSYNC.COLLECTIVE R15, `(.L_x_170) ;  /* 0x000000000f0c7348 */ /* 0x001fea0003c00000 */
[----:B------:R-:W-:Y:S02]  /*129d0*/  ELECT P6, UR62, PT ;  /* 0x00000000003e782f */ /* 0x000fe400038c0000 */
[----:B------:R-:W-:Y:S01]  /*129e0*/  MOV R14, UR62 ;  /* 0x0000003e000e7c02 */ /* 0x000fe20008000f00 */
[----:B0-----:R-:W-:Y:S10]  /*129f0*/  ENDCOLLECTIVE ;  /* 0x000000000000791b */ /* 0x001ff40003800000 */
.L_x_170:
[----:B------:R-:W-:Y:S05]  /*12a00*/  BSYNC B1 ;  /* 0x0000000000017941 */ /* 0x000fea0003800000 */
.L_x_169:
[----:B------:R-:W-:Y:S05]  /*12a10*/  BRA `(.L_x_171) ;  /* 0xffffffd0004c7947 */ /* 0x000fea000383ffff */
.L_x_85:
[----:B0-----:R0:W1:Y:S02]  /*12a20*/  SYNCS.PHASECHK.TRANS64.TRYWAIT P1, [R3+URZ+0x38840], R2 ;  /* 0x03884002030075a7 */ /* 0x001064000802017f */
[----:B-1----:R-:W-:Y:S05]  /*12a30*/  @!P1 NANOSLEEP.SYNCS 0x989680 ;  /* 0x009896800000995d */ /* 0x002fea0003900000 */
[----:B------:R-:W1:Y:S02]  /*12a40*/  @!P1 SYNCS.PHASECHK.TRANS64 P1, [R3+URZ+0x38840], R2 ;  /* 0x03884002030095a7 */ /* 0x000e64000802007f */
[----:B-1----:R-:W-:Y:S05]  /*12a50*/  @!P1 BRA `(.L_x_85) ;  /* 0xfffffffc00f09947 */ /* 0x002fea000383ffff */
[----:B------:R-:W-:Y:S05]  /*12a60*/  BRA `(.L_x_172) ;  /* 0xffffffd000747947 */ /* 0x000fea000383ffff */
.L_x_87:
[----:B-1----:R1:W2:Y:S02]  /*12a70*/  SYNCS.PHASECHK.TRANS64.TRYWAIT P1, [R5+URZ+0x38840], R0 ;  /* 0x03884000050075a7 */ /* 0x0022a4000802017f */
[----:B--2---:R-:W-:Y:S05]  /*12a80*/  @!P1 NANOSLEEP.SYNCS 0x989680 ;  /* 0x009896800000995d */ /* 0x004fea0003900000 */
[----:B------:R-:W2:Y:S02]  /*12a90*/  @!P1 SYNCS.PHASECHK.TRANS64 P1, [R5+URZ+0x38840], R0 ;  /* 0x03884000050095a7 */ /* 0x000ea4000802007f */
[----:B--2---:R-:W-:Y:S05]  /*12aa0*/  @!P1 BRA `(.L_x_87) ;  /* 0xfffffffc00f09947 */ /* 0x004fea000383ffff */
[----:B------:R-:W-:Y:S05]  /*12ab0*/  BRA `(.L_x_173) ;  /* 0xffffffd000807947 */ /* 0x000fea000383ffff */
.L_x_89:
[----:B--2---:R2:W3:Y:S02]  /*12ac0*/  SYNCS.PHASECHK.TRANS64.TRYWAIT P1, [R3+URZ+0x38860], R2 ;  /* 0x03886002030075a7 */ /* 0x0044e4000802017f */
[----:B---3--:R-:W-:Y:S05]  /*12ad0*/  @!P1 NANOSLEEP.SYNCS 0x989680 ;  /* 0x009896800000995d */ /* 0x008fea0003900000 */
[----:B------:R-:W3:Y:S02]  /*12ae0*/  @!P1 SYNCS.PHASECHK.TRANS64 P1, [R3+URZ+0x38860], R2 ;  /* 0x03886002030095a7 */ /* 0x000ee4000802007f */
[----:B---3--:R-:W-:Y:S05]  /*12af0*/  @!P1 BRA `(.L_x_89) ;  /* 0xfffffffc00f09947 */ /* 0x008fea000383ffff */
[----:B------:R-:W-:Y:S05]  /*12b00*/  BRA `(.L_x_174) ;  /* 0xffffffd0007c7947 */ /* 0x000fea000383ffff */
.L_x_175:
[----:B------:R-:W-:-:S00]  /*12b10*/  BRA `(.L_x_175) ;  /* 0xfffffffc00fc7947 */ /* 0x000fc0000383ffff */
[----:B------:R-:W-:-:S00]  /*12b20*/  NOP ;  /* 0x0000000000007918 */ /* 0x000fc00000000000 */
        /* <DEDUP_REMOVED lines=13> */
.L_x_15836:


//--------------------- .text._ZN7cutlass13device_kernelIN5flash11enable_sm90INS1_16FlashAttnFwdSm90INS1_25CollectiveMainloopFwdSm90ILi2EN4cute5tupleIJNS5_1CILi1EEES8_S8_EEENS6_IJNS7_ILi128EEENS7_ILi80EEENS7_ILi256EEEEEELi256ENS_6half_tEfNS_4arch4Sm90ELb0ELb0ELb0ELb1ELb1ELb0ELb0ELb1ELb1ELb1ELb0ELb0EEENS1_21CollectiveEpilogueFwdINS6_IJSA_SC_SB_EEES9_SE_SG_Li256ELb1ELb1ELb0ELb0EEENS1_36VarlenDynamicPersistentTileSchedulerILi128ELi80ELi256ELi128ELb0ELb1ELb1ELb0ELb1ELb1EEEEEEEEEvNT_6ParamsE --------------------------
	.section	.text._ZN7cutlass13device_kernelIN5flash11enable_sm90INS1_16FlashAttnFwdSm90INS1_25CollectiveMainloopFwdSm90ILi2EN4cute5tupleIJNS5_1CILi1EEES8_S8_EEENS6_IJNS7_ILi128EEENS7_ILi80EEENS7_ILi256EEEEEELi256ENS_6half_tEfNS_4arch4Sm90ELb0ELb0ELb0ELb1ELb1ELb0ELb0ELb1ELb1ELb1ELb0ELb0EEENS1_21CollectiveEpilogueFwdINS6_IJSA_SC_SB_EEES9_SE_SG_Li256ELb1ELb1ELb0ELb0EEENS1_36VarlenDynamicPersistentTileSchedulerILi128ELi80ELi256ELi128ELb0ELb1ELb1ELb0ELb1ELb1EEEEEEEEEvNT_6ParamsE,"ax",@progbits
	.align	128
.text._ZN7cutlass13device_kernelIN5flash11enable_sm90INS1_16FlashAttnFwdSm90INS1_25CollectiveMainloopFwdSm90ILi2EN4cute5tupleIJNS5_1CILi1EEES8_S8_EEENS6_IJNS7_ILi128EEENS7_ILi80EEENS7_ILi256EEEEEELi256ENS_6half_tEfNS_4arch4Sm90ELb0ELb0ELb0ELb1ELb1ELb0ELb0ELb1ELb1ELb1ELb0ELb0EEENS1_21CollectiveEpilogueFwdINS6_IJSA_SC_SB_EEES9_SE_SG_Li256ELb1ELb1ELb0ELb0EEENS1_36VarlenDynamicPersistentTileSchedulerILi128ELi80ELi256ELi128ELb0ELb1ELb1ELb0ELb1ELb1EEEEEEEEEvNT_6ParamsE:
        .type           _ZN7cutlass13device_kernelIN5flash11enable_sm90INS1_16FlashAttnFwdSm90INS1_25CollectiveMainloopFwdSm90ILi2EN4cute5tupleIJNS5_1CILi1EEES8_S8_EEENS6_IJNS7_ILi128EEENS7_ILi80EEENS7_ILi256EEEEEELi256ENS_6half_tEfNS_4arch4Sm90ELb0ELb0ELb0ELb1ELb1ELb0ELb0ELb1ELb1ELb1ELb0ELb0EEENS1_21CollectiveEpilogueFwdINS6_IJSA_SC_SB_EEES9_SE_SG_Li256ELb1ELb1ELb0ELb0EEENS1_36VarlenDynamicPersistentTileSchedulerILi128ELi80ELi256ELi128ELb0ELb1ELb1ELb0ELb1ELb1EEEEEEEEEvNT_6ParamsE,@function
        .size           _ZN7cutlass13device_kernelIN5flash11enable_sm90INS1_16FlashAttnFwdSm90INS1_25CollectiveMainloopFwdSm90ILi2EN4cute5tupleIJNS5_1CILi1EEES8_S8_EEENS6_IJNS7_ILi128EEENS7_ILi80EEENS7_ILi256EEEEEELi256ENS_6half_tEfNS_4arch4Sm90ELb0ELb0ELb0ELb1ELb1ELb0ELb0ELb1ELb1ELb1ELb0ELb0EEENS1_21CollectiveEpilogueFwdINS6_IJSA_SC_SB_EEES9_SE_SG_Li256ELb1ELb1ELb0ELb0EEENS1_36VarlenDynamicPersistentTileSchedulerILi128ELi80ELi256ELi128ELb0ELb1ELb1ELb0ELb1ELb1EEEEEEEEEvNT_6ParamsE,(.L_x_15837 - _ZN7cutlass13device_kernelIN5flash11enable_sm90INS1_16FlashAttnFwdSm90INS1_25CollectiveMainloopFwdSm90ILi2EN4cute5tupleIJNS5_1CILi1EEES8_S8_EEENS6_IJNS7_ILi128EEENS7_ILi80EEENS7_ILi256EEEEEELi256ENS_6half_tEfNS_4arch4Sm90ELb0ELb0ELb0ELb1ELb1ELb0ELb0ELb1ELb1ELb1ELb0ELb0EEENS1_21CollectiveEpilogueFwdINS6_IJSA_SC_SB_EEES9_SE_SG_Li256ELb1ELb1ELb0ELb0EEENS1_36VarlenDynamicPersistentTileSchedulerILi128ELi80ELi256ELi128ELb0ELb1ELb1ELb0ELb1ELb1EEEEEEEEEvNT_6ParamsE)
        .other          _ZN7cutlass13device_kernelIN5flash11enable_sm90INS1_16FlashAttnFwdSm90INS1_25CollectiveMainloopFwdSm90ILi2EN4cute5tupleIJNS5_1CILi1EEES8_S8_EEENS6_IJNS7_ILi128EEENS7_ILi80EEENS7_ILi256EEEEEELi256ENS_6half_tEfNS_4arch4Sm90ELb0ELb0ELb0ELb1ELb1ELb0ELb0ELb1ELb1ELb1ELb0ELb0EEENS1_21CollectiveEpilogueFwdINS6_IJSA_SC_SB_EEES9_SE_SG_Li256ELb1ELb1ELb0ELb0EEENS1_36VarlenDynamicPersistentTileSchedulerILi128ELi80ELi256ELi128ELb0ELb1ELb1ELb0ELb1ELb1EEEEEEEEEvNT_6ParamsE,@"STO_CUDA_ENTRY STV_DEFAULT"
_ZN7cutlass13device_kernelIN5flash11enable_sm90INS1_16FlashAttnFwdSm90INS1_25CollectiveMainloopFwdSm90ILi2EN4cute5tupleIJNS5_1CILi1EEES8_S8_EEENS6_IJNS7_ILi128EEENS7_ILi80EEENS7_ILi256EEEEEELi256ENS_6half_tEfNS_4arch4Sm90ELb0ELb0ELb0ELb1ELb1ELb0ELb0ELb1ELb1ELb1ELb0ELb0EEENS1_21CollectiveEpilogueFwdINS6_IJSA_SC_SB_EEES9_SE_SG_Li256ELb1ELb1ELb0ELb0EEENS1_36VarlenDynamicPersistentTileSchedulerILi128ELi80ELi256ELi128ELb0ELb1ELb1ELb0ELb1ELb1EEEEEEEEEvNT_6ParamsE:
        /* <DEDUP_REMOVED lines=45> */
.L_x_176:
        /* <DEDUP_REMOVED lines=22> */
.L_x_177:
        /* <DEDUP_REMOVED lines=18> */
.L_x_178:
        /* <DEDUP_REMOVED lines=22> */
.L_x_179:
        /* <DEDUP_REMOVED lines=23> */
.L_x_180:
        /* <DEDUP_REMOVED lines=10> */
.L_x_182:
[----:B------:R-:W-:-:S08]  /*08c0*/  NOP ;  /* 0x0000000000007918 */ /* 0x000fd00000000000 */
[----:B------:R-:W1:Y:S02]  /*08d0*/  USETMAXREG.TRY_ALLOC.CTAPOOL UP0, 0xe8 ;  /* 0x000000e8000079c8 */ /* 0x000e640008000600 */
[----:B-1----:R-:W-:-:S13]  /*08e0*/  PLOP3.LUT P0, PT, PT, PT, UP0, 0x80, 0x0 ;  /* 0x000000000000781c */ /* 0x002fda0003f0f008 */
[----:B------:R-:W-:Y:S05]  /*08f0*/  @!P0 BRA `(.L_x_182) ;  /* 0xfffffffc00f08947 */ /* 0x000fea000383ffff */
[----:B------:R-:W1:Y:S08]  /*0900*/  S2UR UR5, SR_CgaCtaId ;  /* 0x00000000000579c3 */ /* 0x000e700000008800 */
[----:B------:R-:W-:Y:S06]  /*0910*/  BAR.ARV 0x8, 0x180 ;  /* 0x0206000000007b1d */ /* 0x000fec0000002000 */
[----:B------:R-:W-:-:S02]  /*0920*/  UMOV UR4, 0x400 ;  /* 0x0000040000047882 */ /* 0x000fc40000000000 */
[----:B------:R-:W-:Y:S01]  /*0930*/  BAR.SYNC.DEFER_BLOCKING 0x5, 0x180 ;  /* 0x0146000000007b1d */ /* 0x000fe20000010000 */
[----:B-1----:R-:W-:-:S09]  /*0940*/  ULEA UR4, UR5, UR4, 0x18 ;  /* 0x0000000405047291 */ /* 0x002fd2000f8ec03f */
[----:B------:R-:W1:Y:S01]  /*0950*/  LDS.128 R12, [UR4+0x388d0] ;  /* 0x0388d004ff0c7984 */ /* 0x000e620008000c00 */
[----:B------:R-:W-:Y:S01]  /*0960*/  ULDC UR4, c[0x0][0xc3c] ;  /* 0x00030f0000047ab9 */ /* 0x000fe20000000800 */
[----:B------:R-:W-:Y:S06]  /*0970*/  BAR.ARV 0x4, 0x180 ;  /* 0x0106000000007b1d */ /* 0x000fec0000002000 */
[----:B-1----:R-:W-:-:S13]  /*0980*/  ISETP.GE.AND P0, PT, R15, UR4, PT ;  /* 0x000000040f007c0c */ /* 0x002fda000bf06270 */
[----:B------:R-:W-:Y:S05]  /*0990*/  @P0 EXIT ;  /* 0x000000000000094d */ /* 0x000fea0003800000 */
[----:B0-----:R-:W2:Y:S01]  /*09a0*/  LDL R2, [R1+0x24] ;  /* 0x0000240001027983 */ /* 0x001ea20000100800 */
[----:B------:R-:W-:Y:S01]  /*09b0*/  R2UR UR5, R13 ;  /* 0x000000000d0572ca */ /* 0x000fe200000e0000 */
[----:B------:R-:W-:Y:S01]  /*09c0*/  UMOV UR38, URZ ;  /* 0x0000003f00267c82 */ /* 0x000fe20008000000 */
[----:B------:R-:W-:Y:S01]  /*09d0*/  R2UR UR6, R14 ;  /* 0x000000000e0672ca */ /* 0x000fe200000e0000 */
[----:B------:R-:W0:Y:S01]  /*09e0*/  S2R R0, SR_TID.X ;  /* 0x0000000000007919 */ /* 0x000e220000002100 */
[----:B------:R-:W-:Y:S01]  /*09f0*/  R2UR UR7, R15 ;  /* 0x000000000f0772ca */ /* 0x000fe200000e0000 */
[----:B0-----:R-:W-:-:S05]  /*0a00*/  VIADD R11, R0, 0xffffff80 ;  /* 0xffffff80000b7836 */ /* 0x001fca0000000000 */
[----:B------:R-:W-:-:S04]  /*0a10*/  SHF.R.S32.HI R0, RZ, 0x1f, R11 ;  /* 0x0000001fff007819 */ /* 0x000fc8000001140b */
[CC--:B------:R-:W-:Y:S02]  /*0a20*/  LEA.HI R4, R0.reuse, R11.reuse, RZ, 0x5 ;  /* 0x0000000b00047211 */ /* 0x0c0fe400078f28ff */
[----:B------:R-:W-:-:S03]  /*0a30*/  LEA.HI R3, R0, R11, RZ, 0x4 ;  /* 0x0000000b00037211 */ /* 0x000fc600078f20ff */
[----:B------:R-:W-:Y:S01]  /*0a40*/  IMAD.SHL.U32 R5, R4, 0x20, RZ ;  /* 0x0000002004057824 */ /* 0x000fe200078e00ff */
[----:B------:R-:W-:Y:S02]  /*0a50*/  LOP3.LUT R4, R3, 0x3fffff0, RZ, 0xc0, !PT ;  /* 0x03fffff003047812 */ /* 0x000fe400078ec0ff */
[----:B------:R-:W-:Y:S02]  /*0a60*/  SHF.R.S32.HI R6, RZ, 0x4, R3 ;  /* 0x00000004ff067819 */ /* 0x000fe40000011403 */
[----:B------:R-:W-:Y:S01]  /*0a70*/  LOP3.LUT R5, R5, 0xfffffc00, RZ, 0xc0, !PT ;  /* 0xfffffc0005057812 */ /* 0x000fe200078ec0ff */
[----:B------:R-:W-:Y:S01]  /*0a80*/  IMAD.IADD R4, R11, 0x1, -R4 ;  /* 0x000000010b047824 */ /* 0x000fe200078e0a04 */
[----:B------:R-:W-:-:S03]  /*0a90*/  LEA.HI R3, R3, R6, RZ, 0x1 ;  /* 0x0000000603037211 */ /* 0x000fc600078f08ff */
[----:B------:R-:W-:Y:S01]  /*0aa0*/  IMAD R4, R4, 0x40, R5 ;  /* 0x0000004004047824 */ /* 0x000fe200078e0205 */
[----:B------:R-:W-:Y:S02]  /*0ab0*/  LEA.HI R5, R0, R11, RZ, 0x2 ;  /* 0x0000000b00057211 */ /* 0x000fe400078f10ff */
[----:B------:R-:W-:Y:S02]  /*0ac0*/  LOP3.LUT R3, R3, 0x1ffffffe, RZ, 0xc0, !PT ;  /* 0x1ffffffe03037812 */ /* 0x000fe400078ec0ff */
[----:B------:R-:W-:Y:S02]  /*0ad0*/  LOP3.LUT R5, R5, 0xfffffffc, RZ, 0xc0, !PT ;  /* 0xfffffffc05057812 */ /* 0x000fe400078ec0ff */
[----:B------:R-:W-:Y:S01]  /*0ae0*/  IADD3 R3, R6, -R3, RZ ;  /* 0x8000000306037210 */ /* 0x000fe20007ffe0ff */
[----:B------:R-:W-:Y:S02]  /*0af0*/  IMAD.MOV.U32 R6, RZ, RZ, -0x2 ;  /* 0xfffffffeff067424 */ /* 0x000fe400078e00ff */
[----:B------:R-:W-:-:S02]  /*0b00*/  IMAD.IADD R5, R11, 0x1, -R5 ;  /* 0x000000010b057824 */ /* 0x000fc400078e0a05 */
[----:B------:R-:W-:-:S03]  /*0b10*/  IMAD R225, R3, 0x8, R4 ;  /* 0x0000000803e17824 */ /* 0x000fc600078e0204 */
[----:B------:R-:W-:-:S04]  /*0b20*/  LEA.HI R3, R5, R5, RZ, 0x1 ;  /* 0x0000000505037211 */ /* 0x000fc800078f08ff */
[----:B------:R-:W-:-:S05]  /*0b30*/  LOP3.LUT R4, R3, 0x1ffffffe, RZ, 0xc0, !PT ;  /* 0x1ffffffe03047812 */ /* 0x000fca00078ec0ff */
[----:B------:R-:W-:Y:S01]  /*0b40*/  IMAD.IADD R5, R5, 0x1, -R4 ;  /* 0x0000000105057824 */ /* 0x000fe200078e0a04 */
[----:B--2---:R-:W-:Y:S02]  /*0b50*/  R2UR UR4, R2 ;  /* 0x00000000020472ca */ /* 0x004fe400000e0000 */
[CC--:B------:R-:W-:Y:S02]  /*0b60*/  LEA.HI R2, R0.reuse, R11.reuse, RZ, 0x7 ;  /* 0x0000000b00027211 */ /* 0x0c0fe400078f38ff */
[----:B------:R-:W-:Y:S02]  /*0b70*/  LEA.HI R0, R0, R11, RZ, 0x3 ;  /* 0x0000000b00007211 */ /* 0x000fe400078f18ff */
[----:B------:R-:W-:Y:S02]  /*0b80*/  LOP3.LUT R220, R2, 0xffffff80, RZ, 0xc0, !PT ;  /* 0xffffff8002dc7812 */ /* 0x000fe400078ec0ff */
[----:B------:R-:W-:Y:S02]  /*0b90*/  SHF.R.S32.HI R221, RZ, 0x7, R2 ;  /* 0x00000007ffdd7819 */ /* 0x000fe40000011402 */
[----:B------:R-:W-:Y:S01]  /*0ba0*/  LOP3.LUT R213, R0, 0xfffffff8, RZ, 0xc0, !PT ;  /* 0xfffffff800d57812 */ /* 0x000fe200078ec0ff */
[C---:B------:R-:W-:Y:S01]  /*0bb0*/  IMAD.IADD R220, R11.reuse, 0x1, -R220 ;  /* 0x000000010bdc7824 */ /* 0x040fe200078e0adc */
[----:B------:R-:W-:Y:S01]  /*0bc0*/  LEA.HI R2, R2, R221, RZ, 0x1 ;  /* 0x000000dd02027211 */ /* 0x000fe200078f08ff */
[----:B------:R-:W-:Y:S01]  /*0bd0*/  ULOP3.LUT UR8, UR4, 0x1, URZ, 0xfc, !UPT ;  /* 0x0000000104087892 */ /* 0x000fe2000f8efc3f */
[----:B------:R-:W-:-:S02]  /*0be0*/  IADD3 R213, R11, -R213, RZ ;  /* 0x800000d50bd57210 */ /* 0x000fc40007ffe0ff */
[----:B------:R-:W-:Y:S01]  /*0bf0*/  SHF.R.S32.HI R7, RZ, 0x1f, R220 ;  /* 0x0000001fff077819 */ /* 0x000fe200000114dc */
[----:B------:R-:W-:Y:S01]  /*0c00*/  UMOV UR4, URZ ;  /* 0x0000003f00047c82 */ /* 0x000fe20008000000 */
[----:B------:R-:W-:Y:S01]  /*0c10*/  LOP3.LUT R2, R2, 0x3fffffe, RZ, 0xc0, !PT ;  /* 0x03fffffe02027812 */ /* 0x000fe200078ec0ff */
[----:B------:R-:W-:Y:S01]  /*0c20*/  IMAD.SHL.U32 R17, R213, 0x8, RZ ;  /* 0x00000008d5117824 */ /* 0x000fe200078e00ff */
[CC--:B------:R-:W-:Y:S01]  /*0c30*/  LEA.HI R8, R7.reuse, R220.reuse, RZ, 0x2 ;  /* 0x000000dc07087211 */ /* 0x0c0fe200078f10ff */
[----:B------:R-:W-:Y:S01]  /*0c40*/  IMAD.U32 R226, RZ, RZ, UR8 ;  /* 0x00000008ffe27e24 */ /* 0x000fe2000f8e00ff */
[----:B------:R-:W-:Y:S01]  /*0c50*/  LEA.HI R7, R7, R220, RZ, 0x5 ;  /* 0x000000dc07077211 */ /* 0x000fe200078f28ff */
[----:B------:R-:W-:Y:S01]  /*0c60*/  IMAD.IADD R2, R221, 0x1, -R2 ;  /* 0x00000001dd027824 */ /* 0x000fe200078e0a02 */
[--C-:B------:R-:W-:Y:S01]  /*0c70*/  SHF.R.S32.HI R9, RZ, 0x2, R8.reuse ;  /* 0x00000002ff097819 */ /* 0x100fe20000011408 */
[C---:B------:R-:W-:Y:S01]  /*0c80*/  VIADD R23, R17.reuse, 0x40 ;  /* 0x0000004011177836 */ /* 0x040fe20000000000 */
[----:B------:R-:W-:Y:S01]  /*0c90*/  SHF.R.S32.HI R10, RZ, 0x1f, R8 ;  /* 0x0000001fff0a7819 */ /* 0x000fe20000011408 */
[C---:B------:R-:W-:Y:S01]  /*0ca0*/  VIADD R22, R17.reuse, 0x80 ;  /* 0x0000008011167836 */ /* 0x040fe20000000000 */
[----:B------:R-:W-:Y:S01]  /*0cb0*/  SHF.R.S32.HI R7, RZ, 0x5, R7 ;  /* 0x00000005ff077819 */ /* 0x000fe20000011407 */
[----:B------:R-:W-:Y:S01]  /*0cc0*/  IMAD.U32 R219, RZ, RZ, UR4 ;  /* 0x00000004ffdb7e24 */ /* 0x000fe2000f8e00ff */
[----:B------:R-:W-:Y:S01]  /*0cd0*/  LEA.HI R10, R10, R9, RZ, 0x3 ;  /* 0x000000090a0a7211 */ /* 0x000fe200078f18ff */
[----:B------:R-:W-:Y:S01]  /*0ce0*/  IMAD.U32 R16, RZ, RZ, UR4 ;  /* 0x00000004ff107e24 */ /* 0x000fe2000f8e00ff */
[----:B------:R-:W-:-:S02]  /*0cf0*/  IADD3 R212, R17, 0xc0, RZ ;  /* 0x000000c011d47810 */ /* 0x000fc40007ffe0ff */
[----:B------:R-:W-:Y:S02]  /*0d00*/  LOP3.LUT R10, R10, 0xfffffff8, RZ, 0xc0, !PT ;  /* 0xfffffff80a0a7812 */ /* 0x000fe400078ec0ff */
[----:B------:R-:W-:Y:S02]  /*0d10*/  SHF.R.S32.HI R218, RZ, 0x3, R0 ;  /* 0x00000003ffda7819 */ /* 0x000fe40000011400 */
[----:B------:R-:W-:Y:S01]  /*0d20*/  SHF.R.S32.HI R3, RZ, 0x1f, R17 ;  /* 0x0000001fff037819 */ /* 0x000fe20000011411 */
[----:B------:R-:W-:Y:S01]  /*0d30*/  IMAD.IADD R10, R9, 0x1, -R10 ;  /* 0x00000001090a7824 */ /* 0x000fe200078e0a0a */
[----:B------:R-:W-:Y:S02]  /*0d40*/  LOP3.LUT R9, R8, 0x7ffffffc, RZ, 0xc0, !PT ;  /* 0x7ffffffc08097812 */ /* 0x000fe400078ec0ff */
[----:B------:R-:W-:Y:S01]  /*0d50*/  SHF.R.S32.HI R0, RZ, 0x1f, R22 ;  /* 0x0000001fff007819 */ /* 0x000fe20000011416 */
[----:B------:R-:W-:Y:S01]  /*0d60*/  IMAD R7, R7, 0x10, R10 ;  /* 0x0000001007077824 */ /* 0x000fe200078e020a */
[----:B------:R-:W-:Y:S01]  /*0d70*/  SHF.R.S32.HI R227, RZ, 0x1f, R212 ;  /* 0x0000001fffe37819 */ /* 0x000fe200000114d4 */
[----:B------:R-:W-:-:S02]  /*0d80*/  IMAD.IADD R9, R220, 0x1, -R9 ;  /* 0x00000001dc097824 */ /* 0x000fc400078e0a09 */
[----:B------:R-:W-:Y:S01]  /*0d90*/  IMAD R222, R2, 0x40, R7 ;  /* 0x0000004002de7824 */ /* 0x000fe200078e0207 */
[----:B------:R-:W-:Y:S01]  /*0da0*/  SHF.R.S32.HI R2, RZ, 0x1f, R23 ;  /* 0x0000001fff027819 */ /* 0x000fe20000011417 */
[----:B------:R-:W-:Y:S02]  /*0db0*/  IMAD R223, R9, R6, 0x50 ;  /* 0x0000005009df7424 */ /* 0x000fe400078e0206 */
[----:B------:R-:W-:-:S07]  /*0dc0*/  IMAD R224, R5, 0x8, R222 ;  /* 0x0000000805e07824 */ /* 0x000fce00078e02de */
.L_x_228:
[----:B------:R-:W-:Y:S01]  /*0dd0*/  ULDC.64 UR8, c[0x0][0xc88] ;  /* 0x0003220000087ab9 */ /* 0x000fe20000000a00 */
[----:B------:R-:W-:Y:S01]  /*0de0*/  ULDC.64 UR10, c[0x0][0xa20] ;  /* 0x00028800000a7ab9 */ /* 0x000fe20000000a00 */
[----:B------:R-:W-:-:S06]  /*0df0*/  UIMAD.WIDE UR8, UR7, 0x4, UR8 ;  /* 0x00000004070878a5 */ /* 0x000fcc000f8e0208 */
[----:B01----:R-:W-:Y:S02]  /*0e00*/  IMAD.U32 R2, RZ, RZ, UR8 ;  /* 0x00000008ff027e24 */ /* 0x003fe4000f8e00ff */
[----:B------:R-:W-:Y:S01]  /*0e10*/  IMAD.U32 R3, RZ, RZ, UR9 ;  /* 0x00000009ff037e24 */ /* 0x000fe2000f8e00ff */
[----:B------:R-:W-:-:S04]  /*0e20*/  ULDC.64 UR8, c[0x0][0xa28] ;  /* 0x00028a0000087ab9 */ /* 0x000fc80000000a00 */
[----:B--2---:R-:W2:Y:S01]  /*0e30*/  LDG.E R2, desc[UR36][R2.64] ;  /* 0x0000002402027981 */ /* 0x004ea2000c1e1900 */
[----:B------:R-:W-:Y:S02]  /*0e40*/  UISETP.NE.U32.AND UP0, UPT, UR8, URZ, UPT ;  /* 0x0000003f0800728c */ /* 0x000fe4000bf05070 */
[----:B------:R-:W-:Y:S02]  /*0e50*/  UISETP.NE.U32.AND UP1, UPT, UR10, URZ, UPT ;  /* 0x0000003f0a00728c */ /* 0x000fe4000bf25070 */
[----:B------:R-:W-:Y:S02]  /*0e60*/  UISETP.NE.AND.EX UP0, UPT, UR9, URZ, UPT, UP0 ;  /* 0x0000003f0900728c */ /* 0x000fe4000bf05300 */
[----:B------:R-:W-:-:S04]  /*0e70*/  UISETP.NE.AND.EX UP1, UPT, UR11, URZ, UPT, UP1 ;  /* 0x0000003f0b00728c */ /* 0x000fc8000bf25310 */
[----:B------:R-:W-:Y:S02]  /*0e80*/  PLOP3.LUT P0, PT, PT, PT, UP0, 0x80, 0x0 ;  /* 0x000000000000781c */ /* 0x000fe40003f0f008 */
[----:B------:R-:W-:Y:S02]  /*0e90*/  PLOP3.LUT P1, PT, PT, PT, UP1, 0x80, 0x0 ;  /* 0x000000000000781c */ /* 0x000fe40003f2f018 */
[----:B--2---:R-:W-:-:S13]  /*0ea0*/  R2UR UR4, R2 ;  /* 0x00000000020472ca */ /* 0x004fda00000e0000 */
[----:B------:R-:W-:Y:S02]  /*0eb0*/  USHF.R.S32.HI UR12, URZ, 0x1f, UR4 ;  /* 0x0000001f3f0c7899 */ /* 0x000fe40008011404 */
[----:B------:R-:W-:Y:S01]  /*0ec0*/  IMAD.U32 R215, RZ, RZ, UR4 ;  /* 0x00000004ffd77e24 */ /* 0x000fe2000f8e00ff */
[----:B------:R-:W-:Y:S02]  /*0ed0*/  @UP0 ULEA UR8, UP2, UR4, UR8, 0x2 ;  /* 0x0000000804080291 */ /* 0x000fe4000f84103f */
[----:B------:R-:W-:Y:S02]  /*0ee0*/  @UP1 ULEA UR10, UP3, UR4, UR10, 0x2 ;  /* 0x0000000a040a1291 */ /* 0x000fe4000f86103f */
[----:B------:R-:W-:Y:S01]  /*0ef0*/  @UP0 ULEA.HI.X UR9, UR4, UR9, UR12, 0x2, UP2 ;  /* 0x0000000904090291 */ /* 0x000fe200090f140c */
[----:B------:R-:W-:Y:S01]  /*0f00*/  IMAD.U32 R216, RZ, RZ, UR5 ;  /* 0x00000005ffd87e24 */ /* 0x000fe2000f8e00ff */
[----:B------:R-:W-:Y:S01]  /*0f10*/  @UP1 ULEA.HI.X UR11, UR4, UR11, UR12, 0x2, UP3 ;  /* 0x0000000b040b1291 */ /* 0x000fe200098f140c */
[----:B------:R-:W-:Y:S01]  /*0f20*/  IMAD.U32 R2, RZ, RZ, UR8 ;  /* 0x00000008ff027e24 */ /* 0x000fe2000f8e00ff */
[----:B------:R-:W-:Y:S01]  /*0f30*/  ULDC UR5, c[0x0][0x2f0] ;  /* 0x0000bc0000057ab9 */ /* 0x000fe20000000800 */
[----:B----4-:R-:W-:Y:S01]  /*0f40*/  IMAD.U32 R4, RZ, RZ, UR10 ;  /* 0x0000000aff047e24 */ /* 0x010fe2000f8e00ff */
[----:B------:R-:W-:Y:S01]  /*0f50*/  MOV R3, UR9 ;  /* 0x0000000900037c02 */ /* 0x000fe20008000f00 */
[----:B------:R-:W-:Y:S01]  /*0f60*/  ULDC.64 UR8, c[0x0][0x418] ;  /* 0x0001060000087ab9 */ /* 0x000fe20000000a00 */
[----:B------:R-:W-:Y:S01]  /*0f70*/  IMAD.U32 R5, RZ, RZ, UR11 ;  /* 0x0000000bff057e24 */ /* 0x000fe2000f8e00ff */
[----:B------:R-:W-:Y:S01]  /*0f80*/  ULDC UR4, c[0x0][0x424] ;  /* 0x0001090000047ab9 */ /* 0x000fe20000000800 */
[----:B------:R-:W-:Y:S01]  /*0f90*/  UMOV UR39, URZ ;  /* 0x0000003f00277c82 */ /* 0x000fe20008000000 */
[----:B------:R-:W2:Y:S01]  /*0fa0*/  @P0 LDG.E R2, desc[UR36][R2.64] ;  /* 0x0000002402020981 */ /* 0x000ea2000c1e1900 */
[----:B------:R-:W-:-:S03]  /*0fb0*/  IMAD.U32 R217, RZ, RZ, UR12 ;  /* 0x0000000cffd97e24 */ /* 0x000fc6000f8e00ff */
[----:B---3--:R-:W3:Y:S01]  /*0fc0*/  @P1 LDG.E R4, desc[UR36][R4.64] ;  /* 0x0000002404041981 */ /* 0x008ee2000c1e1900 */
[----:B------:R-:W-:-:S04]  /*0fd0*/  UISETP.NE.U32.AND UP0, UPT, UR8, URZ, UPT ;  /* 0x0000003f0800728c */ /* 0x000fc8000bf05070 */
[----:B------:R-:W-:-:S04]  /*0fe0*/  UISETP.NE.AND.EX UP0, UPT, UR9, URZ, UPT, UP0 ;  /* 0x0000003f0900728c */ /* 0x000fc8000bf05300 */
[----:B------:R-:W-:-:S04]  /*0ff0*/  USEL UR4, UR4, 0x1, UP0 ;  /* 0x0000000104047887 */ /* 0x000fc80008000000 */
[----:B------:R-:W-:Y:S01]  /*1000*/  UIMAD UR4, UR4, UR5, URZ ;  /* 0x00000005040472a4 */ /* 0x000fe2000f8e023f */
[----:B------:R-:W-:Y:S01]  /*1010*/  IMAD.MOV.U32 R0, RZ, RZ, RZ ;  /* 0x000000ffff007224 */ /* 0x000fe200078e00ff */
        /* <DEDUP_REMOVED lines=28> */
[----:B------:R-:W-:Y:S01]  /*11e0*/  IMAD.MOV.U32 R166, RZ, RZ, RZ ;  /* 0x000000ffffa67224 */ /* 0x000fe200078e00ff */
        /* <DEDUP_REMOVED lines=26> */
[----:B------:R-:W-:Y:S02]  /*1390*/  IMAD.MOV.U32 R41, RZ, RZ, RZ ;  /* 0x000000ffff297224 */ /* 0x000fe400078e00ff */
[----:B------:R-:W-:Y:S01]  /*13a0*/  IMAD.U32 R214, RZ, RZ, UR6 ;  /* 0x00000006ffd67e24 */ /* 0x000fe2000f8e00ff */
[----:B--2---:R-:W-:Y:S02]  /*13b0*/  @P0 R2UR UR39, R2 ;  /* 0x00000000022702ca */ /* 0x004fe400000e0000 */
[----:B------:R-:W-:Y:S02]  /*13c0*/  CS2R R2, SRZ ;  /* 0x0000000000027805 */ /* 0x000fe4000001ff00 */
[----:B---3--:R-:W-:Y:S02]  /*13d0*/  @P1 R2UR UR4, R4 ;  /* 0x00000000040412ca */ /* 0x008fe400000e0000 */
[----:B------:R-:W-:Y:S01]  /*13e0*/  PLOP3.LUT P0, PT, PT, PT, PT, 0x80, 0x0 ;  /* 0x000000000000781c */ /* 0x000fe20003f0f070 */
[----:B------:R-:W-:-:S12]  /*13f0*/  @P1 BRA `(.L_x_183) ;  /* 0x0000000000381947 */ /* 0x000fd80003800000 */
[----:B------:R-:W-:Y:S02]  /*1400*/  ULDC.64 UR6, c[0x0][0xa08] ;  /* 0x0002820000067ab9 */ /* 0x000fe40000000a00 */
[----:B------:R-:W-:-:S04]  /*1410*/  ISETP.NE.U32.AND P1, PT, RZ, UR6, PT ;  /* 0x00000006ff007c0c */ /* 0x000fc8000bf25070 */
[----:B------:R-:W-:-:S13]  /*1420*/  ISETP.NE.AND.EX P1, PT, RZ, UR7, PT, P1 ;  /* 0x00000007ff007c0c */ /* 0x000fda000bf25310 */
[----:B------:R-:W-:Y:S05]  /*1430*/  @!P1 BRA `(.L_x_183) ;  /* 0x0000000000289947 */ /* 0x000fea0003800000 */
[----:B------:R-:W-:Y:S01]  /*1440*/  R2UR UR6, R215 ;  /* 0x00000000d70672ca */ /* 0x000fe200000e0000 */
[----:B------:R-:W-:-:S12]  /*1450*/  ULDC.64 UR4, c[0x0][0xa08] ;  /* 0x0002820000047ab9 */ /* 0x000fd80000000a00 */
[----:B------:R-:W-:-:S06]  /*1460*/  UIMAD.WIDE UR4, UR6, 0x4, UR4 ;  /* 0x00000004060478a5 */ /* 0x000fcc000f8e0204 */
[----:B------:R-:W-:Y:S01]  /*1470*/  MOV R4, UR4 ;  /* 0x0000000400047c02 */ /* 0x000fe20008000f00 */
[----:B------:R-:W-:-:S05]  /*1480*/  IMAD.U32 R5, RZ, RZ, UR5 ;  /* 0x00000005ff057e24 */ /* 0x000fca000f8e00ff */
[----:B------:R-:W2:Y:S04]  /*1490*/  LDG.E R7, desc[UR36][R4.64] ;  /* 0x0000002404077981 */ /* 0x000ea8000c1e1900 */
[----:B------:R-:W3:Y:S01]  /*14a0*/  LDG.E R6, desc[UR36][R4.64+0x4] ;  /* 0x0000042404067981 */ /* 0x000ee2000c1e1900 */
[----:B--2---:R-:W-:Y:S02]  /*14b0*/  R2UR UR4, R7 ;  /* 0x00000000070472ca */ /* 0x004fe400000e0000 */
[----:B---3--:R-:W-:-:S13]  /*14c0*/  R2UR UR5, R6 ;  /* 0x00000000060572ca */ /* 0x008fda00000e0000 */
[----:B------:R-:W-:-:S12]  /*14d0*/  UIADD3 UR4, -UR4, UR5, URZ ;  /* 0x0000000504047290 */ /* 0x000fd8000fffe13f */
.L_x_183:
[----:B------:R-:W-:Y:S01]  /*14e0*/  UIADD3 UR39, -UR39, UR4, URZ ;  /* 0x0000000427277290 */ /* 0x000fe2000fffe13f */
[----:B------:R-:W-:Y:S01]  /*14f0*/  IMAD.MOV.U32 R40, RZ, RZ, RZ ;  /* 0x000000ffff287224 */ /* 0x000fe200078e00ff */
[----:B------:R-:W-:Y:S02]  /*1500*/  CS2R R162, SRZ ;  /* 0x0000000000a27805 */ /* 0x000fe4000001ff00 */
[----:B------:R-:W-:Y:S01]  /*1510*/  CS2R R34, SRZ ;  /* 0x0000000000227805 */ /* 0x000fe2000001ff00 */
[----:B------:R-:W-:Y:S01]  /*1520*/  UISETP.GE.AND UP0, UPT, UR39, 0x1, UPT ;  /* 0x000000012700788c */ /* 0x000fe2000bf06270 */
[----:B------:R-:W-:Y:S01]  /*1530*/  CS2R R36, SRZ ;  /* 0x0000000000247805 */ /* 0x000fe2000001ff00 */
[----:B------:R-:W-:Y:S01]  /*1540*/  UIADD3 UR4, UR39, 0x4f, URZ ;  /* 0x0000004f27047890 */ /* 0x000fe2000fffe03f */
[----:B------:R-:W-:Y:S02]  /*1550*/  CS2R R32, SRZ ;  /* 0x0000000000207805 */ /* 0x000fe4000001ff00 */
[----:B------:R-:W-:-:S02]  /*1560*/  CS2R R164, SRZ ;  /* 0x0000000000a47805 */ /* 0x000fc4000001ff00 */
[----:B------:R-:W-:Y:S02]  /*1570*/  CS2R R26, SRZ ;  /* 0x00000000001a7805 */ /* 0x000fe4000001ff00 */
[----:B------:R-:W-:Y:S01]  /*1580*/  PLOP3.LUT P1, PT, PT, PT, UP0, 0x80, 0x0 ;  /* 0x000000000000781c */ /* 0x000fe20003f2f008 */
[----:B------:R-:W-:Y:S01]  /*1590*/  UIMAD.WIDE UR4, UR4, 0x66666667, URZ ;  /* 0x66666667040478a5 */ /* 0x000fe2000f8e023f */
[----:B------:R-:W-:Y:S02]  /*15a0*/  CS2R R28, SRZ ;  /* 0x00000000001c7805 */ /* 0x000fe4000001ff00 */
[----:B------:R-:W-:Y:S01]  /*15b0*/  CS2R R24, SRZ ;  /* 0x0000000000187805 */ /* 0x000fe2000001ff00 */
[----:B------:R-:W-:-:S04]  /*15c0*/  USHF.R.U32.HI UR60, URZ, 0x1f, UR5 ;  /* 0x0000001f3f3c7899 */ /* 0x000fc80008011605 */
[----:B------:R-:W-:-:S04]  /*15d0*/  ULEA.HI.SX32 UR60, UR5, UR60, 0x1b ;  /* 0x0000003c053c7291 */ /* 0x000fc8000f8fda3f */
[----:B------:R-:W-:Y:S08]  /*15e0*/  @!P1 BRA `(.L_x_184) ;  /* 0x00000094005c9947 */ /* 0x000ff00003800000 */
[----:B------:R-:W0:Y:S01]  /*15f0*/  SHFL.IDX PT, R0, R221, RZ, 0x1f ;  /* 0x00001fffdd007589 */ /* 0x000e2200000e0000 */
[----:B------:R-:W1:Y:S01]  /*1600*/  S2UR UR61, SR_CgaCtaId ;  /* 0x00000000003d79c3 */ /* 0x000e620000008800 */
[----:B------:R-:W-:Y:S01]  /*1610*/  UMOV UR40, 0x400 ;  /* 0x0000040000287882 */ /* 0x000fe20000000000 */
[----:B0-----:R-:W-:Y:S01]  /*1620*/  R2UR UR4, R0 ;  /* 0x00000000000472ca */ /* 0x001fe200000e0000 */
[----:B-1----:R-:W-:-:S04]  /*1630*/  ULEA UR40, UR61, UR40, 0x18 ;  /* 0x000000283d287291 */ /* 0x002fc8000f8ec03f */
[----:B------:R-:W-:-:S04]  /*1640*/  UIADD3 UR6, UR40, 0x14400, URZ ;  /* 0x0001440028067890 */ /* 0x000fc8000fffe03f */
[----:B------:R-:W-:-:S04]  /*1650*/  ULOP3.LUT UP0, URZ, UR6, 0x9f, URZ, 0xc0, !UPT ;  /* 0x0000009f063f7892 */ /* 0x000fc8000f80c03f */
[----:B------:R-:W-:Y:S02]  /*1660*/  ULEA.HI UR5, UR4, UR4, URZ, 0x1 ;  /* 0x0000000404057291 */ /* 0x000fe4000f8f083f */
[----:B------:R-:W-:Y:S02]  /*1670*/  PLOP3.LUT P0, PT, PT, PT, UP0, 0x80, 0x0 ;  /* 0x000000000000781c */ /* 0x000fe40003f0f008 */
[----:B------:R-:W-:-:S04]  /*1680*/  ULOP3.LUT UR5, UR5, 0x1e, URZ, 0xc0, !UPT ;  /* 0x0000001e05057892 */ /* 0x000fc8000f8ec03f */
[----:B------:R-:W-:-:S04]  /*1690*/  UIADD3 UR5, UR4, -UR5, URZ ;  /* 0x8000000504057290 */ /* 0x000fc8000fffe03f */
[----:B------:R-:W-:-:S04]  /*16a0*/  ULEA UR5, UR5, UR6, 0xd ;  /* 0x0000000605057291 */ /* 0x000fc8000f8e683f */
[----:B------:R-:W-:-:S04]  /*16b0*/  USHF.R.U32.HI UR5, URZ, 0x4, UR5 ;  /* 0x000000043f057899 */ /* 0x000fc80008011605 */
[----:B------:R-:W-:Y:S01]  /*16c0*/  ULOP3.LUT UR41, UR5, 0x3fff, URZ, 0xc0, !UPT ;  /* 0x00003fff05297892 */ /* 0x000fe2000f8ec03f */
[----:B------:R-:W-:Y:S11]  /*16d0*/  @!P0 BRA `(.L_x_185) ;  /* 0x0000000000408947 */ /* 0x000ff60003800000 */
[----:B------:R-:W-:Y:S01]  /*16e0*/  MOV R0, 0x0 ;  /* 0x0000000000007802 */ /* 0x000fe20000000f00 */
[----:B------:R-:W-:Y:S01]  /*16f0*/  ULDC.64 UR4, c[0x4][0x138] ;  /* 0x01004e0000047ab9 */ /* 0x000fe20000000a00 */
[----:B------:R-:W-:Y:S01]  /*1700*/  ULDC.64 UR6, c[0x4][0xb8] ;  /* 0x01002e0000067ab9 */ /* 0x000fe20000000a00 */
[----:B------:R-:W-:Y:S01]  /*1710*/  IMAD.U32 R4, RZ, RZ, UR4 ;  /* 0x00000004ff047e24 */ /* 0x000fe2000f8e00ff */
[----:B------:R0:W1:Y:S01]  /*1720*/  LDC.64 R2, c[0x4][R0] ;  /* 0x0100000000027b82 */ /* 0x0000620000000a00 */
[----:B------:R-:W-:Y:S01]  /*1730*/  IMAD.U32 R5, RZ, RZ, UR5 ;  /* 0x00000005ff057e24 */ /* 0x000fe2000f8e00ff */
[----:B------:R-:W-:Y:S01]  /*1740*/  ULDC.64 UR4, c[0x4][0x140] ;  /* 0x0100500000047ab9 */ /* 0x000fe20000000a00 */
[----:B------:R-:W-:Y:S01]  /*1750*/  IMAD.U32 R10, RZ, RZ, UR6 ;  /* 0x00000006ff0a7e24 */ /* 0x000fe2000f8e00ff */
[----:B------:R-:W-:Y:S01]  /*1760*/  MOV R11, UR7 ;  /* 0x00000007000b7c02 */ /* 0x000fe20008000f00 */
[----:B------:R-:W-:Y:S02]  /*1770*/  IMAD.U32 R6, RZ, RZ, UR4 ;  /* 0x00000004ff067e24 */ /* 0x000fe4000f8e00ff */
[----:B------:R-:W-:-:S02]  /*1780*/  IMAD.U32 R7, RZ, RZ, UR5 ;  /* 0x00000005ff077e24 */ /* 0x000fc4000f8e00ff */
[----:B------:R-:W-:Y:S02]  /*1790*/  IMAD.MOV.U32 R8, RZ, RZ, 0x70 ;  /* 0x00000070ff087424 */ /* 0x000fe400078e00ff */
[----:B------:R-:W-:Y:S02]  /*17a0*/  IMAD.MOV.U32 R12, RZ, RZ, 0x1 ;  /* 0x00000001ff0c7424 */ /* 0x000fe400078e00ff */
[----:B0-----:R-:W-:-:S07]  /*17b0*/  IMAD.MOV.U32 R13, RZ, RZ, RZ ;  /* 0x000000ffff0d7224 */ /* 0x001fce00078e00ff */
[----:B------:R-:W-:-:S07]  /*17c0*/  LEPC R20, `(.L_x_185) ;  /* 0x000000001014794e */ /* 0x000fce0000000000 */
[----:B-1----:R-:W-:Y:S05]  /*17d0*/  CALL.ABS.NOINC R2 ;  /* 0x0000000002007343 */ /* 0x002fea0003c00000 */
.L_x_185:
[----:B------:R-:W-:Y:S02]  /*17e0*/  R2UR UR6, R219 ;  /* 0x00000000db0672ca */ /* 0x000fe400000e0000 */
[----:B------:R-:W-:-:S11]  /*17f0*/  R2UR UR5, R226 ;  /* 0x00000000e20572ca */ /* 0x000fd600000e0000 */
[----:B------:R-:W-:Y:S02]  /*1800*/  ULEA.HI UR4, UR6, UR6, URZ, 0x1 ;  /* 0x0000000606047291 */ /* 0x000fe4000f8f083f */
[----:B------:R-:W-:Y:S02]  /*1810*/  IMAD.U32 R2, RZ, RZ, UR5 ;  /* 0x00000005ff027e24 */ /* 0x000fe4000f8e00ff */
[----:B------:R-:W-:-:S03]  /*1820*/  ULOP3.LUT UR4, UR4, 0xfffffffe, URZ, 0xc0, !UPT ;  /* 0xfffffffe04047892 */ /* 0x000fc6000f8ec03f */
[----:B------:R-:W-:Y:S01]  /*1830*/  ISETP.NE.AND P0, PT, R2, 0x3, PT ;  /* 0x000000030200780c */ /* 0x000fe20003f05270 */
[----:B------:R-:W-:-:S06]  /*1840*/  UIADD3 UR4, UR6, -UR4, URZ ;  /* 0x8000000406047290 */ /* 0x000fcc000fffe03f */
[----:B------:R-:W-:-:S05]  /*1850*/  IMAD.U32 R0, RZ, RZ, UR4 ;  /* 0x00000004ff007e24 */ /* 0x000fca000f8e00ff */
[----:B------:R-:W-:-:S04]  /*1860*/  SHF.L.U32 R0, R0, 0x1f, RZ ;  /* 0x0000001f00007819 */ /* 0x000fc800000006ff */
[----:B------:R-:W0:Y:S02]  /*1870*/  SYNCS.PHASECHK.TRANS64.TRYWAIT P1, [UR40+0x38800], R0 ;  /* 0x03880000ff0075a7 */ /* 0x000e240008020168 */
[----:B0-----:R-:W-:Y:S05]  /*1880*/  @!P1 BRA `(.L_x_186) ;  /* 0x0000011800049947 */ /* 0x001fea0003800000 */
.L_x_317:
[----:B------:R-:W-:Y:S05]  /*1890*/  @!P0 BRA `(.L_x_187) ;  /* 0x0000000000048947 */ /* 0x000fea0003800000 */
[----:B------:R-:W-:Y:S01]  /*18a0*/  BPT.TRAP 0x1 ;  /* 0x000000040000795c */ /* 0x000fe20000300000 */
.L_x_187:
        /* <DEDUP_REMOVED lines=8> */
.L_x_188:
[----:B------:R-:W-:Y:S01]  /*1930*/  MOV R151, RZ ;  /* 0x000000ff00977202 */ /* 0x000fe20000000f00 */
[----:B-1----:R-:W-:Y:S06]  /*1940*/  @P1 BRA `(.L_x_189) ;  /* 0x0000000000081947 */ /* 0x002fec0003800000 */
[----:B------:R-:W1:Y:S02]  /*1950*/  SYNCS.PHASECHK.TRANS64.TRYWAIT P1, [R0+URZ+0x38830], R3 ;  /* 0x03883003000075a7 */ /* 0x000e64000802017f */
[----:B-1----:R-:W-:Y:S05]  /*1960*/  @!P1 BRA `(.L_x_190) ;  /* 0x0000011400e49947 */ /* 0x002fea0003800000 */
.L_x_189:
        /* <DEDUP_REMOVED lines=19> */
[----:B------:R-:W-:Y:S01]  /*1aa0*/  IMAD.U32 R19, RZ, RZ, UR4 ;  /* 0x00000004ff137e24 */ /* 0x000fe2000f8e00ff */
        /* <DEDUP_REMOVED lines=250> */
[----:B------:R-:W-:Y:S01]  /*2a50*/  IMAD.U32 R7, RZ, RZ, UR13 ;  /* 0x0000000dff077e24 */ /* 0x000fe2000f8e00ff */
        /* <DEDUP_REMOVED lines=308> */
.L_x_191:
        /* <DEDUP_REMOVED lines=161> */
[----:B------:R-:W-:Y:S01]  /*47b0*/  FSEL R26, R26, -INF , P4 ;  /* 0xff8000001a1a7808 */ /* 0x000fe20002000000 */
[----:B------:R-:W0:Y:S01]  /*47c0*/  SHFL.BFLY PT, R2, R5, 0x2, 0x1f ;  /* 0x0c401f0005027f89 */ /* 0x000e2200000e0000 */
[----:B------:R-:W-:Y:S01]  /*47d0*/  FSEL R27, R27, -INF , P3 ;  /* 0xff8000001b1b7808 */ /* 0x000fe20001800000 */
[--C-:B------:R-:W-:Y:S01]  /*47e0*/  IMAD.MOV.U32 R65, RZ, RZ, R151.reuse ;  /* 0x000000ffff417224 */ /* 0x100fe200078e0097 */
[----:B------:R-:W-:Y:S01]  /*47f0*/  FSEL R30, R30, -INF , P2 ;  /* 0xff8000001e1e7808 */ /* 0x000fe20001000000 */
[----:B------:R-:W-:Y:S01]  /*4800*/  IMAD.MOV.U32 R64, RZ, RZ, R151 ;  /* 0x000000ffff407224 */ /* 0x000fe200078e0097 */
[----:B------:R-:W-:-:S02]  /*4810*/  FSEL R31, R31, -INF , P1 ;  /* 0xff8000001f1f7808 */ /* 0x000fc40000800000 */
[-C--:B------:R-:W-:Y:S02]  /*4820*/  MOV R134, R151.reuse ;  /* 0x0000009700867202 */ /* 0x080fe40000000f00 */
[-C--:B------:R-:W-:Y:S02]  /*4830*/  MOV R126, R151.reuse ;  /* 0x00000097007e7202 */ /* 0x080fe40000000f00 */
[-C--:B------:R-:W-:Y:S02]  /*4840*/  MOV R118, R151.reuse ;  /* 0x0000009700767202 */ /* 0x080fe40000000f00 */
[-C--:B------:R-:W-:Y:S02]  /*4850*/  MOV R110, R151.reuse ;  /* 0x00000097006e7202 */ /* 0x080fe40000000f00 */
[-C--:B------:R-:W-:Y:S02]  /*4860*/  MOV R102, R151.reuse ;  /* 0x0000009700667202 */ /* 0x080fe40000000f00 */
[----:B------:R-:W-:-:S02]  /*4870*/  MOV R94, R151 ;  /* 0x00000097005e7202 */ /* 0x000fc40000000f00 */
[-C--:B------:R-:W-:Y:S02]  /*4880*/  MOV R86, R151.reuse ;  /* 0x0000009700567202 */ /* 0x080fe40000000f00 */
[-C--:B------:R-:W-:Y:S02]  /*4890*/  MOV R78, R151.reuse ;  /* 0x00000097004e7202 */ /* 0x080fe40000000f00 */
[----:B------:R-:W-:Y:S02]  /*48a0*/  MOV R70, R151 ;  /* 0x0000009700467202 */ /* 0x000fe40000000f00 */
[----:B0-----:R-:W-:-:S05]  /*48b0*/  FMNMX.FTZ R18, R5, R2, !PT ;  /* 0x0000000205127209 */ /* 0x001fca0007810000 */
[----:B------:R-:W0:Y:S02]  /*48c0*/  SHFL.BFLY PT, R3, R18, 0x1, 0x1f ;  /* 0x0c201f0012037f89 */ /* 0x000e2400000e0000 */
[----:B0-----:R-:W-:Y:S02]  /*48d0*/  FMNMX.FTZ R4, R18, R3, !PT ;  /* 0x0000000312047209 */ /* 0x001fe40007810000 */
[----:B------:R-:W-:Y:S02]  /*48e0*/  FMNMX.FTZ R3, R58, R59, !PT ;  /* 0x0000003b3a037209 */ /* 0x000fe40007810000 */
        /* <DEDUP_REMOVED lines=28> */
[--C-:B------:R-:W-:Y:S01]  /*4ab0*/  FFMA.FTZ R36, R36, UR5, -R20.reuse ;  /* 0x0000000524247c23 */ /* 0x100fe20008010814 */
[--C-:B------:R-:W-:Y:S01]  /*4ac0*/  FFMA.FTZ R37, R37, UR5, -R20.reuse ;  /* 0x0000000525257c23 */ /* 0x100fe20008010814 */
[----:B------:R-:W-:Y:S01]  /*4ad0*/  FMNMX.FTZ R3, R43, R2, !PT ;  /* 0x000000022b037209 */ /* 0x000fe20007810000 */
[--C-:B------:R-:W-:Y:S01]  /*4ae0*/  FFMA.FTZ R24, R24, UR5, -R20.reuse ;  /* 0x0000000518187c23 */ /* 0x100fe20008010814 */
[--C-:B------:R-:W-:Y:S01]  /*4af0*/  FFMA.FTZ R25, R25, UR5, -R20.reuse ;  /* 0x0000000519197c23 */ /* 0x100fe20008010814 */
[--C-:B------:R-:W-:Y:S01]  /*4b00*/  FFMA.FTZ R28, R28, UR5, -R20.reuse ;  /* 0x000000051c1c7c23 */ /* 0x100fe20008010814 */
[----:B------:R-:W-:Y:S01]  /*4b10*/  FMNMX.FTZ R2, R46, R3, !PT ;  /* 0x000000032e027209 */ /* 0x000fe20007810000 */
[----:B------:R-:W2:Y:S01]  /*4b20*/  MUFU.EX2 R61, R61 ;  /* 0x0000003d003d7308 */ /* 0x000ea20000000800 */
[----:B0-----:R-:W-:Y:S01]  /*4b30*/  FADD.FTZ R21, R56, R57 ;  /* 0x0000003938157221 */ /* 0x001fe20000010000 */
[----:B------:R-:W-:Y:S01]  /*4b40*/  FFMA.FTZ R20, R29, UR5, -R20 ;  /* 0x000000051d147c23 */ /* 0x000fe20008010814 */
[----:B------:R-:W-:-:S02]  /*4b50*/  FMNMX.FTZ R3, R47, R2, !PT ;  /* 0x000000022f037209 */ /* 0x000fc40007810000 */
[----:B------:R-:W-:Y:S01]  /*4b60*/  F2FP.F16.F32.PACK_AB R208, R57, R56 ;  /* 0x0000003839d0723e */ /* 0x000fe200000000ff */
[----:B------:R-:W-:Y:S01]  /*4b70*/  IMAD.MOV.U32 R57, RZ, RZ, R151 ;  /* 0x000000ffff397224 */ /* 0x000fe200078e0097 */
[----:B------:R-:W-:Y:S01]  /*4b80*/  FMNMX.FTZ R2, R34, R3, !PT ;  /* 0x0000000322027209 */ /* 0x000fe20007810000 */
[----:B------:R-:W0:Y:S01]  /*4b90*/  MUFU.EX2 R48, R48 ;  /* 0x0000003000307308 */ /* 0x000e220000000800 */
[----:B-1----:R-:W-:Y:S01]  /*4ba0*/  FADD.FTZ R18, R60, R21 ;  /* 0x000000153c127221 */ /* 0x002fe20000010000 */
[----:B------:R-:W-:Y:S01]  /*4bb0*/  IMAD.MOV.U32 R56, RZ, RZ, R151 ;  /* 0x000000ffff387224 */ /* 0x000fe200078e0097 */
[----:B------:R-:W-:-:S04]  /*4bc0*/  FMNMX.FTZ R3, R35, R2, !PT ;  /* 0x0000000223037209 */ /* 0x000fc80007810000 */
[----:B------:R-:W-:Y:S01]  /*4bd0*/  FMNMX.FTZ R2, R38, R3, !PT ;  /* 0x0000000326027209 */ /* 0x000fe20007810000 */
[----:B------:R-:W1:Y:S01]  /*4be0*/  MUFU.EX2 R49, R49 ;  /* 0x0000003100317308 */ /* 0x000e620000000800 */
[C---:B--2---:R-:W-:Y:S01]  /*4bf0*/  FADD.FTZ R21, R61.reuse, R18 ;  /* 0x000000123d157221 */ /* 0x044fe20000010000 */
[----:B------:R-:W-:Y:S01]  /*4c00*/  F2FP.F16.F32.PACK_AB R210, R61, R60 ;  /* 0x0000003c3dd2723e */ /* 0x000fe200000000ff */
[--C-:B------:R-:W-:Y:S01]  /*4c10*/  IMAD.MOV.U32 R61, RZ, RZ, R151.reuse ;  /* 0x000000ffff3d7224 */ /* 0x100fe200078e0097 */
[----:B------:R-:W-:Y:S01]  /*4c20*/  FMNMX.FTZ R3, R39, R2, !PT ;  /* 0x0000000227037209 */ /* 0x000fe20007810000 */
[----:B------:R-:W-:-:S03]  /*4c30*/  IMAD.MOV.U32 R60, RZ, RZ, R151 ;  /* 0x000000ffff3c7224 */ /* 0x000fc600078e0097 */
[----:B------:R-:W-:Y:S01]  /*4c40*/  FMNMX.FTZ R2, R26, R3, !PT ;  /* 0x000000031a027209 */ /* 0x000fe20007810000 */
[----:B------:R-:W-:Y:S01]  /*4c50*/  MUFU.EX2 R52, R52 ;  /* 0x0000003400347308 */ /* 0x000fe20000000800 */
[----:B0-----:R-:W-:Y:S02]  /*4c60*/  FADD.FTZ R18, R48, R21 ;  /* 0x0000001530127221 */ /* 0x001fe40000010000 */
[----:B------:R-:W-:-:S04]  /*4c70*/  FMNMX.FTZ R3, R27, R2, !PT ;  /* 0x000000021b037209 */ /* 0x000fc80007810000 */
[----:B------:R-:W-:Y:S01]  /*4c80*/  FMNMX.FTZ R2, R30, R3, !PT ;  /* 0x000000031e027209 */ /* 0x000fe20007810000 */
[----:B------:R-:W0:Y:S01]  /*4c90*/  MUFU.EX2 R53, R53 ;  /* 0x0000003500357308 */ /* 0x000e220000000800 */
[C---:B-1----:R-:W-:Y:S01]  /*4ca0*/  FADD.FTZ R29, R49.reuse, R18 ;  /* 0x00000012311d7221 */ /* 0x042fe20000010000 */
[----:B------:R-:W-:Y:S01]  /*4cb0*/  F2FP.F16.F32.PACK_AB R204, R49, R48 ;  /* 0x0000003031cc723e */ /* 0x000fe200000000ff */
[--C-:B------:R-:W-:Y:S01]  /*4cc0*/  IMAD.MOV.U32 R49, RZ, RZ, R151.reuse ;  /* 0x000000ffff317224 */ /* 0x100fe200078e0097 */
[----:B------:R-:W-:Y:S01]  /*4cd0*/  FMNMX.FTZ R2, R31, R2, !PT ;  /* 0x000000021f027209 */ /* 0x000fe20007810000 */
[----:B------:R-:W-:-:S03]  /*4ce0*/  IMAD.MOV.U32 R48, RZ, RZ, R151 ;  /* 0x000000ffff307224 */ /* 0x000fc600078e0097 */
[----:B------:R-:W-:Y:S01]  /*4cf0*/  MUFU.EX2 R40, R40 ;  /* 0x0000002800287308 */ /* 0x000fe20000000800 */
[----:B------:R-:W1:Y:S07]  /*4d00*/  SHFL.BFLY PT, R3, R2, 0x2, 0x1f ;  /* 0x0c401f0002037f89 */ /* 0x000e6e00000e0000 */
[----:B------:R-:W2:Y:S01]  /*4d10*/  MUFU.EX2 R41, R41 ;  /* 0x0000002900297308 */ /* 0x000ea20000000800 */
[----:B0-----:R-:W-:-:S07]  /*4d20*/  F2FP.F16.F32.PACK_AB R206, R53, R52 ;  /* 0x0000003435ce723e */ /* 0x001fce00000000ff */
[----:B------:R-:W-:Y:S08]  /*4d30*/  MUFU.EX2 R44, R44 ;  /* 0x0000002c002c7308 */ /* 0x000ff00000000800 */
[----:B------:R-:W0:Y:S01]  /*4d40*/  MUFU.EX2 R45, R45 ;  /* 0x0000002d002d7308 */ /* 0x000e220000000800 */
[----:B-1----:R-:W-:Y:S02]  /*4d50*/  FMNMX.FTZ R5, R2, R3, !PT ;  /* 0x0000000302057209 */ /* 0x002fe40007810000 */
[----:B--2---:R-:W-:-:S03]  /*4d60*/  F2FP.F16.F32.PACK_AB R200, R41, R40 ;  /* 0x0000002829c8723e */ /* 0x004fc600000000ff */
[----:B------:R-:W1:Y:S02]  /*4d70*/  SHFL.BFLY PT, R2, R5, 0x1, 0x1f ;  /* 0x0c201f0005027f89 */ /* 0x000e6400000e0000 */
[----:B------:R-:W-:Y:S08]  /*4d80*/  MUFU.EX2 R32, R32 ;  /* 0x0000002000207308 */ /* 0x000ff00000000800 */
[----:B------:R-:W2:Y:S01]  /*4d90*/  MUFU.EX2 R33, R33 ;  /* 0x0000002100217308 */ /* 0x000ea20000000800 */
[----:B0-----:R-:W-:-:S07]  /*4da0*/  F2FP.F16.F32.PACK_AB R202, R45, R44 ;  /* 0x0000002c2dca723e */ /* 0x001fce00000000ff */
[----:B------:R-:W-:Y:S01]  /*4db0*/  MUFU.EX2 R36, R36 ;  /* 0x0000002400247308 */ /* 0x000fe20000000800 */
[----:B-1----:R-:W-:-:S07]  /*4dc0*/  FMNMX.FTZ R3, R5, R2, !PT ;  /* 0x0000000205037209 */ /* 0x002fce0007810000 */
[----:B------:R0:W-:Y:S01]  /*4dd0*/  MUFU.EX2 R5, R20 ;  /* 0x0000001400057308 */ /* 0x0001e20000000800 */
[----:B--2---:R-:W-:Y:S01]  /*4de0*/  F2FP.F16.F32.PACK_AB R196, R33, R32 ;  /* 0x0000002021c4723e */ /* 0x004fe200000000ff */
[C---:B------:R-:W-:Y:S01]  /*4df0*/  FMUL.FTZ R2, R3.reuse, UR5 ;  /* 0x0000000503027c20 */ /* 0x040fe20008410000 */
[----:B------:R-:W-:-:S04]  /*4e00*/  FSETP.NEU.FTZ.AND P1, PT, R3, -INF , PT ;  /* 0xff8000000300780b */ /* 0x000fc80003f3d000 */
[----:B------:R-:W-:Y:S01]  /*4e10*/  FSEL R2, R2, RZ, P1 ;  /* 0x000000ff02027208 */ /* 0x000fe20000800000 */
[----:B0-----:R-:W-:Y:S01]  /*4e20*/  FADD.FTZ R20, R52, R29 ;  /* 0x0000001d34147221 */ /* 0x001fe20000010000 */
[----:B------:R-:W0:Y:S01]  /*4e30*/  MUFU.EX2 R37, R37 ;  /* 0x0000002500257308 */ /* 0x000e220000000800 */
[----:B------:R-:W-:Y:S01]  /*4e40*/  PLOP3.LUT P1, PT, PT, PT, UP0, 0x80, 0x0 ;  /* 0x000000000000781c */ /* 0x000fe20003f2f008 */
[----:B------:R-:W-:Y:S02]  /*4e50*/  IMAD.MOV.U32 R52, RZ, RZ, R151 ;  /* 0x000000ffff347224 */ /* 0x000fe400078e0097 */
[--C-:B------:R-:W-:Y:S01]  /*4e60*/  FFMA.FTZ R58, R58, UR5, -R2.reuse ;  /* 0x000000053a3a7c23 */ /* 0x100fe20008010802 */
        /* <DEDUP_REMOVED lines=9> */
[----:B------:R-:W-:Y:S01]  /*4f00*/  FFMA.FTZ R43, R43, UR5, -R2 ;  /* 0x000000052b2b7c23 */ /* 0x000fe20008010802 */
[----:B------:R-:W-:Y:S01]  /*4f10*/  FADD.FTZ R29, R53, R20 ;  /* 0x00000014351d7221 */ /* 0x000fe20000010000 */
[--C-:B------:R-:W-:Y:S01]  /*4f20*/  FFMA.FTZ R46, R46, UR5, -R2.reuse ;  /* 0x000000052e2e7c23 */ /* 0x100fe20008010802 */
[--C-:B------:R-:W-:Y:S01]  /*4f30*/  FFMA.FTZ R47, R47, UR5, -R2.reuse ;  /* 0x000000052f2f7c23 */ /* 0x100fe20008010802 */
[----:B------:R-:W1:Y:S01]  /*4f40*/  MUFU.EX2 R59, R59 ;  /* 0x0000003b003b7308 */ /* 0x000e620000000800 */
[----:B------:R-:W-:Y:S01]  /*4f50*/  FADD.FTZ R20, R40, R29 ;  /* 0x0000001d28147221 */ /* 0x000fe20000010000 */
[--C-:B------:R-:W-:Y:S01]  /*4f60*/  FFMA.FTZ R34, R34, UR5, -R2.reuse ;  /* 0x0000000522227c23 */ /* 0x100fe20008010802 */
[--C-:B------:R-:W-:Y:S01]  /*4f70*/  FFMA.FTZ R35, R35, UR5, -R2.reuse ;  /* 0x0000000523237c23 */ /* 0x100fe20008010802 */
[----:B------:R-:W-:Y:S01]  /*4f80*/  FFMA.FTZ R38, R38, UR5, -R2 ;  /* 0x0000000526267c23 */ /* 0x000fe20008010802 */
[----:B------:R-:W-:Y:S01]  /*4f90*/  FADD.FTZ R29, R41, R20 ;  /* 0x00000014291d7221 */ /* 0x000fe20000010000 */
[--C-:B------:R-:W-:Y:S01]  /*4fa0*/  FFMA.FTZ R39, R39, UR5, -R2.reuse ;  /* 0x0000000527277c23 */ /* 0x100fe20008010802 */
[--C-:B------:R-:W-:Y:S01]  /*4fb0*/  FFMA.FTZ R26, R26, UR5, -R2.reuse ;  /* 0x000000051a1a7c23 */ /* 0x100fe20008010802 */
[----:B------:R-:W2:Y:S01]  /*4fc0*/  MUFU.EX2 R62, R62 ;  /* 0x0000003e003e7308 */ /* 0x000ea20000000800 */
[----:B------:R-:W-:Y:S01]  /*4fd0*/  FADD.FTZ R0, R44, R29 ;  /* 0x0000001d2c007221 */ /* 0x000fe20000010000 */
[--C-:B------:R-:W-:Y:S01]  /*4fe0*/  FFMA.FTZ R27, R27, UR5, -R2.reuse ;  /* 0x000000051b1b7c23 */ /* 0x100fe20008010802 */
[--C-:B------:R-:W-:Y:S01]  /*4ff0*/  FFMA.FTZ R30, R30, UR5, -R2.reuse ;  /* 0x000000051e1e7c23 */ /* 0x100fe20008010802 */
[----:B------:R-:W-:Y:S01]  /*5000*/  FFMA.FTZ R2, R31, UR5, -R2 ;  /* 0x000000051f027c23 */ /* 0x000fe20008010802 */
[----:B------:R-:W-:Y:S01]  /*5010*/  FADD.FTZ R29, R45, R0 ;  /* 0x000000002d1d7221 */ /* 0x000fe20000010000 */
[----:B0-----:R-:W-:Y:S01]  /*5020*/  F2FP.F16.F32.PACK_AB R198, R37, R36 ;  /* 0x0000002425c6723e */ /* 0x001fe200000000ff */
[----:B------:R-:W-:Y:S01]  /*5030*/  IMAD.MOV.U32 R53, RZ, RZ, R151 ;  /* 0x000000ffff357224 */ /* 0x000fe200078e0097 */
[----:B------:R-:W0:Y:S01]  /*5040*/  MUFU.EX2 R63, R63 ;  /* 0x0000003f003f7308 */ /* 0x000e220000000800 */
[----:B-1----:R-:W-:Y:S01]  /*5050*/  FADD.FTZ R21, R58, R59 ;  /* 0x0000003b3a157221 */ /* 0x002fe20000010000 */
[----:B------:R-:W-:Y:S01]  /*5060*/  F2FP.F16.F32.PACK_AB R209, R59, R58 ;  /* 0x0000003a3bd1723e */ /* 0x000fe200000000ff */
[----:B------:R-:W-:-:S02]  /*5070*/  IMAD.MOV.U32 R59, RZ, RZ, R151 ;  /* 0x000000ffff3b7224 */ /* 0x000fc400078e0097 */
[--C-:B------:R-:W-:Y:S02]  /*5080*/  IMAD.MOV.U32 R58, RZ, RZ, R151.reuse ;  /* 0x000000ffff3a7224 */ /* 0x100fe400078e0097 */
[----:B------:R-:W-:Y:S01]  /*5090*/  IMAD.MOV.U32 R45, RZ, RZ, R151 ;  /* 0x000000ffff2d7224 */ /* 0x000fe200078e0097 */
[----:B------:R-:W1:Y:S01]  /*50a0*/  MUFU.EX2 R50, R50 ;  /* 0x0000003200327308 */ /* 0x000e620000000800 */
[----:B--2---:R-:W-:Y:S01]  /*50b0*/  FADD.FTZ R18, R62, R21 ;  /* 0x000000153e127221 */ /* 0x004fe20000010000 */
[--C-:B------:R-:W-:Y:S02]  /*50c0*/  IMAD.MOV.U32 R44, RZ, RZ, R151.reuse ;  /* 0x000000ffff2c7224 */ /* 0x100fe400078e0097 */
[--C-:B------:R-:W-:Y:S02]  /*50d0*/  IMAD.MOV.U32 R41, RZ, RZ, R151.reuse ;  /* 0x000000ffff297224 */ /* 0x100fe400078e0097 */
[--C-:B------:R-:W-:Y:S02]  /*50e0*/  IMAD.MOV.U32 R40, RZ, RZ, R151.reuse ;  /* 0x000000ffff287224 */ /* 0x100fe400078e0097 */
[----:B------:R-:W2:Y:S01]  /*50f0*/  MUFU.EX2 R51, R51 ;  /* 0x0000003300337308 */ /* 0x000ea20000000800 */
[C---:B0-----:R-:W-:Y:S01]  /*5100*/  FADD.FTZ R21, R63.reuse, R18 ;  /* 0x000000123f157221 */ /* 0x041fe20000010000 */
[----:B------:R-:W-:Y:S01]  /*5110*/  F2FP.F16.F32.PACK_AB R211, R63, R62 ;  /* 0x0000003e3fd3723e */ /* 0x000fe200000000ff */
[--C-:B------:R-:W-:Y:S01]  /*5120*/  IMAD.MOV.U32 R63, RZ, RZ, R151.reuse ;  /* 0x000000ffff3f7224 */ /* 0x100fe200078e0097 */
[----:B------:R-:W-:Y:S01]  /*5130*/  MOV R62, R151 ;  /* 0x00000097003e7202 */ /* 0x000fe20000000f00 */
[----:B------:R-:W-:-:S03]  /*5140*/  IMAD.MOV.U32 R31, RZ, RZ, R151 ;  /* 0x000000ffff1f7224 */ /* 0x000fc600078e0097 */
[----:B------:R-:W0:Y:S01]  /*5150*/  MUFU.EX2 R54, R54 ;  /* 0x0000003600367308 */ /* 0x000e220000000800 */
[----:B-1----:R-:W-:-:S07]  /*5160*/  FADD.FTZ R18, R50, R21 ;  /* 0x0000001532127221 */ /* 0x002fce0000010000 */
[----:B------:R-:W1:Y:S01]  /*5170*/  MUFU.EX2 R55, R55 ;  /* 0x0000003700377308 */ /* 0x000e620000000800 */
[C---:B--2---:R-:W-:Y:S01]  /*5180*/  FADD.FTZ R21, R51.reuse, R18 ;  /* 0x0000001233157221 */ /* 0x044fe20000010000 */
[----:B------:R-:W-:Y:S01]  /*5190*/  F2FP.F16.F32.PACK_AB R205, R51, R50 ;  /* 0x0000003233cd723e */ /* 0x000fe200000000ff */
[--C-:B------:R-:W-:Y:S02]  /*51a0*/  IMAD.MOV.U32 R51, RZ, RZ, R151.reuse ;  /* 0x000000ffff337224 */ /* 0x100fe400078e0097 */
[----:B------:R-:W-:-:S03]  /*51b0*/  IMAD.MOV.U32 R50, RZ, RZ, R151 ;  /* 0x000000ffff327224 */ /* 0x000fc600078e0097 */
[----:B------:R-:W2:Y:S01]  /*51c0*/  MUFU.EX2 R42, R42 ;  /* 0x0000002a002a7308 */ /* 0x000ea20000000800 */
[----:B0-----:R-:W-:-:S07]  /*51d0*/  FADD.FTZ R18, R54, R21 ;  /* 0x0000001536127221 */ /* 0x001fce0000010000 */
[----:B------:R-:W0:Y:S01]  /*51e0*/  MUFU.EX2 R43, R43 ;  /* 0x0000002b002b7308 */ /* 0x000e220000000800 */
[C---:B-1----:R-:W-:Y:S01]  /*51f0*/  FADD.FTZ R21, R55.reuse, R18 ;  /* 0x0000001237157221 */ /* 0x042fe20000010000 */
[----:B------:R-:W-:Y:S01]  /*5200*/  FADD.FTZ R18, R32, R29 ;  /* 0x0000001d20127221 */ /* 0x000fe20000010000 */
[----:B------:R-:W-:Y:S01]  /*5210*/  F2FP.F16.F32.PACK_AB R207, R55, R54 ;  /* 0x0000003637cf723e */ /* 0x000fe200000000ff */
[--C-:B------:R-:W-:Y:S01]  /*5220*/  IMAD.MOV.U32 R55, RZ, RZ, R151.reuse ;  /* 0x000000ffff377224 */ /* 0x100fe200078e0097 */
[----:B------:R-:W-:Y:S01]  /*5230*/  MOV R54, R151 ;  /* 0x0000009700367202 */ /* 0x000fe20000000f00 */
[----:B------:R-:W-:Y:S01]  /*5240*/  FADD.FTZ R29, R33, R18 ;  /* 0x00000012211d7221 */ /* 0x000fe20000010000 */
[----:B------:R-:W-:Y:S01]  /*5250*/  IMAD.MOV.U32 R33, RZ, RZ, R151 ;  /* 0x000000ffff217224 */ /* 0x000fe200078e0097 */
[----:B------:R-:W1:Y:S01]  /*5260*/  MUFU.EX2 R46, R46 ;  /* 0x0000002e002e7308 */ /* 0x000e620000000800 */
[----:B--2---:R-:W-:Y:S01]  /*5270*/  FADD.FTZ R0, R42, R21 ;  /* 0x000000152a007221 */ /* 0x004fe20000010000 */
[----:B------:R-:W-:Y:S01]  /*5280*/  FADD.FTZ R18, R36, R29 ;  /* 0x0000001d24127221 */ /* 0x000fe20000010000 */
[----:B------:R-:W-:-:S02]  /*5290*/  IMAD.MOV.U32 R36, RZ, RZ, R151 ;  /* 0x000000ffff247224 */ /* 0x000fc400078e0097 */
[--C-:B------:R-:W-:Y:S02]  /*52a0*/  IMAD.MOV.U32 R32, RZ, RZ, R151.reuse ;  /* 0x000000ffff207224 */ /* 0x100fe400078e0097 */
[----:B------:R-:W-:Y:S01]  /*52b0*/  FADD.FTZ R29, R37, R18 ;  /* 0x00000012251d7221 */ /* 0x000fe20000010000 */
[--C-:B------:R-:W-:Y:S01]  /*52c0*/  IMAD.MOV.U32 R37, RZ, RZ, R151.reuse ;  /* 0x000000ffff257224 */ /* 0x100fe200078e0097 */
[----:B------:R-:W2:Y:S01]  /*52d0*/  MUFU.EX2 R47, R47 ;  /* 0x0000002f002f7308 */ /* 0x000ea20000000800 */
[C---:B0-----:R-:W-:Y:S01]  /*52e0*/  FADD.FTZ R21, R43.reuse, R0 ;  /* 0x000000002b157221 */ /* 0x041fe20000010000 */
[----:B------:R-:W-:Y:S01]  /*52f0*/  F2FP.F16.F32.PACK_AB R201, R43, R42 ;  /* 0x0000002a2bc9723e */ /* 0x000fe200000000ff */
[--C-:B------:R-:W-:Y:S02]  /*5300*/  IMAD.MOV.U32 R43, RZ, RZ, R151.reuse ;  /* 0x000000ffff2b7224 */ /* 0x100fe400078e0097 */
[----:B------:R-:W-:-:S03]  /*5310*/  IMAD.MOV.U32 R42, RZ, RZ, R151 ;  /* 0x000000ffff2a7224 */ /* 0x000fc600078e0097 */
[----:B------:R-:W0:Y:S01]  /*5320*/  MUFU.EX2 R34, R34 ;  /* 0x0000002200227308 */ /* 0x000e220000000800 */
[----:B-1----:R-:W-:-:S07]  /*5330*/  FADD.FTZ R0, R46, R21 ;  /* 0x000000152e007221 */ /* 0x002fce0000010000 */
[----:B------:R-:W1:Y:S01]  /*5340*/  MUFU.EX2 R35, R35 ;  /* 0x0000002300237308 */ /* 0x000e620000000800 */
[C---:B--2---:R-:W-:Y:S01]  /*5350*/  FADD.FTZ R21, R47.reuse, R0 ;  /* 0x000000002f157221 */ /* 0x044fe20000010000 */
[----:B------:R-:W-:Y:S01]  /*5360*/  F2FP.F16.F32.PACK_AB R203, R47, R46 ;  /* 0x0000002e2fcb723e */ /* 0x000fe200000000ff */
[----:B------:R-:W-:Y:S01]  /*5370*/  IMAD.MOV.U32 R47, RZ, RZ, R151 ;  /* 0x000000ffff2f7224 */ /* 0x000fe200078e0097 */
[----:B------:R-:W-:-:S04]  /*5380*/  MOV R46, R151 ;  /* 0x00000097002e7202 */ /* 0x000fc80000000f00 */
[----:B------:R-:W2:Y:S01]  /*5390*/  MUFU.EX2 R24, R24 ;  /* 0x0000001800187308 */ /* 0x000ea20000000800 */
[----:B0-----:R-:W-:-:S07]  /*53a0*/  FADD.FTZ R0, R34, R21 ;  /* 0x0000001522007221 */ /* 0x001fce0000010000 */
[----:B------:R-:W0:Y:S01]  /*53b0*/  MUFU.EX2 R38, R38 ;  /* 0x0000002600267308 */ /* 0x000e220000000800 */
[C---:B-1----:R-:W-:Y:S01]  /*53c0*/  FADD.FTZ R21, R35.reuse, R0 ;  /* 0x0000000023157221 */ /* 0x042fe20000010000 */
[----:B------:R-:W-:Y:S01]  /*53d0*/  F2FP.F16.F32.PACK_AB R197, R35, R34 ;  /* 0x0000002223c5723e */ /* 0x000fe200000000ff */
[--C-:B------:R-:W-:Y:S02]  /*53e0*/  IMAD.MOV.U32 R35, RZ, RZ, R151.reuse ;  /* 0x000000ffff237224 */ /* 0x100fe400078e0097 */
[----:B------:R-:W-:-:S03]  /*53f0*/  IMAD.MOV.U32 R34, RZ, RZ, R151 ;  /* 0x000000ffff227224 */ /* 0x000fc600078e0097 */
[----:B------:R-:W1:Y:S01]  /*5400*/  MUFU.EX2 R25, R25 ;  /* 0x0000001900197308 */ /* 0x000e620000000800 */
[----:B--2---:R-:W-:-:S07]  /*5410*/  FADD.FTZ R18, R24, R29 ;  /* 0x0000001d18127221 */ /* 0x004fce0000010000 */
        /* <DEDUP_REMOVED lines=8> */
[C---:B--2---:R-:W-:Y:S01]  /*54a0*/  FADD.FTZ R21, R39.reuse, R0 ;  /* 0x0000000027157221 */ /* 0x044fe20000010000 */
[----:B------:R-:W-:Y:S01]  /*54b0*/  F2FP.F16.F32.PACK_AB R199, R39, R38 ;  /* 0x0000002627c7723e */ /* 0x000fe200000000ff */
[----:B------:R-:W-:Y:S01]  /*54c0*/  IMAD.MOV.U32 R39, RZ, RZ, R151 ;  /* 0x000000ffff277224 */ /* 0x000fe200078e0097 */
[----:B------:R-:W-:-:S04]  /*54d0*/  MOV R38, R151 ;  /* 0x0000009700267202 */ /* 0x000fc80000000f00 */
[----:B------:R-:W2:Y:S01]  /*54e0*/  MUFU.EX2 R27, R27 ;  /* 0x0000001b001b7308 */ /* 0x000ea20000000800 */
[----:B0-----:R-:W-:Y:S01]  /*54f0*/  FADD.FTZ R18, R28, R29 ;  /* 0x0000001d1c127221 */ /* 0x001fe20000010000 */
[C---:B------:R-:W-:Y:S01]  /*5500*/  F2FP.F16.F32.PACK_AB R194, R5.reuse, R28 ;  /* 0x0000001c05c2723e */ /* 0x040fe200000000ff */
[--C-:B------:R-:W-:Y:S02]  /*5510*/  IMAD.MOV.U32 R29, RZ, RZ, R151.reuse ;  /* 0x000000ffff1d7224 */ /* 0x100fe400078e0097 */
[----:B------:R-:W-:Y:S01]  /*5520*/  FADD.FTZ R18, R5, R18 ;  /* 0x0000001205127221 */ /* 0x000fe20000010000 */
[----:B------:R-:W-:Y:S02]  /*5530*/  IMAD.MOV.U32 R28, RZ, RZ, R151 ;  /* 0x000000ffff1c7224 */ /* 0x000fe400078e0097 */
[----:B------:R-:W0:Y:S01]  /*5540*/  MUFU.EX2 R30, R30 ;  /* 0x0000001e001e7308 */ /* 0x000e220000000800 */
[----:B-1----:R-:W-:-:S07]  /*5550*/  FADD.FTZ R0, R26, R21 ;  /* 0x000000151a007221 */ /* 0x002fce0000010000 */
[----:B------:R1:W3:Y:S01]  /*5560*/  MUFU.EX2 R195, R2 ;  /* 0x0000000200c37308 */ /* 0x0002e20000000800 */
[C---:B--2---:R-:W-:Y:S01]  /*5570*/  FADD.FTZ R5, R27.reuse, R0 ;  /* 0x000000001b057221 */ /* 0x044fe20000010000 */
[----:B------:R-:W-:Y:S01]  /*5580*/  F2FP.F16.F32.PACK_AB R193, R27, R26 ;  /* 0x0000001a1bc1723e */ /* 0x000fe200000000ff */
[--C-:B------:R-:W-:Y:S02]  /*5590*/  IMAD.MOV.U32 R27, RZ, RZ, R151.reuse ;  /* 0x000000ffff1b7224 */ /* 0x100fe400078e0097 */
[----:B------:R-:W-:Y:S02]  /*55a0*/  IMAD.MOV.U32 R26, RZ, RZ, R151 ;  /* 0x000000ffff1a7224 */ /* 0x000fe400078e0097 */
[----:B0-----:R-:W-:Y:S01]  /*55b0*/  FADD.FTZ R0, R30, R5 ;  /* 0x000000051e007221 */ /* 0x001fe20000010000 */
[----:B-1----:R-:W-:-:S03]  /*55c0*/  IMAD.MOV.U32 R2, RZ, RZ, 0x3f800000 ;  /* 0x3f800000ff027424 */ /* 0x002fc600078e00ff */
        /* <DEDUP_REMOVED lines=77> */
.L_x_203:
[----:B------:R-:W-:Y:S01]  /*5aa0*/  R2UR UR5, R229 ;  /* 0x00000000e50572ca */ /* 0x000fe200000e0000 */
[----:B------:R-:W-:-:S04]  /*5ab0*/  UISETP.NE.AND UP0, UPT, UR39, 0x1, UPT ;  /* 0x000000012700788c */ /* 0x000fc8000bf05270 */
[----:B------:R-:W-:-:S08]  /*5ac0*/  USEL UR4, URZ, 0x1, UP0 ;  /* 0x000000013f047887 */ /* 0x000fd00008000000 */
[----:B------:R-:W-:-:S06]  /*5ad0*/  ULOP3.LUT UR4, UR5, UR4, URZ, 0x3c, !UPT ;  /* 0x0000000405047292 */ /* 0x000fcc000f8e3c3f */
[----:B------:R-:W-:Y:S01]  /*5ae0*/  IMAD.U32 R16, RZ, RZ, UR4 ;  /* 0x00000004ff107e24 */ /* 0x000fe2000f8e00ff */
[----:B------:R-:W-:Y:S06]  /*5af0*/  @!P0 BRA `(.L_x_193) ;  /* 0x0000000000048947 */ /* 0x000fec0003800000 */
[----:B------:R-:W-:Y:S01]  /*5b00*/  BPT.TRAP 0x1 ;  /* 0x000000040000795c */ /* 0x000fe20000300000 */
.L_x_193:
        /* <DEDUP_REMOVED lines=13> */
.L_x_194:
[----:B-1----:R-:W-:Y:S05]  /*5be0*/  @P1 BRA `(.L_x_195) ;  /* 0x0000000000081947 */ /* 0x002fea0003800000 */
[----:B------:R-:W1:Y:S02]  /*5bf0*/  SYNCS.PHASECHK.TRANS64.TRYWAIT P1, [UR60+0x38830], R3 ;  /* 0x03883003ff0075a7 */ /* 0x000e64000802017c */
[----:B-1----:R-:W-:Y:S05]  /*5c00*/  @!P1 BRA `(.L_x_196) ;  /* 0x000000d400509947 */ /* 0x002fea0003800000 */
.L_x_195:
        /* <DEDUP_REMOVED lines=655> */
.L_x_197:
[----:B------:R-:W-:Y:S01]  /*8500*/  R2UR UR5, R229 ;  /* 0x00000000e50572ca */ /* 0x000fe200000e0000 */
[----:B------:R-:W-:-:S12]  /*8510*/  ULEA UR4, UR39, UR61, 0x3 ;  /* 0x0000003d27047291 */ /* 0x000fd8000f8e183f */
[----:B------:R-:W-:-:S05]  /*8520*/  IMAD.U32 R0, RZ, RZ, UR5 ;  /* 0x00000005ff007e24 */ /* 0x000fca000f8e00ff */
[----:B------:R-:W-:-:S04]  /*8530*/  SHF.L.U32 R0, R0, 0x1f, RZ ;  /* 0x0000001f00007819 */ /* 0x000fc800000006ff */
[----:B------:R2:W3:Y:S01]  /*8540*/  SYNCS.PHASECHK.TRANS64.TRYWAIT P1, [UR4+0x38850], R0 ;  /* 0x03885000ff0075a7 */ /* 0x0004e20008020144 */
[----:B------:R-:W-:Y:S05]  /*8550*/  @!P0 BRA `(.L_x_198) ;  /* 0x0000000000048947 */ /* 0x000fea0003800000 */
[----:B------:R-:W-:Y:S01]  /*8560*/  BPT.TRAP 0x1 ;  /* 0x000000040000795c */ /* 0x000fe20000300000 */
.L_x_198:
[----:B---3--:R-:W-:Y:S05]  /*8570*/  @P1 BRA `(.L_x_199) ;  /* 0x0000000000081947 */ /* 0x008fea0003800000 */
[----:B------:R-:W3:Y:S02]  /*8580*/  SYNCS.PHASECHK.TRANS64.TRYWAIT P1, [UR4+0x38850], R0 ;  /* 0x03885000ff0075a7 */ /* 0x000ee40008020144 */
[----:B---3--:R-:W-:Y:S05]  /*8590*/  @!P1 BRA `(.L_x_200) ;  /* 0x000000ac00049947 */ /* 0x008fea0003800000 */
.L_x_199:
        /* <DEDUP_REMOVED lines=36> */
.L_x_201:
[----:B--23--:R-:W-:Y:S01]  /*87e0*/  FMNMX.FTZ R0, R184, R21, !PT ;  /* 0x00000015b8007209 */ /* 0x00cfe20007810000 */
[----:B------:R-:W-:Y:S01]  /*87f0*/  ULDC UR5, c[0x0][0x988] ;  /* 0x0002620000057ab9 */ /* 0x000fe20000000800 */
[----:B------:R-:W-:Y:S01]  /*8800*/  FMNMX.FTZ R2, R186, R20, !PT ;  /* 0x00000014ba027209 */ /* 0x000fe20007810000 */
[----:B------:R-:W2:Y:S01]  /*8810*/  S2UR UR6, SR_CgaCtaId ;  /* 0x00000000000679c3 */ /* 0x000ea20000008800 */
[----:B01----:R-:W-:Y:S01]  /*8820*/  FMNMX.FTZ R3, R185, R0, !PT ;  /* 0x00000000b9037209 */ /* 0x003fe20007810000 */
        /* <DEDUP_REMOVED lines=12> */
[----:B--2---:R-:W-:Y:S01]  /*88f0*/  UPRMT UR60, UR6, 0x654, UR60 ;  /* 0x00000654063c7896 */ /* 0x004fe2000800003c */
        /* <DEDUP_REMOVED lines=40> */
[----:B------:R-:W-:Y:S03]  /*8b80*/  MUFU.EX2 R0, R21 ;  /* 0x0000001500007308 */ /* 0x000fe60000000800 */
[--C-:B------:R-:W-:Y:S01]  /*8b90*/  FFMA.FTZ R192, R152, UR5, -R20.reuse ;  /* 0x0000000598c07c23 */ /* 0x100fe20008010814 */
[----:B------:R-:W-:Y:S01]  /*8ba0*/  FMUL.FTZ R152, R3, UR5 ;  /* 0x0000000503987c20 */ /* 0x000fe20008410000 */
[--C-:B------:R-:W-:Y:S01]  /*8bb0*/  FFMA.FTZ R208, R184, UR5, -R20.reuse ;  /* 0x00000005b8d07c23 */ /* 0x100fe20008010814 */
[--C-:B------:R-:W-:Y:S01]  /*8bc0*/  FFMA.FTZ R204, R176, UR5, -R20.reuse ;  /* 0x00000005b0cc7c23 */ /* 0x100fe20008010814 */
[----:B------:R-:W-:Y:S01]  /*8bd0*/  FFMA.FTZ R185, R185, UR5, -R20 ;  /* 0x00000005b9b97c23 */ /* 0x000fe20008010814 */
[----:B------:R-:W-:Y:S01]  /*8be0*/  FFMA.FTZ R209, R186, UR5, -R152 ;  /* 0x00000005bad17c23 */ /* 0x000fe20008010898 */
[----:B------:R-:W-:Y:S01]  /*8bf0*/  FFMA.FTZ R176, R181, UR5, -R20 ;  /* 0x00000005b5b07c23 */ /* 0x000fe20008010814 */
[----:B------:R-:W-:Y:S01]  /*8c00*/  FFMA.FTZ R181, R187, UR5, -R152 ;  /* 0x00000005bbb57c23 */ /* 0x000fe20008010898 */
[----:B------:R-:W0:Y:S01]  /*8c10*/  MUFU.EX2 R208, R208 ;  /* 0x000000d000d07308 */ /* 0x000e220000000800 */
[----:B------:R-:W-:Y:S01]  /*8c20*/  FFMA.FTZ R210, R188, UR5, -R20 ;  /* 0x00000005bcd27c23 */ /* 0x000fe20008010814 */
[----:B------:R-:W-:Y:S01]  /*8c30*/  FFMA.FTZ R211, R190, UR5, -R152 ;  /* 0x00000005bed37c23 */ /* 0x000fe20008010898 */
[--C-:B------:R-:W-:Y:S01]  /*8c40*/  FFMA.FTZ R184, R189, UR5, -R20.reuse ;  /* 0x00000005bdb87c23 */ /* 0x100fe20008010814 */
[----:B------:R-:W-:Y:S01]  /*8c50*/  FFMA.FTZ R206, R180, UR5, -R20 ;  /* 0x00000005b4ce7c23 */ /* 0x000fe20008010814 */
[--C-:B------:R-:W-:Y:S01]  /*8c60*/  FFMA.FTZ R180, R191, UR5, -R152.reuse ;  /* 0x00000005bfb47c23 */ /* 0x100fe20008010898 */
[----:B------:R-:W-:Y:S01]  /*8c70*/  FFMA.FTZ R205, R178, UR5, -R152 ;  /* 0x00000005b2cd7c23 */ /* 0x000fe20008010898 */
[--C-:B------:R-:W-:Y:S01]  /*8c80*/  FFMA.FTZ R200, R168, UR5, -R20.reuse ;  /* 0x00000005a8c87c23 */ /* 0x100fe20008010814 */
[----:B------:R-:W-:Y:S01]  /*8c90*/  MUFU.EX2 R2, R2 ;  /* 0x0000000200027308 */ /* 0x000fe20000000800 */
[--C-:B------:R-:W-:Y:S01]  /*8ca0*/  FFMA.FTZ R177, R177, UR5, -R20.reuse ;  /* 0x00000005b1b17c23 */ /* 0x100fe20008010814 */
[----:B------:R-:W-:Y:S01]  /*8cb0*/  FFMA.FTZ R168, R173, UR5, -R20 ;  /* 0x00000005ada87c23 */ /* 0x000fe20008010814 */
[----:B------:R-:W-:Y:S01]  /*8cc0*/  FFMA.FTZ R173, R179, UR5, -R152 ;  /* 0x00000005b3ad7c23 */ /* 0x000fe20008010898 */
[----:B------:R-:W-:Y:S01]  /*8cd0*/  FFMA.FTZ R194, R156, UR5, -R20 ;  /* 0x000000059cc27c23 */ /* 0x000fe20008010814 */
[----:B------:R-:W-:Y:S01]  /*8ce0*/  FFMA.FTZ R207, R182, UR5, -R152 ;  /* 0x00000005b6cf7c23 */ /* 0x000fe20008010898 */
[----:B------:R-:W-:Y:S01]  /*8cf0*/  FFMA.FTZ R202, R172, UR5, -R20 ;  /* 0x00000005acca7c23 */ /* 0x000fe20008010814 */
[----:B------:R-:W-:Y:S01]  /*8d00*/  FFMA.FTZ R172, R183, UR5, -R152 ;  /* 0x00000005b7ac7c23 */ /* 0x000fe20008010898 */
[----:B------:R-:W1:Y:S01]  /*8d10*/  MUFU.EX2 R209, R209 ;  /* 0x000000d100d17308 */ /* 0x000e620000000800 */
[----:B0-----:R-:W-:Y:S01]  /*8d20*/  FFMA.FTZ R18, R0, R18, R208 ;  /* 0x0000001200127223 */ /* 0x001fe200000100d0 */
[----:B------:R-:W-:Y:S01]  /*8d30*/  FFMA.FTZ R21, R153, UR5, -R20 ;  /* 0x0000000599157c23 */ /* 0x000fe20008010814 */
[----:B------:R-:W-:Y:S01]  /*8d40*/  FFMA.FTZ R201, R170, UR5, -R152 ;  /* 0x00000005aac97c23 */ /* 0x000fe20008010898 */
[--C-:B------:R-:W-:Y:S01]  /*8d50*/  FFMA.FTZ R196, R160, UR5, -R20.reuse ;  /* 0x00000005a0c47c23 */ /* 0x100fe20008010814 */
[--C-:B------:R-:W-:Y:S01]  /*8d60*/  FFMA.FTZ R169, R169, UR5, -R20.reuse ;  /* 0x00000005a9a97c23 */ /* 0x100fe20008010814 */
[----:B------:R-:W-:Y:S01]  /*8d70*/  FFMA.FTZ R160, R165, UR5, -R20 ;  /* 0x00000005a5a07c23 */ /* 0x000fe20008010814 */
[--C-:B------:R-:W-:Y:S01]  /*8d80*/  FFMA.FTZ R165, R171, UR5, -R152.reuse ;  /* 0x00000005aba57c23 */ /* 0x100fe20008010898 */
        /* <DEDUP_REMOVED lines=8> */
[----:B------:R-:W2:Y:S01]  /*8e10*/  MUFU.EX2 R181, R181 ;  /* 0x000000b500b57308 */ /* 0x000ea20000000800 */
[----:B-1----:R-:W-:Y:S01]  /*8e20*/  FFMA.FTZ R156, R2, R5, R209 ;  /* 0x00000005029c7223 */ /* 0x002fe200000100d1 */
[--C-:B------:R-:W-:Y:S01]  /*8e30*/  FFMA.FTZ R193, R154, UR5, -R152.reuse ;  /* 0x000000059ac17c23 */ /* 0x100fe20008010898 */
[--C-:B------:R-:W-:Y:S01]  /*8e40*/  FFMA.FTZ R199, R166, UR5, -R152.reuse ;  /* 0x00000005a6c77c23 */ /* 0x100fe20008010898 */
[----:B------:R-:W-:-:S04]  /*8e50*/  FFMA.FTZ R195, R158, UR5, -R152 ;  /* 0x000000059ec37c23 */ /* 0x000fc80008010898 */
        /* <DEDUP_REMOVED lines=79> */
.L_x_202:
        /* <DEDUP_REMOVED lines=34> */
.L_x_192:
        /* <DEDUP_REMOVED lines=131> */
.L_x_204:
        /* <DEDUP_REMOVED lines=10> */
.L_x_205:
[----:B-1----:R-:W-:Y:S05]  /*9e40*/  @P1 BRA `(.L_x_206) ;  /* 0x0000000000081947 */ /* 0x002fea0003800000 */
[----:B------:R-:W1:Y:S02]  /*9e50*/  SYNCS.PHASECHK.TRANS64.TRYWAIT P1, [UR7+0x38850], R0 ;  /* 0x03885000ff0075a7 */ /* 0x000e640008020147 */
[----:B-1----:R-:W-:Y:S05]  /*9e60*/  @!P1 BRA `(.L_x_207) ;  /* 0x0000009000e89947 */ /* 0x002fea0003800000 */
.L_x_206:
[----:B------:R-:W-:Y:S01]  /*9e70*/  UIADD3 UR4, UR4, 0x400, URZ ;  /* 0x0000040004047890 */ /* 0x000fe2000fffe03f */
[----:B------:R-:W-:Y:S01]  /*9e80*/  WARPGROUP.ARRIVE ;  /* 0x00000000000079c5 */ /* 0x000fe20000000000 */
[----:B------:R-:W-:Y:S01]  /*9e90*/  UMOV UR11, 0x40000040 ;  /* 0x40000040000b7882 */ /* 0x000fe20000000000 */
[----:B-1----:R-:W1:Y:S01]  /*9ea0*/  SHFL.BFLY PT, R7, R18, 0x2, 0x1f ;  /* 0x0c401f0012077f89 */ /* 0x002e6200000e0000 */
[----:B------:R-:W-:Y:S01]  /*9eb0*/  USHF.R.U32.HI UR4, URZ, 0x4, UR4 ;  /* 0x000000043f047899 */ /* 0x000fe20008011604 */
[----:B------:R-:W-:Y:S02]  /*9ec0*/  IMAD.MOV.U32 R6, RZ, RZ, RZ ;  /* 0x000000ffff067224 */ /* 0x000fe400078e00ff */
[----:B0-----:R-:W0:Y:S01]  /*9ed0*/  SHFL.BFLY PT, R0, R5, 0x2, 0x1f ;  /* 0x0c401f0005007f89 */ /* 0x001e2200000e0000 */
[----:B------:R-:W-:Y:S01]  /*9ee0*/  ULOP3.LUT UR4, UR4, 0x3fff, URZ, 0xc0, !UPT ;  /* 0x00003fff04047892 */ /* 0x000fe2000f8ec03f */
[----:B------:R-:W-:-:S03]  /*9ef0*/  IMAD.U32 R13, RZ, RZ, UR5 ;  /* 0x00000005ff0d7e24 */ /* 0x000fc6000f8e00ff */
[----:B------:R-:W-:-:S04]  /*9f00*/  ULOP3.LUT UR4, UR4, 0x2800000, URZ, 0xfc, !UPT ;  /* 0x0280000004047892 */ /* 0x000fc8000f8efc3f */
[----:B------:R-:W-:-:S04]  /*9f10*/  UIMAD UR4, UR38, 0xa00, UR4 ;  /* 0x00000a00260478a4 */ /* 0x000fc8000f8e0204 */
[----:B------:R-:W-:-:S03]  /*9f20*/  UIADD3 UR6, UR4, 0x80, URZ ;  /* 0x0000008004067890 */ /* 0x000fc6000fffe03f */
[----:B------:R-:W-:Y:S02]  /*9f30*/  UMOV UR10, UR4 ;  /* 0x00000004000a7c82 */ /* 0x000fe40008000000 */
[----:B------:R-:W-:Y:S01]  /*9f40*/  HGMMA.64x256x16.F32 R24, R208, gdesc[UR8].tnspB, R24, gsb0 ;  /* 0x43e00008d0187df0 */ /* 0x000fe20008000818 */
[----:B------:R-:W-:Y:S01]  /*9f50*/  UMOV UR11, 0x40000040 ;  /* 0x40000040000b7882 */ /* 0x000fe20000000000 */
[----:B------:R-:W-:Y:S01]  /*9f60*/  UMOV UR10, UR6 ;  /* 0x00000006000a7c82 */ /* 0x000fe20008000000 */
[----:B------:R-:W-:Y:S01]  /*9f70*/  UIADD3 UR6, UR4, 0x100, URZ ;  /* 0x0000010004067890 */ /* 0x000fe2000fffe03f */
[----:B-1----:R-:W-:Y:S01]  /*9f80*/  FADD.FTZ R7, R7, R18 ;  /* 0x0000001207077221 */ /* 0x002fe20000010000 */
[----:B0-----:R-:W-:Y:S01]  /*9f90*/  FADD.FTZ R2, R0, R5 ;  /* 0x0000000500027221 */ /* 0x001fe20000010000 */
[----:B------:R-:W-:-:S03]  /*9fa0*/  IMAD.MOV.U32 R5, RZ, RZ, RZ ;  /* 0x000000ffff057224 */ /* 0x000fc600078e00ff */
[----:B------:R-:W0:Y:S04]  /*9fb0*/  SHFL.BFLY PT, R0, R7, 0x1, 0x1f ;  /* 0x0c201f0007007f89 */ /* 0x000e2800000e0000 */
[----:B------:R-:W1:Y:S01]  /*9fc0*/  SHFL.BFLY PT, R9, R2, 0x1, 0x1f ;  /* 0x0c201f0002097f89 */ /* 0x000e6200000e0000 */
[----:B0-----:R-:W-:Y:S01]  /*9fd0*/  FADD.FTZ R11, R7, R0 ;  /* 0x00000000070b7221 */ /* 0x001fe20000010000 */
[----:B------:R-:W-:Y:S01]  /*9fe0*/  IMAD.U32 R7, RZ, RZ, UR5 ;  /* 0x00000005ff077e24 */ /* 0x000fe2000f8e00ff */
[----:B------:R-:W-:Y:S01]  /*9ff0*/  MOV R0, 0xff800000 ;  /* 0xff80000000007802 */ /* 0x000fe20000000f00 */
[----:B-1----:R-:W-:Y:S02]  /*a000*/  FADD.FTZ R12, R2, R9 ;  /* 0x00000009020c7221 */ /* 0x002fe40000010000 */
[----:B------:R-:W-:Y:S01]  /*a010*/  FSETP.NE.FTZ.AND P1, PT, R11, RZ, PT ;  /* 0x000000ff0b00720b */ /* 0x000fe20003f35000 */
[----:B------:R-:W-:-:S02]  /*a020*/  IMAD.MOV.U32 R2, RZ, RZ, -0x800000 ;  /* 0xff800000ff027424 */ /* 0x000fc400078e00ff */
[----:B------:R-:W-:-:S10]  /*a030*/  FSETP.NE.FTZ.AND P2, PT, R12, RZ, PT ;  /* 0x000000ff0c00720b */ /* 0x000fd40003f55000 */
[----:B------:R-:W0:Y:S01]  /*a040*/  @P1 MUFU.LG2 R8, R11 ;  /* 0x0000000b00081308 */ /* 0x000e220000000c00 */
[----:B------:R-:W-:Y:S02]  /*a050*/  @P1 FMUL.FTZ R7, R7, 0.69314718246459960938 ;  /* 0x3f31721807071820 */ /* 0x000fe40000410000 */
[----:B------:R-:W-:-:S05]  /*a060*/  @P2 FMUL.FTZ R13, R13, 0.69314718246459960938 ;  /* 0x3f3172180d0d2820 */ /* 0x000fca0000410000 */
        /* <DEDUP_REMOVED lines=31> */
[----:B0-23--:R-:W-:Y:S05]  /*a260*/  @!P0 BRA `(.L_x_208) ;  /* 0x0000000000048947 */ /* 0x00dfea0003800000 */
[----:B------:R-:W-:Y:S01]  /*a270*/  BPT.TRAP 0x1 ;  /* 0x000000040000795c */ /* 0x000fe20000300000 */
.L_x_208:
[----:B------:R-:W-:Y:S01]  /*a280*/  UIADD3 UR4, UR7, 0x38860, URZ ;  /* 0x0003886007047890 */ /* 0x000fe2000fffe03f */
[----:B------:R-:W-:Y:S01]  /*a290*/  R2UR UR6, R219 ;  /* 0x00000000db0672ca */ /* 0x000fe200000e0000 */
[----:B------:R-:W-:Y:S01]  /*a2a0*/  UIADD3 UR38, UR38, 0x1, URZ ;  /* 0x0000000126267890 */ /* 0x000fe2000fffe03f */
[----:B------:R-:W-:Y:S01]  /*a2b0*/  R2UR UR5, R16 ;  /* 0x00000000100572ca */ /* 0x000fe200000e0000 */
[----:B------:R-:W-:Y:S01]  /*a2c0*/  UPRMT UR4, UR8, 0x654, UR4 ;  /* 0x0000065408047896 */ /* 0x000fe20008000004 */
[-C--:B------:R-:W-:Y:S01]  /*a2d0*/  FMUL.FTZ R3, R83, R5.reuse ;  /* 0x0000000553037220 */ /* 0x080fe20000410000 */
[----:B------:R-:W-:Y:S01]  /*a2e0*/  UISETP.NE.AND UP0, UPT, UR38, 0x2, UPT ;  /* 0x000000022600788c */ /* 0x000fe2000bf05270 */
[-C--:B------:R-:W-:Y:S01]  /*a2f0*/  FMUL.FTZ R165, R27, R5.reuse ;  /* 0x000000051ba57220 */ /* 0x080fe20000410000 */
[-C--:B------:R-:W-:Y:S01]  /*a300*/  FMUL.FTZ R163, R35, R5.reuse ;  /* 0x0000000523a37220 */ /* 0x080fe20000410000 */
[-C--:B------:R-:W-:Y:S01]  /*a310*/  FMUL.FTZ R161, R43, R5.reuse ;  /* 0x000000052ba17220 */ /* 0x080fe20000410000 */
[-C--:B------:R-:W-:Y:S01]  /*a320*/  FMUL.FTZ R159, R51, R5.reuse ;  /* 0x00000005339f7220 */ /* 0x080fe20000410000 */
[-C--:B------:R-:W-:Y:S01]  /*a330*/  FMUL.FTZ R157, R59, R5.reuse ;  /* 0x000000053b9d7220 */ /* 0x080fe20000410000 */
[-C--:B------:R-:W-:Y:S01]  /*a340*/  FMUL.FTZ R155, R67, R5.reuse ;  /* 0x00000005439b7220 */ /* 0x080fe20000410000 */
[----:B------:R-:W-:Y:S01]  /*a350*/  SYNCS.ARRIVE.TRANS64.RED.A1T0 RZ, [UR4], RZ ;  /* 0x000000ffffff79a7 */ /* 0x000fe20008100404 */
[----:B------:R-:W-:Y:S01]  /*a360*/  USEL UR4, URZ, 0x1, UP0 ;  /* 0x000000013f047887 */ /* 0x000fe20008000000 */
[-C--:B------:R-:W-:Y:S01]  /*a370*/  FMUL.FTZ R153, R75, R5.reuse ;  /* 0x000000054b997220 */ /* 0x080fe20000410000 */
[----:B------:R-:W-:Y:S01]  /*a380*/  UIADD3 UR6, UR6, 0x1, URZ ;  /* 0x0000000106067890 */ /* 0x000fe2000fffe03f */
[-C--:B------:R-:W-:Y:S01]  /*a390*/  FMUL.FTZ R83, R87, R5.reuse ;  /* 0x0000000557537220 */ /* 0x080fe20000410000 */
[----:B------:R-:W-:Y:S01]  /*a3a0*/  ULOP3.LUT UR5, UR5, UR4, URZ, 0x3c, !UPT ;  /* 0x0000000405057292 */ /* 0x000fe2000f8e3c3f */
        /* <DEDUP_REMOVED lines=114> */
[----:B------:R-:W-:Y:S01]  /*aad0*/  IMAD.U32 R219, RZ, RZ, UR6 ;  /* 0x00000006ffdb7e24 */ /* 0x000fe2000f8e00ff */
[----:B------:R-:W-:Y:S01]  /*aae0*/  PLOP3.LUT P0, PT, PT, PT, PT, 0x8, 0x0 ;  /* 0x000000000000781c */ /* 0x000fe20003f0e170 */
[-C--:B------:R-:W-:Y:S01]  /*aaf0*/  FMUL.FTZ R143, R143, R5.reuse ;  /* 0x000000058f8f7220 */ /* 0x080fe20000410000 */
[-C--:B------:R-:W-:Y:S01]  /*ab00*/  FMUL.FTZ R146, R146, R5.reuse ;  /* 0x0000000592927220 */ /* 0x080fe20000410000 */
[----:B------:R-:W-:Y:S01]  /*ab10*/  FMUL.FTZ R147, R147, R5 ;  /* 0x0000000593937220 */ /* 0x000fe20000410000 */
[----:B------:R-:W-:-:S02]  /*ab20*/  IMAD.U32 R16, RZ, RZ, UR5 ;  /* 0x00000005ff107e24 */ /* 0x000fc4000f8e00ff */
[-C--:B------:R-:W-:Y:S01]  /*ab30*/  FMUL.FTZ R150, R150, R5.reuse ;  /* 0x0000000596967220 */ /* 0x080fe20000410000 */
[----:B------:R-:W-:Y:S01]  /*ab40*/  FMUL.FTZ R151, R151, R5 ;  /* 0x0000000597977220 */ /* 0x000fe20000410000 */
[----:B------:R-:W-:-:S12]  /*ab50*/  USEL UR38, UR38, URZ, UP0 ;  /* 0x0000003f26267287 */ /* 0x000fd80008000000 */
.L_x_184:
[----:B------:R-:W0:Y:S08]  /*ab60*/  S2UR UR4, SR_CgaCtaId ;  /* 0x00000000000479c3 */ /* 0x000e300000008800 */
[----:B------:R-:W-:Y:S06]  /*ab70*/  BAR.SYNC.DEFER_BLOCKING 0x5, 0x180 ;  /* 0x0146000000007b1d */ /* 0x000fec0000010000 */
[----:B------:R-:W-:Y:S01]  /*ab80*/  UMOV UR10, 0x400 ;  /* 0x00000400000a7882 */ /* 0x000fe20000000000 */
[----:B------:R-:W-:Y:S01]  /*ab90*/  BSSY B0, `(.L_x_209) ;  /* 0x00002f4000007945 */ /* 0x000fe20003800000 */
[----:B0-----:R-:W-:-:S09]  /*aba0*/  ULEA UR10, UR4, UR10, 0x18 ;  /* 0x0000000a040a7291 */ /* 0x001fd2000f8ec03f */
[----:B------:R-:W0:Y:S02]  /*abb0*/  LDS.128 R4, [UR10+0x388d0] ;  /* 0x0388d00aff047984 */ /* 0x000e240008000c00 */
[----:B0-----:R-:W-:Y:S02]  /*abc0*/  R2UR UR5, R5 ;  /* 0x00000000050572ca */ /* 0x001fe400000e0000 */
[----:B------:R-:W-:Y:S02]  /*abd0*/  R2UR UR6, R6 ;  /* 0x00000000060672ca */ /* 0x000fe400000e0000 */
[----:B------:R-:W-:Y:S01]  /*abe0*/  R2UR UR7, R7 ;  /* 0x00000000070772ca */ /* 0x000fe200000e0000 */
[----:B------:R-:W-:Y:S06]  /*abf0*/  BAR.ARV 0x4, 0x180 ;  /* 0x0106000000007b1d */ /* 0x000fec0000002000 */
[----:B------:R-:W-:Y:S08]  /*ac00*/  @P0 BRA `(.L_x_210) ;  /* 0x0000002000080947 */ /* 0x000ff00003800000 */
[----:B------:R-:W0:Y:S01]  /*ac10*/  S2UR UR4, SR_SWINHI ;  /* 0x00000000000479c3 */ /* 0x000e220000002f00 */
[----:B------:R-:W-:-:S07]  /*ac20*/  IMAD.MOV.U32 R94, RZ, RZ, 0x2 ;  /* 0x00000002ff5e7424 */ /* 0x000fce00078e00ff */
[----:B------:R-:W-:Y:S01]  /*ac30*/  BAR.SYNC.DEFER_BLOCKING 0x1, 0x100 ;  /* 0x0044000000007b1d */ /* 0x000fe20000010000 */
[----:B------:R-:W-:Y:S02]  /*ac40*/  F2FP.F16.F32.PACK_AB R24, R25, R24 ;  /* 0x000000181918723e */ /* 0x000fe400000000ff */
[----:B------:R-:W-:Y:S02]  /*ac50*/  F2FP.F16.F32.PACK_AB R25, R165, R26 ;  /* 0x0000001aa519723e */ /* 0x000fe400000000ff */
[----:B------:R-:W-:Y:S01]  /*ac60*/  F2FP.F16.F32.PACK_AB R32, R33, R32 ;  /* 0x000000202120723e */ /* 0x000fe200000000ff */
[----:B------:R-:W-:Y:S01]  /*ac70*/  ULDC.64 UR12, c[0x0][0xc00] ;  /* 0x00030000000c7ab9 */ /* 0x000fe20000000a00 */
[----:B------:R-:W-:Y:S01]  /*ac80*/  F2FP.F16.F32.PACK_AB R26, R29, R28 ;  /* 0x0000001c1d1a723e */ /* 0x000fe200000000ff */
[----:B------:R-:W-:Y:S01]  /*ac90*/  UISETP.NE.U32.AND UP0, UPT, UR12, URZ, UPT ;  /* 0x0000003f0c00728c */ /* 0x000fe2000bf05070 */
[----:B------:R-:W-:Y:S02]  /*aca0*/  F2FP.F16.F32.PACK_AB R27, R164, R27 ;  /* 0x0000001ba41b723e */ /* 0x000fe400000000ff */
[----:B------:R-:W-:Y:S01]  /*acb0*/  F2FP.F16.F32.PACK_AB R33, R163, R34 ;  /* 0x00000022a321723e */ /* 0x000fe200000000ff */
[----:B------:R-:W-:Y:S01]  /*acc0*/  UISETP.NE.AND.EX UP0, UPT, UR13, URZ, UPT, UP0 ;  /* 0x0000003f0d00728c */ /* 0x000fe2000bf05300 */
[----:B------:R-:W-:-:S02]  /*acd0*/  F2FP.F16.F32.PACK_AB R40, R41, R40 ;  /* 0x000000282928723e */ /* 0x000fc400000000ff */
[----:B------:R-:W-:Y:S01]  /*ace0*/  F2FP.F16.F32.PACK_AB R34, R37, R36 ;  /* 0x000000242522723e */ /* 0x000fe200000000ff */
[----:B------:R-:W-:Y:S01]  /*acf0*/  ULDC.64 UR12, c[0x0][0xc00] ;  /* 0x00030000000c7ab9 */ /* 0x000fe20000000a00 */
[----:B------:R-:W-:Y:S02]  /*ad00*/  F2FP.F16.F32.PACK_AB R35, R162, R35 ;  /* 0x00000023a223723e */ /* 0x000fe400000000ff */
[----:B------:R-:W-:Y:S02]  /*ad10*/  F2FP.F16.F32.PACK_AB R41, R161, R42 ;  /* 0x0000002aa129723e */ /* 0x000fe400000000ff */
[----:B------:R-:W-:Y:S01]  /*ad20*/  F2FP.F16.F32.PACK_AB R48, R49, R48 ;  /* 0x000000303130723e */ /* 0x000fe200000000ff */
[----:B------:R-:W-:Y:S01]  /*ad30*/  UMOV UR8, UR10 ;  /* 0x0000000a00087c82 */ /* 0x000fe20008000000 */
[----:B0-----:R-:W-:Y:S01]  /*ad40*/  UMOV UR9, UR4 ;  /* 0x0000000400097c82 */ /* 0x001fe20008000000 */
[----:B------:R-:W-:Y:S01]  /*ad50*/  F2FP.F16.F32.PACK_AB R42, R45, R44 ;  /* 0x0000002c2d2a723e */ /* 0x000fe200000000ff */
[----:B------:R-:W-:Y:S01]  /*ad60*/  IMAD.WIDE R94, R225, R94, UR8 ;  /* 0x00000008e15e7e25 */ /* 0x000fe2000f8e025e */
[----:B------:R-:W-:-:S02]  /*ad70*/  F2FP.F16.F32.PACK_AB R43, R160, R43 ;  /* 0x0000002ba02b723e */ /* 0x000fc400000000ff */
[----:B------:R-:W-:Y:S02]  /*ad80*/  F2FP.F16.F32.PACK_AB R49, R159, R50 ;  /* 0x000000329f31723e */ /* 0x000fe400000000ff */
[C---:B------:R-:W-:Y:S02]  /*ad90*/  IADD3 R169, P1, R94.reuse, 0x20, RZ ;  /* 0x000000205ea97810 */ /* 0x040fe40007f3e0ff */
[C---:B------:R-:W-:Y:S02]  /*ada0*/  IADD3 R171, P0, R94.reuse, 0x40, RZ ;  /* 0x000000405eab7810 */ /* 0x040fe40007f1e0ff */
[C---:B------:R-:W-:Y:S01]  /*adb0*/  IADD3 R173, P4, R94.reuse, 0x60, RZ ;  /* 0x000000605ead7810 */ /* 0x040fe20007f9e0ff */
[--C-:B------:R-:W-:Y:S01]  /*adc0*/  IMAD.X R9, RZ, RZ, R95.reuse, P1 ;  /* 0x000000ffff097224 */ /* 0x100fe200008e065f */
[C---:B------:R-:W-:Y:S01]  /*add0*/  IADD3 R175, P3, R94.reuse, 0x4000, RZ ;  /* 0x000040005eaf7810 */ /* 0x040fe20007f7e0ff */
[--C-:B------:R-:W-:Y:S01]  /*ade0*/  IMAD.X R11, RZ, RZ, R95.reuse, P0 ;  /* 0x000000ffff0b7224 */ /* 0x100fe200000e065f */
[----:B------:R-:W-:Y:S01]  /*adf0*/  LOP3.LUT R5, R94, 0x380, RZ, 0xc0, !PT ;  /* 0x000003805e057812 */ /* 0x000fe200078ec0ff */
[----:B------:R-:W-:Y:S01]  /*ae00*/  IMAD.X R13, RZ, RZ, R95, P4 ;  /* 0x000000ffff0d7224 */ /* 0x000fe200020e065f */
[----:B------:R-:W-:-:S02]  /*ae10*/  LOP3.LUT R8, R169, 0x380, RZ, 0xc0, !PT ;  /* 0x00000380a9087812 */ /* 0x000fc400078ec0ff */
[C---:B------:R-:W-:Y:S02]  /*ae20*/  IADD3 R177, P6, R94.reuse, 0x4020, RZ ;  /* 0x000040205eb17810 */ /* 0x040fe40007fde0ff */
[C---:B------:R-:W-:Y:S02]  /*ae30*/  IADD3 R179, P5, R94.reuse, 0x4040, RZ ;  /* 0x000040405eb37810 */ /* 0x040fe40007fbe0ff */
[C---:B------:R-:W-:Y:S01]  /*ae40*/  IADD3 R181, P2, R94.reuse, 0x4060, RZ ;  /* 0x000040605eb57810 */ /* 0x040fe20007f5e0ff */
[--C-:B------:R-:W-:Y:S01]  /*ae50*/  IMAD.X R19, RZ, RZ, R95.reuse, P6 ;  /* 0x000000ffff137224 */ /* 0x100fe200030e065f */
[----:B------:R-:W-:Y:S01]  /*ae60*/  IADD3 R183, P1, R94, 0x8000, RZ ;  /* 0x000080005eb77810 */ /* 0x000fe20007f3e0ff */
[--C-:B------:R-:W-:Y:S01]  /*ae70*/  IMAD.X R21, RZ, RZ, R95.reuse, P5 ;  /* 0x000000ffff157224 */ /* 0x100fe200028e065f */
[----:B------:R-:W-:Y:S01]  /*ae80*/  LOP3.LUT R10, R171, 0x380, RZ, 0xc0, !PT ;  /* 0x00000380ab0a7812 */ /* 0x000fe200078ec0ff */
[--C-:B------:R-:W-:Y:S01]  /*ae90*/  IMAD.X R31, RZ, RZ, R95.reuse, P2 ;  /* 0x000000ffff1f7224 */ /* 0x100fe200010e065f */
[----:B------:R-:W-:Y:S01]  /*aea0*/  LOP3.LUT R12, R173, 0x380, RZ, 0xc0, !PT ;  /* 0x00000380ad0c7812 */ /* 0x000fe200078ec0ff */
[----:B------:R-:W-:Y:S01]  /*aeb0*/  IMAD.X R39, RZ, RZ, R95, P1 ;  /* 0x000000ffff277224 */ /* 0x000fe200008e065f */
[----:B------:R-:W-:-:S02]  /*aec0*/  LOP3.LUT R14, R175, 0x380, RZ, 0xc0, !PT ;  /* 0x00000380af0e7812 */ /* 0x000fc400078ec0ff */
[----:B------:R-:W-:Y:S02]  /*aed0*/  SHF.R.U64 R5, R5, 0x3, RZ ;  /* 0x0000000305057819 */ /* 0x000fe400000012ff */
[----:B------:R-:W-:Y:S02]  /*aee0*/  SHF.R.U64 R8, R8, 0x3, RZ ;  /* 0x0000000308087819 */ /* 0x000fe400000012ff */
[----:B------:R-:W-:Y:S02]  /*aef0*/  IADD3 R46, P0, R94, 0x8020, RZ ;  /* 0x000080205e2e7810 */ /* 0x000fe40007f1e0ff */
[----:B------:R-:W-:Y:S02]  /*af00*/  SHF.R.U64 R10, R10, 0x3, RZ ;  /* 0x000000030a0a7819 */ /* 0x000fe400000012ff */
[----:B------:R-:W-:Y:S01]  /*af10*/  LOP3.LUT R18, R177, 0x380, RZ, 0xc0, !PT ;  /* 0x00000380b1127812 */ /* 0x000fe200078ec0ff */
[----:B------:R-:W-:Y:S01]  /*af20*/  IMAD.X R47, RZ, RZ, R95, P0 ;  /* 0x000000ffff2f7224 */ /* 0x000fe200000e065f */
[----:B------:R-:W-:-:S02]  /*af30*/  IADD3 R54, P4, R94, 0x8040, RZ ;  /* 0x000080405e367810 */ /* 0x000fc40007f9e0ff */
[----:B------:R-:W-:Y:S02]  /*af40*/  IADD3.X R15, RZ, R95, RZ, P3, !PT ;  /* 0x0000005fff0f7210 */ /* 0x000fe40001ffe4ff */
[----:B------:R-:W-:Y:S01]  /*af50*/  SHF.R.U64 R12, R12, 0x3, RZ ;  /* 0x000000030c0c7819 */ /* 0x000fe200000012ff */
[--C-:B------:R-:W-:Y:S01]  /*af60*/  IMAD.X R55, RZ, RZ, R95.reuse, P4 ;  /* 0x000000ffff377224 */ /* 0x100fe200020e065f */
[----:B------:R-:W-:Y:S02]  /*af70*/  LOP3.LUT R20, R179, 0x380, RZ, 0xc0, !PT ;  /* 0x00000380b3147812 */ /* 0x000fe400078ec0ff */
[C---:B------:R-:W-:Y:S02]  /*af80*/  IADD3 R62, P3, R94.reuse, 0x8060, RZ ;  /* 0x000080605e3e7810 */ /* 0x040fe40007f7e0ff */
[C---:B------:R-:W-:Y:S02]  /*af90*/  IADD3 R70, P6, R94.reuse, 0xc000, RZ ;  /* 0x0000c0005e467810 */ /* 0x040fe40007fde0ff */
[C---:B------:R-:W-:Y:S01]  /*afa0*/  IADD3 R4, P5, R94.reuse, 0xc020, RZ ;  /* 0x0000c0205e047810 */ /* 0x040fe20007fbe0ff */
[----:B------:R-:W-:Y:S01]  /*afb0*/  IMAD.X R63, RZ, RZ, R95, P3 ;  /* 0x000000ffff3f7224 */ /* 0x000fe200018e065f */
[----:B------:R-:W-:-:S02]  /*afc0*/  IADD3 R167, P2, R94, 0xc040, RZ ;  /* 0x0000c0405ea77810 */ /* 0x000fc40007f5e0ff */
[----:B------:R-:W-:Y:S01]  /*afd0*/  IADD3 R6, P1, R94, 0xc060, RZ ;  /* 0x0000c0605e067810 */ /* 0x000fe20007f3e0ff */
[--C-:B------:R-:W-:Y:S01]  /*afe0*/  IMAD.X R79, RZ, RZ, R95.reuse, P5 ;  /* 0x000000ffff4f7224 */ /* 0x100fe200028e065f */
[----:B------:R-:W-:Y:S02]  /*aff0*/  SHF.R.U64 R14, R14, 0x3, RZ ;  /* 0x000000030e0e7819 */ /* 0x000fe400000012ff */
[----:B------:R-:W-:Y:S01]  /*b000*/  LOP3.LUT R30, R181, 0x380, RZ, 0xc0, !PT ;  /* 0x00000380b51e7812 */ /* 0x000fe200078ec0ff */
[--C-:B------:R-:W-:Y:S01]  /*b010*/  IMAD.X R7, RZ, RZ, R95.reuse, P1 ;  /* 0x000000ffff077224 */ /* 0x100fe200008e065f */
[----:B------:R-:W-:Y:S01]  /*b020*/  LOP3.LUT R94, R5, R94, RZ, 0x3c, !PT ;  /* 0x0000005e055e7212 */ /* 0x000fe200078e3cff */
[----:B------:R-:W-:Y:S01]  /*b030*/  IMAD.X R5, RZ, RZ, R95, P2 ;  /* 0x000000ffff057224 */ /* 0x000fe200010e065f */
[----:B------:R-:W-:Y:S02]  /*b040*/  LOP3.LUT R8, R8, R169, RZ, 0x3c, !PT ;  /* 0x000000a908087212 */ /* 0x000fe400078e3cff */
[----:B------:R-:W-:-:S02]  /*b050*/  LOP3.LUT R38, R183, 0x380, RZ, 0xc0, !PT ;  /* 0x00000380b7267812 */ /* 0x000fc400078ec0ff */
[----:B------:R-:W-:Y:S02]  /*b060*/  LOP3.LUT R10, R10, R171, RZ, 0x3c, !PT ;  /* 0x000000ab0a0a7212 */ /* 0x000fe400078e3cff */
[----:B------:R-:W-:Y:S02]  /*b070*/  SHF.R.U64 R18, R18, 0x3, RZ ;  /* 0x0000000312127819 */ /* 0x000fe400000012ff */
[----:B------:R-:W-:Y:S02]  /*b080*/  LOP3.LUT R169, R46, 0x380, RZ, 0xc0, !PT ;  /* 0x000003802ea97812 */ /* 0x000fe400078ec0ff */
[----:B------:R-:W-:Y:S02]  /*b090*/  LOP3.LUT R12, R12, R173, RZ, 0x3c, !PT ;  /* 0x000000ad0c0c7212 */ /* 0x000fe400078e3cff */
[----:B------:R-:W-:Y:S02]  /*b0a0*/  SHF.R.U64 R20, R20, 0x3, RZ ;  /* 0x0000000314147819 */ /* 0x000fe400000012ff */
[----:B------:R-:W-:-:S02]  /*b0b0*/  LOP3.LUT R171, R54, 0x380, RZ, 0xc0, !PT ;  /* 0x0000038036ab7812 */ /* 0x000fc400078ec0ff */
[----:B------:R-:W-:Y:S02]  /*b0c0*/  LOP3.LUT R14, R14, R175, RZ, 0x3c, !PT ;  /* 0x000000af0e0e7212 */ /* 0x000fe400078e3cff */
[----:B------:R-:W-:Y:S02]  /*b0d0*/  SHF.R.U64 R30, R30, 0x3, RZ ;  /* 0x000000031e1e7819 */ /* 0x000fe400000012ff */
[----:B------:R-:W-:Y:S02]  /*b0e0*/  LOP3.LUT R173, R62, 0x380, RZ, 0xc0, !PT ;  /* 0x000003803ead7812 */ /* 0x000fe400078ec0ff */
[----:B------:R-:W-:Y:S02]  /*b0f0*/  SHF.R.U64 R38, R38, 0x3, RZ ;  /* 0x0000000326267819 */ /* 0x000fe400000012ff */
[----:B------:R-:W-:Y:S02]  /*b100*/  LOP3.LUT R175, R70, 0x380, RZ, 0xc0, !PT ;  /* 0x0000038046af7812 */ /* 0x000fe400078ec0ff */
[----:B------:R-:W-:-:S02]  /*b110*/  MOV R94, R94 ;  /* 0x0000005e005e7202 */ /* 0x000fc40000000f00 */
[----:B------:R-:W-:Y:S02]  /*b120*/  IADD3.X R71, RZ, R95, RZ, P6, !PT ;  /* 0x0000005fff477210 */ /* 0x000fe400037fe4ff */
[----:B------:R-:W-:Y:S01]  /*b130*/  LOP3.LUT R18, R18, R177, RZ, 0x3c, !PT ;  /* 0x000000b112127212 */ /* 0x000fe200078e3cff */
[----:B------:R-:W-:Y:S01]  /*b140*/  STSM.16.M88.4 [R94], R24 ;  /* 0x000000185e007844 */ /* 0x000fe20000000200 */
[----:B------:R-:W-:Y:S02]  /*b150*/  SHF.R.U64 R169, R169, 0x3, RZ ;  /* 0x00000003a9a97819 */ /* 0x000fe400000012ff */
[----:B------:R-:W-:Y:S02]  /*b160*/  LOP3.LUT R78, R4, 0x380, RZ, 0xc0, !PT ;  /* 0x00000380044e7812 */ /* 0x000fe400078ec0ff */
[----:B------:R-:W-:Y:S02]  /*b170*/  MOV R9, R8 ;  /* 0x0000000800097202 */ /* 0x000fe40000000f00 */
[----:B------:R-:W-:-:S02]  /*b180*/  LOP3.LUT R20, R20, R179, RZ, 0x3c, !PT ;  /* 0x000000b314147212 */ /* 0x000fc400078e3cff */
[----:B------:R-:W-:Y:S01]  /*b190*/  SHF.R.U64 R171, R171, 0x3, RZ ;  /* 0x00000003abab7819 */ /* 0x000fe200000012ff */
[----:B------:R-:W-:Y:S01]  /*b1a0*/  STSM.16.M88.4 [R9], R32 ;  /* 0x0000002009007844 */ /* 0x000fe20000000200 */
[----:B------:R-:W-:Y:S02]  /*b1b0*/  LOP3.LUT R95, R167, 0x380, RZ, 0xc0, !PT ;  /* 0x00000380a75f7812 */ /* 0x000fe400078ec0ff */
[----:B------:R-:W-:Y:S02]  /*b1c0*/  MOV R10, R10 ;  /* 0x0000000a000a7202 */ /* 0x000fe40000000f00 */
[----:B------:R-:W-:Y:S02]  /*b1d0*/  F2FP.F16.F32.PACK_AB R56, R57, R56 ;  /* 0x000000383938723e */ /* 0x000fe400000000ff */
[----:B------:R-:W-:Y:S01]  /*b1e0*/  LOP3.LUT R30, R30, R181, RZ, 0x3c, !PT ;  /* 0x000000b51e1e7212 */ /* 0x000fe200078e3cff */
[----:B------:R0:W-:Y:S01]  /*b1f0*/  STSM.16.M88.4 [R10], R40 ;  /* 0x000000280a007844 */ /* 0x0001e20000000200 */
[----:B------:R-:W-:-:S02]  /*b200*/  SHF.R.U64 R173, R173, 0x3, RZ ;  /* 0x00000003adad7819 */ /* 0x000fc400000012ff */
[----:B------:R-:W-:Y:S02]  /*b210*/  LOP3.LUT R165, R6, 0x380, RZ, 0xc0, !PT ;  /* 0x0000038006a57812 */ /* 0x000fe400078ec0ff */
[----:B------:R-:W-:Y:S02]  /*b220*/  MOV R12, R12 ;  /* 0x0000000c000c7202 */ /* 0x000fe40000000f00 */
[----:B------:R-:W-:Y:S02]  /*b230*/  F2FP.F16.F32.PACK_AB R50, R53, R52 ;  /* 0x000000343532723e */ /* 0x000fe400000000ff */
[----:B------:R-:W-:Y:S02]  /*b240*/  F2FP.F16.F32.PACK_AB R51, R158, R51 ;  /* 0x000000339e33723e */ /* 0x000fe400000000ff */
[----:B------:R-:W-:Y:S02]  /*b250*/  F2FP.F16.F32.PACK_AB R57, R157, R58 ;  /* 0x0000003a9d39723e */ /* 0x000fe400000000ff */
[----:B------:R-:W-:Y:S01]  /*b260*/  F2FP.F16.F32.PACK_AB R64, R65, R64 ;  /* 0x000000404140723e */ /* 0x000fe200000000ff */
[----:B------:R1:W-:Y:S01]  /*b270*/  STSM.16.M88.4 [R12], R48 ;  /* 0x000000300c007844 */ /* 0x0003e20000000200 */
[----:B------:R-:W-:-:S02]  /*b280*/  LOP3.LUT R38, R38, R183, RZ, 0x3c, !PT ;  /* 0x000000b726267212 */ /* 0x000fc400078e3cff */
[----:B------:R-:W-:Y:S02]  /*b290*/  SHF.R.U64 R175, R175, 0x3, RZ ;  /* 0x00000003afaf7819 */ /* 0x000fe400000012ff */
        /* <DEDUP_REMOVED lines=22> */
[----:B------:R-:W-:-:S02]  /*b400*/  F2FP.F16.F32.PACK_AB R81, R3, R82 ;  /* 0x000000520351723e */ /* 0x000fc400000000ff */
[----:B------:R-:W-:Y:S02]  /*b410*/  F2FP.F16.F32.PACK_AB R87, R166, R87 ;  /* 0x00000057a657723e */ /* 0x000fe400000000ff */
[----:B------:R-:W-:Y:S02]  /*b420*/  F2FP.F16.F32.PACK_AB R104, R105, R104 ;  /* 0x000000686968723e */ /* 0x000fe400000000ff */
[----:B------:R-:W-:Y:S02]  /*b430*/  F2FP.F16.F32.PACK_AB R112, R113, R112 ;  /* 0x000000707170723e */ /* 0x000fe400000000ff */
[----:B------:R-:W-:Y:S02]  /*b440*/  F2FP.F16.F32.PACK_AB R120, R121, R120 ;  /* 0x000000787978723e */ /* 0x000fe400000000ff */
[----:B------:R-:W-:Y:S02]  /*b450*/  F2FP.F16.F32.PACK_AB R128, R129, R128 ;  /* 0x000000808180723e */ /* 0x000fe400000000ff */
[----:B------:R-:W-:-:S02]  /*b460*/  F2FP.F16.F32.PACK_AB R136, R137, R136 ;  /* 0x000000888988723e */ /* 0x000fc400000000ff */
[----:B------:R-:W-:Y:S02]  /*b470*/  F2FP.F16.F32.PACK_AB R144, R145, R144 ;  /* 0x000000909190723e */ /* 0x000fe400000000ff */
[----:B------:R-:W-:Y:S02]  /*b480*/  R2UR UR11, R215 ;  /* 0x00000000d70b72ca */ /* 0x000fe400000e0000 */
[----:B------:R-:W-:Y:S01]  /*b490*/  R2UR UR14, R217 ;  /* 0x00000000d90e72ca */ /* 0x000fe200000e0000 */
[----:B------:R-:W-:Y:S01]  /*b4a0*/  UMOV UR4, URZ ;  /* 0x0000003f00047c82 */ /* 0x000fe20008000000 */
[----:B------:R-:W-:Y:S01]  /*b4b0*/  LOP3.LUT R62, R173, R62, RZ, 0x3c, !PT ;  /* 0x0000003ead3e7212 */ /* 0x000fe200078e3cff */
[----:B------:R-:W2:Y:S01]  /*b4c0*/  LDC R76, c[0x0][0xbe8] ;  /* 0x0002fa00ff4c7b82 */ /* 0x000ea20000000800 */
[----:B------:R-:W-:Y:S02]  /*b4d0*/  SHF.R.U64 R95, R165, 0x3, RZ ;  /* 0x00000003a55f7819 */ /* 0x000fe400000012ff */
[----:B------:R-:W-:-:S02]  /*b4e0*/  MOV R30, R30 ;  /* 0x0000001e001e7202 */ /* 0x000fc40000000f00 */
[----:B------:R-:W-:Y:S02]  /*b4f0*/  F2FP.F16.F32.PACK_AB R82, R85, R84 ;  /* 0x000000545552723e */ /* 0x000fe400000000ff */
[----:B------:R-:W-:Y:S01]  /*b500*/  LOP3.LUT R70, R175, R70, RZ, 0x3c, !PT ;  /* 0x00000046af467212 */ /* 0x000fe200078e3cff */
[----:B------:R-:W-:Y:S01]  /*b510*/  UIMAD.WIDE UR12, UR11, 0x4, UR12 ;  /* 0x000000040b0c78a5 */ /* 0x000fe2000f8e020c */
[----:B------:R-:W-:Y:S01]  /*b520*/  MOV R38, R38 ;  /* 0x0000002600267202 */ /* 0x000fe20000000f00 */
[----:B------:R1:W-:Y:S01]  /*b530*/  STSM.16.M88.4 [R30], R80 ;  /* 0x000000501e007844 */ /* 0x0003e20000000200 */
[----:B------:R-:W-:Y:S02]  /*b540*/  F2FP.F16.F32.PACK_AB R84, R89, R88 ;  /* 0x000000585954723e */ /* 0x000fe400000000ff */
[----:B------:R-:W-:Y:S02]  /*b550*/  F2FP.F16.F32.PACK_AB R85, R91, R90 ;  /* 0x0000005a5b55723e */ /* 0x000fe400000000ff */
[----:B------:R-:W-:-:S02]  /*b560*/  F2FP.F16.F32.PACK_AB R86, R93, R92 ;  /* 0x0000005c5d56723e */ /* 0x000fc400000000ff */
[----:B------:R-:W-:Y:S02]  /*b570*/  F2FP.F16.F32.PACK_AB R97, R99, R98 ;  /* 0x000000626361723e */ /* 0x000fe400000000ff */
[----:B------:R-:W-:Y:S01]  /*b580*/  LOP3.LUT R78, R29, R4, RZ, 0x3c, !PT ;  /* 0x000000041d4e7212 */ /* 0x000fe200078e3cff */
[----:B------:R1:W-:Y:S01]  /*b590*/  STSM.16.M88.4 [R38], R84 ;  /* 0x0000005426007844 */ /* 0x0003e20000000200 */
[----:B------:R-:W-:Y:S02]  /*b5a0*/  MOV R46, R46 ;  /* 0x0000002e002e7202 */ /* 0x000fe40000000f00 */
[----:B------:R-:W-:Y:S02]  /*b5b0*/  F2FP.F16.F32.PACK_AB R98, R101, R100 ;  /* 0x000000646562723e */ /* 0x000fe400000000ff */
[----:B------:R-:W-:Y:S02]  /*b5c0*/  F2FP.F16.F32.PACK_AB R99, R103, R102 ;  /* 0x000000666763723e */ /* 0x000fe400000000ff */
[----:B------:R-:W-:-:S02]  /*b5d0*/  F2FP.F16.F32.PACK_AB R105, R107, R106 ;  /* 0x0000006a6b69723e */ /* 0x000fc400000000ff */
[----:B------:R-:W-:Y:S01]  /*b5e0*/  LOP3.LUT R4, R28, R167, RZ, 0x3c, !PT ;  /* 0x000000a71c047212 */ /* 0x000fe200078e3cff */
[----:B------:R1:W-:Y:S01]  /*b5f0*/  STSM.16.M88.4 [R46], R96 ;  /* 0x000000602e007844 */ /* 0x0003e20000000200 */
[----:B------:R-:W-:Y:S02]  /*b600*/  MOV R54, R54 ;  /* 0x0000003600367202 */ /* 0x000fe40000000f00 */
[----:B------:R-:W-:Y:S02]  /*b610*/  F2FP.F16.F32.PACK_AB R106, R109, R108 ;  /* 0x0000006c6d6a723e */ /* 0x000fe400000000ff */
[----:B------:R-:W-:Y:S02]  /*b620*/  F2FP.F16.F32.PACK_AB R107, R111, R110 ;  /* 0x0000006e6f6b723e */ /* 0x000fe400000000ff */
[----:B------:R-:W-:Y:S02]  /*b630*/  F2FP.F16.F32.PACK_AB R113, R115, R114 ;  /* 0x000000727371723e */ /* 0x000fe400000000ff */
[----:B------:R-:W-:Y:S01]  /*b640*/  LOP3.LUT R6, R95, R6, RZ, 0x3c, !PT ;  /* 0x000000065f067212 */ /* 0x000fe200078e3cff */
[----:B------:R1:W-:Y:S01]  /*b650*/  STSM.16.M88.4 [R54], R104 ;  /* 0x0000006836007844 */ /* 0x0003e20000000200 */
[----:B------:R-:W-:-:S02]  /*b660*/  MOV R62, R62 ;  /* 0x0000003e003e7202 */ /* 0x000fc40000000f00 */
[----:B------:R-:W-:Y:S02]  /*b670*/  F2FP.F16.F32.PACK_AB R114, R117, R116 ;  /* 0x000000747572723e */ /* 0x000fe400000000ff */
[----:B------:R-:W-:Y:S02]  /*b680*/  F2FP.F16.F32.PACK_AB R115, R119, R118 ;  /* 0x000000767773723e */ /* 0x000fe400000000ff */
[----:B------:R-:W-:Y:S02]  /*b690*/  F2FP.F16.F32.PACK_AB R121, R123, R122 ;  /* 0x0000007a7b79723e */ /* 0x000fe400000000ff */
[----:B------:R-:W-:Y:S01]  /*b6a0*/  MOV R70, R70 ;  /* 0x0000004600467202 */ /* 0x000fe20000000f00 */
[----:B------:R1:W-:Y:S01]  /*b6b0*/  STSM.16.M88.4 [R62], R112 ;  /* 0x000000703e007844 */ /* 0x0003e20000000200 */
[----:B------:R-:W-:Y:S02]  /*b6c0*/  F2FP.F16.F32.PACK_AB R122, R125, R124 ;  /* 0x0000007c7d7a723e */ /* 0x000fe400000000ff */
[----:B------:R-:W-:-:S02]  /*b6d0*/  F2FP.F16.F32.PACK_AB R123, R127, R126 ;  /* 0x0000007e7f7b723e */ /* 0x000fc400000000ff */
[----:B------:R-:W-:Y:S02]  /*b6e0*/  F2FP.F16.F32.PACK_AB R129, R131, R130 ;  /* 0x000000828381723e */ /* 0x000fe400000000ff */
[----:B------:R-:W-:Y:S01]  /*b6f0*/  MOV R78, R78 ;  /* 0x0000004e004e7202 */ /* 0x000fe20000000f00 */
[----:B------:R1:W-:Y:S01]  /*b700*/  STSM.16.M88.4 [R70], R120 ;  /* 0x0000007846007844 */ /* 0x0003e20000000200 */
[----:B------:R-:W-:Y:S02]  /*b710*/  F2FP.F16.F32.PACK_AB R130, R133, R132 ;  /* 0x000000848582723e */ /* 0x000fe400000000ff */
[----:B------:R-:W-:Y:S02]  /*b720*/  F2FP.F16.F32.PACK_AB R131, R135, R134 ;  /* 0x000000868783723e */ /* 0x000fe400000000ff */
[----:B------:R-:W-:Y:S02]  /*b730*/  F2FP.F16.F32.PACK_AB R137, R139, R138 ;  /* 0x0000008a8b89723e */ /* 0x000fe400000000ff */
[----:B------:R-:W-:Y:S01]  /*b740*/  MOV R8, R4 ;  /* 0x0000000400087202 */ /* 0x000fe20000000f00 */
[----:B------:R1:W-:Y:S01]  /*b750*/  STSM.16.M88.4 [R78], R128 ;  /* 0x000000804e007844 */ /* 0x0003e20000000200 */
[----:B------:R-:W-:Y:S01]  /*b760*/  F2FP.F16.F32.PACK_AB R138, R141, R140 ;  /* 0x0000008c8d8a723e */ /* 0x000fe200000000ff */
[----:B------:R-:W-:Y:S01]  /*b770*/  IMAD.U32 R4, RZ, RZ, UR12 ;  /* 0x0000000cff047e24 */ /* 0x000fe2000f8e00ff */
[----:B------:R-:W-:Y:S01]  /*b780*/  F2FP.F16.F32.PACK_AB R139, R143, R142 ;  /* 0x0000008e8f8b723e */ /* 0x000fe200000000ff */
[----:B------:R-:W-:Y:S01]  /*b790*/  IMAD.U32 R5, RZ, RZ, UR13 ;  /* 0x0000000dff057e24 */ /* 0x000fe2000f8e00ff */
[----:B------:R-:W-:Y:S01]  /*b7a0*/  F2FP.F16.F32.PACK_AB R145, R147, R146 ;  /* 0x000000929391723e */ /* 0x000fe200000000ff */
[----:B------:R-:W-:Y:S01]  /*b7b0*/  ULDC.64 UR12, c[0x0][0xc08] ;  /* 0x00030200000c7ab9 */ /* 0x000fe20000000a00 */
[----:B------:R-:W-:Y:S01]  /*b7c0*/  MOV R6, R6 ;  /* 0x0000000600067202 */ /* 0x000fe20000000f00 */
[----:B------:R1:W-:Y:S01]  /*b7d0*/  STSM.16.M88.4 [R8], R136 ;  /* 0x0000008808007844 */ /* 0x0003e20000000200 */
[----:B------:R-:W-:-:S02]  /*b7e0*/  F2FP.F16.F32.PACK_AB R146, R149, R148 ;  /* 0x000000949592723e */ /* 0x000fc400000000ff */
[----:B------:R-:W-:Y:S02]  /*b7f0*/  F2FP.F16.F32.PACK_AB R147, R151, R150 ;  /* 0x000000969793723e */ /* 0x000fe400000000ff */
[----:B------:R-:W-:-:S03]  /*b800*/  PLOP3.LUT P0, PT, PT, PT, UP0, 0x80, 0x0 ;  /* 0x000000000000781c */ /* 0x000fc60003f0f008 */
[----:B------:R1:W-:Y:S01]  /*b810*/  STSM.16.M88.4 [R6], R144 ;  /* 0x0000009006007844 */ /* 0x0003e20000000200 */
[----:B------:R-:W-:Y:S09]  /*b820*/  BAR.SYNC.DEFER_BLOCKING 0x1, 0x100 ;  /* 0x0044000000007b1d */ /* 0x000ff20000010000 */
[----:B------:R-:W3:Y:S01]  /*b830*/  @P0 LDG.E R3, desc[UR36][R4.64] ;  /* 0x0000002404030981 */ /* 0x000ee2000c1e1900 */
[----:B------:R-:W-:Y:S01]  /*b840*/  UISETP.NE.U32.AND UP1, UPT, UR12, URZ, UPT ;  /* 0x0000003f0c00728c */ /* 0x000fe2000bf25070 */
[----:B--2---:R-:W-:-:S03]  /*b850*/  ISETP.NE.AND P1, PT, R76, 0x1, PT ;  /* 0x000000014c00780c */ /* 0x004fc60003f25270 */
[----:B------:R-:W-:-:S06]  /*b860*/  UISETP.NE.AND.EX UP1, UPT, UR13, URZ, UPT, UP1 ;  /* 0x0000003f0d00728c */ /* 0x000fcc000bf25310 */
[----:B------:R-:W-:-:S04]  /*b870*/  PLOP3.LUT P2, PT, PT, PT, UP1, 0x80, 0x0 ;  /* 0x000000000000781c */ /* 0x000fc80003f4f018 */
[----:B------:R-:W2:Y:S01]  /*b880*/  @P1 LDC R7, c[0x0][0xbec] ;  /* 0x0002fb00ff071b82 */ /* 0x000ea20000000800 */
[----:B------:R-:W-:-:S04]  /*b890*/  @UP1 ULEA UR12, UP2, UR11, UR12, 0x2 ;  /* 0x0000000c0b0c1291 */ /* 0x000fc8000f84103f */
[----:B------:R-:W-:Y:S02]  /*b8a0*/  @UP1 ULEA.HI.X UR13, UR11, UR13, UR14, 0x2, UP2 ;  /* 0x0000000d0b0d1291 */ /* 0x000fe400090f140e */
[----:B0-----:R-:W-:Y:S01]  /*b8b0*/  IMAD.U32 R10, RZ, RZ, UR12 ;  /* 0x0000000cff0a7e24 */ /* 0x001fe2000f8e00ff */
[----:B------:R-:W-:Y:S01]  /*b8c0*/  ULDC UR11, c[0x0][0xa88] ;  /* 0x0002a200000b7ab9 */ /* 0x000fe20000000800 */
[----:B------:R-:W0:Y:S02]  /*b8d0*/  @P1 LDC R9, c[0x0][0xbf0] ;  /* 0x0002fc00ff091b82 */ /* 0x000e240000000800 */
[----:B------:R-:W-:Y:S02]  /*b8e0*/  MOV R11, UR13 ;  /* 0x0000000d000b7c02 */ /* 0x000fe40008000f00 */
[----:B---3--:R-:W-:Y:S01]  /*b8f0*/  @P0 R2UR UR4, R3 ;  /* 0x00000000030402ca */ /* 0x008fe200000e0000 */
[----:B------:R-:W-:-:S06]  /*b900*/  IMAD.U32 R3, RZ, RZ, UR11 ;  /* 0x0000000bff037e24 */ /* 0x000fcc000f8e00ff */
[----:B------:R1:W5:Y:S01]  /*b910*/  @P2 LDG.E R3, desc[UR36][R10.64] ;  /* 0x000000240a032981 */ /* 0x000362000c1e1900 */
[----:B0-2---:R-:W-:Y:S07]  /*b920*/  @P2 BRA `(.L_x_211) ;  /* 0x0000000000102947 */ /* 0x005fee0003800000 */
[----:B------:R-:W-:Y:S05]  /*b930*/  @!P0 BRA `(.L_x_211) ;  /* 0x00000000000c8947 */ /* 0x000fea0003800000 */
[----:B-1----:R-:W2:Y:S04]  /*b940*/  LDG.E R6, desc[UR36][R4.64] ;  /* 0x0000002404067981 */ /* 0x002ea8000c1e1900 */
[----:B-----5:R-:W2:Y:S02]  /*b950*/  LDG.E R3, desc[UR36][R4.64+0x4] ;  /* 0x0000042404037981 */ /* 0x020ea4000c1e1900 */
[----:B--2---:R-:W-:-:S07]  /*b960*/  IMAD.IADD R3, R3, 0x1, -R6 ;  /* 0x0000000103037824 */ /* 0x004fce00078e0a06 */
.L_x_211:
[----:B------:R-:W-:Y:S01]  /*b970*/  R2UR UR22, R214 ;  /* 0x00000000d61672ca */ /* 0x000fe200000e0000 */
[----:B------:R-:W-:Y:S01]  /*b980*/  ULDC.64 UR16, c[0x0][0xb90] ;  /* 0x0002e40000107ab9 */ /* 0x000fe20000000a00 */
[----:B------:R-:W-:Y:S01]  /*b990*/  R2UR UR21, R216 ;  /* 0x00000000d81572ca */ /* 0x000fe200000e0000 */
[----:B------:R-:W-:Y:S01]  /*b9a0*/  USHF.R.S32.HI UR13, URZ, 0x1f, UR4 ;  /* 0x0000001f3f0d7899 */ /* 0x000fe20008011404 */
[----:B------:R-:W-:Y:S01]  /*b9b0*/  R2UR UR20, R217 ;  /* 0x00000000d91472ca */ /* 0x000fe200000e0000 */
[----:B------:R-:W-:Y:S01]  /*b9c0*/  UMOV UR12, UR4 ;  /* 0x00000004000c7c82 */ /* 0x000fe20008000000 */
[----:B------:R-:W-:Y:S01]  /*b9d0*/  R2UR UR19, R215 ;  /* 0x00000000d71372ca */ /* 0x000fe200000e0000 */
[----:B-----5:R-:W-:-:S06]  /*b9e0*/  IMAD R79, R3, R76, RZ ;  /* 0x0000004c034f7224 */ /* 0x020fcc00078e02ff */
[----:B------:R-:W-:Y:S02]  /*b9f0*/  USHF.R.S32.HI UR18, URZ, 0x1f, UR22 ;  /* 0x0000001f3f127899 */ /* 0x000fe40008011416 */
[----:B------:R-:W-:Y:S01]  /*ba00*/  IMAD.U32 R5, RZ, RZ, UR21 ;  /* 0x00000015ff057e24 */ /* 0x000fe2000f8e00ff */
[----:B------:R-:W-:Y:S02]  /*ba10*/  UIMAD.WIDE.U32 UR14, UR22, UR16, UR12 ;  /* 0x00000010160e72a5 */ /* 0x000fe4000f8e000c */
[----:B------:R-:W-:Y:S01]  /*ba20*/  UIMAD UR11, UR18, UR16, URZ ;  /* 0x00000010120b72a4 */ /* 0x000fe2000f8e023f */
[----:B-1----:R-:W-:Y:S01]  /*ba30*/  IMAD R8, R5, 0x80, R224 ;  /* 0x0000008005087824 */ /* 0x002fe200078e02e0 */
[----:B------:R-:W-:Y:S01]  /*ba40*/  USEL UR20, UR20, URZ, !UP0 ;  /* 0x0000003f14147287 */ /* 0x000fe2000c000000 */
[----:B------:R-:W-:Y:S01]  /*ba50*/  IMAD.MOV.U32 R5, RZ, RZ, 0x2 ;  /* 0x00000002ff057424 */ /* 0x000fe200078e00ff */
[----:B------:R-:W-:Y:S01]  /*ba60*/  UIMAD UR11, UR22, UR17, UR11 ;  /* 0x00000011160b72a4 */ /* 0x000fe2000f8e020b */
[----:B------:R-:W-:Y:S01]  /*ba70*/  @P1 IMAD.HI.U32 R4, R8, R7, RZ ;  /* 0x0000000708041227 */ /* 0x000fe200078e00ff */
[----:B------:R-:W-:Y:S01]  /*ba80*/  USEL UR19, UR19, URZ, !UP0 ;  /* 0x0000003f13137287 */ /* 0x000fe2000c000000 */
[----:B------:R-:W-:-:S02]  /*ba90*/  ULDC.64 UR16, c[0x0][0xb98] ;  /* 0x0002e60000107ab9 */ /* 0x000fc40000000a00 */
[----:B------:R-:W-:Y:S01]  /*baa0*/  IMAD.MOV.U32 R6, RZ, RZ, R8 ;  /* 0x000000ffff067224 */ /* 0x000fe200078e0008 */
[----:B------:R-:W-:Y:S01]  /*bab0*/  UIADD3 UR15, UR15, UR11, URZ ;  /* 0x0000000b0f0f7290 */ /* 0x000fe2000fffe03f */
[----:B------:R-:W-:Y:S01]  /*bac0*/  @P1 SHF.R.U32.HI R6, RZ, R9, R4 ;  /* 0x00000009ff061219 */ /* 0x000fe20000011604 */
[----:B------:R-:W-:Y:S01]  /*bad0*/  UIMAD UR11, UR20, UR16, URZ ;  /* 0x00000010140b72a4 */ /* 0x000fe2000f8e023f */
[----:B------:R-:W-:Y:S01]  /*bae0*/  IMAD R4, R218, 0x40, R17 ;  /* 0x00000040da047824 */ /* 0x000fe200078e0211 */
[----:B------:R-:W-:Y:S01]  /*baf0*/  UIMAD.WIDE.U32 UR14, UR19, UR16, UR14 ;  /* 0x00000010130e72a5 */ /* 0x000fe2000f8e000e */
[--C-:B------:R-:W-:Y:S01]  /*bb00*/  SHF.R.S32.HI R7, RZ, 0x1f, R6.reuse ;  /* 0x0000001fff077819 */ /* 0x100fe20000011406 */
[----:B------:R-:W-:Y:S01]  /*bb10*/  UIMAD UR11, UR19, UR17, UR11 ;  /* 0x00000011130b72a4 */ /* 0x000fe2000f8e020b */
[----:B------:R-:W-:Y:S02]  /*bb20*/  IMAD.MOV R9, RZ, RZ, -R6 ;  /* 0x000000ffff097224 */ /* 0x000fe400078e0a06 */
[----:B------:R-:W-:Y:S01]  /*bb30*/  IMAD.WIDE R4, R4, R5, UR8 ;  /* 0x0000000804047e25 */ /* 0x000fe2000f8e0205 */
[----:B------:R-:W-:Y:S01]  /*bb40*/  IADD3 R6, P0, R6, UR14, RZ ;  /* 0x0000000e06067c10 */ /* 0x000fe2000ff1e0ff */
[----:B------:R-:W-:-:S02]  /*bb50*/  ULDC.64 UR8, c[0x0][0xb88] ;  /* 0x0002e20000087ab9 */ /* 0x000fc40000000a00 */
[----:B------:R-:W-:Y:S01]  /*bb60*/  IMAD R9, R76, R9, R8 ;  /* 0x000000094c097224 */ /* 0x000fe200078e0208 */
[----:B------:R-:W-:Y:S02]  /*bb70*/  MOV R8, UR11 ;  /* 0x0000000b00087c02 */ /* 0x000fe40008000f00 */
[C---:B------:R-:W-:Y:S02]  /*bb80*/  IADD3 R11, P5, R4.reuse, 0x1000, RZ ;  /* 0x00001000040b7810 */ /* 0x040fe40007fbe0ff */
[----:B------:R-:W-:Y:S01]  /*bb90*/  IADD3.X R7, R7, UR15, R8, P0, !PT ;  /* 0x0000000f07077c10 */ /* 0x000fe200087fe408 */
[----:B------:R-:W-:Y:S01]  /*bba0*/  ULDC.64 UR14, c[0x0][0xaa0] ;  /* 0x0002a800000e7ab9 */ /* 0x000fe20000000a00 */
[----:B------:R-:W-:Y:S02]  /*bbb0*/  LOP3.LUT R10, R11, 0x380, RZ, 0xc0, !PT ;  /* 0x000003800b0a7812 */ /* 0x000fe400078ec0ff */
[----:B------:R-:W-:Y:S01]  /*bbc0*/  SHF.R.S32.HI R8, RZ, 0x1f, R9 ;  /* 0x0000001fff087819 */ /* 0x000fe20000011409 */
[----:B------:R-:W-:Y:S01]  /*bbd0*/  IMAD.WIDE.U32 R6, R9, UR8, R6 ;  /* 0x0000000809067c25 */ /* 0x000fe2000f8e0006 */
[----:B------:R-:W-:-:S02]  /*bbe0*/  IADD3 R25, P0, R4, 0x3000, RZ ;  /* 0x0000300004197810 */ /* 0x000fc40007f1e0ff */
[----:B------:R-:W-:Y:S01]  /*bbf0*/  IADD3 R29, P3, R4, 0x4000, RZ ;  /* 0x00004000041d7810 */ /* 0x000fe20007f7e0ff */
[----:B------:R-:W-:Y:S01]  /*bc00*/  IMAD R14, R8, UR8, RZ ;  /* 0x00000008080e7c24 */ /* 0x000fe2000f8e02ff */
[----:B------:R-:W-:Y:S02]  /*bc10*/  SHF.R.U64 R10, R10, 0x3, RZ ;  /* 0x000000030a0a7819 */ /* 0x000fe400000012ff */
[----:B------:R-:W-:Y:S02]  /*bc20*/  LOP3.LUT R24, R25, 0x380, RZ, 0xc0, !PT ;  /* 0x0000038019187812 */ /* 0x000fe400078ec0ff */
[----:B------:R-:W-:Y:S02]  /*bc30*/  IADD3 R33, P2, R4, 0x5000, RZ ;  /* 0x0000500004217810 */ /* 0x000fe40007f5e0ff */
[----:B------:R-:W-:Y:S02]  /*bc40*/  LOP3.LUT R28, R29, 0x380, RZ, 0xc0, !PT ;  /* 0x000003801d1c7812 */ /* 0x000fe400078ec0ff */
[----:B------:R-:W-:Y:S01]  /*bc50*/  LOP3.LUT R8, R10, R11, RZ, 0x3c, !PT ;  /* 0x0000000b0a087212 */ /* 0x000fe200078e3cff */
[----:B------:R-:W-:Y:S01]  /*bc60*/  IMAD R11, R9, UR9, R14 ;  /* 0x00000009090b7c24 */ /* 0x000fe2000f8e020e */
[----:B------:R-:W-:Y:S01]  /*bc70*/  SHF.R.U64 R24, R24, 0x3, RZ ;  /* 0x0000000318187819 */ /* 0x000fe200000012ff */
[----:B------:R-:W-:Y:S01]  /*bc80*/  ULDC.64 UR8, c[0x0][0xb50] ;  /* 0x0002d40000087ab9 */ /* 0x000fe20000000a00 */
[----:B------:R-:W-:Y:S01]  /*bc90*/  LOP3.LUT R32, R33, 0x380, RZ, 0xc0, !PT ;  /* 0x0000038021207812 */ /* 0x000fe200078ec0ff */
[----:B------:R-:W-:Y:S01]  /*bca0*/  IMAD.IADD R7, R7, 0x1, R11 ;  /* 0x0000000107077824 */ /* 0x000fe200078e020b */
[----:B------:R-:W-:Y:S01]  /*bcb0*/  SHF.R.U64 R28, R28, 0x3, RZ ;  /* 0x000000031c1c7819 */ /* 0x000fe200000012ff */
[----:B------:R-:W-:Y:S01]  /*bcc0*/  IMAD.X R9, RZ, RZ, R5, P5 ;  /* 0x000000ffff097224 */ /* 0x000fe200028e0605 */
[----:B------:R-:W-:-:S02]  /*bcd0*/  LEA R11, P6, R6, UR8, 0x2 ;  /* 0x00000008060b7c11 */ /* 0x000fc4000f8c10ff */
[----:B------:R-:W-:Y:S01]  /*bce0*/  LOP3.LUT R24, R24, R25, RZ, 0x3c, !PT ;  /* 0x0000001918187212 */ /* 0x000fe200078e3cff */
[--C-:B------:R-:W-:Y:S01]  /*bcf0*/  IMAD.X R25, RZ, RZ, R5.reuse, P0 ;  /* 0x000000ffff197224 */ /* 0x100fe200000e0605 */
[----:B------:R-:W-:Y:S01]  /*bd00*/  SHF.R.U64 R32, R32, 0x3, RZ ;  /* 0x0000000320207819 */ /* 0x000fe200000012ff */
[----:B------:R-:W-:Y:S01]  /*bd10*/  SHFL.IDX PT, R18, R11, RZ, 0x1c1f ;  /* 0x001c1fff0b127589 */ /* 0x000fe200000e0000 */
[----:B------:R-:W-:Y:S01]  /*bd20*/  LOP3.LUT R28, R28, R29, RZ, 0x3c, !PT ;  /* 0x0000001d1c1c7212 */ /* 0x000fe200078e3cff */
[----:B------:R-:W-:Y:S01]  /*bd30*/  IMAD.X R29, RZ, RZ, R5, P3 ;  /* 0x000000ffff1d7224 */ /* 0x000fe200018e0605 */
[C---:B------:R-:W-:Y:S01]  /*bd40*/  IADD3 R57, P0, R4.reuse, 0x9000, RZ ;  /* 0x0000900004397810 */ /* 0x040fe20007f1e0ff */
[----:B------:R-:W-:Y:S01]  /*bd50*/  SHFL.IDX PT, R20, R11, 0x1, 0x1c1f ;  /* 0x003c1f000b147f89 */ /* 0x000fe200000e0000 */
[----:B------:R-:W-:Y:S02]  /*bd60*/  IADD3 R45, P3, R4, 0xa000, RZ ;  /* 0x0000a000042d7810 */ /* 0x000fe40007f7e0ff */
[----:B------:R-:W-:Y:S01]  /*bd70*/  LEA.HI.X R14, R6, UR9, R7, 0x2, P6 ;  /* 0x00000009060e7c11 */ /* 0x000fe2000b0f1407 */
[----:B------:R-:W-:Y:S01]  /*bd80*/  IMAD.U32 R7, RZ, RZ, UR21 ;  /* 0x00000015ff077e24 */ /* 0x000fe2000f8e00ff */
[----:B------:R-:W-:Y:S01]  /*bd90*/  LOP3.LUT R32, R32, R33, RZ, 0x3c, !PT ;  /* 0x0000002120207212 */ /* 0x000fe200078e3cff */
[----:B------:R-:W-:Y:S01]  /*bda0*/  IMAD.X R33, RZ, RZ, R5, P2 ;  /* 0x000000ffff217224 */ /* 0x000fe200010e0605 */
[----:B------:R-:W-:Y:S01]  /*bdb0*/  LOP3.LUT R56, R57, 0x380, RZ, 0xc0, !PT ;  /* 0x0000038039387812 */ /* 0x000fe200078ec0ff */
[----:B------:R-:W0:Y:S01]  /*bdc0*/  SHFL.IDX PT, R19, R14, RZ, 0x1c1f ;  /* 0x001c1fff0e137589 */ /* 0x000e2200000e0000 */
[----:B------:R-:W-:Y:S01]  /*bdd0*/  IADD3 R49, P2, R4, 0xb000, RZ ;  /* 0x0000b00004317810 */ /* 0x000fe20007f5e0ff */
[----:B------:R-:W-:Y:S01]  /*bde0*/  IMAD R26, R7, 0x80, R222 ;  /* 0x00000080071a7824 */ /* 0x000fe200078e02de */
[----:B------:R-:W-:Y:S01]  /*bdf0*/  LOP3.LUT R44, R45, 0x380, RZ, 0xc0, !PT ;  /* 0x000003802d2c7812 */ /* 0x000fe200078ec0ff */
[----:B------:R-:W1:Y:S01]  /*be00*/  SHFL.IDX PT, R21, R14, 0x1, 0x1c1f ;  /* 0x003c1f000e157f89 */ /* 0x000e6200000e0000 */
[----:B------:R-:W-:Y:S01]  /*be10*/  SHF.R.U64 R56, R56, 0x3, RZ ;  /* 0x0000000338387819 */ /* 0x000fe200000012ff */
[----:B------:R-:W-:Y:S01]  /*be20*/  VIADD R6, R26, 0x8 ;  /* 0x000000081a067836 */ /* 0x000fe20000000000 */
[----:B------:R-:W-:-:S02]  /*be30*/  LOP3.LUT R48, R49, 0x380, RZ, 0xc0, !PT ;  /* 0x0000038031307812 */ /* 0x000fc400078ec0ff */
[----:B------:R-:W-:Y:S02]  /*be40*/  SHF.R.U64 R44, R44, 0x3, RZ ;  /* 0x000000032c2c7819 */ /* 0x000fe400000012ff */
[----:B------:R-:W-:Y:S01]  /*be50*/  LOP3.LUT R56, R56, R57, RZ, 0x3c, !PT ;  /* 0x0000003938387212 */ /* 0x000fe200078e3cff */
[--C-:B------:R-:W-:Y:S01]  /*be60*/  IMAD.X R57, RZ, RZ, R5.reuse, P0 ;  /* 0x000000ffff397224 */ /* 0x100fe200000e0605 */
[----:B------:R-:W-:Y:S02]  /*be70*/  SHF.R.U64 R48, R48, 0x3, RZ ;  /* 0x0000000330307819 */ /* 0x000fe400000012ff */
[----:B------:R-:W-:Y:S01]  /*be80*/  LOP3.LUT R44, R44, R45, RZ, 0x3c, !PT ;  /* 0x0000002d2c2c7212 */ /* 0x000fe200078e3cff */
[----:B------:R-:W-:Y:S01]  /*be90*/  IMAD.X R45, RZ, RZ, R5, P3 ;  /* 0x000000ffff2d7224 */ /* 0x000fe200018e0605 */
[----:B------:R-:W-:Y:S02]  /*bea0*/  LOP3.LUT P0, RZ, R220, 0x3, RZ, 0xc0, !PT ;  /* 0x00000003dcff7812 */ /* 0x000fe4000780c0ff */
[----:B------:R-:W-:-:S02]  /*beb0*/  IADD3 R10, P3, R4, 0xf000, RZ ;  /* 0x0000f000040a7810 */ /* 0x000fc40007f7e0ff */
[----:B------:R-:W-:Y:S01]  /*bec0*/  LOP3.LUT R48, R48, R49, RZ, 0x3c, !PT ;  /* 0x0000003130307212 */ /* 0x000fe200078e3cff */
[--C-:B------:R-:W-:Y:S01]  /*bed0*/  IMAD.X R49, RZ, RZ, R5.reuse, P2 ;  /* 0x000000ffff317224 */ /* 0x100fe200010e0605 */
[-C--:B------:R-:W-:Y:S02]  /*bee0*/  ISETP.GE.OR P2, PT, R26, R79.reuse, P0 ;  /* 0x0000004f1a00720c */ /* 0x080fe40000746670 */
[----:B------:R-:W-:Y:S01]  /*bef0*/  IADD3 R13, P4, R4, 0x2000, RZ ;  /* 0x00002000040d7810 */ /* 0x000fe20007f9e0ff */
[----:B------:R-:W-:Y:S01]  /*bf00*/  UIMAD UR11, UR13, UR14, URZ ;  /* 0x0000000e0d0b72a4 */ /* 0x000fe2000f8e023f */
[----:B------:R-:W-:Y:S02]  /*bf10*/  LOP3.LUT R3, R10, 0x380, RZ, 0xc0, !PT ;  /* 0x000003800a037812 */ /* 0x000fe400078ec0ff */
[----:B------:R-:W-:Y:S01]  /*bf20*/  IADD3 R41, P5, R4, 0x7000, RZ ;  /* 0x0000700004297810 */ /* 0x000fe20007fbe0ff */
[----:B------:R-:W-:Y:S01]  /*bf30*/  UIMAD.WIDE.U32 UR8, UR4, UR14, URZ ;  /* 0x0000000e040872a5 */ /* 0x000fe2000f8e003f */
[----:B------:R-:W-:Y:S01]  /*bf40*/  ISETP.GE.OR P0, PT, R6, R79, P0 ;  /* 0x0000004f0600720c */ /* 0x000fe20000706670 */
[----:B------:R-:W-:Y:S01]  /*bf50*/  ULDC.64 UR12, c[0x0][0xae8] ;  /* 0x0002ba00000c7ab9 */ /* 0x000fe20000000a00 */
[----:B------:R-:W-:Y:S01]  /*bf60*/  SHF.R.U64 R3, R3, 0x3, RZ ;  /* 0x0000000303037819 */ /* 0x000fe200000012ff */
[----:B------:R-:W-:Y:S01]  /*bf70*/  IMAD.X R53, RZ, RZ, R5, P3 ;  /* 0x000000ffff357224 */ /* 0x000fe200018e0605 */
[----:B------:R-:W-:Y:S01]  /*bf80*/  LOP3.LUT R12, R13, 0x380, RZ, 0xc0, !PT ;  /* 0x000003800d0c7812 */ /* 0x000fe200078ec0ff */
[----:B0-----:R0:W-:Y:S01]  /*bf90*/  @!P2 ST.E desc[UR36][R18.64], R0 ;  /* 0x000000001200a985 */ /* 0x0011e2000c101924 */
[----:B------:R-:W-:-:S02]  /*bfa0*/  LOP3.LUT R52, R3, R10, RZ, 0x3c, !PT ;  /* 0x0000000a03347212 */ /* 0x000fc400078e3cff */
[----:B------:R-:W2:Y:S01]  /*bfb0*/  @P1 LDC R3, c[0x0][0xbec] ;  /* 0x0002fb00ff031b82 */ /* 0x000ea20000000800 */
[----:B------:R-:W-:Y:S02]  /*bfc0*/  SHF.R.U64 R12, R12, 0x3, RZ ;  /* 0x000000030c0c7819 */ /* 0x000fe400000012ff */
[----:B------:R-:W-:Y:S02]  /*bfd0*/  IADD3 R37, P6, R4, 0x6000, RZ ;  /* 0x0000600004257810 */ /* 0x000fe40007fde0ff */
[----:B-1----:R1:W-:Y:S01]  /*bfe0*/  @!P0 ST.E desc[UR36][R20.64], R2 ;  /* 0x0000000214008985 */ /* 0x0023e2000c101924 */
[----:B------:R-:W-:Y:S01]  /*bff0*/  LOP3.LUT R12, R12, R13, RZ, 0x3c, !PT ;  /* 0x0000000d0c0c7212 */ /* 0x000fe200078e3cff */
[----:B------:R-:W-:Y:S01]  /*c000*/  IMAD.X R13, RZ, RZ, R5, P4 ;  /* 0x000000ffff0d7224 */ /* 0x000fe200020e0605 */
[----:B------:R-:W-:Y:S01]  /*c010*/  IADD3 R65, P4, R4, 0x8000, RZ ;  /* 0x0000800004417810 */ /* 0x000fe20007f9e0ff */
[----:B------:R-:W-:Y:S01]  /*c020*/  UIMAD UR11, UR4, UR15, UR11 ;  /* 0x0000000f040b72a4 */ /* 0x000fe2000f8e020b */
[----:B------:R-:W-:-:S02]  /*c030*/  LOP3.LUT R36, R37, 0x380, RZ, 0xc0, !PT ;  /* 0x0000038025247812 */ /* 0x000fc400078ec0ff */
[----:B------:R-:W-:Y:S01]  /*c040*/  LOP3.LUT R40, R41, 0x380, RZ, 0xc0, !PT ;  /* 0x0000038029287812 */ /* 0x000fe200078ec0ff */
[----:B0-----:R-:W-:Y:S01]  /*c050*/  IMAD R0, R213, 0x20, R218 ;  /* 0x00000020d5007824 */ /* 0x001fe200078e02da */
[----:B------:R-:W-:Y:S02]  /*c060*/  LOP3.LUT R64, R65, 0x380, RZ, 0xc0, !PT ;  /* 0x0000038041407812 */ /* 0x000fe400078ec0ff */
[----:B------:R-:W-:Y:S01]  /*c070*/  LOP3.LUT R7, R4, 0x380, RZ, 0xc0, !PT ;  /* 0x0000038004077812 */ /* 0x000fe200078ec0ff */
[----:B-1----:R-:W0:Y:S01]  /*c080*/  @P1 LDC R21, c[0x0][0xbf0] ;  /* 0x0002fc00ff151b82 */ /* 0x002e220000000800 */
[----:B------:R-:W-:Y:S01]  /*c090*/  SHF.R.U64 R36, R36, 0x3, RZ ;  /* 0x0000000324247819 */ /* 0x000fe200000012ff */
[----:B------:R-:W-:Y:S01]  /*c0a0*/  IMAD.U32 R19, RZ, RZ, UR21 ;  /* 0x00000015ff137e24 */ /* 0x000fe2000f8e00ff */
[----:B------:R-:W-:Y:S01]  /*c0b0*/  SHF.R.U64 R40, R40, 0x3, RZ ;  /* 0x0000000328287819 */ /* 0x000fe200000012ff */
[----:B------:R-:W-:Y:S01]  /*c0c0*/  UIADD3 UR9, UR9, UR11, URZ ;  /* 0x0000000b09097290 */ /* 0x000fe2000fffe03f */
[----:B------:R-:W-:Y:S01]  /*c0d0*/  SHF.R.U64 R64, R64, 0x3, RZ ;  /* 0x0000000340407819 */ /* 0x000fe200000012ff */
[----:B------:R-:W-:Y:S01]  /*c0e0*/  UIMAD UR4, UR18, UR12, URZ ;  /* 0x0000000c120472a4 */ /* 0x000fe2000f8e023f */
[----:B------:R-:W-:Y:S01]  /*c0f0*/  LOP3.LUT R36, R36, R37, RZ, 0x3c, !PT ;  /* 0x0000002524247212 */ /* 0x000fe200078e3cff */
[----:B------:R-:W-:Y:S01]  /*c100*/  IMAD R18, R19, 0x80, R0 ;  /* 0x0000008013127824 */ /* 0x000fe200078e0200 */
[----:B------:R-:W-:Y:S01]  /*c110*/  LOP3.LUT R40, R40, R41, RZ, 0x3c, !PT ;  /* 0x0000002928287212 */ /* 0x000fe200078e3cff */
[--C-:B------:R-:W-:Y:S01]  /*c120*/  IMAD.X R37, RZ, RZ, R5.reuse, P6 ;  /* 0x000000ffff257224 */ /* 0x100fe200030e0605 */
[----:B------:R-:W-:Y:S01]  /*c130*/  LOP3.LUT R64, R64, R65, RZ, 0x3c, !PT ;  /* 0x0000004140407212 */ /* 0x000fe200078e3cff */
[----:B------:R-:W-:Y:S01]  /*c140*/  IMAD.X R65, RZ, RZ, R5, P4 ;  /* 0x000000ffff417224 */ /* 0x000fe200020e0605 */
[----:B------:R-:W-:Y:S01]  /*c150*/  IADD3.X R41, RZ, R5, RZ, P5, !PT ;  /* 0x00000005ff297210 */ /* 0x000fe20002ffe4ff */
[----:B------:R-:W-:Y:S01]  /*c160*/  UIMAD UR4, UR22, UR13, UR4 ;  /* 0x0000000d160472a4 */ /* 0x000fe2000f8e0204 */
[C---:B------:R-:W-:Y:S01]  /*c170*/  IADD3 R73, P6, R4.reuse, 0xc000, RZ ;  /* 0x0000c00004497810 */ /* 0x040fe20007fde0ff */
[----:B------:R-:W-:Y:S01]  /*c180*/  UIMAD.WIDE.U32 UR8, UR22, UR12, UR8 ;  /* 0x0000000c160872a5 */ /* 0x000fe2000f8e0008 */
[----:B------:R-:W-:Y:S01]  /*c190*/  IADD3 R69, P5, R4, 0xd000, RZ ;  /* 0x0000d00004457810 */ /* 0x000fe20007fbe0ff */
[----:B--2---:R-:W-:Y:S01]  /*c1a0*/  @P1 IMAD.HI.U32 R0, R18, R3, RZ ;  /* 0x0000000312001227 */ /* 0x004fe200078e00ff */
[----:B------:R-:W-:Y:S01]  /*c1b0*/  IADD3 R61, P4, R4, 0xe000, RZ ;  /* 0x0000e000043d7810 */ /* 0x000fe20007f9e0ff */
[----:B------:R-:W-:Y:S01]  /*c1c0*/  ULDC.64 UR12, c[0x0][0xaf0] ;  /* 0x0002bc00000c7ab9 */ /* 0x000fe20000000a00 */
[----:B------:R-:W-:Y:S01]  /*c1d0*/  UIADD3 UR9, UR9, UR4, URZ ;  /* 0x0000000409097290 */ /* 0x000fe2000fffe03f */
[----:B------:R-:W-:Y:S01]  /*c1e0*/  LOP3.LUT R72, R73, 0x380, RZ, 0xc0, !PT ;  /* 0x0000038049487812 */ /* 0x000fe200078ec0ff */
[----:B------:R-:W-:Y:S01]  /*c1f0*/  UIMAD UR4, UR20, UR12, URZ ;  /* 0x0000000c140472a4 */ /* 0x000fe2000f8e023f */
[----:B------:R-:W-:Y:S01]  /*c200*/  LOP3.LUT R68, R69, 0x380, RZ, 0xc0, !PT ;  /* 0x0000038045447812 */ /* 0x000fe200078ec0ff */
[----:B------:R-:W-:Y:S01]  /*c210*/  IMAD.MOV.U32 R19, RZ, RZ, R18 ;  /* 0x000000ffff137224 */ /* 0x000fe200078e0012 */
[----:B------:R-:W-:Y:S01]  /*c220*/  LOP3.LUT R60, R61, 0x380, RZ, 0xc0, !PT ;  /* 0x000003803d3c7812 */ /* 0x000fe200078ec0ff */
[----:B------:R-:W-:Y:S01]  /*c230*/  UIMAD.WIDE.U32 UR8, UR19, UR12, UR8 ;  /* 0x0000000c130872a5 */ /* 0x000fe2000f8e0008 */
[----:B0-----:R-:W-:Y:S01]  /*c240*/  @P1 SHF.R.U32.HI R19, RZ, R21, R0 ;  /* 0x00000015ff131219 */ /* 0x001fe20000011600 */
[----:B------:R-:W-:Y:S01]  /*c250*/  UIMAD UR4, UR19, UR13, UR4 ;  /* 0x0000000d130472a4 */ /* 0x000fe2000f8e0204 */
[----:B------:R-:W-:Y:S01]  /*c260*/  SHF.R.U64 R72, R72, 0x3, RZ ;  /* 0x0000000348487819 */ /* 0x000fe200000012ff */
[----:B------:R-:W5:Y:S01]  /*c270*/  LD.E.128 R8, desc[UR36][R8.64] ;  /* 0x0000002408087980 */ /* 0x000f62000c101d00 */
[----:B------:R-:W-:-:S02]  /*c280*/  SHF.R.U64 R68, R68, 0x3, RZ ;  /* 0x0000000344447819 */ /* 0x000fc400000012ff */
[----:B------:R-:W-:Y:S01]  /*c290*/  SHF.R.U64 R60, R60, 0x3, RZ ;  /* 0x000000033c3c7819 */ /* 0x000fe200000012ff */
[----:B------:R-:W5:Y:S01]  /*c2a0*/  LD.E.128 R12, desc[UR36][R12.64] ;  /* 0x000000240c0c7980 */ /* 0x000f62000c101d00 */
[----:B------:R-:W-:Y:S01]  /*c2b0*/  SHF.R.U64 R7, R7, 0x3, RZ ;  /* 0x0000000307077819 */ /* 0x000fe200000012ff */
[----:B------:R-:W-:Y:S01]  /*c2c0*/  UIADD3 UR4, UR9, UR4, URZ ;  /* 0x0000000409047290 */ /* 0x000fe2000fffe03f */
[--C-:B------:R-:W-:Y:S01]  /*c2d0*/  SHF.R.S32.HI R0, RZ, 0x1f, R19.reuse ;  /* 0x0000001fff007819 */ /* 0x100fe20000011413 */
[----:B------:R-:W-:Y:S01]  /*c2e0*/  IMAD.MOV R21, RZ, RZ, -R19 ;  /* 0x000000ffff157224 */ /* 0x000fe200078e0a13 */
[----:B------:R-:W-:Y:S01]  /*c2f0*/  LOP3.LUT R72, R72, R73, RZ, 0x3c, !PT ;  /* 0x0000004948487212 */ /* 0x000fe200078e3cff */
[----:B------:R-:W-:Y:S01]  /*c300*/  IMAD.U32 R3, RZ, RZ, UR9 ;  /* 0x00000009ff037e24 */ /* 0x000fe2000f8e00ff */
[----:B------:R-:W-:Y:S01]  /*c310*/  LOP3.LUT R68, R68, R69, RZ, 0x3c, !PT ;  /* 0x0000004544447212 */ /* 0x000fe200078e3cff */
[--C-:B------:R-:W-:Y:S01]  /*c320*/  IMAD.X R69, RZ, RZ, R5.reuse, P5 ;  /* 0x000000ffff457224 */ /* 0x100fe200028e0605 */
[----:B------:R-:W-:Y:S01]  /*c330*/  LOP3.LUT R60, R60, R61, RZ, 0x3c, !PT ;  /* 0x0000003d3c3c7212 */ /* 0x000fe200078e3cff */
[----:B------:R-:W-:Y:S01]  /*c340*/  IMAD.X R61, RZ, RZ, R5, P4 ;  /* 0x000000ffff3d7224 */ /* 0x000fe200020e0605 */
[----:B------:R-:W-:Y:S01]  /*c350*/  IADD3.X R73, RZ, R5, RZ, P6, !PT ;  /* 0x00000005ff497210 */ /* 0x000fe200037fe4ff */
[----:B------:R-:W5:Y:S01]  /*c360*/  LD.E.128 R24, desc[UR36][R24.64] ;  /* 0x0000002418187980 */ /* 0x000f62000c101d00 */
[----:B------:R-:W-:-:S02]  /*c370*/  LOP3.LUT R4, R7, R4, RZ, 0x3c, !PT ;  /* 0x0000000407047212 */ /* 0x000fc400078e3cff */
[----:B------:R-:W-:Y:S01]  /*c380*/  MOV R2, UR8 ;  /* 0x0000000800027c02 */ /* 0x000fe20008000f00 */
[----:B------:R-:W-:Y:S01]  /*c390*/  ULDC.64 UR8, c[0x0][0xae0] ;  /* 0x0002b80000087ab9 */ /* 0x000fe20000000a00 */
[----:B------:R-:W-:Y:S01]  /*c3a0*/  IMAD R21, R76, R21, R18 ;  /* 0x000000154c157224 */ /* 0x000fe200078e0212 */
[----:B------:R-:W5:Y:S01]  /*c3b0*/  LD.E.128 R28, desc[UR36][R28.64] ;  /* 0x000000241c1c7980 */ /* 0x000f62000c101d00 */
[----:B------:R-:W-:Y:S02]  /*c3c0*/  IMAD R0, R0, UR8, RZ ;  /* 0x0000000800007c24 */ /* 0x000fe4000f8e02ff */
[----:B------:R-:W-:Y:S01]  /*c3d0*/  IMAD.U32 R3, RZ, RZ, UR4 ;  /* 0x00000004ff037e24 */ /* 0x000fe2000f8e00ff */
[----:B------:R-:W5:Y:S01]  /*c3e0*/  LD.E.128 R4, desc[UR36][R4.64] ;  /* 0x0000002404047980 */ /* 0x000f62000c101d00 */
[C---:B------:R-:W-:Y:S01]  /*c3f0*/  IMAD R77, R19.reuse, UR9, R0 ;  /* 0x00000009134d7c24 */ /* 0x040fe2000f8e0200 */
[----:B------:R-:W-:Y:S02]  /*c400*/  SHF.R.S32.HI R0, RZ, 0x1f, R21 ;  /* 0x0000001fff007819 */ /* 0x000fe40000011415 */
[----:B------:R-:W5:Y:S01]  /*c410*/  LD.E.128 R32, desc[UR36][R32.64] ;  /* 0x0000002420207980 */ /* 0x000f62000c101d00 */
[----:B------:R-:W-:Y:S01]  /*c420*/  IMAD.WIDE.U32 R2, R19, UR8, R2 ;  /* 0x0000000813027c25 */ /* 0x000fe2000f8e0002 */
[----:B------:R-:W-:-:S02]  /*c430*/  ULDC.64 UR8, c[0x0][0xad8] ;  /* 0x0002b60000087ab9 */ /* 0x000fc40000000a00 */
[----:B------:R-:W5:Y:S04]  /*c440*/  LD.E.128 R36, desc[UR36][R36.64] ;  /* 0x0000002424247980 */ /* 0x000f68000c101d00 */
        /* <DEDUP_REMOVED lines=8> */
[----:B------:R-:W5:Y:S01]  /*c4d0*/  LD.E.128 R52, desc[UR36][R52.64] ;  /* 0x0000002434347980 */ /* 0x000f62000c101d00 */
[----:B------:R-:W-:Y:S01]  /*c4e0*/  IMAD.U32 R81, RZ, RZ, UR21 ;  /* 0x00000015ff517e24 */ /* 0x000fe2000f8e00ff */
[----:B------:R-:W-:Y:S01]  /*c4f0*/  @!PT LDS RZ, [RZ] ;  /* 0x00000000fffff984 */ /* 0x000fe20000000800 */
[----:B------:R-:W-:Y:S01]  /*c500*/  @!PT LDS RZ, [RZ] ;  /* 0x00000000fffff984 */ /* 0x000fe20000000800 */
[----:B------:R-:W-:Y:S01]  /*c510*/  @!PT LDS RZ, [RZ] ;  /* 0x00000000fffff984 */ /* 0x000fe20000000800 */
[----:B------:R-:W-:Y:S01]  /*c520*/  @!PT LDS RZ, [RZ] ;  /* 0x00000000fffff984 */ /* 0x000fe20000000800 */
[----:B------:R0:W-:Y:S06]  /*c530*/  MEMBAR.ALL.CTA ;  /* 0x0000000000007992 */ /* 0x0001ec0000008000 */
[----:B0-----:R-:W0:Y:S01]  /*c540*/  FENCE.VIEW.ASYNC.S ;  /* 0x00000000000073c6 */ /* 0x001e220000000000 */
[----:B------:R-:W-:-:S02]  /*c550*/  IMAD.IADD R3, R3, 0x1, R77 ;  /* 0x0000000103037824 */ /* 0x000fc400078e024d */
[----:B------:R-:W-:Y:S02]  /*c560*/  IMAD R18, R0, UR8, RZ ;  /* 0x0000000800127c24 */ /* 0x000fe4000f8e02ff */
[----:B------:R-:W-:Y:S01]  /*c570*/  IMAD R82, R81, 0x80, R218 ;  /* 0x0000008051527824 */ /* 0x000fe200078e02da */
[----:B------:R-:W-:Y:S01]  /*c580*/  UIADD3 UR10, UR10, 0x38820, URZ ;  /* 0x000388200a0a7890 */ /* 0x000fe2000fffe03f */
[C---:B------:R-:W-:Y:S02]  /*c590*/  IMAD R19, R21.reuse, UR9, R18 ;  /* 0x0000000915137c24 */ /* 0x040fe4000f8e0212 */
[----:B------:R-:W-:Y:S01]  /*c5a0*/  IMAD.WIDE.U32 R2, R21, UR8, R2 ;  /* 0x0000000815027c25 */ /* 0x000fe2000f8e0002 */
[C---:B------:R-:W-:Y:S01]  /*c5b0*/  ISETP.GE.AND P2, PT, R82.reuse, R79, PT ;  /* 0x0000004f5200720c */ /* 0x040fe20003f46270 */
[----:B------:R-:W-:Y:S02]  /*c5c0*/  ULDC.64 UR8, c[0x0][0xa80] ;  /* 0x0002a00000087ab9 */ /* 0x000fe40000000a00 */
[----:B------:R-:W-:Y:S01]  /*c5d0*/  VIADD R0, R82, 0x20 ;  /* 0x0000002052007836 */ /* 0x000fe20000000000 */
[----:B------:R-:W-:Y:S01]  /*c5e0*/  LEA R78, P3, R2, UR8, 0x1 ;  /* 0x00000008024e7c11 */ /* 0x000fe2000f8608ff */
[----:B------:R-:W-:Y:S01]  /*c5f0*/  IMAD.IADD R3, R3, 0x1, R19 ;  /* 0x0000000103037824 */ /* 0x000fe200078e0213 */
[----:B------:R-:W-:-:S02]  /*c600*/  UPRMT UR10, URZ, 0x654, UR10 ;  /* 0x000006543f0a7896 */ /* 0x000fc4000800000a */
[-C--:B------:R-:W-:Y:S02]  /*c610*/  ISETP.GE.AND P1, PT, R0, R79.reuse, PT ;  /* 0x0000004f0000720c */ /* 0x080fe40003f26270 */
[----:B------:R-:W-:Y:S02]  /*c620*/  IADD3 R0, R82, 0x40, RZ ;  /* 0x0000004052007810 */ /* 0x000fe40007ffe0ff */
[----:B------:R-:W-:Y:S01]  /*c630*/  LEA.HI.X R80, R2, UR9, R3, 0x1, P3 ;  /* 0x0000000902507c11 */ /* 0x000fe200098f0c03 */
[----:B0-----:R0:W1:Y:S01]  /*c640*/  SHFL.IDX PT, R76, R78, RZ, 0x181f ;  /* 0x00181fff4e4c7589 */ /* 0x00106200000e0000 */
[----:B------:R-:W-:Y:S01]  /*c650*/  ISETP.GE.AND P0, PT, R0, R79, PT ;  /* 0x0000004f0000720c */ /* 0x000fe20003f06270 */
[----:B------:R-:W-:Y:S01]  /*c660*/  SYNCS.ARRIVE.TRANS64.RED.A1T0 RZ, [UR10], RZ ;  /* 0x000000ffffff79a7 */ /* 0x000fe2000810040a */
[----:B------:R-:W-:Y:S01]  /*c670*/  BSSY B1, `(.L_x_212) ;  /* 0x0000017000017945 */ /* 0x000fe20003800000 */
[----:B------:R0:W2:Y:S01]  /*c680*/  SHFL.IDX PT, R0, R80, RZ, 0x181f ;  /* 0x00181fff50007589 */ /* 0x0000a200000e0000 */
[----:B------:R-:W-:-:S02]  /*c690*/  SHF.R.S32.HI R83, RZ, 0x1f, R22 ;  /* 0x0000001fff537819 */ /* 0x000fc40000011416 */
[----:B------:R-:W-:Y:S02]  /*c6a0*/  SHF.R.S32.HI R84, RZ, 0x1f, R23 ;  /* 0x0000001fff547819 */ /* 0x000fe40000011417 */
[----:B------:R-:W-:Y:S01]  /*c6b0*/  SHF.R.S32.HI R85, RZ, 0x1f, R17 ;  /* 0x0000001fff557819 */ /* 0x000fe20000011411 */
[----:B------:R-:W-:Y:S06]  /*c6c0*/  @P2 BRA `(.L_x_213) ;  /* 0x0000000000442947 */ /* 0x000fec0003800000 */
[----:B------:R-:W-:Y:S02]  /*c6d0*/  ULDC UR4, c[0x0][0xac8] ;  /* 0x0002b20000047ab9 */ /* 0x000fe40000000800 */
[----:B------:R-:W-:Y:S02]  /*c6e0*/  ISETP.GE.AND P5, PT, R17, UR4, PT ;  /* 0x0000000411007c0c */ /* 0x000fe4000bfa6270 */
[----:B------:R-:W-:Y:S02]  /*c6f0*/  ISETP.GE.AND P4, PT, R23, UR4, PT ;  /* 0x0000000417007c0c */ /* 0x000fe4000bf86270 */
[----:B------:R-:W-:Y:S02]  /*c700*/  ISETP.GE.AND P3, PT, R22, UR4, PT ;  /* 0x0000000416007c0c */ /* 0x000fe4000bf66270 */
[----:B------:R-:W-:-:S07]  /*c710*/  ISETP.GE.AND P2, PT, R212, UR4, PT ;  /* 0x00000004d4007c0c */ /* 0x000fce000bf46270 */
[----:B-1----:R-:W-:-:S04]  /*c720*/  @!P5 LEA R2, P6, R17, R76, 0x1 ;  /* 0x0000004c1102d211 */ /* 0x002fc800078c08ff */
[----:B--2---:R-:W-:Y:S02]  /*c730*/  @!P5 LEA.HI.X R3, R17, R0, R85, 0x1, P6 ;  /* 0x000000001103d211 */ /* 0x004fe400030f0c55 */
[----:B------:R-:W-:-:S03]  /*c740*/  @!P4 LEA R18, P6, R23, R76, 0x1 ;  /* 0x0000004c1712c211 */ /* 0x000fc600078c08ff */
[----:B-----5:R3:W-:Y:S01]  /*c750*/  @!P5 ST.E.128 desc[UR36][R2.64], R4 ;  /* 0x000000040200d985 */ /* 0x0207e2000c101d24 */
[----:B------:R-:W-:Y:S02]  /*c760*/  @!P4 LEA.HI.X R19, R23, R0, R84, 0x1, P6 ;  /* 0x000000001713c211 */ /* 0x000fe400030f0c54 */
[----:B------:R-:W-:-:S03]  /*c770*/  @!P3 LEA R20, P6, R22, R76, 0x1 ;  /* 0x0000004c1614b211 */ /* 0x000fc600078c08ff */
[----:B------:R3:W-:Y:S01]  /*c780*/  @!P4 ST.E.128 desc[UR36][R18.64], R28 ;  /* 0x0000001c1200c985 */ /* 0x0007e2000c101d24 */
[----:B------:R-:W-:Y:S02]  /*c790*/  @!P3 LEA.HI.X R21, R22, R0, R83, 0x1, P6 ;  /* 0x000000001615b211 */ /* 0x000fe400030f0c53 */
[----:B------:R-:W-:-:S03]  /*c7a0*/  @!P2 LEA R76, P6, R212, R76, 0x1 ;  /* 0x0000004cd44ca211 */ /* 0x000fc600078c08ff */
[----:B------:R3:W-:Y:S01]  /*c7b0*/  @!P3 ST.E.128 desc[UR36][R20.64], R64 ;  /* 0x000000401400b985 */ /* 0x0007e2000c101d24 */
[----:B------:R-:W-:-:S05]  /*c7c0*/  @!P2 LEA.HI.X R77, R212, R0, R227, 0x1, P6 ;  /* 0x00000000d44da211 */ /* 0x000fca00030f0ce3 */
[----:B------:R3:W-:Y:S04]  /*c7d0*/  @!P2 ST.E.128 desc[UR36][R76.64], R72 ;  /* 0x000000484c00a985 */ /* 0x0007e8000c101d24 */
.L_x_213:
[----:B------:R-:W-:Y:S05]  /*c7e0*/  BSYNC B1 ;  /* 0x0000000000017941 */ /* 0x000fea0003800000 */
.L_x_212:
[----:B--2---:R2:W4:Y:S01]  /*c7f0*/  SHFL.IDX PT, R0, R80, 0x1, 0x181f ;  /* 0x00381f0050007f89 */ /* 0x00452200000e0000 */
[----:B------:R-:W-:Y:S03]  /*c800*/  BSSY B1, `(.L_x_214) ;  /* 0x0000014000017945 */ /* 0x000fe60003800000 */
[----:B---3--:R2:W3:Y:S01]  /*c810*/  SHFL.IDX PT, R18, R78, 0x1, 0x181f ;  /* 0x00381f004e127f89 */ /* 0x0084e200000e0000 */
[----:B------:R-:W-:Y:S05]  /*c820*/  @P1 BRA `(.L_x_215) ;  /* 0x0000000000441947 */ /* 0x000fea0003800000 */
[----:B------:R-:W-:Y:S02]  /*c830*/  ULDC UR4, c[0x0][0xac8] ;  /* 0x0002b20000047ab9 */ /* 0x000fe40000000800 */
[----:B------:R-:W-:Y:S02]  /*c840*/  ISETP.GE.AND P4, PT, R17, UR4, PT ;  /* 0x0000000411007c0c */ /* 0x000fe4000bf86270 */
[----:B------:R-:W-:Y:S02]  /*c850*/  ISETP.GE.AND P3, PT, R23, UR4, PT ;  /* 0x0000000417007c0c */ /* 0x000fe4000bf66270 */
[----:B------:R-:W-:Y:S02]  /*c860*/  ISETP.GE.AND P2, PT, R22, UR4, PT ;  /* 0x0000000416007c0c */ /* 0x000fe4000bf46270 */
[----:B------:R-:W-:-:S07]  /*c870*/  ISETP.GE.AND P1, PT, R212, UR4, PT ;  /* 0x00000004d4007c0c */ /* 0x000fce000bf26270 */
[-C--:B---3--:R-:W-:Y:S02]  /*c880*/  @!P4 LEA R2, P6, R17, R18.reuse, 0x1 ;  /* 0x000000121102c211 */ /* 0x088fe400078c08ff */
[----:B-----5:R-:W-:Y:S02]  /*c890*/  @!P3 LEA R4, P5, R23, R18, 0x1 ;  /* 0x000000121704b211 */ /* 0x020fe400078a08ff */
[----:B----4-:R-:W-:Y:S02]  /*c8a0*/  @!P4 LEA.HI.X R3, R17, R0, R85, 0x1, P6 ;  /* 0x000000001103c211 */ /* 0x010fe400030f0c55 */
[----:B------:R-:W-:Y:S02]  /*c8b0*/  @!P2 LEA R6, P6, R22, R18, 0x1 ;  /* 0x000000121606a211 */ /* 0x000fe400078c08ff */
[----:B------:R-:W-:Y:S01]  /*c8c0*/  @!P3 LEA.HI.X R5, R23, R0, R84, 0x1, P5 ;  /* 0x000000001705b211 */ /* 0x000fe200028f0c54 */
[----:B------:R3:W-:Y:S01]  /*c8d0*/  @!P4 ST.E.128 desc[UR36][R2.64], R8 ;  /* 0x000000080200c985 */ /* 0x0007e2000c101d24 */
[----:B------:R-:W-:-:S02]  /*c8e0*/  @!P1 LEA R18, P5, R212, R18, 0x1 ;  /* 0x00000012d4129211 */ /* 0x000fc400078a08ff */
[-C--:B------:R-:W-:Y:S01]  /*c8f0*/  @!P2 LEA.HI.X R7, R22, R0.reuse, R83, 0x1, P6 ;  /* 0x000000001607a211 */ /* 0x080fe200030f0c53 */
[----:B------:R3:W-:Y:S01]  /*c900*/  @!P3 ST.E.128 desc[UR36][R4.64], R32 ;  /* 0x000000200400b985 */ /* 0x0007e2000c101d24 */
[----:B------:R-:W-:-:S03]  /*c910*/  @!P1 LEA.HI.X R19, R212, R0, R227, 0x1, P5 ;  /* 0x00000000d4139211 */ /* 0x000fc600028f0ce3 */
[----:B------:R3:W-:Y:S04]  /*c920*/  @!P2 ST.E.128 desc[UR36][R6.64], R56 ;  /* 0x000000380600a985 */ /* 0x0007e8000c101d24 */
[----:B------:R3:W-:Y:S02]  /*c930*/  @!P1 ST.E.128 desc[UR36][R18.64], R68 ;  /* 0x0000004412009985 */ /* 0x0007e4000c101d24 */
.L_x_215:
[----:B------:R-:W-:Y:S05]  /*c940*/  BSYNC B1 ;  /* 0x0000000000017941 */ /* 0x000fea0003800000 */
.L_x_214:
[----:B----4-:R4:W0:Y:S01]  /*c950*/  SHFL.IDX PT, R0, R80, 0x2, 0x181f ;  /* 0x00581f0050007f89 */ /* 0x01082200000e0000 */
[----:B------:R-:W-:Y:S03]  /*c960*/  BSSY B1, `(.L_x_216) ;  /* 0x0000014000017945 */ /* 0x000fe60003800000 */
[----:B---3-5:R4:W3:Y:S01]  /*c970*/  SHFL.IDX PT, R8, R78, 0x2, 0x181f ;  /* 0x00581f004e087f89 */ /* 0x0288e200000e0000 */
[----:B------:R-:W-:Y:S05]  /*c980*/  @P0 BRA `(.L_x_217) ;  /* 0x0000000000440947 */ /* 0x000fea0003800000 */
[----:B------:R-:W-:Y:S02]  /*c990*/  ULDC UR4, c[0x0][0xac8] ;  /* 0x0002b20000047ab9 */ /* 0x000fe40000000800 */
[----:B------:R-:W-:Y:S02]  /*c9a0*/  ISETP.GE.AND P3, PT, R17, UR4, PT ;  /* 0x0000000411007c0c */ /* 0x000fe4000bf66270 */
[----:B------:R-:W-:Y:S02]  /*c9b0*/  ISETP.GE.AND P2, PT, R23, UR4, PT ;  /* 0x0000000417007c0c */ /* 0x000fe4000bf46270 */
[----:B------:R-:W-:Y:S02]  /*c9c0*/  ISETP.GE.AND P1, PT, R22, UR4, PT ;  /* 0x0000000416007c0c */ /* 0x000fe4000bf26270 */
[----:B------:R-:W-:-:S07]  /*c9d0*/  ISETP.GE.AND P0, PT, R212, UR4, PT ;  /* 0x00000004d4007c0c */ /* 0x000fce000bf06270 */
[-C--:B---3--:R-:W-:Y:S02]  /*c9e0*/  @!P3 LEA R2, P6, R17, R8.reuse, 0x1 ;  /* 0x000000081102b211 */ /* 0x088fe400078c08ff */
[-C--:B------:R-:W-:Y:S02]  /*c9f0*/  @!P2 LEA R4, P5, R23, R8.reuse, 0x1 ;  /* 0x000000081704a211 */ /* 0x080fe400078a08ff */
[----:B------:R-:W-:Y:S02]  /*ca00*/  @!P1 LEA R6, P4, R22, R8, 0x1 ;  /* 0x0000000816069211 */ /* 0x000fe400078808ff */
[----:B0-----:R-:W-:Y:S02]  /*ca10*/  @!P3 LEA.HI.X R3, R17, R0, R85, 0x1, P6 ;  /* 0x000000001103b211 */ /* 0x001fe400030f0c55 */
[----:B------:R-:W-:Y:S02]  /*ca20*/  @!P0 LEA R8, P6, R212, R8, 0x1 ;  /* 0x00000008d4088211 */ /* 0x000fe400078c08ff */
[-C--:B------:R-:W-:Y:S01]  /*ca30*/  @!P2 LEA.HI.X R5, R23, R0.reuse, R84, 0x1, P5 ;  /* 0x000000001705a211 */ /* 0x080fe200028f0c54 */
[----:B------:R0:W-:Y:S01]  /*ca40*/  @!P3 ST.E.128 desc[UR36][R2.64], R12 ;  /* 0x0000000c0200b985 */ /* 0x0001e2000c101d24 */
[----:B------:R-:W-:-:S02]  /*ca50*/  @!P1 LEA.HI.X R7, R22, R0, R83, 0x1, P4 ;  /* 0x0000000016079211 */ /* 0x000fc400020f0c53 */
[----:B------:R-:W-:Y:S01]  /*ca60*/  @!P0 LEA.HI.X R9, R212, R0, R227, 0x1, P6 ;  /* 0x00000000d4098211 */ /* 0x000fe200030f0ce3 */
[----:B------:R0:W-:Y:S04]  /*ca70*/  @!P2 ST.E.128 desc[UR36][R4.64], R36 ;  /* 0x000000240400a985 */ /* 0x0001e8000c101d24 */
[----:B------:R0:W-:Y:S04]  /*ca80*/  @!P1 ST.E.128 desc[UR36][R6.64], R44 ;  /* 0x0000002c06009985 */ /* 0x0001e8000c101d24 */
[----:B------:R0:W-:Y:S02]  /*ca90*/  @!P0 ST.E.128 desc[UR36][R8.64], R60 ;  /* 0x0000003c08008985 */ /* 0x0001e4000c101d24 */
.L_x_217:
[----:B------:R-:W-:Y:S05]  /*caa0*/  BSYNC B1 ;  /* 0x0000000000017941 */ /* 0x000fea0003800000 */
.L_x_216:
[----:B0-----:R-:W-:Y:S01]  /*cab0*/  VIADD R0, R82, 0x60 ;  /* 0x0000006052007836 */ /* 0x001fe20000000000 */
[----:B--2-4-:R-:W0:Y:S04]  /*cac0*/  SHFL.IDX PT, R80, R80, 0x3, 0x181f ;  /* 0x00781f0050507f89 */ /* 0x014e2800000e0000 */
[----:B------:R-:W-:Y:S01]  /*cad0*/  ISETP.GE.AND P0, PT, R0, R79, PT ;  /* 0x0000004f0000720c */ /* 0x000fe20003f06270 */
[----:B------:R-:W2:-:S12]  /*cae0*/  SHFL.IDX PT, R78, R78, 0x3, 0x181f ;  /* 0x00781f004e4e7f89 */ /* 0x000e9800000e0000 */
[----:B------:R-:W-:Y:S05]  /*caf0*/  @P0 BRA `(.L_x_218) ;  /* 0x0000000c00f40947 */ /* 0x000fea0003800000 */
[----:B------:R-:W-:Y:S02]  /*cb00*/  ULDC UR4, c[0x0][0xac8] ;  /* 0x0002b20000047ab9 */ /* 0x000fe40000000800 */
[----:B------:R-:W-:Y:S02]  /*cb10*/  ISETP.GE.AND P3, PT, R17, UR4, PT ;  /* 0x0000000411007c0c */ /* 0x000fe4000bf66270 */
[----:B------:R-:W-:Y:S02]  /*cb20*/  ISETP.GE.AND P4, PT, R23, UR4, PT ;  /* 0x0000000417007c0c */ /* 0x000fe4000bf86270 */
[----:B------:R-:W-:-:S09]  /*cb30*/  ISETP.GE.AND P5, PT, R22, UR4, PT ;  /* 0x0000000416007c0c */ /* 0x000fd2000bfa6270 */
[-C--:B--2---:R-:W-:Y:S02]  /*cb40*/  @!P3 LEA R2, P0, R17, R78.reuse, 0x1 ;  /* 0x0000004e1102b211 */ /* 0x084fe400078008ff */
[-C--:B------:R-:W-:Y:S02]  /*cb50*/  @!P4 LEA R4, P1, R23, R78.reuse, 0x1 ;  /* 0x0000004e1704c211 */ /* 0x080fe400078208ff */
[C---:B------:R-:W-:Y:S02]  /*cb60*/  @!P5 LEA R6, P2, R22.reuse, R78, 0x1 ;  /* 0x0000004e1606d211 */ /* 0x040fe400078408ff */
[-C--:B0-----:R-:W-:Y:S02]  /*cb70*/  @!P3 LEA.HI.X R3, R17, R80.reuse, R85, 0x1, P0 ;  /* 0x000000501103b211 */ /* 0x081fe400000f0c55 */
[-C--:B------:R-:W-:Y:S02]  /*cb80*/  @!P4 LEA.HI.X R5, R23, R80.reuse, R84, 0x1, P1 ;  /* 0x000000501705c211 */ /* 0x080fe400008f0c54 */
[----:B------:R-:W-:Y:S01]  /*cb90*/  @!P5 LEA.HI.X R7, R22, R80, R83, 0x1, P2 ;  /* 0x000000501607d211 */ /* 0x000fe200010f0c53 */
[----:B------:R0:W-:Y:S01]  /*cba0*/  @!P3 ST.E.128 desc[UR36][R2.64], R24 ;  /* 0x000000180200b985 */ /* 0x0001e2000c101d24 */
[----:B------:R-:W-:-:S03]  /*cbb0*/  ISETP.GE.AND P0, PT, R212, UR4, PT ;  /* 0x00000004d4007c0c */ /* 0x000fc6000bf06270 */
[----:B------:R0:W-:Y:S04]  /*cbc0*/  @!P4 ST.E.128 desc[UR36][R4.64], R40 ;  /* 0x000000280400c985 */ /* 0x0001e8000c101d24 */
[----:B------:R0:W-:Y:S06]  /*cbd0*/  @!P5 ST.E.128 desc[UR36][R6.64], R48 ;  /* 0x000000300600d985 */ /* 0x0001ec000c101d24 */
[----:B------:R-:W-:Y:S05]  /*cbe0*/  @P0 BRA `(.L_x_218) ;  /* 0x0000000c00b80947 */ /* 0x000fea0003800000 */
[----:B0-----:R-:W-:-:S04]  /*cbf0*/  LEA R2, P0, R212, R78, 0x1 ;  /* 0x0000004ed4027211 */ /* 0x001fc800078008ff */
[----:B------:R-:W-:-:S05]  /*cc00*/  LEA.HI.X R3, R212, R80, R227, 0x1, P0 ;  /* 0x00000050d4037211 */ /* 0x000fca00000f0ce3 */
[----:B------:R0:W-:Y:S01]  /*cc10*/  ST.E.128 desc[UR36][R2.64], R52 ;  /* 0x0000003402007985 */ /* 0x0001e2000c101d24 */
[----:B------:R-:W-:Y:S05]  /*cc20*/  BRA `(.L_x_218) ;  /* 0x0000000c00a87947 */ /* 0x000fea0003800000 */
.L_x_210:
[----:B------:R-:W-:Y:S01]  /*cc30*/  R2UR UR4, R215 ;  /* 0x00000000d70472ca */ /* 0x000fe200000e0000 */
[----:B------:R-:W-:Y:S01]  /*cc40*/  ULDC.64 UR10, c[0x0][0xc00] ;  /* 0x00030000000a7ab9 */ /* 0x000fe20000000a00 */
[----:B------:R-:W-:Y:S01]  /*cc50*/  R2UR UR8, R217 ;  /* 0x00000000d90872ca */ /* 0x000fe200000e0000 */
[----:B------:R-:W-:Y:S01]  /*cc60*/  UISETP.NE.U32.AND UP0, UPT, UR10, URZ, UPT ;  /* 0x0000003f0a00728c */ /* 0x000fe2000bf05070 */
[----:B------:R-:W0:Y:S01]  /*cc70*/  LDC R11, c[0x0][0xbe8] ;  /* 0x0002fa00ff0b7b82 */ /* 0x000e220000000800 */
[----:B------:R-:W-:Y:S02]  /*cc80*/  R2UR UR13, R214 ;  /* 0x00000000d60d72ca */ /* 0x000fe400000e0000 */
[----:B------:R-:W-:-:S06]  /*cc90*/  UISETP.NE.AND.EX UP0, UPT, UR11, URZ, UPT, UP0 ;  /* 0x0000003f0b00728c */ /* 0x000fcc000bf05300 */
[----:B------:R-:W-:Y:S01]  /*cca0*/  USHF.L.U32 UR9, UR4, 0x2, URZ ;  /* 0x0000000204097899 */ /* 0x000fe2000800063f */
[----:B------:R-:W-:Y:S01]  /*ccb0*/  PLOP3.LUT P2, PT, PT, PT, UP0, 0x80, 0x0 ;  /* 0x000000000000781c */ /* 0x000fe20003f4f008 */
[----:B------:R-:W-:Y:S02]  /*ccc0*/  USHF.L.U64.HI UR12, UR4, 0x2, UR8 ;  /* 0x00000002040c7899 */ /* 0x000fe40008010208 */
[----:B------:R-:W-:-:S04]  /*ccd0*/  UIADD3 UR4, UP1, UR9, UR10, URZ ;  /* 0x0000000a09047290 */ /* 0x000fc8000ff3e03f */
[----:B------:R-:W-:Y:S02]  /*cce0*/  UIADD3.X UR8, UR12, UR11, URZ, UP1, !UPT ;  /* 0x0000000b0c087290 */ /* 0x000fe40008ffe43f */
[----:B------:R-:W-:Y:S01]  /*ccf0*/  IMAD.U32 R2, RZ, RZ, UR4 ;  /* 0x00000004ff027e24 */ /* 0x000fe2000f8e00ff */
[----:B------:R-:W-:Y:S02]  /*cd00*/  ULDC.64 UR10, c[0x0][0xc08] ;  /* 0x00030200000a7ab9 */ /* 0x000fe40000000a00 */
[----:B------:R-:W-:Y:S01]  /*cd10*/  UISETP.NE.U32.AND UP1, UPT, UR10, URZ, UPT ;  /* 0x0000003f0a00728c */ /* 0x000fe2000bf25070 */
[----:B------:R-:W-:-:S03]  /*cd20*/  IMAD.U32 R3, RZ, RZ, UR8 ;  /* 0x00000008ff037e24 */ /* 0x000fc6000f8e00ff */
[----:B------:R-:W-:Y:S02]  /*cd30*/  UISETP.NE.AND.EX UP1, UPT, UR11, URZ, UPT, UP1 ;  /* 0x0000003f0b00728c */ /* 0x000fe4000bf25310 */
[----:B------:R-:W2:Y:S01]  /*cd40*/  @P2 LDG.E R6, desc[UR36][R2.64] ;  /* 0x0000002402062981 */ /* 0x000ea2000c1e1900 */
[----:B------:R-:W-:Y:S02]  /*cd50*/  ULDC UR4, c[0x0][0xa88] ;  /* 0x0002a20000047ab9 */ /* 0x000fe40000000800 */
[----:B------:R-:W-:Y:S01]  /*cd60*/  IMAD.U32 R0, RZ, RZ, UR4 ;  /* 0x00000004ff007e24 */ /* 0x000fe2000f8e00ff */
[----:B------:R-:W-:-:S05]  /*cd70*/  PLOP3.LUT P3, PT, PT, PT, UP1, 0x80, 0x0 ;  /* 0x000000000000781c */ /* 0x000fca0003f6f018 */
[----:B------:R-:W-:-:S04]  /*cd80*/  @UP1 UIADD3 UR8, UP2, UR9, UR10, URZ ;  /* 0x0000000a09081290 */ /* 0x000fc8000ff5e03f */
[----:B------:R-:W-:Y:S02]  /*cd90*/  @UP1 UIADD3.X UR9, UR12, UR11, URZ, UP2, !UPT ;  /* 0x0000000b0c091290 */ /* 0x000fe400097fe43f */
[----:B------:R-:W-:-:S04]  /*cda0*/  IMAD.U32 R4, RZ, RZ, UR8 ;  /* 0x00000008ff047e24 */ /* 0x000fc8000f8e00ff */
[----:B------:R-:W-:-:S05]  /*cdb0*/  IMAD.U32 R5, RZ, RZ, UR9 ;  /* 0x00000009ff057e24 */ /* 0x000fca000f8e00ff */
[----:B------:R1:W5:Y:S01]  /*cdc0*/  @P3 LDG.E R0, desc[UR36][R4.64] ;  /* 0x0000002404003981 */ /* 0x000362000c1e1900 */
[----:B0-----:R-:W-:Y:S01]  /*cdd0*/  ISETP.NE.AND P0, PT, R11, 0x1, PT ;  /* 0x000000010b00780c */ /* 0x001fe20003f05270 */
[----:B------:R-:W-:Y:S01]  /*cde0*/  UMOV UR4, URZ ;  /* 0x0000003f00047c82 */ /* 0x000fe20008000000 */
[----:B------:R-:W-:Y:S01]  /*cdf0*/  USHF.R.S32.HI UR12, URZ, 0x1f, UR13 ;  /* 0x0000001f3f0c7899 */ /* 0x000fe2000801140d */
[----:B------:R-:W0:Y:S10]  /*ce00*/  S2R R7, SR_TID.X ;  /* 0x0000000000077919 */ /* 0x000e340000002100 */
[----:B------:R-:W3:Y:S01]  /*ce10*/  @P0 LDC R9, c[0x0][0xbec] ;  /* 0x0002fb00ff090b82 */ /* 0x000ee20000000800 */
[----:B0-----:R-:W-:-:S04]  /*ce20*/  IADD3 R7, R7, -0x80, RZ ;  /* 0xffffff8007077810 */ /* 0x001fc80007ffe0ff */
[----:B------:R-:W-:Y:S02]  /*ce30*/  ISETP.GE.AND P1, PT, R7, 0x80, PT ;  /* 0x000000800700780c */ /* 0x000fe40003f26270 */
[----:B--2---:R-:W-:-:S13]  /*ce40*/  @P2 R2UR UR4, R6 ;  /* 0x00000000060422ca */ /* 0x004fda00000e0000 */
[----:B------:R-:W-:Y:S01]  /*ce50*/  USHF.R.S32.HI UR11, URZ, 0x1f, UR4 ;  /* 0x0000001f3f0b7899 */ /* 0x000fe20008011404 */
[----:B-1-3--:R-:W-:Y:S11]  /*ce60*/  @P3 BRA `(.L_x_219) ;  /* 0x0000000000103947 */ /* 0x00aff60003800000 */
[----:B------:R-:W-:Y:S05]  /*ce70*/  @!P2 BRA `(.L_x_219) ;  /* 0x00000000000ca947 */ /* 0x000fea0003800000 */
[----:B------:R-:W2:Y:S04]  /*ce80*/  LDG.E R5, desc[UR36][R2.64] ;  /* 0x0000002402057981 */ /* 0x000ea8000c1e1900 */
[----:B-----5:R-:W2:Y:S02]  /*ce90*/  LDG.E R0, desc[UR36][R2.64+0x4] ;  /* 0x0000042402007981 */ /* 0x020ea4000c1e1900 */
[----:B--2---:R-:W-:-:S07]  /*cea0*/  IMAD.IADD R0, R0, 0x1, -R5 ;  /* 0x0000000100007824 */ /* 0x004fce00078e0a05 */
.L_x_219:
[----:B------:R-:W-:Y:S01]  /*ceb0*/  R2UR UR9, R215 ;  /* 0x00000000d70972ca */ /* 0x000fe200000e0000 */
[----:B------:R-:W-:Y:S01]  /*cec0*/  BSSY B1, `(.L_x_220) ;  /* 0x0000031000017945 */ /* 0x000fe20003800000 */
[----:B------:R-:W-:-:S11]  /*ced0*/  R2UR UR8, R217 ;  /* 0x00000000d90872ca */ /* 0x000fd600000e0000 */
[----:B------:R-:W-:Y:S02]  /*cee0*/  USEL UR13, UR9, URZ, !UP0 ;  /* 0x0000003f090d7287 */ /* 0x000fe4000c000000 */
[----:B------:R-:W-:Y:S01]  /*cef0*/  USEL UR14, UR8, URZ, !UP0 ;  /* 0x0000003f080e7287 */ /* 0x000fe2000c000000 */
[----:B------:R-:W-:Y:S11]  /*cf00*/  @P1 BRA `(.L_x_221) ;  /* 0x0000000000b01947 */ /* 0x000ff60003800000 */
[----:B------:R-:W0:Y:S01]  /*cf10*/  S2R R3, SR_TID.X ;  /* 0x0000000000037919 */ /* 0x000e220000002100 */
[----:B------:R-:W1:Y:S01]  /*cf20*/  LDC R7, c[0x0][0xbe8] ;  /* 0x0002fa00ff077b82 */ /* 0x000e620000000800 */
[----:B------:R-:W-:-:S13]  /*cf30*/  R2UR UR8, R216 ;  /* 0x00000000d80872ca */ /* 0x000fda00000e0000 */
[----:B------:R-:W-:-:S04]  /*cf40*/  IMAD.U32 R2, RZ, RZ, UR8 ;  /* 0x00000008ff027e24 */ /* 0x000fc8000f8e00ff */
[----:B0-----:R-:W-:Y:S02]  /*cf50*/  IMAD R2, R2, 0x80, R3 ;  /* 0x0000008002027824 */ /* 0x001fe400078e0203 */
[----:B-1---5:R-:W-:Y:S02]  /*cf60*/  IMAD R3, R0, R7, RZ ;  /* 0x0000000700037224 */ /* 0x022fe400078e02ff */
[----:B------:R-:W-:-:S05]  /*cf70*/  VIADD R4, R2, 0xffffff80 ;  /* 0xffffff8002047836 */ /* 0x000fca0000000000 */
[----:B------:R-:W-:-:S13]  /*cf80*/  ISETP.GE.AND P1, PT, R4, R3, PT ;  /* 0x000000030400720c */ /* 0x000fda0003f26270 */
[----:B------:R-:W-:Y:S05]  /*cf90*/  @P1 BRA `(.L_x_221) ;  /* 0x00000000008c1947 */ /* 0x000fea0003800000 */
[----:B------:R-:W-:Y:S01]  /*cfa0*/  ISETP.NE.AND P1, PT, R7, 0x1, PT ;  /* 0x000000010700780c */ /* 0x000fe20003f25270 */
[----:B------:R-:W-:Y:S01]  /*cfb0*/  ULDC.64 UR16, c[0x0][0xb90] ;  /* 0x0002e40000107ab9 */ /* 0x000fe20000000a00 */
[----:B------:R-:W-:Y:S01]  /*cfc0*/  R2UR UR15, R214 ;  /* 0x00000000d60f72ca */ /* 0x000fe200000e0000 */
[----:B------:R-:W-:Y:S01]  /*cfd0*/  UIMAD UR10, UR12, UR16, URZ ;  /* 0x000000100c0a72a4 */ /* 0x000fe2000f8e023f */
[----:B------:R-:W-:Y:S01]  /*cfe0*/  IMAD.MOV.U32 R2, RZ, RZ, R4 ;  /* 0x000000ffff027224 */ /* 0x000fe200078e0004 */
[----:B------:R-:W-:Y:S01]  /*cff0*/  UMOV UR8, UR4 ;  /* 0x0000000400087c82 */ /* 0x000fe20008000000 */
[----:B------:R-:W-:-:S07]  /*d000*/  UMOV UR9, UR11 ;  /* 0x0000000b00097c82 */ /* 0x000fce0008000000 */
[----:B------:R-:W0:Y:S02]  /*d010*/  @P1 LDC R3, c[0x0][0xbec] ;  /* 0x0002fb00ff031b82 */ /* 0x000e240000000800 */
[----:B------:R-:W-:Y:S02]  /*d020*/  UIMAD.WIDE.U32 UR8, UR15, UR16, UR8 ;  /* 0x000000100f0872a5 */ /* 0x000fe4000f8e0008 */
[----:B------:R-:W-:-:S03]  /*d030*/  UIMAD UR10, UR15, UR17, UR10 ;  /* 0x000000110f0a72a4 */ /* 0x000fc6000f8e020a */
[----:B------:R-:W-:Y:S01]  /*d040*/  ULDC.64 UR16, c[0x0][0xb98] ;  /* 0x0002e60000107ab9 */ /* 0x000fe20000000a00 */
[----:B------:R-:W1:Y:S01]  /*d050*/  @P1 LDC R6, c[0x0][0xbf0] ;  /* 0x0002fc00ff061b82 */ /* 0x000e620000000800 */
[----:B------:R-:W-:Y:S02]  /*d060*/  UIADD3 UR9, UR9, UR10, URZ ;  /* 0x0000000a09097290 */ /* 0x000fe4000fffe03f */
[----:B------:R-:W-:Y:S02]  /*d070*/  UIMAD UR10, UR14, UR16, URZ ;  /* 0x000000100e0a72a4 */ /* 0x000fe4000f8e023f */
[----:B------:R-:W-:Y:S02]  /*d080*/  UIMAD.WIDE.U32 UR8, UR13, UR16, UR8 ;  /* 0x000000100d0872a5 */ /* 0x000fe4000f8e0008 */
[----:B------:R-:W-:-:S03]  /*d090*/  UIMAD UR10, UR13, UR17, UR10 ;  /* 0x000000110d0a72a4 */ /* 0x000fc6000f8e020a */
[----:B------:R-:W-:Y:S01]  /*d0a0*/  ULDC.64 UR16, c[0x0][0xb88] ;  /* 0x0002e20000107ab9 */ /* 0x000fe20000000a00 */
[----:B0-----:R-:W-:-:S05]  /*d0b0*/  @P1 IMAD.HI.U32 R3, R4, R3, RZ ;  /* 0x0000000304031227 */ /* 0x001fca00078e00ff */
[----:B-1----:R-:W-:Y:S01]  /*d0c0*/  @P1 SHF.R.U32.HI R2, RZ, R6, R3 ;  /* 0x00000006ff021219 */ /* 0x002fe20000011603 */
[----:B------:R-:W-:-:S03]  /*d0d0*/  IMAD.U32 R6, RZ, RZ, UR10 ;  /* 0x0000000aff067e24 */ /* 0x000fc6000f8e00ff */
[--C-:B------:R-:W-:Y:S01]  /*d0e0*/  SHF.R.S32.HI R3, RZ, 0x1f, R2.reuse ;  /* 0x0000001fff037819 */ /* 0x100fe20000011402 */
[----:B------:R-:W-:Y:S01]  /*d0f0*/  IMAD.MOV R5, RZ, RZ, -R2 ;  /* 0x000000ffff057224 */ /* 0x000fe200078e0a02 */
[----:B------:R-:W-:-:S03]  /*d100*/  IADD3 R2, P1, R2, UR8, RZ ;  /* 0x0000000802027c10 */ /* 0x000fc6000ff3e0ff */
[----:B------:R-:W-:Y:S01]  /*d110*/  IMAD R5, R7, R5, R4 ;  /* 0x0000000507057224 */ /* 0x000fe200078e0204 */
[----:B------:R-:W-:Y:S01]  /*d120*/  IADD3.X R3, R3, UR9, R6, P1, !PT ;  /* 0x0000000903037c10 */ /* 0x000fe20008ffe406 */
[----:B------:R-:W-:-:S03]  /*d130*/  ULDC.64 UR8, c[0x0][0xb50] ;  /* 0x0002d40000087ab9 */ /* 0x000fc60000000a00 */
[----:B------:R-:W-:Y:S01]  /*d140*/  SHF.R.S32.HI R4, RZ, 0x1f, R5 ;  /* 0x0000001fff047819 */ /* 0x000fe20000011405 */
[----:B------:R-:W-:-:S04]  /*d150*/  IMAD.WIDE.U32 R2, R5, UR16, R2 ;  /* 0x0000001005027c25 */ /* 0x000fc8000f8e0002 */
[----:B------:R-:W-:-:S04]  /*d160*/  IMAD R4, R4, UR16, RZ ;  /* 0x0000001004047c24 */ /* 0x000fc8000f8e02ff */
[----:B------:R-:W-:Y:S01]  /*d170*/  IMAD R7, R5, UR17, R4 ;  /* 0x0000001105077c24 */ /* 0x000fe2000f8e0204 */
[----:B------:R-:W-:-:S04]  /*d180*/  LEA R4, P1, R2, UR8, 0x2 ;  /* 0x0000000802047c11 */ /* 0x000fc8000f8210ff */
[----:B------:R-:W-:-:S04]  /*d190*/  IADD3 R3, R3, R7, RZ ;  /* 0x0000000703037210 */ /* 0x000fc80007ffe0ff */
[----:B------:R-:W-:Y:S01]  /*d1a0*/  LEA.HI.X R5, R2, UR9, R3, 0x2, P1 ;  /* 0x0000000902057c11 */ /* 0x000fe200088f1403 */
[----:B------:R-:W-:-:S05]  /*d1b0*/  IMAD.MOV.U32 R3, RZ, RZ, -0x800000 ;  /* 0xff800000ff037424 */ /* 0x000fca00078e00ff */
[----:B------:R0:W-:Y:S02]  /*d1c0*/  STG.E desc[UR36][R4.64], R3 ;  /* 0x0000000304007986 */ /* 0x0001e4000c101924 */
.L_x_221:
[----:B------:R-:W-:Y:S05]  /*d1d0*/  BSYNC B1 ;  /* 0x0000000000017941 */ /* 0x000fea0003800000 */
.L_x_220:
[----:B------:R-:W-:Y:S01]  /*d1e0*/  R2UR UR15, R216 ;  /* 0x00000000d80f72ca */ /* 0x000fe200000e0000 */
[----:B0-----:R-:W0:Y:S01]  /*d1f0*/  @P0 LDC R3, c[0x0][0xbf0] ;  /* 0x0002fc00ff030b82 */ /* 0x001e220000000800 */
[----:B------:R-:W-:Y:S01]  /*d200*/  ULDC.64 UR16, c[0x0][0xaa0] ;  /* 0x0002a80000107ab9 */ /* 0x000fe20000000a00 */
[----:B------:R-:W-:Y:S01]  /*d210*/  R2UR UR18, R214 ;  /* 0x00000000d61272ca */ /* 0x000fe200000e0000 */
[----:B------:R-:W-:Y:S01]  /*d220*/  UIMAD UR10, UR11, UR16, URZ ;  /* 0x000000100b0a72a4 */ /* 0x000fe2000f8e023f */
[----:B------:R-:W-:Y:S01]  /*d230*/  IMAD R2, R213, 0x20, R218 ;  /* 0x00000020d5027824 */ /* 0x000fe200078e02da */
[----:B------:R-:W-:Y:S01]  /*d240*/  UIMAD.WIDE.U32 UR8, UR4, UR16, URZ ;  /* 0x00000010040872a5 */ /* 0x000fe2000f8e003f */
[----:B------:R-:W-:Y:S01]  /*d250*/  BSSY B1, `(.L_x_222) ;  /* 0x0000045000017945 */ /* 0x000fe20003800000 */
[----:B------:R-:W-:Y:S01]  /*d260*/  UIMAD UR10, UR4, UR17, UR10 ;  /* 0x00000011040a72a4 */ /* 0x000fe2000f8e020a */
[----:B------:R-:W-:Y:S02]  /*d270*/  SHF.R.S32.HI R18, RZ, 0x1f, R22 ;  /* 0x0000001fff127819 */ /* 0x000fe40000011416 */
[----:B------:R-:W-:Y:S01]  /*d280*/  ULDC.64 UR16, c[0x0][0xae8] ;  /* 0x0002ba0000107ab9 */ /* 0x000fe20000000a00 */
[----:B------:R-:W-:Y:S01]  /*d290*/  UIADD3 UR9, UR9, UR10, URZ ;  /* 0x0000000a09097290 */ /* 0x000fe2000fffe03f */
[----:B------:R-:W-:Y:S01]  /*d2a0*/  IMAD.U32 R5, RZ, RZ, UR15 ;  /* 0x0000000fff057e24 */ /* 0x000fe2000f8e00ff */
[----:B------:R-:W-:Y:S01]  /*d2b0*/  UIMAD UR4, UR12, UR16, URZ ;  /* 0x000000100c0472a4 */ /* 0x000fe2000f8e023f */
[----:B------:R-:W-:Y:S01]  /*d2c0*/  SHF.R.S32.HI R19, RZ, 0x1f, R23 ;  /* 0x0000001fff137819 */ /* 0x000fe20000011417 */
[----:B------:R-:W-:Y:S01]  /*d2d0*/  UIMAD.WIDE.U32 UR8, UR18, UR16, UR8 ;  /* 0x00000010120872a5 */ /* 0x000fe2000f8e0008 */
[----:B------:R-:W-:Y:S01]  /*d2e0*/  IMAD R6, R5, 0x80, R2 ;  /* 0x0000008005067824 */ /* 0x000fe200078e0202 */
[----:B------:R-:W-:Y:S01]  /*d2f0*/  UIMAD UR4, UR18, UR17, UR4 ;  /* 0x00000011120472a4 */ /* 0x000fe2000f8e0204 */
[----:B------:R-:W-:Y:S01]  /*d300*/  SHF.R.S32.HI R20, RZ, 0x1f, R17 ;  /* 0x0000001fff147819 */ /* 0x000fe20000011411 */
[----:B------:R-:W-:Y:S01]  /*d310*/  ULDC.64 UR10, c[0x0][0xaf0] ;  /* 0x0002bc00000a7ab9 */ /* 0x000fe20000000a00 */
[----:B------:R-:W-:Y:S01]  /*d320*/  @P0 IMAD.HI.U32 R2, R6, R9, RZ ;  /* 0x0000000906020227 */ /* 0x000fe200078e00ff */
[----:B------:R-:W-:-:S02]  /*d330*/  UIADD3 UR9, UR9, UR4, URZ ;  /* 0x0000000409097290 */ /* 0x000fc4000fffe03f */
[----:B------:R-:W-:Y:S01]  /*d340*/  UIMAD UR4, UR14, UR10, URZ ;  /* 0x0000000a0e0472a4 */ /* 0x000fe2000f8e023f */
[----:B------:R-:W-:Y:S01]  /*d350*/  IMAD.MOV.U32 R5, RZ, RZ, R6 ;  /* 0x000000ffff057224 */ /* 0x000fe200078e0006 */
[----:B0-----:R-:W-:Y:S01]  /*d360*/  @P0 SHF.R.U32.HI R5, RZ, R3, R2 ;  /* 0x00000003ff050219 */ /* 0x001fe20000011602 */
[----:B------:R-:W-:Y:S02]  /*d370*/  UIMAD.WIDE.U32 UR8, UR13, UR10, UR8 ;  /* 0x0000000a0d0872a5 */ /* 0x000fe4000f8e0008 */
[----:B------:R-:W-:Y:S01]  /*d380*/  UIMAD UR4, UR13, UR11, UR4 ;  /* 0x0000000b0d0472a4 */ /* 0x000fe2000f8e0204 */
[--C-:B------:R-:W-:Y:S01]  /*d390*/  SHF.R.S32.HI R2, RZ, 0x1f, R5.reuse ;  /* 0x0000001fff027819 */ /* 0x100fe20000011405 */
[----:B------:R-:W-:Y:S01]  /*d3a0*/  IMAD.MOV R7, RZ, RZ, -R5 ;  /* 0x000000ffff077224 */ /* 0x000fe200078e0a05 */
[----:B------:R-:W-:Y:S01]  /*d3b0*/  ULDC.64 UR10, c[0x0][0xae0] ;  /* 0x0002b800000a7ab9 */ /* 0x000fe20000000a00 */
[----:B------:R-:W-:Y:S02]  /*d3c0*/  UIADD3 UR4, UR9, UR4, URZ ;  /* 0x0000000409047290 */ /* 0x000fe4000fffe03f */
[----:B------:R-:W-:Y:S01]  /*d3d0*/  MOV R3, UR9 ;  /* 0x0000000900037c02 */ /* 0x000fe20008000f00 */
[----:B------:R-:W-:-:S02]  /*d3e0*/  IMAD R4, R2, UR10, RZ ;  /* 0x0000000a02047c24 */ /* 0x000fc4000f8e02ff */
[----:B------:R-:W-:Y:S02]  /*d3f0*/  IMAD R7, R11, R7, R6 ;  /* 0x000000070b077224 */ /* 0x000fe400078e0206 */
[----:B------:R-:W-:Y:S01]  /*d400*/  IMAD.U32 R2, RZ, RZ, UR8 ;  /* 0x00000008ff027e24 */ /* 0x000fe2000f8e00ff */
[----:B------:R-:W-:Y:S01]  /*d410*/  ULDC.64 UR8, c[0x0][0xad8] ;  /* 0x0002b60000087ab9 */ /* 0x000fe20000000a00 */
[----:B------:R-:W-:Y:S02]  /*d420*/  IMAD.U32 R3, RZ, RZ, UR4 ;  /* 0x00000004ff037e24 */ /* 0x000fe4000f8e00ff */
[C---:B------:R-:W-:Y:S01]  /*d430*/  IMAD R9, R5.reuse, UR11, R4 ;  /* 0x0000000b05097c24 */ /* 0x040fe2000f8e0204 */
[----:B------:R-:W-:Y:S01]  /*d440*/  SHF.R.S32.HI R4, RZ, 0x1f, R7 ;  /* 0x0000001fff047819 */ /* 0x000fe20000011407 */
[----:B------:R-:W-:-:S04]  /*d450*/  IMAD.WIDE.U32 R2, R5, UR10, R2 ;  /* 0x0000000a05027c25 */ /* 0x000fc8000f8e0002 */
[----:B------:R-:W-:Y:S02]  /*d460*/  IMAD.U32 R5, RZ, RZ, UR15 ;  /* 0x0000000fff057e24 */ /* 0x000fe4000f8e00ff */
[----:B------:R-:W-:Y:S02]  /*d470*/  IMAD.IADD R3, R3, 0x1, R9 ;  /* 0x0000000103037824 */ /* 0x000fe400078e0209 */
[----:B------:R-:W-:Y:S02]  /*d480*/  IMAD R4, R4, UR8, RZ ;  /* 0x0000000804047c24 */ /* 0x000fe4000f8e02ff */
[----:B------:R-:W-:Y:S02]  /*d490*/  IMAD R8, R5, 0x80, R218 ;  /* 0x0000008005087824 */ /* 0x000fe400078e02da */
[----:B-----5:R-:W-:Y:S02]  /*d4a0*/  IMAD R11, R0, R11, RZ ;  /* 0x0000000b000b7224 */ /* 0x020fe400078e02ff */
[----:B------:R-:W-:-:S02]  /*d4b0*/  IMAD R5, R7, UR9, R4 ;  /* 0x0000000907057c24 */ /* 0x000fc4000f8e0204 */
[----:B------:R-:W-:Y:S01]  /*d4c0*/  IMAD.WIDE.U32 R2, R7, UR8, R2 ;  /* 0x0000000807027c25 */ /* 0x000fe2000f8e0002 */
[C---:B------:R-:W-:Y:S01]  /*d4d0*/  ISETP.GE.AND P2, PT, R8.reuse, R11, PT ;  /* 0x0000000b0800720c */ /* 0x040fe20003f46270 */
[----:B------:R-:W-:Y:S02]  /*d4e0*/  ULDC.64 UR8, c[0x0][0xa80] ;  /* 0x0002a00000087ab9 */ /* 0x000fe40000000a00 */
[----:B------:R-:W-:Y:S01]  /*d4f0*/  VIADD R0, R8, 0x20 ;  /* 0x0000002008007836 */ /* 0x000fe20000000000 */
[----:B------:R-:W-:Y:S01]  /*d500*/  LEA R4, P3, R2, UR8, 0x1 ;  /* 0x0000000802047c11 */ /* 0x000fe2000f8608ff */
[----:B------:R-:W-:-:S03]  /*d510*/  IMAD.IADD R3, R3, 0x1, R5 ;  /* 0x0000000103037824 */ /* 0x000fc600078e0205 */
[-C--:B------:R-:W-:Y:S01]  /*d520*/  ISETP.GE.AND P1, PT, R0, R11.reuse, PT ;  /* 0x0000000b0000720c */ /* 0x080fe20003f26270 */
[----:B------:R-:W-:Y:S01]  /*d530*/  VIADD R0, R8, 0x40 ;  /* 0x0000004008007836 */ /* 0x000fe20000000000 */
[----:B------:R-:W-:Y:S02]  /*d540*/  LEA.HI.X R5, R2, UR9, R3, 0x1, P3 ;  /* 0x0000000902057c11 */ /* 0x000fe400098f0c03 */
[----:B------:R0:W1:Y:S02]  /*d550*/  SHFL.IDX PT, R2, R4, RZ, 0x181f ;  /* 0x00181fff04027589 */ /* 0x00006400000e0000 */
[----:B------:R-:W-:Y:S02]  /*d560*/  ISETP.GE.AND P0, PT, R0, R11, PT ;  /* 0x0000000b0000720c */ /* 0x000fe40003f06270 */
[----:B------:R0:W2:Y:S01]  /*d570*/  SHFL.IDX PT, R0, R5, RZ, 0x181f ;  /* 0x00181fff05007589 */ /* 0x0000a200000e0000 */
[----:B------:R-:W-:Y:S10]  /*d580*/  @P2 BRA `(.L_x_223) ;  /* 0x0000000000442947 */ /* 0x000ff40003800000 */
        /* <DEDUP_REMOVED lines=8> */
[----:B------:R3:W-:Y:S01]  /*d610*/  @!P5 ST.E.128 desc[UR36][R6.64], RZ ;  /* 0x000000ff0600d985 */ /* 0x0007e2000c101d24 */
[----:B------:R-:W-:Y:S02]  /*d620*/  @!P4 LEA.HI.X R13, R23, R0, R19, 0x1, P6 ;  /* 0x00000000170dc211 */ /* 0x000fe400030f0c13 */
[----:B------:R-:W-:-:S03]  /*d630*/  @!P3 LEA R14, P6, R22, R2, 0x1 ;  /* 0x00000002160eb211 */ /* 0x000fc600078c08ff */
[----:B------:R3:W-:Y:S01]  /*d640*/  @!P4 ST.E.128 desc[UR36][R12.64], RZ ;  /* 0x000000ff0c00c985 */ /* 0x0007e2000c101d24 */
[----:B------:R-:W-:Y:S02]  /*d650*/  @!P3 LEA.HI.X R15, R22, R0, R18, 0x1, P6 ;  /* 0x00000000160fb211 */ /* 0x000fe400030f0c12 */
[----:B------:R-:W-:-:S03]  /*d660*/  @!P2 LEA R2, P6, R212, R2, 0x1 ;  /* 0x00000002d402a211 */ /* 0x000fc600078c08ff */
[----:B------:R3:W-:Y:S01]  /*d670*/  @!P3 ST.E.128 desc[UR36][R14.64], RZ ;  /* 0x000000ff0e00b985 */ /* 0x0007e2000c101d24 */
[----:B------:R-:W-:-:S05]  /*d680*/  @!P2 LEA.HI.X R3, R212, R0, R227, 0x1, P6 ;  /* 0x00000000d403a211 */ /* 0x000fca00030f0ce3 */
[----:B------:R3:W-:Y:S04]  /*d690*/  @!P2 ST.E.128 desc[UR36][R2.64], RZ ;  /* 0x000000ff0200a985 */ /* 0x0007e8000c101d24 */
.L_x_223:
[----:B------:R-:W-:Y:S05]  /*d6a0*/  BSYNC B1 ;  /* 0x0000000000017941 */ /* 0x000fea0003800000 */
.L_x_222:
[----:B--2---:R2:W4:Y:S01]  /*d6b0*/  SHFL.IDX PT, R0, R5, 0x1, 0x181f ;  /* 0x00381f0005007f89 */ /* 0x00452200000e0000 */
[----:B------:R-:W-:Y:S03]  /*d6c0*/  BSSY B1, `(.L_x_224) ;  /* 0x0000014000017945 */ /* 0x000fe60003800000 */
[----:B-1-3--:R2:W1:Y:S01]  /*d6d0*/  SHFL.IDX PT, R2, R4, 0x1, 0x181f ;  /* 0x00381f0004027f89 */ /* 0x00a46200000e0000 */
[----:B------:R-:W-:Y:S05]  /*d6e0*/  @P1 BRA `(.L_x_225) ;  /* 0x0000000000441947 */ /* 0x000fea0003800000 */
[----:B------:R-:W-:Y:S02]  /*d6f0*/  ULDC UR4, c[0x0][0xac8] ;  /* 0x0002b20000047ab9 */ /* 0x000fe40000000800 */
[----:B------:R-:W-:Y:S02]  /*d700*/  ISETP.GE.AND P4, PT, R17, UR4, PT ;  /* 0x0000000411007c0c */ /* 0x000fe4000bf86270 */
[----:B------:R-:W-:Y:S02]  /*d710*/  ISETP.GE.AND P3, PT, R23, UR4, PT ;  /* 0x0000000417007c0c */ /* 0x000fe4000bf66270 */
[----:B------:R-:W-:Y:S02]  /*d720*/  ISETP.GE.AND P2, PT, R22, UR4, PT ;  /* 0x0000000416007c0c */ /* 0x000fe4000bf46270 */
[----:B------:R-:W-:-:S07]  /*d730*/  ISETP.GE.AND P1, PT, R212, UR4, PT ;  /* 0x00000004d4007c0c */ /* 0x000fce000bf26270 */
[-C--:B-1----:R-:W-:Y:S02]  /*d740*/  @!P4 LEA R6, P6, R17, R2.reuse, 0x1 ;  /* 0x000000021106c211 */ /* 0x082fe400078c08ff */
[----:B------:R-:W-:Y:S02]  /*d750*/  @!P3 LEA R12, P5, R23, R2, 0x1 ;  /* 0x00000002170cb211 */ /* 0x000fe400078a08ff */
[----:B----4-:R-:W-:Y:S02]  /*d760*/  @!P4 LEA.HI.X R7, R17, R0, R20, 0x1, P6 ;  /* 0x000000001107c211 */ /* 0x010fe400030f0c14 */
[----:B------:R-:W-:Y:S02]  /*d770*/  @!P2 LEA R14, P6, R22, R2, 0x1 ;  /* 0x00000002160ea211 */ /* 0x000fe400078c08ff */
[----:B------:R-:W-:Y:S01]  /*d780*/  @!P3 LEA.HI.X R13, R23, R0, R19, 0x1, P5 ;  /* 0x00000000170db211 */ /* 0x000fe200028f0c13 */
[----:B------:R3:W-:Y:S01]  /*d790*/  @!P4 ST.E.128 desc[UR36][R6.64], RZ ;  /* 0x000000ff0600c985 */ /* 0x0007e2000c101d24 */
[----:B------:R-:W-:-:S02]  /*d7a0*/  @!P1 LEA R2, P5, R212, R2, 0x1 ;  /* 0x00000002d4029211 */ /* 0x000fc400078a08ff */
[-C--:B------:R-:W-:Y:S01]  /*d7b0*/  @!P2 LEA.HI.X R15, R22, R0.reuse, R18, 0x1, P6 ;  /* 0x00000000160fa211 */ /* 0x080fe200030f0c12 */
[----:B------:R3:W-:Y:S01]  /*d7c0*/  @!P3 ST.E.128 desc[UR36][R12.64], RZ ;  /* 0x000000ff0c00b985 */ /* 0x0007e2000c101d24 */
[----:B------:R-:W-:-:S03]  /*d7d0*/  @!P1 LEA.HI.X R3, R212, R0, R227, 0x1, P5 ;  /* 0x00000000d4039211 */ /* 0x000fc600028f0ce3 */
[----:B------:R3:W-:Y:S04]  /*d7e0*/  @!P2 ST.E.128 desc[UR36][R14.64], RZ ;  /* 0x000000ff0e00a985 */ /* 0x0007e8000c101d24 */
[----:B------:R3:W-:Y:S02]  /*d7f0*/  @!P1 ST.E.128 desc[UR36][R2.64], RZ ;  /* 0x000000ff02009985 */ /* 0x0007e4000c101d24 */
.L_x_225:
[----:B------:R-:W-:Y:S05]  /*d800*/  BSYNC B1 ;  /* 0x0000000000017941 */ /* 0x000fea0003800000 */
.L_x_224:
[----:B----4-:R4:W0:Y:S01]  /*d810*/  SHFL.IDX PT, R0, R5, 0x2, 0x181f ;  /* 0x00581f0005007f89 */ /* 0x01082200000e0000 */
        /* <DEDUP_REMOVED lines=9> */
[-C--:B------:R-:W-:Y:S02]  /*d8b0*/  @!P2 LEA R12, P5, R23, R2.reuse, 0x1 ;  /* 0x00000002170ca211 */ /* 0x080fe400078a08ff */
[----:B------:R-:W-:Y:S02]  /*d8c0*/  @!P1 LEA R14, P4, R22, R2, 0x1 ;  /* 0x00000002160e9211 */ /* 0x000fe400078808ff */
[----:B0-----:R-:W-:Y:S02]  /*d8d0*/  @!P3 LEA.HI.X R7, R17, R0, R20, 0x1, P6 ;  /* 0x000000001107b211 */ /* 0x001fe400030f0c14 */
[----:B------:R-:W-:Y:S02]  /*d8e0*/  @!P0 LEA R2, P6, R212, R2, 0x1 ;  /* 0x00000002d4028211 */ /* 0x000fe400078c08ff */
[-C--:B------:R-:W-:Y:S01]  /*d8f0*/  @!P2 LEA.HI.X R13, R23, R0.reuse, R19, 0x1, P5 ;  /* 0x00000000170da211 */ /* 0x080fe200028f0c13 */
[----:B------:R3:W-:Y:S01]  /*d900*/  @!P3 ST.E.128 desc[UR36][R6.64], RZ ;  /* 0x000000ff0600b985 */ /* 0x0007e2000c101d24 */
[----:B------:R-:W-:-:S02]  /*d910*/  @!P1 LEA.HI.X R15, R22, R0, R18, 0x1, P4 ;  /* 0x00000000160f9211 */ /* 0x000fc400020f0c12 */
[----:B------:R-:W-:Y:S01]  /*d920*/  @!P0 LEA.HI.X R3, R212, R0, R227, 0x1, P6 ;  /* 0x00000000d4038211 */ /* 0x000fe200030f0ce3 */
[----:B------:R3:W-:Y:S04]  /*d930*/  @!P2 ST.E.128 desc[UR36][R12.64], RZ ;  /* 0x000000ff0c00a985 */ /* 0x0007e8000c101d24 */
[----:B------:R3:W-:Y:S04]  /*d940*/  @!P1 ST.E.128 desc[UR36][R14.64], RZ ;  /* 0x000000ff0e009985 */ /* 0x0007e8000c101d24 */
[----:B------:R3:W-:Y:S02]  /*d950*/  @!P0 ST.E.128 desc[UR36][R2.64], RZ ;  /* 0x000000ff02008985 */ /* 0x0007e4000c101d24 */
.L_x_227:
[----:B------:R-:W-:Y:S05]  /*d960*/  BSYNC B1 ;  /* 0x0000000000017941 */ /* 0x000fea0003800000 */
.L_x_226:
[----:B0-----:R-:W-:Y:S01]  /*d970*/  IADD3 R0, R8, 0x60, RZ ;  /* 0x0000006008007810 */ /* 0x001fe20007ffe0ff */
[----:B---3--:R0:W3:Y:S03]  /*d980*/  SHFL.IDX PT, R6, R5, 0x3, 0x181f ;  /* 0x00781f0005067f89 */ /* 0x0080e600000e0000 */
[----:B------:R-:W-:Y:S01]  /*d990*/  ISETP.GE.AND P0, PT, R0, R11, PT ;  /* 0x0000000b0000720c */ /* 0x000fe20003f06270 */
[----:B-1----:R0:W1:-:S12]  /*d9a0*/  SHFL.IDX PT, R2, R4, 0x3, 0x181f ;  /* 0x00781f0004027f89 */ /* 0x00205800000e0000 */
[----:B0-----:R-:W-:Y:S05]  /*d9b0*/  @P0 BRA `(.L_x_218) ;  /* 0x0000000000440947 */ /* 0x001fea0003800000 */
[----:B------:R-:W-:Y:S02]  /*d9c0*/  ULDC UR4, c[0x0][0xac8] ;  /* 0x0002b20000047ab9 */ /* 0x000fe40000000800 */
[----:B------:R-:W-:Y:S02]  /*d9d0*/  ISETP.GE.AND P3, PT, R17, UR4, PT ;  /* 0x0000000411007c0c */ /* 0x000fe4000bf66270 */
[----:B------:R-:W-:Y:S02]  /*d9e0*/  ISETP.GE.AND P2, PT, R23, UR4, PT ;  /* 0x0000000417007c0c */ /* 0x000fe4000bf46270 */
[----:B------:R-:W-:Y:S02]  /*d9f0*/  ISETP.GE.AND P1, PT, R22, UR4, PT ;  /* 0x0000000416007c0c */ /* 0x000fe4000bf26270 */
[----:B------:R-:W-:-:S07]  /*da00*/  ISETP.GE.AND P0, PT, R212, UR4, PT ;  /* 0x00000004d4007c0c */ /* 0x000fce000bf06270 */
[-C--:B-12-4-:R-:W-:Y:S02]  /*da10*/  @!P3 LEA R4, P6, R17, R2.reuse, 0x1 ;  /* 0x000000021104b211 */ /* 0x096fe400078c08ff */
[-C--:B------:R-:W-:Y:S02]  /*da20*/  @!P2 LEA R8, P5, R23, R2.reuse, 0x1 ;  /* 0x000000021708a211 */ /* 0x080fe400078a08ff */
[----:B------:R-:W-:Y:S02]  /*da30*/  @!P1 LEA R10, P4, R22, R2, 0x1 ;  /* 0x00000002160a9211 */ /* 0x000fe400078808ff */
[----:B---3--:R-:W-:Y:S02]  /*da40*/  @!P3 LEA.HI.X R5, R17, R6, R20, 0x1, P6 ;  /* 0x000000061105b211 */ /* 0x008fe400030f0c14 */
        /* <DEDUP_REMOVED lines=8> */
.L_x_218:
[----:B------:R-:W-:Y:S05]  /*dad0*/  BSYNC B0 ;  /* 0x0000000000007941 */ /* 0x000fea0003800000 */
.L_x_209:
[----:B------:R-:W-:Y:S02]  /*dae0*/  ULDC UR4, c[0x0][0xc3c] ;  /* 0x00030f0000047ab9 */ /* 0x000fe40000000800 */
[----:B------:R-:W-:-:S06]  /*daf0*/  UISETP.GE.AND UP0, UPT, UR7, UR4, UPT ;  /* 0x000000040700728c */ /* 0x000fcc000bf06270 */
[----:B------:R-:W-:-:S13]  /*db00*/  PLOP3.LUT P0, PT, PT, PT, UP0, 0x80, 0x0 ;  /* 0x000000000000781c */ /* 0x000fda0003f0f008 */
[----:B------:R-:W-:Y:S05]  /*db10*/  @!P0 BRA `(.L_x_228) ;  /* 0xffffff3000ac8947 */ /* 0x000fea000383ffff */
[----:B------:R-:W-:Y:S05]  /*db20*/  EXIT ;  /* 0x000000000000794d */ /* 0x000fea0003800000 */
.L_x_181:
[----:B------:R-:W-:-:S08]  /*db30*/  NOP ;  /* 0x0000000000007918 */ /* 0x000fd00000000000 */
[----:B0-----:R-:W0:-:S00]  /*db40*/  USETMAXREG.DEALLOC.CTAPOOL 0x28 ;  /* 0x00000028000079c8 */ /* 0x001e0000080e0500 */
[----:B0-----:R-:W-:Y:S02]  /*db50*/  LOP3.LUT R0, R0, 0x3, RZ, 0xc0, !PT ;  /* 0x0000000300007812 */ /* 0x001fe400078ec0ff */
[----:B------:R-:W-:-:S04]  /*db60*/  LOP3.LUT R23, R23, 0xfffffeff, RZ, 0xc0, !PT ;  /* 0xfffffeff17177812 */ /* 0x000fc800078ec0ff */
[----:B------:R-:W0:Y:S02]  /*db70*/  SHFL.IDX PT, R0, R0, RZ, 0x1f ;  /* 0x00001fff00007589 */ /* 0x000e2400000e0000 */
[----:B0-----:R-:W-:Y:S01]  /*db80*/  ISETP.NE.AND P0, PT, R0, RZ, PT ;  /* 0x000000ff0000720c */ /* 0x001fe20003f05270 */
[----:B------:R-:W-:-:S12]  /*db90*/  IMAD.MOV.U32 R0, RZ, RZ, RZ ;  /* 0x000000ffff007224 */ /* 0x000fd800078e00ff */
[----:B------:R-:W-:Y:S01]  /*dba0*/  @P0 LOP3.LUT R23, R23, 0x100, RZ, 0xfc, !PT ;  /* 0x0000010017170812 */ /* 0x000fe200078efcff */
[----:B------:R-:W-:Y:S06]  /*dbb0*/  @!P0 BRA `(.L_x_229) ;  /* 0x00000000001c8947 */ /* 0x000fec0003800000 */
[----:B------:R-:W0:Y:S08]  /*dbc0*/  S2UR UR5, SR_CgaCtaId ;  /* 0x00000000000579c3 */ /* 0x000e300000008800 */
[----:B------:R-:W-:Y:S06]  /*dbd0*/  BAR.SYNC.DEFER_BLOCKING 0x5, 0x180 ;  /* 0x0146000000007b1d */ /* 0x000fec0000010000 */
[----:B------:R-:W-:-:S02]  /*dbe0*/  UMOV UR4, 0x400 ;  /* 0x0000040000047882 */ /* 0x000fc40000000000 */
[----:B0-----:R-:W-:-:S09]  /*dbf0*/  ULEA UR4, UR5, UR4, 0x18 ;  /* 0x0000000405047291 */ /* 0x001fd2000f8ec03f */
[----:B------:R-:W1:Y:S01]  /*dc00*/  LDS.128 R16, [UR4+0x388d0] ;  /* 0x0388d004ff107984 */ /* 0x000e620008000c00 */
[----:B------:R-:W-:Y:S06]  /*dc10*/  BAR.ARV 0x4, 0x180 ;  /* 0x0106000000007b1d */ /* 0x000fec0000002000 */
[----:B------:R-:W-:Y:S05]  /*dc20*/  BRA `(.L_x_230) ;  /* 0x0000000800007947 */ /* 0x000fea0003800000 */
.L_x_229:
[----:B------:R-:W0:Y:S01]  /*dc30*/  S2R R2, SR_TID.X ;  /* 0x0000000000027919 */ /* 0x000e220000002100 */
[----:B------:R-:W-:Y:S01]  /*dc40*/  ULDC UR4, c[0x0][0xc3c] ;  /* 0x00030f0000047ab9 */ /* 0x000fe20000000800 */
[----:B------:R-:W1:Y:S01]  /*dc50*/  S2UR UR6, SR_CTAID.X ;  /* 0x00000000000679c3 */ /* 0x000e620000002500 */
[----:B------:R-:W-:Y:S01]  /*dc60*/  ULDC UR5, c[0x0][0xc38] ;  /* 0x00030e0000057ab9 */ /* 0x000fe20000000800 */
[----:B0-----:R-:W-:-:S04]  /*dc70*/  LOP3.LUT R5, R2, 0x1f, RZ, 0xc0, !PT ;  /* 0x0000001f02057812 */ /* 0x001fc800078ec0ff */
[----:B------:R-:W-:-:S04]  /*dc80*/  ISETP.NE.AND P0, PT, R5, 0x1f, PT ;  /* 0x0000001f0500780c */ /* 0x000fc80003f05270 */
[----:B------:R-:W-:-:S13]  /*dc90*/  ISETP.GE.OR P1, PT, R5, UR4, !P0 ;  /* 0x0000000405007c0c */ /* 0x000fda000c726670 */
[----:B------:R-:W0:Y:S02]  /*dca0*/  @!P1 LDC.64 R2, c[0x0][0xc80] ;  /* 0x00032000ff029b82 */ /* 0x000e240000000a00 */
[----:B0-----:R-:W-:-:S05]  /*dcb0*/  @!P1 IMAD.WIDE.U32 R2, R5, 0x4, R2 ;  /* 0x0000000405029825 */ /* 0x001fca00078e0002 */
[----:B------:R-:W2:Y:S01]  /*dcc0*/  @!P1 LDG.E R0, desc[UR36][R2.64] ;  /* 0x0000002402009981 */ /* 0x000ea2000c1e1900 */
[C---:B------:R-:W-:Y:S01]  /*dcd0*/  ISETP.NE.AND P1, PT, R5.reuse, RZ, PT ;  /* 0x000000ff0500720c */ /* 0x040fe20003f25270 */
[----:B------:R-:W-:Y:S01]  /*dce0*/  UMOV UR4, URZ ;  /* 0x0000003f00047c82 */ /* 0x000fe20008000000 */
[C---:B------:R-:W-:Y:S01]  /*dcf0*/  ISETP.GE.U32.AND P2, PT, R5.reuse, 0x2, PT ;  /* 0x000000020500780c */ /* 0x040fe20003f46070 */
[----:B------:R-:W-:Y:S01]  /*dd00*/  IMAD.MOV.U32 R16, RZ, RZ, RZ ;  /* 0x000000ffff107224 */ /* 0x000fe200078e00ff */
[C---:B------:R-:W-:Y:S02]  /*dd10*/  ISETP.GE.U32.AND P3, PT, R5.reuse, 0x4, PT ;  /* 0x000000040500780c */ /* 0x040fe40003f66070 */
[C---:B------:R-:W-:Y:S02]  /*dd20*/  ISETP.GE.U32.AND P4, PT, R5.reuse, 0x8, PT ;  /* 0x000000080500780c */ /* 0x040fe40003f86070 */
[----:B------:R-:W-:Y:S01]  /*dd30*/  ISETP.GE.U32.AND P5, PT, R5, 0x10, PT ;  /* 0x000000100500780c */ /* 0x000fe20003fa6070 */
[----:B--2---:R-:W0:Y:S02]  /*dd40*/  SHFL.UP PT, R4, R0, 0x1, RZ ;  /* 0x0420000000047989 */ /* 0x004e2400000e00ff */
[----:B0-----:R-:W-:-:S05]  /*dd50*/  SEL R7, R4, RZ, P1 ;  /* 0x000000ff04077207 */ /* 0x001fca0000800000 */
[----:B------:R-:W-:-:S05]  /*dd60*/  IMAD.IADD R7, R0, 0x1, R7 ;  /* 0x0000000100077824 */ /* 0x000fca00078e0207 */
[----:B------:R-:W0:Y:S02]  /*dd70*/  SHFL.UP PT, R4, R7, 0x2, RZ ;  /* 0x0440000007047989 */ /* 0x000e2400000e00ff */
        /* <DEDUP_REMOVED lines=11> */
[----:B------:R-:W0:Y:S02]  /*de30*/  SHFL.IDX PT, R4, R7, 0x1f, 0x1f ;  /* 0x03e01f0007047f89 */ /* 0x000e2400000e0000 */
[----:B0-----:R-:W-:-:S05]  /*de40*/  IMAD R4, R4, UR5, RZ ;  /* 0x0000000504047c24 */ /* 0x001fca000f8e02ff */
[----:B-1----:R-:W-:Y:S02]  /*de50*/  ISETP.GT.AND P6, PT, R4, UR6, PT ;  /* 0x0000000604007c0c */ /* 0x002fe4000bfc4270 */
[----:B------:R-:W-:-:S11]  /*de60*/  MOV R3, R4 ;  /* 0x0000000400037202 */ /* 0x000fd60000000f00 */
[----:B------:R-:W-:Y:S05]  /*de70*/  @P6 BRA `(.L_x_231) ;  /* 0x0000000000946947 */ /* 0x000fea0003800000 */
[----:B------:R-:W-:Y:S01]  /*de80*/  IMAD.MOV.U32 R4, RZ, RZ, R3 ;  /* 0x000000ffff047224 */ /* 0x000fe200078e0003 */
[----:B------:R-:W-:Y:S01]  /*de90*/  UMOV UR4, URZ ;  /* 0x0000003f00047c82 */ /* 0x000fe20008000000 */
[----:B------:R-:W-:-:S05]  /*dea0*/  ULDC UR5, c[0x0][0xc38] ;  /* 0x00030e0000057ab9 */ /* 0x000fca0000000800 */
.L_x_235:
[----:B------:R-:W0:Y:S01]  /*deb0*/  LDC R2, c[0x0][0xc3c] ;  /* 0x00030f00ff027b82 */ /* 0x000e220000000800 */
[----:B------:R-:W-:-:S06]  /*dec0*/  UIADD3 UR4, UR4, 0x1f, URZ ;  /* 0x0000001f04047890 */ /* 0x000fcc000fffe03f */
[----:B0-----:R-:W-:-:S13]  /*ded0*/  ISETP.LE.AND P6, PT, R2, UR4, PT ;  /* 0x0000000402007c0c */ /* 0x001fda000bfc3270 */
[----:B------:R-:W-:Y:S05]  /*dee0*/  @P6 BRA `(.L_x_232) ;  /* 0x0000000400246947 */ /* 0x000fea0003800000 */
[----:B------:R-:W-:Y:S01]  /*def0*/  VIADD R7, R5, UR4 ;  /* 0x0000000405077c36 */ /* 0x000fe20008000000 */
[----:B------:R-:W-:Y:S01]  /*df00*/  BSSY B0, `(.L_x_233) ;  /* 0x0000007000007945 */ /* 0x000fe20003800000 */
[----:B------:R-:W-:-:S03]  /*df10*/  IMAD.MOV.U32 R0, RZ, RZ, RZ ;  /* 0x000000ffff007224 */ /* 0x000fc600078e00ff */
[----:B------:R-:W-:-:S13]  /*df20*/  ISETP.GE.OR P6, PT, R7, R2, !P0 ;  /* 0x000000020700720c */ /* 0x000fda00047c6670 */
[----:B------:R-:W-:Y:S05]  /*df30*/  @P6 BRA `(.L_x_234) ;  /* 0x00000000000c6947 */ /* 0x000fea0003800000 */
[----:B------:R-:W0:Y:S02]  /*df40*/  LDC.64 R2, c[0x0][0xc80] ;  /* 0x00032000ff027b82 */ /* 0x000e240000000a00 */
[----:B0-----:R-:W-:-:S05]  /*df50*/  IMAD.WIDE R2, R7, 0x4, R2 ;  /* 0x0000000407027825 */ /* 0x001fca00078e0202 */
[----:B------:R0:W5:Y:S02]  /*df60*/  LDG.E R0, desc[UR36][R2.64] ;  /* 0x0000002402007981 */ /* 0x000164000c1e1900 */
.L_x_234:
[----:B------:R-:W-:Y:S05]  /*df70*/  BSYNC B0 ;  /* 0x0000000000007941 */ /* 0x000fea0003800000 */
.L_x_233:
[----:B0----5:R-:W0:Y:S02]  /*df80*/  SHFL.UP PT, R2, R0, 0x1, RZ ;  /* 0x0420000000027989 */ /* 0x021e2400000e00ff */
        /* <DEDUP_REMOVED lines=12> */
[----:B0-----:R-:W-:-:S04]  /*e050*/  SEL R9, R8, RZ, P5 ;  /* 0x000000ff08097207 */ /* 0x001fc80002800000 */
[----:B------:R-:W-:-:S05]  /*e060*/  IADD3 R9, R6, R9, RZ ;  /* 0x0000000906097210 */ /* 0x000fca0007ffe0ff */
[----:B------:R-:W0:Y:S02]  /*e070*/  SHFL.IDX PT, R3, R9, 0x1f, 0x1f ;  /* 0x03e01f0009037f89 */ /* 0x000e2400000e0000 */
[----:B0-----:R-:W-:-:S04]  /*e080*/  IMAD R3, R3, UR5, RZ ;  /* 0x0000000503037c24 */ /* 0x001fc8000f8e02ff */
[----:B------:R-:W-:-:S05]  /*e090*/  IMAD.IADD R4, R3, 0x1, R4 ;  /* 0x0000000103047824 */ /* 0x000fca00078e0204 */
[----:B------:R-:W-:-:S13]  /*e0a0*/  ISETP.GT.AND P6, PT, R4, UR6, PT ;  /* 0x0000000604007c0c */ /* 0x000fda000bfc4270 */
[----:B------:R-:W-:Y:S05]  /*e0b0*/  @!P6 BRA `(.L_x_235) ;  /* 0xfffffffc007ce947 */ /* 0x000fea000383ffff */
[----:B------:R-:W-:-:S07]  /*e0c0*/  IMAD.MOV.U32 R7, RZ, RZ, R9 ;  /* 0x000000ffff077224 */ /* 0x000fce00078e0009 */
.L_x_231:
[----:B------:R-:W-:-:S04]  /*e0d0*/  IMAD.IADD R8, R4, 0x1, -R3 ;  /* 0x0000000104087824 */ /* 0x000fc800078e0a03 */
[----:B------:R-:W-:-:S05]  /*e0e0*/  IMAD R2, R7, UR5, R8 ;  /* 0x0000000507027c24 */ /* 0x000fca000f8e0208 */
[----:B------:R-:W-:-:S13]  /*e0f0*/  ISETP.GT.AND P0, PT, R2, UR6, PT ;  /* 0x0000000602007c0c */ /* 0x000fda000bf04270 */
[----:B------:R-:W-:-:S04]  /*e100*/  VOTE.ANY R4, PT, !P0 ;  /* 0x0000000000047806 */ /* 0x000fc800040e0100 */
[----:B------:R-:W0:Y:S01]  /*e110*/  POPC R19, R4 ;  /* 0x0000000400137309 */ /* 0x000e220000000000 */
[----:B------:R-:W-:Y:S01]  /*e120*/  ISETP.NE.AND P0, PT, R4, RZ, PT ;  /* 0x000000ff0400720c */ /* 0x000fe20003f05270 */
[----:B0-----:R-:W0:Y:S02]  /*e130*/  SHFL.IDX PT, R10, R0, R19, 0x1f ;  /* 0x00001f13000a7589 */ /* 0x001e2400000e0000 */
[----:B0-----:R-:W-:-:S04]  /*e140*/  IABS R9, R10 ;  /* 0x0000000a00097213 */ /* 0x001fc80000000000 */
[----:B------:R-:W0:Y:S08]  /*e150*/  I2F.RP R6, R9 ;  /* 0x0000000900067306 */ /* 0x000e300000209400 */
[----:B0-----:R-:W0:Y:S02]  /*e160*/  MUFU.RCP R6, R6 ;  /* 0x0000000600067308 */ /* 0x001e240000001000 */
[----:B0-----:R-:W-:-:S06]  /*e170*/  VIADD R2, R6, 0xffffffe ;  /* 0x0ffffffe06027836 */ /* 0x001fcc0000000000 */
[----:B------:R0:W1:Y:S01]  /*e180*/  F2I.FTZ.U32.TRUNC.NTZ R3, R2 ;  /* 0x0000000200037305 */ /* 0x000062000021f000 */
[----:B------:R-:W-:Y:S05]  /*e190*/  @!P0 BRA `(.L_x_236) ;  /* 0x0000000000088947 */ /* 0x000fea0003800000 */
[----:B------:R-:W-:-:S06]  /*e1a0*/  VIADD R16, R19, 0xffffffff ;  /* 0xffffffff13107836 */ /* 0x000fcc0000000000 */
[----:B------:R2:W3:Y:S02]  /*e1b0*/  SHFL.IDX PT, R16, R7, R16, 0x1f ;  /* 0x00001f1007107589 */ /* 0x0004e400000e0000 */
.L_x_236:
[----:B---3--:R-:W-:Y:S01]  /*e1c0*/  IMAD R16, R16, UR5, R8 ;  /* 0x0000000510107c24 */ /* 0x008fe2000f8e0208 */
[----:B0-----:R-:W-:Y:S01]  /*e1d0*/  IABS R2, R10 ;  /* 0x0000000a00027213 */ /* 0x001fe20000000000 */
[----:B-1----:R-:W-:Y:S01]  /*e1e0*/  IMAD.MOV R0, RZ, RZ, -R3 ;  /* 0x000000ffff007224 */ /* 0x002fe200078e0a03 */
[----:B------:R-:W-:Y:S02]  /*e1f0*/  IADD3 R19, R19, UR4, RZ ;  /* 0x0000000413137c10 */ /* 0x000fe4000fffe0ff */
[----:B------:R-:W-:Y:S01]  /*e200*/  IADD3 R11, -R16, UR6, RZ ;  /* 0x00000006100b7c10 */ /* 0x000fe2000fffe1ff */
[----:B------:R-:W-:Y:S01]  /*e210*/  IMAD.MOV R4, RZ, RZ, -R2 ;  /* 0x000000ffff047224 */ /* 0x000fe200078e0a02 */
[----:B------:R-:W-:Y:S01]  /*e220*/  MOV R2, RZ ;  /* 0x000000ff00027202 */ /* 0x000fe20000000f00 */
[----:B--2---:R-:W-:Y:S01]  /*e230*/  IMAD R7, R0, R9, RZ ;  /* 0x0000000900077224 */ /* 0x004fe200078e02ff */
[----:B------:R-:W-:-:S03]  /*e240*/  IABS R0, R11 ;  /* 0x0000000b00007213 */ /* 0x000fc60000000000 */
[----:B------:R-:W-:-:S04]  /*e250*/  IMAD.HI.U32 R2, R3, R7, R2 ;  /* 0x0000000703027227 */ /* 0x000fc800078e0002 */
[----:B------:R-:W-:Y:S02]  /*e260*/  IMAD.MOV.U32 R3, RZ, RZ, R0 ;  /* 0x000000ffff037224 */ /* 0x000fe400078e0000 */
[----:B------:R-:W-:Y:S02]  /*e270*/  IMAD.MOV.U32 R0, RZ, RZ, R4 ;  /* 0x000000ffff007224 */ /* 0x000fe400078e0004 */
[----:B------:R-:W-:-:S04]  /*e280*/  IMAD.HI.U32 R2, R2, R3, RZ ;  /* 0x0000000302027227 */ /* 0x000fc800078e00ff */
[----:B------:R-:W-:-:S05]  /*e290*/  IMAD R0, R2, R0, R3 ;  /* 0x0000000002007224 */ /* 0x000fca00078e0203 */
[----:B------:R-:W-:-:S13]  /*e2a0*/  ISETP.GT.U32.AND P1, PT, R9, R0, PT ;  /* 0x000000000900720c */ /* 0x000fda0003f24070 */
[----:B------:R-:W-:Y:S02]  /*e2b0*/  @!P1 IMAD.IADD R0, R0, 0x1, -R9 ;  /* 0x0000000100009824 */ /* 0x000fe400078e0a09 */
[----:B------:R-:W-:Y:S01]  /*e2c0*/  @!P1 VIADD R2, R2, 0x1 ;  /* 0x0000000102029836 */ /* 0x000fe20000000000 */
[----:B------:R-:W-:Y:S02]  /*e2d0*/  ISETP.NE.AND P1, PT, R10, RZ, PT ;  /* 0x000000ff0a00720c */ /* 0x000fe40003f25270 */
[----:B------:R-:W-:Y:S02]  /*e2e0*/  ISETP.GE.U32.AND P0, PT, R0, R9, PT ;  /* 0x000000090000720c */ /* 0x000fe40003f06070 */
[----:B------:R-:W-:-:S04]  /*e2f0*/  LOP3.LUT R0, R11, R10, RZ, 0x3c, !PT ;  /* 0x0000000a0b007212 */ /* 0x000fc800078e3cff */
[----:B------:R-:W-:-:S07]  /*e300*/  ISETP.GE.AND P2, PT, R0, RZ, PT ;  /* 0x000000ff0000720c */ /* 0x000fce0003f46270 */
[----:B------:R-:W-:-:S06]  /*e310*/  @P0 VIADD R2, R2, 0x1 ;  /* 0x0000000102020836 */ /* 0x000fcc0000000000 */
[----:B------:R-:W-:Y:S01]  /*e320*/  @!P2 IMAD.MOV R2, RZ, RZ, -R2 ;  /* 0x000000ffff02a224 */ /* 0x000fe200078e0a02 */
[----:B------:R-:W-:-:S05]  /*e330*/  @!P1 LOP3.LUT R2, RZ, R10, RZ, 0x33, !PT ;  /* 0x0000000aff029212 */ /* 0x000fca00078e33ff */
[--C-:B------:R-:W-:Y:S02]  /*e340*/  IMAD.MOV R17, RZ, RZ, -R2.reuse ;  /* 0x000000ffff117224 */ /* 0x100fe400078e0a02 */
[----:B------:R-:W-:Y:S02]  /*e350*/  IMAD.MOV.U32 R18, RZ, RZ, R2 ;  /* 0x000000ffff127224 */ /* 0x000fe400078e0002 */
[----:B------:R-:W-:Y:S01]  /*e360*/  IMAD R17, R10, R17, R11 ;  /* 0x000000110a117224 */ /* 0x000fe200078e020b */
[----:B------:R-:W-:Y:S06]  /*e370*/  BRA `(.L_x_237) ;  /* 0x0000000000147947 */ /* 0x000fec0003800000 */
.L_x_232:
[----:B------:R-:W-:Y:S01]  /*e380*/  ULDC UR4, c[0x0][0xc3c] ;  /* 0x00030f0000047ab9 */ /* 0x000fe20000000800 */
[----:B------:R-:W-:Y:S02]  /*e390*/  IMAD.MOV.U32 R17, RZ, RZ, RZ ;  /* 0x000000ffff117224 */ /* 0x000fe400078e00ff */
[----:B------:R-:W-:Y:S02]  /*e3a0*/  IMAD.U32 R16, RZ, RZ, UR6 ;  /* 0x00000006ff107e24 */ /* 0x000fe4000f8e00ff */
[----:B------:R-:W-:Y:S02]  /*e3b0*/  IMAD.MOV.U32 R18, RZ, RZ, RZ ;  /* 0x000000ffff127224 */ /* 0x000fe400078e00ff */
[----:B------:R-:W-:-:S07]  /*e3c0*/  IMAD.U32 R19, RZ, RZ, UR4 ;  /* 0x00000004ff137e24 */ /* 0x000fce000f8e00ff */
.L_x_237:
[----:B------:R-:W-:-:S13]  /*e3d0*/  ISETP.NE.AND P0, PT, R5, RZ, PT ;  /* 0x000000ff0500720c */ /* 0x000fda0003f05270 */
[----:B------:R-:W0:Y:S01]  /*e3e0*/  @!P0 S2R R3, SR_CgaCtaId ;  /* 0x0000000000038919 */ /* 0x000e220000008800 */
[----:B------:R-:W-:-:S04]  /*e3f0*/  @!P0 MOV R0, 0x400 ;  /* 0x0000040000008802 */ /* 0x000fc80000000f00 */
[----:B0-----:R-:W-:-:S05]  /*e400*/  @!P0 LEA R0, R3, R0, 0x18 ;  /* 0x0000000003008211 */ /* 0x001fca00078ec0ff */
[----:B------:R0:W-:Y:S01]  /*e410*/  @!P0 STS.128 [R0+0x388d0], R16 ;  /* 0x0388d01000008388 */ /* 0x0001e20000000c00 */
[----:B------:R-:W-:Y:S06]  /*e420*/  BAR.ARV 0x5, 0x180 ;  /* 0x0146000000007b1d */ /* 0x000fec0000002000 */
.L_x_230:
[----:B------:R2:W-:Y:S01]  /*e430*/  STL [R1+0x1c], RZ ;  /* 0x00001cff01007387 */ /* 0x0005e20000100800 */
[----:B------:R-:W-:Y:S01]  /*e440*/  ULDC UR4, c[0x0][0xc3c] ;  /* 0x00030f0000047ab9 */ /* 0x000fe20000000800 */
[----:B------:R-:W-:Y:S01]  /*e450*/  IMAD.MOV.U32 R28, RZ, RZ, 0x1 ;  /* 0x00000001ff1c7424 */ /* 0x000fe200078e00ff */
[----:B-1----:R-:W-:Y:S01]  /*e460*/  ISETP.GE.AND P0, PT, R19, UR4, PT ;  /* 0x0000000413007c0c */ /* 0x002fe2000bf06270 */
[----:B------:R-:W-:-:S12]  /*e470*/  IMAD.MOV.U32 R27, RZ, RZ, RZ ;  /* 0x000000ffff1b7224 */ /* 0x000fd800078e00ff */
[----:B--2---:R-:W-:Y:S05]  /*e480*/  @P0 BRA `(.L_x_238) ;  /* 0x0000004800140947 */ /* 0x004fea0003800000 */
[----:B0-----:R-:W2:Y:S01]  /*e490*/  LDL R0, [R1+0x24] ;  /* 0x0000240001007983 */ /* 0x001ea20000100800 */
[----:B------:R-:W0:Y:S01]  /*e4a0*/  S2UR UR5, SR_CgaCtaId ;  /* 0x00000000000579c3 */ /* 0x000e220000008800 */
[----:B------:R-:W-:Y:S01]  /*e4b0*/  BSSY B8, `(.L_x_238) ;  /* 0x0000482000087945 */ /* 0x000fe20003800000 */
[----:B------:R-:W-:Y:S01]  /*e4c0*/  IMAD.MOV.U32 R28, RZ, RZ, 0x1 ;  /* 0x00000001ff1c7424 */ /* 0x000fe200078e00ff */
[----:B------:R-:W1:Y:S01]  /*e4d0*/  S2R R2, SR_TID.X ;  /* 0x0000000000027919 */ /* 0x000e620000002100 */
[----:B------:R-:W-:Y:S01]  /*e4e0*/  IMAD.MOV.U32 R27, RZ, RZ, RZ ;  /* 0x000000ffff1b7224 */ /* 0x000fe200078e00ff */
[----:B------:R-:W-:Y:S01]  /*e4f0*/  ULDC UR39, c[0x0][0xc] ;  /* 0x0000030000277ab9 */ /* 0x000fe20000000800 */
[----:B------:R3:W-:Y:S01]  /*e500*/  STL [R1+0x1c], RZ ;  /* 0x00001cff01007387 */ /* 0x0007e20000100800 */
[C---:B-1----:R-:W-:Y:S02]  /*e510*/  SHF.L.U32 R33, R2.reuse, 0x3, RZ ;  /* 0x0000000302217819 */ /* 0x042fe400000006ff */
[----:B------:R-:W-:-:S04]  /*e520*/  LOP3.LUT R3, R2, 0x7f, RZ, 0xc0, !PT ;  /* 0x0000007f02037812 */ /* 0x000fc800078ec0ff */
[----:B------:R-:W-:Y:S02]  /*e530*/  SHF.R.U32.HI R3, RZ, 0x3, R3 ;  /* 0x00000003ff037819 */ /* 0x000fe40000011603 */
[----:B--2---:R-:W-:Y:S02]  /*e540*/  R2UR UR4, R0 ;  /* 0x00000000000472ca */ /* 0x004fe400000e0000 */
[----:B------:R-:W-:-:S04]  /*e550*/  LOP3.LUT R0, R33, 0x1f8, RZ, 0xc0, !PT ;  /* 0x000001f821007812 */ /* 0x000fc800078ec0ff */
[----:B------:R-:W-:Y:S01]  /*e560*/  LOP3.LUT R0, R0, 0x38, R2, 0x78, !PT ;  /* 0x0000003800007812 */ /* 0x000fe200078e7802 */
[----:B------:R-:W-:-:S03]  /*e570*/  IMAD.SHL.U32 R2, R2, 0x10, RZ ;  /* 0x0000001002027824 */ /* 0x000fc600078e00ff */
[----:B------:R-:W-:Y:S02]  /*e580*/  LOP3.LUT R32, R0, 0x200, R33, 0xf8, !PT ;  /* 0x0000020000207812 */ /* 0x000fe400078ef821 */
[----:B------:R-:W-:Y:S01]  /*e590*/  LOP3.LUT R33, R33, 0x38, RZ, 0xc0, !PT ;  /* 0x0000003821217812 */ /* 0x000fe200078ec0ff */
[----:B------:R-:W-:Y:S01]  /*e5a0*/  ULOP3.LUT UR38, UR4, 0x2, URZ, 0xfc, !UPT ;  /* 0x0000000204267892 */ /* 0x000fe2000f8efc3f */
[----:B------:R-:W-:Y:S02]  /*e5b0*/  LOP3.LUT R2, R3, 0x70, R2, 0xf8, !PT ;  /* 0x0000007003027812 */ /* 0x000fe400078ef802 */
[----:B------:R-:W-:Y:S01]  /*e5c0*/  UMOV UR4, 0x400 ;  /* 0x0000040000047882 */ /* 0x000fe20000000000 */
[C---:B------:R-:W-:Y:S01]  /*e5d0*/  LOP3.LUT R0, R33.reuse, 0x40, RZ, 0xfc, !PT ;  /* 0x0000004021007812 */ /* 0x040fe200078efcff */
[----:B0-----:R-:W-:Y:S01]  /*e5e0*/  ULEA UR4, UR5, UR4, 0x18 ;  /* 0x0000000405047291 */ /* 0x001fe2000f8ec03f */
[C---:B------:R-:W-:Y:S02]  /*e5f0*/  LOP3.LUT R37, R33.reuse, 0x80, RZ, 0xfc, !PT ;  /* 0x0000008021257812 */ /* 0x040fe400078efcff */
[----:B------:R-:W-:-:S03]  /*e600*/  LOP3.LUT R36, R33, 0xc0, RZ, 0xfc, !PT ;  /* 0x000000c021247812 */ /* 0x000fc600078efcff */
[----:B------:R-:W-:-:S04]  /*e610*/  IMAD.U32 R22, RZ, RZ, UR4 ;  /* 0x00000004ff167e24 */ /* 0x000fc8000f8e00ff */
[----:B---3--:R-:W-:-:S07]  /*e620*/  IMAD R34, R32, 0x2, R22 ;  /* 0x0000000220227824 */ /* 0x008fce00078e0216 */
.L_x_303:
[----:B0-----:R-:W0:Y:S02]  /*e630*/  LDC.64 R2, c[0x0][0xc88] ;  /* 0x00032200ff027b82 */ /* 0x001e240000000a00 */
[----:B0-----:R-:W-:-:S05]  /*e640*/  IMAD.WIDE R2, R19, 0x4, R2 ;  /* 0x0000000413027825 */ /* 0x001fca00078e0202 */
[----:B--2---:R-:W2:Y:S01]  /*e650*/  LDG.E R29, desc[UR36][R2.64] ;  /* 0x00000024021d7981 */ /* 0x004ea2000c1e1900 */
[----:B------:R-:W-:Y:S05]  /*e660*/  YIELD ;  /* 0x0000000000007946 */ /* 0x000fea0003800000 */
[----:B------:R-:W-:Y:S01]  /*e670*/  ULDC.64 UR4, c[0x0][0xa28] ;  /* 0x00028a0000047ab9 */ /* 0x000fe20000000a00 */
[----:B------:R-:W-:Y:S01]  /*e680*/  IMAD.MOV.U32 R30, RZ, RZ, RZ ;  /* 0x000000ffff1e7224 */ /* 0x000fe200078e00ff */
[----:B------:R-:W-:Y:S01]  /*e690*/  ISETP.NE.U32.AND P0, PT, RZ, UR4, PT ;  /* 0x00000004ff007c0c */ /* 0x000fe2000bf05070 */
[----:B------:R-:W-:-:S03]  /*e6a0*/  ULDC.64 UR6, c[0x0][0xa18] ;  /* 0x0002860000067ab9 */ /* 0x000fc60000000a00 */
[----:B------:R-:W-:Y:S02]  /*e6b0*/  ISETP.NE.AND.EX P0, PT, RZ, UR5, PT, P0 ;  /* 0x00000005ff007c0c */ /* 0x000fe4000bf05300 */
[----:B------:R-:W-:Y:S02]  /*e6c0*/  MOV R35, RZ ;  /* 0x000000ff00237202 */ /* 0x000fe40000000f00 */
[----:B--2---:R-:W-:-:S09]  /*e6d0*/  SHF.R.S32.HI R0, RZ, 0x1f, R29 ;  /* 0x0000001fff007819 */ /* 0x004fd2000001141d */
[C---:B------:R-:W-:Y:S01]  /*e6e0*/  @P0 LEA R2, P1, R29.reuse, UR4, 0x2 ;  /* 0x000000041d020c11 */ /* 0x040fe2000f8210ff */
[C---:B------:R-:W-:Y:S01]  /*e6f0*/  IMAD.SHL.U32 R24, R29.reuse, 0x4, RZ ;  /* 0x000000041d187824 */ /* 0x040fe200078e00ff */
[C-C-:B------:R-:W-:Y:S01]  /*e700*/  SHF.L.U64.HI R25, R29.reuse, 0x2, R0.reuse ;  /* 0x000000021d197819 */ /* 0x140fe20000010200 */
[----:B------:R0:W-:Y:S01]  /*e710*/  STL [R1+0xc], R0 ;  /* 0x00000c0001007387 */ /* 0x0001e20000100800 */
[----:B------:R-:W-:Y:S01]  /*e720*/  @P0 LEA.HI.X R3, R29, UR5, R0, 0x2, P1 ;  /* 0x000000051d030c11 */ /* 0x000fe200088f1400 */
[----:B------:R-:W-:-:S04]  /*e730*/  ULDC.64 UR4, c[0x0][0xa00] ;  /* 0x0002800000047ab9 */ /* 0x000fc80000000a00 */
[----:B-1----:R1:W2:Y:S01]  /*e740*/  @P0 LDG.E R30, desc[UR36][R2.64] ;  /* 0x00000024021e0981 */ /* 0x0022a2000c1e1900 */
[----:B------:R-:W-:Y:S02]  /*e750*/  ISETP.NE.U32.AND P0, PT, RZ, UR4, PT ;  /* 0x00000004ff007c0c */ /* 0x000fe4000bf05070 */
[----:B------:R-:W-:Y:S02]  /*e760*/  LOP3.LUT R23, R23, 0xffffff7f, RZ, 0xc0, !PT ;  /* 0xffffff7f17177812 */ /* 0x000fe400078ec0ff */
[----:B------:R-:W-:Y:S02]  /*e770*/  ISETP.NE.AND.EX P2, PT, RZ, UR5, PT, P0 ;  /* 0x00000005ff007c0c */ /* 0x000fe4000bf45300 */
[----:B------:R-:W-:Y:S02]  /*e780*/  ISETP.NE.U32.AND P0, PT, RZ, UR6, PT ;  /* 0x00000006ff007c0c */ /* 0x000fe4000bf05070 */
[----:B-1----:R-:W-:Y:S02]  /*e790*/  IADD3 R2, P1, R24, UR4, RZ ;  /* 0x0000000418027c10 */ /* 0x002fe4000ff3e0ff */
[----:B------:R-:W-:-:S02]  /*e7a0*/  ISETP.NE.AND.EX P0, PT, RZ, UR7, PT, P0 ;  /* 0x00000007ff007c0c */ /* 0x000fc4000bf05300 */
[----:B------:R-:W-:Y:S01]  /*e7b0*/  IADD3.X R3, R25, UR5, RZ, P1, !PT ;  /* 0x0000000519037c10 */ /* 0x000fe20008ffe4ff */
[----:B------:R-:W-:-:S04]  /*e7c0*/  ULDC.64 UR4, c[0x0][0x418] ;  /* 0x0001060000047ab9 */ /* 0x000fc80000000a00 */
[----:B------:R-:W-:Y:S01]  /*e7d0*/  @P2 LOP3.LUT R23, R23, 0x80, RZ, 0xfc, !PT ;  /* 0x0000008017172812 */ /* 0x000fe200078efcff */
[----:B------:R1:W5:Y:S05]  /*e7e0*/  @P2 LDG.E R35, desc[UR36][R2.64] ;  /* 0x0000002402232981 */ /* 0x00036a000c1e1900 */
[----:B------:R-:W-:-:S04]  /*e7f0*/  @P0 IADD3 R4, P1, R24, UR6, RZ ;  /* 0x0000000618040c10 */ /* 0x000fc8000ff3e0ff */
[----:B------:R-:W-:-:S05]  /*e800*/  @P0 IADD3.X R5, R25, UR7, RZ, P1, !PT ;  /* 0x0000000719050c10 */ /* 0x000fca0008ffe4ff */
[----:B------:R-:W3:Y:S01]  /*e810*/  @P0 LDG.E R4, desc[UR36][R4.64] ;  /* 0x0000002404040981 */ /* 0x000ee2000c1e1900 */
[----:B------:R-:W-:-:S03]  /*e820*/  UISETP.NE.U32.AND UP0, UPT, UR4, URZ, UPT ;  /* 0x0000003f0400728c */ /* 0x000fc6000bf05070 */
[----:B------:R-:W-:Y:S01]  /*e830*/  ULDC UR4, c[0x0][0x424] ;  /* 0x0001090000047ab9 */ /* 0x000fe20000000800 */
[----:B------:R-:W-:-:S03]  /*e840*/  UISETP.NE.AND.EX UP0, UPT, UR5, URZ, UPT, UP0 ;  /* 0x0000003f0500728c */ /* 0x000fc6000bf05300 */
[----:B------:R-:W-:Y:S01]  /*e850*/  ULDC UR5, c[0x0][0x2f0] ;  /* 0x0000bc0000057ab9 */ /* 0x000fe20000000800 */
[----:B------:R-:W-:-:S04]  /*e860*/  USEL UR4, UR4, 0x1, UP0 ;  /* 0x0000000104047887 */ /* 0x000fc80008000000 */
[----:B------:R-:W-:-:S06]  /*e870*/  UIMAD UR4, UR4, UR5, URZ ;  /* 0x00000005040472a4 */ /* 0x000fcc000f8e023f */
[----:B0-----:R-:W-:Y:S01]  /*e880*/  IMAD.U32 R0, RZ, RZ, UR4 ;  /* 0x00000004ff007e24 */ /* 0x001fe2000f8e00ff */
[----:B--2---:R1:W-:Y:S04]  /*e890*/  STL [R1+0x4], R30 ;  /* 0x0000041e01007387 */ /* 0x0043e80000100800 */
[----:B---3--:R1:W-:Y:S01]  /*e8a0*/  @P0 STL [R1+0x18], R4 ;  /* 0x0000180401000387 */ /* 0x0083e20000100800 */
[----:B------:R-:W-:Y:S05]  /*e8b0*/  @P0 BRA `(.L_x_239) ;  /* 0x0000000000200947 */ /* 0x000fea0003800000 */
[----:B------:R-:W-:Y:S02]  /*e8c0*/  ULDC UR4, c[0x0][0x288] ;  /* 0x0000a20000047ab9 */ /* 0x000fe40000000800 */
[----:B-1----:R-:W-:-:S05]  /*e8d0*/  IMAD.U32 R4, RZ, RZ, UR4 ;  /* 0x00000004ff047e24 */ /* 0x002fca000f8e00ff */
[----:B------:R0:W-:Y:S01]  /*e8e0*/  STL [R1+0x18], R4 ;  /* 0x0000180401007387 */ /* 0x0001e20000100800 */
[----:B------:R-:W-:Y:S05]  /*e8f0*/  @!P2 BRA `(.L_x_239) ;  /* 0x000000000010a947 */ /* 0x000fea0003800000 */
[----:B------:R-:W2:Y:S04]  /*e900*/  LDG.E R5, desc[UR36][R2.64] ;  /* 0x0000002402057981 */ /* 0x000ea8000c1e1900 */
[----:B0-----:R-:W2:Y:S02]  /*e910*/  LDG.E R4, desc[UR36][R2.64+0x4] ;  /* 0x0000042402047981 */ /* 0x001ea4000c1e1900 */
[----:B--2---:R-:W-:-:S05]  /*e920*/  IMAD.IADD R2, R4, 0x1, -R5 ;  /* 0x0000000104027824 */ /* 0x004fca00078e0a05 */
[----:B------:R2:W-:Y:S02]  /*e930*/  STL [R1+0x18], R2 ;  /* 0x0000180201007387 */ /* 0x0005e40000100800 */
.L_x_239:
[----:B------:R-:W-:Y:S01]  /*e940*/  ULDC.64 UR4, c[0x0][0xa20] ;  /* 0x0002880000047ab9 */ /* 0x000fe20000000a00 */
[----:B------:R-:W-:Y:S01]  /*e950*/  IMAD.MOV.U32 R31, RZ, RZ, R29 ;  /* 0x000000ffff1f7224 */ /* 0x000fe200078e001d */
[----:B------:R-:W-:-:S04]  /*e960*/  ISETP.NE.U32.AND P0, PT, RZ, UR4, PT ;  /* 0x00000004ff007c0c */ /* 0x000fc8000bf05070 */
[----:B------:R-:W-:-:S13]  /*e970*/  ISETP.NE.AND.EX P0, PT, RZ, UR5, PT, P0 ;  /* 0x00000005ff007c0c */ /* 0x000fda000bf05300 */
[----:B------:R-:W-:Y:S05]  /*e980*/  @!P0 BRA `(.L_x_240) ;  /* 0x0000000000108947 */ /* 0x000fea0003800000 */
[----:B-12---:R-:W-:-:S04]  /*e990*/  IADD3 R2, P0, R24, UR4, RZ ;  /* 0x0000000418027c10 */ /* 0x006fc8000ff1e0ff */
[----:B------:R-:W-:-:S05]  /*e9a0*/  IADD3.X R3, R25, UR5, RZ, P0, !PT ;  /* 0x0000000519037c10 */ /* 0x000fca00087fe4ff */
[----:B------:R3:W5:Y:S01]  /*e9b0*/  LDG.E R0, desc[UR36][R2.64] ;  /* 0x0000002402007981 */ /* 0x000762000c1e1900 */
[----:B------:R-:W-:Y:S05]  /*e9c0*/  BRA `(.L_x_241) ;  /* 0x0000000000247947 */ /* 0x000fea0003800000 */
.L_x_240:
[----:B------:R-:W-:Y:S02]  /*e9d0*/  ULDC.64 UR4, c[0x0][0xa08] ;  /* 0x0002820000047ab9 */ /* 0x000fe40000000a00 */
[----:B------:R-:W-:-:S04]  /*e9e0*/  ISETP.NE.U32.AND P0, PT, RZ, UR4, PT ;  /* 0x00000004ff007c0c */ /* 0x000fc8000bf05070 */
[----:B------:R-:W-:-:S13]  /*e9f0*/  ISETP.NE.AND.EX P0, PT, RZ, UR5, PT, P0 ;  /* 0x00000005ff007c0c */ /* 0x000fda000bf05300 */
[----:B------:R-:W-:Y:S05]  /*ea00*/  @!P0 BRA `(.L_x_241) ;  /* 0x0000000000148947 */ /* 0x000fea0003800000 */
[----:B-12---:R-:W1:Y:S02]  /*ea10*/  LDC.64 R2, c[0x0][0xa08] ;  /* 0x00028200ff027b82 */ /* 0x006e640000000a00 */
[----:B-1----:R-:W-:-:S05]  /*ea20*/  IMAD.WIDE R2, R31, 0x4, R2 ;  /* 0x000000041f027825 */ /* 0x002fca00078e0202 */
[----:B------:R-:W2:Y:S04]  /*ea30*/  LDG.E R0, desc[UR36][R2.64] ;  /* 0x0000002402007981 */ /* 0x000ea8000c1e1900 */
[----:B------:R-:W2:Y:S02]  /*ea40*/  LDG.E R5, desc[UR36][R2.64+0x4] ;  /* 0x0000042402057981 */ /* 0x000ea4000c1e1900 */
[----:B--2---:R-:W-:-:S07]  /*ea50*/  IMAD.IADD R0, R5, 0x1, -R0 ;  /* 0x0000000105007824 */ /* 0x004fce00078e0a00 */
.L_x_241:
[----:B-123-5:R-:W-:Y:S01]  /*ea60*/  IMAD.IADD R2, R0, 0x1, -R30 ;  /* 0x0000000100027824 */ /* 0x02efe200078e0a1e */
[----:B------:R-:W-:Y:S03]  /*ea70*/  BSSY B7, `(.L_x_242) ;  /* 0x0000387000077945 */ /* 0x000fe60003800000 */
[C---:B------:R-:W-:Y:S01]  /*ea80*/  VIADD R0, R2.reuse, 0x4f ;  /* 0x0000004f02007836 */ /* 0x040fe20000000000 */
[----:B------:R1:W-:Y:S01]  /*ea90*/  STL [R1], R2 ;  /* 0x0000000201007387 */ /* 0x0003e20000100800 */
[----:B------:R-:W-:Y:S02]  /*eaa0*/  ISETP.GT.AND P0, PT, R2, RZ, PT ;  /* 0x000000ff0200720c */ /* 0x000fe40003f04270 */
[----:B------:R-:W-:-:S05]  /*eab0*/  IMAD.HI R0, R0, 0x66666667, RZ ;  /* 0x6666666700007827 */ /* 0x000fca00078e02ff */
[----:B------:R-:W-:-:S04]  /*eac0*/  SHF.R.U32.HI R3, RZ, 0x1f, R0 ;  /* 0x0000001fff037819 */ /* 0x000fc80000011600 */
[----:B------:R-:W-:-:S05]  /*ead0*/  LEA.HI.SX32 R0, R0, R3, 0x1b ;  /* 0x0000000300007211 */ /* 0x000fca00078fdaff */
[----:B------:R1:W-:Y:S01]  /*eae0*/  STL [R1+0x20], R0 ;  /* 0x0000200001007387 */ /* 0x0003e20000100800 */
[----:B------:R-:W-:Y:S05]  /*eaf0*/  @P0 BRA `(.L_x_243) ;  /* 0x0000000000440947 */ /* 0x000fea0003800000 */
[----:B-1----:R-:W1:Y:S02]  /*eb00*/  S2R R2, SR_TID.X ;  /* 0x0000000000027919 */ /* 0x002e640000002100 */
[----:B-1----:R-:W-:-:S04]  /*eb10*/  LOP3.LUT R2, R2, 0x7f, RZ, 0xc0, !PT ;  /* 0x0000007f02027812 */ /* 0x002fc800078ec0ff */
[----:B------:R-:W-:-:S13]  /*eb20*/  ISETP.NE.AND P0, PT, R2, RZ, PT ;  /* 0x000000ff0200720c */ /* 0x000fda0003f05270 */
[----:B------:R-:W-:Y:S05]  /*eb30*/  @P0 BRA `(.L_x_244) ;  /* 0x0000003400e80947 */ /* 0x000fea0003800000 */
[----:B------:R-:W1:Y:S01]  /*eb40*/  S2R R5, SR_LANEID ;  /* 0x0000000000057919 */ /* 0x000e620000000000 */
[----:B------:R-:W-:Y:S01]  /*eb50*/  VOTEU.ANY UR4, UPT, PT ;  /* 0x0000000000047886 */ /* 0x000fe200038e0100 */
[----:B------:R-:W2:Y:S01]  /*eb60*/  LDC.64 R2, c[0x0][0xc60] ;  /* 0x00031800ff027b82 */ /* 0x000ea20000000a00 */
[----:B------:R-:W1:Y:S02]  /*eb70*/  FLO.U32 R0, UR4 ;  /* 0x0000000400007d00 */ /* 0x000e6400080e0000 */
[----:B-1----:R-:W-:-:S06]  /*eb80*/  ISETP.EQ.U32.AND P0, PT, R0, R5, PT ;  /* 0x000000050000720c */ /* 0x002fcc0003f02070 */
[----:B------:R-:W2:Y:S07]  /*eb90*/  POPC R5, UR4 ;  /* 0x0000000400057d09 */ /* 0x000eae0008000000 */
[----:B--2---:R-:W2:Y:S01]  /*eba0*/  @P0 ATOMG.E.ADD.STRONG.GPU PT, R3, desc[UR36][R2.64], R5 ;  /* 0x00000005020309a8 */ /* 0x004ea200081ee1e4 */
[----:B0-----:R-:W0:Y:S02]  /*ebb0*/  S2R R4, SR_LTMASK ;  /* 0x0000000000047919 */ /* 0x001e240000003900 */
[----:B0-----:R-:W-:-:S04]  /*ebc0*/  LOP3.LUT R4, R4, UR4, RZ, 0xc0, !PT ;  /* 0x0000000404047c12 */ /* 0x001fc8000f8ec0ff */
[----:B------:R-:W0:Y:S01]  /*ebd0*/  POPC R7, R4 ;  /* 0x0000000400077309 */ /* 0x000e220000000000 */
[----:B--2---:R-:W0:Y:S02]  /*ebe0*/  SHFL.IDX PT, R0, R3, R0, 0x1f ;  /* 0x00001f0003007589 */ /* 0x004e2400000e0000 */
[----:B0-----:R-:W-:Y:S01]  /*ebf0*/  IADD3 R16, R0, UR39, R7 ;  /* 0x0000002700107c10 */ /* 0x001fe2000fffe007 */
[----:B------:R-:W-:Y:S06]  /*ec00*/  BRA `(.L_x_244) ;  /* 0x0000003400b47947 */ /* 0x000fec0003800000 */
.L_x_243:
[----:B-1----:R-:W-:Y:S01]  /*ec10*/  IADD3 R0, R22, 0x24400, RZ ;  /* 0x0002440016007810 */ /* 0x002fe20007ffe0ff */
[----:B------:R-:W-:Y:S03]  /*ec20*/  BSSY B6, `(.L_x_245) ;  /* 0x0000013000067945 */ /* 0x000fe60003800000 */
[----:B------:R-:W-:-:S13]  /*ec30*/  LOP3.LUT P0, RZ, R0, 0x3ff, RZ, 0xc0, !PT ;  /* 0x000003ff00ff7812 */ /* 0x000fda000780c0ff */
[----:B------:R-:W-:Y:S05]  /*ec40*/  @!P0 BRA `(.L_x_246) ;  /* 0x0000000000408947 */ /* 0x000fea0003800000 */
[----:B------:R-:W-:Y:S01]  /*ec50*/  MOV R2, 0x0 ;  /* 0x0000000000027802 */ /* 0x000fe20000000f00 */
[----:B------:R-:W-:Y:S01]  /*ec60*/  ULDC.64 UR6, c[0x4][0x138] ;  /* 0x01004e0000067ab9 */ /* 0x000fe20000000a00 */
[----:B------:R-:W-:Y:S01]  /*ec70*/  ULDC.64 UR8, c[0x4][0x140] ;  /* 0x0100500000087ab9 */ /* 0x000fe20000000a00 */
[----:B------:R-:W-:Y:S01]  /*ec80*/  ULDC.64 UR4, c[0x4][0x98] ;  /* 0x0100260000047ab9 */ /* 0x000fe20000000a00 */
[----:B0-----:R-:W-:Y:S01]  /*ec90*/  IMAD.U32 R4, RZ, RZ, UR6 ;  /* 0x00000006ff047e24 */ /* 0x001fe2000f8e00ff */
[----:B------:R-:W-:Y:S01]  /*eca0*/  MOV R12, 0x1 ;  /* 0x00000001000c7802 */ /* 0x000fe20000000f00 */
[----:B------:R-:W0:Y:S01]  /*ecb0*/  LDC.64 R2, c[0x4][R2] ;  /* 0x0100000002027b82 */ /* 0x000e220000000a00 */
[----:B------:R-:W-:Y:S02]  /*ecc0*/  IMAD.U32 R5, RZ, RZ, UR7 ;  /* 0x00000007ff057e24 */ /* 0x000fe4000f8e00ff */
[----:B------:R-:W-:Y:S02]  /*ecd0*/  IMAD.U32 R6, RZ, RZ, UR8 ;  /* 0x00000008ff067e24 */ /* 0x000fe4000f8e00ff */
[----:B------:R-:W-:-:S02]  /*ece0*/  IMAD.U32 R7, RZ, RZ, UR9 ;  /* 0x00000009ff077e24 */ /* 0x000fc4000f8e00ff */
[----:B------:R-:W-:Y:S02]  /*ecf0*/  IMAD.U32 R10, RZ, RZ, UR4 ;  /* 0x00000004ff0a7e24 */ /* 0x000fe4000f8e00ff */
[----:B------:R-:W-:Y:S02]  /*ed00*/  IMAD.U32 R11, RZ, RZ, UR5 ;  /* 0x00000005ff0b7e24 */ /* 0x000fe4000f8e00ff */
[----:B------:R-:W-:Y:S02]  /*ed10*/  IMAD.MOV.U32 R8, RZ, RZ, 0x70 ;  /* 0x00000070ff087424 */ /* 0x000fe400078e00ff */
[----:B------:R-:W-:-:S07]  /*ed20*/  IMAD.MOV.U32 R13, RZ, RZ, RZ ;  /* 0x000000ffff0d7224 */ /* 0x000fce00078e00ff */
[----:B------:R-:W-:-:S07]  /*ed30*/  LEPC R20, `(.L_x_246) ;  /* 0x000000001014794e */ /* 0x000fce0000000000 */
[----:B0-----:R-:W-:Y:S05]  /*ed40*/  CALL.ABS.NOINC R2 ;  /* 0x0000000002007343 */ /* 0x001fea0003c00000 */
.L_x_246:
[----:B------:R-:W-:Y:S05]  /*ed50*/  BSYNC B6 ;  /* 0x0000000000067941 */ /* 0x000fea0003800000 */
.L_x_245:
[----:B------:R-:W-:Y:S01]  /*ed60*/  VIADD R0, R22, 0x400 ;  /* 0x0000040016007836 */ /* 0x000fe20000000000 */
[----:B------:R-:W-:Y:S04]  /*ed70*/  BSSY B6, `(.L_x_247) ;  /* 0x0000022000067945 */ /* 0x000fe80003800000 */
[----:B------:R-:W-:-:S13]  /*ed80*/  LOP3.LUT P0, RZ, R0, 0x3ff, RZ, 0xc0, !PT ;  /* 0x000003ff00ff7812 */ /* 0x000fda000780c0ff */
[----:B------:R-:W-:Y:S05]  /*ed90*/  @!P0 BRA `(.L_x_248) ;  /* 0x00000000007c8947 */ /* 0x000fea0003800000 */
[----:B------:R-:W-:Y:S01]  /*eda0*/  MOV R26, 0x0 ;  /* 0x00000000001a7802 */ /* 0x000fe20000000f00 */
[----:B------:R-:W-:Y:S01]  /*edb0*/  ULDC.64 UR6, c[0x4][0x138] ;  /* 0x01004e0000067ab9 */ /* 0x000fe20000000a00 */
[----:B------:R-:W-:Y:S01]  /*edc0*/  ULDC.64 UR8, c[0x4][0x140] ;  /* 0x0100500000087ab9 */ /* 0x000fe20000000a00 */
[----:B------:R-:W-:Y:S01]  /*edd0*/  ULDC.64 UR4, c[0x4][0xa0] ;  /* 0x0100280000047ab9 */ /* 0x000fe20000000a00 */
[----:B------:R1:W2:Y:S01]  /*ede0*/  LDC.64 R2, c[0x4][R26] ;  /* 0x010000001a027b82 */ /* 0x0002a20000000a00 */
[----:B0-----:R-:W-:Y:S01]  /*edf0*/  IMAD.U32 R4, RZ, RZ, UR6 ;  /* 0x00000006ff047e24 */ /* 0x001fe2000f8e00ff */
[----:B------:R-:W-:Y:S01]  /*ee00*/  MOV R11, UR5 ;  /* 0x00000005000b7c02 */ /* 0x000fe20008000f00 */
[----:B------:R-:W-:Y:S02]  /*ee10*/  IMAD.U32 R5, RZ, RZ, UR7 ;  /* 0x00000007ff057e24 */ /* 0x000fe4000f8e00ff */
[----:B------:R-:W-:Y:S02]  /*ee20*/  IMAD.U32 R6, RZ, RZ, UR8 ;  /* 0x00000008ff067e24 */ /* 0x000fe4000f8e00ff */
[----:B------:R-:W-:-:S02]  /*ee30*/  IMAD.U32 R7, RZ, RZ, UR9 ;  /* 0x00000009ff077e24 */ /* 0x000fc4000f8e00ff */
[----:B------:R-:W-:Y:S02]  /*ee40*/  IMAD.U32 R10, RZ, RZ, UR4 ;  /* 0x00000004ff0a7e24 */ /* 0x000fe4000f8e00ff */
[----:B------:R-:W-:Y:S02]  /*ee50*/  IMAD.MOV.U32 R8, RZ, RZ, 0x70 ;  /* 0x00000070ff087424 */ /* 0x000fe400078e00ff */
[----:B------:R-:W-:Y:S02]  /*ee60*/  IMAD.MOV.U32 R12, RZ, RZ, 0x1 ;  /* 0x00000001ff0c7424 */ /* 0x000fe400078e00ff */
[----:B-1----:R-:W-:-:S07]  /*ee70*/  IMAD.MOV.U32 R13, RZ, RZ, RZ ;  /* 0x000000ffff0d7224 */ /* 0x002fce00078e00ff */
[----:B------:R-:W-:-:S07]  /*ee80*/  LEPC R20, `(.L_x_249) ;  /* 0x000000001014794e */ /* 0x000fce0000000000 */
[----:B--2---:R-:W-:Y:S05]  /*ee90*/  CALL.ABS.NOINC R2 ;  /* 0x0000000002007343 */ /* 0x004fea0003c00000 */
.L_x_249:
[----:B------:R0:W1:Y:S01]  /*eea0*/  LDC.64 R2, c[0x4][R26] ;  /* 0x010000001a027b82 */ /* 0x0000620000000a00 */
[----:B------:R-:W-:Y:S01]  /*eeb0*/  ULDC.64 UR6, c[0x4][0x138] ;  /* 0x01004e0000067ab9 */ /* 0x000fe20000000a00 */
[----:B------:R-:W-:Y:S01]  /*eec0*/  ULDC.64 UR8, c[0x4][0x140] ;  /* 0x0100500000087ab9 */ /* 0x000fe20000000a00 */
[----:B------:R-:W-:Y:S01]  /*eed0*/  ULDC.64 UR4, c[0x4][0xa8] ;  /* 0x01002a0000047ab9 */ /* 0x000fe20000000a00 */
[----:B------:R-:W-:Y:S01]  /*eee0*/  IMAD.U32 R4, RZ, RZ, UR6 ;  /* 0x00000006ff047e24 */ /* 0x000fe2000f8e00ff */
[----:B------:R-:W-:Y:S01]  /*eef0*/  MOV R10, UR4 ;  /* 0x00000004000a7c02 */ /* 0x000fe20008000f00 */
[----:B------:R-:W-:Y:S02]  /*ef00*/  IMAD.U32 R5, RZ, RZ, UR7 ;  /* 0x00000007ff057e24 */ /* 0x000fe4000f8e00ff */
        /* <DEDUP_REMOVED lines=8> */
.L_x_248:
[----:B------:R-:W-:Y:S05]  /*ef90*/  BSYNC B6 ;  /* 0x0000000000067941 */ /* 0x000fea0003800000 */
.L_x_247:
[----:B------:R-:W2:Y:S01]  /*efa0*/  LDL R26, [R1+0x20] ;  /* 0x00002000011a7983 */ /* 0x000ea20000100800 */
[----:B------:R-:W-:Y:S01]  /*efb0*/  ULDC.64 UR4, c[0x0][0x9f8] ;  /* 0x00027e0000047ab9 */ /* 0x000fe20000000a00 */
[----:B------:R-:W1:Y:S02]  /*efc0*/  LDC R6, c[0x0][0x430] ;  /* 0x00010c00ff067b82 */ /* 0x000e640000000800 */
[----:B------:R-:W3:Y:S01]  /*efd0*/  LDL R2, [R1] ;  /* 0x0000000001027983 */ /* 0x000ee20000100800 */
[----:B------:R-:W-:Y:S01]  /*efe0*/  ISETP.NE.U32.AND P0, PT, RZ, UR4, PT ;  /* 0x00000004ff007c0c */ /* 0x000fe2000bf05070 */
[----:B------:R-:W4:Y:S03]  /*eff0*/  S2R R20, SR_TID.X ;  /* 0x0000000000147919 */ /* 0x000f260000002100 */
[----:B------:R-:W-:-:S13]  /*f000*/  ISETP.NE.AND.EX P0, PT, RZ, UR5, PT, P0 ;  /* 0x00000005ff007c0c */ /* 0x000fda000bf05300 */
[----:B------:R-:W-:Y:S01]  /*f010*/  @P0 IADD3 R24, P1, R24, UR4, RZ ;  /* 0x0000000418180c10 */ /* 0x000fe2000ff3e0ff */
[----:B------:R-:W0:Y:S01]  /*f020*/  S2R R21, SR_TID.X ;  /* 0x0000000000157919 */ /* 0x000e220000002100 */
[----:B------:R-:W-:Y:S02]  /*f030*/  ULDC UR4, c[0x0][0x2f4] ;  /* 0x0000bd0000047ab9 */ /* 0x000fe40000000800 */
[----:B------:R-:W-:-:S05]  /*f040*/  @P0 IADD3.X R25, R25, UR5, RZ, P1, !PT ;  /* 0x0000000519190c10 */ /* 0x000fca0008ffe4ff */
[----:B------:R-:W3:Y:S01]  /*f050*/  @P0 LDG.E R31, desc[UR36][R24.64] ;  /* 0x00000024181f0981 */ /* 0x000ee2000c1e1900 */
[----:B-1----:R-:W-:Y:S02]  /*f060*/  ISETP.NE.AND P2, PT, R6, 0x1, PT ;  /* 0x000000010600780c */ /* 0x002fe40003f45270 */
[----:B----4-:R-:W-:-:S04]  /*f070*/  LOP3.LUT R20, R20, 0x7f, RZ, 0xc0, !PT ;  /* 0x0000007f14147812 */ /* 0x010fc800078ec0ff */
[----:B------:R-:W-:-:S07]  /*f080*/  SHF.R.U32.HI R0, RZ, 0x3, R20 ;  /* 0x00000003ff007819 */ /* 0x000fce0000011614 */
[----:B0-----:R-:W0:Y:S01]  /*f090*/  @P2 LDC R4, c[0x0][0x434] ;  /* 0x00010d00ff042b82 */ /* 0x001e220000000800 */
[----:B------:R-:W-:-:S05]  /*f0a0*/  IMAD.SHL.U32 R20, R21, 0x10, RZ ;  /* 0x0000001015147824 */ /* 0x000fca00078e00ff */
[----:B------:R-:W-:Y:S02]  /*f0b0*/  LOP3.LUT R20, R0, 0x70, R20, 0xf8, !PT ;  /* 0x0000007000147812 */ /* 0x000fe400078ef814 */
[----:B------:R-:W1:Y:S01]  /*f0c0*/  @P2 LDC R0, c[0x0][0x438] ;  /* 0x00010e00ff002b82 */ /* 0x000e620000000800 */
[----:B------:R-:W-:Y:S02]  /*f0d0*/  LOP3.LUT R23, R23, 0xffffffbf, RZ, 0xc0, !PT ;  /* 0xffffffbf17177812 */ /* 0x000fe400078ec0ff */
[----:B------:R-:W-:Y:S02]  /*f0e0*/  LOP3.LUT R8, R33, 0x40, RZ, 0xfc, !PT ;  /* 0x0000004021087812 */ /* 0x000fe400078efcff */
[----:B------:R-:W-:-:S04]  /*f0f0*/  @P2 LOP3.LUT R23, R23, 0x40, RZ, 0xfc, !PT ;  /* 0x0000004017172812 */ /* 0x000fc800078efcff */
[----:B------:R-:W-:Y:S01]  /*f100*/  LOP3.LUT R23, R23, 0xffffffef, RZ, 0xc0, !PT ;  /* 0xffffffef17177812 */ /* 0x000fe200078ec0ff */
[----:B------:R-:W-:Y:S01]  /*f110*/  UMOV UR5, 0xffffffff ;  /* 0xffffffff00057882 */ /* 0x000fe20000000000 */
[----:B--2---:R-:W-:-:S04]  /*f120*/  VIADD R26, R26, 0xffffffff ;  /* 0xffffffff1a1a7836 */ /* 0x004fc80000000000 */
[----:B------:R-:W-:-:S05]  /*f130*/  IMAD R5, R26, 0x50, R20 ;  /* 0x000000501a057824 */ /* 0x000fca00078e0214 */
[----:B---3--:R-:W-:-:S04]  /*f140*/  ISETP.GE.AND P0, PT, R5, R2, PT ;  /* 0x000000020500720c */ /* 0x008fc80003f06270 */
[----:B------:R-:W-:Y:S01]  /*f150*/  ISETP.GT.U32.OR P0, PT, R20, 0x4f, P0 ;  /* 0x0000004f1400780c */ /* 0x000fe20000704470 */
[----:B------:R-:W-:-:S04]  /*f160*/  IMAD.IADD R5, R5, 0x1, R30 ;  /* 0x0000000105057824 */ /* 0x000fc800078e021e */
[----:B0-----:R-:W-:Y:S01]  /*f170*/  @P2 IMAD.HI.U32 R7, R5, R4, RZ ;  /* 0x0000000405072227 */ /* 0x001fe200078e00ff */
[----:B------:R-:W-:-:S07]  /*f180*/  MOV R4, R5 ;  /* 0x0000000500047202 */ /* 0x000fce0000000f00 */
[----:B------:R-:W0:Y:S01]  /*f190*/  @!P0 LDC.64 R2, c[0x0][0x428] ;  /* 0x00010a00ff028b82 */ /* 0x000e220000000a00 */
[----:B-1----:R-:W-:-:S05]  /*f1a0*/  @P2 SHF.R.U32.HI R4, RZ, R0, R7 ;  /* 0x00000000ff042219 */ /* 0x002fca0000011607 */
[----:B------:R-:W-:-:S04]  /*f1b0*/  IMAD.MOV R0, RZ, RZ, -R4 ;  /* 0x000000ffff007224 */ /* 0x000fc800078e0a04 */
[----:B------:R-:W-:Y:S01]  /*f1c0*/  IMAD R0, R6, R0, R5 ;  /* 0x0000000006007224 */ /* 0x000fe200078e0205 */
[----:B------:R-:W-:Y:S02]  /*f1d0*/  SHF.R.S32.HI R6, RZ, 0x1f, R31 ;  /* 0x0000001fff067819 */ /* 0x000fe4000001141f */
[----:B------:R-:W-:-:S03]  /*f1e0*/  @!P0 SHF.R.S32.HI R5, RZ, 0x1f, R4 ;  /* 0x0000001fff058819 */ /* 0x000fc60000011404 */
[----:B------:R0:W-:Y:S02]  /*f1f0*/  STL [R1+0x8], R6 ;  /* 0x0000080601007387 */ /* 0x0001e40000100800 */
[-C--:B0-----:R-:W-:Y:S02]  /*f200*/  @!P0 IMAD R6, R6, R2.reuse, RZ ;  /* 0x0000000206068224 */ /* 0x081fe400078e02ff */
[----:B------:R-:W-:-:S04]  /*f210*/  @!P0 IMAD.WIDE.U32 R4, R31, R2, R4 ;  /* 0x000000021f048225 */ /* 0x000fc800078e0004 */
[----:B------:R-:W-:Y:S02]  /*f220*/  @!P0 IMAD R6, R31, R3, R6 ;  /* 0x000000031f068224 */ /* 0x000fe400078e0206 */
[----:B------:R-:W0:Y:S02]  /*f230*/  @!P0 LDC.64 R2, c[0x0][0x418] ;  /* 0x00010600ff028b82 */ /* 0x000e240000000a00 */
[----:B------:R-:W-:Y:S01]  /*f240*/  @!P0 IMAD.IADD R6, R5, 0x1, R6 ;  /* 0x0000000105068824 */ /* 0x000fe200078e0206 */
[----:B------:R-:W-:Y:S02]  /*f250*/  ISETP.GE.AND P2, PT, R8, UR4, PT ;  /* 0x0000000408007c0c */ /* 0x000fe4000bf46270 */
[----:B0-----:R-:W-:-:S04]  /*f260*/  @!P0 LEA R2, P1, R4, R2, 0x2 ;  /* 0x0000000204028211 */ /* 0x001fc800078210ff */
[----:B------:R-:W-:Y:S01]  /*f270*/  @!P0 LEA.HI.X R3, R4, R3, R6, 0x2, P1 ;  /* 0x0000000304038211 */ /* 0x000fe200008f1406 */
[----:B------:R-:W-:-:S06]  /*f280*/  IMAD.MOV.U32 R4, RZ, RZ, RZ ;  /* 0x000000ffff047224 */ /* 0x000fcc00078e00ff */
[----:B------:R0:W5:Y:S01]  /*f290*/  @!P0 LDG.E R4, desc[UR36][R2.64] ;  /* 0x0000002402048981 */ /* 0x000162000c1e1900 */
[----:B------:R-:W-:Y:S02]  /*f2a0*/  ISETP.GE.AND P0, PT, R33, UR4, PT ;  /* 0x0000000421007c0c */ /* 0x000fe4000bf06270 */
[----:B------:R-:W-:-:S11]  /*f2b0*/  ISETP.GE.AND P1, PT, R37, UR4, PT ;  /* 0x0000000425007c0c */ /* 0x000fd6000bf26270 */
[----:B------:R-:W-:-:S04]  /*f2c0*/  @P0 LOP3.LUT R23, R23, 0x10, RZ, 0xfc, !PT ;  /* 0x0000001017170812 */ /* 0x000fc800078efcff */
[----:B------:R-:W-:-:S04]  /*f2d0*/  LOP3.LUT R23, R23, 0xfffffff7, RZ, 0xc0, !PT ;  /* 0xfffffff717177812 */ /* 0x000fc800078ec0ff */
[----:B------:R-:W-:Y:S02]  /*f2e0*/  @P2 LOP3.LUT R23, R23, 0x8, RZ, 0xfc, !PT ;  /* 0x0000000817172812 */ /* 0x000fe400078efcff */
[----:B------:R-:W-:Y:S02]  /*f2f0*/  ISETP.GE.AND P0, PT, R36, UR4, PT ;  /* 0x0000000424007c0c */ /* 0x000fe4000bf06270 */
[----:B------:R-:W-:-:S04]  /*f300*/  LOP3.LUT R23, R23, 0xfffffffb, RZ, 0xc0, !PT ;  /* 0xfffffffb17177812 */ /* 0x000fc800078ec0ff */
[----:B------:R-:W-:-:S04]  /*f310*/  @P1 LOP3.LUT R23, R23, 0x4, RZ, 0xfc, !PT ;  /* 0x0000000417171812 */ /* 0x000fc800078efcff */
[----:B------:R-:W-:Y:S01]  /*f320*/  LOP3.LUT R23, R23, 0xfffffffd, RZ, 0xc0, !PT ;  /* 0xfffffffd17177812 */ /* 0x000fe200078ec0ff */
[----:B0-----:R-:W-:-:S03]  /*f330*/  IMAD.U32 R2, RZ, RZ, UR38 ;  /* 0x00000026ff027e24 */ /* 0x001fc6000f8e00ff */
[----:B------:R-:W-:Y:S01]  /*f340*/  @P0 LOP3.LUT R23, R23, 0x2, RZ, 0xfc, !PT ;  /* 0x0000000217170812 */ /* 0x000fe200078efcff */
[----:B------:R-:W-:Y:S06]  /*f350*/  BRA.DIV UR5, `(.L_x_250) ;  /* 0x0000003e05c47947 */ /* 0x000fec000b800000 */
.L_x_320:
[----:B------:R-:W-:Y:S02]  /*f360*/  ISETP.NE.AND P0, PT, R2, 0x3, PT ;  /* 0x000000030200780c */ /* 0x000fe40003f05270 */
[----:B------:R-:W-:Y:S02]  /*f370*/  ISETP.GT.U32.AND P1, PT, R20, 0x4f, PT ;  /* 0x0000004f1400780c */ /* 0x000fe40003f24070 */
[----:B------:R-:W-:Y:S02]  /*f380*/  LOP3.LUT R23, R23, 0xffffffdf, RZ, 0xc0, !PT ;  /* 0xffffffdf17177812 */ /* 0x000fe400078ec0ff */
[----:B------:R-:W-:-:S07]  /*f390*/  SHF.R.S32.HI R30, RZ, 0x1f, R18 ;  /* 0x0000001fff1e7819 */ /* 0x000fce0000011412 */
[----:B------:R-:W-:-:S04]  /*f3a0*/  @P0 LOP3.LUT R23, R23, 0x20, RZ, 0xfc, !PT ;  /* 0x0000002017170812 */ /* 0x000fc800078efcff */
[----:B------:R-:W-:-:S04]  /*f3b0*/  LOP3.LUT R23, R23, 0xfffffffe, RZ, 0xc0, !PT ;  /* 0xfffffffe17177812 */ /* 0x000fc800078ec0ff */
[----:B------:R-:W-:Y:S01]  /*f3c0*/  @P1 LOP3.LUT R23, R23, 0x1, RZ, 0xfc, !PT ;  /* 0x0000000117171812 */ /* 0x000fe200078efcff */
[----:B------:R-:W-:Y:S06]  /*f3d0*/  @!P0 BRA `(.L_x_251) ;  /* 0x0000000000048947 */ /* 0x000fec0003800000 */
[----:B------:R-:W-:Y:S01]  /*f3e0*/  BPT.TRAP 0x1 ;  /* 0x000000040000795c */ /* 0x000fe20000300000 */
.L_x_251:
[----:B------:R-:W-:Y:S01]  /*f3f0*/  SHF.R.S32.HI R6, RZ, 0x1f, R0 ;  /* 0x0000001fff067819 */ /* 0x000fe20000011400 */
[----:B------:R-:W-:Y:S01]  /*f400*/  ULDC.64 UR4, c[0x0][0x328] ;  /* 0x0000ca0000047ab9 */ /* 0x000fe20000000a00 */
[----:B-----5:R-:W-:Y:S01]  /*f410*/  SHF.R.S32.HI R7, RZ, 0x1f, R4 ;  /* 0x0000001fff077819 */ /* 0x020fe20000011404 */
[----:B------:R-:W-:Y:S01]  /*f420*/  IMAD.WIDE.U32 R2, R0, UR4, RZ ;  /* 0x0000000400027c25 */ /* 0x000fe2000f8e00ff */
[----:B------:R-:W-:Y:S03]  /*f430*/  BSSY B0, `(.L_x_252) ;  /* 0x0000015000007945 */ /* 0x000fe60003800000 */
[----:B------:R-:W-:-:S04]  /*f440*/  IMAD R5, R6, UR4, RZ ;  /* 0x0000000406057c24 */ /* 0x000fc8000f8e02ff */
[----:B------:R-:W-:Y:S01]  /*f450*/  IMAD R5, R0, UR5, R5 ;  /* 0x0000000500057c24 */ /* 0x000fe2000f8e0205 */
[----:B------:R-:W-:-:S03]  /*f460*/  ULDC.64 UR4, c[0x0][0x338] ;  /* 0x0000ce0000047ab9 */ /* 0x000fc60000000a00 */
[----:B------:R-:W-:Y:S02]  /*f470*/  IMAD.IADD R3, R3, 0x1, R5 ;  /* 0x0000000103037824 */ /* 0x000fe400078e0205 */
[----:B------:R-:W-:Y:S02]  /*f480*/  IMAD R5, R7, UR4, RZ ;  /* 0x0000000407057c24 */ /* 0x000fe4000f8e02ff */
[----:B------:R-:W-:-:S04]  /*f490*/  IMAD.WIDE.U32 R2, R4, UR4, R2 ;  /* 0x0000000404027c25 */ /* 0x000fc8000f8e0002 */
[----:B------:R-:W-:Y:S01]  /*f4a0*/  IMAD R5, R4, UR5, R5 ;  /* 0x0000000504057c24 */ /* 0x000fe2000f8e0205 */
[----:B------:R-:W-:-:S03]  /*f4b0*/  ULDC.64 UR4, c[0x0][0x330] ;  /* 0x0000cc0000047ab9 */ /* 0x000fc60000000a00 */
[----:B------:R-:W-:Y:S02]  /*f4c0*/  IMAD.IADD R3, R3, 0x1, R5 ;  /* 0x0000000103037824 */ /* 0x000fe400078e0205 */
[----:B------:R-:W-:Y:S02]  /*f4d0*/  IMAD R5, R30, UR4, RZ ;  /* 0x000000041e057c24 */ /* 0x000fe4000f8e02ff */
[----:B------:R-:W-:-:S04]  /*f4e0*/  IMAD.WIDE.U32 R2, R18, UR4, R2 ;  /* 0x0000000412027c25 */ /* 0x000fc8000f8e0002 */
[----:B------:R-:W-:Y:S01]  /*f4f0*/  IMAD R5, R18, UR5, R5 ;  /* 0x0000000512057c24 */ /* 0x000fe2000f8e0205 */
[----:B------:R-:W-:Y:S02]  /*f500*/  ULDC.64 UR4, c[0x0][0x318] ;  /* 0x0000c60000047ab9 */ /* 0x000fe40000000a00 */
[----:B------:R-:W-:Y:S01]  /*f510*/  LEA R24, P0, R2, UR4, 0x1 ;  /* 0x0000000402187c11 */ /* 0x000fe2000f8008ff */
[----:B------:R-:W-:-:S05]  /*f520*/  IMAD.IADD R5, R3, 0x1, R5 ;  /* 0x0000000103057824 */ /* 0x000fca00078e0205 */
[----:B------:R-:W-:Y:S02]  /*f530*/  LEA.HI.X R25, R2, UR5, R5, 0x1, P0 ;  /* 0x0000000502197c11 */ /* 0x000fe400080f0c05 */
[----:B------:R-:W-:Y:S02]  /*f540*/  LEA R5, R27, R22, 0x3 ;  /* 0x000000161b057211 */ /* 0x000fe400078e18ff */
[----:B------:R-:W-:-:S04]  /*f550*/  SHF.L.U32 R2, R28, 0x1f, RZ ;  /* 0x0000001f1c027819 */ /* 0x000fc800000006ff */
[----:B------:R-:W0:Y:S02]  /*f560*/  SYNCS.PHASECHK.TRANS64.TRYWAIT P0, [R5+URZ+0x38840], R2 ;  /* 0x03884002050075a7 */ /* 0x000e24000800017f */
[----:B0-----:R-:W-:Y:S05]  /*f570*/  @!P0 BRA `(.L_x_253) ;  /* 0x0000003c006c8947 */ /* 0x001fea0003800000 */
.L_x_321:
[----:B------:R-:W-:Y:S05]  /*f580*/  BSYNC B0 ;  /* 0x0000000000007941 */ /* 0x000fea0003800000 */
.L_x_252:
[----:B------:R-:W2:Y:S01]  /*f590*/  LDL R9, [R1] ;  /* 0x0000000001097983 */ /* 0x000ea20000100800 */
[----:B------:R-:W-:Y:S02]  /*f5a0*/  ULDC.64 UR4, c[0x0][0x300] ;  /* 0x0000c00000047ab9 */ /* 0x000fe40000000a00 */
[----:B------:R-:W-:Y:S01]  /*f5b0*/  IMAD R6, R6, UR4, RZ ;  /* 0x0000000406067c24 */ /* 0x000fe2000f8e02ff */
[----:B------:R-:W1:Y:S01]  /*f5c0*/  S2R R8, SR_TID.X ;  /* 0x0000000000087919 */ /* 0x000e620000002100 */
[----:B0-----:R-:W-:-:S04]  /*f5d0*/  IMAD.WIDE.U32 R2, R0, UR4, RZ ;  /* 0x0000000400027c25 */ /* 0x001fc8000f8e00ff */
[----:B------:R-:W-:Y:S01]  /*f5e0*/  IMAD R6, R0, UR5, R6 ;  /* 0x0000000500067c24 */ /* 0x000fe2000f8e0206 */
[----:B------:R-:W-:Y:S02]  /*f5f0*/  ULDC.64 UR4, c[0x0][0x310] ;  /* 0x0000c40000047ab9 */ /* 0x000fe40000000a00 */
[----:B------:R-:W-:Y:S02]  /*f600*/  IMAD R7, R7, UR4, RZ ;  /* 0x0000000407077c24 */ /* 0x000fe4000f8e02ff */
[----:B------:R-:W-:Y:S02]  /*f610*/  IMAD.IADD R3, R3, 0x1, R6 ;  /* 0x0000000103037824 */ /* 0x000fe400078e0206 */
        /* <DEDUP_REMOVED lines=8> */
[----:B------:R-:W-:Y:S02]  /*f6a0*/  IMAD R7, R27, 0x5000, R32 ;  /* 0x000050001b077824 */ /* 0x000fe400078e0220 */
[----:B------:R-:W-:Y:S01]  /*f6b0*/  IMAD.IADD R6, R3, 0x1, R0 ;  /* 0x0000000103067824 */ /* 0x000fe200078e0200 */
[----:B------:R-:W-:Y:S01]  /*f6c0*/  LEA R0, P0, R2, UR4, 0x1 ;  /* 0x0000000402007c11 */ /* 0x000fe2000f8008ff */
[----:B------:R-:W-:Y:S01]  /*f6d0*/  UMOV UR4, 0xffffffff ;  /* 0xffffffff00047882 */ /* 0x000fe20000000000 */
[----:B-1----:R-:W-:Y:S02]  /*f6e0*/  LOP3.LUT R8, R8, 0x7f, RZ, 0xc0, !PT ;  /* 0x0000007f08087812 */ /* 0x002fe400078ec0ff */
[----:B------:R-:W-:Y:S02]  /*f6f0*/  LEA.HI.X R6, R2, UR5, R6, 0x1, P0 ;  /* 0x0000000502067c11 */ /* 0x000fe400080f0c06 */
[----:B------:R-:W-:Y:S01]  /*f700*/  SHF.R.U32.HI R8, RZ, 0x3, R8 ;  /* 0x00000003ff087819 */ /* 0x000fe20000011608 */
[----:B--2---:R-:W-:-:S04]  /*f710*/  IMAD R4, R26, -0x50, R9 ;  /* 0xffffffb01a047824 */ /* 0x004fc800078e0209 */
[----:B------:R-:W-:-:S05]  /*f720*/  IMAD.IADD R4, R4, 0x1, -R8 ;  /* 0x0000000104047824 */ /* 0x000fca00078e0a08 */
[----:B------:R-:W-:Y:S01]  /*f730*/  ISETP.GE.AND P0, PT, R4, 0x1, PT ;  /* 0x000000010400780c */ /* 0x000fe20003f06270 */
[----:B------:R-:W-:-:S12]  /*f740*/  BRA.DIV UR4, `(.L_x_254) ;  /* 0x0000003e040c7947 */ /* 0x000fd8000b800000 */
[----:B------:R-:W0:Y:S01]  /*f750*/  SHFL.IDX PT, R3, R0, RZ, 0x181f ;  /* 0x00181fff00037589 */ /* 0x000e2200000e0000 */
[----:B------:R-:W-:Y:S01]  /*f760*/  LOP3.LUT P5, RZ, R23, 0x10, RZ, 0xc0, !PT ;  /* 0x0000001017ff7812 */ /* 0x000fe200078ac0ff */
[----:B------:R-:W-:Y:S01]  /*f770*/  @P0 IMAD R9, R7, 0x2, R22 ;  /* 0x0000000207090824 */ /* 0x000fe200078e0216 */
[C---:B------:R-:W-:Y:S01]  /*f780*/  LOP3.LUT P4, RZ, R23.reuse, 0x8, RZ, 0xc0, !PT ;  /* 0x0000000817ff7812 */ /* 0x040fe2000788c0ff */
[----:B------:R-:W1:Y:S01]  /*f790*/  SHFL.IDX PT, R2, R6, RZ, 0x181f ;  /* 0x00181fff06027589 */ /* 0x000e6200000e0000 */
[C---:B------:R-:W-:Y:S02]  /*f7a0*/  LOP3.LUT P3, RZ, R23.reuse, 0x4, RZ, 0xc0, !PT ;  /* 0x0000000417ff7812 */ /* 0x040fe4000786c0ff */
[----:B------:R-:W-:Y:S01]  /*f7b0*/  LOP3.LUT P2, RZ, R23, 0x2, RZ, 0xc0, !PT ;  /* 0x0000000217ff7812 */ /* 0x000fe2000784c0ff */
[----:B------:R-:W-:Y:S01]  /*f7c0*/  SHFL.IDX PT, R8, R6, 0x1, 0x181f ;  /* 0x00381f0006087f89 */ /* 0x000fe200000e0000 */
[----:B0-----:R-:W-:-:S05]  /*f7d0*/  @P0 LEA R3, P1, R33, R3, 0x1 ;  /* 0x0000000321030211 */ /* 0x001fca00078208ff */
[----:B-1----:R-:W-:-:S05]  /*f7e0*/  @P0 IMAD.X R2, RZ, RZ, R2, P1 ;  /* 0x000000ffff020224 */ /* 0x002fca00008e0602 */
[----:B------:R-:W-:-:S04]  /*f7f0*/  @P0 LOP3.LUT R3, R3, R2, RZ, 0x3c, !PT ;  /* 0x0000000203030212 */ /* 0x000fc800078e3cff */
[----:B------:R-:W-:-:S04]  /*f800*/  @P0 LOP3.LUT R2, R3, R2, RZ, 0x3c, !PT ;  /* 0x0000000203020212 */ /* 0x000fc800078e3cff */
[----:B------:R-:W-:-:S05]  /*f810*/  @P0 LOP3.LUT R3, R3, R2, RZ, 0x3c, !PT ;  /* 0x0000000203030212 */ /* 0x000fca00078e3cff */
[----:B------:R-:W-:Y:S04]  /*f820*/  @P0 LDGSTS.E.BYPASS.LTC128B.128 [R9+0x24400], desc[UR36][R2.64], !P5 ;  /* 0x2440000002090fae */ /* 0x000fe8000e901d64 */
[----:B------:R-:W-:Y:S04]  /*f830*/  @P0 LDGSTS.E.BYPASS.LTC128B.128 [R9+0x26c00], desc[UR36][R2.64+0x80], !P4 ;  /* 0x26c0008002090fae */ /* 0x000fe8000e101d64 */
[----:B------:R-:W-:Y:S04]  /*f840*/  @P0 LDGSTS.E.BYPASS.LTC128B.128 [R9+0x29400], desc[UR36][R2.64+0x100], !P3 ;  /* 0x2940010002090fae */ /* 0x000fe8000d901d64 */
[----:B------:R0:W-:Y:S01]  /*f850*/  @P0 LDGSTS.E.BYPASS.LTC128B.128 [R9+0x2bc00], desc[UR36][R2.64+0x180], !P2 ;  /* 0x2bc0018002090fae */ /* 0x0001e2000d101d64 */
[----:B------:R-:W-:-:S03]  /*f860*/  ISETP.GE.AND P0, PT, R4, 0x11, PT ;  /* 0x000000110400780c */ /* 0x000fc60003f06270 */
[----:B0-----:R-:W0:Y:S10]  /*f870*/  SHFL.IDX PT, R2, R0, 0x1, 0x181f ;  /* 0x00381f0000027f89 */ /* 0x001e3400000e0000 */
[----:B------:R-:W-:-:S02]  /*f880*/  @P0 LEA R21, R7, R22, 0x1 ;  /* 0x0000001607150211 */ /* 0x000fc400078e08ff */
[----:B0-----:R-:W-:-:S05]  /*f890*/  @P0 LEA R2, P1, R33, R2, 0x1 ;  /* 0x0000000221020211 */ /* 0x001fca00078208ff */
[----:B------:R-:W-:Y:S02]  /*f8a0*/  @P0 IMAD.X R3, RZ, RZ, R8, P1 ;  /* 0x000000ffff030224 */ /* 0x000fe400008e0608 */
[----:B------:R-:W-:Y:S04]  /*f8b0*/  SHFL.IDX PT, R8, R6, 0x2, 0x181f ;  /* 0x00581f0006087f89 */ /* 0x000fe800000e0000 */
[----:B------:R-:W-:Y:S04]  /*f8c0*/  @P0 LDGSTS.E.BYPASS.LTC128B.128 [R21+0x24c00], desc[UR36][R2.64], !P5 ;  /* 0x24c0000002150fae */ /* 0x000fe8000e901d64 */
[----:B------:R-:W-:Y:S04]  /*f8d0*/  @P0 LDGSTS.E.BYPASS.LTC128B.128 [R21+0x27400], desc[UR36][R2.64+0x80], !P4 ;  /* 0x2740008002150fae */ /* 0x000fe8000e101d64 */
[----:B------:R-:W-:Y:S04]  /*f8e0*/  @P0 LDGSTS.E.BYPASS.LTC128B.128 [R21+0x29c00], desc[UR36][R2.64+0x100], !P3 ;  /* 0x29c0010002150fae */ /* 0x000fe8000d901d64 */
[----:B------:R0:W-:Y:S01]  /*f8f0*/  @P0 LDGSTS.E.BYPASS.LTC128B.128 [R21+0x2c400], desc[UR36][R2.64+0x180], !P2 ;  /* 0x2c40018002150fae */ /* 0x0001e2000d101d64 */
[----:B------:R-:W-:-:S03]  /*f900*/  ISETP.GE.AND P0, PT, R4, 0x21, PT ;  /* 0x000000210400780c */ /* 0x000fc60003f06270 */
[----:B0-----:R-:W0:Y:S10]  /*f910*/  SHFL.IDX PT, R2, R0, 0x2, 0x181f ;  /* 0x00581f0000027f89 */ /* 0x001e3400000e0000 */
[----:B------:R-:W-:Y:S01]  /*f920*/  @P0 IMAD R9, R7, 0x2, R22 ;  /* 0x0000000207090824 */ /* 0x000fe200078e0216 */
        /* <DEDUP_REMOVED lines=10> */
[----:B------:R-:W1:Y:S01]  /*f9d0*/  SHFL.IDX PT, R0, R0, 0x4, 0x181f ;  /* 0x00981f0000007f89 */ /* 0x000e6200000e0000 */
[----:B0-----:R-:W-:-:S05]  /*f9e0*/  @P0 LEA R2, P1, R33, R2, 0x1 ;  /* 0x0000000221020211 */ /* 0x001fca00078208ff */
[----:B------:R-:W-:Y:S02]  /*f9f0*/  @P0 IMAD.X R3, RZ, RZ, R8, P1 ;  /* 0x000000ffff030224 */ /* 0x000fe400008e0608 */
[----:B------:R0:W2:Y:S04]  /*fa00*/  SHFL.IDX PT, R8, R6, 0x4, 0x181f ;  /* 0x00981f0006087f89 */ /* 0x0000a800000e0000 */
[----:B------:R0:W-:Y:S04]  /*fa10*/  @P0 LDGSTS.E.BYPASS.LTC128B.128 [R21+0x25c00], desc[UR36][R2.64], !P5 ;  /* 0x25c0000002150fae */ /* 0x0001e8000e901d64 */
[----:B------:R0:W-:Y:S04]  /*fa20*/  @P0 LDGSTS.E.BYPASS.LTC128B.128 [R21+0x28400], desc[UR36][R2.64+0x80], !P4 ;  /* 0x2840008002150fae */ /* 0x0001e8000e101d64 */
[----:B------:R0:W-:Y:S04]  /*fa30*/  @P0 LDGSTS.E.BYPASS.LTC128B.128 [R21+0x2ac00], desc[UR36][R2.64+0x100], !P3 ;  /* 0x2ac0010002150fae */ /* 0x0001e8000d901d64 */
[----:B-1----:R0:W-:Y:S02]  /*fa40*/  @P0 LDGSTS.E.BYPASS.LTC128B.128 [R21+0x2d400], desc[UR36][R2.64+0x180], !P2 ;  /* 0x2d40018002150fae */ /* 0x0021e4000d101d64 */
.L_x_333:
[----:B------:R-:W-:Y:S01]  /*fa50*/  ISETP.GE.AND P0, PT, R4, 0x41, PT ;  /* 0x000000410400780c */ /* 0x000fe20003f06270 */
[----:B------:R-:W-:-:S12]  /*fa60*/  BSSY B0, `(.L_x_255) ;  /* 0x0000010000007945 */ /* 0x000fd80003800000 */
[----:B------:R-:W-:Y:S05]  /*fa70*/  @!P0 BRA `(.L_x_256) ;  /* 0x0000000000388947 */ /* 0x000fea0003800000 */
[----:B------:R-:W-:Y:S01]  /*fa80*/  LOP3.LUT P4, RZ, R23, 0x10, RZ, 0xc0, !PT ;  /* 0x0000001017ff7812 */ /* 0x000fe2000788c0ff */
[----:B------:R-:W-:Y:S01]  /*fa90*/  IMAD R7, R7, 0x2, R22 ;  /* 0x0000000207077824 */ /* 0x000fe200078e0216 */
[C---:B------:R-:W-:Y:S02]  /*faa0*/  LOP3.LUT P3, RZ, R23.reuse, 0x8, RZ, 0xc0, !PT ;  /* 0x0000000817ff7812 */ /* 0x040fe4000786c0ff */
[C---:B------:R-:W-:Y:S02]  /*fab0*/  LOP3.LUT P2, RZ, R23.reuse, 0x4, RZ, 0xc0, !PT ;  /* 0x0000000417ff7812 */ /* 0x040fe4000784c0ff */
[----:B------:R-:W-:Y:S02]  /*fac0*/  LOP3.LUT P1, RZ, R23, 0x2, RZ, 0xc0, !PT ;  /* 0x0000000217ff7812 */ /* 0x000fe4000782c0ff */
[----:B0-----:R-:W-:-:S05]  /*fad0*/  LEA R2, P0, R33, R0, 0x1 ;  /* 0x0000000021027211 */ /* 0x001fca00078008ff */
        /* <DEDUP_REMOVED lines=8> */
.L_x_256:
[----:B------:R-:W-:Y:S05]  /*fb60*/  BSYNC B0 ;  /* 0x0000000000007941 */ /* 0x000fea0003800000 */
.L_x_255:
[----:B------:R-:W-:Y:S01]  /*fb70*/  NOP ;  /* 0x0000000000007918 */ /* 0x000fe20000000000 */
[----:B------:R-:W-:-:S13]  /*fb80*/  PLOP3.LUT P0, PT, PT, PT, PT, 0x80, 0x0 ;  /* 0x000000000000781c */ /* 0x000fda0003f0f070 */
.L_x_257:
        /* <DEDUP_REMOVED lines=10> */
.L_x_258:
[----:B------:R3:W5:Y:S01]  /*fc30*/  LDL.LU R0, [R1+0xc] ;  /* 0x00000c0001007983 */ /* 0x0007620000300800 */
[----:B------:R-:W-:Y:S01]  /*fc40*/  LOP3.LUT P0, RZ, R23, 0x80, RZ, 0xc0, !PT ;  /* 0x0000008017ff7812 */ /* 0x000fe2000780c0ff */
[----:B------:R3:W-:-:S12]  /*fc50*/  SYNCS.ARRIVE.TRANS64.A1T0 RZ, [R5+URZ+0x38830], RZ ;  /* 0x038830ff05ff79a7 */ /* 0x0007d8000810003f */
[----:B------:R-:W-:Y:S05]  /*fc60*/  WARPSYNC.ALL ;  /* 0x0000000000007948 */ /* 0x000fea0003800000 */
[----:B------:R-:W-:Y:S01]  /*fc70*/  ULDC.64 UR4, c[0x0][0x298] ;  /* 0x0000a60000047ab9 */ /* 0x000fe20000000a00 */
[----:B01----:R-:W-:Y:S01]  /*fc80*/  VIADD R2, R22, 0x14400 ;  /* 0x0001440016027836 */ /* 0x003fe20000000000 */
[----:B------:R-:W-:Y:S01]  /*fc90*/  SEL R29, R29, RZ, !P0 ;  /* 0x000000ff1d1d7207 */ /* 0x000fe20004000000 */
[----:B------:R-:W-:Y:S01]  /*fca0*/  IMAD.WIDE.U32 R6, R35, UR4, RZ ;  /* 0x0000000423067c25 */ /* 0x000fe2000f8e00ff */
[----:B------:R-:W-:Y:S01]  /*fcb0*/  BSSY B6, `(.L_x_259) ;  /* 0x000001b000067945 */ /* 0x000fe20003800000 */
[----:B------:R-:W-:Y:S01]  /*fcc0*/  BAR.SYNC.DEFER_BLOCKING 0x8, 0x180 ;  /* 0x0206000000007b1d */ /* 0x000fe20000010000 */
[----:B-----5:R-:W-:-:S02]  /*fcd0*/  SEL R0, R0, RZ, !P0 ;  /* 0x000000ff00007207 */ /* 0x020fc40004000000 */
[----:B------:R-:W-:-:S03]  /*fce0*/  LOP3.LUT P0, RZ, R2, 0x3ff, RZ, 0xc0, !PT ;  /* 0x000003ff02ff7812 */ /* 0x000fc6000780c0ff */
[----:B------:R0:W-:Y:S04]  /*fcf0*/  STL [R1+0xc], R0 ;  /* 0x00000c0001007387 */ /* 0x0001e80000100800 */
[----:B------:R1:W-:Y:S01]  /*fd00*/  STL.64 [R1+0x10], R6 ;  /* 0x0000100601007387 */ /* 0x0003e20000100a00 */
[----:B0-----:R-:W-:-:S05]  /*fd10*/  SHF.R.S32.HI R0, RZ, 0x1f, R35 ;  /* 0x0000001fff007819 */ /* 0x001fca0000011423 */
[----:B------:R-:W-:-:S04]  /*fd20*/  IMAD R0, R0, UR4, RZ ;  /* 0x0000000400007c24 */ /* 0x000fc8000f8e02ff */
[----:B------:R-:W-:-:S05]  /*fd30*/  IMAD R0, R35, UR5, R0 ;  /* 0x0000000523007c24 */ /* 0x000fca000f8e0200 */
[----:B------:R-:W-:Y:S01]  /*fd40*/  IADD3 R35, R7, R0, RZ ;  /* 0x0000000007237210 */ /* 0x000fe20007ffe0ff */
[----:B-1----:R-:W-:Y:S06]  /*fd50*/  @!P0 BRA `(.L_x_260) ;  /* 0x0000000000408947 */ /* 0x002fec0003800000 */
[----:B------:R-:W-:Y:S01]  /*fd60*/  MOV R2, 0x0 ;  /* 0x0000000000027802 */ /* 0x000fe20000000f00 */
[----:B------:R-:W-:Y:S01]  /*fd70*/  ULDC.64 UR6, c[0x4][0x138] ;  /* 0x01004e0000067ab9 */ /* 0x000fe20000000a00 */
[----:B------:R-:W-:Y:S01]  /*fd80*/  ULDC.64 UR8, c[0x4][0x140] ;  /* 0x0100500000087ab9 */ /* 0x000fe20000000a00 */
[----:B------:R-:W-:Y:S01]  /*fd90*/  ULDC.64 UR4, c[0x4][0xb0] ;  /* 0x01002c0000047ab9 */ /* 0x000fe20000000a00 */
[----:B------:R-:W-:Y:S01]  /*fda0*/  IMAD.U32 R4, RZ, RZ, UR6 ;  /* 0x00000006ff047e24 */ /* 0x000fe2000f8e00ff */
[----:B------:R-:W-:Y:S01]  /*fdb0*/  MOV R12, 0x1 ;  /* 0x00000001000c7802 */ /* 0x000fe20000000f00 */
[----:B------:R-:W0:Y:S01]  /*fdc0*/  LDC.64 R2, c[0x4][R2] ;  /* 0x0100000002027b82 */ /* 0x000e220000000a00 */
[----:B---3--:R-:W-:Y:S02]  /*fdd0*/  IMAD.U32 R5, RZ, RZ, UR7 ;  /* 0x00000007ff057e24 */ /* 0x008fe4000f8e00ff */
[----:B------:R-:W-:Y:S02]  /*fde0*/  IMAD.U32 R6, RZ, RZ, UR8 ;  /* 0x00000008ff067e24 */ /* 0x000fe4000f8e00ff */
[----:B------:R-:W-:-:S02]  /*fdf0*/  IMAD.U32 R7, RZ, RZ, UR9 ;  /* 0x00000009ff077e24 */ /* 0x000fc4000f8e00ff */
[----:B------:R-:W-:Y:S02]  /*fe00*/  IMAD.U32 R10, RZ, RZ, UR4 ;  /* 0x00000004ff0a7e24 */ /* 0x000fe4000f8e00ff */
[----:B------:R-:W-:Y:S02]  /*fe10*/  IMAD.U32 R11, RZ, RZ, UR5 ;  /* 0x00000005ff0b7e24 */ /* 0x000fe4000f8e00ff */
[----:B--2---:R-:W-:Y:S02]  /*fe20*/  IMAD.MOV.U32 R8, RZ, RZ, 0x70 ;  /* 0x00000070ff087424 */ /* 0x004fe400078e00ff */
[----:B------:R-:W-:-:S07]  /*fe30*/  IMAD.MOV.U32 R13, RZ, RZ, RZ ;  /* 0x000000ffff0d7224 */ /* 0x000fce00078e00ff */
[----:B------:R-:W-:-:S07]  /*fe40*/  LEPC R20, `(.L_x_260) ;  /* 0x000000001014794e */ /* 0x000fce0000000000 */
[----:B0-----:R-:W-:Y:S05]  /*fe50*/  CALL.ABS.NOINC R2 ;  /* 0x0000000002007343 */ /* 0x001fea0003c00000 */
.L_x_260:
[----:B------:R-:W-:Y:S05]  /*fe60*/  BSYNC B6 ;  /* 0x0000000000067941 */ /* 0x000fea0003800000 */
.L_x_259:
[----:B------:R-:W4:Y:S01]  /*fe70*/  LDL.LU R20, [R1+0xc] ;  /* 0x00000c0001147983 */ /* 0x000f220000300800 */
[----:B------:R-:W0:Y:S01]  /*fe80*/  LDC R6, c[0x0][0x448] ;  /* 0x00011200ff067b82 */ /* 0x000e220000000800 */
[----:B------:R-:W-:Y:S02]  /*fe90*/  ULDC.64 UR4, c[0x0][0x2d8] ;  /* 0x0000b60000047ab9 */ /* 0x000fe40000000a00 */
[----:B------:R-:W2:Y:S01]  /*fea0*/  LDL.LU.64 R2, [R1+0x10] ;  /* 0x0000100001027983 */ /* 0x000ea20000300a00 */
[----:B------:R-:W-:-:S03]  /*feb0*/  IMAD R0, R30, UR4, RZ ;  /* 0x000000041e007c24 */ /* 0x000fc6000f8e02ff */
[----:B------:R1:W5:Y:S01]  /*fec0*/  LDL R10, [R1+0x18] ;  /* 0x00001800010a7983 */ /* 0x0003620000100800 */
[----:B---3--:R-:W-:Y:S01]  /*fed0*/  IMAD R5, R18, UR5, R0 ;  /* 0x0000000512057c24 */ /* 0x008fe2000f8e0200 */
[----:B0-----:R-:W-:-:S13]  /*fee0*/  ISETP.NE.AND P0, PT, R6, 0x1, PT ;  /* 0x000000010600780c */ /* 0x001fda0003f05270 */
[----:B------:R-:W0:Y:S01]  /*fef0*/  @P0 LDC R4, c[0x0][0x450] ;  /* 0x00011400ff040b82 */ /* 0x000e220000000800 */
[----:B------:R-:W-:Y:S01]  /*ff00*/  LOP3.LUT R9, R33, 0x40, RZ, 0xfc, !PT ;  /* 0x0000004021097812 */ /* 0x000fe200078efcff */
[----:B----4-:R-:W-:Y:S02]  /*ff10*/  IMAD.MOV.U32 R21, RZ, RZ, R20 ;  /* 0x000000ffff157224 */ /* 0x010fe400078e0014 */
[----:B------:R-:W3:Y:S01]  /*ff20*/  S2R R20, SR_TID.X ;  /* 0x0000000000147919 */ /* 0x000ee20000002100 */
[----:B--2---:R-:W-:Y:S02]  /*ff30*/  IMAD.MOV.U32 R3, RZ, RZ, R35 ;  /* 0x000000ffff037224 */ /* 0x004fe400078e0023 */
[----:B------:R-:W-:Y:S01]  /*ff40*/  IMAD.WIDE.U32 R2, R18, UR4, R2 ;  /* 0x0000000412027c25 */ /* 0x000fe2000f8e0002 */
[----:B------:R-:W-:-:S03]  /*ff50*/  ULDC.64 UR4, c[0x0][0x2e0] ;  /* 0x0000b80000047ab9 */ /* 0x000fc60000000a00 */
[----:B------:R-:W-:Y:S02]  /*ff60*/  IMAD.IADD R3, R3, 0x1, R5 ;  /* 0x0000000103037824 */ /* 0x000fe400078e0205 */
[----:B------:R-:W2:Y:S01]  /*ff70*/  @P0 LDC R5, c[0x0][0x44c] ;  /* 0x00011300ff050b82 */ /* 0x000ea20000000800 */
[----:B------:R-:W-:Y:S02]  /*ff80*/  IMAD R0, R21, UR4, RZ ;  /* 0x0000000415007c24 */ /* 0x000fe4000f8e02ff */
[----:B------:R-:W-:-:S04]  /*ff90*/  IMAD.WIDE.U32 R2, R29, UR4, R2 ;  /* 0x000000041d027c25 */ /* 0x000fc8000f8e0002 */
[----:B------:R-:W-:Y:S01]  /*ffa0*/  IMAD R0, R29, UR5, R0 ;  /* 0x000000051d007c24 */ /* 0x000fe2000f8e0200 */
[----:B------:R-:W-:-:S03]  /*ffb0*/  ULDC.64 UR4, c[0x0][0x2d0] ;  /* 0x0000b40000047ab9 */ /* 0x000fc60000000a00 */
[----:B------:R-:W-:Y:S02]  /*ffc0*/  IMAD.IADD R3, R3, 0x1, R0 ;  /* 0x0000000103037824 */ /* 0x000fe400078e0200 */
[----:B------:R-:W-:Y:S01]  /*ffd0*/  IMAD.SHL.U32 R0, R17, 0x80, RZ ;  /* 0x0000008011007824 */ /* 0x000fe200078e00ff */
[C---:B---3--:R-:W-:Y:S01]  /*ffe0*/  LOP3.LUT R21, R20.reuse, 0x7f, RZ, 0xc0, !PT ;  /* 0x0000007f14157812 */ /* 0x048fe200078ec0ff */
[----:B------:R-:W-:-:S03]  /*fff0*/  IMAD.SHL.U32 R20, R20, 0x10, RZ ;  /* 0x0000001014147824 */ /* 0x000fc600078e00ff */
[----:B------:R-:W-:-:S04]  /*10000*/  SHF.R.U32.HI R21, RZ, 0x3, R21 ;  /* 0x00000003ff157819 */ /* 0x000fc80000011615 */
[----:B------:R-:W-:-:S04]  /*10010*/  LOP3.LUT R20, R21, 0x70, R20, 0xf8, !PT ;  /* 0x0000007015147812 */ /* 0x000fc800078ef814 */
[----:B------:R-:W-:-:S05]  /*10020*/  LOP3.LUT R7, R20, R0, RZ, 0xfc, !PT ;  /* 0x0000000014077212 */ /* 0x000fca00078efcff */
[----:B--2---:R-:W-:Y:S01]  /*10030*/  @P0 IMAD.HI.U32 R8, R7, R5, RZ ;  /* 0x0000000507080227 */ /* 0x004fe200078e00ff */
[----:B------:R-:W-:-:S04]  /*10040*/  MOV R5, R7 ;  /* 0x0000000700057202 */ /* 0x000fc80000000f00 */
[----:B0-----:R-:W-:Y:S01]  /*10050*/  @P0 SHF.R.U32.HI R5, RZ, R4, R8 ;  /* 0x00000004ff050219 */ /* 0x001fe20000011608 */
[----:B------:R-:W0:Y:S04]  /*10060*/  S2R R20, SR_TID.X ;  /* 0x0000000000147919 */ /* 0x000e280000002100 */
[----:B------:R-:W-:-:S04]  /*10070*/  IMAD.MOV R4, RZ, RZ, -R5 ;  /* 0x000000ffff047224 */ /* 0x000fc800078e0a05 */
[----:B------:R-:W-:Y:S01]  /*10080*/  IMAD R4, R6, R4, R7 ;  /* 0x0000000406047224 */ /* 0x000fe200078e0207 */
[----:B------:R-:W-:Y:S01]  /*10090*/  SHF.R.S32.HI R7, RZ, 0x1f, R5 ;  /* 0x0000001fff077819 */ /* 0x000fe20000011405 */
[----:B------:R-:W-:-:S04]  /*100a0*/  IMAD.WIDE.U32 R2, R5, UR4, R2 ;  /* 0x0000000405027c25 */ /* 0x000fc8000f8e0002 */
[----:B------:R-:W-:-:S04]  /*100b0*/  IMAD R7, R7, UR4, RZ ;  /* 0x0000000407077c24 */ /* 0x000fc8000f8e02ff */
[----:B------:R-:W-:Y:S01]  /*100c0*/  IMAD R7, R5, UR5, R7 ;  /* 0x0000000505077c24 */ /* 0x000fe2000f8e0207 */
[----:B------:R-:W-:Y:S01]  /*100d0*/  SHF.R.S32.HI R5, RZ, 0x1f, R4 ;  /* 0x0000001fff057819 */ /* 0x000fe20000011404 */
[----:B------:R-:W-:Y:S02]  /*100e0*/  ULDC.64 UR4, c[0x0][0x2c8] ;  /* 0x0000b20000047ab9 */ /* 0x000fe40000000a00 */
[----:B------:R-:W-:Y:S02]  /*100f0*/  IMAD.IADD R3, R3, 0x1, R7 ;  /* 0x0000000103037824 */ /* 0x000fe400078e0207 */
[----:B------:R-:W-:Y:S02]  /*10100*/  IMAD R5, R5, UR4, RZ ;  /* 0x0000000405057c24 */ /* 0x000fe4000f8e02ff */
[----:B------:R-:W-:-:S04]  /*10110*/  IMAD.WIDE.U32 R2, R4, UR4, R2 ;  /* 0x0000000404027c25 */ /* 0x000fc8000f8e0002 */
[----:B------:R-:W-:Y:S01]  /*10120*/  IMAD R5, R4, UR5, R5 ;  /* 0x0000000504057c24 */ /* 0x000fe2000f8e0205 */
[----:B------:R-:W-:-:S03]  /*10130*/  ULDC.64 UR4, c[0x0][0x280] ;  /* 0x0000a00000047ab9 */ /* 0x000fc60000000a00 */
[----:B------:R-:W-:Y:S01]  /*10140*/  IMAD.IADD R3, R3, 0x1, R5 ;  /* 0x0000000103037824 */ /* 0x000fe200078e0205 */
[----:B------:R-:W-:Y:S01]  /*10150*/  LEA R5, P0, R2, UR4, 0x1 ;  /* 0x0000000402057c11 */ /* 0x000fe2000f8008ff */
[----:B------:R-:W-:Y:S01]  /*10160*/  ULDC UR4, c[0x0][0x2b8] ;  /* 0x0000ae0000047ab9 */ /* 0x000fe20000000800 */
[----:B0-----:R-:W-:Y:S02]  /*10170*/  LOP3.LUT R20, R20, 0x7f, RZ, 0xc0, !PT ;  /* 0x0000007f14147812 */ /* 0x001fe400078ec0ff */
[----:B------:R-:W-:Y:S01]  /*10180*/  LEA.HI.X R4, R2, UR5, R3, 0x1, P0 ;  /* 0x0000000502047c11 */ /* 0x000fe200080f0c03 */
[----:B------:R-:W-:Y:S01]  /*10190*/  UMOV UR5, 0xffffffff ;  /* 0xffffffff00057882 */ /* 0x000fe20000000000 */
[----:B------:R-:W-:Y:S02]  /*101a0*/  ISETP.GE.AND P4, PT, R33, UR4, PT ;  /* 0x0000000421007c0c */ /* 0x000fe4000bf86270 */
[----:B------:R-:W-:Y:S02]  /*101b0*/  ISETP.GE.AND P3, PT, R9, UR4, PT ;  /* 0x0000000409007c0c */ /* 0x000fe4000bf66270 */
[----:B------:R-:W-:-:S02]  /*101c0*/  ISETP.GE.AND P2, PT, R37, UR4, PT ;  /* 0x0000000425007c0c */ /* 0x000fc4000bf46270 */
[----:B------:R-:W-:Y:S02]  /*101d0*/  ISETP.GE.AND P1, PT, R36, UR4, PT ;  /* 0x0000000424007c0c */ /* 0x000fe4000bf26270 */
[----:B------:R-:W-:Y:S01]  /*101e0*/  SHF.R.U32.HI R9, RZ, 0x3, R20 ;  /* 0x00000003ff097819 */ /* 0x000fe20000011614 */
[----:B-1----:R-:W-:Y:S10]  /*101f0*/  BRA.DIV UR5, `(.L_x_261) ;  /* 0x0000003a05247947 */ /* 0x002ff4000b800000 */
[----:B------:R-:W0:Y:S01]  /*10200*/  SHFL.IDX PT, R14, R5, RZ, 0x181f ;  /* 0x00181fff050e7589 */ /* 0x000e2200000e0000 */
[----:B-----5:R-:W-:Y:S02]  /*10210*/  IMAD R6, R10, R6, RZ ;  /* 0x000000060a067224 */ /* 0x020fe400078e02ff */
[----:B------:R-:W-:Y:S01]  /*10220*/  IMAD.IADD R0, R9, 0x1, R0 ;  /* 0x0000000109007824 */ /* 0x000fe200078e0200 */
[----:B------:R-:W1:Y:S03]  /*10230*/  SHFL.IDX PT, R2, R4, RZ, 0x181f ;  /* 0x00181fff04027589 */ /* 0x000e6600000e0000 */
[C---:B------:R-:W-:Y:S01]  /*10240*/  VIADD R7, R0.reuse, 0x10 ;  /* 0x0000001000077836 */ /* 0x040fe20000000000 */
[----:B------:R-:W-:-:S13]  /*10250*/  ISETP.GE.AND P0, PT, R0, R6, PT ;  /* 0x000000060000720c */ /* 0x000fda0003f06270 */
[----:B0-----:R-:W-:-:S05]  /*10260*/  @!P0 LEA R14, P5, R33, R14, 0x1 ;  /* 0x0000000e210e8211 */ /* 0x001fca00078a08ff */
[----:B-1----:R-:W-:Y:S02]  /*10270*/  @!P0 IMAD.X R3, RZ, RZ, R2, P5 ;  /* 0x000000ffff038224 */ /* 0x002fe400028e0602 */
[----:B------:R-:W-:Y:S02]  /*10280*/  @!P0 IMAD.MOV.U32 R2, RZ, RZ, R14 ;  /* 0x000000ffff028224 */ /* 0x000fe400078e000e */
[----:B------:R-:W0:Y:S04]  /*10290*/  SHFL.IDX PT, R14, R5, 0x1, 0x181f ;  /* 0x00381f00050e7f89 */ /* 0x000e2800000e0000 */
[----:B------:R-:W-:Y:S04]  /*102a0*/  @!P0 LDGSTS.E.BYPASS.LTC128B.128 [R34+0x14400], desc[UR36][R2.64], !P4 ;  /* 0x1440000002228fae */ /* 0x000fe8000e101d64 */
[----:B------:R-:W-:Y:S04]  /*102b0*/  @!P0 LDGSTS.E.BYPASS.LTC128B.128 [R34+0x18400], desc[UR36][R2.64+0x80], !P3 ;  /* 0x1840008002228fae */ /* 0x000fe8000d901d64 */
[----:B------:R-:W-:Y:S04]  /*102c0*/  @!P0 LDGSTS.E.BYPASS.LTC128B.128 [R34+0x1c400], desc[UR36][R2.64+0x100], !P2 ;  /* 0x1c40010002228fae */ /* 0x000fe8000d101d64 */
[----:B------:R1:W-:Y:S01]  /*102d0*/  @!P0 LDGSTS.E.BYPASS.LTC128B.128 [R34+0x20400], desc[UR36][R2.64+0x180], !P1 ;  /* 0x2040018002228fae */ /* 0x0003e2000c901d64 */
[----:B------:R-:W-:-:S03]  /*102e0*/  ISETP.GE.AND P0, PT, R7, R6, PT ;  /* 0x000000060700720c */ /* 0x000fc60003f06270 */
[----:B-1----:R-:W1:Y:S10]  /*102f0*/  SHFL.IDX PT, R2, R4, 0x1, 0x181f ;  /* 0x00381f0004027f89 */ /* 0x002e7400000e0000 */
[----:B0-----:R-:W-:-:S04]  /*10300*/  @!P0 LEA R14, P5, R33, R14, 0x1 ;  /* 0x0000000e210e8211 */ /* 0x001fc800078a08ff */
[----:B-1----:R-:W-:Y:S01]  /*10310*/  @!P0 IADD3.X R7, RZ, R2, RZ, P5, !PT ;  /* 0x00000002ff078210 */ /* 0x002fe20002ffe4ff */
[----:B------:R-:W-:Y:S02]  /*10320*/  @!P0 IMAD.MOV.U32 R2, RZ, RZ, R14 ;  /* 0x000000ffff028224 */ /* 0x000fe400078e000e */
[----:B------:R-:W0:Y:S02]  /*10330*/  SHFL.IDX PT, R14, R5, 0x2, 0x181f ;  /* 0x00581f00050e7f89 */ /* 0x000e2400000e0000 */
[----:B------:R-:W-:Y:S02]  /*10340*/  @!P0 IMAD.MOV.U32 R3, RZ, RZ, R7 ;  /* 0x000000ffff038224 */ /* 0x000fe400078e0007 */
[----:B------:R-:W-:-:S03]  /*10350*/  VIADD R7, R0, 0x20 ;  /* 0x0000002000077836 */ /* 0x000fc60000000000 */
[----:B------:R-:W-:Y:S04]  /*10360*/  @!P0 LDGSTS.E.BYPASS.LTC128B.128 [R34+0x14c00], desc[UR36][R2.64], !P4 ;  /* 0x14c0000002228fae */ /* 0x000fe8000e101d64 */
[----:B------:R-:W-:Y:S04]  /*10370*/  @!P0 LDGSTS.E.BYPASS.LTC128B.128 [R34+0x18c00], desc[UR36][R2.64+0x80], !P3 ;  /* 0x18c0008002228fae */ /* 0x000fe8000d901d64 */
[----:B------:R-:W-:Y:S04]  /*10380*/  @!P0 LDGSTS.E.BYPASS.LTC128B.128 [R34+0x1cc00], desc[UR36][R2.64+0x100], !P2 ;  /* 0x1cc0010002228fae */ /* 0x000fe8000d101d64 */
[----:B------:R1:W-:Y:S01]  /*10390*/  @!P0 LDGSTS.E.BYPASS.LTC128B.128 [R34+0x20c00], desc[UR36][R2.64+0x180], !P1 ;  /* 0x20c0018002228fae */ /* 0x0003e2000c901d64 */
[----:B------:R-:W-:-:S03]  /*103a0*/  ISETP.GE.AND P0, PT, R7, R6, PT ;  /* 0x000000060700720c */ /* 0x000fc60003f06270 */
[----:B-1----:R-:W1:Y:S10]  /*103b0*/  SHFL.IDX PT, R2, R4, 0x2, 0x181f ;  /* 0x00581f0004027f89 */ /* 0x002e7400000e0000 */
[----:B0-----:R-:W-:-:S05]  /*103c0*/  @!P0 LEA R14, P5, R33, R14, 0x1 ;  /* 0x0000000e210e8211 */ /* 0x001fca00078a08ff */
[----:B-1----:R-:W-:Y:S02]  /*103d0*/  @!P0 IMAD.X R7, RZ, RZ, R2, P5 ;  /* 0x000000ffff078224 */ /* 0x002fe400028e0602 */
[----:B------:R-:W-:Y:S02]  /*103e0*/  @!P0 IMAD.MOV.U32 R2, RZ, RZ, R14 ;  /* 0x000000ffff028224 */ /* 0x000fe400078e000e */
[----:B------:R-:W-:Y:S01]  /*103f0*/  @!P0 IMAD.MOV.U32 R3, RZ, RZ, R7 ;  /* 0x000000ffff038224 */ /* 0x000fe200078e0007 */
[----:B------:R-:W0:Y:S01]  /*10400*/  SHFL.IDX PT, R14, R5, 0x3, 0x181f ;  /* 0x00781f00050e7f89 */ /* 0x000e2200000e0000 */
[----:B------:R-:W-:-:S03]  /*10410*/  VIADD R7, R0, 0x30 ;  /* 0x0000003000077836 */ /* 0x000fc60000000000 */
        /* <DEDUP_REMOVED lines=46> */
[----:B------:R0:W1:Y:S04]  /*10700*/  SHFL.IDX PT, R14, R5, 0x7, 0x181f ;  /* 0x00f81f00050e7f89 */ /* 0x00006800000e0000 */
[----:B------:R0:W-:Y:S04]  /*10710*/  @!P0 LDGSTS.E.BYPASS.LTC128B.128 [R34+0x17400], desc[UR36][R2.64], !P4 ;  /* 0x1740000002228fae */ /* 0x0001e8000e101d64 */
[----:B------:R0:W-:Y:S04]  /*10720*/  @!P0 LDGSTS.E.BYPASS.LTC128B.128 [R34+0x1b400], desc[UR36][R2.64+0x80], !P3 ;  /* 0x1b40008002228fae */ /* 0x0001e8000d901d64 */
[----:B------:R0:W-:Y:S04]  /*10730*/  @!P0 LDGSTS.E.BYPASS.LTC128B.128 [R34+0x1f400], desc[UR36][R2.64+0x100], !P2 ;  /* 0x1f40010002228fae */ /* 0x0001e8000d101d64 */
[----:B------:R0:W-:Y:S04]  /*10740*/  @!P0 LDGSTS.E.BYPASS.LTC128B.128 [R34+0x23400], desc[UR36][R2.64+0x180], !P1 ;  /* 0x2340018002228fae */ /* 0x0001e8000c901d64 */
[----:B------:R0:W2:Y:S02]  /*10750*/  SHFL.IDX PT, R7, R4, 0x7, 0x181f ;  /* 0x00f81f0004077f89 */ /* 0x0000a400000e0000 */
.L_x_350:
[----:B0-----:R-:W-:Y:S01]  /*10760*/  VIADD R3, R0, 0x70 ;  /* 0x0000007000037836 */ /* 0x001fe20000000000 */
[----:B------:R-:W-:Y:S04]  /*10770*/  BSSY B0, `(.L_x_262) ;  /* 0x000000c000007945 */ /* 0x000fe80003800000 */
[----:B------:R-:W-:-:S13]  /*10780*/  ISETP.GE.AND P0, PT, R3, R6, PT ;  /* 0x000000060300720c */ /* 0x000fda0003f06270 */
[----:B------:R-:W-:Y:S05]  /*10790*/  @P0 BRA `(.L_x_263) ;  /* 0x0000000000240947 */ /* 0x000fea0003800000 */
[----:B-1----:R-:W-:-:S04]  /*107a0*/  LEA R2, P0, R33, R14, 0x1 ;  /* 0x0000000e21027211 */ /* 0x002fc800078008ff */
[----:B--2---:R-:W-:-:S05]  /*107b0*/  IADD3.X R3, RZ, R7, RZ, P0, !PT ;  /* 0x00000007ff037210 */ /* 0x004fca00007fe4ff */
[----:B------:R-:W-:Y:S01]  /*107c0*/  @!PT LDS RZ, [RZ] ;  /* 0x00000000fffff984 */ /* 0x000fe20000000800 */
[----:B------:R-:W-:Y:S01]  /*107d0*/  @!PT LDS RZ, [RZ] ;  /* 0x00000000fffff984 */ /* 0x000fe20000000800 */
[----:B------:R-:W-:Y:S01]  /*107e0*/  @!PT LDS RZ, [RZ] ;  /* 0x00000000fffff984 */ /* 0x000fe20000000800 */
[----:B------:R0:W-:Y:S04]  /*107f0*/  LDGSTS.E.BYPASS.LTC128B.128 [R34+0x17c00], desc[UR36][R2.64], !P4 ;  /* 0x17c0000002227fae */ /* 0x0001e8000e101d64 */
[----:B------:R0:W-:Y:S04]  /*10800*/  LDGSTS.E.BYPASS.LTC128B.128 [R34+0x1bc00], desc[UR36][R2.64+0x80], !P3 ;  /* 0x1bc0008002227fae */ /* 0x0001e8000d901d64 */
[----:B------:R0:W-:Y:S04]  /*10810*/  LDGSTS.E.BYPASS.LTC128B.128 [R34+0x1fc00], desc[UR36][R2.64+0x100], !P2 ;  /* 0x1fc0010002227fae */ /* 0x0001e8000d101d64 */
[----:B------:R0:W-:Y:S02]  /*10820*/  LDGSTS.E.BYPASS.LTC128B.128 [R34+0x23c00], desc[UR36][R2.64+0x180], !P1 ;  /* 0x23c0018002227fae */ /* 0x0001e4000c901d64 */
.L_x_263:
[----:B------:R-:W-:Y:S05]  /*10830*/  BSYNC B0 ;  /* 0x0000000000007941 */ /* 0x000fea0003800000 */
.L_x_262:
[----:B------:R-:W-:Y:S01]  /*10840*/  NOP ;  /* 0x0000000000007918 */ /* 0x000fe20000000000 */
[----:B------:R-:W-:-:S13]  /*10850*/  PLOP3.LUT P0, PT, PT, PT, PT, 0x80, 0x0 ;  /* 0x000000000000781c */ /* 0x000fda0003f0f070 */
.L_x_264:
[----:B------:R-:W-:Y:S02]  /*10860*/  PLOP3.LUT P1, PT, P1, P0, PT, 0xa2, 0x0 ;  /* 0x000000000000781c */ /* 0x000fe40000f21472 */
[----:B------:R-:W-:-:S08]  /*10870*/  @P0 R2UR P1, UR4, R22 ;  /* 0x00000000160402ca */ /* 0x000fd00000020000 */
[----:B------:R-:W-:-:S05]  /*10880*/  @P0 PLOP3.LUT P0, PT, P1, PT, PT, 0x80, 0x0 ;  /* 0x000000000000081c */ /* 0x000fca0000f0f070 */
[----:B------:R-:W-:Y:S01]  /*10890*/  @!P1 SYNCS.ARRIVE.TRANS64.RED.A0T1 RZ, [UR4+0x38800], RZ ;  /* 0x038800ffffff99a7 */ /* 0x000fe20008200404 */
[----:B------:R-:W-:Y:S07]  /*108a0*/  @!P1 ARRIVES.LDGSTSBAR.64.TRANSCNT [UR4+0x38800] ;  /* 0x03880000ff0099b0 */ /* 0x000fee0008000a84 */
[----:B------:R-:W-:Y:S05]  /*108b0*/  @P0 BRA.U.ANY `(.L_x_264) ;  /* 0xfffffffd00e80947 */ /* 0x000fea000393ffff */
[----:B0-----:R-:W3:Y:S02]  /*108c0*/  LDL.LU R2, [R1+0x1c] ;  /* 0x00001c0001027983 */ /* 0x001ee40000300800 */
[----:B---3--:R-:W-:-:S05]  /*108d0*/  VIADD R2, R2, 0x1 ;  /* 0x0000000102027836 */ /* 0x008fca0000000000 */
[----:B------:R0:W-:Y:S01]  /*108e0*/  STL [R1+0x1c], R2 ;  /* 0x00001c0201007387 */ /* 0x0001e20000100800 */
[----:B------:R-:W-:-:S04]  /*108f0*/  LEA.HI R0, R2, R2, RZ, 0x1 ;  /* 0x0000000202007211 */ /* 0x000fc800078f08ff */
[----:B------:R-:W-:-:S05]  /*10900*/  LOP3.LUT R0, R0, 0xfffffffe, RZ, 0xc0, !PT ;  /* 0xfffffffe00007812 */ /* 0x000fca00078ec0ff */
[----:B------:R-:W-:-:S05]  /*10910*/  IMAD.IADD R0, R2, 0x1, -R0 ;  /* 0x0000000102007824 */ /* 0x000fca00078e0a00 */
[----:B------:R-:W-:Y:S01]  /*10920*/  SHF.L.U32 R3, R0, 0x1f, RZ ;  /* 0x0000001f00037819 */ /* 0x000fe200000006ff */
[----:B------:R-:W-:Y:S01]  /*10930*/  NOP ;  /* 0x0000000000007918 */ /* 0x000fe20000000000 */
[----:B------:R0:W-:Y:S01]  /*10940*/  SYNCS.ARRIVE.TRANS64.A1T0 RZ, [R22+URZ+0x38800], RZ ;  /* 0x038800ff16ff79a7 */ /* 0x0001e2000810003f */
[----:B------:R-:W-:Y:S01]  /*10950*/  BSSY B0, `(.L_x_265) ;  /* 0x0000003000007945 */ /* 0x000fe20003800000 */
[----:B------:R-:W3:Y:S03]  /*10960*/  SYNCS.PHASECHK.TRANS64.TRYWAIT P0, [R22+URZ+0x38820], R3 ;  /* 0x03882003160075a7 */ /* 0x000ee6000800017f */
[----:B0--3--:R-:W-:Y:S05]  /*10970*/  @!P0 BRA `(.L_x_266) ;  /* 0x0000003800fc8947 */ /* 0x009fea0003800000 */
.L_x_351:
[----:B------:R-:W-:Y:S05]  /*10980*/  BSYNC B0 ;  /* 0x0000000000007941 */ /* 0x000fea0003800000 */
.L_x_265:
[----:B------:R-:W3:Y:S01]  /*10990*/  LDL R0, [R1] ;  /* 0x0000000001007983 */ /* 0x000ee20000100800 */
[----:B------:R-:W-:Y:S01]  /*109a0*/  BSSY B0, `(.L_x_267) ;  /* 0x0000116000007945 */ /* 0x000fe20003800000 */
[----:B---3--:R-:W-:-:S13]  /*109b0*/  ISETP.GE.AND P0, PT, R0, 0x51, PT ;  /* 0x000000510000780c */ /* 0x008fda0003f06270 */
[----:B------:R-:W-:Y:S05]  /*109c0*/  @!P0 BRA `(.L_x_268) ;  /* 0x00000010004c8947 */ /* 0x000fea0003800000 */
[----:B------:R-:W3:Y:S01]  /*109d0*/  LDL.LU R0, [R1+0x20] ;  /* 0x0000200001007983 */ /* 0x000ee20000300800 */
[C---:B------:R-:W-:Y:S01]  /*109e0*/  LOP3.LUT R2, R33.reuse, 0x40, RZ, 0xfc, !PT ;  /* 0x0000004021027812 */ /* 0x040fe200078efcff */
[----:B------:R-:W-:Y:S01]  /*109f0*/  ULDC UR4, c[0x0][0x2f4] ;  /* 0x0000bd0000047ab9 */ /* 0x000fe20000000800 */
[----:B------:R-:W-:Y:S01]  /*10a00*/  IMAD.MOV.U32 R17, RZ, RZ, R28 ;  /* 0x000000ffff117224 */ /* 0x000fe200078e001c */
[----:B------:R-:W-:Y:S01]  /*10a10*/  ISETP.GE.AND P4, PT, R33, UR4, PT ;  /* 0x0000000421007c0c */ /* 0x000fe2000bf86270 */
[----:B--2---:R-:W-:Y:S01]  /*10a20*/  IMAD.MOV.U32 R7, RZ, RZ, R27 ;  /* 0x000000ffff077224 */ /* 0x004fe200078e001b */
[----:B------:R-:W-:Y:S01]  /*10a30*/  ISETP.GE.AND P3, PT, R2, UR4, PT ;  /* 0x0000000402007c0c */ /* 0x000fe2000bf66270 */
[----:B------:R-:W-:Y:S01]  /*10a40*/  IMAD.MOV.U32 R29, RZ, RZ, R26 ;  /* 0x000000ffff1d7224 */ /* 0x000fe200078e001a */
[----:B------:R-:W-:Y:S02]  /*10a50*/  ISETP.GE.AND P2, PT, R37, UR4, PT ;  /* 0x0000000425007c0c */ /* 0x000fe4000bf46270 */
[----:B------:R-:W-:Y:S01]  /*10a60*/  ISETP.GE.AND P1, PT, R36, UR4, PT ;  /* 0x0000000424007c0c */ /* 0x000fe2000bf26270 */
[----:B---3--:R-:W-:-:S12]  /*10a70*/  VIADD R0, R0, 0xfffffffe ;  /* 0xfffffffe00007836 */ /* 0x008fd80000000000 */
.L_x_281:
[----:B------:R-:W2:Y:S04]  /*10a80*/  LDL R6, [R1+0x4] ;  /* 0x0000040001067983 */ /* 0x000ea80000100800 */
[----:B------:R-:W3:Y:S01]  /*10a90*/  LDL R8, [R1+0x8] ;  /* 0x0000080001087983 */ /* 0x000ee20000100800 */
[----:B------:R-:W4:Y:S01]  /*10aa0*/  S2R R2, SR_TID.X ;  /* 0x0000000000027919 */ /* 0x000f220000002100 */
[----:B------:R-:W1:Y:S01]  /*10ab0*/  S2R R4, SR_TID.X ;  /* 0x0000000000047919 */ /* 0x000e620000002100 */
[----:B----4-:R-:W-:-:S04]  /*10ac0*/  LOP3.LUT R2, R2, 0x7f, RZ, 0xc0, !PT ;  /* 0x0000007f02027812 */ /* 0x010fc800078ec0ff */
[----:B0-----:R-:W-:Y:S02]  /*10ad0*/  SHF.R.U32.HI R3, RZ, 0x3, R2 ;  /* 0x00000003ff037819 */ /* 0x001fe40000011602 */
[----:B------:R-:W0:Y:S01]  /*10ae0*/  LDC R2, c[0x0][0x430] ;  /* 0x00010c00ff027b82 */ /* 0x000e220000000800 */
[----:B-1----:R-:W-:-:S05]  /*10af0*/  IMAD.SHL.U32 R9, R4, 0x10, RZ ;  /* 0x0000001004097824 */ /* 0x002fca00078e00ff */
[----:B------:R-:W-:-:S04]  /*10b00*/  LOP3.LUT R9, R3, 0x70, R9, 0xf8, !PT ;  /* 0x0000007003097812 */ /* 0x000fc800078ef809 */
[----:B------:R-:W-:-:S13]  /*10b10*/  ISETP.GT.U32.AND P6, PT, R9, 0x4f, PT ;  /* 0x0000004f0900780c */ /* 0x000fda0003fc4070 */
[----:B------:R-:W3:Y:S01]  /*10b20*/  @!P6 LDC.64 R4, c[0x0][0x428] ;  /* 0x00010a00ff04eb82 */ /* 0x000ee20000000a00 */
[----:B0-----:R-:W-:-:S13]  /*10b30*/  ISETP.NE.AND P0, PT, R2, 0x1, PT ;  /* 0x000000010200780c */ /* 0x001fda0003f05270 */
[----:B------:R-:W0:Y:S08]  /*10b40*/  @P0 LDC R3, c[0x0][0x434] ;  /* 0x00010d00ff030b82 */ /* 0x000e300000000800 */
[----:B------:R-:W1:Y:S01]  /*10b50*/  @P0 LDC R2, c[0x0][0x438] ;  /* 0x00010e00ff020b82 */ /* 0x000e620000000800 */
[----:B--2---:R-:W-:-:S05]  /*10b60*/  IMAD R6, R0, 0x50, R6 ;  /* 0x0000005000067824 */ /* 0x004fca00078e0206 */
[----:B------:R-:W-:-:S05]  /*10b70*/  IADD3 R6, R9, R6, RZ ;  /* 0x0000000609067210 */ /* 0x000fca0007ffe0ff */
[----:B0-----:R-:W-:-:S04]  /*10b80*/  @P0 IMAD.HI.U32 R3, R6, R3, RZ ;  /* 0x0000000306030227 */ /* 0x001fc800078e00ff */
[----:B------:R-:W-:Y:S01]  /*10b90*/  IMAD.MOV.U32 R10, RZ, RZ, R6 ;  /* 0x000000ffff0a7224 */ /* 0x000fe200078e0006 */
[----:B-1----:R-:W-:Y:S01]  /*10ba0*/  @P0 SHF.R.U32.HI R10, RZ, R2, R3 ;  /* 0x00000002ff0a0219 */ /* 0x002fe20000011603 */
[----:B---3--:R-:W-:Y:S02]  /*10bb0*/  @!P6 IMAD R2, R8, R4, RZ ;  /* 0x000000040802e224 */ /* 0x008fe400078e02ff */
[----:B------:R-:W0:Y:S01]  /*10bc0*/  @!P6 LDC.64 R8, c[0x0][0x418] ;  /* 0x00010600ff08eb82 */ /* 0x000e220000000a00 */
[----:B------:R-:W-:Y:S01]  /*10bd0*/  @!P6 SHF.R.S32.HI R3, RZ, 0x1f, R10 ;  /* 0x0000001fff03e819 */ /* 0x000fe2000001140a */
[----:B------:R-:W-:Y:S02]  /*10be0*/  @!P6 IMAD R5, R31, R5, R2 ;  /* 0x000000051f05e224 */ /* 0x000fe400078e0202 */
[----:B------:R-:W-:-:S04]  /*10bf0*/  @!P6 IMAD.MOV.U32 R2, RZ, RZ, R10 ;  /* 0x000000ffff02e224 */ /* 0x000fc800078e000a */
[----:B------:R-:W-:-:S04]  /*10c00*/  @!P6 IMAD.WIDE.U32 R2, R31, R4, R2 ;  /* 0x000000041f02e225 */ /* 0x000fc800078e0002 */
[----:B------:R-:W-:Y:S02]  /*10c10*/  @!P6 IMAD.IADD R5, R5, 0x1, R3 ;  /* 0x000000010505e824 */ /* 0x000fe400078e0203 */
[----:B------:R-:W-:Y:S01]  /*10c20*/  IMAD.MOV.U32 R4, RZ, RZ, RZ ;  /* 0x000000ffff047224 */ /* 0x000fe200078e00ff */
[----:B0-----:R-:W-:-:S04]  /*10c30*/  @!P6 LEA R8, P0, R2, R8, 0x2 ;  /* 0x000000080208e211 */ /* 0x001fc800078010ff */
[----:B------:R-:W-:-:S05]  /*10c40*/  @!P6 LEA.HI.X R9, R2, R9, R5, 0x2, P0 ;  /* 0x000000090209e211 */ /* 0x000fca00000f1405 */
[----:B------:R0:W5:Y:S01]  /*10c50*/  @!P6 LDG.E R4, desc[UR36][R8.64] ;  /* 0x000000240804e981 */ /* 0x000162000c1e1900 */
[----:B------:R-:W-:Y:S01]  /*10c60*/  LOP3.LUT P5, RZ, R23, 0x20, RZ, 0xc0, !PT ;  /* 0x0000002017ff7812 */ /* 0x000fe200078ac0ff */
[----:B------:R-:W-:Y:S01]  /*10c70*/  VIADD R27, R7, 0x1 ;  /* 0x00000001071b7836 */ /* 0x000fe20000000000 */
[----:B------:R-:W-:Y:S05]  /*10c80*/  YIELD ;  /* 0x0000000000007946 */ /* 0x000fea0003800000 */
[----:B------:R-:W-:Y:S01]  /*10c90*/  ISETP.NE.AND P0, PT, R27, 0x2, PT ;  /* 0x000000021b00780c */ /* 0x000fe20003f05270 */
[----:B------:R-:W-:Y:S01]  /*10ca0*/  IMAD.MOV R5, RZ, RZ, -R10 ;  /* 0x000000ffff057224 */ /* 0x000fe200078e0a0a */
[----:B------:R-:W-:-:S02]  /*10cb0*/  ULDC UR4, c[0x0][0x430] ;  /* 0x00010c0000047ab9 */ /* 0x000fc40000000800 */
[----:B------:R-:W-:Y:S01]  /*10cc0*/  SEL R28, RZ, 0x1, P0 ;  /* 0x00000001ff1c7807 */ /* 0x000fe20000000000 */
[----:B------:R-:W-:Y:S01]  /*10cd0*/  IMAD R5, R5, UR4, R6 ;  /* 0x0000000405057c24 */ /* 0x000fe2000f8e0206 */
[----:B------:R-:W-:Y:S01]  /*10ce0*/  SEL R27, R27, RZ, P0 ;  /* 0x000000ff1b1b7207 */ /* 0x000fe20000000000 */
[----:B------:R-:W-:Y:S01]  /*10cf0*/  IMAD.MOV.U32 R26, RZ, RZ, R0 ;  /* 0x000000ffff1a7224 */ /* 0x000fe200078e0000 */
[----:B------:R-:W-:Y:S01]  /*10d00*/  LOP3.LUT R28, R17, R28, RZ, 0x3c, !PT ;  /* 0x0000001c111c7212 */ /* 0x000fe200078e3cff */
[----:B0-----:R-:W-:Y:S06]  /*10d10*/  @!P5 BRA `(.L_x_269) ;  /* 0x000000000004d947 */ /* 0x001fec0003800000 */
[----:B------:R-:W-:Y:S01]  /*10d20*/  BPT.TRAP 0x1 ;  /* 0x000000040000795c */ /* 0x000fe20000300000 */
.L_x_269:
[----:B------:R-:W-:Y:S01]  /*10d30*/  LEA R6, R27, R22, 0x3 ;  /* 0x000000161b067211 */ /* 0x000fe200078e18ff */
[----:B------:R-:W-:Y:S01]  /*10d40*/  BSSY B1, `(.L_x_270) ;  /* 0x0000004000017945 */ /* 0x000fe20003800000 */
[----:B------:R-:W-:-:S04]  /*10d50*/  SHF.L.U32 R3, R28, 0x1f, RZ ;  /* 0x0000001f1c037819 */ /* 0x000fc800000006ff */
[----:B------:R-:W0:Y:S02]  /*10d60*/  SYNCS.PHASECHK.TRANS64.TRYWAIT P0, [R6+URZ+0x38840], R3 ;  /* 0x03884003060075a7 */ /* 0x000e24000800017f */
[----:B0-----:R-:W-:Y:S05]  /*10d70*/  @!P0 BRA `(.L_x_271) ;  /* 0x0000003800108947 */ /* 0x001fea0003800000 */
.L_x_352:
[----:B------:R-:W-:Y:S05]  /*10d80*/  BSYNC B1 ;  /* 0x0000000000017941 */ /* 0x000fea0003800000 */
.L_x_270:
[----:B------:R-:W-:Y:S01]  /*10d90*/  SHF.R.S32.HI R20, RZ, 0x1f, R5 ;  /* 0x0000001fff147819 */ /* 0x000fe20000011405 */
[----:B------:R-:W-:Y:S01]  /*10da0*/  ULDC.64 UR4, c[0x0][0x300] ;  /* 0x0000c00000047ab9 */ /* 0x000fe20000000a00 */
[----:B-----5:R-:W-:Y:S01]  /*10db0*/  SHF.R.S32.HI R21, RZ, 0x1f, R4 ;  /* 0x0000001fff157819 */ /* 0x020fe20000011404 */
[----:B0-----:R-:W-:Y:S01]  /*10dc0*/  IMAD.WIDE.U32 R2, R5, UR4, RZ ;  /* 0x0000000405027c25 */ /* 0x001fe2000f8e00ff */
[----:B------:R-:W-:-:S03]  /*10dd0*/  LOP3.LUT P5, RZ, R23, 0x2, RZ, 0xc0, !PT ;  /* 0x0000000217ff7812 */ /* 0x000fc600078ac0ff */
[----:B------:R-:W-:Y:S02]  /*10de0*/  IMAD R0, R20, UR4, RZ ;  /* 0x0000000414007c24 */ /* 0x000fe4000f8e02ff */
[----:B------:R-:W-:Y:S02]  /*10df0*/  IMAD R9, R27, 0x5000, R32 ;  /* 0x000050001b097824 */ /* 0x000fe400078e0220 */
        /* <DEDUP_REMOVED lines=16> */
[----:B------:R-:W-:Y:S06]  /*10f00*/  BRA.DIV UR4, `(.L_x_272) ;  /* 0x0000003604c07947 */ /* 0x000fec000b800000 */
[----:B------:R-:W0:Y:S01]  /*10f10*/  SHFL.IDX PT, R2, R8, RZ, 0x181f ;  /* 0x00181fff08027589 */ /* 0x000e2200000e0000 */
[----:B------:R-:W-:Y:S01]  /*10f20*/  LOP3.LUT R23, R23, 0xfffffbff, RZ, 0xc0, !PT ;  /* 0xfffffbff17177812 */ /* 0x000fe200078ec0ff */
[----:B------:R-:W-:Y:S02]  /*10f30*/  IMAD.SHL.U32 R0, R33, 0x2, RZ ;  /* 0x0000000221007824 */ /* 0x000fe400078e00ff */
[----:B------:R-:W1:Y:S01]  /*10f40*/  SHFL.IDX PT, R3, R10, RZ, 0x181f ;  /* 0x00181fff0a037589 */ /* 0x000e6200000e0000 */
[----:B------:R-:W-:Y:S01]  /*10f50*/  @P2 LOP3.LUT R23, R23, 0x400, RZ, 0xfc, !PT ;  /* 0x0000040017172812 */ /* 0x000fe200078efcff */
[----:B------:R-:W-:Y:S02]  /*10f60*/  IMAD R9, R9, 0x2, R22 ;  /* 0x0000000209097824 */ /* 0x000fe400078e0216 */
[----:B------:R-:W-:Y:S01]  /*10f70*/  SHFL.IDX PT, R35, R10, 0x1, 0x181f ;  /* 0x00381f000a237f89 */ /* 0x000fe200000e0000 */
[C---:B------:R-:W-:Y:S02]  /*10f80*/  LOP3.LUT P2, RZ, R23.reuse, 0x10, RZ, 0xc0, !PT ;  /* 0x0000001017ff7812 */ /* 0x040fe4000784c0ff */
[----:B------:R-:W-:-:S04]  /*10f90*/  LOP3.LUT R23, R23, 0xfffffdff, RZ, 0xc0, !PT ;  /* 0xfffffdff17177812 */ /* 0x000fc800078ec0ff */
[----:B------:R-:W-:-:S04]  /*10fa0*/  @P1 LOP3.LUT R23, R23, 0x200, RZ, 0xfc, !PT ;  /* 0x0000020017171812 */ /* 0x000fc800078efcff */
[C---:B------:R-:W-:Y:S02]  /*10fb0*/  LOP3.LUT P1, RZ, R23.reuse, 0x8, RZ, 0xc0, !PT ;  /* 0x0000000817ff7812 */ /* 0x040fe4000782c0ff */
[----:B------:R-:W-:Y:S02]  /*10fc0*/  LOP3.LUT P6, RZ, R23, 0x4, RZ, 0xc0, !PT ;  /* 0x0000000417ff7812 */ /* 0x000fe400078cc0ff */
[----:B0-----:R-:W-:-:S05]  /*10fd0*/  IADD3 R2, P0, R2, R0, RZ ;  /* 0x0000000002027210 */ /* 0x001fca0007f1e0ff */
[----:B-1----:R-:W-:-:S05]  /*10fe0*/  IMAD.X R3, RZ, RZ, R3, P0 ;  /* 0x000000ffff037224 */ /* 0x002fca00000e0603 */
[----:B------:R-:W-:Y:S04]  /*10ff0*/  LDGSTS.E.BYPASS.LTC128B.128 [R9+0x24400], desc[UR36][R2.64], !P2 ;  /* 0x2440000002097fae */ /* 0x000fe8000d101d64 */
[----:B------:R-:W-:Y:S04]  /*11000*/  LDGSTS.E.BYPASS.LTC128B.128 [R9+0x26c00], desc[UR36][R2.64+0x80], !P1 ;  /* 0x26c0008002097fae */ /* 0x000fe8000c901d64 */
[----:B------:R-:W-:Y:S04]  /*11010*/  LDGSTS.E.BYPASS.LTC128B.128 [R9+0x29400], desc[UR36][R2.64+0x100], !P6 ;  /* 0x2940010002097fae */ /* 0x000fe8000f101d64 */
[----:B------:R0:W-:Y:S04]  /*11020*/  LDGSTS.E.BYPASS.LTC128B.128 [R9+0x2bc00], desc[UR36][R2.64+0x180], !P5 ;  /* 0x2bc0018002097fae */ /* 0x0001e8000e901d64 */
[----:B0-----:R-:W0:Y:S02]  /*11030*/  SHFL.IDX PT, R2, R8, 0x1, 0x181f ;  /* 0x00381f0008027f89 */ /* 0x001e2400000e0000 */
[----:B0-----:R-:W-:-:S05]  /*11040*/  IADD3 R2, P0, R2, R0, RZ ;  /* 0x0000000002027210 */ /* 0x001fca0007f1e0ff */
[----:B------:R-:W-:Y:S02]  /*11050*/  IMAD.X R3, RZ, RZ, R35, P0 ;  /* 0x000000ffff037224 */ /* 0x000fe400000e0623 */
[----:B------:R-:W-:Y:S04]  /*11060*/  SHFL.IDX PT, R35, R10, 0x2, 0x181f ;  /* 0x00581f000a237f89 */ /* 0x000fe800000e0000 */
[----:B------:R-:W-:Y:S04]  /*11070*/  LDGSTS.E.BYPASS.LTC128B.128 [R9+0x24c00], desc[UR36][R2.64], !P2 ;  /* 0x24c0000002097fae */ /* 0x000fe8000d101d64 */
[----:B------:R-:W-:Y:S04]  /*11080*/  LDGSTS.E.BYPASS.LTC128B.128 [R9+0x27400], desc[UR36][R2.64+0x80], !P1 ;  /* 0x2740008002097fae */ /* 0x000fe8000c901d64 */
[----:B------:R-:W-:Y:S04]  /*11090*/  LDGSTS.E.BYPASS.LTC128B.128 [R9+0x29c00], desc[UR36][R2.64+0x100], !P6 ;  /* 0x29c0010002097fae */ /* 0x000fe8000f101d64 */
[----:B------:R0:W-:Y:S04]  /*110a0*/  LDGSTS.E.BYPASS.LTC128B.128 [R9+0x2c400], desc[UR36][R2.64+0x180], !P5 ;  /* 0x2c40018002097fae */ /* 0x0001e8000e901d64 */
[----:B0-----:R-:W0:Y:S02]  /*110b0*/  SHFL.IDX PT, R2, R8, 0x2, 0x181f ;  /* 0x00581f0008027f89 */ /* 0x001e2400000e0000 */
[----:B0-----:R-:W-:-:S04]  /*110c0*/  IADD3 R2, P0, R2, R0, RZ ;  /* 0x0000000002027210 */ /* 0x001fc80007f1e0ff */
[----:B------:R-:W-:Y:S02]  /*110d0*/  IADD3.X R3, RZ, R35, RZ, P0, !PT ;  /* 0x00000023ff037210 */ /* 0x000fe400007fe4ff */
[----:B------:R-:W-:Y:S04]  /*110e0*/  SHFL.IDX PT, R35, R10, 0x3, 0x181f ;  /* 0x00781f000a237f89 */ /* 0x000fe800000e0000 */
[----:B------:R-:W-:Y:S04]  /*110f0*/  LDGSTS.E.BYPASS.LTC128B.128 [R9+0x25400], desc[UR36][R2.64], !P2 ;  /* 0x2540000002097fae */ /* 0x000fe8000d101d64 */
[----:B------:R-:W-:Y:S04]  /*11100*/  LDGSTS.E.BYPASS.LTC128B.128 [R9+0x27c00], desc[UR36][R2.64+0x80], !P1 ;  /* 0x27c0008002097fae */ /* 0x000fe8000c901d64 */
[----:B------:R-:W-:Y:S04]  /*11110*/  LDGSTS.E.BYPASS.LTC128B.128 [R9+0x2a400], desc[UR36][R2.64+0x100], !P6 ;  /* 0x2a40010002097fae */ /* 0x000fe8000f101d64 */
[----:B------:R0:W-:Y:S04]  /*11120*/  LDGSTS.E.BYPASS.LTC128B.128 [R9+0x2cc00], desc[UR36][R2.64+0x180], !P5 ;  /* 0x2cc0018002097fae */ /* 0x0001e8000e901d64 */
[----:B0-----:R-:W0:Y:S02]  /*11130*/  SHFL.IDX PT, R2, R8, 0x3, 0x181f ;  /* 0x00781f0008027f89 */ /* 0x001e2400000e0000 */
[----:B0-----:R-:W-:-:S05]  /*11140*/  IADD3 R2, P0, R2, R0, RZ ;  /* 0x0000000002027210 */ /* 0x001fca0007f1e0ff */
[----:B------:R-:W-:Y:S02]  /*11150*/  IMAD.X R3, RZ, RZ, R35, P0 ;  /* 0x000000ffff037224 */ /* 0x000fe400000e0623 */
[----:B------:R0:W1:Y:S04]  /*11160*/  SHFL.IDX PT, R35, R10, 0x4, 0x181f ;  /* 0x00981f000a237f89 */ /* 0x00006800000e0000 */
[----:B------:R-:W-:Y:S01]  /*11170*/  LDGSTS.E.BYPASS.LTC128B.128 [R9+0x25c00], desc[UR36][R2.64], !P2 ;  /* 0x25c0000002097fae */ /* 0x000fe2000d101d64 */
[----:B------:R-:W-:-:S03]  /*11180*/  LOP3.LUT P2, RZ, R23, 0x400, RZ, 0xc0, !PT ;  /* 0x0000040017ff7812 */ /* 0x000fc6000784c0ff */
[----:B------:R-:W-:Y:S01]  /*11190*/  LDGSTS.E.BYPASS.LTC128B.128 [R9+0x28400], desc[UR36][R2.64+0x80], !P1 ;  /* 0x2840008002097fae */ /* 0x000fe2000c901d64 */
[----:B------:R-:W-:-:S03]  /*111a0*/  LOP3.LUT P1, RZ, R23, 0x200, RZ, 0xc0, !PT ;  /* 0x0000020017ff7812 */ /* 0x000fc6000782c0ff */
[----:B------:R-:W-:Y:S04]  /*111b0*/  LDGSTS.E.BYPASS.LTC128B.128 [R9+0x2ac00], desc[UR36][R2.64+0x100], !P6 ;  /* 0x2ac0010002097fae */ /* 0x000fe8000f101d64 */
[----:B------:R2:W-:Y:S04]  /*111c0*/  LDGSTS.E.BYPASS.LTC128B.128 [R9+0x2d400], desc[UR36][R2.64+0x180], !P5 ;  /* 0x2d40018002097fae */ /* 0x0005e8000e901d64 */
[----:B-12---:R0:W2:Y:S02]  /*111d0*/  SHFL.IDX PT, R2, R8, 0x4, 0x181f ;  /* 0x00981f0008027f89 */ /* 0x0060a400000e0000 */
.L_x_364:
[----:B------:R-:W-:Y:S02]  /*111e0*/  LOP3.LUT R23, R23, 0xfffffdff, RZ, 0xc0, !PT ;  /* 0xfffffdff17177812 */ /* 0x000fe400078ec0ff */
[----:B--2---:R-:W-:Y:S02]  /*111f0*/  IADD3 R2, P0, R2, R0, RZ ;  /* 0x0000000002027210 */ /* 0x004fe40007f1e0ff */
[----:B------:R-:W-:-:S03]  /*11200*/  @P1 LOP3.LUT R23, R23, 0x200, RZ, 0xfc, !PT ;  /* 0x0000020017171812 */ /* 0x000fc600078efcff */
[----:B------:R-:W-:Y:S01]  /*11210*/  IMAD.X R3, RZ, RZ, R35, P0 ;  /* 0x000000ffff037224 */ /* 0x000fe200000e0623 */
[C---:B------:R-:W-:Y:S02]  /*11220*/  LOP3.LUT P1, RZ, R23.reuse, 0x10, RZ, 0xc0, !PT ;  /* 0x0000001017ff7812 */ /* 0x040fe4000782c0ff */
[C---:B------:R-:W-:Y:S02]  /*11230*/  LOP3.LUT P0, RZ, R23.reuse, 0x8, RZ, 0xc0, !PT ;  /* 0x0000000817ff7812 */ /* 0x040fe4000780c0ff */
[----:B------:R-:W-:-:S09]  /*11240*/  LOP3.LUT P6, RZ, R23, 0x4, RZ, 0xc0, !PT ;  /* 0x0000000417ff7812 */ /* 0x000fd200078cc0ff */
[----:B------:R-:W-:Y:S01]  /*11250*/  @!PT LDS RZ, [RZ] ;  /* 0x00000000fffff984 */ /* 0x000fe20000000800 */
[----:B------:R-:W-:Y:S01]  /*11260*/  @!PT LDS RZ, [RZ] ;  /* 0x00000000fffff984 */ /* 0x000fe20000000800 */
[----:B------:R-:W-:Y:S01]  /*11270*/  @!PT LDS RZ, [RZ] ;  /* 0x00000000fffff984 */ /* 0x000fe20000000800 */
[----:B------:R1:W-:Y:S01]  /*11280*/  LDGSTS.E.BYPASS.LTC128B.128 [R9+0x26400], desc[UR36][R2.64], !P1 ;  /* 0x2640000002097fae */ /* 0x0003e2000c901d64 */
[----:B------:R-:W-:-:S03]  /*11290*/  LOP3.LUT P1, RZ, R23, 0x200, RZ, 0xc0, !PT ;  /* 0x0000020017ff7812 */ /* 0x000fc6000782c0ff */
[----:B------:R1:W-:Y:S01]  /*112a0*/  LDGSTS.E.BYPASS.LTC128B.128 [R9+0x28c00], desc[UR36][R2.64+0x80], !P0 ;  /* 0x28c0008002097fae */ /* 0x0003e2000c101d64 */
[----:B------:R-:W-:-:S03]  /*112b0*/  PLOP3.LUT P0, PT, PT, PT, PT, 0x80, 0x0 ;  /* 0x000000000000781c */ /* 0x000fc60003f0f070 */
[----:B------:R1:W-:Y:S04]  /*112c0*/  LDGSTS.E.BYPASS.LTC128B.128 [R9+0x2b400], desc[UR36][R2.64+0x100], !P6 ;  /* 0x2b40010002097fae */ /* 0x0003e8000f101d64 */
[----:B------:R1:W-:Y:S01]  /*112d0*/  LDGSTS.E.BYPASS.LTC128B.128 [R9+0x2dc00], desc[UR36][R2.64+0x180], !P5 ;  /* 0x2dc0018002097fae */ /* 0x0003e2000e901d64 */
[----:B------:R-:W-:-:S05]  /*112e0*/  NOP ;  /* 0x0000000000007918 */ /* 0x000fca0000000000 */
.L_x_273:
        /* <DEDUP_REMOVED lines=10> */
.L_x_274:
[----:B------:R2:W-:Y:S01]  /*11390*/  SYNCS.ARRIVE.TRANS64.A1T0 RZ, [R6+URZ+0x38830], RZ ;  /* 0x038830ff06ff79a7 */ /* 0x0005e2000810003f */
[----:B------:R-:W-:Y:S05]  /*113a0*/  @!P6 BRA `(.L_x_275) ;  /* 0x000000000004e947 */ /* 0x000fea0003800000 */
[----:B------:R-:W-:Y:S01]  /*113b0*/  BPT.TRAP 0x1 ;  /* 0x000000040000795c */ /* 0x000fe20000300000 */
.L_x_275:
[----:B-1----:R-:W-:Y:S01]  /*113c0*/  SHF.L.U32 R2, R17, 0x1f, RZ ;  /* 0x0000001f11027819 */ /* 0x002fe200000006ff */
[----:B--2---:R-:W-:Y:S01]  /*113d0*/  IMAD R6, R7, 0x8, R22 ;  /* 0x0000000807067824 */ /* 0x004fe200078e0216 */
[----:B------:R-:W-:Y:S03]  /*113e0*/  BSSY B1, `(.L_x_276) ;  /* 0x0000003000017945 */ /* 0x000fe60003800000 */
[----:B------:R-:W1:Y:S02]  /*113f0*/  SYNCS.PHASECHK.TRANS64.TRYWAIT P0, [R6+URZ+0x38860], R2 ;  /* 0x03886002060075a7 */ /* 0x000e64000800017f */
[----:B-1----:R-:W-:Y:S05]  /*11400*/  @!P0 BRA `(.L_x_277) ;  /* 0x0000003800448947 */ /* 0x002fea0003800000 */
.L_x_365:
[----:B------:R-:W-:Y:S05]  /*11410*/  BSYNC B1 ;  /* 0x0000000000017941 */ /* 0x000fea0003800000 */
.L_x_276:
[----:B0-----:R-:W2:Y:S01]  /*11420*/  LDL R8, [R1] ;  /* 0x0000000001087983 */ /* 0x001ea20000100800 */
[----:B------:R-:W0:Y:S01]  /*11430*/  S2R R3, SR_TID.X ;  /* 0x0000000000037919 */ /* 0x000e220000002100 */
[----:B------:R-:W-:Y:S01]  /*11440*/  UMOV UR4, 0xffffffff ;  /* 0xffffffff00047882 */ /* 0x000fe20000000000 */
[----:B------:R-:W-:Y:S01]  /*11450*/  IMAD R7, R7, 0x5000, R32 ;  /* 0x0000500007077824 */ /* 0x000fe200078e0220 */
[----:B0-----:R-:W-:-:S04]  /*11460*/  LOP3.LUT R3, R3, 0x7f, RZ, 0xc0, !PT ;  /* 0x0000007f03037812 */ /* 0x001fc800078ec0ff */
[----:B------:R-:W-:Y:S01]  /*11470*/  SHF.R.U32.HI R3, RZ, 0x3, R3 ;  /* 0x00000003ff037819 */ /* 0x000fe20000011603 */
[----:B--2---:R-:W-:-:S04]  /*11480*/  IMAD R8, R29, -0x50, R8 ;  /* 0xffffffb01d087824 */ /* 0x004fc800078e0208 */
[----:B------:R-:W-:Y:S01]  /*11490*/  IMAD.IADD R8, R8, 0x1, -R3 ;  /* 0x0000000108087824 */ /* 0x000fe200078e0a03 */
[----:B------:R-:W-:Y:S06]  /*114a0*/  BRA.DIV UR4, `(.L_x_278) ;  /* 0x0000003a04307947 */ /* 0x000fec000b800000 */
[----:B-1----:R-:W0:Y:S01]  /*114b0*/  SHFL.IDX PT, R2, R24, RZ, 0x181f ;  /* 0x00181fff18027589 */ /* 0x002e2200000e0000 */
[----:B------:R-:W-:-:S03]  /*114c0*/  IMAD R7, R7, 0x2, R22 ;  /* 0x0000000207077824 */ /* 0x000fc600078e0216 */
[----:B------:R-:W1:Y:S04]  /*114d0*/  SHFL.IDX PT, R3, R25, RZ, 0x181f ;  /* 0x00181fff19037589 */ /* 0x000e6800000e0000 */
[----:B------:R-:W-:Y:S01]  /*114e0*/  SHFL.IDX PT, R14, R24, 0x4, 0x181f ;  /* 0x00981f00180e7f89 */ /* 0x000fe200000e0000 */
[----:B0-----:R-:W-:-:S05]  /*114f0*/  IADD3 R2, P0, R2, R0, RZ ;  /* 0x0000000002027210 */ /* 0x001fca0007f1e0ff */
        /* <DEDUP_REMOVED lines=9> */
[----:B0-----:R-:W0:Y:S04]  /*11590*/  SHFL.IDX PT, R2, R24, 0x1, 0x181f ;  /* 0x00381f0018027f89 */ /* 0x001e2800000e0000 */
[----:B------:R-:W1:Y:S01]  /*115a0*/  SHFL.IDX PT, R3, R25, 0x1, 0x181f ;  /* 0x00381f0019037f89 */ /* 0x000e6200000e0000 */
        /* <DEDUP_REMOVED lines=12> */
[----:B0-----:R-:W-:-:S04]  /*11670*/  IADD3 R2, P0, R2, R0, RZ ;  /* 0x0000000002027210 */ /* 0x001fc80007f1e0ff */
        /* <DEDUP_REMOVED lines=10> */
[----:B------:R-:W1:Y:S04]  /*11720*/  SHFL.IDX PT, R3, R25, 0x3, 0x181f ;  /* 0x00781f0019037f89 */ /* 0x000e6800000e0000 */
[----:B------:R-:W2:Y:S01]  /*11730*/  SHFL.IDX PT, R25, R25, 0x4, 0x181f ;  /* 0x00981f0019197f89 */ /* 0x000ea200000e0000 */
[----:B0-----:R-:W-:-:S05]  /*11740*/  IADD3 R2, P0, R2, R0, RZ ;  /* 0x0000000002027210 */ /* 0x001fca0007f1e0ff */
        /* <DEDUP_REMOVED lines=8> */
[----:B--2---:R1:W-:Y:S02]  /*117d0*/  LDGSTS.E.BYPASS.LTC128B.128 [R7+0x9400], desc[UR36][R2.64+0x180], !P0 ;  /* 0x0940018002077fae */ /* 0x0043e4000c101d64 */
.L_x_377:
[----:B01----:R-:W-:Y:S01]  /*117e0*/  IADD3 R2, P0, R14, R0, RZ ;  /* 0x000000000e027210 */ /* 0x003fe20007f1e0ff */
[----:B------:R-:W-:Y:S02]  /*117f0*/  ULDC.64 UR4, c[0x0][0x328] ;  /* 0x0000ca0000047ab9 */ /* 0x000fe40000000a00 */
[----:B------:R-:W-:Y:S02]  /*11800*/  IMAD R20, R20, UR4, RZ ;  /* 0x0000000414147c24 */ /* 0x000fe4000f8e02ff */
[----:B------:R-:W-:Y:S01]  /*11810*/  IMAD.X R3, RZ, RZ, R25, P0 ;  /* 0x000000ffff037224 */ /* 0x000fe200000e0619 */
[----:B------:R-:W-:Y:S01]  /*11820*/  ISETP.LT.OR P0, PT, R8, 0x41, P4 ;  /* 0x000000410800780c */ /* 0x000fe20002701670 */
[----:B------:R-:W-:-:S12]  /*11830*/  IMAD R9, R5, UR5, R20 ;  /* 0x0000000505097c24 */ /* 0x000fd8000f8e0214 */
        /* <DEDUP_REMOVED lines=9> */
[----:B------:R0:W-:Y:S01]  /*118d0*/  LDGSTS.E.BYPASS.LTC128B.128 [R7+0x9c00], desc[UR36][R2.64+0x180], !P0 ;  /* 0x09c0018002077fae */ /* 0x0001e2000c101d64 */
[----:B------:R-:W-:Y:S01]  /*118e0*/  NOP ;  /* 0x0000000000007918 */ /* 0x000fe20000000000 */
        /* <DEDUP_REMOVED lines=13> */
[----:B------:R-:W-:-:S04]  /*119c0*/  LEA R24, P0, R2, UR4, 0x1 ;  /* 0x0000000402187c11 */ /* 0x000fc8000f8008ff */
[----:B------:R-:W-:Y:S02]  /*119d0*/  LEA.HI.X R25, R2, UR5, R3, 0x1, P0 ;  /* 0x0000000502197c11 */ /* 0x000fe400080f0c03 */
[----:B------:R-:W-:-:S13]  /*119e0*/  PLOP3.LUT P0, PT, PT, PT, PT, 0x80, 0x0 ;  /* 0x000000000000781c */ /* 0x000fda0003f0f070 */
.L_x_279:
        /* <DEDUP_REMOVED lines=10> */
.L_x_280:
[C---:B------:R-:W-:Y:S01]  /*11a90*/  ISETP.GT.AND P0, PT, R26.reuse, RZ, PT ;  /* 0x000000ff1a00720c */ /* 0x040fe20003f04270 */
[----:B------:R3:W-:Y:S01]  /*11aa0*/  SYNCS.ARRIVE.TRANS64.A1T0 RZ, [R6+URZ+0x38850], RZ ;  /* 0x038850ff06ff79a7 */ /* 0x0007e2000810003f */
[----:B------:R-:W-:Y:S01]  /*11ab0*/  VIADD R0, R26, 0xffffffff ;  /* 0xffffffff1a007836 */ /* 0x000fe20000000000 */
[----:B------:R-:W-:Y:S01]  /*11ac0*/  MOV R7, R27 ;  /* 0x0000001b00077202 */ /* 0x000fe20000000f00 */
[----:B------:R-:W-:Y:S02]  /*11ad0*/  IMAD.MOV.U32 R17, RZ, RZ, R28 ;  /* 0x000000ffff117224 */ /* 0x000fe400078e001c */
[----:B------:R-:W-:-:S07]  /*11ae0*/  IMAD.MOV.U32 R29, RZ, RZ, R26 ;  /* 0x000000ffff1d7224 */ /* 0x000fce00078e001a */
[----:B---3--:R-:W-:Y:S05]  /*11af0*/  @P0 BRA `(.L_x_281) ;  /* 0xffffffec00e00947 */ /* 0x008fea000383ffff */
.L_x_268:
[----:B------:R-:W-:Y:S05]  /*11b00*/  BSYNC B0 ;  /* 0x0000000000007941 */ /* 0x000fea0003800000 */
.L_x_267:
[----:B------:R-:W3:Y:S01]  /*11b10*/  S2R R2, SR_TID.X ;  /* 0x0000000000027919 */ /* 0x000ee20000002100 */
[----:B------:R-:W-:Y:S01]  /*11b20*/  BSSY B0, `(.L_x_282) ;  /* 0x0000010000007945 */ /* 0x000fe20003800000 */
[----:B---3--:R-:W-:-:S04]  /*11b30*/  LOP3.LUT R2, R2, 0x7f, RZ, 0xc0, !PT ;  /* 0x0000007f02027812 */ /* 0x008fc800078ec0ff */
[----:B------:R-:W-:-:S13]  /*11b40*/  ISETP.NE.AND P0, PT, R2, RZ, PT ;  /* 0x000000ff0200720c */ /* 0x000fda0003f05270 */
[----:B------:R-:W-:Y:S05]  /*11b50*/  @P0 BRA `(.L_x_283) ;  /* 0x0000000000300947 */ /* 0x000fea0003800000 */
[----:B------:R-:W3:Y:S01]  /*11b60*/  S2R R5, SR_LANEID ;  /* 0x0000000000057919 */ /* 0x000ee20000000000 */
[----:B------:R-:W-:Y:S01]  /*11b70*/  VOTEU.ANY UR4, UPT, PT ;  /* 0x0000000000047886 */ /* 0x000fe200038e0100 */
[----:B0-----:R-:W0:Y:S01]  /*11b80*/  LDC.64 R2, c[0x0][0xc60] ;  /* 0x00031800ff027b82 */ /* 0x001e220000000a00 */
[----:B------:R-:W3:Y:S02]  /*11b90*/  FLO.U32 R0, UR4 ;  /* 0x0000000400007d00 */ /* 0x000ee400080e0000 */
[----:B---3--:R-:W-:-:S06]  /*11ba0*/  ISETP.EQ.U32.AND P0, PT, R0, R5, PT ;  /* 0x000000050000720c */ /* 0x008fcc0003f02070 */
[----:B------:R-:W0:Y:S07]  /*11bb0*/  POPC R5, UR4 ;  /* 0x0000000400057d09 */ /* 0x000e2e0008000000 */
[----:B0-----:R-:W3:Y:S01]  /*11bc0*/  @P0 ATOMG.E.ADD.STRONG.GPU PT, R3, desc[UR36][R2.64], R5 ;  /* 0x00000005020309a8 */ /* 0x001ee200081ee1e4 */
[----:B------:R-:W0:Y:S02]  /*11bd0*/  S2R R4, SR_LTMASK ;  /* 0x0000000000047919 */ /* 0x000e240000003900 */
[----:B0-----:R-:W-:-:S04]  /*11be0*/  LOP3.LUT R4, R4, UR4, RZ, 0xc0, !PT ;  /* 0x0000000404047c12 */ /* 0x001fc8000f8ec0ff */
[----:B--2---:R-:W0:Y:S01]  /*11bf0*/  POPC R7, R4 ;  /* 0x0000000400077309 */ /* 0x004e220000000000 */
[----:B---3--:R-:W0:Y:S02]  /*11c00*/  SHFL.IDX PT, R0, R3, R0, 0x1f ;  /* 0x00001f0003007589 */ /* 0x008e2400000e0000 */
[----:B0-----:R-:W-:-:S07]  /*11c10*/  IADD3 R16, R0, UR39, R7 ;  /* 0x0000002700107c10 */ /* 0x001fce000fffe007 */
.L_x_283:
[----:B------:R-:W-:Y:S05]  /*11c20*/  BSYNC B0 ;  /* 0x0000000000007941 */ /* 0x000fea0003800000 */
.L_x_282:
[----:B------:R-:W-:-:S13]  /*11c30*/  LOP3.LUT P0, RZ, R23, 0x20, RZ, 0xc0, !PT ;  /* 0x0000002017ff7812 */ /* 0x000fda000780c0ff */
[----:B------:R-:W-:Y:S05]  /*11c40*/  @!P0 BRA `(.L_x_284) ;  /* 0x0000000000048947 */ /* 0x000fea0003800000 */
[----:B------:R-:W-:Y:S01]  /*11c50*/  BPT.TRAP 0x1 ;  /* 0x000000040000795c */ /* 0x000fe20000300000 */
.L_x_284:
[----:B------:R-:W3:Y:S01]  /*11c60*/  LDL.LU R0, [R1] ;  /* 0x0000000001007983 */ /* 0x000ee20000300800 */
[----:B------:R-:W-:Y:S01]  /*11c70*/  IMAD R4, R27, 0x8, R22 ;  /* 0x000000081b047824 */ /* 0x000fe200078e0216 */
[----:B0-----:R-:W-:Y:S01]  /*11c80*/  SHF.L.U32 R3, R28, 0x1f, RZ ;  /* 0x0000001f1c037819 */ /* 0x001fe200000006ff */
[----:B------:R-:W-:Y:S03]  /*11c90*/  BSSY B0, `(.L_x_285) ;  /* 0x0000004000007945 */ /* 0x000fe60003800000 */
[----:B------:R-:W0:Y:S01]  /*11ca0*/  SYNCS.PHASECHK.TRANS64.TRYWAIT P0, [R4+URZ+0x38860], R3 ;  /* 0x03886003040075a7 */ /* 0x000e22000800017f */
[----:B---3--:R-:W-:Y:S01]  /*11cb0*/  IMAD R5, R26, -0x50, R0 ;  /* 0xffffffb01a057824 */ /* 0x008fe200078e0200 */
[----:B0-----:R-:W-:Y:S06]  /*11cc0*/  @!P0 BRA `(.L_x_286) ;  /* 0x0000003800008947 */ /* 0x001fec0003800000 */
.L_x_378:
[----:B------:R-:W-:Y:S05]  /*11cd0*/  BSYNC B0 ;  /* 0x0000000000007941 */ /* 0x000fea0003800000 */
.L_x_285:
[----:B------:R-:W3:Y:S01]  /*11ce0*/  S2R R0, SR_TID.X ;  /* 0x0000000000007919 */ /* 0x000ee20000002100 */
[----:B------:R-:W-:Y:S01]  /*11cf0*/  UMOV UR4, 0xffffffff ;  /* 0xffffffff00047882 */ /* 0x000fe20000000000 */
[----:B--2---:R-:W-:Y:S01]  /*11d00*/  IMAD R7, R27, 0x5000, R32 ;  /* 0x000050001b077824 */ /* 0x004fe200078e0220 */
[----:B---3--:R-:W-:-:S04]  /*11d10*/  LOP3.LUT R0, R0, 0x7f, RZ, 0xc0, !PT ;  /* 0x0000007f00007812 */ /* 0x008fc800078ec0ff */
[----:B------:R-:W-:-:S05]  /*11d20*/  SHF.R.U32.HI R0, RZ, 0x3, R0 ;  /* 0x00000003ff007819 */ /* 0x000fca0000011600 */
[----:B------:R-:W-:Y:S01]  /*11d30*/  IMAD.IADD R5, R5, 0x1, -R0 ;  /* 0x0000000105057824 */ /* 0x000fe200078e0a00 */
[----:B------:R-:W-:Y:S06]  /*11d40*/  BRA.DIV UR4, `(.L_x_287) ;  /* 0x0000003604f47947 */ /* 0x000fec000b800000 */
[----:B-1----:R-:W1:Y:S01]  /*11d50*/  SHFL.IDX PT, R14, R24, RZ, 0x181f ;  /* 0x00181fff180e7589 */ /* 0x002e6200000e0000 */
[----:B------:R-:W-:Y:S01]  /*11d60*/  ULDC UR4, c[0x0][0x2f4] ;  /* 0x0000bd0000047ab9 */ /* 0x000fe20000000800 */
[C---:B------:R-:W-:Y:S01]  /*11d70*/  IMAD.SHL.U32 R8, R33.reuse, 0x2, RZ ;  /* 0x0000000221087824 */ /* 0x040fe200078e00ff */
[C---:B------:R-:W-:Y:S01]  /*11d80*/  ISETP.GE.AND P3, PT, R33.reuse, UR4, PT ;  /* 0x0000000421007c0c */ /* 0x040fe2000bf66270 */
[----:B0-----:R-:W0:Y:S01]  /*11d90*/  SHFL.IDX PT, R3, R25, RZ, 0x181f ;  /* 0x00181fff19037589 */ /* 0x001e2200000e0000 */
[----:B------:R-:W-:Y:S01]  /*11da0*/  LOP3.LUT R6, R33, 0x40, RZ, 0xfc, !PT ;  /* 0x0000004021067812 */ /* 0x000fe200078efcff */
[----:B------:R-:W-:Y:S01]  /*11db0*/  IMAD R0, R7, 0x2, R22 ;  /* 0x0000000207007824 */ /* 0x000fe200078e0216 */
[----:B------:R-:W-:Y:S01]  /*11dc0*/  ISETP.LT.OR P4, PT, R5, 0x1, P3 ;  /* 0x000000010500780c */ /* 0x000fe20001f81670 */
[----:B------:R-:W-:Y:S01]  /*11dd0*/  SHFL.IDX PT, R7, R25, 0x1, 0x181f ;  /* 0x00381f0019077f89 */ /* 0x000fe200000e0000 */
[----:B------:R-:W-:Y:S02]  /*11de0*/  ISETP.GE.AND P2, PT, R6, UR4, PT ;  /* 0x0000000406007c0c */ /* 0x000fe4000bf46270 */
[----:B------:R-:W-:Y:S01]  /*11df0*/  ISETP.GE.AND P1, PT, R37, UR4, PT ;  /* 0x0000000425007c0c */ /* 0x000fe2000bf26270 */
[----:B------:R-:W-:Y:S01]  /*11e00*/  SHFL.IDX PT, R9, R25, 0x2, 0x181f ;  /* 0x00581f0019097f89 */ /* 0x000fe200000e0000 */
[----:B-1----:R-:W-:-:S03]  /*11e10*/  IADD3 R2, P0, R14, R8, RZ ;  /* 0x000000080e027210 */ /* 0x002fc60007f1e0ff */
[----:B------:R-:W1:Y:S02]  /*11e20*/  SHFL.IDX PT, R14, R24, 0x1, 0x181f ;  /* 0x00381f00180e7f89 */ /* 0x000e6400000e0000 */
[----:B0-----:R-:W-:Y:S01]  /*11e30*/  IMAD.X R3, RZ, RZ, R3, P0 ;  /* 0x000000ffff037224 */ /* 0x001fe200000e0603 */
[----:B------:R-:W-:-:S04]  /*11e40*/  ISETP.LT.OR P0, PT, R5, 0x1, P2 ;  /* 0x000000010500780c */ /* 0x000fc80001701670 */
[----:B------:R-:W-:Y:S01]  /*11e50*/  LDGSTS.E.BYPASS.LTC128B.128 [R0+0x400], desc[UR36][R2.64], !P4 ;  /* 0x0040000002007fae */ /* 0x000fe2000e101d64 */
[----:B------:R-:W-:-:S08]  /*11e60*/  ISETP.LT.OR P4, PT, R5, 0x1, P1 ;  /* 0x000000010500780c */ /* 0x000fd00000f81670 */
[----:B------:R-:W-:Y:S01]  /*11e70*/  LDGSTS.E.BYPASS.LTC128B.128 [R0+0x2c00], desc[UR36][R2.64+0x80], !P0 ;  /* 0x02c0008002007fae */ /* 0x000fe2000c101d64 */
[----:B------:R-:W-:-:S04]  /*11e80*/  ISETP.GE.AND P0, PT, R36, UR4, PT ;  /* 0x0000000424007c0c */ /* 0x000fc8000bf06270 */
[----:B------:R-:W-:Y:S01]  /*11e90*/  LDGSTS.E.BYPASS.LTC128B.128 [R0+0x5400], desc[UR36][R2.64+0x100], !P4 ;  /* 0x0540010002007fae */ /* 0x000fe2000e101d64 */
[----:B------:R-:W-:-:S13]  /*11ea0*/  ISETP.LT.OR P4, PT, R5, 0x1, P0 ;  /* 0x000000010500780c */ /* 0x000fda0000781670 */
[----:B------:R0:W-:Y:S01]  /*11eb0*/  LDGSTS.E.BYPASS.LTC128B.128 [R0+0x7c00], desc[UR36][R2.64+0x180], !P4 ;  /* 0x07c0018002007fae */ /* 0x0001e2000e101d64 */
[----:B-1----:R-:W-:-:S03]  /*11ec0*/  IADD3 R6, P4, R14, R8, RZ ;  /* 0x000000080e067210 */ /* 0x002fc60007f9e0ff */
[----:B------:R-:W0:Y:S02]  /*11ed0*/  SHFL.IDX PT, R14, R24, 0x2, 0x181f ;  /* 0x00581f00180e7f89 */ /* 0x000e2400000e0000 */
[----:B------:R-:W-:Y:S01]  /*11ee0*/  IMAD.X R7, RZ, RZ, R7, P4 ;  /* 0x000000ffff077224 */ /* 0x000fe200020e0607 */
[----:B------:R-:W-:-:S13]  /*11ef0*/  ISETP.LT.OR P4, PT, R5, 0x11, P3 ;  /* 0x000000110500780c */ /* 0x000fda0001f81670 */
[----:B------:R-:W-:Y:S01]  /*11f00*/  LDGSTS.E.BYPASS.LTC128B.128 [R0+0xc00], desc[UR36][R6.64], !P4 ;  /* 0x00c0000006007fae */ /* 0x000fe2000e101d64 */
[----:B------:R-:W-:-:S13]  /*11f10*/  ISETP.LT.OR P4, PT, R5, 0x11, P2 ;  /* 0x000000110500780c */ /* 0x000fda0001781670 */
[----:B------:R-:W-:Y:S01]  /*11f20*/  LDGSTS.E.BYPASS.LTC128B.128 [R0+0x3400], desc[UR36][R6.64+0x80], !P4 ;  /* 0x0340008006007fae */ /* 0x000fe2000e101d64 */
[----:B------:R-:W-:-:S13]  /*11f30*/  ISETP.LT.OR P4, PT, R5, 0x11, P1 ;  /* 0x000000110500780c */ /* 0x000fda0000f81670 */
[----:B------:R-:W-:Y:S01]  /*11f40*/  LDGSTS.E.BYPASS.LTC128B.128 [R0+0x5c00], desc[UR36][R6.64+0x100], !P4 ;  /* 0x05c0010006007fae */ /* 0x000fe2000e101d64 */
[----:B------:R-:W-:-:S13]  /*11f50*/  ISETP.LT.OR P4, PT, R5, 0x11, P0 ;  /* 0x000000110500780c */ /* 0x000fda0000781670 */
[----:B------:R-:W-:Y:S01]  /*11f60*/  LDGSTS.E.BYPASS.LTC128B.128 [R0+0x8400], desc[UR36][R6.64+0x180], !P4 ;  /* 0x0840018006007fae */ /* 0x000fe2000e101d64 */
[----:B0-----:R-:W-:-:S03]  /*11f70*/  IADD3 R2, P4, R14, R8, RZ ;  /* 0x000000080e027210 */ /* 0x001fc60007f9e0ff */
[----:B------:R-:W0:Y:S01]  /*11f80*/  SHFL.IDX PT, R14, R24, 0x3, 0x181f ;  /* 0x00781f00180e7f89 */ /* 0x000e2200000e0000 */
[----:B------:R-:W-:Y:S02]  /*11f90*/  IADD3.X R3, RZ, R9, RZ, P4, !PT ;  /* 0x00000009ff037210 */ /* 0x000fe400027fe4ff */
[C---:B------:R-:W-:Y:S01]  /*11fa0*/  ISETP.LT.OR P4, PT, R5.reuse, 0x21, P3 ;  /* 0x000000210500780c */ /* 0x040fe20001f81670 */
[----:B------:R-:W1:Y:S04]  /*11fb0*/  SHFL.IDX PT, R9, R25, 0x3, 0x181f ;  /* 0x00781f0019097f89 */ /* 0x000e6800000e0000 */
        /* <DEDUP_REMOVED lines=8> */
[----:B0-----:R-:W-:Y:S02]  /*12040*/  IADD3 R2, P4, R14, R8, RZ ;  /* 0x000000080e027210 */ /* 0x001fe40007f9e0ff */
[----:B------:R3:W4:Y:S03]  /*12050*/  SHFL.IDX PT, R14, R24, 0x4, 0x181f ;  /* 0x00981f00180e7f89 */ /* 0x00072600000e0000 */
        /* <DEDUP_REMOVED lines=9> */
.L_x_390:
[C---:B------:R-:W-:Y:S02]  /*120f0*/  ISETP.LT.OR P3, PT, R5.reuse, 0x41, P3 ;  /* 0x000000410500780c */ /* 0x040fe40001f61670 */
[C---:B------:R-:W-:Y:S02]  /*12100*/  ISETP.LT.OR P2, PT, R5.reuse, 0x41, P2 ;  /* 0x000000410500780c */ /* 0x040fe40001741670 */
[C---:B------:R-:W-:Y:S02]  /*12110*/  ISETP.LT.OR P1, PT, R5.reuse, 0x41, P1 ;  /* 0x000000410500780c */ /* 0x040fe40000f21670 */
[----:B0--3--:R-:W-:Y:S02]  /*12120*/  IADD3 R2, P4, R14, R8, RZ ;  /* 0x000000080e027210 */ /* 0x009fe40007f9e0ff */
[----:B------:R-:W-:-:S03]  /*12130*/  ISETP.LT.OR P0, PT, R5, 0x41, P0 ;  /* 0x000000410500780c */ /* 0x000fc60000701670 */
[----:B------:R-:W-:-:S05]  /*12140*/  IMAD.X R3, RZ, RZ, R25, P4 ;  /* 0x000000ffff037224 */ /* 0x000fca00020e0619 */
[----:B------:R-:W-:Y:S01]  /*12150*/  @!PT LDS RZ, [RZ] ;  /* 0x00000000fffff984 */ /* 0x000fe20000000800 */
[----:B------:R-:W-:Y:S01]  /*12160*/  @!PT LDS RZ, [RZ] ;  /* 0x00000000fffff984 */ /* 0x000fe20000000800 */
[----:B------:R-:W-:Y:S01]  /*12170*/  @!PT LDS RZ, [RZ] ;  /* 0x00000000fffff984 */ /* 0x000fe20000000800 */
[----:B------:R0:W-:Y:S04]  /*12180*/  LDGSTS.E.BYPASS.LTC128B.128 [R0+0x2400], desc[UR36][R2.64], !P3 ;  /* 0x0240000002007fae */ /* 0x0001e8000d901d64 */
[----:B------:R0:W-:Y:S04]  /*12190*/  LDGSTS.E.BYPASS.LTC128B.128 [R0+0x4c00], desc[UR36][R2.64+0x80], !P2 ;  /* 0x04c0008002007fae */ /* 0x0001e8000d101d64 */
[----:B------:R0:W-:Y:S04]  /*121a0*/  LDGSTS.E.BYPASS.LTC128B.128 [R0+0x7400], desc[UR36][R2.64+0x100], !P1 ;  /* 0x0740010002007fae */ /* 0x0001e8000c901d64 */
[----:B------:R0:W-:Y:S01]  /*121b0*/  LDGSTS.E.BYPASS.LTC128B.128 [R0+0x9c00], desc[UR36][R2.64+0x180], !P0 ;  /* 0x09c0018002007fae */ /* 0x0001e2000c101d64 */
[----:B------:R-:W-:Y:S01]  /*121c0*/  PLOP3.LUT P0, PT, PT, PT, PT, 0x80, 0x0 ;  /* 0x000000000000781c */ /* 0x000fe20003f0f070 */
[----:B------:R-:W-:-:S12]  /*121d0*/  NOP ;  /* 0x0000000000007918 */ /* 0x000fd80000000000 */
.L_x_288:
        /* <DEDUP_REMOVED lines=10> */
.L_x_289:
[----:B------:R1:W-:Y:S01]  /*12280*/  SYNCS.ARRIVE.TRANS64.A1T0 RZ, [R4+URZ+0x38850], RZ ;  /* 0x038850ff04ff79a7 */ /* 0x0003e2000810003f */
[----:B------:R-:W-:-:S05]  /*12290*/  VIADD R27, R27, 0x1 ;  /* 0x000000011b1b7836 */ /* 0x000fca0000000000 */
[----:B------:R-:W-:-:S04]  /*122a0*/  ISETP.NE.AND P0, PT, R27, 0x2, PT ;  /* 0x000000021b00780c */ /* 0x000fc80003f05270 */
[----:B0-----:R-:W-:Y:S02]  /*122b0*/  SEL R3, RZ, 0x1, P0 ;  /* 0x00000001ff037807 */ /* 0x001fe40000000000 */
[----:B------:R-:W-:Y:S02]  /*122c0*/  SEL R27, R27, RZ, P0 ;  /* 0x000000ff1b1b7207 */ /* 0x000fe40000000000 */
[----:B-1----:R-:W-:-:S07]  /*122d0*/  LOP3.LUT R28, R28, R3, RZ, 0x3c, !PT ;  /* 0x000000031c1c7212 */ /* 0x002fce00078e3cff */
.L_x_244:
[----:B------:R-:W-:Y:S05]  /*122e0*/  BSYNC B7 ;  /* 0x0000000000077941 */ /* 0x000fea0003800000 */
.L_x_242:
[----:B------:R-:W-:-:S13]  /*122f0*/  LOP3.LUT P0, RZ, R23, 0x100, RZ, 0xc0, !PT ;  /* 0x0000010017ff7812 */ /* 0x000fda000780c0ff */
[----:B------:R-:W-:Y:S05]  /*12300*/  @!P0 BRA `(.L_x_290) ;  /* 0x0000000000248947 */ /* 0x000fea0003800000 */
[----:B------:R-:W-:Y:S05]  /*12310*/  WARPSYNC.ALL ;  /* 0x0000000000007948 */ /* 0x000fea0003800000 */
[----:B------:R-:W1:Y:S08]  /*12320*/  S2UR UR5, SR_CgaCtaId ;  /* 0x00000000000579c3 */ /* 0x000e700000008800 */
[----:B------:R-:W-:Y:S06]  /*12330*/  BAR.SYNC.DEFER_BLOCKING 0x5, 0x180 ;  /* 0x0146000000007b1d */ /* 0x000fec0000010000 */
[----:B------:R-:W-:-:S02]  /*12340*/  UMOV UR4, 0x400 ;  /* 0x0000040000047882 */ /* 0x000fc40000000000 */
[----:B-1----:R-:W-:-:S06]  /*12350*/  ULEA UR4, UR5, UR4, 0x18 ;  /* 0x0000000405047291 */ /* 0x002fcc000f8ec03f */
[----:B------:R-:W-:-:S05]  /*12360*/  IMAD.U32 R22, RZ, RZ, UR4 ;  /* 0x00000004ff167e24 */ /* 0x000fca000f8e00ff */
[----:B------:R2:W3:Y:S01]  /*12370*/  LDS.128 R16, [R22+0x388d0] ;  /* 0x0388d00016107984 */ /* 0x0004e20000000c00 */
[----:B------:R-:W-:Y:S06]  /*12380*/  BAR.ARV 0x4, 0x180 ;  /* 0x0106000000007b1d */ /* 0x000fec0000002000 */
[----:B------:R-:W-:Y:S05]  /*12390*/  BRA `(.L_x_291) ;  /* 0x0000000800407947 */ /* 0x000fea0003800000 */
.L_x_290:
[----:B------:R-:W1:Y:S01]  /*123a0*/  S2R R0, SR_TID.X ;  /* 0x0000000000007919 */ /* 0x000e620000002100 */
[----:B------:R-:W-:Y:S01]  /*123b0*/  UMOV UR4, 0xffffffff ;  /* 0xffffffff00047882 */ /* 0x000fe20000000000 */
[----:B-1----:R-:W-:-:S04]  /*123c0*/  LOP3.LUT R8, R0, 0x1f, RZ, 0xc0, !PT ;  /* 0x0000001f00087812 */ /* 0x002fc800078ec0ff */
[----:B------:R-:W-:Y:S01]  /*123d0*/  ISETP.NE.AND P0, PT, R8, 0x1f, PT ;  /* 0x0000001f0800780c */ /* 0x000fe20003f05270 */
[----:B------:R-:W-:-:S12]  /*123e0*/  BRA.DIV UR4, `(.L_x_292) ;  /* 0x0000003a04547947 */ /* 0x000fd8000b800000 */
[----:B------:R-:W-:Y:S01]  /*123f0*/  IMAD.IADD R5, R19, 0x1, R8 ;  /* 0x0000000113057824 */ /* 0x000fe200078e0208 */
[----:B------:R-:W-:-:S04]  /*12400*/  ULDC UR4, c[0x0][0xc3c] ;  /* 0x00030f0000047ab9 */ /* 0x000fc80000000800 */
[----:B------:R-:W-:-:S13]  /*12410*/  ISETP.GE.OR P1, PT, R5, UR4, !P0 ;  /* 0x0000000405007c0c */ /* 0x000fda000c726670 */
[----:B------:R-:W1:Y:S02]  /*12420*/  @!P1 LDC.64 R2, c[0x0][0xc80] ;  /* 0x00032000ff029b82 */ /* 0x000e640000000a00 */
[----:B-1----:R-:W-:-:S06]  /*12430*/  @!P1 IMAD.WIDE R2, R5, 0x4, R2 ;  /* 0x0000000405029825 */ /* 0x002fcc00078e0202 */
[----:B------:R-:W2:Y:S01]  /*12440*/  @!P1 LDG.E R2, desc[UR36][R2.64] ;  /* 0x0000002402029981 */ /* 0x000ea2000c1e1900 */
[----:B0-----:R-:W-:Y:S01]  /*12450*/  IMAD.MOV.U32 R4, RZ, RZ, RZ ;  /* 0x000000ffff047224 */ /* 0x001fe200078e00ff */
[C---:B------:R-:W-:Y:S02]  /*12460*/  ISETP.GE.U32.AND P2, PT, R8.reuse, 0x2, PT ;  /* 0x000000020800780c */ /* 0x040fe40003f46070 */
[C---:B------:R-:W-:Y:S01]  /*12470*/  ISETP.GE.U32.AND P3, PT, R8.reuse, 0x4, PT ;  /* 0x000000040800780c */ /* 0x040fe20003f66070 */
[----:B------:R-:W-:Y:S01]  /*12480*/  SHFL.IDX PT, R0, R16, 0x1, 0x1f ;  /* 0x00201f0010007f89 */ /* 0x000fe200000e0000 */
[C---:B------:R-:W-:Y:S02]  /*12490*/  ISETP.GE.U32.AND P4, PT, R8.reuse, 0x8, PT ;  /* 0x000000080800780c */ /* 0x040fe40003f86070 */
[C---:B------:R-:W-:Y:S01]  /*124a0*/  ISETP.GE.U32.AND P5, PT, R8.reuse, 0x10, PT ;  /* 0x000000100800780c */ /* 0x040fe20003fa6070 */
[----:B--2---:R-:W-:Y:S01]  /*124b0*/  @!P1 IMAD.MOV.U32 R4, RZ, RZ, R2 ;  /* 0x000000ffff049224 */ /* 0x004fe200078e0002 */
[----:B------:R-:W-:-:S04]  /*124c0*/  ISETP.NE.AND P1, PT, R8, RZ, PT ;  /* 0x000000ff0800720c */ /* 0x000fc80003f25270 */
[----:B------:R-:W0:Y:S02]  /*124d0*/  SHFL.UP PT, R14, R4, 0x1, RZ ;  /* 0x04200000040e7989 */ /* 0x000e2400000e00ff */
[----:B0-----:R-:W-:-:S04]  /*124e0*/  SEL R5, R14, RZ, P1 ;  /* 0x000000ff0e057207 */ /* 0x001fc80000800000 */
[----:B------:R-:W-:Y:S02]  /*124f0*/  IADD3 R6, R4, R5, RZ ;  /* 0x0000000504067210 */ /* 0x000fe40007ffe0ff */
[----:B------:R-:W-:Y:S04]  /*12500*/  SHFL.IDX PT, R5, R16, RZ, 0x1f ;  /* 0x00001fff10057589 */ /* 0x000fe800000e0000 */
        /* <DEDUP_REMOVED lines=12> */
[----:B------:R0:W1:Y:S02]  /*125d0*/  SHFL.IDX PT, R14, R6, 0x1f, 0x1f ;  /* 0x03e01f00060e7f89 */ /* 0x00006400000e0000 */
.L_x_400:
[----:B------:R-:W-:Y:S02]  /*125e0*/  ULDC UR4, c[0x0][0xc38] ;  /* 0x00030e0000047ab9 */ /* 0x000fe40000000800 */
[----:B------:R-:W-:-:S04]  /*125f0*/  IMAD.U32 R7, RZ, RZ, UR4 ;  /* 0x00000004ff077e24 */ /* 0x000fc8000f8e00ff */
[----:B-1----:R-:W-:-:S04]  /*12600*/  IMAD R3, R14, R7, RZ ;  /* 0x000000070e037224 */ /* 0x002fc800078e02ff */
[----:B------:R-:W-:-:S05]  /*12610*/  IMAD.IADD R8, R0, 0x1, R3 ;  /* 0x0000000100087824 */ /* 0x000fca00078e0203 */
[----:B------:R-:W-:-:S13]  /*12620*/  ISETP.GT.AND P6, PT, R8, R5, PT ;  /* 0x000000050800720c */ /* 0x000fda0003fc4270 */
[----:B------:R-:W-:Y:S05]  /*12630*/  @P6 BRA `(.L_x_293) ;  /* 0x00000000009c6947 */ /* 0x000fea0003800000 */
.L_x_298:
[----:B------:R-:W1:Y:S01]  /*12640*/  LDC R0, c[0x0][0xc3c] ;  /* 0x00030f00ff007b82 */ /* 0x000e620000000800 */
[----:B------:R-:W-:-:S05]  /*12650*/  VIADD R19, R19, 0x1f ;  /* 0x0000001f13137836 */ /* 0x000fca0000000000 */
[----:B-1----:R-:W-:-:S13]  /*12660*/  ISETP.GE.AND P6, PT, R19, R0, PT ;  /* 0x000000001300720c */ /* 0x002fda0003fc6270 */
[----:B------:R-:W-:Y:S05]  /*12670*/  @P6 BRA `(.L_x_294) ;  /* 0x0000000400446947 */ /* 0x000fea0003800000 */
[----:B------:R-:W1:Y:S01]  /*12680*/  S2R R2, SR_TID.X ;  /* 0x0000000000027919 */ /* 0x000e620000002100 */
[----:B------:R-:W-:Y:S01]  /*12690*/  BSSY B0, `(.L_x_295) ;  /* 0x0000009000007945 */ /* 0x000fe20003800000 */
[----:B------:R-:W-:Y:S01]  /*126a0*/  IMAD.MOV.U32 R4, RZ, RZ, RZ ;  /* 0x000000ffff047224 */ /* 0x000fe200078e00ff */
[----:B-1----:R-:W-:-:S04]  /*126b0*/  LOP3.LUT R2, R2, 0x1f, RZ, 0xc0, !PT ;  /* 0x0000001f02027812 */ /* 0x002fc800078ec0ff */
[----:B------:R-:W-:-:S04]  /*126c0*/  IADD3 R7, R19, R2, RZ ;  /* 0x0000000213077210 */ /* 0x000fc80007ffe0ff */
[----:B------:R-:W-:-:S13]  /*126d0*/  ISETP.GE.OR P6, PT, R7, R0, !P0 ;  /* 0x000000000700720c */ /* 0x000fda00047c6670 */
[----:B------:R-:W-:Y:S05]  /*126e0*/  @P6 BRA `(.L_x_296) ;  /* 0x00000000000c6947 */ /* 0x000fea0003800000 */
[----:B------:R-:W1:Y:S02]  /*126f0*/  LDC.64 R2, c[0x0][0xc80] ;  /* 0x00032000ff027b82 */ /* 0x000e640000000a00 */
[----:B-1----:R-:W-:-:S05]  /*12700*/  IMAD.WIDE R2, R7, 0x4, R2 ;  /* 0x0000000407027825 */ /* 0x002fca00078e0202 */
[----:B------:R1:W5:Y:S02]  /*12710*/  LDG.E R4, desc[UR36][R2.64] ;  /* 0x0000002402047981 */ /* 0x000364000c1e1900 */
.L_x_296:
[----:B------:R-:W-:Y:S05]  /*12720*/  BSYNC B0 ;  /* 0x0000000000007941 */ /* 0x000fea0003800000 */
.L_x_295:
[----:B------:R-:W-:-:S03]  /*12730*/  UMOV UR4, 0xffffffff ;  /* 0xffffffff00047882 */ /* 0x000fc60000000000 */
[----:B------:R-:W-:Y:S05]  /*12740*/  BRA.DIV UR4, `(.L_x_297) ;  /* 0x0000003a04a07947 */ /* 0x000fea000b800000 */
[----:B-----5:R-:W2:Y:S02]  /*12750*/  SHFL.UP PT, R14, R4, 0x1, RZ ;  /* 0x04200000040e7989 */ /* 0x020ea400000e00ff */
[----:B--2---:R-:W-:-:S05]  /*12760*/  SEL R13, R14, RZ, P1 ;  /* 0x000000ff0e0d7207 */ /* 0x004fca0000800000 */
[----:B------:R-:W-:-:S05]  /*12770*/  IMAD.IADD R13, R4, 0x1, R13 ;  /* 0x00000001040d7824 */ /* 0x000fca00078e020d */
[----:B------:R-:W2:Y:S02]  /*12780*/  SHFL.UP PT, R14, R13, 0x2, RZ ;  /* 0x044000000d0e7989 */ /* 0x000ea400000e00ff */
[----:B--2---:R-:W-:-:S05]  /*12790*/  SEL R0, R14, RZ, P2 ;  /* 0x000000ff0e007207 */ /* 0x004fca0001000000 */
[----:B------:R-:W-:-:S05]  /*127a0*/  IMAD.IADD R0, R13, 0x1, R0 ;  /* 0x000000010d007824 */ /* 0x000fca00078e0200 */
[----:B------:R-:W1:Y:S02]  /*127b0*/  SHFL.UP PT, R14, R0, 0x4, RZ ;  /* 0x04800000000e7989 */ /* 0x000e6400000e00ff */
[----:B-1----:R-:W-:-:S05]  /*127c0*/  SEL R3, R14, RZ, P3 ;  /* 0x000000ff0e037207 */ /* 0x002fca0001800000 */
[----:B------:R-:W-:-:S05]  /*127d0*/  IMAD.IADD R2, R0, 0x1, R3 ;  /* 0x0000000100027824 */ /* 0x000fca00078e0203 */
[----:B------:R-:W1:Y:S02]  /*127e0*/  SHFL.UP PT, R14, R2, 0x8, RZ ;  /* 0x05000000020e7989 */ /* 0x000e6400000e00ff */
[----:B-1----:R-:W-:-:S05]  /*127f0*/  SEL R3, R14, RZ, P4 ;  /* 0x000000ff0e037207 */ /* 0x002fca0002000000 */
[----:B------:R-:W-:-:S05]  /*12800*/  IMAD.IADD R3, R2, 0x1, R3 ;  /* 0x0000000102037824 */ /* 0x000fca00078e0203 */
[----:B------:R-:W0:Y:S02]  /*12810*/  SHFL.UP PT, R14, R3, 0x10, RZ ;  /* 0x06000000030e7989 */ /* 0x000e2400000e00ff */
[----:B0-----:R-:W-:-:S05]  /*12820*/  SEL R6, R14, RZ, P5 ;  /* 0x000000ff0e067207 */ /* 0x001fca0002800000 */
[----:B------:R-:W-:-:S05]  /*12830*/  IMAD.IADD R6, R3, 0x1, R6 ;  /* 0x0000000103067824 */ /* 0x000fca00078e0206 */
[----:B------:R0:W1:Y:S02]  /*12840*/  SHFL.IDX PT, R14, R6, 0x1f, 0x1f ;  /* 0x03e01f00060e7f89 */ /* 0x00006400000e0000 */
.L_x_408:
[----:B------:R-:W-:Y:S02]  /*12850*/  ULDC UR4, c[0x0][0xc38] ;  /* 0x00030e0000047ab9 */ /* 0x000fe40000000800 */
[----:B------:R-:W-:-:S04]  /*12860*/  IMAD.U32 R7, RZ, RZ, UR4 ;  /* 0x00000004ff077e24 */ /* 0x000fc8000f8e00ff */
[----:B-1----:R-:W-:-:S05]  /*12870*/  IMAD R3, R14, R7, RZ ;  /* 0x000000070e037224 */ /* 0x002fca00078e02ff */
[----:B------:R-:W-:-:S04]  /*12880*/  IADD3 R8, R3, R8, RZ ;  /* 0x0000000803087210 */ /* 0x000fc80007ffe0ff */
[----:B------:R-:W-:-:S13]  /*12890*/  ISETP.GT.AND P6, PT, R8, R5, PT ;  /* 0x000000050800720c */ /* 0x000fda0003fc4270 */
[----:B------:R-:W-:Y:S05]  /*128a0*/  @!P6 BRA `(.L_x_298) ;  /* 0xfffffffc0064e947 */ /* 0x000fea000383ffff */
.L_x_293:
[----:B------:R-:W-:Y:S01]  /*128b0*/  IMAD.IADD R8, R8, 0x1, -R3 ;  /* 0x0000000108087824 */ /* 0x000fe200078e0a03 */
[----:B------:R-:W-:-:S03]  /*128c0*/  UMOV UR4, 0xffffffff ;  /* 0xffffffff00047882 */ /* 0x000fc60000000000 */
[----:B------:R-:W-:-:S05]  /*128d0*/  IMAD R0, R6, R7, R8 ;  /* 0x0000000706007224 */ /* 0x000fca00078e0208 */
[----:B------:R-:W-:Y:S01]  /*128e0*/  ISETP.GT.AND P6, PT, R0, R5, PT ;  /* 0x000000050000720c */ /* 0x000fe20003fc4270 */
[----:B------:R-:W-:-:S12]  /*128f0*/  BRA.DIV UR4, `(.L_x_299) ;  /* 0x0000003a04f07947 */ /* 0x000fd8000b800000 */
[----:B------:R-:W-:-:S04]  /*12900*/  VOTE.ANY R2, PT, !P6 ;  /* 0x0000000000027806 */ /* 0x000fc800070e0100 */
[----:B------:R-:W1:Y:S02]  /*12910*/  POPC R0, R2 ;  /* 0x0000000200007309 */ /* 0x000e640000000000 */
[----:B-1----:R1:W2:Y:S02]  /*12920*/  SHFL.IDX PT, R4, R4, R0, 0x1f ;  /* 0x00001f0004047589 */ /* 0x0022a400000e0000 */
.L_x_412:
[----:B------:R-:W-:Y:S01]  /*12930*/  ISETP.NE.AND P0, PT, R2, RZ, PT ;  /* 0x000000ff0200720c */ /* 0x000fe20003f05270 */
[----:B------:R-:W-:-:S12]  /*12940*/  IMAD.MOV.U32 R14, RZ, RZ, RZ ;  /* 0x000000ffff0e7224 */ /* 0x000fd800078e00ff */
[----:B------:R-:W-:Y:S05]  /*12950*/  @!P0 BRA `(.L_x_300) ;  /* 0x0000000000108947 */ /* 0x000fea0003800000 */
[----:B------:R-:W-:Y:S01]  /*12960*/  UMOV UR4, 0xffffffff ;  /* 0xffffffff00047882 */ /* 0x000fe20000000000 */
[----:B------:R-:W-:Y:S02]  /*12970*/  VIADD R12, R0, 0xffffffff ;  /* 0xffffffff000c7836 */ /* 0x000fe40000000000 */
[----:B------:R-:W-:Y:S05]  /*12980*/  BRA.DIV UR4, `(.L_x_301) ;  /* 0x0000003e04147947 */ /* 0x000fea000b800000 */
[----:B------:R3:W4:Y:S02]  /*12990*/  SHFL.IDX PT, R14, R6, R12, 0x1f ;  /* 0x00001f0c060e7589 */ /* 0x00072400000e0000 */
.L_x_300:
[----:B0-23--:R-:W-:Y:S01]  /*129a0*/  IABS R6, R4 ;  /* 0x0000000400067213 */ /* 0x00dfe20000000000 */
[----:B----4-:R-:W-:Y:S02]  /*129b0*/  IMAD R16, R14, R7, R8 ;  /* 0x000000070e107224 */ /* 0x010fe400078e0208 */
[----:B------:R-:W-:Y:S01]  /*129c0*/  IMAD.IADD R19, R0, 0x1, R19 ;  /* 0x0000000100137824 */ /* 0x000fe200078e0213 */
[----:B------:R-:W0:Y:S08]  /*129d0*/  I2F.RP R9, R6 ;  /* 0x0000000600097306 */ /* 0x000e300000209400 */
[----:B0-----:R-:W0:Y:S02]  /*129e0*/  MUFU.RCP R9, R9 ;  /* 0x0000000900097308 */ /* 0x001e240000001000 */
[----:B0-----:R-:W-:-:S06]  /*129f0*/  VIADD R2, R9, 0xffffffe ;  /* 0x0ffffffe09027836 */ /* 0x001fcc0000000000 */
[----:B------:R0:W2:Y:S02]  /*12a00*/  F2I.FTZ.U32.TRUNC.NTZ R3, R2 ;  /* 0x0000000200037305 */ /* 0x0000a4000021f000 */
[----:B0-----:R-:W-:Y:S02]  /*12a10*/  IMAD.MOV.U32 R2, RZ, RZ, RZ ;  /* 0x000000ffff027224 */ /* 0x001fe400078e00ff */
[----:B--2---:R-:W-:-:S04]  /*12a20*/  IMAD.MOV R7, RZ, RZ, -R3 ;  /* 0x000000ffff077224 */ /* 0x004fc800078e0a03 */
[----:B------:R-:W-:-:S04]  /*12a30*/  IMAD R7, R7, R6, RZ ;  /* 0x0000000607077224 */ /* 0x000fc800078e02ff */
[----:B------:R-:W-:-:S04]  /*12a40*/  IMAD.HI.U32 R3, R3, R7, R2 ;  /* 0x0000000703037227 */ /* 0x000fc800078e0002 */
[----:B------:R-:W-:Y:S01]  /*12a50*/  IMAD.IADD R7, R5, 0x1, -R16 ;  /* 0x0000000105077824 */ /* 0x000fe200078e0a10 */
[----:B------:R-:W-:-:S04]  /*12a60*/  IABS R5, R4 ;  /* 0x0000000400057213 */ /* 0x000fc80000000000 */
[----:B------:R-:W-:Y:S02]  /*12a70*/  IABS R2, R7 ;  /* 0x0000000700027213 */ /* 0x000fe40000000000 */
[----:B------:R-:W-:-:S03]  /*12a80*/  IADD3 R5, RZ, -R5, RZ ;  /* 0x80000005ff057210 */ /* 0x000fc60007ffe0ff */
[----:B------:R-:W-:-:S04]  /*12a90*/  IMAD.HI.U32 R3, R3, R2, RZ ;  /* 0x0000000203037227 */ /* 0x000fc800078e00ff */
[----:B------:R-:W-:Y:S01]  /*12aa0*/  IMAD R5, R3, R5, R2 ;  /* 0x0000000503057224 */ /* 0x000fe200078e0202 */
[----:B------:R-:W-:-:S04]  /*12ab0*/  LOP3.LUT R2, R7, R4, RZ, 0x3c, !PT ;  /* 0x0000000407027212 */ /* 0x000fc800078e3cff */
[----:B------:R-:W-:Y:S02]  /*12ac0*/  ISETP.GT.U32.AND P1, PT, R6, R5, PT ;  /* 0x000000050600720c */ /* 0x000fe40003f24070 */
[----:B------:R-:W-:-:S11]  /*12ad0*/  ISETP.GE.AND P2, PT, R2, RZ, PT ;  /* 0x000000ff0200720c */ /* 0x000fd60003f46270 */
[----:B------:R-:W-:Y:S02]  /*12ae0*/  @!P1 IMAD.IADD R5, R5, 0x1, -R6 ;  /* 0x0000000105059824 */ /* 0x000fe400078e0a06 */
[----:B------:R-:W-:Y:S01]  /*12af0*/  @!P1 VIADD R3, R3, 0x1 ;  /* 0x0000000103039836 */ /* 0x000fe20000000000 */
[----:B------:R-:W-:Y:S02]  /*12b00*/  ISETP.NE.AND P1, PT, R4, RZ, PT ;  /* 0x000000ff0400720c */ /* 0x000fe40003f25270 */
[----:B------:R-:W-:-:S13]  /*12b10*/  ISETP.GE.U32.AND P0, PT, R5, R6, PT ;  /* 0x000000060500720c */ /* 0x000fda0003f06070 */
[----:B------:R-:W-:-:S04]  /*12b20*/  @P0 VIADD R3, R3, 0x1 ;  /* 0x0000000103030836 */ /* 0x000fc80000000000 */
[----:B------:R-:W-:Y:S01]  /*12b30*/  @!P2 IMAD.MOV R3, RZ, RZ, -R3 ;  /* 0x000000ffff03a224 */ /* 0x000fe200078e0a03 */
[----:B------:R-:W-:-:S05]  /*12b40*/  @!P1 LOP3.LUT R3, RZ, R4, RZ, 0x33, !PT ;  /* 0x00000004ff039212 */ /* 0x000fca00078e33ff */
[--C-:B------:R-:W-:Y:S02]  /*12b50*/  IMAD.MOV R17, RZ, RZ, -R3.reuse ;  /* 0x000000ffff117224 */ /* 0x100fe400078e0a03 */
[----:B------:R-:W-:Y:S02]  /*12b60*/  IMAD.MOV.U32 R18, RZ, RZ, R3 ;  /* 0x000000ffff127224 */ /* 0x000fe400078e0003 */
[----:B------:R-:W-:Y:S01]  /*12b70*/  IMAD R17, R4, R17, R7 ;  /* 0x0000001104117224 */ /* 0x000fe200078e0207 */
[----:B------:R-:W-:Y:S06]  /*12b80*/  BRA `(.L_x_302) ;  /* 0x00000000001c7947 */ /* 0x000fec0003800000 */
.L_x_294:
[----:B------:R-:W-:Y:S01]  /*12b90*/  UMOV UR4, URZ ;  /* 0x0000003f00047c82 */ /* 0x000fe20008000000 */
[----:B------:R-:W-:Y:S01]  /*12ba0*/  UMOV UR5, URZ ;  /* 0x0000003f00057c82 */ /* 0x000fe20008000000 */
[----:B------:R-:W-:Y:S01]  /*12bb0*/  ULDC UR6, c[0x0][0xc3c] ;  /* 0x00030f0000067ab9 */ /* 0x000fe20000000800 */
[----:B------:R-:W-:Y:S01]  /*12bc0*/  MOV R16, R5 ;  /* 0x0000000500107202 */ /* 0x000fe20000000f00 */
[----:B------:R-:W-:Y:S02]  /*12bd0*/  IMAD.U32 R17, RZ, RZ, UR4 ;  /* 0x00000004ff117e24 */ /* 0x000fe4000f8e00ff */
[----:B------:R-:W-:Y:S02]  /*12be0*/  IMAD.U32 R18, RZ, RZ, UR5 ;  /* 0x00000005ff127e24 */ /* 0x000fe4000f8e00ff */
[----:B------:R-:W-:-:S07]  /*12bf0*/  IMAD.U32 R19, RZ, RZ, UR6 ;  /* 0x00000006ff137e24 */ /* 0x000fce000f8e00ff */
.L_x_302:
[----:B-1----:R-:W1:Y:S01]  /*12c00*/  S2R R0, SR_TID.X ;  /* 0x0000000000007919 */ /* 0x002e620000002100 */
[----:B------:R-:W-:Y:S05]  /*12c10*/  WARPSYNC.ALL ;  /* 0x0000000000007948 */ /* 0x000fea0003800000 */
[----:B------:R-:W-:Y:S01]  /*12c20*/  BAR.SYNC.DEFER_BLOCKING 0x4, 0x180 ;  /* 0x0106000000007b1d */ /* 0x000fe20000010000 */
[----:B-1----:R-:W-:-:S04]  /*12c30*/  LOP3.LUT R0, R0, 0x1f, RZ, 0xc0, !PT ;  /* 0x0000001f00007812 */ /* 0x002fc800078ec0ff */
[----:B------:R-:W-:-:S13]  /*12c40*/  ISETP.NE.AND P0, PT, R0, RZ, PT ;  /* 0x000000ff0000720c */ /* 0x000fda0003f05270 */
[----:B------:R-:W1:Y:S01]  /*12c50*/  @!P0 S2R R3, SR_CgaCtaId ;  /* 0x0000000000038919 */ /* 0x000e620000008800 */
[----:B------:R-:W-:-:S04]  /*12c60*/  @!P0 MOV R0, 0x400 ;  /* 0x0000040000008802 */ /* 0x000fc80000000f00 */
[----:B-1----:R-:W-:-:S05]  /*12c70*/  @!P0 LEA R22, R3, R0, 0x18 ;  /* 0x0000000003168211 */ /* 0x002fca00078ec0ff */
[----:B------:R1:W-:Y:S01]  /*12c80*/  @!P0 STS.128 [R22+0x388d0], R16 ;  /* 0x0388d01016008388 */ /* 0x0003e20000000c00 */
[----:B------:R-:W-:Y:S06]  /*12c90*/  BAR.ARV 0x5, 0x180 ;  /* 0x0146000000007b1d */ /* 0x000fec0000002000 */
.L_x_291:
[----:B------:R-:W-:Y:S02]  /*12ca0*/  ULDC UR4, c[0x0][0xc3c] ;  /* 0x00030f0000047ab9 */ /* 0x000fe40000000800 */
[----:B---3--:R-:W-:-:S13]  /*12cb0*/  ISETP.GE.AND P0, PT, R19, UR4, PT ;  /* 0x0000000413007c0c */ /* 0x008fda000bf06270 */
[----:B------:R-:W-:Y:S05]  /*12cc0*/  @!P0 BRA `(.L_x_303) ;  /* 0xffffffb800588947 */ /* 0x000fea000383ffff */
[----:B------:R-:W-:Y:S05]  /*12cd0*/  BSYNC B8 ;  /* 0x0000000000087941 */ /* 0x000fea0003800000 */
.L_x_238:
[----:B0-----:R-:W3:Y:S01]  /*12ce0*/  LDL.LU R0, [R1+0x1c] ;  /* 0x00001c0001007983 */ /* 0x001ee20000300800 */
[----:B------:R-:W-:Y:S01]  /*12cf0*/  BSSY B0, `(.L_x_304) ;  /* 0x000000b000007945 */ /* 0x000fe20003800000 */
[----:B------:R-:W0:Y:S01]  /*12d00*/  S2R R5, SR_CgaCtaId ;  /* 0x0000000000057919 */ /* 0x000e220000008800 */
[----:B---3--:R-:W-:-:S05]  /*12d10*/  VIADD R0, R0, 0x1 ;  /* 0x0000000100007836 */ /* 0x008fca0000000000 */
[----:B------:R-:W-:-:S04]  /*12d20*/  LEA.HI R2, R0, R0, RZ, 0x1 ;  /* 0x0000000000027211 */ /* 0x000fc800078f08ff */
[----:B------:R-:W-:Y:S02]  /*12d30*/  LOP3.LUT R3, R2, 0xfffffffe, RZ, 0xc0, !PT ;  /* 0xfffffffe02037812 */ /* 0x000fe400078ec0ff */
[----:B------:R-:W-:-:S03]  /*12d40*/  MOV R2, 0x400 ;  /* 0x0000040000027802 */ /* 0x000fc60000000f00 */
[----:B------:R-:W-:Y:S01]  /*12d50*/  IMAD.IADD R0, R0, 0x1, -R3 ;  /* 0x0000000100007824 */ /* 0x000fe200078e0a03 */
[----:B0-----:R-:W-:-:S04]  /*12d60*/  LEA R4, R5, R2, 0x18 ;  /* 0x0000000205047211 */ /* 0x001fc800078ec0ff */
[----:B------:R-:W-:-:S04]  /*12d70*/  SHF.L.U32 R0, R0, 0x1f, RZ ;  /* 0x0000001f00007819 */ /* 0x000fc800000006ff */
[----:B------:R-:W0:Y:S02]  /*12d80*/  SYNCS.PHASECHK.TRANS64.TRYWAIT P0, [R4+URZ+0x38820], R0 ;  /* 0x03882000040075a7 */ /* 0x000e24000800017f */
[----:B0-----:R-:W-:Y:S05]  /*12d90*/  @!P0 BRA `(.L_x_305) ;  /* 0x0000003800348947 */ /* 0x001fea0003800000 */
.L_x_415:
[----:B------:R-:W-:Y:S05]  /*12da0*/  BSYNC B0 ;  /* 0x0000000000007941 */ /* 0x000fea0003800000 */
.L_x_304:
[----:B------:R-:W-:-:S03]  /*12db0*/  UMOV UR4, 0xffffffff ;  /* 0xffffffff00047882 */ /* 0x000fc60000000000 */
[----:B------:R-:W-:Y:S05]  /*12dc0*/  BRA.DIV UR4, `(.L_x_306) ;  /* 0x0000003a043c7947 */ /* 0x000fea000b800000 */
[----:B0-----:R-:W0:Y:S02]  /*12dd0*/  S2R R0, SR_TID.X ;  /* 0x0000000000007919 */ /* 0x001e240000002100 */
[----:B0-----:R-:W-:-:S04]  /*12de0*/  SHF.R.U32.HI R0, RZ, 0x5, R0 ;  /* 0x00000005ff007819 */ /* 0x001fc80000011600 */
[----:B------:R-:W-:-:S05]  /*12df0*/  LOP3.LUT R0, R0, 0x3, RZ, 0xc0, !PT ;  /* 0x0000000300007812 */ /* 0x000fca00078ec0ff */
[----:B------:R0:W3:Y:S02]  /*12e00*/  SHFL.IDX PT, R14, R0, RZ, 0x1f ;  /* 0x00001fff000e7589 */ /* 0x0000e400000e0000 */
.L_x_418:
[----:B---3--:R-:W-:Y:S01]  /*12e10*/  ISETP.NE.AND P0, PT, R14, RZ, PT ;  /* 0x000000ff0e00720c */ /* 0x008fe20003f05270 */
[----:B------:R-:W-:-:S12]  /*12e20*/  BSSY B0, `(.L_x_307) ;  /* 0x0000026000007945 */ /* 0x000fd80003800000 */
[----:B------:R-:W-:Y:S05]  /*12e30*/  @P0 BRA `(.L_x_308) ;  /* 0x0000000000900947 */ /* 0x000fea0003800000 */
[----:B------:R-:W-:-:S03]  /*12e40*/  UMOV UR4, 0xffffffff ;  /* 0xffffffff00047882 */ /* 0x000fc60000000000 */
[----:B------:R-:W-:Y:S05]  /*12e50*/  BRA.DIV UR4, `(.L_x_309) ;  /* 0x0000003a044c7947 */ /* 0x000fea000b800000 */
[----:B------:R-:W-:-:S13]  /*12e60*/  ELECT P6, URZ, PT ;  /* 0x00000000003f782f */ /* 0x000fda00038c0000 */
.L_x_421:
[----:B------:R-:W-:Y:S05]  /*12e70*/  @!P6 BRA `(.L_x_308) ;  /* 0x000000000080e947 */ /* 0x000fea0003800000 */
[----:B0-----:R-:W3:Y:S02]  /*12e80*/  LDL R0, [R1+0x24] ;  /* 0x0000240001007983 */ /* 0x001ee40000100800 */
[----:B---3--:R-:W-:-:S13]  /*12e90*/  R2UR UR4, R0 ;  /* 0x00000000000472ca */ /* 0x008fda00000e0000 */
[----:B------:R-:W-:-:S06]  /*12ea0*/  ULOP3.LUT UR4, UR4, 0x2, URZ, 0xfc, !UPT ;  /* 0x0000000204047892 */ /* 0x000fcc000f8efc3f */
[----:B------:R-:W-:-:S05]  /*12eb0*/  IMAD.U32 R0, RZ, RZ, UR4 ;  /* 0x00000004ff007e24 */ /* 0x000fca000f8e00ff */
[----:B------:R-:W-:-:S13]  /*12ec0*/  ISETP.NE.AND P0, PT, R0, 0x3, PT ;  /* 0x000000030000780c */ /* 0x000fda0003f05270 */
[----:B------:R-:W-:Y:S05]  /*12ed0*/  @!P0 BRA `(.L_x_310) ;  /* 0x0000000000048947 */ /* 0x000fea0003800000 */
[----:B------:R-:W-:Y:S01]  /*12ee0*/  BPT.TRAP 0x1 ;  /* 0x000000040000795c */ /* 0x000fe20000300000 */
.L_x_310:
[C---:B------:R-:W-:Y:S01]  /*12ef0*/  IMAD R5, R27.reuse, 0x8, R4 ;  /* 0x000000081b057824 */ /* 0x040fe200078e0204 */
[----:B------:R-:W-:Y:S02]  /*12f00*/  SHF.L.U32 R0, R28, 0x1f, RZ ;  /* 0x0000001f1c007819 */ /* 0x000fe400000006ff */
[----:B------:R-:W-:Y:S02]  /*12f10*/  IADD3 R27, R27, 0x1, RZ ;  /* 0x000000011b1b7810 */ /* 0x000fe40007ffe0ff */
[----:B------:R-:W0:Y:S02]  /*12f20*/  SYNCS.PHASECHK.TRANS64.TRYWAIT P1, [R5+URZ+0x38840], R0 ;  /* 0x03884000050075a7 */ /* 0x000e24000802017f */
[----:B------:R-:W-:-:S04]  /*12f30*/  ISETP.NE.AND P2, PT, R27, 0x2, PT ;  /* 0x000000021b00780c */ /* 0x000fc80003f45270 */
[----:B------:R-:W-:Y:S01]  /*12f40*/  SEL R3, RZ, 0x1, P2 ;  /* 0x00000001ff037807 */ /* 0x000fe20001000000 */
[----:B0-----:R-:W-:Y:S08]  /*12f50*/  @!P1 BRA `(.L_x_311) ;  /* 0x00000038002c9947 */ /* 0x001ff00003800000 */
.L_x_422:
[----:B------:R-:W-:Y:S02]  /*12f60*/  SEL R27, R27, RZ, P2 ;  /* 0x000000ff1b1b7207 */ /* 0x000fe40001000000 */
[----:B------:R-:W-:Y:S01]  /*12f70*/  LOP3.LUT R2, R28, R3, RZ, 0x3c, !PT ;  /* 0x000000031c027212 */ /* 0x000fe200078e3cff */
[----:B------:R-:W-:Y:S06]  /*12f80*/  @!P0 BRA `(.L_x_312) ;  /* 0x0000000000048947 */ /* 0x000fec0003800000 */
[----:B------:R-:W-:Y:S01]  /*12f90*/  BPT.TRAP 0x1 ;  /* 0x000000040000795c */ /* 0x000fe20000300000 */
.L_x_312:
[----:B------:R-:W-:Y:S01]  /*12fa0*/  IMAD R27, R27, 0x8, R4 ;  /* 0x000000081b1b7824 */ /* 0x000fe200078e0204 */
[----:B------:R-:W-:-:S04]  /*12fb0*/  SHF.L.U32 R2, R2, 0x1f, RZ ;  /* 0x0000001f02027819 */ /* 0x000fc800000006ff */
[----:B------:R-:W3:Y:S02]  /*12fc0*/  SYNCS.PHASECHK.TRANS64.TRYWAIT P1, [R27+URZ+0x38840], R2 ;  /* 0x038840021b0075a7 */ /* 0x000ee4000802017f */
[----:B---3--:R-:W-:Y:S05]  /*12fd0*/  @!P1 BRA `(.L_x_313) ;  /* 0x0000003800209947 */ /* 0x008fea0003800000 */
.L_x_423:
[----:B------:R-:W-:Y:S05]  /*12fe0*/  @!P0 BRA `(.L_x_314) ;  /* 0x0000000000048947 */ /* 0x000fea0003800000 */
[----:B------:R-:W-:Y:S01]  /*12ff0*/  BPT.TRAP 0x1 ;  /* 0x000000040000795c */ /* 0x000fe20000300000 */
.L_x_314:
[----:B------:R-:W4:Y:S02]  /*13000*/  SYNCS.PHASECHK.TRANS64.TRYWAIT P1, [R5+URZ+0x38860], R0 ;  /* 0x03886000050075a7 */ /* 0x000f24000802017f */
[----:B----4-:R-:W-:Y:S05]  /*13010*/  @!P1 BRA `(.L_x_315) ;  /* 0x0000003800249947 */ /* 0x010fea0003800000 */
.L_x_424:
[----:B------:R-:W-:Y:S05]  /*13020*/  @!P0 BRA `(.L_x_316) ;  /* 0x0000000000048947 */ /* 0x000fea0003800000 */
[----:B------:R-:W-:Y:S01]  /*13030*/  BPT.TRAP 0x1 ;  /* 0x000000040000795c */ /* 0x000fe20000300000 */
.L_x_316:
[----:B------:R0:W0:Y:S02]  /*13040*/  SYNCS.PHASECHK.TRANS64.TRYWAIT P0, [R27+URZ+0x38860], R2 ;  /* 0x038860021b0075a7 */ /* 0x000024000800017f */
[----:B0-----:R-:W-:Y:S05]  /*13050*/  @!P0 NANOSLEEP.SYNCS 0x989680 ;  /* 0x009896800000895d */ /* 0x001fea0003900000 */
[----:B------:R-:W0:Y:S02]  /*13060*/  @!P0 SYNCS.PHASECHK.TRANS64 P0, [R27+URZ+0x38860], R2 ;  /* 0x038860021b0085a7 */ /* 0x000e24000800007f */
[----:B0-----:R-:W-:Y:S05]  /*13070*/  @!P0 BRA `(.L_x_316) ;  /* 0xfffffffc00f08947 */ /* 0x001fea000383ffff */
.L_x_308:
[----:B------:R-:W-:Y:S05]  /*13080*/  BSYNC B0 ;  /* 0x0000000000007941 */ /* 0x000fea0003800000 */
.L_x_307:
[----:B------:R-:W-:Y:S05]  /*13090*/  EXIT ;  /* 0x000000000000794d */ /* 0x000fea0003800000 */
.L_x_186:
[----:B0-----:R-:W-:-:S04]  /*130a0*/  IMAD.U32 R3, RZ, RZ, UR40 ;  /* 0x00000028ff037e24 */ /* 0x001fc8000f8e00ff */
[----:B------:R0:W1:Y:S03]  /*130b0*/  SYNCS.PHASECHK.TRANS64.TRYWAIT P1, [R3+URZ+0x38800], R0 ;  /* 0x03880000030075a7 */ /* 0x000066000802017f */
[----:B-1----:R-:W-:Y:S05]  /*130c0*/  @!P1 NANOSLEEP.SYNCS 0x989680 ;  /* 0x009896800000995d */ /* 0x002fea0003900000 */
[----:B------:R-:W1:Y:S02]  /*130d0*/  @!P1 SYNCS.PHASECHK.TRANS64 P1, [R3+URZ+0x38800], R0 ;  /* 0x03880000030095a7 */ /* 0x000e64000802007f */
[----:B-1----:R-:W-:Y:S05]  /*130e0*/  @!P1 BRA `(.L_x_186) ;  /* 0xfffffffc00ec9947 */ /* 0x002fea000383ffff */
[----:B------:R-:W-:Y:S05]  /*130f0*/  BRA `(.L_x_317) ;  /* 0xfffffee400e47947 */ /* 0x000fea000383ffff */
.L_x_190:
[----:B-1----:R1:W2:Y:S02]  /*13100*/  SYNCS.PHASECHK.TRANS64.TRYWAIT P1, [R0+URZ+0x38830], R3 ;  /* 0x03883003000075a7 */ /* 0x0022a4000802017f */
[----:B--2---:R-:W-:Y:S05]  /*13110*/  @!P1 NANOSLEEP.SYNCS 0x989680 ;  /* 0x009896800000995d */ /* 0x004fea0003900000 */
[----:B------:R-:W2:Y:S02]  /*13120*/  @!P1 SYNCS.PHASECHK.TRANS64 P1, [R0+URZ+0x38830], R3 ;  /* 0x03883003000095a7 */ /* 0x000ea4000802007f */
[----:B--2---:R-:W-:Y:S05]  /*13130*/  @!P1 BRA `(.L_x_190) ;  /* 0xfffffffc00f09947 */ /* 0x004fea000383ffff */
[----:B------:R-:W-:Y:S05]  /*13140*/  BRA `(.L_x_189) ;  /* 0xfffffee800087947 */ /* 0x000fea000383ffff */
.L_x_196:
[----:B-1----:R-:W-:-:S04]  /*13150*/  IMAD.U32 R4, RZ, RZ, UR60 ;  /* 0x0000003cff047e24 */ /* 0x002fc8000f8e00ff */
[----:B------:R1:W2:Y:S03]  /*13160*/  SYNCS.PHASECHK.TRANS64.TRYWAIT P1, [R4+URZ+0x38830], R3 ;  /* 0x03883003040075a7 */ /* 0x0002a6000802017f */
[----:B--2---:R-:W-:Y:S05]  /*13170*/  @!P1 NANOSLEEP.SYNCS 0x989680 ;  /* 0x009896800000995d */ /* 0x004fea0003900000 */
[----:B------:R-:W2:Y:S02]  /*13180*/  @!P1 SYNCS.PHASECHK.TRANS64 P1, [R4+URZ+0x38830], R3 ;  /* 0x03883003040095a7 */ /* 0x000ea4000802007f */
[----:B--2---:R-:W-:Y:S05]  /*13190*/  @!P1 BRA `(.L_x_196) ;  /* 0xfffffffc00ec9947 */ /* 0x004fea000383ffff */
[----:B------:R-:W-:Y:S05]  /*131a0*/  BRA `(.L_x_195) ;  /* 0xffffff2800987947 */ /* 0x000fea000383ffff */
.L_x_200:
[----:B---3--:R-:W-:-:S04]  /*131b0*/  IMAD.U32 R2, RZ, RZ, UR4 ;  /* 0x00000004ff027e24 */ /* 0x008fc8000f8e00ff */
[----:B------:R3:W4:Y:S03]  /*131c0*/  SYNCS.PHASECHK.TRANS64.TRYWAIT P1, [R2+URZ+0x38850], R0 ;  /* 0x03885000020075a7 */ /* 0x000726000802017f */
[----:B----4-:R-:W-:Y:S05]  /*131d0*/  @!P1 NANOSLEEP.SYNCS 0x989680 ;  /* 0x009896800000995d */ /* 0x010fea0003900000 */
[----:B------:R-:W4:Y:S02]  /*131e0*/  @!P1 SYNCS.PHASECHK.TRANS64 P1, [R2+URZ+0x38850], R0 ;  /* 0x03885000020095a7 */ /* 0x000f24000802007f */
[----:B----4-:R-:W-:Y:S05]  /*131f0*/  @!P1 BRA `(.L_x_200) ;  /* 0xfffffffc00ec9947 */ /* 0x010fea000383ffff */
[----:B------:R-:W-:Y:S05]  /*13200*/  BRA `(.L_x_199) ;  /* 0xffffff5000e47947 */ /* 0x000fea000383ffff */
.L_x_207:
[----:B-1----:R-:W-:-:S04]  /*13210*/  IMAD.U32 R7, RZ, RZ, UR7 ;  /* 0x00000007ff077e24 */ /* 0x002fc8000f8e00ff */
[----:B------:R1:W2:Y:S03]  /*13220*/  SYNCS.PHASECHK.TRANS64.TRYWAIT P1, [R7+URZ+0x38850], R0 ;  /* 0x03885000070075a7 */ /* 0x0002a6000802017f */
[----:B--2---:R-:W-:Y:S05]  /*13230*/  @!P1 NANOSLEEP.SYNCS 0x989680 ;  /* 0x009896800000995d */ /* 0x004fea0003900000 */
[----:B------:R-:W2:Y:S02]  /*13240*/  @!P1 SYNCS.PHASECHK.TRANS64 P1, [R7+URZ+0x38850], R0 ;  /* 0x03885000070095a7 */ /* 0x000ea4000802007f */
[----:B--2---:R-:W-:Y:S05]  /*13250*/  @!P1 BRA `(.L_x_207) ;  /* 0xfffffffc00ec9947 */ /* 0x004fea000383ffff */
[----:B------:R-:W-:Y:S05]  /*13260*/  BRA `(.L_x_206) ;  /* 0xffffff6c00007947 */ /* 0x000fea000383ffff */
.L_x_250:
[----:B------:R-:W-:Y:S01]  /*13270*/  SHF.R.U32.HI R8, RZ, 0x5, R21 ;  /* 0x00000005ff087819 */ /* 0x000fe20000011615 */
[----:B------:R-:W-:Y:S01]  /*13280*/  BSSY B0, `(.L_x_318) ;  /* 0x0000009000007945 */ /* 0x000fe20003800000 */
[----:B------:R-:W-:Y:S01]  /*13290*/  IMAD.MOV.U32 R12, RZ, RZ, RZ ;  /* 0x000000ffff0c7224 */ /* 0x000fe200078e00ff */
[----:B------:R-:W-:Y:S01]  /*132a0*/  MOV R11, 0x1f ;  /* 0x0000001f000b7802 */ /* 0x000fe20000000f00 */
[----:B------:R-:W-:Y:S01]  /*132b0*/  IMAD.MOV.U32 R15, RZ, RZ, -0x1 ;  /* 0xffffffffff0f7424 */ /* 0x000fe200078e00ff */
[----:B------:R-:W-:-:S05]  /*132c0*/  LOP3.LUT R8, R8, 0x3, RZ, 0xc0, !PT ;  /* 0x0000000308087812 */ /* 0x000fca00078ec0ff */
[----:B------:R-:W-:-:S07]  /*132d0*/  IMAD.MOV.U32 R13, RZ, RZ, R8 ;  /* 0x000000ffff0d7224 */ /* 0x000fce00078e0008 */
[----:B-----5:R-:W-:Y:S05]  /*132e0*/  WARPSYNC.COLLECTIVE R15, `(.L_x_319) ;  /* 0x000000000f087348 */ /* 0x020fea0003c00000 */
[----:B------:R0:W1:Y:S02]  /*132f0*/  SHFL.IDX P6, R14, R13, R12, R11 ;  /* 0x0000000c0d0e7389 */ /* 0x00006400000c000b */
[----:B01---5:R-:W-:Y:S01]  /*13300*/  ENDCOLLECTIVE ;  /* 0x000000000000791b */ /* 0x023fe20003800000 */
.L_x_319:
[----:B------:R-:W-:Y:S05]  /*13310*/  BSYNC B0 ;  /* 0x0000000000007941 */ /* 0x000fea0003800000 */
.L_x_318:
[----:B------:R-:W-:Y:S05]  /*13320*/  BRA `(.L_x_320) ;  /* 0xffffffc0000c7947 */ /* 0x000fea000383ffff */
.L_x_253:
[----:B0-----:R0:W1:Y:S02]  /*13330*/  SYNCS.PHASECHK.TRANS64.TRYWAIT P0, [R5+URZ+0x38840], R2 ;  /* 0x03884002050075a7 */ /* 0x001064000800017f */
[----:B-1----:R-:W-:Y:S05]  /*13340*/  @!P0 NANOSLEEP.SYNCS 0x989680 ;  /* 0x009896800000895d */ /* 0x002fea0003900000 */
[----:B------:R-:W1:Y:S02]  /*13350*/  @!P0 SYNCS.PHASECHK.TRANS64 P0, [R5+URZ+0x38840], R2 ;  /* 0x03884002050085a7 */ /* 0x000e64000800007f */
[----:B-1----:R-:W-:Y:S05]  /*13360*/  @!P0 BRA `(.L_x_253) ;  /* 0xfffffffc00f08947 */ /* 0x002fea000383ffff */
[----:B------:R-:W-:Y:S05]  /*13370*/  BRA `(.L_x_321) ;  /* 0xffffffc000807947 */ /* 0x000fea000383ffff */
.L_x_254:
[----:B------:R-:W-:Y:S01]  /*13380*/  BSSY B0, `(.L_x_322) ;  /* 0x0000008000007945 */ /* 0x000fe20003800000 */
[----:B------:R-:W-:Y:S02]  /*13390*/  IMAD.MOV.U32 R13, RZ, RZ, R6 ;  /* 0x000000ffff0d7224 */ /* 0x000fe400078e0006 */
[----:B------:R-:W-:Y:S02]  /*133a0*/  IMAD.MOV.U32 R12, RZ, RZ, RZ ;  /* 0x000000ffff0c7224 */ /* 0x000fe400078e00ff */
[----:B------:R-:W-:Y:S02]  /*133b0*/  IMAD.MOV.U32 R11, RZ, RZ, 0x181f ;  /* 0x0000181fff0b7424 */ /* 0x000fe400078e00ff */
[----:B------:R-:W-:-:S07]  /*133c0*/  IMAD.MOV.U32 R15, RZ, RZ, -0x1 ;  /* 0xffffffffff0f7424 */ /* 0x000fce00078e00ff */
[----:B------:R-:W-:Y:S05]  /*133d0*/  WARPSYNC.COLLECTIVE R15, `(.L_x_323) ;  /* 0x000000000f087348 */ /* 0x000fea0003c00000 */
[----:B------:R0:W1:Y:S02]  /*133e0*/  SHFL.IDX P6, R14, R13, R12, R11 ;  /* 0x0000000c0d0e7389 */ /* 0x00006400000c000b */
[----:B01----:R-:W-:Y:S01]  /*133f0*/  ENDCOLLECTIVE ;  /* 0x000000000000791b */ /* 0x003fe20003800000 */
.L_x_323:
[----:B------:R-:W-:Y:S05]  /*13400*/  BSYNC B0 ;  /* 0x0000000000007941 */ /* 0x000fea0003800000 */
.L_x_322:
[----:B------:R-:W-:Y:S01]  /*13410*/  IMAD.MOV.U32 R13, RZ, RZ, R0 ;  /* 0x000000ffff0d7224 */ /* 0x000fe200078e0000 */
[----:B------:R-:W-:Y:S01]  /*13420*/  MOV R12, RZ ;  /* 0x000000ff000c7202 */ /* 0x000fe20000000f00 */
[----:B------:R-:W-:Y:S01]  /*13430*/  IMAD.MOV.U32 R11, RZ, RZ, 0x181f ;  /* 0x0000181fff0b7424 */ /* 0x000fe200078e00ff */
[C---:B------:R-:W-:Y:S01]  /*13440*/  LOP3.LUT P5, RZ, R23.reuse, 0x10, RZ, 0xc0, !PT ;  /* 0x0000001017ff7812 */ /* 0x040fe200078ac0ff */
[----:B------:R-:W-:Y:S01]  /*13450*/  IMAD.MOV.U32 R15, RZ, RZ, -0x1 ;  /* 0xffffffffff0f7424 */ /* 0x000fe200078e00ff */
[C---:B------:R-:W-:Y:S01]  /*13460*/  LOP3.LUT P4, RZ, R23.reuse, 0x8, RZ, 0xc0, !PT ;  /* 0x0000000817ff7812 */ /* 0x040fe2000788c0ff */
[----:B------:R-:W-:Y:S01]  /*13470*/  IMAD.MOV.U32 R2, RZ, RZ, R14 ;  /* 0x000000ffff027224 */ /* 0x000fe200078e000e */
[----:B------:R-:W-:Y:S01]  /*13480*/  LOP3.LUT P3, RZ, R23, 0x4, RZ, 0xc0, !PT ;  /* 0x0000000417ff7812 */ /* 0x000fe2000786c0ff */
[----:B------:R-:W-:-:S12]  /*13490*/  @P0 IMAD R9, R7, 0x2, R22 ;  /* 0x0000000207090824 */ /* 0x000fd800078e0216 */
[----:B------:R-:W-:Y:S05]  /*134a0*/  WARPSYNC.COLLECTIVE R15, `(.L_x_324) ;  /* 0x000000000f087348 */ /* 0x000fea0003c00000 */
[----:B------:R0:W1:Y:S02]  /*134b0*/  SHFL.IDX P6, R14, R13, R12, R11 ;  /* 0x0000000c0d0e7389 */ /* 0x00006400000c000b */
[----:B01----:R-:W-:Y:S01]  /*134c0*/  ENDCOLLECTIVE ;  /* 0x000000000000791b */ /* 0x003fe20003800000 */
.L_x_324:
[----:B------:R-:W-:Y:S01]  /*134d0*/  LOP3.LUT P2, RZ, R23, 0x2, RZ, 0xc0, !PT ;  /* 0x0000000217ff7812 */ /* 0x000fe2000784c0ff */
[----:B------:R-:W-:Y:S02]  /*134e0*/  IMAD.MOV.U32 R13, RZ, RZ, R6 ;  /* 0x000000ffff0d7224 */ /* 0x000fe400078e0006 */
[----:B------:R-:W-:Y:S02]  /*134f0*/  IMAD.MOV.U32 R12, RZ, RZ, 0x1 ;  /* 0x00000001ff0c7424 */ /* 0x000fe400078e00ff */
[----:B------:R-:W-:-:S08]  /*13500*/  IMAD.MOV.U32 R3, RZ, RZ, R14 ;  /* 0x000000ffff037224 */ /* 0x000fd000078e000e */
[----:B------:R-:W-:Y:S05]  /*13510*/  WARPSYNC.COLLECTIVE R15, `(.L_x_325) ;  /* 0x000000000f087348 */ /* 0x000fea0003c00000 */
[----:B------:R0:W1:Y:S02]  /*13520*/  SHFL.IDX P6, R14, R13, R12, R11 ;  /* 0x0000000c0d0e7389 */ /* 0x00006400000c000b */
[----:B01----:R-:W-:Y:S01]  /*13530*/  ENDCOLLECTIVE ;  /* 0x000000000000791b */ /* 0x003fe20003800000 */
.L_x_325:
[----:B------:R-:W-:-:S05]  /*13540*/  @P0 LEA R3, P1, R33, R3, 0x1 ;  /* 0x0000000321030211 */ /* 0x000fca00078208ff */
[----:B------:R-:W-:-:S05]  /*13550*/  @P0 IMAD.X R2, RZ, RZ, R2, P1 ;  /* 0x000000ffff020224 */ /* 0x000fca00008e0602 */
[----:B------:R-:W-:Y:S01]  /*13560*/  @P0 LOP3.LUT R3, R3, R2, RZ, 0x3c, !PT ;  /* 0x0000000203030212 */ /* 0x000fe200078e3cff */
[----:B------:R-:W-:-:S03]  /*13570*/  IMAD.MOV.U32 R13, RZ, RZ, R0 ;  /* 0x000000ffff0d7224 */ /* 0x000fc600078e0000 */
[----:B------:R-:W-:-:S04]  /*13580*/  @P0 LOP3.LUT R2, R3, R2, RZ, 0x3c, !PT ;  /* 0x0000000203020212 */ /* 0x000fc800078e3cff */
[----:B------:R-:W-:Y:S02]  /*13590*/  @P0 LOP3.LUT R3, R3, R2, RZ, 0x3c, !PT ;  /* 0x0000000203030212 */ /* 0x000fe400078e3cff */
[----:B------:R-:W-:-:S07]  /*135a0*/  MOV R8, R14 ;  /* 0x0000000e00087202 */ /* 0x000fce0000000f00 */
[----:B------:R-:W-:Y:S05]  /*135b0*/  WARPSYNC.COLLECTIVE R15, `(.L_x_326) ;  /* 0x000000000f087348 */ /* 0x000fea0003c00000 */
[----:B------:R0:W1:Y:S02]  /*135c0*/  SHFL.IDX P6, R14, R13, R12, R11 ;  /* 0x0000000c0d0e7389 */ /* 0x00006400000c000b */
[----:B01----:R-:W-:Y:S01]  /*135d0*/  ENDCOLLECTIVE ;  /* 0x000000000000791b */ /* 0x003fe20003800000 */
.L_x_326:
[----:B------:R-:W-:Y:S01]  /*135e0*/  @!PT LDS RZ, [RZ] ;  /* 0x00000000fffff984 */ /* 0x000fe20000000800 */
[----:B------:R-:W-:Y:S01]  /*135f0*/  @!PT LDS RZ, [RZ] ;  /* 0x00000000fffff984 */ /* 0x000fe20000000800 */
[----:B------:R-:W-:Y:S01]  /*13600*/  @!PT LDS RZ, [RZ] ;  /* 0x00000000fffff984 */ /* 0x000fe20000000800 */
[----:B------:R-:W-:Y:S04]  /*13610*/  @P0 LDGSTS.E.BYPASS.LTC128B.128 [R9+0x24400], desc[UR36][R2.64], !P5 ;  /* 0x2440000002090fae */ /* 0x000fe8000e901d64 */
[----:B------:R-:W-:Y:S04]  /*13620*/  @P0 LDGSTS.E.BYPASS.LTC128B.128 [R9+0x26c00], desc[UR36][R2.64+0x80], !P4 ;  /* 0x26c0008002090fae */ /* 0x000fe8000e101d64 */
[----:B------:R-:W-:Y:S01]  /*13630*/  @P0 LDGSTS.E.BYPASS.LTC128B.128 [R9+0x29400], desc[UR36][R2.64+0x100], !P3 ;  /* 0x2940010002090fae */ /* 0x000fe2000d901d64 */
[----:B------:R-:W-:Y:S02]  /*13640*/  IMAD.MOV.U32 R13, RZ, RZ, R6 ;  /* 0x000000ffff0d7224 */ /* 0x000fe400078e0006 */
[----:B------:R-:W-:Y:S01]  /*13650*/  IMAD.MOV.U32 R12, RZ, RZ, 0x2 ;  /* 0x00000002ff0c7424 */ /* 0x000fe200078e00ff */
[----:B------:R0:W-:Y:S01]  /*13660*/  @P0 LDGSTS.E.BYPASS.LTC128B.128 [R9+0x2bc00], desc[UR36][R2.64+0x180], !P2 ;  /* 0x2bc0018002090fae */ /* 0x0001e2000d101d64 */
[----:B------:R-:W-:Y:S01]  /*13670*/  ISETP.GE.AND P0, PT, R4, 0x11, PT ;  /* 0x000000110400780c */ /* 0x000fe20003f06270 */
[----:B0-----:R-:W-:-:S12]  /*13680*/  IMAD.MOV.U32 R2, RZ, RZ, R14 ;  /* 0x000000ffff027224 */ /* 0x001fd800078e000e */
[----:B------:R-:W-:Y:S05]  /*13690*/  WARPSYNC.COLLECTIVE R15, `(.L_x_327) ;  /* 0x000000000f087348 */ /* 0x000fea0003c00000 */
[----:B------:R0:W1:Y:S02]  /*136a0*/  SHFL.IDX P6, R14, R13, R12, R11 ;  /* 0x0000000c0d0e7389 */ /* 0x00006400000c000b */
[----:B01----:R-:W-:Y:S01]  /*136b0*/  ENDCOLLECTIVE ;  /* 0x000000000000791b */ /* 0x003fe20003800000 */
.L_x_327:
[----:B------:R-:W-:Y:S01]  /*136c0*/  @P0 IMAD R21, R7, 0x2, R22 ;  /* 0x0000000207150824 */ /* 0x000fe200078e0216 */
[----:B------:R-:W-:-:S05]  /*136d0*/  @P0 LEA R2, P1, R33, R2, 0x1 ;  /* 0x0000000221020211 */ /* 0x000fca00078208ff */
[----:B------:R-:W-:-:S05]  /*136e0*/  @P0 IMAD.X R3, RZ, RZ, R8, P1 ;  /* 0x000000ffff030224 */ /* 0x000fca00008e0608 */
[----:B------:R-:W-:Y:S01]  /*136f0*/  @!PT LDS RZ, [RZ] ;  /* 0x00000000fffff984 */ /* 0x000fe20000000800 */
[----:B------:R-:W-:Y:S01]  /*13700*/  @!PT LDS RZ, [RZ] ;  /* 0x00000000fffff984 */ /* 0x000fe20000000800 */
[----:B------:R-:W-:Y:S01]  /*13710*/  @!PT LDS RZ, [RZ] ;  /* 0x00000000fffff984 */ /* 0x000fe20000000800 */
[----:B------:R0:W-:Y:S01]  /*13720*/  @P0 LDGSTS.E.BYPASS.LTC128B.128 [R21+0x24c00], desc[UR36][R2.64], !P5 ;  /* 0x24c0000002150fae */ /* 0x0001e2000e901d64 */
[----:B------:R-:W-:-:S03]  /*13730*/  MOV R13, R0 ;  /* 0x00000000000d7202 */ /* 0x000fc60000000f00 */
[----:B------:R0:W-:Y:S04]  /*13740*/  @P0 LDGSTS.E.BYPASS.LTC128B.128 [R21+0x27400], desc[UR36][R2.64+0x80], !P4 ;  /* 0x2740008002150fae */ /* 0x0001e8000e101d64 */
[----:B------:R0:W-:Y:S01]  /*13750*/  @P0 LDGSTS.E.BYPASS.LTC128B.128 [R21+0x29c00], desc[UR36][R2.64+0x100], !P3 ;  /* 0x29c0010002150fae */ /* 0x0001e2000d901d64 */
[----:B------:R-:W-:-:S03]  /*13760*/  IMAD.MOV.U32 R8, RZ, RZ, R14 ;  /* 0x000000ffff087224 */ /* 0x000fc600078e000e */
[----:B------:R0:W-:Y:S01]  /*13770*/  @P0 LDGSTS.E.BYPASS.LTC128B.128 [R21+0x2c400], desc[UR36][R2.64+0x180], !P2 ;  /* 0x2c40018002150fae */ /* 0x0001e2000d101d64 */
[----:B------:R-:W-:-:S13]  /*13780*/  ISETP.GE.AND P0, PT, R4, 0x21, PT ;  /* 0x000000210400780c */ /* 0x000fda0003f06270 */
[----:B0-----:R-:W-:Y:S05]  /*13790*/  WARPSYNC.COLLECTIVE R15, `(.L_x_328) ;  /* 0x000000000f087348 */ /* 0x001fea0003c00000 */
[----:B------:R1:W2:Y:S02]  /*137a0*/  SHFL.IDX P6, R14, R13, R12, R11 ;  /* 0x0000000c0d0e7389 */ /* 0x0002a400000c000b */
[----:B012---:R-:W-:Y:S01]  /*137b0*/  ENDCOLLECTIVE ;  /* 0x000000000000791b */ /* 0x007fe20003800000 */
.L_x_328:
[----:B------:R-:W-:Y:S02]  /*137c0*/  @P0 IMAD R9, R7, 0x2, R22 ;  /* 0x0000000207090824 */ /* 0x000fe400078e0216 */
[----:B------:R-:W-:Y:S02]  /*137d0*/  IMAD.MOV.U32 R13, RZ, RZ, R6 ;  /* 0x000000ffff0d7224 */ /* 0x000fe400078e0006 */
[----:B------:R-:W-:Y:S02]  /*137e0*/  IMAD.MOV.U32 R12, RZ, RZ, 0x3 ;  /* 0x00000003ff0c7424 */ /* 0x000fe400078e00ff */
[----:B------:R-:W-:-:S07]  /*137f0*/  IMAD.MOV.U32 R2, RZ, RZ, R14 ;  /* 0x000000ffff027224 */ /* 0x000fce00078e000e */
[----:B------:R-:W-:Y:S05]  /*13800*/  WARPSYNC.COLLECTIVE R15, `(.L_x_329) ;  /* 0x000000000f087348 */ /* 0x000fea0003c00000 */
[----:B------:R0:W1:Y:S02]  /*13810*/  SHFL.IDX P6, R14, R13, R12, R11 ;  /* 0x0000000c0d0e7389 */ /* 0x00006400000c000b */
[----:B01----:R-:W-:Y:S01]  /*13820*/  ENDCOLLECTIVE ;  /* 0x000000000000791b */ /* 0x003fe20003800000 */
.L_x_329:
[----:B------:R-:W-:-:S05]  /*13830*/  @P0 LEA R2, P1, R33, R2, 0x1 ;  /* 0x0000000221020211 */ /* 0x000fca00078208ff */
[----:B------:R-:W-:-:S05]  /*13840*/  @P0 IMAD.X R3, RZ, RZ, R8, P1 ;  /* 0x000000ffff030224 */ /* 0x000fca00008e0608 */
[----:B------:R-:W-:Y:S01]  /*13850*/  @!PT LDS RZ, [RZ] ;  /* 0x00000000fffff984 */ /* 0x000fe20000000800 */
[----:B------:R-:W-:Y:S01]  /*13860*/  @!PT LDS RZ, [RZ] ;  /* 0x00000000fffff984 */ /* 0x000fe20000000800 */
[----:B------:R-:W-:Y:S01]  /*13870*/  @!PT LDS RZ, [RZ] ;  /* 0x00000000fffff984 */ /* 0x000fe20000000800 */
[----:B------:R0:W-:Y:S01]  /*13880*/  @P0 LDGSTS.E.BYPASS.LTC128B.128 [R9+0x25400], desc[UR36][R2.64], !P5 ;  /* 0x2540000002090fae */ /* 0x0001e2000e901d64 */
[----:B------:R-:W-:-:S03]  /*13890*/  IMAD.MOV.U32 R13, RZ, RZ, R0 ;  /* 0x000000ffff0d7224 */ /* 0x000fc600078e0000 */
        /* <DEDUP_REMOVED lines=8> */
.L_x_330:
[----:B------:R-:W-:Y:S02]  /*13920*/  @P0 IMAD R21, R7, 0x2, R22 ;  /* 0x0000000207150824 */ /* 0x000fe400078e0216 */
[----:B------:R-:W-:Y:S02]  /*13930*/  IMAD.MOV.U32 R13, RZ, RZ, R6 ;  /* 0x000000ffff0d7224 */ /* 0x000fe400078e0006 */
[----:B------:R-:W-:Y:S01]  /*13940*/  IMAD.MOV.U32 R12, RZ, RZ, 0x4 ;  /* 0x00000004ff0c7424 */ /* 0x000fe200078e00ff */
[----:B------:R-:W-:-:S07]  /*13950*/  MOV R2, R14 ;  /* 0x0000000e00027202 */ /* 0x000fce0000000f00 */
[----:B------:R-:W-:Y:S05]  /*13960*/  WARPSYNC.COLLECTIVE R15, `(.L_x_331) ;  /* 0x000000000f087348 */ /* 0x000fea0003c00000 */
[----:B------:R0:W1:Y:S02]  /*13970*/  SHFL.IDX P6, R14, R13, R12, R11 ;  /* 0x0000000c0d0e7389 */ /* 0x00006400000c000b */
[----:B01----:R-:W-:Y:S01]  /*13980*/  ENDCOLLECTIVE ;  /* 0x000000000000791b */ /* 0x003fe20003800000 */
.L_x_331:
        /* <DEDUP_REMOVED lines=10> */
[----:B------:R0:W-:Y:S04]  /*13a30*/  @P0 LDGSTS.E.BYPASS.LTC128B.128 [R21+0x2d400], desc[UR36][R2.64+0x180], !P2 ;  /* 0x2d40018002150fae */ /* 0x0001e8000d101d64 */
[----:B0-----:R-:W-:Y:S05]  /*13a40*/  WARPSYNC.COLLECTIVE R15, `(.L_x_332) ;  /* 0x000000000f087348 */ /* 0x001fea0003c00000 */
[----:B------:R1:W2:Y:S02]  /*13a50*/  SHFL.IDX P6, R14, R13, R12, R11 ;  /* 0x0000000c0d0e7389 */ /* 0x0002a400000c000b */
[----:B012---:R-:W-:Y:S01]  /*13a60*/  ENDCOLLECTIVE ;  /* 0x000000000000791b */ /* 0x007fe20003800000 */
.L_x_332:
[----:B------:R-:W-:Y:S01]  /*13a70*/  MOV R0, R14 ;  /* 0x0000000e00007202 */ /* 0x000fe20000000f00 */
[----:B------:R-:W-:Y:S06]  /*13a80*/  BRA `(.L_x_333) ;  /* 0xffffffbc00f07947 */ /* 0x000fec000383ffff */
.L_x_261:
[----:B------:R-:W-:Y:S01]  /*13a90*/  IMAD.MOV.U32 R13, RZ, RZ, R4 ;  /* 0x000000ffff0d7224 */ /* 0x000fe200078e0004 */
[----:B------:R-:W-:Y:S01]  /*13aa0*/  IADD3 R0, R9, R0, RZ ;  /* 0x0000000009007210 */ /* 0x000fe20007ffe0ff */
[----:B------:R-:W-:Y:S02]  /*13ab0*/  IMAD.MOV.U32 R12, RZ, RZ, RZ ;  /* 0x000000ffff0c7224 */ /* 0x000fe400078e00ff */
[----:B------:R-:W-:Y:S02]  /*13ac0*/  IMAD.MOV.U32 R11, RZ, RZ, 0x181f ;  /* 0x0000181fff0b7424 */ /* 0x000fe400078e00ff */
[----:B------:R-:W-:Y:S02]  /*13ad0*/  IMAD.MOV.U32 R15, RZ, RZ, -0x1 ;  /* 0xffffffffff0f7424 */ /* 0x000fe400078e00ff */
[----:B-----5:R-:W-:Y:S02]  /*13ae0*/  IMAD R6, R10, R6, RZ ;  /* 0x000000060a067224 */ /* 0x020fe400078e02ff */
[----:B------:R-:W-:-:S07]  /*13af0*/  VIADD R7, R0, 0x10 ;  /* 0x0000001000077836 */ /* 0x000fce0000000000 */
[----:B------:R-:W-:Y:S05]  /*13b00*/  WARPSYNC.COLLECTIVE R15, `(.L_x_334) ;  /* 0x000000000f087348 */ /* 0x000fea0003c00000 */
[----:B------:R0:W1:Y:S02]  /*13b10*/  SHFL.IDX P6, R14, R13, R12, R11 ;  /* 0x0000000c0d0e7389 */ /* 0x00006400000c000b */
[----:B01----:R-:W-:Y:S01]  /*13b20*/  ENDCOLLECTIVE ;  /* 0x000000000000791b */ /* 0x003fe20003800000 */
.L_x_334:
[----:B------:R-:W-:Y:S01]  /*13b30*/  ISETP.GE.AND P0, PT, R0, R6, PT ;  /* 0x000000060000720c */ /* 0x000fe20003f06270 */
[----:B------:R-:W-:Y:S02]  /*13b40*/  IMAD.MOV.U32 R13, RZ, RZ, R5 ;  /* 0x000000ffff0d7224 */ /* 0x000fe400078e0005 */
[----:B------:R-:W-:-:S10]  /*13b50*/  IMAD.MOV.U32 R2, RZ, RZ, R14 ;  /* 0x000000ffff027224 */ /* 0x000fd400078e000e */
[----:B------:R-:W-:Y:S05]  /*13b60*/  WARPSYNC.COLLECTIVE R15, `(.L_x_335) ;  /* 0x000000000f087348 */ /* 0x000fea0003c00000 */
[----:B------:R0:W1:Y:S02]  /*13b70*/  SHFL.IDX P6, R14, R13, R12, R11 ;  /* 0x0000000c0d0e7389 */ /* 0x00006400000c000b */
[----:B01----:R-:W-:Y:S01]  /*13b80*/  ENDCOLLECTIVE ;  /* 0x000000000000791b */ /* 0x003fe20003800000 */
.L_x_335:
        /* <DEDUP_REMOVED lines=8> */
.L_x_336:
[----:B------:R-:W-:Y:S01]  /*13c10*/  @!PT LDS RZ, [RZ] ;  /* 0x00000000fffff984 */ /* 0x000fe20000000800 */
[----:B------:R-:W-:Y:S01]  /*13c20*/  @!PT LDS RZ, [RZ] ;  /* 0x00000000fffff984 */ /* 0x000fe20000000800 */
[----:B------:R-:W-:Y:S01]  /*13c30*/  @!PT LDS RZ, [RZ] ;  /* 0x00000000fffff984 */ /* 0x000fe20000000800 */
[----:B------:R-:W-:Y:S04]  /*13c40*/  @!P0 LDGSTS.E.BYPASS.LTC128B.128 [R34+0x14400], desc[UR36][R2.64], !P4 ;  /* 0x1440000002228fae */ /* 0x000fe8000e101d64 */
[----:B------:R-:W-:Y:S04]  /*13c50*/  @!P0 LDGSTS.E.BYPASS.LTC128B.128 [R34+0x18400], desc[UR36][R2.64+0x80], !P3 ;  /* 0x1840008002228fae */ /* 0x000fe8000d901d64 */
[----:B------:R-:W-:Y:S01]  /*13c60*/  @!P0 LDGSTS.E.BYPASS.LTC128B.128 [R34+0x1c400], desc[UR36][R2.64+0x100], !P2 ;  /* 0x1c40010002228fae */ /* 0x000fe2000d101d64 */
[----:B------:R-:W-:-:S03]  /*13c70*/  MOV R13, R5 ;  /* 0x00000005000d7202 */ /* 0x000fc60000000f00 */
[----:B------:R0:W-:Y:S01]  /*13c80*/  @!P0 LDGSTS.E.BYPASS.LTC128B.128 [R34+0x20400], desc[UR36][R2.64+0x180], !P1 ;  /* 0x2040018002228fae */ /* 0x0001e2000c901d64 */
[----:B------:R-:W-:Y:S01]  /*13c90*/  ISETP.GE.AND P0, PT, R7, R6, PT ;  /* 0x000000060700720c */ /* 0x000fe20003f06270 */
[----:B0-----:R-:W-:-:S12]  /*13ca0*/  IMAD.MOV.U32 R2, RZ, RZ, R14 ;  /* 0x000000ffff027224 */ /* 0x001fd800078e000e */
[----:B------:R-:W-:Y:S05]  /*13cb0*/  WARPSYNC.COLLECTIVE R15, `(.L_x_337) ;  /* 0x000000000f087348 */ /* 0x000fea0003c00000 */
[----:B------:R0:W1:Y:S02]  /*13cc0*/  SHFL.IDX P6, R14, R13, R12, R11 ;  /* 0x0000000c0d0e7389 */ /* 0x00006400000c000b */
[----:B01----:R-:W-:Y:S01]  /*13cd0*/  ENDCOLLECTIVE ;  /* 0x000000000000791b */ /* 0x003fe20003800000 */
.L_x_337:
        /* <DEDUP_REMOVED lines=8> */
.L_x_338:
[----:B------:R-:W-:Y:S02]  /*13d60*/  @!P0 IMAD.MOV.U32 R3, RZ, RZ, R7 ;  /* 0x000000ffff038224 */ /* 0x000fe400078e0007 */
[----:B------:R-:W-:-:S03]  /*13d70*/  VIADD R7, R0, 0x20 ;  /* 0x0000002000077836 */ /* 0x000fc60000000000 */
[----:B------:R-:W-:Y:S01]  /*13d80*/  @!PT LDS RZ, [RZ] ;  /* 0x00000000fffff984 */ /* 0x000fe20000000800 */
[----:B------:R-:W-:Y:S01]  /*13d90*/  @!PT LDS RZ, [RZ] ;  /* 0x00000000fffff984 */ /* 0x000fe20000000800 */
[----:B------:R-:W-:Y:S01]  /*13da0*/  @!PT LDS RZ, [RZ] ;  /* 0x00000000fffff984 */ /* 0x000fe20000000800 */
[----:B------:R-:W-:Y:S04]  /*13db0*/  @!P0 LDGSTS.E.BYPASS.LTC128B.128 [R34+0x14c00], desc[UR36][R2.64], !P4 ;  /* 0x14c0000002228fae */ /* 0x000fe8000e101d64 */
[----:B------:R-:W-:Y:S01]  /*13dc0*/  @!P0 LDGSTS.E.BYPASS.LTC128B.128 [R34+0x18c00], desc[UR36][R2.64+0x80], !P3 ;  /* 0x18c0008002228fae */ /* 0x000fe2000d901d64 */
[----:B------:R-:W-:-:S03]  /*13dd0*/  IMAD.MOV.U32 R13, RZ, RZ, R5 ;  /* 0x000000ffff0d7224 */ /* 0x000fc600078e0005 */
[----:B------:R-:W-:Y:S04]  /*13de0*/  @!P0 LDGSTS.E.BYPASS.LTC128B.128 [R34+0x1cc00], desc[UR36][R2.64+0x100], !P2 ;  /* 0x1cc0010002228fae */ /* 0x000fe8000d101d64 */
[----:B------:R0:W-:Y:S01]  /*13df0*/  @!P0 LDGSTS.E.BYPASS.LTC128B.128 [R34+0x20c00], desc[UR36][R2.64+0x180], !P1 ;  /* 0x20c0018002228fae */ /* 0x0001e2000c901d64 */
[----:B------:R-:W-:Y:S02]  /*13e00*/  ISETP.GE.AND P0, PT, R7, R6, PT ;  /* 0x000000060700720c */ /* 0x000fe40003f06270 */
[----:B0-----:R-:W-:-:S11]  /*13e10*/  MOV R2, R14 ;  /* 0x0000000e00027202 */ /* 0x001fd60000000f00 */
[----:B------:R-:W-:Y:S05]  /*13e20*/  WARPSYNC.COLLECTIVE R15, `(.L_x_339) ;  /* 0x000000000f087348 */ /* 0x000fea0003c00000 */
[----:B------:R0:W1:Y:S02]  /*13e30*/  SHFL.IDX P6, R14, R13, R12, R11 ;  /* 0x0000000c0d0e7389 */ /* 0x00006400000c000b */
[----:B01----:R-:W-:Y:S01]  /*13e40*/  ENDCOLLECTIVE ;  /* 0x000000000000791b */ /* 0x003fe20003800000 */
.L_x_339:
[----:B------:R-:W-:Y:S01]  /*13e50*/  IMAD.MOV.U32 R13, RZ, RZ, R4 ;  /* 0x000000ffff0d7224 */ /* 0x000fe200078e0004 */
[----:B------:R-:W-:Y:S02]  /*13e60*/  MOV R12, 0x3 ;  /* 0x00000003000c7802 */ /* 0x000fe40000000f00 */
[----:B------:R-:W-:-:S05]  /*13e70*/  @!P0 LEA R14, P5, R33, R14, 0x1 ;  /* 0x0000000e210e8211 */ /* 0x000fca00078a08ff */
[----:B------:R-:W-:Y:S02]  /*13e80*/  @!P0 IMAD.X R7, RZ, RZ, R2, P5 ;  /* 0x000000ffff078224 */ /* 0x000fe400028e0602 */
[----:B------:R-:W-:-:S07]  /*13e90*/  @!P0 IMAD.MOV.U32 R2, RZ, RZ, R14 ;  /* 0x000000ffff028224 */ /* 0x000fce00078e000e */
[----:B------:R-:W-:Y:S05]  /*13ea0*/  WARPSYNC.COLLECTIVE R15, `(.L_x_340) ;  /* 0x000000000f087348 */ /* 0x000fea0003c00000 */
[----:B------:R0:W1:Y:S02]  /*13eb0*/  SHFL.IDX P6, R14, R13, R12, R11 ;  /* 0x0000000c0d0e7389 */ /* 0x00006400000c000b */
[----:B01----:R-:W-:Y:S01]  /*13ec0*/  ENDCOLLECTIVE ;  /* 0x000000000000791b */ /* 0x003fe20003800000 */
.L_x_340:
        /* <DEDUP_REMOVED lines=10> */
[----:B------:R-:W-:Y:S01]  /*13f70*/  ISETP.GE.AND P0, PT, R7, R6, PT ;  /* 0x000000060700720c */ /* 0x000fe20003f06270 */
[----:B0-----:R-:W-:-:S12]  /*13f80*/  IMAD.MOV.U32 R2, RZ, RZ, R14 ;  /* 0x000000ffff027224 */ /* 0x001fd800078e000e */
[----:B------:R-:W-:Y:S05]  /*13f90*/  WARPSYNC.COLLECTIVE R15, `(.L_x_341) ;  /* 0x000000000f087348 */ /* 0x000fea0003c00000 */
[----:B------:R0:W1:Y:S02]  /*13fa0*/  SHFL.IDX P6, R14, R13, R12, R11 ;  /* 0x0000000c0d0e7389 */ /* 0x00006400000c000b */
[----:B01----:R-:W-:Y:S01]  /*13fb0*/  ENDCOLLECTIVE ;  /* 0x000000000000791b */ /* 0x003fe20003800000 */
.L_x_341:
[----:B------:R-:W-:Y:S01]  /*13fc0*/  MOV R13, R4 ;  /* 0x00000004000d7202 */ /* 0x000fe20000000f00 */
[----:B------:R-:W-:Y:S01]  /*13fd0*/  IMAD.MOV.U32 R12, RZ, RZ, 0x4 ;  /* 0x00000004ff0c7424 */ /* 0x000fe200078e00ff */
[----:B------:R-:W-:-:S05]  /*13fe0*/  @!P0 LEA R14, P5, R33, R14, 0x1 ;  /* 0x0000000e210e8211 */ /* 0x000fca00078a08ff */
[----:B------:R-:W-:Y:S02]  /*13ff0*/  @!P0 IMAD.X R7, RZ, RZ, R2, P5 ;  /* 0x000000ffff078224 */ /* 0x000fe400028e0602 */
[----:B------:R-:W-:-:S07]  /*14000*/  @!P0 IMAD.MOV.U32 R2, RZ, RZ, R14 ;  /* 0x000000ffff028224 */ /* 0x000fce00078e000e */
[----:B------:R-:W-:Y:S05]  /*14010*/  WARPSYNC.COLLECTIVE R15, `(.L_x_342) ;  /* 0x000000000f087348 */ /* 0x000fea0003c00000 */
[----:B------:R0:W1:Y:S02]  /*14020*/  SHFL.IDX P6, R14, R13, R12, R11 ;  /* 0x0000000c0d0e7389 */ /* 0x00006400000c000b */
[----:B01----:R-:W-:Y:S01]  /*14030*/  ENDCOLLECTIVE ;  /* 0x000000000000791b */ /* 0x003fe20003800000 */
.L_x_342:
        /* <DEDUP_REMOVED lines=15> */
.L_x_343:
        /* <DEDUP_REMOVED lines=8> */
.L_x_344:
[----:B------:R-:W-:Y:S01]  /*141b0*/  @!P0 IMAD.MOV.U32 R3, RZ, RZ, R7 ;  /* 0x000000ffff038224 */ /* 0x000fe200078e0007 */
[----:B------:R-:W-:-:S04]  /*141c0*/  IADD3 R7, R0, 0x50, RZ ;  /* 0x0000005000077810 */ /* 0x000fc80007ffe0ff */
        /* <DEDUP_REMOVED lines=13> */
.L_x_345:
        /* <DEDUP_REMOVED lines=8> */
.L_x_346:
[----:B------:R-:W-:Y:S01]  /*14320*/  @!P0 MOV R3, R7 ;  /* 0x0000000700038202 */ /* 0x000fe20000000f00 */
[----:B------:R-:W-:-:S04]  /*14330*/  VIADD R7, R0, 0x60 ;  /* 0x0000006000077836 */ /* 0x000fc80000000000 */
        /* <DEDUP_REMOVED lines=13> */
.L_x_347:
[----:B------:R-:W-:Y:S02]  /*14410*/  IMAD.MOV.U32 R13, RZ, RZ, R4 ;  /* 0x000000ffff0d7224 */ /* 0x000fe400078e0004 */
[----:B------:R-:W-:Y:S01]  /*14420*/  IMAD.MOV.U32 R12, RZ, RZ, 0x7 ;  /* 0x00000007ff0c7424 */ /* 0x000fe200078e00ff */
[----:B------:R-:W-:-:S05]  /*14430*/  @!P0 LEA R14, P5, R33, R14, 0x1 ;  /* 0x0000000e210e8211 */ /* 0x000fca00078a08ff */
[----:B------:R-:W-:Y:S01]  /*14440*/  @!P0 IMAD.X R7, RZ, RZ, R2, P5 ;  /* 0x000000ffff078224 */ /* 0x000fe200028e0602 */
[----:B------:R-:W-:-:S07]  /*14450*/  @!P0 MOV R2, R14 ;  /* 0x0000000e00028202 */ /* 0x000fce0000000f00 */
[----:B------:R-:W-:Y:S05]  /*14460*/  WARPSYNC.COLLECTIVE R15, `(.L_x_348) ;  /* 0x000000000f087348 */ /* 0x000fea0003c00000 */
[----:B------:R0:W1:Y:S02]  /*14470*/  SHFL.IDX P6, R14, R13, R12, R11 ;  /* 0x0000000c0d0e7389 */ /* 0x00006400000c000b */
[----:B01----:R-:W-:Y:S01]  /*14480*/  ENDCOLLECTIVE ;  /* 0x000000000000791b */ /* 0x003fe20003800000 */
.L_x_348:
[----:B------:R-:W-:-:S05]  /*14490*/  @!P0 IMAD.MOV.U32 R3, RZ, RZ, R7 ;  /* 0x000000ffff038224 */ /* 0x000fca00078e0007 */
[----:B------:R-:W-:Y:S01]  /*144a0*/  @!PT LDS RZ, [RZ] ;  /* 0x00000000fffff984 */ /* 0x000fe20000000800 */
[----:B------:R-:W-:Y:S01]  /*144b0*/  @!PT LDS RZ, [RZ] ;  /* 0x00000000fffff984 */ /* 0x000fe20000000800 */
[----:B------:R-:W-:Y:S01]  /*144c0*/  @!PT LDS RZ, [RZ] ;  /* 0x00000000fffff984 */ /* 0x000fe20000000800 */
[----:B------:R0:W-:Y:S04]  /*144d0*/  @!P0 LDGSTS.E.BYPASS.LTC128B.128 [R34+0x17400], desc[UR36][R2.64], !P4 ;  /* 0x1740000002228fae */ /* 0x0001e8000e101d64 */
[----:B------:R0:W-:Y:S01]  /*144e0*/  @!P0 LDGSTS.E.BYPASS.LTC128B.128 [R34+0x1b400], desc[UR36][R2.64+0x80], !P3 ;  /* 0x1b40008002228fae */ /* 0x0001e2000d901d64 */
[----:B------:R-:W-:-:S03]  /*144f0*/  IMAD.MOV.U32 R13, RZ, RZ, R5 ;  /* 0x000000ffff0d7224 */ /* 0x000fc600078e0005 */
[----:B------:R0:W-:Y:S04]  /*14500*/  @!P0 LDGSTS.E.BYPASS.LTC128B.128 [R34+0x1f400], desc[UR36][R2.64+0x100], !P2 ;  /* 0x1f40010002228fae */ /* 0x0001e8000d101d64 */
[----:B------:R0:W-:Y:S01]  /*14510*/  @!P0 LDGSTS.E.BYPASS.LTC128B.128 [R34+0x23400], desc[UR36][R2.64+0x180], !P1 ;  /* 0x2340018002228fae */ /* 0x0001e2000c901d64 */
[----:B------:R-:W-:-:S07]  /*14520*/  IMAD.MOV.U32 R7, RZ, RZ, R14 ;  /* 0x000000ffff077224 */ /* 0x000fce00078e000e */
[----:B0-----:R-:W-:Y:S05]  /*14530*/  WARPSYNC.COLLECTIVE R15, `(.L_x_349) ;  /* 0x000000000f087348 */ /* 0x001fea0003c00000 */
[----:B------:R1:W2:Y:S02]  /*14540*/  SHFL.IDX P6, R14, R13, R12, R11 ;  /* 0x0000000c0d0e7389 */ /* 0x0002a400000c000b */
[----:B012---:R-:W-:Y:S01]  /*14550*/  ENDCOLLECTIVE ;  /* 0x000000000000791b */ /* 0x007fe20003800000 */
.L_x_349:
[----:B------:R-:W-:Y:S05]  /*14560*/  BRA `(.L_x_350) ;  /* 0xffffffc0007c7947 */ /* 0x000fea000383ffff */
.L_x_266:
[----:B0-----:R0:W3:Y:S02]  /*14570*/  SYNCS.PHASECHK.TRANS64.TRYWAIT P0, [R22+URZ+0x38820], R3 ;  /* 0x03882003160075a7 */ /* 0x0010e4000800017f */
[----:B---3--:R-:W-:Y:S05]  /*14580*/  @!P0 NANOSLEEP.SYNCS 0x989680 ;  /* 0x009896800000895d */ /* 0x008fea0003900000 */
[----:B------:R-:W3:Y:S02]  /*14590*/  @!P0 SYNCS.PHASECHK.TRANS64 P0, [R22+URZ+0x38820], R3 ;  /* 0x03882003160085a7 */ /* 0x000ee4000800007f */
[----:B---3--:R-:W-:Y:S05]  /*145a0*/  @!P0 BRA `(.L_x_266) ;  /* 0xfffffffc00f08947 */ /* 0x008fea000383ffff */
[----:B------:R-:W-:Y:S05]  /*145b0*/  BRA `(.L_x_351) ;  /* 0xffffffc000f07947 */ /* 0x000fea000383ffff */
.L_x_271:
[----:B0-----:R0:W1:Y:S02]  /*145c0*/  SYNCS.PHASECHK.TRANS64.TRYWAIT P0, [R6+URZ+0x38840], R3 ;  /* 0x03884003060075a7 */ /* 0x001064000800017f */
[----:B-1----:R-:W-:Y:S05]  /*145d0*/  @!P0 NANOSLEEP.SYNCS 0x989680 ;  /* 0x009896800000895d */ /* 0x002fea0003900000 */
[----:B------:R-:W1:Y:S02]  /*145e0*/  @!P0 SYNCS.PHASECHK.TRANS64 P0, [R6+URZ+0x38840], R3 ;  /* 0x03884003060085a7 */ /* 0x000e64000800007f */
[----:B-1----:R-:W-:Y:S05]  /*145f0*/  @!P0 BRA `(.L_x_271) ;  /* 0xfffffffc00f08947 */ /* 0x002fea000383ffff */
[----:B------:R-:W-:Y:S05]  /*14600*/  BRA `(.L_x_352) ;  /* 0xffffffc400dc7947 */ /* 0x000fea000383ffff */
.L_x_272:
        /* <DEDUP_REMOVED lines=8> */
.L_x_354:
[----:B------:R-:W-:Y:S05]  /*14690*/  BSYNC B1 ;  /* 0x0000000000017941 */ /* 0x000fea0003800000 */
.L_x_353:
[----:B------:R-:W-:Y:S01]  /*146a0*/  IMAD.MOV.U32 R13, RZ, RZ, R8 ;  /* 0x000000ffff0d7224 */ /* 0x000fe200078e0008 */
[----:B------:R-:W-:Y:S01]  /*146b0*/  MOV R15, 0xffffffff ;  /* 0xffffffff000f7802 */ /* 0x000fe20000000f00 */
[----:B------:R-:W-:Y:S01]  /*146c0*/  IMAD.MOV.U32 R12, RZ, RZ, RZ ;  /* 0x000000ffff0c7224 */ /* 0x000fe200078e00ff */
[----:B------:R-:W-:Y:S01]  /*146d0*/  LOP3.LUT R23, R23, 0xfffff7ff, RZ, 0xc0, !PT ;  /* 0xfffff7ff17177812 */ /* 0x000fe200078ec0ff */
[----:B------:R-:W-:Y:S02]  /*146e0*/  IMAD.MOV.U32 R11, RZ, RZ, 0x181f ;  /* 0x0000181fff0b7424 */ /* 0x000fe400078e00ff */
[----:B------:R-:W-:Y:S01]  /*146f0*/  IMAD.MOV.U32 R3, RZ, RZ, R14 ;  /* 0x000000ffff037224 */ /* 0x000fe200078e000e */
[----:B------:R-:W-:Y:S01]  /*14700*/  @P3 LOP3.LUT R23, R23, 0x800, RZ, 0xfc, !PT ;  /* 0x0000080017173812 */ /* 0x000fe200078efcff */
[----:B------:R-:W-:-:S07]  /*14710*/  IMAD.SHL.U32 R0, R33, 0x2, RZ ;  /* 0x0000000221007824 */ /* 0x000fce00078e00ff */
[----:B------:R-:W-:Y:S05]  /*14720*/  WARPSYNC.COLLECTIVE R15, `(.L_x_355) ;  /* 0x000000000f087348 */ /* 0x000fea0003c00000 */
[----:B------:R0:W1:Y:S02]  /*14730*/  SHFL.IDX P6, R14, R13, R12, R11 ;  /* 0x0000000c0d0e7389 */ /* 0x00006400000c000b */
[----:B01----:R-:W-:Y:S01]  /*14740*/  ENDCOLLECTIVE ;  /* 0x000000000000791b */ /* 0x003fe20003800000 */
.L_x_355:
[----:B------:R-:W-:Y:S01]  /*14750*/  IMAD R9, R9, 0x2, R22 ;  /* 0x0000000209097824 */ /* 0x000fe200078e0216 */
[C---:B------:R-:W-:Y:S02]  /*14760*/  LOP3.LUT P3, RZ, R23.reuse, 0x10, RZ, 0xc0, !PT ;  /* 0x0000001017ff7812 */ /* 0x040fe4000786c0ff */
[----:B------:R-:W-:-:S04]  /*14770*/  LOP3.LUT R23, R23, 0xfffffbff, RZ, 0xc0, !PT ;  /* 0xfffffbff17177812 */ /* 0x000fc800078ec0ff */
[----:B------:R-:W-:-:S04]  /*14780*/  @P2 LOP3.LUT R23, R23, 0x400, RZ, 0xfc, !PT ;  /* 0x0000040017172812 */ /* 0x000fc800078efcff */
[C---:B------:R-:W-:Y:S01]  /*14790*/  LOP3.LUT P2, RZ, R23.reuse, 0x8, RZ, 0xc0, !PT ;  /* 0x0000000817ff7812 */ /* 0x040fe2000784c0ff */
[----:B------:R-:W-:Y:S01]  /*147a0*/  IMAD.MOV.U32 R13, RZ, RZ, R10 ;  /* 0x000000ffff0d7224 */ /* 0x000fe200078e000a */
[----:B------:R-:W-:Y:S01]  /*147b0*/  LOP3.LUT R23, R23, 0xfffffdff, RZ, 0xc0, !PT ;  /* 0xfffffdff17177812 */ /* 0x000fe200078ec0ff */
[----:B------:R-:W-:-:S03]  /*147c0*/  IMAD.MOV.U32 R12, RZ, RZ, 0x1 ;  /* 0x00000001ff0c7424 */ /* 0x000fc600078e00ff */
[----:B------:R-:W-:-:S04]  /*147d0*/  @P1 LOP3.LUT R23, R23, 0x200, RZ, 0xfc, !PT ;  /* 0x0000020017171812 */ /* 0x000fc800078efcff */
[----:B------:R-:W-:Y:S01]  /*147e0*/  LOP3.LUT P1, RZ, R23, 0x4, RZ, 0xc0, !PT ;  /* 0x0000000417ff7812 */ /* 0x000fe2000782c0ff */
[----:B------:R-:W-:-:S12]  /*147f0*/  IMAD.MOV.U32 R2, RZ, RZ, R14 ;  /* 0x000000ffff027224 */ /* 0x000fd800078e000e */
[----:B------:R-:W-:Y:S05]  /*14800*/  WARPSYNC.COLLECTIVE R15, `(.L_x_356) ;  /* 0x000000000f087348 */ /* 0x000fea0003c00000 */
[----:B------:R0:W1:Y:S02]  /*14810*/  SHFL.IDX P6, R14, R13, R12, R11 ;  /* 0x0000000c0d0e7389 */ /* 0x00006400000c000b */
[----:B01----:R-:W-:Y:S01]  /*14820*/  ENDCOLLECTIVE ;  /* 0x000000000000791b */ /* 0x003fe20003800000 */
.L_x_356:
[----:B------:R-:W-:-:S05]  /*14830*/  IADD3 R2, P0, R2, R0, RZ ;  /* 0x0000000002027210 */ /* 0x000fca0007f1e0ff */
[----:B------:R-:W-:-:S05]  /*14840*/  IMAD.X R3, RZ, RZ, R3, P0 ;  /* 0x000000ffff037224 */ /* 0x000fca00000e0603 */
[----:B------:R-:W-:Y:S01]  /*14850*/  @!PT LDS RZ, [RZ] ;  /* 0x00000000fffff984 */ /* 0x000fe20000000800 */
[----:B------:R-:W-:Y:S01]  /*14860*/  @!PT LDS RZ, [RZ] ;  /* 0x00000000fffff984 */ /* 0x000fe20000000800 */
[----:B------:R-:W-:Y:S01]  /*14870*/  @!PT LDS RZ, [RZ] ;  /* 0x00000000fffff984 */ /* 0x000fe20000000800 */
[----:B------:R0:W-:Y:S01]  /*14880*/  LDGSTS.E.BYPASS.LTC128B.128 [R9+0x24400], desc[UR36][R2.64], !P3 ;  /* 0x2440000002097fae */ /* 0x0001e2000d901d64 */
[----:B------:R-:W-:-:S03]  /*14890*/  IMAD.MOV.U32 R13, RZ, RZ, R8 ;  /* 0x000000ffff0d7224 */ /* 0x000fc600078e0008 */
[----:B------:R0:W-:Y:S04]  /*148a0*/  LDGSTS.E.BYPASS.LTC128B.128 [R9+0x26c00], desc[UR36][R2.64+0x80], !P2 ;  /* 0x26c0008002097fae */ /* 0x0001e8000d101d64 */
[----:B------:R0:W-:Y:S01]  /*148b0*/  LDGSTS.E.BYPASS.LTC128B.128 [R9+0x29400], desc[UR36][R2.64+0x100], !P1 ;  /* 0x2940010002097fae */ /* 0x0001e2000c901d64 */
[----:B------:R-:W-:-:S03]  /*148c0*/  MOV R35, R14 ;  /* 0x0000000e00237202 */ /* 0x000fc60000000f00 */
[----:B------:R0:W-:Y:S04]  /*148d0*/  LDGSTS.E.BYPASS.LTC128B.128 [R9+0x2bc00], desc[UR36][R2.64+0x180], !P5 ;  /* 0x2bc0018002097fae */ /* 0x0001e8000e901d64 */
[----:B0-----:R-:W-:Y:S05]  /*148e0*/  WARPSYNC.COLLECTIVE R15, `(.L_x_357) ;  /* 0x000000000f087348 */ /* 0x001fea0003c00000 */
[----:B------:R1:W2:Y:S02]  /*148f0*/  SHFL.IDX P6, R14, R13, R12, R11 ;  /* 0x0000000c0d0e7389 */ /* 0x0002a400000c000b */
[----:B012---:R-:W-:Y:S01]  /*14900*/  ENDCOLLECTIVE ;  /* 0x000000000000791b */ /* 0x007fe20003800000 */
.L_x_357:
[----:B------:R-:W-:Y:S02]  /*14910*/  IMAD.MOV.U32 R13, RZ, RZ, R10 ;  /* 0x000000ffff0d7224 */ /* 0x000fe400078e000a */
[----:B------:R-:W-:Y:S02]  /*14920*/  IMAD.MOV.U32 R12, RZ, RZ, 0x2 ;  /* 0x00000002ff0c7424 */ /* 0x000fe400078e00ff */
[----:B------:R-:W-:-:S07]  /*14930*/  IMAD.MOV.U32 R2, RZ, RZ, R14 ;  /* 0x000000ffff027224 */ /* 0x000fce00078e000e */
[----:B------:R-:W-:Y:S05]  /*14940*/  WARPSYNC.COLLECTIVE R15, `(.L_x_358) ;  /* 0x000000000f087348 */ /* 0x000fea0003c00000 */
[----:B------:R0:W1:Y:S02]  /*14950*/  SHFL.IDX P6, R14, R13, R12, R11 ;  /* 0x0000000c0d0e7389 */ /* 0x00006400000c000b */
[----:B01----:R-:W-:Y:S01]  /*14960*/  ENDCOLLECTIVE ;  /* 0x000000000000791b */ /* 0x003fe20003800000 */
.L_x_358:
[----:B------:R-:W-:-:S05]  /*14970*/  IADD3 R2, P0, R2, R0, RZ ;  /* 0x0000000002027210 */ /* 0x000fca0007f1e0ff */
[----:B------:R-:W-:-:S05]  /*14980*/  IMAD.X R3, RZ, RZ, R35, P0 ;  /* 0x000000ffff037224 */ /* 0x000fca00000e0623 */
[----:B------:R-:W-:Y:S01]  /*14990*/  @!PT LDS RZ, [RZ] ;  /* 0x00000000fffff984 */ /* 0x000fe20000000800 */
[----:B------:R-:W-:Y:S01]  /*149a0*/  @!PT LDS RZ, [RZ] ;  /* 0x00000000fffff984 */ /* 0x000fe20000000800 */
[----:B------:R-:W-:Y:S01]  /*149b0*/  @!PT LDS RZ, [RZ] ;  /* 0x00000000fffff984 */ /* 0x000fe20000000800 */
[----:B------:R0:W-:Y:S01]  /*149c0*/  LDGSTS.E.BYPASS.LTC128B.128 [R9+0x24c00], desc[UR36][R2.64], !P3 ;  /* 0x24c0000002097fae */ /* 0x0001e2000d901d64 */
[----:B------:R-:W-:-:S03]  /*149d0*/  MOV R13, R8 ;  /* 0x00000008000d7202 */ /* 0x000fc60000000f00 */
[----:B------:R0:W-:Y:S04]  /*149e0*/  LDGSTS.E.BYPASS.LTC128B.128 [R9+0x27400], desc[UR36][R2.64+0x80], !P2 ;  /* 0x2740008002097fae */ /* 0x0001e8000d101d64 */
[----:B------:R0:W-:Y:S01]  /*149f0*/  LDGSTS.E.BYPASS.LTC128B.128 [R9+0x29c00], desc[UR36][R2.64+0x100], !P1 ;  /* 0x29c0010002097fae */ /* 0x0001e2000c901d64 */
[----:B------:R-:W-:-:S03]  /*14a00*/  IMAD.MOV.U32 R35, RZ, RZ, R14 ;  /* 0x000000ffff237224 */ /* 0x000fc600078e000e */
[----:B------:R0:W-:Y:S04]  /*14a10*/  LDGSTS.E.BYPASS.LTC128B.128 [R9+0x2c400], desc[UR36][R2.64+0x180], !P5 ;  /* 0x2c40018002097fae */ /* 0x0001e8000e901d64 */
[----:B0-----:R-:W-:Y:S05]  /*14a20*/  WARPSYNC.COLLECTIVE R15, `(.L_x_359) ;  /* 0x000000000f087348 */ /* 0x001fea0003c00000 */
[----:B------:R1:W2:Y:S02]  /*14a30*/  SHFL.IDX P6, R14, R13, R12, R11 ;  /* 0x0000000c0d0e7389 */ /* 0x0002a400000c000b */
[----:B012---:R-:W-:Y:S01]  /*14a40*/  ENDCOLLECTIVE ;  /* 0x000000000000791b */ /* 0x007fe20003800000 */
.L_x_359:
[----:B------:R-:W-:Y:S02]  /*14a50*/  IMAD.MOV.U32 R13, RZ, RZ, R10 ;  /* 0x000000ffff0d7224 */ /* 0x000fe400078e000a */
[----:B------:R-:W-:Y:S02]  /*14a60*/  IMAD.MOV.U32 R12, RZ, RZ, 0x3 ;  /* 0x00000003ff0c7424 */ /* 0x000fe400078e00ff */
[----:B------:R-:W-:-:S07]  /*14a70*/  IMAD.MOV.U32 R2, RZ, RZ, R14 ;  /* 0x000000ffff027224 */ /* 0x000fce00078e000e */
[----:B------:R-:W-:Y:S05]  /*14a80*/  WARPSYNC.COLLECTIVE R15, `(.L_x_360) ;  /* 0x000000000f087348 */ /* 0x000fea0003c00000 */
[----:B------:R0:W1:Y:S02]  /*14a90*/  SHFL.IDX P6, R14, R13, R12, R11 ;  /* 0x0000000c0d0e7389 */ /* 0x00006400000c000b */
[----:B01----:R-:W-:Y:S01]  /*14aa0*/  ENDCOLLECTIVE ;  /* 0x000000000000791b */ /* 0x003fe20003800000 */
.L_x_360:
        /* <DEDUP_REMOVED lines=9> */
[----:B------:R-:W-:-:S03]  /*14b40*/  IMAD.MOV.U32 R35, RZ, RZ, R14 ;  /* 0x000000ffff237224 */ /* 0x000fc600078e000e */
[----:B------:R0:W-:Y:S04]  /*14b50*/  LDGSTS.E.BYPASS.LTC128B.128 [R9+0x2cc00], desc[UR36][R2.64+0x180], !P5 ;  /* 0x2cc0018002097fae */ /* 0x0001e8000e901d64 */
[----:B0-----:R-:W-:Y:S05]  /*14b60*/  WARPSYNC.COLLECTIVE R15, `(.L_x_361) ;  /* 0x000000000f087348 */ /* 0x001fea0003c00000 */
[----:B------:R1:W2:Y:S02]  /*14b70*/  SHFL.IDX P6, R14, R13, R12, R11 ;  /* 0x0000000c0d0e7389 */ /* 0x0002a400000c000b */
[----:B012---:R-:W-:Y:S01]  /*14b80*/  ENDCOLLECTIVE ;  /* 0x000000000000791b */ /* 0x007fe20003800000 */
.L_x_361:
[----:B------:R-:W-:Y:S02]  /*14b90*/  IMAD.MOV.U32 R13, RZ, RZ, R10 ;  /* 0x000000ffff0d7224 */ /* 0x000fe400078e000a */
[----:B------:R-:W-:Y:S01]  /*14ba0*/  IMAD.MOV.U32 R12, RZ, RZ, 0x4 ;  /* 0x00000004ff0c7424 */ /* 0x000fe200078e00ff */
[----:B------:R-:W-:-:S07]  /*14bb0*/  MOV R2, R14 ;  /* 0x0000000e00027202 */ /* 0x000fce0000000f00 */
[----:B------:R-:W-:Y:S05]  /*14bc0*/  WARPSYNC.COLLECTIVE R15, `(.L_x_362) ;  /* 0x000000000f087348 */ /* 0x000fea0003c00000 */
[----:B------:R0:W1:Y:S02]  /*14bd0*/  SHFL.IDX P6, R14, R13, R12, R11 ;  /* 0x0000000c0d0e7389 */ /* 0x00006400000c000b */
[----:B01----:R-:W-:Y:S01]  /*14be0*/  ENDCOLLECTIVE ;  /* 0x000000000000791b */ /* 0x003fe20003800000 */
.L_x_362:
[----:B------:R-:W-:-:S05]  /*14bf0*/  IADD3 R2, P0, R2, R0, RZ ;  /* 0x0000000002027210 */ /* 0x000fca0007f1e0ff */
[----:B------:R-:W-:-:S05]  /*14c00*/  IMAD.X R3, RZ, RZ, R35, P0 ;  /* 0x000000ffff037224 */ /* 0x000fca00000e0623 */
[----:B------:R-:W-:Y:S01]  /*14c10*/  @!PT LDS RZ, [RZ] ;  /* 0x00000000fffff984 */ /* 0x000fe20000000800 */
[----:B------:R-:W-:Y:S01]  /*14c20*/  @!PT LDS RZ, [RZ] ;  /* 0x00000000fffff984 */ /* 0x000fe20000000800 */
[----:B------:R-:W-:Y:S01]  /*14c30*/  @!PT LDS RZ, [RZ] ;  /* 0x00000000fffff984 */ /* 0x000fe20000000800 */
[----:B------:R0:W-:Y:S01]  /*14c40*/  LDGSTS.E.BYPASS.LTC128B.128 [R9+0x25c00], desc[UR36][R2.64], !P3 ;  /* 0x25c0000002097fae */ /* 0x0001e2000d901d64 */
[C---:B------:R-:W-:Y:S01]  /*14c50*/  LOP3.LUT P3, RZ, R23.reuse, 0x800, RZ, 0xc0, !PT ;  /* 0x0000080017ff7812 */ /* 0x040fe2000786c0ff */
[----:B------:R-:W-:Y:S02]  /*14c60*/  IMAD.MOV.U32 R13, RZ, RZ, R8 ;  /* 0x000000ffff0d7224 */ /* 0x000fe400078e0008 */
[----:B------:R0:W-:Y:S01]  /*14c70*/  LDGSTS.E.BYPASS.LTC128B.128 [R9+0x28400], desc[UR36][R2.64+0x80], !P2 ;  /* 0x2840008002097fae */ /* 0x0001e2000d101d64 */
[----:B------:R-:W-:-:S03]  /*14c80*/  LOP3.LUT P2, RZ, R23, 0x400, RZ, 0xc0, !PT ;  /* 0x0000040017ff7812 */ /* 0x000fc6000784c0ff */
[----:B------:R0:W-:Y:S01]  /*14c90*/  LDGSTS.E.BYPASS.LTC128B.128 [R9+0x2ac00], desc[UR36][R2.64+0x100], !P1 ;  /* 0x2ac0010002097fae */ /* 0x0001e2000c901d64 */
[----:B------:R-:W-:Y:S01]  /*14ca0*/  LOP3.LUT P1, RZ, R23, 0x200, RZ, 0xc0, !PT ;  /* 0x0000020017ff7812 */ /* 0x000fe2000782c0ff */
[----:B------:R-:W-:Y:S02]  /*14cb0*/  IMAD.MOV.U32 R35, RZ, RZ, R14 ;  /* 0x000000ffff237224 */ /* 0x000fe400078e000e */
[----:B------:R0:W-:Y:S10]  /*14cc0*/  LDGSTS.E.BYPASS.LTC128B.128 [R9+0x2d400], desc[UR36][R2.64+0x180], !P5 ;  /* 0x2d40018002097fae */ /* 0x0001f4000e901d64 */
[----:B0-----:R-:W-:Y:S05]  /*14cd0*/  WARPSYNC.COLLECTIVE R15, `(.L_x_363) ;  /* 0x000000000f087348 */ /* 0x001fea0003c00000 */
[----:B------:R1:W2:Y:S02]  /*14ce0*/  SHFL.IDX P6, R14, R13, R12, R11 ;  /* 0x0000000c0d0e7389 */ /* 0x0002a400000c000b */
[----:B012---:R-:W-:Y:S01]  /*14cf0*/  ENDCOLLECTIVE ;  /* 0x000000000000791b */ /* 0x007fe20003800000 */
.L_x_363:
[----:B------:R-:W-:Y:S01]  /*14d00*/  IMAD.MOV.U32 R2, RZ, RZ, R14 ;  /* 0x000000ffff027224 */ /* 0x000fe200078e000e */
[----:B------:R-:W-:Y:S06]  /*14d10*/  BRA `(.L_x_364) ;  /* 0xffffffc400307947 */ /* 0x000fec000383ffff */
.L_x_277:
[----:B-1----:R1:W2:Y:S02]  /*14d20*/  SYNCS.PHASECHK.TRANS64.TRYWAIT P0, [R6+URZ+0x38860], R2 ;  /* 0x03886002060075a7 */ /* 0x0022a4000800017f */
[----:B--2---:R-:W-:Y:S05]  /*14d30*/  @!P0 NANOSLEEP.SYNCS 0x989680 ;  /* 0x009896800000895d */ /* 0x004fea0003900000 */
[----:B------:R-:W2:Y:S02]  /*14d40*/  @!P0 SYNCS.PHASECHK.TRANS64 P0, [R6+URZ+0x38860], R2 ;  /* 0x03886002060085a7 */ /* 0x000ea4000800007f */
[----:B--2---:R-:W-:Y:S05]  /*14d50*/  @!P0 BRA `(.L_x_277) ;  /* 0xfffffffc00f08947 */ /* 0x004fea000383ffff */
[----:B------:R-:W-:Y:S05]  /*14d60*/  BRA `(.L_x_365) ;  /* 0xffffffc400a87947 */ /* 0x000fea000383ffff */
.L_x_278:
[----:B------:R-:W-:Y:S01]  /*14d70*/  BSSY B1, `(.L_x_366) ;  /* 0x0000008000017945 */ /* 0x000fe20003800000 */
[----:B------:R-:W-:Y:S01]  /*14d80*/  MOV R13, R25 ;  /* 0x00000019000d7202 */ /* 0x000fe20000000f00 */
[----:B------:R-:W-:Y:S02]  /*14d90*/  IMAD.MOV.U32 R12, RZ, RZ, RZ ;  /* 0x000000ffff0c7224 */ /* 0x000fe400078e00ff */
[----:B------:R-:W-:Y:S02]  /*14da0*/  IMAD.MOV.U32 R11, RZ, RZ, 0x181f ;  /* 0x0000181fff0b7424 */ /* 0x000fe400078e00ff */
[----:B------:R-:W-:-:S07]  /*14db0*/  IMAD.MOV.U32 R15, RZ, RZ, -0x1 ;  /* 0xffffffffff0f7424 */ /* 0x000fce00078e00ff */
[----:B-1----:R-:W-:Y:S05]  /*14dc0*/  WARPSYNC.COLLECTIVE R15, `(.L_x_367) ;  /* 0x000000000f087348 */ /* 0x002fea0003c00000 */
[----:B------:R0:W2:Y:S02]  /*14dd0*/  SHFL.IDX P6, R14, R13, R12, R11 ;  /* 0x0000000c0d0e7389 */ /* 0x0000a400000c000b */
[----:B012---:R-:W-:Y:S01]  /*14de0*/  ENDCOLLECTIVE ;  /* 0x000000000000791b */ /* 0x007fe20003800000 */
.L_x_367:
[----:B------:R-:W-:Y:S05]  /*14df0*/  BSYNC B1 ;  /* 0x0000000000017941 */ /* 0x000fea0003800000 */
.L_x_366:
[----:B------:R-:W-:Y:S01]  /*14e00*/  IMAD.MOV.U32 R13, RZ, RZ, R24 ;  /* 0x000000ffff0d7224 */ /* 0x000fe200078e0018 */
[----:B------:R-:W-:Y:S01]  /*14e10*/  MOV R11, 0x181f ;  /* 0x0000181f000b7802 */ /* 0x000fe20000000f00 */
[----:B------:R-:W-:Y:S02]  /*14e20*/  IMAD.MOV.U32 R12, RZ, RZ, RZ ;  /* 0x000000ffff0c7224 */ /* 0x000fe400078e00ff */
[----:B------:R-:W-:Y:S02]  /*14e30*/  IMAD.MOV.U32 R15, RZ, RZ, -0x1 ;  /* 0xffffffffff0f7424 */ /* 0x000fe400078e00ff */
[----:B------:R-:W-:Y:S02]  /*14e40*/  IMAD.MOV.U32 R3, RZ, RZ, R14 ;  /* 0x000000ffff037224 */ /* 0x000fe400078e000e */
[----:B------:R-:W-:-:S07]  /*14e50*/  IMAD R7, R7, 0x2, R22 ;  /* 0x0000000207077824 */ /* 0x000fce00078e0216 */
[----:B------:R-:W-:Y:S05]  /*14e60*/  WARPSYNC.COLLECTIVE R15, `(.L_x_368) ;  /* 0x000000000f087348 */ /* 0x000fea0003c00000 */
[----:B------:R0:W1:Y:S02]  /*14e70*/  SHFL.IDX P6, R14, R13, R12, R11 ;  /* 0x0000000c0d0e7389 */ /* 0x00006400000c000b */
[----:B01----:R-:W-:Y:S01]  /*14e80*/  ENDCOLLECTIVE ;  /* 0x000000000000791b */ /* 0x003fe20003800000 */
.L_x_368:
[----:B------:R-:W-:Y:S02]  /*14e90*/  IMAD.MOV.U32 R13, RZ, RZ, R25 ;  /* 0x000000ffff0d7224 */ /* 0x000fe400078e0019 */
[----:B------:R-:W-:Y:S02]  /*14ea0*/  IMAD.MOV.U32 R12, RZ, RZ, 0x1 ;  /* 0x00000001ff0c7424 */ /* 0x000fe400078e00ff */
[----:B------:R-:W-:-:S07]  /*14eb0*/  IMAD.MOV.U32 R2, RZ, RZ, R14 ;  /* 0x000000ffff027224 */ /* 0x000fce00078e000e */
[----:B------:R-:W-:Y:S05]  /*14ec0*/  WARPSYNC.COLLECTIVE R15, `(.L_x_369) ;  /* 0x000000000f087348 */ /* 0x000fea0003c00000 */
[----:B------:R0:W1:Y:S02]  /*14ed0*/  SHFL.IDX P6, R14, R13, R12, R11 ;  /* 0x0000000c0d0e7389 */ /* 0x00006400000c000b */
[----:B01----:R-:W-:Y:S01]  /*14ee0*/  ENDCOLLECTIVE ;  /* 0x000000000000791b */ /* 0x003fe20003800000 */
.L_x_369:
[----:B------:R-:W-:-:S05]  /*14ef0*/  IADD3 R2, P0, R2, R0, RZ ;  /* 0x0000000002027210 */ /* 0x000fca0007f1e0ff */
        /* <DEDUP_REMOVED lines=17> */
.L_x_370:
[----:B------:R-:W-:Y:S02]  /*15010*/  IMAD.MOV.U32 R13, RZ, RZ, R25 ;  /* 0x000000ffff0d7224 */ /* 0x000fe400078e0019 */
[----:B------:R-:W-:Y:S02]  /*15020*/  IMAD.MOV.U32 R12, RZ, RZ, 0x2 ;  /* 0x00000002ff0c7424 */ /* 0x000fe400078e00ff */
[----:B------:R-:W-:-:S07]  /*15030*/  IMAD.MOV.U32 R2, RZ, RZ, R14 ;  /* 0x000000ffff027224 */ /* 0x000fce00078e000e */
[----:B------:R-:W-:Y:S05]  /*15040*/  WARPSYNC.COLLECTIVE R15, `(.L_x_371) ;  /* 0x000000000f087348 */ /* 0x000fea0003c00000 */
[----:B------:R0:W1:Y:S02]  /*15050*/  SHFL.IDX P6, R14, R13, R12, R11 ;  /* 0x0000000c0d0e7389 */ /* 0x00006400000c000b */
[----:B01----:R-:W-:Y:S01]  /*15060*/  ENDCOLLECTIVE ;  /* 0x000000000000791b */ /* 0x003fe20003800000 */
.L_x_371:
[----:B------:R-:W-:-:S05]  /*15070*/  IADD3 R2, P0, R2, R0, RZ ;  /* 0x0000000002027210 */ /* 0x000fca0007f1e0ff */
[----:B------:R-:W-:Y:S01]  /*15080*/  IMAD.X R3, RZ, RZ, R3, P0 ;  /* 0x000000ffff037224 */ /* 0x000fe200000e0603 */
        /* <DEDUP_REMOVED lines=16> */
.L_x_372:
[----:B------:R-:W-:Y:S02]  /*15190*/  IMAD.MOV.U32 R13, RZ, RZ, R25 ;  /* 0x000000ffff0d7224 */ /* 0x000fe400078e0019 */
[----:B------:R-:W-:Y:S02]  /*151a0*/  IMAD.MOV.U32 R12, RZ, RZ, 0x3 ;  /* 0x00000003ff0c7424 */ /* 0x000fe400078e00ff */
[----:B------:R-:W-:-:S07]  /*151b0*/  IMAD.MOV.U32 R2, RZ, RZ, R14 ;  /* 0x000000ffff027224 */ /* 0x000fce00078e000e */
[----:B------:R-:W-:Y:S05]  /*151c0*/  WARPSYNC.COLLECTIVE R15, `(.L_x_373) ;  /* 0x000000000f087348 */ /* 0x000fea0003c00000 */
[----:B------:R0:W1:Y:S02]  /*151d0*/  SHFL.IDX P6, R14, R13, R12, R11 ;  /* 0x0000000c0d0e7389 */ /* 0x00006400000c000b */
[----:B01----:R-:W-:Y:S01]  /*151e0*/  ENDCOLLECTIVE ;  /* 0x000000000000791b */ /* 0x003fe20003800000 */
.L_x_373:
        /* <DEDUP_REMOVED lines=18> */
.L_x_374:
[----:B------:R-:W-:Y:S02]  /*15310*/  IMAD.MOV.U32 R13, RZ, RZ, R25 ;  /* 0x000000ffff0d7224 */ /* 0x000fe400078e0019 */
[----:B------:R-:W-:Y:S01]  /*15320*/  IMAD.MOV.U32 R12, RZ, RZ, 0x4 ;  /* 0x00000004ff0c7424 */ /* 0x000fe200078e00ff */
[----:B------:R-:W-:-:S07]  /*15330*/  MOV R2, R14 ;  /* 0x0000000e00027202 */ /* 0x000fce0000000f00 */
[----:B------:R-:W-:Y:S05]  /*15340*/  WARPSYNC.COLLECTIVE R15, `(.L_x_375) ;  /* 0x000000000f087348 */ /* 0x000fea0003c00000 */
[----:B------:R0:W1:Y:S02]  /*15350*/  SHFL.IDX P6, R14, R13, R12, R11 ;  /* 0x0000000c0d0e7389 */ /* 0x00006400000c000b */
[----:B01----:R-:W-:Y:S01]  /*15360*/  ENDCOLLECTIVE ;  /* 0x000000000000791b */ /* 0x003fe20003800000 */
.L_x_375:
[----:B------:R-:W-:-:S05]  /*15370*/  IADD3 R2, P0, R2, R0, RZ ;  /* 0x0000000002027210 */ /* 0x000fca0007f1e0ff */
        /* <DEDUP_REMOVED lines=12> */
.L_x_376:
        /* <DEDUP_REMOVED lines=9> */
.L_x_286:
[----:B0-----:R0:W3:Y:S02]  /*154d0*/  SYNCS.PHASECHK.TRANS64.TRYWAIT P0, [R4+URZ+0x38860], R3 ;  /* 0x03886003040075a7 */ /* 0x0010e4000800017f */
[----:B---3--:R-:W-:Y:S05]  /*154e0*/  @!P0 NANOSLEEP.SYNCS 0x989680 ;  /* 0x009896800000895d */ /* 0x008fea0003900000 */
[----:B------:R-:W3:Y:S02]  /*154f0*/  @!P0 SYNCS.PHASECHK.TRANS64 P0, [R4+URZ+0x38860], R3 ;  /* 0x03886003040085a7 */ /* 0x000ee4000800007f */
[----:B---3--:R-:W-:Y:S05]  /*15500*/  @!P0 BRA `(.L_x_286) ;  /* 0xfffffffc00f08947 */ /* 0x008fea000383ffff */
[----:B------:R-:W-:Y:S05]  /*15510*/  BRA `(.L_x_378) ;  /* 0xffffffc400ec7947 */ /* 0x000fea000383ffff */
.L_x_287:
[----:B------:R-:W-:Y:S01]  /*15520*/  BSSY B0, `(.L_x_379) ;  /* 0x0000008000007945 */ /* 0x000fe20003800000 */
[----:B------:R-:W-:Y:S01]  /*15530*/  IMAD.MOV.U32 R13, RZ, RZ, R25 ;  /* 0x000000ffff0d7224 */ /* 0x000fe200078e0019 */
[----:B------:R-:W-:Y:S01]  /*15540*/  MOV R12, RZ ;  /* 0x000000ff000c7202 */ /* 0x000fe20000000f00 */
[----:B------:R-:W-:Y:S02]  /*15550*/  IMAD.MOV.U32 R11, RZ, RZ, 0x181f ;  /* 0x0000181fff0b7424 */ /* 0x000fe400078e00ff */
[----:B------:R-:W-:-:S07]  /*15560*/  IMAD.MOV.U32 R15, RZ, RZ, -0x1 ;  /* 0xffffffffff0f7424 */ /* 0x000fce00078e00ff */
[----:B01----:R-:W-:Y:S05]  /*15570*/  WARPSYNC.COLLECTIVE R15, `(.L_x_380) ;  /* 0x000000000f087348 */ /* 0x003fea0003c00000 */
[----:B-1----:R1:W2:Y:S02]  /*15580*/  SHFL.IDX P6, R14, R13, R12, R11 ;  /* 0x0000000c0d0e7389 */ /* 0x0022a400000c000b */
[----:B012---:R-:W-:Y:S01]  /*15590*/  ENDCOLLECTIVE ;  /* 0x000000000000791b */ /* 0x007fe20003800000 */
.L_x_380:
[----:B------:R-:W-:Y:S05]  /*155a0*/  BSYNC B0 ;  /* 0x0000000000007941 */ /* 0x000fea0003800000 */
.L_x_379:
[----:B------:R-:W-:Y:S01]  /*155b0*/  IMAD.MOV.U32 R13, RZ, RZ, R24 ;  /* 0x000000ffff0d7224 */ /* 0x000fe200078e0018 */
[----:B------:R-:W-:Y:S01]  /*155c0*/  MOV R15, 0xffffffff ;  /* 0xffffffff000f7802 */ /* 0x000fe20000000f00 */
[----:B------:R-:W-:Y:S01]  /*155d0*/  IMAD.MOV.U32 R12, RZ, RZ, RZ ;  /* 0x000000ffff0c7224 */ /* 0x000fe200078e00ff */
[C---:B------:R-:W-:Y:S01]  /*155e0*/  LOP3.LUT R0, R33.reuse, 0x40, RZ, 0xfc, !PT ;  /* 0x0000004021007812 */ /* 0x040fe200078efcff */
[----:B------:R-:W-:Y:S02]  /*155f0*/  IMAD.MOV.U32 R11, RZ, RZ, 0x181f ;  /* 0x0000181fff0b7424 */ /* 0x000fe400078e00ff */
[----:B------:R-:W-:Y:S02]  /*15600*/  IMAD.MOV.U32 R3, RZ, RZ, R14 ;  /* 0x000000ffff037224 */ /* 0x000fe400078e000e */
[----:B------:R-:W-:-:S07]  /*15610*/  IMAD.SHL.U32 R8, R33, 0x2, RZ ;  /* 0x0000000221087824 */ /* 0x000fce00078e00ff */
[----:B------:R-:W-:Y:S05]  /*15620*/  WARPSYNC.COLLECTIVE R15, `(.L_x_381) ;  /* 0x000000000f087348 */ /* 0x000fea0003c00000 */
[----:B------:R0:W1:Y:S02]  /*15630*/  SHFL.IDX P6, R14, R13, R12, R11 ;  /* 0x0000000c0d0e7389 */ /* 0x00006400000c000b */
[----:B01----:R-:W-:Y:S01]  /*15640*/  ENDCOLLECTIVE ;  /* 0x000000000000791b */ /* 0x003fe20003800000 */
.L_x_381:
[----:B------:R-:W-:Y:S02]  /*15650*/  ULDC UR4, c[0x0][0x2f4] ;  /* 0x0000bd0000047ab9 */ /* 0x000fe40000000800 */
[----:B------:R-:W-:Y:S02]  /*15660*/  ISETP.GE.AND P3, PT, R33, UR4, PT ;  /* 0x0000000421007c0c */ /* 0x000fe4000bf66270 */
[----:B------:R-:W-:Y:S01]  /*15670*/  ISETP.GE.AND P2, PT, R0, UR4, PT ;  /* 0x0000000400007c0c */ /* 0x000fe2000bf46270 */
[----:B------:R-:W-:Y:S01]  /*15680*/  IMAD R0, R7, 0x2, R22 ;  /* 0x0000000207007824 */ /* 0x000fe200078e0216 */
[----:B------:R-:W-:Y:S02]  /*15690*/  ISETP.LT.OR P4, PT, R5, 0x1, P3 ;  /* 0x000000010500780c */ /* 0x000fe40001f81670 */
[----:B------:R-:W-:Y:S01]  /*156a0*/  ISETP.GE.AND P1, PT, R37, UR4, PT ;  /* 0x0000000425007c0c */ /* 0x000fe2000bf26270 */
[----:B------:R-:W-:Y:S02]  /*156b0*/  IMAD.MOV.U32 R13, RZ, RZ, R25 ;  /* 0x000000ffff0d7224 */ /* 0x000fe400078e0019 */
[----:B------:R-:W-:Y:S01]  /*156c0*/  IMAD.MOV.U32 R12, RZ, RZ, 0x1 ;  /* 0x00000001ff0c7424 */ /* 0x000fe200078e00ff */
[----:B------:R-:W-:-:S05]  /*156d0*/  IADD3 R2, P0, R14, R8, RZ ;  /* 0x000000080e027210 */ /* 0x000fca0007f1e0ff */
[----:B------:R-:W-:Y:S01]  /*156e0*/  IMAD.X R3, RZ, RZ, R3, P0 ;  /* 0x000000ffff037224 */ /* 0x000fe200000e0603 */
[----:B------:R-:W-:-:S04]  /*156f0*/  ISETP.LT.OR P0, PT, R5, 0x1, P2 ;  /* 0x000000010500780c */ /* 0x000fc80001701670 */
[----:B------:R-:W-:Y:S01]  /*15700*/  @!PT LDS RZ, [RZ] ;  /* 0x00000000fffff984 */ /* 0x000fe20000000800 */
[----:B------:R-:W-:Y:S01]  /*15710*/  @!PT LDS RZ, [RZ] ;  /* 0x00000000fffff984 */ /* 0x000fe20000000800 */
[----:B------:R-:W-:Y:S01]  /*15720*/  @!PT LDS RZ, [RZ] ;  /* 0x00000000fffff984 */ /* 0x000fe20000000800 */
[----:B------:R0:W-:Y:S01]  /*15730*/  LDGSTS.E.BYPASS.LTC128B.128 [R0+0x400], desc[UR36][R2.64], !P4 ;  /* 0x0040000002007fae */ /* 0x0001e2000e101d64 */
[----:B------:R-:W-:-:S08]  /*15740*/  ISETP.LT.OR P4, PT, R5, 0x1, P1 ;  /* 0x000000010500780c */ /* 0x000fd00000f81670 */
[----:B------:R0:W-:Y:S01]  /*15750*/  LDGSTS.E.BYPASS.LTC128B.128 [R0+0x2c00], desc[UR36][R2.64+0x80], !P0 ;  /* 0x02c0008002007fae */ /* 0x0001e2000c101d64 */
[----:B------:R-:W-:-:S13]  /*15760*/  ISETP.GE.AND P0, PT, R36, UR4, PT ;  /* 0x0000000424007c0c */ /* 0x000fda000bf06270 */
[----:B0-----:R-:W-:Y:S05]  /*15770*/  WARPSYNC.COLLECTIVE R15, `(.L_x_382) ;  /* 0x000000000f087348 */ /* 0x001fea0003c00000 */
[----:B------:R1:W2:Y:S02]  /*15780*/  SHFL.IDX P6, R14, R13, R12, R11 ;  /* 0x0000000c0d0e7389 */ /* 0x0002a400000c000b */
[----:B012---:R-:W-:Y:S01]  /*15790*/  ENDCOLLECTIVE ;  /* 0x000000000000791b */ /* 0x007fe20003800000 */
.L_x_382:
[----:B------:R-:W-:Y:S01]  /*157a0*/  @!PT LDS RZ, [RZ] ;  /* 0x00000000fffff984 */ /* 0x000fe20000000800 */
[----:B------:R-:W-:Y:S01]  /*157b0*/  @!PT LDS RZ, [RZ] ;  /* 0x00000000fffff984 */ /* 0x000fe20000000800 */
[----:B------:R-:W-:Y:S01]  /*157c0*/  @!PT LDS RZ, [RZ] ;  /* 0x00000000fffff984 */ /* 0x000fe20000000800 */
[----:B------:R0:W-:Y:S01]  /*157d0*/  LDGSTS.E.BYPASS.LTC128B.128 [R0+0x5400], desc[UR36][R2.64+0x100], !P4 ;  /* 0x0540010002007fae */ /* 0x0001e2000e101d64 */
[----:B------:R-:W-:Y:S02]  /*157e0*/  ISETP.LT.OR P4, PT, R5, 0x1, P0 ;  /* 0x000000010500780c */ /* 0x000fe40000781670 */
[----:B------:R-:W-:-:S11]  /*157f0*/  MOV R13, R24 ;  /* 0x00000018000d7202 */ /* 0x000fd60000000f00 */
[----:B------:R0:W-:Y:S01]  /*15800*/  LDGSTS.E.BYPASS.LTC128B.128 [R0+0x7c00], desc[UR36][R2.64+0x180], !P4 ;  /* 0x07c0018002007fae */ /* 0x0001e2000e101d64 */
[----:B------:R-:W-:-:S07]  /*15810*/  IMAD.MOV.U32 R7, RZ, RZ, R14 ;  /* 0x000000ffff077224 */ /* 0x000fce00078e000e */
[----:B0-----:R-:W-:Y:S05]  /*15820*/  WARPSYNC.COLLECTIVE R15, `(.L_x_383) ;  /* 0x000000000f087348 */ /* 0x001fea0003c00000 */
[----:B------:R1:W2:Y:S02]  /*15830*/  SHFL.IDX P6, R14, R13, R12, R11 ;  /* 0x0000000c0d0e7389 */ /* 0x0002a400000c000b */
[----:B012---:R-:W-:Y:S01]  /*15840*/  ENDCOLLECTIVE ;  /* 0x000000000000791b */ /* 0x007fe20003800000 */
.L_x_383:
[----:B------:R-:W-:Y:S02]  /*15850*/  IMAD.MOV.U32 R13, RZ, RZ, R25 ;  /* 0x000000ffff0d7224 */ /* 0x000fe400078e0019 */
[----:B------:R-:W-:Y:S01]  /*15860*/  IMAD.MOV.U32 R12, RZ, RZ, 0x2 ;  /* 0x00000002ff0c7424 */ /* 0x000fe200078e00ff */
[----:B------:R-:W-:-:S13]  /*15870*/  IADD3 R2, P4, R14, R8, RZ ;  /* 0x000000080e027210 */ /* 0x000fda0007f9e0ff */
[----:B------:R-:W-:Y:S05]  /*15880*/  WARPSYNC.COLLECTIVE R15, `(.L_x_384) ;  /* 0x000000000f087348 */ /* 0x000fea0003c00000 */
[----:B------:R0:W1:Y:S02]  /*15890*/  SHFL.IDX P6, R14, R13, R12, R11 ;  /* 0x0000000c0d0e7389 */ /* 0x00006400000c000b */
[----:B01----:R-:W-:Y:S01]  /*158a0*/  ENDCOLLECTIVE ;  /* 0x000000000000791b */ /* 0x003fe20003800000 */
.L_x_384:
        /* <DEDUP_REMOVED lines=12> */
.L_x_385:
        /* <DEDUP_REMOVED lines=14> */
.L_x_386:
        /* <DEDUP_REMOVED lines=12> */
.L_x_387:
        /* <DEDUP_REMOVED lines=14> */
.L_x_388:
        /* <DEDUP_REMOVED lines=12> */
.L_x_389:
        /* <DEDUP_REMOVED lines=9> */
.L_x_292:
[----:B------:R-:W-:Y:S01]  /*15d40*/  BSSY B0, `(.L_x_391) ;  /* 0x0000008000007945 */ /* 0x000fe20003800000 */
[----:B------:R-:W-:Y:S02]  /*15d50*/  IMAD.MOV.U32 R13, RZ, RZ, R16 ;  /* 0x000000ffff0d7224 */ /* 0x000fe400078e0010 */
[----:B------:R-:W-:Y:S02]  /*15d60*/  IMAD.MOV.U32 R12, RZ, RZ, RZ ;  /* 0x000000ffff0c7224 */ /* 0x000fe400078e00ff */
[----:B------:R-:W-:Y:S02]  /*15d70*/  IMAD.MOV.U32 R11, RZ, RZ, 0x1f ;  /* 0x0000001fff0b7424 */ /* 0x000fe400078e00ff */
[----:B------:R-:W-:-:S07]  /*15d80*/  IMAD.MOV.U32 R15, RZ, RZ, -0x1 ;  /* 0xffffffffff0f7424 */ /* 0x000fce00078e00ff */
[----:B0-----:R-:W-:Y:S05]  /*15d90*/  WARPSYNC.COLLECTIVE R15, `(.L_x_392) ;  /* 0x000000000f087348 */ /* 0x001fea0003c00000 */
[----:B------:R1:W2:Y:S02]  /*15da0*/  SHFL.IDX P6, R14, R13, R12, R11 ;  /* 0x0000000c0d0e7389 */ /* 0x0002a400000c000b */
[----:B012---:R-:W-:Y:S01]  /*15db0*/  ENDCOLLECTIVE ;  /* 0x000000000000791b */ /* 0x007fe20003800000 */
.L_x_392:
[----:B------:R-:W-:Y:S05]  /*15dc0*/  BSYNC B0 ;  /* 0x0000000000007941 */ /* 0x000fea0003800000 */
.L_x_391:
[----:B------:R-:W-:Y:S01]  /*15dd0*/  MOV R13, R16 ;  /* 0x00000010000d7202 */ /* 0x000fe20000000f00 */
[----:B------:R-:W-:Y:S02]  /*15de0*/  IMAD.MOV.U32 R12, RZ, RZ, 0x1 ;  /* 0x00000001ff0c7424 */ /* 0x000fe400078e00ff */
[----:B------:R-:W-:Y:S02]  /*15df0*/  IMAD.MOV.U32 R11, RZ, RZ, 0x1f ;  /* 0x0000001fff0b7424 */ /* 0x000fe400078e00ff */
[----:B------:R-:W-:Y:S02]  /*15e00*/  IMAD.MOV.U32 R15, RZ, RZ, -0x1 ;  /* 0xffffffffff0f7424 */ /* 0x000fe400078e00ff */
[----:B------:R-:W-:Y:S02]  /*15e10*/  IMAD.IADD R7, R19, 0x1, R8 ;  /* 0x0000000113077824 */ /* 0x000fe400078e0208 */
[----:B------:R-:W-:-:S07]  /*15e20*/  IMAD.MOV.U32 R5, RZ, RZ, R14 ;  /* 0x000000ffff057224 */ /* 0x000fce00078e000e */
[----:B------:R-:W-:Y:S05]  /*15e30*/  WARPSYNC.COLLECTIVE R15, `(.L_x_393) ;  /* 0x000000000f087348 */ /* 0x000fea0003c00000 */
[----:B------:R0:W1:Y:S02]  /*15e40*/  SHFL.IDX P6, R14, R13, R12, R11 ;  /* 0x0000000c0d0e7389 */ /* 0x00006400000c000b */
[----:B01----:R-:W-:Y:S01]  /*15e50*/  ENDCOLLECTIVE ;  /* 0x000000000000791b */ /* 0x003fe20003800000 */
.L_x_393:
[----:B------:R-:W-:Y:S02]  /*15e60*/  ULDC UR4, c[0x0][0xc3c] ;  /* 0x00030f0000047ab9 */ /* 0x000fe40000000800 */
[----:B------:R-:W-:-:S13]  /*15e70*/  ISETP.GE.OR P1, PT, R7, UR4, !P0 ;  /* 0x0000000407007c0c */ /* 0x000fda000c726670 */
[----:B------:R-:W0:Y:S01]  /*15e80*/  @!P1 LDC.64 R2, c[0x0][0xc80] ;  /* 0x00032000ff029b82 */ /* 0x000e220000000a00 */
[----:B------:R-:W-:Y:S02]  /*15e90*/  IMAD.MOV.U32 R4, RZ, RZ, RZ ;  /* 0x000000ffff047224 */ /* 0x000fe400078e00ff */
[----:B------:R-:W-:Y:S02]  /*15ea0*/  IMAD.MOV.U32 R11, RZ, RZ, RZ ;  /* 0x000000ffff0b7224 */ /* 0x000fe400078e00ff */
[----:B------:R-:W-:Y:S02]  /*15eb0*/  IMAD.MOV.U32 R0, RZ, RZ, R14 ;  /* 0x000000ffff007224 */ /* 0x000fe400078e000e */
[----:B0-----:R-:W-:-:S06]  /*15ec0*/  @!P1 IMAD.WIDE R2, R7, 0x4, R2 ;  /* 0x0000000407029825 */ /* 0x001fcc00078e0202 */
[----:B------:R-:W2:Y:S01]  /*15ed0*/  @!P1 LDG.E R2, desc[UR36][R2.64] ;  /* 0x0000002402029981 */ /* 0x000ea2000c1e1900 */
[C---:B------:R-:W-:Y:S02]  /*15ee0*/  ISETP.GE.U32.AND P2, PT, R8.reuse, 0x2, PT ;  /* 0x000000020800780c */ /* 0x040fe40003f46070 */
[C---:B------:R-:W-:Y:S02]  /*15ef0*/  ISETP.GE.U32.AND P3, PT, R8.reuse, 0x4, PT ;  /* 0x000000040800780c */ /* 0x040fe40003f66070 */
[C---:B------:R-:W-:Y:S02]  /*15f00*/  ISETP.GE.U32.AND P4, PT, R8.reuse, 0x8, PT ;  /* 0x000000080800780c */ /* 0x040fe40003f86070 */
[C---:B------:R-:W-:Y:S02]  /*15f10*/  ISETP.GE.U32.AND P5, PT, R8.reuse, 0x10, PT ;  /* 0x000000100800780c */ /* 0x040fe40003fa6070 */
[----:B--2---:R-:W-:Y:S02]  /*15f20*/  @!P1 MOV R4, R2 ;  /* 0x0000000200049202 */ /* 0x004fe40000000f00 */
[----:B------:R-:W-:-:S03]  /*15f30*/  ISETP.NE.AND P1, PT, R8, RZ, PT ;  /* 0x000000ff0800720c */ /* 0x000fc60003f25270 */
[----:B------:R-:W-:-:S10]  /*15f40*/  IMAD.MOV.U32 R13, RZ, RZ, R4 ;  /* 0x000000ffff0d7224 */ /* 0x000fd400078e0004 */
[----:B------:R-:W-:Y:S05]  /*15f50*/  WARPSYNC.COLLECTIVE R15, `(.L_x_394) ;  /* 0x000000000f087348 */ /* 0x000fea0003c00000 */
[----:B------:R0:W1:Y:S02]  /*15f60*/  SHFL.UP P6, R14, R13, R12, R11 ;  /* 0x0400000c0d0e7389 */ /* 0x00006400000c000b */
[----:B01----:R-:W-:Y:S01]  /*15f70*/  ENDCOLLECTIVE ;  /* 0x000000000000791b */ /* 0x003fe20003800000 */
.L_x_394:
[----:B------:R-:W-:Y:S01]  /*15f80*/  IMAD.MOV.U32 R12, RZ, RZ, 0x2 ;  /* 0x00000002ff0c7424 */ /* 0x000fe200078e00ff */
[----:B------:R-:W-:-:S05]  /*15f90*/  SEL R7, R14, RZ, P1 ;  /* 0x000000ff0e077207 */ /* 0x000fca0000800000 */
[----:B------:R-:W-:-:S04]  /*15fa0*/  IMAD.IADD R6, R4, 0x1, R7 ;  /* 0x0000000104067824 */ /* 0x000fc800078e0207 */
[----:B------:R-:W-:-:S07]  /*15fb0*/  IMAD.MOV.U32 R13, RZ, RZ, R6 ;  /* 0x000000ffff0d7224 */ /* 0x000fce00078e0006 */
[----:B------:R-:W-:Y:S05]  /*15fc0*/  WARPSYNC.COLLECTIVE R15, `(.L_x_395) ;  /* 0x000000000f087348 */ /* 0x000fea0003c00000 */
[----:B------:R0:W1:Y:S02]  /*15fd0*/  SHFL.UP P6, R14, R13, R12, R11 ;  /* 0x0400000c0d0e7389 */ /* 0x00006400000c000b */
[----:B01----:R-:W-:Y:S01]  /*15fe0*/  ENDCOLLECTIVE ;  /* 0x000000000000791b */ /* 0x003fe20003800000 */
.L_x_395:
[----:B------:R-:W-:Y:S01]  /*15ff0*/  IMAD.MOV.U32 R12, RZ, RZ, 0x4 ;  /* 0x00000004ff0c7424 */ /* 0x000fe200078e00ff */
[----:B------:R-:W-:-:S05]  /*16000*/  SEL R7, R14, RZ, P2 ;  /* 0x000000ff0e077207 */ /* 0x000fca0001000000 */
[----:B------:R-:W-:-:S05]  /*16010*/  IMAD.IADD R7, R6, 0x1, R7 ;  /* 0x0000000106077824 */ /* 0x000fca00078e0207 */
[----:B------:R-:W-:-:S07]  /*16020*/  MOV R13, R7 ;  /* 0x00000007000d7202 */ /* 0x000fce0000000f00 */
[----:B------:R-:W-:Y:S05]  /*16030*/  WARPSYNC.COLLECTIVE R15, `(.L_x_396) ;  /* 0x000000000f087348 */ /* 0x000fea0003c00000 */
[----:B------:R0:W1:Y:S02]  /*16040*/  SHFL.UP P6, R14, R13, R12, R11 ;  /* 0x0400000c0d0e7389 */ /* 0x00006400000c000b */
[----:B01----:R-:W-:Y:S01]  /*16050*/  ENDCOLLECTIVE ;  /* 0x000000000000791b */ /* 0x003fe20003800000 */
.L_x_396:
[----:B------:R-:W-:Y:S01]  /*16060*/  IMAD.MOV.U32 R12, RZ, RZ, 0x8 ;  /* 0x00000008ff0c7424 */ /* 0x000fe200078e00ff */
[----:B------:R-:W-:-:S05]  /*16070*/  SEL R2, R14, RZ, P3 ;  /* 0x000000ff0e027207 */ /* 0x000fca0001800000 */
[----:B------:R-:W-:-:S04]  /*16080*/  IMAD.IADD R2, R7, 0x1, R2 ;  /* 0x0000000107027824 */ /* 0x000fc800078e0202 */
[----:B------:R-:W-:-:S07]  /*16090*/  IMAD.MOV.U32 R13, RZ, RZ, R2 ;  /* 0x000000ffff0d7224 */ /* 0x000fce00078e0002 */
[----:B------:R-:W-:Y:S05]  /*160a0*/  WARPSYNC.COLLECTIVE R15, `(.L_x_397) ;  /* 0x000000000f087348 */ /* 0x000fea0003c00000 */
[----:B------:R0:W1:Y:S02]  /*160b0*/  SHFL.UP P6, R14, R13, R12, R11 ;  /* 0x0400000c0d0e7389 */ /* 0x00006400000c000b */
[----:B01----:R-:W-:Y:S01]  /*160c0*/  ENDCOLLECTIVE ;  /* 0x000000000000791b */ /* 0x003fe20003800000 */
.L_x_397:
[----:B------:R-:W-:Y:S02]  /*160d0*/  MOV R12, 0x10 ;  /* 0x00000010000c7802 */ /* 0x000fe40000000f00 */
[----:B------:R-:W-:-:S05]  /*160e0*/  SEL R3, R14, RZ, P4 ;  /* 0x000000ff0e037207 */ /* 0x000fca0002000000 */
[----:B------:R-:W-:-:S04]  /*160f0*/  IMAD.IADD R3, R2, 0x1, R3 ;  /* 0x0000000102037824 */ /* 0x000fc800078e0203 */
[----:B------:R-:W-:-:S07]  /*16100*/  IMAD.MOV.U32 R13, RZ, RZ, R3 ;  /* 0x000000ffff0d7224 */ /* 0x000fce00078e0003 */
[----:B------:R-:W-:Y:S05]  /*16110*/  WARPSYNC.COLLECTIVE R15, `(.L_x_398) ;  /* 0x000000000f087348 */ /* 0x000fea0003c00000 */
[----:B------:R0:W1:Y:S02]  /*16120*/  SHFL.UP P6, R14, R13, R12, R11 ;  /* 0x0400000c0d0e7389 */ /* 0x00006400000c000b */
[----:B01----:R-:W-:Y:S01]  /*16130*/  ENDCOLLECTIVE ;  /* 0x000000000000791b */ /* 0x003fe20003800000 */
.L_x_398:
[----:B------:R-:W-:Y:S02]  /*16140*/  IMAD.MOV.U32 R12, RZ, RZ, 0x1f ;  /* 0x0000001fff0c7424 */ /* 0x000fe400078e00ff */
[----:B------:R-:W-:Y:S01]  /*16150*/  IMAD.MOV.U32 R11, RZ, RZ, 0x1f ;  /* 0x0000001fff0b7424 */ /* 0x000fe200078e00ff */
[----:B------:R-:W-:-:S05]  /*16160*/  SEL R6, R14, RZ, P5 ;  /* 0x000000ff0e067207 */ /* 0x000fca0002800000 */
[----:B------:R-:W-:-:S04]  /*16170*/  IMAD.IADD R6, R3, 0x1, R6 ;  /* 0x0000000103067824 */ /* 0x000fc800078e0206 */
[----:B------:R-:W-:-:S07]  /*16180*/  IMAD.MOV.U32 R13, RZ, RZ, R6 ;  /* 0x000000ffff0d7224 */ /* 0x000fce00078e0006 */
[----:B------:R-:W-:Y:S05]  /*16190*/  WARPSYNC.COLLECTIVE R15, `(.L_x_399) ;  /* 0x000000000f087348 */ /* 0x000fea0003c00000 */
[----:B------:R0:W1:Y:S02]  /*161a0*/  SHFL.IDX P6, R14, R13, R12, R11 ;  /* 0x0000000c0d0e7389 */ /* 0x00006400000c000b */
[----:B01----:R-:W-:Y:S01]  /*161b0*/  ENDCOLLECTIVE ;  /* 0x000000000000791b */ /* 0x003fe20003800000 */
.L_x_399:
[----:B------:R-:W-:Y:S05]  /*161c0*/  BRA `(.L_x_400) ;  /* 0xffffffc400047947 */ /* 0x000fea000383ffff */
.L_x_297:
[----:B------:R-:W-:Y:S01]  /*161d0*/  BSSY B0, `(.L_x_401) ;  /* 0x0000008000007945 */ /* 0x000fe20003800000 */
[----:B-----5:R-:W-:Y:S01]  /*161e0*/  IMAD.MOV.U32 R13, RZ, RZ, R4 ;  /* 0x000000ffff0d7224 */ /* 0x020fe200078e0004 */
[----:B------:R-:W-:Y:S01]  /*161f0*/  MOV R11, RZ ;  /* 0x000000ff000b7202 */ /* 0x000fe20000000f00 */
[----:B------:R-:W-:Y:S02]  /*16200*/  IMAD.MOV.U32 R12, RZ, RZ, 0x1 ;  /* 0x00000001ff0c7424 */ /* 0x000fe400078e00ff */
[----:B------:R-:W-:-:S07]  /*16210*/  IMAD.MOV.U32 R15, RZ, RZ, -0x1 ;  /* 0xffffffffff0f7424 */ /* 0x000fce00078e00ff */
[----:B01----:R-:W-:Y:S05]  /*16220*/  WARPSYNC.COLLECTIVE R15, `(.L_x_402) ;  /* 0x000000000f087348 */ /* 0x003fea0003c00000 */
[----:B------:R2:W3:Y:S02]  /*16230*/  SHFL.UP P6, R14, R13, R12, R11 ;  /* 0x0400000c0d0e7389 */ /* 0x0004e400000c000b */
[----:B0123--:R-:W-:Y:S01]  /*16240*/  ENDCOLLECTIVE ;  /* 0x000000000000791b */ /* 0x00ffe20003800000 */
.L_x_402:
[----:B------:R-:W-:Y:S05]  /*16250*/  BSYNC B0 ;  /* 0x0000000000007941 */ /* 0x000fea0003800000 */
.L_x_401:
[----:B------:R-:W-:Y:S01]  /*16260*/  SEL R13, R14, RZ, P1 ;  /* 0x000000ff0e0d7207 */ /* 0x000fe20000800000 */
[----:B------:R-:W-:Y:S02]  /*16270*/  IMAD.MOV.U32 R12, RZ, RZ, 0x2 ;  /* 0x00000002ff0c7424 */ /* 0x000fe400078e00ff */
[----:B------:R-:W-:Y:S02]  /*16280*/  IMAD.MOV.U32 R11, RZ, RZ, RZ ;  /* 0x000000ffff0b7224 */ /* 0x000fe400078e00ff */
[----:B------:R-:W-:Y:S02]  /*16290*/  IMAD.IADD R13, R4, 0x1, R13 ;  /* 0x00000001040d7824 */ /* 0x000fe400078e020d */
[----:B------:R-:W-:-:S07]  /*162a0*/  IMAD.MOV.U32 R15, RZ, RZ, -0x1 ;  /* 0xffffffffff0f7424 */ /* 0x000fce00078e00ff */
[----:B------:R-:W-:Y:S05]  /*162b0*/  WARPSYNC.COLLECTIVE R15, `(.L_x_403) ;  /* 0x000000000f087348 */ /* 0x000fea0003c00000 */
[----:B------:R0:W1:Y:S02]  /*162c0*/  SHFL.UP P6, R14, R13, R12, R11 ;  /* 0x0400000c0d0e7389 */ /* 0x00006400000c000b */
[----:B01----:R-:W-:Y:S01]  /*162d0*/  ENDCOLLECTIVE ;  /* 0x000000000000791b */ /* 0x003fe20003800000 */
.L_x_403:
[----:B------:R-:W-:Y:S01]  /*162e0*/  IMAD.MOV.U32 R12, RZ, RZ, 0x4 ;  /* 0x00000004ff0c7424 */ /* 0x000fe200078e00ff */
[----:B------:R-:W-:-:S05]  /*162f0*/  SEL R0, R14, RZ, P2 ;  /* 0x000000ff0e007207 */ /* 0x000fca0001000000 */
[----:B------:R-:W-:-:S05]  /*16300*/  IMAD.IADD R0, R13, 0x1, R0 ;  /* 0x000000010d007824 */ /* 0x000fca00078e0200 */
[----:B------:R-:W-:-:S07]  /*16310*/  MOV R13, R0 ;  /* 0x00000000000d7202 */ /* 0x000fce0000000f00 */
[----:B------:R-:W-:Y:S05]  /*16320*/  WARPSYNC.COLLECTIVE R15, `(.L_x_404) ;  /* 0x000000000f087348 */ /* 0x000fea0003c00000 */
[----:B------:R0:W1:Y:S02]  /*16330*/  SHFL.UP P6, R14, R13, R12, R11 ;  /* 0x0400000c0d0e7389 */ /* 0x00006400000c000b */
[----:B01----:R-:W-:Y:S01]  /*16340*/  ENDCOLLECTIVE ;  /* 0x000000000000791b */ /* 0x003fe20003800000 */
.L_x_404:
[----:B------:R-:W-:Y:S01]  /*16350*/  IMAD.MOV.U32 R12, RZ, RZ, 0x8 ;  /* 0x00000008ff0c7424 */ /* 0x000fe200078e00ff */
[----:B------:R-:W-:-:S05]  /*16360*/  SEL R3, R14, RZ, P3 ;  /* 0x000000ff0e037207 */ /* 0x000fca0001800000 */
[----:B------:R-:W-:-:S04]  /*16370*/  IMAD.IADD R2, R0, 0x1, R3 ;  /* 0x0000000100027824 */ /* 0x000fc800078e0203 */
[----:B------:R-:W-:-:S07]  /*16380*/  IMAD.MOV.U32 R13, RZ, RZ, R2 ;  /* 0x000000ffff0d7224 */ /* 0x000fce00078e0002 */
[----:B------:R-:W-:Y:S05]  /*16390*/  WARPSYNC.COLLECTIVE R15, `(.L_x_405) ;  /* 0x000000000f087348 */ /* 0x000fea0003c00000 */
[----:B------:R0:W1:Y:S02]  /*163a0*/  SHFL.UP P6, R14, R13, R12, R11 ;  /* 0x0400000c0d0e7389 */ /* 0x00006400000c000b */
[----:B01----:R-:W-:Y:S01]  /*163b0*/  ENDCOLLECTIVE ;  /* 0x000000000000791b */ /* 0x003fe20003800000 */
.L_x_405:
[----:B------:R-:W-:Y:S02]  /*163c0*/  MOV R12, 0x10 ;  /* 0x00000010000c7802 */ /* 0x000fe40000000f00 */
[----:B------:R-:W-:-:S05]  /*163d0*/  SEL R3, R14, RZ, P4 ;  /* 0x000000ff0e037207 */ /* 0x000fca0002000000 */
[----:B------:R-:W-:-:S04]  /*163e0*/  IMAD.IADD R3, R2, 0x1, R3 ;  /* 0x0000000102037824 */ /* 0x000fc800078e0203 */
[----:B------:R-:W-:-:S07]  /*163f0*/  IMAD.MOV.U32 R13, RZ, RZ, R3 ;  /* 0x000000ffff0d7224 */ /* 0x000fce00078e0003 */
[----:B------:R-:W-:Y:S05]  /*16400*/  WARPSYNC.COLLECTIVE R15, `(.L_x_406) ;  /* 0x000000000f087348 */ /* 0x000fea0003c00000 */
[----:B------:R0:W1:Y:S02]  /*16410*/  SHFL.UP P6, R14, R13, R12, R11 ;  /* 0x0400000c0d0e7389 */ /* 0x00006400000c000b */
[----:B01----:R-:W-:Y:S01]  /*16420*/  ENDCOLLECTIVE ;  /* 0x000000000000791b */ /* 0x003fe20003800000 */
.L_x_406:
        /* <DEDUP_REMOVED lines=8> */
.L_x_407:
[----:B------:R-:W-:Y:S05]  /*164b0*/  BRA `(.L_x_408) ;  /* 0xffffffc000e47947 */ /* 0x000fea000383ffff */
.L_x_299:
[----:B------:R-:W-:Y:S01]  /*164c0*/  BSSY B0, `(.L_x_409) ;  /* 0x0000006000007945 */ /* 0x000fe20003800000 */
[----:B------:R-:W-:Y:S01]  /*164d0*/  PLOP3.LUT P6, PT, P6, PT, PT, 0x8, 0x0 ;  /* 0x000000000000781c */ /* 0x000fe200037ce170 */
[----:B------:R-:W-:-:S12]  /*164e0*/  IMAD.MOV.U32 R15, RZ, RZ, -0x1 ;  /* 0xffffffffff0f7424 */ /* 0x000fd800078e00ff */
[----:B0-----:R-:W-:Y:S05]  /*164f0*/  WARPSYNC.COLLECTIVE R15, `(.L_x_410) ;  /* 0x000000000f087348 */ /* 0x001fea0003c00000 */
[----:B------:R-:W-:Y:S01]  /*16500*/  VOTE.ANY R14, PT, P6 ;  /* 0x00000000000e7806 */ /* 0x000fe200030e0100 */
[----:B0-----:R-:W-:Y:S06]  /*16510*/  ENDCOLLECTIVE ;  /* 0x000000000000791b */ /* 0x001fec0003800000 */
.L_x_410:
[----:B------:R-:W-:Y:S05]  /*16520*/  BSYNC B0 ;  /* 0x0000000000007941 */ /* 0x000fea0003800000 */
.L_x_409:
[----:B------:R-:W-:Y:S01]  /*16530*/  IMAD.MOV.U32 R2, RZ, RZ, R14 ;  /* 0x000000ffff027224 */ /* 0x000fe200078e000e */
[----:B------:R-:W-:Y:S01]  /*16540*/  MOV R13, R4 ;  /* 0x00000004000d7202 */ /* 0x000fe20000000f00 */
[----:B------:R-:W-:Y:S02]  /*16550*/  IMAD.MOV.U32 R11, RZ, RZ, 0x1f ;  /* 0x0000001fff0b7424 */ /* 0x000fe400078e00ff */
[----:B------:R-:W0:Y:S01]  /*16560*/  POPC R0, R2 ;  /* 0x0000000200007309 */ /* 0x000e220000000000 */
[----:B------:R-:W-:Y:S02]  /*16570*/  IMAD.MOV.U32 R15, RZ, RZ, -0x1 ;  /* 0xffffffffff0f7424 */ /* 0x000fe400078e00ff */
[----:B0-----:R-:W-:-:S07]  /*16580*/  IMAD.MOV.U32 R12, RZ, RZ, R0 ;  /* 0x000000ffff0c7224 */ /* 0x001fce00078e0000 */
[----:B------:R-:W-:Y:S05]  /*16590*/  WARPSYNC.COLLECTIVE R15, `(.L_x_411) ;  /* 0x000000000f087348 */ /* 0x000fea0003c00000 */
[----:B------:R0:W1:Y:S02]  /*165a0*/  SHFL.IDX P6, R14, R13, R12, R11 ;  /* 0x0000000c0d0e7389 */ /* 0x00006400000c000b */
[----:B01----:R-:W-:Y:S01]  /*165b0*/  ENDCOLLECTIVE ;  /* 0x000000000000791b */ /* 0x003fe20003800000 */
.L_x_411:
[----:B------:R-:W-:Y:S01]  /*165c0*/  IMAD.MOV.U32 R4, RZ, RZ, R14 ;  /* 0x000000ffff047224 */ /* 0x000fe200078e000e */
[----:B------:R-:W-:Y:S06]  /*165d0*/  BRA `(.L_x_412) ;  /* 0xffffffc000d47947 */ /* 0x000fec000383ffff */
.L_x_301:
[----:B------:R-:W-:Y:S01]  /*165e0*/  BSSY B0, `(.L_x_413) ;  /* 0x0000007000007945 */ /* 0x000fe20003800000 */
[----:B------:R-:W-:Y:S01]  /*165f0*/  IMAD.MOV.U32 R13, RZ, RZ, R6 ;  /* 0x000000ffff0d7224 */ /* 0x000fe200078e0006 */
[----:B------:R-:W-:Y:S01]  /*16600*/  MOV R15, 0xffffffff ;  /* 0xffffffff000f7802 */ /* 0x000fe20000000f00 */
[----:B------:R-:W-:-:S07]  /*16610*/  IMAD.MOV.U32 R11, RZ, RZ, 0x1f ;  /* 0x0000001fff0b7424 */ /* 0x000fce00078e00ff */
[----:B012---:R-:W-:Y:S05]  /*16620*/  WARPSYNC.COLLECTIVE R15, `(.L_x_414) ;  /* 0x000000000f087348 */ /* 0x007fea0003c00000 */
[----:B------:R3:W4:Y:S02]  /*16630*/  SHFL.IDX P6, R14, R13, R12, R11 ;  /* 0x0000000c0d0e7389 */ /* 0x00072400000c000b */
[----:B01234-:R-:W-:Y:S01]  /*16640*/  ENDCOLLECTIVE ;  /* 0x000000000000791b */ /* 0x01ffe20003800000 */
.L_x_414:
[----:B------:R-:W-:Y:S05]  /*16650*/  BSYNC B0 ;  /* 0x0000000000007941 */ /* 0x000fea0003800000 */
.L_x_413:
[----:B------:R-:W-:Y:S05]  /*16660*/  BRA `(.L_x_300) ;  /* 0xffffffc000cc7947 */ /* 0x000fea000383ffff */
.L_x_305:
[----:B0-----:R0:W3:Y:S02]  /*16670*/  SYNCS.PHASECHK.TRANS64.TRYWAIT P0, [R4+URZ+0x38820], R0 ;  /* 0x03882000040075a7 */ /* 0x0010e4000800017f */
[----:B---3--:R-:W-:Y:S05]  /*16680*/  @!P0 NANOSLEEP.SYNCS 0x989680 ;  /* 0x009896800000895d */ /* 0x008fea0003900000 */
[----:B------:R-:W3:Y:S02]  /*16690*/  @!P0 SYNCS.PHASECHK.TRANS64 P0, [R4+URZ+0x38820], R0 ;  /* 0x03882000040085a7 */ /* 0x000ee4000800007f */
[----:B---3--:R-:W-:Y:S05]  /*166a0*/  @!P0 BRA `(.L_x_305) ;  /* 0xfffffffc00f08947 */ /* 0x008fea000383ffff */
[----:B------:R-:W-:Y:S05]  /*166b0*/  BRA `(.L_x_415) ;  /* 0xffffffc400b87947 */ /* 0x000fea000383ffff */
.L_x_306:
[----:B------:R-:W3:Y:S01]  /*166c0*/  S2R R2, SR_TID.X ;  /* 0x0000000000027919 */ /* 0x000ee20000002100 */
[----:B------:R-:W-:Y:S01]  /*166d0*/  BSSY B0, `(.L_x_416) ;  /* 0x000000a000007945 */ /* 0x000fe20003800000 */
[----:B------:R-:W-:Y:S02]  /*166e0*/  IMAD.MOV.U32 R12, RZ, RZ, RZ ;  /* 0x000000ffff0c7224 */ /* 0x000fe400078e00ff */
[----:B------:R-:W-:Y:S02]  /*166f0*/  IMAD.MOV.U32 R11, RZ, RZ, 0x1f ;  /* 0x0000001fff0b7424 */ /* 0x000fe400078e00ff */
[----:B------:R-:W-:Y:S01]  /*16700*/  IMAD.MOV.U32 R15, RZ, RZ, -0x1 ;  /* 0xffffffffff0f7424 */ /* 0x000fe200078e00ff */
[----:B---3--:R-:W-:-:S04]  /*16710*/  SHF.R.U32.HI R2, RZ, 0x5, R2 ;  /* 0x00000005ff027819 */ /* 0x008fc80000011602 */
[----:B------:R-:W-:-:S05]  /*16720*/  LOP3.LUT R2, R2, 0x3, RZ, 0xc0, !PT ;  /* 0x0000000302027812 */ /* 0x000fca00078ec0ff */
[----:B------:R-:W-:-:S07]  /*16730*/  IMAD.MOV.U32 R13, RZ, RZ, R2 ;  /* 0x000000ffff0d7224 */ /* 0x000fce00078e0002 */
[----:B012---:R-:W-:Y:S05]  /*16740*/  WARPSYNC.COLLECTIVE R15, `(.L_x_417) ;  /* 0x000000000f087348 */ /* 0x007fea0003c00000 */
[----:B------:R3:W4:Y:S02]  /*16750*/  SHFL.IDX P6, R14, R13, R12, R11 ;  /* 0x0000000c0d0e7389 */ /* 0x00072400000c000b */
[----:B01234-:R-:W-:Y:S01]  /*16760*/  ENDCOLLECTIVE ;  /* 0x000000000000791b */ /* 0x01ffe20003800000 */
.L_x_417:
[----:B------:R-:W-:Y:S05]  /*16770*/  BSYNC B0 ;  /* 0x0000000000007941 */ /* 0x000fea0003800000 */
.L_x_416:
[----:B------:R-:W-:Y:S05]  /*16780*/  BRA `(.L_x_418) ;  /* 0xffffffc400a07947 */ /* 0x000fea000383ffff */
.L_x_309:
[----:B------:R-:W-:Y:S01]  /*16790*/  BSSY B1, `(.L_x_419) ;  /* 0x0000006000017945 */ /* 0x000fe20003800000 */
[----:B------:R-:W-:-:S07]  /*167a0*/  IMAD.MOV.U32 R15, RZ, RZ, -0x1 ;  /* 0xffffffffff0f7424 */ /* 0x000fce00078e00ff */
[----:B012---:R-:W-:Y:S05]  /*167b0*/  WARPSYNC.COLLECTIVE R15, `(.L_x_420) ;  /* 0x000000000f0c7348 */ /* 0x007fea0003c00000 */
[----:B------:R-:W-:Y:S02]  /*167c0*/  ELECT P6, UR62, PT ;  /* 0x00000000003e782f */ /* 0x000fe400038c0000 */
[----:B------:R-:W-:Y:S01]  /*167d0*/  MOV R14, UR62 ;  /* 0x0000003e000e7c02 */ /* 0x000fe20008000f00 */
[----:B012---:R-:W-:Y:S10]  /*167e0*/  ENDCOLLECTIVE ;  /* 0x000000000000791b */ /* 0x007ff40003800000 */
.L_x_420:
[----:B------:R-:W-:Y:S05]  /*167f0*/  BSYNC B1 ;  /* 0x0000000000017941 */ /* 0x000fea0003800000 */
.L_x_419:
[----:B------:R-:W-:Y:S05]  /*16800*/  BRA `(.L_x_421) ;  /* 0xffffffc400987947 */ /* 0x000fea000383ffff */
.L_x_311:
[----:B0-----:R0:W3:Y:S02]  /*16810*/  SYNCS.PHASECHK.TRANS64.TRYWAIT P1, [R5+URZ+0x38840], R0 ;  /* 0x03884000050075a7 */ /* 0x0010e4000802017f */
[----:B---3--:R-:W-:Y:S05]  /*16820*/  @!P1 NANOSLEEP.SYNCS 0x989680 ;  /* 0x009896800000995d */ /* 0x008fea0003900000 */
[----:B------:R-:W3:Y:S02]  /*16830*/  @!P1 SYNCS.PHASECHK.TRANS64 P1, [R5+URZ+0x38840], R0 ;  /* 0x03884000050095a7 */ /* 0x000ee4000802007f */
[----:B---3--:R-:W-:Y:S05]  /*16840*/  @!P1 BRA `(.L_x_311) ;  /* 0xfffffffc00f09947 */ /* 0x008fea000383ffff */
[----:B------:R-:W-:Y:S05]  /*16850*/  BRA `(.L_x_422) ;  /* 0xffffffc400c07947 */ /* 0x000fea000383ffff */
.L_x_313:
[----:B---3--:R3:W4:Y:S02]  /*16860*/  SYNCS.PHASECHK.TRANS64.TRYWAIT P1, [R27+URZ+0x38840], R2 ;  /* 0x038840021b0075a7 */ /* 0x008724000802017f */
[----:B----4-:R-:W-:Y:S05]  /*16870*/  @!P1 NANOSLEEP.SYNCS 0x989680 ;  /* 0x009896800000995d */ /* 0x010fea0003900000 */
[----:B------:R-:W4:Y:S02]  /*16880*/  @!P1 SYNCS.PHASECHK.TRANS64 P1, [R27+URZ+0x38840], R2 ;  /* 0x038840021b0095a7 */ /* 0x000f24000802007f */
[----:B----4-:R-:W-:Y:S05]  /*16890*/  @!P1 BRA `(.L_x_313) ;  /* 0xfffffffc00f09947 */ /* 0x010fea000383ffff */
[----:B------:R-:W-:Y:S05]  /*168a0*/  BRA `(.L_x_423) ;  /* 0xffffffc400cc7947 */ /* 0x000fea000383ffff */
.L_x_315:
[----:B----4-:R4:W0:Y:S02]  /*168b0*/  SYNCS.PHASECHK.TRANS64.TRYWAIT P1, [R5+URZ+0x38860], R0 ;  /* 0x03886000050075a7 */ /* 0x010824000802017f */
[----:B0-----:R-:W-:Y:S05]  /*168c0*/  @!P1 NANOSLEEP.SYNCS 0x989680 ;  /* 0x009896800000995d */ /* 0x001fea0003900000 */
[----:B------:R-:W0:Y:S02]  /*168d0*/  @!P1 SYNCS.PHASECHK.TRANS64 P1, [R5+URZ+0x38860], R0 ;  /* 0x03886000050095a7 */ /* 0x000e24000802007f */
[----:B0-----:R-:W-:Y:S05]  /*168e0*/  @!P1 BRA `(.L_x_315) ;  /* 0xfffffffc00f09947 */ /* 0x001fea000383ffff */
[----:B------:R-:W-:Y:S05]  /*168f0*/  BRA `(.L_x_424) ;  /* 0xffffffc400c87947 */ /* 0x000fea000383ffff */
.L_x_425:
        /* <DEDUP_REMOVED lines=16> */
.L_x_15837:


//--------------------- .text._ZN7cutlass13device_kernelIN5flash11enable_sm90INS1_16FlashAttnFwdSm90INS1_25CollectiveMainloopFwdSm90ILi2EN4cute5tupleIJNS5_1CILi1EEES8_S8_EEENS6_IJNS7_ILi128EEENS7_ILi80EEENS7_ILi256EEEEEELi256ENS_6half_tEfNS_4arch4Sm90ELb0ELb0ELb0ELb1ELb1ELb1ELb0ELb1ELb1ELb1ELb0ELb0EEENS1_21CollectiveEpilogueFwdINS6_IJSA_SC_SB_EEES9_SE_SG_Li256ELb1ELb1ELb0ELb0EEENS1_36VarlenDynamicPersistentTileSchedulerILi128ELi80ELi256ELi128ELb0ELb1ELb1ELb0ELb1ELb1EEEEEEEEEvNT_6ParamsE --------------------------
	.section	.text._ZN7cutlass13device_kernelIN5flash11enable_sm90INS1_16FlashAttnFwdSm90INS1_25CollectiveMainloopFwdSm90ILi2EN4cute5tupleIJNS5_1CILi1EEES8_S8_EEENS6_IJNS7_ILi128EEENS7_ILi80EEENS7_ILi256EEEEEELi256ENS_6half_tEfNS_4arch4Sm90ELb0ELb0ELb0ELb1ELb1ELb1ELb0ELb1ELb1ELb1ELb0ELb0EEENS1_21CollectiveEpilogueFwdINS6_IJSA_SC_SB_EEES9_SE_SG_Li256ELb1ELb1ELb0ELb0EEENS1_36VarlenDynamicPersistentTileSchedulerILi128ELi80ELi256ELi128ELb0ELb1ELb1ELb0ELb1ELb1EEEEEEEEEvNT_6ParamsE,"ax",@progbits
	.align	128
.text._ZN7cutlass13device_kernelIN5flash11enable_sm90INS1_16FlashAttnFwdSm90INS1_25CollectiveMainloopFwdSm90ILi2EN4cute5tupleIJNS5_1CILi1EEES8_S8_EEENS6_IJNS7_ILi128EEENS7_ILi80EEENS7_ILi256EEEEEELi256ENS_6half_tEfNS_4arch4Sm90ELb0ELb0ELb0ELb1ELb1ELb1ELb0ELb1ELb1ELb1ELb0ELb0EEENS1_21CollectiveEpilogueFwdINS6_IJSA_SC_SB_EEES9_SE_SG_Li256ELb1ELb1ELb0ELb0EEENS1_36VarlenDynamicPersistentTileSchedulerILi128ELi80ELi256ELi128ELb0ELb1ELb1ELb0ELb1ELb1EEEEEEEEEvNT_6ParamsE:
        .type           _ZN7cutlass13device_kernelIN5flash11enable_sm90INS1_16FlashAttnFwdSm90INS1_25CollectiveMainloopFwdSm90ILi2EN4cute5tupleIJNS5_1CILi1EEES8_S8_EEENS6_IJNS7_ILi128EEENS7_ILi80EEENS7_ILi256EEEEEELi256ENS_6half_tEfNS_4arch4Sm90ELb0ELb0ELb0ELb1ELb1ELb1ELb0ELb1ELb1ELb1ELb0ELb0EEENS1_21CollectiveEpilogueFwdINS6_IJSA_SC_SB_EEES9_SE_SG_Li256ELb1ELb1ELb0ELb0EEENS1_36VarlenDynamicPersistentTileSchedulerILi128ELi80ELi256ELi128ELb0ELb1ELb1ELb0ELb1ELb1EEEEEEEEEvNT_6ParamsE,@function
        .size           _ZN7cutlass13device_kernelIN5flash11enable_sm90INS1_16FlashAttnFwdSm90INS1_25CollectiveMainloopFwdSm90ILi2EN4cute5tupleIJNS5_1CILi1EEES8_S8_EEENS6_IJNS7_ILi128EEENS7_ILi80EEENS7_ILi256EEEEEELi256ENS_6half_tEfNS_4arch4Sm90ELb0ELb0ELb0ELb1ELb1ELb1ELb0ELb1ELb1ELb1ELb0ELb0EEENS1_21CollectiveEpilogueFwdINS6_IJSA_SC_SB_EEES9_SE_SG_Li256ELb1ELb1ELb0ELb0EEENS1_36VarlenDynamicPersistentTileSchedulerILi128ELi80ELi256ELi128ELb0ELb1ELb1ELb0ELb1ELb1EEEEEEEEEvNT_6ParamsE,(.L_x_15838 - _ZN7cutlass13device_kernelIN5flash11enable_sm90INS1_16FlashAttnFwdSm90INS1_25CollectiveMainloopFwdSm90ILi2EN4cute5tupleIJNS5_1CILi1EEES8_S8_EEENS6_IJNS7_ILi128EEENS7_ILi80EEENS7_ILi256EEEEEELi256ENS_6half_tEfNS_4arch4Sm90ELb0ELb0ELb0ELb1ELb1ELb1ELb0ELb1ELb1ELb1ELb0ELb0EEENS1_21CollectiveEpilogueFwdINS6_IJSA_SC_SB_EEES9_SE_SG_Li256ELb1ELb1ELb0ELb0EEENS1_36VarlenDynamicPersistentTileSchedulerILi128ELi80ELi256ELi128ELb0ELb1ELb1ELb0ELb1ELb1EEEEEEEEEvNT_6ParamsE)
        .other          _ZN7cutlass13device_kernelIN5flash11enable_sm90INS1_16FlashAttnFwdSm90INS1_25CollectiveMainloopFwdSm90ILi2EN4cute5tupleIJNS5_1CILi1EEES8_S8_EEENS6_IJNS7_ILi128EEENS7_ILi80EEENS7_ILi256EEEEEELi256ENS_6half_tEfNS_4arch4Sm90ELb0ELb0ELb0ELb1ELb1ELb1ELb0ELb1ELb1ELb1ELb0ELb0EEENS1_21CollectiveEpilogueFwdINS6_IJSA_SC_SB_EEES9_SE_SG_Li256ELb1ELb1ELb0ELb0EEENS1_36VarlenDynamicPersistentTileSchedulerILi128ELi80ELi256ELi128ELb0ELb1ELb1ELb0ELb1ELb1EEEEEEEEEvNT_6ParamsE,@"STO_CUDA_ENTRY STV_DEFAULT"
_ZN7cutlass13device_kernelIN5flash11enable_sm90INS1_16FlashAttnFwdSm90INS1_25CollectiveMainloopFwdSm90ILi2EN4cute5tupleIJNS5_1CILi1EEES8_S8_EEENS6_IJNS7_ILi128EEENS7_ILi80EEENS7_ILi256EEEEEELi256ENS_6half_tEfNS_4arch4Sm90ELb0ELb0ELb0ELb1ELb1ELb1ELb0ELb1ELb1ELb1ELb0ELb0EEENS1_21CollectiveEpilogueFwdINS6_IJSA_SC_SB_EEES9_SE_SG_Li256ELb1ELb1ELb0ELb0EEENS1_36VarlenDynamicPersistentTileSchedulerILi128ELi80ELi256ELi128ELb0ELb1ELb1ELb0ELb1ELb1EEEEEEEEEvNT_6ParamsE:
[----:B------:R-:W0:Y:S02]  /*0000*/  LDC R1, c[0x0][0x28] ;  /* 0x00000a00ff017b82 */ /* 0x000e240000000800 */
[----:B0-----:R-:W-:Y:S01]  /*0010*/  VIADD R1, R1, 0xffffff80 ;  /* 0xffffff8001017836 */ /* 0x001fe20000000000 */
[----:B------:R-:W0:Y:S01]  /*0020*/  S2R R0, SR_TID.X ;  /* 0x0000000000007919 */ /* 0x000e220000002100 */
[----:B------:R-:W-:Y:S01]  /*0030*/  ELECT P0, URZ, PT ;  /* 0x00000000003f782f */ /* 0x000fe20003800000 */
[----:B------:R-:W-:Y:S01]  /*0040*/  BSSY B0, `(.L_x_426) ;  /* 0x000000e000007945 */ /* 0x000fe20003800000 */
[----:B0-----:R-:W-:-:S05]  /*0050*/  SHF.R.U32.HI R2, RZ, 0x5, R0 ;  /* 0x00000005ff027819 */ /* 0x001fca0000011600 */
[----:B------:R-:W0:Y:S02]  /*0060*/  SHFL.IDX PT, R3, R2, RZ, 0x1f ;  /* 0x00001fff02037589 */ /* 0x000e2400000e0000 */
[----:B0-----:R-:W-:Y:S02]  /*0070*/  ISETP.EQ.AND P0, PT, R3, RZ, P0 ;  /* 0x000000ff0300720c */ /* 0x001fe40000702270 */
[----:B------:R-:W-:-:S11]  /*0080*/  SHF.R.U32.HI R3, RZ, 0x7, R0 ;  /* 0x00000007ff037819 */ /* 0x000fd60000011600 */
[----:B------:R-:W-:Y:S05]  /*0090*/  @!P0 BRA `(.L_x_427) ;  /* 0x0000000000208947 */ /* 0x000fea0003800000 */
[----:B------:R-:W-:Y:S02]  /*00a0*/  ULDC.64 UR4, c[0x0][0x198] ;  /* 0x0000660000047ab9 */ /* 0x000fe40000000a00 */
[----:B------:R-:W-:Y:S02]  /*00b0*/  UIADD3 UR6, UP0, UR4, 0x570, URZ ;  /* 0x0000057004067890 */ /* 0x000fe4000ff1e03f */
[----:B------:R-:W-:Y:S02]  /*00c0*/  UIADD3 UR4, UP1, UR4, 0x670, URZ ;  /* 0x0000067004047890 */ /* 0x000fe4000ff3e03f */
[----:B------:R-:W-:Y:S02]  /*00d0*/  UIADD3.X UR7, URZ, UR5, URZ, UP0, !UPT ;  /* 0x000000053f077290 */ /* 0x000fe400087fe43f */
[----:B------:R-:W-:-:S07]  /*00e0*/  UIADD3.X UR5, URZ, UR5, URZ, UP1, !UPT ;  /* 0x000000053f057290 */ /* 0x000fce0008ffe43f */
[----:B------:R0:W-:Y:S02]  /*00f0*/  UTMACCTL.PF [UR6] ;  /* 0x00000000060079b9 */ /* 0x0001e40008040000 */
[----:B------:R0:W-:Y:S02]  /*0100*/  UTMACCTL.PF [UR4] ;  /* 0x00000000040079b9 */ /* 0x0001e40008040000 */
[----:B0-----:R-:W-:Y:S01]  /*0110*/  NOP ;  /* 0x0000000000007918 */ /* 0x001fe20000000000 */
.L_x_427:
[----:B------:R-:W-:Y:S05]  /*0120*/  BSYNC B0 ;  /* 0x0000000000007941 */ /* 0x000fea0003800000 */
.L_x_426:
[----:B------:R-:W-:Y:S01]  /*0130*/  VOTEU.ANY UP0, P0 ;  /* 0x00000000003f7886 */ /* 0x000fe20000000100 */
[----:B------:R-:W0:Y:S01]  /*0140*/  SHFL.IDX PT, R3, R3, RZ, 0x1f ;  /* 0x00001fff03037589 */ /* 0x000e2200000e0000 */
[----:B------:R-:W-:Y:S01]  /*0150*/  UMOV UR4, 0x80 ;  /* 0x0000008000047882 */ /* 0x000fe20000000000 */
[----:B------:R-:W-:Y:S01]  /*0160*/  UMOV UR7, 0x100 ;  /* 0x0000010000077882 */ /* 0x000fe20000000000 */
[----:B------:R-:W-:Y:S01]  /*0170*/  VOTEU.ANY UP1, P0 ;  /* 0x00000000003f7886 */ /* 0x000fe20000020100 */
[----:B------:R-:W1:Y:S01]  /*0180*/  @UP0 S2UR UR8, SR_CgaCtaId ;  /* 0x00000000000809c3 */ /* 0x000e620000008800 */
[----:B------:R-:W2:Y:S01]  /*0190*/  SHFL.IDX PT, R4, R2, RZ, 0x1f ;  /* 0x00001fff02047589 */ /* 0x000ea200000e0000 */
[----:B------:R-:W-:Y:S01]  /*01a0*/  @UP0 UMOV UR6, 0x400 ;  /* 0x0000040000060882 */ /* 0x000fe20000000000 */
[----:B------:R-:W-:-:S04]  /*01b0*/  @UP0 UIADD3 UR4, -UR4, 0x100000, URZ ;  /* 0x0010000004040890 */ /* 0x000fc8000fffe13f */
[----:B------:R-:W-:Y:S02]  /*01c0*/  @UP0 USHF.L.U32 UR5, UR4, 0xb, URZ ;  /* 0x0000000b04050899 */ /* 0x000fe4000800063f */
[----:B------:R-:W-:Y:S01]  /*01d0*/  @UP0 USHF.L.U32 UR4, UR4, 0x1, URZ ;  /* 0x0000000104040899 */ /* 0x000fe2000800063f */
[----:B------:R-:W-:Y:S01]  /*01e0*/  VOTEU.ANY UP2, P0 ;  /* 0x00000000003f7886 */ /* 0x000fe20000040100 */
[----:B0-----:R-:W-:Y:S01]  /*01f0*/  R2UR UR9, R3 ;  /* 0x00000000030972ca */ /* 0x001fe200000e0000 */
[----:B-1----:R-:W-:Y:S01]  /*0200*/  @UP0 ULEA UR8, UR8, UR6, 0x18 ;  /* 0x0000000608080291 */ /* 0x002fe2000f8ec03f */
[----:B--2---:R-:W-:Y:S01]  /*0210*/  ISETP.NE.AND P1, PT, R4, RZ, PT ;  /* 0x000000ff0400720c */ /* 0x004fe20003f25270 */
[----:B------:R-:W-:-:S04]  /*0220*/  @UP0 UIADD3 UR6, -UR7, 0x100000, URZ ;  /* 0x0010000007060890 */ /* 0x000fc8000fffe13f */
[----:B------:R-:W-:Y:S02]  /*0230*/  @UP0 USHF.L.U32 UR7, UR6, 0xb, URZ ;  /* 0x0000000b06070899 */ /* 0x000fe4000800063f */
[----:B------:R-:W-:-:S04]  /*0240*/  @UP0 USHF.L.U32 UR6, UR6, 0x1, URZ ;  /* 0x0000000106060899 */ /* 0x000fc8000800063f */
[----:B------:R-:W-:Y:S01]  /*0250*/  UISETP.NE.AND UP0, UPT, UR9, URZ, UPT ;  /* 0x0000003f0900728c */ /* 0x000fe2000bf05270 */
[----:B------:R-:W0:Y:S02]  /*0260*/  FENCE.VIEW.ASYNC.S ;  /* 0x00000000000073c6 */ /* 0x000e240000000000 */
[----:B0-----:R0:W1:Y:S05]  /*0270*/  @UP1 SYNCS.EXCH.64 URZ, [UR8+0x38800], UR4 ;  /* 0x03880004083f15b2 */ /* 0x00106a0008000100 */
[----:B------:R0:W2:Y:S01]  /*0280*/  @UP2 SYNCS.EXCH.64 URZ, [UR8+0x38820], UR6 ;  /* 0x03882006083f25b2 */ /* 0x0000a20008000100 */
        /* <DEDUP_REMOVED lines=14> */
[----:B0-----:R3:W4:Y:S08]  /*0370*/  SYNCS.EXCH.64 URZ, [UR8+0x38830], UR4 ;  /* 0x03883004083f75b2 */ /* 0x0017300008000100 */
[----:B------:R3:W0:Y:S01]  /*0380*/  SYNCS.EXCH.64 URZ, [UR8+0x38840], UR6 ;  /* 0x03884006083f75b2 */ /* 0x0006220008000100 */
[----:B------:R3:W0:Y:S01]  /*0390*/  SYNCS.EXCH.64 URZ, [UR8+0x38838], UR4 ;  /* 0x03883804083f75b2 */ /* 0x0006220008000100 */
[----:B------:R3:W0:Y:S02]  /*03a0*/  SYNCS.EXCH.64 URZ, [UR8+0x38848], UR6 ;  /* 0x03884806083f75b2 */ /* 0x0006240008000100 */
[----:B---3--:R-:W-:Y:S01]  /*03b0*/  NOP ;  /* 0x0000000000007918 */ /* 0x008fe20000000000 */
.L_x_428:
[----:B------:R-:W3:Y:S01]  /*03c0*/  SHFL.IDX PT, R3, R2, RZ, 0x1f ;  /* 0x00001fff02037589 */ /* 0x000ee200000e0000 */
[----:B------:R-:W-:Y:S01]  /*03d0*/  NOP ;  /* 0x0000000000007918 */ /* 0x000fe20000000000 */
[----:B---3--:R-:W-:-:S13]  /*03e0*/  ISETP.NE.AND P0, PT, R3, RZ, PT ;  /* 0x000000ff0300720c */ /* 0x008fda0003f05270 */
        /* <DEDUP_REMOVED lines=17> */
[----:B------:R3:W0:Y:S02]  /*0500*/  SYNCS.EXCH.64 URZ, [UR8+0x38868], UR6 ;  /* 0x03886806083f75b2 */ /* 0x0006240008000100 */
[----:B---3--:R-:W-:Y:S01]  /*0510*/  NOP ;  /* 0x0000000000007918 */ /* 0x008fe20000000000 */
.L_x_429:
[----:B------:R-:W3:Y:S01]  /*0520*/  SHFL.IDX PT, R3, R2, RZ, 0x1f ;  /* 0x00001fff02037589 */ /* 0x000ee200000e0000 */
[----:B------:R-:W-:Y:S01]  /*0530*/  NOP ;  /* 0x0000000000007918 */ /* 0x000fe20000000000 */
[----:B---3--:R-:W-:-:S13]  /*0540*/  ISETP.NE.AND P0, PT, R3, RZ, PT ;  /* 0x000000ff0300720c */ /* 0x008fda0003f05270 */
        /* <DEDUP_REMOVED lines=13> */
[----:B------:R3:W0:Y:S02]  /*0620*/  SYNCS.EXCH.64 URZ, [UR6+0x38888], UR4 ;  /* 0x03888804063f75b2 */ /* 0x0006240008000100 */
[----:B---3--:R-:W-:Y:S01]  /*0630*/  NOP ;  /* 0x0000000000007918 */ /* 0x008fe20000000000 */
.L_x_430:
        /* <DEDUP_REMOVED lines=22> */
.L_x_431:
        /* <DEDUP_REMOVED lines=22> */
.L_x_432:
[----:B------:R-:W-:Y:S01]  /*0900*/  PLOP3.LUT P0, PT, PT, PT, UP0, 0x80, 0x0 ;  /* 0x000000000000781c */ /* 0x000fe20003f0f008 */
[----:B------:R-:W-:Y:S01]  /*0910*/  UMOV UR60, 0x1 ;  /* 0x00000001003c7882 */ /* 0x000fe20000000000 */
[----:B------:R-:W-:Y:S01]  /*0920*/  NOP ;  /* 0x0000000000007918 */ /* 0x000fe20000000000 */
[----:B------:R-:W-:Y:S01]  /*0930*/  USEL UR60, UR60, 0x2, !UP0 ;  /* 0x000000023c3c7887 */ /* 0x000fe2000c000000 */
[----:B------:R-:W-:Y:S01]  /*0940*/  BSSY B9, `(.L_x_433) ;  /* 0x000265a000097945 */ /* 0x000fe20003800000 */
[----:B012-4-:R-:W-:Y:S08]  /*0950*/  BAR.SYNC.DEFER_BLOCKING 0x0 ;  /* 0x0000000000007b1d */ /* 0x017ff00000010000 */
[----:B------:R-:W-:Y:S05]  /*0960*/  @!P0 BRA `(.L_x_434) ;  /* 0x000001f4000c8947 */ /* 0x000fea0003800000 */
.L_x_435:
[----:B------:R-:W-:-:S08]  /*0970*/  NOP ;  /* 0x0000000000007918 */ /* 0x000fd00000000000 */
[----:B------:R-:W0:Y:S02]  /*0980*/  USETMAXREG.TRY_ALLOC.CTAPOOL UP0, 0xe8 ;  /* 0x000000e8000079c8 */ /* 0x000e240008000600 */
[----:B0-----:R-:W-:-:S13]  /*0990*/  PLOP3.LUT P0, PT, PT, PT, UP0, 0x80, 0x0 ;  /* 0x000000000000781c */ /* 0x001fda0003f0f008 */
[----:B------:R-:W-:Y:S05]  /*09a0*/  @!P0 BRA `(.L_x_435) ;  /* 0xfffffffc00f08947 */ /* 0x000fea000383ffff */
[----:B------:R-:W0:Y:S08]  /*09b0*/  S2UR UR4, SR_CgaCtaId ;  /* 0x00000000000479c3 */ /* 0x000e300000008800 */
[----:B------:R-:W-:Y:S06]  /*09c0*/  BAR.ARV 0x8, 0x180 ;  /* 0x0206000000007b1d */ /* 0x000fec0000002000 */
[----:B------:R-:W-:-:S02]  /*09d0*/  MOV R22, 0x400 ;  /* 0x0000040000167802 */ /* 0x000fc40000000f00 */
[----:B------:R-:W-:Y:S01]  /*09e0*/  BAR.SYNC.DEFER_BLOCKING 0x5, 0x180 ;  /* 0x0146000000007b1d */ /* 0x000fe20000010000 */
[----:B0-----:R-:W-:-:S05]  /*09f0*/  IMAD.U32 R2, RZ, RZ, UR4 ;  /* 0x00000004ff027e24 */ /* 0x001fca000f8e00ff */
[----:B------:R-:W-:Y:S01]  /*0a00*/  ULDC UR4, c[0x0][0xc3c] ;  /* 0x00030f0000047ab9 */ /* 0x000fe20000000800 */
[----:B------:R-:W-:Y:S01]  /*0a10*/  LEA R22, R2, R22, 0x18 ;  /* 0x0000001602167211 */ /* 0x000fe200078ec0ff */
[----:B------:R-:W-:Y:S04]  /*0a20*/  STL [R1+0x60], R2 ;  /* 0x0000600201007387 */ /* 0x000fe80000100800 */
[----:B------:R-:W0:Y:S01]  /*0a30*/  LDS.128 R28, [R22+0x388d0] ;  /* 0x0388d000161c7984 */ /* 0x000e220000000c00 */
[----:B------:R-:W-:Y:S06]  /*0a40*/  BAR.ARV 0x4, 0x180 ;  /* 0x0106000000007b1d */ /* 0x000fec0000002000 */
[----:B0-----:R-:W-:-:S13]  /*0a50*/  ISETP.GE.AND P0, PT, R31, UR4, PT ;  /* 0x000000041f007c0c */ /* 0x001fda000bf06270 */
[----:B------:R-:W-:Y:S05]  /*0a60*/  @P0 BRA `(.L_x_436) ;  /* 0x00000264001c0947 */ /* 0x000fea0003800000 */
[----:B------:R-:W-:Y:S01]  /*0a70*/  IADD3 R0, R0, -0x80, RZ ;  /* 0xffffff8000007810 */ /* 0x000fe20007ffe0ff */
[----:B------:R-:W-:Y:S01]  /*0a80*/  ULOP3.LUT UR5, UR60, 0x1, URZ, 0xfc, !UPT ;  /* 0x000000013c057892 */ /* 0x000fe2000f8efc3f */
[----:B------:R-:W-:Y:S01]  /*0a90*/  R2UR UR4, R22 ;  /* 0x00000000160472ca */ /* 0x000fe200000e0000 */
[----:B------:R-:W-:Y:S01]  /*0aa0*/  IMAD.MOV.U32 R212, RZ, RZ, RZ ;  /* 0x000000ffffd47224 */ /* 0x000fe200078e00ff */
[----:B------:R-:W-:Y:S02]  /*0ab0*/  SHF.R.S32.HI R3, RZ, 0x1f, R0 ;  /* 0x0000001fff037819 */ /* 0x000fe40000011400 */
[----:B------:R-:W-:Y:S02]  /*0ac0*/  MOV R224, RZ ;  /* 0x000000ff00e07202 */ /* 0x000fe40000000f00 */
[CC--:B------:R-:W-:Y:S02]  /*0ad0*/  LEA.HI R2, R3.reuse, R0.reuse, RZ, 0x4 ;  /* 0x0000000003027211 */ /* 0x0c0fe400078f20ff */
[----:B------:R-:W-:-:S02]  /*0ae0*/  LEA.HI R4, R3, R0, RZ, 0x5 ;  /* 0x0000000003047211 */ /* 0x000fc400078f28ff */
[----:B------:R-:W-:Y:S02]  /*0af0*/  SHF.R.S32.HI R7, RZ, 0x4, R2 ;  /* 0x00000004ff077819 */ /* 0x000fe40000011402 */
[----:B------:R-:W-:Y:S01]  /*0b00*/  LOP3.LUT R5, R2, 0x3fffff0, RZ, 0xc0, !PT ;  /* 0x03fffff002057812 */ /* 0x000fe200078ec0ff */
[----:B------:R-:W-:Y:S01]  /*0b10*/  IMAD.SHL.U32 R4, R4, 0x20, RZ ;  /* 0x0000002004047824 */ /* 0x000fe200078e00ff */
[----:B------:R-:W-:Y:S01]  /*0b20*/  LEA.HI R2, R2, R7, RZ, 0x1 ;  /* 0x0000000702027211 */ /* 0x000fe200078f08ff */
[----:B------:R-:W-:Y:S01]  /*0b30*/  UIADD3 UR4, UR4, 0x14400, URZ ;  /* 0x0001440004047890 */ /* 0x000fe2000fffe03f */
[----:B------:R-:W-:Y:S01]  /*0b40*/  LEA.HI R219, R3, R0, RZ, 0x3 ;  /* 0x0000000003db7211 */ /* 0x000fe200078f18ff */
[----:B------:R-:W-:Y:S01]  /*0b50*/  IMAD.IADD R5, R0, 0x1, -R5 ;  /* 0x0000000100057824 */ /* 0x000fe200078e0a05 */
[----:B------:R-:W-:Y:S02]  /*0b60*/  LOP3.LUT R2, R2, 0x1ffffffe, RZ, 0xc0, !PT ;  /* 0x1ffffffe02027812 */ /* 0x000fe400078ec0ff */
[----:B------:R-:W-:-:S02]  /*0b70*/  LOP3.LUT R4, R4, 0xfffffc00, RZ, 0xc0, !PT ;  /* 0xfffffc0004047812 */ /* 0x000fc400078ec0ff */
[----:B------:R-:W-:Y:S01]  /*0b80*/  LOP3.LUT R9, R219, 0xfffffff8, RZ, 0xc0, !PT ;  /* 0xfffffff8db097812 */ /* 0x000fe200078ec0ff */
[----:B------:R-:W-:Y:S01]  /*0b90*/  IMAD.IADD R2, R7, 0x1, -R2 ;  /* 0x0000000107027824 */ /* 0x000fe200078e0a02 */
[----:B------:R-:W-:Y:S02]  /*0ba0*/  LEA R5, R5, R4, 0x6 ;  /* 0x0000000405057211 */ /* 0x000fe400078e30ff */
[----:B------:R-:W-:Y:S01]  /*0bb0*/  LEA.HI R3, R3, R0, RZ, 0x6 ;  /* 0x0000000003037211 */ /* 0x000fe200078f30ff */
[----:B------:R-:W-:Y:S01]  /*0bc0*/  IMAD.IADD R8, R0, 0x1, -R9 ;  /* 0x0000000100087824 */ /* 0x000fe200078e0a09 */
[----:B------:R-:W-:Y:S01]  /*0bd0*/  LEA R0, R2, R5, 0x3 ;  /* 0x0000000502007211 */ /* 0x000fe200078e18ff */
[----:B------:R-:W-:Y:S01]  /*0be0*/  IMAD.U32 R2, RZ, RZ, UR4 ;  /* 0x00000004ff027e24 */ /* 0x000fe2000f8e00ff */
[----:B------:R-:W-:Y:S01]  /*0bf0*/  SHF.R.S32.HI R219, RZ, 0x3, R219 ;  /* 0x00000003ffdb7819 */ /* 0x000fe200000114db */
[----:B------:R-:W-:Y:S01]  /*0c00*/  IMAD.SHL.U32 R214, R8, 0x4, RZ ;  /* 0x0000000408d67824 */ /* 0x000fe200078e00ff */
[----:B------:R-:W-:Y:S01]  /*0c10*/  MOV R226, RZ ;  /* 0x000000ff00e27202 */ /* 0x000fe20000000f00 */
[----:B------:R0:W-:Y:S01]  /*0c20*/  STL [R1+0x7c], R0 ;  /* 0x00007c0001007387 */ /* 0x0001e20000100800 */
[----:B------:R-:W-:Y:S01]  /*0c30*/  IMAD.SHL.U32 R3, R3, 0x8, RZ ;  /* 0x0000000803037824 */ /* 0x000fe200078e00ff */
[C---:B------:R-:W-:Y:S01]  /*0c40*/  IADD3 R6, R219.reuse, 0x40, RZ ;  /* 0x00000040db067810 */ /* 0x040fe20007ffe0ff */
[----:B------:R-:W-:Y:S01]  /*0c50*/  IMAD.SHL.U32 R225, R219, 0x40, RZ ;  /* 0x00000040dbe17824 */ /* 0x000fe200078e00ff */
[----:B------:R-:W-:Y:S01]  /*0c60*/  STL [R1+0x68], R8 ;  /* 0x0000680801007387 */ /* 0x000fe20000100800 */
[----:B------:R-:W-:Y:S01]  /*0c70*/  VIADD R220, R214, 0x40 ;  /* 0x00000040d6dc7836 */ /* 0x000fe20000000000 */
[----:B------:R-:W-:Y:S01]  /*0c80*/  LOP3.LUT R229, R3, 0xfffffe00, RZ, 0xc0, !PT ;  /* 0xfffffe0003e57812 */ /* 0x000fe200078ec0ff */
[----:B------:R-:W-:Y:S01]  /*0c90*/  IMAD.SHL.U32 R16, R8, 0x8, RZ ;  /* 0x0000000808107824 */ /* 0x000fe200078e00ff */
[----:B------:R-:W-:Y:S01]  /*0ca0*/  LOP3.LUT R225, R225, 0x1c0, RZ, 0xc0, !PT ;  /* 0x000001c0e1e17812 */ /* 0x000fe200078ec0ff */
[----:B------:R-:W-:Y:S01]  /*0cb0*/  STL [R1+0x74], RZ ;  /* 0x000074ff01007387 */ /* 0x000fe20000100800 */
[----:B0-----:R-:W-:Y:S01]  /*0cc0*/  IMAD.U32 R0, RZ, RZ, UR5 ;  /* 0x00000005ff007e24 */ /* 0x001fe2000f8e00ff */
[----:B------:R-:W-:Y:S01]  /*0cd0*/  IADD3 R213, R214, R220, RZ ;  /* 0x000000dcd6d57210 */ /* 0x000fe20007ffe0ff */
[----:B------:R-:W-:Y:S01]  /*0ce0*/  VIADD R0, R219, 0x20 ;  /* 0x00000020db007836 */ /* 0x000fe20000000000 */
[----:B------:R-:W-:Y:S01]  /*0cf0*/  STL [R1+0x50], RZ ;  /* 0x000050ff01007387 */ /* 0x000fe20000100800 */
[----:B------:R-:W-:Y:S01]  /*0d00*/  SHF.R.S32.HI R3, RZ, 0x1f, R6 ;  /* 0x0000001fff037819 */ /* 0x000fe20000011406 */
[C---:B------:R-:W-:Y:S01]  /*0d10*/  VIADD R19, R16.reuse, 0xc0 ;  /* 0x000000c010137836 */ /* 0x040fe20000000000 */
[----:B------:R-:W-:Y:S01]  /*0d20*/  IADD3 R18, R16, 0x80, RZ ;  /* 0x0000008010127810 */ /* 0x000fe20007ffe0ff */
[----:B------:R0:W-:Y:S01]  /*0d30*/  STL [R1+0x70], R2 ;  /* 0x0000700201007387 */ /* 0x0001e20000100800 */
[----:B------:R-:W-:Y:S01]  /*0d40*/  SHF.R.S32.HI R5, RZ, 0x1f, R0 ;  /* 0x0000001fff057819 */ /* 0x000fe20000011400 */
[C---:B------:R-:W-:Y:S01]  /*0d50*/  VIADD R221, R214.reuse, 0x20 ;  /* 0x00000020d6dd7836 */ /* 0x040fe20000000000 */
[----:B------:R-:W-:Y:S01]  /*0d60*/  LEA.HI R3, R3, R6, RZ, 0x3 ;  /* 0x0000000603037211 */ /* 0x000fe200078f18ff */
[----:B------:R-:W-:Y:S01]  /*0d70*/  VIADD R222, R214, 0x60 ;  /* 0x00000060d6de7836 */ /* 0x000fe20000000000 */
[----:B------:R-:W-:Y:S01]  /*0d80*/  LEA.HI R5, R5, R0, RZ, 0x3 ;  /* 0x0000000005057211 */ /* 0x000fe200078f18ff */
[----:B------:R-:W-:Y:S01]  /*0d90*/  IMAD.SHL.U32 R0, R0, 0x40, RZ ;  /* 0x0000004000007824 */ /* 0x000fe200078e00ff */
[----:B------:R-:W-:-:S02]  /*0da0*/  SHF.L.U32 R3, R3, 0x6, RZ ;  /* 0x0000000603037819 */ /* 0x000fc400000006ff */
[----:B------:R-:W-:Y:S01]  /*0db0*/  SHF.R.S32.HI R17, RZ, 0x1f, R16 ;  /* 0x0000001fff117819 */ /* 0x000fe20000011410 */
[----:B------:R-:W-:Y:S01]  /*0dc0*/  IMAD.SHL.U32 R5, R5, 0x40, RZ ;  /* 0x0000004005057824 */ /* 0x000fe200078e00ff */
[----:B------:R-:W-:Y:S02]  /*0dd0*/  LOP3.LUT R4, R0, 0x1c0, RZ, 0xc0, !PT ;  /* 0x000001c000047812 */ /* 0x000fe400078ec0ff */
[----:B0-----:R-:W-:Y:S02]  /*0de0*/  SHF.L.U32 R2, R6, 0x6, RZ ;  /* 0x0000000606027819 */ /* 0x001fe400000006ff */
[----:B------:R-:W-:Y:S02]  /*0df0*/  SHF.R.U32.HI R0, RZ, 0x3, R225 ;  /* 0x00000003ff007819 */ /* 0x000fe400000116e1 */
[----:B------:R-:W-:Y:S02]  /*0e00*/  SHF.R.S32.HI R0, RZ, 0x1f, R213 ;  /* 0x0000001fff007819 */ /* 0x000fe400000114d5 */
[----:B------:R-:W-:-:S02]  /*0e10*/  LOP3.LUT R2, R2, 0x1c0, RZ, 0xc0, !PT ;  /* 0x000001c002027812 */ /* 0x000fc400078ec0ff */
[----:B------:R-:W-:Y:S02]  /*0e20*/  LEA.HI R0, R0, R213, RZ, 0x3 ;  /* 0x000000d500007211 */ /* 0x000fe400078f18ff */
[----:B------:R-:W-:Y:S02]  /*0e30*/  SHF.R.U32.HI R6, RZ, 0x3, R4 ;  /* 0x00000003ff067819 */ /* 0x000fe40000011604 */
[----:B------:R-:W-:Y:S02]  /*0e40*/  SHF.R.U32.HI R4, RZ, 0x3, R2 ;  /* 0x00000003ff047819 */ /* 0x000fe40000011602 */
[----:B------:R-:W-:Y:S02]  /*0e50*/  LOP3.LUT R23, R0, 0xfffffff8, RZ, 0xc0, !PT ;  /* 0xfffffff800177812 */ /* 0x000fe400078ec0ff */
[----:B------:R-:W-:Y:S02]  /*0e60*/  LOP3.LUT R2, R5, 0xfffffe00, RZ, 0xc0, !PT ;  /* 0xfffffe0005027812 */ /* 0x000fe400078ec0ff */
[----:B------:R-:W-:-:S02]  /*0e70*/  LOP3.LUT R0, R3, 0xfffffe00, RZ, 0xc0, !PT ;  /* 0xfffffe0003007812 */ /* 0x000fc400078ec0ff */
[----:B------:R-:W-:Y:S01]  /*0e80*/  SHF.R.S32.HI R218, RZ, 0x1f, R18 ;  /* 0x0000001fffda7819 */ /* 0x000fe20000011412 */
[----:B------:R0:W-:Y:S01]  /*0e90*/  STL [R1+0x58], R2 ;  /* 0x0000580201007387 */ /* 0x0001e20000100800 */
[----:B------:R-:W-:Y:S02]  /*0ea0*/  SHF.R.S32.HI R217, RZ, 0x1f, R19 ;  /* 0x0000001fffd97819 */ /* 0x000fe40000011413 */
[----:B------:R-:W-:Y:S01]  /*0eb0*/  SHF.R.S32.HI R216, RZ, 0x1f, R23 ;  /* 0x0000001fffd87819 */ /* 0x000fe20000011417 */
[----:B------:R0:W-:Y:S06]  /*0ec0*/  STL [R1+0x54], R0 ;  /* 0x0000540001007387 */ /* 0x0001ec0000100800 */
.L_x_674:
[----:B01-34-:R-:W0:Y:S01]  /*0ed0*/  LDC.64 R2, c[0x0][0xc88] ;  /* 0x00032200ff027b82 */ /* 0x01be220000000a00 */
[----:B------:R-:W-:Y:S01]  /*0ee0*/  ULDC.64 UR10, c[0x0][0x208] ;  /* 0x00008200000a7ab9 */ /* 0x000fe20000000a00 */
[----:B------:R-:W-:Y:S01]  /*0ef0*/  ULDC.64 UR4, c[0x0][0xa28] ;  /* 0x00028a0000047ab9 */ /* 0x000fe20000000a00 */
[----:B------:R-:W-:Y:S01]  /*0f00*/  ULDC.64 UR8, c[0x0][0xa18] ;  /* 0x0002860000087ab9 */ /* 0x000fe20000000a00 */
[----:B------:R-:W-:Y:S01]  /*0f10*/  ULDC.64 UR6, c[0x0][0xa08] ;  /* 0x0002820000067ab9 */ /* 0x000fe20000000a00 */
[----:B0-----:R-:W-:-:S05]  /*0f20*/  IMAD.WIDE R2, R31, 0x4, R2 ;  /* 0x000000041f027825 */ /* 0x001fca00078e0202 */
[----:B------:R-:W2:Y:S01]  /*0f30*/  LDG.E R8, desc[UR10][R2.64] ;  /* 0x0000000a02087981 */ /* 0x000ea2000c1e1900 */
[----:B------:R-:W-:Y:S02]  /*0f40*/  ISETP.NE.U32.AND P2, PT, RZ, UR4, PT ;  /* 0x00000004ff007c0c */ /* 0x000fe4000bf45070 */
[----:B------:R-:W-:Y:S02]  /*0f50*/  ISETP.NE.U32.AND P1, PT, RZ, UR8, PT ;  /* 0x00000008ff007c0c */ /* 0x000fe4000bf25070 */
[----:B------:R-:W-:Y:S02]  /*0f60*/  ISETP.NE.AND.EX P2, PT, RZ, UR5, PT, P2 ;  /* 0x00000005ff007c0c */ /* 0x000fe4000bf45320 */
[----:B------:R-:W-:Y:S02]  /*0f70*/  ISETP.NE.AND.EX P1, PT, RZ, UR9, PT, P1 ;  /* 0x00000009ff007c0c */ /* 0x000fe4000bf25310 */
[----:B------:R-:W-:Y:S02]  /*0f80*/  ISETP.NE.U32.AND P0, PT, RZ, UR6, PT ;  /* 0x00000006ff007c0c */ /* 0x000fe4000bf05070 */
[----:B------:R-:W-:-:S02]  /*0f90*/  MOV R120, RZ ;  /* 0x000000ff00787202 */ /* 0x000fc40000000f00 */
[----:B------:R-:W-:Y:S02]  /*0fa0*/  ISETP.NE.AND.EX P0, PT, RZ, UR7, PT, P0 ;  /* 0x00000007ff007c0c */ /* 0x000fe4000bf05300 */
[----:B--2---:R-:W-:Y:S01]  /*0fb0*/  SHF.R.S32.HI R0, RZ, 0x1f, R8 ;  /* 0x0000001fff007819 */ /* 0x004fe20000011408 */
[----:B------:R0:W-:Y:S02]  /*0fc0*/  STL [R1+0x64], R8 ;  /* 0x0000640801007387 */ /* 0x0001e40000100800 */
[C---:B------:R-:W-:Y:S01]  /*0fd0*/  @P2 LEA R2, P3, R8.reuse, UR4, 0x2 ;  /* 0x0000000408022c11 */ /* 0x040fe2000f8610ff */
[----:B------:R-:W-:Y:S01]  /*0fe0*/  ULDC UR4, c[0x0][0x288] ;  /* 0x0000a20000047ab9 */ /* 0x000fe20000000800 */
[C-C-:B------:R-:W-:Y:S01]  /*0ff0*/  SHF.L.U64.HI R27, R8.reuse, 0x2, R0.reuse ;  /* 0x00000002081b7819 */ /* 0x140fe20000010200 */
[----:B------:R0:W-:Y:S01]  /*1000*/  STL [R1+0x78], R29 ;  /* 0x0000781d01007387 */ /* 0x0001e20000100800 */
[----:B------:R-:W-:Y:S01]  /*1010*/  @P2 LEA.HI.X R3, R8, UR5, R0, 0x2, P3 ;  /* 0x0000000508032c11 */ /* 0x000fe200098f1400 */
[----:B------:R-:W-:-:S02]  /*1020*/  IMAD.MOV.U32 R0, RZ, RZ, RZ ;  /* 0x000000ffff007224 */ /* 0x000fc400078e00ff */
[----:B------:R0:W-:Y:S01]  /*1030*/  STL [R1+0x6c], R30 ;  /* 0x00006c1e01007387 */ /* 0x0001e20000100800 */
[----:B------:R-:W-:Y:S02]  /*1040*/  IMAD.SHL.U32 R26, R8, 0x4, RZ ;  /* 0x00000004081a7824 */ /* 0x000fe400078e00ff */
[----:B------:R-:W-:Y:S01]  /*1050*/  IMAD.U32 R140, RZ, RZ, UR4 ;  /* 0x00000004ff8c7e24 */ /* 0x000fe2000f8e00ff */
[----:B------:R-:W-:Y:S01]  /*1060*/  ULDC.64 UR4, c[0x0][0x418] ;  /* 0x0001060000047ab9 */ /* 0x000fe20000000a00 */
[----:B------:R0:W5:Y:S01]  /*1070*/  @P2 LDG.E R0, desc[UR10][R2.64] ;  /* 0x0000000a02002981 */ /* 0x000162000c1e1900 */
[----:B------:R-:W-:Y:S01]  /*1080*/  UISETP.NE.U32.AND UP0, UPT, UR4, URZ, UPT ;  /* 0x0000003f0400728c */ /* 0x000fe2000bf05070 */
[C---:B------:R-:W-:Y:S02]  /*1090*/  @P1 IADD3 R4, P2, R26.reuse, UR8, RZ ;  /* 0x000000081a041c10 */ /* 0x040fe4000ff5e0ff */
[----:B------:R-:W-:Y:S01]  /*10a0*/  IADD3 R6, P4, R26, UR6, RZ ;  /* 0x000000061a067c10 */ /* 0x000fe2000ff9e0ff */
[----:B------:R-:W-:Y:S01]  /*10b0*/  UISETP.NE.AND.EX UP0, UPT, UR5, URZ, UPT, UP0 ;  /* 0x0000003f0500728c */ /* 0x000fe2000bf05300 */
[C---:B------:R-:W-:Y:S01]  /*10c0*/  @P1 IADD3.X R5, R27.reuse, UR9, RZ, P2, !PT ;  /* 0x000000091b051c10 */ /* 0x040fe200097fe4ff */
[----:B------:R-:W-:Y:S01]  /*10d0*/  ULDC UR4, c[0x0][0x424] ;  /* 0x0001090000047ab9 */ /* 0x000fe20000000800 */
[----:B------:R-:W-:Y:S01]  /*10e0*/  ULDC.64 UR8, c[0x0][0xa20] ;  /* 0x0002880000087ab9 */ /* 0x000fe20000000a00 */
[----:B------:R-:W-:Y:S01]  /*10f0*/  IADD3.X R7, R27, UR7, RZ, P4, !PT ;  /* 0x000000071b077c10 */ /* 0x000fe2000a7fe4ff */
[----:B------:R-:W-:Y:S01]  /*1100*/  USEL UR4, UR4, 0x1, UP0 ;  /* 0x0000000104047887 */ /* 0x000fe20008000000 */
[----:B------:R-:W-:Y:S01]  /*1110*/  ISETP.NE.U32.AND P2, PT, RZ, UR8, PT ;  /* 0x00000008ff007c0c */ /* 0x000fe2000bf45070 */
[----:B------:R-:W-:Y:S01]  /*1120*/  ULDC UR5, c[0x0][0x2f0] ;  /* 0x0000bc0000057ab9 */ /* 0x000fe20000000800 */
[----:B------:R0:W5:Y:S01]  /*1130*/  @P1 LDG.E R140, desc[UR10][R4.64] ;  /* 0x0000000a048c1981 */ /* 0x000162000c1e1900 */
[----:B------:R-:W-:Y:S01]  /*1140*/  UIMAD UR4, UR4, UR5, URZ ;  /* 0x00000005040472a4 */ /* 0x000fe2000f8e023f */
[----:B------:R-:W-:-:S02]  /*1150*/  ISETP.NE.AND.EX P2, PT, RZ, UR9, PT, P2 ;  /* 0x00000009ff007c0c */ /* 0x000fc4000bf45320 */
[----:B------:R0:W5:Y:S01]  /*1160*/  @P0 LDG.E R120, desc[UR10][R6.64] ;  /* 0x0000000a06780981 */ /* 0x000162000c1e1900 */
[----:B------:R-:W-:Y:S01]  /*1170*/  ULDC UR5, c[0x0][0x348] ;  /* 0x0000d20000057ab9 */ /* 0x000fe20000000800 */
[----:B------:R-:W-:Y:S01]  /*1180*/  IMAD.MOV.U32 R91, RZ, RZ, R8 ;  /* 0x000000ffff5b7224 */ /* 0x000fe200078e0008 */
[----:B------:R-:W-:Y:S08]  /*1190*/  @P1 BRA `(.L_x_437) ;  /* 0x0000000000281947 */ /* 0x000ff00003800000 */
[----:B------:R-:W-:Y:S02]  /*11a0*/  ULDC.64 UR6, c[0x0][0xa00] ;  /* 0x0002800000067ab9 */ /* 0x000fe40000000a00 */
[----:B------:R-:W-:-:S04]  /*11b0*/  ISETP.NE.U32.AND P1, PT, RZ, UR6, PT ;  /* 0x00000006ff007c0c */ /* 0x000fc8000bf25070 */
[----:B------:R-:W-:-:S13]  /*11c0*/  ISETP.NE.AND.EX P1, PT, RZ, UR7, PT, P1 ;  /* 0x00000007ff007c0c */ /* 0x000fda000bf25310 */
[----:B------:R-:W-:Y:S05]  /*11d0*/  @!P1 BRA `(.L_x_437) ;  /* 0x0000000000189947 */ /* 0x000fea0003800000 */
[----:B0-----:R-:W0:Y:S01]  /*11e0*/  LDC.64 R2, c[0x0][0xa00] ;  /* 0x00028000ff027b82 */ /* 0x001e220000000a00 */
[----:B------:R-:W-:Y:S01]  /*11f0*/  ULDC.64 UR6, c[0x0][0x208] ;  /* 0x0000820000067ab9 */ /* 0x000fe20000000a00 */
[----:B0-----:R-:W-:-:S05]  /*1200*/  IMAD.WIDE R2, R91, 0x4, R2 ;  /* 0x000000045b027825 */ /* 0x001fca00078e0202 */
[----:B-----5:R-:W2:Y:S04]  /*1210*/  LDG.E R140, desc[UR6][R2.64] ;  /* 0x00000006028c7981 */ /* 0x020ea8000c1e1900 */
[----:B------:R-:W2:Y:S02]  /*1220*/  LDG.E R5, desc[UR6][R2.64+0x4] ;  /* 0x0000040602057981 */ /* 0x000ea4000c1e1900 */
[----:B--2---:R-:W-:-:S07]  /*1230*/  IADD3 R140, -R140, R5, RZ ;  /* 0x000000058c8c7210 */ /* 0x004fce0007ffe1ff */
.L_x_437:
[----:B------:R-:W-:Y:S02]  /*1240*/  IMAD.U32 R24, RZ, RZ, UR5 ;  /* 0x00000005ff187e24 */ /* 0x000fe4000f8e00ff */
[----:B------:R-:W-:Y:S01]  /*1250*/  IMAD.U32 R25, RZ, RZ, UR4 ;  /* 0x00000004ff197e24 */ /* 0x000fe2000f8e00ff */
[----:B------:R-:W-:Y:S06]  /*1260*/  @!P2 BRA `(.L_x_438) ;  /* 0x000000000014a947 */ /* 0x000fec0003800000 */
[----:B0-----:R-:W-:Y:S01]  /*1270*/  IADD3 R2, P0, R26, UR8, RZ ;  /* 0x000000081a027c10 */ /* 0x001fe2000ff1e0ff */
[----:B------:R-:W-:-:S03]  /*1280*/  ULDC.64 UR4, c[0x0][0x208] ;  /* 0x0000820000047ab9 */ /* 0x000fc60000000a00 */
[----:B------:R-:W-:-:S05]  /*1290*/  IADD3.X R3, R27, UR9, RZ, P0, !PT ;  /* 0x000000091b037c10 */ /* 0x000fca00087fe4ff */
[----:B------:R1:W5:Y:S01]  /*12a0*/  LDG.E R25, desc[UR4][R2.64] ;  /* 0x0000000402197981 */ /* 0x000362000c1e1900 */
[----:B------:R-:W-:Y:S05]  /*12b0*/  BRA `(.L_x_439) ;  /* 0x0000000000147947 */ /* 0x000fea0003800000 */
.L_x_438:
[----:B------:R-:W-:Y:S05]  /*12c0*/  @!P0 BRA `(.L_x_439) ;  /* 0x0000000000108947 */ /* 0x000fea0003800000 */
[----:B------:R-:W-:Y:S02]  /*12d0*/  ULDC.64 UR4, c[0x0][0x208] ;  /* 0x0000820000047ab9 */ /* 0x000fe40000000a00 */
[----:B0-----:R-:W2:Y:S04]  /*12e0*/  LDG.E R2, desc[UR4][R6.64] ;  /* 0x0000000406027981 */ /* 0x001ea8000c1e1900 */
[----:B------:R-:W2:Y:S02]  /*12f0*/  LDG.E R25, desc[UR4][R6.64+0x4] ;  /* 0x0000040406197981 */ /* 0x000ea4000c1e1900 */
[----:B--2---:R-:W-:-:S07]  /*1300*/  IADD3 R25, -R2, R25, RZ ;  /* 0x0000001902197210 */ /* 0x004fce0007ffe1ff */
.L_x_439:
[----:B------:R-:W-:Y:S01]  /*1310*/  ULDC.64 UR4, c[0x0][0xa10] ;  /* 0x0002840000047ab9 */ /* 0x000fe20000000a00 */
[----:B------:R-:W-:Y:S01]  /*1320*/  ULDC.64 UR6, c[0x0][0x208] ;  /* 0x0000820000067ab9 */ /* 0x000fe20000000a00 */
[----:B------:R-:W-:-:S04]  /*1330*/  ISETP.NE.U32.AND P0, PT, RZ, UR4, PT ;  /* 0x00000004ff007c0c */ /* 0x000fc8000bf05070 */
[----:B------:R-:W-:Y:S01]  /*1340*/  ISETP.NE.AND.EX P0, PT, RZ, UR5, PT, P0 ;  /* 0x00000005ff007c0c */ /* 0x000fe2000bf05300 */
[----:B0----5:R-:W-:Y:S01]  /*1350*/  IMAD.IADD R8, R25, 0x1, -R0 ;  /* 0x0000000119087824 */ /* 0x021fe200078e0a00 */
[----:B------:R-:W-:-:S11]  /*1360*/  ULDC.64 UR4, c[0x0][0xa30] ;  /* 0x00028c0000047ab9 */ /* 0x000fd60000000a00 */
[----:B-1----:R-:W0:Y:S02]  /*1370*/  @P0 LDC.64 R2, c[0x0][0xa10] ;  /* 0x00028400ff020b82 */ /* 0x002e240000000a00 */
[----:B0-----:R-:W-:-:S05]  /*1380*/  @P0 IMAD.WIDE R2, R91, 0x4, R2 ;  /* 0x000000045b020825 */ /* 0x001fca00078e0202 */
[----:B------:R-:W2:Y:S04]  /*1390*/  @P0 LDG.E R6, desc[UR6][R2.64] ;  /* 0x0000000602060981 */ /* 0x000ea8000c1e1900 */
[----:B------:R-:W2:Y:S01]  /*13a0*/  @P0 LDG.E R7, desc[UR6][R2.64+0x4] ;  /* 0x0000040602070981 */ /* 0x000ea2000c1e1900 */
[----:B------:R-:W-:Y:S01]  /*13b0*/  IADD3 R116, -R8, RZ, RZ ;  /* 0x000000ff08747210 */ /* 0x000fe20007ffe1ff */
[----:B------:R-:W-:Y:S01]  /*13c0*/  IMAD.MOV.U32 R136, RZ, RZ, R25 ;  /* 0x000000ffff887224 */ /* 0x000fe200078e0019 */
[----:B------:R-:W-:Y:S02]  /*13d0*/  ISETP.NE.U32.AND P1, PT, RZ, UR4, PT ;  /* 0x00000004ff007c0c */ /* 0x000fe4000bf25070 */
[----:B------:R-:W-:Y:S02]  /*13e0*/  VIMNMX R116, RZ, R116, !PT ;  /* 0x00000074ff747248 */ /* 0x000fe40007fe0100 */
[----:B------:R-:W-:-:S13]  /*13f0*/  ISETP.NE.AND.EX P1, PT, RZ, UR5, PT, P1 ;  /* 0x00000005ff007c0c */ /* 0x000fda000bf25310 */
[----:B------:R-:W-:-:S04]  /*1400*/  @P1 IADD3 R4, P2, R26, UR4, RZ ;  /* 0x000000041a041c10 */ /* 0x000fc8000ff5e0ff */
[----:B------:R-:W-:-:S05]  /*1410*/  @P1 IADD3.X R5, R27, UR5, RZ, P2, !PT ;  /* 0x000000051b051c10 */ /* 0x000fca00097fe4ff */
[----:B------:R0:W5:Y:S01]  /*1420*/  @P1 LDG.E R136, desc[UR6][R4.64] ;  /* 0x0000000604881981 */ /* 0x000162000c1e1900 */
[----:B--2---:R-:W-:-:S05]  /*1430*/  @P0 IADD3 R24, -R6, R7, RZ ;  /* 0x0000000706180210 */ /* 0x004fca0007ffe1ff */
[----:B------:R-:W-:-:S04]  /*1440*/  IMAD.IADD R180, R8, 0x1, R24 ;  /* 0x0000000108b47824 */ /* 0x000fc800078e0218 */
[----:B------:R-:W-:-:S04]  /*1450*/  VIADD R0, R180, 0x4f ;  /* 0x0000004fb4007836 */ /* 0x000fc80000000000 */
[----:B------:R-:W-:-:S05]  /*1460*/  IMAD.HI R0, R0, 0x66666667, RZ ;  /* 0x6666666700007827 */ /* 0x000fca00078e02ff */
[----:B------:R-:W-:-:S04]  /*1470*/  SHF.R.U32.HI R223, RZ, 0x1f, R0 ;  /* 0x0000001fffdf7819 */ /* 0x000fc80000011600 */
[----:B------:R-:W-:-:S05]  /*1480*/  LEA.HI.SX32 R223, R0, R223, 0x1b ;  /* 0x000000df00df7211 */ /* 0x000fca00078fdaff */
[----:B------:R-:W-:-:S05]  /*1490*/  IMAD R3, R223, 0x50, -R8 ;  /* 0x00000050df037824 */ /* 0x000fca00078e0a08 */
[----:B------:R-:W-:-:S04]  /*14a0*/  VIMNMX R3, R3, R24, PT ;  /* 0x0000001803037248 */ /* 0x000fc80003fe0100 */
[----:B------:R-:W-:Y:S01]  /*14b0*/  ISETP.GT.AND P0, PT, R3, R116, PT ;  /* 0x000000740300720c */ /* 0x000fe20003f04270 */
[----:B------:R-:W-:-:S05]  /*14c0*/  IMAD.WIDE.U32 R116, R116, -0x33333333, RZ ;  /* 0xcccccccd74747825 */ /* 0x000fca00078e00ff */
[----:B------:R-:W-:-:S05]  /*14d0*/  SHF.R.U32.HI R116, RZ, 0x6, R117 ;  /* 0x00000006ff747819 */ /* 0x000fca0000011675 */
[----:B------:R-:W-:Y:S02]  /*14e0*/  IMAD.MOV.U32 R2, RZ, RZ, R116 ;  /* 0x000000ffff027224 */ /* 0x000fe400078e0074 */
[----:B------:R-:W-:-:S04]  /*14f0*/  @P0 VIADD R0, R3, 0x4f ;  /* 0x0000004f03000836 */ /* 0x000fc80000000000 */
[----:B------:R-:W-:-:S05]  /*1500*/  @P0 IMAD.HI R0, R0, 0x66666667, RZ ;  /* 0x6666666700000827 */ /* 0x000fca00078e02ff */
[----:B------:R-:W-:-:S04]  /*1510*/  @P0 SHF.R.U32.HI R3, RZ, 0x1f, R0 ;  /* 0x0000001fff030819 */ /* 0x000fc80000011600 */
[----:B------:R-:W-:Y:S02]  /*1520*/  @P0 LEA.HI.SX32 R2, R0, R3, 0x1b ;  /* 0x0000000300020211 */ /* 0x000fe400078fdaff */
[----:B------:R-:W-:Y:S02]  /*1530*/  PLOP3.LUT P0, PT, PT, PT, PT, 0x80, 0x0 ;  /* 0x000000000000781c */ /* 0x000fe40003f0f070 */
[----:B------:R-:W-:-:S13]  /*1540*/  ISETP.GT.AND P1, PT, R2, R116, PT ;  /* 0x000000740200720c */ /* 0x000fda0003f24270 */
[----:B0-----:R-:W-:Y:S05]  /*1550*/  @!P1 BRA `(.L_x_440) ;  /* 0x0000009000e49947 */ /* 0x001fea0003800000 */
[----:B------:R-:W-:Y:S01]  /*1560*/  IADD3 R0, R22, 0x24400, RZ ;  /* 0x0002440016007810 */ /* 0x000fe20007ffe0ff */
[----:B------:R-:W-:Y:S03]  /*1570*/  BSSY B6, `(.L_x_441) ;  /* 0x0000013000067945 */ /* 0x000fe60003800000 */
[----:B------:R-:W-:-:S13]  /*1580*/  LOP3.LUT P0, RZ, R0, 0x3ff, RZ, 0xc0, !PT ;  /* 0x000003ff00ff7812 */ /* 0x000fda000780c0ff */
[----:B------:R-:W-:Y:S05]  /*1590*/  @!P0 BRA `(.L_x_442) ;  /* 0x0000000000408947 */ /* 0x000fea0003800000 */
        /* <DEDUP_REMOVED lines=9> */
[----:B------:R-:W-:Y:S01]  /*1630*/  IMAD.U32 R7, RZ, RZ, UR5 ;  /* 0x00000005ff077e24 */ /* 0x000fe2000f8e00ff */
[----:B------:R-:W-:Y:S01]  /*1640*/  MOV R11, UR7 ;  /* 0x00000007000b7c02 */ /* 0x000fe20008000f00 */
[----:B------:R-:W-:Y:S01]  /*1650*/  IMAD.MOV.U32 R8, RZ, RZ, 0x70 ;  /* 0x00000070ff087424 */ /* 0x000fe200078e00ff */
[----:B------:R-:W-:Y:S01]  /*1660*/  MOV R13, RZ ;  /* 0x000000ff000d7202 */ /* 0x000fe20000000f00 */
[----:B0-----:R-:W-:-:S07]  /*1670*/  IMAD.MOV.U32 R12, RZ, RZ, 0x1 ;  /* 0x00000001ff0c7424 */ /* 0x001fce00078e00ff */
[----:B------:R-:W-:-:S07]  /*1680*/  LEPC R20, `(.L_x_442) ;  /* 0x000000001014794e */ /* 0x000fce0000000000 */
[----:B-1---5:R-:W-:Y:S05]  /*1690*/  CALL.ABS.NOINC R14 ;  /* 0x000000000e007343 */ /* 0x022fea0003c00000 */
.L_x_442:
[----:B------:R-:W-:Y:S05]  /*16a0*/  BSYNC B6 ;  /* 0x0000000000067941 */ /* 0x000fea0003800000 */
.L_x_441:
[----:B------:R-:W-:Y:S01]  /*16b0*/  VIADD R0, R22, 0x400 ;  /* 0x0000040016007836 */ /* 0x000fe20000000000 */
[----:B------:R-:W-:Y:S04]  /*16c0*/  BSSY B6, `(.L_x_443) ;  /* 0x0000013000067945 */ /* 0x000fe80003800000 */
[----:B------:R-:W-:-:S13]  /*16d0*/  LOP3.LUT P0, RZ, R0, 0x3ff, RZ, 0xc0, !PT ;  /* 0x000003ff00ff7812 */ /* 0x000fda000780c0ff */
[----:B------:R-:W-:Y:S05]  /*16e0*/  @!P0 BRA `(.L_x_444) ;  /* 0x0000000000408947 */ /* 0x000fea0003800000 */
[----:B------:R-:W-:Y:S01]  /*16f0*/  MOV R0, 0x0 ;  /* 0x0000000000007802 */ /* 0x000fe20000000f00 */
[----:B------:R-:W-:Y:S01]  /*1700*/  ULDC.64 UR4, c[0x4][0x138] ;  /* 0x01004e0000047ab9 */ /* 0x000fe20000000a00 */
[----:B------:R-:W-:Y:S01]  /*1710*/  ULDC.64 UR6, c[0x4][0xa8] ;  /* 0x01002a0000067ab9 */ /* 0x000fe20000000a00 */
[----:B------:R-:W-:Y:S01]  /*1720*/  IMAD.U32 R4, RZ, RZ, UR4 ;  /* 0x00000004ff047e24 */ /* 0x000fe2000f8e00ff */
[----:B------:R0:W1:Y:S01]  /*1730*/  LDC.64 R14, c[0x4][R0] ;  /* 0x01000000000e7b82 */ /* 0x0000620000000a00 */
[----:B------:R-:W-:Y:S01]  /*1740*/  MOV R5, UR5 ;  /* 0x0000000500057c02 */ /* 0x000fe20008000f00 */
[----:B------:R-:W-:Y:S01]  /*1750*/  ULDC.64 UR4, c[0x4][0x140] ;  /* 0x0100500000047ab9 */ /* 0x000fe20000000a00 */
[----:B------:R-:W-:Y:S01]  /*1760*/  MOV R10, UR6 ;  /* 0x00000006000a7c02 */ /* 0x000fe20008000f00 */
[----:B------:R-:W-:Y:S01]  /*1770*/  IMAD.U32 R6, RZ, RZ, UR4 ;  /* 0x00000004ff067e24 */ /* 0x000fe2000f8e00ff */
[----:B------:R-:W-:Y:S01]  /*1780*/  MOV R12, 0x1 ;  /* 0x00000001000c7802 */ /* 0x000fe20000000f00 */
[----:B------:R-:W-:-:S02]  /*1790*/  IMAD.U32 R7, RZ, RZ, UR5 ;  /* 0x00000005ff077e24 */ /* 0x000fc4000f8e00ff */
[----:B------:R-:W-:Y:S02]  /*17a0*/  IMAD.U32 R11, RZ, RZ, UR7 ;  /* 0x00000007ff0b7e24 */ /* 0x000fe4000f8e00ff */
[----:B------:R-:W-:Y:S02]  /*17b0*/  IMAD.MOV.U32 R8, RZ, RZ, 0x70 ;  /* 0x00000070ff087424 */ /* 0x000fe400078e00ff */
[----:B0-----:R-:W-:-:S07]  /*17c0*/  IMAD.MOV.U32 R13, RZ, RZ, RZ ;  /* 0x000000ffff0d7224 */ /* 0x001fce00078e00ff */
[----:B------:R-:W-:-:S07]  /*17d0*/  LEPC R20, `(.L_x_444) ;  /* 0x000000001014794e */ /* 0x000fce0000000000 */
[----:B-1---5:R-:W-:Y:S05]  /*17e0*/  CALL.ABS.NOINC R14 ;  /* 0x000000000e007343 */ /* 0x022fea0003c00000 */
.L_x_444:
[----:B------:R-:W-:Y:S05]  /*17f0*/  BSYNC B6 ;  /* 0x0000000000067941 */ /* 0x000fea0003800000 */
.L_x_443:
[----:B------:R-:W2:Y:S01]  /*1800*/  LDL R32, [R1+0x58] ;  /* 0x0000580001207983 */ /* 0x000ea20000100800 */
[----:B------:R-:W-:-:S03]  /*1810*/  ULDC.64 UR4, c[0x0][0x9f8] ;  /* 0x00027e0000047ab9 */ /* 0x000fc60000000a00 */
[----:B------:R-:W3:Y:S01]  /*1820*/  LDL R28, [R1+0x54] ;  /* 0x00005400011c7983 */ /* 0x000ee20000100800 */
[----:B------:R-:W-:Y:S01]  /*1830*/  ISETP.NE.U32.AND P0, PT, RZ, UR4, PT ;  /* 0x00000004ff007c0c */ /* 0x000fe2000bf05070 */
[----:B------:R-:W-:Y:S01]  /*1840*/  ULDC.64 UR6, c[0x0][0x208] ;  /* 0x0000820000067ab9 */ /* 0x000fe20000000a00 */
[----:B------:R-:W0:Y:S01]  /*1850*/  LDC R115, c[0x0][0x3f4] ;  /* 0x0000fd00ff737b82 */ /* 0x000e220000000800 */
[----:B------:R-:W4:Y:S01]  /*1860*/  LDL R11, [R1+0x68] ;  /* 0x00006800010b7983 */ /* 0x000f220000100800 */
[----:B------:R-:W-:-:S06]  /*1870*/  ISETP.NE.AND.EX P0, PT, RZ, UR5, PT, P0 ;  /* 0x00000005ff007c0c */ /* 0x000fcc000bf05300 */
[----:B------:R-:W1:Y:S07]  /*1880*/  LDC.64 R98, c[0x0][0x3f8] ;  /* 0x0000fe00ff627b82 */ /* 0x000e6e0000000a00 */
[----:B------:R-:W-:Y:S01]  /*1890*/  @P0 IADD3 R4, P1, R26, UR4, RZ ;  /* 0x000000041a040c10 */ /* 0x000fe2000ff3e0ff */
[----:B------:R-:W0:Y:S01]  /*18a0*/  LDC.64 R92, c[0x0][0x408] ;  /* 0x00010200ff5c7b82 */ /* 0x000e220000000a00 */
[----:B------:R-:W-:Y:S02]  /*18b0*/  ULDC UR4, c[0x0][0x2f4] ;  /* 0x0000bd0000047ab9 */ /* 0x000fe40000000800 */
[----:B------:R-:W-:-:S05]  /*18c0*/  @P0 IADD3.X R5, R27, UR5, RZ, P1, !PT ;  /* 0x000000051b050c10 */ /* 0x000fca0008ffe4ff */
[----:B------:R0:W4:Y:S01]  /*18d0*/  @P0 LDG.E R91, desc[UR6][R4.64] ;  /* 0x00000006045b0981 */ /* 0x000122000c1e1900 */
[----:B------:R-:W-:Y:S01]  /*18e0*/  ISETP.GE.AND P1, PT, R213, UR4, PT ;  /* 0x00000004d5007c0c */ /* 0x000fe2000bf26270 */
[C---:B------:R-:W-:Y:S01]  /*18f0*/  VIADD R34, R219.reuse, 0x40 ;  /* 0x00000040db227836 */ /* 0x040fe20000000000 */
[----:B------:R-:W-:Y:S01]  /*1900*/  ISETP.GE.AND P0, PT, R16, UR4, PT ;  /* 0x0000000410007c0c */ /* 0x000fe2000bf06270 */
[C---:B------:R-:W-:Y:S01]  /*1910*/  VIADD R21, R219.reuse, 0x40 ;  /* 0x00000040db157836 */ /* 0x040fe20000000000 */
[----:B------:R-:W-:Y:S01]  /*1920*/  SEL R3, RZ, 0xffffffff, P1 ;  /* 0xffffffffff037807 */ /* 0x000fe20000800000 */
[----:B------:R-:W-:Y:S01]  /*1930*/  IMAD.SHL.U32 R34, R34, 0x40, RZ ;  /* 0x0000004022227824 */ /* 0x000fe200078e00ff */
[----:B------:R-:W-:Y:S01]  /*1940*/  SEL R0, RZ, 0x1, P0 ;  /* 0x00000001ff007807 */ /* 0x000fe20000000000 */
[-C--:B-1----:R-:W-:Y:S01]  /*1950*/  IMAD.WIDE.U32 R100, R219, R98.reuse, R16 ;  /* 0x00000062db647225 */ /* 0x082fe200078e0010 */
[----:B------:R-:W-:Y:S01]  /*1960*/  ISETP.GE.AND P2, PT, R18, UR4, PT ;  /* 0x0000000412007c0c */ /* 0x000fe2000bf46270 */
[----:B------:R-:W1:Y:S01]  /*1970*/  S2R R138, SR_TID.X ;  /* 0x00000000008a7919 */ /* 0x000e620000002100 */
[----:B------:R-:W-:Y:S01]  /*1980*/  SHF.R.S32.HI R7, RZ, 0x1f, R219 ;  /* 0x0000001fff077819 */ /* 0x000fe200000114db */
[----:B------:R-:W-:Y:S01]  /*1990*/  IMAD.SHL.U32 R3, R3, 0x2, RZ ;  /* 0x0000000203037824 */ /* 0x000fe200078e00ff */
[----:B------:R-:W-:Y:S01]  /*19a0*/  SHF.R.S32.HI R215, RZ, 0x1f, R214 ;  /* 0x0000001fffd77819 */ /* 0x000fe200000114d6 */
[----:B------:R-:W-:Y:S01]  /*19b0*/  VIADD R31, R219, 0x20 ;  /* 0x00000020db1f7836 */ /* 0x000fe20000000000 */
[----:B0-----:R-:W-:Y:S01]  /*19c0*/  ISETP.GE.AND P1, PT, R213, R115, PT ;  /* 0x00000073d500720c */ /* 0x001fe20003f26270 */
[----:B------:R-:W-:Y:S01]  /*19d0*/  IMAD R6, R7, R98, RZ ;  /* 0x0000006207067224 */ /* 0x000fe200078e02ff */
[----:B------:R-:W-:Y:S01]  /*19e0*/  LOP3.LUT R0, R3, 0x2, R0, 0xe2, !PT ;  /* 0x0000000203007812 */ /* 0x000fe200078ee200 */
[----:B------:R-:W-:Y:S01]  /*19f0*/  IMAD.WIDE.U32 R96, R219, R92, R214 ;  /* 0x0000005cdb607225 */ /* 0x000fe200078e00d6 */
[----:B------:R-:W-:-:S02]  /*1a00*/  SEL R3, RZ, 0x4, P2 ;  /* 0x00000004ff037807 */ /* 0x000fc40001000000 */
[----:B------:R-:W-:Y:S01]  /*1a10*/  ISETP.GE.AND P2, PT, R16, R115, PT ;  /* 0x000000731000720c */ /* 0x000fe20003f46270 */
[----:B------:R-:W-:Y:S01]  /*1a20*/  IMAD R5, R219, R99, R6 ;  /* 0x00000063db057224 */ /* 0x000fe200078e0206 */
[----:B------:R-:W-:Y:S01]  /*1a30*/  LOP3.LUT R4, R0, R3, RZ, 0xfc, !PT ;  /* 0x0000000300047212 */ /* 0x000fe200078efcff */
[-C--:B------:R-:W-:Y:S01]  /*1a40*/  IMAD R0, R7, R92.reuse, RZ ;  /* 0x0000005c07007224 */ /* 0x080fe200078e02ff */
[----:B------:R-:W-:Y:S01]  /*1a50*/  SEL R3, R115, RZ, P2 ;  /* 0x000000ff73037207 */ /* 0x000fe20001000000 */
[----:B------:R-:W-:Y:S01]  /*1a60*/  IMAD.WIDE.U32 R94, R219, R92, R16 ;  /* 0x0000005cdb5e7225 */ /* 0x000fe200078e0010 */
[----:B------:R-:W-:Y:S02]  /*1a70*/  SEL R6, R115, RZ, P1 ;  /* 0x000000ff73067207 */ /* 0x000fe40000800000 */
[----:B------:R-:W-:Y:S01]  /*1a80*/  IADD3 R3, R16, R3, RZ ;  /* 0x0000000310037210 */ /* 0x000fe20007ffe0ff */
[C---:B------:R-:W-:Y:S01]  /*1a90*/  IMAD R7, R219.reuse, R93, R0 ;  /* 0x0000005ddb077224 */ /* 0x040fe200078e0200 */
[C---:B------:R-:W-:Y:S01]  /*1aa0*/  IADD3 R35, R219.reuse, 0x20, RZ ;  /* 0x00000020db237810 */ /* 0x040fe20007ffe0ff */
[----:B------:R-:W-:Y:S01]  /*1ab0*/  IMAD.WIDE.U32 R102, R219, R98, R214 ;  /* 0x00000062db667225 */ /* 0x000fe200078e00d6 */
[----:B------:R-:W-:-:S02]  /*1ac0*/  SHF.R.S32.HI R0, RZ, 0x1f, R3 ;  /* 0x0000001fff007819 */ /* 0x000fc40000011403 */
[----:B------:R-:W-:Y:S01]  /*1ad0*/  SHF.L.U32 R21, R21, 0x6, RZ ;  /* 0x0000000615157819 */ /* 0x000fe200000006ff */
[----:B------:R-:W-:Y:S01]  /*1ae0*/  IMAD.IADD R97, R97, 0x1, R7 ;  /* 0x0000000161617824 */ /* 0x000fe200078e0207 */
[----:B------:R-:W-:Y:S01]  /*1af0*/  IADD3 R103, R103, R5, RZ ;  /* 0x0000000567677210 */ /* 0x000fe20007ffe0ff */
[----:B------:R-:W-:Y:S01]  /*1b00*/  IMAD.IADD R95, R7, 0x1, R95 ;  /* 0x00000001075f7824 */ /* 0x000fe200078e025f */
[----:B------:R-:W-:Y:S01]  /*1b10*/  IADD3 R7, R213, R6, RZ ;  /* 0x00000006d5077210 */ /* 0x000fe20007ffe0ff */
[----:B------:R-:W-:Y:S01]  /*1b20*/  IMAD.IADD R101, R5, 0x1, R101 ;  /* 0x0000000105657824 */ /* 0x000fe200078e0265 */
[CC--:B------:R-:W-:Y:S01]  /*1b30*/  LEA.HI R5, R0.reuse, R3.reuse, RZ, 0x6 ;  /* 0x0000000300057211 */ /* 0x0c0fe200078f30ff */
[----:B------:R-:W-:Y:S01]  /*1b40*/  IMAD.SHL.U32 R35, R35, 0x40, RZ ;  /* 0x0000004023237824 */ /* 0x000fe200078e00ff */
[----:B------:R-:W-:Y:S01]  /*1b50*/  SHF.R.S32.HI R8, RZ, 0x1f, R7 ;  /* 0x0000001fff087819 */ /* 0x000fe20000011407 */
[----:B------:R-:W-:Y:S01]  /*1b60*/  IMAD.SHL.U32 R31, R31, 0x40, RZ ;  /* 0x000000401f1f7824 */ /* 0x000fe200078e00ff */
[----:B------:R-:W-:Y:S01]  /*1b70*/  LEA.HI R10, R0, R3, RZ, 0x3 ;  /* 0x00000003000a7211 */ /* 0x000fe200078f18ff */
[----:B------:R-:W-:Y:S01]  /*1b80*/  IMAD.IADD R120, R120, 0x1, R25 ;  /* 0x0000000178787824 */ /* 0x000fe200078e0219 */
[----:B------:R-:W-:-:S02]  /*1b90*/  LOP3.LUT R34, R34, 0x1c0, RZ, 0xc0, !PT ;  /* 0x000001c022227812 */ /* 0x000fc400078ec0ff */
[----:B------:R-:W-:Y:S02]  /*1ba0*/  LOP3.LUT R21, R21, 0x1c0, RZ, 0xc0, !PT ;  /* 0x000001c015157812 */ /* 0x000fe400078ec0ff */
[----:B------:R-:W-:Y:S02]  /*1bb0*/  SHF.R.S32.HI R6, RZ, 0x6, R5 ;  /* 0x00000006ff067819 */ /* 0x000fe40000011405 */
[-C--:B------:R-:W-:Y:S02]  /*1bc0*/  LEA.HI R20, R8, R7.reuse, RZ, 0x3 ;  /* 0x0000000708147211 */ /* 0x080fe400078f18ff */
[----:B------:R-:W-:Y:S01]  /*1bd0*/  LOP3.LUT R9, R34, 0x38, R10, 0xf8, !PT ;  /* 0x0000003822097812 */ /* 0x000fe200078ef80a */
[----:B------:R-:W-:Y:S01]  /*1be0*/  IMAD R134, R6, 0x1400, R229 ;  /* 0x0000140006867824 */ /* 0x000fe200078e02e5 */
[----:B------:R-:W-:Y:S02]  /*1bf0*/  SHF.R.U32.HI R21, RZ, 0x3, R21 ;  /* 0x00000003ff157819 */ /* 0x000fe40000011615 */
[----:B------:R-:W-:-:S02]  /*1c00*/  LEA.HI R7, R8, R7, RZ, 0x6 ;  /* 0x0000000708077211 */ /* 0x000fc400078f30ff */
[--C-:B------:R-:W-:Y:S02]  /*1c10*/  LOP3.LUT R0, R225, 0x38, R10.reuse, 0xf8, !PT ;  /* 0x00000038e1007812 */ /* 0x100fe400078ef80a */
[----:B------:R-:W-:Y:S02]  /*1c20*/  LOP3.LUT R35, R35, 0x1c0, RZ, 0xc0, !PT ;  /* 0x000001c023237812 */ /* 0x000fe400078ec0ff */
[----:B------:R-:W-:Y:S02]  /*1c30*/  SHF.R.U32.HI R33, RZ, 0x3, R225 ;  /* 0x00000003ff217819 */ /* 0x000fe400000116e1 */
[----:B------:R-:W-:Y:S02]  /*1c40*/  LOP3.LUT R31, R31, 0x1c0, RZ, 0xc0, !PT ;  /* 0x000001c01f1f7812 */ /* 0x000fe400078ec0ff */
[----:B------:R-:W-:Y:S02]  /*1c50*/  LOP3.LUT R9, R9, R21, RZ, 0x3c, !PT ;  /* 0x0000001509097212 */ /* 0x000fe400078e3cff */
[----:B------:R-:W-:-:S02]  /*1c60*/  LOP3.LUT R5, R35, 0x38, R10, 0xf8, !PT ;  /* 0x0000003823057812 */ /* 0x000fc400078ef80a */
[----:B------:R-:W-:Y:S02]  /*1c70*/  LOP3.LUT R3, R0, R33, RZ, 0x3c, !PT ;  /* 0x0000002100037212 */ /* 0x000fe400078e3cff */
[----:B------:R-:W-:Y:S02]  /*1c80*/  SHF.R.U32.HI R31, RZ, 0x3, R31 ;  /* 0x00000003ff1f7819 */ /* 0x000fe4000001161f */
[----:B------:R-:W-:Y:S02]  /*1c90*/  LOP3.LUT R0, R225, 0x38, R20, 0xf8, !PT ;  /* 0x00000038e1007812 */ /* 0x000fe400078ef814 */
[----:B------:R-:W-:Y:S02]  /*1ca0*/  LOP3.LUT R5, R5, R31, RZ, 0x3c, !PT ;  /* 0x0000001f05057212 */ /* 0x000fe400078e3cff */
[----:B------:R-:W-:Y:S02]  /*1cb0*/  LOP3.LUT R0, R0, R33, RZ, 0x3c, !PT ;  /* 0x0000002100007212 */ /* 0x000fe400078e3cff */
[----:B------:R-:W-:-:S02]  /*1cc0*/  IADD3 R134, R134, R3, RZ ;  /* 0x0000000386867210 */ /* 0x000fc40007ffe0ff */
[----:B------:R-:W-:Y:S02]  /*1cd0*/  LOP3.LUT R3, R35, 0x38, R20, 0xf8, !PT ;  /* 0x0000003823037812 */ /* 0x000fe400078ef814 */
[----:B------:R-:W-:Y:S01]  /*1ce0*/  ISETP.GE.AND P0, PT, R19, UR4, PT ;  /* 0x0000000413007c0c */ /* 0x000fe2000bf06270 */
[----:B------:R-:W-:Y:S01]  /*1cf0*/  IMAD.SHL.U32 R107, R92, 0x20, RZ ;  /* 0x000000205c6b7824 */ /* 0x000fe200078e00ff */
[----:B------:R-:W-:Y:S01]  /*1d00*/  LOP3.LUT R8, R3, R31, RZ, 0x3c, !PT ;  /* 0x0000001f03087212 */ /* 0x000fe200078e3cff */
[-C--:B-----5:R-:W-:Y:S01]  /*1d10*/  IMAD.WIDE.U32 R96, R136, R92.reuse, R96 ;  /* 0x0000005c88607225 */ /* 0x0a0fe200078e0060 */
[C-C-:B------:R-:W-:Y:S02]  /*1d20*/  SHF.L.U64.HI R106, R92.reuse, 0x5, R93.reuse ;  /* 0x000000055c6a7819 */ /* 0x140fe4000001025d */
[----:B------:R-:W-:Y:S01]  /*1d30*/  SHF.L.U64.HI R110, R92, 0x6, R93 ;  /* 0x000000065c6e7819 */ /* 0x000fe2000001025d */
[----:B------:R-:W-:Y:S01]  /*1d40*/  IMAD.WIDE.U32 R94, R136, R92, R94 ;  /* 0x0000005c885e7225 */ /* 0x000fe200078e005e */
[----:B------:R-:W-:-:S02]  /*1d50*/  SHF.L.U32 R111, R92, 0x6, RZ ;  /* 0x000000065c6f7819 */ /* 0x000fc400000006ff */
[----:B------:R-:W-:Y:S01]  /*1d60*/  SEL R3, RZ, 0x8, P0 ;  /* 0x00000008ff037807 */ /* 0x000fe20000000000 */
[----:B------:R-:W-:-:S04]  /*1d70*/  IMAD.WIDE.U32 R100, R136, R98, R100 ;  /* 0x0000006288647225 */ /* 0x000fc800078e0064 */
[----:B------:R-:W-:Y:S01]  /*1d80*/  IMAD.WIDE.U32 R102, R136, R98, R102 ;  /* 0x0000006288667225 */ /* 0x000fe200078e0066 */
[C---:B------:R-:W-:Y:S02]  /*1d90*/  LOP3.LUT R26, R4.reuse, R3, RZ, 0xfc, !PT ;  /* 0x00000003041a7212 */ /* 0x040fe400078efcff */
[----:B------:R-:W-:Y:S01]  /*1da0*/  LOP3.LUT R3, R4, 0x1, RZ, 0xc0, !PT ;  /* 0x0000000104037812 */ /* 0x000fe200078ec0ff */
[----:B------:R-:W-:Y:S01]  /*1db0*/  IMAD R121, R99, 0x50, RZ ;  /* 0x0000005063797824 */ /* 0x000fe200078e02ff */
[C-C-:B------:R-:W-:Y:S01]  /*1dc0*/  SHF.L.U64.HI R104, R98.reuse, 0x5, R99.reuse ;  /* 0x0000000562687819 */ /* 0x140fe20000010263 */
[C---:B------:R-:W-:Y:S01]  /*1dd0*/  IMAD.SHL.U32 R109, R98.reuse, 0x40, RZ ;  /* 0x00000040626d7824 */ /* 0x040fe200078e00ff */
[C---:B------:R-:W-:Y:S02]  /*1de0*/  SHF.L.U64.HI R108, R98.reuse, 0x6, R99 ;  /* 0x00000006626c7819 */ /* 0x040fe40000010263 */
[----:B------:R-:W-:Y:S01]  /*1df0*/  SHF.L.U32 R105, R98, 0x5, RZ ;  /* 0x0000000562697819 */ /* 0x000fe200000006ff */
[----:B------:R-:W-:Y:S01]  /*1e00*/  IMAD.SHL.U32 R115, R115, 0x2, RZ ;  /* 0x0000000273737824 */ /* 0x000fe200078e00ff */
[----:B------:R-:W-:-:S02]  /*1e10*/  LOP3.LUT R25, R26, 0x4, RZ, 0xc0, !PT ;  /* 0x000000041a197812 */ /* 0x000fc400078ec0ff */
[----:B-1----:R-:W-:Y:S01]  /*1e20*/  LEA.HI R138, R138, 0x8, RZ, 0x19 ;  /* 0x000000088a8a7811 */ /* 0x002fe200078fc8ff */
[C---:B--2---:R-:W-:Y:S02]  /*1e30*/  IMAD R132, R6.reuse, 0x1400, R32 ;  /* 0x0000140006847824 */ /* 0x044fe400078e0220 */
[----:B---3--:R-:W-:Y:S01]  /*1e40*/  IMAD R130, R6, 0x1400, R28 ;  /* 0x0000140006827824 */ /* 0x008fe200078e021c */
[----:B------:R-:W-:Y:S01]  /*1e50*/  SHF.R.S32.HI R6, RZ, 0x6, R7 ;  /* 0x00000006ff067819 */ /* 0x000fe20000011407 */
[----:B------:R-:W-:Y:S01]  /*1e60*/  IMAD.IADD R132, R132, 0x1, R5 ;  /* 0x0000000184847824 */ /* 0x000fe200078e0205 */
[----:B------:R-:W-:Y:S01]  /*1e70*/  LOP3.LUT R5, R34, 0x38, R20, 0xf8, !PT ;  /* 0x0000003822057812 */ /* 0x000fe200078ef814 */
[----:B------:R-:W-:Y:S01]  /*1e80*/  IMAD.IADD R130, R130, 0x1, R9 ;  /* 0x0000000182827824 */ /* 0x000fe200078e0209 */
[----:B------:R-:W-:Y:S01]  /*1e90*/  SHF.R.S32.HI R9, RZ, 0x1f, R136 ;  /* 0x0000001fff097819 */ /* 0x000fe20000011488 */
[----:B------:R-:W-:-:S05]  /*1ea0*/  IMAD R133, R6, 0x1400, R229 ;  /* 0x0000140006857824 */ /* 0x000fca00078e02e5 */
[----:B------:R-:W-:Y:S01]  /*1eb0*/  IADD3 R133, R133, R0, RZ ;  /* 0x0000000085857210 */ /* 0x000fe20007ffe0ff */
[C---:B------:R-:W-:Y:S02]  /*1ec0*/  IMAD R0, R9.reuse, R98, RZ ;  /* 0x0000006209007224 */ /* 0x040fe400078e02ff */
[----:B------:R-:W-:Y:S02]  /*1ed0*/  IMAD R9, R9, R92, RZ ;  /* 0x0000005c09097224 */ /* 0x000fe400078e02ff */
[C---:B------:R-:W-:Y:S02]  /*1ee0*/  IMAD R131, R6.reuse, 0x1400, R32 ;  /* 0x0000140006837824 */ /* 0x040fe400078e0220 */
[----:B------:R-:W-:Y:S01]  /*1ef0*/  IMAD R129, R6, 0x1400, R28 ;  /* 0x0000140006817824 */ /* 0x000fe200078e021c */
[----:B------:R-:W-:Y:S01]  /*1f00*/  LOP3.LUT R6, R5, R21, RZ, 0x3c, !PT ;  /* 0x0000001505067212 */ /* 0x000fe200078e3cff */
[----:B------:R-:W-:Y:S02]  /*1f10*/  IMAD R5, R93, 0x50, RZ ;  /* 0x000000505d057824 */ /* 0x000fe400078e02ff */
[----:B------:R-:W-:-:S02]  /*1f20*/  IMAD R9, R136, R93, R9 ;  /* 0x0000005d88097224 */ /* 0x000fc400078e0209 */
[----:B------:R-:W-:Y:S02]  /*1f30*/  IMAD R7, R136, R99, R0 ;  /* 0x0000006388077224 */ /* 0x000fe400078e0200 */
[----:B------:R-:W-:-:S04]  /*1f40*/  IMAD.WIDE.U32 R92, R92, 0x50, RZ ;  /* 0x000000505c5c7825 */ /* 0x000fc800078e00ff */
[----:B------:R-:W-:Y:S01]  /*1f50*/  IMAD.IADD R128, R93, 0x1, R5 ;  /* 0x000000015d807824 */ /* 0x000fe200078e0205 */
[----:B------:R-:W-:Y:S01]  /*1f60*/  IADD3 R5, R7, R101, RZ ;  /* 0x0000006507057210 */ /* 0x000fe20007ffe0ff */
[----:B------:R-:W-:Y:S02]  /*1f70*/  IMAD.IADD R129, R129, 0x1, R6 ;  /* 0x0000000181817824 */ /* 0x000fe400078e0206 */
[----:B------:R-:W-:Y:S02]  /*1f80*/  IMAD.IADD R4, R103, 0x1, R7 ;  /* 0x0000000167047824 */ /* 0x000fe400078e0207 */
[----:B------:R-:W-:Y:S01]  /*1f90*/  IMAD.IADD R131, R131, 0x1, R8 ;  /* 0x0000000183837824 */ /* 0x000fe200078e0208 */
[----:B------:R-:W-:Y:S01]  /*1fa0*/  SHF.R.S32.HI R8, RZ, 0x3, R10 ;  /* 0x00000003ff087819 */ /* 0x000fe2000001140a */
[----:B------:R-:W-:Y:S02]  /*1fb0*/  IMAD.IADD R6, R97, 0x1, R9 ;  /* 0x0000000161067824 */ /* 0x000fe400078e0209 */
[----:B------:R-:W-:Y:S01]  /*1fc0*/  IMAD.IADD R7, R9, 0x1, R95 ;  /* 0x0000000109077824 */ /* 0x000fe200078e025f */
[----:B------:R-:W-:Y:S01]  /*1fd0*/  LOP3.LUT R9, R10, 0xfffffff8, RZ, 0xc0, !PT ;  /* 0xfffffff80a097812 */ /* 0x000fe200078ec0ff */
[----:B------:R-:W-:Y:S01]  /*1fe0*/  IMAD.WIDE.U32 R98, R98, 0x50, RZ ;  /* 0x0000005062627825 */ /* 0x000fe200078e00ff */
[----:B------:R-:W-:-:S02]  /*1ff0*/  SHF.R.S32.HI R10, RZ, 0x3, R20 ;  /* 0x00000003ff0a7819 */ /* 0x000fc40000011414 */
[----:B------:R-:W-:Y:S01]  /*2000*/  LOP3.LUT R20, R20, 0xfffffff8, RZ, 0xc0, !PT ;  /* 0xfffffff814147812 */ /* 0x000fe200078ec0ff */
[----:B----4-:R-:W-:Y:S01]  /*2010*/  IMAD R112, R11, 0x20, R219 ;  /* 0x000000200b707824 */ /* 0x010fe200078e02db */
[C---:B------:R-:W-:Y:S02]  /*2020*/  LOP3.LUT R21, R26.reuse, 0x2, RZ, 0xc0, !PT ;  /* 0x000000021a157812 */ /* 0x040fe400078ec0ff */
[----:B------:R-:W-:Y:S02]  /*2030*/  SHF.R.S32.HI R0, RZ, 0x1f, R30 ;  /* 0x0000001fff007819 */ /* 0x000fe4000001141e */
[----:B------:R-:W-:Y:S02]  /*2040*/  IADD3 R121, R99, R121, RZ ;  /* 0x0000007963797210 */ /* 0x000fe40007ffe0ff */
[----:B------:R-:W-:Y:S02]  /*2050*/  LOP3.LUT R26, R26, 0x8, RZ, 0xc0, !PT ;  /* 0x000000081a1a7812 */ /* 0x000fe400078ec0ff */
[----:B------:R-:W-:-:S02]  /*2060*/  SHF.R.S32.HI R119, RZ, 0x1f, R91 ;  /* 0x0000001fff777819 */ /* 0x000fc4000001145b */
[----:B------:R-:W-:Y:S02]  /*2070*/  SHF.R.S32.HI R27, RZ, 0x1f, R9 ;  /* 0x0000001fff1b7819 */ /* 0x000fe40000011409 */
[----:B------:R-:W-:-:S07]  /*2080*/  SHF.R.S32.HI R28, RZ, 0x1f, R20 ;  /* 0x0000001fff1c7819 */ /* 0x000fce0000011414 */
.L_x_561:
[----:B------:R-:W0:Y:S01]  /*2090*/  LDC R84, c[0x0][0x430] ;  /* 0x00010c00ff547b82 */ /* 0x000e220000000800 */
[----:B------:R-:W-:Y:S01]  /*20a0*/  IADD3 R2, R2, -0x1, RZ ;  /* 0xffffffff02027810 */ /* 0x000fe20007ffe0ff */
[----:B----4-:R-:W-:Y:S01]  /*20b0*/  IMAD.MOV.U32 R31, RZ, RZ, RZ ;  /* 0x000000ffff1f7224 */ /* 0x010fe200078e00ff */
[----:B------:R-:W-:Y:S01]  /*20c0*/  ULDC.64 UR4, c[0x0][0x208] ;  /* 0x0000820000047ab9 */ /* 0x000fe20000000a00 */
[----:B------:R-:W-:Y:S02]  /*20d0*/  SHF.R.U32.HI R32, RZ, 0x3, R225 ;  /* 0x00000003ff207819 */ /* 0x000fe400000116e1 */
[----:B------:R-:W-:Y:S02]  /*20e0*/  IMAD R11, R2, 0x50, R112 ;  /* 0x00000050020b7824 */ /* 0x000fe400078e0270 */
[----:B------:R-:W1:Y:S02]  /*20f0*/  LDC R114, c[0x0][0x3f4] ;  /* 0x0000fd00ff727b82 */ /* 0x000e640000000800 */
[----:B------:R-:W-:Y:S01]  /*2100*/  IMAD.IADD R33, R120, 0x1, R11 ;  /* 0x0000000178217824 */ /* 0x000fe200078e020b */
[----:B------:R-:W-:-:S03]  /*2110*/  ISETP.GE.AND P0, PT, R11, R24, PT ;  /* 0x000000180b00720c */ /* 0x000fc60003f06270 */
[----:B------:R-:W-:Y:S01]  /*2120*/  IMAD.MOV.U32 R11, RZ, RZ, R33 ;  /* 0x000000ffff0b7224 */ /* 0x000fe200078e0021 */
[----:B------:R-:W-:Y:S02]  /*2130*/  ISETP.GT.OR P0, PT, R112, 0x4f, P0 ;  /* 0x0000004f7000780c */ /* 0x000fe40000704670 */
[----:B0-----:R-:W-:-:S11]  /*2140*/  ISETP.NE.AND P3, PT, R84, 0x1, PT ;  /* 0x000000015400780c */ /* 0x001fd60003f65270 */
[----:B------:R-:W0:Y:S08]  /*2150*/  @!P0 LDC.64 R14, c[0x0][0x428] ;  /* 0x00010a00ff0e8b82 */ /* 0x000e300000000a00 */
[----:B--2---:R-:W2:Y:S08]  /*2160*/  @!P0 LDC.64 R34, c[0x0][0x418] ;  /* 0x00010600ff228b82 */ /* 0x004eb00000000a00 */
[----:B---3--:R-:W3:Y:S08]  /*2170*/  @P3 LDC R12, c[0x0][0x434] ;  /* 0x00010d00ff0c3b82 */ /* 0x008ef00000000800 */
[----:B------:R-:W4:Y:S01]  /*2180*/  @P3 LDC R13, c[0x0][0x438] ;  /* 0x00010e00ff0d3b82 */ /* 0x000f220000000800 */
[----:B---3--:R-:W-:-:S05]  /*2190*/  @P3 IMAD.HI.U32 R12, R33, R12, RZ ;  /* 0x0000000c210c3227 */ /* 0x008fca00078e00ff */
[----:B----4-:R-:W-:Y:S01]  /*21a0*/  @P3 SHF.R.U32.HI R11, RZ, R13, R12 ;  /* 0x0000000dff0b3219 */ /* 0x010fe2000001160c */
[----:B0-----:R-:W-:-:S03]  /*21b0*/  @!P0 IMAD R12, R119, R14, RZ ;  /* 0x0000000e770c8224 */ /* 0x001fc600078e02ff */
[----:B------:R-:W-:Y:S01]  /*21c0*/  @!P0 SHF.R.S32.HI R13, RZ, 0x1f, R11 ;  /* 0x0000001fff0d8819 */ /* 0x000fe2000001140b */
[----:B------:R-:W-:Y:S01]  /*21d0*/  @!P0 IMAD R15, R91, R15, R12 ;  /* 0x0000000f5b0f8224 */ /* 0x000fe200078e020c */
[----:B------:R-:W-:-:S05]  /*21e0*/  @!P0 MOV R12, R11 ;  /* 0x0000000b000c8202 */ /* 0x000fca0000000f00 */
[----:B------:R-:W-:-:S04]  /*21f0*/  @!P0 IMAD.WIDE.U32 R12, R91, R14, R12 ;  /* 0x0000000e5b0c8225 */ /* 0x000fc800078e000c */
[----:B------:R-:W-:Y:S01]  /*2200*/  @!P0 IMAD.IADD R13, R13, 0x1, R15 ;  /* 0x000000010d0d8824 */ /* 0x000fe200078e020f */
[----:B--2---:R-:W-:-:S04]  /*2210*/  @!P0 LEA R14, P3, R12, R34, 0x2 ;  /* 0x000000220c0e8211 */ /* 0x004fc800078610ff */
[----:B------:R-:W-:Y:S02]  /*2220*/  @!P0 LEA.HI.X R15, R12, R35, R13, 0x2, P3 ;  /* 0x000000230c0f8211 */ /* 0x000fe400018f140d */
[----:B------:R-:W-:-:S03]  /*2230*/  LOP3.LUT R12, R225, 0x38, R16, 0xf8, !PT ;  /* 0x00000038e10c7812 */ /* 0x000fc600078ef810 */
[----:B------:R0:W5:Y:S01]  /*2240*/  @!P0 LDG.E R31, desc[UR4][R14.64] ;  /* 0x000000040e1f8981 */ /* 0x000162000c1e1900 */
[----:B-1----:R-:W-:Y:S01]  /*2250*/  ISETP.GE.AND P0, PT, R114, 0x1, PT ;  /* 0x000000017200780c */ /* 0x002fe20003f06270 */
[----:B------:R-:W-:Y:S05]  /*2260*/  YIELD ;  /* 0x0000000000007946 */ /* 0x000fea0003800000 */
[----:B------:R-:W-:Y:S01]  /*2270*/  LOP3.LUT R85, R229, R12, R32, 0xf6, !PT ;  /* 0x0000000ce5557212 */ /* 0x000fe200078ef620 */
[----:B------:R-:W-:Y:S01]  /*2280*/  BSSY B0, `(.L_x_445) ;  /* 0x00007d9000007945 */ /* 0x000fe20003800000 */
[----:B------:R-:W-:Y:S02]  /*2290*/  IADD3 R11, -R11, RZ, RZ ;  /* 0x000000ff0b0b7210 */ /* 0x000fe40007ffe1ff */
[----:B------:R-:W-:Y:S01]  /*22a0*/  ISETP.GT.AND P3, PT, R2, R116, PT ;  /* 0x000000740200720c */ /* 0x000fe20003f64270 */
[----:B------:R-:W-:-:S02]  /*22b0*/  IMAD R85, R212, 0x5000, R85 ;  /* 0x00005000d4557824 */ /* 0x000fc400078e0255 */
[----:B------:R-:W-:Y:S01]  /*22c0*/  IMAD R84, R84, R11, R33 ;  /* 0x0000000b54547224 */ /* 0x000fe200078e0221 */
[----:B------:R-:W-:Y:S01]  /*22d0*/  P2R R113, PR, RZ, 0x8 ;  /* 0x00000008ff717803 */ /* 0x000fe20000000000 */
[----:B------:R-:W-:Y:S01]  /*22e0*/  IMAD R85, R85, 0x2, R22 ;  /* 0x0000000255557824 */ /* 0x000fe200078e0216 */
[----:B0-----:R-:W-:Y:S07]  /*22f0*/  @!P0 BRA `(.L_x_446) ;  /* 0x00000074005c8947 */ /* 0x001fee0003800000 */
[----:B------:R-:W-:Y:S01]  /*2300*/  SHF.R.S32.HI R86, RZ, 0x1f, R84 ;  /* 0x0000001fff567819 */ /* 0x000fe20000011454 */
[----:B------:R-:W-:Y:S01]  /*2310*/  ULDC.64 UR4, c[0x0][0x300] ;  /* 0x0000c00000047ab9 */ /* 0x000fe20000000a00 */
[----:B-----5:R-:W-:Y:S01]  /*2320*/  SHF.R.S32.HI R87, RZ, 0x1f, R31 ;  /* 0x0000001fff577819 */ /* 0x020fe2000001141f */
[----:B------:R-:W-:Y:S01]  /*2330*/  IMAD.WIDE.U32 R12, R84, UR4, RZ ;  /* 0x00000004540c7c25 */ /* 0x000fe2000f8e00ff */
[----:B------:R-:W-:Y:S02]  /*2340*/  ULDC.U8 UR6, c[0x0][0x410] ;  /* 0x0001040000067ab9 */ /* 0x000fe40000000000 */
[----:B------:R-:W-:Y:S01]  /*2350*/  ISETP.NE.AND P0, PT, RZ, UR6, PT ;  /* 0x00000006ff007c0c */ /* 0x000fe2000bf05270 */
[----:B------:R-:W-:Y:S02]  /*2360*/  IMAD R11, R86, UR4, RZ ;  /* 0x00000004560b7c24 */ /* 0x000fe4000f8e02ff */
[----:B------:R-:W-:Y:S02]  /*2370*/  IMAD R88, R2, -0x50, R24 ;  /* 0xffffffb002587824 */ /* 0x000fe400078e0218 */
[----:B------:R-:W-:Y:S01]  /*2380*/  IMAD R11, R84, UR5, R11 ;  /* 0x00000005540b7c24 */ /* 0x000fe2000f8e020b */
[----:B------:R-:W-:-:S02]  /*2390*/  ULDC.64 UR4, c[0x0][0x310] ;  /* 0x0000c40000047ab9 */ /* 0x000fc40000000a00 */
[----:B------:R-:W-:Y:S01]  /*23a0*/  IMAD R14, R87, UR4, RZ ;  /* 0x00000004570e7c24 */ /* 0x000fe2000f8e02ff */
[----:B------:R-:W-:Y:S01]  /*23b0*/  VIMNMX R88, R88, 0x50, PT ;  /* 0x0000005058587848 */ /* 0x000fe20003fe0100 */
[----:B------:R-:W-:Y:S01]  /*23c0*/  IMAD.IADD R13, R13, 0x1, R11 ;  /* 0x000000010d0d7824 */ /* 0x000fe200078e020b */
[----:B------:R-:W-:Y:S01]  /*23d0*/  SHF.R.S32.HI R11, RZ, 0x1f, R2 ;  /* 0x0000001fff0b7819 */ /* 0x000fe20000011402 */
[C---:B------:R-:W-:Y:S02]  /*23e0*/  IMAD R15, R31.reuse, UR5, R14 ;  /* 0x000000051f0f7c24 */ /* 0x040fe4000f8e020e */
[----:B------:R-:W-:Y:S01]  /*23f0*/  IMAD.WIDE.U32 R32, R31, UR4, R12 ;  /* 0x000000041f207c25 */ /* 0x000fe2000f8e000c */
[----:B------:R-:W-:-:S03]  /*2400*/  ULDC.64 UR4, c[0x0][0x308] ;  /* 0x0000c20000047ab9 */ /* 0x000fc60000000a00 */
[----:B------:R-:W-:Y:S01]  /*2410*/  IMAD R13, R0, UR4, RZ ;  /* 0x00000004000d7c24 */ /* 0x000fe2000f8e02ff */
[----:B------:R-:W-:Y:S01]  /*2420*/  IADD3 R33, R33, R15, RZ ;  /* 0x0000000f21217210 */ /* 0x000fe20007ffe0ff */
[----:B------:R-:W-:Y:S02]  /*2430*/  IMAD R12, R121, R2, RZ ;  /* 0x00000002790c7224 */ /* 0x000fe400078e02ff */
[C---:B------:R-:W-:Y:S02]  /*2440*/  IMAD R13, R30.reuse, UR5, R13 ;  /* 0x000000051e0d7c24 */ /* 0x040fe4000f8e020d */
[----:B------:R-:W-:Y:S01]  /*2450*/  IMAD.WIDE.U32 R32, R30, UR4, R32 ;  /* 0x000000041e207c25 */ /* 0x000fe2000f8e0020 */
[----:B------:R-:W-:-:S03]  /*2460*/  ULDC.64 UR4, c[0x0][0x2e8] ;  /* 0x0000ba0000047ab9 */ /* 0x000fc60000000a00 */
[----:B------:R-:W-:Y:S01]  /*2470*/  IMAD R14, R128, R2, RZ ;  /* 0x00000002800e7224 */ /* 0x000fe200078e02ff */
[C---:B------:R-:W-:Y:S01]  /*2480*/  LEA R118, P3, R32.reuse, UR4, 0x1 ;  /* 0x0000000420767c11 */ /* 0x040fe2000f8608ff */
[----:B------:R-:W-:Y:S02]  /*2490*/  IMAD.IADD R117, R33, 0x1, R13 ;  /* 0x0000000121757824 */ /* 0x000fe400078e020d */
[C---:B------:R-:W-:Y:S02]  /*24a0*/  IMAD R35, R11.reuse, R98, R12 ;  /* 0x000000620b237224 */ /* 0x040fe400078e020c */
[----:B------:R-:W-:Y:S01]  /*24b0*/  IMAD R37, R11, R92, R14 ;  /* 0x0000005c0b257224 */ /* 0x000fe200078e020e */
[----:B------:R-:W-:Y:S01]  /*24c0*/  LEA.HI.X R117, R32, UR5, R117, 0x1, P3 ;  /* 0x0000000520757c11 */ /* 0x000fe200098f0c75 */
[----:B------:R-:W-:-:S04]  /*24d0*/  IMAD.WIDE.U32 R12, R92, R2, RZ ;  /* 0x000000025c0c7225 */ /* 0x000fc800078e00ff */
[----:B------:R-:W-:Y:S01]  /*24e0*/  IMAD.WIDE.U32 R14, R98, R2, RZ ;  /* 0x00000002620e7225 */ /* 0x000fe200078e00ff */
[----:B------:R-:W-:-:S03]  /*24f0*/  IADD3 R80, R13, R37, RZ ;  /* 0x000000250d507210 */ /* 0x000fc60007ffe0ff */
[----:B------:R-:W-:Y:S01]  /*2500*/  IMAD.IADD R11, R15, 0x1, R35 ;  /* 0x000000010f0b7824 */ /* 0x000fe200078e0223 */
[----:B------:R-:W-:Y:S06]  /*2510*/  @!P0 BRA `(.L_x_447) ;  /* 0x0000003400cc8947 */ /* 0x000fec0003800000 */
[C---:B------:R-:W-:Y:S01]  /*2520*/  ISETP.GE.AND P3, PT, R219.reuse, R88, PT ;  /* 0x00000058db00720c */ /* 0x040fe20003f66270 */
[----:B------:R-:W-:Y:S01]  /*2530*/  BSSY B1, `(.L_x_448) ;  /* 0x000002b000017945 */ /* 0x000fe20003800000 */
[----:B------:R-:W-:Y:S01]  /*2540*/  VIADD R37, R219, 0x20 ;  /* 0x00000020db257836 */ /* 0x000fe20000000000 */
        /* <DEDUP_REMOVED lines=8> */
[----:B------:R-:W-:Y:S01]  /*25d0*/  CS2R R78, SRZ ;  /* 0x00000000004e7805 */ /* 0x000fe2000001ff00 */
[----:B------:R-:W-:Y:S06]  /*25e0*/  @P3 BRA `(.L_x_449) ;  /* 0x00000000007c3947 */ /* 0x000fec0003800000 */
[----:B------:R-:W-:Y:S01]  /*25f0*/  IADD3 R33, P0, R102, R14, RZ ;  /* 0x0000000e66217210 */ /* 0x000fe20007f1e0ff */
[----:B------:R-:W-:Y:S01]  /*2600*/  ULDC.64 UR4, c[0x0][0x3e8] ;  /* 0x0000fa0000047ab9 */ /* 0x000fe20000000a00 */
[----:B------:R-:W-:Y:S02]  /*2610*/  IADD3 R35, P4, R96, R12, RZ ;  /* 0x0000000c60237210 */ /* 0x000fe40007f9e0ff */
[----:B------:R-:W-:Y:S02]  /*2620*/  CS2R R76, SRZ ;  /* 0x00000000004c7805 */ /* 0x000fe4000001ff00 */
[----:B------:R-:W-:Y:S01]  /*2630*/  ISETP.GE.AND P5, PT, R214, R114, PT ;  /* 0x00000072d600720c */ /* 0x000fe20003fa6270 */
[----:B------:R-:W-:Y:S01]  /*2640*/  IMAD.X R34, R11, 0x1, R4, P0 ;  /* 0x000000010b227824 */ /* 0x000fe200000e0604 */
[----:B------:R-:W-:Y:S02]  /*2650*/  LEA R32, P0, R33, UR4, 0x1 ;  /* 0x0000000421207c11 */ /* 0x000fe4000f8008ff */
[----:B------:R-:W-:-:S02]  /*2660*/  CS2R R78, SRZ ;  /* 0x00000000004e7805 */ /* 0x000fc4000001ff00 */
[----:B------:R-:W-:Y:S01]  /*2670*/  IADD3.X R36, R80, R6, RZ, P4, !PT ;  /* 0x0000000650247210 */ /* 0x000fe200027fe4ff */
[----:B------:R-:W-:Y:S01]  /*2680*/  ULDC.64 UR6, c[0x0][0x208] ;  /* 0x0000820000067ab9 */ /* 0x000fe20000000a00 */
[----:B------:R-:W-:Y:S01]  /*2690*/  LEA.HI.X R33, R33, UR5, R34, 0x1, P0 ;  /* 0x0000000521217c11 */ /* 0x000fe200080f0c22 */
[----:B------:R-:W-:Y:S01]  /*26a0*/  ULDC.64 UR4, c[0x0][0x400] ;  /* 0x0001000000047ab9 */ /* 0x000fe20000000a00 */
[----:B------:R-:W-:Y:S02]  /*26b0*/  ISETP.GE.AND P4, PT, R221, R114, PT ;  /* 0x00000072dd00720c */ /* 0x000fe40003f86270 */
[C---:B------:R-:W-:Y:S01]  /*26c0*/  LEA R34, P0, R35.reuse, UR4, 0x1 ;  /* 0x0000000423227c11 */ /* 0x040fe2000f8008ff */
[----:B------:R0:W5:Y:S03]  /*26d0*/  @!P5 LDG.E.64 R76, desc[UR6][R32.64] ;  /* 0x00000006204cd981 */ /* 0x000166000c1e1b00 */
[----:B------:R-:W-:-:S02]  /*26e0*/  LEA.HI.X R35, R35, UR5, R36, 0x1, P0 ;  /* 0x0000000523237c11 */ /* 0x000fc400080f0c24 */
[----:B------:R-:W-:-:S03]  /*26f0*/  ISETP.GE.AND P0, PT, R220, R114, PT ;  /* 0x00000072dc00720c */ /* 0x000fc60003f06270 */
[----:B------:R0:W5:Y:S01]  /*2700*/  @!P5 LDG.E.64 R78, desc[UR6][R34.64] ;  /* 0x00000006224ed981 */ /* 0x000162000c1e1b00 */
[----:B------:R-:W-:Y:S02]  /*2710*/  ISETP.GE.AND P5, PT, R222, R114, PT ;  /* 0x00000072de00720c */ /* 0x000fe40003fa6270 */
[----:B------:R-:W-:Y:S02]  /*2720*/  CS2R R72, SRZ ;  /* 0x0000000000487805 */ /* 0x000fe4000001ff00 */
[----:B------:R-:W-:Y:S02]  /*2730*/  CS2R R68, SRZ ;  /* 0x0000000000447805 */ /* 0x000fe4000001ff00 */
[----:B------:R-:W-:Y:S02]  /*2740*/  CS2R R64, SRZ ;  /* 0x0000000000407805 */ /* 0x000fe4000001ff00 */
[----:B------:R-:W-:Y:S02]  /*2750*/  CS2R R74, SRZ ;  /* 0x00000000004a7805 */ /* 0x000fe4000001ff00 */
[----:B------:R-:W-:-:S02]  /*2760*/  CS2R R70, SRZ ;  /* 0x0000000000467805 */ /* 0x000fc4000001ff00 */
[----:B------:R-:W-:Y:S01]  /*2770*/  CS2R R66, SRZ ;  /* 0x0000000000427805 */ /* 0x000fe2000001ff00 */
[----:B------:R0:W5:Y:S04]  /*2780*/  @!P4 LDG.E.64 R72, desc[UR6][R32.64+0x40] ;  /* 0x000040062048c981 */ /* 0x000168000c1e1b00 */
[----:B------:R0:W5:Y:S04]  /*2790*/  @!P0 LDG.E.64 R68, desc[UR6][R32.64+0x80] ;  /* 0x0000800620448981 */ /* 0x000168000c1e1b00 */
[----:B------:R0:W5:Y:S04]  /*27a0*/  @!P5 LDG.E.64 R64, desc[UR6][R32.64+0xc0] ;  /* 0x0000c0062040d981 */ /* 0x000168000c1e1b00 */
[----:B------:R0:W5:Y:S04]  /*27b0*/  @!P4 LDG.E.64 R74, desc[UR6][R34.64+0x40] ;  /* 0x00004006224ac981 */ /* 0x000168000c1e1b00 */
[----:B------:R0:W5:Y:S04]  /*27c0*/  @!P0 LDG.E.64 R70, desc[UR6][R34.64+0x80] ;  /* 0x0000800622468981 */ /* 0x000168000c1e1b00 */
[----:B------:R0:W5:Y:S02]  /*27d0*/  @!P5 LDG.E.64 R66, desc[UR6][R34.64+0xc0] ;  /* 0x0000c0062242d981 */ /* 0x000164000c1e1b00 */
.L_x_449:
[----:B------:R-:W-:Y:S05]  /*27e0*/  BSYNC B1 ;  /* 0x0000000000017941 */ /* 0x000fea0003800000 */
.L_x_448:
[----:B0----5:R-:W-:Y:S01]  /*27f0*/  IMAD.MOV.U32 R32, RZ, RZ, R64 ;  /* 0x000000ffff207224 */ /* 0x021fe200078e0040 */
[----:B------:R-:W-:Y:S01]  /*2800*/  MOV R34, R68 ;  /* 0x0000004400227202 */ /* 0x000fe20000000f00 */
[----:B------:R-:W-:Y:S01]  /*2810*/  IMAD.MOV.U32 R33, RZ, RZ, R65 ;  /* 0x000000ffff217224 */ /* 0x000fe200078e0041 */
[----:B------:R-:W-:Y:S01]  /*2820*/  ISETP.GE.AND P4, PT, R37, R88, PT ;  /* 0x000000582500720c */ /* 0x000fe20003f86270 */
[----:B------:R-:W-:Y:S01]  /*2830*/  IMAD.MOV.U32 R35, RZ, RZ, R69 ;  /* 0x000000ffff237224 */ /* 0x000fe200078e0045 */
[----:B------:R-:W-:Y:S01]  /*2840*/  PRMT R148, R34, 0x7610, R148 ;  /* 0x0000761022947816 */ /* 0x000fe20000000094 */
[----:B------:R-:W-:Y:S01]  /*2850*/  IMAD.MOV.U32 R34, RZ, RZ, R76 ;  /* 0x000000ffff227224 */ /* 0x000fe200078e004c */
[----:B------:R-:W-:Y:S01]  /*2860*/  PRMT R144, R32, 0x5410, R33 ;  /* 0x0000541020907816 */ /* 0x000fe20000000021 */
[----:B------:R-:W-:Y:S01]  /*2870*/  IMAD.MOV.U32 R32, RZ, RZ, R72 ;  /* 0x000000ffff207224 */ /* 0x000fe200078e0048 */
[----:B------:R-:W-:Y:S01]  /*2880*/  PRMT R150, R150, 0x5410, R35 ;  /* 0x0000541096967816 */ /* 0x000fe20000000023 */
[----:B------:R-:W-:Y:S01]  /*2890*/  IMAD.MOV.U32 R35, RZ, RZ, R77 ;  /* 0x000000ffff237224 */ /* 0x000fe200078e004d */
[----:B------:R-:W-:Y:S01]  /*28a0*/  MOV R33, R73 ;  /* 0x0000004900217202 */ /* 0x000fe20000000f00 */
[----:B------:R-:W-:Y:S01]  /*28b0*/  BSSY B1, `(.L_x_450) ;  /* 0x0000036000017945 */ /* 0x000fe20003800000 */
[----:B------:R-:W-:-:S02]  /*28c0*/  CS2R R52, SRZ ;  /* 0x0000000000347805 */ /* 0x000fc4000001ff00 */
[----:B------:R-:W-:Y:S02]  /*28d0*/  CS2R R56, SRZ ;  /* 0x0000000000387805 */ /* 0x000fe4000001ff00 */
[----:B------:R-:W-:Y:S01]  /*28e0*/  PRMT R157, R32, 0x5410, R33 ;  /* 0x00005410209d7816 */ /* 0x000fe20000000021 */
[----:B------:R-:W-:Y:S01]  /*28f0*/  IMAD.MOV.U32 R33, RZ, RZ, R67 ;  /* 0x000000ffff217224 */ /* 0x000fe200078e0043 */
[----:B------:R-:W-:Y:S01]  /*2900*/  PRMT R155, R34, 0x5410, R35 ;  /* 0x00005410229b7816 */ /* 0x000fe20000000023 */
[----:B------:R-:W-:Y:S01]  /*2910*/  IMAD.MOV.U32 R34, RZ, RZ, R70 ;  /* 0x000000ffff227224 */ /* 0x000fe200078e0046 */
[----:B------:R-:W-:Y:S02]  /*2920*/  MOV R32, R66 ;  /* 0x0000004200207202 */ /* 0x000fe40000000f00 */
[----:B------:R-:W-:Y:S02]  /*2930*/  CS2R R60, SRZ ;  /* 0x00000000003c7805 */ /* 0x000fe4000001ff00 */
[----:B------:R-:W-:-:S02]  /*2940*/  MOV R35, R71 ;  /* 0x0000004700237202 */ /* 0x000fc40000000f00 */
[----:B------:R-:W-:Y:S02]  /*2950*/  CS2R R50, SRZ ;  /* 0x0000000000327805 */ /* 0x000fe4000001ff00 */
[----:B------:R-:W-:Y:S01]  /*2960*/  PRMT R145, R32, 0x5410, R33 ;  /* 0x0000541020917816 */ /* 0x000fe20000000021 */
[----:B------:R-:W-:Y:S01]  /*2970*/  IMAD.MOV.U32 R32, RZ, RZ, R74 ;  /* 0x000000ffff207224 */ /* 0x000fe200078e004a */
[----:B------:R-:W-:Y:S01]  /*2980*/  PRMT R158, R34, 0x5410, R35 ;  /* 0x00005410229e7816 */ /* 0x000fe20000000023 */
[----:B------:R-:W-:Y:S01]  /*2990*/  IMAD.MOV.U32 R33, RZ, RZ, R75 ;  /* 0x000000ffff217224 */ /* 0x000fe200078e004b */
[----:B------:R-:W-:Y:S01]  /*29a0*/  MOV R34, R78 ;  /* 0x0000004e00227202 */ /* 0x000fe20000000f00 */
[----:B------:R-:W-:Y:S01]  /*29b0*/  IMAD.MOV.U32 R35, RZ, RZ, R79 ;  /* 0x000000ffff237224 */ /* 0x000fe200078e004f */
[----:B------:R-:W-:Y:S02]  /*29c0*/  CS2R R54, SRZ ;  /* 0x0000000000367805 */ /* 0x000fe4000001ff00 */
[----:B------:R-:W-:-:S02]  /*29d0*/  CS2R R58, SRZ ;  /* 0x00000000003a7805 */ /* 0x000fc4000001ff00 */
[----:B------:R-:W-:Y:S02]  /*29e0*/  PRMT R159, R32, 0x5410, R33 ;  /* 0x00005410209f7816 */ /* 0x000fe40000000021 */
[----:B------:R-:W-:Y:S02]  /*29f0*/  CS2R R62, SRZ ;  /* 0x00000000003e7805 */ /* 0x000fe4000001ff00 */
[----:B------:R-:W-:Y:S01]  /*2a00*/  PRMT R160, R34, 0x5410, R35 ;  /* 0x0000541022a07816 */ /* 0x000fe20000000023 */
[----:B------:R-:W-:Y:S06]  /*2a10*/  @P4 BRA `(.L_x_451) ;  /* 0x00000000007c4947 */ /* 0x000fec0003800000 */
[----:B------:R-:W-:Y:S01]  /*2a20*/  IADD3 R33, P0, P5, R102, R14, R105 ;  /* 0x0000000e66217210 */ /* 0x000fe20007d1e069 */
[----:B------:R-:W-:Y:S01]  /*2a30*/  ULDC.64 UR4, c[0x0][0x3e8] ;  /* 0x0000fa0000047ab9 */ /* 0x000fe20000000a00 */
[----:B------:R-:W-:Y:S01]  /*2a40*/  ULDC.64 UR6, c[0x0][0x400] ;  /* 0x0001000000067ab9 */ /* 0x000fe20000000a00 */
[----:B------:R-:W-:Y:S02]  /*2a50*/  CS2R R60, SRZ ;  /* 0x00000000003c7805 */ /* 0x000fe4000001ff00 */
[----:B------:R-:W-:Y:S02]  /*2a60*/  IADD3.X R38, R4, R11, R104, P0, P5 ;  /* 0x0000000b04267210 */ /* 0x000fe400007ea468 */
[----:B------:R-:W-:Y:S02]  /*2a70*/  CS2R R56, SRZ ;  /* 0x0000000000387805 */ /* 0x000fe4000001ff00 */
[----:B------:R-:W-:Y:S02]  /*2a80*/  IADD3 R35, P0, P5, R96, R12, R107 ;  /* 0x0000000c60237210 */ /* 0x000fe40007d1e06b */
[----:B------:R-:W-:-:S02]  /*2a90*/  CS2R R62, SRZ ;  /* 0x00000000003e7805 */ /* 0x000fc4000001ff00 */
[----:B------:R-:W-:Y:S01]  /*2aa0*/  CS2R R58, SRZ ;  /* 0x00000000003a7805 */ /* 0x000fe2000001ff00 */
[----:B------:R-:W-:Y:S01]  /*2ab0*/  ULDC.64 UR8, c[0x0][0x208] ;  /* 0x0000820000087ab9 */ /* 0x000fe20000000a00 */
[----:B------:R-:W-:Y:S02]  /*2ac0*/  IADD3.X R36, R6, R80, R106, P0, P5 ;  /* 0x0000005006247210 */ /* 0x000fe400007ea46a */
[----:B------:R-:W-:Y:S02]  /*2ad0*/  LEA R32, P0, R33, UR4, 0x1 ;  /* 0x0000000421207c11 */ /* 0x000fe4000f8008ff */
[----:B------:R-:W-:Y:S02]  /*2ae0*/  LEA R34, P5, R35, UR6, 0x1 ;  /* 0x0000000623227c11 */ /* 0x000fe4000f8a08ff */
[----:B------:R-:W-:Y:S02]  /*2af0*/  LEA.HI.X R33, R33, UR5, R38, 0x1, P0 ;  /* 0x0000000521217c11 */ /* 0x000fe400080f0c26 */
[----:B------:R-:W-:-:S02]  /*2b00*/  LEA.HI.X R35, R35, UR7, R36, 0x1, P5 ;  /* 0x0000000723237c11 */ /* 0x000fc4000a8f0c24 */
[-C--:B------:R-:W-:Y:S02]  /*2b10*/  ISETP.GE.AND P0, PT, R214, R114.reuse, PT ;  /* 0x00000072d600720c */ /* 0x080fe40003f06270 */
[----:B------:R-:W-:Y:S02]  /*2b20*/  ISETP.GE.AND P5, PT, R221, R114, PT ;  /* 0x00000072dd00720c */ /* 0x000fe40003fa6270 */
[----:B------:R-:W-:Y:S02]  /*2b30*/  CS2R R52, SRZ ;  /* 0x0000000000347805 */ /* 0x000fe4000001ff00 */
[----:B------:R-:W-:Y:S02]  /*2b40*/  CS2R R48, SRZ ;  /* 0x0000000000307805 */ /* 0x000fe4000001ff00 */
[----:B------:R-:W-:-:S05]  /*2b50*/  CS2R R54, SRZ ;  /* 0x0000000000367805 */ /* 0x000fca000001ff00 */
[----:B------:R0:W5:Y:S04]  /*2b60*/  @!P0 LDG.E.64 R60, desc[UR8][R32.64] ;  /* 0x00000008203c8981 */ /* 0x000168000c1e1b00 */
[----:B------:R0:W5:Y:S01]  /*2b70*/  @!P0 LDG.E.64 R62, desc[UR8][R34.64] ;  /* 0x00000008223e8981 */ /* 0x000162000c1e1b00 */
[----:B------:R-:W-:-:S03]  /*2b80*/  ISETP.GE.AND P0, PT, R220, R114, PT ;  /* 0x00000072dc00720c */ /* 0x000fc60003f06270 */
[----:B------:R0:W5:Y:S04]  /*2b90*/  @!P5 LDG.E.64 R56, desc[UR8][R32.64+0x40] ;  /* 0x000040082038d981 */ /* 0x000168000c1e1b00 */
[----:B------:R0:W5:Y:S01]  /*2ba0*/  @!P5 LDG.E.64 R58, desc[UR8][R34.64+0x40] ;  /* 0x00004008223ad981 */ /* 0x000162000c1e1b00 */
[----:B------:R-:W-:Y:S02]  /*2bb0*/  ISETP.GE.AND P5, PT, R222, R114, PT ;  /* 0x00000072de00720c */ /* 0x000fe40003fa6270 */
[----:B------:R-:W-:-:S03]  /*2bc0*/  CS2R R50, SRZ ;  /* 0x0000000000327805 */ /* 0x000fc6000001ff00 */
[----:B------:R0:W5:Y:S04]  /*2bd0*/  @!P0 LDG.E.64 R52, desc[UR8][R32.64+0x80] ;  /* 0x0000800820348981 */ /* 0x000168000c1e1b00 */
[----:B------:R0:W5:Y:S04]  /*2be0*/  @!P0 LDG.E.64 R54, desc[UR8][R34.64+0x80] ;  /* 0x0000800822368981 */ /* 0x000168000c1e1b00 */
[----:B------:R0:W5:Y:S04]  /*2bf0*/  @!P5 LDG.E.64 R48, desc[UR8][R32.64+0xc0] ;  /* 0x0000c0082030d981 */ /* 0x000168000c1e1b00 */
[----:B------:R0:W5:Y:S02]  /*2c00*/  @!P5 LDG.E.64 R50, desc[UR8][R34.64+0xc0] ;  /* 0x0000c0082232d981 */ /* 0x000164000c1e1b00 */
.L_x_451:
[----:B------:R-:W-:Y:S05]  /*2c10*/  BSYNC B1 ;  /* 0x0000000000017941 */ /* 0x000fea0003800000 */
.L_x_450:
[----:B0-----:R-:W-:Y:S01]  /*2c20*/  VIADD R32, R219, 0x40 ;  /* 0x00000040db207836 */ /* 0x001fe20000000000 */
[----:B------:R-:W-:Y:S01]  /*2c30*/  BSSY B1, `(.L_x_452) ;  /* 0x000002b000017945 */ /* 0x000fe20003800000 */
[----:B------:R-:W-:Y:S02]  /*2c40*/  CS2R R36, SRZ ;  /* 0x0000000000247805 */ /* 0x000fe4000001ff00 */
[----:B------:R-:W-:Y:S02]  /*2c50*/  CS2R R40, SRZ ;  /* 0x0000000000287805 */ /* 0x000fe4000001ff00 */
[----:B------:R-:W-:Y:S02]  /*2c60*/  CS2R R44, SRZ ;  /* 0x00000000002c7805 */ /* 0x000fe4000001ff00 */
[----:B------:R-:W-:Y:S02]  /*2c70*/  ISETP.GE.AND P5, PT, R32, R88, PT ;  /* 0x000000582000720c */ /* 0x000fe40003fa6270 */
[----:B------:R-:W-:-:S02]  /*2c80*/  CS2R R32, SRZ ;  /* 0x0000000000207805 */ /* 0x000fc4000001ff00 */
[----:B------:R-:W-:Y:S02]  /*2c90*/  CS2R R34, SRZ ;  /* 0x0000000000227805 */ /* 0x000fe4000001ff00 */
[----:B------:R-:W-:Y:S02]  /*2ca0*/  CS2R R38, SRZ ;  /* 0x0000000000267805 */ /* 0x000fe4000001ff00 */
[----:B------:R-:W-:Y:S02]  /*2cb0*/  CS2R R42, SRZ ;  /* 0x00000000002a7805 */ /* 0x000fe4000001ff00 */
[----:B-----5:R-:W-:Y:S02]  /*2cc0*/  MOV R81, R48 ;  /* 0x0000003000517202 */ /* 0x020fe40000000f00 */
[----:B------:R-:W-:Y:S01]  /*2cd0*/  CS2R R46, SRZ ;  /* 0x00000000002e7805 */ /* 0x000fe2000001ff00 */
[----:B------:R-:W-:Y:S06]  /*2ce0*/  @P5 BRA `(.L_x_453) ;  /* 0x00000000007c5947 */ /* 0x000fec0003800000 */
[----:B------:R-:W-:Y:S01]  /*2cf0*/  IADD3 R14, P0, P6, R102, R109, R14 ;  /* 0x0000006d660e7210 */ /* 0x000fe20007e1e00e */
[----:B------:R-:W-:Y:S01]  /*2d00*/  ULDC.64 UR4, c[0x0][0x3e8] ;  /* 0x0000fa0000047ab9 */ /* 0x000fe20000000a00 */
[----:B------:R-:W-:Y:S01]  /*2d10*/  ULDC.64 UR6, c[0x0][0x400] ;  /* 0x0001000000067ab9 */ /* 0x000fe20000000a00 */
[----:B------:R-:W-:Y:S02]  /*2d20*/  CS2R R44, SRZ ;  /* 0x00000000002c7805 */ /* 0x000fe4000001ff00 */
[----:B------:R-:W-:Y:S02]  /*2d30*/  IADD3.X R13, R4, R108, R11, P0, P6 ;  /* 0x0000006c040d7210 */ /* 0x000fe400007ec40b */
[----:B------:R-:W-:Y:S02]  /*2d40*/  CS2R R46, SRZ ;  /* 0x00000000002e7805 */ /* 0x000fe4000001ff00 */
[----:B------:R-:W-:Y:S01]  /*2d50*/  IADD3 R11, P0, P6, R96, R111, R12 ;  /* 0x0000006f600b7210 */ /* 0x000fe20007e1e00c */
[----:B------:R-:W-:-:S03]  /*2d60*/  ULDC.64 UR8, c[0x0][0x208] ;  /* 0x0000820000087ab9 */ /* 0x000fc60000000a00 */
[----:B------:R-:W-:Y:S02]  /*2d70*/  IADD3.X R80, R6, R110, R80, P0, P6 ;  /* 0x0000006e06507210 */ /* 0x000fe400007ec450 */
[----:B------:R-:W-:-:S04]  /*2d80*/  LEA R12, P0, R14, UR4, 0x1 ;  /* 0x000000040e0c7c11 */ /* 0x000fc8000f8008ff */
[----:B------:R-:W-:Y:S02]  /*2d90*/  LEA.HI.X R13, R14, UR5, R13, 0x1, P0 ;  /* 0x000000050e0d7c11 */ /* 0x000fe400080f0c0d */
[----:B------:R-:W-:-:S04]  /*2da0*/  LEA R14, P0, R11, UR6, 0x1 ;  /* 0x000000060b0e7c11 */ /* 0x000fc8000f8008ff */
[----:B------:R-:W-:Y:S02]  /*2db0*/  LEA.HI.X R15, R11, UR7, R80, 0x1, P0 ;  /* 0x000000070b0f7c11 */ /* 0x000fe400080f0c50 */
[----:B------:R-:W-:Y:S02]  /*2dc0*/  ISETP.GE.AND P0, PT, R214, R114, PT ;  /* 0x00000072d600720c */ /* 0x000fe40003f06270 */
[----:B------:R-:W-:Y:S02]  /*2dd0*/  CS2R R40, SRZ ;  /* 0x0000000000287805 */ /* 0x000fe4000001ff00 */
[----:B------:R-:W-:-:S09]  /*2de0*/  CS2R R42, SRZ ;  /* 0x00000000002a7805 */ /* 0x000fd2000001ff00 */
[----:B------:R0:W5:Y:S04]  /*2df0*/  @!P0 LDG.E.64 R44, desc[UR8][R12.64] ;  /* 0x000000080c2c8981 */ /* 0x000168000c1e1b00 */
[----:B------:R0:W5:Y:S01]  /*2e00*/  @!P0 LDG.E.64 R46, desc[UR8][R14.64] ;  /* 0x000000080e2e8981 */ /* 0x000162000c1e1b00 */
        /* <DEDUP_REMOVED lines=10> */
[----:B------:R-:W-:-:S13]  /*2eb0*/  ISETP.GE.AND P0, PT, R222, R114, PT ;  /* 0x00000072de00720c */ /* 0x000fda0003f06270 */
[----:B------:R0:W5:Y:S04]  /*2ec0*/  @!P0 LDG.E.64 R32, desc[UR8][R12.64+0xc0] ;  /* 0x0000c0080c208981 */ /* 0x000168000c1e1b00 */
[----:B------:R0:W5:Y:S02]  /*2ed0*/  @!P0 LDG.E.64 R34, desc[UR8][R14.64+0xc0] ;  /* 0x0000c0080e228981 */ /* 0x000164000c1e1b00 */
.L_x_453:
[----:B------:R-:W-:Y:S05]  /*2ee0*/  BSYNC B1 ;  /* 0x0000000000017941 */ /* 0x000fea0003800000 */
.L_x_452:
[----:B0-----:R-:W-:Y:S01]  /*2ef0*/  IMAD.MOV.U32 R12, RZ, RZ, R52 ;  /* 0x000000ffff0c7224 */ /* 0x001fe200078e0034 */
[----:B------:R-:W-:Y:S01]  /*2f00*/  MOV R13, R53 ;  /* 0x00000035000d7202 */ /* 0x000fe20000000f00 */
[----:B------:R-:W-:Y:S01]  /*2f10*/  IMAD.MOV.U32 R11, RZ, RZ, R49 ;  /* 0x000000ffff0b7224 */ /* 0x000fe200078e0031 */
[----:B------:R-:W-:Y:S01]  /*2f20*/  PRMT R139, R139, 0x5410, R81 ;  /* 0x000054108b8b7816 */ /* 0x000fe20000000051 */
        /* <DEDUP_REMOVED lines=8> */
[----:B------:R-:W-:Y:S01]  /*2fb0*/  ULOP3.LUT UR4, UR60, 0x1, URZ, 0xfc, !UPT ;  /* 0x000000013c047892 */ /* 0x000fe2000f8efc3f */
[----:B------:R-:W-:Y:S01]  /*2fc0*/  PRMT R149, R13, 0x7610, R149 ;  /* 0x000076100d957816 */ /* 0x000fe20000000095 */
[----:B------:R-:W-:Y:S01]  /*2fd0*/  IMAD.MOV.U32 R13, RZ, RZ, R55 ;  /* 0x000000ffff0d7224 */ /* 0x000fe200078e0037 */
[----:B------:R-:W-:Y:S01]  /*2fe0*/  PRMT R148, R148, 0x5410, R12 ;  /* 0x0000541094947816 */ /* 0x000fe2000000000c */
[----:B------:R-:W-:Y:S01]  /*2ff0*/  IMAD.MOV.U32 R12, RZ, RZ, R54 ;  /* 0x000000ffff0c7224 */ /* 0x000fe200078e0036 */
[----:B------:R-:W-:Y:S01]  /*3000*/  PRMT R146, R146, 0x5410, R11 ;  /* 0x0000541092927816 */ /* 0x000fe2000000000b */
[----:B------:R-:W-:Y:S01]  /*3010*/  UISETP.NE.AND UP0, UPT, UR4, 0x3, UPT ;  /* 0x000000030400788c */ /* 0x000fe2000bf05270 */
[----:B------:R-:W-:-:S02]  /*3020*/  PRMT R141, R14, 0x7610, R141 ;  /* 0x000076100e8d7816 */ /* 0x000fc4000000008d */
[----:B------:R-:W-:Y:S02]  /*3030*/  MOV R11, R51 ;  /* 0x00000033000b7202 */ /* 0x000fe40000000f00 */
[----:B------:R-:W-:Y:S02]  /*3040*/  MOV R14, R58 ;  /* 0x0000003a000e7202 */ /* 0x000fe40000000f00 */
[----:B------:R-:W-:Y:S01]  /*3050*/  PRMT R141, R141, 0x5410, R11 ;  /* 0x000054108d8d7816 */ /* 0x000fe2000000000b */
[----:B------:R-:W-:Y:S01]  /*3060*/  IMAD.MOV.U32 R11, RZ, RZ, R59 ;  /* 0x000000ffff0b7224 */ /* 0x000fe200078e003b */
[----:B------:R-:W-:Y:S01]  /*3070*/  PRMT R143, R12, 0x5410, R13 ;  /* 0x000054100c8f7816 */ /* 0x000fe2000000000d */
[----:B------:R-:W-:Y:S01]  /*3080*/  IMAD.MOV.U32 R12, RZ, RZ, R62 ;  /* 0x000000ffff0c7224 */ /* 0x000fe200078e003e */
[----:B------:R-:W-:Y:S01]  /*3090*/  PRMT R147, R14, 0x7610, R147 ;  /* 0x000076100e937816 */ /* 0x000fe20000000093 */
[----:B-----5:R-:W-:Y:S01]  /*30a0*/  IMAD.MOV.U32 R14, RZ, RZ, R32 ;  /* 0x000000ffff0e7224 */ /* 0x020fe200078e0020 */
[----:B------:R-:W-:-:S02]  /*30b0*/  MOV R13, R63 ;  /* 0x0000003f000d7202 */ /* 0x000fc40000000f00 */
[----:B------:R-:W-:Y:S01]  /*30c0*/  PRMT R147, R147, 0x5410, R11 ;  /* 0x0000541093937816 */ /* 0x000fe2000000000b */
[----:B------:R-:W-:Y:S01]  /*30d0*/  IMAD.MOV.U32 R11, RZ, RZ, R33 ;  /* 0x000000ffff0b7224 */ /* 0x000fe200078e0021 */
[----:B------:R-:W-:Y:S01]  /*30e0*/  PRMT R150, R13, 0x7610, R150 ;  /* 0x000076100d967816 */ /* 0x000fe20000000096 */
[----:B------:R-:W-:Y:S01]  /*30f0*/  IMAD.MOV.U32 R13, RZ, RZ, R37 ;  /* 0x000000ffff0d7224 */ /* 0x000fe200078e0025 */
[----:B------:R-:W-:Y:S02]  /*3100*/  PRMT R149, R149, 0x5410, R12 ;  /* 0x0000541095957816 */ /* 0x000fe4000000000c */
[----:B------:R-:W-:Y:S01]  /*3110*/  PRMT R123, R123, 0x5410, R14 ;  /* 0x000054107b7b7816 */ /* 0x000fe2000000000e */
[----:B------:R-:W-:Y:S01]  /*3120*/  IMAD.MOV.U32 R14, RZ, RZ, R40 ;  /* 0x000000ffff0e7224 */ /* 0x000fe200078e0028 */
[----:B------:R-:W-:Y:S02]  /*3130*/  MOV R12, R36 ;  /* 0x00000024000c7202 */ /* 0x000fe40000000f00 */
[----:B------:R-:W-:-:S02]  /*3140*/  PRMT R123, R11, 0x7610, R123 ;  /* 0x000076100b7b7816 */ /* 0x000fc4000000007b */
[----:B------:R-:W-:Y:S01]  /*3150*/  PRMT R125, R13, 0x5410, R12 ;  /* 0x000054100d7d7816 */ /* 0x000fe2000000000c */
[----:B------:R-:W-:Y:S01]  /*3160*/  IMAD.MOV.U32 R12, RZ, RZ, R44 ;  /* 0x000000ffff0c7224 */ /* 0x000fe200078e002c */
[----:B------:R-:W-:Y:S01]  /*3170*/  PRMT R127, R127, 0x5410, R14 ;  /* 0x000054107f7f7816 */ /* 0x000fe2000000000e */
[----:B------:R-:W-:Y:S01]  /*3180*/  IMAD.MOV.U32 R13, RZ, RZ, R45 ;  /* 0x000000ffff0d7224 */ /* 0x000fe200078e002d */
[----:B------:R-:W-:Y:S02]  /*3190*/  MOV R11, R41 ;  /* 0x00000029000b7202 */ /* 0x000fe40000000f00 */
[----:B------:R-:W-:Y:S02]  /*31a0*/  PLOP3.LUT P0, PT, PT, PT, UP0, 0x80, 0x0 ;  /* 0x000000000000781c */ /* 0x000fe40003f0f008 */
[----:B------:R-:W-:Y:S02]  /*31b0*/  MOV R14, R34 ;  /* 0x00000022000e7202 */ /* 0x000fe40000000f00 */
[----:B------:R-:W-:Y:S01]  /*31c0*/  PRMT R127, R11, 0x7610, R127 ;  /* 0x000076100b7f7816 */ /* 0x000fe2000000007f */
[----:B------:R-:W-:Y:S01]  /*31d0*/  IMAD.MOV.U32 R11, RZ, RZ, R35 ;  /* 0x000000ffff0b7224 */ /* 0x000fe200078e0023 */
[----:B------:R-:W-:Y:S01]  /*31e0*/  PRMT R135, R12, 0x5410, R13 ;  /* 0x000054100c877816 */ /* 0x000fe2000000000d */
[----:B------:R-:W-:Y:S01]  /*31f0*/  IMAD.MOV.U32 R12, RZ, RZ, R38 ;  /* 0x000000ffff0c7224 */ /* 0x000fe200078e0026 */
[----:B------:R-:W-:Y:S01]  /*3200*/  PRMT R122, R122, 0x5410, R14 ;  /* 0x000054107a7a7816 */ /* 0x000fe2000000000e */
[----:B------:R-:W-:Y:S01]  /*3210*/  IMAD.MOV.U32 R14, RZ, RZ, R47 ;  /* 0x000000ffff0e7224 */ /* 0x000fe200078e002f */
[----:B------:R-:W-:-:S02]  /*3220*/  MOV R13, R39 ;  /* 0x00000027000d7202 */ /* 0x000fc40000000f00 */
[----:B------:R-:W-:Y:S01]  /*3230*/  PRMT R122, R11, 0x7610, R122 ;  /* 0x000076100b7a7816 */ /* 0x000fe2000000007a */
[----:B------:R-:W-:Y:S01]  /*3240*/  IMAD.MOV.U32 R11, RZ, RZ, R42 ;  /* 0x000000ffff0b7224 */ /* 0x000fe200078e002a */
[----:B------:R-:W-:Y:S01]  /*3250*/  PRMT R124, R13, 0x5410, R12 ;  /* 0x000054100d7c7816 */ /* 0x000fe2000000000c */
[----:B------:R-:W-:Y:S01]  /*3260*/  IMAD.MOV.U32 R12, RZ, RZ, R43 ;  /* 0x000000ffff0c7224 */ /* 0x000fe200078e002b */
[----:B------:R-:W-:-:S04]  /*3270*/  MOV R13, R46 ;  /* 0x0000002e000d7202 */ /* 0x000fc80000000f00 */
[----:B------:R-:W-:Y:S02]  /*3280*/  PRMT R126, R12, 0x5410, R11 ;  /* 0x000054100c7e7816 */ /* 0x000fe4000000000b */
[----:B------:R-:W-:Y:S01]  /*3290*/  PRMT R137, R13, 0x5410, R14 ;  /* 0x000054100d897816 */ /* 0x000fe2000000000e */
[----:B------:R-:W-:Y:S06]  /*32a0*/  @!P0 BRA `(.L_x_454) ;  /* 0x0000000000048947 */ /* 0x000fec0003800000 */
[----:B------:R-:W-:Y:S01]  /*32b0*/  BPT.TRAP 0x1 ;  /* 0x000000040000795c */ /* 0x000fe20000300000 */
.L_x_454:
[----:B------:R-:W-:Y:S01]  /*32c0*/  IMAD R89, R212, 0x8, R22 ;  /* 0x00000008d4597824 */ /* 0x000fe200078e0216 */
[----:B------:R-:W-:Y:S01]  /*32d0*/  SHF.L.U32 R90, R224, 0x1f, RZ ;  /* 0x0000001fe05a7819 */ /* 0x000fe200000006ff */
[----:B------:R-:W-:Y:S03]  /*32e0*/  BSSY B1, `(.L_x_455) ;  /* 0x0000003000017945 */ /* 0x000fe60003800000 */
[----:B------:R-:W0:Y:S02]  /*32f0*/  SYNCS.PHASECHK.TRANS64.TRYWAIT P6, [R89+URZ+0x38890], R90 ;  /* 0x0388905a590075a7 */ /* 0x000e2400080c017f */
[----:B0-----:R-:W-:Y:S05]  /*3300*/  @!P6 BRA `(.L_x_456) ;  /* 0x0000023800fce947 */ /* 0x001fea0003800000 */
.L_x_805:
[----:B------:R-:W-:Y:S05]  /*3310*/  BSYNC B1 ;  /* 0x0000000000017941 */ /* 0x000fea0003800000 */
.L_x_455:
[----:B------:R-:W-:-:S03]  /*3320*/  UMOV UR4, 0xffffffff ;  /* 0xffffffff00047882 */ /* 0x000fc60000000000 */
[----:B------:R-:W-:Y:S05]  /*3330*/  BRA.DIV UR4, `(.L_x_457) ;  /* 0x0000023e04047947 */ /* 0x000fea000b800000 */
[----:B------:R1:W2:Y:S04]  /*3340*/  SHFL.IDX PT, R83, R117, RZ, 0x181f ;  /* 0x00181fff75537589 */ /* 0x0002a800000e0000 */
[----:B------:R1:W3:Y:S02]  /*3350*/  SHFL.IDX PT, R82, R118, RZ, 0x181f ;  /* 0x00181fff76527589 */ /* 0x0002e400000e0000 */
.L_x_809:
[----:B------:R-:W-:Y:S04]  /*3360*/  BSSY B1, `(.L_x_458) ;  /* 0x00000dc000017945 */ /* 0x000fe80003800000 */
[----:B------:R-:W-:Y:S05]  /*3370*/  @P3 BRA `(.L_x_459) ;  /* 0x0000000c00683947 */ /* 0x000fea0003800000 */
[----:B------:R-:W-:Y:S01]  /*3380*/  ISETP.NE.AND P3, PT, R3, RZ, PT ;  /* 0x000000ff0300720c */ /* 0x000fe20003f65270 */
[----:B------:R-:W-:-:S12]  /*3390*/  BSSY B2, `(.L_x_460) ;  /* 0x0000035000027945 */ /* 0x000fd80003800000 */
[----:B------:R-:W-:Y:S05]  /*33a0*/  @!P3 BRA `(.L_x_461) ;  /* 0x0000000000ccb947 */ /* 0x000fea0003800000 */
[----:B------:R4:W0:Y:S01]  /*33b0*/  LDS.128 R12, [R85+0x24400] ;  /* 0x02440000550c7984 */ /* 0x0008220000000c00 */
[C---:B---3--:R-:W-:Y:S01]  /*33c0*/  LEA R80, P3, R16.reuse, R82, 0x1 ;  /* 0x0000005210507211 */ /* 0x048fe200078608ff */
[----:B------:R-:W-:Y:S03]  /*33d0*/  BSSY B3, `(.L_x_462) ;  /* 0x000002e000037945 */ /* 0x000fe60003800000 */
[----:B--2---:R-:W-:Y:S02]  /*33e0*/  LEA.HI.X R81, R16, R83, R17, 0x1, P3 ;  /* 0x0000005310517211 */ /* 0x004fe400018f0c11 */
[----:B------:R-:W-:-:S13]  /*33f0*/  ISETP.GE.AND P3, PT, R214, R114, PT ;  /* 0x00000072d600720c */ /* 0x000fda0003f66270 */
[----:B----4-:R-:W-:Y:S05]  /*3400*/  @P3 BRA `(.L_x_463) ;  /* 0x0000000000a83947 */ /* 0x010fea0003800000 */
[----:B------:R-:W-:Y:S01]  /*3410*/  SHF.R.U64 R11, R76, 0x10, R77 ;  /* 0x000000104c0b7819 */ /* 0x000fe2000000124d */
[--C-:B0-----:R-:W-:Y:S01]  /*3420*/  HADD2.F32 R152, -RZ, R13.reuse.H1_H1 ;  /* 0x3000000dff987230 */ /* 0x101fe20000004100 */
[--C-:B------:R-:W-:Y:S01]  /*3430*/  SHF.R.U64 R78, R78, 0x10, R79.reuse ;  /* 0x000000104e4e7819 */ /* 0x100fe2000000124f */
[----:B------:R-:W-:Y:S01]  /*3440*/  HADD2.F32 R156, -RZ, R13.H0_H0 ;  /* 0x2000000dff9c7230 */ /* 0x000fe20000004100 */
[----:B------:R-:W-:Y:S01]  /*3450*/  SHF.R.U32.HI R151, RZ, 0x10, R79 ;  /* 0x00000010ff977819 */ /* 0x000fe2000001164f */
[----:B------:R-:W-:Y:S01]  /*3460*/  HADD2.F32 R154, -RZ, R15.H0_H0 ;  /* 0x2000000fff9a7230 */ /* 0x000fe20000004100 */
[----:B------:R-:W-:Y:S01]  /*3470*/  SHF.R.U32.HI R76, RZ, 0x10, R77 ;  /* 0x00000010ff4c7819 */ /* 0x000fe2000001164d */
[----:B------:R-:W-:Y:S02]  /*3480*/  HADD2.F32 R77, -RZ, R11.H0_H0 ;  /* 0x2000000bff4d7230 */ /* 0x000fe40000004100 */
[----:B------:R-:W-:Y:S02]  /*3490*/  HADD2.F32 R79, -RZ, R78.H0_H0 ;  /* 0x2000004eff4f7230 */ /* 0x000fe40000004100 */
[----:B------:R-:W-:-:S02]  /*34a0*/  HADD2.F32 R11, -RZ, R151.H0_H0 ;  /* 0x20000097ff0b7230 */ /* 0x000fc40000004100 */
[----:B------:R-:W-:Y:S02]  /*34b0*/  HADD2.F32 R78, -RZ, R15.H1_H1 ;  /* 0x3000000fff4e7230 */ /* 0x000fe40000004100 */
[-C--:B------:R-:W-:Y:S01]  /*34c0*/  FMUL.FTZ R151, R152, R79.reuse ;  /* 0x0000004f98977220 */ /* 0x080fe20000410000 */
[----:B------:R-:W-:Y:S02]  /*34d0*/  HADD2.F32 R15, -RZ, R76.H0_H0 ;  /* 0x2000004cff0f7230 */ /* 0x000fe40000004100 */
[----:B------:R-:W-:Y:S01]  /*34e0*/  FMUL.FTZ R153, R156, R79 ;  /* 0x0000004f9c997220 */ /* 0x000fe20000410000 */
[-C--:B------:R-:W-:Y:S01]  /*34f0*/  FMUL.FTZ R79, R154, R11.reuse ;  /* 0x0000000b9a4f7220 */ /* 0x080fe20000410000 */
[----:B------:R-:W-:Y:S01]  /*3500*/  FMUL.FTZ R13, R78, R11 ;  /* 0x0000000b4e0d7220 */ /* 0x000fe20000410000 */
[-C--:B------:R-:W-:Y:S01]  /*3510*/  FFMA.FTZ R11, R156, R77.reuse, -R151 ;  /* 0x0000004d9c0b7223 */ /* 0x080fe20000010897 */
[----:B------:R-:W-:Y:S01]  /*3520*/  FFMA.FTZ R76, R152, R77, R153 ;  /* 0x0000004d984c7223 */ /* 0x000fe20000010099 */
[----:B------:R-:W-:-:S02]  /*3530*/  HADD2.F32 R77, -RZ, R160.H0_H0 ;  /* 0x200000a0ff4d7230 */ /* 0x000fc40000004100 */
[-C--:B------:R-:W-:Y:S01]  /*3540*/  FFMA.FTZ R13, R154, R15.reuse, -R13 ;  /* 0x0000000f9a0d7223 */ /* 0x080fe2000001080d */
[--C-:B------:R-:W-:Y:S02]  /*3550*/  HADD2.F32 R152, -RZ, R12.reuse.H1_H1 ;  /* 0x3000000cff987230 */ /* 0x100fe40000004100 */
[----:B------:R-:W-:Y:S01]  /*3560*/  FFMA.FTZ R78, R78, R15, R79 ;  /* 0x0000000f4e4e7223 */ /* 0x000fe2000001004f */
[----:B------:R-:W-:Y:S01]  /*3570*/  HADD2.F32 R154, -RZ, R12.H0_H0 ;  /* 0x2000000cff9a7230 */ /* 0x000fe20000004100 */
[----:B------:R-:W-:Y:S01]  /*3580*/  F2FP.F16.F32.PACK_AB R11, R76, R11 ;  /* 0x0000000b4c0b723e */ /* 0x000fe200000000ff */
[----:B------:R-:W-:Y:S02]  /*3590*/  HADD2.F32 R15, -RZ, R160.H1_H1 ;  /* 0x300000a0ff0f7230 */ /* 0x000fe40000004100 */
[----:B------:R-:W-:Y:S01]  /*35a0*/  FMUL.FTZ R151, R152, R77 ;  /* 0x0000004d98977220 */ /* 0x000fe20000410000 */
[--C-:B------:R-:W-:Y:S02]  /*35b0*/  HADD2.F32 R12, -RZ, R14.reuse.H1_H1 ;  /* 0x3000000eff0c7230 */ /* 0x100fe40000004100 */
[----:B------:R-:W-:-:S02]  /*35c0*/  HADD2.F32 R14, -RZ, R14.H0_H0 ;  /* 0x2000000eff0e7230 */ /* 0x000fc40000004100 */
[--C-:B------:R-:W-:Y:S02]  /*35d0*/  HADD2.F32 R79, -RZ, R155.reuse.H0_H0 ;  /* 0x2000009bff4f7230 */ /* 0x100fe40000004100 */
[----:B------:R-:W-:Y:S02]  /*35e0*/  HADD2.F32 R153, -RZ, R155.H1_H1 ;  /* 0x3000009bff997230 */ /* 0x000fe40000004100 */
[----:B------:R-:W-:Y:S01]  /*35f0*/  FMUL.FTZ R155, R154, R77 ;  /* 0x0000004d9a9b7220 */ /* 0x000fe20000410000 */
[-C--:B------:R-:W-:Y:S01]  /*3600*/  FMUL.FTZ R77, R12, R15.reuse ;  /* 0x0000000f0c4d7220 */ /* 0x080fe20000410000 */
[----:B------:R-:W-:Y:S01]  /*3610*/  FMUL.FTZ R15, R14, R15 ;  /* 0x0000000f0e0f7220 */ /* 0x000fe20000410000 */
[-C--:B------:R-:W-:Y:S01]  /*3620*/  FFMA.FTZ R151, R154, R79.reuse, -R151 ;  /* 0x0000004f9a977223 */ /* 0x080fe20000010897 */
[----:B------:R-:W-:Y:S01]  /*3630*/  FFMA.FTZ R152, R152, R79, R155 ;  /* 0x0000004f98987223 */ /* 0x000fe2000001009b */
[-C--:B------:R-:W-:Y:S01]  /*3640*/  FFMA.FTZ R77, R14, R153.reuse, -R77 ;  /* 0x000000990e4d7223 */ /* 0x080fe2000001084d */
[----:B------:R-:W-:Y:S01]  /*3650*/  FFMA.FTZ R12, R12, R153, R15 ;  /* 0x000000990c0c7223 */ /* 0x000fe2000001000f */
[----:B------:R-:W-:Y:S01]  /*3660*/  F2FP.F16.F32.PACK_AB R15, R78, R13 ;  /* 0x0000000d4e0f723e */ /* 0x000fe200000000ff */
[----:B------:R-:W-:Y:S01]  /*3670*/  IMAD.MOV.U32 R13, RZ, RZ, R11 ;  /* 0x000000ffff0d7224 */ /* 0x000fe200078e000b */
[----:B------:R-:W-:-:S02]  /*3680*/  F2FP.F16.F32.PACK_AB R152, R152, R151 ;  /* 0x000000979898723e */ /* 0x000fc400000000ff */
[----:B------:R-:W-:Y:S02]  /*3690*/  F2FP.F16.F32.PACK_AB R14, R12, R77 ;  /* 0x0000004d0c0e723e */ /* 0x000fe400000000ff */
[----:B------:R-:W-:-:S07]  /*36a0*/  MOV R12, R152 ;  /* 0x00000098000c7202 */ /* 0x000fce0000000f00 */
.L_x_463:
[----:B------:R-:W-:Y:S05]  /*36b0*/  BSYNC B3 ;  /* 0x0000000000037941 */ /* 0x000fea0003800000 */
.L_x_462:
[----:B------:R-:W-:Y:S02]  /*36c0*/  ULDC.64 UR4, c[0x0][0x208] ;  /* 0x0000820000047ab9 */ /* 0x000fe40000000a00 */
[----:B0-----:R4:W-:Y:S03]  /*36d0*/  ST.E.128 desc[UR4][R80.64], R12 ;  /* 0x0000000c50007985 */ /* 0x0019e6000c101d04 */
.L_x_461:
[----:B------:R-:W-:Y:S05]  /*36e0*/  BSYNC B2 ;  /* 0x0000000000027941 */ /* 0x000fea0003800000 */
.L_x_460:
[----:B------:R-:W-:Y:S01]  /*36f0*/  ISETP.NE.AND P3, PT, R21, RZ, PT ;  /* 0x000000ff1500720c */ /* 0x000fe20003f65270 */
[----:B------:R-:W-:-:S12]  /*3700*/  BSSY B2, `(.L_x_464) ;  /* 0x0000036000027945 */ /* 0x000fd80003800000 */
[----:B------:R-:W-:Y:S05]  /*3710*/  @!P3 BRA `(.L_x_465) ;  /* 0x0000000000d0b947 */ /* 0x000fea0003800000 */
[----:B----4-:R4:W0:Y:S01]  /*3720*/  LDS.128 R12, [R85+0x26c00] ;  /* 0x026c0000550c7984 */ /* 0x0108220000000c00 */
[C---:B---3--:R-:W-:Y:S01]  /*3730*/  LEA R76, P3, R23.reuse, R82, 0x1 ;  /* 0x00000052174c7211 */ /* 0x048fe200078608ff */
[----:B------:R-:W-:Y:S03]  /*3740*/  BSSY B3, `(.L_x_466) ;  /* 0x000002f000037945 */ /* 0x000fe60003800000 */
[----:B--2---:R-:W-:Y:S02]  /*3750*/  LEA.HI.X R77, R23, R83, R216, 0x1, P3 ;  /* 0x00000053174d7211 */ /* 0x004fe400018f0cd8 */
[----:B------:R-:W-:-:S13]  /*3760*/  ISETP.GE.AND P3, PT, R221, R114, PT ;  /* 0x00000072dd00720c */ /* 0x000fda0003f66270 */
[----:B----4-:R-:W-:Y:S05]  /*3770*/  @P3 BRA `(.L_x_467) ;  /* 0x0000000000ac3947 */ /* 0x010fea0003800000 */
[--C-:B------:R-:W-:Y:S01]  /*3780*/  SHF.R.U64 R11, R72, 0x10, R73.reuse ;  /* 0x00000010480b7819 */ /* 0x100fe20000001249 */
[--C-:B0-----:R-:W-:Y:S01]  /*3790*/  HADD2.F32 R78, -RZ, R13.reuse.H1_H1 ;  /* 0x3000000dff4e7230 */ /* 0x101fe20000004100 */
[----:B------:R-:W-:Y:S01]  /*37a0*/  SHF.R.U32.HI R72, RZ, 0x10, R73 ;  /* 0x00000010ff487819 */ /* 0x000fe20000011649 */
[----:B------:R-:W-:Y:S01]  /*37b0*/  HADD2.F32 R80, -RZ, R13.H0_H0 ;  /* 0x2000000dff507230 */ /* 0x000fe20000004100 */
[--C-:B------:R-:W-:Y:S01]  /*37c0*/  SHF.R.U64 R73, R74, 0x10, R75.reuse ;  /* 0x000000104a497819 */ /* 0x100fe2000000124b */
[--C-:B------:R-:W-:Y:S01]  /*37d0*/  HADD2.F32 R13, -RZ, R15.reuse.H1_H1 ;  /* 0x3000000fff0d7230 */ /* 0x100fe20000004100 */
[----:B------:R-:W-:Y:S01]  /*37e0*/  SHF.R.U32.HI R74, RZ, 0x10, R75 ;  /* 0x00000010ff4a7819 */ /* 0x000fe2000001164b */
[----:B------:R-:W-:Y:S02]  /*37f0*/  HADD2.F32 R15, -RZ, R15.H0_H0 ;  /* 0x2000000fff0f7230 */ /* 0x000fe40000004100 */
[----:B------:R-:W-:Y:S02]  /*3800*/  HADD2.F32 R73, -RZ, R73.H0_H0 ;  /* 0x20000049ff497230 */ /* 0x000fe40000004100 */
[----:B------:R-:W-:-:S02]  /*3810*/  HADD2.F32 R74, -RZ, R74.H0_H0 ;  /* 0x2000004aff4a7230 */ /* 0x000fc40000004100 */
[----:B------:R-:W-:Y:S02]  /*3820*/  HADD2.F32 R72, -RZ, R72.H0_H0 ;  /* 0x20000048ff487230 */ /* 0x000fe40000004100 */
[-C--:B------:R-:W-:Y:S01]  /*3830*/  FMUL.FTZ R75, R78, R73.reuse ;  /* 0x000000494e4b7220 */ /* 0x080fe20000410000 */
[----:B------:R-:W-:Y:S02]  /*3840*/  HADD2.F32 R11, -RZ, R11.H0_H0 ;  /* 0x2000000bff0b7230 */ /* 0x000fe40000004100 */
[-C--:B------:R-:W-:Y:S01]  /*3850*/  FMUL.FTZ R152, R13, R74.reuse ;  /* 0x0000004a0d987220 */ /* 0x080fe20000410000 */
[C---:B------:R-:W-:Y:S01]  /*3860*/  FMUL.FTZ R74, R15.reuse, R74 ;  /* 0x0000004a0f4a7220 */ /* 0x040fe20000410000 */
[----:B------:R-:W-:Y:S02]  /*3870*/  FMUL.FTZ R73, R80, R73 ;  /* 0x0000004950497220 */ /* 0x000fe40000410000 */
        /* <DEDUP_REMOVED lines=9> */
[-C--:B------:R-:W-:Y:S01]  /*3910*/  FMUL.FTZ R73, R72, R15.reuse ;  /* 0x0000000f48497220 */ /* 0x080fe20000410000 */
[--C-:B------:R-:W-:Y:S02]  /*3920*/  HADD2.F32 R12, -RZ, R14.reuse.H1_H1 ;  /* 0x3000000eff0c7230 */ /* 0x100fe40000004100 */
[----:B------:R-:W-:Y:S01]  /*3930*/  FMUL.FTZ R79, R74, R15 ;  /* 0x0000000f4a4f7220 */ /* 0x000fe20000410000 */
[----:B------:R-:W-:Y:S01]  /*3940*/  HADD2.F32 R11, -RZ, R157.H0_H0 ;  /* 0x2000009dff0b7230 */ /* 0x000fe20000004100 */
[----:B------:R-:W-:Y:S01]  /*3950*/  F2FP.F16.F32.PACK_AB R75, R78, R75 ;  /* 0x0000004b4e4b723e */ /* 0x000fe200000000ff */
[----:B------:R-:W-:-:S02]  /*3960*/  HADD2.F32 R14, -RZ, R14.H0_H0 ;  /* 0x2000000eff0e7230 */ /* 0x000fc40000004100 */
[----:B------:R-:W-:Y:S01]  /*3970*/  FMUL.FTZ R15, R12, R159 ;  /* 0x0000009f0c0f7220 */ /* 0x000fe20000410000 */
[----:B------:R-:W-:Y:S02]  /*3980*/  HADD2.F32 R157, -RZ, R157.H1_H1 ;  /* 0x3000009dff9d7230 */ /* 0x000fe40000004100 */
[-C--:B------:R-:W-:Y:S01]  /*3990*/  FFMA.FTZ R73, R74, R11.reuse, -R73 ;  /* 0x0000000b4a497223 */ /* 0x080fe20000010849 */
[----:B------:R-:W-:Y:S01]  /*39a0*/  FFMA.FTZ R72, R72, R11, R79 ;  /* 0x0000000b48487223 */ /* 0x000fe2000001004f */
[C---:B------:R-:W-:Y:S01]  /*39b0*/  FMUL.FTZ R159, R14.reuse, R159 ;  /* 0x0000009f0e9f7220 */ /* 0x040fe20000410000 */
[----:B------:R-:W-:Y:S01]  /*39c0*/  MOV R13, R75 ;  /* 0x0000004b000d7202 */ /* 0x000fe20000000f00 */
[-C--:B------:R-:W-:Y:S02]  /*39d0*/  FFMA.FTZ R15, R14, R157.reuse, -R15 ;  /* 0x0000009d0e0f7223 */ /* 0x080fe4000001080f */
[----:B------:R-:W-:Y:S01]  /*39e0*/  FFMA.FTZ R12, R12, R157, R159 ;  /* 0x0000009d0c0c7223 */ /* 0x000fe2000001009f */
[----:B------:R-:W-:-:S04]  /*39f0*/  F2FP.F16.F32.PACK_AB R74, R72, R73 ;  /* 0x00000049484a723e */ /* 0x000fc800000000ff */
[----:B------:R-:W-:Y:S01]  /*3a00*/  F2FP.F16.F32.PACK_AB R14, R12, R15 ;  /* 0x0000000f0c0e723e */ /* 0x000fe200000000ff */
[----:B------:R-:W-:Y:S02]  /*3a10*/  IMAD.MOV.U32 R12, RZ, RZ, R74 ;  /* 0x000000ffff0c7224 */ /* 0x000fe400078e004a */
[----:B------:R-:W-:-:S07]  /*3a20*/  IMAD.MOV.U32 R15, RZ, RZ, R152 ;  /* 0x000000ffff0f7224 */ /* 0x000fce00078e0098 */
.L_x_467:
[----:B------:R-:W-:Y:S05]  /*3a30*/  BSYNC B3 ;  /* 0x0000000000037941 */ /* 0x000fea0003800000 */
.L_x_466:
[----:B------:R-:W-:Y:S02]  /*3a40*/  ULDC.64 UR4, c[0x0][0x208] ;  /* 0x0000820000047ab9 */ /* 0x000fe40000000a00 */
[----:B0-----:R0:W-:Y:S03]  /*3a50*/  ST.E.128 desc[UR4][R76.64], R12 ;  /* 0x0000000c4c007985 */ /* 0x0011e6000c101d04 */
.L_x_465:
[----:B------:R-:W-:Y:S05]  /*3a60*/  BSYNC B2 ;  /* 0x0000000000027941 */ /* 0x000fea0003800000 */
.L_x_464:
[----:B------:R-:W-:Y:S01]  /*3a70*/  ISETP.NE.AND P3, PT, R25, RZ, PT ;  /* 0x000000ff1900720c */ /* 0x000fe20003f65270 */
[----:B------:R-:W-:-:S12]  /*3a80*/  BSSY B2, `(.L_x_468) ;  /* 0x0000035000027945 */ /* 0x000fd80003800000 */
[----:B------:R-:W-:Y:S05]  /*3a90*/  @!P3 BRA `(.L_x_469) ;  /* 0x0000000000ccb947 */ /* 0x000fea0003800000 */
[----:B0---4-:R0:W4:Y:S01]  /*3aa0*/  LDS.128 R12, [R85+0x29400] ;  /* 0x02940000550c7984 */ /* 0x0111220000000c00 */
[C---:B---3--:R-:W-:Y:S01]  /*3ab0*/  LEA R72, P3, R18.reuse, R82, 0x1 ;  /* 0x0000005212487211 */ /* 0x048fe200078608ff */
[----:B------:R-:W-:Y:S03]  /*3ac0*/  BSSY B3, `(.L_x_470) ;  /* 0x000002e000037945 */ /* 0x000fe60003800000 */
[----:B--2---:R-:W-:Y:S02]  /*3ad0*/  LEA.HI.X R73, R18, R83, R218, 0x1, P3 ;  /* 0x0000005312497211 */ /* 0x004fe400018f0cda */
[----:B------:R-:W-:-:S13]  /*3ae0*/  ISETP.GE.AND P3, PT, R220, R114, PT ;  /* 0x00000072dc00720c */ /* 0x000fda0003f66270 */
[----:B0-----:R-:W-:Y:S05]  /*3af0*/  @P3 BRA `(.L_x_471) ;  /* 0x0000000000a83947 */ /* 0x001fea0003800000 */
[----:B------:R-:W-:Y:S01]  /*3b00*/  SHF.R.U64 R74, R68, 0x10, R69 ;  /* 0x00000010444a7819 */ /* 0x000fe20000001245 */
[----:B----4-:R-:W-:Y:S01]  /*3b10*/  IMAD.MOV.U32 R11, RZ, RZ, R13 ;  /* 0x000000ffff0b7224 */ /* 0x010fe200078e000d */
[----:B------:R-:W-:Y:S01]  /*3b20*/  SHF.R.U32.HI R68, RZ, 0x10, R69 ;  /* 0x00000010ff447819 */ /* 0x000fe20000011645 */
[----:B------:R-:W-:Y:S01]  /*3b30*/  HADD2.F32 R75, -RZ, R158.H0_H0 ;  /* 0x2000009eff4b7230 */ /* 0x000fe20000004100 */
[--C-:B------:R-:W-:Y:S01]  /*3b40*/  SHF.R.U64 R69, R70, 0x10, R71.reuse ;  /* 0x0000001046457819 */ /* 0x100fe20000001247 */
[----:B------:R-:W-:Y:S01]  /*3b50*/  HADD2.F32 R13, -RZ, R74.H0_H0 ;  /* 0x2000004aff0d7230 */ /* 0x000fe20000004100 */
[----:B------:R-:W-:Y:S01]  /*3b60*/  SHF.R.U32.HI R78, RZ, 0x10, R71 ;  /* 0x00000010ff4e7819 */ /* 0x000fe20000011647 */
[----:B------:R-:W-:Y:S02]  /*3b70*/  HADD2.F32 R74, -RZ, R11.H1_H1 ;  /* 0x3000000bff4a7230 */ /* 0x000fe40000004100 */
[----:B------:R-:W-:Y:S02]  /*3b80*/  HADD2.F32 R71, -RZ, R69.H0_H0 ;  /* 0x20000045ff477230 */ /* 0x000fe40000004100 */
[----:B------:R-:W-:-:S02]  /*3b90*/  HADD2.F32 R70, -RZ, R11.H0_H0 ;  /* 0x2000000bff467230 */ /* 0x000fc40000004100 */
[----:B------:R-:W-:Y:S02]  /*3ba0*/  HADD2.F32 R78, -RZ, R78.H0_H0 ;  /* 0x2000004eff4e7230 */ /* 0x000fe40000004100 */
[-C--:B------:R-:W-:Y:S01]  /*3bb0*/  FMUL.FTZ R11, R74, R71.reuse ;  /* 0x000000474a0b7220 */ /* 0x080fe20000410000 */
[--C-:B------:R-:W-:Y:S02]  /*3bc0*/  HADD2.F32 R69, -RZ, R15.reuse.H1_H1 ;  /* 0x3000000fff457230 */ /* 0x100fe40000004100 */
[C---:B------:R-:W-:Y:S01]  /*3bd0*/  FMUL.FTZ R71, R70.reuse, R71 ;  /* 0x0000004746477220 */ /* 0x040fe20000410000 */
[----:B------:R-:W-:Y:S02]  /*3be0*/  HADD2.F32 R15, -RZ, R15.H0_H0 ;  /* 0x2000000fff0f7230 */ /* 0x000fe40000004100 */
[-C--:B------:R-:W-:Y:S01]  /*3bf0*/  FFMA.FTZ R11, R70, R13.reuse, -R11 ;  /* 0x0000000d460b7223 */ /* 0x080fe2000001080b */
[----:B------:R-:W-:Y:S02]  /*3c00*/  HADD2.F32 R76, -RZ, R68.H0_H0 ;  /* 0x20000044ff4c7230 */ /* 0x000fe40000004100 */
[-C--:B------:R-:W-:Y:S01]  /*3c10*/  FMUL.FTZ R80, R69, R78.reuse ;  /* 0x0000004e45507220 */ /* 0x080fe20000410000 */
[----:B------:R-:W-:Y:S01]  /*3c20*/  FFMA.FTZ R68, R74, R13, R71 ;  /* 0x0000000d4a447223 */ /* 0x000fe20000010047 */
[----:B------:R-:W-:Y:S01]  /*3c30*/  FMUL.FTZ R78, R15, R78 ;  /* 0x0000004e0f4e7220 */ /* 0x000fe20000410000 */
[----:B------:R-:W-:-:S02]  /*3c40*/  HADD2.F32 R158, -RZ, R158.H1_H1 ;  /* 0x3000009eff9e7230 */ /* 0x000fc40000004100 */
[-C--:B------:R-:W-:Y:S01]  /*3c50*/  FFMA.FTZ R13, R15, R76.reuse, -R80 ;  /* 0x0000004c0f0d7223 */ /* 0x080fe20000010850 */
[--C-:B------:R-:W-:Y:S02]  /*3c60*/  HADD2.F32 R15, -RZ, R12.reuse.H1_H1 ;  /* 0x3000000cff0f7230 */ /* 0x100fe40000004100 */
[----:B------:R-:W-:Y:S01]  /*3c70*/  FFMA.FTZ R70, R69, R76, R78 ;  /* 0x0000004c45467223 */ /* 0x000fe2000001004e */
[----:B------:R-:W-:Y:S01]  /*3c80*/  HADD2.F32 R12, -RZ, R12.H0_H0 ;  /* 0x2000000cff0c7230 */ /* 0x000fe20000004100 */
[----:B------:R-:W-:Y:S01]  /*3c90*/  F2FP.F16.F32.PACK_AB R11, R68, R11 ;  /* 0x0000000b440b723e */ /* 0x000fe200000000ff */
[--C-:B------:R-:W-:Y:S02]  /*3ca0*/  HADD2.F32 R69, -RZ, R14.reuse.H1_H1 ;  /* 0x3000000eff457230 */ /* 0x100fe40000004100 */
[-C--:B------:R-:W-:Y:S01]  /*3cb0*/  FMUL.FTZ R77, R15, R75.reuse ;  /* 0x0000004b0f4d7220 */ /* 0x080fe20000410000 */
[----:B------:R-:W-:Y:S02]  /*3cc0*/  HADD2.F32 R14, -RZ, R14.H0_H0 ;  /* 0x2000000eff0e7230 */ /* 0x000fe40000004100 */
[----:B------:R-:W-:Y:S01]  /*3cd0*/  FMUL.FTZ R76, R12, R75 ;  /* 0x0000004b0c4c7220 */ /* 0x000fe20000410000 */
[----:B------:R-:W-:-:S02]  /*3ce0*/  HADD2.F32 R71, -RZ, R148.H0_H0 ;  /* 0x20000094ff477230 */ /* 0x000fc40000004100 */
[-C--:B------:R-:W-:Y:S01]  /*3cf0*/  FMUL.FTZ R75, R69, R158.reuse ;  /* 0x0000009e454b7220 */ /* 0x080fe20000410000 */
[----:B------:R-:W-:Y:S02]  /*3d00*/  HADD2.F32 R74, -RZ, R150.H1_H1 ;  /* 0x30000096ff4a7230 */ /* 0x000fe40000004100 */
[----:B------:R-:W-:Y:S01]  /*3d10*/  FMUL.FTZ R158, R14, R158 ;  /* 0x0000009e0e9e7220 */ /* 0x000fe20000410000 */
[-C--:B------:R-:W-:Y:S01]  /*3d20*/  FFMA.FTZ R77, R12, R71.reuse, -R77 ;  /* 0x000000470c4d7223 */ /* 0x080fe2000001084d */
[----:B------:R-:W-:Y:S01]  /*3d30*/  FFMA.FTZ R76, R15, R71, R76 ;  /* 0x000000470f4c7223 */ /* 0x000fe2000001004c */
[-C--:B------:R-:W-:Y:S01]  /*3d40*/  FFMA.FTZ R75, R14, R74.reuse, -R75 ;  /* 0x0000004a0e4b7223 */ /* 0x080fe2000001084b */
[----:B------:R-:W-:Y:S01]  /*3d50*/  FFMA.FTZ R158, R69, R74, R158 ;  /* 0x0000004a459e7223 */ /* 0x000fe2000001009e */
[----:B------:R-:W-:Y:S02]  /*3d60*/  F2FP.F16.F32.PACK_AB R15, R70, R13 ;  /* 0x0000000d460f723e */ /* 0x000fe400000000ff */
[----:B------:R-:W-:-:S02]  /*3d70*/  F2FP.F16.F32.PACK_AB R12, R76, R77 ;  /* 0x0000004d4c0c723e */ /* 0x000fc400000000ff */
[----:B------:R-:W-:Y:S02]  /*3d80*/  F2FP.F16.F32.PACK_AB R14, R158, R75 ;  /* 0x0000004b9e0e723e */ /* 0x000fe400000000ff */
[----:B------:R-:W-:-:S07]  /*3d90*/  MOV R13, R11 ;  /* 0x0000000b000d7202 */ /* 0x000fce0000000f00 */
.L_x_471:
[----:B------:R-:W-:Y:S05]  /*3da0*/  BSYNC B3 ;  /* 0x0000000000037941 */ /* 0x000fea0003800000 */
.L_x_470:
[----:B------:R-:W-:Y:S02]  /*3db0*/  ULDC.64 UR4, c[0x0][0x208] ;  /* 0x0000820000047ab9 */ /* 0x000fe40000000a00 */
[----:B----4-:R0:W-:Y:S03]  /*3dc0*/  ST.E.128 desc[UR4][R72.64], R12 ;  /* 0x0000000c48007985 */ /* 0x0101e6000c101d04 */
.L_x_469:
[----:B------:R-:W-:Y:S05]  /*3dd0*/  BSYNC B2 ;  /* 0x0000000000027941 */ /* 0x000fea0003800000 */
.L_x_468:
[----:B------:R-:W-:-:S13]  /*3de0*/  ISETP.NE.AND P3, PT, R26, RZ, PT ;  /* 0x000000ff1a00720c */ /* 0x000fda0003f65270 */
        /* <DEDUP_REMOVED lines=9> */
[--C-:B------:R-:W-:Y:S01]  /*3e80*/  SHF.R.U64 R70, R66, 0x10, R67.reuse ;  /* 0x0000001042467819 */ /* 0x100fe20000001243 */
[----:B------:R-:W-:Y:S01]  /*3e90*/  HADD2.F32 R15, -RZ, R13.H1_H1 ;  /* 0x3000000dff0f7230 */ /* 0x000fe20000004100 */
[----:B------:R-:W-:Y:S01]  /*3ea0*/  SHF.R.U32.HI R67, RZ, 0x10, R67 ;  /* 0x00000010ff437819 */ /* 0x000fe20000011643 */
[----:B------:R-:W-:Y:S01]  /*3eb0*/  HADD2.F32 R66, -RZ, R11.H0_H0 ;  /* 0x2000000bff427230 */ /* 0x000fe20000004100 */
[----:B------:R-:W-:Y:S01]  /*3ec0*/  SHF.R.U32.HI R65, RZ, 0x10, R65 ;  /* 0x00000010ff417819 */ /* 0x000fe20000011641 */
[----:B------:R-:W-:Y:S02]  /*3ed0*/  HADD2.F32 R11, -RZ, R13.H0_H0 ;  /* 0x2000000dff0b7230 */ /* 0x000fe40000004100 */
[----:B------:R-:W-:Y:S02]  /*3ee0*/  HADD2.F32 R13, -RZ, R64.H1_H1 ;  /* 0x30000040ff0d7230 */ /* 0x000fe40000004100 */
[----:B------:R-:W-:-:S02]  /*3ef0*/  HADD2.F32 R70, -RZ, R70.H0_H0 ;  /* 0x20000046ff467230 */ /* 0x000fc40000004100 */
[----:B------:R-:W-:Y:S02]  /*3f00*/  HADD2.F32 R67, -RZ, R67.H0_H0 ;  /* 0x20000043ff437230 */ /* 0x000fe40000004100 */
[----:B------:R-:W-:Y:S02]  /*3f10*/  HADD2.F32 R64, -RZ, R64.H0_H0 ;  /* 0x20000040ff407230 */ /* 0x000fe40000004100 */
[-C--:B------:R-:W-:Y:S01]  /*3f20*/  FMUL.FTZ R72, R15, R70.reuse ;  /* 0x000000460f487220 */ /* 0x080fe20000410000 */
[----:B------:R-:W-:Y:S02]  /*3f30*/  HADD2.F32 R65, -RZ, R65.H0_H0 ;  /* 0x20000041ff417230 */ /* 0x000fe40000004100 */
[----:B------:R-:W-:Y:S01]  /*3f40*/  FMUL.FTZ R70, R11, R70 ;  /* 0x000000460b467220 */ /* 0x000fe20000410000 */
[-C--:B------:R-:W-:Y:S01]  /*3f50*/  FMUL.FTZ R71, R13, R67.reuse ;  /* 0x000000430d477220 */ /* 0x080fe20000410000 */
[C---:B------:R-:W-:Y:S01]  /*3f60*/  FMUL.FTZ R74, R64.reuse, R67 ;  /* 0x00000043404a7220 */ /* 0x040fe20000410000 */
[-C--:B------:R-:W-:Y:S01]  /*3f70*/  FFMA.FTZ R11, R11, R66.reuse, -R72 ;  /* 0x000000420b0b7223 */ /* 0x080fe20000010848 */
[----:B------:R-:W-:Y:S01]  /*3f80*/  FFMA.FTZ R70, R15, R66, R70 ;  /* 0x000000420f467223 */ /* 0x000fe20000010046 */
[-C--:B------:R-:W-:Y:S01]  /*3f90*/  FFMA.FTZ R71, R64, R65.reuse, -R71 ;  /* 0x0000004140477223 */ /* 0x080fe20000010847 */
[----:B------:R-:W-:Y:S01]  /*3fa0*/  FFMA.FTZ R74, R13, R65, R74 ;  /* 0x000000410d4a7223 */ /* 0x000fe2000001004a */
[----:B------:R-:W-:-:S02]  /*3fb0*/  HADD2.F32 R13, -RZ, R12.H1_H1 ;  /* 0x3000000cff0d7230 */ /* 0x000fc40000004100 */
[--C-:B------:R-:W-:Y:S02]  /*3fc0*/  HADD2.F32 R65, -RZ, R145.reuse.H0_H0 ;  /* 0x20000091ff417230 */ /* 0x100fe40000004100 */
[----:B------:R-:W-:Y:S02]  /*3fd0*/  HADD2.F32 R12, -RZ, R12.H0_H0 ;  /* 0x2000000cff0c7230 */ /* 0x000fe40000004100 */
[--C-:B------:R-:W-:Y:S02]  /*3fe0*/  HADD2.F32 R15, -RZ, R14.reuse.H1_H1 ;  /* 0x3000000eff0f7230 */ /* 0x100fe40000004100 */
[-C--:B------:R-:W-:Y:S01]  /*3ff0*/  FMUL.FTZ R67, R13, R65.reuse ;  /* 0x000000410d437220 */ /* 0x080fe20000410000 */
[----:B------:R-:W-:Y:S02]  /*4000*/  HADD2.F32 R145, -RZ, R145.H1_H1 ;  /* 0x30000091ff917230 */ /* 0x000fe40000004100 */
[----:B------:R-:W-:Y:S01]  /*4010*/  FMUL.FTZ R66, R12, R65 ;  /* 0x000000410c427220 */ /* 0x000fe20000410000 */
[----:B------:R-:W-:-:S02]  /*4020*/  HADD2.F32 R14, -RZ, R14.H0_H0 ;  /* 0x2000000eff0e7230 */ /* 0x000fc40000004100 */
[--C-:B------:R-:W-:Y:S02]  /*4030*/  HADD2.F32 R64, -RZ, R144.reuse.H0_H0 ;  /* 0x20000090ff407230 */ /* 0x100fe40000004100 */
[-C--:B------:R-:W-:Y:S01]  /*4040*/  FMUL.FTZ R65, R15, R145.reuse ;  /* 0x000000910f417220 */ /* 0x080fe20000410000 */
[----:B------:R-:W-:Y:S02]  /*4050*/  HADD2.F32 R144, -RZ, R144.H1_H1 ;  /* 0x30000090ff907230 */ /* 0x000fe40000004100 */
[----:B------:R-:W-:Y:S01]  /*4060*/  FMUL.FTZ R72, R14, R145 ;  /* 0x000000910e487220 */ /* 0x000fe20000410000 */
[-C--:B------:R-:W-:Y:S01]  /*4070*/  FFMA.FTZ R67, R12, R64.reuse, -R67 ;  /* 0x000000400c437223 */ /* 0x080fe20000010843 */
[----:B------:R-:W-:Y:S01]  /*4080*/  FFMA.FTZ R66, R13, R64, R66 ;  /* 0x000000400d427223 */ /* 0x000fe20000010042 */
[-C--:B------:R-:W-:Y:S01]  /*4090*/  FFMA.FTZ R65, R14, R144.reuse, -R65 ;  /* 0x000000900e417223 */ /* 0x080fe20000010841 */
[----:B------:R-:W-:Y:S01]  /*40a0*/  FFMA.FTZ R72, R15, R144, R72 ;  /* 0x000000900f487223 */ /* 0x000fe20000010048 */
[----:B------:R-:W-:-:S02]  /*40b0*/  F2FP.F16.F32.PACK_AB R13, R70, R11 ;  /* 0x0000000b460d723e */ /* 0x000fc400000000ff */
[----:B------:R-:W-:Y:S02]  /*40c0*/  F2FP.F16.F32.PACK_AB R15, R74, R71 ;  /* 0x000000474a0f723e */ /* 0x000fe400000000ff */
[----:B------:R-:W-:Y:S02]  /*40d0*/  F2FP.F16.F32.PACK_AB R12, R66, R67 ;  /* 0x00000043420c723e */ /* 0x000fe400000000ff */
[----:B------:R-:W-:-:S07]  /*40e0*/  F2FP.F16.F32.PACK_AB R14, R72, R65 ;  /* 0x00000041480e723e */ /* 0x000fce00000000ff */
.L_x_473:
[----:B------:R-:W-:Y:S05]  /*40f0*/  BSYNC B2 ;  /* 0x0000000000027941 */ /* 0x000fea0003800000 */
.L_x_472:
[----:B------:R-:W-:Y:S02]  /*4100*/  ULDC.64 UR4, c[0x0][0x208] ;  /* 0x0000820000047ab9 */ /* 0x000fe40000000a00 */
[----:B----4-:R0:W-:Y:S03]  /*4110*/  ST.E.128 desc[UR4][R68.64], R12 ;  /* 0x0000000c44007985 */ /* 0x0101e6000c101d04 */
.L_x_459:
[----:B------:R-:W-:Y:S05]  /*4120*/  BSYNC B1 ;  /* 0x0000000000017941 */ /* 0x000fea0003800000 */
.L_x_458:
[----:B------:R-:W-:-:S03]  /*4130*/  UMOV UR4, 0xffffffff ;  /* 0xffffffff00047882 */ /* 0x000fc60000000000 */
[----:B------:R-:W-:Y:S05]  /*4140*/  BRA.DIV UR4, `(.L_x_474) ;  /* 0x0000022e04cc7947 */ /* 0x000fea000b800000 */
[----:B------:R0:W0:Y:S04]  /*4150*/  SHFL.IDX PT, R67, R117, 0x1, 0x181f ;  /* 0x00381f0075437f89 */ /* 0x00002800000e0000 */
[----:B------:R0:W0:Y:S02]  /*4160*/  SHFL.IDX PT, R66, R118, 0x1, 0x181f ;  /* 0x00381f0076427f89 */ /* 0x00002400000e0000 */
.L_x_813:
[----:B------:R-:W-:Y:S04]  /*4170*/  BSSY B1, `(.L_x_475) ;  /* 0x00000d5000017945 */ /* 0x000fe80003800000 */
[----:B------:R-:W-:Y:S05]  /*4180*/  @P4 BRA `(.L_x_476) ;  /* 0x0000000c004c4947 */ /* 0x000fea0003800000 */
[----:B------:R-:W-:Y:S01]  /*4190*/  ISETP.NE.AND P3, PT, R3, RZ, PT ;  /* 0x000000ff0300720c */ /* 0x000fe20003f65270 */
[----:B------:R-:W-:-:S12]  /*41a0*/  BSSY B2, `(.L_x_477) ;  /* 0x0000034000027945 */ /* 0x000fd80003800000 */
[----:B------:R-:W-:Y:S05]  /*41b0*/  @!P3 BRA `(.L_x_478) ;  /* 0x0000000000c8b947 */ /* 0x000fea0003800000 */
[----:B0---4-:R0:W4:Y:S01]  /*41c0*/  LDS.128 R12, [R85+0x25400] ;  /* 0x02540000550c7984 */ /* 0x0111220000000c00 */
[----:B------:R-:W-:Y:S01]  /*41d0*/  ISETP.GE.AND P4, PT, R214, R114, PT ;  /* 0x00000072d600720c */ /* 0x000fe20003f86270 */
[----:B------:R-:W-:Y:S01]  /*41e0*/  BSSY B3, `(.L_x_479) ;  /* 0x000002d000037945 */ /* 0x000fe20003800000 */
[----:B------:R-:W-:-:S04]  /*41f0*/  LEA R64, P3, R16, R66, 0x1 ;  /* 0x0000004210407211 */ /* 0x000fc800078608ff */
[----:B------:R-:W-:-:S07]  /*4200*/  LEA.HI.X R65, R16, R67, R17, 0x1, P3 ;  /* 0x0000004310417211 */ /* 0x000fce00018f0c11 */
[----:B0-----:R-:W-:Y:S05]  /*4210*/  @P4 BRA `(.L_x_480) ;  /* 0x0000000000a44947 */ /* 0x001fea0003800000 */
[----:B------:R-:W-:Y:S01]  /*4220*/  SHF.R.U64 R11, R60, 0x10, R61 ;  /* 0x000000103c0b7819 */ /* 0x000fe2000000123d */
[--C-:B----4-:R-:W-:Y:S01]  /*4230*/  HADD2.F32 R60, -RZ, R15.reuse.H1_H1 ;  /* 0x3000000fff3c7230 */ /* 0x110fe20000004100 */
[--C-:B------:R-:W-:Y:S01]  /*4240*/  SHF.R.U64 R68, R62, 0x10, R63.reuse ;  /* 0x000000103e447819 */ /* 0x100fe2000000123f */
[----:B------:R-:W-:Y:S01]  /*4250*/  HADD2.F32 R15, -RZ, R15.H0_H0 ;  /* 0x2000000fff0f7230 */ /* 0x000fe20000004100 */
[----:B------:R-:W-:Y:S01]  /*4260*/  SHF.R.U32.HI R63, RZ, 0x10, R63 ;  /* 0x00000010ff3f7819 */ /* 0x000fe2000001163f */
[----:B------:R-:W-:Y:S01]  /*4270*/  HADD2.F32 R62, -RZ, R11.H0_H0 ;  /* 0x2000000bff3e7230 */ /* 0x000fe20000004100 */
[----:B------:R-:W-:Y:S01]  /*4280*/  SHF.R.U32.HI R61, RZ, 0x10, R61 ;  /* 0x00000010ff3d7819 */ /* 0x000fe2000001163d */
[----:B------:R-:W-:Y:S02]  /*4290*/  HADD2.F32 R68, -RZ, R68.H0_H0 ;  /* 0x20000044ff447230 */ /* 0x000fe40000004100 */
[--C-:B------:R-:W-:Y:S02]  /*42a0*/  HADD2.F32 R11, -RZ, R13.reuse.H1_H1 ;  /* 0x3000000dff0b7230 */ /* 0x100fe40000004100 */
[----:B------:R-:W-:-:S02]  /*42b0*/  HADD2.F32 R13, -RZ, R13.H0_H0 ;  /* 0x2000000dff0d7230 */ /* 0x000fc40000004100 */
[----:B------:R-:W-:Y:S02]  /*42c0*/  HADD2.F32 R63, -RZ, R63.H0_H0 ;  /* 0x2000003fff3f7230 */ /* 0x000fe40000004100 */
[-C--:B------:R-:W-:Y:S01]  /*42d0*/  FMUL.FTZ R70, R11, R68.reuse ;  /* 0x000000440b467220 */ /* 0x080fe20000410000 */
[----:B------:R-:W-:Y:S02]  /*42e0*/  HADD2.F32 R61, -RZ, R61.H0_H0 ;  /* 0x2000003dff3d7230 */ /* 0x000fe40000004100 */
[----:B------:R-:W-:Y:S01]  /*42f0*/  FMUL.FTZ R68, R13, R68 ;  /* 0x000000440d447220 */ /* 0x000fe20000410000 */
[----:B------:R-:W-:Y:S02]  /*4300*/  HADD2.F32 R150, -RZ, R150.H0_H0 ;  /* 0x20000096ff967230 */ /* 0x000fe40000004100 */
[-C--:B------:R-:W-:Y:S01]  /*4310*/  FMUL.FTZ R72, R60, R63.reuse ;  /* 0x0000003f3c487220 */ /* 0x080fe20000410000 */
[----:B------:R-:W-:Y:S01]  /*4320*/  FMUL.FTZ R69, R15, R63 ;  /* 0x0000003f0f457220 */ /* 0x000fe20000410000 */
[----:B------:R-:W-:Y:S01]  /*4330*/  FFMA.FTZ R63, R11, R62, R68 ;  /* 0x0000003e0b3f7223 */ /* 0x000fe20000010044 */
[----:B------:R-:W-:-:S02]  /*4340*/  HADD2.F32 R11, -RZ, R12.H1_H1 ;  /* 0x3000000cff0b7230 */ /* 0x000fc40000004100 */
[-C--:B------:R-:W-:Y:S01]  /*4350*/  FFMA.FTZ R72, R15, R61.reuse, -R72 ;  /* 0x0000003d0f487223 */ /* 0x080fe20000010848 */
[----:B------:R-:W-:Y:S01]  /*4360*/  FFMA.FTZ R70, R13, R62, -R70 ;  /* 0x0000003e0d467223 */ /* 0x000fe20000010846 */
[----:B------:R-:W-:Y:S02]  /*4370*/  HADD2.F32 R15, -RZ, R149.H1_H1 ;  /* 0x30000095ff0f7230 */ /* 0x000fe40000004100 */
[----:B------:R-:W-:Y:S01]  /*4380*/  FFMA.FTZ R69, R60, R61, R69 ;  /* 0x0000003d3c457223 */ /* 0x000fe20000010045 */
[----:B------:R-:W-:Y:S02]  /*4390*/  HADD2.F32 R12, -RZ, R12.H0_H0 ;  /* 0x2000000cff0c7230 */ /* 0x000fe40000004100 */
[--C-:B------:R-:W-:Y:S02]  /*43a0*/  HADD2.F32 R13, -RZ, R14.reuse.H1_H1 ;  /* 0x3000000eff0d7230 */ /* 0x100fe40000004100 */
[----:B------:R-:W-:Y:S01]  /*43b0*/  FMUL.FTZ R61, R11, R15 ;  /* 0x0000000f0b3d7220 */ /* 0x000fe20000410000 */
[----:B------:R-:W-:-:S02]  /*43c0*/  HADD2.F32 R14, -RZ, R14.H0_H0 ;  /* 0x2000000eff0e7230 */ /* 0x000fc40000004100 */
[----:B------:R-:W-:Y:S01]  /*43d0*/  FMUL.FTZ R60, R12, R15 ;  /* 0x0000000f0c3c7220 */ /* 0x000fe20000410000 */
[----:B------:R-:W-:Y:S02]  /*43e0*/  HADD2.F32 R149, -RZ, R149.H0_H0 ;  /* 0x20000095ff957230 */ /* 0x000fe40000004100 */
[-C--:B------:R-:W-:Y:S01]  /*43f0*/  FMUL.FTZ R15, R13, R150.reuse ;  /* 0x000000960d0f7220 */ /* 0x080fe20000410000 */
[----:B------:R-:W-:Y:S02]  /*4400*/  HADD2.F32 R148, -RZ, R148.H1_H1 ;  /* 0x30000094ff947230 */ /* 0x000fe40000004100 */
[C---:B------:R-:W-:Y:S01]  /*4410*/  FMUL.FTZ R150, R14.reuse, R150 ;  /* 0x000000960e967220 */ /* 0x040fe20000410000 */
[----:B------:R-:W-:Y:S01]  /*4420*/  F2FP.F16.F32.PACK_AB R69, R69, R72 ;  /* 0x000000484545723e */ /* 0x000fe200000000ff */
[-C--:B------:R-:W-:Y:S02]  /*4430*/  FFMA.FTZ R15, R14, R149.reuse, -R15 ;  /* 0x000000950e0f7223 */ /* 0x080fe4000001080f */
[----:B------:R-:W-:Y:S01]  /*4440*/  FFMA.FTZ R150, R13, R149, R150 ;  /* 0x000000950d967223 */ /* 0x000fe20000010096 */
[-C--:B------:R-:W-:Y:S01]  /*4450*/  FFMA.FTZ R61, R12, R148.reuse, -R61 ;  /* 0x000000940c3d7223 */ /* 0x080fe2000001083d */
[----:B------:R-:W-:Y:S01]  /*4460*/  FFMA.FTZ R60, R11, R148, R60 ;  /* 0x000000940b3c7223 */ /* 0x000fe2000001003c */
[----:B------:R-:W-:-:S02]  /*4470*/  F2FP.F16.F32.PACK_AB R13, R63, R70 ;  /* 0x000000463f0d723e */ /* 0x000fc400000000ff */
[----:B------:R-:W-:Y:S01]  /*4480*/  F2FP.F16.F32.PACK_AB R14, R150, R15 ;  /* 0x0000000f960e723e */ /* 0x000fe200000000ff */
[----:B------:R-:W-:Y:S01]  /*4490*/  IMAD.MOV.U32 R15, RZ, RZ, R69 ;  /* 0x000000ffff0f7224 */ /* 0x000fe200078e0045 */
[----:B------:R-:W-:-:S07]  /*44a0*/  F2FP.F16.F32.PACK_AB R12, R60, R61 ;  /* 0x0000003d3c0c723e */ /* 0x000fce00000000ff */
.L_x_480:
[----:B------:R-:W-:Y:S05]  /*44b0*/  BSYNC B3 ;  /* 0x0000000000037941 */ /* 0x000fea0003800000 */
.L_x_479:
[----:B------:R-:W-:Y:S02]  /*44c0*/  ULDC.64 UR4, c[0x0][0x208] ;  /* 0x0000820000047ab9 */ /* 0x000fe40000000a00 */
[----:B----4-:R0:W-:Y:S03]  /*44d0*/  ST.E.128 desc[UR4][R64.64], R12 ;  /* 0x0000000c40007985 */ /* 0x0101e6000c101d04 */
.L_x_478:
[----:B------:R-:W-:Y:S05]  /*44e0*/  BSYNC B2 ;  /* 0x0000000000027941 */ /* 0x000fea0003800000 */
.L_x_477:
        /* <DEDUP_REMOVED lines=17> */
[----:B------:R-:W-:Y:S02]  /*4600*/  HADD2.F32 R11, -RZ, R13.H1_H1 ;  /* 0x3000000dff0b7230 */ /* 0x000fe40000004100 */
[----:B------:R-:W-:-:S02]  /*4610*/  HADD2.F32 R59, -RZ, R59.H0_H0 ;  /* 0x2000003bff3b7230 */ /* 0x000fc40000004100 */
[----:B------:R-:W-:Y:S02]  /*4620*/  HADD2.F32 R13, -RZ, R13.H0_H0 ;  /* 0x2000000dff0d7230 */ /* 0x000fe40000004100 */
[-C--:B------:R-:W-:Y:S01]  /*4630*/  FMUL.FTZ R64, R11, R62.reuse ;  /* 0x0000003e0b407220 */ /* 0x080fe20000410000 */
[----:B------:R-:W-:Y:S02]  /*4640*/  HADD2.F32 R57, -RZ, R57.H0_H0 ;  /* 0x20000039ff397230 */ /* 0x000fe40000004100 */
[-C--:B------:R-:W-:Y:S01]  /*4650*/  FMUL.FTZ R63, R15, R59.reuse ;  /* 0x0000003b0f3f7220 */ /* 0x080fe20000410000 */
[C---:B------:R-:W-:Y:S01]  /*4660*/  FMUL.FTZ R68, R56.reuse, R59 ;  /* 0x0000003b38447220 */ /* 0x040fe20000410000 */
[C---:B------:R-:W-:Y:S01]  /*4670*/  FMUL.FTZ R62, R13.reuse, R62 ;  /* 0x0000003e0d3e7220 */ /* 0x040fe20000410000 */
[----:B------:R-:W-:Y:S01]  /*4680*/  FFMA.FTZ R64, R13, R58, -R64 ;  /* 0x0000003a0d407223 */ /* 0x000fe20000010840 */
[----:B------:R-:W-:Y:S01]  /*4690*/  FFMA.FTZ R65, R56, R57, R63 ;  /* 0x0000003938417223 */ /* 0x000fe2000001003f */
[----:B------:R-:W-:-:S02]  /*46a0*/  HADD2.F32 R56, -RZ, R147.H0_H0 ;  /* 0x20000093ff387230 */ /* 0x000fc40000004100 */
[----:B------:R-:W-:Y:S01]  /*46b0*/  FFMA.FTZ R59, R11, R58, R62 ;  /* 0x0000003a0b3b7223 */ /* 0x000fe2000001003e */
[----:B------:R-:W-:Y:S02]  /*46c0*/  HADD2.F32 R11, -RZ, R12.H1_H1 ;  /* 0x3000000cff0b7230 */ /* 0x000fe40000004100 */
[----:B------:R-:W-:Y:S01]  /*46d0*/  FFMA.FTZ R68, R15, R57, -R68 ;  /* 0x000000390f447223 */ /* 0x000fe20000010844 */
[----:B------:R-:W-:Y:S02]  /*46e0*/  HADD2.F32 R13, -RZ, R14.H1_H1 ;  /* 0x3000000eff0d7230 */ /* 0x000fe40000004100 */
[----:B------:R-:W-:Y:S02]  /*46f0*/  HADD2.F32 R147, -RZ, R147.H1_H1 ;  /* 0x30000093ff937230 */ /* 0x000fe40000004100 */
[----:B------:R-:W-:Y:S01]  /*4700*/  FMUL.FTZ R57, R11, R56 ;  /* 0x000000380b397220 */ /* 0x000fe20000410000 */
[----:B------:R-:W-:Y:S02]  /*4710*/  HADD2.F32 R12, -RZ, R12.H0_H0 ;  /* 0x2000000cff0c7230 */ /* 0x000fe40000004100 */
[----:B------:R-:W-:-:S02]  /*4720*/  HADD2.F32 R14, -RZ, R14.H0_H0 ;  /* 0x2000000eff0e7230 */ /* 0x000fc40000004100 */
[-C--:B------:R-:W-:Y:S01]  /*4730*/  FMUL.FTZ R63, R13, R147.reuse ;  /* 0x000000930d3f7220 */ /* 0x080fe20000410000 */
[--C-:B------:R-:W-:Y:S02]  /*4740*/  HADD2.F32 R15, -RZ, R146.reuse.H0_H0 ;  /* 0x20000092ff0f7230 */ /* 0x100fe40000004100 */
[----:B------:R-:W-:Y:S01]  /*4750*/  FMUL.FTZ R56, R12, R56 ;  /* 0x000000380c387220 */ /* 0x000fe20000410000 */
        /* <DEDUP_REMOVED lines=10> */
.L_x_484:
[----:B------:R-:W-:Y:S05]  /*4800*/  BSYNC B3 ;  /* 0x0000000000037941 */ /* 0x000fea0003800000 */
.L_x_483:
[----:B------:R-:W-:Y:S02]  /*4810*/  ULDC.64 UR4, c[0x0][0x208] ;  /* 0x0000820000047ab9 */ /* 0x000fe40000000a00 */
[----:B----4-:R0:W-:Y:S03]  /*4820*/  ST.E.128 desc[UR4][R60.64], R12 ;  /* 0x0000000c3c007985 */ /* 0x0101e6000c101d04 */
.L_x_482:
[----:B------:R-:W-:Y:S05]  /*4830*/  BSYNC B2 ;  /* 0x0000000000027941 */ /* 0x000fea0003800000 */
.L_x_481:
        /* <DEDUP_REMOVED lines=37> */
[--C-:B------:R-:W-:Y:S02]  /*4a90*/  HADD2.F32 R15, -RZ, R142.reuse.H1_H1 ;  /* 0x3000008eff0f7230 */ /* 0x100fe40000004100 */
[----:B------:R-:W-:Y:S01]  /*4aa0*/  FMUL.FTZ R52, R12, R52 ;  /* 0x000000340c347220 */ /* 0x000fe20000410000 */
[----:B------:R-:W-:Y:S02]  /*4ab0*/  HADD2.F32 R142, -RZ, R142.H0_H0 ;  /* 0x2000008eff8e7230 */ /* 0x000fe40000004100 */
        /* <DEDUP_REMOVED lines=9> */
.L_x_488:
[----:B------:R-:W-:Y:S05]  /*4b50*/  BSYNC B3 ;  /* 0x0000000000037941 */ /* 0x000fea0003800000 */
.L_x_487:
[----:B------:R-:W-:Y:S02]  /*4b60*/  ULDC.64 UR4, c[0x0][0x208] ;  /* 0x0000820000047ab9 */ /* 0x000fe40000000a00 */
[----:B----4-:R0:W-:Y:S03]  /*4b70*/  ST.E.128 desc[UR4][R56.64], R12 ;  /* 0x0000000c38007985 */ /* 0x0101e6000c101d04 */
.L_x_486:
[----:B------:R-:W-:Y:S05]  /*4b80*/  BSYNC B2 ;  /* 0x0000000000027941 */ /* 0x000fea0003800000 */
.L_x_485:
[----:B------:R-:W-:-:S13]  /*4b90*/  ISETP.NE.AND P3, PT, R26, RZ, PT ;  /* 0x000000ff1a00720c */ /* 0x000fda0003f65270 */
        /* <DEDUP_REMOVED lines=47> */
.L_x_490:
[----:B------:R-:W-:Y:S05]  /*4e90*/  BSYNC B2 ;  /* 0x0000000000027941 */ /* 0x000fea0003800000 */
.L_x_489:
[----:B------:R-:W-:Y:S02]  /*4ea0*/  ULDC.64 UR4, c[0x0][0x208] ;  /* 0x0000820000047ab9 */ /* 0x000fe40000000a00 */
[----:B----4-:R0:W-:Y:S03]  /*4eb0*/  ST.E.128 desc[UR4][R52.64], R12 ;  /* 0x0000000c34007985 */ /* 0x0101e6000c101d04 */
.L_x_476:
[----:B------:R-:W-:Y:S05]  /*4ec0*/  BSYNC B1 ;  /* 0x0000000000017941 */ /* 0x000fea0003800000 */
.L_x_475:
[----:B------:R-:W-:-:S03]  /*4ed0*/  UMOV UR4, 0xffffffff ;  /* 0xffffffff00047882 */ /* 0x000fc60000000000 */
[----:B------:R-:W-:Y:S05]  /*4ee0*/  BRA.DIV UR4, `(.L_x_491) ;  /* 0x0000022204b07947 */ /* 0x000fea000b800000 */
[----:B01----:R-:W0:Y:S04]  /*4ef0*/  SHFL.IDX PT, R117, R117, 0x2, 0x181f ;  /* 0x00581f0075757f89 */ /* 0x003e2800000e0000 */
[----:B------:R-:W1:Y:S02]  /*4f00*/  SHFL.IDX PT, R118, R118, 0x2, 0x181f ;  /* 0x00581f0076767f89 */ /* 0x000e6400000e0000 */
.L_x_817:
[----:B------:R-:W-:Y:S05]  /*4f10*/  @P5 BRA `(.L_x_492) ;  /* 0x00000050003c5947 */ /* 0x000fea0003800000 */
[----:B------:R-:W-:Y:S01]  /*4f20*/  ISETP.NE.AND P3, PT, R3, RZ, PT ;  /* 0x000000ff0300720c */ /* 0x000fe20003f65270 */
[----:B------:R-:W-:-:S12]  /*4f30*/  BSSY B1, `(.L_x_493) ;  /* 0x0000033000017945 */ /* 0x000fd80003800000 */
[----:B------:R-:W-:Y:S05]  /*4f40*/  @!P3 BRA `(.L_x_494) ;  /* 0x0000000000c4b947 */ /* 0x000fea0003800000 */
[----:B----4-:R4:W2:Y:S01]  /*4f50*/  LDS.128 R12, [R85+0x26400] ;  /* 0x02640000550c7984 */ /* 0x0108a20000000c00 */
[----:B------:R-:W-:Y:S01]  /*4f60*/  ISETP.GE.AND P4, PT, R214, R114, PT ;  /* 0x00000072d600720c */ /* 0x000fe20003f86270 */
[----:B------:R-:W-:Y:S01]  /*4f70*/  BSSY B2, `(.L_x_495) ;  /* 0x000002c000027945 */ /* 0x000fe20003800000 */
[----:B-1----:R-:W-:-:S04]  /*4f80*/  LEA R48, P3, R16, R118, 0x1 ;  /* 0x0000007610307211 */ /* 0x002fc800078608ff */
[----:B0-----:R-:W-:-:S07]  /*4f90*/  LEA.HI.X R49, R16, R117, R17, 0x1, P3 ;  /* 0x0000007510317211 */ /* 0x001fce00018f0c11 */
[----:B----4-:R-:W-:Y:S05]  /*4fa0*/  @P4 BRA `(.L_x_496) ;  /* 0x0000000000a04947 */ /* 0x010fea0003800000 */
[----:B------:R-:W-:Y:S01]  /*4fb0*/  SHF.R.U64 R11, R44, 0x10, R45 ;  /* 0x000000102c0b7819 */ /* 0x000fe2000000122d */
[--C-:B--2---:R-:W-:Y:S01]  /*4fc0*/  HADD2.F32 R44, -RZ, R15.reuse.H1_H1 ;  /* 0x3000000fff2c7230 */ /* 0x104fe20000004100 */
        /* <DEDUP_REMOVED lines=38> */
.L_x_496:
[----:B------:R-:W-:Y:S05]  /*5230*/  BSYNC B2 ;  /* 0x0000000000027941 */ /* 0x000fea0003800000 */
.L_x_495:
[----:B------:R-:W-:Y:S02]  /*5240*/  ULDC.64 UR4, c[0x0][0x208] ;  /* 0x0000820000047ab9 */ /* 0x000fe40000000a00 */
[----:B--2---:R0:W-:Y:S03]  /*5250*/  ST.E.128 desc[UR4][R48.64], R12 ;  /* 0x0000000c30007985 */ /* 0x0041e6000c101d04 */
.L_x_494:
[----:B------:R-:W-:Y:S05]  /*5260*/  BSYNC B1 ;  /* 0x0000000000017941 */ /* 0x000fea0003800000 */
.L_x_493:
[----:B------:R-:W-:Y:S01]  /*5270*/  ISETP.NE.AND P3, PT, R21, RZ, PT ;  /* 0x000000ff1500720c */ /* 0x000fe20003f65270 */
[----:B------:R-:W-:-:S12]  /*5280*/  BSSY B1, `(.L_x_497) ;  /* 0x0000033000017945 */ /* 0x000fd80003800000 */
[----:B------:R-:W-:Y:S05]  /*5290*/  @!P3 BRA `(.L_x_498) ;  /* 0x0000000000c4b947 */ /* 0x000fea0003800000 */
[----:B0---4-:R0:W4:Y:S01]  /*52a0*/  LDS.128 R12, [R85+0x28c00] ;  /* 0x028c0000550c7984 */ /* 0x0111220000000c00 */
[----:B------:R-:W-:Y:S01]  /*52b0*/  ISETP.GE.AND P4, PT, R221, R114, PT ;  /* 0x00000072dd00720c */ /* 0x000fe20003f86270 */
[----:B------:R-:W-:Y:S01]  /*52c0*/  BSSY B2, `(.L_x_499) ;  /* 0x000002c000027945 */ /* 0x000fe20003800000 */
[----:B-1----:R-:W-:-:S04]  /*52d0*/  LEA R44, P3, R23, R118, 0x1 ;  /* 0x00000076172c7211 */ /* 0x002fc800078608ff */
        /* <DEDUP_REMOVED lines=10> */
[----:B------:R-:W-:Y:S02]  /*5380*/  HADD2.F32 R43, -RZ, R43.H0_H0 ;  /* 0x2000002bff2b7230 */ /* 0x000fe40000004100 */
[----:B------:R-:W-:-:S02]  /*5390*/  HADD2.F32 R11, -RZ, R13.H1_H1 ;  /* 0x3000000dff0b7230 */ /* 0x000fc40000004100 */
[----:B------:R-:W-:Y:S02]  /*53a0*/  HADD2.F32 R13, -RZ, R13.H0_H0 ;  /* 0x2000000dff0d7230 */ /* 0x000fe40000004100 */
[-C--:B------:R-:W-:Y:S01]  /*53b0*/  FMUL.FTZ R47, R15, R43.reuse ;  /* 0x0000002b0f2f7220 */ /* 0x080fe20000410000 */
[----:B------:R-:W-:Y:S02]  /*53c0*/  HADD2.F32 R41, -RZ, R41.H0_H0 ;  /* 0x20000029ff297230 */ /* 0x000fe40000004100 */
[-C--:B------:R-:W-:Y:S01]  /*53d0*/  FMUL.FTZ R48, R11, R46.reuse ;  /* 0x0000002e0b307220 */ /* 0x080fe20000410000 */
[C---:B------:R-:W-:Y:S01]  /*53e0*/  FMUL.FTZ R50, R40.reuse, R43 ;  /* 0x0000002b28327220 */ /* 0x040fe20000410000 */
[C---:B------:R-:W-:Y:S01]  /*53f0*/  FMUL.FTZ R46, R13.reuse, R46 ;  /* 0x0000002e0d2e7220 */ /* 0x040fe20000410000 */
[----:B------:R-:W-:Y:S01]  /*5400*/  FFMA.FTZ R49, R40, R41, R47 ;  /* 0x0000002928317223 */ /* 0x000fe2000001002f */
[-C--:B------:R-:W-:Y:S02]  /*5410*/  FFMA.FTZ R48, R13, R42.reuse, -R48 ;  /* 0x0000002a0d307223 */ /* 0x080fe40000010830 */
[----:B------:R-:W-:Y:S01]  /*5420*/  FFMA.FTZ R43, R11, R42, R46 ;  /* 0x0000002a0b2b7223 */ /* 0x000fe2000001002e */
[----:B------:R-:W-:-:S02]  /*5430*/  HADD2.F32 R40, -RZ, R126.H1_H1 ;  /* 0x3000007eff287230 */ /* 0x000fc40000004100 */
[----:B------:R-:W-:Y:S01]  /*5440*/  FFMA.FTZ R50, R15, R41, -R50 ;  /* 0x000000290f327223 */ /* 0x000fe20000010832 */
[----:B------:R-:W-:Y:S02]  /*5450*/  HADD2.F32 R126, -RZ, R126.H0_H0 ;  /* 0x2000007eff7e7230 */ /* 0x000fe40000004100 */
[----:B------:R-:W-:Y:S02]  /*5460*/  HADD2.F32 R11, -RZ, R12.H1_H1 ;  /* 0x3000000cff0b7230 */ /* 0x000fe40000004100 */
[----:B------:R-:W-:Y:S02]  /*5470*/  HADD2.F32 R13, -RZ, R14.H1_H1 ;  /* 0x3000000eff0d7230 */ /* 0x000fe40000004100 */
[----:B------:R-:W-:Y:S02]  /*5480*/  HADD2.F32 R12, -RZ, R12.H0_H0 ;  /* 0x2000000cff0c7230 */ /* 0x000fe40000004100 */
[----:B------:R-:W-:Y:S01]  /*5490*/  FMUL.FTZ R41, R11, R40 ;  /* 0x000000280b297220 */ /* 0x000fe20000410000 */
[----:B------:R-:W-:-:S02]  /*54a0*/  HADD2.F32 R14, -RZ, R14.H0_H0 ;  /* 0x2000000eff0e7230 */ /* 0x000fc40000004100 */
[----:B------:R-:W-:Y:S01]  /*54b0*/  FMUL.FTZ R47, R13, R126 ;  /* 0x0000007e0d2f7220 */ /* 0x000fe20000410000 */
        /* <DEDUP_REMOVED lines=12> */
.L_x_500:
[----:B------:R-:W-:Y:S05]  /*5580*/  BSYNC B2 ;  /* 0x0000000000027941 */ /* 0x000fea0003800000 */
.L_x_499:
[----:B------:R-:W-:Y:S02]  /*5590*/  ULDC.64 UR4, c[0x0][0x208] ;  /* 0x0000820000047ab9 */ /* 0x000fe40000000a00 */
[----:B----4-:R0:W-:Y:S03]  /*55a0*/  ST.E.128 desc[UR4][R44.64], R12 ;  /* 0x0000000c2c007985 */ /* 0x0101e6000c101d04 */
.L_x_498:
[----:B------:R-:W-:Y:S05]  /*55b0*/  BSYNC B1 ;  /* 0x0000000000017941 */ /* 0x000fea0003800000 */
.L_x_497:
        /* <DEDUP_REMOVED lines=49> */
.L_x_504:
[----:B------:R-:W-:Y:S05]  /*58d0*/  BSYNC B2 ;  /* 0x0000000000027941 */ /* 0x000fea0003800000 */
.L_x_503:
[----:B------:R-:W-:Y:S02]  /*58e0*/  ULDC.64 UR4, c[0x0][0x208] ;  /* 0x0000820000047ab9 */ /* 0x000fe40000000a00 */
[----:B----4-:R0:W-:Y:S03]  /*58f0*/  ST.E.128 desc[UR4][R40.64], R12 ;  /* 0x0000000c28007985 */ /* 0x0101e6000c101d04 */
.L_x_502:
[----:B------:R-:W-:Y:S05]  /*5900*/  BSYNC B1 ;  /* 0x0000000000017941 */ /* 0x000fea0003800000 */
.L_x_501:
[----:B------:R-:W-:-:S13]  /*5910*/  ISETP.NE.AND P3, PT, R26, RZ, PT ;  /* 0x000000ff1a00720c */ /* 0x000fda0003f65270 */
        /* <DEDUP_REMOVED lines=47> */
.L_x_506:
[----:B------:R-:W-:Y:S05]  /*5c10*/  BSYNC B1 ;  /* 0x0000000000017941 */ /* 0x000fea0003800000 */
.L_x_505:
[----:B------:R-:W-:Y:S02]  /*5c20*/  ULDC.64 UR4, c[0x0][0x208] ;  /* 0x0000820000047ab9 */ /* 0x000fe40000000a00 */
[----:B----4-:R0:W-:Y:S01]  /*5c30*/  ST.E.128 desc[UR4][R36.64], R12 ;  /* 0x0000000c24007985 */ /* 0x0101e2000c101d04 */
[----:B------:R-:W-:Y:S05]  /*5c40*/  BRA `(.L_x_492) ;  /* 0x0000004000f07947 */ /* 0x000fea0003800000 */
.L_x_447:
[C---:B------:R-:W-:Y:S01]  /*5c50*/  ISETP.GE.AND P3, PT, R219.reuse, R88, PT ;  /* 0x00000058db00720c */ /* 0x040fe20003f66270 */
[----:B------:R-:W-:Y:S01]  /*5c60*/  BSSY B1, `(.L_x_507) ;  /* 0x0000025000017945 */ /* 0x000fe20003800000 */
[----:B------:R-:W-:Y:S02]  /*5c70*/  IADD3 R55, R219, 0x20, RZ ;  /* 0x00000020db377810 */ /* 0x000fe40007ffe0ff */
        /* <DEDUP_REMOVED lines=9> */
[----:B------:R-:W-:Y:S06]  /*5d10*/  @P3 BRA `(.L_x_508) ;  /* 0x0000000000643947 */ /* 0x000fec0003800000 */
[----:B------:R-:W-:Y:S01]  /*5d20*/  IADD3 R34, P0, R100, R14, RZ ;  /* 0x0000000e64227210 */ /* 0x000fe20007f1e0ff */
[----:B------:R-:W-:Y:S01]  /*5d30*/  ULDC.64 UR4, c[0x0][0x3e8] ;  /* 0x0000fa0000047ab9 */ /* 0x000fe20000000a00 */
[----:B------:R-:W-:Y:S01]  /*5d40*/  IADD3 R32, P5, R94, R12, RZ ;  /* 0x0000000c5e207210 */ /* 0x000fe20007fbe0ff */
[----:B------:R-:W-:Y:S01]  /*5d50*/  ULDC.64 UR6, c[0x0][0x400] ;  /* 0x0001000000067ab9 */ /* 0x000fe20000000a00 */
[----:B------:R-:W-:Y:S01]  /*5d60*/  LEA R48, P4, R34, UR4, 0x1 ;  /* 0x0000000422307c11 */ /* 0x000fe2000f8808ff */
[----:B------:R-:W-:Y:S01]  /*5d70*/  IMAD.X R35, R11, 0x1, R5, P0 ;  /* 0x000000010b237824 */ /* 0x000fe200000e0605 */
[----:B------:R-:W-:Y:S01]  /*5d80*/  LEA R52, P0, R32, UR6, 0x1 ;  /* 0x0000000620347c11 */ /* 0x000fe2000f8008ff */
[----:B------:R-:W-:Y:S01]  /*5d90*/  IMAD.X R33, R80, 0x1, R7, P5 ;  /* 0x0000000150217824 */ /* 0x000fe200028e0607 */
[----:B------:R-:W-:Y:S02]  /*5da0*/  ISETP.GE.AND P5, PT, R213, R114, PT ;  /* 0x00000072d500720c */ /* 0x000fe40003fa6270 */
[----:B------:R-:W-:-:S02]  /*5db0*/  CS2R R38, SRZ ;  /* 0x0000000000267805 */ /* 0x000fc4000001ff00 */
[----:B------:R-:W-:Y:S02]  /*5dc0*/  LEA.HI.X R49, R34, UR5, R35, 0x1, P4 ;  /* 0x0000000522317c11 */ /* 0x000fe4000a0f0c23 */
[----:B------:R-:W-:Y:S02]  /*5dd0*/  CS2R R36, SRZ ;  /* 0x0000000000247805 */ /* 0x000fe4000001ff00 */
[----:B------:R-:W-:Y:S02]  /*5de0*/  ISETP.GE.AND P4, PT, R16, R114, PT ;  /* 0x000000721000720c */ /* 0x000fe40003f86270 */
[----:B------:R-:W-:Y:S02]  /*5df0*/  CS2R R34, SRZ ;  /* 0x0000000000227805 */ /* 0x000fe4000001ff00 */
[----:B------:R-:W-:Y:S02]  /*5e00*/  LEA.HI.X R53, R32, UR7, R33, 0x1, P0 ;  /* 0x0000000720357c11 */ /* 0x000fe400080f0c21 */
[----:B------:R-:W-:-:S02]  /*5e10*/  CS2R R32, SRZ ;  /* 0x0000000000207805 */ /* 0x000fc4000001ff00 */
[----:B------:R-:W-:Y:S02]  /*5e20*/  CS2R R46, SRZ ;  /* 0x00000000002e7805 */ /* 0x000fe4000001ff00 */
[----:B------:R-:W-:Y:S02]  /*5e30*/  CS2R R44, SRZ ;  /* 0x00000000002c7805 */ /* 0x000fe4000001ff00 */
[----:B------:R-:W-:Y:S02]  /*5e40*/  CS2R R42, SRZ ;  /* 0x00000000002a7805 */ /* 0x000fe4000001ff00 */
[----:B------:R-:W-:Y:S01]  /*5e50*/  CS2R R40, SRZ ;  /* 0x0000000000287805 */ /* 0x000fe2000001ff00 */
[----:B------:R-:W-:Y:S02]  /*5e60*/  ULDC.64 UR8, c[0x0][0x208] ;  /* 0x0000820000087ab9 */ /* 0x000fe40000000a00 */
[----:B------:R0:W5:Y:S04]  /*5e70*/  @!P5 LDG.E.128 R32, desc[UR8][R48.64+0x80] ;  /* 0x000080083020d981 */ /* 0x000168000c1e1d00 */
[----:B------:R0:W5:Y:S04]  /*5e80*/  @!P4 LDG.E.128 R36, desc[UR8][R48.64] ;  /* 0x000000083024c981 */ /* 0x000168000c1e1d00 */
[----:B------:R0:W5:Y:S04]  /*5e90*/  @!P4 LDG.E.128 R44, desc[UR8][R52.64] ;  /* 0x00000008342cc981 */ /* 0x000168000c1e1d00 */
[----:B------:R0:W5:Y:S02]  /*5ea0*/  @!P5 LDG.E.128 R40, desc[UR8][R52.64+0x80] ;  /* 0x000080083428d981 */ /* 0x000164000c1e1d00 */
.L_x_508:
[----:B------:R-:W-:Y:S05]  /*5eb0*/  BSYNC B1 ;  /* 0x0000000000017941 */ /* 0x000fea0003800000 */
.L_x_507:
[----:B0----5:R-:W-:Y:S01]  /*5ec0*/  IMAD.MOV.U32 R49, RZ, RZ, R35 ;  /* 0x000000ffff317224 */ /* 0x021fe200078e0023 */
[----:B------:R-:W-:Y:S01]  /*5ed0*/  MOV R48, R34 ;  /* 0x0000002200307202 */ /* 0x000fe20000000f00 */
[----:B------:R-:W-:Y:S01]  /*5ee0*/  IMAD.MOV.U32 R52, RZ, RZ, R32 ;  /* 0x000000ffff347224 */ /* 0x000fe200078e0020 */
[----:B------:R-:W-:Y:S01]  /*5ef0*/  MOV R53, R33 ;  /* 0x0000002100357202 */ /* 0x000fe20000000f00 */
[----:B------:R-:W-:Y:S01]  /*5f00*/  BSSY B1, `(.L_x_509) ;  /* 0x000003e000017945 */ /* 0x000fe20003800000 */
[----:B------:R-:W-:Y:S01]  /*5f10*/  PRMT R165, R165, 0x5410, R48 ;  /* 0x00005410a5a57816 */ /* 0x000fe20000000030 */
[----:B------:R-:W-:Y:S01]  /*5f20*/  IMAD.MOV.U32 R48, RZ, RZ, R38 ;  /* 0x000000ffff307224 */ /* 0x000fe200078e0026 */
[----:B------:R-:W-:Y:S01]  /*5f30*/  PRMT R167, R49, 0x7610, R167 ;  /* 0x0000761031a77816 */ /* 0x000fe200000000a7 */
[----:B------:R-:W-:Y:S01]  /*5f40*/  IMAD.MOV.U32 R49, RZ, RZ, R39 ;  /* 0x000000ffff317224 */ /* 0x000fe200078e0027 */
[----:B------:R-:W-:Y:S02]  /*5f50*/  PRMT R166, R52, 0x7610, R166 ;  /* 0x0000761034a67816 */ /* 0x000fe400000000a6 */
[----:B------:R-:W-:-:S02]  /*5f60*/  CS2R R58, SRZ ;  /* 0x00000000003a7805 */ /* 0x000fc4000001ff00 */
[----:B------:R-:W-:Y:S01]  /*5f70*/  PRMT R168, R53, 0x7610, R168 ;  /* 0x0000761035a87816 */ /* 0x000fe200000000a8 */
[----:B------:R-:W-:Y:S01]  /*5f80*/  IMAD.MOV.U32 R53, RZ, RZ, R37 ;  /* 0x000000ffff357224 */ /* 0x000fe200078e0025 */
[----:B------:R-:W-:Y:S02]  /*5f90*/  MOV R52, R36 ;  /* 0x0000002400347202 */ /* 0x000fe40000000f00 */
[----:B------:R-:W-:Y:S02]  /*5fa0*/  CS2R R56, SRZ ;  /* 0x0000000000387805 */ /* 0x000fe4000001ff00 */
[----:B------:R-:W-:Y:S02]  /*5fb0*/  ISETP.GE.AND P4, PT, R55, R88, PT ;  /* 0x000000583700720c */ /* 0x000fe40003f86270 */
[----:B------:R-:W-:Y:S02]  /*5fc0*/  CS2R R54, SRZ ;  /* 0x0000000000367805 */ /* 0x000fe4000001ff00 */
[----:B------:R-:W-:Y:S01]  /*5fd0*/  PRMT R168, R168, 0x5410, R52 ;  /* 0x00005410a8a87816 */ /* 0x000fe20000000034 */
[----:B------:R-:W-:Y:S01]  /*5fe0*/  IMAD.MOV.U32 R52, RZ, RZ, R40 ;  /* 0x000000ffff347224 */ /* 0x000fe200078e0028 */
[----:B------:R-:W-:Y:S01]  /*5ff0*/  PRMT R159, R48, 0x5410, R49 ;  /* 0x00005410309f7816 */ /* 0x000fe20000000031 */
[----:B------:R-:W-:Y:S01]  /*6000*/  IMAD.MOV.U32 R48, RZ, RZ, R42 ;  /* 0x000000ffff307224 */ /* 0x000fe200078e002a */
[----:B------:R-:W-:Y:S01]  /*6010*/  PRMT R154, R53, 0x7610, R154 ;  /* 0x00007610359a7816 */ /* 0x000fe2000000009a */
[----:B------:R-:W-:Y:S01]  /*6020*/  IMAD.MOV.U32 R53, RZ, RZ, R41 ;  /* 0x000000ffff357224 */ /* 0x000fe200078e0029 */
[----:B------:R-:W-:-:S02]  /*6030*/  MOV R49, R43 ;  /* 0x0000002b00317202 */ /* 0x000fc40000000f00 */
[----:B------:R-:W-:Y:S02]  /*6040*/  CS2R R62, SRZ ;  /* 0x00000000003e7805 */ /* 0x000fe4000001ff00 */
[----:B------:R-:W-:Y:S01]  /*6050*/  PRMT R166, R166, 0x5410, R52 ;  /* 0x00005410a6a67816 */ /* 0x000fe20000000034 */
[----:B------:R-:W-:Y:S01]  /*6060*/  IMAD.MOV.U32 R52, RZ, RZ, R44 ;  /* 0x000000ffff347224 */ /* 0x000fe200078e002c */
[----:B------:R-:W-:Y:S01]  /*6070*/  PRMT R167, R167, 0x5410, R49 ;  /* 0x00005410a7a77816 */ /* 0x000fe20000000031 */
[----:B------:R-:W-:Y:S01]  /*6080*/  IMAD.MOV.U32 R49, RZ, RZ, R47 ;  /* 0x000000ffff317224 */ /* 0x000fe200078e002f */
[----:B------:R-:W-:Y:S02]  /*6090*/  PRMT R165, R48, 0x7610, R165 ;  /* 0x0000761030a57816 */ /* 0x000fe400000000a5 */
[----:B------:R-:W-:Y:S02]  /*60a0*/  CS2R R60, SRZ ;  /* 0x00000000003c7805 */ /* 0x000fe4000001ff00 */
[----:B------:R-:W-:-:S02]  /*60b0*/  PRMT R169, R53, 0x7610, R169 ;  /* 0x0000761035a97816 */ /* 0x000fc400000000a9 */
[----:B------:R-:W-:Y:S02]  /*60c0*/  MOV R48, R46 ;  /* 0x0000002e00307202 */ /* 0x000fe40000000f00 */
[----:B------:R-:W-:Y:S02]  /*60d0*/  MOV R53, R45 ;  /* 0x0000002d00357202 */ /* 0x000fe40000000f00 */
[----:B------:R-:W-:Y:S02]  /*60e0*/  PRMT R169, R169, 0x5410, R48 ;  /* 0x00005410a9a97816 */ /* 0x000fe40000000030 */
[----:B------:R-:W-:Y:S02]  /*60f0*/  PRMT R162, R49, 0x7610, R162 ;  /* 0x0000761031a27816 */ /* 0x000fe400000000a2 */
[----:B------:R-:W-:Y:S02]  /*6100*/  CS2R R48, SRZ ;  /* 0x0000000000307805 */ /* 0x000fe4000001ff00 */
[----:B------:R-:W-:-:S02]  /*6110*/  PRMT R170, R52, 0x7610, R170 ;  /* 0x0000761034aa7816 */ /* 0x000fc400000000aa */
[----:B------:R-:W-:Y:S02]  /*6120*/  PRMT R155, R53, 0x7610, R155 ;  /* 0x00007610359b7816 */ /* 0x000fe4000000009b */
        /* <DEDUP_REMOVED lines=10> */
[----:B------:R-:W-:Y:S02]  /*61d0*/  CS2R R60, SRZ ;  /* 0x00000000003c7805 */ /* 0x000fe4000001ff00 */
[----:B------:R-:W-:Y:S02]  /*61e0*/  CS2R R58, SRZ ;  /* 0x00000000003a7805 */ /* 0x000fe4000001ff00 */
[----:B------:R-:W-:Y:S02]  /*61f0*/  IADD3.X R49, R7, R80, R106, P0, P5 ;  /* 0x0000005007317210 */ /* 0x000fe400007ea46a */
[----:B------:R-:W-:Y:S02]  /*6200*/  CS2R R56, SRZ ;  /* 0x0000000000387805 */ /* 0x000fe4000001ff00 */
[----:B------:R-:W-:Y:S01]  /*6210*/  LEA R64, P5, R50, UR4, 0x1 ;  /* 0x0000000432407c11 */ /* 0x000fe2000f8a08ff */
[----:B------:R-:W-:Y:S01]  /*6220*/  ULDC.64 UR8, c[0x0][0x208] ;  /* 0x0000820000087ab9 */ /* 0x000fe20000000a00 */
[----:B------:R-:W-:-:S02]  /*6230*/  LEA R66, P0, R48, UR6, 0x1 ;  /* 0x0000000630427c11 */ /* 0x000fc4000f8008ff */
[----:B------:R-:W-:Y:S02]  /*6240*/  LEA.HI.X R65, R50, UR5, R51, 0x1, P5 ;  /* 0x0000000532417c11 */ /* 0x000fe4000a8f0c33 */
[----:B------:R-:W-:Y:S02]  /*6250*/  CS2R R50, SRZ ;  /* 0x0000000000327805 */ /* 0x000fe4000001ff00 */
[----:B------:R-:W-:Y:S02]  /*6260*/  LEA.HI.X R67, R48, UR7, R49, 0x1, P0 ;  /* 0x0000000730437c11 */ /* 0x000fe400080f0c31 */
[----:B------:R-:W-:Y:S02]  /*6270*/  CS2R R48, SRZ ;  /* 0x0000000000307805 */ /* 0x000fe4000001ff00 */
[-C--:B------:R-:W-:Y:S02]  /*6280*/  ISETP.GE.AND P5, PT, R16, R114.reuse, PT ;  /* 0x000000721000720c */ /* 0x080fe40003fa6270 */
[----:B------:R-:W-:-:S11]  /*6290*/  ISETP.GE.AND P0, PT, R213, R114, PT ;  /* 0x00000072d500720c */ /* 0x000fd60003f06270 */
[----:B------:R0:W5:Y:S04]  /*62a0*/  @!P5 LDG.E.128 R52, desc[UR8][R64.64] ;  /* 0x000000084034d981 */ /* 0x000168000c1e1d00 */
[----:B------:R0:W5:Y:S04]  /*62b0*/  @!P0 LDG.E.128 R48, desc[UR8][R64.64+0x80] ;  /* 0x0000800840308981 */ /* 0x000168000c1e1d00 */
[----:B------:R0:W5:Y:S04]  /*62c0*/  @!P5 LDG.E.128 R60, desc[UR8][R66.64] ;  /* 0x00000008423cd981 */ /* 0x000168000c1e1d00 */
[----:B------:R0:W5:Y:S02]  /*62d0*/  @!P0 LDG.E.128 R56, desc[UR8][R66.64+0x80] ;  /* 0x0000800842388981 */ /* 0x000164000c1e1d00 */
.L_x_510:
[----:B------:R-:W-:Y:S05]  /*62e0*/  BSYNC B1 ;  /* 0x0000000000017941 */ /* 0x000fea0003800000 */
.L_x_509:
        /* <DEDUP_REMOVED lines=9> */
[----:B------:R-:W-:Y:S01]  /*6380*/  CS2R R78, SRZ ;  /* 0x00000000004e7805 */ /* 0x000fe2000001ff00 */
[----:B-----5:R-:W-:Y:S01]  /*6390*/  IMAD.MOV.U32 R81, RZ, RZ, R50 ;  /* 0x000000ffff517224 */ /* 0x020fe200078e0032 */
[----:B------:R-:W-:-:S03]  /*63a0*/  CS2R R76, SRZ ;  /* 0x00000000004c7805 */ /* 0x000fc6000001ff00 */
[----:B------:R-:W-:Y:S05]  /*63b0*/  @P5 BRA `(.L_x_512) ;  /* 0x0000000000545947 */ /* 0x000fea0003800000 */
[----:B------:R-:W-:Y:S01]  /*63c0*/  IADD3 R14, P0, P6, R100, R109, R14 ;  /* 0x0000006d640e7210 */ /* 0x000fe20007e1e00e */
[----:B------:R-:W-:Y:S01]  /*63d0*/  ULDC.64 UR4, c[0x0][0x3e8] ;  /* 0x0000fa0000047ab9 */ /* 0x000fe20000000a00 */
[----:B------:R-:W-:Y:S01]  /*63e0*/  ULDC.64 UR6, c[0x0][0x400] ;  /* 0x0001000000067ab9 */ /* 0x000fe20000000a00 */
[----:B------:R-:W-:Y:S01]  /*63f0*/  ULDC.64 UR8, c[0x0][0x208] ;  /* 0x0000820000087ab9 */ /* 0x000fe20000000a00 */
[----:B------:R-:W-:Y:S02]  /*6400*/  IADD3.X R13, R5, R108, R11, P0, P6 ;  /* 0x0000006c050d7210 */ /* 0x000fe400007ec40b */
[----:B------:R-:W-:-:S04]  /*6410*/  IADD3 R11, P0, P6, R94, R111, R12 ;  /* 0x0000006f5e0b7210 */ /* 0x000fc80007e1e00c */
[----:B------:R-:W-:Y:S02]  /*6420*/  IADD3.X R80, R7, R110, R80, P0, P6 ;  /* 0x0000006e07507210 */ /* 0x000fe400007ec450 */
[----:B------:R-:W-:-:S04]  /*6430*/  LEA R12, P0, R14, UR4, 0x1 ;  /* 0x000000040e0c7c11 */ /* 0x000fc8000f8008ff */
[----:B------:R-:W-:Y:S02]  /*6440*/  LEA.HI.X R13, R14, UR5, R13, 0x1, P0 ;  /* 0x000000050e0d7c11 */ /* 0x000fe400080f0c0d */
[----:B------:R-:W-:-:S04]  /*6450*/  LEA R14, P0, R11, UR6, 0x1 ;  /* 0x000000060b0e7c11 */ /* 0x000fc8000f8008ff */
[----:B------:R-:W-:Y:S02]  /*6460*/  LEA.HI.X R15, R11, UR7, R80, 0x1, P0 ;  /* 0x000000070b0f7c11 */ /* 0x000fe400080f0c50 */
[----:B------:R-:W-:Y:S02]  /*6470*/  ISETP.GE.AND P0, PT, R16, R114, PT ;  /* 0x000000721000720c */ /* 0x000fe40003f06270 */
[----:B------:R-:W-:Y:S02]  /*6480*/  CS2R R66, SRZ ;  /* 0x0000000000427805 */ /* 0x000fe4000001ff00 */
[----:B------:R-:W-:Y:S02]  /*6490*/  CS2R R64, SRZ ;  /* 0x0000000000407805 */ /* 0x000fe4000001ff00 */
[----:B------:R-:W-:Y:S02]  /*64a0*/  CS2R R74, SRZ ;  /* 0x00000000004a7805 */ /* 0x000fe4000001ff00 */
[----:B------:R-:W-:-:S05]  /*64b0*/  CS2R R72, SRZ ;  /* 0x0000000000487805 */ /* 0x000fca000001ff00 */
[----:B------:R0:W5:Y:S04]  /*64c0*/  @!P0 LDG.E.128 R68, desc[UR8][R12.64] ;  /* 0x000000080c448981 */ /* 0x000168000c1e1d00 */
[----:B------:R0:W5:Y:S01]  /*64d0*/  @!P0 LDG.E.128 R76, desc[UR8][R14.64] ;  /* 0x000000080e4c8981 */ /* 0x000162000c1e1d00 */
[----:B------:R-:W-:-:S13]  /*64e0*/  ISETP.GE.AND P0, PT, R213, R114, PT ;  /* 0x00000072d500720c */ /* 0x000fda0003f06270 */
[----:B------:R0:W5:Y:S04]  /*64f0*/  @!P0 LDG.E.128 R64, desc[UR8][R12.64+0x80] ;  /* 0x000080080c408981 */ /* 0x000168000c1e1d00 */
[----:B------:R0:W5:Y:S02]  /*6500*/  @!P0 LDG.E.128 R72, desc[UR8][R14.64+0x80] ;  /* 0x000080080e488981 */ /* 0x000164000c1e1d00 */
.L_x_512:
[----:B------:R-:W-:Y:S05]  /*6510*/  BSYNC B1 ;  /* 0x0000000000017941 */ /* 0x000fea0003800000 */
.L_x_511:
[----:B0-----:R-:W-:Y:S01]  /*6520*/  IMAD.MOV.U32 R12, RZ, RZ, R48 ;  /* 0x000000ffff0c7224 */ /* 0x001fe200078e0030 */
[----:B------:R-:W-:Y:S01]  /*6530*/  MOV R11, R51 ;  /* 0x00000033000b7202 */ /* 0x000fe20000000f00 */
        /* <DEDUP_REMOVED lines=8> */
[----:B------:R-:W-:Y:S01]  /*65c0*/  IMAD.MOV.U32 R14, RZ, RZ, R58 ;  /* 0x000000ffff0e7224 */ /* 0x000fe200078e003a */
[----:B------:R-:W-:Y:S01]  /*65d0*/  MOV R13, R53 ;  /* 0x00000035000d7202 */ /* 0x000fe20000000f00 */
[----:B------:R-:W-:Y:S01]  /*65e0*/  UISETP.NE.AND UP0, UPT, UR4, 0x3, UPT ;  /* 0x000000030400788c */ /* 0x000fe2000bf05270 */
[----:B------:R-:W-:Y:S01]  /*65f0*/  PRMT R161, R11, 0x7610, R161 ;  /* 0x000076100ba17816 */ /* 0x000fe200000000a1 */
[----:B------:R-:W-:Y:S01]  /*6600*/  IMAD.MOV.U32 R11, RZ, RZ, R59 ;  /* 0x000000ffff0b7224 */ /* 0x000fe200078e003b */
[----:B------:R-:W-:-:S02]  /*6610*/  PRMT R152, R152, 0x5410, R12 ;  /* 0x0000541098987816 */ /* 0x000fc4000000000c */
[----:B------:R-:W-:Y:S01]  /*6620*/  PRMT R163, R13, 0x7610, R163 ;  /* 0x000076100da37816 */ /* 0x000fe200000000a3 */
[----:B------:R-:W-:Y:S01]  /*6630*/  IMAD.MOV.U32 R13, RZ, RZ, R57 ;  /* 0x000000ffff0d7224 */ /* 0x000fe200078e0039 */
[----:B------:R-:W-:Y:S01]  /*6640*/  PRMT R149, R14, 0x7610, R149 ;  /* 0x000076100e957816 */ /* 0x000fe20000000095 */
[----:B------:R-:W-:Y:S01]  /*6650*/  IMAD.MOV.U32 R14, RZ, RZ, R62 ;  /* 0x000000ffff0e7224 */ /* 0x000fe200078e003e */
[----:B------:R-:W-:Y:S02]  /*6660*/  MOV R12, R56 ;  /* 0x00000038000c7202 */ /* 0x000fe40000000f00 */
[----:B------:R-:W-:Y:S02]  /*6670*/  PRMT R151, R81, 0x7610, R151 ;  /* 0x0000761051977816 */ /* 0x000fe40000000097 */
[----:B------:R-:W-:Y:S01]  /*6680*/  PRMT R148, R12, 0x5410, R11 ;  /* 0x000054100c947816 */ /* 0x000fe2000000000b */
[----:B------:R-:W-:Y:S01]  /*6690*/  IMAD.MOV.U32 R12, RZ, RZ, R60 ;  /* 0x000000ffff0c7224 */ /* 0x000fe200078e003c */
[----:B------:R-:W-:Y:S01]  /*66a0*/  PRMT R151, R151, 0x5410, R13 ;  /* 0x0000541097977816 */ /* 0x000fe2000000000d */
[----:B------:R-:W-:Y:S01]  /*66b0*/  IMAD.MOV.U32 R13, RZ, RZ, R61 ;  /* 0x000000ffff0d7224 */ /* 0x000fe200078e003d */
[----:B------:R-:W-:-:S02]  /*66c0*/  PRMT R153, R14, 0x7610, R153 ;  /* 0x000076100e997816 */ /* 0x000fc40000000099 */
[----:B------:R-:W-:Y:S02]  /*66d0*/  MOV R11, R63 ;  /* 0x0000003f000b7202 */ /* 0x000fe40000000f00 */
[----:B-----5:R-:W-:Y:S02]  /*66e0*/  MOV R14, R66 ;  /* 0x00000042000e7202 */ /* 0x020fe40000000f00 */
[----:B------:R-:W-:Y:S01]  /*66f0*/  PRMT R153, R153, 0x5410, R12 ;  /* 0x0000541099997816 */ /* 0x000fe2000000000c */
[----:B------:R-:W-:Y:S01]  /*6700*/  IMAD.MOV.U32 R12, RZ, RZ, R64 ;  /* 0x000000ffff0c7224 */ /* 0x000fe200078e0040 */
[----:B------:R-:W-:Y:S02]  /*6710*/  PRMT R163, R163, 0x5410, R13 ;  /* 0x00005410a3a37816 */ /* 0x000fe4000000000d */
[----:B------:R-:W-:Y:S01]  /*6720*/  PRMT R161, R161, 0x5410, R11 ;  /* 0x00005410a1a17816 */ /* 0x000fe2000000000b */
[----:B------:R-:W-:Y:S01]  /*6730*/  IMAD.MOV.U32 R11, RZ, RZ, R67 ;  /* 0x000000ffff0b7224 */ /* 0x000fe200078e0043 */
[----:B------:R-:W-:-:S02]  /*6740*/  MOV R13, R65 ;  /* 0x00000041000d7202 */ /* 0x000fc40000000f00 */
[----:B------:R-:W-:Y:S01]  /*6750*/  PRMT R139, R14, 0x7610, R139 ;  /* 0x000076100e8b7816 */ /* 0x000fe2000000008b */
[----:B------:R-:W-:Y:S01]  /*6760*/  IMAD.MOV.U32 R14, RZ, RZ, R70 ;  /* 0x000000ffff0e7224 */ /* 0x000fe200078e0046 */
[----:B------:R-:W-:Y:S01]  /*6770*/  PRMT R141, R12, 0x5410, R13 ;  /* 0x000054100c8d7816 */ /* 0x000fe2000000000d */
[----:B------:R-:W-:Y:S01]  /*6780*/  IMAD.MOV.U32 R13, RZ, RZ, R69 ;  /* 0x000000ffff0d7224 */ /* 0x000fe200078e0045 */
[----:B------:R-:W-:Y:S01]  /*6790*/  PRMT R139, R139, 0x5410, R11 ;  /* 0x000054108b8b7816 */ /* 0x000fe2000000000b */
[----:B------:R-:W-:Y:S01]  /*67a0*/  IMAD.MOV.U32 R11, RZ, RZ, R71 ;  /* 0x000000ffff0b7224 */ /* 0x000fe200078e0047 */
[----:B------:R-:W-:Y:S02]  /*67b0*/  MOV R12, R68 ;  /* 0x00000044000c7202 */ /* 0x000fe40000000f00 */
[----:B------:R-:W-:Y:S01]  /*67c0*/  PRMT R144, R144, 0x5410, R14 ;  /* 0x0000541090907816 */ /* 0x000fe2000000000e */
[----:B------:R-:W-:Y:S01]  /*67d0*/  IMAD.MOV.U32 R14, RZ, RZ, R74 ;  /* 0x000000ffff0e7224 */ /* 0x000fe200078e004a */
[----:B------:R-:W-:-:S02]  /*67e0*/  PLOP3.LUT P0, PT, PT, PT, UP0, 0x80, 0x0 ;  /* 0x000000000000781c */ /* 0x000fc40003f0f008 */
[----:B------:R-:W-:Y:S01]  /*67f0*/  PRMT R145, R12, 0x5410, R13 ;  /* 0x000054100c917816 */ /* 0x000fe2000000000d */
[----:B------:R-:W-:Y:S01]  /*6800*/  IMAD.MOV.U32 R12, RZ, RZ, R72 ;  /* 0x000000ffff0c7224 */ /* 0x000fe200078e0048 */
[----:B------:R-:W-:Y:S01]  /*6810*/  PRMT R144, R11, 0x7610, R144 ;  /* 0x000076100b907816 */ /* 0x000fe20000000090 */
[----:B------:R-:W-:Y:S01]  /*6820*/  IMAD.MOV.U32 R13, RZ, RZ, R73 ;  /* 0x000000ffff0d7224 */ /* 0x000fe200078e0049 */
[----:B------:R-:W-:Y:S02]  /*6830*/  PRMT R142, R14, 0x7610, R142 ;  /* 0x000076100e8e7816 */ /* 0x000fe4000000008e */
[----:B------:R-:W-:Y:S02]  /*6840*/  MOV R11, R75 ;  /* 0x0000004b000b7202 */ /* 0x000fe40000000f00 */
[----:B------:R-:W-:Y:S01]  /*6850*/  PRMT R143, R12, 0x5410, R13 ;  /* 0x000054100c8f7816 */ /* 0x000fe2000000000d */
[----:B------:R-:W-:Y:S01]  /*6860*/  IMAD.MOV.U32 R12, RZ, RZ, R79 ;  /* 0x000000ffff0c7224 */ /* 0x000fe200078e004f */
[----:B------:R-:W-:Y:S01]  /*6870*/  PRMT R142, R142, 0x5410, R11 ;  /* 0x000054108e8e7816 */ /* 0x000fe2000000000b */
[----:B------:R-:W-:Y:S01]  /*6880*/  IMAD.MOV.U32 R13, RZ, RZ, R76 ;  /* 0x000000ffff0d7224 */ /* 0x000fe200078e004c */
[----:B------:R-:W-:-:S02]  /*6890*/  MOV R11, R78 ;  /* 0x0000004e000b7202 */ /* 0x000fc40000000f00 */
[----:B------:R-:W-:Y:S02]  /*68a0*/  MOV R14, R77 ;  /* 0x0000004d000e7202 */ /* 0x000fe40000000f00 */
[----:B------:R-:W-:Y:S02]  /*68b0*/  PRMT R146, R11, 0x5410, R12 ;  /* 0x000054100b927816 */ /* 0x000fe4000000000c */
[----:B------:R-:W-:Y:S01]  /*68c0*/  PRMT R147, R13, 0x5410, R14 ;  /* 0x000054100d937816 */ /* 0x000fe2000000000e */
[----:B------:R-:W-:Y:S06]  /*68d0*/  @!P0 BRA `(.L_x_513) ;  /* 0x0000000000048947 */ /* 0x000fec0003800000 */
[----:B------:R-:W-:Y:S01]  /*68e0*/  BPT.TRAP 0x1 ;  /* 0x000000040000795c */ /* 0x000fe20000300000 */
.L_x_513:
[----:B------:R-:W-:Y:S01]  /*68f0*/  IMAD R89, R212, 0x8, R22 ;  /* 0x00000008d4597824 */ /* 0x000fe200078e0216 */
[----:B------:R-:W-:Y:S01]  /*6900*/  SHF.L.U32 R90, R224, 0x1f, RZ ;  /* 0x0000001fe05a7819 */ /* 0x000fe200000006ff */
[----:B------:R-:W0:Y:S01]  /*6910*/  LDC R135, c[0x0][0x2f4] ;  /* 0x0000bd00ff877b82 */ /* 0x000e220000000800 */
[----:B------:R-:W-:Y:S02]  /*6920*/  BSSY B1, `(.L_x_514) ;  /* 0x0000003000017945 */ /* 0x000fe40003800000 */
[----:B------:R-:W1:Y:S02]  /*6930*/  SYNCS.PHASECHK.TRANS64.TRYWAIT P6, [R89+URZ+0x38890], R90 ;  /* 0x0388905a590075a7 */ /* 0x000e6400080c017f */
[----:B-1----:R-:W-:Y:S05]  /*6940*/  @!P6 BRA `(.L_x_515) ;  /* 0x000002080064e947 */ /* 0x002fea0003800000 */
.L_x_818:
[----:B------:R-:W-:Y:S05]  /*6950*/  BSYNC B1 ;  /* 0x0000000000017941 */ /* 0x000fea0003800000 */
.L_x_514:
[----:B------:R-:W-:Y:S01]  /*6960*/  UMOV UR4, 0xffffffff ;  /* 0xffffffff00047882 */ /* 0x000fe20000000000 */
[----:B0-----:R-:W-:Y:S02]  /*6970*/  IMAD.IADD R137, R135, 0x1, -R115 ;  /* 0x0000000187897824 */ /* 0x001fe400078e0a73 */
[----:B------:R-:W-:Y:S05]  /*6980*/  BRA.DIV UR4, `(.L_x_516) ;  /* 0x0000020a04687947 */ /* 0x000fea000b800000 */
[----:B------:R0:W2:Y:S04]  /*6990*/  SHFL.IDX PT, R123, R117, RZ, 0x181f ;  /* 0x00181fff757b7589 */ /* 0x0000a800000e0000 */
[----:B------:R0:W3:Y:S02]  /*69a0*/  SHFL.IDX PT, R122, R118, RZ, 0x181f ;  /* 0x00181fff767a7589 */ /* 0x0000e400000e0000 */
.L_x_822:
[----:B------:R-:W-:Y:S04]  /*69b0*/  BSSY B1, `(.L_x_517) ;  /* 0x00000e5000017945 */ /* 0x000fe80003800000 */
[----:B------:R-:W-:Y:S05]  /*69c0*/  @P3 BRA `(.L_x_518) ;  /* 0x0000000c008c3947 */ /* 0x000fea0003800000 */
[----:B------:R-:W-:Y:S01]  /*69d0*/  ISETP.NE.AND P3, PT, R3, RZ, PT ;  /* 0x000000ff0300720c */ /* 0x000fe20003f65270 */
[----:B------:R-:W-:-:S12]  /*69e0*/  BSSY B2, `(.L_x_519) ;  /* 0x0000070000027945 */ /* 0x000fd80003800000 */
[----:B------:R-:W-:Y:S05]  /*69f0*/  @!P3 BRA `(.L_x_520) ;  /* 0x0000000400b8b947 */ /* 0x000fea0003800000 */
[----:B------:R-:W-:Y:S01]  /*6a00*/  SEL R11, R115, R137, !P2 ;  /* 0x00000089730b7207 */ /* 0x000fe20005000000 */
[----:B------:R-:W-:Y:S01]  /*6a10*/  BSSY B3, `(.L_x_521) ;  /* 0x0000069000037945 */ /* 0x000fe20003800000 */
[----:B------:R-:W-:Y:S02]  /*6a20*/  SHF.R.U32.HI R13, RZ, 0x3, R225 ;  /* 0x00000003ff0d7819 */ /* 0x000fe400000116e1 */
[----:B------:R-:W-:Y:S02]  /*6a30*/  SHF.R.S32.HI R12, RZ, 0x1f, R11 ;  /* 0x0000001fff0c7819 */ /* 0x000fe4000001140b */
[----:B---3--:R-:W-:Y:S02]  /*6a40*/  LEA R124, P3, R9, R122, 0x1 ;  /* 0x0000007a097c7211 */ /* 0x008fe400078608ff */
[----:B------:R-:W-:Y:S02]  /*6a50*/  LEA.HI R11, R12, R11, RZ, 0x4 ;  /* 0x0000000b0c0b7211 */ /* 0x000fe400078f20ff */
[----:B------:R-:W-:-:S02]  /*6a60*/  ISETP.GE.AND P6, PT, R16, R114, PT ;  /* 0x000000721000720c */ /* 0x000fc40003fc6270 */
[----:B------:R-:W-:Y:S02]  /*6a70*/  LEA.HI.SX32 R126, R11, R8, 0x1c ;  /* 0x000000080b7e7211 */ /* 0x000fe400078fe2ff */
[----:B--2---:R-:W-:Y:S02]  /*6a80*/  LEA.HI.X R125, R9, R123, R27, 0x1, P3 ;  /* 0x0000007b097d7211 */ /* 0x004fe400018f0c1b */
[----:B------:R-:W-:-:S04]  /*6a90*/  SHF.R.S32.HI R11, RZ, 0x1f, R126 ;  /* 0x0000001fff0b7819 */ /* 0x000fc8000001147e */
[----:B------:R-:W-:Y:S02]  /*6aa0*/  LEA.HI R12, R11, R126, RZ, 0x3 ;  /* 0x0000007e0b0c7211 */ /* 0x000fe400078f18ff */
[----:B------:R-:W-:Y:S02]  /*6ab0*/  SHF.L.U32 R126, R126, 0x3, RZ ;  /* 0x000000037e7e7819 */ /* 0x000fe400000006ff */
[----:B------:R-:W-:Y:S02]  /*6ac0*/  SHF.R.S32.HI R12, RZ, 0x3, R12 ;  /* 0x00000003ff0c7819 */ /* 0x000fe4000001140c */
[----:B------:R-:W-:Y:S02]  /*6ad0*/  LOP3.LUT R11, R225, 0x38, R126, 0xf8, !PT ;  /* 0x00000038e10b7812 */ /* 0x000fe400078ef87e */
[----:B------:R-:W-:Y:S01]  /*6ae0*/  ISETP.GE.AND P3, PT, R126, R135, PT ;  /* 0x000000877e00720c */ /* 0x000fe20003f66270 */
[----:B------:R-:W-:Y:S01]  /*6af0*/  IMAD R12, R12, 0x1400, R229 ;  /* 0x000014000c0c7824 */ /* 0x000fe200078e02e5 */
[----:B------:R-:W-:Y:S01]  /*6b00*/  LOP3.LUT R11, R11, R13, RZ, 0x3c, !PT ;  /* 0x0000000d0b0b7212 */ /* 0x000fe200078e3cff */
[----:B------:R-:W-:-:S04]  /*6b10*/  IMAD R13, R212, 0x5000, R134 ;  /* 0x00005000d40d7824 */ /* 0x000fc800078e0286 */
[----:B------:R-:W-:Y:S02]  /*6b20*/  IMAD.IADD R11, R12, 0x1, R11 ;  /* 0x000000010c0b7824 */ /* 0x000fe400078e020b */
[----:B------:R-:W-:Y:S02]  /*6b30*/  IMAD R12, R13, 0x2, R22 ;  /* 0x000000020d0c7824 */ /* 0x000fe400078e0216 */
[----:B------:R-:W-:Y:S02]  /*6b40*/  IMAD R11, R212, 0x5000, R11 ;  /* 0x00005000d40b7824 */ /* 0x000fe400078e020b */
[----:B------:R-:W-:Y:S02]  /*6b50*/  @!P3 IMAD.WIDE R126, R126, 0x2, R122 ;  /* 0x000000027e7eb825 */ /* 0x000fe400078e027a */
[----:B------:R-:W2:Y:S01]  /*6b60*/  LDS.128 R12, [R12+0x24400] ;  /* 0x024400000c0c7984 */ /* 0x000ea20000000c00 */
[----:B------:R-:W-:-:S06]  /*6b70*/  LEA R80, R11, R22, 0x1 ;  /* 0x000000160b507211 */ /* 0x000fcc00078e08ff */
[----:B------:R-:W3:Y:S01]  /*6b80*/  LDS.128 R80, [R80+0x24400] ;  /* 0x0244000050507984 */ /* 0x000ee20000000c00 */
[----:B------:R-:W-:Y:S05]  /*6b90*/  @P6 BRA `(.L_x_522) ;  /* 0x0000000400406947 */ /* 0x000fea0003800000 */
[----:B------:R-:W-:Y:S01]  /*6ba0*/  SHF.R.U64 R11, R36, 0x10, R37 ;  /* 0x00000010240b7819 */ /* 0x000fe20000001225 */
[----:B---3--:R-:W-:Y:S01]  /*6bb0*/  HADD2.F32 R156, -RZ, R81.H1_H1 ;  /* 0x30000051ff9c7230 */ /* 0x008fe20000004100 */
[--C-:B------:R-:W-:Y:S01]  /*6bc0*/  SHF.R.U64 R36, R44, 0x10, R45.reuse ;  /* 0x000000102c247819 */ /* 0x100fe2000000122d */
[----:B------:R-:W-:Y:S01]  /*6bd0*/  HADD2.F32 R154, -RZ, R154.H0_H0 ;  /* 0x2000009aff9a7230 */ /* 0x000fe20000004100 */
[----:B------:R-:W-:Y:S02]  /*6be0*/  SHF.R.U32.HI R44, RZ, 0x10, R45 ;  /* 0x00000010ff2c7819 */ /* 0x000fe4000001162d */
[--C-:B------:R-:W-:Y:S01]  /*6bf0*/  SHF.R.U64 R45, R46, 0x10, R47.reuse ;  /* 0x000000102e2d7819 */ /* 0x100fe2000000122f */
[----:B------:R-:W-:Y:S01]  /*6c00*/  HADD2.F32 R36, -RZ, R36.H0_H0 ;  /* 0x20000024ff247230 */ /* 0x000fe20000004100 */
[----:B------:R-:W-:Y:S01]  /*6c10*/  SHF.R.U32.HI R46, RZ, 0x10, R47 ;  /* 0x00000010ff2e7819 */ /* 0x000fe2000001162f */
[----:B------:R-:W-:Y:S01]  /*6c20*/  HADD2.F32 R47, -RZ, R155.H0_H0 ;  /* 0x2000009bff2f7230 */ /* 0x000fe20000004100 */
[----:B------:R-:W-:Y:S01]  /*6c30*/  SHF.R.U32.HI R37, RZ, 0x10, R37 ;  /* 0x00000010ff257819 */ /* 0x000fe20000011625 */
[----:B------:R-:W-:Y:S01]  /*6c40*/  HADD2.F32 R155, -RZ, R81.H0_H0 ;  /* 0x20000051ff9b7230 */ /* 0x000fe20000004100 */
[--C-:B------:R-:W-:Y:S01]  /*6c50*/  SHF.R.U64 R38, R38, 0x10, R39.reuse ;  /* 0x0000001026267819 */ /* 0x100fe20000001227 */
[----:B------:R-:W-:Y:S01]  /*6c60*/  HADD2.F32 R157, -RZ, R44.H0_H0 ;  /* 0x2000002cff9d7230 */ /* 0x000fe20000004100 */
[----:B------:R-:W-:Y:S01]  /*6c70*/  SHF.R.U32.HI R39, RZ, 0x10, R39 ;  /* 0x00000010ff277819 */ /* 0x000fe20000011627 */
[----:B--2---:R-:W-:-:S02]  /*6c80*/  HADD2.F32 R44, -RZ, R13.H1_H1 ;  /* 0x3000000dff2c7230 */ /* 0x004fc40000004100 */
[----:B------:R-:W-:Y:S01]  /*6c90*/  FMUL.FTZ R158, R155, R47 ;  /* 0x0000002f9b9e7220 */ /* 0x000fe20000410000 */
[----:B------:R-:W-:Y:S02]  /*6ca0*/  HADD2.F32 R81, -RZ, R13.H0_H0 ;  /* 0x2000000dff517230 */ /* 0x000fe40000004100 */
[-C--:B------:R-:W-:Y:S01]  /*6cb0*/  FMUL.FTZ R13, R156, R157.reuse ;  /* 0x0000009d9c0d7220 */ /* 0x080fe20000410000 */
[----:B------:R-:W-:Y:S02]  /*6cc0*/  HADD2.F32 R37, -RZ, R37.H0_H0 ;  /* 0x20000025ff257230 */ /* 0x000fe40000004100 */
[----:B------:R-:W-:Y:S01]  /*6cd0*/  FMUL.FTZ R157, R44, R157 ;  /* 0x0000009d2c9d7220 */ /* 0x000fe20000410000 */
[----:B------:R-:W-:Y:S02]  /*6ce0*/  HADD2.F32 R46, -RZ, R46.H0_H0 ;  /* 0x2000002eff2e7230 */ /* 0x000fe40000004100 */
[C---:B------:R-:W-:Y:S01]  /*6cf0*/  FMUL.FTZ R160, R81.reuse, R47 ;  /* 0x0000002f51a07220 */ /* 0x040fe20000410000 */
[----:B------:R-:W-:Y:S01]  /*6d00*/  FFMA.FTZ R158, R81, R154, -R158 ;  /* 0x0000009a519e7223 */ /* 0x000fe2000001089e */
[----:B------:R-:W-:-:S02]  /*6d10*/  HADD2.F32 R47, -RZ, R83.H0_H0 ;  /* 0x20000053ff2f7230 */ /* 0x000fc40000004100 */
[-C--:B------:R-:W-:Y:S01]  /*6d20*/  FFMA.FTZ R13, R44, R37.reuse, -R13 ;  /* 0x000000252c0d7223 */ /* 0x080fe2000001080d */
[----:B------:R-:W-:Y:S02]  /*6d30*/  HADD2.F32 R83, -RZ, R83.H1_H1 ;  /* 0x30000053ff537230 */ /* 0x000fe40000004100 */
[----:B------:R-:W-:Y:S01]  /*6d40*/  FFMA.FTZ R157, R156, R37, R157 ;  /* 0x000000259c9d7223 */ /* 0x000fe2000001009d */
[--C-:B------:R-:W-:Y:S02]  /*6d50*/  HADD2.F32 R81, -RZ, R15.reuse.H0_H0 ;  /* 0x2000000fff517230 */ /* 0x100fe40000004100 */
[----:B------:R-:W-:Y:S01]  /*6d60*/  FFMA.FTZ R160, R155, R154, R160 ;  /* 0x0000009a9ba07223 */ /* 0x000fe200000100a0 */
[----:B------:R-:W-:Y:S01]  /*6d70*/  HADD2.F32 R15, -RZ, R15.H1_H1 ;  /* 0x3000000fff0f7230 */ /* 0x000fe20000004100 */
[----:B------:R-:W-:Y:S01]  /*6d80*/  F2FP.F16.F32.PACK_AB R13, R13, R158 ;  /* 0x0000009e0d0d723e */ /* 0x000fe200000000ff */
[----:B------:R-:W-:Y:S02]  /*6d90*/  HADD2.F32 R37, -RZ, R162.H0_H0 ;  /* 0x200000a2ff257230 */ /* 0x000fe40000004100 */
[----:B------:R-:W-:Y:S01]  /*6da0*/  FMUL.FTZ R162, R83, R46 ;  /* 0x0000002e53a27220 */ /* 0x000fe20000410000 */
[----:B------:R-:W-:-:S02]  /*6db0*/  HADD2.F32 R156, -RZ, R39.H0_H0 ;  /* 0x20000027ff9c7230 */ /* 0x000fc40000004100 */
[----:B------:R-:W-:Y:S01]  /*6dc0*/  FMUL.FTZ R46, R15, R46 ;  /* 0x0000002e0f2e7220 */ /* 0x000fe20000410000 */
[----:B------:R-:W-:Y:S02]  /*6dd0*/  HADD2.F32 R44, -RZ, R159.H1_H1 ;  /* 0x3000009fff2c7230 */ /* 0x000fe40000004100 */
[-C--:B------:R-:W-:Y:S01]  /*6de0*/  FMUL.FTZ R154, R47, R37.reuse ;  /* 0x000000252f9a7220 */ /* 0x080fe20000410000 */
[----:B------:R-:W-:Y:S01]  /*6df0*/  FMUL.FTZ R164, R81, R37 ;  /* 0x0000002551a47220 */ /* 0x000fe20000410000 */
[----:B------:R-:W-:Y:S01]  /*6e00*/  FFMA.FTZ R83, R83, R156, R46 ;  /* 0x0000009c53537223 */ /* 0x000fe2000001002e */
[----:B------:R-:W-:Y:S02]  /*6e10*/  HADD2.F32 R37, -RZ, R170.H0_H0 ;  /* 0x200000aaff257230 */ /* 0x000fe40000004100 */
[-C--:B------:R-:W-:Y:S01]  /*6e20*/  FFMA.FTZ R154, R81, R44.reuse, -R154 ;  /* 0x0000002c519a7223 */ /* 0x080fe2000001089a */
[----:B------:R-:W-:Y:S01]  /*6e30*/  FFMA.FTZ R164, R47, R44, R164 ;  /* 0x0000002c2fa47223 */ /* 0x000fe200000100a4 */
[----:B------:R-:W-:-:S02]  /*6e40*/  HADD2.F32 R46, -RZ, R80.H0_H0 ;  /* 0x20000050ff2e7230 */ /* 0x000fc40000004100 */
[----:B------:R-:W-:Y:S01]  /*6e50*/  FFMA.FTZ R15, R15, R156, -R162 ;  /* 0x0000009c0f0f7223 */ /* 0x000fe200000108a2 */
[----:B------:R-:W-:Y:S02]  /*6e60*/  HADD2.F32 R44, -RZ, R12.H0_H0 ;  /* 0x2000000cff2c7230 */ /* 0x000fe40000004100 */
[----:B------:R-:W-:Y:S01]  /*6e70*/  HADD2.F32 R47, -RZ, R80.H1_H1 ;  /* 0x30000050ff2f7230 */ /* 0x000fe20000004100 */
[----:B------:R-:W-:Y:S01]  /*6e80*/  F2FP.F16.F32.PACK_AB R83, R83, R164 ;  /* 0x000000a45353723e */ /* 0x000fe200000000ff */
[----:B------:R-:W-:Y:S01]  /*6e90*/  HADD2.F32 R81, -RZ, R12.H1_H1 ;  /* 0x3000000cff517230 */ /* 0x000fe20000004100 */
[----:B------:R-:W-:Y:S01]  /*6ea0*/  F2FP.F16.F32.PACK_AB R15, R15, R154 ;  /* 0x0000009a0f0f723e */ /* 0x000fe200000000ff */
[----:B------:R-:W-:Y:S02]  /*6eb0*/  HADD2.F32 R12, -RZ, R11.H0_H0 ;  /* 0x2000000bff0c7230 */ /* 0x000fe40000004100 */
[----:B------:R-:W-:Y:S01]  /*6ec0*/  FMUL.FTZ R11, R46, R37 ;  /* 0x000000252e0b7220 */ /* 0x000fe20000410000 */
[----:B------:R-:W-:-:S02]  /*6ed0*/  HADD2.F32 R39, -RZ, R168.H1_H1 ;  /* 0x300000a8ff277230 */ /* 0x000fc40000004100 */
[----:B------:R-:W-:Y:S01]  /*6ee0*/  FMUL.FTZ R37, R44, R37 ;  /* 0x000000252c257220 */ /* 0x000fe20000410000 */
[-C--:B------:R-:W-:Y:S01]  /*6ef0*/  FMUL.FTZ R80, R47, R36.reuse ;  /* 0x000000242f507220 */ /* 0x080fe20000410000 */
[C---:B------:R-:W-:Y:S01]  /*6f00*/  FMUL.FTZ R36, R81.reuse, R36 ;  /* 0x0000002451247220 */ /* 0x040fe20000410000 */
[----:B------:R-:W-:Y:S02]  /*6f10*/  HADD2.F32 R45, -RZ, R45.H0_H0 ;  /* 0x2000002dff2d7230 */ /* 0x000fe40000004100 */
[-C--:B------:R-:W-:Y:S01]  /*6f20*/  FFMA.FTZ R37, R46, R39.reuse, R37 ;  /* 0x000000272e257223 */ /* 0x080fe20000010025 */
[----:B------:R-:W-:Y:S01]  /*6f30*/  FFMA.FTZ R11, R44, R39, -R11 ;  /* 0x000000272c0b7223 */ /* 0x000fe2000001080b */
[----:B------:R-:W-:Y:S02]  /*6f40*/  HADD2.F32 R46, -RZ, R82.H0_H0 ;  /* 0x20000052ff2e7230 */ /* 0x000fe40000004100 */
[-C--:B------:R-:W-:Y:S01]  /*6f50*/  FFMA.FTZ R80, R81, R12.reuse, -R80 ;  /* 0x0000000c51507223 */ /* 0x080fe20000010850 */
[----:B------:R-:W-:Y:S01]  /*6f60*/  FFMA.FTZ R36, R47, R12, R36 ;  /* 0x0000000c2f247223 */ /* 0x000fe20000010024 */
[----:B------:R-:W-:-:S02]  /*6f70*/  HADD2.F32 R44, -RZ, R14.H0_H0 ;  /* 0x2000000eff2c7230 */ /* 0x000fc40000004100 */
[----:B------:R-:W-:Y:S02]  /*6f80*/  HADD2.F32 R82, -RZ, R82.H1_H1 ;  /* 0x30000052ff527230 */ /* 0x000fe40000004100 */
[----:B------:R-:W-:Y:S02]  /*6f90*/  HADD2.F32 R12, -RZ, R169.H1_H1 ;  /* 0x300000a9ff0c7230 */ /* 0x000fe40000004100 */
[----:B------:R-:W-:Y:S02]  /*6fa0*/  HADD2.F32 R14, -RZ, R14.H1_H1 ;  /* 0x3000000eff0e7230 */ /* 0x000fe40000004100 */
[----:B------:R-:W-:Y:S01]  /*6fb0*/  FMUL.FTZ R155, R82, R45 ;  /* 0x0000002d529b7220 */ /* 0x000fe20000410000 */
[----:B------:R-:W-:Y:S02]  /*6fc0*/  HADD2.F32 R39, -RZ, R159.H0_H0 ;  /* 0x2000009fff277230 */ /* 0x000fe40000004100 */
[----:B------:R-:W-:Y:S01]  /*6fd0*/  FMUL.FTZ R47, R46, R12 ;  /* 0x0000000c2e2f7220 */ /* 0x000fe20000410000 */
[----:B------:R-:W-:-:S02]  /*6fe0*/  HADD2.F32 R81, -RZ, R38.H0_H0 ;  /* 0x20000026ff517230 */ /* 0x000fc40000004100 */
[----:B------:R-:W-:Y:S01]  /*6ff0*/  FMUL.FTZ R159, R44, R12 ;  /* 0x0000000c2c9f7220 */ /* 0x000fe20000410000 */
[----:B------:R-:W-:Y:S01]  /*7000*/  FMUL.FTZ R45, R14, R45 ;  /* 0x0000002d0e2d7220 */ /* 0x000fe20000410000 */
[----:B------:R-:W-:Y:S01]  /*7010*/  FFMA.FTZ R47, R44, R39, -R47 ;  /* 0x000000272c2f7223 */ /* 0x000fe2000001082f */
[----:B------:R-:W-:Y:S01]  /*7020*/  F2FP.F16.F32.PACK_AB R12, R80, R11 ;  /* 0x0000000b500c723e */ /* 0x000fe200000000ff */
[----:B------:R-:W-:Y:S01]  /*7030*/  FFMA.FTZ R159, R46, R39, R159 ;  /* 0x000000272e9f7223 */ /* 0x000fe2000001009f */
[-C--:B------:R-:W-:Y:S01]  /*7040*/  FFMA.FTZ R14, R14, R81.reuse, -R155 ;  /* 0x000000510e0e7223 */ /* 0x080fe2000001089b */
[----:B------:R-:W-:Y:S01]  /*7050*/  FFMA.FTZ R82, R82, R81, R45 ;  /* 0x0000005152527223 */ /* 0x000fe2000001002d */
[----:B------:R-:W-:Y:S02]  /*7060*/  F2FP.F16.F32.PACK_AB R81, R157, R160 ;  /* 0x000000a09d51723e */ /* 0x000fe400000000ff */
[----:B------:R-:W-:Y:S02]  /*7070*/  F2FP.F16.F32.PACK_AB R80, R36, R37 ;  /* 0x000000252450723e */ /* 0x000fe400000000ff */
[----:B------:R-:W-:-:S02]  /*7080*/  F2FP.F16.F32.PACK_AB R14, R14, R47 ;  /* 0x0000002f0e0e723e */ /* 0x000fc400000000ff */
[----:B------:R-:W-:-:S07]  /*7090*/  F2FP.F16.F32.PACK_AB R82, R82, R159 ;  /* 0x0000009f5252723e */ /* 0x000fce00000000ff */
.L_x_522:
[----:B------:R-:W-:Y:S05]  /*70a0*/  BSYNC B3 ;  /* 0x0000000000037941 */ /* 0x000fea0003800000 */
.L_x_521:
[----:B------:R-:W-:Y:S02]  /*70b0*/  ULDC.64 UR4, c[0x0][0x208] ;  /* 0x0000820000047ab9 */ /* 0x000fe40000000a00 */
[----:B--2---:R4:W-:Y:S04]  /*70c0*/  ST.E.128 desc[UR4][R124.64], R12 ;  /* 0x0000000c7c007985 */ /* 0x0049e8000c101d04 */
[----:B---3--:R4:W-:Y:S02]  /*70d0*/  @!P3 ST.E.128 desc[UR4][R126.64], R80 ;  /* 0x000000507e00b985 */ /* 0x0089e4000c101d04 */
.L_x_520:
[----:B------:R-:W-:Y:S05]  /*70e0*/  BSYNC B2 ;  /* 0x0000000000027941 */ /* 0x000fea0003800000 */
.L_x_519:
[----:B------:R-:W-:-:S13]  /*70f0*/  ISETP.NE.AND P3, PT, R21, RZ, PT ;  /* 0x000000ff1500720c */ /* 0x000fda0003f65270 */
[----:B------:R-:W-:Y:S05]  /*7100*/  @!P3 BRA `(.L_x_518) ;  /* 0x0000000400bcb947 */ /* 0x000fea0003800000 */
[----:B------:R-:W-:Y:S01]  /*7110*/  SEL R11, R115, R137, !P1 ;  /* 0x00000089730b7207 */ /* 0x000fe20004800000 */
[----:B------:R-:W-:Y:S01]  /*7120*/  BSSY B2, `(.L_x_523) ;  /* 0x000006a000027945 */ /* 0x000fe20003800000 */
[----:B----4-:R-:W-:Y:S02]  /*7130*/  SHF.R.U32.HI R15, RZ, 0x3, R225 ;  /* 0x00000003ff0f7819 */ /* 0x010fe400000116e1 */
[----:B------:R-:W-:Y:S02]  /*7140*/  SHF.R.S32.HI R12, RZ, 0x1f, R11 ;  /* 0x0000001fff0c7819 */ /* 0x000fe4000001140b */
[----:B---3--:R-:W-:Y:S02]  /*7150*/  LEA R44, P3, R20, R122, 0x1 ;  /* 0x0000007a142c7211 */ /* 0x008fe400078608ff */
[----:B------:R-:W-:Y:S02]  /*7160*/  LEA.HI R11, R12, R11, RZ, 0x4 ;  /* 0x0000000b0c0b7211 */ /* 0x000fe400078f20ff */
[----:B--2---:R-:W-:-:S02]  /*7170*/  LEA.HI.X R45, R20, R123, R28, 0x1, P3 ;  /* 0x0000007b142d7211 */ /* 0x004fc400018f0c1c */
[----:B------:R-:W-:Y:S02]  /*7180*/  LEA.HI.SX32 R11, R11, R10, 0x1c ;  /* 0x0000000a0b0b7211 */ /* 0x000fe400078fe2ff */
[----:B------:R-:W-:Y:S02]  /*7190*/  ISETP.GE.AND P6, PT, R213, R114, PT ;  /* 0x00000072d500720c */ /* 0x000fe40003fc6270 */
[----:B------:R-:W-:-:S04]  /*71a0*/  SHF.R.S32.HI R12, RZ, 0x1f, R11 ;  /* 0x0000001fff0c7819 */ /* 0x000fc8000001140b */
[----:B------:R-:W-:Y:S01]  /*71b0*/  LEA.HI R13, R12, R11, RZ, 0x3 ;  /* 0x0000000b0c0d7211 */ /* 0x000fe200078f18ff */
[----:B------:R-:W-:-:S03]  /*71c0*/  IMAD.SHL.U32 R12, R11, 0x8, RZ ;  /* 0x000000080b0c7824 */ /* 0x000fc600078e00ff */
[----:B------:R-:W-:Y:S02]  /*71d0*/  SHF.R.S32.HI R14, RZ, 0x3, R13 ;  /* 0x00000003ff0e7819 */ /* 0x000fe4000001140d */
[----:B------:R-:W-:Y:S02]  /*71e0*/  LOP3.LUT R11, R225, 0x38, R12, 0xf8, !PT ;  /* 0x00000038e10b7812 */ /* 0x000fe400078ef80c */
[----:B------:R-:W-:Y:S01]  /*71f0*/  ISETP.GE.AND P3, PT, R12, R135, PT ;  /* 0x000000870c00720c */ /* 0x000fe20003f66270 */
[----:B------:R-:W-:Y:S01]  /*7200*/  IMAD R14, R14, 0x1400, R229 ;  /* 0x000014000e0e7824 */ /* 0x000fe200078e02e5 */
[----:B------:R-:W-:-:S05]  /*7210*/  LOP3.LUT R11, R11, R15, RZ, 0x3c, !PT ;  /* 0x0000000f0b0b7212 */ /* 0x000fca00078e3cff */
[----:B------:R-:W-:Y:S02]  /*7220*/  IMAD.IADD R13, R14, 0x1, R11 ;  /* 0x000000010e0d7824 */ /* 0x000fe400078e020b */
[C---:B------:R-:W-:Y:S02]  /*7230*/  IMAD R11, R212.reuse, 0x5000, R133 ;  /* 0x00005000d40b7824 */ /* 0x040fe400078e0285 */
[----:B------:R-:W-:Y:S02]  /*7240*/  IMAD R13, R212, 0x5000, R13 ;  /* 0x00005000d40d7824 */ /* 0x000fe400078e020d */
[----:B------:R-:W-:Y:S01]  /*7250*/  @!P3 IMAD.WIDE R122, R12, 0x2, R122 ;  /* 0x000000020c7ab825 */ /* 0x000fe200078e027a */
[----:B------:R-:W-:-:S03]  /*7260*/  LEA R11, R11, R22, 0x1 ;  /* 0x000000160b0b7211 */ /* 0x000fc600078e08ff */
[----:B------:R-:W-:Y:S02]  /*7270*/  IMAD R36, R13, 0x2, R22 ;  /* 0x000000020d247824 */ /* 0x000fe400078e0216 */
[----:B------:R2:W3:Y:S04]  /*7280*/  LDS.128 R12, [R11+0x24400] ;  /* 0x024400000b0c7984 */ /* 0x0004e80000000c00 */
[----:B------:R-:W4:Y:S01]  /*7290*/  LDS.128 R36, [R36+0x24400] ;  /* 0x0244000024247984 */ /* 0x000f220000000c00 */
[----:B------:R-:W-:Y:S05]  /*72a0*/  @P6 BRA `(.L_x_524) ;  /* 0x0000000400446947 */ /* 0x000fea0003800000 */
[----:B--2---:R-:W-:Y:S01]  /*72b0*/  SHF.R.U64 R11, R32, 0x10, R33 ;  /* 0x00000010200b7819 */ /* 0x004fe20000001221 */
[----:B----4-:R-:W-:Y:S01]  /*72c0*/  HADD2.F32 R46, -RZ, R37.H1_H1 ;  /* 0x30000025ff2e7230 */ /* 0x010fe20000004100 */
        /* <DEDUP_REMOVED lines=9> */
[----:B---3--:R-:W-:Y:S01]  /*7360*/  HADD2.F32 R40, -RZ, R13.H1_H1 ;  /* 0x3000000dff287230 */ /* 0x008fe20000004100 */
[--C-:B------:R-:W-:Y:S01]  /*7370*/  SHF.R.U64 R34, R34, 0x10, R35.reuse ;  /* 0x0000001022227819 */ /* 0x100fe20000001223 */
[----:B------:R-:W-:Y:S01]  /*7380*/  HADD2.F32 R43, -RZ, R37.H0_H0 ;  /* 0x20000025ff2b7230 */ /* 0x000fe20000004100 */
[----:B------:R-:W-:Y:S01]  /*7390*/  SHF.R.U32.HI R35, RZ, 0x10, R35 ;  /* 0x00000010ff237819 */ /* 0x000fe20000011623 */
[----:B------:R-:W-:-:S02]  /*73a0*/  HADD2.F32 R37, -RZ, R13.H0_H0 ;  /* 0x2000000dff257230 */ /* 0x000fc40000004100 */
[-C--:B------:R-:W-:Y:S01]  /*73b0*/  FMUL.FTZ R13, R46, R47.reuse ;  /* 0x0000002f2e0d7220 */ /* 0x080fe20000410000 */
[----:B------:R-:W-:Y:S02]  /*73c0*/  HADD2.F32 R33, -RZ, R33.H0_H0 ;  /* 0x20000021ff217230 */ /* 0x000fe40000004100 */
[C---:B------:R-:W-:Y:S01]  /*73d0*/  FMUL.FTZ R47, R40.reuse, R47 ;  /* 0x0000002f282f7220 */ /* 0x040fe20000410000 */
[-C--:B------:R-:W-:Y:S01]  /*73e0*/  FMUL.FTZ R80, R43, R169.reuse ;  /* 0x000000a92b507220 */ /* 0x080fe20000410000 */
[----:B------:R-:W-:Y:S02]  /*73f0*/  HADD2.F32 R124, -RZ, R42.H0_H0 ;  /* 0x2000002aff7c7230 */ /* 0x000fe40000004100 */
[----:B------:R-:W-:Y:S01]  /*7400*/  FMUL.FTZ R82, R37, R169 ;  /* 0x000000a925527220 */ /* 0x000fe20000410000 */
[-C--:B------:R-:W-:Y:S01]  /*7410*/  FFMA.FTZ R13, R40, R33.reuse, -R13 ;  /* 0x00000021280d7223 */ /* 0x080fe2000001080d */
[----:B------:R-:W-:Y:S01]  /*7420*/  FFMA.FTZ R47, R46, R33, R47 ;  /* 0x000000212e2f7223 */ /* 0x000fe2000001002f */
[----:B------:R-:W-:-:S02]  /*7430*/  HADD2.F32 R33, -RZ, R167.H0_H0 ;  /* 0x200000a7ff217230 */ /* 0x000fc40000004100 */
[-C--:B------:R-:W-:Y:S01]  /*7440*/  FFMA.FTZ R80, R37, R168.reuse, -R80 ;  /* 0x000000a825507223 */ /* 0x080fe20000010850 */
[----:B------:R-:W-:Y:S02]  /*7450*/  HADD2.F32 R167, -RZ, R167.H1_H1 ;  /* 0x300000a7ffa77230 */ /* 0x000fe40000004100 */
[----:B------:R-:W-:Y:S01]  /*7460*/  FFMA.FTZ R82, R43, R168, R82 ;  /* 0x000000a82b527223 */ /* 0x000fe20000010052 */
[----:B------:R-:W-:Y:S02]  /*7470*/  HADD2.F32 R40, -RZ, R39.H0_H0 ;  /* 0x20000027ff287230 */ /* 0x000fe40000004100 */
[----:B------:R-:W-:Y:S01]  /*7480*/  HADD2.F32 R46, -RZ, R15.H0_H0 ;  /* 0x2000000fff2e7230 */ /* 0x000fe20000004100 */
[----:B------:R-:W-:Y:S01]  /*7490*/  F2FP.F16.F32.PACK_AB R13, R13, R80 ;  /* 0x000000500d0d723e */ /* 0x000fe200000000ff */
[----:B------:R-:W-:Y:S02]  /*74a0*/  HADD2.F32 R39, -RZ, R39.H1_H1 ;  /* 0x30000027ff277230 */ /* 0x000fe40000004100 */
[----:B------:R-:W-:-:S02]  /*74b0*/  HADD2.F32 R37, -RZ, R15.H1_H1 ;  /* 0x3000000fff257230 */ /* 0x000fc40000004100 */
[-C--:B------:R-:W-:Y:S01]  /*74c0*/  FMUL.FTZ R15, R40, R167.reuse ;  /* 0x000000a7280f7220 */ /* 0x080fe20000410000 */
[----:B------:R-:W-:Y:S02]  /*74d0*/  HADD2.F32 R42, -RZ, R35.H0_H0 ;  /* 0x20000023ff2a7230 */ /* 0x000fe40000004100 */
[C---:B------:R-:W-:Y:S01]  /*74e0*/  FMUL.FTZ R167, R46.reuse, R167 ;  /* 0x000000a72ea77220 */ /* 0x040fe20000410000 */
[-C--:B------:R-:W-:Y:S01]  /*74f0*/  FMUL.FTZ R126, R39, R124.reuse ;  /* 0x0000007c277e7220 */ /* 0x080fe20000410000 */
[C---:B------:R-:W-:Y:S01]  /*7500*/  FMUL.FTZ R124, R37.reuse, R124 ;  /* 0x0000007c257c7220 */ /* 0x040fe20000410000 */
[-C--:B------:R-:W-:Y:S01]  /*7510*/  FFMA.FTZ R15, R46, R33.reuse, -R15 ;  /* 0x000000212e0f7223 */ /* 0x080fe2000001080f */
[----:B------:R-:W-:Y:S01]  /*7520*/  FFMA.FTZ R33, R40, R33, R167 ;  /* 0x0000002128217223 */ /* 0x000fe200000100a7 */
[----:B------:R-:W-:Y:S02]  /*7530*/  HADD2.F32 R43, -RZ, R166.H1_H1 ;  /* 0x300000a6ff2b7230 */ /* 0x000fe40000004100 */
[----:B------:R-:W-:Y:S01]  /*7540*/  FFMA.FTZ R40, R37, R42, -R126 ;  /* 0x0000002a25287223 */ /* 0x000fe2000001087e */
[----:B------:R-:W-:-:S02]  /*7550*/  HADD2.F32 R32, -RZ, R36.H0_H0 ;  /* 0x20000024ff207230 */ /* 0x000fc40000004100 */
[----:B------:R-:W-:Y:S01]  /*7560*/  FFMA.FTZ R42, R39, R42, R124 ;  /* 0x0000002a272a7223 */ /* 0x000fe2000001007c */
[----:B------:R-:W-:Y:S02]  /*7570*/  HADD2.F32 R46, -RZ, R12.H0_H0 ;  /* 0x2000000cff2e7230 */ /* 0x000fe40000004100 */
[----:B------:R-:W-:Y:S01]  /*7580*/  HADD2.F32 R36, -RZ, R36.H1_H1 ;  /* 0x30000024ff247230 */ /* 0x000fe20000004100 */
[----:B------:R-:W-:Y:S01]  /*7590*/  F2FP.F16.F32.PACK_AB R15, R40, R15 ;  /* 0x0000000f280f723e */ /* 0x000fe200000000ff */
[----:B------:R-:W-:Y:S02]  /*75a0*/  HADD2.F32 R37, -RZ, R12.H1_H1 ;  /* 0x3000000cff257230 */ /* 0x000fe40000004100 */
[----:B------:R-:W-:Y:S02]  /*75b0*/  HADD2.F32 R39, -RZ, R11.H0_H0 ;  /* 0x2000000bff277230 */ /* 0x000fe40000004100 */
[----:B------:R-:W-:Y:S01]  /*75c0*/  FMUL.FTZ R11, R32, R43 ;  /* 0x0000002b200b7220 */ /* 0x000fe20000410000 */
[----:B------:R-:W-:-:S02]  /*75d0*/  HADD2.F32 R35, -RZ, R166.H0_H0 ;  /* 0x200000a6ff237230 */ /* 0x000fc40000004100 */
[----:B------:R-:W-:Y:S01]  /*75e0*/  FMUL.FTZ R43, R46, R43 ;  /* 0x0000002b2e2b7220 */ /* 0x000fe20000410000 */
[-C--:B------:R-:W-:Y:S01]  /*75f0*/  FMUL.FTZ R124, R36, R81.reuse ;  /* 0x00000051247c7220 */ /* 0x080fe20000410000 */
[C---:B------:R-:W-:Y:S01]  /*7600*/  FMUL.FTZ R81, R37.reuse, R81 ;  /* 0x0000005125517220 */ /* 0x040fe20000410000 */
[----:B------:R-:W-:Y:S02]  /*7610*/  HADD2.F32 R34, -RZ, R34.H0_H0 ;  /* 0x20000022ff227230 */ /* 0x000fe40000004100 */
[-C--:B------:R-:W-:Y:S01]  /*7620*/  FFMA.FTZ R11, R46, R35.reuse, -R11 ;  /* 0x000000232e0b7223 */ /* 0x080fe2000001080b */
[----:B------:R-:W-:Y:S01]  /*7630*/  FFMA.FTZ R12, R32, R35, R43 ;  /* 0x00000023200c7223 */ /* 0x000fe2000001002b */
[-C--:B------:R-:W-:Y:S01]  /*7640*/  FFMA.FTZ R32, R37, R39.reuse, -R124 ;  /* 0x0000002725207223 */ /* 0x080fe2000001087c */
[----:B------:R-:W-:Y:S01]  /*7650*/  FFMA.FTZ R35, R36, R39, R81 ;  /* 0x0000002724237223 */ /* 0x000fe20000010051 */
[----:B------:R-:W-:Y:S02]  /*7660*/  HADD2.F32 R43, -RZ, R41.H0_H0 ;  /* 0x20000029ff2b7230 */ /* 0x000fe40000004100 */
[----:B------:R-:W-:Y:S01]  /*7670*/  HADD2.F32 R46, -RZ, R165.H0_H0 ;  /* 0x200000a5ff2e7230 */ /* 0x000fe20000004100 */
[----:B------:R-:W-:Y:S01]  /*7680*/  F2FP.F16.F32.PACK_AB R32, R32, R11 ;  /* 0x0000000b2020723e */ /* 0x000fe200000000ff */
[----:B------:R-:W-:-:S02]  /*7690*/  HADD2.F32 R39, -RZ, R38.H0_H0 ;  /* 0x20000026ff277230 */ /* 0x000fc40000004100 */
[----:B------:R-:W-:Y:S02]  /*76a0*/  HADD2.F32 R41, -RZ, R38.H1_H1 ;  /* 0x30000026ff297230 */ /* 0x000fe40000004100 */
[--C-:B------:R-:W-:Y:S02]  /*76b0*/  HADD2.F32 R37, -RZ, R14.reuse.H0_H0 ;  /* 0x2000000eff257230 */ /* 0x100fe40000004100 */
[----:B------:R-:W-:Y:S02]  /*76c0*/  HADD2.F32 R38, -RZ, R14.H1_H1 ;  /* 0x3000000eff267230 */ /* 0x000fe40000004100 */
[-C--:B------:R-:W-:Y:S01]  /*76d0*/  FMUL.FTZ R14, R39, R46.reuse ;  /* 0x0000002e270e7220 */ /* 0x080fe20000410000 */
[----:B------:R-:W-:Y:S02]  /*76e0*/  HADD2.F32 R36, -RZ, R165.H1_H1 ;  /* 0x300000a5ff247230 */ /* 0x000fe40000004100 */
[----:B------:R-:W-:Y:S01]  /*76f0*/  FMUL.FTZ R46, R37, R46 ;  /* 0x0000002e252e7220 */ /* 0x000fe20000410000 */
[-C--:B------:R-:W-:Y:S01]  /*7700*/  FMUL.FTZ R81, R41, R43.reuse ;  /* 0x0000002b29517220 */ /* 0x080fe20000410000 */
[C---:B------:R-:W-:Y:S01]  /*7710*/  FMUL.FTZ R124, R38.reuse, R43 ;  /* 0x0000002b267c7220 */ /* 0x040fe20000410000 */
        /* <DEDUP_REMOVED lines=8> */
[----:B------:R-:W-:Y:S02]  /*77a0*/  F2FP.F16.F32.PACK_AB R14, R81, R14 ;  /* 0x0000000e510e723e */ /* 0x000fe400000000ff */
[----:B------:R-:W-:-:S07]  /*77b0*/  F2FP.F16.F32.PACK_AB R38, R41, R46 ;  /* 0x0000002e2926723e */ /* 0x000fce00000000ff */
.L_x_524:
[----:B------:R-:W-:Y:S05]  /*77c0*/  BSYNC B2 ;  /* 0x0000000000027941 */ /* 0x000fea0003800000 */
.L_x_523:
[----:B------:R-:W-:Y:S02]  /*77d0*/  ULDC.64 UR4, c[0x0][0x208] ;  /* 0x0000820000047ab9 */ /* 0x000fe40000000a00 */
[----:B---3--:R3:W-:Y:S04]  /*77e0*/  ST.E.128 desc[UR4][R44.64], R12 ;  /* 0x0000000c2c007985 */ /* 0x0087e8000c101d04 */
[----:B----4-:R3:W-:Y:S02]  /*77f0*/  @!P3 ST.E.128 desc[UR4][R122.64], R36 ;  /* 0x000000247a00b985 */ /* 0x0107e4000c101d04 */
.L_x_518:
[----:B------:R-:W-:Y:S05]  /*7800*/  BSYNC B1 ;  /* 0x0000000000017941 */ /* 0x000fea0003800000 */
.L_x_517:
[----:B------:R-:W-:-:S03]  /*7810*/  UMOV UR4, 0xffffffff ;  /* 0xffffffff00047882 */ /* 0x000fc60000000000 */
[----:B------:R-:W-:Y:S05]  /*7820*/  BRA.DIV UR4, `(.L_x_525) ;  /* 0x000001fe040c7947 */ /* 0x000fea000b800000 */
[----:B---3--:R3:W0:Y:S04]  /*7830*/  SHFL.IDX PT, R37, R117, 0x1, 0x181f ;  /* 0x00381f0075257f89 */ /* 0x00862800000e0000 */
[----:B------:R3:W0:Y:S02]  /*7840*/  SHFL.IDX PT, R36, R118, 0x1, 0x181f ;  /* 0x00381f0076247f89 */ /* 0x00062400000e0000 */
.L_x_826:
[----:B------:R-:W-:Y:S04]  /*7850*/  BSSY B1, `(.L_x_526) ;  /* 0x00000fd000017945 */ /* 0x000fe80003800000 */
[----:B------:R-:W-:Y:S05]  /*7860*/  @P4 BRA `(.L_x_527) ;  /* 0x0000000c00ec4947 */ /* 0x000fea0003800000 */
[----:B------:R-:W-:Y:S01]  /*7870*/  ISETP.NE.AND P3, PT, R3, RZ, PT ;  /* 0x000000ff0300720c */ /* 0x000fe20003f65270 */
[----:B------:R-:W-:-:S12]  /*7880*/  BSSY B2, `(.L_x_528) ;  /* 0x000007b000027945 */ /* 0x000fd80003800000 */
[----:B------:R-:W-:Y:S05]  /*7890*/  @!P3 BRA `(.L_x_529) ;  /* 0x0000000400e4b947 */ /* 0x000fea0003800000 */
[----:B----4-:R-:W4:Y:S01]  /*78a0*/  LDL R14, [R1+0x58] ;  /* 0x00005800010e7983 */ /* 0x010f220000100800 */
[----:B--2---:R-:W-:Y:S01]  /*78b0*/  SEL R11, R115, R137, !P2 ;  /* 0x00000089730b7207 */ /* 0x004fe20005000000 */
[C---:B------:R-:W-:Y:S01]  /*78c0*/  VIADD R13, R219.reuse, 0x20 ;  /* 0x00000020db0d7836 */ /* 0x040fe20000000000 */
[----:B------:R-:W-:Y:S01]  /*78d0*/  IADD3 R15, R219, 0x20, RZ ;  /* 0x00000020db0f7810 */ /* 0x000fe20007ffe0ff */
[----:B------:R-:W-:Y:S01]  /*78e0*/  BSSY B3, `(.L_x_530) ;  /* 0x0000071000037945 */ /* 0x000fe20003800000 */
[----:B------:R-:W-:Y:S01]  /*78f0*/  SHF.R.S32.HI R12, RZ, 0x1f, R11 ;  /* 0x0000001fff0c7819 */ /* 0x000fe2000001140b */
[----:B------:R-:W-:Y:S01]  /*7900*/  IMAD.SHL.U32 R13, R13, 0x40, RZ ;  /* 0x000000400d0d7824 */ /* 0x000fe200078e00ff */
[----:B0-----:R-:W-:Y:S01]  /*7910*/  LEA R38, P4, R9, R36, 0x1 ;  /* 0x0000002409267211 */ /* 0x001fe200078808ff */
[----:B------:R-:W-:Y:S01]  /*7920*/  IMAD.SHL.U32 R15, R15, 0x40, RZ ;  /* 0x000000400f0f7824 */ /* 0x000fe200078e00ff */
[----:B------:R-:W-:Y:S02]  /*7930*/  LEA.HI R11, R12, R11, RZ, 0x4 ;  /* 0x0000000b0c0b7211 */ /* 0x000fe400078f20ff */
[----:B------:R-:W-:-:S02]  /*7940*/  LOP3.LUT R13, R13, 0x1c0, RZ, 0xc0, !PT ;  /* 0x000001c00d0d7812 */ /* 0x000fc400078ec0ff */
[----:B------:R-:W-:Y:S02]  /*7950*/  LEA.HI.SX32 R11, R11, R8, 0x1c ;  /* 0x000000080b0b7211 */ /* 0x000fe400078fe2ff */
[----:B------:R-:W-:Y:S02]  /*7960*/  LOP3.LUT R15, R15, 0x1c0, RZ, 0xc0, !PT ;  /* 0x000001c00f0f7812 */ /* 0x000fe400078ec0ff */
[----:B------:R-:W-:Y:S02]  /*7970*/  SHF.R.S32.HI R12, RZ, 0x1f, R11 ;  /* 0x0000001fff0c7819 */ /* 0x000fe4000001140b */
[----:B------:R-:W-:Y:S02]  /*7980*/  SHF.L.U32 R40, R11, 0x3, RZ ;  /* 0x000000030b287819 */ /* 0x000fe400000006ff */
[----:B------:R-:W-:Y:S02]  /*7990*/  LEA.HI R12, R12, R11, RZ, 0x3 ;  /* 0x0000000b0c0c7211 */ /* 0x000fe400078f18ff */
[----:B------:R-:W-:-:S02]  /*79a0*/  SHF.R.U32.HI R13, RZ, 0x3, R13 ;  /* 0x00000003ff0d7819 */ /* 0x000fc4000001160d */
[----:B------:R-:W-:Y:S02]  /*79b0*/  SHF.R.S32.HI R12, RZ, 0x3, R12 ;  /* 0x00000003ff0c7819 */ /* 0x000fe4000001140c */
[----:B------:R-:W-:Y:S02]  /*79c0*/  LOP3.LUT R11, R15, 0x38, R40, 0xf8, !PT ;  /* 0x000000380f0b7812 */ /* 0x000fe400078ef828 */
[----:B------:R-:W-:Y:S02]  /*79d0*/  LEA.HI.X R39, R9, R37, R27, 0x1, P4 ;  /* 0x0000002509277211 */ /* 0x000fe400020f0c1b */
[----:B------:R-:W-:Y:S02]  /*79e0*/  LOP3.LUT R11, R11, R13, RZ, 0x3c, !PT ;  /* 0x0000000d0b0b7212 */ /* 0x000fe400078e3cff */
[----:B------:R-:W-:Y:S02]  /*79f0*/  ISETP.GE.AND P4, PT, R16, R114, PT ;  /* 0x000000721000720c */ /* 0x000fe40003f86270 */
[----:B------:R-:W-:-:S13]  /*7a00*/  ISETP.GE.AND P3, PT, R40, R135, PT ;  /* 0x000000872800720c */ /* 0x000fda0003f66270 */
[----:B------:R-:W-:-:S04]  /*7a10*/  @!P3 IMAD.WIDE R40, R40, 0x2, R36 ;  /* 0x000000022828b825 */ /* 0x000fc800078e0224 */
[----:B----4-:R-:W-:-:S04]  /*7a20*/  IMAD R12, R12, 0x1400, R14 ;  /* 0x000014000c0c7824 */ /* 0x010fc800078e020e */
[----:B------:R-:W-:Y:S02]  /*7a30*/  IMAD.IADD R13, R12, 0x1, R11 ;  /* 0x000000010c0d7824 */ /* 0x000fe400078e020b */
[C---:B------:R-:W-:Y:S02]  /*7a40*/  IMAD R11, R212.reuse, 0x5000, R132 ;  /* 0x00005000d40b7824 */ /* 0x040fe400078e0284 */
[----:B------:R-:W-:-:S03]  /*7a50*/  IMAD R13, R212, 0x5000, R13 ;  /* 0x00005000d40d7824 */ /* 0x000fc600078e020d */
[----:B------:R-:W-:Y:S01]  /*7a60*/  LEA R11, R11, R22, 0x1 ;  /* 0x000000160b0b7211 */ /* 0x000fe200078e08ff */
[----:B------:R-:W-:-:S04]  /*7a70*/  IMAD R32, R13, 0x2, R22 ;  /* 0x000000020d207824 */ /* 0x000fc800078e0216 */
[----:B------:R0:W2:Y:S04]  /*7a80*/  LDS.128 R12, [R11+0x24400] ;  /* 0x024400000b0c7984 */ /* 0x0000a80000000c00 */
[----:B------:R-:W4:Y:S01]  /*7a90*/  LDS.128 R32, [R32+0x24400] ;  /* 0x0244000020207984 */ /* 0x000f220000000c00 */
[----:B------:R-:W-:Y:S05]  /*7aa0*/  @P4 BRA `(.L_x_531) ;  /* 0x0000000400504947 */ /* 0x000fea0003800000 */
[----:B----4-:R-:W-:Y:S01]  /*7ab0*/  IMAD.MOV.U32 R45, RZ, RZ, R33 ;  /* 0x000000ffff2d7224 */ /* 0x010fe200078e0021 */
[--C-:B0-----:R-:W-:Y:S01]  /*7ac0*/  SHF.R.U64 R11, R52, 0x10, R53.reuse ;  /* 0x00000010340b7819 */ /* 0x101fe20000001235 */
[----:B------:R-:W-:Y:S01]  /*7ad0*/  HADD2.F32 R80, -RZ, R163.H1_H1 ;  /* 0x300000a3ff507230 */ /* 0x000fe20000004100 */
[----:B------:R-:W-:Y:S01]  /*7ae0*/  SHF.R.U32.HI R52, RZ, 0x10, R53 ;  /* 0x00000010ff347819 */ /* 0x000fe20000011635 */
[----:B--2---:R-:W-:Y:S01]  /*7af0*/  HADD2.F32 R46, -RZ, R13.H1_H1 ;  /* 0x3000000dff2e7230 */ /* 0x004fe20000004100 */
[--C-:B------:R-:W-:Y:S01]  /*7b00*/  SHF.R.U32.HI R53, RZ, 0x10, R61.reuse ;  /* 0x00000010ff357819 */ /* 0x100fe2000001163d */
[----:B------:R-:W-:Y:S01]  /*7b10*/  HADD2.F32 R47, -RZ, R45.H0_H0 ;  /* 0x2000002dff2f7230 */ /* 0x000fe20000004100 */
[----:B------:R-:W-:Y:S01]  /*7b20*/  MOV R33, R15 ;  /* 0x0000000f00217202 */ /* 0x000fe20000000f00 */
[----:B------:R-:W-:Y:S01]  /*7b30*/  HADD2.F32 R15, -RZ, R13.H0_H0 ;  /* 0x2000000dff0f7230 */ /* 0x000fe20000004100 */
[----:B------:R-:W-:Y:S01]  /*7b40*/  SHF.R.U64 R42, R60, 0x10, R61 ;  /* 0x000000103c2a7819 */ /* 0x000fe2000000123d */
[----:B------:R-:W-:-:S02]  /*7b50*/  HADD2.F32 R60, -RZ, R163.H0_H0 ;  /* 0x200000a3ff3c7230 */ /* 0x000fc40000004100 */
[-C--:B------:R-:W-:Y:S01]  /*7b60*/  FMUL.FTZ R82, R47, R80.reuse ;  /* 0x000000502f527220 */ /* 0x080fe20000410000 */
[----:B------:R-:W-:Y:S01]  /*7b70*/  HADD2.F32 R45, -RZ, R45.H1_H1 ;  /* 0x3000002dff2d7230 */ /* 0x000fe20000004100 */
[----:B------:R-:W-:Y:S01]  /*7b80*/  SHF.R.U64 R44, R62, 0x10, R63 ;  /* 0x000000103e2c7819 */ /* 0x000fe2000000123f */
[----:B------:R-:W-:Y:S02]  /*7b90*/  HADD2.F32 R53, -RZ, R53.H0_H0 ;  /* 0x20000035ff357230 */ /* 0x000fe40000004100 */
[C---:B------:R-:W-:Y:S01]  /*7ba0*/  FMUL.FTZ R80, R15.reuse, R80 ;  /* 0x000000500f507220 */ /* 0x040fe20000410000 */
[----:B------:R-:W-:Y:S01]  /*7bb0*/  SHF.R.U64 R43, R54, 0x10, R55 ;  /* 0x00000010362b7819 */ /* 0x000fe20000001237 */
[----:B------:R-:W-:Y:S01]  /*7bc0*/  HADD2.F32 R52, -RZ, R52.H0_H0 ;  /* 0x20000034ff347230 */ /* 0x000fe20000004100 */
[----:B------:R-:W-:Y:S01]  /*7bd0*/  SHF.R.U32.HI R62, RZ, 0x10, R63 ;  /* 0x00000010ff3e7819 */ /* 0x000fe2000001163f */
[-C--:B------:R-:W-:Y:S01]  /*7be0*/  FFMA.FTZ R13, R15, R60.reuse, -R82 ;  /* 0x0000003c0f0d7223 */ /* 0x080fe20000010852 */
[----:B------:R-:W-:Y:S01]  /*7bf0*/  SHF.R.U32.HI R54, RZ, 0x10, R55 ;  /* 0x00000010ff367819 */ /* 0x000fe20000011637 */
[-C--:B------:R-:W-:Y:S01]  /*7c00*/  FMUL.FTZ R55, R45, R53.reuse ;  /* 0x000000352d377220 */ /* 0x080fe20000410000 */
[----:B------:R-:W-:Y:S01]  /*7c10*/  FMUL.FTZ R122, R46, R53 ;  /* 0x000000352e7a7220 */ /* 0x000fe20000410000 */
[----:B------:R-:W-:Y:S01]  /*7c20*/  FFMA.FTZ R15, R47, R60, R80 ;  /* 0x0000003c2f0f7223 */ /* 0x000fe20000010050 */
[----:B------:R-:W-:-:S02]  /*7c30*/  HADD2.F32 R82, -RZ, R161.H1_H1 ;  /* 0x300000a1ff527230 */ /* 0x000fc40000004100 */
[-C--:B------:R-:W-:Y:S01]  /*7c40*/  FFMA.FTZ R46, R46, R52.reuse, -R55 ;  /* 0x000000342e2e7223 */ /* 0x080fe20000010837 */
[--C-:B------:R-:W-:Y:S02]  /*7c50*/  HADD2.F32 R47, -RZ, R35.reuse.H0_H0 ;  /* 0x20000023ff2f7230 */ /* 0x100fe40000004100 */
[----:B------:R-:W-:Y:S01]  /*7c60*/  FFMA.FTZ R52, R45, R52, R122 ;  /* 0x000000342d347223 */ /* 0x000fe2000001007a */
[----:B------:R-:W-:Y:S02]  /*7c70*/  HADD2.F32 R60, -RZ, R35.H1_H1 ;  /* 0x30000023ff3c7230 */ /* 0x000fe40000004100 */
[----:B------:R-:W-:Y:S01]  /*7c80*/  HADD2.F32 R62, -RZ, R62.H0_H0 ;  /* 0x2000003eff3e7230 */ /* 0x000fe20000004100 */
[----:B------:R-:W-:Y:S01]  /*7c90*/  F2FP.F16.F32.PACK_AB R13, R46, R13 ;  /* 0x0000000d2e0d723e */ /* 0x000fe200000000ff */
[----:B------:R-:W-:Y:S02]  /*7ca0*/  HADD2.F32 R35, -RZ, R33.H0_H0 ;  /* 0x20000021ff237230 */ /* 0x000fe40000004100 */
[----:B------:R-:W-:-:S02]  /*7cb0*/  HADD2.F32 R80, -RZ, R161.H0_H0 ;  /* 0x200000a1ff507230 */ /* 0x000fc40000004100 */
[----:B------:R-:W-:Y:S01]  /*7cc0*/  FMUL.FTZ R122, R60, R62 ;  /* 0x0000003e3c7a7220 */ /* 0x000fe20000410000 */
[----:B------:R-:W-:Y:S02]  /*7cd0*/  HADD2.F32 R45, -RZ, R33.H1_H1 ;  /* 0x30000021ff2d7230 */ /* 0x000fe40000004100 */
[----:B------:R-:W-:Y:S02]  /*7ce0*/  HADD2.F32 R53, -RZ, R54.H0_H0 ;  /* 0x20000036ff357230 */ /* 0x000fe40000004100 */
[-C--:B------:R-:W-:Y:S01]  /*7cf0*/  FMUL.FTZ R54, R47, R82.reuse ;  /* 0x000000522f367220 */ /* 0x080fe20000410000 */
[----:B------:R-:W-:Y:S01]  /*7d00*/  FMUL.FTZ R82, R35, R82 ;  /* 0x0000005223527220 */ /* 0x000fe20000410000 */
[----:B------:R-:W-:Y:S01]  /*7d10*/  FMUL.FTZ R55, R45, R62 ;  /* 0x0000003e2d377220 */ /* 0x000fe20000410000 */
[----:B------:R-:W-:Y:S02]  /*7d20*/  HADD2.F32 R62, -RZ, R42.H0_H0 ;  /* 0x2000002aff3e7230 */ /* 0x000fe40000004100 */
[-C--:B------:R-:W-:Y:S01]  /*7d30*/  FFMA.FTZ R33, R35, R80.reuse, -R54 ;  /* 0x0000005023217223 */ /* 0x080fe20000010836 */
[----:B------:R-:W-:Y:S01]  /*7d40*/  FFMA.FTZ R54, R45, R53, -R122 ;  /* 0x000000352d367223 */ /* 0x000fe2000001087a */
[----:B------:R-:W-:Y:S01]  /*7d50*/  FFMA.FTZ R35, R47, R80, R82 ;  /* 0x000000502f237223 */ /* 0x000fe20000010052 */
[----:B------:R-:W-:-:S02]  /*7d60*/  HADD2.F32 R61, -RZ, R153.H1_H1 ;  /* 0x30000099ff3d7230 */ /* 0x000fc40000004100 */
[----:B------:R-:W-:Y:S01]  /*7d70*/  FFMA.FTZ R60, R60, R53, R55 ;  /* 0x000000353c3c7223 */ /* 0x000fe20000010037 */
[----:B------:R-:W-:Y:S01]  /*7d80*/  HADD2.F32 R45, -RZ, R32.H0_H0 ;  /* 0x20000020ff2d7230 */ /* 0x000fe20000004100 */
[----:B------:R-:W-:Y:S01]  /*7d90*/  F2FP.F16.F32.PACK_AB R54, R54, R33 ;  /* 0x000000213636723e */ /* 0x000fe200000000ff */
[----:B------:R-:W-:Y:S01]  /*7da0*/  HADD2.F32 R42, -RZ, R12.H0_H0 ;  /* 0x2000000cff2a7230 */ /* 0x000fe20000004100 */
[----:B------:R-:W-:Y:S01]  /*7db0*/  F2FP.F16.F32.PACK_AB R33, R52, R15 ;  /* 0x0000000f3421723e */ /* 0x000fe200000000ff */
[----:B------:R-:W-:Y:S01]  /*7dc0*/  HADD2.F32 R47, -RZ, R32.H1_H1 ;  /* 0x30000020ff2f7230 */ /* 0x000fe20000004100 */
[----:B------:R-:W-:Y:S01]  /*7dd0*/  F2FP.F16.F32.PACK_AB R35, R60, R35 ;  /* 0x000000233c23723e */ /* 0x000fe200000000ff */
[----:B------:R-:W-:Y:S02]  /*7de0*/  HADD2.F32 R32, -RZ, R12.H1_H1 ;  /* 0x3000000cff207230 */ /* 0x000fe40000004100 */
[----:B------:R-:W-:Y:S01]  /*7df0*/  FMUL.FTZ R12, R42, R61 ;  /* 0x0000003d2a0c7220 */ /* 0x000fe20000410000 */
[----:B------:R-:W-:-:S02]  /*7e00*/  HADD2.F32 R55, -RZ, R11.H0_H0 ;  /* 0x2000000bff377230 */ /* 0x000fc40000004100 */
[----:B------:R-:W-:Y:S01]  /*7e10*/  FMUL.FTZ R11, R45, R61 ;  /* 0x0000003d2d0b7220 */ /* 0x000fe20000410000 */
[----:B------:R-:W-:Y:S02]  /*7e20*/  HADD2.F32 R53, -RZ, R152.H1_H1 ;  /* 0x30000098ff357230 */ /* 0x000fe40000004100 */
[CC--:B------:R-:W-:Y:S01]  /*7e30*/  FMUL.FTZ R61, R47.reuse, R62.reuse ;  /* 0x0000003e2f3d7220 */ /* 0x0c0fe20000410000 */
[----:B------:R-:W-:Y:S01]  /*7e40*/  FMUL.FTZ R80, R32, R62 ;  /* 0x0000003e20507220 */ /* 0x000fe20000410000 */
[----:B------:R-:W-:Y:S02]  /*7e50*/  HADD2.F32 R153, -RZ, R153.H0_H0 ;  /* 0x20000099ff997230 */ /* 0x000fe40000004100 */
[----:B------:R-:W-:Y:S01]  /*7e60*/  FFMA.FTZ R11, R42, R53, -R11 ;  /* 0x000000352a0b7223 */ /* 0x000fe2000001080b */
[-C--:B------:R-:W-:Y:S01]  /*7e70*/  FFMA.FTZ R62, R32, R55.reuse, -R61 ;  /* 0x00000037203e7223 */ /* 0x080fe2000001083d */
[----:B------:R-:W-:Y:S01]  /*7e80*/  FFMA.FTZ R55, R47, R55, R80 ;  /* 0x000000372f377223 */ /* 0x000fe20000010050 */
[----:B------:R-:W-:-:S02]  /*7e90*/  HADD2.F32 R42, -RZ, R34.H0_H0 ;  /* 0x20000022ff2a7230 */ /* 0x000fc40000004100 */
[----:B------:R-:W-:Y:S01]  /*7ea0*/  FFMA.FTZ R12, R45, R53, R12 ;  /* 0x000000352d0c7223 */ /* 0x000fe2000001000c */
[----:B------:R-:W-:Y:S01]  /*7eb0*/  HADD2.F32 R47, -RZ, R44.H0_H0 ;  /* 0x2000002cff2f7230 */ /* 0x000fe20000004100 */
[----:B------:R-:W-:Y:S01]  /*7ec0*/  F2FP.F16.F32.PACK_AB R62, R62, R11 ;  /* 0x0000000b3e3e723e */ /* 0x000fe200000000ff */
[----:B------:R-:W-:Y:S02]  /*7ed0*/  HADD2.F32 R32, -RZ, R14.H0_H0 ;  /* 0x2000000eff207230 */ /* 0x000fe40000004100 */
[-C--:B------:R-:W-:Y:S01]  /*7ee0*/  FMUL.FTZ R53, R42, R153.reuse ;  /* 0x000000992a357220 */ /* 0x080fe20000410000 */
[----:B------:R-:W-:Y:S02]  /*7ef0*/  HADD2.F32 R34, -RZ, R34.H1_H1 ;  /* 0x30000022ff227230 */ /* 0x000fe40000004100 */
[----:B------:R-:W-:Y:S02]  /*7f00*/  HADD2.F32 R14, -RZ, R14.H1_H1 ;  /* 0x3000000eff0e7230 */ /* 0x000fe40000004100 */
[----:B------:R-:W-:Y:S01]  /*7f10*/  FMUL.FTZ R153, R32, R153 ;  /* 0x0000009920997220 */ /* 0x000fe20000410000 */
[----:B------:R-:W-:-:S02]  /*7f20*/  HADD2.F32 R45, -RZ, R152.H0_H0 ;  /* 0x20000098ff2d7230 */ /* 0x000fc40000004100 */
[-C--:B------:R-:W-:Y:S01]  /*7f30*/  FMUL.FTZ R61, R34, R47.reuse ;  /* 0x0000002f223d7220 */ /* 0x080fe20000410000 */
[----:B------:R-:W-:Y:S02]  /*7f40*/  HADD2.F32 R43, -RZ, R43.H0_H0 ;  /* 0x2000002bff2b7230 */ /* 0x000fe40000004100 */
[----:B------:R-:W-:Y:S01]  /*7f50*/  FMUL.FTZ R47, R14, R47 ;  /* 0x0000002f0e2f7220 */ /* 0x000fe20000410000 */
[----:B------:R-:W-:Y:S02]  /*7f60*/  IMAD.MOV.U32 R15, RZ, RZ, R54 ;  /* 0x000000ffff0f7224 */ /* 0x000fe400078e0036 */
[-C--:B------:R-:W-:Y:S01]  /*7f70*/  FFMA.FTZ R53, R32, R45.reuse, -R53 ;  /* 0x0000002d20357223 */ /* 0x080fe20000010835 */
[----:B------:R-:W-:Y:S01]  /*7f80*/  FFMA.FTZ R153, R42, R45, R153 ;  /* 0x0000002d2a997223 */ /* 0x000fe20000010099 */
[-C--:B------:R-:W-:Y:S01]  /*7f90*/  FFMA.FTZ R14, R14, R43.reuse, -R61 ;  /* 0x0000002b0e0e7223 */ /* 0x080fe2000001083d */
[----:B------:R-:W-:Y:S01]  /*7fa0*/  FFMA.FTZ R34, R34, R43, R47 ;  /* 0x0000002b22227223 */ /* 0x000fe2000001002f */
[----:B------:R-:W-:Y:S01]  /*7fb0*/  F2FP.F16.F32.PACK_AB R32, R55, R12 ;  /* 0x0000000c3720723e */ /* 0x000fe200000000ff */
[----:B------:R-:W-:-:S02]  /*7fc0*/  IMAD.MOV.U32 R12, RZ, RZ, R62 ;  /* 0x000000ffff0c7224 */ /* 0x000fc400078e003e */
[----:B------:R-:W-:Y:S02]  /*7fd0*/  F2FP.F16.F32.PACK_AB R14, R14, R53 ;  /* 0x000000350e0e723e */ /* 0x000fe400000000ff */
[----:B------:R-:W-:-:S07]  /*7fe0*/  F2FP.F16.F32.PACK_AB R34, R34, R153 ;  /* 0x000000992222723e */ /* 0x000fce00000000ff */
.L_x_531:
[----:B------:R-:W-:Y:S05]  /*7ff0*/  BSYNC B3 ;  /* 0x0000000000037941 */ /* 0x000fea0003800000 */
.L_x_530:
[----:B------:R-:W-:Y:S02]  /*8000*/  ULDC.64 UR4, c[0x0][0x208] ;  /* 0x0000820000047ab9 */ /* 0x000fe40000000a00 */
[----:B--2---:R2:W-:Y:S04]  /*8010*/  ST.E.128 desc[UR4][R38.64], R12 ;  /* 0x0000000c26007985 */ /* 0x0045e8000c101d04 */
[----:B----4-:R2:W-:Y:S02]  /*8020*/  @!P3 ST.E.128 desc[UR4][R40.64], R32 ;  /* 0x000000202800b985 */ /* 0x0105e4000c101d04 */
.L_x_529:
[----:B------:R-:W-:Y:S05]  /*8030*/  BSYNC B2 ;  /* 0x0000000000027941 */ /* 0x000fea0003800000 */
.L_x_528:
[----:B------:R-:W-:-:S13]  /*8040*/  ISETP.NE.AND P3, PT, R21, RZ, PT ;  /* 0x000000ff1500720c */ /* 0x000fda0003f65270 */
[----:B------:R-:W-:Y:S05]  /*8050*/  @!P3 BRA `(.L_x_527) ;  /* 0x0000000400f0b947 */ /* 0x000fea0003800000 */
[----:B--2-4-:R-:W2:Y:S01]  /*8060*/  LDL R14, [R1+0x58] ;  /* 0x00005800010e7983 */ /* 0x014ea20000100800 */
[----:B0-----:R-:W-:Y:S01]  /*8070*/  SEL R11, R115, R137, !P1 ;  /* 0x00000089730b7207 */ /* 0x001fe20004800000 */
[C---:B------:R-:W-:Y:S01]  /*8080*/  VIADD R13, R219.reuse, 0x20 ;  /* 0x00000020db0d7836 */ /* 0x040fe20000000000 */
[----:B------:R-:W-:Y:S01]  /*8090*/  IADD3 R15, R219, 0x20, RZ ;  /* 0x00000020db0f7810 */ /* 0x000fe20007ffe0ff */
[----:B------:R-:W-:Y:S01]  /*80a0*/  BSSY B2, `(.L_x_532) ;  /* 0x0000074000027945 */ /* 0x000fe20003800000 */
[----:B------:R-:W-:Y:S01]  /*80b0*/  SHF.R.S32.HI R12, RZ, 0x1f, R11 ;  /* 0x0000001fff0c7819 */ /* 0x000fe2000001140b */
[----:B------:R-:W-:Y:S01]  /*80c0*/  IMAD.SHL.U32 R13, R13, 0x40, RZ ;  /* 0x000000400d0d7824 */ /* 0x000fe200078e00ff */
[----:B------:R-:W-:Y:S01]  /*80d0*/  LEA R38, P4, R20, R36, 0x1 ;  /* 0x0000002414267211 */ /* 0x000fe200078808ff */
        /* <DEDUP_REMOVED lines=16> */
[----:B--2---:R-:W-:-:S04]  /*81e0*/  IMAD R12, R12, 0x1400, R14 ;  /* 0x000014000c0c7824 */ /* 0x004fc800078e020e */
        /* <DEDUP_REMOVED lines=8> */
[----:B--2---:R-:W-:Y:S01]  /*8270*/  IMAD.MOV.U32 R43, RZ, RZ, R12 ;  /* 0x000000ffff2b7224 */ /* 0x004fe200078e000c */
[----:B------:R-:W-:Y:S01]  /*8280*/  SHF.R.U64 R40, R48, 0x10, R49 ;  /* 0x0000001030287819 */ /* 0x000fe20000001231 */
[----:B----4-:R-:W-:Y:S01]  /*8290*/  IMAD.MOV.U32 R44, RZ, RZ, R32 ;  /* 0x000000ffff2c7224 */ /* 0x010fe200078e0020 */
[----:B------:R-:W-:Y:S01]  /*82a0*/  MOV R12, R33 ;  /* 0x00000021000c7202 */ /* 0x000fe20000000f00 */
[----:B------:R-:W-:Y:S01]  /*82b0*/  IMAD.MOV.U32 R33, RZ, RZ, R15 ;  /* 0x000000ffff217224 */ /* 0x000fe200078e000f */
[----:B------:R-:W-:Y:S01]  /*82c0*/  SHF.R.U32.HI R48, RZ, 0x10, R57 ;  /* 0x00000010ff307819 */ /* 0x000fe20000011639 */
[----:B------:R-:W-:Y:S01]  /*82d0*/  HADD2.F32 R15, -RZ, R13.H1_H1 ;  /* 0x3000000dff0f7230 */ /* 0x000fe20000004100 */
[----:B------:R-:W-:Y:S01]  /*82e0*/  SHF.R.U32.HI R46, RZ, 0x10, R49 ;  /* 0x00000010ff2e7819 */ /* 0x000fe20000011631 */
[----:B------:R-:W-:Y:S01]  /*82f0*/  HADD2.F32 R49, -RZ, R151.H1_H1 ;  /* 0x30000097ff317230 */ /* 0x000fe20000004100 */
[----:B------:R-:W-:Y:S01]  /*8300*/  MOV R45, R35 ;  /* 0x00000023002d7202 */ /* 0x000fe20000000f00 */
[--C-:B------:R-:W-:Y:S01]  /*8310*/  HADD2.F32 R32, -RZ, R12.reuse.H0_H0 ;  /* 0x2000000cff207230 */ /* 0x100fe20000004100 */
[----:B0-----:R-:W-:Y:S01]  /*8320*/  SHF.R.U64 R11, R50, 0x10, R51 ;  /* 0x00000010320b7819 */ /* 0x001fe20000001233 */
[----:B------:R-:W-:Y:S01]  /*8330*/  HADD2.F32 R35, -RZ, R12.H1_H1 ;  /* 0x3000000cff237230 */ /* 0x000fe20000004100 */
[----:B------:R-:W-:Y:S01]  /*8340*/  SHF.R.U64 R41, R58, 0x10, R59 ;  /* 0x000000103a297819 */ /* 0x000fe2000000123b */
[----:B------:R-:W-:-:S02]  /*8350*/  HADD2.F32 R12, -RZ, R13.H0_H0 ;  /* 0x2000000dff0c7230 */ /* 0x000fc40000004100 */
[-C--:B------:R-:W-:Y:S01]  /*8360*/  FMUL.FTZ R13, R32, R49.reuse ;  /* 0x00000031200d7220 */ /* 0x080fe20000410000 */
[----:B------:R-:W-:Y:S01]  /*8370*/  HADD2.F32 R48, -RZ, R48.H0_H0 ;  /* 0x20000030ff307230 */ /* 0x000fe20000004100 */
[----:B------:R-:W-:Y:S01]  /*8380*/  SHF.R.U32.HI R58, RZ, 0x10, R59 ;  /* 0x00000010ff3a7819 */ /* 0x000fe2000001163b */
[----:B------:R-:W-:Y:S02]  /*8390*/  HADD2.F32 R47, -RZ, R149.H1_H1 ;  /* 0x30000095ff2f7230 */ /* 0x000fe40000004100 */
[C---:B------:R-:W-:Y:S01]  /*83a0*/  FMUL.FTZ R49, R12.reuse, R49 ;  /* 0x000000310c317220 */ /* 0x040fe20000410000 */
[----:B------:R-:W-:Y:S02]  /*83b0*/  HADD2.F32 R46, -RZ, R46.H0_H0 ;  /* 0x2000002eff2e7230 */ /* 0x000fe40000004100 */
[-C--:B------:R-:W-:Y:S01]  /*83c0*/  FMUL.FTZ R50, R35, R48.reuse ;  /* 0x0000003023327220 */ /* 0x080fe20000410000 */
[C---:B------:R-:W-:Y:S01]  /*83d0*/  FMUL.FTZ R48, R15.reuse, R48 ;  /* 0x000000300f307220 */ /* 0x040fe20000410000 */
[-C--:B------:R-:W-:Y:S01]  /*83e0*/  FFMA.FTZ R12, R12, R47.reuse, -R13 ;  /* 0x0000002f0c0c7223 */ /* 0x080fe2000001080d */
[----:B------:R-:W-:Y:S01]  /*83f0*/  FFMA.FTZ R13, R32, R47, R49 ;  /* 0x0000002f200d7223 */ /* 0x000fe20000010031 */
[-C--:B------:R-:W-:Y:S01]  /*8400*/  FFMA.FTZ R15, R15, R46.reuse, -R50 ;  /* 0x0000002e0f0f7223 */ /* 0x080fe20000010832 */
[----:B------:R-:W-:Y:S01]  /*8410*/  FFMA.FTZ R32, R35, R46, R48 ;  /* 0x0000002e23207223 */ /* 0x000fe20000010030 */
[----:B------:R-:W-:Y:S01]  /*8420*/  SHF.R.U32.HI R51, RZ, 0x10, R51 ;  /* 0x00000010ff337819 */ /* 0x000fe20000011633 */
[----:B------:R-:W-:Y:S01]  /*8430*/  HADD2.F32 R49, -RZ, R148.H1_H1 ;  /* 0x30000094ff317230 */ /* 0x000fe20000004100 */
[----:B------:R-:W-:Y:S01]  /*8440*/  SHF.R.U64 R42, R56, 0x10, R57 ;  /* 0x00000010382a7819 */ /* 0x000fe20000001239 */
[--C-:B------:R-:W-:Y:S01]  /*8450*/  HADD2.F32 R46, -RZ, R45.reuse.H0_H0 ;  /* 0x2000002dff2e7230 */ /* 0x100fe20000004100 */
[----:B------:R-:W-:Y:S01]  /*8460*/  F2FP.F16.F32.PACK_AB R15, R15, R12 ;  /* 0x0000000c0f0f723e */ /* 0x000fe200000000ff */
[----:B------:R-:W-:-:S02]  /*8470*/  HADD2.F32 R45, -RZ, R45.H1_H1 ;  /* 0x3000002dff2d7230 */ /* 0x000fc40000004100 */
[----:B------:R-:W-:Y:S02]  /*8480*/  HADD2.F32 R50, -RZ, R58.H0_H0 ;  /* 0x2000003aff327230 */ /* 0x000fe40000004100 */
[----:B------:R-:W-:Y:S01]  /*8490*/  FMUL.FTZ R52, R46, R49 ;  /* 0x000000312e347220 */ /* 0x000fe20000410000 */
[----:B------:R-:W-:Y:S02]  /*84a0*/  HADD2.F32 R47, -RZ, R150.H1_H1 ;  /* 0x30000096ff2f7230 */ /* 0x000fe40000004100 */
[--C-:B------:R-:W-:Y:S02]  /*84b0*/  HADD2.F32 R35, -RZ, R33.reuse.H0_H0 ;  /* 0x20000021ff237230 */ /* 0x100fe40000004100 */
[----:B------:R-:W-:Y:S01]  /*84c0*/  FMUL.FTZ R54, R45, R50 ;  /* 0x000000322d367220 */ /* 0x000fe20000410000 */
[----:B------:R-:W-:Y:S02]  /*84d0*/  HADD2.F32 R33, -RZ, R33.H1_H1 ;  /* 0x30000021ff217230 */ /* 0x000fe40000004100 */
[----:B------:R-:W-:-:S02]  /*84e0*/  HADD2.F32 R48, -RZ, R51.H0_H0 ;  /* 0x20000033ff307230 */ /* 0x000fc40000004100 */
[C---:B------:R-:W-:Y:S01]  /*84f0*/  FMUL.FTZ R49, R35.reuse, R49 ;  /* 0x0000003123317220 */ /* 0x040fe20000410000 */
[-C--:B------:R-:W-:Y:S01]  /*8500*/  FFMA.FTZ R52, R35, R47.reuse, -R52 ;  /* 0x0000002f23347223 */ /* 0x080fe20000010834 */
[C---:B------:R-:W-:Y:S01]  /*8510*/  FMUL.FTZ R50, R33.reuse, R50 ;  /* 0x0000003221327220 */ /* 0x040fe20000410000 */
[----:B------:R-:W-:Y:S02]  /*8520*/  HADD2.F32 R148, -RZ, R148.H0_H0 ;  /* 0x20000094ff947230 */ /* 0x000fe40000004100 */
[-C--:B------:R-:W-:Y:S01]  /*8530*/  FFMA.FTZ R51, R33, R48.reuse, -R54 ;  /* 0x0000003021337223 */ /* 0x080fe20000010836 */
[----:B------:R-:W-:Y:S02]  /*8540*/  HADD2.F32 R35, -RZ, R44.H0_H0 ;  /* 0x2000002cff237230 */ /* 0x000fe40000004100 */
[----:B------:R-:W-:Y:S01]  /*8550*/  FFMA.FTZ R49, R46, R47, R49 ;  /* 0x0000002f2e317223 */ /* 0x000fe20000010031 */
[----:B------:R-:W-:Y:S02]  /*8560*/  HADD2.F32 R33, -RZ, R43.H0_H0 ;  /* 0x2000002bff217230 */ /* 0x000fe40000004100 */
[----:B------:R-:W-:Y:S01]  /*8570*/  FFMA.FTZ R50, R45, R48, R50 ;  /* 0x000000302d327223 */ /* 0x000fe20000010032 */
[----:B------:R-:W-:-:S02]  /*8580*/  HADD2.F32 R150, -RZ, R150.H0_H0 ;  /* 0x20000096ff967230 */ /* 0x000fc40000004100 */
[-C--:B------:R-:W-:Y:S01]  /*8590*/  FMUL.FTZ R46, R35, R148.reuse ;  /* 0x00000094232e7220 */ /* 0x080fe20000410000 */
[----:B------:R-:W-:Y:S02]  /*85a0*/  HADD2.F32 R42, -RZ, R42.H0_H0 ;  /* 0x2000002aff2a7230 */ /* 0x000fe40000004100 */
[C---:B------:R-:W-:Y:S01]  /*85b0*/  FMUL.FTZ R148, R33.reuse, R148 ;  /* 0x0000009421947220 */ /* 0x040fe20000410000 */
[----:B------:R-:W-:Y:S02]  /*85c0*/  HADD2.F32 R44, -RZ, R44.H1_H1 ;  /* 0x3000002cff2c7230 */ /* 0x000fe40000004100 */
[-C--:B------:R-:W-:Y:S01]  /*85d0*/  FFMA.FTZ R46, R33, R150.reuse, -R46 ;  /* 0x00000096212e7223 */ /* 0x080fe2000001082e */
[----:B------:R-:W-:Y:S02]  /*85e0*/  HADD2.F32 R43, -RZ, R43.H1_H1 ;  /* 0x3000002bff2b7230 */ /* 0x000fe40000004100 */
[----:B------:R-:W-:Y:S01]  /*85f0*/  FFMA.FTZ R148, R35, R150, R148 ;  /* 0x0000009623947223 */ /* 0x000fe20000010094 */
[----:B------:R-:W-:-:S02]  /*8600*/  HADD2.F32 R40, -RZ, R40.H0_H0 ;  /* 0x20000028ff287230 */ /* 0x000fc40000004100 */
[CC--:B------:R-:W-:Y:S01]  /*8610*/  FMUL.FTZ R48, R44.reuse, R42.reuse ;  /* 0x0000002a2c307220 */ /* 0x0c0fe20000410000 */
[----:B------:R-:W-:Y:S02]  /*8620*/  HADD2.F32 R35, -RZ, R34.H0_H0 ;  /* 0x20000022ff237230 */ /* 0x000fe40000004100 */
[C---:B------:R-:W-:Y:S01]  /*8630*/  FMUL.FTZ R45, R43.reuse, R42 ;  /* 0x0000002a2b2d7220 */ /* 0x040fe20000410000 */
[----:B------:R-:W-:Y:S02]  /*8640*/  HADD2.F32 R42, -RZ, R149.H0_H0 ;  /* 0x20000095ff2a7230 */ /* 0x000fe40000004100 */
[-C--:B------:R-:W-:Y:S01]  /*8650*/  FFMA.FTZ R43, R43, R40.reuse, -R48 ;  /* 0x000000282b2b7223 */ /* 0x080fe20000010830 */
[----:B------:R-:W-:Y:S02]  /*8660*/  HADD2.F32 R41, -RZ, R41.H0_H0 ;  /* 0x20000029ff297230 */ /* 0x000fe40000004100 */
[----:B------:R-:W-:Y:S01]  /*8670*/  FFMA.FTZ R45, R44, R40, R45 ;  /* 0x000000282c2d7223 */ /* 0x000fe2000001002d */
[----:B------:R-:W-:-:S02]  /*8680*/  HADD2.F32 R33, -RZ, R14.H0_H0 ;  /* 0x2000000eff217230 */ /* 0x000fc40000004100 */
[----:B------:R-:W-:Y:S01]  /*8690*/  FMUL.FTZ R44, R35, R42 ;  /* 0x0000002a232c7220 */ /* 0x000fe20000410000 */
[----:B------:R-:W-:Y:S01]  /*86a0*/  HADD2.F32 R34, -RZ, R34.H1_H1 ;  /* 0x30000022ff227230 */ /* 0x000fe20000004100 */
[----:B------:R-:W-:Y:S01]  /*86b0*/  F2FP.F16.F32.PACK_AB R51, R51, R52 ;  /* 0x000000343333723e */ /* 0x000fe200000000ff */
[----:B------:R-:W-:Y:S02]  /*86c0*/  HADD2.F32 R14, -RZ, R14.H1_H1 ;  /* 0x3000000eff0e7230 */ /* 0x000fe40000004100 */
[----:B------:R-:W-:Y:S01]  /*86d0*/  FMUL.FTZ R42, R33, R42 ;  /* 0x0000002a212a7220 */ /* 0x000fe20000410000 */
[----:B------:R-:W-:Y:S02]  /*86e0*/  HADD2.F32 R40, -RZ, R151.H0_H0 ;  /* 0x20000097ff287230 */ /* 0x000fe40000004100 */
[-C--:B------:R-:W-:Y:S01]  /*86f0*/  FMUL.FTZ R47, R34, R41.reuse ;  /* 0x00000029222f7220 */ /* 0x080fe20000410000 */
[----:B------:R-:W-:Y:S02]  /*8700*/  HADD2.F32 R11, -RZ, R11.H0_H0 ;  /* 0x2000000bff0b7230 */ /* 0x000fe40000004100 */
[C---:B------:R-:W-:Y:S01]  /*8710*/  FMUL.FTZ R41, R14.reuse, R41 ;  /* 0x000000290e297220 */ /* 0x040fe20000410000 */
[----:B------:R-:W-:Y:S01]  /*8720*/  F2FP.F16.F32.PACK_AB R12, R43, R46 ;  /* 0x0000002e2b0c723e */ /* 0x000fe200000000ff */
[-C--:B------:R-:W-:Y:S01]  /*8730*/  FFMA.FTZ R44, R33, R40.reuse, -R44 ;  /* 0x00000028212c7223 */ /* 0x080fe2000001082c */
[----:B------:R-:W-:Y:S01]  /*8740*/  FFMA.FTZ R42, R35, R40, R42 ;  /* 0x00000028232a7223 */ /* 0x000fe2000001002a */
[-C--:B------:R-:W-:Y:S01]  /*8750*/  FFMA.FTZ R47, R14, R11.reuse, -R47 ;  /* 0x0000000b0e2f7223 */ /* 0x080fe2000001082f */
[----:B------:R-:W-:Y:S01]  /*8760*/  FFMA.FTZ R41, R34, R11, R41 ;  /* 0x0000000b22297223 */ /* 0x000fe20000010029 */
[----:B------:R-:W-:Y:S01]  /*8770*/  F2FP.F16.F32.PACK_AB R33, R32, R13 ;  /* 0x0000000d2021723e */ /* 0x000fe200000000ff */
[----:B------:R-:W-:Y:S01]  /*8780*/  IMAD.MOV.U32 R13, RZ, RZ, R15 ;  /* 0x000000ffff0d7224 */ /* 0x000fe200078e000f */
[----:B------:R-:W-:Y:S01]  /*8790*/  F2FP.F16.F32.PACK_AB R35, R50, R49 ;  /* 0x000000313223723e */ /* 0x000fe200000000ff */
[----:B------:R-:W-:Y:S01]  /*87a0*/  IMAD.MOV.U32 R15, RZ, RZ, R51 ;  /* 0x000000ffff0f7224 */ /* 0x000fe200078e0033 */
[----:B------:R-:W-:-:S02]  /*87b0*/  F2FP.F16.F32.PACK_AB R32, R45, R148 ;  /* 0x000000942d20723e */ /* 0x000fc400000000ff */
[----:B------:R-:W-:Y:S02]  /*87c0*/  F2FP.F16.F32.PACK_AB R14, R47, R44 ;  /* 0x0000002c2f0e723e */ /* 0x000fe400000000ff */
[----:B------:R-:W-:-:S07]  /*87d0*/  F2FP.F16.F32.PACK_AB R34, R41, R42 ;  /* 0x0000002a2922723e */ /* 0x000fce00000000ff */
.L_x_533:
[----:B------:R-:W-:Y:S05]  /*87e0*/  BSYNC B2 ;  /* 0x0000000000027941 */ /* 0x000fea0003800000 */
.L_x_532:
[----:B------:R-:W-:Y:S02]  /*87f0*/  ULDC.64 UR4, c[0x0][0x208] ;  /* 0x0000820000047ab9 */ /* 0x000fe40000000a00 */
[----:B--2---:R2:W-:Y:S04]  /*8800*/  ST.E.128 desc[UR4][R38.64], R12 ;  /* 0x0000000c26007985 */ /* 0x0045e8000c101d04 */
[----:B----4-:R2:W-:Y:S02]  /*8810*/  @!P3 ST.E.128 desc[UR4][R36.64], R32 ;  /* 0x000000202400b985 */ /* 0x0105e4000c101d04 */
.L_x_527:
[----:B------:R-:W-:Y:S05]  /*8820*/  BSYNC B1 ;  /* 0x0000000000017941 */ /* 0x000fea0003800000 */
.L_x_526:
[----:B------:R-:W-:-:S03]  /*8830*/  UMOV UR4, 0xffffffff ;  /* 0xffffffff00047882 */ /* 0x000fc60000000000 */
[----:B------:R-:W-:Y:S05]  /*8840*/  BRA.DIV UR4, `(.L_x_534) ;  /* 0x000001ee04507947 */ /* 0x000fea000b800000 */
[----:B0-2---:R0:W2:Y:S04]  /*8850*/  SHFL.IDX PT, R37, R117, 0x2, 0x181f ;  /* 0x00581f0075257f89 */ /* 0x0050a800000e0000 */
[----:B------:R0:W0:Y:S02]  /*8860*/  SHFL.IDX PT, R36, R118, 0x2, 0x181f ;  /* 0x00581f0076247f89 */ /* 0x00002400000e0000 */
.L_x_830:
[----:B------:R-:W-:Y:S05]  /*8870*/  @P5 BRA `(.L_x_492) ;  /* 0x0000001400e45947 */ /* 0x000fea0003800000 */
[----:B------:R-:W-:Y:S01]  /*8880*/  ISETP.NE.AND P3, PT, R3, RZ, PT ;  /* 0x000000ff0300720c */ /* 0x000fe20003f65270 */
[----:B------:R-:W-:-:S12]  /*8890*/  BSSY B1, `(.L_x_535) ;  /* 0x000007d000017945 */ /* 0x000fd80003800000 */
[----:B------:R-:W-:Y:S05]  /*88a0*/  @!P3 BRA `(.L_x_536) ;  /* 0x0000000400ecb947 */ /* 0x000fea0003800000 */
[----:B----4-:R-:W4:Y:S01]  /*88b0*/  LDL R14, [R1+0x54] ;  /* 0x00005400010e7983 */ /* 0x010f220000100800 */
[----:B------:R-:W-:Y:S01]  /*88c0*/  SEL R11, R115, R137, !P2 ;  /* 0x00000089730b7207 */ /* 0x000fe20005000000 */
[C---:B------:R-:W-:Y:S01]  /*88d0*/  VIADD R13, R219.reuse, 0x40 ;  /* 0x00000040db0d7836 */ /* 0x040fe20000000000 */
[----:B------:R-:W-:Y:S01]  /*88e0*/  IADD3 R15, R219, 0x40, RZ ;  /* 0x00000040db0f7810 */ /* 0x000fe20007ffe0ff */
[----:B------:R-:W-:Y:S01]  /*88f0*/  BSSY B2, `(.L_x_537) ;  /* 0x0000073000027945 */ /* 0x000fe20003800000 */
[----:B------:R-:W-:Y:S01]  /*8900*/  SHF.R.S32.HI R12, RZ, 0x1f, R11 ;  /* 0x0000001fff0c7819 */ /* 0x000fe2000001140b */
[----:B------:R-:W-:Y:S01]  /*8910*/  IMAD.SHL.U32 R13, R13, 0x40, RZ ;  /* 0x000000400d0d7824 */ /* 0x000fe200078e00ff */
[----:B------:R-:W-:Y:S01]  /*8920*/  ISETP.GE.AND P4, PT, R16, R114, PT ;  /* 0x000000721000720c */ /* 0x000fe20003f86270 */
        /* <DEDUP_REMOVED lines=11> */
[----:B------:R-:W-:Y:S02]  /*89e0*/  ISETP.GE.AND P5, PT, R40, R135, PT ;  /* 0x000000872800720c */ /* 0x000fe40003fa6270 */
[----:B------:R-:W-:Y:S02]  /*89f0*/  LOP3.LUT R11, R11, R13, RZ, 0x3c, !PT ;  /* 0x0000000d0b0b7212 */ /* 0x000fe400078e3cff */
[----:B0-----:R-:W-:-:S04]  /*8a00*/  LEA R38, P3, R9, R36, 0x1 ;  /* 0x0000002409267211 */ /* 0x001fc800078608ff */
[----:B--2---:R-:W-:-:S05]  /*8a10*/  LEA.HI.X R39, R9, R37, R27, 0x1, P3 ;  /* 0x0000002509277211 */ /* 0x004fca00018f0c1b */
        /* <DEDUP_REMOVED lines=10> */
[----:B------:R-:W-:Y:S01]  /*8ac0*/  SHF.R.U32.HI R50, RZ, 0x10, R77 ;  /* 0x00000010ff327819 */ /* 0x000fe2000001164d */
[----:B----4-:R-:W-:Y:S01]  /*8ad0*/  IMAD.MOV.U32 R46, RZ, RZ, R35 ;  /* 0x000000ffff2e7224 */ /* 0x010fe200078e0023 */
[----:B------:R-:W-:Y:S01]  /*8ae0*/  MOV R45, R32 ;  /* 0x00000020002d7202 */ /* 0x000fe20000000f00 */
[----:B--2---:R-:W-:Y:S01]  /*8af0*/  IMAD.MOV.U32 R44, RZ, RZ, R12 ;  /* 0x000000ffff2c7224 */ /* 0x004fe200078e000c */
[----:B------:R-:W-:Y:S01]  /*8b00*/  SHF.R.U32.HI R48, RZ, 0x10, R69 ;  /* 0x00000010ff307819 */ /* 0x000fe20000011645 */
[----:B------:R-:W-:Y:S01]  /*8b10*/  HADD2.F32 R49, -RZ, R147.H1_H1 ;  /* 0x30000093ff317230 */ /* 0x000fe20000004100 */
[--C-:B------:R-:W-:Y:S01]  /*8b20*/  SHF.R.U64 R42, R78, 0x10, R79.reuse ;  /* 0x000000104e2a7819 */ /* 0x100fe2000000124f */
[--C-:B------:R-:W-:Y:S01]  /*8b30*/  HADD2.F32 R35, -RZ, R33.reuse.H0_H0 ;  /* 0x20000021ff237230 */ /* 0x100fe20000004100 */
[----:B------:R-:W-:Y:S01]  /*8b40*/  SHF.R.U32.HI R78, RZ, 0x10, R79 ;  /* 0x00000010ff4e7819 */ /* 0x000fe2000001164f */
[----:B------:R-:W-:Y:S01]  /*8b50*/  IMAD.MOV.U32 R32, RZ, RZ, R15 ;  /* 0x000000ffff207224 */ /* 0x000fe200078e000f */
[--C-:B0-----:R-:W-:Y:S01]  /*8b60*/  SHF.R.U64 R11, R70, 0x10, R71.reuse ;  /* 0x00000010460b7819 */ /* 0x101fe20000001247 */
[----:B------:R-:W-:Y:S01]  /*8b70*/  HADD2.F32 R33, -RZ, R33.H1_H1 ;  /* 0x30000021ff217230 */ /* 0x000fe20000004100 */
[----:B------:R-:W-:Y:S01]  /*8b80*/  SHF.R.U32.HI R70, RZ, 0x10, R71 ;  /* 0x00000010ff467819 */ /* 0x000fe20000011647 */
[--C-:B------:R-:W-:Y:S01]  /*8b90*/  HADD2.F32 R12, -RZ, R13.reuse.H0_H0 ;  /* 0x2000000dff0c7230 */ /* 0x100fe20000004100 */
[----:B------:R-:W-:Y:S01]  /*8ba0*/  SHF.R.U64 R53, R76, 0x10, R77 ;  /* 0x000000104c357819 */ /* 0x000fe2000000124d */
[----:B------:R-:W-:Y:S01]  /*8bb0*/  HADD2.F32 R50, -RZ, R50.H0_H0 ;  /* 0x20000032ff327230 */ /* 0x000fe20000004100 */
[----:B------:R-:W-:Y:S01]  /*8bc0*/  SHF.R.U64 R43, R68, 0x10, R69 ;  /* 0x00000010442b7819 */ /* 0x000fe20000001245 */
[----:B------:R-:W-:-:S02]  /*8bd0*/  HADD2.F32 R15, -RZ, R13.H1_H1 ;  /* 0x3000000dff0f7230 */ /* 0x000fc40000004100 */
[-C--:B------:R-:W-:Y:S01]  /*8be0*/  FMUL.FTZ R13, R35, R49.reuse ;  /* 0x00000031230d7220 */ /* 0x080fe20000410000 */
[----:B------:R-:W-:Y:S02]  /*8bf0*/  HADD2.F32 R47, -RZ, R145.H1_H1 ;  /* 0x30000091ff2f7230 */ /* 0x000fe40000004100 */
[C---:B------:R-:W-:Y:S01]  /*8c00*/  FMUL.FTZ R52, R12.reuse, R49 ;  /* 0x000000310c347220 */ /* 0x040fe20000410000 */
[----:B------:R-:W-:Y:S02]  /*8c10*/  HADD2.F32 R48, -RZ, R48.H0_H0 ;  /* 0x20000030ff307230 */ /* 0x000fe40000004100 */
[-C--:B------:R-:W-:Y:S01]  /*8c20*/  FMUL.FTZ R54, R33, R50.reuse ;  /* 0x0000003221367220 */ /* 0x080fe20000410000 */
[----:B------:R-:W-:Y:S01]  /*8c30*/  FMUL.FTZ R50, R15, R50 ;  /* 0x000000320f327220 */ /* 0x000fe20000410000 */
[-C--:B------:R-:W-:Y:S01]  /*8c40*/  FFMA.FTZ R12, R12, R47.reuse, -R13 ;  /* 0x0000002f0c0c7223 */ /* 0x080fe2000001080d */
[----:B------:R-:W-:Y:S01]  /*8c50*/  FFMA.FTZ R13, R35, R47, R52 ;  /* 0x0000002f230d7223 */ /* 0x000fe20000010034 */
[----:B------:R-:W-:-:S02]  /*8c60*/  HADD2.F32 R47, -RZ, R78.H0_H0 ;  /* 0x2000004eff2f7230 */ /* 0x000fc40000004100 */
[-C--:B------:R-:W-:Y:S01]  /*8c70*/  FFMA.FTZ R52, R33, R48.reuse, R50 ;  /* 0x0000003021347223 */ /* 0x080fe20000010032 */
[--C-:B------:R-:W-:Y:S02]  /*8c80*/  HADD2.F32 R33, -RZ, R46.reuse.H0_H0 ;  /* 0x2000002eff217230 */ /* 0x100fe40000004100 */
[----:B------:R-:W-:Y:S01]  /*8c90*/  FFMA.FTZ R49, R15, R48, -R54 ;  /* 0x000000300f317223 */ /* 0x000fe20000010836 */
[----:B------:R-:W-:Y:S02]  /*8ca0*/  HADD2.F32 R46, -RZ, R46.H1_H1 ;  /* 0x3000002eff2e7230 */ /* 0x000fe40000004100 */
[----:B------:R-:W-:Y:S02]  /*8cb0*/  HADD2.F32 R50, -RZ, R146.H1_H1 ;  /* 0x30000092ff327230 */ /* 0x000fe40000004100 */
[--C-:B------:R-:W-:Y:S02]  /*8cc0*/  HADD2.F32 R15, -RZ, R32.reuse.H0_H0 ;  /* 0x20000020ff0f7230 */ /* 0x100fe40000004100 */
[----:B------:R-:W-:Y:S01]  /*8cd0*/  FMUL.FTZ R51, R46, R47 ;  /* 0x0000002f2e337220 */ /* 0x000fe20000410000 */
[----:B------:R-:W-:-:S02]  /*8ce0*/  HADD2.F32 R32, -RZ, R32.H1_H1 ;  /* 0x30000020ff207230 */ /* 0x000fc40000004100 */
[-C--:B------:R-:W-:Y:S01]  /*8cf0*/  FMUL.FTZ R54, R33, R50.reuse ;  /* 0x0000003221367220 */ /* 0x080fe20000410000 */
[----:B------:R-:W-:Y:S02]  /*8d00*/  HADD2.F32 R35, -RZ, R70.H0_H0 ;  /* 0x20000046ff237230 */ /* 0x000fe40000004100 */
[----:B------:R-:W-:Y:S01]  /*8d10*/  FMUL.FTZ R50, R15, R50 ;  /* 0x000000320f327220 */ /* 0x000fe20000410000 */
[----:B------:R-:W-:Y:S02]  /*8d20*/  HADD2.F32 R48, -RZ, R144.H0_H0 ;  /* 0x20000090ff307230 */ /* 0x000fe40000004100 */
[C---:B------:R-:W-:Y:S01]  /*8d30*/  FMUL.FTZ R47, R32.reuse, R47 ;  /* 0x0000002f202f7220 */ /* 0x040fe20000410000 */
[----:B------:R-:W-:Y:S02]  /*8d40*/  HADD2.F32 R147, -RZ, R147.H0_H0 ;  /* 0x20000093ff937230 */ /* 0x000fe40000004100 */
[----:B------:R-:W-:Y:S01]  /*8d50*/  FFMA.FTZ R51, R32, R35, -R51 ;  /* 0x0000002320337223 */ /* 0x000fe20000010833 */
[----:B------:R-:W-:-:S02]  /*8d60*/  HADD2.F32 R32, -RZ, R45.H0_H0 ;  /* 0x2000002dff207230 */ /* 0x000fc40000004100 */
[-C--:B------:R-:W-:Y:S01]  /*8d70*/  FFMA.FTZ R54, R15, R48.reuse, -R54 ;  /* 0x000000300f367223 */ /* 0x080fe20000010836 */
[----:B------:R-:W-:Y:S02]  /*8d80*/  HADD2.F32 R15, -RZ, R44.H0_H0 ;  /* 0x2000002cff0f7230 */ /* 0x000fe40000004100 */
[----:B------:R-:W-:Y:S01]  /*8d90*/  FFMA.FTZ R47, R46, R35, R47 ;  /* 0x000000232e2f7223 */ /* 0x000fe2000001002f */
[----:B------:R-:W-:Y:S01]  /*8da0*/  FFMA.FTZ R50, R33, R48, R50 ;  /* 0x0000003021327223 */ /* 0x000fe20000010032 */
[----:B------:R-:W-:Y:S02]  /*8db0*/  HADD2.F32 R145, -RZ, R145.H0_H0 ;  /* 0x20000091ff917230 */ /* 0x000fe40000004100 */
[-C--:B------:R-:W-:Y:S01]  /*8dc0*/  FMUL.FTZ R46, R32, R147.reuse ;  /* 0x00000093202e7220 */ /* 0x080fe20000410000 */
[----:B------:R-:W-:Y:S02]  /*8dd0*/  HADD2.F32 R33, -RZ, R53.H0_H0 ;  /* 0x20000035ff217230 */ /* 0x000fe40000004100 */
[----:B------:R-:W-:Y:S01]  /*8de0*/  FMUL.FTZ R147, R15, R147 ;  /* 0x000000930f937220 */ /* 0x000fe20000410000 */
[----:B------:R-:W-:-:S02]  /*8df0*/  HADD2.F32 R45, -RZ, R45.H1_H1 ;  /* 0x3000002dff2d7230 */ /* 0x000fc40000004100 */
[-C--:B------:R-:W-:Y:S01]  /*8e00*/  FFMA.FTZ R46, R15, R145.reuse, -R46 ;  /* 0x000000910f2e7223 */ /* 0x080fe2000001082e */
[----:B------:R-:W-:Y:S02]  /*8e10*/  HADD2.F32 R44, -RZ, R44.H1_H1 ;  /* 0x3000002cff2c7230 */ /* 0x000fe40000004100 */
[----:B------:R-:W-:Y:S01]  /*8e20*/  FFMA.FTZ R147, R32, R145, R147 ;  /* 0x0000009120937223 */ /* 0x000fe20000010093 */
[----:B------:R-:W-:Y:S02]  /*8e30*/  HADD2.F32 R43, -RZ, R43.H0_H0 ;  /* 0x2000002bff2b7230 */ /* 0x000fe40000004100 */
[-C--:B------:R-:W-:Y:S01]  /*8e40*/  FMUL.FTZ R35, R45, R33.reuse ;  /* 0x000000212d237220 */ /* 0x080fe20000410000 */
[----:B------:R-:W-:Y:S02]  /*8e50*/  HADD2.F32 R32, -RZ, R34.H0_H0 ;  /* 0x20000022ff207230 */ /* 0x000fe40000004100 */
[----:B------:R-:W-:Y:S01]  /*8e60*/  FMUL.FTZ R48, R44, R33 ;  /* 0x000000212c307220 */ /* 0x000fe20000410000 */
[----:B------:R-:W-:-:S02]  /*8e70*/  HADD2.F32 R33, -RZ, R42.H0_H0 ;  /* 0x2000002aff217230 */ /* 0x000fc40000004100 */
[-C--:B------:R-:W-:Y:S01]  /*8e80*/  FFMA.FTZ R35, R44, R43.reuse, -R35 ;  /* 0x0000002b2c237223 */ /* 0x080fe20000010823 */
[----:B------:R-:W-:Y:S02]  /*8e90*/  HADD2.F32 R15, -RZ, R14.H0_H0 ;  /* 0x2000000eff0f7230 */ /* 0x000fe40000004100 */
[----:B------:R-:W-:Y:S01]  /*8ea0*/  FFMA.FTZ R48, R45, R43, R48 ;  /* 0x0000002b2d307223 */ /* 0x000fe20000010030 */
[----:B------:R-:W-:Y:S01]  /*8eb0*/  HADD2.F32 R34, -RZ, R34.H1_H1 ;  /* 0x30000022ff227230 */ /* 0x000fe20000004100 */
[----:B------:R-:W-:Y:S01]  /*8ec0*/  F2FP.F16.F32.PACK_AB R47, R47, R50 ;  /* 0x000000322f2f723e */ /* 0x000fe200000000ff */
[----:B------:R-:W-:Y:S01]  /*8ed0*/  HADD2.F32 R146, -RZ, R146.H0_H0 ;  /* 0x20000092ff927230 */ /* 0x000fe20000004100 */
[----:B------:R-:W-:Y:S01]  /*8ee0*/  F2FP.F16.F32.PACK_AB R49, R49, R12 ;  /* 0x0000000c3131723e */ /* 0x000fe200000000ff */
[----:B------:R-:W-:Y:S02]  /*8ef0*/  HADD2.F32 R14, -RZ, R14.H1_H1 ;  /* 0x3000000eff0e7230 */ /* 0x000fe40000004100 */
[----:B------:R-:W-:Y:S01]  /*8f00*/  FMUL.FTZ R45, R34, R33 ;  /* 0x00000021222d7220 */ /* 0x000fe20000410000 */
[----:B------:R-:W-:-:S02]  /*8f10*/  HADD2.F32 R144, -RZ, R144.H1_H1 ;  /* 0x30000090ff907230 */ /* 0x000fc40000004100 */
[-C--:B------:R-:W-:Y:S01]  /*8f20*/  FMUL.FTZ R42, R32, R146.reuse ;  /* 0x00000092202a7220 */ /* 0x080fe20000410000 */
[----:B------:R-:W-:Y:S02]  /*8f30*/  HADD2.F32 R11, -RZ, R11.H0_H0 ;  /* 0x2000000bff0b7230 */ /* 0x000fe40000004100 */
[C---:B------:R-:W-:Y:S01]  /*8f40*/  FMUL.FTZ R43, R15.reuse, R146 ;  /* 0x000000920f2b7220 */ /* 0x040fe20000410000 */
[----:B------:R-:W-:Y:S01]  /*8f50*/  FMUL.FTZ R33, R14, R33 ;  /* 0x000000210e217220 */ /* 0x000fe20000410000 */
[----:B------:R-:W-:Y:S01]  /*8f60*/  FFMA.FTZ R42, R15, R144, -R42 ;  /* 0x000000900f2a7223 */ /* 0x000fe2000001082a */
[----:B------:R-:W-:Y:S01]  /*8f70*/  F2FP.F16.F32.PACK_AB R12, R35, R46 ;  /* 0x0000002e230c723e */ /* 0x000fe200000000ff */
        /* <DEDUP_REMOVED lines=8> */
[----:B------:R-:W-:Y:S02]  /*9000*/  F2FP.F16.F32.PACK_AB R34, R34, R43 ;  /* 0x0000002b2222723e */ /* 0x000fe400000000ff */
[----:B------:R-:W-:-:S07]  /*9010*/  MOV R13, R49 ;  /* 0x00000031000d7202 */ /* 0x000fce0000000f00 */
.L_x_538:
[----:B------:R-:W-:Y:S05]  /*9020*/  BSYNC B2 ;  /* 0x0000000000027941 */ /* 0x000fea0003800000 */
.L_x_537:
[----:B------:R-:W-:Y:S02]  /*9030*/  ULDC.64 UR4, c[0x0][0x208] ;  /* 0x0000820000047ab9 */ /* 0x000fe40000000a00 */
[----:B--2---:R2:W-:Y:S04]  /*9040*/  ST.E.128 desc[UR4][R38.64], R12 ;  /* 0x0000000c26007985 */ /* 0x0045e8000c101d04 */
[----:B----4-:R2:W-:Y:S02]  /*9050*/  @!P5 ST.E.128 desc[UR4][R40.64], R32 ;  /* 0x000000202800d985 */ /* 0x0105e4000c101d04 */
.L_x_536:
[----:B------:R-:W-:Y:S05]  /*9060*/  BSYNC B1 ;  /* 0x0000000000017941 */ /* 0x000fea0003800000 */
.L_x_535:
[----:B------:R-:W-:-:S13]  /*9070*/  ISETP.NE.AND P3, PT, R21, RZ, PT ;  /* 0x000000ff1500720c */ /* 0x000fda0003f65270 */
[----:B------:R-:W-:Y:S05]  /*9080*/  @!P3 BRA `(.L_x_492) ;  /* 0x0000000c00e0b947 */ /* 0x000fea0003800000 */
[----:B--2-4-:R-:W2:Y:S01]  /*9090*/  LDL R15, [R1+0x54] ;  /* 0x00005400010f7983 */ /* 0x014ea20000100800 */
[----:B------:R-:W-:Y:S01]  /*90a0*/  SEL R137, R115, R137, !P1 ;  /* 0x0000008973897207 */ /* 0x000fe20004800000 */
[C---:B------:R-:W-:Y:S01]  /*90b0*/  VIADD R32, R219.reuse, 0x40 ;  /* 0x00000040db207836 */ /* 0x040fe20000000000 */
[----:B------:R-:W-:Y:S01]  /*90c0*/  IADD3 R14, R219, 0x40, RZ ;  /* 0x00000040db0e7810 */ /* 0x000fe20007ffe0ff */
[----:B------:R-:W-:Y:S01]  /*90d0*/  BSSY B1, `(.L_x_539) ;  /* 0x0000071000017945 */ /* 0x000fe20003800000 */
[----:B------:R-:W-:Y:S02]  /*90e0*/  SHF.R.S32.HI R12, RZ, 0x1f, R137 ;  /* 0x0000001fff0c7819 */ /* 0x000fe40000011489 */
[----:B------:R-:W-:Y:S01]  /*90f0*/  SHF.L.U32 R32, R32, 0x6, RZ ;  /* 0x0000000620207819 */ /* 0x000fe200000006ff */
[----:B------:R-:W-:Y:S01]  /*9100*/  IMAD.SHL.U32 R14, R14, 0x40, RZ ;  /* 0x000000400e0e7824 */ /* 0x000fe200078e00ff */
[----:B------:R-:W-:Y:S02]  /*9110*/  LEA.HI R137, R12, R137, RZ, 0x4 ;  /* 0x000000890c897211 */ /* 0x000fe400078f20ff */
[----:B------:R-:W-:-:S02]  /*9120*/  LOP3.LUT R32, R32, 0x1c0, RZ, 0xc0, !PT ;  /* 0x000001c020207812 */ /* 0x000fc400078ec0ff */
[----:B------:R-:W-:Y:S02]  /*9130*/  LEA.HI.SX32 R137, R137, R10, 0x1c ;  /* 0x0000000a89897211 */ /* 0x000fe400078fe2ff */
[----:B------:R-:W-:Y:S02]  /*9140*/  LOP3.LUT R14, R14, 0x1c0, RZ, 0xc0, !PT ;  /* 0x000001c00e0e7812 */ /* 0x000fe400078ec0ff */
[----:B------:R-:W-:Y:S01]  /*9150*/  SHF.R.S32.HI R12, RZ, 0x1f, R137 ;  /* 0x0000001fff0c7819 */ /* 0x000fe20000011489 */
[----:B0-----:R-:W-:Y:S01]  /*9160*/  IMAD.SHL.U32 R11, R137, 0x8, RZ ;  /* 0x00000008890b7824 */ /* 0x001fe200078e00ff */
[----:B------:R-:W-:Y:S02]  /*9170*/  SHF.R.U32.HI R14, RZ, 0x3, R14 ;  /* 0x00000003ff0e7819 */ /* 0x000fe4000001160e */
[----:B------:R-:W-:Y:S02]  /*9180*/  LEA.HI R12, R12, R137, RZ, 0x3 ;  /* 0x000000890c0c7211 */ /* 0x000fe400078f18ff */
[----:B------:R-:W-:-:S02]  /*9190*/  ISETP.GE.AND P4, PT, R213, R114, PT ;  /* 0x00000072d500720c */ /* 0x000fc40003f86270 */
[----:B------:R-:W-:Y:S02]  /*91a0*/  SHF.R.S32.HI R13, RZ, 0x3, R12 ;  /* 0x00000003ff0d7819 */ /* 0x000fe4000001140c */
[----:B------:R-:W-:Y:S02]  /*91b0*/  LOP3.LUT R12, R32, 0x38, R11, 0xf8, !PT ;  /* 0x00000038200c7812 */ /* 0x000fe400078ef80b */
[----:B------:R-:W-:Y:S02]  /*91c0*/  LEA R38, P3, R20, R36, 0x1 ;  /* 0x0000002414267211 */ /* 0x000fe400078608ff */
[----:B------:R-:W-:Y:S02]  /*91d0*/  LOP3.LUT R12, R12, R14, RZ, 0x3c, !PT ;  /* 0x0000000e0c0c7212 */ /* 0x000fe400078e3cff */
[----:B------:R-:W-:Y:S01]  /*91e0*/  LEA.HI.X R39, R20, R37, R28, 0x1, P3 ;  /* 0x0000002514277211 */ /* 0x000fe200018f0c1c */
[----:B--2---:R-:W-:-:S04]  /*91f0*/  IMAD R13, R13, 0x1400, R15 ;  /* 0x000014000d0d7824 */ /* 0x004fc800078e020f */
[----:B------:R-:W-:Y:S02]  /*9200*/  IMAD.IADD R15, R13, 0x1, R12 ;  /* 0x000000010d0f7824 */ /* 0x000fe400078e020c */
[C---:B------:R-:W-:Y:S02]  /*9210*/  IMAD R13, R212.reuse, 0x5000, R129 ;  /* 0x00005000d40d7824 */ /* 0x040fe400078e0281 */
[----:B------:R-:W-:Y:S02]  /*9220*/  IMAD R15, R212, 0x5000, R15 ;  /* 0x00005000d40f7824 */ /* 0x000fe400078e020f */
[----:B------:R-:W-:-:S03]  /*9230*/  IMAD R13, R13, 0x2, R22 ;  /* 0x000000020d0d7824 */ /* 0x000fc600078e0216 */
[----:B------:R-:W-:-:S03]  /*9240*/  LEA R32, R15, R22, 0x1 ;  /* 0x000000160f207211 */ /* 0x000fc600078e08ff */
[----:B------:R-:W0:Y:S04]  /*9250*/  LDS.128 R12, [R13+0x24400] ;  /* 0x024400000d0c7984 */ /* 0x000e280000000c00 */
[----:B------:R-:W2:Y:S01]  /*9260*/  LDS.128 R32, [R32+0x24400] ;  /* 0x0244000020207984 */ /* 0x000ea20000000c00 */
[----:B------:R-:W-:Y:S05]  /*9270*/  @P4 BRA `(.L_x_540) ;  /* 0x0000000400584947 */ /* 0x000fea0003800000 */
[----:B------:R-:W-:Y:S01]  /*9280*/  SHF.R.U32.HI R44, RZ, 0x10, R73 ;  /* 0x00000010ff2c7819 */ /* 0x000fe20000011649 */
[----:B--2---:R-:W-:Y:S01]  /*9290*/  IMAD.MOV.U32 R40, RZ, RZ, R32 ;  /* 0x000000ffff287224 */ /* 0x004fe200078e0020 */
[----:B------:R-:W-:Y:S01]  /*92a0*/  MOV R41, R34 ;  /* 0x0000002200297202 */ /* 0x000fe20000000f00 */
[----:B0-----:R-:W-:Y:S01]  /*92b0*/  IMAD.MOV.U32 R32, RZ, RZ, R14 ;  /* 0x000000ffff207224 */ /* 0x001fe200078e000e */
[----:B------:R-:W-:Y:S01]  /*92c0*/  SHF.R.U32.HI R42, RZ, 0x10, R65 ;  /* 0x00000010ff2a7819 */ /* 0x000fe20000011641 */
[--C-:B------:R-:W-:Y:S01]  /*92d0*/  HADD2.F32 R34, -RZ, R33.reuse.H0_H0 ;  /* 0x20000021ff227230 */ /* 0x100fe20000004100 */
[--C-:B------:R-:W-:Y:S01]  /*92e0*/  SHF.R.U64 R53, R74, 0x10, R75.reuse ;  /* 0x000000104a357819 */ /* 0x100fe2000000124b */
[----:B------:R-:W-:Y:S01]  /*92f0*/  HADD2.F32 R33, -RZ, R33.H1_H1 ;  /* 0x30000021ff217230 */ /* 0x000fe20000004100 */
[----:B------:R-:W-:Y:S01]  /*9300*/  SHF.R.U32.HI R74, RZ, 0x10, R75 ;  /* 0x00000010ff4a7819 */ /* 0x000fe2000001164b */
[--C-:B------:R-:W-:Y:S01]  /*9310*/  HADD2.F32 R14, -RZ, R13.reuse.H0_H0 ;  /* 0x2000000dff0e7230 */ /* 0x100fe20000004100 */
[--C-:B------:R-:W-:Y:S01]  /*9320*/  SHF.R.U64 R55, R66, 0x10, R67.reuse ;  /* 0x0000001042377819 */ /* 0x100fe20000001243 */
[----:B------:R-:W-:Y:S01]  /*9330*/  HADD2.F32 R44, -RZ, R44.H0_H0 ;  /* 0x2000002cff2c7230 */ /* 0x000fe20000004100 */
[----:B------:R-:W-:Y:S01]  /*9340*/  SHF.R.U32.HI R66, RZ, 0x10, R67 ;  /* 0x00000010ff427819 */ /* 0x000fe20000011643 */
[----:B------:R-:W-:Y:S01]  /*9350*/  HADD2.F32 R13, -RZ, R13.H1_H1 ;  /* 0x3000000dff0d7230 */ /* 0x000fe20000004100 */
[----:B------:R-:W-:Y:S01]  /*9360*/  SHF.R.U64 R54, R72, 0x10, R73 ;  /* 0x0000001048367819 */ /* 0x000fe20000001249 */
[----:B------:R-:W-:-:S02]  /*9370*/  HADD2.F32 R45, -RZ, R143.H1_H1 ;  /* 0x3000008fff2d7230 */ /* 0x000fc40000004100 */
[-C--:B------:R-:W-:Y:S01]  /*9380*/  FMUL.FTZ R46, R33, R44.reuse ;  /* 0x0000002c212e7220 */ /* 0x080fe20000410000 */
[----:B------:R-:W-:Y:S02]  /*9390*/  HADD2.F32 R42, -RZ, R42.H0_H0 ;  /* 0x2000002aff2a7230 */ /* 0x000fe40000004100 */
[C---:B------:R-:W-:Y:S01]  /*93a0*/  FMUL.FTZ R44, R13.reuse, R44 ;  /* 0x0000002c0d2c7220 */ /* 0x040fe20000410000 */
[----:B------:R-:W-:Y:S02]  /*93b0*/  HADD2.F32 R43, -RZ, R141.H1_H1 ;  /* 0x3000008dff2b7230 */ /* 0x000fe40000004100 */
[-C--:B------:R-:W-:Y:S01]  /*93c0*/  FMUL.FTZ R47, R34, R45.reuse ;  /* 0x0000002d222f7220 */ /* 0x080fe20000410000 */
[C---:B------:R-:W-:Y:S01]  /*93d0*/  FMUL.FTZ R45, R14.reuse, R45 ;  /* 0x0000002d0e2d7220 */ /* 0x040fe20000410000 */
[-C--:B------:R-:W-:Y:S01]  /*93e0*/  FFMA.FTZ R46, R13, R42.reuse, -R46 ;  /* 0x0000002a0d2e7223 */ /* 0x080fe2000001082e */
[----:B------:R-:W-:Y:S01]  /*93f0*/  FFMA.FTZ R48, R33, R42, R44 ;  /* 0x0000002a21307223 */ /* 0x000fe2000001002c */
[----:B------:R-:W-:Y:S01]  /*9400*/  FFMA.FTZ R47, R14, R43, -R47 ;  /* 0x0000002b0e2f7223 */ /* 0x000fe2000001082f */
[----:B------:R-:W-:-:S02]  /*9410*/  HADD2.F32 R42, -RZ, R142.H1_H1 ;  /* 0x3000008eff2a7230 */ /* 0x000fc40000004100 */
[----:B------:R-:W-:Y:S01]  /*9420*/  FFMA.FTZ R45, R34, R43, R45 ;  /* 0x0000002b222d7223 */ /* 0x000fe2000001002d */
[----:B------:R-:W-:Y:S01]  /*9430*/  HADD2.F32 R13, -RZ, R15.H0_H0 ;  /* 0x2000000fff0d7230 */ /* 0x000fe20000004100 */
[----:B------:R-:W-:Y:S01]  /*9440*/  SHF.R.U64 R56, R64, 0x10, R65 ;  /* 0x0000001040387819 */ /* 0x000fe20000001241 */
[--C-:B------:R-:W-:Y:S02]  /*9450*/  HADD2.F32 R14, -RZ, R35.reuse.H0_H0 ;  /* 0x20000023ff0e7230 */ /* 0x100fe40000004100 */
[----:B------:R-:W-:Y:S02]  /*9460*/  HADD2.F32 R35, -RZ, R35.H1_H1 ;  /* 0x30000023ff237230 */ /* 0x000fe40000004100 */
[-C--:B------:R-:W-:Y:S01]  /*9470*/  FMUL.FTZ R43, R13, R42.reuse ;  /* 0x0000002a0d2b7220 */ /* 0x080fe20000410000 */
[----:B------:R-:W-:Y:S02]  /*9480*/  HADD2.F32 R44, -RZ, R74.H0_H0 ;  /* 0x2000004aff2c7230 */ /* 0x000fe40000004100 */
[----:B------:R-:W-:Y:S01]  /*9490*/  FMUL.FTZ R50, R14, R42 ;  /* 0x0000002a0e327220 */ /* 0x000fe20000410000 */
[----:B------:R-:W-:Y:S01]  /*94a0*/  HADD2.F32 R15, -RZ, R15.H1_H1 ;  /* 0x3000000fff0f7230 */ /* 0x000fe20000004100 */
[----:B------:R-:W-:Y:S01]  /*94b0*/  F2FP.F16.F32.PACK_AB R45, R48, R45 ;  /* 0x0000002d302d723e */ /* 0x000fe200000000ff */
[----:B------:R-:W-:-:S02]  /*94c0*/  HADD2.F32 R33, -RZ, R139.H1_H1 ;  /* 0x3000008bff217230 */ /* 0x000fc40000004100 */
[-C--:B------:R-:W-:Y:S01]  /*94d0*/  FMUL.FTZ R42, R35, R44.reuse ;  /* 0x0000002c232a7220 */ /* 0x080fe20000410000 */
[----:B------:R-:W-:Y:S02]  /*94e0*/  HADD2.F32 R34, -RZ, R66.H0_H0 ;  /* 0x20000042ff227230 */ /* 0x000fe40000004100 */
[----:B------:R-:W-:Y:S01]  /*94f0*/  FMUL.FTZ R52, R15, R44 ;  /* 0x0000002c0f347220 */ /* 0x000fe20000410000 */
[----:B------:R-:W-:Y:S02]  /*9500*/  HADD2.F32 R143, -RZ, R143.H0_H0 ;  /* 0x2000008fff8f7230 */ /* 0x000fe40000004100 */
[-C--:B------:R-:W-:Y:S01]  /*9510*/  FFMA.FTZ R44, R14, R33.reuse, R43 ;  /* 0x000000210e2c7223 */ /* 0x080fe2000001002b */
[----:B------:R-:W-:Y:S01]  /*9520*/  FFMA.FTZ R50, R13, R33, -R50 ;  /* 0x000000210d327223 */ /* 0x000fe20000010832 */
[----:B------:R-:W-:Y:S02]  /*9530*/  HADD2.F32 R14, -RZ, R40.H0_H0 ;  /* 0x20000028ff0e7230 */ /* 0x000fe40000004100 */
[----:B------:R-:W-:Y:S01]  /*9540*/  FFMA.FTZ R49, R15, R34, -R42 ;  /* 0x000000220f317223 */ /* 0x000fe2000001082a */
[----:B------:R-:W-:-:S02]  /*9550*/  HADD2.F32 R33, -RZ, R54.H0_H0 ;  /* 0x20000036ff217230 */ /* 0x000fc40000004100 */
[----:B------:R-:W-:Y:S01]  /*9560*/  FFMA.FTZ R51, R35, R34, R52 ;  /* 0x0000002223337223 */ /* 0x000fe20000010034 */
[----:B------:R-:W-:Y:S02]  /*9570*/  HADD2.F32 R13, -RZ, R12.H0_H0 ;  /* 0x2000000cff0d7230 */ /* 0x000fe40000004100 */
[-C--:B------:R-:W-:Y:S01]  /*9580*/  FMUL.FTZ R34, R14, R143.reuse ;  /* 0x0000008f0e227220 */ /* 0x080fe20000410000 */
[----:B------:R-:W-:Y:S02]  /*9590*/  HADD2.F32 R40, -RZ, R40.H1_H1 ;  /* 0x30000028ff287230 */ /* 0x000fe40000004100 */
[----:B------:R-:W-:Y:S02]  /*95a0*/  HADD2.F32 R12, -RZ, R12.H1_H1 ;  /* 0x3000000cff0c7230 */ /* 0x000fe40000004100 */
[----:B------:R-:W-:Y:S01]  /*95b0*/  FMUL.FTZ R143, R13, R143 ;  /* 0x0000008f0d8f7220 */ /* 0x000fe20000410000 */
[----:B------:R-:W-:Y:S02]  /*95c0*/  HADD2.F32 R141, -RZ, R141.H0_H0 ;  /* 0x2000008dff8d7230 */ /* 0x000fe40000004100 */
[----:B------:R-:W-:Y:S01]  /*95d0*/  FMUL.FTZ R35, R40, R33 ;  /* 0x0000002128237220 */ /* 0x000fe20000410000 */
[----:B------:R-:W-:-:S02]  /*95e0*/  HADD2.F32 R15, -RZ, R56.H0_H0 ;  /* 0x20000038ff0f7230 */ /* 0x000fc40000004100 */
[C---:B------:R-:W-:Y:S01]  /*95f0*/  FMUL.FTZ R33, R12.reuse, R33 ;  /* 0x000000210c217220 */ /* 0x040fe20000410000 */
[----:B------:R-:W-:Y:S02]  /*9600*/  HADD2.F32 R142, -RZ, R142.H0_H0 ;  /* 0x2000008eff8e7230 */ /* 0x000fe40000004100 */
[----:B------:R-:W-:Y:S01]  /*9610*/  FFMA.FTZ R34, R13, R141, -R34 ;  /* 0x0000008d0d227223 */ /* 0x000fe20000010822 */
[----:B------:R-:W-:Y:S02]  /*9620*/  HADD2.F32 R13, -RZ, R41.H0_H0 ;  /* 0x20000029ff0d7230 */ /* 0x000fe40000004100 */
[-C--:B------:R-:W-:Y:S01]  /*9630*/  FFMA.FTZ R35, R12, R15.reuse, -R35 ;  /* 0x0000000f0c237223 */ /* 0x080fe20000010823 */
[----:B------:R-:W-:Y:S01]  /*9640*/  FFMA.FTZ R40, R40, R15, R33 ;  /* 0x0000000f28287223 */ /* 0x000fe20000010021 */
        /* <DEDUP_REMOVED lines=11> */
[----:B------:R-:W-:Y:S01]  /*9700*/  FMUL.FTZ R42, R32, R15 ;  /* 0x0000000f202a7220 */ /* 0x000fe20000410000 */
[----:B------:R-:W-:Y:S01]  /*9710*/  F2FP.F16.F32.PACK_AB R44, R40, R143 ;  /* 0x0000008f282c723e */ /* 0x000fe200000000ff */
[-C--:B------:R-:W-:Y:S01]  /*9720*/  FFMA.FTZ R33, R12, R139.reuse, -R33 ;  /* 0x0000008b0c217223 */ /* 0x080fe20000010821 */
[----:B------:R-:W-:Y:S01]  /*9730*/  FFMA.FTZ R142, R13, R139, R142 ;  /* 0x0000008b0d8e7223 */ /* 0x000fe2000001008e */
[-C--:B------:R-:W-:Y:S01]  /*9740*/  FFMA.FTZ R32, R32, R14.reuse, -R43 ;  /* 0x0000000e20207223 */ /* 0x080fe2000001082b */
[----:B------:R-:W-:Y:S01]  /*9750*/  FFMA.FTZ R41, R41, R14, R42 ;  /* 0x0000000e29297223 */ /* 0x000fe2000001002a */
[----:B------:R-:W-:-:S02]  /*9760*/  F2FP.F16.F32.PACK_AB R12, R35, R34 ;  /* 0x00000022230c723e */ /* 0x000fc400000000ff */
[----:B------:R-:W-:Y:S02]  /*9770*/  F2FP.F16.F32.PACK_AB R13, R46, R47 ;  /* 0x0000002f2e0d723e */ /* 0x000fe400000000ff */
[----:B------:R-:W-:Y:S01]  /*9780*/  F2FP.F16.F32.PACK_AB R14, R32, R33 ;  /* 0x00000021200e723e */ /* 0x000fe200000000ff */
[----:B------:R-:W-:Y:S01]  /*9790*/  IMAD.MOV.U32 R32, RZ, RZ, R44 ;  /* 0x000000ffff207224 */ /* 0x000fe200078e002c */
[----:B------:R-:W-:Y:S01]  /*97a0*/  F2FP.F16.F32.PACK_AB R15, R49, R50 ;  /* 0x00000032310f723e */ /* 0x000fe200000000ff */
[----:B------:R-:W-:Y:S01]  /*97b0*/  IMAD.MOV.U32 R33, RZ, RZ, R45 ;  /* 0x000000ffff217224 */ /* 0x000fe200078e002d */
[----:B------:R-:W-:Y:S02]  /*97c0*/  F2FP.F16.F32.PACK_AB R34, R41, R142 ;  /* 0x0000008e2922723e */ /* 0x000fe400000000ff */
[----:B------:R-:W-:-:S07]  /*97d0*/  MOV R35, R51 ;  /* 0x0000003300237202 */ /* 0x000fce0000000f00 */
.L_x_540:
[----:B------:R-:W-:Y:S05]  /*97e0*/  BSYNC B1 ;  /* 0x0000000000017941 */ /* 0x000fea0003800000 */
.L_x_539:
[----:B------:R-:W-:Y:S01]  /*97f0*/  ISETP.GE.AND P3, PT, R11, R135, PT ;  /* 0x000000870b00720c */ /* 0x000fe20003f66270 */
[----:B------:R-:W-:Y:S02]  /*9800*/  ULDC.64 UR4, c[0x0][0x208] ;  /* 0x0000820000047ab9 */ /* 0x000fe40000000a00 */
[----:B0-----:R0:W-:Y:S10]  /*9810*/  ST.E.128 desc[UR4][R38.64], R12 ;  /* 0x0000000c26007985 */ /* 0x0011f4000c101d04 */
[----:B------:R-:W-:Y:S05]  /*9820*/  @P3 BRA `(.L_x_492) ;  /* 0x0000000400f83947 */ /* 0x000fea0003800000 */
[----:B------:R-:W-:Y:S01]  /*9830*/  IMAD.WIDE R36, R11, 0x2, R36 ;  /* 0x000000020b247825 */ /* 0x000fe200078e0224 */
[----:B------:R-:W-:-:S04]  /*9840*/  ULDC.64 UR4, c[0x0][0x208] ;  /* 0x0000820000047ab9 */ /* 0x000fc80000000a00 */
[----:B--2---:R2:W-:Y:S01]  /*9850*/  ST.E.128 desc[UR4][R36.64], R32 ;  /* 0x0000002024007985 */ /* 0x0045e2000c101d04 */
[----:B------:R-:W-:Y:S05]  /*9860*/  BRA `(.L_x_492) ;  /* 0x0000000400e87947 */ /* 0x000fea0003800000 */
.L_x_446:
[----:B------:R-:W-:-:S04]  /*9870*/  ULOP3.LUT UR4, UR60, 0x1, URZ, 0xfc, !UPT ;  /* 0x000000013c047892 */ /* 0x000fc8000f8efc3f */
[----:B------:R-:W-:-:S06]  /*9880*/  UISETP.NE.AND UP0, UPT, UR4, 0x3, UPT ;  /* 0x000000030400788c */ /* 0x000fcc000bf05270 */
[----:B------:R-:W-:-:S13]  /*9890*/  PLOP3.LUT P0, PT, PT, PT, UP0, 0x80, 0x0 ;  /* 0x000000000000781c */ /* 0x000fda0003f0f008 */
[----:B------:R-:W-:Y:S05]  /*98a0*/  @!P0 BRA `(.L_x_541) ;  /* 0x0000000000048947 */ /* 0x000fea0003800000 */
[----:B------:R-:W-:Y:S01]  /*98b0*/  BPT.TRAP 0x1 ;  /* 0x000000040000795c */ /* 0x000fe20000300000 */
.L_x_541:
[----:B------:R-:W-:Y:S01]  /*98c0*/  IMAD R89, R212, 0x8, R22 ;  /* 0x00000008d4597824 */ /* 0x000fe200078e0216 */
[----:B------:R-:W-:Y:S01]  /*98d0*/  SHF.L.U32 R90, R224, 0x1f, RZ ;  /* 0x0000001fe05a7819 */ /* 0x000fe200000006ff */
[----:B------:R-:W-:Y:S01]  /*98e0*/  BSSY B1, `(.L_x_542) ;  /* 0x0000004000017945 */ /* 0x000fe20003800000 */
[----:B------:R-:W-:Y:S02]  /*98f0*/  SHF.R.S32.HI R86, RZ, 0x1f, R84 ;  /* 0x0000001fff567819 */ /* 0x000fe40000011454 */
[----:B------:R-:W0:Y:S02]  /*9900*/  SYNCS.PHASECHK.TRANS64.TRYWAIT P3, [R89+URZ+0x38890], R90 ;  /* 0x0388905a590075a7 */ /* 0x000e24000806017f */
[----:B0-----:R-:W-:Y:S05]  /*9910*/  @!P3 BRA `(.L_x_543) ;  /* 0x000001dc0068b947 */ /* 0x001fea0003800000 */
.L_x_831:
[----:B------:R-:W-:Y:S05]  /*9920*/  BSYNC B1 ;  /* 0x0000000000017941 */ /* 0x000fea0003800000 */
.L_x_542:
[----:B------:R-:W-:Y:S01]  /*9930*/  ULDC.64 UR4, c[0x0][0x300] ;  /* 0x0000c00000047ab9 */ /* 0x000fe20000000a00 */
[----:B-----5:R-:W-:Y:S01]  /*9940*/  SHF.R.S32.HI R87, RZ, 0x1f, R31 ;  /* 0x0000001fff577819 */ /* 0x020fe2000001141f */
[----:B------:R-:W-:Y:S02]  /*9950*/  IMAD R11, R86, UR4, RZ ;  /* 0x00000004560b7c24 */ /* 0x000fe4000f8e02ff */
[----:B------:R-:W-:-:S04]  /*9960*/  IMAD.WIDE.U32 R12, R84, UR4, RZ ;  /* 0x00000004540c7c25 */ /* 0x000fc8000f8e00ff */
[----:B------:R-:W-:Y:S01]  /*9970*/  IMAD R11, R84, UR5, R11 ;  /* 0x00000005540b7c24 */ /* 0x000fe2000f8e020b */
[----:B------:R-:W-:Y:S01]  /*9980*/  ULDC.64 UR4, c[0x0][0x310] ;  /* 0x0000c40000047ab9 */ /* 0x000fe20000000a00 */
[----:B------:R-:W-:Y:S02]  /*9990*/  IMAD R88, R2, -0x50, R24 ;  /* 0xffffffb002587824 */ /* 0x000fe400078e0218 */
[----:B------:R-:W-:Y:S02]  /*99a0*/  IMAD R14, R87, UR4, RZ ;  /* 0x00000004570e7c24 */ /* 0x000fe4000f8e02ff */
[----:B------:R-:W-:Y:S01]  /*99b0*/  IMAD.IADD R13, R13, 0x1, R11 ;  /* 0x000000010d0d7824 */ /* 0x000fe200078e020b */
[----:B------:R-:W-:Y:S01]  /*99c0*/  VIMNMX R88, R88, 0x50, PT ;  /* 0x0000005058587848 */ /* 0x000fe20003fe0100 */
[C---:B------:R-:W-:Y:S02]  /*99d0*/  IMAD R11, R31.reuse, UR5, R14 ;  /* 0x000000051f0b7c24 */ /* 0x040fe4000f8e020e */
[----:B------:R-:W-:Y:S01]  /*99e0*/  IMAD.WIDE.U32 R12, R31, UR4, R12 ;  /* 0x000000041f0c7c25 */ /* 0x000fe2000f8e000c */
[----:B------:R-:W-:-:S03]  /*99f0*/  ULDC.64 UR4, c[0x0][0x308] ;  /* 0x0000c20000047ab9 */ /* 0x000fc60000000a00 */
[----:B------:R-:W-:Y:S01]  /*9a00*/  IMAD R15, R0, UR4, RZ ;  /* 0x00000004000f7c24 */ /* 0x000fe2000f8e02ff */
[----:B------:R-:W-:Y:S01]  /*9a10*/  IADD3 R13, R13, R11, RZ ;  /* 0x0000000b0d0d7210 */ /* 0x000fe20007ffe0ff */
[----:B------:R-:W-:Y:S02]  /*9a20*/  IMAD.IADD R42, R88, 0x1, -R219 ;  /* 0x00000001582a7824 */ /* 0x000fe400078e0adb */
[C---:B------:R-:W-:Y:S02]  /*9a30*/  IMAD R15, R30.reuse, UR5, R15 ;  /* 0x000000051e0f7c24 */ /* 0x040fe4000f8e020f */
[----:B------:R-:W-:Y:S01]  /*9a40*/  IMAD.WIDE.U32 R12, R30, UR4, R12 ;  /* 0x000000041e0c7c25 */ /* 0x000fe2000f8e000c */
[----:B------:R-:W-:-:S03]  /*9a50*/  ULDC.64 UR4, c[0x0][0x2e8] ;  /* 0x0000ba0000047ab9 */ /* 0x000fc60000000a00 */
[----:B------:R-:W-:Y:S01]  /*9a60*/  IMAD.IADD R15, R13, 0x1, R15 ;  /* 0x000000010d0f7824 */ /* 0x000fe200078e020f */
[----:B------:R-:W-:Y:S01]  /*9a70*/  LEA R40, P3, R12, UR4, 0x1 ;  /* 0x000000040c287c11 */ /* 0x000fe2000f8608ff */
[----:B------:R-:W-:-:S03]  /*9a80*/  UMOV UR4, 0xffffffff ;  /* 0xffffffff00047882 */ /* 0x000fc60000000000 */
[----:B------:R-:W-:Y:S02]  /*9a90*/  LEA.HI.X R41, R12, UR5, R15, 0x1, P3 ;  /* 0x000000050c297c11 */ /* 0x000fe400098f0c0f */
[----:B------:R-:W-:Y:S01]  /*9aa0*/  ISETP.GE.AND P3, PT, R42, 0x1, PT ;  /* 0x000000012a00780c */ /* 0x000fe20003f66270 */
[----:B------:R-:W-:-:S12]  /*9ab0*/  BRA.DIV UR4, `(.L_x_544) ;  /* 0x000001de04147947 */ /* 0x000fd8000b800000 */
[----:B------:R1:W2:Y:S04]  /*9ac0*/  SHFL.IDX PT, R33, R41, RZ, 0x181f ;  /* 0x00181fff29217589 */ /* 0x0002a800000e0000 */
[----:B------:R1:W3:Y:S02]  /*9ad0*/  SHFL.IDX PT, R32, R40, RZ, 0x181f ;  /* 0x00181fff28207589 */ /* 0x0002e400000e0000 */
.L_x_835:
[----:B------:R-:W-:Y:S04]  /*9ae0*/  BSSY B1, `(.L_x_545) ;  /* 0x0000018000017945 */ /* 0x000fe80003800000 */
[----:B------:R-:W-:Y:S05]  /*9af0*/  @!P3 BRA `(.L_x_546) ;  /* 0x000000000058b947 */ /* 0x000fea0003800000 */
[----:B------:R-:W-:Y:S01]  /*9b00*/  ULDC UR4, c[0x0][0x2f4] ;  /* 0x0000bd0000047ab9 */ /* 0x000fe20000000800 */
[----:B------:R-:W-:Y:S01]  /*9b10*/  ULDC.64 UR6, c[0x0][0x208] ;  /* 0x0000820000067ab9 */ /* 0x000fe20000000a00 */
[----:B------:R-:W-:Y:S02]  /*9b20*/  ISETP.GE.AND P4, PT, R16, UR4, PT ;  /* 0x0000000410007c0c */ /* 0x000fe4000bf86270 */
[----:B------:R-:W-:-:S11]  /*9b30*/  ISETP.GE.AND P3, PT, R213, UR4, PT ;  /* 0x00000004d5007c0c */ /* 0x000fd6000bf66270 */
[----:B------:R-:W4:Y:S01]  /*9b40*/  @!P4 LDS.128 R12, [R85+0x24400] ;  /* 0x02440000550cc984 */ /* 0x000f220000000c00 */
[----:B---3--:R-:W-:-:S04]  /*9b50*/  @!P4 LEA R34, P5, R16, R32, 0x1 ;  /* 0x000000201022c211 */ /* 0x008fc800078a08ff */
[----:B--2---:R-:W-:Y:S02]  /*9b60*/  @!P4 LEA.HI.X R35, R16, R33, R17, 0x1, P5 ;  /* 0x000000211023c211 */ /* 0x004fe400028f0c11 */
[----:B------:R-:W-:-:S04]  /*9b70*/  @!P3 LEA R36, P5, R23, R32, 0x1 ;  /* 0x000000201724b211 */ /* 0x000fc800078a08ff */
[----:B------:R-:W-:Y:S01]  /*9b80*/  @!P3 LEA.HI.X R37, R23, R33, R216, 0x1, P5 ;  /* 0x000000211725b211 */ /* 0x000fe200028f0cd8 */
[----:B----4-:R-:W-:Y:S01]  /*9b90*/  @!P4 ST.E.128 desc[UR6][R34.64], R12 ;  /* 0x0000000c2200c985 */ /* 0x010fe2000c101d06 */
[----:B------:R-:W-:-:S03]  /*9ba0*/  ISETP.GE.AND P4, PT, R18, UR4, PT ;  /* 0x0000000412007c0c */ /* 0x000fc6000bf86270 */
[----:B------:R-:W2:Y:S10]  /*9bb0*/  @!P3 LDS.128 R12, [R85+0x26c00] ;  /* 0x026c0000550cb984 */ /* 0x000eb40000000c00 */
[----:B------:R-:W-:-:S04]  /*9bc0*/  @!P4 LEA R38, P5, R18, R32, 0x1 ;  /* 0x000000201226c211 */ /* 0x000fc800078a08ff */
[----:B------:R-:W-:Y:S01]  /*9bd0*/  @!P4 LEA.HI.X R39, R18, R33, R218, 0x1, P5 ;  /* 0x000000211227c211 */ /* 0x000fe200028f0cda */
[----:B--2---:R-:W-:Y:S01]  /*9be0*/  @!P3 ST.E.128 desc[UR6][R36.64], R12 ;  /* 0x0000000c2400b985 */ /* 0x004fe2000c101d06 */
[----:B------:R-:W-:-:S03]  /*9bf0*/  ISETP.GE.AND P3, PT, R19, UR4, PT ;  /* 0x0000000413007c0c */ /* 0x000fc6000bf66270 */
[----:B------:R-:W2:Y:S04]  /*9c00*/  @!P4 LDS.128 R12, [R85+0x29400] ;  /* 0x02940000550cc984 */ /* 0x000ea80000000c00 */
[----:B--2---:R-:W-:Y:S06]  /*9c10*/  @!P4 ST.E.128 desc[UR6][R38.64], R12 ;  /* 0x0000000c2600c985 */ /* 0x004fec000c101d06 */
[C---:B------:R-:W-:Y:S01]  /*9c20*/  @!P3 LEA R32, P4, R19.reuse, R32, 0x1 ;  /* 0x000000201320b211 */ /* 0x040fe200078808ff */
[----:B------:R-:W2:Y:S03]  /*9c30*/  @!P3 LDS.128 R12, [R85+0x2bc00] ;  /* 0x02bc0000550cb984 */ /* 0x000ea60000000c00 */
[----:B------:R-:W-:-:S05]  /*9c40*/  @!P3 LEA.HI.X R33, R19, R33, R217, 0x1, P4 ;  /* 0x000000211321b211 */ /* 0x000fca00020f0cd9 */
[----:B--2---:R4:W-:Y:S04]  /*9c50*/  @!P3 ST.E.128 desc[UR6][R32.64], R12 ;  /* 0x0000000c2000b985 */ /* 0x0049e8000c101d06 */
.L_x_546:
[----:B------:R-:W-:Y:S05]  /*9c60*/  BSYNC B1 ;  /* 0x0000000000017941 */ /* 0x000fea0003800000 */
.L_x_545:
[----:B------:R-:W-:-:S03]  /*9c70*/  UMOV UR4, 0xffffffff ;  /* 0xffffffff00047882 */ /* 0x000fc60000000000 */
[----:B------:R-:W-:Y:S05]  /*9c80*/  BRA.DIV UR4, `(.L_x_547) ;  /* 0x000001da04ec7947 */ /* 0x000fea000b800000 */
[----:B--2-4-:R2:W4:Y:S04]  /*9c90*/  SHFL.IDX PT, R33, R41, 0x1, 0x181f ;  /* 0x00381f0029217f89 */ /* 0x01452800000e0000 */
[----:B---3--:R2:W3:Y:S02]  /*9ca0*/  SHFL.IDX PT, R32, R40, 0x1, 0x181f ;  /* 0x00381f0028207f89 */ /* 0x0084e400000e0000 */
.L_x_839:
[----:B------:R-:W-:Y:S01]  /*9cb0*/  ISETP.GE.AND P3, PT, R42, 0x21, PT ;  /* 0x000000212a00780c */ /* 0x000fe20003f66270 */
[----:B------:R-:W-:-:S12]  /*9cc0*/  BSSY B1, `(.L_x_548) ;  /* 0x0000018000017945 */ /* 0x000fd80003800000 */
[----:B------:R-:W-:Y:S05]  /*9cd0*/  @!P3 BRA `(.L_x_549) ;  /* 0x000000000058b947 */ /* 0x000fea0003800000 */
[----:B------:R-:W-:Y:S01]  /*9ce0*/  ULDC UR4, c[0x0][0x2f4] ;  /* 0x0000bd0000047ab9 */ /* 0x000fe20000000800 */
[----:B------:R-:W-:Y:S01]  /*9cf0*/  ULDC.64 UR6, c[0x0][0x208] ;  /* 0x0000820000067ab9 */ /* 0x000fe20000000a00 */
[----:B------:R-:W-:Y:S02]  /*9d00*/  ISETP.GE.AND P5, PT, R16, UR4, PT ;  /* 0x0000000410007c0c */ /* 0x000fe4000bfa6270 */
[----:B------:R-:W-:-:S11]  /*9d10*/  ISETP.GE.AND P4, PT, R213, UR4, PT ;  /* 0x00000004d5007c0c */ /* 0x000fd6000bf86270 */
[----:B------:R-:W5:Y:S01]  /*9d20*/  @!P5 LDS.128 R12, [R85+0x25400] ;  /* 0x02540000550cd984 */ /* 0x000f620000000c00 */
[----:B---3--:R-:W-:-:S04]  /*9d30*/  @!P5 LEA R34, P3, R16, R32, 0x1 ;  /* 0x000000201022d211 */ /* 0x008fc800078608ff */
[----:B----4-:R-:W-:Y:S02]  /*9d40*/  @!P5 LEA.HI.X R35, R16, R33, R17, 0x1, P3 ;  /* 0x000000211023d211 */ /* 0x010fe400018f0c11 */
[----:B------:R-:W-:-:S03]  /*9d50*/  ISETP.GE.AND P3, PT, R18, UR4, PT ;  /* 0x0000000412007c0c */ /* 0x000fc6000bf66270 */
[----:B-----5:R-:W-:Y:S01]  /*9d60*/  @!P5 ST.E.128 desc[UR6][R34.64], R12 ;  /* 0x0000000c2200d985 */ /* 0x020fe2000c101d06 */
[----:B------:R-:W-:-:S03]  /*9d70*/  @!P4 LEA R36, P5, R23, R32, 0x1 ;  /* 0x000000201724c211 */ /* 0x000fc600078a08ff */
[----:B------:R-:W3:Y:S01]  /*9d80*/  @!P4 LDS.128 R12, [R85+0x27c00] ;  /* 0x027c0000550cc984 */ /* 0x000ee20000000c00 */
[----:B------:R-:W-:-:S05]  /*9d90*/  @!P4 LEA.HI.X R37, R23, R33, R216, 0x1, P5 ;  /* 0x000000211725c211 */ /* 0x000fca00028f0cd8 */
[----:B------:R-:W-:-:S04]  /*9da0*/  @!P3 LEA R38, P5, R18, R32, 0x1 ;  /* 0x000000201226b211 */ /* 0x000fc800078a08ff */
[----:B------:R-:W-:Y:S01]  /*9db0*/  @!P3 LEA.HI.X R39, R18, R33, R218, 0x1, P5 ;  /* 0x000000211227b211 */ /* 0x000fe200028f0cda */
[----:B---3--:R-:W-:Y:S01]  /*9dc0*/  @!P4 ST.E.128 desc[UR6][R36.64], R12 ;  /* 0x0000000c2400c985 */ /* 0x008fe2000c101d06 */
[----:B------:R-:W-:-:S03]  /*9dd0*/  ISETP.GE.AND P4, PT, R19, UR4, PT ;  /* 0x0000000413007c0c */ /* 0x000fc6000bf86270 */
[----:B------:R-:W3:Y:S04]  /*9de0*/  @!P3 LDS.128 R12, [R85+0x2a400] ;  /* 0x02a40000550cb984 */ /* 0x000ee80000000c00 */
[----:B---3--:R-:W-:Y:S06]  /*9df0*/  @!P3 ST.E.128 desc[UR6][R38.64], R12 ;  /* 0x0000000c2600b985 */ /* 0x008fec000c101d06 */
[C---:B------:R-:W-:Y:S01]  /*9e00*/  @!P4 LEA R32, P3, R19.reuse, R32, 0x1 ;  /* 0x000000201320c211 */ /* 0x040fe200078608ff */
[----:B------:R-:W3:Y:S03]  /*9e10*/  @!P4 LDS.128 R12, [R85+0x2cc00] ;  /* 0x02cc0000550cc984 */ /* 0x000ee60000000c00 */
[----:B------:R-:W-:-:S05]  /*9e20*/  @!P4 LEA.HI.X R33, R19, R33, R217, 0x1, P3 ;  /* 0x000000211321c211 */ /* 0x000fca00018f0cd9 */
[----:B---3--:R3:W-:Y:S04]  /*9e30*/  @!P4 ST.E.128 desc[UR6][R32.64], R12 ;  /* 0x0000000c2000c985 */ /* 0x0087e8000c101d06 */
.L_x_549:
[----:B------:R-:W-:Y:S05]  /*9e40*/  BSYNC B1 ;  /* 0x0000000000017941 */ /* 0x000fea0003800000 */
.L_x_548:
[----:B------:R-:W-:-:S03]  /*9e50*/  UMOV UR4, 0xffffffff ;  /* 0xffffffff00047882 */ /* 0x000fc60000000000 */
[----:B------:R-:W-:Y:S05]  /*9e60*/  BRA.DIV UR4, `(.L_x_550) ;  /* 0x000001da04c07947 */ /* 0x000fea000b800000 */
[----:B---34-:R3:W4:Y:S04]  /*9e70*/  SHFL.IDX PT, R33, R41, 0x2, 0x181f ;  /* 0x00581f0029217f89 */ /* 0x01872800000e0000 */
[----:B------:R3:W0:Y:S02]  /*9e80*/  SHFL.IDX PT, R32, R40, 0x2, 0x181f ;  /* 0x00581f0028207f89 */ /* 0x00062400000e0000 */
.L_x_843:
[----:B------:R-:W-:-:S13]  /*9e90*/  ISETP.GE.AND P3, PT, R42, 0x41, PT ;  /* 0x000000412a00780c */ /* 0x000fda0003f66270 */
[----:B------:R-:W-:Y:S05]  /*9ea0*/  @!P3 BRA `(.L_x_492) ;  /* 0x000000000058b947 */ /* 0x000fea0003800000 */
[----:B------:R-:W-:Y:S01]  /*9eb0*/  ULDC UR4, c[0x0][0x2f4] ;  /* 0x0000bd0000047ab9 */ /* 0x000fe20000000800 */
[----:B------:R-:W-:Y:S01]  /*9ec0*/  ULDC.64 UR6, c[0x0][0x208] ;  /* 0x0000820000067ab9 */ /* 0x000fe20000000a00 */
[----:B------:R-:W-:Y:S02]  /*9ed0*/  ISETP.GE.AND P5, PT, R16, UR4, PT ;  /* 0x0000000410007c0c */ /* 0x000fe4000bfa6270 */
[----:B------:R-:W-:-:S11]  /*9ee0*/  ISETP.GE.AND P4, PT, R213, UR4, PT ;  /* 0x00000004d5007c0c */ /* 0x000fd6000bf86270 */
[----:B------:R-:W5:Y:S01]  /*9ef0*/  @!P5 LDS.128 R12, [R85+0x26400] ;  /* 0x02640000550cd984 */ /* 0x000f620000000c00 */
[----:B0-----:R-:W-:-:S04]  /*9f00*/  @!P5 LEA R34, P3, R16, R32, 0x1 ;  /* 0x000000201022d211 */ /* 0x001fc800078608ff */
[----:B----4-:R-:W-:Y:S02]  /*9f10*/  @!P5 LEA.HI.X R35, R16, R33, R17, 0x1, P3 ;  /* 0x000000211023d211 */ /* 0x010fe400018f0c11 */
[----:B------:R-:W-:-:S03]  /*9f20*/  ISETP.GE.AND P3, PT, R18, UR4, PT ;  /* 0x0000000412007c0c */ /* 0x000fc6000bf66270 */
[----:B-----5:R-:W-:Y:S01]  /*9f30*/  @!P5 ST.E.128 desc[UR6][R34.64], R12 ;  /* 0x0000000c2200d985 */ /* 0x020fe2000c101d06 */
[----:B------:R-:W-:-:S03]  /*9f40*/  @!P4 LEA R36, P5, R23, R32, 0x1 ;  /* 0x000000201724c211 */ /* 0x000fc600078a08ff */
[----:B------:R-:W0:Y:S01]  /*9f50*/  @!P4 LDS.128 R12, [R85+0x28c00] ;  /* 0x028c0000550cc984 */ /* 0x000e220000000c00 */
[----:B------:R-:W-:-:S05]  /*9f60*/  @!P4 LEA.HI.X R37, R23, R33, R216, 0x1, P5 ;  /* 0x000000211725c211 */ /* 0x000fca00028f0cd8 */
[----:B------:R-:W-:-:S04]  /*9f70*/  @!P3 LEA R38, P5, R18, R32, 0x1 ;  /* 0x000000201226b211 */ /* 0x000fc800078a08ff */
[----:B------:R-:W-:Y:S01]  /*9f80*/  @!P3 LEA.HI.X R39, R18, R33, R218, 0x1, P5 ;  /* 0x000000211227b211 */ /* 0x000fe200028f0cda */
[----:B0-----:R-:W-:Y:S01]  /*9f90*/  @!P4 ST.E.128 desc[UR6][R36.64], R12 ;  /* 0x0000000c2400c985 */ /* 0x001fe2000c101d06 */
[----:B------:R-:W-:-:S03]  /*9fa0*/  ISETP.GE.AND P4, PT, R19, UR4, PT ;  /* 0x0000000413007c0c */ /* 0x000fc6000bf86270 */
[----:B------:R-:W0:Y:S04]  /*9fb0*/  @!P3 LDS.128 R12, [R85+0x2b400] ;  /* 0x02b40000550cb984 */ /* 0x000e280000000c00 */
[----:B0-----:R-:W-:Y:S06]  /*9fc0*/  @!P3 ST.E.128 desc[UR6][R38.64], R12 ;  /* 0x0000000c2600b985 */ /* 0x001fec000c101d06 */
[C---:B------:R-:W-:Y:S01]  /*9fd0*/  @!P4 LEA R32, P3, R19.reuse, R32, 0x1 ;  /* 0x000000201320c211 */ /* 0x040fe200078608ff */
[----:B------:R-:W0:Y:S03]  /*9fe0*/  @!P4 LDS.128 R12, [R85+0x2dc00] ;  /* 0x02dc0000550cc984 */ /* 0x000e260000000c00 */
[----:B------:R-:W-:-:S05]  /*9ff0*/  @!P4 LEA.HI.X R33, R19, R33, R217, 0x1, P3 ;  /* 0x000000211321c211 */ /* 0x000fca00018f0cd9 */
[----:B0-----:R0:W-:Y:S04]  /*a000*/  @!P4 ST.E.128 desc[UR6][R32.64], R12 ;  /* 0x0000000c2000c985 */ /* 0x0011e8000c101d06 */
.L_x_492:
[----:B------:R-:W-:Y:S05]  /*a010*/  BSYNC B0 ;  /* 0x0000000000007941 */ /* 0x000fea0003800000 */
.L_x_445:
[----:B0-----:R-:W0:Y:S01]  /*a020*/  S2R R11, SR_TID.X ;  /* 0x00000000000b7919 */ /* 0x001e220000002100 */
[----:B------:R-:W-:Y:S01]  /*a030*/  @!PT LDS RZ, [RZ] ;  /* 0x00000000fffff984 */ /* 0x000fe20000000800 */
[----:B------:R-:W-:Y:S01]  /*a040*/  @!PT LDS RZ, [RZ] ;  /* 0x00000000fffff984 */ /* 0x000fe20000000800 */
[----:B------:R-:W-:Y:S01]  /*a050*/  @!PT LDS RZ, [RZ] ;  /* 0x00000000fffff984 */ /* 0x000fe20000000800 */
[----:B------:R-:W-:Y:S01]  /*a060*/  @!PT LDS RZ, [RZ] ;  /* 0x00000000fffff984 */ /* 0x000fe20000000800 */
[----:B------:R5:W-:Y:S06]  /*a070*/  MEMBAR.ALL.CTA ;  /* 0x0000000000007992 */ /* 0x000bec0000008000 */
[----:B-----5:R-:W5:Y:S01]  /*a080*/  FENCE.VIEW.ASYNC.S ;  /* 0x00000000000073c6 */ /* 0x020f620000000000 */
[----:B------:R-:W-:Y:S05]  /*a090*/  WARPSYNC.ALL ;  /* 0x0000000000007948 */ /* 0x000fea0003800000 */
[----:B------:R-:W-:Y:S01]  /*a0a0*/  BSSY B0, `(.L_x_551) ;  /* 0x0000009000007945 */ /* 0x000fe20003800000 */
[----:B0-----:R-:W-:Y:S01]  /*a0b0*/  LOP3.LUT R11, R11, 0x7f, RZ, 0xc0, !PT ;  /* 0x0000007f0b0b7812 */ /* 0x001fe200078ec0ff */
[----:B-----5:R0:W-:Y:S03]  /*a0c0*/  BAR.SYNC.DEFER_BLOCKING R138, 0x80 ;  /* 0x0002008a0000751d */ /* 0x0201e60000010000 */
[----:B------:R-:W-:-:S13]  /*a0d0*/  ISETP.NE.AND P3, PT, R11, RZ, PT ;  /* 0x000000ff0b00720c */ /* 0x000fda0003f65270 */
[----:B------:R-:W-:-:S04]  /*a0e0*/  @!P3 IADD3 R11, R89, 0x388a0, RZ ;  /* 0x000388a0590bb810 */ /* 0x000fc80007ffe0ff */
[----:B------:R-:W-:-:S04]  /*a0f0*/  @!P3 PRMT R11, RZ, 0x654, R11 ;  /* 0x00000654ff0bb816 */ /* 0x000fc8000000000b */
[----:B------:R0:W-:Y:S01]  /*a100*/  @!P3 SYNCS.ARRIVE.TRANS64.RED.A1T0 RZ, [R11+URZ], RZ ;  /* 0x000000ff0bffb9a7 */ /* 0x0001e2000810043f */
[----:B------:R-:W-:Y:S05]  /*a110*/  @!P0 BRA `(.L_x_552) ;  /* 0x0000000000048947 */ /* 0x000fea0003800000 */
[----:B------:R-:W-:Y:S01]  /*a120*/  BPT.TRAP 0x1 ;  /* 0x000000040000795c */ /* 0x000fe20000300000 */
.L_x_552:
[----:B------:R-:W-:Y:S05]  /*a130*/  BSYNC B0 ;  /* 0x0000000000007941 */ /* 0x000fea0003800000 */
.L_x_551:
[----:B------:R-:W5:Y:S01]  /*a140*/  SYNCS.PHASECHK.TRANS64.TRYWAIT P0, [R89+URZ+0x388b0], R90 ;  /* 0x0388b05a590075a7 */ /* 0x000f62000800017f */
[----:B------:R-:W-:Y:S01]  /*a150*/  ULDC UR61, c[0x0][0x2f4] ;  /* 0x0000bd00003d7ab9 */ /* 0x000fe20000000800 */
[----:B------:R-:W-:Y:S04]  /*a160*/  BSSY B0, `(.L_x_553) ;  /* 0x0000002000007945 */ /* 0x000fe80003800000 */
[----:B-----5:R-:W-:Y:S05]  /*a170*/  @!P0 BRA `(.L_x_554) ;  /* 0x000001d800488947 */ /* 0x020fea0003800000 */
.L_x_844:
[----:B------:R-:W-:Y:S05]  /*a180*/  BSYNC B0 ;  /* 0x0000000000007941 */ /* 0x000fea0003800000 */
.L_x_553:
[----:B------:R-:W-:Y:S01]  /*a190*/  ULDC.64 UR4, c[0x0][0x328] ;  /* 0x0000ca0000047ab9 */ /* 0x000fe20000000a00 */
[----:B------:R-:W-:Y:S01]  /*a1a0*/  IADD3 R88, -R219, R88, RZ ;  /* 0x00000058db587210 */ /* 0x000fe20007ffe1ff */
[----:B0-----:R-:W-:Y:S01]  /*a1b0*/  IMAD R11, R86, UR4, RZ ;  /* 0x00000004560b7c24 */ /* 0x001fe2000f8e02ff */
[----:B------:R-:W-:Y:S01]  /*a1c0*/  BSSY B0, `(.L_x_555) ;  /* 0x000002b000007945 */ /* 0x000fe20003800000 */
[----:B--2-4-:R-:W-:Y:S01]  /*a1d0*/  IMAD.WIDE.U32 R12, R84, UR4, RZ ;  /* 0x00000004540c7c25 */ /* 0x014fe2000f8e00ff */
[C---:B------:R-:W-:Y:S02]  /*a1e0*/  ISETP.GE.AND P4, PT, R88.reuse, 0x1, PT ;  /* 0x000000015800780c */ /* 0x040fe40003f86270 */
[----:B------:R-:W-:Y:S01]  /*a1f0*/  ISETP.GE.AND P0, PT, R88, 0x21, PT ;  /* 0x000000215800780c */ /* 0x000fe20003f06270 */
[----:B------:R-:W-:Y:S01]  /*a200*/  IMAD R11, R84, UR5, R11 ;  /* 0x00000005540b7c24 */ /* 0x000fe2000f8e020b */
[----:B------:R-:W-:Y:S02]  /*a210*/  ULDC.64 UR4, c[0x0][0x338] ;  /* 0x0000ce0000047ab9 */ /* 0x000fe40000000a00 */
[----:B------:R-:W-:-:S02]  /*a220*/  IMAD R14, R87, UR4, RZ ;  /* 0x00000004570e7c24 */ /* 0x000fc4000f8e02ff */
[----:B------:R-:W-:Y:S02]  /*a230*/  IMAD.IADD R13, R13, 0x1, R11 ;  /* 0x000000010d0d7824 */ /* 0x000fe400078e020b */
[C---:B------:R-:W-:Y:S02]  /*a240*/  IMAD R11, R31.reuse, UR5, R14 ;  /* 0x000000051f0b7c24 */ /* 0x040fe4000f8e020e */
[----:B------:R-:W-:Y:S01]  /*a250*/  IMAD.WIDE.U32 R12, R31, UR4, R12 ;  /* 0x000000041f0c7c25 */ /* 0x000fe2000f8e000c */
[----:B------:R-:W-:-:S03]  /*a260*/  ULDC.64 UR4, c[0x0][0x330] ;  /* 0x0000cc0000047ab9 */ /* 0x000fc60000000a00 */
[----:B------:R-:W-:Y:S02]  /*a270*/  IMAD R15, R0, UR4, RZ ;  /* 0x00000004000f7c24 */ /* 0x000fe4000f8e02ff */
[----:B------:R-:W-:Y:S02]  /*a280*/  IMAD.IADD R13, R13, 0x1, R11 ;  /* 0x000000010d0d7824 */ /* 0x000fe400078e020b */
[C---:B------:R-:W-:Y:S02]  /*a290*/  IMAD R11, R30.reuse, UR5, R15 ;  /* 0x000000051e0b7c24 */ /* 0x040fe4000f8e020f */
[----:B------:R-:W-:Y:S01]  /*a2a0*/  IMAD.WIDE.U32 R12, R30, UR4, R12 ;  /* 0x000000041e0c7c25 */ /* 0x000fe2000f8e000c */
[----:B------:R-:W-:-:S03]  /*a2b0*/  ULDC.64 UR4, c[0x0][0x318] ;  /* 0x0000c60000047ab9 */ /* 0x000fc60000000a00 */
[----:B------:R-:W-:Y:S01]  /*a2c0*/  IMAD.IADD R11, R13, 0x1, R11 ;  /* 0x000000010d0b7824 */ /* 0x000fe200078e020b */
[----:B------:R-:W-:-:S04]  /*a2d0*/  LEA R31, P5, R12, UR4, 0x1 ;  /* 0x000000040c1f7c11 */ /* 0x000fc8000f8a08ff */
[----:B------:R-:W-:Y:S01]  /*a2e0*/  LEA.HI.X R11, R12, UR5, R11, 0x1, P5 ;  /* 0x000000050c0b7c11 */ /* 0x000fe2000a8f0c0b */
[----:B------:R0:W2:Y:S04]  /*a2f0*/  SHFL.IDX PT, R38, R31, RZ, 0x181f ;  /* 0x00181fff1f267589 */ /* 0x0000a800000e0000 */
[----:B------:R0:W4:Y:S01]  /*a300*/  SHFL.IDX PT, R39, R11, RZ, 0x181f ;  /* 0x00181fff0b277589 */ /* 0x00012200000e0000 */
[----:B------:R-:W-:Y:S05]  /*a310*/  @!P4 BRA `(.L_x_556) ;  /* 0x000000000054c947 */ /* 0x000fea0003800000 */
[----:B------:R-:W-:Y:S01]  /*a320*/  ISETP.GE.AND P5, PT, R16, UR61, PT ;  /* 0x0000003d10007c0c */ /* 0x000fe2000bfa6270 */
[----:B------:R-:W-:-:S12]  /*a330*/  ULDC.64 UR4, c[0x0][0x208] ;  /* 0x0000820000047ab9 */ /* 0x000fd80000000a00 */
[----:B------:R-:W5:Y:S01]  /*a340*/  @!P5 LDS.128 R12, [R85+0x400] ;  /* 0x00040000550cd984 */ /* 0x000f620000000c00 */
[----:B--2---:R-:W-:-:S04]  /*a350*/  @!P5 LEA R32, P4, R16, R38, 0x1 ;  /* 0x000000261020d211 */ /* 0x004fc800078808ff */
[----:B----4-:R-:W-:Y:S02]  /*a360*/  @!P5 LEA.HI.X R33, R16, R39, R17, 0x1, P4 ;  /* 0x000000271021d211 */ /* 0x010fe400020f0c11 */
[----:B------:R-:W-:-:S03]  /*a370*/  ISETP.GE.AND P4, PT, R213, UR61, PT ;  /* 0x0000003dd5007c0c */ /* 0x000fc6000bf86270 */
[----:B-----5:R-:W-:Y:S10]  /*a380*/  @!P5 ST.E.128 desc[UR4][R32.64], R12 ;  /* 0x0000000c2000d985 */ /* 0x020ff4000c101d04 */
[C---:B------:R-:W-:Y:S01]  /*a390*/  @!P4 LEA R34, P5, R23.reuse, R38, 0x1 ;  /* 0x000000261722c211 */ /* 0x040fe200078a08ff */
[----:B------:R-:W2:Y:S03]  /*a3a0*/  @!P4 LDS.128 R12, [R85+0x2c00] ;  /* 0x002c0000550cc984 */ /* 0x000ea60000000c00 */
[----:B------:R-:W-:-:S02]  /*a3b0*/  @!P4 LEA.HI.X R35, R23, R39, R216, 0x1, P5 ;  /* 0x000000271723c211 */ /* 0x000fc400028f0cd8 */
[----:B------:R-:W-:-:S03]  /*a3c0*/  ISETP.GE.AND P5, PT, R18, UR61, PT ;  /* 0x0000003d12007c0c */ /* 0x000fc6000bfa6270 */
[----:B--2---:R-:W-:Y:S10]  /*a3d0*/  @!P4 ST.E.128 desc[UR4][R34.64], R12 ;  /* 0x0000000c2200c985 */ /* 0x004ff4000c101d04 */
[C---:B------:R-:W-:Y:S01]  /*a3e0*/  @!P5 LEA R36, P4, R18.reuse, R38, 0x1 ;  /* 0x000000261224d211 */ /* 0x040fe200078808ff */
[----:B------:R-:W2:Y:S03]  /*a3f0*/  @!P5 LDS.128 R12, [R85+0x5400] ;  /* 0x00540000550cd984 */ /* 0x000ea60000000c00 */
[----:B------:R-:W-:-:S02]  /*a400*/  @!P5 LEA.HI.X R37, R18, R39, R218, 0x1, P4 ;  /* 0x000000271225d211 */ /* 0x000fc400020f0cda */
[----:B------:R-:W-:-:S03]  /*a410*/  ISETP.GE.AND P4, PT, R19, UR61, PT ;  /* 0x0000003d13007c0c */ /* 0x000fc6000bf86270 */
[----:B--2---:R-:W-:Y:S10]  /*a420*/  @!P5 ST.E.128 desc[UR4][R36.64], R12 ;  /* 0x0000000c2400d985 */ /* 0x004ff4000c101d04 */
[C---:B------:R-:W-:Y:S01]  /*a430*/  @!P4 LEA R32, P5, R19.reuse, R38, 0x1 ;  /* 0x000000261320c211 */ /* 0x040fe200078a08ff */
[----:B------:R-:W2:Y:S03]  /*a440*/  @!P4 LDS.128 R12, [R85+0x7c00] ;  /* 0x007c0000550cc984 */ /* 0x000ea60000000c00 */
[----:B------:R-:W-:-:S05]  /*a450*/  @!P4 LEA.HI.X R33, R19, R39, R217, 0x1, P5 ;  /* 0x000000271321c211 */ /* 0x000fca00028f0cd9 */
[----:B--2---:R2:W-:Y:S04]  /*a460*/  @!P4 ST.E.128 desc[UR4][R32.64], R12 ;  /* 0x0000000c2000c985 */ /* 0x0045e8000c101d04 */
.L_x_556:
[----:B------:R-:W-:Y:S05]  /*a470*/  BSYNC B0 ;  /* 0x0000000000007941 */ /* 0x000fea0003800000 */
.L_x_555:
[----:B----4-:R4:W0:Y:S01]  /*a480*/  SHFL.IDX PT, R39, R11, 0x1, 0x181f ;  /* 0x00381f000b277f89 */ /* 0x01082200000e0000 */
[----:B------:R-:W-:Y:S03]  /*a490*/  BSSY B0, `(.L_x_557) ;  /* 0x0000018000007945 */ /* 0x000fe60003800000 */
[----:B--2---:R4:W2:Y:S01]  /*a4a0*/  SHFL.IDX PT, R38, R31, 0x1, 0x181f ;  /* 0x00381f001f267f89 */ /* 0x0048a200000e0000 */
[----:B------:R-:W-:Y:S05]  /*a4b0*/  @!P0 BRA `(.L_x_558) ;  /* 0x0000000000548947 */ /* 0x000fea0003800000 */
[----:B------:R-:W-:Y:S01]  /*a4c0*/  ISETP.GE.AND P5, PT, R16, UR61, PT ;  /* 0x0000003d10007c0c */ /* 0x000fe2000bfa6270 */
[----:B------:R-:W-:Y:S01]  /*a4d0*/  ULDC.64 UR4, c[0x0][0x208] ;  /* 0x0000820000047ab9 */ /* 0x000fe20000000a00 */
[----:B------:R-:W-:-:S11]  /*a4e0*/  ISETP.GE.AND P4, PT, R213, UR61, PT ;  /* 0x0000003dd5007c0c */ /* 0x000fd6000bf86270 */
[----:B------:R-:W5:Y:S01]  /*a4f0*/  @!P5 LDS.128 R12, [R85+0x1400] ;  /* 0x00140000550cd984 */ /* 0x000f620000000c00 */
[----:B--2---:R-:W-:-:S04]  /*a500*/  @!P5 LEA R32, P0, R16, R38, 0x1 ;  /* 0x000000261020d211 */ /* 0x004fc800078008ff */
[----:B0-----:R-:W-:Y:S02]  /*a510*/  @!P5 LEA.HI.X R33, R16, R39, R17, 0x1, P0 ;  /* 0x000000271021d211 */ /* 0x001fe400000f0c11 */
        /* <DEDUP_REMOVED lines=15> */
.L_x_558:
[----:B------:R-:W-:Y:S05]  /*a610*/  BSYNC B0 ;  /* 0x0000000000007941 */ /* 0x000fea0003800000 */
.L_x_557:
[----:B------:R-:W-:Y:S01]  /*a620*/  ISETP.GE.AND P0, PT, R88, 0x41, PT ;  /* 0x000000415800780c */ /* 0x000fe20003f06270 */
[----:B0---4-:R-:W0:Y:S01]  /*a630*/  SHFL.IDX PT, R11, R11, 0x2, 0x181f ;  /* 0x00581f000b0b7f89 */ /* 0x011e2200000e0000 */
[----:B------:R-:W-:Y:S03]  /*a640*/  BSSY B0, `(.L_x_559) ;  /* 0x0000018000007945 */ /* 0x000fe60003800000 */
[----:B------:R-:W4:Y:S08]  /*a650*/  SHFL.IDX PT, R31, R31, 0x2, 0x181f ;  /* 0x00581f001f1f7f89 */ /* 0x000f3000000e0000 */
[----:B------:R-:W-:Y:S05]  /*a660*/  @!P0 BRA `(.L_x_560) ;  /* 0x0000000000548947 */ /* 0x000fea0003800000 */
[----:B------:R-:W-:Y:S01]  /*a670*/  ISETP.GE.AND P5, PT, R16, UR61, PT ;  /* 0x0000003d10007c0c */ /* 0x000fe2000bfa6270 */
[----:B------:R-:W-:Y:S01]  /*a680*/  ULDC.64 UR4, c[0x0][0x208] ;  /* 0x0000820000047ab9 */ /* 0x000fe20000000a00 */
[----:B------:R-:W-:-:S11]  /*a690*/  ISETP.GE.AND P4, PT, R213, UR61, PT ;  /* 0x0000003dd5007c0c */ /* 0x000fd6000bf86270 */
[----:B------:R-:W5:Y:S01]  /*a6a0*/  @!P5 LDS.128 R12, [R85+0x2400] ;  /* 0x00240000550cd984 */ /* 0x000f620000000c00 */
[----:B----4-:R-:W-:-:S04]  /*a6b0*/  @!P5 LEA R32, P0, R16, R31, 0x1 ;  /* 0x0000001f1020d211 */ /* 0x010fc800078008ff */
        /* <DEDUP_REMOVED lines=16> */
.L_x_560:
[----:B------:R-:W-:Y:S05]  /*a7c0*/  BSYNC B0 ;  /* 0x0000000000007941 */ /* 0x000fea0003800000 */
.L_x_559:
[----:B------:R-:W-:Y:S01]  /*a7d0*/  @!PT LDS RZ, [RZ] ;  /* 0x00000000fffff984 */ /* 0x000fe20000000800 */
[----:B------:R-:W-:Y:S01]  /*a7e0*/  @!PT LDS RZ, [RZ] ;  /* 0x00000000fffff984 */ /* 0x000fe20000000800 */
[----:B------:R-:W-:Y:S01]  /*a7f0*/  @!PT LDS RZ, [RZ] ;  /* 0x00000000fffff984 */ /* 0x000fe20000000800 */
[----:B------:R-:W-:Y:S01]  /*a800*/  @!PT LDS RZ, [RZ] ;  /* 0x00000000fffff984 */ /* 0x000fe20000000800 */
[----:B------:R5:W-:Y:S06]  /*a810*/  MEMBAR.ALL.CTA ;  /* 0x0000000000007992 */ /* 0x000bec0000008000 */
[----:B-----5:R-:W5:Y:S01]  /*a820*/  FENCE.VIEW.ASYNC.S ;  /* 0x00000000000073c6 */ /* 0x020f620000000000 */
[----:B-1----:R-:W-:Y:S01]  /*a830*/  @!P3 VIADD R89, R89, 0x388c0 ;  /* 0x000388c05959b836 */ /* 0x002fe20000000000 */
[----:B-----5:R1:W-:Y:S01]  /*a840*/  BAR.SYNC.DEFER_BLOCKING R138, 0x80 ;  /* 0x0002008a0000751d */ /* 0x0203e20000010000 */
[----:B------:R-:W-:-:S03]  /*a850*/  ISETP.NE.AND P4, PT, R113, RZ, PT ;  /* 0x000000ff7100720c */ /* 0x000fc60003f85270 */
[----:B------:R-:W-:Y:S02]  /*a860*/  @!P3 PRMT R89, RZ, 0x654, R89 ;  /* 0x00000654ff59b816 */ /* 0x000fe40000000059 */
[----:B------:R-:W-:Y:S02]  /*a870*/  IADD3 R212, R212, 0x1, RZ ;  /* 0x00000001d4d47810 */ /* 0x000fe40007ffe0ff */
[----:B------:R-:W-:Y:S01]  /*a880*/  PLOP3.LUT P0, PT, PT, PT, PT, 0x8, 0x0 ;  /* 0x000000000000781c */ /* 0x000fe20003f0e170 */
[----:B------:R1:W-:Y:S01]  /*a890*/  @!P3 SYNCS.ARRIVE.TRANS64.RED.A1T0 RZ, [R89+URZ], RZ ;  /* 0x000000ff59ffb9a7 */ /* 0x0003e2000810043f */
[----:B------:R-:W-:-:S04]  /*a8a0*/  ISETP.NE.AND P3, PT, R212, 0x2, PT ;  /* 0x00000002d400780c */ /* 0x000fc80003f65270 */
[----:B0-----:R-:W-:Y:S02]  /*a8b0*/  SEL R11, RZ, 0x1, P3 ;  /* 0x00000001ff0b7807 */ /* 0x001fe40001800000 */
[----:B------:R-:W-:Y:S02]  /*a8c0*/  SEL R212, R212, RZ, P3 ;  /* 0x000000ffd4d47207 */ /* 0x000fe40001800000 */
[----:B------:R-:W-:Y:S01]  /*a8d0*/  LOP3.LUT R224, R224, R11, RZ, 0x3c, !PT ;  /* 0x0000000be0e07212 */ /* 0x000fe200078e3cff */
[----:B-1----:R-:W-:Y:S06]  /*a8e0*/  @P4 BRA `(.L_x_561) ;  /* 0xffffff7400e84947 */ /* 0x002fec000383ffff */
.L_x_440:
[----:B------:R-:W-:Y:S01]  /*a8f0*/  BSSY B0, `(.L_x_562) ;  /* 0x000004a000007945 */ /* 0x000fe20003800000 */
[----:B------:R-:W-:Y:S02]  /*a900*/  ISETP.GE.AND P2, PT, R180, 0x1, PT ;  /* 0x00000001b400780c */ /* 0x000fe40003f46270 */
[----:B------:R-:W-:Y:S02]  /*a910*/  CS2R R2, SRZ ;  /* 0x0000000000027805 */ /* 0x000fe4000001ff00 */
[----:B------:R-:W-:Y:S01]  /*a920*/  PLOP3.LUT P1, PT, PT, PT, PT, 0x80, 0x0 ;  /* 0x000000000000781c */ /* 0x000fe20003f2f070 */
[----:B------:R-:W-:Y:S01]  /*a930*/  IMAD.MOV.U32 R0, RZ, RZ, RZ ;  /* 0x000000ffff007224 */ /* 0x000fe200078e00ff */
[----:B------:R-:W-:Y:S02]  /*a940*/  CS2R R150, SRZ ;  /* 0x0000000000967805 */ /* 0x000fe4000001ff00 */
[----:B------:R-:W-:Y:S02]  /*a950*/  CS2R R148, SRZ ;  /* 0x0000000000947805 */ /* 0x000fe4000001ff00 */
[----:B------:R-:W-:-:S02]  /*a960*/  CS2R R146, SRZ ;  /* 0x0000000000927805 */ /* 0x000fc4000001ff00 */
[----:B------:R-:W-:Y:S02]  /*a970*/  CS2R R144, SRZ ;  /* 0x0000000000907805 */ /* 0x000fe4000001ff00 */
[----:B------:R-:W-:Y:S01]  /*a980*/  CS2R R142, SRZ ;  /* 0x00000000008e7805 */ /* 0x000fe2000001ff00 */
[----:B------:R-:W-:Y:S01]  /*a990*/  IMAD.MOV.U32 R141, RZ, RZ, RZ ;  /* 0x000000ffff8d7224 */ /* 0x000fe200078e00ff */
[----:B------:R-:W-:Y:S02]  /*a9a0*/  CS2R R178, SRZ ;  /* 0x0000000000b27805 */ /* 0x000fe4000001ff00 */
[----:B------:R-:W-:Y:S02]  /*a9b0*/  CS2R R138, SRZ ;  /* 0x00000000008a7805 */ /* 0x000fe4000001ff00 */
[----:B------:R-:W-:Y:S02]  /*a9c0*/  MOV R137, RZ ;  /* 0x000000ff00897202 */ /* 0x000fe40000000f00 */
        /* <DEDUP_REMOVED lines=8> */
[----:B---3--:R-:W-:Y:S02]  /*aa50*/  CS2R R118, SRZ ;  /* 0x0000000000767805 */ /* 0x008fe4000001ff00 */
        /* <DEDUP_REMOVED lines=42> */
[----:B--2---:R-:W-:Y:S02]  /*ad00*/  CS2R R38, SRZ ;  /* 0x0000000000267805 */ /* 0x004fe4000001ff00 */
[----:B------:R-:W-:Y:S01]  /*ad10*/  CS2R R34, SRZ ;  /* 0x0000000000227805 */ /* 0x000fe2000001ff00 */
[----:B------:R-:W-:Y:S01]  /*ad20*/  IMAD.MOV.U32 R24, RZ, RZ, RZ ;  /* 0x000000ffff187224 */ /* 0x000fe200078e00ff */
[----:B------:R-:W-:Y:S01]  /*ad30*/  MOV R7, RZ ;  /* 0x000000ff00077202 */ /* 0x000fe20000000f00 */
[----:B------:R-:W-:Y:S02]  /*ad40*/  IMAD.MOV.U32 R27, RZ, RZ, RZ ;  /* 0x000000ffff1b7224 */ /* 0x000fe400078e00ff */
[----:B------:R-:W-:Y:S01]  /*ad50*/  IMAD.MOV.U32 R5, RZ, RZ, RZ ;  /* 0x000000ffff057224 */ /* 0x000fe200078e00ff */
[----:B------:R-:W-:Y:S06]  /*ad60*/  @P0 BRA `(.L_x_563) ;  /* 0x0000000000080947 */ /* 0x000fec0003800000 */
[----:B------:R-:W0:Y:S02]  /*ad70*/  FENCE.VIEW.ASYNC.G ;  /* 0x00000000000073c6 */ /* 0x000e240000000100 */
[----:B0-----:R-:W-:Y:S06]  /*ad80*/  BAR.ARV 0xc, 0x180 ;  /* 0x0306000000007b1d */ /* 0x001fec0000002000 */
.L_x_563:
[----:B------:R-:W-:Y:S05]  /*ad90*/  BSYNC B0 ;  /* 0x0000000000007941 */ /* 0x000fea0003800000 */
.L_x_562:
[----:B------:R-:W-:Y:S01]  /*ada0*/  MOV R25, RZ ;  /* 0x000000ff00197202 */ /* 0x000fe20000000f00 */
[----:B------:R-:W-:Y:S01]  /*adb0*/  IMAD.MOV.U32 R4, RZ, RZ, RZ ;  /* 0x000000ffff047224 */ /* 0x000fe200078e00ff */
[----:B------:R-:W-:Y:S06]  /*adc0*/  @!P2 BRA `(.L_x_564) ;  /* 0x0000011c00fca947 */ /* 0x000fec0003800000 */
[----:B------:R-:W2:Y:S01]  /*add0*/  LDL R6, [R1+0x70] ;  /* 0x0000700001067983 */ /* 0x000ea20000100800 */
[----:B------:R-:W0:Y:S02]  /*ade0*/  S2R R64, SR_TID.X ;  /* 0x0000000000407919 */ /* 0x000e240000002100 */
[----:B0-----:R-:W-:-:S05]  /*adf0*/  VIADD R64, R64, 0xffffff80 ;  /* 0xffffff8040407836 */ /* 0x001fca0000000000 */
[----:B------:R-:W-:-:S04]  /*ae00*/  SHF.R.S32.HI R65, RZ, 0x1f, R64 ;  /* 0x0000001fff417819 */ /* 0x000fc80000011440 */
[----:B------:R-:W-:-:S04]  /*ae10*/  LEA.HI R65, R65, R64, RZ, 0x7 ;  /* 0x0000004041417211 */ /* 0x000fc800078f38ff */
[----:B------:R-:W-:-:S06]  /*ae20*/  SHF.R.S32.HI R0, RZ, 0x7, R65 ;  /* 0x00000007ff007819 */ /* 0x000fcc0000011441 */
[----:B------:R-:W0:Y:S02]  /*ae30*/  SHFL.IDX PT, R0, R0, RZ, 0x1f ;  /* 0x00001fff00007589 */ /* 0x000e2400000e0000 */
[----:B0-----:R-:W-:-:S04]  /*ae40*/  LEA.HI R2, R0, R0, RZ, 0x1 ;  /* 0x0000000000027211 */ /* 0x001fc800078f08ff */
[----:B------:R-:W-:-:S04]  /*ae50*/  LOP3.LUT R3, R2, 0x1e, RZ, 0xc0, !PT ;  /* 0x0000001e02037812 */ /* 0x000fc800078ec0ff */
[----:B------:R-:W-:Y:S02]  /*ae60*/  IADD3 R3, R0, -R3, RZ ;  /* 0x8000000300037210 */ /* 0x000fe40007ffe0ff */
[----:B--2---:R-:W-:-:S13]  /*ae70*/  R2UR UR4, R6 ;  /* 0x00000000060472ca */ /* 0x004fda00000e0000 */
[----:B------:R-:W-:Y:S02]  /*ae80*/  ULOP3.LUT UP0, URZ, UR4, 0x9f, URZ, 0xc0, !UPT ;  /* 0x0000009f043f7892 */ /* 0x000fe4000f80c03f */
[----:B------:R-:W-:-:S04]  /*ae90*/  LEA R3, R3, UR4, 0xd ;  /* 0x0000000403037c11 */ /* 0x000fc8000f8e68ff */
[----:B------:R-:W-:Y:S02]  /*aea0*/  SHF.R.U32.HI R3, RZ, 0x4, R3 ;  /* 0x00000004ff037819 */ /* 0x000fe40000011603 */
[----:B------:R-:W-:Y:S02]  /*aeb0*/  PLOP3.LUT P0, PT, PT, PT, UP0, 0x80, 0x0 ;  /* 0x000000000000781c */ /* 0x000fe40003f0f008 */
[----:B------:R-:W-:-:S11]  /*aec0*/  LOP3.LUT R28, R3, 0x3fff, RZ, 0xc0, !PT ;  /* 0x00003fff031c7812 */ /* 0x000fd600078ec0ff */
        /* <DEDUP_REMOVED lines=9> */
[----:B------:R-:W-:Y:S01]  /*af60*/  IMAD.U32 R7, RZ, RZ, UR7 ;  /* 0x00000007ff077e24 */ /* 0x000fe2000f8e00ff */
[----:B------:R-:W-:Y:S01]  /*af70*/  MOV R11, UR5 ;  /* 0x00000005000b7c02 */ /* 0x000fe20008000f00 */
[----:B------:R-:W-:Y:S01]  /*af80*/  IMAD.U32 R10, RZ, RZ, UR4 ;  /* 0x00000004ff0a7e24 */ /* 0x000fe2000f8e00ff */
[----:B------:R-:W-:Y:S01]  /*af90*/  MOV R13, RZ ;  /* 0x000000ff000d7202 */ /* 0x000fe20000000f00 */
[----:B------:R-:W-:-:S02]  /*afa0*/  IMAD.MOV.U32 R8, RZ, RZ, 0x70 ;  /* 0x00000070ff087424 */ /* 0x000fc400078e00ff */
[----:B0-----:R-:W-:-:S07]  /*afb0*/  IMAD.MOV.U32 R12, RZ, RZ, 0x1 ;  /* 0x00000001ff0c7424 */ /* 0x001fce00078e00ff */
[----:B------:R-:W-:-:S07]  /*afc0*/  LEPC R20, `(.L_x_565) ;  /* 0x000000001014794e */ /* 0x000fce0000000000 */
[----:B-1--45:R-:W-:Y:S05]  /*afd0*/  CALL.ABS.NOINC R2 ;  /* 0x0000000002007343 */ /* 0x032fea0003c00000 */
.L_x_565:
[----:B------:R-:W-:Y:S02]  /*afe0*/  ULDC UR4, c[0x0][0x3f4] ;  /* 0x0000fd0000047ab9 */ /* 0x000fe40000000800 */
[----:B------:R-:W-:-:S13]  /*aff0*/  ISETP.LT.AND P0, PT, RZ, UR4, PT ;  /* 0x00000004ff007c0c */ /* 0x000fda000bf01270 */
[----:B------:R-:W-:Y:S05]  /*b000*/  @P0 BRA `(.L_x_566) ;  /* 0x0000000000400947 */ /* 0x000fea0003800000 */
[----:B------:R-:W2:Y:S02]  /*b010*/  LDL R2, [R1+0x74] ;  /* 0x0000740001027983 */ /* 0x000ea40000100800 */
[----:B--2---:R-:W-:-:S04]  /*b020*/  LEA.HI R0, R2, R2, RZ, 0x1 ;  /* 0x0000000202007211 */ /* 0x004fc800078f08ff */
[----:B------:R-:W-:-:S05]  /*b030*/  LOP3.LUT R0, R0, 0xfffffffe, RZ, 0xc0, !PT ;  /* 0xfffffffe00007812 */ /* 0x000fca00078ec0ff */
[----:B------:R-:W-:-:S05]  /*b040*/  IMAD.IADD R0, R2, 0x1, -R0 ;  /* 0x0000000102007824 */ /* 0x000fca00078e0a00 */
[----:B------:R-:W-:-:S04]  /*b050*/  SHF.L.U32 R3, R0, 0x1f, RZ ;  /* 0x0000001f00037819 */ /* 0x000fc800000006ff */
[----:B------:R0:W1:Y:S03]  /*b060*/  SYNCS.PHASECHK.TRANS64.TRYWAIT P0, [R22+URZ+0x38800], R3 ;  /* 0x03880003160075a7 */ /* 0x000066000800017f */
[----:B-1----:R-:W-:Y:S05]  /*b070*/  @!P0 NANOSLEEP.SYNCS 0x989680 ;  /* 0x009896800000895d */ /* 0x002fea0003900000 */
[----:B------:R-:W1:Y:S01]  /*b080*/  @!P0 SYNCS.PHASECHK.TRANS64 P0, [R22+URZ+0x38800], R3 ;  /* 0x03880003160085a7 */ /* 0x000e62000800007f */
[----:B------:R-:W-:Y:S04]  /*b090*/  BSSY B0, `(.L_x_567) ;  /* 0x0000006000007945 */ /* 0x000fe80003800000 */
[----:B-1----:R-:W-:Y:S05]  /*b0a0*/  @P0 BRA `(.L_x_568) ;  /* 0x0000000000100947 */ /* 0x002fea0003800000 */
.L_x_569:
[----:B-1----:R1:W2:Y:S02]  /*b0b0*/  SYNCS.PHASECHK.TRANS64.TRYWAIT P0, [R22+URZ+0x38800], R3 ;  /* 0x03880003160075a7 */ /* 0x0022a4000800017f */
[----:B--2---:R-:W-:Y:S05]  /*b0c0*/  @!P0 NANOSLEEP.SYNCS 0x989680 ;  /* 0x009896800000895d */ /* 0x004fea0003900000 */
[----:B------:R-:W2:Y:S02]  /*b0d0*/  @!P0 SYNCS.PHASECHK.TRANS64 P0, [R22+URZ+0x38800], R3 ;  /* 0x03880003160085a7 */ /* 0x000ea4000800007f */
[----:B--2---:R-:W-:Y:S05]  /*b0e0*/  @!P0 BRA `(.L_x_569) ;  /* 0xfffffffc00f08947 */ /* 0x004fea000383ffff */
.L_x_568:
[----:B------:R-:W-:Y:S05]  /*b0f0*/  BSYNC B0 ;  /* 0x0000000000007941 */ /* 0x000fea0003800000 */
.L_x_567:
[----:B------:R-:W-:Y:S05]  /*b100*/  BRA `(.L_x_570) ;  /* 0x0000006c00d87947 */ /* 0x000fea0003800000 */
.L_x_566:
[----:B------:R-:W2:Y:S01]  /*b110*/  LDL R30, [R1+0x70] ;  /* 0x00007000011e7983 */ /* 0x000ea20000100800 */
[----:B-----5:R-:W-:Y:S01]  /*b120*/  SHF.R.S32.HI R0, RZ, 0x1f, R136 ;  /* 0x0000001fff007819 */ /* 0x020fe20000011488 */
[----:B------:R-:W-:Y:S01]  /*b130*/  ULDC.64 UR4, c[0x0][0x3f8] ;  /* 0x0000fe0000047ab9 */ /* 0x000fe20000000a00 */
[----:B------:R-:W-:Y:S01]  /*b140*/  ULDC.64 UR6, c[0x0][0x408] ;  /* 0x0001020000067ab9 */ /* 0x000fe20000000a00 */
[----:B------:R-:W-:-:S04]  /*b150*/  IMAD.WIDE.U32 R4, R136, UR4, RZ ;  /* 0x0000000488047c25 */ /* 0x000fc8000f8e00ff */
[C---:B------:R-:W-:Y:S02]  /*b160*/  IMAD R3, R0.reuse, UR4, RZ ;  /* 0x0000000400037c24 */ /* 0x040fe4000f8e02ff */
[----:B------:R-:W-:Y:S02]  /*b170*/  IMAD R7, R0, UR6, RZ ;  /* 0x0000000600077c24 */ /* 0x000fe4000f8e02ff */
[C---:B------:R-:W-:Y:S01]  /*b180*/  IMAD R3, R136.reuse, UR5, R3 ;  /* 0x0000000588037c24 */ /* 0x040fe2000f8e0203 */
[----:B------:R-:W-:Y:S01]  /*b190*/  ULDC.64 UR4, c[0x0][0x3e8] ;  /* 0x0000fa0000047ab9 */ /* 0x000fe20000000a00 */
[----:B------:R-:W-:Y:S01]  /*b1a0*/  IMAD R7, R136, UR7, R7 ;  /* 0x0000000788077c24 */ /* 0x000fe2000f8e0207 */
[----:B------:R-:W-:Y:S01]  /*b1b0*/  LEA R2, P0, R4, UR4, 0x1 ;  /* 0x0000000404027c11 */ /* 0x000fe2000f8008ff */
[----:B------:R-:W-:Y:S01]  /*b1c0*/  IMAD.WIDE.U32 R26, R136, UR6, RZ ;  /* 0x00000006881a7c25 */ /* 0x000fe2000f8e00ff */
[----:B------:R-:W-:-:S03]  /*b1d0*/  ULDC.64 UR6, c[0x0][0x400] ;  /* 0x0001000000067ab9 */ /* 0x000fc60000000a00 */
[----:B------:R-:W-:Y:S01]  /*b1e0*/  IMAD.IADD R5, R3, 0x1, R5 ;  /* 0x0000000103057824 */ /* 0x000fe200078e0205 */
[----:B------:R-:W-:Y:S02]  /*b1f0*/  LEA R25, P1, R26, UR6, 0x1 ;  /* 0x000000061a197c11 */ /* 0x000fe4000f8208ff */
[----:B------:R-:W-:Y:S02]  /*b200*/  IADD3 R3, R7, R27, RZ ;  /* 0x0000001b07037210 */ /* 0x000fe40007ffe0ff */
[----:B------:R-:W-:Y:S02]  /*b210*/  LEA.HI.X R24, R4, UR5, R5, 0x1, P0 ;  /* 0x0000000504187c11 */ /* 0x000fe400080f0c05 */
[----:B------:R-:W-:Y:S02]  /*b220*/  LEA.HI.X R26, R26, UR7, R3, 0x1, P1 ;  /* 0x000000071a1a7c11 */ /* 0x000fe400088f0c03 */
[----:B--2---:R-:W-:-:S13]  /*b230*/  R2UR UR8, R30 ;  /* 0x000000001e0872ca */ /* 0x004fda00000e0000 */
[----:B------:R-:W-:-:S06]  /*b240*/  ULOP3.LUT UP0, URZ, UR8, 0x3ff, URZ, 0xc0, !UPT ;  /* 0x000003ff083f7892 */ /* 0x000fcc000f80c03f */
[----:B------:R-:W-:-:S13]  /*b250*/  PLOP3.LUT P2, PT, PT, PT, UP0, 0x80, 0x0 ;  /* 0x000000000000781c */ /* 0x000fda0003f4f008 */
        /* <DEDUP_REMOVED lines=16> */
[----:B-1--4-:R-:W-:Y:S05]  /*b360*/  CALL.ABS.NOINC R14 ;  /* 0x000000000e007343 */ /* 0x012fea0003c00000 */
.L_x_571:
[----:B------:R-:W-:Y:S01]  /*b370*/  ULDC.U8 UR4, c[0x0][0x410] ;  /* 0x0001040000047ab9 */ /* 0x000fe20000000000 */
[----:B------:R-:W-:Y:S01]  /*b380*/  R2UR UR5, R30 ;  /* 0x000000001e0572ca */ /* 0x000fe200000e0000 */
[----:B------:R-:W-:Y:S01]  /*b390*/  BSSY B0, `(.L_x_572) ;  /* 0x00006c5000007945 */ /* 0x000fe20003800000 */
[----:B------:R-:W-:Y:S01]  /*b3a0*/  ISETP.NE.AND P0, PT, RZ, UR4, PT ;  /* 0x00000004ff007c0c */ /* 0x000fe2000bf05270 */
[C---:B----4-:R-:W-:Y:S01]  /*b3b0*/  VIADD R31, R219.reuse, 0x20 ;  /* 0x00000020db1f7836 */ /* 0x050fe20000000000 */
[----:B------:R-:W-:Y:S01]  /*b3c0*/  SHF.R.U32.HI R20, RZ, 0x3, R225 ;  /* 0x00000003ff147819 */ /* 0x000fe200000116e1 */
[----:B------:R-:W-:Y:S01]  /*b3d0*/  VIADD R21, R219, 0x60 ;  /* 0x00000060db157836 */ /* 0x000fe20000000000 */
[----:B------:R-:W-:Y:S02]  /*b3e0*/  LOP3.LUT R0, R225, 0x38, R16, 0xf8, !PT ;  /* 0x00000038e1007812 */ /* 0x000fe400078ef810 */
[----:B------:R-:W-:Y:S02]  /*b3f0*/  LEA R4, R29, R219, 0x7 ;  /* 0x000000db1d047211 */ /* 0x000fe400078e38ff */
[----:B------:R-:W-:-:S04]  /*b400*/  LOP3.LUT R0, R229, R0, R20, 0xf6, !PT ;  /* 0x00000000e5007212 */ /* 0x000fc800078ef614 */
[----:B------:R-:W-:Y:S01]  /*b410*/  LEA R30, R0, UR5, 0x1 ;  /* 0x00000005001e7c11 */ /* 0x000fe2000f8e08ff */
[----:B------:R-:W-:Y:S06]  /*b420*/  @!P0 BRA `(.L_x_573) ;  /* 0x0000003000a48947 */ /* 0x000fec0003800000 */
[----:B------:R-:W-:-:S03]  /*b430*/  UMOV UR4, 0xffffffff ;  /* 0xffffffff00047882 */ /* 0x000fc60000000000 */
[----:B------:R-:W-:Y:S05]  /*b440*/  BRA.DIV UR4, `(.L_x_574) ;  /* 0x000001c604a87947 */ /* 0x000fea000b800000 */
[----:B------:R0:W1:Y:S04]  /*b450*/  SHFL.IDX PT, R3, R24, RZ, 0x181f ;  /* 0x00181fff18037589 */ /* 0x00006800000e0000 */
[----:B------:R-:W2:Y:S04]  /*b460*/  SHFL.IDX PT, R2, R2, RZ, 0x181f ;  /* 0x00181fff02027589 */ /* 0x000ea800000e0000 */
[----:B------:R0:W3:Y:S04]  /*b470*/  SHFL.IDX PT, R5, R26, RZ, 0x181f ;  /* 0x00181fff1a057589 */ /* 0x0000e800000e0000 */
[----:B------:R0:W4:Y:S02]  /*b480*/  SHFL.IDX PT, R14, R25, RZ, 0x181f ;  /* 0x00181fff190e7589 */ /* 0x00012400000e0000 */
.L_x_850:
[----:B------:R-:W-:Y:S01]  /*b490*/  ULDC UR4, c[0x0][0x448] ;  /* 0x0001120000047ab9 */ /* 0x000fe20000000800 */
[----:B------:R-:W-:Y:S01]  /*b4a0*/  BSSY B1, `(.L_x_575) ;  /* 0x000003b000017945 */ /* 0x000fe20003800000 */
[----:B------:R-:W-:Y:S01]  /*b4b0*/  IMAD R0, R140, UR4, RZ ;  /* 0x000000048c007c24 */ /* 0x000fe2000f8e02ff */
[----:B------:R-:W-:Y:S02]  /*b4c0*/  CS2R R6, SRZ ;  /* 0x0000000000067805 */ /* 0x000fe4000001ff00 */
[----:B------:R-:W-:Y:S02]  /*b4d0*/  CS2R R8, SRZ ;  /* 0x0000000000087805 */ /* 0x000fe4000001ff00 */
[----:B------:R-:W-:Y:S02]  /*b4e0*/  CS2R R10, SRZ ;  /* 0x00000000000a7805 */ /* 0x000fe4000001ff00 */
[----:B------:R-:W-:Y:S02]  /*b4f0*/  CS2R R12, SRZ ;  /* 0x00000000000c7805 */ /* 0x000fe4000001ff00 */
[----:B------:R-:W-:Y:S01]  /*b500*/  ISETP.GE.AND P0, PT, R4, R0, PT ;  /* 0x000000000400720c */ /* 0x000fe20003f06270 */
[----:B------:R-:W-:Y:S01]  /*b510*/  IMAD R0, R29, -0x80, R0 ;  /* 0xffffff801d007824 */ /* 0x000fe200078e0200 */
[----:B0-----:R-:W-:-:S02]  /*b520*/  CS2R R24, SRZ ;  /* 0x0000000000187805 */ /* 0x001fc4000001ff00 */
[----:B------:R-:W-:Y:S02]  /*b530*/  CS2R R26, SRZ ;  /* 0x00000000001a7805 */ /* 0x000fe4000001ff00 */
[----:B------:R-:W-:Y:S02]  /*b540*/  CS2R R32, SRZ ;  /* 0x0000000000207805 */ /* 0x000fe4000001ff00 */
[----:B------:R-:W-:-:S05]  /*b550*/  CS2R R34, SRZ ;  /* 0x0000000000227805 */ /* 0x000fca000001ff00 */
[----:B------:R-:W-:Y:S05]  /*b560*/  @P0 BRA `(.L_x_576) ;  /* 0x0000000000b80947 */ /* 0x000fea0003800000 */
[----:B------:R-:W-:Y:S01]  /*b570*/  ULDC UR4, c[0x0][0x3f4] ;  /* 0x0000fd0000047ab9 */ /* 0x000fe20000000800 */
[C---:B------:R-:W-:Y:S01]  /*b580*/  IMAD.SHL.U32 R41, R221.reuse, 0x2, RZ ;  /* 0x00000002dd297824 */ /* 0x040fe200078e00ff */
[----:B------:R-:W-:Y:S01]  /*b590*/  ISETP.GE.AND P2, PT, R221, UR4, PT ;  /* 0x00000004dd007c0c */ /* 0x000fe2000bf46270 */
[C---:B------:R-:W-:Y:S01]  /*b5a0*/  IMAD.SHL.U32 R45, R220.reuse, 0x2, RZ ;  /* 0x00000002dc2d7824 */ /* 0x040fe200078e00ff */
[----:B------:R-:W-:Y:S02]  /*b5b0*/  ISETP.GE.AND P1, PT, R220, UR4, PT ;  /* 0x00000004dc007c0c */ /* 0x000fe4000bf26270 */
[----:B------:R-:W-:Y:S02]  /*b5c0*/  CS2R R12, SRZ ;  /* 0x00000000000c7805 */ /* 0x000fe4000001ff00 */
[----:B------:R-:W-:Y:S02]  /*b5d0*/  ISETP.GE.AND P0, PT, R222, UR4, PT ;  /* 0x00000004de007c0c */ /* 0x000fe4000bf06270 */
[----:B------:R-:W-:-:S02]  /*b5e0*/  CS2R R34, SRZ ;  /* 0x0000000000227805 */ /* 0x000fc4000001ff00 */
[----:B------:R-:W-:Y:S02]  /*b5f0*/  SHF.R.S32.HI R4, RZ, 0x1f, R221 ;  /* 0x0000001fff047819 */ /* 0x000fe400000114dd */
[----:B------:R-:W-:Y:S02]  /*b600*/  CS2R R10, SRZ ;  /* 0x00000000000a7805 */ /* 0x000fe4000001ff00 */
[----:B------:R-:W-:Y:S01]  /*b610*/  ISETP.GE.AND P3, PT, R214, UR4, PT ;  /* 0x00000004d6007c0c */ /* 0x000fe2000bf66270 */
[----:B------:R-:W-:Y:S01]  /*b620*/  ULDC.64 UR6, c[0x0][0x208] ;  /* 0x0000820000067ab9 */ /* 0x000fe20000000a00 */
[----:B------:R-:W-:Y:S02]  /*b630*/  SHF.R.S32.HI R7, RZ, 0x1f, R220 ;  /* 0x0000001fff077819 */ /* 0x000fe400000114dc */
[----:B------:R-:W-:Y:S02]  /*b640*/  SHF.L.U64.HI R4, R221, 0x1, R4 ;  /* 0x00000001dd047819 */ /* 0x000fe40000010204 */
[----:B--2---:R-:W-:-:S02]  /*b650*/  @!P2 IADD3 R38, P4, R2, R41, RZ ;  /* 0x000000290226a210 */ /* 0x004fc40007f9e0ff */
[----:B------:R-:W-:Y:S02]  /*b660*/  SHF.L.U64.HI R6, R220, 0x1, R7 ;  /* 0x00000001dc067819 */ /* 0x000fe40000010207 */
[----:B----4-:R-:W-:Y:S01]  /*b670*/  @!P2 IADD3 R40, P6, R14, R41, RZ ;  /* 0x000000290e28a210 */ /* 0x010fe20007fde0ff */
[----:B-1----:R-:W-:Y:S01]  /*b680*/  @!P2 IMAD.X R39, R3, 0x1, R4, P4 ;  /* 0x000000010327a824 */ /* 0x002fe200020e0604 */
[----:B------:R-:W-:Y:S02]  /*b690*/  @!P1 IADD3 R42, P5, R2, R45, RZ ;  /* 0x0000002d022a9210 */ /* 0x000fe40007fbe0ff */
[----:B------:R-:W-:Y:S01]  /*b6a0*/  SHF.R.S32.HI R9, RZ, 0x1f, R222 ;  /* 0x0000001fff097819 */ /* 0x000fe200000114de */
[----:B---3--:R-:W-:Y:S01]  /*b6b0*/  @!P2 IMAD.X R41, R5, 0x1, R4, P6 ;  /* 0x000000010529a824 */ /* 0x008fe200030e0604 */
[----:B------:R-:W-:Y:S01]  /*b6c0*/  SHF.L.U32 R49, R222, 0x1, RZ ;  /* 0x00000001de317819 */ /* 0x000fe200000006ff */
[----:B------:R-:W-:Y:S01]  /*b6d0*/  @!P3 IMAD.MOV.U32 R4, RZ, RZ, R14 ;  /* 0x000000ffff04b224 */ /* 0x000fe200078e000e */
[----:B------:R-:W-:-:S02]  /*b6e0*/  @!P1 IADD3.X R43, R3, R6, RZ, P5, !PT ;  /* 0x00000006032b9210 */ /* 0x000fc40002ffe4ff */
[----:B------:R-:W-:Y:S02]  /*b6f0*/  CS2R R32, SRZ ;  /* 0x0000000000207805 */ /* 0x000fe4000001ff00 */
[----:B------:R-:W-:Y:S02]  /*b700*/  SHF.L.U64.HI R8, R222, 0x1, R9 ;  /* 0x00000001de087819 */ /* 0x000fe40000010209 */
[----:B------:R-:W-:Y:S02]  /*b710*/  CS2R R26, SRZ ;  /* 0x00000000001a7805 */ /* 0x000fe4000001ff00 */
[C---:B------:R-:W-:Y:S02]  /*b720*/  @!P1 IADD3 R44, P4, R14.reuse, R45, RZ ;  /* 0x0000002d0e2c9210 */ /* 0x040fe40007f9e0ff */
[----:B------:R-:W-:Y:S02]  /*b730*/  CS2R R24, SRZ ;  /* 0x0000000000187805 */ /* 0x000fe4000001ff00 */
[-C--:B------:R-:W-:Y:S01]  /*b740*/  @!P0 IADD3 R48, P5, R14, R49.reuse, RZ ;  /* 0x000000310e308210 */ /* 0x080fe20007fbe0ff */
[----:B------:R-:W-:Y:S01]  /*b750*/  @!P3 IMAD.WIDE R14, R214, 0x2, R2 ;  /* 0x00000002d60eb825 */ /* 0x000fe200078e0202 */
[----:B------:R-:W-:Y:S01]  /*b760*/  @!P0 IADD3 R46, P6, R2, R49, RZ ;  /* 0x00000031022e8210 */ /* 0x000fe20007fde0ff */
[----:B------:R0:W5:Y:S02]  /*b770*/  @!P2 LD.E.64 R10, desc[UR6][R38.64] ;  /* 0x00000006260aa980 */ /* 0x000164000c101b00 */
[----:B------:R-:W-:Y:S01]  /*b780*/  @!P1 IMAD.X R45, R5, 0x1, R6, P4 ;  /* 0x00000001052d9824 */ /* 0x000fe200020e0606 */
[----:B------:R-:W-:Y:S01]  /*b790*/  @!P0 IADD3.X R47, R3, R8, RZ, P6, !PT ;  /* 0x00000008032f8210 */ /* 0x000fe200037fe4ff */
[----:B------:R-:W-:Y:S01]  /*b7a0*/  @!P0 IMAD.X R49, R5, 0x1, R8, P5 ;  /* 0x0000000105318824 */ /* 0x000fe200028e0608 */
[----:B------:R-:W-:-:S02]  /*b7b0*/  CS2R R8, SRZ ;  /* 0x0000000000087805 */ /* 0x000fc4000001ff00 */
[----:B------:R-:W-:Y:S01]  /*b7c0*/  CS2R R6, SRZ ;  /* 0x0000000000067805 */ /* 0x000fe2000001ff00 */
[----:B------:R-:W-:Y:S01]  /*b7d0*/  @!P3 IMAD.WIDE R36, R214, 0x2, R4 ;  /* 0x00000002d624b825 */ /* 0x000fe200078e0204 */
[----:B------:R0:W5:Y:S04]  /*b7e0*/  @!P3 LD.E.64 R12, desc[UR6][R14.64] ;  /* 0x000000060e0cb980 */ /* 0x000168000c101b00 */
[----:B------:R0:W5:Y:S04]  /*b7f0*/  @!P3 LD.E.64 R34, desc[UR6][R36.64] ;  /* 0x000000062422b980 */ /* 0x000168000c101b00 */
[----:B------:R0:W5:Y:S04]  /*b800*/  @!P2 LD.E.64 R32, desc[UR6][R40.64] ;  /* 0x000000062820a980 */ /* 0x000168000c101b00 */
[----:B------:R0:W5:Y:S04]  /*b810*/  @!P1 LD.E.64 R8, desc[UR6][R42.64] ;  /* 0x000000062a089980 */ /* 0x000168000c101b00 */
[----:B------:R0:W5:Y:S04]  /*b820*/  @!P1 LD.E.64 R26, desc[UR6][R44.64] ;  /* 0x000000062c1a9980 */ /* 0x000168000c101b00 */
[----:B------:R0:W5:Y:S04]  /*b830*/  @!P0 LD.E.64 R6, desc[UR6][R46.64] ;  /* 0x000000062e068980 */ /* 0x000168000c101b00 */
[----:B------:R0:W5:Y:S02]  /*b840*/  @!P0 LD.E.64 R24, desc[UR6][R48.64] ;  /* 0x0000000630188980 */ /* 0x000164000c101b00 */
.L_x_576:
[----:B------:R-:W-:Y:S05]  /*b850*/  BSYNC B1 ;  /* 0x0000000000017941 */ /* 0x000fea0003800000 */
.L_x_575:
[----:B---3--:R-:W2:Y:S01]  /*b860*/  LDL R5, [R1+0x74] ;  /* 0x0000740001057983 */ /* 0x008ea20000100800 */
[----:B0----5:R-:W-:Y:S01]  /*b870*/  IMAD.MOV.U32 R15, RZ, RZ, R12 ;  /* 0x000000ffff0f7224 */ /* 0x021fe200078e000c */
[----:B------:R-:W-:Y:S01]  /*b880*/  SHF.R.U64 R37, R12, 0x10, R13 ;  /* 0x000000100c257819 */ /* 0x000fe2000000120d */
[----:B----4-:R-:W-:Y:S01]  /*b890*/  IMAD.MOV.U32 R14, RZ, RZ, R10 ;  /* 0x000000ffff0e7224 */ /* 0x010fe200078e000a */
[----:B------:R-:W-:Y:S01]  /*b8a0*/  MOV R20, R13 ;  /* 0x0000000d00147202 */ /* 0x000fe20000000f00 */
[----:B------:R-:W-:Y:S01]  /*b8b0*/  IMAD.MOV.U32 R12, RZ, RZ, R11 ;  /* 0x000000ffff0c7224 */ /* 0x000fe200078e000b */
[----:B------:R-:W-:Y:S01]  /*b8c0*/  SHF.R.U32.HI R38, RZ, 0x10, R13 ;  /* 0x00000010ff267819 */ /* 0x000fe2000001160d */
[----:B------:R-:W-:Y:S01]  /*b8d0*/  IMAD.MOV.U32 R29, RZ, RZ, R34 ;  /* 0x000000ffff1d7224 */ /* 0x000fe200078e0022 */
[--C-:B------:R-:W-:Y:S01]  /*b8e0*/  SHF.R.U64 R39, R10, 0x10, R11.reuse ;  /* 0x000000100a277819 */ /* 0x100fe2000000120b */
[----:B-1----:R-:W-:Y:S01]  /*b8f0*/  IMAD.MOV.U32 R3, RZ, RZ, R6 ;  /* 0x000000ffff037224 */ /* 0x002fe200078e0006 */
[----:B------:R-:W-:Y:S01]  /*b900*/  SHF.R.U32.HI R40, RZ, 0x10, R11 ;  /* 0x00000010ff287819 */ /* 0x000fe2000001160b */
[----:B------:R-:W-:Y:S01]  /*b910*/  IMAD.MOV.U32 R11, RZ, RZ, R9 ;  /* 0x000000ffff0b7224 */ /* 0x000fe200078e0009 */
[--C-:B------:R-:W-:Y:S01]  /*b920*/  SHF.R.U64 R45, R34, 0x10, R35.reuse ;  /* 0x00000010222d7819 */ /* 0x100fe20000001223 */
[----:B------:R-:W-:Y:S01]  /*b930*/  IMAD.MOV.U32 R36, RZ, RZ, R35 ;  /* 0x000000ffff247224 */ /* 0x000fe200078e0023 */
[----:B------:R-:W-:Y:S01]  /*b940*/  MOV R10, R8 ;  /* 0x00000008000a7202 */ /* 0x000fe20000000f00 */
[----:B------:R-:W-:Y:S01]  /*b950*/  IMAD.MOV.U32 R13, RZ, RZ, R32 ;  /* 0x000000ffff0d7224 */ /* 0x000fe200078e0020 */
[----:B------:R-:W-:Y:S01]  /*b960*/  SHF.R.U64 R41, R8, 0x10, R9 ;  /* 0x0000001008297819 */ /* 0x000fe20000001209 */
[----:B------:R-:W-:Y:S01]  /*b970*/  IMAD.MOV.U32 R34, RZ, RZ, R33 ;  /* 0x000000ffff227224 */ /* 0x000fe200078e0021 */
[----:B------:R-:W-:Y:S01]  /*b980*/  SHF.R.U32.HI R42, RZ, 0x10, R9 ;  /* 0x00000010ff2a7819 */ /* 0x000fe20000011609 */
[----:B------:R-:W-:Y:S01]  /*b990*/  IMAD.MOV.U32 R9, RZ, RZ, R27 ;  /* 0x000000ffff097224 */ /* 0x000fe200078e001b */
[----:B------:R-:W-:Y:S01]  /*b9a0*/  MOV R4, R7 ;  /* 0x0000000700047202 */ /* 0x000fe20000000f00 */
[----:B------:R-:W-:Y:S01]  /*b9b0*/  IMAD.MOV.U32 R8, RZ, RZ, R24 ;  /* 0x000000ffff087224 */ /* 0x000fe200078e0018 */
[--C-:B------:R-:W-:Y:S01]  /*b9c0*/  SHF.R.U64 R43, R6, 0x10, R7.reuse ;  /* 0x00000010062b7819 */ /* 0x100fe20000001207 */
[----:B------:R-:W-:Y:S01]  /*b9d0*/  BSSY B1, `(.L_x_577) ;  /* 0x0000022000017945 */ /* 0x000fe20003800000 */
[----:B------:R-:W-:-:S02]  /*b9e0*/  SHF.R.U32.HI R44, RZ, 0x10, R7 ;  /* 0x00000010ff2c7819 */ /* 0x000fc40000011607 */
[----:B------:R-:W-:Y:S02]  /*b9f0*/  SHF.R.U64 R32, R32, 0x10, R33 ;  /* 0x0000001020207819 */ /* 0x000fe40000001221 */
[----:B------:R-:W-:Y:S02]  /*ba00*/  SHF.R.U32.HI R35, RZ, 0x10, R35 ;  /* 0x00000010ff237819 */ /* 0x000fe40000011623 */
[----:B------:R-:W-:Y:S02]  /*ba10*/  SHF.R.U32.HI R33, RZ, 0x10, R33 ;  /* 0x00000010ff217819 */ /* 0x000fe40000011621 */
[----:B------:R-:W-:Y:S02]  /*ba20*/  MOV R7, R26 ;  /* 0x0000001a00077202 */ /* 0x000fe40000000f00 */
[--C-:B------:R-:W-:Y:S02]  /*ba30*/  SHF.R.U64 R46, R26, 0x10, R27.reuse ;  /* 0x000000101a2e7819 */ /* 0x100fe4000000121b */
[----:B------:R-:W-:-:S02]  /*ba40*/  SHF.R.U32.HI R47, RZ, 0x10, R27 ;  /* 0x00000010ff2f7819 */ /* 0x000fc4000001161b */
[----:B------:R-:W-:Y:S02]  /*ba50*/  MOV R6, R25 ;  /* 0x0000001900067202 */ /* 0x000fe40000000f00 */
[----:B------:R-:W-:Y:S02]  /*ba60*/  VIMNMX R0, R0, 0x80, PT ;  /* 0x0000008000007848 */ /* 0x000fe40003fe0100 */
[--C-:B------:R-:W-:Y:S02]  /*ba70*/  SHF.R.U64 R48, R24, 0x10, R25.reuse ;  /* 0x0000001018307819 */ /* 0x100fe40000001219 */
[----:B------:R-:W-:Y:S02]  /*ba80*/  SHF.R.U32.HI R49, RZ, 0x10, R25 ;  /* 0x00000010ff317819 */ /* 0x000fe40000011619 */
[----:B------:R-:W-:Y:S02]  /*ba90*/  PRMT R25, R15, 0x5410, R20 ;  /* 0x000054100f197816 */ /* 0x000fe40000000014 */
[----:B------:R-:W-:-:S02]  /*baa0*/  PRMT R14, R14, 0x5410, R12 ;  /* 0x000054100e0e7816 */ /* 0x000fc4000000000c */
[----:B------:R-:W-:Y:S02]  /*bab0*/  PRMT R10, R10, 0x5410, R11 ;  /* 0x000054100a0a7816 */ /* 0x000fe4000000000b */
[----:B------:R-:W-:Y:S02]  /*bac0*/  PRMT R27, R29, 0x5410, R36 ;  /* 0x000054101d1b7816 */ /* 0x000fe40000000024 */
[----:B------:R-:W-:Y:S02]  /*bad0*/  PRMT R20, R13, 0x5410, R34 ;  /* 0x000054100d147816 */ /* 0x000fe40000000022 */
[----:B------:R-:W-:Y:S02]  /*bae0*/  PRMT R26, R37, 0x5410, R38 ;  /* 0x00005410251a7816 */ /* 0x000fe40000000026 */
[----:B------:R-:W-:Y:S02]  /*baf0*/  PRMT R15, R39, 0x5410, R40 ;  /* 0x00005410270f7816 */ /* 0x000fe40000000028 */
[----:B------:R-:W-:-:S02]  /*bb00*/  PRMT R11, R41, 0x5410, R42 ;  /* 0x00005410290b7816 */ /* 0x000fc4000000002a */
[----:B------:R-:W-:Y:S02]  /*bb10*/  PRMT R29, R45, 0x5410, R35 ;  /* 0x000054102d1d7816 */ /* 0x000fe40000000023 */
[----:B------:R-:W-:Y:S02]  /*bb20*/  PRMT R24, R32, 0x5410, R33 ;  /* 0x0000541020187816 */ /* 0x000fe40000000021 */
[----:B------:R-:W-:Y:S02]  /*bb30*/  ISETP.GE.AND P1, PT, R219, R0, PT ;  /* 0x00000000db00720c */ /* 0x000fe40003f26270 */
[----:B------:R-:W-:Y:S02]  /*bb40*/  PRMT R12, R7, 0x5410, R9 ;  /* 0x00005410070c7816 */ /* 0x000fe40000000009 */
[----:B------:R-:W-:Y:S02]  /*bb50*/  PRMT R13, R46, 0x5410, R47 ;  /* 0x000054102e0d7816 */ /* 0x000fe4000000002f */
[----:B------:R-:W-:-:S02]  /*bb60*/  PRMT R8, R8, 0x5410, R6 ;  /* 0x0000541008087816 */ /* 0x000fc40000000006 */
[----:B--2---:R-:W-:-:S04]  /*bb70*/  LEA.HI R2, R5, R5, RZ, 0x1 ;  /* 0x0000000505027211 */ /* 0x004fc800078f08ff */
[----:B------:R-:W-:-:S04]  /*bb80*/  LOP3.LUT R2, R2, 0xfffffffe, RZ, 0xc0, !PT ;  /* 0xfffffffe02027812 */ /* 0x000fc800078ec0ff */
[----:B------:R-:W-:-:S04]  /*bb90*/  IADD3 R2, R5, -R2, RZ ;  /* 0x8000000205027210 */ /* 0x000fc80007ffe0ff */
[----:B------:R-:W-:Y:S02]  /*bba0*/  SHF.L.U32 R5, R2, 0x1f, RZ ;  /* 0x0000001f02057819 */ /* 0x000fe400000006ff */
[----:B------:R-:W-:Y:S02]  /*bbb0*/  PRMT R2, R3, 0x5410, R4 ;  /* 0x0000541003027816 */ /* 0x000fe40000000004 */
[----:B------:R-:W0:Y:S01]  /*bbc0*/  SYNCS.PHASECHK.TRANS64.TRYWAIT P0, [R22+URZ+0x38800], R5 ;  /* 0x03880005160075a7 */ /* 0x000e22000800017f */
[----:B------:R-:W-:Y:S01]  /*bbd0*/  PRMT R3, R43, 0x5410, R44 ;  /* 0x000054102b037816 */ /* 0x000fe2000000002c */
[----:B0-----:R-:W-:Y:S06]  /*bbe0*/  @!P0 BRA `(.L_x_578) ;  /* 0x000001c000308947 */ /* 0x001fec0003800000 */
.L_x_851:
[----:B------:R-:W-:Y:S05]  /*bbf0*/  BSYNC B1 ;  /* 0x0000000000017941 */ /* 0x000fea0003800000 */
.L_x_577:
[----:B------:R-:W-:Y:S01]  /*bc00*/  BSSY B1, `(.L_x_579) ;  /* 0x00000aa000017945 */ /* 0x000fe20003800000 */
[----:B------:R-:W-:-:S03]  /*bc10*/  PRMT R9, R48, 0x5410, R49 ;  /* 0x0000541030097816 */ /* 0x000fc60000000031 */
[----:B------:R-:W-:Y:S05]  /*bc20*/  @P1 BRA `(.L_x_580) ;  /* 0x00000008009c1947 */ /* 0x000fea0003800000 */
[----:B0-----:R-:W0:Y:S01]  /*bc30*/  LDC R5, c[0x0][0x3f4] ;  /* 0x0000fd00ff057b82 */ /* 0x001e220000000800 */
[----:B------:R-:W-:Y:S01]  /*bc40*/  BSSY B2, `(.L_x_581) ;  /* 0x000002c000027945 */ /* 0x000fe20003800000 */
[-C--:B0-----:R-:W-:Y:S02]  /*bc50*/  ISETP.GE.AND P0, PT, R214, R5.reuse, PT ;  /* 0x00000005d600720c */ /* 0x081fe40003f06270 */
[-C--:B------:R-:W-:Y:S02]  /*bc60*/  ISETP.GE.AND P1, PT, R221, R5.reuse, PT ;  /* 0x00000005dd00720c */ /* 0x080fe40003f26270 */
[-C--:B------:R-:W-:Y:S02]  /*bc70*/  ISETP.GE.AND P2, PT, R220, R5.reuse, PT ;  /* 0x00000005dc00720c */ /* 0x080fe40003f46270 */
[----:B------:R-:W-:-:S07]  /*bc80*/  ISETP.GE.AND P3, PT, R222, R5, PT ;  /* 0x00000005de00720c */ /* 0x000fce0003f66270 */
[----:B------:R-:W-:Y:S06]  /*bc90*/  @P0 BRA `(.L_x_582) ;  /* 0x0000000000980947 */ /* 0x000fec0003800000 */
[----:B------:R-:W0:Y:S01]  /*bca0*/  LDS.128 R4, [R30] ;  /* 0x000000001e047984 */ /* 0x000e220000000c00 */
[----:B------:R-:W-:Y:S02]  /*bcb0*/  HADD2.F32 R39, -RZ, R27.H0_H0 ;  /* 0x2000001bff277230 */ /* 0x000fe40000004100 */
[----:B------:R-:W-:Y:S02]  /*bcc0*/  HADD2.F32 R37, -RZ, R25.H0_H0 ;  /* 0x20000019ff257230 */ /* 0x000fe40000004100 */
[----:B------:R-:W-:Y:S02]  /*bcd0*/  HADD2.F32 R36, -RZ, R26.H0_H0 ;  /* 0x2000001aff247230 */ /* 0x000fe40000004100 */
[----:B------:R-:W-:Y:S02]  /*bce0*/  HADD2.F32 R38, -RZ, R29.H0_H0 ;  /* 0x2000001dff267230 */ /* 0x000fe40000004100 */
[--C-:B0-----:R-:W-:Y:S02]  /*bcf0*/  HADD2.F32 R32, -RZ, R4.reuse.H0_H0 ;  /* 0x20000004ff207230 */ /* 0x101fe40000004100 */
[----:B------:R-:W-:-:S02]  /*bd00*/  HADD2.F32 R4, -RZ, R4.H1_H1 ;  /* 0x30000004ff047230 */ /* 0x000fc40000004100 */
[--C-:B------:R-:W-:Y:S02]  /*bd10*/  HADD2.F32 R33, -RZ, R5.reuse.H0_H0 ;  /* 0x20000005ff217230 */ /* 0x100fe40000004100 */
[----:B------:R-:W-:Y:S02]  /*bd20*/  HADD2.F32 R5, -RZ, R5.H1_H1 ;  /* 0x30000005ff057230 */ /* 0x000fe40000004100 */
[C---:B------:R-:W-:Y:S01]  /*bd30*/  FMUL.FTZ R41, R4.reuse, R39 ;  /* 0x0000002704297220 */ /* 0x040fe20000410000 */
[-C--:B------:R-:W-:Y:S01]  /*bd40*/  FMUL.FTZ R4, R4, R37.reuse ;  /* 0x0000002504047220 */ /* 0x080fe20000410000 */
[--C-:B------:R-:W-:Y:S02]  /*bd50*/  HADD2.F32 R34, -RZ, R6.reuse.H0_H0 ;  /* 0x20000006ff227230 */ /* 0x100fe40000004100 */
[----:B------:R-:W-:Y:S02]  /*bd60*/  HADD2.F32 R35, -RZ, R7.H0_H0 ;  /* 0x20000007ff237230 */ /* 0x000fe40000004100 */
[C---:B------:R-:W-:Y:S01]  /*bd70*/  FMUL.FTZ R42, R5.reuse, R38 ;  /* 0x00000026052a7220 */ /* 0x040fe20000410000 */
[C---:B------:R-:W-:Y:S01]  /*bd80*/  FFMA.FTZ R41, R32.reuse, R37, -R41 ;  /* 0x0000002520297223 */ /* 0x040fe20000010829 */
[----:B------:R-:W-:Y:S01]  /*bd90*/  FFMA.FTZ R40, R32, R39, R4 ;  /* 0x0000002720287223 */ /* 0x000fe20000010004 */
[----:B------:R-:W-:Y:S01]  /*bda0*/  FMUL.FTZ R44, R5, R36 ;  /* 0x00000024052c7220 */ /* 0x000fe20000410000 */
[----:B------:R-:W-:-:S02]  /*bdb0*/  HADD2.F32 R6, -RZ, R6.H1_H1 ;  /* 0x30000006ff067230 */ /* 0x000fc40000004100 */
[C---:B------:R-:W-:Y:S01]  /*bdc0*/  FFMA.FTZ R42, R33.reuse, R36, -R42 ;  /* 0x00000024212a7223 */ /* 0x040fe2000001082a */
[----:B------:R-:W-:Y:S02]  /*bdd0*/  HADD2.F32 R7, -RZ, R7.H1_H1 ;  /* 0x30000007ff077230 */ /* 0x000fe40000004100 */
[----:B------:R-:W-:Y:S01]  /*bde0*/  FFMA.FTZ R33, R33, R38, R44 ;  /* 0x0000002621217223 */ /* 0x000fe2000001002c */
[----:B------:R-:W-:Y:S02]  /*bdf0*/  HADD2.F32 R37, -RZ, R27.H1_H1 ;  /* 0x3000001bff257230 */ /* 0x000fe40000004100 */
[----:B------:R-:W-:Y:S02]  /*be00*/  HADD2.F32 R5, -RZ, R25.H1_H1 ;  /* 0x30000019ff057230 */ /* 0x000fe40000004100 */
[----:B------:R-:W-:Y:S02]  /*be10*/  HADD2.F32 R32, -RZ, R29.H1_H1 ;  /* 0x3000001dff207230 */ /* 0x000fe40000004100 */
[----:B------:R-:W-:Y:S01]  /*be20*/  FMUL.FTZ R39, R6, R37 ;  /* 0x0000002506277220 */ /* 0x000fe20000410000 */
[----:B------:R-:W-:-:S02]  /*be30*/  HADD2.F32 R4, -RZ, R26.H1_H1 ;  /* 0x3000001aff047230 */ /* 0x000fc40000004100 */
[-C--:B------:R-:W-:Y:S01]  /*be40*/  FMUL.FTZ R36, R6, R5.reuse ;  /* 0x0000000506247220 */ /* 0x080fe20000410000 */
[C---:B------:R-:W-:Y:S01]  /*be50*/  FMUL.FTZ R38, R7.reuse, R32 ;  /* 0x0000002007267220 */ /* 0x040fe20000410000 */
[C---:B------:R-:W-:Y:S01]  /*be60*/  FFMA.FTZ R6, R34.reuse, R5, -R39 ;  /* 0x0000000522067223 */ /* 0x040fe20000010827 */
[-C--:B------:R-:W-:Y:S01]  /*be70*/  FMUL.FTZ R43, R7, R4.reuse ;  /* 0x00000004072b7220 */ /* 0x080fe20000410000 */
[----:B------:R-:W-:Y:S01]  /*be80*/  FFMA.FTZ R37, R34, R37, R36 ;  /* 0x0000002522257223 */ /* 0x000fe20000010024 */
[C---:B------:R-:W-:Y:S01]  /*be90*/  FFMA.FTZ R7, R35.reuse, R4, -R38 ;  /* 0x0000000423077223 */ /* 0x040fe20000010826 */
[----:B------:R-:W-:Y:S01]  /*bea0*/  F2FP.F16.F32.PACK_AB R4, R40, R41 ;  /* 0x000000292804723e */ /* 0x000fe200000000ff */
[----:B------:R-:W-:Y:S01]  /*beb0*/  FFMA.FTZ R32, R35, R32, R43 ;  /* 0x0000002023207223 */ /* 0x000fe2000001002b */
[----:B------:R-:W-:Y:S02]  /*bec0*/  F2FP.F16.F32.PACK_AB R5, R33, R42 ;  /* 0x0000002a2105723e */ /* 0x000fe400000000ff */
[----:B------:R-:W-:-:S02]  /*bed0*/  F2FP.F16.F32.PACK_AB R6, R37, R6 ;  /* 0x000000062506723e */ /* 0x000fc400000000ff */
[----:B------:R-:W-:-:S05]  /*bee0*/  F2FP.F16.F32.PACK_AB R7, R32, R7 ;  /* 0x000000072007723e */ /* 0x000fca00000000ff */
[----:B------:R0:W-:Y:S02]  /*bef0*/  STS.128 [R30], R4 ;  /* 0x000000041e007388 */ /* 0x0001e40000000c00 */
.L_x_582:
[----:B------:R-:W-:Y:S05]  /*bf00*/  BSYNC B2 ;  /* 0x0000000000027941 */ /* 0x000fea0003800000 */
.L_x_581:
[----:B------:R-:W-:Y:S04]  /*bf10*/  BSSY B2, `(.L_x_583) ;  /* 0x0000028000027945 */ /* 0x000fe80003800000 */
[----:B------:R-:W-:Y:S05]  /*bf20*/  @P1 BRA `(.L_x_584) ;  /* 0x0000000000981947 */ /* 0x000fea0003800000 */
[----:B0-----:R-:W0:Y:S01]  /*bf30*/  LDS.128 R4, [R30+0x4000] ;  /* 0x004000001e047984 */ /* 0x001e220000000c00 */
        /* <DEDUP_REMOVED lines=36> */
[----:B------:R1:W-:Y:S02]  /*c180*/  STS.128 [R30+0x4000], R4 ;  /* 0x004000041e007388 */ /* 0x0003e40000000c00 */
.L_x_584:
[----:B------:R-:W-:Y:S05]  /*c190*/  BSYNC B2 ;  /* 0x0000000000027941 */ /* 0x000fea0003800000 */
.L_x_583:
[----:B------:R-:W-:Y:S04]  /*c1a0*/  BSSY B2, `(.L_x_585) ;  /* 0x0000028000027945 */ /* 0x000fe80003800000 */
[----:B------:R-:W-:Y:S05]  /*c1b0*/  @P2 BRA `(.L_x_586) ;  /* 0x0000000000982947 */ /* 0x000fea0003800000 */
[----:B01----:R-:W0:Y:S01]  /*c1c0*/  LDS.128 R4, [R30+0x8000] ;  /* 0x008000001e047984 */ /* 0x003e220000000c00 */
        /* <DEDUP_REMOVED lines=37> */
.L_x_586:
[----:B------:R-:W-:Y:S05]  /*c420*/  BSYNC B2 ;  /* 0x0000000000027941 */ /* 0x000fea0003800000 */
.L_x_585:
[----:B------:R-:W-:Y:S05]  /*c430*/  @P3 BRA `(.L_x_580) ;  /* 0x0000000000983947 */ /* 0x000fea0003800000 */
[----:B012---:R-:W0:Y:S01]  /*c440*/  LDS.128 R4, [R30+0xc000] ;  /* 0x00c000001e047984 */ /* 0x007e220000000c00 */
        /* <DEDUP_REMOVED lines=37> */
.L_x_580:
[----:B------:R-:W-:Y:S05]  /*c6a0*/  BSYNC B1 ;  /* 0x0000000000017941 */ /* 0x000fea0003800000 */
.L_x_579:
[----:B------:R-:W-:Y:S01]  /*c6b0*/  ISETP.GE.AND P0, PT, R31, R0, PT ;  /* 0x000000001f00720c */ /* 0x000fe20003f06270 */
[----:B------:R-:W-:-:S12]  /*c6c0*/  BSSY B1, `(.L_x_587) ;  /* 0x00000a9000017945 */ /* 0x000fd80003800000 */
[----:B------:R-:W-:Y:S05]  /*c6d0*/  @P0 BRA `(.L_x_588) ;  /* 0x00000008009c0947 */ /* 0x000fea0003800000 */
[----:B0123--:R-:W0:Y:S01]  /*c6e0*/  LDC R5, c[0x0][0x3f4] ;  /* 0x0000fd00ff057b82 */ /* 0x00fe220000000800 */
[----:B------:R-:W-:Y:S01]  /*c6f0*/  BSSY B2, `(.L_x_589) ;  /* 0x000002c000027945 */ /* 0x000fe20003800000 */
[-C--:B0-----:R-:W-:Y:S02]  /*c700*/  ISETP.GE.AND P0, PT, R214, R5.reuse, PT ;  /* 0x00000005d600720c */ /* 0x081fe40003f06270 */
[-C--:B------:R-:W-:Y:S02]  /*c710*/  ISETP.GE.AND P1, PT, R221, R5.reuse, PT ;  /* 0x00000005dd00720c */ /* 0x080fe40003f26270 */
[-C--:B------:R-:W-:Y:S02]  /*c720*/  ISETP.GE.AND P2, PT, R220, R5.reuse, PT ;  /* 0x00000005dc00720c */ /* 0x080fe40003f46270 */
[----:B------:R-:W-:-:S07]  /*c730*/  ISETP.GE.AND P3, PT, R222, R5, PT ;  /* 0x00000005de00720c */ /* 0x000fce0003f66270 */
[----:B------:R-:W-:Y:S06]  /*c740*/  @P0 BRA `(.L_x_590) ;  /* 0x0000000000980947 */ /* 0x000fec0003800000 */
[----:B------:R-:W0:Y:S01]  /*c750*/  LDS.128 R4, [R30+0x1000] ;  /* 0x001000001e047984 */ /* 0x000e220000000c00 */
[----:B------:R-:W-:Y:S02]  /*c760*/  HADD2.F32 R39, -RZ, R27.H0_H0 ;  /* 0x2000001bff277230 */ /* 0x000fe40000004100 */
[----:B------:R-:W-:Y:S02]  /*c770*/  HADD2.F32 R37, -RZ, R25.H0_H0 ;  /* 0x20000019ff257230 */ /* 0x000fe40000004100 */
[----:B------:R-:W-:Y:S02]  /*c780*/  HADD2.F32 R42, -RZ, R29.H0_H0 ;  /* 0x2000001dff2a7230 */ /* 0x000fe40000004100 */
[----:B------:R-:W-:Y:S02]  /*c790*/  HADD2.F32 R40, -RZ, R26.H0_H0 ;  /* 0x2000001aff287230 */ /* 0x000fe40000004100 */
[----:B------:R-:W-:Y:S02]  /*c7a0*/  HADD2.F32 R41, -RZ, R27.H1_H1 ;  /* 0x3000001bff297230 */ /* 0x000fe40000004100 */
[----:B------:R-:W-:-:S02]  /*c7b0*/  HADD2.F32 R44, -RZ, R29.H1_H1 ;  /* 0x3000001dff2c7230 */ /* 0x000fc40000004100 */
[--C-:B0-----:R-:W-:Y:S02]  /*c7c0*/  HADD2.F32 R31, -RZ, R4.reuse.H0_H0 ;  /* 0x20000004ff1f7230 */ /* 0x101fe40000004100 */
[----:B------:R-:W-:Y:S02]  /*c7d0*/  HADD2.F32 R4, -RZ, R4.H1_H1 ;  /* 0x30000004ff047230 */ /* 0x000fe40000004100 */
[--C-:B------:R-:W-:Y:S02]  /*c7e0*/  HADD2.F32 R32, -RZ, R5.reuse.H0_H0 ;  /* 0x20000005ff207230 */ /* 0x100fe40000004100 */
[----:B------:R-:W-:Y:S02]  /*c7f0*/  HADD2.F32 R5, -RZ, R5.H1_H1 ;  /* 0x30000005ff057230 */ /* 0x000fe40000004100 */
[-C--:B------:R-:W-:Y:S01]  /*c800*/  FMUL.FTZ R36, R39, R4.reuse ;  /* 0x0000000427247220 */ /* 0x080fe20000410000 */
[----:B------:R-:W-:Y:S01]  /*c810*/  FMUL.FTZ R38, R37, R4 ;  /* 0x0000000425267220 */ /* 0x000fe20000410000 */
[----:B------:R-:W-:-:S02]  /*c820*/  HADD2.F32 R33, -RZ, R6.H0_H0 ;  /* 0x20000006ff217230 */ /* 0x000fc40000004100 */
[----:B------:R-:W-:Y:S01]  /*c830*/  FMUL.FTZ R35, R42, R5 ;  /* 0x000000052a237220 */ /* 0x000fe20000410000 */
[----:B------:R-:W-:Y:S01]  /*c840*/  FFMA.FTZ R4, R37, R31, -R36 ;  /* 0x0000001f25047223 */ /* 0x000fe20000010824 */
[--C-:B------:R-:W-:Y:S02]  /*c850*/  HADD2.F32 R34, -RZ, R7.reuse.H0_H0 ;  /* 0x20000007ff227230 */ /* 0x100fe40000004100 */
[C---:B------:R-:W-:Y:S01]  /*c860*/  FMUL.FTZ R37, R40.reuse, R5 ;  /* 0x0000000528257220 */ /* 0x040fe20000410000 */
[----:B------:R-:W-:Y:S02]  /*c870*/  HADD2.F32 R6, -RZ, R6.H1_H1 ;  /* 0x30000006ff067230 */ /* 0x000fe40000004100 */
[----:B------:R-:W-:Y:S01]  /*c880*/  FFMA.FTZ R31, R39, R31, R38 ;  /* 0x0000001f271f7223 */ /* 0x000fe20000010026 */
[----:B------:R-:W-:Y:S02]  /*c890*/  HADD2.F32 R7, -RZ, R7.H1_H1 ;  /* 0x30000007ff077230 */ /* 0x000fe40000004100 */
[----:B------:R-:W-:Y:S01]  /*c8a0*/  FFMA.FTZ R5, R40, R32, -R35 ;  /* 0x0000002028057223 */ /* 0x000fe20000010823 */
[----:B------:R-:W-:-:S02]  /*c8b0*/  HADD2.F32 R39, -RZ, R25.H1_H1 ;  /* 0x30000019ff277230 */ /* 0x000fc40000004100 */
[----:B------:R-:W-:Y:S01]  /*c8c0*/  FFMA.FTZ R32, R42, R32, R37 ;  /* 0x000000202a207223 */ /* 0x000fe20000010025 */
[----:B------:R-:W-:Y:S02]  /*c8d0*/  HADD2.F32 R40, -RZ, R26.H1_H1 ;  /* 0x3000001aff287230 */ /* 0x000fe40000004100 */
[-C--:B------:R-:W-:Y:S01]  /*c8e0*/  FMUL.FTZ R36, R41, R6.reuse ;  /* 0x0000000629247220 */ /* 0x080fe20000410000 */
[-C--:B------:R-:W-:Y:S01]  /*c8f0*/  FMUL.FTZ R35, R44, R7.reuse ;  /* 0x000000072c237220 */ /* 0x080fe20000410000 */
[----:B------:R-:W-:Y:S01]  /*c900*/  FMUL.FTZ R38, R39, R6 ;  /* 0x0000000627267220 */ /* 0x000fe20000410000 */
[----:B------:R-:W-:Y:S01]  /*c910*/  F2FP.F16.F32.PACK_AB R4, R31, R4 ;  /* 0x000000041f04723e */ /* 0x000fe200000000ff */
[C---:B------:R-:W-:Y:S01]  /*c920*/  FMUL.FTZ R37, R40.reuse, R7 ;  /* 0x0000000728257220 */ /* 0x040fe20000410000 */
[-C--:B------:R-:W-:Y:S01]  /*c930*/  FFMA.FTZ R6, R39, R33.reuse, -R36 ;  /* 0x0000002127067223 */ /* 0x080fe20000010824 */
[-C--:B------:R-:W-:Y:S01]  /*c940*/  FFMA.FTZ R7, R40, R34.reuse, -R35 ;  /* 0x0000002228077223 */ /* 0x080fe20000010823 */
[----:B------:R-:W-:Y:S01]  /*c950*/  FFMA.FTZ R33, R41, R33, R38 ;  /* 0x0000002129217223 */ /* 0x000fe20000010026 */
[----:B------:R-:W-:Y:S01]  /*c960*/  FFMA.FTZ R34, R44, R34, R37 ;  /* 0x000000222c227223 */ /* 0x000fe20000010025 */
[----:B------:R-:W-:-:S03]  /*c970*/  F2FP.F16.F32.PACK_AB R5, R32, R5 ;  /* 0x000000052005723e */ /* 0x000fc600000000ff */
[----:B------:R-:W-:Y:S02]  /*c980*/  F2FP.F16.F32.PACK_AB R6, R33, R6 ;  /* 0x000000062106723e */ /* 0x000fe400000000ff */
[----:B------:R-:W-:-:S05]  /*c990*/  F2FP.F16.F32.PACK_AB R7, R34, R7 ;  /* 0x000000072207723e */ /* 0x000fca00000000ff */
[----:B------:R0:W-:Y:S02]  /*c9a0*/  STS.128 [R30+0x1000], R4 ;  /* 0x001000041e007388 */ /* 0x0001e40000000c00 */
.L_x_590:
[----:B------:R-:W-:Y:S05]  /*c9b0*/  BSYNC B2 ;  /* 0x0000000000027941 */ /* 0x000fea0003800000 */
.L_x_589:
[----:B------:R-:W-:Y:S04]  /*c9c0*/  BSSY B2, `(.L_x_591) ;  /* 0x0000028000027945 */ /* 0x000fe80003800000 */
[----:B------:R-:W-:Y:S05]  /*c9d0*/  @P1 BRA `(.L_x_592) ;  /* 0x0000000000981947 */ /* 0x000fea0003800000 */
[----:B0-----:R-:W0:Y:S01]  /*c9e0*/  LDS.128 R4, [R30+0x5000] ;  /* 0x005000001e047984 */ /* 0x001e220000000c00 */
        /* <DEDUP_REMOVED lines=37> */
.L_x_592:
[----:B------:R-:W-:Y:S05]  /*cc40*/  BSYNC B2 ;  /* 0x0000000000027941 */ /* 0x000fea0003800000 */
.L_x_591:
[----:B------:R-:W-:Y:S04]  /*cc50*/  BSSY B2, `(.L_x_593) ;  /* 0x0000028000027945 */ /* 0x000fe80003800000 */
[----:B------:R-:W-:Y:S05]  /*cc60*/  @P2 BRA `(.L_x_594) ;  /* 0x0000000000982947 */ /* 0x000fea0003800000 */
[----:B01----:R-:W0:Y:S01]  /*cc70*/  LDS.128 R4, [R30+0x9000] ;  /* 0x009000001e047984 */ /* 0x003e220000000c00 */
        /* <DEDUP_REMOVED lines=37> */
.L_x_594:
[----:B------:R-:W-:Y:S05]  /*ced0*/  BSYNC B2 ;  /* 0x0000000000027941 */ /* 0x000fea0003800000 */
.L_x_593:
[----:B------:R-:W-:Y:S05]  /*cee0*/  @P3 BRA `(.L_x_588) ;  /* 0x0000000000983947 */ /* 0x000fea0003800000 */
[----:B012---:R-:W0:Y:S01]  /*cef0*/  LDS.128 R4, [R30+0xd000] ;  /* 0x00d000001e047984 */ /* 0x007e220000000c00 */
        /* <DEDUP_REMOVED lines=37> */
.L_x_588:
[----:B------:R-:W-:Y:S05]  /*d150*/  BSYNC B1 ;  /* 0x0000000000017941 */ /* 0x000fea0003800000 */
.L_x_587:
[----:B01234-:R-:W-:Y:S01]  /*d160*/  VIADD R4, R219, 0x40 ;  /* 0x00000040db047836 */ /* 0x01ffe20000000000 */
[----:B------:R-:W-:Y:S04]  /*d170*/  BSSY B1, `(.L_x_595) ;  /* 0x00000aa000017945 */ /* 0x000fe80003800000 */
[----:B------:R-:W-:-:S13]  /*d180*/  ISETP.GE.AND P0, PT, R4, R0, PT ;  /* 0x000000000400720c */ /* 0x000fda0003f06270 */
[----:B------:R-:W-:Y:S05]  /*d190*/  @P0 BRA `(.L_x_596) ;  /* 0x00000008009c0947 */ /* 0x000fea0003800000 */
[----:B------:R-:W0:Y:S01]  /*d1a0*/  LDC R5, c[0x0][0x3f4] ;  /* 0x0000fd00ff057b82 */ /* 0x000e220000000800 */
        /* <DEDUP_REMOVED lines=44> */
.L_x_598:
[----:B------:R-:W-:Y:S05]  /*d470*/  BSYNC B2 ;  /* 0x0000000000027941 */ /* 0x000fea0003800000 */
.L_x_597:
        /* <DEDUP_REMOVED lines=40> */
.L_x_600:
[----:B------:R-:W-:Y:S05]  /*d700*/  BSYNC B2 ;  /* 0x0000000000027941 */ /* 0x000fea0003800000 */
.L_x_599:
        /* <DEDUP_REMOVED lines=40> */
.L_x_602:
[----:B------:R-:W-:Y:S05]  /*d990*/  BSYNC B2 ;  /* 0x0000000000027941 */ /* 0x000fea0003800000 */
.L_x_601:
        /* <DEDUP_REMOVED lines=39> */
.L_x_596:
[----:B------:R-:W-:Y:S05]  /*dc10*/  BSYNC B1 ;  /* 0x0000000000017941 */ /* 0x000fea0003800000 */
.L_x_595:
[----:B------:R-:W-:-:S13]  /*dc20*/  ISETP.GE.AND P0, PT, R21, R0, PT ;  /* 0x000000001500720c */ /* 0x000fda0003f06270 */
        /* <DEDUP_REMOVED lines=17> */
[-C--:B------:R-:W-:Y:S01]  /*dd40*/  FMUL.FTZ R33, R38, R4.reuse ;  /* 0x0000000426217220 */ /* 0x080fe20000410000 */
[C---:B------:R-:W-:Y:S01]  /*dd50*/  FMUL.FTZ R35, R36.reuse, R4 ;  /* 0x0000000424237220 */ /* 0x040fe20000410000 */
[--C-:B------:R-:W-:Y:S02]  /*dd60*/  HADD2.F32 R31, -RZ, R6.reuse.H0_H0 ;  /* 0x20000006ff1f7230 */ /* 0x100fe40000004100 */
[----:B------:R-:W-:Y:S02]  /*dd70*/  HADD2.F32 R32, -RZ, R7.H0_H0 ;  /* 0x20000007ff207230 */ /* 0x000fe40000004100 */
[-C--:B------:R-:W-:Y:S01]  /*dd80*/  FFMA.FTZ R4, R36, R0.reuse, -R33 ;  /* 0x0000000024047223 */ /* 0x080fe20000010821 */
[----:B------:R-:W-:Y:S01]  /*dd90*/  FFMA.FTZ R35, R38, R0, R35 ;  /* 0x0000000026237223 */ /* 0x000fe20000010023 */
[----:B------:R-:W-:-:S02]  /*dda0*/  HADD2.F32 R6, -RZ, R6.H1_H1 ;  /* 0x30000006ff067230 */ /* 0x000fc40000004100 */
[-C--:B------:R-:W-:Y:S01]  /*ddb0*/  FMUL.FTZ R34, R39, R5.reuse ;  /* 0x0000000527227220 */ /* 0x080fe20000410000 */
[----:B------:R-:W-:Y:S02]  /*ddc0*/  HADD2.F32 R7, -RZ, R7.H1_H1 ;  /* 0x30000007ff077230 */ /* 0x000fe40000004100 */
[C---:B------:R-:W-:Y:S01]  /*ddd0*/  FMUL.FTZ R0, R37.reuse, R5 ;  /* 0x0000000525007220 */ /* 0x040fe20000410000 */
[----:B------:R-:W-:Y:S02]  /*dde0*/  HADD2.F32 R33, -RZ, R27.H1_H1 ;  /* 0x3000001bff217230 */ /* 0x000fe40000004100 */
[-C--:B------:R-:W-:Y:S01]  /*ddf0*/  FFMA.FTZ R5, R37, R21.reuse, -R34 ;  /* 0x0000001525057223 */ /* 0x080fe20000010822 */
[----:B------:R-:W-:Y:S02]  /*de00*/  HADD2.F32 R38, -RZ, R29.H1_H1 ;  /* 0x3000001dff267230 */ /* 0x000fe40000004100 */
[----:B------:R-:W-:Y:S01]  /*de10*/  FFMA.FTZ R0, R39, R21, R0 ;  /* 0x0000001527007223 */ /* 0x000fe20000010000 */
[----:B------:R-:W-:Y:S01]  /*de20*/  HADD2.F32 R27, -RZ, R25.H1_H1 ;  /* 0x30000019ff1b7230 */ /* 0x000fe20000004100 */
[----:B------:R-:W-:Y:S01]  /*de30*/  F2FP.F16.F32.PACK_AB R4, R35, R4 ;  /* 0x000000042304723e */ /* 0x000fe200000000ff */
[----:B------:R-:W-:-:S02]  /*de40*/  HADD2.F32 R36, -RZ, R26.H1_H1 ;  /* 0x3000001aff247230 */ /* 0x000fc40000004100 */
[-C--:B------:R-:W-:Y:S01]  /*de50*/  FMUL.FTZ R26, R33, R6.reuse ;  /* 0x00000006211a7220 */ /* 0x080fe20000410000 */
[----:B------:R-:W-:Y:S01]  /*de60*/  FMUL.FTZ R21, R38, R7 ;  /* 0x0000000726157220 */ /* 0x000fe20000410000 */
[C---:B------:R-:W-:Y:S01]  /*de70*/  FMUL.FTZ R34, R27.reuse, R6 ;  /* 0x000000061b227220 */ /* 0x040fe20000410000 */
[----:B------:R-:W-:Y:S01]  /*de80*/  F2FP.F16.F32.PACK_AB R5, R0, R5 ;  /* 0x000000050005723e */ /* 0x000fe200000000ff */
[C---:B------:R-:W-:Y:S01]  /*de90*/  FMUL.FTZ R25, R36.reuse, R7 ;  /* 0x0000000724197220 */ /* 0x040fe20000410000 */
[-C--:B------:R-:W-:Y:S01]  /*dea0*/  FFMA.FTZ R6, R27, R31.reuse, -R26 ;  /* 0x0000001f1b067223 */ /* 0x080fe2000001081a */
[-C--:B------:R-:W-:Y:S01]  /*deb0*/  FFMA.FTZ R7, R36, R32.reuse, -R21 ;  /* 0x0000002024077223 */ /* 0x080fe20000010815 */
[----:B------:R-:W-:Y:S01]  /*dec0*/  FFMA.FTZ R31, R33, R31, R34 ;  /* 0x0000001f211f7223 */ /* 0x000fe20000010022 */
[----:B------:R-:W-:-:S04]  /*ded0*/  FFMA.FTZ R32, R38, R32, R25 ;  /* 0x0000002026207223 */ /* 0x000fc80000010019 */
[----:B------:R-:W-:Y:S02]  /*dee0*/  F2FP.F16.F32.PACK_AB R6, R31, R6 ;  /* 0x000000061f06723e */ /* 0x000fe400000000ff */
[----:B------:R-:W-:-:S05]  /*def0*/  F2FP.F16.F32.PACK_AB R7, R32, R7 ;  /* 0x000000072007723e */ /* 0x000fca00000000ff */
[----:B------:R0:W-:Y:S02]  /*df00*/  STS.128 [R30+0x3000], R4 ;  /* 0x003000041e007388 */ /* 0x0001e40000000c00 */
.L_x_605:
[----:B------:R-:W-:Y:S05]  /*df10*/  BSYNC B1 ;  /* 0x0000000000017941 */ /* 0x000fea0003800000 */
.L_x_604:
        /* <DEDUP_REMOVED lines=13> */
[----:B------:R-:W-:Y:S02]  /*dff0*/  HADD2.F32 R25, -RZ, R6.H0_H0 ;  /* 0x20000006ff197230 */ /* 0x000fe40000004100 */
[-C--:B------:R-:W-:Y:S01]  /*e000*/  FMUL.FTZ R32, R33, R5.reuse ;  /* 0x0000000521207220 */ /* 0x080fe20000410000 */
[-C--:B------:R-:W-:Y:S01]  /*e010*/  FFMA.FTZ R4, R34, R0.reuse, -R27 ;  /* 0x0000000022047223 */ /* 0x080fe2000001081b */
[----:B------:R-:W-:Y:S01]  /*e020*/  FFMA.FTZ R29, R36, R0, R29 ;  /* 0x00000000241d7223 */ /* 0x000fe2000001001d */
[----:B------:R-:W-:Y:S01]  /*e030*/  FMUL.FTZ R0, R31, R5 ;  /* 0x000000051f007220 */ /* 0x000fe20000410000 */
[----:B------:R-:W-:-:S02]  /*e040*/  HADD2.F32 R26, -RZ, R7.H0_H0 ;  /* 0x20000007ff1a7230 */ /* 0x000fc40000004100 */
[-C--:B------:R-:W-:Y:S01]  /*e050*/  FFMA.FTZ R5, R31, R21.reuse, -R32 ;  /* 0x000000151f057223 */ /* 0x080fe20000010820 */
[----:B------:R-:W-:Y:S02]  /*e060*/  HADD2.F32 R6, -RZ, R6.H1_H1 ;  /* 0x30000006ff067230 */ /* 0x000fe40000004100 */
[----:B------:R-:W-:Y:S01]  /*e070*/  FFMA.FTZ R0, R33, R21, R0 ;  /* 0x0000001521007223 */ /* 0x000fe20000010000 */
[----:B------:R-:W-:Y:S01]  /*e080*/  HADD2.F32 R7, -RZ, R7.H1_H1 ;  /* 0x30000007ff077230 */ /* 0x000fe20000004100 */
[----:B------:R-:W-:Y:S01]  /*e090*/  F2FP.F16.F32.PACK_AB R4, R29, R4 ;  /* 0x000000041d04723e */ /* 0x000fe200000000ff */
[----:B------:R-:W-:Y:S02]  /*e0a0*/  HADD2.F32 R31, -RZ, R20.H1_H1 ;  /* 0x30000014ff1f7230 */ /* 0x000fe40000004100 */
[----:B------:R-:W-:Y:S01]  /*e0b0*/  HADD2.F32 R32, -RZ, R24.H1_H1 ;  /* 0x30000018ff207230 */ /* 0x000fe20000004100 */
[----:B------:R-:W-:Y:S01]  /*e0c0*/  F2FP.F16.F32.PACK_AB R5, R0, R5 ;  /* 0x000000050005723e */ /* 0x000fe200000000ff */
[----:B------:R-:W-:-:S02]  /*e0d0*/  HADD2.F32 R27, -RZ, R14.H1_H1 ;  /* 0x3000000eff1b7230 */ /* 0x000fc40000004100 */
[-C--:B------:R-:W-:Y:S01]  /*e0e0*/  FMUL.FTZ R14, R31, R6.reuse ;  /* 0x000000061f0e7220 */ /* 0x080fe20000410000 */
[----:B------:R-:W-:Y:S02]  /*e0f0*/  HADD2.F32 R24, -RZ, R15.H1_H1 ;  /* 0x3000000fff187230 */ /* 0x000fe40000004100 */
[----:B------:R-:W-:Y:S01]  /*e100*/  FMUL.FTZ R15, R32, R7 ;  /* 0x00000007200f7220 */ /* 0x000fe20000410000 */
[C---:B------:R-:W-:Y:S01]  /*e110*/  FMUL.FTZ R20, R27.reuse, R6 ;  /* 0x000000061b147220 */ /* 0x040fe20000410000 */
[----:B------:R-:W-:Y:S01]  /*e120*/  FFMA.FTZ R6, R27, R25, -R14 ;  /* 0x000000191b067223 */ /* 0x000fe2000001080e */
[C---:B------:R-:W-:Y:S01]  /*e130*/  FMUL.FTZ R21, R24.reuse, R7 ;  /* 0x0000000718157220 */ /* 0x040fe20000410000 */
[-C--:B------:R-:W-:Y:S01]  /*e140*/  FFMA.FTZ R7, R24, R26.reuse, -R15 ;  /* 0x0000001a18077223 */ /* 0x080fe2000001080f */
[----:B------:R-:W-:Y:S02]  /*e150*/  FFMA.FTZ R25, R31, R25, R20 ;  /* 0x000000191f197223 */ /* 0x000fe40000010014 */
[----:B------:R-:W-:-:S03]  /*e160*/  FFMA.FTZ R26, R32, R26, R21 ;  /* 0x0000001a201a7223 */ /* 0x000fc60000010015 */
[----:B------:R-:W-:Y:S02]  /*e170*/  F2FP.F16.F32.PACK_AB R6, R25, R6 ;  /* 0x000000061906723e */ /* 0x000fe400000000ff */
[----:B------:R-:W-:-:S05]  /*e180*/  F2FP.F16.F32.PACK_AB R7, R26, R7 ;  /* 0x000000071a07723e */ /* 0x000fca00000000ff */
[----:B------:R1:W-:Y:S02]  /*e190*/  STS.128 [R30+0x7000], R4 ;  /* 0x007000041e007388 */ /* 0x0003e40000000c00 */
.L_x_607:
[----:B------:R-:W-:Y:S05]  /*e1a0*/  BSYNC B1 ;  /* 0x0000000000017941 */ /* 0x000fea0003800000 */
.L_x_606:
        /* <DEDUP_REMOVED lines=16> */
[-C--:B------:R-:W-:Y:S01]  /*e2b0*/  FMUL.FTZ R27, R34, R5.reuse ;  /* 0x00000005221b7220 */ /* 0x080fe20000410000 */
[----:B------:R-:W-:Y:S01]  /*e2c0*/  FFMA.FTZ R4, R24, R0, -R21 ;  /* 0x0000000018047223 */ /* 0x000fe20000010815 */
[C---:B------:R-:W-:Y:S01]  /*e2d0*/  FMUL.FTZ R21, R26.reuse, R5 ;  /* 0x000000051a157220 */ /* 0x040fe20000410000 */
[--C-:B------:R-:W-:Y:S02]  /*e2e0*/  HADD2.F32 R20, -RZ, R7.reuse.H0_H0 ;  /* 0x20000007ff147230 */ /* 0x100fe40000004100 */
[----:B------:R-:W-:Y:S01]  /*e2f0*/  FFMA.FTZ R5, R26, R14, -R27 ;  /* 0x0000000e1a057223 */ /* 0x000fe2000001081b */
[----:B------:R-:W-:Y:S02]  /*e300*/  HADD2.F32 R6, -RZ, R6.H1_H1 ;  /* 0x30000006ff067230 */ /* 0x000fe40000004100 */
[----:B------:R-:W-:Y:S01]  /*e310*/  FFMA.FTZ R25, R32, R0, R25 ;  /* 0x0000000020197223 */ /* 0x000fe20000010019 */
[----:B------:R-:W-:Y:S02]  /*e320*/  HADD2.F32 R7, -RZ, R7.H1_H1 ;  /* 0x30000007ff077230 */ /* 0x000fe40000004100 */
[----:B------:R-:W-:Y:S01]  /*e330*/  FFMA.FTZ R14, R34, R14, R21 ;  /* 0x0000000e220e7223 */ /* 0x000fe20000010015 */
[----:B------:R-:W-:-:S02]  /*e340*/  HADD2.F32 R27, -RZ, R10.H1_H1 ;  /* 0x3000000aff1b7230 */ /* 0x000fc40000004100 */
[----:B------:R-:W-:Y:S01]  /*e350*/  FMUL.FTZ R0, R29, R6 ;  /* 0x000000061d007220 */ /* 0x000fe20000410000 */
[----:B------:R-:W-:Y:S02]  /*e360*/  HADD2.F32 R10, -RZ, R11.H1_H1 ;  /* 0x3000000bff0a7230 */ /* 0x000fe40000004100 */
[----:B------:R-:W-:Y:S01]  /*e370*/  FMUL.FTZ R11, R12, R7 ;  /* 0x000000070c0b7220 */ /* 0x000fe20000410000 */
[----:B------:R-:W-:Y:S01]  /*e380*/  F2FP.F16.F32.PACK_AB R4, R25, R4 ;  /* 0x000000041904723e */ /* 0x000fe200000000ff */
[C---:B------:R-:W-:Y:S01]  /*e390*/  FMUL.FTZ R6, R27.reuse, R6 ;  /* 0x000000061b067220 */ /* 0x040fe20000410000 */
[----:B------:R-:W-:Y:S01]  /*e3a0*/  FFMA.FTZ R0, R27, R15, -R0 ;  /* 0x0000000f1b007223 */ /* 0x000fe20000010800 */
[C---:B------:R-:W-:Y:S01]  /*e3b0*/  FMUL.FTZ R13, R10.reuse, R7 ;  /* 0x000000070a0d7220 */ /* 0x040fe20000410000 */
[-C--:B------:R-:W-:Y:S01]  /*e3c0*/  FFMA.FTZ R7, R10, R20.reuse, -R11 ;  /* 0x000000140a077223 */ /* 0x080fe2000001080b */
[----:B------:R-:W-:Y:S01]  /*e3d0*/  FFMA.FTZ R15, R29, R15, R6 ;  /* 0x0000000f1d0f7223 */ /* 0x000fe20000010006 */
[----:B------:R-:W-:Y:S01]  /*e3e0*/  F2FP.F16.F32.PACK_AB R5, R14, R5 ;  /* 0x000000050e05723e */ /* 0x000fe200000000ff */
[----:B------:R-:W-:-:S03]  /*e3f0*/  FFMA.FTZ R20, R12, R20, R13 ;  /* 0x000000140c147223 */ /* 0x000fc6000001000d */
[----:B------:R-:W-:Y:S02]  /*e400*/  F2FP.F16.F32.PACK_AB R6, R15, R0 ;  /* 0x000000000f06723e */ /* 0x000fe400000000ff */
[----:B------:R-:W-:-:S05]  /*e410*/  F2FP.F16.F32.PACK_AB R7, R20, R7 ;  /* 0x000000071407723e */ /* 0x000fca00000000ff */
[----:B------:R2:W-:Y:S02]  /*e420*/  STS.128 [R30+0xb000], R4 ;  /* 0x00b000041e007388 */ /* 0x0005e40000000c00 */
.L_x_609:
[----:B------:R-:W-:Y:S05]  /*e430*/  BSYNC B1 ;  /* 0x0000000000017941 */ /* 0x000fea0003800000 */
.L_x_608:
        /* <DEDUP_REMOVED lines=38> */
[----:B------:R4:W-:Y:S01]  /*e6a0*/  STS.128 [R30+0xf000], R4 ;  /* 0x00f000041e007388 */ /* 0x0009e20000000c00 */
[----:B------:R-:W-:Y:S05]  /*e6b0*/  BRA `(.L_x_603) ;  /* 0x0000003800487947 */ /* 0x000fea0003800000 */
.L_x_573:
[----:B------:R-:W-:-:S03]  /*e6c0*/  UMOV UR4, 0xffffffff ;  /* 0xffffffff00047882 */ /* 0x000fc60000000000 */
[----:B------:R-:W-:Y:S05]  /*e6d0*/  BRA.DIV UR4, `(.L_x_610) ;  /* 0x0000019604887947 */ /* 0x000fea000b800000 */
[----:B------:R0:W1:Y:S04]  /*e6e0*/  SHFL.IDX PT, R0, R24, RZ, 0x181f ;  /* 0x00181fff18007589 */ /* 0x00006800000e0000 */
[----:B------:R-:W2:Y:S04]  /*e6f0*/  SHFL.IDX PT, R2, R2, RZ, 0x181f ;  /* 0x00181fff02027589 */ /* 0x000ea800000e0000 */
[----:B------:R0:W3:Y:S04]  /*e700*/  SHFL.IDX PT, R3, R26, RZ, 0x181f ;  /* 0x00181fff1a037589 */ /* 0x0000e800000e0000 */
[----:B------:R0:W4:Y:S02]  /*e710*/  SHFL.IDX PT, R20, R25, RZ, 0x181f ;  /* 0x00181fff19147589 */ /* 0x00012400000e0000 */
.L_x_857:
        /* <DEDUP_REMOVED lines=9> */
[----:B------:R-:W-:-:S02]  /*e7b0*/  CS2R R4, SRZ ;  /* 0x0000000000047805 */ /* 0x000fc4000001ff00 */
[----:B------:R-:W-:Y:S02]  /*e7c0*/  CS2R R12, SRZ ;  /* 0x00000000000c7805 */ /* 0x000fe4000001ff00 */
[----:B0-----:R-:W-:Y:S02]  /*e7d0*/  CS2R R26, SRZ ;  /* 0x00000000001a7805 */ /* 0x001fe4000001ff00 */
[----:B------:R-:W-:-:S05]  /*e7e0*/  CS2R R24, SRZ ;  /* 0x0000000000187805 */ /* 0x000fca000001ff00 */
[----:B------:R-:W-:Y:S05]  /*e7f0*/  @P0 BRA `(.L_x_612) ;  /* 0x0000000000600947 */ /* 0x000fea0003800000 */
[----:B------:R-:W-:Y:S01]  /*e800*/  ULDC UR4, c[0x0][0x3f4] ;  /* 0x0000fd0000047ab9 */ /* 0x000fe20000000800 */
[----:B------:R-:W-:Y:S01]  /*e810*/  ULDC.64 UR6, c[0x0][0x208] ;  /* 0x0000820000067ab9 */ /* 0x000fe20000000a00 */
[----:B------:R-:W-:Y:S02]  /*e820*/  ISETP.GE.AND P4, PT, R16, UR4, PT ;  /* 0x0000000410007c0c */ /* 0x000fe4000bf86270 */
[----:B------:R-:W-:-:S11]  /*e830*/  ISETP.GE.AND P5, PT, R213, UR4, PT ;  /* 0x00000004d5007c0c */ /* 0x000fd6000bfa6270 */
[C---:B------:R-:W-:Y:S01]  /*e840*/  @!P4 IMAD.SHL.U32 R35, R16.reuse, 0x2, RZ ;  /* 0x000000021023c824 */ /* 0x040fe200078e00ff */
[----:B------:R-:W-:Y:S02]  /*e850*/  @!P4 SHF.L.U64.HI R6, R16, 0x1, R17 ;  /* 0x000000011006c819 */ /* 0x000fe40000010211 */
[----:B------:R-:W-:Y:S02]  /*e860*/  @!P5 SHF.L.U32 R5, R23, 0x1, RZ ;  /* 0x000000011705d819 */ /* 0x000fe400000006ff */
[-C--:B--2---:R-:W-:Y:S02]  /*e870*/  @!P4 IADD3 R32, P0, R2, R35.reuse, RZ ;  /* 0x000000230220c210 */ /* 0x084fe40007f1e0ff */
[----:B----4-:R-:W-:Y:S02]  /*e880*/  @!P4 IADD3 R34, P1, R20, R35, RZ ;  /* 0x000000231422c210 */ /* 0x010fe40007f3e0ff */
[-C--:B------:R-:W-:Y:S01]  /*e890*/  @!P5 IADD3 R36, P2, R2, R5.reuse, RZ ;  /* 0x000000050224d210 */ /* 0x080fe20007f5e0ff */
[--C-:B-1----:R-:W-:Y:S01]  /*e8a0*/  @!P4 IMAD.X R33, R0, 0x1, R6.reuse, P0 ;  /* 0x000000010021c824 */ /* 0x102fe200000e0606 */
[----:B------:R-:W-:Y:S01]  /*e8b0*/  @!P5 IADD3 R2, P3, R20, R5, RZ ;  /* 0x000000051402d210 */ /* 0x000fe20007f7e0ff */
[----:B---3--:R-:W-:Y:S01]  /*e8c0*/  @!P4 IMAD.X R35, R3, 0x1, R6, P1 ;  /* 0x000000010323c824 */ /* 0x008fe200008e0606 */
[----:B------:R-:W-:-:S02]  /*e8d0*/  @!P5 SHF.L.U64.HI R4, R23, 0x1, R216 ;  /* 0x000000011704d819 */ /* 0x000fc400000102d8 */
[----:B------:R-:W-:Y:S02]  /*e8e0*/  CS2R R6, SRZ ;  /* 0x0000000000067805 */ /* 0x000fe4000001ff00 */
[----:B------:R-:W-:Y:S02]  /*e8f0*/  CS2R R14, SRZ ;  /* 0x00000000000e7805 */ /* 0x000fe4000001ff00 */
[----:B------:R-:W-:Y:S02]  /*e900*/  CS2R R12, SRZ ;  /* 0x00000000000c7805 */ /* 0x000fe4000001ff00 */
[----:B------:R-:W-:Y:S01]  /*e910*/  @!P5 IADD3.X R37, R0, R4, RZ, P2, !PT ;  /* 0x000000040025d210 */ /* 0x000fe200017fe4ff */
[----:B------:R-:W-:Y:S01]  /*e920*/  @!P5 IMAD.X R3, R3, 0x1, R4, P3 ;  /* 0x000000010303d824 */ /* 0x000fe200018e0604 */
[----:B------:R-:W-:Y:S01]  /*e930*/  CS2R R4, SRZ ;  /* 0x0000000000047805 */ /* 0x000fe2000001ff00 */
[----:B------:R0:W5:Y:S04]  /*e940*/  @!P4 LD.E.128 R8, desc[UR6][R32.64] ;  /* 0x000000062008c980 */ /* 0x000168000c101d00 */
[----:B------:R0:W5:Y:S04]  /*e950*/  @!P4 LD.E.128 R24, desc[UR6][R34.64] ;  /* 0x000000062218c980 */ /* 0x000168000c101d00 */
[----:B------:R0:W5:Y:S04]  /*e960*/  @!P5 LD.E.128 R4, desc[UR6][R36.64] ;  /* 0x000000062404d980 */ /* 0x000168000c101d00 */
[----:B------:R0:W5:Y:S02]  /*e970*/  @!P5 LD.E.128 R12, desc[UR6][R2.64] ;  /* 0x00000006020cd980 */ /* 0x000164000c101d00 */
.L_x_612:
[----:B------:R-:W-:Y:S05]  /*e980*/  BSYNC B1 ;  /* 0x0000000000017941 */ /* 0x000fea0003800000 */
.L_x_611:
[----:B0--3--:R-:W1:Y:S01]  /*e990*/  LDL R3, [R1+0x74] ;  /* 0x0000740001037983 */ /* 0x009e620000100800 */
[----:B-----5:R-:W-:Y:S01]  /*e9a0*/  IMAD.MOV.U32 R29, RZ, RZ, R8 ;  /* 0x000000ffff1d7224 */ /* 0x020fe200078e0008 */
[----:B------:R-:W-:Y:S01]  /*e9b0*/  SHF.R.U64 R34, R8, 0x10, R9 ;  /* 0x0000001008227819 */ /* 0x000fe20000001209 */
[----:B------:R-:W-:Y:S01]  /*e9c0*/  IMAD.MOV.U32 R33, RZ, RZ, R10 ;  /* 0x000000ffff217224 */ /* 0x000fe200078e000a */
[----:B------:R-:W-:Y:S01]  /*e9d0*/  MOV R32, R9 ;  /* 0x0000000900207202 */ /* 0x000fe20000000f00 */
[----:B----4-:R-:W-:Y:S01]  /*e9e0*/  IMAD.MOV.U32 R20, RZ, RZ, R11 ;  /* 0x000000ffff147224 */ /* 0x010fe200078e000b */
[----:B------:R-:W-:Y:S01]  /*e9f0*/  MOV R8, R4 ;  /* 0x0000000400087202 */ /* 0x000fe20000000f00 */
[----:B--2---:R-:W-:Y:S01]  /*ea00*/  IMAD.MOV.U32 R2, RZ, RZ, R6 ;  /* 0x000000ffff027224 */ /* 0x004fe200078e0006 */
[----:B------:R-:W-:Y:S01]  /*ea10*/  SHF.R.U64 R40, R4, 0x10, R5 ;  /* 0x0000001004287819 */ /* 0x000fe20000001205 */
[----:B------:R-:W-:Y:S01]  /*ea20*/  IMAD.MOV.U32 R35, RZ, RZ, R24 ;  /* 0x000000ffff237224 */ /* 0x000fe200078e0018 */
[----:B------:R-:W-:Y:S01]  /*ea30*/  SHF.R.U32.HI R36, RZ, 0x10, R9 ;  /* 0x00000010ff247819 */ /* 0x000fe20000011609 */
[----:B------:R-:W-:Y:S01]  /*ea40*/  IMAD.MOV.U32 R9, RZ, RZ, R5 ;  /* 0x000000ffff097224 */ /* 0x000fe200078e0005 */
[----:B------:R-:W-:Y:S01]  /*ea50*/  SHF.R.U64 R38, R10, 0x10, R11 ;  /* 0x000000100a267819 */ /* 0x000fe2000000120b */
[----:B------:R-:W-:Y:S01]  /*ea60*/  IMAD.MOV.U32 R10, RZ, RZ, R25 ;  /* 0x000000ffff0a7224 */ /* 0x000fe200078e0019 */
[----:B------:R-:W-:Y:S01]  /*ea70*/  MOV R4, R7 ;  /* 0x0000000700047202 */ /* 0x000fe20000000f00 */
[----:B------:R-:W-:Y:S01]  /*ea80*/  BSSY B1, `(.L_x_613) ;  /* 0x000002d000017945 */ /* 0x000fe20003800000 */
[----:B------:R-:W-:Y:S01]  /*ea90*/  SHF.R.U64 R42, R6, 0x10, R7 ;  /* 0x00000010062a7819 */ /* 0x000fe20000001207 */
[----:B------:R-:W-:Y:S01]  /*eaa0*/  IMAD.MOV.U32 R6, RZ, RZ, R13 ;  /* 0x000000ffff067224 */ /* 0x000fe200078e000d */
[----:B------:R-:W-:Y:S01]  /*eab0*/  SHF.R.U32.HI R43, RZ, 0x10, R7 ;  /* 0x00000010ff2b7819 */ /* 0x000fe20000011607 */
[----:B------:R-:W-:Y:S01]  /*eac0*/  IMAD.MOV.U32 R7, RZ, RZ, R27 ;  /* 0x000000ffff077224 */ /* 0x000fe200078e001b */
[----:B------:R-:W-:-:S02]  /*ead0*/  SHF.R.U32.HI R11, RZ, 0x10, R11 ;  /* 0x00000010ff0b7819 */ /* 0x000fc4000001160b */
[----:B------:R-:W-:Y:S02]  /*eae0*/  SHF.R.U64 R44, R24, 0x10, R25 ;  /* 0x00000010182c7819 */ /* 0x000fe40000001219 */
[----:B------:R-:W-:Y:S02]  /*eaf0*/  MOV R37, R26 ;  /* 0x0000001a00257202 */ /* 0x000fe40000000f00 */
[----:B------:R-:W-:Y:S01]  /*eb00*/  SHF.R.U64 R45, R26, 0x10, R27 ;  /* 0x000000101a2d7819 */ /* 0x000fe2000000121b */
[----:B------:R-:W-:Y:S01]  /*eb10*/  IMAD.MOV.U32 R26, RZ, RZ, R14 ;  /* 0x000000ffff1a7224 */ /* 0x000fe200078e000e */
[----:B------:R-:W-:Y:S02]  /*eb20*/  SHF.R.U32.HI R41, RZ, 0x10, R5 ;  /* 0x00000010ff297819 */ /* 0x000fe40000011605 */
[----:B------:R-:W-:Y:S02]  /*eb30*/  SHF.R.U32.HI R25, RZ, 0x10, R25 ;  /* 0x00000010ff197819 */ /* 0x000fe40000011619 */
[----:B------:R-:W-:-:S02]  /*eb40*/  SHF.R.U32.HI R27, RZ, 0x10, R27 ;  /* 0x00000010ff1b7819 */ /* 0x000fc4000001161b */
[----:B------:R-:W-:Y:S02]  /*eb50*/  MOV R24, R12 ;  /* 0x0000000c00187202 */ /* 0x000fe40000000f00 */
[--C-:B------:R-:W-:Y:S02]  /*eb60*/  SHF.R.U64 R46, R12, 0x10, R13.reuse ;  /* 0x000000100c2e7819 */ /* 0x100fe4000000120d */
[----:B------:R-:W-:Y:S02]  /*eb70*/  SHF.R.U32.HI R47, RZ, 0x10, R13 ;  /* 0x00000010ff2f7819 */ /* 0x000fe4000001160d */
[----:B------:R-:W-:Y:S02]  /*eb80*/  MOV R5, R15 ;  /* 0x0000000f00057202 */ /* 0x000fe40000000f00 */
[----:B------:R-:W-:Y:S02]  /*eb90*/  SHF.R.U64 R48, R14, 0x10, R15 ;  /* 0x000000100e307819 */ /* 0x000fe4000000120f */
[----:B------:R-:W-:-:S02]  /*eba0*/  PRMT R29, R29, 0x5410, R32 ;  /* 0x000054101d1d7816 */ /* 0x000fc40000000020 */
[----:B------:R-:W-:Y:S02]  /*ebb0*/  VIMNMX R12, R39, 0x80, PT ;  /* 0x00000080270c7848 */ /* 0x000fe40003fe0100 */
[----:B------:R-:W-:Y:S02]  /*ebc0*/  PRMT R32, R34, 0x5410, R36 ;  /* 0x0000541022207816 */ /* 0x000fe40000000024 */
[----:B------:R-:W-:Y:S02]  /*ebd0*/  SHF.R.U32.HI R49, RZ, 0x10, R15 ;  /* 0x00000010ff317819 */ /* 0x000fe4000001160f */
[----:B------:R-:W-:Y:S02]  /*ebe0*/  PRMT R34, R38, 0x5410, R11 ;  /* 0x0000541026227816 */ /* 0x000fe4000000000b */
        /* <DEDUP_REMOVED lines=10> */
[----:B------:R-:W-:Y:S02]  /*ec90*/  PRMT R25, R46, 0x5410, R47 ;  /* 0x000054102e197816 */ /* 0x000fe4000000002f */
[----:B------:R-:W-:Y:S02]  /*eca0*/  ISETP.GE.AND P1, PT, R219, R12, PT ;  /* 0x0000000cdb00720c */ /* 0x000fe40003f26270 */
[----:B------:R-:W-:Y:S02]  /*ecb0*/  PRMT R26, R26, 0x5410, R5 ;  /* 0x000054101a1a7816 */ /* 0x000fe40000000005 */
[----:B------:R-:W-:-:S02]  /*ecc0*/  PRMT R27, R48, 0x7610, R27 ;  /* 0x00007610301b7816 */ /* 0x000fc4000000001b */
[----:B-1----:R-:W-:-:S04]  /*ecd0*/  LEA.HI R0, R3, R3, RZ, 0x1 ;  /* 0x0000000303007211 */ /* 0x002fc800078f08ff */
[----:B------:R-:W-:-:S05]  /*ece0*/  LOP3.LUT R0, R0, 0xfffffffe, RZ, 0xc0, !PT ;  /* 0xfffffffe00007812 */ /* 0x000fca00078ec0ff */
[----:B------:R-:W-:-:S05]  /*ecf0*/  IMAD.IADD R0, R3, 0x1, -R0 ;  /* 0x0000000103007824 */ /* 0x000fca00078e0a00 */
[----:B------:R-:W-:Y:S02]  /*ed00*/  SHF.L.U32 R3, R0, 0x1f, RZ ;  /* 0x0000001f00037819 */ /* 0x000fe400000006ff */
[----:B------:R-:W-:Y:S02]  /*ed10*/  SHF.R.S32.HI R0, RZ, 0x1f, R213 ;  /* 0x0000001fff007819 */ /* 0x000fe400000114d5 */
[----:B------:R-:W0:Y:S02]  /*ed20*/  SYNCS.PHASECHK.TRANS64.TRYWAIT P0, [R22+URZ+0x38800], R3 ;  /* 0x03880003160075a7 */ /* 0x000e24000800017f */
[----:B------:R-:W-:Y:S01]  /*ed30*/  LEA.HI R2, R0, R213, RZ, 0x3 ;  /* 0x000000d500027211 */ /* 0x000fe200078f18ff */
[----:B0-----:R-:W-:Y:S06]  /*ed40*/  @!P0 BRA `(.L_x_614) ;  /* 0x0000019000608947 */ /* 0x001fec0003800000 */
.L_x_858:
[----:B------:R-:W-:Y:S05]  /*ed50*/  BSYNC B1 ;  /* 0x0000000000017941 */ /* 0x000fea0003800000 */
.L_x_613:
[----:B------:R-:W-:Y:S01]  /*ed60*/  BSSY B1, `(.L_x_615) ;  /* 0x00000c2000017945 */ /* 0x000fe20003800000 */
[----:B------:R-:W-:Y:S02]  /*ed70*/  PRMT R27, R27, 0x5410, R49 ;  /* 0x000054101b1b7816 */ /* 0x000fe40000000031 */
[----:B0-----:R-:W-:Y:S01]  /*ed80*/  SHF.R.S32.HI R3, RZ, 0x3, R2 ;  /* 0x00000003ff037819 */ /* 0x001fe20000011402 */
[----:B------:R-:W-:Y:S06]  /*ed90*/  @P1 BRA `(.L_x_616) ;  /* 0x0000000800f81947 */ /* 0x000fec0003800000 */
[----:B------:R-:W0:Y:S01]  /*eda0*/  LDC R56, c[0x0][0x3f4] ;  /* 0x0000fd00ff387b82 */ /* 0x000e220000000800 */
[----:B------:R-:W-:Y:S01]  /*edb0*/  BSSY B2, `(.L_x_617) ;  /* 0x000005c000027945 */ /* 0x000fe20003800000 */
[----:B------:R-:W-:Y:S02]  /*edc0*/  SHF.R.U32.HI R58, RZ, 0x3, R225 ;  /* 0x00000003ff3a7819 */ /* 0x000fe400000116e1 */
[-C--:B0-----:R-:W-:Y:S02]  /*edd0*/  ISETP.GE.AND P0, PT, R16, R56.reuse, PT ;  /* 0x000000381000720c */ /* 0x081fe40003f06270 */
[----:B------:R-:W-:-:S11]  /*ede0*/  ISETP.GE.AND P1, PT, R213, R56, PT ;  /* 0x00000038d500720c */ /* 0x000fd60003f26270 */
[----:B------:R-:W-:Y:S05]  /*edf0*/  @P0 BRA `(.L_x_618) ;  /* 0x00000004005c0947 */ /* 0x000fea0003800000 */
[----:B------:R-:W2:Y:S01]  /*ee00*/  LDL R4, [R1+0x68] ;  /* 0x0000680001047983 */ /* 0x000ea20000100800 */
[----:B------:R-:W-:Y:S02]  /*ee10*/  HADD2.F32 R51, -RZ, R35.H0_H0 ;  /* 0x20000023ff337230 */ /* 0x000fe40000004100 */
[----:B------:R-:W-:Y:S02]  /*ee20*/  HADD2.F32 R49, -RZ, R29.H0_H0 ;  /* 0x2000001dff317230 */ /* 0x000fe40000004100 */
[----:B------:R-:W-:Y:S01]  /*ee30*/  HADD2.F32 R53, -RZ, R36.H0_H0 ;  /* 0x20000024ff357230 */ /* 0x000fe20000004100 */
[----:B--2---:R-:W-:-:S04]  /*ee40*/  LEA.HI R4, R56, R4, RZ, 0x1d ;  /* 0x0000000438047211 */ /* 0x004fc800078fe8ff */
[----:B------:R-:W-:Y:S01]  /*ee50*/  SHF.R.S32.HI R5, RZ, 0x1f, R4 ;  /* 0x0000001fff057819 */ /* 0x000fe20000011404 */
[----:B------:R-:W-:-:S03]  /*ee60*/  IMAD.SHL.U32 R6, R4, 0x8, RZ ;  /* 0x0000000804067824 */ /* 0x000fc600078e00ff */
[----:B------:R-:W-:Y:S02]  /*ee70*/  LEA.HI R5, R5, R4, RZ, 0x3 ;  /* 0x0000000405057211 */ /* 0x000fe400078f18ff */
[----:B------:R-:W-:-:S03]  /*ee80*/  LOP3.LUT R6, R225, 0x38, R6, 0xf8, !PT ;  /* 0x00000038e1067812 */ /* 0x000fc600078ef806 */
[----:B------:R-:W-:Y:S01]  /*ee90*/  IMAD.SHL.U32 R5, R5, 0x400, RZ ;  /* 0x0000040005057824 */ /* 0x000fe200078e00ff */
[----:B------:R-:W-:-:S04]  /*eea0*/  LOP3.LUT R9, R6, R58, RZ, 0x3c, !PT ;  /* 0x0000003a06097212 */ /* 0x000fc800078e3cff */
[----:B------:R-:W-:Y:S02]  /*eeb0*/  LOP3.LUT R8, R5, 0x7fffe000, RZ, 0xc0, !PT ;  /* 0x7fffe00005087812 */ /* 0x000fe400078ec0ff */
[----:B------:R-:W0:Y:S02]  /*eec0*/  LDS.128 R4, [R30] ;  /* 0x000000001e047984 */ /* 0x000e240000000c00 */
[----:B------:R-:W-:-:S04]  /*eed0*/  IADD3 R9, R9, R8, R229 ;  /* 0x0000000809097210 */ /* 0x000fc80007ffe0e5 */
[----:B------:R-:W-:-:S05]  /*eee0*/  LEA R39, R9, R22, 0x1 ;  /* 0x0000001609277211 */ /* 0x000fca00078e08ff */
[----:B------:R-:W1:Y:S01]  /*eef0*/  LDS.128 R8, [R39+0x14400] ;  /* 0x0144000027087984 */ /* 0x000e620000000c00 */
[--C-:B0-----:R-:W-:Y:S02]  /*ef00*/  HADD2.F32 R40, -RZ, R4.reuse.H0_H0 ;  /* 0x20000004ff287230 */ /* 0x101fe40000004100 */
[----:B------:R-:W-:Y:S02]  /*ef10*/  HADD2.F32 R4, -RZ, R4.H1_H1 ;  /* 0x30000004ff047230 */ /* 0x000fe40000004100 */
[--C-:B------:R-:W-:Y:S02]  /*ef20*/  HADD2.F32 R41, -RZ, R5.reuse.H0_H0 ;  /* 0x20000005ff297230 */ /* 0x100fe40000004100 */
[----:B------:R-:W-:Y:S02]  /*ef30*/  HADD2.F32 R5, -RZ, R5.H1_H1 ;  /* 0x30000005ff057230 */ /* 0x000fe40000004100 */
[--C-:B------:R-:W-:Y:S02]  /*ef40*/  HADD2.F32 R42, -RZ, R6.reuse.H0_H0 ;  /* 0x20000006ff2a7230 */ /* 0x100fe40000004100 */
[----:B------:R-:W-:-:S02]  /*ef50*/  HADD2.F32 R6, -RZ, R6.H1_H1 ;  /* 0x30000006ff067230 */ /* 0x000fc40000004100 */
[--C-:B-1----:R-:W-:Y:S02]  /*ef60*/  HADD2.F32 R44, -RZ, R8.reuse.H0_H0 ;  /* 0x20000008ff2c7230 */ /* 0x102fe40000004100 */
[----:B------:R-:W-:Y:S02]  /*ef70*/  HADD2.F32 R8, -RZ, R8.H1_H1 ;  /* 0x30000008ff087230 */ /* 0x000fe40000004100 */
[----:B------:R-:W-:Y:S02]  /*ef80*/  HADD2.F32 R45, -RZ, R9.H0_H0 ;  /* 0x20000009ff2d7230 */ /* 0x000fe40000004100 */
[C---:B------:R-:W-:Y:S01]  /*ef90*/  FMUL.FTZ R55, R44.reuse, R51 ;  /* 0x000000332c377220 */ /* 0x040fe20000410000 */
[----:B------:R-:W-:Y:S01]  /*efa0*/  FMUL.FTZ R57, R44, R49 ;  /* 0x000000312c397220 */ /* 0x000fe20000410000 */
[----:B------:R-:W-:Y:S02]  /*efb0*/  HADD2.F32 R44, -RZ, R35.H1_H1 ;  /* 0x30000023ff2c7230 */ /* 0x000fe40000004100 */
[----:B------:R-:W-:Y:S01]  /*efc0*/  FMUL.FTZ R59, R8, R53 ;  /* 0x00000035083b7220 */ /* 0x000fe20000410000 */
[----:B------:R-:W-:Y:S01]  /*efd0*/  FFMA.FTZ R55, R40, R49, -R55 ;  /* 0x0000003128377223 */ /* 0x000fe20000010837 */
[----:B------:R-:W-:-:S02]  /*efe0*/  HADD2.F32 R49, -RZ, R32.H0_H0 ;  /* 0x20000020ff317230 */ /* 0x000fc40000004100 */
[----:B------:R-:W-:Y:S01]  /*eff0*/  FFMA.FTZ R57, R40, R51, R57 ;  /* 0x0000003328397223 */ /* 0x000fe20000010039 */
[----:B------:R-:W-:Y:S02]  /*f000*/  HADD2.F32 R40, -RZ, R29.H1_H1 ;  /* 0x3000001dff287230 */ /* 0x000fe40000004100 */
[C---:B------:R-:W-:Y:S01]  /*f010*/  FMUL.FTZ R52, R45.reuse, R44 ;  /* 0x0000002c2d347220 */ /* 0x040fe20000410000 */
[----:B------:R-:W-:Y:S02]  /*f020*/  HADD2.F32 R9, -RZ, R9.H1_H1 ;  /* 0x30000009ff097230 */ /* 0x000fe40000004100 */
[-C--:B------:R-:W-:Y:S01]  /*f030*/  FMUL.FTZ R51, R8, R49.reuse ;  /* 0x0000003108337220 */ /* 0x080fe20000410000 */
[C---:B------:R-:W-:Y:S01]  /*f040*/  FFMA.FTZ R48, R4.reuse, R49, -R59 ;  /* 0x0000003104307223 */ /* 0x040fe2000001083b */
[----:B------:R-:W-:Y:S01]  /*f050*/  FMUL.FTZ R45, R45, R40 ;  /* 0x000000282d2d7220 */ /* 0x000fe20000410000 */
[----:B------:R-:W-:Y:S02]  /*f060*/  HADD2.F32 R8, -RZ, R36.H1_H1 ;  /* 0x30000024ff087230 */ /* 0x000fe40000004100 */
[----:B------:R-:W-:Y:S01]  /*f070*/  FFMA.FTZ R50, R4, R53, R51 ;  /* 0x0000003504327223 */ /* 0x000fe20000010033 */
[----:B------:R-:W-:-:S02]  /*f080*/  HADD2.F32 R4, -RZ, R32.H1_H1 ;  /* 0x30000020ff047230 */ /* 0x000fc40000004100 */
[C---:B------:R-:W-:Y:S01]  /*f090*/  FFMA.FTZ R44, R41.reuse, R44, R45 ;  /* 0x0000002c292c7223 */ /* 0x040fe2000001002d */
[--C-:B------:R-:W-:Y:S02]  /*f0a0*/  HADD2.F32 R46, -RZ, R10.reuse.H0_H0 ;  /* 0x2000000aff2e7230 */ /* 0x100fe40000004100 */
[----:B------:R-:W-:Y:S01]  /*f0b0*/  FFMA.FTZ R52, R41, R40, -R52 ;  /* 0x0000002829347223 */ /* 0x000fe20000010834 */
[----:B------:R-:W-:Y:S02]  /*f0c0*/  HADD2.F32 R45, -RZ, R37.H0_H0 ;  /* 0x20000025ff2d7230 */ /* 0x000fe40000004100 */
[C---:B------:R-:W-:Y:S01]  /*f0d0*/  FMUL.FTZ R40, R9.reuse, R8 ;  /* 0x0000000809287220 */ /* 0x040fe20000410000 */
[----:B------:R-:W-:Y:S02]  /*f0e0*/  HADD2.F32 R41, -RZ, R33.H0_H0 ;  /* 0x20000021ff297230 */ /* 0x000fe40000004100 */
[----:B------:R-:W-:Y:S01]  /*f0f0*/  FMUL.FTZ R54, R9, R4 ;  /* 0x0000000409367220 */ /* 0x000fe20000410000 */
[----:B------:R-:W-:-:S02]  /*f100*/  HADD2.F32 R10, -RZ, R10.H1_H1 ;  /* 0x3000000aff0a7230 */ /* 0x000fc40000004100 */
[C---:B------:R-:W-:Y:S01]  /*f110*/  FMUL.FTZ R59, R46.reuse, R45 ;  /* 0x0000002d2e3b7220 */ /* 0x040fe20000410000 */
[----:B------:R-:W-:Y:S02]  /*f120*/  HADD2.F32 R49, -RZ, R38.H0_H0 ;  /* 0x20000026ff317230 */ /* 0x000fe40000004100 */
[C---:B------:R-:W-:Y:S01]  /*f130*/  FFMA.FTZ R51, R5.reuse, R4, -R40 ;  /* 0x0000000405337223 */ /* 0x040fe20000010828 */
[----:B------:R-:W-:Y:S02]  /*f140*/  HADD2.F32 R9, -RZ, R34.H0_H0 ;  /* 0x20000022ff097230 */ /* 0x000fe40000004100 */
[-C--:B------:R-:W-:Y:S01]  /*f150*/  FMUL.FTZ R46, R46, R41.reuse ;  /* 0x000000292e2e7220 */ /* 0x080fe20000410000 */
[----:B------:R-:W-:Y:S01]  /*f160*/  FFMA.FTZ R53, R5, R8, R54 ;  /* 0x0000000805357223 */ /* 0x000fe20000010036 */
[----:B------:R-:W-:Y:S01]  /*f170*/  FFMA.FTZ R59, R42, R41, -R59 ;  /* 0x000000292a3b7223 */ /* 0x000fe2000001083b */
[--C-:B------:R-:W-:Y:S02]  /*f180*/  HADD2.F32 R47, -RZ, R11.reuse.H0_H0 ;  /* 0x2000000bff2f7230 */ /* 0x100fe40000004100 */
[C---:B------:R-:W-:Y:S01]  /*f190*/  FMUL.FTZ R5, R10.reuse, R49 ;  /* 0x000000310a057220 */ /* 0x040fe20000410000 */
[----:B------:R-:W-:Y:S01]  /*f1a0*/  FMUL.FTZ R41, R10, R9 ;  /* 0x000000090a297220 */ /* 0x000fe20000410000 */
[----:B------:R-:W-:-:S02]  /*f1b0*/  HADD2.F32 R11, -RZ, R11.H1_H1 ;  /* 0x3000000bff0b7230 */ /* 0x000fc40000004100 */
[----:B------:R-:W-:Y:S01]  /*f1c0*/  FFMA.FTZ R46, R42, R45, R46 ;  /* 0x0000002d2a2e7223 */ /* 0x000fe2000001002e */
[----:B------:R-:W-:Y:S02]  /*f1d0*/  HADD2.F32 R10, -RZ, R37.H1_H1 ;  /* 0x30000025ff0a7230 */ /* 0x000fe40000004100 */
[C---:B------:R-:W-:Y:S01]  /*f1e0*/  FFMA.FTZ R42, R6.reuse, R9, -R5 ;  /* 0x00000009062a7223 */ /* 0x040fe20000010805 */
[----:B------:R-:W-:Y:S02]  /*f1f0*/  HADD2.F32 R40, -RZ, R38.H1_H1 ;  /* 0x30000026ff287230 */ /* 0x000fe40000004100 */
[----:B------:R-:W-:Y:S01]  /*f200*/  FFMA.FTZ R41, R6, R49, R41 ;  /* 0x0000003106297223 */ /* 0x000fe20000010029 */
[----:B------:R-:W-:Y:S02]  /*f210*/  HADD2.F32 R4, -RZ, R33.H1_H1 ;  /* 0x30000021ff047230 */ /* 0x000fe40000004100 */
[----:B------:R-:W-:Y:S01]  /*f220*/  FMUL.FTZ R6, R47, R10 ;  /* 0x0000000a2f067220 */ /* 0x000fe20000410000 */
[----:B------:R-:W-:-:S02]  /*f230*/  HADD2.F32 R8, -RZ, R34.H1_H1 ;  /* 0x30000022ff087230 */ /* 0x000fc40000004100 */
[----:B------:R-:W-:Y:S01]  /*f240*/  FMUL.FTZ R54, R11, R40 ;  /* 0x000000280b367220 */ /* 0x000fe20000410000 */
[--C-:B------:R-:W-:Y:S02]  /*f250*/  HADD2.F32 R43, -RZ, R7.reuse.H0_H0 ;  /* 0x20000007ff2b7230 */ /* 0x100fe40000004100 */
[----:B------:R-:W-:Y:S01]  /*f260*/  FMUL.FTZ R47, R47, R4 ;  /* 0x000000042f2f7220 */ /* 0x000fe20000410000 */
[----:B------:R-:W-:Y:S02]  /*f270*/  HADD2.F32 R7, -RZ, R7.H1_H1 ;  /* 0x30000007ff077230 */ /* 0x000fe40000004100 */
[----:B------:R-:W-:Y:S01]  /*f280*/  FMUL.FTZ R5, R11, R8 ;  /* 0x000000080b057220 */ /* 0x000fe20000410000 */
[----:B------:R-:W-:Y:S01]  /*f290*/  F2FP.F16.F32.PACK_AB R9, R53, R44 ;  /* 0x0000002c3509723e */ /* 0x000fe200000000ff */
[C---:B------:R-:W-:Y:S01]  /*f2a0*/  FFMA.FTZ R11, R43.reuse, R4, -R6 ;  /* 0x000000042b0b7223 */ /* 0x040fe20000010806 */
[----:B------:R-:W-:Y:S01]  /*f2b0*/  FFMA.FTZ R47, R43, R10, R47 ;  /* 0x0000000a2b2f7223 */ /* 0x000fe2000001002f */
[C---:B------:R-:W-:Y:S01]  /*f2c0*/  FFMA.FTZ R54, R7.reuse, R8, -R54 ;  /* 0x0000000807367223 */ /* 0x040fe20000010836 */
[----:B------:R-:W-:Y:S01]  /*f2d0*/  FFMA.FTZ R40, R7, R40, R5 ;  /* 0x0000002807287223 */ /* 0x000fe20000010005 */
[----:B------:R-:W-:-:S02]  /*f2e0*/  F2FP.F16.F32.PACK_AB R4, R48, R55 ;  /* 0x000000373004723e */ /* 0x000fc400000000ff */
[----:B------:R-:W-:Y:S02]  /*f2f0*/  F2FP.F16.F32.PACK_AB R5, R51, R52 ;  /* 0x000000343305723e */ /* 0x000fe400000000ff */
[----:B------:R-:W-:Y:S02]  /*f300*/  F2FP.F16.F32.PACK_AB R6, R42, R59 ;  /* 0x0000003b2a06723e */ /* 0x000fe400000000ff */
[----:B------:R-:W-:Y:S02]  /*f310*/  F2FP.F16.F32.PACK_AB R7, R54, R11 ;  /* 0x0000000b3607723e */ /* 0x000fe400000000ff */
[----:B------:R-:W-:Y:S02]  /*f320*/  F2FP.F16.F32.PACK_AB R8, R50, R57 ;  /* 0x000000393208723e */ /* 0x000fe400000000ff */
[----:B------:R-:W-:Y:S01]  /*f330*/  F2FP.F16.F32.PACK_AB R10, R41, R46 ;  /* 0x0000002e290a723e */ /* 0x000fe200000000ff */
[----:B------:R0:W-:Y:S01]  /*f340*/  STS.128 [R30], R4 ;  /* 0x000000041e007388 */ /* 0x0001e20000000c00 */
[----:B------:R-:W-:-:S05]  /*f350*/  F2FP.F16.F32.PACK_AB R11, R40, R47 ;  /* 0x0000002f280b723e */ /* 0x000fca00000000ff */
[----:B------:R0:W-:Y:S02]  /*f360*/  STS.128 [R39+0x14400], R8 ;  /* 0x0144000827007388 */ /* 0x0001e40000000c00 */
.L_x_618:
[----:B------:R-:W-:Y:S05]  /*f370*/  BSYNC B2 ;  /* 0x0000000000027941 */ /* 0x000fea0003800000 */
.L_x_617:
[----:B------:R-:W-:Y:S05]  /*f380*/  @P1 BRA `(.L_x_616) ;  /* 0x00000004007c1947 */ /* 0x000fea0003800000 */
[----:B0-----:R-:W2:Y:S01]  /*f390*/  LDL R4, [R1+0x70] ;  /* 0x0000700001047983 */ /* 0x001ea20000100800 */
[----:B------:R-:W-:Y:S01]  /*f3a0*/  LEA.HI R5, R0, R213, RZ, 0x6 ;  /* 0x000000d500057211 */ /* 0x000fe200078f30ff */
[----:B------:R-:W-:Y:S01]  /*f3b0*/  HADD2.F32 R48, -RZ, R13.H0_H0 ;  /* 0x2000000dff307230 */ /* 0x000fe20000004100 */
[----:B------:R-:W-:Y:S01]  /*f3c0*/  LOP3.LUT R6, R225, 0x38, R2, 0xf8, !PT ;  /* 0x00000038e1067812 */ /* 0x000fe200078ef802 */
[--C-:B------:R-:W-:Y:S02]  /*f3d0*/  HADD2.F32 R50, -RZ, R24.reuse.H0_H0 ;  /* 0x20000018ff327230 */ /* 0x100fe40000004100 */
[----:B------:R-:W-:Y:S01]  /*f3e0*/  IMAD.SHL.U32 R7, R5, 0x80, RZ ;  /* 0x0000008005077824 */ /* 0x000fe200078e00ff */
[----:B------:R-:W-:Y:S01]  /*f3f0*/  LOP3.LUT R9, R6, R58, RZ, 0x3c, !PT ;  /* 0x0000003a06097212 */ /* 0x000fe200078e3cff */
[----:B------:R-:W-:Y:S02]  /*f400*/  HADD2.F32 R47, -RZ, R25.H0_H0 ;  /* 0x20000019ff2f7230 */ /* 0x000fe40000004100 */
[----:B------:R-:W-:Y:S01]  /*f410*/  HADD2.F32 R49, -RZ, R24.H1_H1 ;  /* 0x30000018ff317230 */ /* 0x000fe20000004100 */
[----:B------:R-:W-:-:S04]  /*f420*/  LOP3.LUT R8, R7, 0xffffe000, RZ, 0xc0, !PT ;  /* 0xffffe00007087812 */ /* 0x000fc800078ec0ff */
[----:B------:R-:W-:Y:S02]  /*f430*/  IADD3 R8, R9, R8, R229 ;  /* 0x0000000809087210 */ /* 0x000fe40007ffe0e5 */
[----:B--2---:R-:W-:Y:S02]  /*f440*/  R2UR UR4, R4 ;  /* 0x00000000040472ca */ /* 0x004fe400000e0000 */
[----:B------:R-:W-:-:S04]  /*f450*/  LEA.HI R4, R56, R3, RZ, 0x1d ;  /* 0x0000000338047211 */ /* 0x000fc800078fe8ff */
[----:B------:R-:W-:Y:S01]  /*f460*/  SHF.R.S32.HI R5, RZ, 0x1f, R4 ;  /* 0x0000001fff057819 */ /* 0x000fe20000011404 */
[----:B------:R-:W-:-:S03]  /*f470*/  IMAD.SHL.U32 R6, R4, 0x8, RZ ;  /* 0x0000000804067824 */ /* 0x000fc600078e00ff */
[----:B------:R-:W-:Y:S02]  /*f480*/  LEA.HI R5, R5, R4, RZ, 0x3 ;  /* 0x0000000405057211 */ /* 0x000fe400078f18ff */
[----:B------:R-:W-:Y:S02]  /*f490*/  LOP3.LUT R6, R225, 0x38, R6, 0xf8, !PT ;  /* 0x00000038e1067812 */ /* 0x000fe400078ef806 */
[----:B------:R-:W-:Y:S02]  /*f4a0*/  SHF.L.U32 R5, R5, 0xa, RZ ;  /* 0x0000000a05057819 */ /* 0x000fe400000006ff */
[----:B------:R-:W-:Y:S02]  /*f4b0*/  LEA R55, R8, UR4, 0x1 ;  /* 0x0000000408377c11 */ /* 0x000fe4000f8e08ff */
[----:B------:R-:W-:Y:S02]  /*f4c0*/  LOP3.LUT R9, R6, R58, RZ, 0x3c, !PT ;  /* 0x0000003a06097212 */ /* 0x000fe400078e3cff */
[----:B------:R-:W-:-:S02]  /*f4d0*/  LOP3.LUT R8, R5, 0x7fffe000, RZ, 0xc0, !PT ;  /* 0x7fffe00005087812 */ /* 0x000fc400078ec0ff */
[----:B------:R-:W0:Y:S02]  /*f4e0*/  LDS.128 R4, [R55] ;  /* 0x0000000037047984 */ /* 0x000e240000000c00 */
[----:B------:R-:W-:-:S05]  /*f4f0*/  IADD3 R9, R9, R8, R229 ;  /* 0x0000000809097210 */ /* 0x000fca0007ffe0e5 */
[----:B------:R-:W-:-:S05]  /*f500*/  IMAD R30, R9, 0x2, R22 ;  /* 0x00000002091e7824 */ /* 0x000fca00078e0216 */
        /* <DEDUP_REMOVED lines=11> */
[-C--:B------:R-:W-:Y:S01]  /*f5c0*/  FMUL.FTZ R54, R43, R48.reuse ;  /* 0x000000302b367220 */ /* 0x080fe20000410000 */
[----:B------:R-:W-:Y:S02]  /*f5d0*/  HADD2.F32 R43, -RZ, R14.H0_H0 ;  /* 0x2000000eff2b7230 */ /* 0x000fe40000004100 */
[----:B------:R-:W-:Y:S01]  /*f5e0*/  FMUL.FTZ R51, R8, R47 ;  /* 0x0000002f08337220 */ /* 0x000fe20000410000 */
[C---:B------:R-:W-:Y:S01]  /*f5f0*/  FFMA.FTZ R52, R39.reuse, R48, -R52 ;  /* 0x0000003027347223 */ /* 0x040fe20000010834 */
[----:B------:R-:W-:Y:S01]  /*f600*/  FFMA.FTZ R54, R39, R50, R54 ;  /* 0x0000003227367223 */ /* 0x000fe20000010036 */
[----:B------:R-:W-:-:S02]  /*f610*/  HADD2.F32 R39, -RZ, R13.H1_H1 ;  /* 0x3000000dff277230 */ /* 0x000fc40000004100 */
[-C--:B------:R-:W-:Y:S01]  /*f620*/  FMUL.FTZ R53, R8, R43.reuse ;  /* 0x0000002b08357220 */ /* 0x080fe20000410000 */
[----:B------:R-:W-:Y:S01]  /*f630*/  FFMA.FTZ R51, R4, R43, -R51 ;  /* 0x0000002b04337223 */ /* 0x000fe20000010833 */
[C---:B------:R-:W-:Y:S01]  /*f640*/  FMUL.FTZ R43, R44.reuse, R49 ;  /* 0x000000312c2b7220 */ /* 0x040fe20000410000 */
[----:B------:R-:W-:Y:S02]  /*f650*/  HADD2.F32 R9, -RZ, R9.H1_H1 ;  /* 0x30000009ff097230 */ /* 0x000fe40000004100 */
[----:B------:R-:W-:Y:S01]  /*f660*/  FMUL.FTZ R44, R44, R39 ;  /* 0x000000272c2c7220 */ /* 0x000fe20000410000 */
[----:B------:R-:W-:Y:S02]  /*f670*/  HADD2.F32 R48, -RZ, R25.H1_H1 ;  /* 0x30000019ff307230 */ /* 0x000fe40000004100 */
[----:B------:R-:W-:Y:S01]  /*f680*/  FFMA.FTZ R53, R4, R47, R53 ;  /* 0x0000002f04357223 */ /* 0x000fe20000010035 */
[----:B------:R-:W-:Y:S02]  /*f690*/  HADD2.F32 R4, -RZ, R14.H1_H1 ;  /* 0x3000000eff047230 */ /* 0x000fe40000004100 */
[C---:B------:R-:W-:Y:S01]  /*f6a0*/  FFMA.FTZ R43, R40.reuse, R39, -R43 ;  /* 0x00000027282b7223 */ /* 0x040fe2000001082b */
[----:B------:R-:W-:Y:S01]  /*f6b0*/  FFMA.FTZ R44, R40, R49, R44 ;  /* 0x00000031282c7223 */ /* 0x000fe2000001002c */
[----:B------:R-:W-:-:S02]  /*f6c0*/  HADD2.F32 R45, -RZ, R10.H0_H0 ;  /* 0x2000000aff2d7230 */ /* 0x000fc40000004100 */
[C---:B------:R-:W-:Y:S01]  /*f6d0*/  FMUL.FTZ R50, R9.reuse, R48 ;  /* 0x0000003009327220 */ /* 0x040fe20000410000 */
[----:B------:R-:W-:Y:S02]  /*f6e0*/  HADD2.F32 R8, -RZ, R15.H0_H0 ;  /* 0x2000000fff087230 */ /* 0x000fe40000004100 */
[-C--:B------:R-:W-:Y:S01]  /*f6f0*/  FMUL.FTZ R56, R9, R4.reuse ;  /* 0x0000000409387220 */ /* 0x080fe20000410000 */
[----:B------:R-:W-:Y:S02]  /*f700*/  HADD2.F32 R40, -RZ, R26.H0_H0 ;  /* 0x2000001aff287230 */ /* 0x000fe40000004100 */
[----:B------:R-:W-:Y:S01]  /*f710*/  FFMA.FTZ R50, R5, R4, -R50 ;  /* 0x0000000405327223 */ /* 0x000fe20000010832 */
[----:B------:R-:W-:Y:S02]  /*f720*/  HADD2.F32 R10, -RZ, R10.H1_H1 ;  /* 0x3000000aff0a7230 */ /* 0x000fe40000004100 */
[----:B------:R-:W-:Y:S01]  /*f730*/  FMUL.FTZ R49, R45, R8 ;  /* 0x000000082d317220 */ /* 0x000fe20000410000 */
[----:B------:R-:W-:-:S02]  /*f740*/  HADD2.F32 R39, -RZ, R27.H0_H0 ;  /* 0x2000001bff277230 */ /* 0x000fc40000004100 */
[----:B------:R-:W-:Y:S01]  /*f750*/  FMUL.FTZ R4, R45, R40 ;  /* 0x000000282d047220 */ /* 0x000fe20000410000 */
[----:B------:R-:W-:Y:S02]  /*f760*/  HADD2.F32 R9, -RZ, R20.H0_H0 ;  /* 0x20000014ff097230 */ /* 0x000fe40000004100 */
[----:B------:R-:W-:Y:S01]  /*f770*/  FFMA.FTZ R45, R5, R48, R56 ;  /* 0x00000030052d7223 */ /* 0x000fe20000010038 */
[C---:B------:R-:W-:Y:S01]  /*f780*/  FFMA.FTZ R49, R41.reuse, R40, R49 ;  /* 0x0000002829317223 */ /* 0x040fe20000010031 */
[C---:B------:R-:W-:Y:S01]  /*f790*/  FMUL.FTZ R5, R10.reuse, R39 ;  /* 0x000000270a057220 */ /* 0x040fe20000410000 */
[----:B------:R-:W-:Y:S01]  /*f7a0*/  FFMA.FTZ R47, R41, R8, -R4 ;  /* 0x00000008292f7223 */ /* 0x000fe20000010804 */
[-C--:B------:R-:W-:Y:S01]  /*f7b0*/  FMUL.FTZ R41, R10, R9.reuse ;  /* 0x000000090a297220 */ /* 0x080fe20000410000 */
[----:B------:R-:W-:Y:S02]  /*f7c0*/  HADD2.F32 R46, -RZ, R11.H0_H0 ;  /* 0x2000000bff2e7230 */ /* 0x000fe40000004100 */
[----:B------:R-:W-:Y:S01]  /*f7d0*/  FFMA.FTZ R10, R6, R9, -R5 ;  /* 0x00000009060a7223 */ /* 0x000fe20000010805 */
[----:B------:R-:W-:-:S02]  /*f7e0*/  HADD2.F32 R9, -RZ, R26.H1_H1 ;  /* 0x3000001aff097230 */ /* 0x000fc40000004100 */
[----:B------:R-:W-:Y:S01]  /*f7f0*/  FFMA.FTZ R40, R6, R39, R41 ;  /* 0x0000002706287223 */ /* 0x000fe20000010029 */
[----:B------:R-:W-:Y:S02]  /*f800*/  HADD2.F32 R5, -RZ, R15.H1_H1 ;  /* 0x3000000fff057230 */ /* 0x000fe40000004100 */
[----:B------:R-:W-:Y:S02]  /*f810*/  HADD2.F32 R11, -RZ, R11.H1_H1 ;  /* 0x3000000bff0b7230 */ /* 0x000fe40000004100 */
[C---:B------:R-:W-:Y:S01]  /*f820*/  FMUL.FTZ R39, R46.reuse, R9 ;  /* 0x000000092e277220 */ /* 0x040fe20000410000 */
[----:B------:R-:W-:Y:S02]  /*f830*/  HADD2.F32 R8, -RZ, R27.H1_H1 ;  /* 0x3000001bff087230 */ /* 0x000fe40000004100 */
[----:B------:R-:W-:Y:S01]  /*f840*/  FMUL.FTZ R46, R46, R5 ;  /* 0x000000052e2e7220 */ /* 0x000fe20000410000 */
[----:B------:R-:W-:Y:S02]  /*f850*/  HADD2.F32 R4, -RZ, R20.H1_H1 ;  /* 0x30000014ff047230 */ /* 0x000fe40000004100 */
[----:B------:R-:W-:-:S02]  /*f860*/  HADD2.F32 R42, -RZ, R7.H0_H0 ;  /* 0x20000007ff2a7230 */ /* 0x000fc40000004100 */
[C---:B------:R-:W-:Y:S01]  /*f870*/  FMUL.FTZ R6, R11.reuse, R8 ;  /* 0x000000080b067220 */ /* 0x040fe20000410000 */
[----:B------:R-:W-:Y:S02]  /*f880*/  HADD2.F32 R7, -RZ, R7.H1_H1 ;  /* 0x30000007ff077230 */ /* 0x000fe40000004100 */
[-C--:B------:R-:W-:Y:S01]  /*f890*/  FMUL.FTZ R41, R11, R4.reuse ;  /* 0x000000040b297220 */ /* 0x080fe20000410000 */
[C---:B------:R-:W-:Y:S01]  /*f8a0*/  FFMA.FTZ R39, R42.reuse, R5, -R39 ;  /* 0x000000052a277223 */ /* 0x040fe20000010827 */
[----:B------:R-:W-:Y:S01]  /*f8b0*/  FFMA.FTZ R11, R42, R9, R46 ;  /* 0x000000092a0b7223 */ /* 0x000fe2000001002e */
[C---:B------:R-:W-:Y:S01]  /*f8c0*/  FFMA.FTZ R42, R7.reuse, R4, -R6 ;  /* 0x00000004072a7223 */ /* 0x040fe20000010806 */
[----:B------:R-:W-:Y:S01]  /*f8d0*/  FFMA.FTZ R46, R7, R8, R41 ;  /* 0x00000008072e7223 */ /* 0x000fe20000010029 */
[----:B------:R-:W-:Y:S02]  /*f8e0*/  F2FP.F16.F32.PACK_AB R4, R51, R52 ;  /* 0x000000343304723e */ /* 0x000fe400000000ff */
[----:B------:R-:W-:-:S02]  /*f8f0*/  F2FP.F16.F32.PACK_AB R5, R50, R43 ;  /* 0x0000002b3205723e */ /* 0x000fc400000000ff */
[----:B------:R-:W-:Y:S02]  /*f900*/  F2FP.F16.F32.PACK_AB R6, R10, R47 ;  /* 0x0000002f0a06723e */ /* 0x000fe400000000ff */
[----:B------:R-:W-:Y:S02]  /*f910*/  F2FP.F16.F32.PACK_AB R7, R42, R39 ;  /* 0x000000272a07723e */ /* 0x000fe400000000ff */
[----:B------:R-:W-:Y:S02]  /*f920*/  F2FP.F16.F32.PACK_AB R8, R53, R54 ;  /* 0x000000363508723e */ /* 0x000fe400000000ff */
[----:B------:R-:W-:Y:S01]  /*f930*/  F2FP.F16.F32.PACK_AB R9, R45, R44 ;  /* 0x0000002c2d09723e */ /* 0x000fe200000000ff */
[----:B------:R1:W-:Y:S01]  /*f940*/  STS.128 [R55], R4 ;  /* 0x0000000437007388 */ /* 0x0003e20000000c00 */
[----:B------:R-:W-:Y:S02]  /*f950*/  F2FP.F16.F32.PACK_AB R10, R40, R49 ;  /* 0x00000031280a723e */ /* 0x000fe400000000ff */
[----:B------:R-:W-:-:S05]  /*f960*/  F2FP.F16.F32.PACK_AB R11, R46, R11 ;  /* 0x0000000b2e0b723e */ /* 0x000fca00000000ff */
[----:B------:R1:W-:Y:S02]  /*f970*/  STS.128 [R30+0x14400], R8 ;  /* 0x014400081e007388 */ /* 0x0003e40000000c00 */
.L_x_616:
[----:B------:R-:W-:Y:S05]  /*f980*/  BSYNC B1 ;  /* 0x0000000000017941 */ /* 0x000fea0003800000 */
.L_x_615:
[----:B------:R-:W-:Y:S01]  /*f990*/  ISETP.GE.AND P0, PT, R31, R12, PT ;  /* 0x0000000c1f00720c */ /* 0x000fe20003f06270 */
[----:B------:R-:W-:-:S12]  /*f9a0*/  BSSY B1, `(.L_x_619) ;  /* 0x00000cb000017945 */ /* 0x000fd80003800000 */
[----:B------:R-:W-:Y:S05]  /*f9b0*/  @P0 BRA `(.L_x_620) ;  /* 0x0000000c00240947 */ /* 0x000fea0003800000 */
[----:B------:R2:W5:Y:S01]  /*f9c0*/  LDL R63, [R1+0x70] ;  /* 0x00007000013f7983 */ /* 0x0005620000100800 */
[----:B------:R-:W3:Y:S03]  /*f9d0*/  LDC R54, c[0x0][0x3f4] ;  /* 0x0000fd00ff367b82 */ /* 0x000ee60000000800 */
[----:B------:R2:W5:Y:S01]  /*f9e0*/  LDL R60, [R1+0x58] ;  /* 0x00005800013c7983 */ /* 0x0005620000100800 */
[C---:B------:R-:W-:Y:S01]  /*f9f0*/  VIADD R61, R219.reuse, 0x20 ;  /* 0x00000020db3d7836 */ /* 0x040fe20000000000 */
[----:B------:R-:W-:Y:S01]  /*fa00*/  BSSY B2, `(.L_x_621) ;  /* 0x0000065000027945 */ /* 0x000fe20003800000 */
[----:B------:R-:W-:-:S03]  /*fa10*/  VIADD R62, R219, 0x20 ;  /* 0x00000020db3e7836 */ /* 0x000fc60000000000 */
[----:B------:R-:W-:Y:S01]  /*fa20*/  SHF.L.U32 R61, R61, 0x6, RZ ;  /* 0x000000063d3d7819 */ /* 0x000fe200000006ff */
[----:B------:R-:W-:-:S03]  /*fa30*/  IMAD.SHL.U32 R62, R62, 0x40, RZ ;  /* 0x000000403e3e7824 */ /* 0x000fc600078e00ff */
[----:B------:R-:W-:Y:S02]  /*fa40*/  LOP3.LUT R61, R61, 0x1c0, RZ, 0xc0, !PT ;  /* 0x000001c03d3d7812 */ /* 0x000fe400078ec0ff */
[----:B------:R-:W-:Y:S02]  /*fa50*/  LOP3.LUT R62, R62, 0x1c0, RZ, 0xc0, !PT ;  /* 0x000001c03e3e7812 */ /* 0x000fe400078ec0ff */
[----:B------:R-:W-:Y:S02]  /*fa60*/  SHF.R.U32.HI R61, RZ, 0x3, R61 ;  /* 0x00000003ff3d7819 */ /* 0x000fe4000001163d */
[-C--:B---3--:R-:W-:Y:S02]  /*fa70*/  ISETP.GE.AND P0, PT, R16, R54.reuse, PT ;  /* 0x000000361000720c */ /* 0x088fe40003f06270 */
[----:B------:R-:W-:-:S11]  /*fa80*/  ISETP.GE.AND P1, PT, R213, R54, PT ;  /* 0x00000036d500720c */ /* 0x000fd60003f26270 */
[----:B--2---:R-:W-:Y:S05]  /*fa90*/  @P0 BRA `(.L_x_622) ;  /* 0x00000004006c0947 */ /* 0x004fea0003800000 */
[----:B01----:R-:W2:Y:S01]  /*faa0*/  LDL R4, [R1+0x68] ;  /* 0x0000680001047983 */ /* 0x003ea20000100800 */
[----:B-----5:R-:W-:Y:S01]  /*fab0*/  R2UR UR4, R63 ;  /* 0x000000003f0472ca */ /* 0x020fe200000e0000 */
[----:B------:R-:W-:Y:S01]  /*fac0*/  HADD2.F32 R49, -RZ, R35.H0_H0 ;  /* 0x20000023ff317230 */ /* 0x000fe20000004100 */
[----:B------:R-:W-:Y:S01]  /*fad0*/  LOP3.LUT R6, R62, 0x38, R16, 0xf8, !PT ;  /* 0x000000383e067812 */ /* 0x000fe200078ef810 */
[----:B------:R-:W-:Y:S02]  /*fae0*/  HADD2.F32 R47, -RZ, R29.H0_H0 ;  /* 0x2000001dff2f7230 */ /* 0x000fe40000004100 */
[----:B------:R-:W-:Y:S01]  /*faf0*/  HADD2.F32 R50, -RZ, R36.H0_H0 ;  /* 0x20000024ff327230 */ /* 0x000fe20000004100 */
[----:B------:R-:W-:Y:S01]  /*fb00*/  LOP3.LUT R6, R60, R6, R61, 0xf6, !PT ;  /* 0x000000063c067212 */ /* 0x000fe200078ef63d */
[----:B------:R-:W-:Y:S02]  /*fb10*/  HADD2.F32 R48, -RZ, R32.H0_H0 ;  /* 0x20000020ff307230 */ /* 0x000fe40000004100 */
[----:B------:R-:W-:-:S02]  /*fb20*/  HADD2.F32 R51, -RZ, R35.H1_H1 ;  /* 0x30000023ff337230 */ /* 0x000fc40000004100 */
[----:B------:R-:W-:Y:S02]  /*fb30*/  HADD2.F32 R53, -RZ, R36.H1_H1 ;  /* 0x30000024ff357230 */ /* 0x000fe40000004100 */
[----:B------:R-:W-:Y:S01]  /*fb40*/  LEA R59, R6, UR4, 0x1 ;  /* 0x00000004063b7c11 */ /* 0x000fe2000f8e08ff */
[--C-:B------:R-:W-:Y:S02]  /*fb50*/  HADD2.F32 R58, -RZ, R38.reuse.H0_H0 ;  /* 0x20000026ff3a7230 */ /* 0x100fe40000004100 */
[----:B------:R-:W-:Y:S02]  /*fb60*/  HADD2.F32 R52, -RZ, R33.H0_H0 ;  /* 0x20000021ff347230 */ /* 0x000fe40000004100 */
[--C-:B------:R-:W-:Y:S02]  /*fb70*/  HADD2.F32 R56, -RZ, R37.reuse.H0_H0 ;  /* 0x20000025ff387230 */ /* 0x100fe40000004100 */
[----:B------:R-:W-:Y:S02]  /*fb80*/  HADD2.F32 R55, -RZ, R37.H1_H1 ;  /* 0x30000025ff377230 */ /* 0x000fe40000004100 */
[----:B------:R-:W-:Y:S01]  /*fb90*/  HADD2.F32 R57, -RZ, R38.H1_H1 ;  /* 0x30000026ff397230 */ /* 0x000fe20000004100 */
[----:B--2---:R-:W-:-:S04]  /*fba0*/  LEA.HI R4, R54, R4, RZ, 0x1d ;  /* 0x0000000436047211 */ /* 0x004fc800078fe8ff */
[----:B------:R-:W-:Y:S02]  /*fbb0*/  SHF.R.S32.HI R7, RZ, 0x1f, R4 ;  /* 0x0000001fff077819 */ /* 0x000fe40000011404 */
[----:B------:R-:W-:Y:S02]  /*fbc0*/  SHF.L.U32 R5, R4, 0x3, RZ ;  /* 0x0000000304057819 */ /* 0x000fe400000006ff */
[----:B------:R-:W-:Y:S02]  /*fbd0*/  LEA.HI R7, R7, R4, RZ, 0x3 ;  /* 0x0000000407077211 */ /* 0x000fe400078f18ff */
[----:B------:R-:W-:-:S03]  /*fbe0*/  LOP3.LUT R4, R62, 0x38, R5, 0xf8, !PT ;  /* 0x000000383e047812 */ /* 0x000fc600078ef805 */
[----:B------:R-:W-:Y:S01]  /*fbf0*/  IMAD.SHL.U32 R7, R7, 0x400, RZ ;  /* 0x0000040007077824 */ /* 0x000fe200078e00ff */
[----:B------:R-:W-:-:S04]  /*fc00*/  LOP3.LUT R8, R4, R61, RZ, 0x3c, !PT ;  /* 0x0000003d04087212 */ /* 0x000fc800078e3cff */
[----:B------:R-:W-:Y:S02]  /*fc10*/  LOP3.LUT R9, R7, 0x7fffe000, RZ, 0xc0, !PT ;  /* 0x7fffe00007097812 */ /* 0x000fe400078ec0ff */
        /* <DEDUP_REMOVED lines=12> */
[--C-:B------:R-:W-:Y:S02]  /*fce0*/  HADD2.F32 R43, -RZ, R9.reuse.H0_H0 ;  /* 0x20000009ff2b7230 */ /* 0x100fe40000004100 */
[-C--:B------:R-:W-:Y:S01]  /*fcf0*/  FMUL.FTZ R46, R49, R42.reuse ;  /* 0x0000002a312e7220 */ /* 0x080fe20000410000 */
[C---:B------:R-:W-:Y:S01]  /*fd00*/  FMUL.FTZ R42, R47.reuse, R42 ;  /* 0x0000002a2f2a7220 */ /* 0x040fe20000410000 */
[----:B------:R-:W-:Y:S02]  /*fd10*/  HADD2.F32 R9, -RZ, R9.H1_H1 ;  /* 0x30000009ff097230 */ /* 0x000fe40000004100 */
[-C--:B------:R-:W-:Y:S01]  /*fd20*/  FFMA.FTZ R46, R47, R31.reuse, -R46 ;  /* 0x0000001f2f2e7223 */ /* 0x080fe2000001082e */
[----:B------:R-:W-:Y:S01]  /*fd30*/  FFMA.FTZ R42, R49, R31, R42 ;  /* 0x0000001f312a7223 */ /* 0x000fe2000001002a */
[----:B------:R-:W-:Y:S01]  /*fd40*/  FMUL.FTZ R47, R50, R8 ;  /* 0x00000008322f7220 */ /* 0x000fe20000410000 */
[----:B------:R-:W-:-:S02]  /*fd50*/  HADD2.F32 R49, -RZ, R29.H1_H1 ;  /* 0x3000001dff317230 */ /* 0x000fc40000004100 */
[C---:B------:R-:W-:Y:S01]  /*fd60*/  FMUL.FTZ R31, R48.reuse, R8 ;  /* 0x00000008301f7220 */ /* 0x040fe20000410000 */
[-C--:B------:R-:W-:Y:S01]  /*fd70*/  FMUL.FTZ R8, R51, R43.reuse ;  /* 0x0000002b33087220 */ /* 0x080fe20000410000 */
[-C--:B------:R-:W-:Y:S01]  /*fd80*/  FFMA.FTZ R47, R48, R4.reuse, -R47 ;  /* 0x00000004302f7223 */ /* 0x080fe2000001082f */
[----:B------:R-:W-:Y:S02]  /*fd90*/  HADD2.F32 R44, -RZ, R10.H0_H0 ;  /* 0x2000000aff2c7230 */ /* 0x000fe40000004100 */
[C---:B------:R-:W-:Y:S01]  /*fda0*/  FMUL.FTZ R48, R49.reuse, R43 ;  /* 0x0000002b31307220 */ /* 0x040fe20000410000 */
[----:B------:R-:W-:Y:S01]  /*fdb0*/  FFMA.FTZ R43, R49, R39, -R8 ;  /* 0x00000027312b7223 */ /* 0x000fe20000010808 */
[----:B------:R-:W-:Y:S02]  /*fdc0*/  HADD2.F32 R49, -RZ, R32.H1_H1 ;  /* 0x30000020ff317230 */ /* 0x000fe40000004100 */
[----:B------:R-:W-:Y:S01]  /*fdd0*/  FFMA.FTZ R31, R50, R4, R31 ;  /* 0x00000004321f7223 */ /* 0x000fe2000001001f */
[----:B------:R-:W-:Y:S01]  /*fde0*/  FMUL.FTZ R4, R53, R9 ;  /* 0x0000000935047220 */ /* 0x000fe20000410000 */
[----:B------:R-:W-:-:S02]  /*fdf0*/  HADD2.F32 R10, -RZ, R10.H1_H1 ;  /* 0x3000000aff0a7230 */ /* 0x000fc40000004100 */
[----:B------:R-:W-:Y:S01]  /*fe00*/  FFMA.FTZ R48, R51, R39, R48 ;  /* 0x0000002733307223 */ /* 0x000fe20000010030 */
[C---:B------:R-:W-:Y:S01]  /*fe10*/  FMUL.FTZ R8, R49.reuse, R9 ;  /* 0x0000000931087220 */ /* 0x040fe20000410000 */
[-C--:B------:R-:W-:Y:S01]  /*fe20*/  FFMA.FTZ R50, R49, R5.reuse, -R4 ;  /* 0x0000000531327223 */ /* 0x080fe20000010804 */
[----:B------:R-:W-:Y:S02]  /*fe30*/  HADD2.F32 R4, -RZ, R34.H0_H0 ;  /* 0x20000022ff047230 */ /* 0x000fe40000004100 */
[----:B------:R-:W-:Y:S01]  /*fe40*/  FMUL.FTZ R39, R56, R44 ;  /* 0x0000002c38277220 */ /* 0x000fe20000410000 */
[----:B------:R-:W-:Y:S01]  /*fe50*/  FFMA.FTZ R9, R53, R5, R8 ;  /* 0x0000000535097223 */ /* 0x000fe20000010008 */
[-C--:B------:R-:W-:Y:S01]  /*fe60*/  FMUL.FTZ R5, R58, R10.reuse ;  /* 0x0000000a3a057220 */ /* 0x080fe20000410000 */
[--C-:B------:R-:W-:Y:S02]  /*fe70*/  HADD2.F32 R45, -RZ, R11.reuse.H0_H0 ;  /* 0x2000000bff2d7230 */ /* 0x100fe40000004100 */
[----:B------:R-:W-:Y:S01]  /*fe80*/  FMUL.FTZ R51, R4, R10 ;  /* 0x0000000a04337220 */ /* 0x000fe20000410000 */
[----:B------:R-:W-:-:S02]  /*fe90*/  HADD2.F32 R11, -RZ, R11.H1_H1 ;  /* 0x3000000bff0b7230 */ /* 0x000fc40000004100 */
[----:B------:R-:W-:Y:S01]  /*fea0*/  FMUL.FTZ R49, R52, R44 ;  /* 0x0000002c34317220 */ /* 0x000fe20000410000 */
[----:B------:R-:W-:Y:S01]  /*feb0*/  FFMA.FTZ R10, R4, R6, -R5 ;  /* 0x00000006040a7223 */ /* 0x000fe20000010805 */
[----:B------:R-:W-:Y:S02]  /*fec0*/  HADD2.F32 R5, -RZ, R33.H1_H1 ;  /* 0x30000021ff057230 */ /* 0x000fe40000004100 */
[-C--:B------:R-:W-:Y:S01]  /*fed0*/  FFMA.FTZ R39, R52, R40.reuse, -R39 ;  /* 0x0000002834277223 */ /* 0x080fe20000010827 */
[----:B------:R-:W-:Y:S02]  /*fee0*/  HADD2.F32 R53, -RZ, R34.H1_H1 ;  /* 0x30000022ff357230 */ /* 0x000fe40000004100 */
[----:B------:R-:W-:Y:S01]  /*fef0*/  FFMA.FTZ R49, R56, R40, R49 ;  /* 0x0000002838317223 */ /* 0x000fe20000010031 */
[--C-:B------:R-:W-:Y:S02]  /*ff00*/  HADD2.F32 R41, -RZ, R7.reuse.H0_H0 ;  /* 0x20000007ff297230 */ /* 0x100fe40000004100 */
[----:B------:R-:W-:Y:S01]  /*ff10*/  FFMA.FTZ R40, R58, R6, R51 ;  /* 0x000000063a287223 */ /* 0x000fe20000010033 */
[----:B------:R-:W-:-:S02]  /*ff20*/  HADD2.F32 R7, -RZ, R7.H1_H1 ;  /* 0x30000007ff077230 */ /* 0x000fc40000004100 */
[----:B------:R-:W-:Y:S01]  /*ff30*/  FMUL.FTZ R4, R55, R45 ;  /* 0x0000002d37047220 */ /* 0x000fe20000410000 */
[----:B------:R-:W-:Y:S01]  /*ff40*/  FMUL.FTZ R8, R57, R11 ;  /* 0x0000000b39087220 */ /* 0x000fe20000410000 */
[----:B------:R-:W-:Y:S01]  /*ff50*/  FMUL.FTZ R6, R5, R45 ;  /* 0x0000002d05067220 */ /* 0x000fe20000410000 */
[----:B------:R-:W-:Y:S01]  /*ff60*/  FMUL.FTZ R52, R53, R11 ;  /* 0x0000000b35347220 */ /* 0x000fe20000410000 */
[----:B------:R-:W-:Y:S01]  /*ff70*/  FFMA.FTZ R11, R5, R41, -R4 ;  /* 0x00000029050b7223 */ /* 0x000fe20000010804 */
[----:B------:R-:W-:Y:S01]  /*ff80*/  FFMA.FTZ R44, R53, R7, -R8 ;  /* 0x00000007352c7223 */ /* 0x000fe20000010808 */
[----:B------:R-:W-:Y:S01]  /*ff90*/  FFMA.FTZ R41, R55, R41, R6 ;  /* 0x0000002937297223 */ /* 0x000fe20000010006 */
        /* <DEDUP_REMOVED lines=11> */
.L_x_622:
[----:B------:R-:W-:Y:S05]  /*10050*/  BSYNC B2 ;  /* 0x0000000000027941 */ /* 0x000fea0003800000 */
.L_x_621:
[----:B------:R-:W-:Y:S05]  /*10060*/  @P1 BRA `(.L_x_620) ;  /* 0x0000000400781947 */ /* 0x000fea0003800000 */
[----:B012---:R-:W-:Y:S01]  /*10070*/  LEA.HI R4, R0, R213, RZ, 0x6 ;  /* 0x000000d500047211 */ /* 0x007fe200078f30ff */
[----:B------:R-:W-:Y:S01]  /*10080*/  HADD2.F32 R49, -RZ, R24.H0_H0 ;  /* 0x20000018ff317230 */ /* 0x000fe20000004100 */
[----:B------:R-:W-:Y:S01]  /*10090*/  LEA.HI R54, R54, R3, RZ, 0x1d ;  /* 0x0000000336367211 */ /* 0x000fe200078fe8ff */
[----:B------:R-:W-:Y:S01]  /*100a0*/  HADD2.F32 R47, -RZ, R13.H0_H0 ;  /* 0x2000000dff2f7230 */ /* 0x000fe20000004100 */
[----:B------:R-:W-:Y:S01]  /*100b0*/  LOP3.LUT R6, R62, 0x38, R2, 0xf8, !PT ;  /* 0x000000383e067812 */ /* 0x000fe200078ef802 */
[--C-:B------:R-:W-:Y:S01]  /*100c0*/  HADD2.F32 R50, -RZ, R25.reuse.H0_H0 ;  /* 0x20000019ff327230 */ /* 0x100fe20000004100 */
[----:B------:R-:W-:Y:S01]  /*100d0*/  SHF.L.U32 R4, R4, 0x7, RZ ;  /* 0x0000000704047819 */ /* 0x000fe200000006ff */
[----:B------:R-:W-:Y:S01]  /*100e0*/  HADD2.F32 R48, -RZ, R14.H0_H0 ;  /* 0x2000000eff307230 */ /* 0x000fe20000004100 */
[----:B------:R-:W-:Y:S01]  /*100f0*/  SHF.R.S32.HI R5, RZ, 0x1f, R54 ;  /* 0x0000001fff057819 */ /* 0x000fe20000011436 */
[----:B------:R-:W-:Y:S01]  /*10100*/  HADD2.F32 R51, -RZ, R24.H1_H1 ;  /* 0x30000018ff337230 */ /* 0x000fe20000004100 */
[-C--:B------:R-:W-:Y:S01]  /*10110*/  LOP3.LUT R7, R6, R61.reuse, RZ, 0x3c, !PT ;  /* 0x0000003d06077212 */ /* 0x080fe200078e3cff */
[----:B------:R-:W-:Y:S01]  /*10120*/  HADD2.F32 R53, -RZ, R25.H1_H1 ;  /* 0x30000019ff357230 */ /* 0x000fe20000004100 */
[----:B------:R-:W-:Y:S01]  /*10130*/  LOP3.LUT R6, R4, 0xffffe000, RZ, 0xc0, !PT ;  /* 0xffffe00004067812 */ /* 0x000fe200078ec0ff */
[----:B------:R-:W-:Y:S01]  /*10140*/  IMAD.SHL.U32 R4, R54, 0x8, RZ ;  /* 0x0000000836047824 */ /* 0x000fe200078e00ff */
[----:B------:R-:W-:Y:S01]  /*10150*/  LEA.HI R5, R5, R54, RZ, 0x3 ;  /* 0x0000003605057211 */ /* 0x000fe200078f18ff */
[----:B------:R-:W-:Y:S01]  /*10160*/  HADD2.F32 R56, -RZ, R27.H0_H0 ;  /* 0x2000001bff387230 */ /* 0x000fe20000004100 */
[----:B-----5:R-:W-:Y:S01]  /*10170*/  R2UR UR4, R63 ;  /* 0x000000003f0472ca */ /* 0x020fe200000e0000 */
[----:B------:R-:W-:Y:S01]  /*10180*/  HADD2.F32 R52, -RZ, R15.H0_H0 ;  /* 0x2000000fff347230 */ /* 0x000fe20000004100 */
[----:B------:R-:W-:Y:S01]  /*10190*/  LOP3.LUT R4, R62, 0x38, R4, 0xf8, !PT ;  /* 0x000000383e047812 */ /* 0x000fe200078ef804 */
[----:B------:R-:W-:Y:S01]  /*101a0*/  IMAD.SHL.U32 R5, R5, 0x400, RZ ;  /* 0x0000040005057824 */ /* 0x000fe200078e00ff */
[----:B------:R-:W-:Y:S01]  /*101b0*/  IADD3 R6, R7, R6, R60 ;  /* 0x0000000607067210 */ /* 0x000fe20007ffe03c */
[--C-:B------:R-:W-:Y:S01]  /*101c0*/  HADD2.F32 R54, -RZ, R26.reuse.H0_H0 ;  /* 0x2000001aff367230 */ /* 0x100fe20000004100 */
[----:B------:R-:W-:Y:S01]  /*101d0*/  LOP3.LUT R8, R4, R61, RZ, 0x3c, !PT ;  /* 0x0000003d04087212 */ /* 0x000fe200078e3cff */
[----:B------:R-:W-:Y:S01]  /*101e0*/  HADD2.F32 R55, -RZ, R26.H1_H1 ;  /* 0x3000001aff377230 */ /* 0x000fe20000004100 */
[----:B------:R-:W-:Y:S01]  /*101f0*/  LOP3.LUT R9, R5, 0x7fffe000, RZ, 0xc0, !PT ;  /* 0x7fffe00005097812 */ /* 0x000fe200078ec0ff */
[----:B------:R-:W-:-:S03]  /*10200*/  HADD2.F32 R57, -RZ, R27.H1_H1 ;  /* 0x3000001bff397230 */ /* 0x000fc60000004100 */
[----:B------:R-:W-:Y:S02]  /*10210*/  IADD3 R9, R8, R9, R60 ;  /* 0x0000000908097210 */ /* 0x000fe40007ffe03c */
[----:B------:R-:W-:Y:S02]  /*10220*/  LEA R58, R6, UR4, 0x1 ;  /* 0x00000004063a7c11 */ /* 0x000fe4000f8e08ff */
[----:B------:R-:W-:-:S03]  /*10230*/  LEA R30, R9, R22, 0x1 ;  /* 0x00000016091e7211 */ /* 0x000fc600078e08ff */
[----:B------:R-:W0:Y:S04]  /*10240*/  LDS.128 R4, [R58] ;  /* 0x000000003a047984 */ /* 0x000e280000000c00 */
[----:B------:R-:W1:Y:S01]  /*10250*/  LDS.128 R8, [R30+0x14400] ;  /* 0x014400001e087984 */ /* 0x000e620000000c00 */
[--C-:B0-----:R-:W-:Y:S02]  /*10260*/  HADD2.F32 R31, -RZ, R4.reuse.H0_H0 ;  /* 0x20000004ff1f7230 */ /* 0x101fe40000004100 */
[----:B------:R-:W-:Y:S02]  /*10270*/  HADD2.F32 R4, -RZ, R4.H1_H1 ;  /* 0x30000004ff047230 */ /* 0x000fe40000004100 */
[--C-:B-1----:R-:W-:Y:S02]  /*10280*/  HADD2.F32 R42, -RZ, R8.reuse.H0_H0 ;  /* 0x20000008ff2a7230 */ /* 0x102fe40000004100 */
[----:B------:R-:W-:-:S02]  /*10290*/  HADD2.F32 R8, -RZ, R8.H1_H1 ;  /* 0x30000008ff087230 */ /* 0x000fc40000004100 */
[----:B------:R-:W-:Y:S02]  /*102a0*/  HADD2.F32 R43, -RZ, R9.H0_H0 ;  /* 0x20000009ff2b7230 */ /* 0x000fe40000004100 */
[-C--:B------:R-:W-:Y:S01]  /*102b0*/  FMUL.FTZ R46, R49, R42.reuse ;  /* 0x0000002a312e7220 */ /* 0x080fe20000410000 */
[C---:B------:R-:W-:Y:S01]  /*102c0*/  FMUL.FTZ R42, R47.reuse, R42 ;  /* 0x0000002a2f2a7220 */ /* 0x040fe20000410000 */
[----:B------:R-:W-:Y:S02]  /*102d0*/  HADD2.F32 R39, -RZ, R5.H0_H0 ;  /* 0x20000005ff277230 */ /* 0x000fe40000004100 */
[-C--:B------:R-:W-:Y:S01]  /*102e0*/  FFMA.FTZ R46, R47, R31.reuse, -R46 ;  /* 0x0000001f2f2e7223 */ /* 0x080fe2000001082e */
[----:B------:R-:W-:Y:S01]  /*102f0*/  FFMA.FTZ R42, R49, R31, R42 ;  /* 0x0000001f312a7223 */ /* 0x000fe2000001002a */
[-C--:B------:R-:W-:Y:S01]  /*10300*/  FMUL.FTZ R47, R50, R8.reuse ;  /* 0x00000008322f7220 */ /* 0x080fe20000410000 */
[----:B------:R-:W-:Y:S02]  /*10310*/  HADD2.F32 R49, -RZ, R13.H1_H1 ;  /* 0x3000000dff317230 */ /* 0x000fe40000004100 */
[C---:B------:R-:W-:Y:S01]  /*10320*/  FMUL.FTZ R31, R48.reuse, R8 ;  /* 0x00000008301f7220 */ /* 0x040fe20000410000 */
[----:B------:R-:W-:Y:S01]  /*10330*/  FMUL.FTZ R8, R51, R43 ;  /* 0x0000002b33087220 */ /* 0x000fe20000410000 */
[----:B------:R-:W-:Y:S01]  /*10340*/  FFMA.FTZ R47, R48, R4, -R47 ;  /* 0x00000004302f7223 */ /* 0x000fe2000001082f */
[----:B------:R-:W-:-:S02]  /*10350*/  HADD2.F32 R9, -RZ, R9.H1_H1 ;  /* 0x30000009ff097230 */ /* 0x000fc40000004100 */
[C---:B------:R-:W-:Y:S01]  /*10360*/  FMUL.FTZ R48, R49.reuse, R43 ;  /* 0x0000002b31307220 */ /* 0x040fe20000410000 */
[----:B------:R-:W-:Y:S01]  /*10370*/  FFMA.FTZ R43, R49, R39, -R8 ;  /* 0x00000027312b7223 */ /* 0x000fe20000010808 */
[----:B------:R-:W-:Y:S02]  /*10380*/  HADD2.F32 R49, -RZ, R14.H1_H1 ;  /* 0x3000000eff317230 */ /* 0x000fe40000004100 */
[----:B------:R-:W-:Y:S01]  /*10390*/  FFMA.FTZ R31, R50, R4, R31 ;  /* 0x00000004321f7223 */ /* 0x000fe2000001001f */
[----:B------:R-:W-:Y:S02]  /*103a0*/  HADD2.F32 R5, -RZ, R5.H1_H1 ;  /* 0x30000005ff057230 */ /* 0x000fe40000004100 */
[-C--:B------:R-:W-:Y:S01]  /*103b0*/  FMUL.FTZ R4, R53, R9.reuse ;  /* 0x0000000935047220 */ /* 0x080fe20000410000 */
[--C-:B------:R-:W-:Y:S02]  /*103c0*/  HADD2.F32 R44, -RZ, R10.reuse.H0_H0 ;  /* 0x2000000aff2c7230 */ /* 0x100fe40000004100 */
[----:B------:R-:W-:Y:S01]  /*103d0*/  FMUL.FTZ R8, R49, R9 ;  /* 0x0000000931087220 */ /* 0x000fe20000410000 */
[----:B------:R-:W-:-:S02]  /*103e0*/  HADD2.F32 R10, -RZ, R10.H1_H1 ;  /* 0x3000000aff0a7230 */ /* 0x000fc40000004100 */
[-C--:B------:R-:W-:Y:S01]  /*103f0*/  FFMA.FTZ R50, R49, R5.reuse, -R4 ;  /* 0x0000000531327223 */ /* 0x080fe20000010804 */
[----:B------:R-:W-:Y:S02]  /*10400*/  HADD2.F32 R40, -RZ, R6.H0_H0 ;  /* 0x20000006ff287230 */ /* 0x000fe40000004100 */
[----:B------:R-:W-:Y:S01]  /*10410*/  FFMA.FTZ R9, R53, R5, R8 ;  /* 0x0000000535097223 */ /* 0x000fe20000010008 */
[----:B------:R-:W-:Y:S02]  /*10420*/  HADD2.F32 R4, -RZ, R20.H0_H0 ;  /* 0x20000014ff047230 */ /* 0x000fe40000004100 */
[----:B------:R-:W-:Y:S01]  /*10430*/  FMUL.FTZ R5, R56, R10 ;  /* 0x0000000a38057220 */ /* 0x000fe20000410000 */
[----:B------:R-:W-:Y:S02]  /*10440*/  HADD2.F32 R6, -RZ, R6.H1_H1 ;  /* 0x30000006ff067230 */ /* 0x000fe40000004100 */
[----:B------:R-:W-:Y:S01]  /*10450*/  FFMA.FTZ R48, R51, R39, R48 ;  /* 0x0000002733307223 */ /* 0x000fe20000010030 */
[----:B------:R-:W-:-:S02]  /*10460*/  HADD2.F32 R45, -RZ, R11.H0_H0 ;  /* 0x2000000bff2d7230 */ /* 0x000fc40000004100 */
[----:B------:R-:W-:Y:S01]  /*10470*/  FMUL.FTZ R51, R4, R10 ;  /* 0x0000000a04337220 */ /* 0x000fe20000410000 */
[----:B------:R-:W-:Y:S02]  /*10480*/  HADD2.F32 R11, -RZ, R11.H1_H1 ;  /* 0x3000000bff0b7230 */ /* 0x000fe40000004100 */
[-C--:B------:R-:W-:Y:S01]  /*10490*/  FMUL.FTZ R39, R54, R44.reuse ;  /* 0x0000002c36277220 */ /* 0x080fe20000410000 */
[----:B------:R-:W-:Y:S01]  /*104a0*/  FMUL.FTZ R49, R52, R44 ;  /* 0x0000002c34317220 */ /* 0x000fe20000410000 */
[----:B------:R-:W-:Y:S01]  /*104b0*/  FFMA.FTZ R10, R4, R6, -R5 ;  /* 0x00000006040a7223 */ /* 0x000fe20000010805 */
[----:B------:R-:W-:Y:S02]  /*104c0*/  HADD2.F32 R5, -RZ, R15.H1_H1 ;  /* 0x3000000fff057230 */ /* 0x000fe40000004100 */
[-C--:B------:R-:W-:Y:S01]  /*104d0*/  FFMA.FTZ R39, R52, R40.reuse, -R39 ;  /* 0x0000002834277223 */ /* 0x080fe20000010827 */
[----:B------:R-:W-:Y:S02]  /*104e0*/  HADD2.F32 R53, -RZ, R20.H1_H1 ;  /* 0x30000014ff357230 */ /* 0x000fe40000004100 */
[----:B------:R-:W-:Y:S01]  /*104f0*/  FFMA.FTZ R49, R54, R40, R49 ;  /* 0x0000002836317223 */ /* 0x000fe20000010031 */
[----:B------:R-:W-:-:S02]  /*10500*/  HADD2.F32 R41, -RZ, R7.H0_H0 ;  /* 0x20000007ff297230 */ /* 0x000fc40000004100 */
[----:B------:R-:W-:Y:S01]  /*10510*/  FFMA.FTZ R40, R56, R6, R51 ;  /* 0x0000000638287223 */ /* 0x000fe20000010033 */
[----:B------:R-:W-:Y:S02]  /*10520*/  HADD2.F32 R7, -RZ, R7.H1_H1 ;  /* 0x30000007ff077230 */ /* 0x000fe40000004100 */
        /* <DEDUP_REMOVED lines=15> */
[----:B------:R-:W-:-:S02]  /*10620*/  F2FP.F16.F32.PACK_AB R10, R40, R49 ;  /* 0x00000031280a723e */ /* 0x000fc400000000ff */
[----:B------:R-:W-:-:S05]  /*10630*/  F2FP.F16.F32.PACK_AB R11, R52, R41 ;  /* 0x00000029340b723e */ /* 0x000fca00000000ff */
[----:B------:R3:W-:Y:S02]  /*10640*/  STS.128 [R30+0x14400], R8 ;  /* 0x014400081e007388 */ /* 0x0007e40000000c00 */
.L_x_620:
[----:B------:R-:W-:Y:S05]  /*10650*/  BSYNC B1 ;  /* 0x0000000000017941 */ /* 0x000fea0003800000 */
.L_x_619:
[----:B0123--:R-:W-:Y:S01]  /*10660*/  VIADD R4, R219, 0x40 ;  /* 0x00000040db047836 */ /* 0x00ffe20000000000 */
[----:B------:R-:W-:Y:S04]  /*10670*/  BSSY B1, `(.L_x_623) ;  /* 0x00000cc000017945 */ /* 0x000fe80003800000 */
[----:B------:R-:W-:-:S13]  /*10680*/  ISETP.GE.AND P0, PT, R4, R12, PT ;  /* 0x0000000c0400720c */ /* 0x000fda0003f06270 */
[----:B------:R-:W-:Y:S05]  /*10690*/  @P0 BRA `(.L_x_624) ;  /* 0x0000000c00240947 */ /* 0x000fea0003800000 */
[----:B-----5:R0:W5:Y:S01]  /*106a0*/  LDL R63, [R1+0x70] ;  /* 0x00007000013f7983 */ /* 0x0201620000100800 */
[----:B------:R-:W1:Y:S03]  /*106b0*/  LDC R54, c[0x0][0x3f4] ;  /* 0x0000fd00ff367b82 */ /* 0x000e660000000800 */
        /* <DEDUP_REMOVED lines=9> */
[-C--:B-1----:R-:W-:Y:S02]  /*10750*/  ISETP.GE.AND P0, PT, R16, R54.reuse, PT ;  /* 0x000000361000720c */ /* 0x082fe40003f06270 */
[----:B------:R-:W-:-:S11]  /*10760*/  ISETP.GE.AND P1, PT, R213, R54, PT ;  /* 0x00000036d500720c */ /* 0x000fd60003f26270 */
[----:B0-----:R-:W-:Y:S05]  /*10770*/  @P0 BRA `(.L_x_626) ;  /* 0x00000004006c0947 */ /* 0x001fea0003800000 */
[----:B------:R-:W2:Y:S01]  /*10780*/  LDL R4, [R1+0x68] ;  /* 0x0000680001047983 */ /* 0x000ea20000100800 */
        /* <DEDUP_REMOVED lines=90> */
.L_x_626:
[----:B------:R-:W-:Y:S05]  /*10d30*/  BSYNC B2 ;  /* 0x0000000000027941 */ /* 0x000fea0003800000 */
.L_x_625:
[----:B------:R-:W-:Y:S05]  /*10d40*/  @P1 BRA `(.L_x_624) ;  /* 0x0000000400781947 */ /* 0x000fea0003800000 */
[----:B0-----:R-:W-:Y:S01]  /*10d50*/  LEA.HI R4, R0, R213, RZ, 0x6 ;  /* 0x000000d500047211 */ /* 0x001fe200078f30ff */
        /* <DEDUP_REMOVED lines=93> */
.L_x_624:
[----:B------:R-:W-:Y:S05]  /*11330*/  BSYNC B1 ;  /* 0x0000000000017941 */ /* 0x000fea0003800000 */
.L_x_623:
[----:B------:R-:W-:-:S13]  /*11340*/  ISETP.GE.AND P0, PT, R21, R12, PT ;  /* 0x0000000c1500720c */ /* 0x000fda0003f06270 */
[----:B------:R-:W-:Y:S05]  /*11350*/  @P0 BRA `(.L_x_603) ;  /* 0x0000000c00200947 */ /* 0x000fea0003800000 */
[----:B-1----:R1:W5:Y:S01]  /*11360*/  LDL R58, [R1+0x70] ;  /* 0x00007000013a7983 */ /* 0x0023620000100800 */
[----:B------:R-:W2:Y:S01]  /*11370*/  LDC R46, c[0x0][0x3f4] ;  /* 0x0000fd00ff2e7b82 */ /* 0x000ea20000000800 */
[----:B0-----:R-:W-:Y:S01]  /*11380*/  SHF.R.S32.HI R4, RZ, 0x1f, R21 ;  /* 0x0000001fff047819 */ /* 0x001fe20000011415 */
[----:B------:R-:W-:Y:S01]  /*11390*/  IMAD.SHL.U32 R5, R21, 0x40, RZ ;  /* 0x0000004015057824 */ /* 0x000fe200078e00ff */
[----:B------:R-:W-:Y:S02]  /*113a0*/  BSSY B1, `(.L_x_627) ;  /* 0x0000064000017945 */ /* 0x000fe40003800000 */
[----:B------:R-:W-:Y:S02]  /*113b0*/  LEA.HI R4, R4, R21, RZ, 0x3 ;  /* 0x0000001504047211 */ /* 0x000fe400078f18ff */
[----:B------:R-:W-:-:S03]  /*113c0*/  LOP3.LUT R55, R5, 0x1c0, RZ, 0xc0, !PT ;  /* 0x000001c005377812 */ /* 0x000fc600078ec0ff */
[----:B------:R-:W-:Y:S01]  /*113d0*/  IMAD.SHL.U32 R4, R4, 0x40, RZ ;  /* 0x0000004004047824 */ /* 0x000fe200078e00ff */
[----:B------:R-:W-:-:S04]  /*113e0*/  SHF.R.U32.HI R57, RZ, 0x3, R55 ;  /* 0x00000003ff397819 */ /* 0x000fc80000011637 */
[----:B------:R-:W-:Y:S02]  /*113f0*/  LOP3.LUT R53, R4, 0xfffffe00, RZ, 0xc0, !PT ;  /* 0xfffffe0004357812 */ /* 0x000fe400078ec0ff */
[-C--:B--2---:R-:W-:Y:S02]  /*11400*/  ISETP.GE.AND P0, PT, R16, R46.reuse, PT ;  /* 0x0000002e1000720c */ /* 0x084fe40003f06270 */
[----:B------:R-:W-:-:S11]  /*11410*/  ISETP.GE.AND P1, PT, R213, R46, PT ;  /* 0x0000002ed500720c */ /* 0x000fd60003f26270 */
[----:B-1----:R-:W-:Y:S05]  /*11420*/  @P0 BRA `(.L_x_628) ;  /* 0x00000004006c0947 */ /* 0x002fea0003800000 */
[----:B------:R-:W2:Y:S01]  /*11430*/  LDL R6, [R1+0x68] ;  /* 0x0000680001067983 */ /* 0x000ea20000100800 */
[----:B-----5:R-:W-:Y:S01]  /*11440*/  R2UR UR4, R58 ;  /* 0x000000003a0472ca */ /* 0x020fe200000e0000 */
[----:B------:R-:W-:Y:S02]  /*11450*/  HADD2.F32 R47, -RZ, R35.H0_H0 ;  /* 0x20000023ff2f7230 */ /* 0x000fe40000004100 */
[----:B------:R-:W-:Y:S02]  /*11460*/  HADD2.F32 R45, -RZ, R29.H0_H0 ;  /* 0x2000001dff2d7230 */ /* 0x000fe40000004100 */
[----:B------:R-:W-:Y:S02]  /*11470*/  HADD2.F32 R52, -RZ, R36.H0_H0 ;  /* 0x20000024ff347230 */ /* 0x000fe40000004100 */
[----:B------:R-:W-:Y:S02]  /*11480*/  HADD2.F32 R48, -RZ, R32.H0_H0 ;  /* 0x20000020ff307230 */ /* 0x000fe40000004100 */
[----:B------:R-:W-:-:S02]  /*11490*/  HADD2.F32 R54, -RZ, R35.H1_H1 ;  /* 0x30000023ff367230 */ /* 0x000fc40000004100 */
[----:B------:R-:W-:Y:S02]  /*114a0*/  HADD2.F32 R50, -RZ, R29.H1_H1 ;  /* 0x3000001dff327230 */ /* 0x000fe40000004100 */
[----:B------:R-:W-:Y:S02]  /*114b0*/  HADD2.F32 R49, -RZ, R36.H1_H1 ;  /* 0x30000024ff317230 */ /* 0x000fe40000004100 */
[----:B------:R-:W-:Y:S01]  /*114c0*/  HADD2.F32 R51, -RZ, R37.H0_H0 ;  /* 0x20000025ff337230 */ /* 0x000fe20000004100 */
[----:B--2---:R-:W-:Y:S02]  /*114d0*/  LEA.HI R4, R46, R6, RZ, 0x1d ;  /* 0x000000062e047211 */ /* 0x004fe400078fe8ff */
[----:B------:R-:W-:Y:S02]  /*114e0*/  LOP3.LUT R6, R55, 0x38, R16, 0xf8, !PT ;  /* 0x0000003837067812 */ /* 0x000fe400078ef810 */
[----:B------:R-:W-:Y:S02]  /*114f0*/  SHF.R.S32.HI R7, RZ, 0x1f, R4 ;  /* 0x0000001fff077819 */ /* 0x000fe40000011404 */
[----:B------:R-:W-:-:S02]  /*11500*/  SHF.L.U32 R5, R4, 0x3, RZ ;  /* 0x0000000304057819 */ /* 0x000fc400000006ff */
[----:B------:R-:W-:Y:S02]  /*11510*/  LEA.HI R7, R7, R4, RZ, 0x3 ;  /* 0x0000000407077211 */ /* 0x000fe400078f18ff */
[----:B------:R-:W-:Y:S02]  /*11520*/  LOP3.LUT R4, R55, 0x38, R5, 0xf8, !PT ;  /* 0x0000003837047812 */ /* 0x000fe400078ef805 */
[----:B------:R-:W-:Y:S01]  /*11530*/  LOP3.LUT R6, R53, R6, R57, 0xf6, !PT ;  /* 0x0000000635067212 */ /* 0x000fe200078ef639 */
[----:B------:R-:W-:Y:S01]  /*11540*/  IMAD.SHL.U32 R7, R7, 0x400, RZ ;  /* 0x0000040007077824 */ /* 0x000fe200078e00ff */
[----:B------:R-:W-:Y:S02]  /*11550*/  LOP3.LUT R8, R4, R57, RZ, 0x3c, !PT ;  /* 0x0000003904087212 */ /* 0x000fe400078e3cff */
[----:B------:R-:W-:Y:S02]  /*11560*/  LEA R56, R6, UR4, 0x1 ;  /* 0x0000000406387c11 */ /* 0x000fe4000f8e08ff */
[----:B------:R-:W-:-:S03]  /*11570*/  LOP3.LUT R9, R7, 0x7fffe000, RZ, 0xc0, !PT ;  /* 0x7fffe00007097812 */ /* 0x000fc600078ec0ff */
[----:B------:R-:W0:Y:S01]  /*11580*/  LDS.128 R4, [R56] ;  /* 0x0000000038047984 */ /* 0x000e220000000c00 */
        /* <DEDUP_REMOVED lines=15> */
[-C--:B------:R-:W-:Y:S01]  /*11680*/  FMUL.FTZ R35, R52, R8.reuse ;  /* 0x0000000834237220 */ /* 0x080fe20000410000 */
[-C--:B------:R-:W-:Y:S01]  /*11690*/  FFMA.FTZ R44, R45, R21.reuse, -R44 ;  /* 0x000000152d2c7223 */ /* 0x080fe2000001082c */
[----:B------:R-:W-:Y:S01]  /*116a0*/  FFMA.FTZ R40, R47, R21, R40 ;  /* 0x000000152f287223 */ /* 0x000fe20000010028 */
[----:B------:R-:W-:Y:S01]  /*116b0*/  FMUL.FTZ R21, R48, R8 ;  /* 0x0000000830157220 */ /* 0x000fe20000410000 */
[----:B------:R-:W-:Y:S01]  /*116c0*/  FMUL.FTZ R29, R54, R41 ;  /* 0x00000029361d7220 */ /* 0x000fe20000410000 */
[----:B------:R-:W-:-:S02]  /*116d0*/  HADD2.F32 R45, -RZ, R32.H1_H1 ;  /* 0x30000020ff2d7230 */ /* 0x000fc40000004100 */
[-C--:B------:R-:W-:Y:S01]  /*116e0*/  FFMA.FTZ R35, R48, R4.reuse, -R35 ;  /* 0x0000000430237223 */ /* 0x080fe20000010823 */
[----:B------:R-:W-:Y:S01]  /*116f0*/  FMUL.FTZ R41, R50, R41 ;  /* 0x0000002932297220 */ /* 0x000fe20000410000 */
[----:B------:R-:W-:Y:S01]  /*11700*/  FFMA.FTZ R21, R52, R4, R21 ;  /* 0x0000000434157223 */ /* 0x000fe20000010015 */
[--C-:B------:R-:W-:Y:S02]  /*11710*/  HADD2.F32 R42, -RZ, R10.reuse.H0_H0 ;  /* 0x2000000aff2a7230 */ /* 0x100fe40000004100 */
[-C--:B------:R-:W-:Y:S01]  /*11720*/  FMUL.FTZ R4, R49, R9.reuse ;  /* 0x0000000931047220 */ /* 0x080fe20000410000 */
[----:B------:R-:W-:Y:S01]  /*11730*/  FFMA.FTZ R29, R50, R30, -R29 ;  /* 0x0000001e321d7223 */ /* 0x000fe2000001081d */
[----:B------:R-:W-:Y:S02]  /*11740*/  HADD2.F32 R47, -RZ, R33.H0_H0 ;  /* 0x20000021ff2f7230 */ /* 0x000fe40000004100 */
[----:B------:R-:W-:Y:S01]  /*11750*/  FMUL.FTZ R8, R45, R9 ;  /* 0x000000092d087220 */ /* 0x000fe20000410000 */
[----:B------:R-:W-:-:S02]  /*11760*/  HADD2.F32 R10, -RZ, R10.H1_H1 ;  /* 0x3000000aff0a7230 */ /* 0x000fc40000004100 */
[----:B------:R-:W-:Y:S01]  /*11770*/  FFMA.FTZ R41, R54, R30, R41 ;  /* 0x0000001e36297223 */ /* 0x000fe20000010029 */
[----:B------:R-:W-:Y:S02]  /*11780*/  HADD2.F32 R50, -RZ, R38.H0_H0 ;  /* 0x20000026ff327230 */ /* 0x000fe40000004100 */
[-C--:B------:R-:W-:Y:S01]  /*11790*/  FFMA.FTZ R30, R45, R5.reuse, -R4 ;  /* 0x000000052d1e7223 */ /* 0x080fe20000010804 */
[-C--:B------:R-:W-:Y:S01]  /*117a0*/  FMUL.FTZ R4, R51, R42.reuse ;  /* 0x0000002a33047220 */ /* 0x080fe20000410000 */
[----:B------:R-:W-:Y:S02]  /*117b0*/  HADD2.F32 R48, -RZ, R34.H0_H0 ;  /* 0x20000022ff307230 */ /* 0x000fe40000004100 */
[----:B------:R-:W-:Y:S01]  /*117c0*/  FMUL.FTZ R42, R47, R42 ;  /* 0x0000002a2f2a7220 */ /* 0x000fe20000410000 */
[----:B------:R-:W-:Y:S01]  /*117d0*/  FFMA.FTZ R32, R49, R5, R8 ;  /* 0x0000000531207223 */ /* 0x000fe20000010008 */
[----:B------:R-:W-:Y:S01]  /*117e0*/  FMUL.FTZ R5, R50, R10 ;  /* 0x0000000a32057220 */ /* 0x000fe20000410000 */
[----:B------:R-:W-:-:S02]  /*117f0*/  HADD2.F32 R43, -RZ, R11.H0_H0 ;  /* 0x2000000bff2b7230 */ /* 0x000fc40000004100 */
[-C--:B------:R-:W-:Y:S01]  /*11800*/  FFMA.FTZ R36, R47, R31.reuse, -R4 ;  /* 0x0000001f2f247223 */ /* 0x080fe20000010804 */
[----:B------:R-:W-:Y:S01]  /*11810*/  FFMA.FTZ R42, R51, R31, R42 ;  /* 0x0000001f332a7223 */ /* 0x000fe2000001002a */
[----:B------:R-:W-:Y:S02]  /*11820*/  HADD2.F32 R11, -RZ, R11.H1_H1 ;  /* 0x3000000bff0b7230 */ /* 0x000fe40000004100 */
[C---:B------:R-:W-:Y:S01]  /*11830*/  FFMA.FTZ R31, R48.reuse, R6, -R5 ;  /* 0x00000006301f7223 */ /* 0x040fe20000010805 */
[----:B------:R-:W-:Y:S02]  /*11840*/  HADD2.F32 R45, -RZ, R37.H1_H1 ;  /* 0x30000025ff2d7230 */ /* 0x000fe40000004100 */
[----:B------:R-:W-:Y:S01]  /*11850*/  FMUL.FTZ R9, R48, R10 ;  /* 0x0000000a30097220 */ /* 0x000fe20000410000 */
[----:B------:R-:W-:Y:S02]  /*11860*/  HADD2.F32 R47, -RZ, R38.H1_H1 ;  /* 0x30000026ff2f7230 */ /* 0x000fe40000004100 */
[----:B------:R-:W-:-:S02]  /*11870*/  HADD2.F32 R5, -RZ, R33.H1_H1 ;  /* 0x30000021ff057230 */ /* 0x000fc40000004100 */
[----:B------:R-:W-:Y:S01]  /*11880*/  FFMA.FTZ R33, R50, R6, R9 ;  /* 0x0000000632217223 */ /* 0x000fe20000010009 */
[----:B------:R-:W-:Y:S02]  /*11890*/  HADD2.F32 R37, -RZ, R34.H1_H1 ;  /* 0x30000022ff257230 */ /* 0x000fe40000004100 */
[----:B------:R-:W-:Y:S01]  /*118a0*/  FMUL.FTZ R4, R45, R43 ;  /* 0x0000002b2d047220 */ /* 0x000fe20000410000 */
[--C-:B------:R-:W-:Y:S02]  /*118b0*/  HADD2.F32 R39, -RZ, R7.reuse.H0_H0 ;  /* 0x20000007ff277230 */ /* 0x100fe40000004100 */
[----:B------:R-:W-:Y:S01]  /*118c0*/  FMUL.FTZ R8, R47, R11 ;  /* 0x0000000b2f087220 */ /* 0x000fe20000410000 */
[----:B------:R-:W-:Y:S02]  /*118d0*/  HADD2.F32 R7, -RZ, R7.H1_H1 ;  /* 0x30000007ff077230 */ /* 0x000fe40000004100 */
[----:B------:R-:W-:Y:S01]  /*118e0*/  FMUL.FTZ R6, R5, R43 ;  /* 0x0000002b05067220 */ /* 0x000fe20000410000 */
[----:B------:R-:W-:Y:S01]  /*118f0*/  FMUL.FTZ R10, R37, R11 ;  /* 0x0000000b250a7220 */ /* 0x000fe20000410000 */
[----:B------:R-:W-:Y:S01]  /*11900*/  FFMA.FTZ R11, R5, R39, -R4 ;  /* 0x00000027050b7223 */ /* 0x000fe20000010804 */
[----:B------:R-:W-:Y:S01]  /*11910*/  F2FP.F16.F32.PACK_AB R4, R35, R44 ;  /* 0x0000002c2304723e */ /* 0x000fe200000000ff */
[----:B------:R-:W-:Y:S01]  /*11920*/  FFMA.FTZ R34, R37, R7, -R8 ;  /* 0x0000000725227223 */ /* 0x000fe20000010808 */
[----:B------:R-:W-:Y:S01]  /*11930*/  FFMA.FTZ R39, R45, R39, R6 ;  /* 0x000000272d277223 */ /* 0x000fe20000010006 */
[----:B------:R-:W-:Y:S01]  /*11940*/  FFMA.FTZ R38, R47, R7, R10 ;  /* 0x000000072f267223 */ /* 0x000fe2000001000a */
        /* <DEDUP_REMOVED lines=9> */
.L_x_628:
[----:B------:R-:W-:Y:S05]  /*119e0*/  BSYNC B1 ;  /* 0x0000000000017941 */ /* 0x000fea0003800000 */
.L_x_627:
[----:B------:R-:W-:Y:S05]  /*119f0*/  @P1 BRA `(.L_x_603) ;  /* 0x0000000400781947 */ /* 0x000fea0003800000 */
[----:B------:R-:W-:Y:S01]  /*11a00*/  LEA.HI R0, R0, R213, RZ, 0x6 ;  /* 0x000000d500007211 */ /* 0x000fe200078f30ff */
[--C-:B------:R-:W-:Y:S01]  /*11a10*/  HADD2.F32 R36, -RZ, R24.reuse.H0_H0 ;  /* 0x20000018ff247230 */ /* 0x100fe20000004100 */
[----:B------:R-:W-:Y:S01]  /*11a20*/  LEA.HI R3, R46, R3, RZ, 0x1d ;  /* 0x000000032e037211 */ /* 0x000fe200078fe8ff */
[----:B------:R-:W-:Y:S01]  /*11a30*/  HADD2.F32 R34, -RZ, R13.H0_H0 ;  /* 0x2000000dff227230 */ /* 0x000fe20000004100 */
[----:B0-----:R-:W-:Y:S01]  /*11a40*/  LOP3.LUT R4, R55, 0x38, R2, 0xf8, !PT ;  /* 0x0000003837047812 */ /* 0x001fe200078ef802 */
[----:B------:R-:W-:Y:S01]  /*11a50*/  HADD2.F32 R38, -RZ, R25.H0_H0 ;  /* 0x20000019ff267230 */ /* 0x000fe20000004100 */
[----:B------:R-:W-:Y:S01]  /*11a60*/  SHF.L.U32 R0, R0, 0x7, RZ ;  /* 0x0000000700007819 */ /* 0x000fe200000006ff */
[----:B------:R-:W-:Y:S01]  /*11a70*/  HADD2.F32 R40, -RZ, R24.H1_H1 ;  /* 0x30000018ff287230 */ /* 0x000fe20000004100 */
[----:B------:R-:W-:Y:S01]  /*11a80*/  SHF.R.S32.HI R2, RZ, 0x1f, R3 ;  /* 0x0000001fff027819 */ /* 0x000fe20000011403 */
[----:B------:R-:W-:Y:S01]  /*11a90*/  HADD2.F32 R24, -RZ, R13.H1_H1 ;  /* 0x3000000dff187230 */ /* 0x000fe20000004100 */
[----:B------:R-:W-:Y:S01]  /*11aa0*/  LOP3.LUT R5, R4, R57, RZ, 0x3c, !PT ;  /* 0x0000003904057212 */ /* 0x000fe200078e3cff */
[----:B------:R-:W-:Y:S01]  /*11ab0*/  HADD2.F32 R37, -RZ, R25.H1_H1 ;  /* 0x30000019ff257230 */ /* 0x000fe20000004100 */
[----:B------:R-:W-:Y:S01]  /*11ac0*/  LOP3.LUT R4, R0, 0xffffe000, RZ, 0xc0, !PT ;  /* 0xffffe00000047812 */ /* 0x000fe200078ec0ff */
[----:B------:R-:W-:Y:S01]  /*11ad0*/  IMAD.SHL.U32 R0, R3, 0x8, RZ ;  /* 0x0000000803007824 */ /* 0x000fe200078e00ff */
[----:B------:R-:W-:-:S02]  /*11ae0*/  LEA.HI R2, R2, R3, RZ, 0x3 ;  /* 0x0000000302027211 */ /* 0x000fc400078f18ff */
[----:B-----5:R-:W-:Y:S02]  /*11af0*/  R2UR UR4, R58 ;  /* 0x000000003a0472ca */ /* 0x020fe400000e0000 */
[----:B------:R-:W-:Y:S01]  /*11b00*/  LOP3.LUT R0, R55, 0x38, R0, 0xf8, !PT ;  /* 0x0000003837007812 */ /* 0x000fe200078ef800 */
[----:B------:R-:W-:Y:S01]  /*11b10*/  IMAD.SHL.U32 R2, R2, 0x400, RZ ;  /* 0x0000040002027824 */ /* 0x000fe200078e00ff */
[----:B------:R-:W-:Y:S02]  /*11b20*/  IADD3 R4, R5, R4, R53 ;  /* 0x0000000405047210 */ /* 0x000fe40007ffe035 */
[----:B------:R-:W-:Y:S02]  /*11b30*/  LOP3.LUT R0, R0, R57, RZ, 0x3c, !PT ;  /* 0x0000003900007212 */ /* 0x000fe400078e3cff */
[----:B------:R-:W-:-:S04]  /*11b40*/  LOP3.LUT R3, R2, 0x7fffe000, RZ, 0xc0, !PT ;  /* 0x7fffe00002037812 */ /* 0x000fc800078ec0ff */
        /* <DEDUP_REMOVED lines=11> */
[----:B------:R-:W-:Y:S01]  /*11c00*/  FMUL.FTZ R29, R34, R29 ;  /* 0x0000001d221d7220 */ /* 0x000fe20000410000 */
[----:B------:R-:W-:Y:S01]  /*11c10*/  FMUL.FTZ R35, R38, R8 ;  /* 0x0000000826237220 */ /* 0x000fe20000410000 */
[----:B------:R-:W-:Y:S02]  /*11c20*/  HADD2.F32 R2, -RZ, R5.H0_H0 ;  /* 0x20000005ff027230 */ /* 0x000fe40000004100 */
[-C--:B------:R-:W-:Y:S01]  /*11c30*/  FFMA.FTZ R33, R34, R0.reuse, -R33 ;  /* 0x0000000022217223 */ /* 0x080fe20000010821 */
[----:B------:R-:W-:Y:S02]  /*11c40*/  HADD2.F32 R34, -RZ, R14.H0_H0 ;  /* 0x2000000eff227230 */ /* 0x000fe40000004100 */
[----:B------:R-:W-:Y:S01]  /*11c50*/  FFMA.FTZ R29, R36, R0, R29 ;  /* 0x00000000241d7223 */ /* 0x000fe2000001001d */
[----:B------:R-:W-:-:S02]  /*11c60*/  HADD2.F32 R9, -RZ, R9.H1_H1 ;  /* 0x30000009ff097230 */ /* 0x000fc40000004100 */
[----:B------:R-:W-:Y:S01]  /*11c70*/  FMUL.FTZ R25, R24, R30 ;  /* 0x0000001e18197220 */ /* 0x000fe20000410000 */
[----:B------:R-:W-:Y:S02]  /*11c80*/  HADD2.F32 R5, -RZ, R5.H1_H1 ;  /* 0x30000005ff057230 */ /* 0x000fe40000004100 */
[C---:B------:R-:W-:Y:S01]  /*11c90*/  FMUL.FTZ R13, R34.reuse, R8 ;  /* 0x00000008220d7220 */ /* 0x040fe20000410000 */
[----:B------:R-:W-:Y:S01]  /*11ca0*/  FFMA.FTZ R0, R34, R4, -R35 ;  /* 0x0000000422007223 */ /* 0x000fe20000010823 */
[----:B------:R-:W-:Y:S01]  /*11cb0*/  FMUL.FTZ R35, R40, R30 ;  /* 0x0000001e28237220 */ /* 0x000fe20000410000 */
[----:B------:R-:W-:Y:S02]  /*11cc0*/  HADD2.F32 R31, -RZ, R10.H0_H0 ;  /* 0x2000000aff1f7230 */ /* 0x000fe40000004100 */
[----:B------:R-:W-:Y:S01]  /*11cd0*/  FFMA.FTZ R8, R38, R4, R13 ;  /* 0x0000000426087223 */ /* 0x000fe2000001000d */
[----:B------:R-:W-:Y:S02]  /*11ce0*/  HADD2.F32 R13, -RZ, R14.H1_H1 ;  /* 0x3000000eff0d7230 */ /* 0x000fe40000004100 */
[-C--:B------:R-:W-:Y:S01]  /*11cf0*/  FFMA.FTZ R35, R24, R2.reuse, -R35 ;  /* 0x0000000218237223 */ /* 0x080fe20000010823 */
[----:B------:R-:W-:Y:S01]  /*11d00*/  FFMA.FTZ R25, R40, R2, R25 ;  /* 0x0000000228197223 */ /* 0x000fe20000010019 */
[----:B------:R-:W-:-:S02]  /*11d10*/  HADD2.F32 R10, -RZ, R10.H1_H1 ;  /* 0x3000000aff0a7230 */ /* 0x000fc40000004100 */
[-C--:B------:R-:W-:Y:S01]  /*11d20*/  FMUL.FTZ R2, R37, R9.reuse ;  /* 0x0000000925027220 */ /* 0x080fe20000410000 */
[C---:B------:R-:W-:Y:S01]  /*11d30*/  FMUL.FTZ R4, R13.reuse, R9 ;  /* 0x000000090d047220 */ /* 0x040fe20000410000 */
[----:B------:R-:W-:Y:S01]  /*11d40*/  HADD2.F32 R36, -RZ, R27.H0_H0 ;  /* 0x2000001bff247230 */ /* 0x000fe20000004100 */
[----:B------:R-:W-:Y:S01]  /*11d50*/  F2FP.F16.F32.PACK_AB R8, R8, R29 ;  /* 0x0000001d0808723e */ /* 0x000fe200000000ff */
[----:B------:R-:W-:Y:S02]  /*11d60*/  HADD2.F32 R34, -RZ, R26.H0_H0 ;  /* 0x2000001aff227230 */ /* 0x000fe40000004100 */
[-C--:B------:R-:W-:Y:S01]  /*11d70*/  FFMA.FTZ R2, R13, R5.reuse, -R2 ;  /* 0x000000050d027223 */ /* 0x080fe20000010802 */
[----:B------:R-:W-:Y:S02]  /*11d80*/  HADD2.F32 R12, -RZ, R6.H0_H0 ;  /* 0x20000006ff0c7230 */ /* 0x000fe40000004100 */
[----:B------:R-:W-:Y:S01]  /*11d90*/  FFMA.FTZ R14, R37, R5, R4 ;  /* 0x00000005250e7223 */ /* 0x000fe20000010004 */
[----:B------:R-:W-:-:S02]  /*11da0*/  HADD2.F32 R24, -RZ, R15.H0_H0 ;  /* 0x2000000fff187230 */ /* 0x000fc40000004100 */
[-C--:B------:R-:W-:Y:S01]  /*11db0*/  FMUL.FTZ R5, R36, R10.reuse ;  /* 0x0000000a24057220 */ /* 0x080fe20000410000 */
[----:B------:R-:W-:Y:S02]  /*11dc0*/  HADD2.F32 R30, -RZ, R20.H0_H0 ;  /* 0x20000014ff1e7230 */ /* 0x000fe40000004100 */
[-C--:B------:R-:W-:Y:S01]  /*11dd0*/  FMUL.FTZ R9, R34, R31.reuse ;  /* 0x0000001f22097220 */ /* 0x080fe20000410000 */
[----:B------:R-:W-:Y:S02]  /*11de0*/  HADD2.F32 R6, -RZ, R6.H1_H1 ;  /* 0x30000006ff067230 */ /* 0x000fe40000004100 */
[----:B------:R-:W-:Y:S01]  /*11df0*/  FMUL.FTZ R31, R24, R31 ;  /* 0x0000001f181f7220 */ /* 0x000fe20000410000 */
[--C-:B------:R-:W-:Y:S02]  /*11e00*/  HADD2.F32 R32, -RZ, R11.reuse.H0_H0 ;  /* 0x2000000bff207230 */ /* 0x100fe40000004100 */
[----:B------:R-:W-:Y:S01]  /*11e10*/  FMUL.FTZ R13, R30, R10 ;  /* 0x0000000a1e0d7220 */ /* 0x000fe20000410000 */
[----:B------:R-:W-:-:S02]  /*11e20*/  HADD2.F32 R11, -RZ, R11.H1_H1 ;  /* 0x3000000bff0b7230 */ /* 0x000fc40000004100 */
[----:B------:R-:W-:Y:S01]  /*11e30*/  FFMA.FTZ R10, R30, R6, -R5 ;  /* 0x000000061e0a7223 */ /* 0x000fe20000010805 */
[----:B------:R-:W-:Y:S02]  /*11e40*/  HADD2.F32 R37, -RZ, R26.H1_H1 ;  /* 0x3000001aff257230 */ /* 0x000fe40000004100 */
[-C--:B------:R-:W-:Y:S01]  /*11e50*/  FFMA.FTZ R9, R24, R12.reuse, -R9 ;  /* 0x0000000c18097223 */ /* 0x080fe20000010809 */
[----:B------:R-:W-:Y:S02]  /*11e60*/  HADD2.F32 R27, -RZ, R27.H1_H1 ;  /* 0x3000001bff1b7230 */ /* 0x000fe40000004100 */
[----:B------:R-:W-:Y:S01]  /*11e70*/  FFMA.FTZ R31, R34, R12, R31 ;  /* 0x0000000c221f7223 */ /* 0x000fe2000001001f */
[----:B------:R-:W-:Y:S02]  /*11e80*/  HADD2.F32 R15, -RZ, R15.H1_H1 ;  /* 0x3000000fff0f7230 */ /* 0x000fe40000004100 */
[----:B------:R-:W-:Y:S01]  /*11e90*/  FFMA.FTZ R12, R36, R6, R13 ;  /* 0x00000006240c7223 */ /* 0x000fe2000001000d */
[----:B------:R-:W-:-:S02]  /*11ea0*/  HADD2.F32 R5, -RZ, R20.H1_H1 ;  /* 0x30000014ff057230 */ /* 0x000fc40000004100 */
[-C--:B------:R-:W-:Y:S01]  /*11eb0*/  FMUL.FTZ R4, R37, R32.reuse ;  /* 0x0000002025047220 */ /* 0x080fe20000410000 */
[--C-:B------:R-:W-:Y:S02]  /*11ec0*/  HADD2.F32 R21, -RZ, R7.reuse.H0_H0 ;  /* 0x20000007ff157230 */ /* 0x100fe40000004100 */
[-C--:B------:R-:W-:Y:S01]  /*11ed0*/  FMUL.FTZ R6, R27, R11.reuse ;  /* 0x0000000b1b067220 */ /* 0x080fe20000410000 */
        /* <DEDUP_REMOVED lines=14> */
[----:B------:R-:W-:-:S05]  /*11fc0*/  F2FP.F16.F32.PACK_AB R9, R14, R25 ;  /* 0x000000190e09723e */ /* 0x000fca00000000ff */
[----:B------:R0:W-:Y:S02]  /*11fd0*/  STS.128 [R3+0x14400], R8 ;  /* 0x0144000803007388 */ /* 0x0001e40000000c00 */
.L_x_603:
[----:B------:R-:W-:Y:S05]  /*11fe0*/  BSYNC B0 ;  /* 0x0000000000007941 */ /* 0x000fea0003800000 */
.L_x_572:
[----:B------:R-:W-:Y:S01]  /*11ff0*/  @!PT LDS RZ, [RZ] ;  /* 0x00000000fffff984 */ /* 0x000fe20000000800 */
[----:B------:R-:W-:Y:S01]  /*12000*/  @!PT LDS RZ, [RZ] ;  /* 0x00000000fffff984 */ /* 0x000fe20000000800 */
[----:B------:R-:W-:Y:S01]  /*12010*/  @!PT LDS RZ, [RZ] ;  /* 0x00000000fffff984 */ /* 0x000fe20000000800 */
[----:B------:R-:W-:Y:S01]  /*12020*/  @!PT LDS RZ, [RZ] ;  /* 0x00000000fffff984 */ /* 0x000fe20000000800 */
[----:B------:R1:W-:Y:S06]  /*12030*/  MEMBAR.ALL.CTA ;  /* 0x0000000000007992 */ /* 0x0003ec0000008000 */
[----:B-1----:R-:W1:Y:S01]  /*12040*/  FENCE.VIEW.ASYNC.S ;  /* 0x00000000000073c6 */ /* 0x002e620000000000 */
[----:B------:R-:W-:Y:S05]  /*12050*/  WARPSYNC.ALL ;  /* 0x0000000000007948 */ /* 0x000fea0003800000 */
[----:B-1----:R-:W-:Y:S06]  /*12060*/  BAR.SYNC.DEFER_BLOCKING 0xd, 0x100 ;  /* 0x0344000000007b1d */ /* 0x002fec0000010000 */
.L_x_570:
[----:B------:R-:W-:-:S06]  /*12070*/  ULOP3.LUT UR4, UR60, 0x1, URZ, 0xfc, !UPT ;  /* 0x000000013c047892 */ /* 0x000fcc000f8efc3f */
[----:B------:R-:W-:-:S05]  /*12080*/  IMAD.U32 R0, RZ, RZ, UR4 ;  /* 0x00000004ff007e24 */ /* 0x000fca000f8e00ff */
[----:B------:R-:W-:-:S13]  /*12090*/  ISETP.NE.AND P0, PT, R0, 0x3, PT ;  /* 0x000000030000780c */ /* 0x000fda0003f05270 */
[----:B------:R-:W-:Y:S05]  /*120a0*/  @!P0 BRA `(.L_x_629) ;  /* 0x0000000000048947 */ /* 0x000fea0003800000 */
[----:B------:R-:W-:Y:S01]  /*120b0*/  BPT.TRAP 0x1 ;  /* 0x000000040000795c */ /* 0x000fe20000300000 */
.L_x_629:
[----:B------:R-:W0:Y:S01]  /*120c0*/  LDL R2, [R1+0x50] ;  /* 0x0000500001027983 */ /* 0x000e220000100800 */
[----:B------:R-:W-:Y:S01]  /*120d0*/  IMAD R0, R226, 0x8, R22 ;  /* 0x00000008e2007824 */ /* 0x000fe200078e0216 */
[----:B01----:R-:W-:-:S04]  /*120e0*/  SHF.L.U32 R3, R2, 0x1f, RZ ;  /* 0x0000001f02037819 */ /* 0x003fc800000006ff */
[----:B------:R0:W1:Y:S01]  /*120f0*/  SYNCS.PHASECHK.TRANS64.TRYWAIT P1, [R0+URZ+0x38830], R3 ;  /* 0x03883003000075a7 */ /* 0x000062000802017f */
[----:B------:R-:W-:Y:S05]  /*12100*/  @!P0 BRA `(.L_x_630) ;  /* 0x0000000000048947 */ /* 0x000fea0003800000 */
[----:B------:R-:W-:Y:S01]  /*12110*/  BPT.TRAP 0x1 ;  /* 0x000000040000795c */ /* 0x000fe20000300000 */
.L_x_630:
[----:B------:R-:W-:Y:S01]  /*12120*/  MOV R151, RZ ;  /* 0x000000ff00977202 */ /* 0x000fe20000000f00 */
[----:B-1----:R-:W-:Y:S06]  /*12130*/  @P1 BRA `(.L_x_631) ;  /* 0x0000000000081947 */ /* 0x002fec0003800000 */
[----:B------:R-:W1:Y:S02]  /*12140*/  SYNCS.PHASECHK.TRANS64.TRYWAIT P1, [R0+URZ+0x38830], R3 ;  /* 0x03883003000075a7 */ /* 0x000e64000802017f */
[----:B-1----:R-:W-:Y:S05]  /*12150*/  @!P1 BRA `(.L_x_632) ;  /* 0x0000015c00709947 */ /* 0x002fea0003800000 */
.L_x_631:
[----:B------:R-:W-:Y:S05]  /*12160*/  WARPSYNC.ALL ;  /* 0x0000000000007948 */ /* 0x000fea0003800000 */
[----:B------:R-:W-:Y:S01]  /*12170*/  VIADD R2, R22, 0x24400 ;  /* 0x0002440016027836 */ /* 0x000fe20000000000 */
[----:B------:R-:W-:Y:S01]  /*12180*/  R2UR UR20, R28 ;  /* 0x000000001c1472ca */ /* 0x000fe200000e0000 */
[----:B01----:R-:W-:Y:S01]  /*12190*/  IMAD.MOV.U32 R3, RZ, RZ, 0x40000040 ;  /* 0x40000040ff037424 */ /* 0x003fe200078e00ff */
[----:B-----5:R-:W-:Y:S01]  /*121a0*/  WARPGROUP.ARRIVE ;  /* 0x00000000000079c5 */ /* 0x020fe20000000000 */
[----:B------:R-:W-:Y:S01]  /*121b0*/  UMOV UR25, 0x40000040 ;  /* 0x4000004000197882 */ /* 0x000fe20000000000 */
[----:B------:R-:W-:Y:S01]  /*121c0*/  SHF.R.U32.HI R2, RZ, 0x4, R2 ;  /* 0x00000004ff027819 */ /* 0x000fe20000011602 */
[----:B--234-:R-:W-:Y:S01]  /*121d0*/  IMAD.MOV.U32 R5, RZ, RZ, 0x40000040 ;  /* 0x40000040ff057424 */ /* 0x01cfe200078e00ff */
[----:B------:R-:W-:Y:S01]  /*121e0*/  R2UR UR27, R3 ;  /* 0x00000000031b72ca */ /* 0x000fe200000e0000 */
[----:B------:R-:W-:Y:S01]  /*121f0*/  UMOV UR17, UR25 ;  /* 0x0000001900117c82 */ /* 0x000fe20008000000 */
[----:B------:R-:W-:Y:S01]  /*12200*/  LOP3.LUT R2, R2, 0x3fff, RZ, 0xc0, !PT ;  /* 0x00003fff02027812 */ /* 0x000fe200078ec0ff */
[----:B------:R-:W-:Y:S01]  /*12210*/  UMOV UR5, UR17 ;  /* 0x0000001100057c82 */ /* 0x000fe20008000000 */
[C---:B------:R-:W-:Y:S01]  /*12220*/  R2UR UR7, R5.reuse ;  /* 0x00000000050772ca */ /* 0x040fe200000e0000 */
[----:B------:R-:W-:Y:S01]  /*12230*/  IMAD.MOV.U32 R7, RZ, RZ, 0x40000040 ;  /* 0x40000040ff077424 */ /* 0x000fe200078e00ff */
[----:B------:R-:W-:Y:S01]  /*12240*/  LOP3.LUT R4, R2, 0x10000, RZ, 0xfc, !PT ;  /* 0x0001000002047812 */ /* 0x000fe200078efcff */
[----:B------:R-:W-:Y:S01]  /*12250*/  ULOP3.LUT UR20, UR20, 0x10000, URZ, 0xfc, !UPT ;  /* 0x0001000014147892 */ /* 0x000fe2000f8efc3f */
[----:B------:R-:W-:Y:S01]  /*12260*/  R2UR UR15, R5 ;  /* 0x00000000050f72ca */ /* 0x000fe200000e0000 */
[----:B------:R-:W-:Y:S01]  /*12270*/  UMOV UR9, UR17 ;  /* 0x0000001100097c82 */ /* 0x000fe20008000000 */
[C---:B------:R-:W-:Y:S01]  /*12280*/  R2UR UR11, R7.reuse ;  /* 0x00000000070b72ca */ /* 0x040fe200000e0000 */
[----:B------:R-:W-:Y:S01]  /*12290*/  IMAD R2, R226, 0xa00, R4 ;  /* 0x00000a00e2027824 */ /* 0x000fe200078e0204 */
[----:B------:R0:W-:Y:S01]  /*122a0*/  STL [R1+0x5c], R4 ;  /* 0x00005c0401007387 */ /* 0x0001e20000100800 */
[----:B------:R-:W-:Y:S01]  /*122b0*/  UMOV UR13, UR17 ;  /* 0x00000011000d7c82 */ /* 0x000fe20008000000 */
[----:B------:R-:W-:Y:S01]  /*122c0*/  UMOV UR24, UR20 ;  /* 0x0000001400187c82 */ /* 0x000fe20008000000 */
[----:B------:R-:W-:Y:S01]  /*122d0*/  R2UR UR19, R7 ;  /* 0x00000000071372ca */ /* 0x000fe200000e0000 */
[----:B------:R-:W-:Y:S01]  /*122e0*/  UMOV UR16, UR24 ;  /* 0x0000001800107c82 */ /* 0x000fe20008000000 */
[C---:B------:R-:W-:Y:S01]  /*122f0*/  R2UR UR26, R2.reuse ;  /* 0x00000000021a72ca */ /* 0x040fe200000e0000 */
[----:B------:R-:W-:Y:S01]  /*12300*/  UMOV UR4, UR16 ;  /* 0x0000001000047c82 */ /* 0x000fe20008000000 */
[C---:B------:R-:W-:Y:S01]  /*12310*/  IADD3 R6, R2.reuse, 0x100, RZ ;  /* 0x0000010002067810 */ /* 0x040fe20007ffe0ff */
[----:B------:R-:W-:Y:S01]  /*12320*/  UMOV UR8, UR16 ;  /* 0x0000001000087c82 */ /* 0x000fe20008000000 */
[----:B------:R-:W-:Y:S01]  /*12330*/  UMOV UR12, UR16 ;  /* 0x00000010000c7c82 */ /* 0x000fe20008000000 */
[----:B0-----:R-:W-:Y:S01]  /*12340*/  VIADD R4, R2, 0x80 ;  /* 0x0000008002047836 */ /* 0x001fe20000000000 */
[----:B------:R-:W-:Y:S01]  /*12350*/  R2UR UR10, R6 ;  /* 0x00000000060a72ca */ /* 0x000fe200000e0000 */
[----:B------:R-:W-:Y:S01]  /*12360*/  VIADD R6, R2, 0x200 ;  /* 0x0000020002067836 */ /* 0x000fe20000000000 */
[----:B------:R-:W-:Y:S01]  /*12370*/  MOV R10, UR24 ;  /* 0x00000018000a7c02 */ /* 0x000fe20008000f00 */
[----:B------:R-:W-:Y:S01]  /*12380*/  IMAD.MOV.U32 R5, RZ, RZ, 0x40000040 ;  /* 0x40000040ff057424 */ /* 0x000fe200078e00ff */
[----:B------:R-:W-:Y:S01]  /*12390*/  R2UR UR6, R4 ;  /* 0x00000000040672ca */ /* 0x000fe200000e0000 */
[----:B------:R-:W-:Y:S01]  /*123a0*/  IMAD.U32 R11, RZ, RZ, UR25 ;  /* 0x00000019ff0b7e24 */ /* 0x000fe2000f8e00ff */
[----:B------:R-:W-:Y:S01]  /*123b0*/  IADD3 R4, R2, 0x180, RZ ;  /* 0x0000018002047810 */ /* 0x000fe20007ffe0ff */
[----:B------:R-:W-:Y:S01]  /*123c0*/  HGMMA.64x16x16.F32 R56, gdesc[UR24], RZ, !UPT, gsb0 ;  /* 0x00200000183879f0 */ /* 0x000fe2000c0008ff */
[----:B------:R-:W-:Y:S01]  /*123d0*/  R2UR UR18, R6 ;  /* 0x00000000061272ca */ /* 0x000fe200000e0000 */
[----:B------:R-:W-:Y:S01]  /*123e0*/  UMOV UR25, 0x40000040 ;  /* 0x4000004000197882 */ /* 0x000fe20000000000 */
[----:B------:R-:W-:Y:S01]  /*123f0*/  R2UR UR14, R4 ;  /* 0x00000000040e72ca */ /* 0x000fe200000e0000 */
[C---:B------:R-:W-:Y:S01]  /*12400*/  VIADD R4, R2.reuse, 0x2 ;  /* 0x0000000202047836 */ /* 0x040fe20000000000 */
[----:B------:R-:W-:Y:S01]  /*12410*/  R2UR UR27, R5 ;  /* 0x00000000051b72ca */ /* 0x000fe200000e0000 */
[C---:B------:R-:W-:Y:S01]  /*12420*/  VIADD R8, R2.reuse, 0x102 ;  /* 0x0000010202087836 */ /* 0x040fe20000000000 */
[----:B------:R-:W-:Y:S01]  /*12430*/  IADD3 R6, R2, 0x82, RZ ;  /* 0x0000008202067810 */ /* 0x000fe20007ffe0ff */
[----:B------:R-:W-:Y:S01]  /*12440*/  IMAD.MOV.U32 R9, RZ, RZ, 0x40000040 ;  /* 0x40000040ff097424 */ /* 0x000fe200078e00ff */
[----:B------:R-:W-:Y:S01]  /*12450*/  R2UR UR26, R4 ;  /* 0x00000000041a72ca */ /* 0x000fe200000e0000 */
[----:B------:R-:W-:Y:S01]  /*12460*/  VIADD R4, R2, 0x182 ;  /* 0x0000018202047836 */ /* 0x000fe20000000000 */
[----:B------:R-:W-:Y:S01]  /*12470*/  MOV R7, 0x40000040 ;  /* 0x4000004000077802 */ /* 0x000fe20000000f00 */
[----:B------:R-:W-:Y:S01]  /*12480*/  IMAD.MOV.U32 R5, RZ, RZ, 0x40000040 ;  /* 0x40000040ff057424 */ /* 0x000fe200078e00ff */
[----:B------:R0:W-:Y:S01]  /*12490*/  STL.64 [R1+0x8], R10 ;  /* 0x0000080a01007387 */ /* 0x0001e20000100a00 */
[----:B------:R-:W-:Y:S01]  /*124a0*/  UIADD3 UR56, UR20, 0x804, URZ ;  /* 0x0000080414387890 */ /* 0x000fe2000fffe03f */
[----:B------:R-:W-:Y:S01]  /*124b0*/  IMAD.MOV.U32 R3, RZ, RZ, 0x40000040 ;  /* 0x40000040ff037424 */ /* 0x000fe200078e00ff */
[----:B------:R-:W-:Y:S01]  /*124c0*/  UMOV UR57, 0x40000040 ;  /* 0x4000004000397882 */ /* 0x000fe20000000000 */
[----:B------:R-:W-:Y:S01]  /*124d0*/  UIADD3 UR52, UR20, 0x806, URZ ;  /* 0x0000080614347890 */ /* 0x000fe2000fffe03f */
[----:B------:R-:W-:Y:S01]  /*124e0*/  UMOV UR53, 0x40000040 ;  /* 0x4000004000357882 */ /* 0x000fe20000000000 */
[----:B------:R-:W-:Y:S01]  /*124f0*/  UIADD3 UR48, UR20, 0xc00, URZ ;  /* 0x00000c0014307890 */ /* 0x000fe2000fffe03f */
[----:B------:R-:W-:Y:S01]  /*12500*/  UMOV UR49, 0x40000040 ;  /* 0x4000004000317882 */ /* 0x000fe20000000000 */
[----:B------:R-:W-:Y:S01]  /*12510*/  UIADD3 UR44, UR20, 0xc02, URZ ;  /* 0x00000c02142c7890 */ /* 0x000fe2000fffe03f */
[----:B0-----:R-:W-:Y:S01]  /*12520*/  IMAD.U32 R11, RZ, RZ, UR25 ;  /* 0x00000019ff0b7e24 */ /* 0x001fe2000f8e00ff */
[----:B------:R-:W-:Y:S01]  /*12530*/  UMOV UR45, 0x40000040 ;  /* 0x40000040002d7882 */ /* 0x000fe20000000000 */
[----:B------:R-:W-:Y:S01]  /*12540*/  UIADD3 UR40, UR20, 0xc04, URZ ;  /* 0x00000c0414287890 */ /* 0x000fe2000fffe03f */
[----:B------:R-:W-:Y:S01]  /*12550*/  UMOV UR41, 0x40000040 ;  /* 0x4000004000297882 */ /* 0x000fe20000000000 */
[----:B------:R-:W-:Y:S01]  /*12560*/  UIADD3 UR36, UR20, 0xc06, URZ ;  /* 0x00000c0614247890 */ /* 0x000fe2000fffe03f */
[----:B------:R-:W-:Y:S01]  /*12570*/  UMOV UR37, 0x40000040 ;  /* 0x4000004000257882 */ /* 0x000fe20000000000 */
[----:B------:R-:W-:-:S02]  /*12580*/  WARPGROUP.DEPBAR.LE gsb0, 0x0 ;  /* 0x00008000000079c5 */ /* 0x000fc40000010000 */
[----:B------:R-:W-:-:S06]  /*12590*/  WARPGROUP.ARRIVE ;  /* 0x00000000000079c5 */ /* 0x000fcc0000000000 */
[----:B------:R-:W-:Y:S01]  /*125a0*/  HGMMA.64x16x16.F32 R48, gdesc[UR4], RZ, !UPT, gsb0 ;  /* 0x00200000043079f0 */ /* 0x000fe2000c0008ff */
[----:B------:R-:W-:Y:S01]  /*125b0*/  UIADD3 UR4, UR20, 0x2, URZ ;  /* 0x0000000214047890 */ /* 0x000fe2000fffe03f */
[----:B------:R-:W-:Y:S02]  /*125c0*/  R2UR UR6, R6 ;  /* 0x00000000060672ca */ /* 0x000fe400000e0000 */
[----:B------:R-:W-:Y:S01]  /*125d0*/  R2UR UR7, R7 ;  /* 0x00000000070772ca */ /* 0x000fe200000e0000 */
[----:B------:R-:W-:Y:S01]  /*125e0*/  IMAD.MOV.U32 R7, RZ, RZ, 0x40000040 ;  /* 0x40000040ff077424 */ /* 0x000fe200078e00ff */
[----:B------:R-:W-:Y:S02]  /*125f0*/  IADD3 R6, R2, 0x202, RZ ;  /* 0x0000020202067810 */ /* 0x000fe40007ffe0ff */
[----:B------:R-:W-:Y:S02]  /*12600*/  UMOV UR24, UR4 ;  /* 0x0000000400187c82 */ /* 0x000fe40008000000 */
[----:B------:R-:W-:-:S05]  /*12610*/  MOV R10, UR24 ;  /* 0x00000018000a7c02 */ /* 0x000fca0008000f00 */
[----:B------:R0:W-:Y:S01]  /*12620*/  STL.64 [R1], R10 ;  /* 0x0000000a01007387 */ /* 0x0001e20000100a00 */
[----:B------:R-:W-:Y:S02]  /*12630*/  WARPGROUP.DEPBAR.LE gsb0, 0x0 ;  /* 0x00008000000079c5 */ /* 0x000fe40000010000 */
[----:B------:R-:W-:-:S06]  /*12640*/  WARPGROUP.ARRIVE ;  /* 0x00000000000079c5 */ /* 0x000fcc0000000000 */
[----:B------:R-:W-:Y:S01]  /*12650*/  HGMMA.64x16x16.F32 R40, gdesc[UR8], RZ, !UPT, gsb0 ;  /* 0x00200000082879f0 */ /* 0x000fe2000c0008ff */
[----:B------:R-:W-:Y:S01]  /*12660*/  R2UR UR10, R8 ;  /* 0x00000000080a72ca */ /* 0x000fe200000e0000 */
[----:B------:R-:W-:Y:S01]  /*12670*/  VIADD R8, R2, 0x104 ;  /* 0x0000010402087836 */ /* 0x000fe20000000000 */
[----:B------:R-:W-:Y:S01]  /*12680*/  R2UR UR11, R9 ;  /* 0x00000000090b72ca */ /* 0x000fe200000e0000 */
[----:B------:R-:W-:Y:S01]  /*12690*/  IMAD.MOV.U32 R9, RZ, RZ, 0x40000040 ;  /* 0x40000040ff097424 */ /* 0x000fe200078e00ff */
        /* <DEDUP_REMOVED lines=10> */
[----:B------:R-:W-:Y:S01]  /*12740*/  UMOV UR16, UR24 ;  /* 0x0000001800107c82 */ /* 0x000fe20008000000 */
[----:B------:R-:W-:Y:S01]  /*12750*/  UMOV UR17, UR25 ;  /* 0x0000001900117c82 */ /* 0x000fe20008000000 */
[----:B------:R-:W-:Y:S01]  /*12760*/  UMOV UR4, UR16 ;  /* 0x0000001000047c82 */ /* 0x000fe20008000000 */
[----:B------:R-:W-:Y:S01]  /*12770*/  UMOV UR5, UR17 ;  /* 0x0000001100057c82 */ /* 0x000fe20008000000 */
[----:B------:R-:W-:Y:S01]  /*12780*/  UMOV UR8, UR16 ;  /* 0x0000001000087c82 */ /* 0x000fe20008000000 */
[----:B------:R-:W-:Y:S01]  /*12790*/  UMOV UR9, UR17 ;  /* 0x0000001100097c82 */ /* 0x000fe20008000000 */
[----:B------:R-:W-:Y:S01]  /*127a0*/  UMOV UR12, UR16 ;  /* 0x00000010000c7c82 */ /* 0x000fe20008000000 */
[----:B------:R-:W-:Y:S01]  /*127b0*/  UMOV UR13, UR17 ;  /* 0x00000011000d7c82 */ /* 0x000fe20008000000 */
[----:B------:R-:W-:Y:S02]  /*127c0*/  R2UR UR18, R6 ;  /* 0x00000000061272ca */ /* 0x000fe400000e0000 */
[----:B------:R-:W-:-:S02]  /*127d0*/  R2UR UR19, R7 ;  /* 0x00000000071372ca */ /* 0x000fc400000e0000 */
[----:B------:R-:W-:Y:S02]  /*127e0*/  IADD3 R6, R2, 0x84, RZ ;  /* 0x0000008402067810 */ /* 0x000fe40007ffe0ff */
[----:B------:R-:W-:Y:S01]  /*127f0*/  MOV R7, 0x40000040 ;  /* 0x4000004000077802 */ /* 0x000fe20000000f00 */
[----:B------:R-:W-:Y:S02]  /*12800*/  WARPGROUP.DEPBAR.LE gsb0, 0x0 ;  /* 0x00008000000079c5 */ /* 0x000fe40000010000 */
[----:B------:R-:W-:-:S06]  /*12810*/  WARPGROUP.ARRIVE ;  /* 0x00000000000079c5 */ /* 0x000fcc0000000000 */
[----:B------:R-:W-:Y:S01]  /*12820*/  HGMMA.64x16x16.F32 R56, gdesc[UR24], R56, gsb0 ;  /* 0x00200000183879f0 */ /* 0x000fe20008000838 */
[----:B------:R-:W-:Y:S01]  /*12830*/  R2UR UR26, R4 ;  /* 0x00000000041a72ca */ /* 0x000fe200000e0000 */
[----:B------:R-:W-:Y:S01]  /*12840*/  UMOV UR25, 0x40000040 ;  /* 0x4000004000197882 */ /* 0x000fe20000000000 */
[----:B------:R-:W-:Y:S01]  /*12850*/  R2UR UR27, R5 ;  /* 0x00000000051b72ca */ /* 0x000fe200000e0000 */
[----:B------:R-:W-:Y:S02]  /*12860*/  VIADD R4, R2, 0x184 ;  /* 0x0000018402047836 */ /* 0x000fe40000000000 */
[----:B------:R-:W-:Y:S02]  /*12870*/  IMAD.MOV.U32 R5, RZ, RZ, 0x40000040 ;  /* 0x40000040ff057424 */ /* 0x000fe400078e00ff */
[----:B0-----:R-:W-:Y:S01]  /*12880*/  IMAD.U32 R11, RZ, RZ, UR25 ;  /* 0x00000019ff0b7e24 */ /* 0x001fe2000f8e00ff */
[----:B------:R-:W-:Y:S02]  /*12890*/  WARPGROUP.DEPBAR.LE gsb0, 0x0 ;  /* 0x00008000000079c5 */ /* 0x000fe40000010000 */
[----:B------:R-:W-:-:S06]  /*128a0*/  WARPGROUP.ARRIVE ;  /* 0x00000000000079c5 */ /* 0x000fcc0000000000 */
[----:B------:R-:W-:Y:S01]  /*128b0*/  HGMMA.64x16x16.F32 R48, gdesc[UR4], R48, gsb0 ;  /* 0x00200000043079f0 */ /* 0x000fe20008000830 */
[----:B------:R-:W-:Y:S01]  /*128c0*/  UIADD3 UR4, UR20, 0x4, URZ ;  /* 0x0000000414047890 */ /* 0x000fe2000fffe03f */
[----:B------:R-:W-:Y:S02]  /*128d0*/  R2UR UR6, R6 ;  /* 0x00000000060672ca */ /* 0x000fe400000e0000 */
[----:B------:R-:W-:Y:S01]  /*128e0*/  R2UR UR7, R7 ;  /* 0x00000000070772ca */ /* 0x000fe200000e0000 */
[----:B------:R-:W-:Y:S01]  /*128f0*/  IMAD.MOV.U32 R7, RZ, RZ, 0x40000040 ;  /* 0x40000040ff077424 */ /* 0x000fe200078e00ff */
[----:B------:R-:W-:Y:S02]  /*12900*/  IADD3 R6, R2, 0x204, RZ ;  /* 0x0000020402067810 */ /* 0x000fe40007ffe0ff */
[----:B------:R-:W-:Y:S02]  /*12910*/  UMOV UR24, UR4 ;  /* 0x0000000400187c82 */ /* 0x000fe40008000000 */
[----:B------:R-:W-:-:S05]  /*12920*/  MOV R10, UR24 ;  /* 0x00000018000a7c02 */ /* 0x000fca0008000f00 */
[----:B------:R0:W-:Y:S01]  /*12930*/  STL.64 [R1+0x48], R10 ;  /* 0x0000480a01007387 */ /* 0x0001e20000100a00 */
[----:B------:R-:W-:Y:S02]  /*12940*/  WARPGROUP.DEPBAR.LE gsb0, 0x0 ;  /* 0x00008000000079c5 */ /* 0x000fe40000010000 */
[----:B------:R-:W-:-:S06]  /*12950*/  WARPGROUP.ARRIVE ;  /* 0x00000000000079c5 */ /* 0x000fcc0000000000 */
[----:B------:R-:W-:Y:S01]  /*12960*/  HGMMA.64x16x16.F32 R40, gdesc[UR8], R40, gsb0 ;  /* 0x00200000082879f0 */ /* 0x000fe20008000828 */
[----:B------:R-:W-:Y:S01]  /*12970*/  R2UR UR10, R8 ;  /* 0x00000000080a72ca */ /* 0x000fe200000e0000 */
[----:B------:R-:W-:Y:S01]  /*12980*/  VIADD R8, R2, 0x106 ;  /* 0x0000010602087836 */ /* 0x000fe20000000000 */
[----:B------:R-:W-:Y:S01]  /*12990*/  R2UR UR11, R9 ;  /* 0x00000000090b72ca */ /* 0x000fe200000e0000 */
[----:B------:R-:W-:Y:S01]  /*129a0*/  IMAD.MOV.U32 R9, RZ, RZ, 0x40000040 ;  /* 0x40000040ff097424 */ /* 0x000fe200078e00ff */
        /* <DEDUP_REMOVED lines=349> */
[----:B------:R-:W-:-:S03]  /*13f80*/  IMAD.MOV.U32 R5, RZ, RZ, 0x40000040 ;  /* 0x40000040ff057424 */ /* 0x000fc600078e00ff */
        /* <DEDUP_REMOVED lines=21> */
[----:B------:R-:W-:Y:S03]  /*140e0*/  HGMMA.64x16x16.F32 R56, gdesc[UR24], R56, gsb0 ;  /* 0x00200000183879f0 */ /* 0x000fe60008000838 */
[----:B------:R-:W-:Y:S02]  /*140f0*/  WARPGROUP.DEPBAR.LE gsb0, 0x0 ;  /* 0x00008000000079c5 */ /* 0x000fe40000010000 */
[----:B------:R-:W-:-:S06]  /*14100*/  WARPGROUP.ARRIVE ;  /* 0x00000000000079c5 */ /* 0x000fcc0000000000 */
[----:B------:R-:W-:Y:S01]  /*14110*/  HGMMA.64x16x16.F32 R48, gdesc[UR4], R48, gsb0 ;  /* 0x00200000043079f0 */ /* 0x000fe20008000830 */
[----:B------:R-:W-:Y:S01]  /*14120*/  R2UR UR6, R8 ;  /* 0x00000000080672ca */ /* 0x000fe200000e0000 */
[----:B------:R-:W-:Y:S01]  /*14130*/  UMOV UR4, UR56 ;  /* 0x0000003800047c82 */ /* 0x000fe20008000000 */
[----:B------:R-:W-:Y:S01]  /*14140*/  R2UR UR7, R9 ;  /* 0x00000000090772ca */ /* 0x000fe200000e0000 */
[----:B------:R-:W-:Y:S01]  /*14150*/  UMOV UR5, UR57 ;  /* 0x0000003900057c82 */ /* 0x000fe20008000000 */
[----:B------:R-:W-:Y:S01]  /*14160*/  VIADD R8, R2, 0x606 ;  /* 0x0000060602087836 */ /* 0x000fe20000000000 */
[----:B------:R-:W-:Y:S01]  /*14170*/  MOV R9, 0x40000040 ;  /* 0x4000004000097802 */ /* 0x000fe20000000f00 */
[----:B------:R-:W-:Y:S02]  /*14180*/  WARPGROUP.DEPBAR.LE gsb0, 0x0 ;  /* 0x00008000000079c5 */ /* 0x000fe40000010000 */
[----:B------:R-:W-:-:S06]  /*14190*/  WARPGROUP.ARRIVE ;  /* 0x00000000000079c5 */ /* 0x000fcc0000000000 */
[----:B------:R-:W-:Y:S01]  /*141a0*/  HGMMA.64x16x16.F32 R40, gdesc[UR8], R40, gsb0 ;  /* 0x00200000082879f0 */ /* 0x000fe20008000828 */
[----:B------:R-:W-:Y:S01]  /*141b0*/  R2UR UR10, R4 ;  /* 0x00000000040a72ca */ /* 0x000fe200000e0000 */
[----:B------:R-:W-:Y:S01]  /*141c0*/  UMOV UR8, UR56 ;  /* 0x0000003800087c82 */ /* 0x000fe20008000000 */
[----:B------:R-:W-:Y:S01]  /*141d0*/  R2UR UR11, R5 ;  /* 0x00000000050b72ca */ /* 0x000fe200000e0000 */
[----:B------:R-:W-:Y:S01]  /*141e0*/  UMOV UR9, UR57 ;  /* 0x0000003900097c82 */ /* 0x000fe20008000000 */
[----:B------:R-:W-:Y:S02]  /*141f0*/  IADD3 R4, R2, 0x506, RZ ;  /* 0x0000050602047810 */ /* 0x000fe40007ffe0ff */
[----:B------:R-:W-:Y:S02]  /*14200*/  MOV R5, 0x40000040 ;  /* 0x4000004000057802 */ /* 0x000fe40000000f00 */
[----:B------:R-:W-:Y:S01]  /*14210*/  R2UR UR54, R4 ;  /* 0x00000000043672ca */ /* 0x000fe200000e0000 */
[----:B------:R-:W-:Y:S01]  /*14220*/  VIADD R4, R2, 0x686 ;  /* 0x0000068602047836 */ /* 0x000fe20000000000 */
[----:B------:R-:W-:Y:S01]  /*14230*/  R2UR UR55, R5 ;  /* 0x00000000053772ca */ /* 0x000fe200000e0000 */
[----:B------:R-:W-:Y:S01]  /*14240*/  IMAD.MOV.U32 R5, RZ, RZ, 0x40000040 ;  /* 0x40000040ff057424 */ /* 0x000fe200078e00ff */
[----:B------:R-:W-:-:S02]  /*14250*/  WARPGROUP.DEPBAR.LE gsb0, 0x0 ;  /* 0x00008000000079c5 */ /* 0x000fc40000010000 */
[----:B------:R-:W-:-:S06]  /*14260*/  WARPGROUP.ARRIVE ;  /* 0x00000000000079c5 */ /* 0x000fcc0000000000 */
[----:B------:R-:W-:Y:S01]  /*14270*/  HGMMA.64x16x16.F32 R32, gdesc[UR12], R32, gsb0 ;  /* 0x002000000c2079f0 */ /* 0x000fe20008000820 */
[----:B------:R-:W-:Y:S01]  /*14280*/  UMOV UR12, UR56 ;  /* 0x00000038000c7c82 */ /* 0x000fe20008000000 */
[----:B------:R-:W-:Y:S01]  /*14290*/  UMOV UR13, UR57 ;  /* 0x00000039000d7c82 */ /* 0x000fe20008000000 */
[----:B------:R-:W-:Y:S02]  /*142a0*/  WARPGROUP.DEPBAR.LE gsb0, 0x0 ;  /* 0x00008000000079c5 */ /* 0x000fe40000010000 */
[----:B------:R-:W-:-:S06]  /*142b0*/  WARPGROUP.ARRIVE ;  /* 0x00000000000079c5 */ /* 0x000fcc0000000000 */
[----:B------:R-:W-:Y:S01]  /*142c0*/  HGMMA.64x16x16.F32 R24, gdesc[UR16], R24, gsb0 ;  /* 0x00200000101879f0 */ /* 0x000fe20008000818 */
[----:B------:R-:W-:Y:S01]  /*142d0*/  R2UR UR18, R6 ;  /* 0x00000000061272ca */ /* 0x000fe200000e0000 */
[----:B------:R-:W-:Y:S01]  /*142e0*/  UMOV UR16, UR56 ;  /* 0x0000003800107c82 */ /* 0x000fe20008000000 */
[----:B------:R-:W-:Y:S01]  /*142f0*/  R2UR UR19, R7 ;  /* 0x00000000071372ca */ /* 0x000fe200000e0000 */
[----:B------:R-:W-:Y:S01]  /*14300*/  UMOV UR17, UR57 ;  /* 0x0000003900117c82 */ /* 0x000fe20008000000 */
[----:B------:R-:W-:Y:S01]  /*14310*/  IMAD.MOV.U32 R7, RZ, RZ, 0x40000040 ;  /* 0x40000040ff077424 */ /* 0x000fe200078e00ff */
[----:B------:R-:W-:-:S04]  /*14320*/  IADD3 R6, R2, 0x704, RZ ;  /* 0x0000070402067810 */ /* 0x000fc80007ffe0ff */
[----:B------:R-:W-:Y:S01]  /*14330*/  R2UR UR14, R6 ;  /* 0x00000000060e72ca */ /* 0x000fe200000e0000 */
[----:B------:R-:W-:Y:S01]  /*14340*/  VIADD R6, R2, 0x586 ;  /* 0x0000058602067836 */ /* 0x000fe20000000000 */
[----:B------:R-:W-:Y:S01]  /*14350*/  R2UR UR15, R7 ;  /* 0x00000000070f72ca */ /* 0x000fe200000e0000 */
[----:B------:R-:W-:Y:S01]  /*14360*/  IMAD.MOV.U32 R7, RZ, RZ, 0x40000040 ;  /* 0x40000040ff077424 */ /* 0x000fe200078e00ff */
        /* <DEDUP_REMOVED lines=19> */
[----:B------:R-:W-:Y:S02]  /*144a0*/  VIADD R4, R2, 0x780 ;  /* 0x0000078002047836 */ /* 0x000fe40000000000 */
[----:B------:R-:W-:-:S03]  /*144b0*/  IMAD.MOV.U32 R5, RZ, RZ, 0x40000040 ;  /* 0x40000040ff057424 */ /* 0x000fc600078e00ff */
[----:B------:R-:W-:Y:S02]  /*144c0*/  R2UR UR50, R4 ;  /* 0x00000000043272ca */ /* 0x000fe400000e0000 */
[----:B------:R-:W-:Y:S02]  /*144d0*/  R2UR UR51, R5 ;  /* 0x00000000053372ca */ /* 0x000fe400000e0000 */
[----:B------:R-:W-:Y:S02]  /*144e0*/  IADD3 R4, R2, 0x900, RZ ;  /* 0x0000090002047810 */ /* 0x000fe40007ffe0ff */
        /* <DEDUP_REMOVED lines=9> */
[----:B------:R-:W-:Y:S01]  /*14580*/  IMAD.MOV.U32 R7, RZ, RZ, 0x40000040 ;  /* 0x40000040ff077424 */ /* 0x000fe200078e00ff */
        /* <DEDUP_REMOVED lines=8> */
[----:B------:R-:W-:Y:S01]  /*14610*/  IADD3 R8, R2, 0x880, RZ ;  /* 0x0000088002087810 */ /* 0x000fe20007ffe0ff */
        /* <DEDUP_REMOVED lines=127> */
[C---:B------:R-:W-:Y:S02]  /*14e10*/  VIADD R6, R2.reuse, 0x806 ;  /* 0x0000080602067836 */ /* 0x040fe40000000000 */
[----:B------:R-:W-:Y:S02]  /*14e20*/  IMAD.MOV.U32 R7, RZ, RZ, 0x40000040 ;  /* 0x40000040ff077424 */ /* 0x000fe400078e00ff */
[----:B------:R-:W-:Y:S01]  /*14e30*/  VIADD R2, R2, 0x986 ;  /* 0x0000098602027836 */ /* 0x000fe20000000000 */
[----:B------:R-:W-:-:S02]  /*14e40*/  WARPGROUP.DEPBAR.LE gsb0, 0x0 ;  /* 0x00008000000079c5 */ /* 0x000fc40000010000 */
        /* <DEDUP_REMOVED lines=32> */
[----:B------:R-:W-:Y:S03]  /*15050*/  HGMMA.64x16x16.F32 R56, gdesc[UR36], R56, gsb0 ;  /* 0x00200000243879f0 */ /* 0x000fe60008000838 */
        /* <DEDUP_REMOVED lines=13> */
[----:B0-----:R-:W-:Y:S05]  /*15130*/  @!P0 BRA `(.L_x_633) ;  /* 0x0000000000048947 */ /* 0x001fea0003800000 */
[----:B------:R-:W-:Y:S01]  /*15140*/  BPT.TRAP 0x1 ;  /* 0x000000040000795c */ /* 0x000fe20000300000 */
.L_x_633:
[----:B------:R-:W-:Y:S01]  /*15150*/  LOP3.LUT R65, R65, 0xffffff80, RZ, 0xc0, !PT ;  /* 0xffffff8041417812 */ /* 0x000fe200078ec0ff */
[----:B------:R-:W2:Y:S01]  /*15160*/  LDL R67, [R1+0x60] ;  /* 0x0000600001437983 */ /* 0x000ea20000100800 */
[----:B------:R-:W-:Y:S01]  /*15170*/  MOV R3, 0xfffffffe ;  /* 0xfffffffe00037802 */ /* 0x000fe20000000f00 */
[----:B------:R-:W-:Y:S01]  /*15180*/  ULDC UR4, c[0x0][0x988] ;  /* 0x0002620000047ab9 */ /* 0x000fe20000000800 */
[----:B------:R-:W-:Y:S01]  /*15190*/  P2R R13, PR, RZ, 0x1 ;  /* 0x00000001ff0d7803 */ /* 0x000fe20000000000 */
[----:B------:R-:W-:Y:S01]  /*151a0*/  IMAD.IADD R65, R64, 0x1, -R65 ;  /* 0x0000000140417824 */ /* 0x000fe200078e0a41 */
[----:B------:R-:W-:Y:S01]  /*151b0*/  ULDC UR38, c[0x0][0x988] ;  /* 0x0002620000267ab9 */ /* 0x000fe20000000800 */
[----:B------:R-:W-:Y:S01]  /*151c0*/  VIADD R0, R0, 0x38840 ;  /* 0x0003884000007836 */ /* 0x000fe20000000000 */
[----:B------:R-:W-:Y:S01]  /*151d0*/  BSSY B0, `(.L_x_634) ;  /* 0x000065e000007945 */ /* 0x000fe20003800000 */
[----:B------:R-:W-:Y:S01]  /*151e0*/  IMAD.MOV.U32 R150, RZ, RZ, R151 ;  /* 0x000000ffff967224 */ /* 0x000fe200078e0097 */
[----:B------:R-:W-:Y:S01]  /*151f0*/  SHF.R.S32.HI R2, RZ, 0x1f, R65 ;  /* 0x0000001fff027819 */ /* 0x000fe20000011441 */
[--C-:B------:R-:W-:Y:S01]  /*15200*/  IMAD.MOV.U32 R149, RZ, RZ, R151.reuse ;  /* 0x000000ffff957224 */ /* 0x100fe200078e0097 */
[----:B------:R-:W-:Y:S01]  /*15210*/  MOV R148, R151 ;  /* 0x0000009700947202 */ /* 0x000fe20000000f00 */
[--C-:B------:R-:W-:Y:S01]  /*15220*/  IMAD.MOV.U32 R147, RZ, RZ, R151.reuse ;  /* 0x000000ffff937224 */ /* 0x100fe200078e0097 */
[----:B------:R-:W-:Y:S01]  /*15230*/  LEA.HI R2, R2, R65, RZ, 0x2 ;  /* 0x0000004102027211 */ /* 0x000fe200078f10ff */
[--C-:B------:R-:W-:Y:S01]  /*15240*/  IMAD.MOV.U32 R146, RZ, RZ, R151.reuse ;  /* 0x000000ffff927224 */ /* 0x100fe200078e0097 */
[-C--:B------:R-:W-:Y:S01]  /*15250*/  MOV R145, R151.reuse ;  /* 0x0000009700917202 */ /* 0x080fe20000000f00 */
[--C-:B------:R-:W-:Y:S01]  /*15260*/  IMAD.MOV.U32 R144, RZ, RZ, R151.reuse ;  /* 0x000000ffff907224 */ /* 0x100fe200078e0097 */
[----:B------:R-:W-:Y:S01]  /*15270*/  LOP3.LUT R2, R2, 0x7ffffffc, RZ, 0xc0, !PT ;  /* 0x7ffffffc02027812 */ /* 0x000fe200078ec0ff */
[--C-:B------:R-:W-:Y:S01]  /*15280*/  IMAD.MOV.U32 R143, RZ, RZ, R151.reuse ;  /* 0x000000ffff8f7224 */ /* 0x100fe200078e0097 */
[-C--:B------:R-:W-:Y:S01]  /*15290*/  MOV R142, R151.reuse ;  /* 0x00000097008e7202 */ /* 0x080fe20000000f00 */
[--C-:B------:R-:W-:Y:S01]  /*152a0*/  IMAD.MOV.U32 R141, RZ, RZ, R151.reuse ;  /* 0x000000ffff8d7224 */ /* 0x100fe200078e0097 */
[-C--:B------:R-:W-:Y:S01]  /*152b0*/  MOV R139, R151.reuse ;  /* 0x00000097008b7202 */ /* 0x080fe20000000f00 */
[----:B------:R-:W-:Y:S01]  /*152c0*/  IMAD.IADD R2, R65, 0x1, -R2 ;  /* 0x0000000141027824 */ /* 0x000fe200078e0a02 */
[-C--:B------:R-:W-:Y:S01]  /*152d0*/  MOV R136, R151.reuse ;  /* 0x0000009700887202 */ /* 0x080fe20000000f00 */
[--C-:B------:R-:W-:Y:S01]  /*152e0*/  IMAD.MOV.U32 R140, RZ, RZ, R151.reuse ;  /* 0x000000ffff8c7224 */ /* 0x100fe200078e0097 */
[----:B------:R-:W-:Y:S01]  /*152f0*/  MOV R133, R151 ;  /* 0x0000009700857202 */ /* 0x000fe20000000f00 */
[----:B------:R-:W-:Y:S01]  /*15300*/  IMAD R3, R2, R3, 0x50 ;  /* 0x0000005002037424 */ /* 0x000fe200078e0203 */
[-C--:B------:R-:W-:Y:S01]  /*15310*/  MOV R130, R151.reuse ;  /* 0x0000009700827202 */ /* 0x080fe20000000f00 */
[--C-:B------:R-:W-:Y:S01]  /*15320*/  IMAD.MOV.U32 R138, RZ, RZ, R151.reuse ;  /* 0x000000ffff8a7224 */ /* 0x100fe200078e0097 */
[-C--:B------:R-:W-:Y:S01]  /*15330*/  MOV R127, R151.reuse ;  /* 0x00000097007f7202 */ /* 0x080fe20000000f00 */
[----:B------:R-:W-:Y:S01]  /*15340*/  IMAD.IADD R2, R3, 0x1, R180 ;  /* 0x0000000103027824 */ /* 0x000fe200078e02b4 */
[-C--:B------:R-:W-:Y:S01]  /*15350*/  MOV R124, R151.reuse ;  /* 0x00000097007c7202 */ /* 0x080fe20000000f00 */
[--C-:B------:R-:W-:Y:S01]  /*15360*/  IMAD.MOV.U32 R137, RZ, RZ, R151.reuse ;  /* 0x000000ffff897224 */ /* 0x100fe200078e0097 */
[-C--:B------:R-:W-:Y:S01]  /*15370*/  MOV R121, R151.reuse ;  /* 0x0000009700797202 */ /* 0x080fe20000000f00 */
        /* <DEDUP_REMOVED lines=97> */
[----:B------:R-:W-:Y:S02]  /*15990*/  ISETP.GT.AND P6, PT, R2, 0x38, PT ;  /* 0x000000380200780c */ /* 0x000fe40003fc4270 */
[----:B------:R-:W-:Y:S02]  /*159a0*/  FSEL R70, R33, -INF , P1 ;  /* 0xff80000021467808 */ /* 0x000fe40000800000 */
[----:B------:R-:W-:Y:S02]  /*159b0*/  FMNMX.FTZ R3, R68, R3, !PT ;  /* 0x0000000344037209 */ /* 0x000fe40007810000 */
[----:B------:R-:W-:Y:S02]  /*159c0*/  FSEL R20, R43, -INF , P5 ;  /* 0xff8000002b147808 */ /* 0x000fe40002800000 */
[----:B------:R-:W-:-:S02]  /*159d0*/  ISETP.GT.AND P5, PT, R2, 0x39, PT ;  /* 0x000000390200780c */ /* 0x000fc40003fa4270 */
[----:B------:R-:W-:Y:S02]  /*159e0*/  FSEL R36, R36, -INF , P6 ;  /* 0xff80000024247808 */ /* 0x000fe40003000000 */
[----:B------:R-:W-:Y:S02]  /*159f0*/  FMNMX.FTZ R3, R70, R3, !PT ;  /* 0x0000000346037209 */ /* 0x000fe40007810000 */
[----:B------:R-:W-:Y:S02]  /*15a00*/  FSEL R46, R46, -INF , P4 ;  /* 0xff8000002e2e7808 */ /* 0x000fe40002000000 */
[----:B------:R-:W-:Y:S02]  /*15a10*/  ISETP.GT.AND P4, PT, R2, 0x40, PT ;  /* 0x000000400200780c */ /* 0x000fe40003f84270 */
[----:B------:R-:W-:Y:S02]  /*15a20*/  FSEL R72, R37, -INF , P5 ;  /* 0xff80000025487808 */ /* 0x000fe40002800000 */
[----:B------:R-:W-:-:S02]  /*15a30*/  FMNMX.FTZ R3, R36, R3, !PT ;  /* 0x0000000324037209 */ /* 0x000fc40007810000 */
[----:B------:R-:W-:Y:S01]  /*15a40*/  FSEL R32, R47, -INF , P3 ;  /* 0xff8000002f207808 */ /* 0x000fe20001800000 */
[----:B------:R-:W-:Y:S01]  /*15a50*/  IMAD.MOV.U32 R47, RZ, RZ, R151 ;  /* 0x000000ffff2f7224 */ /* 0x000fe200078e0097 */
        /* <DEDUP_REMOVED lines=11> */
[----:B------:R-:W-:Y:S02]  /*15b10*/  FSEL R80, R29, -INF , P1 ;  /* 0xff8000001d507808 */ /* 0x000fe40000800000 */
[----:B------:R-:W-:Y:S02]  /*15b20*/  FMNMX.FTZ R3, R78, R3, !PT ;  /* 0x000000034e037209 */ /* 0x000fe40007810000 */
[----:B------:R-:W-:Y:S02]  /*15b30*/  FSEL R38, R38, -INF , P6 ;  /* 0xff80000026267808 */ /* 0x000fe40003000000 */
[----:B------:R-:W-:Y:S02]  /*15b40*/  FMNMX.FTZ R2, R80, R3, !PT ;  /* 0x0000000350027209 */ /* 0x000fe40007810000 */
[----:B------:R-:W-:Y:S02]  /*15b50*/  FSEL R26, R26, -INF , P4 ;  /* 0xff8000001a1a7808 */ /* 0x000fe40002000000 */
[----:B------:R-:W-:Y:S01]  /*15b60*/  FSEL R30, R30, -INF , P2 ;  /* 0xff8000001e1e7808 */ /* 0x000fe20001000000 */
[----:B------:R-:W0:Y:S01]  /*15b70*/  SHFL.BFLY PT, R3, R2, 0x2, 0x1f ;  /* 0x0c401f0002037f89 */ /* 0x000e2200000e0000 */
[----:B------:R-:W-:-:S02]  /*15b80*/  MOV R112, R151 ;  /* 0x0000009700707202 */ /* 0x000fc40000000f00 */
        /* <DEDUP_REMOVED lines=12> */
[----:B------:R-:W-:Y:S02]  /*15c50*/  MOV R3, UR4 ;  /* 0x0000000400037c02 */ /* 0x000fe40008000f00 */
[----:B------:R-:W-:Y:S01]  /*15c60*/  FSEL R2, R39, -INF , P5 ;  /* 0xff80000027027808 */ /* 0x000fe20002800000 */
[----:B------:R-:W0:Y:S01]  /*15c70*/  SHFL.BFLY PT, R28, R9, 0x1, 0x1f ;  /* 0x0c201f00091c7f89 */ /* 0x000e2200000e0000 */
[-C--:B------:R-:W-:Y:S01]  /*15c80*/  MOV R73, R151.reuse ;  /* 0x0000009700497202 */ /* 0x080fe20000000f00 */
[----:B------:R-:W-:Y:S01]  /*15c90*/  IMAD.MOV.U32 R39, RZ, RZ, R151 ;  /* 0x000000ffff277224 */ /* 0x000fe200078e0097 */
[-C--:B------:R-:W-:Y:S02]  /*15ca0*/  MOV R61, R151.reuse ;  /* 0x00000097003d7202 */ /* 0x080fe40000000f00 */
[-C--:B------:R-:W-:Y:S02]  /*15cb0*/  MOV R55, R151.reuse ;  /* 0x0000009700377202 */ /* 0x080fe40000000f00 */
[----:B------:R-:W-:-:S02]  /*15cc0*/  MOV R49, R151 ;  /* 0x0000009700317202 */ /* 0x000fc40000000f00 */
[-C--:B------:R-:W-:Y:S02]  /*15cd0*/  MOV R43, R151.reuse ;  /* 0x00000097002b7202 */ /* 0x080fe40000000f00 */
[----:B------:R-:W-:Y:S02]  /*15ce0*/  MOV R37, R151 ;  /* 0x0000009700257202 */ /* 0x000fe40000000f00 */
[----:B0-----:R-:W-:Y:S02]  /*15cf0*/  FMNMX.FTZ R5, R9, R28, !PT ;  /* 0x0000001c09057209 */ /* 0x001fe40007810000 */
[----:B------:R-:W-:Y:S02]  /*15d00*/  FSEL R28, R27, -INF , P3 ;  /* 0xff8000001b1c7808 */ /* 0x000fe40001800000 */
[C---:B------:R-:W-:Y:S01]  /*15d10*/  FSETP.NEU.FTZ.AND P0, PT, R5.reuse, -INF , PT ;  /* 0xff8000000500780b */ /* 0x040fe20003f1d000 */
[----:B------:R-:W-:-:S05]  /*15d20*/  FMUL.FTZ R7, R5, R3 ;  /* 0x0000000305077220 */ /* 0x000fca0000410000 */
[----:B------:R-:W-:Y:S02]  /*15d30*/  FSEL R11, R7, RZ, P0 ;  /* 0x000000ff070b7208 */ /* 0x000fe40000000000 */
[----:B------:R-:W-:Y:S02]  /*15d40*/  FMNMX.FTZ R7, R58, R59, !PT ;  /* 0x0000003b3a077209 */ /* 0x000fe40007810000 */
[----:B------:R-:W-:Y:S01]  /*15d50*/  ISETP.NE.AND P0, PT, R13, RZ, PT ;  /* 0x000000ff0d00720c */ /* 0x000fe20003f05270 */
[--C-:B------:R-:W-:Y:S01]  /*15d60*/  FFMA.FTZ R9, R10, R3, -R11.reuse ;  /* 0x000000030a097223 */ /* 0x100fe2000001080b */
[----:B------:R-:W-:Y:S01]  /*15d70*/  FMNMX.FTZ R7, R62, R7, !PT ;  /* 0x000000073e077209 */ /* 0x000fe20007810000 */
[--C-:B------:R-:W-:Y:S01]  /*15d80*/  FFMA.FTZ R4, R4, R3, -R11.reuse ;  /* 0x0000000304047223 */ /* 0x100fe2000001080b */
[----:B------:R-:W-:Y:S01]  /*15d90*/  FSEL R10, R31, -INF , P1 ;  /* 0xff8000001f0a7808 */ /* 0x000fe20000800000 */
[----:B------:R-:W-:Y:S01]  /*15da0*/  MUFU.EX2 R15, R9 ;  /* 0x00000009000f7308 */ /* 0x000fe20000000800 */
[----:B------:R-:W-:Y:S01]  /*15db0*/  FMNMX.FTZ R7, R6, R7, !PT ;  /* 0x0000000706077209 */ /* 0x000fe20007810000 */
[-CC-:B------:R-:W-:Y:S01]  /*15dc0*/  FFMA.FTZ R14, R14, R3.reuse, -R11.reuse ;  /* 0x000000030e0e7223 */ /* 0x180fe2000001080b */
[-CC-:B------:R-:W-:Y:S01]  /*15dd0*/  FFMA.FTZ R208, R56, R3.reuse, -R11.reuse ;  /* 0x0000000338d07223 */ /* 0x180fe2000001080b */
[--C-:B------:R-:W-:Y:S01]  /*15de0*/  FFMA.FTZ R57, R57, R3, -R11.reuse ;  /* 0x0000000339397223 */ /* 0x100fe2000001080b */
[----:B------:R-:W-:Y:S01]  /*15df0*/  FMNMX.FTZ R7, R50, R7, !PT ;  /* 0x0000000732077209 */ /* 0x000fe20007810000 */
[-CC-:B------:R-:W-:Y:S01]  /*15e00*/  FFMA.FTZ R60, R60, R3.reuse, -R11.reuse ;  /* 0x000000033c3c7223 */ /* 0x180fe2000001080b */
[--C-:B------:R-:W-:Y:S01]  /*15e10*/  FFMA.FTZ R48, R48, R3, -R11.reuse ;  /* 0x0000000330307223 */ /* 0x100fe2000001080b */
        /* <DEDUP_REMOVED lines=20> */
[----:B------:R-:W-:Y:S01]  /*15f60*/  FFMA.FTZ R11, R80, R3, -R11 ;  /* 0x00000003500b7223 */ /* 0x000fe2000001080b */
[----:B------:R-:W-:Y:S01]  /*15f70*/  FMNMX.FTZ R7, R46, R7, !PT ;  /* 0x000000072e077209 */ /* 0x000fe20007810000 */
[----:B------:R-:W-:-:S02]  /*15f80*/  IMAD.MOV.U32 R80, RZ, RZ, R151 ;  /* 0x000000ffff507224 */ /* 0x000fc400078e0097 */
[----:B------:R-:W0:Y:S01]  /*15f90*/  MUFU.EX2 R57, R57 ;  /* 0x0000003900397308 */ /* 0x000e220000000800 */
[----:B------:R-:W-:Y:S01]  /*15fa0*/  FMNMX.FTZ R7, R32, R7, !PT ;  /* 0x0000000720077209 */ /* 0x000fe20007810000 */
[----:B------:R-:W-:-:S03]  /*15fb0*/  IMAD.MOV.U32 R56, RZ, RZ, R151 ;  /* 0x000000ffff387224 */ /* 0x000fc600078e0097 */
[----:B------:R-:W-:Y:S02]  /*15fc0*/  FMNMX.FTZ R7, R34, R7, !PT ;  /* 0x0000000722077209 */ /* 0x000fe40007810000 */
[----:B--2---:R-:W-:Y:S01]  /*15fd0*/  PRMT R0, R67, 0x654, R0 ;  /* 0x0000065443007816 */ /* 0x004fe20000000000 */
[----:B------:R-:W1:Y:S01]  /*15fe0*/  MUFU.EX2 R60, R60 ;  /* 0x0000003c003c7308 */ /* 0x000e620000000800 */
[----:B------:R-:W-:Y:S02]  /*15ff0*/  FMNMX.FTZ R7, R24, R7, !PT ;  /* 0x0000000718077209 */ /* 0x000fe40007810000 */
[----:B------:R2:W-:Y:S01]  /*16000*/  SYNCS.ARRIVE.TRANS64.RED.A1T0 RZ, [R0+URZ], RZ ;  /* 0x000000ff00ff79a7 */ /* 0x0005e2000810043f */
[----:B------:R-:W-:Y:S02]  /*16010*/  MOV R67, R151 ;  /* 0x0000009700437202 */ /* 0x000fe40000000f00 */
[----:B------:R-:W-:Y:S02]  /*16020*/  FMNMX.FTZ R7, R38, R7, !PT ;  /* 0x0000000726077209 */ /* 0x000fe40007810000 */
[----:B------:R-:W3:Y:S01]  /*16030*/  MUFU.EX2 R48, R48 ;  /* 0x0000003000307308 */ /* 0x000ee20000000800 */
[----:B0-----:R-:W-:Y:S01]  /*16040*/  FADD.FTZ R33, R208, R57 ;  /* 0x00000039d0217221 */ /* 0x001fe20000010000 */
[----:B------:R-:W-:-:S02]  /*16050*/  FMNMX.FTZ R7, R2, R7, !PT ;  /* 0x0000000702077209 */ /* 0x000fc40007810000 */
[----:B------:R-:W-:Y:S01]  /*16060*/  F2FP.F16.F32.PACK_AB R208, R57, R208 ;  /* 0x000000d039d0723e */ /* 0x000fe200000000ff */
[----:B------:R-:W-:Y:S01]  /*16070*/  IMAD.MOV.U32 R57, RZ, RZ, R151 ;  /* 0x000000ffff397224 */ /* 0x000fe200078e0097 */
[----:B------:R-:W-:Y:S02]  /*16080*/  FMNMX.FTZ R7, R26, R7, !PT ;  /* 0x000000071a077209 */ /* 0x000fe40007810000 */
[----:B------:R-:W0:Y:S01]  /*16090*/  MUFU.EX2 R52, R52 ;  /* 0x0000003400347308 */ /* 0x000e220000000800 */
[----:B-1----:R-:W-:Y:S02]  /*160a0*/  F2FP.F16.F32.PACK_AB R210, R13, R60 ;  /* 0x0000003c0dd2723e */ /* 0x002fe400000000ff */
[----:B------:R-:W-:-:S04]  /*160b0*/  FMNMX.FTZ R7, R28, R7, !PT ;  /* 0x000000071c077209 */ /* 0x000fc80007810000 */
[----:B------:R-:W-:Y:S01]  /*160c0*/  FMNMX.FTZ R7, R30, R7, !PT ;  /* 0x000000071e077209 */ /* 0x000fe20007810000 */
[----:B------:R-:W-:Y:S01]  /*160d0*/  MUFU.EX2 R40, R40 ;  /* 0x0000002800287308 */ /* 0x000fe20000000800 */
[----:B---3--:R-:W-:Y:S02]  /*160e0*/  F2FP.F16.F32.PACK_AB R204, R15, R48 ;  /* 0x000000300fcc723e */ /* 0x008fe400000000ff */
[----:B------:R-:W-:-:S05]  /*160f0*/  FMNMX.FTZ R7, R10, R7, !PT ;  /* 0x000000070a077209 */ /* 0x000fca0007810000 */
[----:B------:R-:W1:Y:S01]  /*16100*/  SHFL.BFLY PT, R4, R7, 0x2, 0x1f ;  /* 0x0c401f0007047f89 */ /* 0x000e6200000e0000 */
[----:B------:R3:W4:Y:S01]  /*16110*/  MUFU.EX2 R25, R64 ;  /* 0x0000004000197308 */ /* 0x0007220000000800 */
[----:B0-----:R-:W-:-:S07]  /*16120*/  F2FP.F16.F32.PACK_AB R206, R21, R52 ;  /* 0x0000003415ce723e */ /* 0x001fce00000000ff */
[----:B------:R-:W-:Y:S01]  /*16130*/  MUFU.EX2 R44, R44 ;  /* 0x0000002c002c7308 */ /* 0x000fe20000000800 */
[----:B---3--:R-:W-:-:S07]  /*16140*/  MOV R64, R151 ;  /* 0x0000009700407202 */ /* 0x008fce0000000f00 */
[----:B------:R0:W3:Y:S01]  /*16150*/  MUFU.EX2 R27, R66 ;  /* 0x00000042001b7308 */ /* 0x0000e20000000800 */
[----:B----4-:R-:W-:Y:S02]  /*16160*/  F2FP.F16.F32.PACK_AB R200, R25, R40 ;  /* 0x0000002819c8723e */ /* 0x010fe400000000ff */
[----:B-1----:R-:W-:-:S05]  /*16170*/  FMNMX.FTZ R9, R7, R4, !PT ;  /* 0x0000000407097209 */ /* 0x002fca0007810000 */
[----:B------:R-:W-:Y:S01]  /*16180*/  MUFU.EX2 R68, R68 ;  /* 0x0000004400447308 */ /* 0x000fe20000000800 */
[----:B0-----:R-:W-:Y:S01]  /*16190*/  IMAD.MOV.U32 R66, RZ, RZ, R151 ;  /* 0x000000ffff427224 */ /* 0x001fe200078e0097 */
[----:B------:R-:W0:Y:S06]  /*161a0*/  SHFL.BFLY PT, R4, R9, 0x1, 0x1f ;  /* 0x0c201f0009047f89 */ /* 0x000e2c00000e0000 */
[----:B------:R1:W4:Y:S01]  /*161b0*/  MUFU.EX2 R7, R70 ;  /* 0x0000004600077308 */ /* 0x0003220000000800 */
[----:B---3--:R-:W-:-:S07]  /*161c0*/  F2FP.F16.F32.PACK_AB R202, R27, R44 ;  /* 0x0000002c1bca723e */ /* 0x008fce00000000ff */
[----:B------:R-:W-:Y:S01]  /*161d0*/  MUFU.EX2 R36, R36 ;  /* 0x0000002400247308 */ /* 0x000fe20000000800 */
[----:B-1----:R-:W-:-:S07]  /*161e0*/  MOV R70, R151 ;  /* 0x0000009700467202 */ /* 0x002fce0000000f00 */
[----:B------:R1:W3:Y:S01]  /*161f0*/  MUFU.EX2 R29, R72 ;  /* 0x00000048001d7308 */ /* 0x0002e20000000800 */
[----:B----4-:R-:W-:Y:S02]  /*16200*/  F2FP.F16.F32.PACK_AB R196, R7, R68 ;  /* 0x0000004407c4723e */ /* 0x010fe400000000ff */
[----:B0-----:R-:W-:-:S04]  /*16210*/  FMNMX.FTZ R4, R9, R4, !PT ;  /* 0x0000000409047209 */ /* 0x001fc80007810000 */
[C---:B------:R-:W-:Y:S01]  /*16220*/  FSETP.NEU.FTZ.AND P1, PT, R4.reuse, -INF , PT ;  /* 0xff8000000400780b */ /* 0x040fe20003f3d000 */
[----:B------:R-:W-:Y:S01]  /*16230*/  FMUL.FTZ R14, R4, R3 ;  /* 0x00000003040e7220 */ /* 0x000fe20000410000 */
[----:B------:R-:W-:Y:S01]  /*16240*/  MUFU.EX2 R74, R74 ;  /* 0x0000004a004a7308 */ /* 0x000fe20000000800 */
[----:B-1----:R-:W-:-:S03]  /*16250*/  IMAD.MOV.U32 R72, RZ, RZ, R151 ;  /* 0x000000ffff487224 */ /* 0x002fc600078e0097 */
[----:B------:R-:W-:Y:S02]  /*16260*/  FSEL R31, R14, RZ, P1 ;  /* 0x000000ff0e1f7208 */ /* 0x000fe40000800000 */
[----:B------:R-:W-:Y:S02]  /*16270*/  ISETP.GE.AND P1, PT, R180, 0x51, PT ;  /* 0x00000051b400780c */ /* 0x000fe40003f26270 */
[----:B------:R-:W0:Y:S01]  /*16280*/  MUFU.EX2 R9, R76 ;  /* 0x0000004c00097308 */ /* 0x000e220000000800 */
[-CC-:B------:R-:W-:Y:S01]  /*16290*/  FFMA.FTZ R58, R58, R3.reuse, -R31.reuse ;  /* 0x000000033a3a7223 */ /* 0x180fe2000001081f */
[-CC-:B------:R-:W-:Y:S01]  /*162a0*/  FFMA.FTZ R59, R59, R3.reuse, -R31.reuse ;  /* 0x000000033b3b7223 */ /* 0x180fe2000001081f */
[-CC-:B------:R-:W-:Y:S01]  /*162b0*/  FFMA.FTZ R62, R62, R3.reuse, -R31.reuse ;  /* 0x000000033e3e7223 */ /* 0x180fe2000001081f */
[-CC-:B------:R-:W-:Y:S01]  /*162c0*/  FFMA.FTZ R6, R6, R3.reuse, -R31.reuse ;  /* 0x0000000306067223 */ /* 0x180fe2000001081f */
[-CC-:B------:R-:W-:Y:S01]  /*162d0*/  FFMA.FTZ R50, R50, R3.reuse, -R31.reuse ;  /* 0x0000000332327223 */ /* 0x180fe2000001081f */
[-CC-:B------:R-:W-:Y:S01]  /*162e0*/  FFMA.FTZ R8, R8, R3.reuse, -R31.reuse ;  /* 0x0000000308087223 */ /* 0x180fe2000001081f */
[-CC-:B------:R-:W-:Y:S01]  /*162f0*/  FFMA.FTZ R54, R54, R3.reuse, -R31.reuse ;  /* 0x0000000336367223 */ /* 0x180fe2000001081f */
[----:B------:R-:W-:Y:S01]  /*16300*/  MUFU.EX2 R58, R58 ;  /* 0x0000003a003a7308 */ /* 0x000fe20000000800 */
[-CC-:B------:R-:W-:Y:S01]  /*16310*/  FFMA.FTZ R12, R12, R3.reuse, -R31.reuse ;  /* 0x000000030c0c7223 */ /* 0x180fe2000001081f */
[-CC-:B------:R-:W-:Y:S01]  /*16320*/  FFMA.FTZ R42, R42, R3.reuse, -R31.reuse ;  /* 0x000000032a2a7223 */ /* 0x180fe2000001081f */
[-CC-:B------:R-:W-:Y:S01]  /*16330*/  FFMA.FTZ R20, R20, R3.reuse, -R31.reuse ;  /* 0x0000000314147223 */ /* 0x180fe2000001081f */
[-CC-:B------:R-:W-:Y:S01]  /*16340*/  FFMA.FTZ R46, R46, R3.reuse, -R31.reuse ;  /* 0x000000032e2e7223 */ /* 0x180fe2000001081f */
[-CC-:B------:R-:W-:Y:S01]  /*16350*/  FFMA.FTZ R32, R32, R3.reuse, -R31.reuse ;  /* 0x0000000320207223 */ /* 0x180fe2000001081f */
[-CC-:B------:R-:W-:Y:S01]  /*16360*/  FFMA.FTZ R34, R34, R3.reuse, -R31.reuse ;  /* 0x0000000322227223 */ /* 0x180fe2000001081f */
[-CC-:B------:R-:W-:Y:S01]  /*16370*/  FFMA.FTZ R24, R24, R3.reuse, -R31.reuse ;  /* 0x0000000318187223 */ /* 0x180fe2000001081f */
[----:B------:R-:W1:Y:S01]  /*16380*/  MUFU.EX2 R59, R59 ;  /* 0x0000003b003b7308 */ /* 0x000e620000000800 */
[-CC-:B------:R-:W-:Y:S01]  /*16390*/  FFMA.FTZ R38, R38, R3.reuse, -R31.reuse ;  /* 0x0000000326267223 */ /* 0x180fe2000001081f */
[-CC-:B------:R-:W-:Y:S01]  /*163a0*/  FFMA.FTZ R2, R2, R3.reuse, -R31.reuse ;  /* 0x0000000302027223 */ /* 0x180fe2000001081f */
[-CC-:B------:R-:W-:Y:S01]  /*163b0*/  FFMA.FTZ R26, R26, R3.reuse, -R31.reuse ;  /* 0x000000031a1a7223 */ /* 0x180fe2000001081f */
[-CC-:B------:R-:W-:Y:S01]  /*163c0*/  FFMA.FTZ R28, R28, R3.reuse, -R31.reuse ;  /* 0x000000031c1c7223 */ /* 0x180fe2000001081f */
[-CC-:B------:R-:W-:Y:S01]  /*163d0*/  FFMA.FTZ R30, R30, R3.reuse, -R31.reuse ;  /* 0x000000031e1e7223 */ /* 0x180fe2000001081f */
[----:B------:R-:W-:Y:S01]  /*163e0*/  FFMA.FTZ R10, R10, R3, -R31 ;  /* 0x000000030a0a7223 */ /* 0x000fe2000001081f */
[----:B---3--:R-:W-:Y:S01]  /*163f0*/  F2FP.F16.F32.PACK_AB R198, R29, R36 ;  /* 0x000000241dc6723e */ /* 0x008fe200000000ff */
[----:B------:R-:W3:Y:S01]  /*16400*/  MUFU.EX2 R62, R62 ;  /* 0x0000003e003e7308 */ /* 0x000ee20000000800 */
[----:B0-----:R-:W-:-:S02]  /*16410*/  F2FP.F16.F32.PACK_AB R192, R9, R74 ;  /* 0x0000004a09c0723e */ /* 0x001fc400000000ff */
[----:B------:R-:W-:-:S05]  /*16420*/  MOV R76, R151 ;  /* 0x00000097004c7202 */ /* 0x000fca0000000f00 */
[----:B------:R0:W4:Y:S01]  /*16430*/  MUFU.EX2 R211, R6 ;  /* 0x0000000600d37308 */ /* 0x0001220000000800 */
[----:B-1----:R-:W-:-:S07]  /*16440*/  F2FP.F16.F32.PACK_AB R209, R59, R58 ;  /* 0x0000003a3bd1723e */ /* 0x002fce00000000ff */
[----:B------:R-:W1:Y:S01]  /*16450*/  MUFU.EX2 R50, R50 ;  /* 0x0000003200327308 */ /* 0x000e620000000800 */
[----:B0-----:R-:W-:Y:S01]  /*16460*/  FADD.FTZ R6, R60, R33 ;  /* 0x000000213c067221 */ /* 0x001fe20000010000 */
[----:B------:R-:W-:-:S03]  /*16470*/  IMAD.MOV.U32 R60, RZ, RZ, R151 ;  /* 0x000000ffff3c7224 */ /* 0x000fc600078e0097 */
[----:B------:R-:W-:-:S03]  /*16480*/  FADD.FTZ R33, R13, R6 ;  /* 0x000000060d217221 */ /* 0x000fc60000010000 */
[----:B------:R0:W5:Y:S01]  /*16490*/  MUFU.EX2 R205, R8 ;  /* 0x0000000800cd7308 */ /* 0x0001620000000800 */
[----:B------:R-:W-:Y:S01]  /*164a0*/  FADD.FTZ R6, R48, R33 ;  /* 0x0000002130067221 */ /* 0x000fe20000010000 */
[----:B------:R-:W-:Y:S01]  /*164b0*/  FADD.FTZ R33, R58, R59 ;  /* 0x0000003b3a217221 */ /* 0x000fe20000010000 */
[----:B------:R-:W-:Y:S01]  /*164c0*/  IMAD.MOV.U32 R59, RZ, RZ, R151 ;  /* 0x000000ffff3b7224 */ /* 0x000fe200078e0097 */
[----:B------:R-:W-:Y:S01]  /*164d0*/  MOV R58, R151 ;  /* 0x00000097003a7202 */ /* 0x000fe20000000f00 */
[----:B------:R-:W-:Y:S01]  /*164e0*/  FADD.FTZ R35, R15, R6 ;  /* 0x000000060f237221 */ /* 0x000fe20000010000 */
[----:B---3--:R-:W-:Y:S01]  /*164f0*/  FADD.FTZ R6, R62, R33 ;  /* 0x000000213e067221 */ /* 0x008fe20000010000 */
[----:B------:R-:W-:Y:S01]  /*16500*/  IMAD.MOV.U32 R48, RZ, RZ, R151 ;  /* 0x000000ffff307224 */ /* 0x000fe200078e0097 */
[----:B------:R-:W3:Y:S01]  /*16510*/  MUFU.EX2 R54, R54 ;  /* 0x0000003600367308 */ /* 0x000ee20000000800 */
[----:B0-----:R-:W-:Y:S01]  /*16520*/  FADD.FTZ R8, R52, R35 ;  /* 0x0000002334087221 */ /* 0x001fe20000010000 */
[C---:B----4-:R-:W-:Y:S01]  /*16530*/  FADD.FTZ R33, R211.reuse, R6 ;  /* 0x00000006d3217221 */ /* 0x050fe20000010000 */
[----:B------:R-:W-:Y:S01]  /*16540*/  F2FP.F16.F32.PACK_AB R211, R211, R62 ;  /* 0x0000003ed3d3723e */ /* 0x000fe200000000ff */
[----:B------:R-:W-:-:S02]  /*16550*/  IMAD.MOV.U32 R62, RZ, RZ, R151 ;  /* 0x000000ffff3e7224 */ /* 0x000fc400078e0097 */
[----:B------:R-:W-:Y:S01]  /*16560*/  FADD.FTZ R35, R21, R8 ;  /* 0x0000000815237221 */ /* 0x000fe20000010000 */
[----:B-1----:R-:W-:Y:S01]  /*16570*/  FADD.FTZ R6, R50, R33 ;  /* 0x0000002132067221 */ /* 0x002fe20000010000 */
[-C--:B------:R-:W-:Y:S01]  /*16580*/  MOV R52, R151.reuse ;  /* 0x0000009700347202 */ /* 0x080fe20000000f00 */
[----:B------:R-:W0:Y:S01]  /*16590*/  MUFU.EX2 R207, R12 ;  /* 0x0000000c00cf7308 */ /* 0x000e220000000800 */
[----:B------:R-:W-:Y:S01]  /*165a0*/  FADD.FTZ R8, R40, R35 ;  /* 0x0000002328087221 */ /* 0x000fe20000010000 */
[C---:B-----5:R-:W-:Y:S01]  /*165b0*/  FADD.FTZ R33, R205.reuse, R6 ;  /* 0x00000006cd217221 */ /* 0x060fe20000010000 */
[----:B------:R-:W-:Y:S01]  /*165c0*/  F2FP.F16.F32.PACK_AB R205, R205, R50 ;  /* 0x00000032cdcd723e */ /* 0x000fe200000000ff */
[----:B------:R-:W-:Y:S02]  /*165d0*/  IMAD.MOV.U32 R50, RZ, RZ, R151 ;  /* 0x000000ffff327224 */ /* 0x000fe400078e0097 */
[----:B------:R-:W-:Y:S01]  /*165e0*/  FADD.FTZ R35, R25, R8 ;  /* 0x0000000819237221 */ /* 0x000fe20000010000 */
[-C--:B------:R-:W-:Y:S01]  /*165f0*/  MOV R40, R151.reuse ;  /* 0x0000009700287202 */ /* 0x080fe20000000f00 */
[----:B------:R-:W1:Y:S01]  /*16600*/  MUFU.EX2 R42, R42 ;  /* 0x0000002a002a7308 */ /* 0x000e620000000800 */
[----:B---3--:R-:W-:Y:S01]  /*16610*/  FADD.FTZ R6, R54, R33 ;  /* 0x0000002136067221 */ /* 0x008fe20000010000 */
[----:B--2---:R-:W-:Y:S01]  /*16620*/  FADD.FTZ R0, R44, R35 ;  /* 0x000000232c007221 */ /* 0x004fe20000010000 */
[----:B------:R-:W-:Y:S01]  /*16630*/  IMAD.MOV.U32 R44, RZ, RZ, R151 ;  /* 0x000000ffff2c7224 */ /* 0x000fe200078e0097 */
[----:B------:R-:W-:-:S02]  /*16640*/  MOV R25, R151 ;  /* 0x0000009700197202 */ /* 0x000fc40000000f00 */
[----:B------:R-:W-:Y:S01]  /*16650*/  FADD.FTZ R35, R27, R0 ;  /* 0x000000001b237221 */ /* 0x000fe20000010000 */
[----:B------:R-:W-:Y:S01]  /*16660*/  IMAD.MOV.U32 R27, RZ, RZ, R151 ;  /* 0x000000ffff1b7224 */ /* 0x000fe200078e0097 */
[----:B------:R-:W2:Y:S01]  /*16670*/  MUFU.EX2 R201, R20 ;  /* 0x0000001400c97308 */ /* 0x000ea20000000800 */
[C---:B0-----:R-:W-:Y:S01]  /*16680*/  FADD.FTZ R33, R207.reuse, R6 ;  /* 0x00000006cf217221 */ /* 0x041fe20000010000 */
[----:B------:R-:W-:Y:S01]  /*16690*/  FADD.FTZ R6, R68, R35 ;  /* 0x0000002344067221 */ /* 0x000fe20000010000 */
[----:B------:R-:W-:Y:S01]  /*166a0*/  F2FP.F16.F32.PACK_AB R207, R207, R54 ;  /* 0x00000036cfcf723e */ /* 0x000fe200000000ff */
[--C-:B------:R-:W-:Y:S02]  /*166b0*/  IMAD.MOV.U32 R68, RZ, RZ, R151.reuse ;  /* 0x000000ffff447224 */ /* 0x100fe400078e0097 */
[----:B------:R-:W-:Y:S01]  /*166c0*/  FADD.FTZ R31, R7, R6 ;  /* 0x00000006071f7221 */ /* 0x000fe20000010000 */
[----:B------:R-:W-:Y:S01]  /*166d0*/  IMAD.MOV.U32 R54, RZ, RZ, R151 ;  /* 0x000000ffff367224 */ /* 0x000fe200078e0097 */
[----:B------:R-:W0:Y:S01]  /*166e0*/  MUFU.EX2 R46, R46 ;  /* 0x0000002e002e7308 */ /* 0x000e220000000800 */
[----:B-1----:R-:W-:Y:S01]  /*166f0*/  FADD.FTZ R0, R42, R33 ;  /* 0x000000212a007221 */ /* 0x002fe20000010000 */
[----:B------:R-:W-:-:S06]  /*16700*/  IMAD.MOV.U32 R35, RZ, RZ, R151 ;  /* 0x000000ffff237224 */ /* 0x000fcc00078e0097 */
[----:B------:R1:W3:Y:S01]  /*16710*/  MUFU.EX2 R203, R32 ;  /* 0x0000002000cb7308 */ /* 0x0002e20000000800 */
[C---:B--2---:R-:W-:Y:S01]  /*16720*/  FADD.FTZ R33, R201.reuse, R0 ;  /* 0x00000000c9217221 */ /* 0x044fe20000010000 */
[----:B------:R-:W-:Y:S01]  /*16730*/  F2FP.F16.F32.PACK_AB R201, R201, R42 ;  /* 0x0000002ac9c9723e */ /* 0x000fe200000000ff */
[----:B------:R-:W-:-:S05]  /*16740*/  IMAD.MOV.U32 R42, RZ, RZ, R151 ;  /* 0x000000ffff2a7224 */ /* 0x000fca00078e0097 */
[----:B------:R-:W2:Y:S01]  /*16750*/  MUFU.EX2 R34, R34 ;  /* 0x0000002200227308 */ /* 0x000ea20000000800 */
[----:B0-----:R-:W-:Y:S01]  /*16760*/  FADD.FTZ R0, R46, R33 ;  /* 0x000000212e007221 */ /* 0x001fe20000010000 */
[--C-:B------:R-:W-:Y:S02]  /*16770*/  IMAD.MOV.U32 R33, RZ, RZ, R151.reuse ;  /* 0x000000ffff217224 */ /* 0x100fe400078e0097 */
[----:B-1----:R-:W-:-:S04]  /*16780*/  IMAD.MOV.U32 R32, RZ, RZ, R151 ;  /* 0x000000ffff207224 */ /* 0x002fc800078e0097 */
[----:B------:R0:W1:Y:S01]  /*16790*/  MUFU.EX2 R197, R24 ;  /* 0x0000001800c57308 */ /* 0x0000620000000800 */
[C---:B---3--:R-:W-:Y:S01]  /*167a0*/  FADD.FTZ R13, R203.reuse, R0 ;  /* 0x00000000cb0d7221 */ /* 0x048fe20000010000 */
[----:B------:R-:W-:Y:S02]  /*167b0*/  F2FP.F16.F32.PACK_AB R203, R203, R46 ;  /* 0x0000002ecbcb723e */ /* 0x000fe400000000ff */
[----:B------:R-:W-:-:S04]  /*167c0*/  MOV R46, R151 ;  /* 0x00000097002e7202 */ /* 0x000fc80000000f00 */
[----:B------:R-:W3:Y:S01]  /*167d0*/  MUFU.EX2 R38, R38 ;  /* 0x0000002600267308 */ /* 0x000ee20000000800 */
[----:B--2---:R-:W-:Y:S01]  /*167e0*/  FADD.FTZ R0, R34, R13 ;  /* 0x0000000d22007221 */ /* 0x004fe20000010000 */
[----:B0-----:R-:W-:-:S06]  /*167f0*/  IMAD.MOV.U32 R24, RZ, RZ, R151 ;  /* 0x000000ffff187224 */ /* 0x001fcc00078e0097 */
[----:B------:R0:W2:Y:S01]  /*16800*/  MUFU.EX2 R199, R2 ;  /* 0x0000000200c77308 */ /* 0x0000a20000000800 */
[C---:B-1----:R-:W-:Y:S01]  /*16810*/  FADD.FTZ R13, R197.reuse, R0 ;  /* 0x00000000c50d7221 */ /* 0x042fe20000010000 */
[----:B------:R-:W-:Y:S02]  /*16820*/  F2FP.F16.F32.PACK_AB R197, R197, R34 ;  /* 0x00000022c5c5723e */ /* 0x000fe400000000ff */
[----:B------:R-:W-:-:S04]  /*16830*/  MOV R34, R151 ;  /* 0x0000009700227202 */ /* 0x000fc80000000f00 */
[----:B------:R-:W1:Y:S01]  /*16840*/  MUFU.EX2 R26, R26 ;  /* 0x0000001a001a7308 */ /* 0x000e620000000800 */
[----:B---3--:R-:W-:Y:S01]  /*16850*/  FADD.FTZ R0, R38, R13 ;  /* 0x0000000d26007221 */ /* 0x008fe20000010000 */
[----:B0-----:R-:W-:Y:S01]  /*16860*/  FADD.FTZ R2, R36, R31 ;  /* 0x0000001f24027221 */ /* 0x001fe20000010000 */
[--C-:B------:R-:W-:Y:S01]  /*16870*/  IMAD.MOV.U32 R36, RZ, RZ, R151.reuse ;  /* 0x000000ffff247224 */ /* 0x100fe200078e0097 */
[----:B------:R-:W-:Y:S02]  /*16880*/  MOV R31, R151 ;  /* 0x00000097001f7202 */ /* 0x000fe40000000f00 */
[----:B------:R-:W-:Y:S01]  /*16890*/  FADD.FTZ R15, R29, R2 ;  /* 0x000000021d0f7221 */ /* 0x000fe20000010000 */
[----:B------:R-:W-:Y:S01]  /*168a0*/  IMAD.MOV.U32 R29, RZ, RZ, R151 ;  /* 0x000000ffff1d7224 */ /* 0x000fe200078e0097 */
[----:B------:R0:W3:Y:S01]  /*168b0*/  MUFU.EX2 R193, R28 ;  /* 0x0000001c00c17308 */ /* 0x0000e20000000800 */
[C---:B--2---:R-:W-:Y:S01]  /*168c0*/  FADD.FTZ R7, R199.reuse, R0 ;  /* 0x00000000c7077221 */ /* 0x044fe20000010000 */
[----:B------:R-:W-:Y:S01]  /*168d0*/  FADD.FTZ R2, R74, R15 ;  /* 0x0000000f4a027221 */ /* 0x000fe20000010000 */
[----:B------:R-:W-:Y:S01]  /*168e0*/  F2FP.F16.F32.PACK_AB R199, R199, R38 ;  /* 0x00000026c7c7723e */ /* 0x000fe200000000ff */
[----:B------:R-:W-:-:S02]  /*168f0*/  IMAD.MOV.U32 R74, RZ, RZ, R151 ;  /* 0x000000ffff4a7224 */ /* 0x000fc400078e0097 */
[----:B------:R-:W-:Y:S01]  /*16900*/  FADD.FTZ R15, R9, R2 ;  /* 0x00000002090f7221 */ /* 0x000fe20000010000 */
[----:B------:R-:W-:Y:S01]  /*16910*/  IMAD.MOV.U32 R2, RZ, RZ, 0x3f800000 ;  /* 0x3f800000ff027424 */ /* 0x000fe200078e00ff */
[----:B------:R-:W2:Y:S01]  /*16920*/  MUFU.EX2 R30, R30 ;  /* 0x0000001e001e7308 */ /* 0x000ea20000000800 */
[----:B-1----:R-:W-:Y:S01]  /*16930*/  FADD.FTZ R0, R26, R7 ;  /* 0x000000071a007221 */ /* 0x002fe20000010000 */
[----:B------:R-:W-:Y:S01]  /*16940*/  IMAD.MOV.U32 R38, RZ, RZ, R151 ;  /* 0x000000ffff267224 */ /* 0x000fe200078e0097 */
[----:B0-----:R-:W-:-:S05]  /*16950*/  MOV R28, R151 ;  /* 0x00000097001c7202 */ /* 0x001fca0000000f00 */
[----:B------:R-:W0:Y:S01]  /*16960*/  MUFU.EX2 R78, R78 ;  /* 0x0000004e004e7308 */ /* 0x000e220000000800 */
[C---:B---3--:R-:W-:Y:S01]  /*16970*/  FADD.FTZ R7, R193.reuse, R0 ;  /* 0x00000000c1077221 */ /* 0x048fe20000010000 */
[----:B------:R-:W-:Y:S01]  /*16980*/  F2FP.F16.F32.PACK_AB R193, R193, R26 ;  /* 0x0000001ac1c1723e */ /* 0x000fe200000000ff */
[----:B------:R-:W-:-:S05]  /*16990*/  IMAD.MOV.U32 R26, RZ, RZ, R151 ;  /* 0x000000ffff1a7224 */ /* 0x000fca00078e0097 */
[----:B------:R-:W1:Y:S01]  /*169a0*/  MUFU.EX2 R195, R10 ;  /* 0x0000000a00c37308 */ /* 0x000e620000000800 */
[----:B--2---:R-:W-:-:S07]  /*169b0*/  FADD.FTZ R0, R30, R7 ;  /* 0x000000071e007221 */ /* 0x004fce0000010000 */
[----:B------:R-:W2:Y:S01]  /*169c0*/  MUFU.EX2 R11, R11 ;  /* 0x0000000b000b7308 */ /* 0x000ea20000000800 */
[----:B0-----:R-:W-:Y:S01]  /*169d0*/  FADD.FTZ R228, R78, R15 ;  /* 0x0000000f4ee47221 */ /* 0x001fe20000010000 */
[C---:B-1----:R-:W-:Y:S01]  /*169e0*/  FADD.FTZ R227, R195.reuse, R0 ;  /* 0x00000000c3e37221 */ /* 0x042fe20000010000 */
[----:B------:R-:W-:Y:S01]  /*169f0*/  F2FP.F16.F32.PACK_AB R195, R195, R30 ;  /* 0x0000001ec3c3723e */ /* 0x000fe200000000ff */
[--C-:B------:R-:W-:Y:S01]  /*16a00*/  IMAD.MOV.U32 R30, RZ, RZ, R151.reuse ;  /* 0x000000ffff1e7224 */ /* 0x100fe200078e0097 */
[----:B------:R-:W-:Y:S02]  /*16a10*/  MOV R0, 0x3f800000 ;  /* 0x3f80000000007802 */ /* 0x000fe40000000f00 */
[C---:B--2---:R-:W-:Y:S01]  /*16a20*/  F2FP.F16.F32.PACK_AB R194, R11.reuse, R78 ;  /* 0x0000004e0bc2723e */ /* 0x044fe200000000ff */
[----:B------:R-:W-:Y:S01]  /*16a30*/  FADD.FTZ R228, R11, R228 ;  /* 0x000000e40be47221 */ /* 0x000fe20000010000 */
[----:B------:R-:W-:Y:S01]  /*16a40*/  IMAD.MOV.U32 R78, RZ, RZ, R151 ;  /* 0x000000ffff4e7224 */ /* 0x000fe200078e0097 */
[----:B------:R-:W-:Y:S06]  /*16a50*/  @!P1 BRA `(.L_x_635) ;  /* 0x0000004c00549947 */ /* 0x000fec0003800000 */
[----:B------:R0:W5:Y:S01]  /*16a60*/  LDL.LU R14, [R1+0x50] ;  /* 0x00005000010e7983 */ /* 0x0001620000300800 */
[----:B------:R-:W-:Y:S01]  /*16a70*/  VIADD R223, R223, 0xfffffffe ;  /* 0xfffffffedfdf7836 */ /* 0x000fe20000000000 */
[----:B------:R-:W-:Y:S01]  /*16a80*/  MOV R20, R4 ;  /* 0x0000000400147202 */ /* 0x000fe20000000f00 */
[----:B------:R-:W-:Y:S01]  /*16a90*/  IMAD.MOV.U32 R15, RZ, RZ, R5 ;  /* 0x000000ffff0f7224 */ /* 0x000fe200078e0005 */
[----:B------:R-:W-:Y:S01]  /*16aa0*/  MOV R2, 0x3f800000 ;  /* 0x3f80000000027802 */ /* 0x000fe20000000f00 */
[----:B------:R-:W-:Y:S01]  /*16ab0*/  IMAD.MOV.U32 R8, RZ, RZ, R226 ;  /* 0x000000ffff087224 */ /* 0x000fe200078e00e2 */
        /* <DEDUP_REMOVED lines=63> */
[----:B0-----:R-:W-:-:S07]  /*16eb0*/  CS2R R24, SRZ ;  /* 0x0000000000187805 */ /* 0x001fce000001ff00 */
.L_x_648:
[----:B------:R-:W-:-:S04]  /*16ec0*/  ISETP.NE.AND P1, PT, R8, 0x1, PT ;  /* 0x000000010800780c */ /* 0x000fc80003f25270 */
[----:B------:R-:W-:-:S04]  /*16ed0*/  SEL R3, RZ, 0x1, P1 ;  /* 0x00000001ff037807 */ /* 0x000fc80000800000 */
[----:B-----5:R-:W-:-:S05]  /*16ee0*/  LOP3.LUT R4, R14, R3, RZ, 0x3c, !PT ;  /* 0x000000030e047212 */ /* 0x020fca00078e3cff */
[----:B------:R0:W-:Y:S01]  /*16ef0*/  STL [R1+0x50], R4 ;  /* 0x0000500401007387 */ /* 0x0001e20000100800 */
[----:B------:R-:W-:Y:S05]  /*16f00*/  @!P0 BRA `(.L_x_636) ;  /* 0x0000000000048947 */ /* 0x000fea0003800000 */
[----:B------:R-:W-:Y:S01]  /*16f10*/  BPT.TRAP 0x1 ;  /* 0x000000040000795c */ /* 0x000fe20000300000 */
.L_x_636:
[----:B------:R-:W-:Y:S01]  /*16f20*/  VIADD R226, R8, 0x1 ;  /* 0x0000000108e27836 */ /* 0x000fe20000000000 */
[----:B------:R-:W-:-:S04]  /*16f30*/  SHF.L.U32 R6, R4, 0x1f, RZ ;  /* 0x0000001f04067819 */ /* 0x000fc800000006ff */
[----:B------:R-:W-:-:S04]  /*16f40*/  ISETP.NE.AND P1, PT, R226, 0x2, PT ;  /* 0x00000002e200780c */ /* 0x000fc80003f25270 */
[----:B------:R-:W-:-:S05]  /*16f50*/  SEL R226, R226, RZ, P1 ;  /* 0x000000ffe2e27207 */ /* 0x000fca0000800000 */
[----:B------:R-:W-:-:S04]  /*16f60*/  IMAD R9, R226, 0x8, R22 ;  /* 0x00000008e2097824 */ /* 0x000fc800078e0216 */
[----:B------:R1:W2:Y:S01]  /*16f70*/  SYNCS.PHASECHK.TRANS64.TRYWAIT P1, [R9+URZ+0x38830], R6 ;  /* 0x03883006090075a7 */ /* 0x0002a2000802017f */
[----:B------:R-:W-:Y:S05]  /*16f80*/  @!P0 BRA `(.L_x_637) ;  /* 0x0000000000048947 */ /* 0x000fea0003800000 */
[----:B------:R-:W-:Y:S01]  /*16f90*/  BPT.TRAP 0x1 ;  /* 0x000000040000795c */ /* 0x000fe20000300000 */
.L_x_637:
[----:B------:R-:W0:Y:S01]  /*16fa0*/  LDL R3, [R1+0x5c] ;  /* 0x00005c0001037983 */ /* 0x000e220000100800 */
[----:B------:R-:W-:Y:S01]  /*16fb0*/  BSSY B1, `(.L_x_638) ;  /* 0x0000007000017945 */ /* 0x000fe20003800000 */
[----:B------:R-:W-:Y:S02]  /*16fc0*/  IMAD.MOV.U32 R5, RZ, RZ, 0x40000040 ;  /* 0x40000040ff057424 */ /* 0x000fe400078e00ff */
[----:B0-----:R-:W-:-:S05]  /*16fd0*/  IMAD R4, R226, 0xa00, R3 ;  /* 0x00000a00e2047824 */ /* 0x001fca00078e0203 */
[----:B------:R-:W-:Y:S01]  /*16fe0*/  IADD3 R3, R4, 0x80, RZ ;  /* 0x0000008004037810 */ /* 0x000fe20007ffe0ff */
[----:B--2---:R-:W-:Y:S06]  /*16ff0*/  @P1 BRA `(.L_x_639) ;  /* 0x0000000000081947 */ /* 0x004fec0003800000 */
[----:B------:R-:W0:Y:S02]  /*17000*/  SYNCS.PHASECHK.TRANS64.TRYWAIT P1, [R9+URZ+0x38830], R6 ;  /* 0x03883006090075a7 */ /* 0x000e24000802017f */
[----:B0-----:R-:W-:Y:S05]  /*17010*/  @!P1 BRA `(.L_x_640) ;  /* 0x0000010c00d49947 */ /* 0x001fea0003800000 */
.L_x_639:
[----:B------:R-:W-:Y:S05]  /*17020*/  BSYNC B1 ;  /* 0x0000000000017941 */ /* 0x000fea0003800000 */
.L_x_638:
[----:B------:R-:W2:Y:S04]  /*17030*/  LDL.64 R152, [R1+0x48] ;  /* 0x0000480001987983 */ /* 0x000ea80000100a00 */
[----:B------:R-:W3:Y:S04]  /*17040*/  LDL.64 R156, [R1+0x8] ;  /* 0x00000800019c7983 */ /* 0x000ee80000100a00 */
[----:B------:R-:W4:Y:S01]  /*17050*/  LDL.64 R154, [R1] ;  /* 0x00000000019a7983 */ /* 0x000f220000100a00 */
[----:B------:R-:W-:Y:S02]  /*17060*/  R2UR UR10, R4 ;  /* 0x00000000040a72ca */ /* 0x000fe400000e0000 */
[----:B------:R-:W-:Y:S01]  /*17070*/  R2UR UR11, R5 ;  /* 0x00000000050b72ca */ /* 0x000fe200000e0000 */
[----:B------:R-:W-:Y:S01]  /*17080*/  WARPGROUP.ARRIVE ;  /* 0x00000000000079c5 */ /* 0x000fe20000000000 */
[----:B01----:R-:W-:Y:S01]  /*17090*/  IMAD.MOV.U32 R6, RZ, RZ, R3 ;  /* 0x000000ffff067224 */ /* 0x003fe200078e0003 */
[----:B------:R-:W-:-:S04]  /*170a0*/  MOV R7, 0x40000040 ;  /* 0x4000004000077802 */ /* 0x000fc80000000f00 */
[----:B------:R-:W-:Y:S02]  /*170b0*/  R2UR UR6, R6 ;  /* 0x00000000060672ca */ /* 0x000fe400000e0000 */
[----:B------:R-:W-:Y:S01]  /*170c0*/  R2UR UR7, R7 ;  /* 0x00000000070772ca */ /* 0x000fe200000e0000 */
[C---:B------:R-:W-:Y:S01]  /*170d0*/  VIADD R6, R4.reuse, 0x100 ;  /* 0x0000010004067836 */ /* 0x040fe20000000000 */
[----:B------:R-:W-:Y:S01]  /*170e0*/  MOV R7, 0x40000040 ;  /* 0x4000004000077802 */ /* 0x000fe20000000f00 */
[----:B------:R-:W-:Y:S01]  /*170f0*/  VIADD R10, R4, 0x180 ;  /* 0x00000180040a7836 */ /* 0x000fe20000000000 */
[----:B------:R-:W-:Y:S02]  /*17100*/  MOV R11, 0x40000040 ;  /* 0x40000040000b7802 */ /* 0x000fe40000000f00 */
[----:B--2---:R-:W-:Y:S02]  /*17110*/  R2UR UR46, R152 ;  /* 0x00000000982e72ca */ /* 0x004fe400000e0000 */
[----:B------:R-:W-:-:S02]  /*17120*/  R2UR UR47, R153 ;  /* 0x00000000992f72ca */ /* 0x000fc400000e0000 */
[----:B------:R-:W2:Y:S01]  /*17130*/  LDL.64 R152, [R1+0x40] ;  /* 0x0000400001987983 */ /* 0x000ea20000100a00 */
[----:B---3--:R-:W-:Y:S02]  /*17140*/  R2UR UR12, R156 ;  /* 0x000000009c0c72ca */ /* 0x008fe400000e0000 */
[----:B------:R-:W-:-:S11]  /*17150*/  R2UR UR13, R157 ;  /* 0x000000009d0d72ca */ /* 0x000fd600000e0000 */
[----:B------:R-:W-:Y:S02]  /*17160*/  UMOV UR8, UR12 ;  /* 0x0000000c00087c82 */ /* 0x000fe40008000000 */
[----:B------:R-:W-:Y:S02]  /*17170*/  UMOV UR9, UR13 ;  /* 0x0000000d00097c82 */ /* 0x000fe40008000000 */
[----:B------:R-:W-:Y:S01]  /*17180*/  HGMMA.64x16x16.F32 R184, gdesc[UR8], RZ, !UPT, gsb0 ;  /* 0x0020000008b879f0 */ /* 0x000fe2000c0008ff */
[----:B------:R-:W-:Y:S01]  /*17190*/  UMOV UR4, UR12 ;  /* 0x0000000c00047c82 */ /* 0x000fe20008000000 */
[----:B------:R-:W-:Y:S01]  /*171a0*/  UMOV UR5, UR13 ;  /* 0x0000000d00057c82 */ /* 0x000fe20008000000 */
[----:B------:R-:W-:Y:S02]  /*171b0*/  WARPGROUP.DEPBAR.LE gsb0, 0x0 ;  /* 0x00008000000079c5 */ /* 0x000fe40000010000 */
[----:B------:R-:W-:-:S06]  /*171c0*/  WARPGROUP.ARRIVE ;  /* 0x00000000000079c5 */ /* 0x000fcc0000000000 */
[----:B------:R-:W-:Y:S01]  /*171d0*/  HGMMA.64x16x16.F32 R176, gdesc[UR4], RZ, !UPT, gsb0 ;  /* 0x0020000004b079f0 */ /* 0x000fe2000c0008ff */
[----:B------:R-:W-:Y:S02]  /*171e0*/  R2UR UR10, R6 ;  /* 0x00000000060a72ca */ /* 0x000fe400000e0000 */
[----:B------:R-:W-:Y:S01]  /*171f0*/  R2UR UR11, R7 ;  /* 0x00000000070b72ca */ /* 0x000fe200000e0000 */
[----:B------:R-:W-:Y:S01]  /*17200*/  UMOV UR8, UR12 ;  /* 0x0000000c00087c82 */ /* 0x000fe20008000000 */
[----:B------:R-:W-:Y:S01]  /*17210*/  UMOV UR9, UR13 ;  /* 0x0000000d00097c82 */ /* 0x000fe20008000000 */
[----:B------:R-:W-:Y:S02]  /*17220*/  WARPGROUP.DEPBAR.LE gsb0, 0x0 ;  /* 0x00008000000079c5 */ /* 0x000fe40000010000 */
[----:B------:R-:W-:-:S08]  /*17230*/  WARPGROUP.ARRIVE ;  /* 0x00000000000079c5 */ /* 0x000fd00000000000 */
        /* <DEDUP_REMOVED lines=8> */
[----:B------:R-:W-:Y:S02]  /*172c0*/  VIADD R6, R4, 0x200 ;  /* 0x0000020004067836 */ /* 0x000fe40000000000 */
[----:B------:R-:W-:-:S03]  /*172d0*/  IMAD.MOV.U32 R7, RZ, RZ, 0x40000040 ;  /* 0x40000040ff077424 */ /* 0x000fc600078e00ff */
[----:B------:R-:W-:Y:S02]  /*172e0*/  R2UR UR34, R6 ;  /* 0x00000000062272ca */ /* 0x000fe400000e0000 */
[----:B------:R-:W-:Y:S02]  /*172f0*/  R2UR UR35, R7 ;  /* 0x00000000072372ca */ /* 0x000fe400000e0000 */
[----:B----4-:R-:W-:Y:S02]  /*17300*/  R2UR UR28, R154 ;  /* 0x000000009a1c72ca */ /* 0x010fe400000e0000 */
[----:B------:R-:W-:Y:S01]  /*17310*/  R2UR UR29, R155 ;  /* 0x000000009b1d72ca */ /* 0x000fe200000e0000 */
[----:B------:R-:W-:Y:S01]  /*17320*/  UMOV UR32, UR12 ;  /* 0x0000000c00207c82 */ /* 0x000fe20008000000 */
[----:B------:R-:W-:Y:S01]  /*17330*/  UMOV UR33, UR13 ;  /* 0x0000000d00217c82 */ /* 0x000fe20008000000 */
[----:B------:R-:W-:Y:S02]  /*17340*/  WARPGROUP.DEPBAR.LE gsb0, 0x0 ;  /* 0x00008000000079c5 */ /* 0x000fe40000010000 */
[----:B------:R-:W-:Y:S01]  /*17350*/  VIADD R12, R4, 0x2 ;  /* 0x00000002040c7836 */ /* 0x000fe20000000000 */
[----:B--2---:R-:W-:-:S02]  /*17360*/  R2UR UR42, R152 ;  /* 0x00000000982a72ca */ /* 0x004fc400000e0000 */
[----:B------:R-:W-:Y:S02]  /*17370*/  R2UR UR43, R153 ;  /* 0x00000000992b72ca */ /* 0x000fe400000e0000 */
[----:B------:R-:W-:-:S06]  /*17380*/  WARPGROUP.ARRIVE ;  /* 0x00000000000079c5 */ /* 0x000fcc0000000000 */
[----:B------:R-:W-:Y:S01]  /*17390*/  HGMMA.64x16x16.F32 R152, gdesc[UR32], RZ, !UPT, gsb0 ;  /* 0x00200000209879f0 */ /* 0x000fe2000c0008ff */
[----:B------:R-:W-:Y:S02]  /*173a0*/  MOV R13, 0x40000040 ;  /* 0x40000040000d7802 */ /* 0x000fe40000000f00 */
[----:B------:R-:W-:Y:S02]  /*173b0*/  R2UR UR26, R12 ;  /* 0x000000000c1a72ca */ /* 0x000fe400000e0000 */
[----:B------:R-:W-:Y:S01]  /*173c0*/  R2UR UR27, R13 ;  /* 0x000000000d1b72ca */ /* 0x000fe200000e0000 */
[----:B------:R-:W-:Y:S01]  /*173d0*/  UMOV UR24, UR28 ;  /* 0x0000001c00187c82 */ /* 0x000fe20008000000 */
[----:B------:R-:W-:Y:S01]  /*173e0*/  UMOV UR25, UR29 ;  /* 0x0000001d00197c82 */ /* 0x000fe20008000000 */
[----:B------:R-:W-:Y:S02]  /*173f0*/  WARPGROUP.DEPBAR.LE gsb0, 0x0 ;  /* 0x00008000000079c5 */ /* 0x000fe40000010000 */
[----:B------:R-:W-:-:S08]  /*17400*/  WARPGROUP.ARRIVE ;  /* 0x00000000000079c5 */ /* 0x000fd00000000000 */
[----:B------:R-:W-:Y:S01]  /*17410*/  HGMMA.64x16x16.F32 R184, gdesc[UR24], R184, gsb0 ;  /* 0x0020000018b879f0 */ /* 0x000fe200080008b8 */
[----:B------:R-:W-:Y:S02]  /*17420*/  VIADD R10, R4, 0x82 ;  /* 0x00000082040a7836 */ /* 0x000fe40000000000 */
[----:B------:R-:W-:-:S03]  /*17430*/  IMAD.MOV.U32 R11, RZ, RZ, 0x40000040 ;  /* 0x40000040ff0b7424 */ /* 0x000fc600078e00ff */
        /* <DEDUP_REMOVED lines=16> */
[----:B------:R-:W-:Y:S01]  /*17540*/  IMAD.MOV.U32 R11, RZ, RZ, 0x40000040 ;  /* 0x40000040ff0b7424 */ /* 0x000fe200078e00ff */
[----:B------:R-:W-:-:S04]  /*17550*/  IADD3 R10, R4, 0x182, RZ ;  /* 0x00000182040a7810 */ /* 0x000fc80007ffe0ff */
[----:B------:R-:W-:Y:S02]  /*17560*/  R2UR UR14, R10 ;  /* 0x000000000a0e72ca */ /* 0x000fe400000e0000 */
[----:B------:R-:W-:Y:S01]  /*17570*/  R2UR UR15, R11 ;  /* 0x000000000b0f72ca */ /* 0x000fe200000e0000 */
[----:B------:R-:W-:Y:S01]  /*17580*/  UMOV UR12, UR28 ;  /* 0x0000001c000c7c82 */ /* 0x000fe20008000000 */
[----:B------:R-:W-:Y:S01]  /*17590*/  UMOV UR13, UR29 ;  /* 0x0000001d000d7c82 */ /* 0x000fe20008000000 */
[C---:B------:R-:W-:Y:S02]  /*175a0*/  VIADD R12, R4.reuse, 0x202 ;  /* 0x00000202040c7836 */ /* 0x040fe40000000000 */
[----:B------:R-:W-:Y:S01]  /*175b0*/  IMAD.MOV.U32 R13, RZ, RZ, 0x40000040 ;  /* 0x40000040ff0d7424 */ /* 0x000fe200078e00ff */
[----:B------:R-:W-:Y:S02]  /*175c0*/  IADD3 R6, R4, 0x4, RZ ;  /* 0x0000000404067810 */ /* 0x000fe40007ffe0ff */
[----:B------:R-:W-:Y:S01]  /*175d0*/  MOV R7, 0x40000040 ;  /* 0x4000004000077802 */ /* 0x000fe20000000f00 */
[----:B------:R-:W-:Y:S01]  /*175e0*/  UMOV UR8, UR46 ;  /* 0x0000002e00087c82 */ /* 0x000fe20008000000 */
[----:B------:R-:W-:-:S02]  /*175f0*/  WARPGROUP.DEPBAR.LE gsb0, 0x0 ;  /* 0x00008000000079c5 */ /* 0x000fc40000010000 */
[----:B------:R-:W-:Y:S01]  /*17600*/  WARPGROUP.ARRIVE ;  /* 0x00000000000079c5 */ /* 0x000fe20000000000 */
[----:B------:R-:W-:Y:S01]  /*17610*/  UMOV UR9, UR47 ;  /* 0x0000002f00097c82 */ /* 0x000fe20008000000 */
[----:B------:R-:W-:Y:S01]  /*17620*/  UMOV UR4, UR46 ;  /* 0x0000002e00047c82 */ /* 0x000fe20008000000 */
[----:B------:R-:W-:Y:S01]  /*17630*/  UMOV UR5, UR47 ;  /* 0x0000002f00057c82 */ /* 0x000fe20008000000 */
[----:B------:R-:W-:Y:S01]  /*17640*/  UMOV UR24, UR46 ;  /* 0x0000002e00187c82 */ /* 0x000fe20008000000 */
[----:B------:R-:W-:Y:S01]  /*17650*/  UMOV UR25, UR47 ;  /* 0x0000002f00197c82 */ /* 0x000fe20008000000 */
[----:B------:R-:W-:Y:S01]  /*17660*/  HGMMA.64x16x16.F32 R160, gdesc[UR12], R160, gsb0 ;  /* 0x002000000ca079f0 */ /* 0x000fe200080008a0 */
[----:B------:R-:W-:Y:S01]  /*17670*/  R2UR UR30, R12 ;  /* 0x000000000c1e72ca */ /* 0x000fe200000e0000 */
[----:B------:R-:W-:Y:S01]  /*17680*/  UMOV UR20, UR46 ;  /* 0x0000002e00147c82 */ /* 0x000fe20008000000 */
[----:B------:R-:W-:Y:S01]  /*17690*/  R2UR UR31, R13 ;  /* 0x000000000d1f72ca */ /* 0x000fe200000e0000 */
[----:B------:R-:W-:Y:S01]  /*176a0*/  UMOV UR21, UR47 ;  /* 0x0000002f00157c82 */ /* 0x000fe20008000000 */
[----:B------:R-:W-:Y:S01]  /*176b0*/  R2UR UR10, R6 ;  /* 0x00000000060a72ca */ /* 0x000fe200000e0000 */
[----:B------:R-:W-:Y:S01]  /*176c0*/  UMOV UR32, UR46 ;  /* 0x0000002e00207c82 */ /* 0x000fe20008000000 */
[----:B------:R-:W-:Y:S01]  /*176d0*/  UMOV UR33, UR47 ;  /* 0x0000002f00217c82 */ /* 0x000fe20008000000 */
[----:B------:R-:W-:Y:S01]  /*176e0*/  UMOV UR16, UR42 ;  /* 0x0000002a00107c82 */ /* 0x000fe20008000000 */
[----:B------:R-:W-:Y:S01]  /*176f0*/  UMOV UR17, UR43 ;  /* 0x0000002b00117c82 */ /* 0x000fe20008000000 */
[----:B------:R-:W2:Y:S01]  /*17700*/  LDL.64 R10, [R1+0x30] ;  /* 0x00003000010a7983 */ /* 0x000ea20000100a00 */
[----:B------:R-:W-:-:S02]  /*17710*/  WARPGROUP.DEPBAR.LE gsb0, 0x0 ;  /* 0x00008000000079c5 */ /* 0x000fc40000010000 */
[----:B------:R-:W-:Y:S01]  /*17720*/  WARPGROUP.ARRIVE ;  /* 0x00000000000079c5 */ /* 0x000fe20000000000 */
[----:B------:R-:W-:Y:S01]  /*17730*/  R2UR UR11, R7 ;  /* 0x00000000070b72ca */ /* 0x000fe200000e0000 */
[----:B------:R-:W3:Y:S04]  /*17740*/  LDL.64 R12, [R1+0x38] ;  /* 0x00003800010c7983 */ /* 0x000ee80000100a00 */
[----:B------:R-:W-:Y:S01]  /*17750*/  HGMMA.64x16x16.F32 R152, gdesc[UR28], R152, gsb0 ;  /* 0x002000001c9879f0 */ /* 0x000fe20008000898 */
[----:B------:R-:W-:Y:S02]  /*17760*/  VIADD R6, R4, 0x84 ;  /* 0x0000008404067836 */ /* 0x000fe40000000000 */
[----:B------:R-:W-:Y:S01]  /*17770*/  IMAD.MOV.U32 R7, RZ, RZ, 0x40000040 ;  /* 0x40000040ff077424 */ /* 0x000fe200078e00ff */
[----:B------:R-:W-:-:S02]  /*17780*/  WARPGROUP.DEPBAR.LE gsb0, 0x0 ;  /* 0x00008000000079c5 */ /* 0x000fc40000010000 */
[----:B------:R-:W-:-:S06]  /*17790*/  WARPGROUP.ARRIVE ;  /* 0x00000000000079c5 */ /* 0x000fcc0000000000 */
[----:B------:R-:W-:Y:S01]  /*177a0*/  HGMMA.64x16x16.F32 R184, gdesc[UR8], R184, gsb0 ;  /* 0x0020000008b879f0 */ /* 0x000fe200080008b8 */
[----:B------:R-:W-:Y:S02]  /*177b0*/  R2UR UR6, R6 ;  /* 0x00000000060672ca */ /* 0x000fe400000e0000 */
[----:B------:R-:W-:Y:S01]  /*177c0*/  R2UR UR7, R7 ;  /* 0x00000000070772ca */ /* 0x000fe200000e0000 */
[----:B------:R-:W-:Y:S01]  /*177d0*/  IMAD.MOV.U32 R7, RZ, RZ, 0x40000040 ;  /* 0x40000040ff077424 */ /* 0x000fe200078e00ff */
[----:B------:R-:W-:Y:S02]  /*177e0*/  WARPGROUP.DEPBAR.LE gsb0, 0x0 ;  /* 0x00008000000079c5 */ /* 0x000fe40000010000 */
[----:B------:R-:W-:-:S09]  /*177f0*/  WARPGROUP.ARRIVE ;  /* 0x00000000000079c5 */ /* 0x000fd20000000000 */
[----:B------:R-:W-:Y:S01]  /*17800*/  HGMMA.64x16x16.F32 R176, gdesc[UR4], R176, gsb0 ;  /* 0x0020000004b079f0 */ /* 0x000fe200080008b0 */
[----:B------:R-:W-:Y:S02]  /*17810*/  IADD3 R6, R4, 0x104, RZ ;  /* 0x0000010404067810 */ /* 0x000fe40007ffe0ff */
[----:B------:R-:W-:Y:S02]  /*17820*/  R2UR UR27, R7 ;  /* 0x00000000071b72ca */ /* 0x000fe400000e0000 */
[----:B------:R-:W-:Y:S01]  /*17830*/  R2UR UR26, R6 ;  /* 0x00000000061a72ca */ /* 0x000fe200000e0000 */
[----:B------:R-:W-:Y:S02]  /*17840*/  WARPGROUP.DEPBAR.LE gsb0, 0x0 ;  /* 0x00008000000079c5 */ /* 0x000fe40000010000 */
[----:B------:R-:W-:-:S10]  /*17850*/  WARPGROUP.ARRIVE ;  /* 0x00000000000079c5 */ /* 0x000fd40000000000 */
[----:B------:R-:W-:Y:S01]  /*17860*/  HGMMA.64x16x16.F32 R168, gdesc[UR24], R168, gsb0 ;  /* 0x0020000018a879f0 */ /* 0x000fe200080008a8 */
[----:B------:R-:W-:Y:S01]  /*17870*/  VIADD R6, R4, 0x184 ;  /* 0x0000018404067836 */ /* 0x000fe20000000000 */
[----:B------:R-:W-:-:S04]  /*17880*/  MOV R7, 0x40000040 ;  /* 0x4000004000077802 */ /* 0x000fc80000000f00 */
[----:B------:R-:W-:Y:S02]  /*17890*/  R2UR UR22, R6 ;  /* 0x00000000061672ca */ /* 0x000fe400000e0000 */
[----:B------:R-:W-:Y:S01]  /*178a0*/  R2UR UR23, R7 ;  /* 0x00000000071772ca */ /* 0x000fe200000e0000 */
[----:B------:R-:W-:Y:S02]  /*178b0*/  WARPGROUP.DEPBAR.LE gsb0, 0x0 ;  /* 0x00008000000079c5 */ /* 0x000fe40000010000 */
[----:B------:R-:W-:-:S10]  /*178c0*/  WARPGROUP.ARRIVE ;  /* 0x00000000000079c5 */ /* 0x000fd40000000000 */
[----:B------:R-:W-:Y:S01]  /*178d0*/  HGMMA.64x16x16.F32 R160, gdesc[UR20], R160, gsb0 ;  /* 0x0020000014a079f0 */ /* 0x000fe200080008a0 */
[----:B------:R-:W-:Y:S02]  /*178e0*/  VIADD R6, R4, 0x204 ;  /* 0x0000020404067836 */ /* 0x000fe40000000000 */
[----:B------:R-:W-:-:S03]  /*178f0*/  IMAD.MOV.U32 R7, RZ, RZ, 0x40000040 ;  /* 0x40000040ff077424 */ /* 0x000fc600078e00ff */
[----:B------:R-:W-:Y:S02]  /*17900*/  R2UR UR34, R6 ;  /* 0x00000000062272ca */ /* 0x000fe400000e0000 */
[----:B------:R-:W-:Y:S01]  /*17910*/  R2UR UR35, R7 ;  /* 0x00000000072372ca */ /* 0x000fe200000e0000 */
[----:B------:R-:W-:Y:S02]  /*17920*/  WARPGROUP.DEPBAR.LE gsb0, 0x0 ;  /* 0x00008000000079c5 */ /* 0x000fe40000010000 */
[----:B------:R-:W-:-:S10]  /*17930*/  WARPGROUP.ARRIVE ;  /* 0x00000000000079c5 */ /* 0x000fd40000000000 */
[----:B------:R-:W-:Y:S01]  /*17940*/  HGMMA.64x16x16.F32 R152, gdesc[UR32], R152, gsb0 ;  /* 0x00200000209879f0 */ /* 0x000fe20008000898 */
[----:B------:R-:W-:Y:S01]  /*17950*/  IMAD.MOV.U32 R7, RZ, RZ, 0x40000040 ;  /* 0x40000040ff077424 */ /* 0x000fe200078e00ff */
[----:B------:R-:W-:-:S04]  /*17960*/  IADD3 R6, R4, 0x6, RZ ;  /* 0x0000000604067810 */ /* 0x000fc80007ffe0ff */
        /* <DEDUP_REMOVED lines=29> */
[----:B------:R-:W-:Y:S02]  /*17b40*/  WARPGROUP.DEPBAR.LE gsb0, 0x0 ;  /* 0x00008000000079c5 */ /* 0x000fe40000010000 */
[----:B------:R-:W-:-:S08]  /*17b50*/  WARPGROUP.ARRIVE ;  /* 0x00000000000079c5 */ /* 0x000fd00000000000 */
        /* <DEDUP_REMOVED lines=11> */
[----:B------:R-:W-:Y:S01]  /*17c10*/  IMAD.MOV.U32 R7, RZ, RZ, 0x40000040 ;  /* 0x40000040ff077424 */ /* 0x000fe200078e00ff */
[----:B---3--:R-:W-:Y:S02]  /*17c20*/  R2UR UR50, R12 ;  /* 0x000000000c3272ca */ /* 0x008fe400000e0000 */
[----:B------:R-:W-:Y:S02]  /*17c30*/  R2UR UR51, R13 ;  /* 0x000000000d3372ca */ /* 0x000fe400000e0000 */
[----:B------:R-:W-:Y:S01]  /*17c40*/  R2UR UR26, R6 ;  /* 0x00000000061a72ca */ /* 0x000fe200000e0000 */
[----:B------:R-:W3:Y:S01]  /*17c50*/  LDL.64 R12, [R1+0x28] ;  /* 0x00002800010c7983 */ /* 0x000ee20000100a00 */
[----:B------:R-:W-:-:S07]  /*17c60*/  R2UR UR27, R7 ;  /* 0x00000000071b72ca */ /* 0x000fce00000e0000 */
[----:B------:R-:W-:Y:S02]  /*17c70*/  UMOV UR24, UR50 ;  /* 0x0000003200187c82 */ /* 0x000fe40008000000 */
[----:B------:R-:W-:Y:S01]  /*17c80*/  UMOV UR25, UR51 ;  /* 0x0000003300197c82 */ /* 0x000fe20008000000 */
[----:B------:R-:W-:Y:S02]  /*17c90*/  WARPGROUP.DEPBAR.LE gsb0, 0x0 ;  /* 0x00008000000079c5 */ /* 0x000fe40000010000 */
[----:B------:R-:W-:-:S06]  /*17ca0*/  WARPGROUP.ARRIVE ;  /* 0x00000000000079c5 */ /* 0x000fcc0000000000 */
        /* <DEDUP_REMOVED lines=38> */
[----:B------:R-:W-:Y:S02]  /*17f10*/  MOV R7, 0x40000040 ;  /* 0x4000004000077802 */ /* 0x000fe40000000f00 */
[----:B--2---:R-:W-:Y:S02]  /*17f20*/  R2UR UR46, R10 ;  /* 0x000000000a2e72ca */ /* 0x004fe400000e0000 */
[----:B------:R-:W-:Y:S02]  /*17f30*/  R2UR UR47, R11 ;  /* 0x000000000b2f72ca */ /* 0x000fe400000e0000 */
[----:B------:R-:W-:Y:S01]  /*17f40*/  R2UR UR10, R6 ;  /* 0x00000000060a72ca */ /* 0x000fe200000e0000 */
[----:B------:R-:W2:Y:S01]  /*17f50*/  LDL.64 R10, [R1+0x20] ;  /* 0x00002000010a7983 */ /* 0x000ea20000100a00 */
[----:B------:R-:W-:-:S07]  /*17f60*/  R2UR UR11, R7 ;  /* 0x00000000070b72ca */ /* 0x000fce00000e0000 */
[----:B------:R-:W-:Y:S02]  /*17f70*/  UMOV UR8, UR46 ;  /* 0x0000002e00087c82 */ /* 0x000fe40008000000 */
[----:B------:R-:W-:Y:S01]  /*17f80*/  UMOV UR9, UR47 ;  /* 0x0000002f00097c82 */ /* 0x000fe20008000000 */
[----:B------:R-:W-:Y:S02]  /*17f90*/  WARPGROUP.DEPBAR.LE gsb0, 0x0 ;  /* 0x00008000000079c5 */ /* 0x000fe40000010000 */
[----:B------:R-:W-:-:S06]  /*17fa0*/  WARPGROUP.ARRIVE ;  /* 0x00000000000079c5 */ /* 0x000fcc0000000000 */
        /* <DEDUP_REMOVED lines=38> */
[----:B------:R-:W-:Y:S02]  /*18210*/  IADD3 R6, R4, 0x284, RZ ;  /* 0x0000028404067810 */ /* 0x000fe40007ffe0ff */
        /* <DEDUP_REMOVED lines=96> */
[----:B---3--:R-:W-:Y:S02]  /*18820*/  R2UR UR46, R12 ;  /* 0x000000000c2e72ca */ /* 0x008fe400000e0000 */
[----:B------:R-:W-:Y:S02]  /*18830*/  R2UR UR47, R13 ;  /* 0x000000000d2f72ca */ /* 0x000fe400000e0000 */
[----:B------:R-:W-:Y:S02]  /*18840*/  R2UR UR10, R6 ;  /* 0x00000000060a72ca */ /* 0x000fe400000e0000 */
        /* <DEDUP_REMOVED lines=44> */
[----:B--2---:R-:W-:Y:S02]  /*18b10*/  R2UR UR42, R10 ;  /* 0x000000000a2a72ca */ /* 0x004fe400000e0000 */
        /* <DEDUP_REMOVED lines=445> */
.L_x_641:
[----:B------:R-:W-:Y:S01]  /*1a6f0*/  SHF.L.U32 R0, R14, 0x1f, RZ ;  /* 0x0000001f0e007819 */ /* 0x000fe200000006ff */
[----:B------:R-:W-:-:S04]  /*1a700*/  IMAD R6, R8, 0x8, R22 ;  /* 0x0000000808067824 */ /* 0x000fc800078e0216 */
[----:B------:R0:W1:Y:S01]  /*1a710*/  SYNCS.PHASECHK.TRANS64.TRYWAIT P1, [R6+URZ+0x38850], R0 ;  /* 0x03885000060075a7 */ /* 0x000062000802017f */
[----:B------:R-:W-:Y:S05]  /*1a720*/  @!P0 BRA `(.L_x_642) ;  /* 0x0000000000048947 */ /* 0x000fea0003800000 */
[----:B------:R-:W-:Y:S01]  /*1a730*/  BPT.TRAP 0x1 ;  /* 0x000000040000795c */ /* 0x000fe20000300000 */
.L_x_642:
[----:B------:R-:W-:Y:S04]  /*1a740*/  BSSY B1, `(.L_x_643) ;  /* 0x0000004000017945 */ /* 0x000fe80003800000 */
[----:B-1----:R-:W-:Y:S05]  /*1a750*/  @P1 BRA `(.L_x_644) ;  /* 0x0000000000081947 */ /* 0x002fea0003800000 */
[----:B------:R-:W1:Y:S02]  /*1a760*/  SYNCS.PHASECHK.TRANS64.TRYWAIT P1, [R6+URZ+0x38850], R0 ;  /* 0x03885000060075a7 */ /* 0x000e64000802017f */
[----:B-1----:R-:W-:Y:S05]  /*1a770*/  @!P1 BRA `(.L_x_645) ;  /* 0x000000d800109947 */ /* 0x002fea0003800000 */
.L_x_644:
[----:B------:R-:W-:Y:S05]  /*1a780*/  BSYNC B1 ;  /* 0x0000000000017941 */ /* 0x000fea0003800000 */
.L_x_643:
[----:B01----:R-:W-:Y:S01]  /*1a790*/  VIADD R0, R22, 0x400 ;  /* 0x0000040016007836 */ /* 0x003fe20000000000 */
[----:B------:R-:W-:Y:S01]  /*1a7a0*/  MOV R3, 0x40000040 ;  /* 0x4000004000037802 */ /* 0x000fe20000000f00 */
[----:B------:R-:W-:Y:S01]  /*1a7b0*/  WARPGROUP.ARRIVE ;  /* 0x00000000000079c5 */ /* 0x000fe20000000000 */
[----:B------:R-:W-:Y:S02]  /*1a7c0*/  IMAD.MOV.U32 R5, RZ, RZ, 0x40000040 ;  /* 0x40000040ff057424 */ /* 0x000fe400078e00ff */
[----:B------:R-:W-:Y:S02]  /*1a7d0*/  SHF.R.U32.HI R0, RZ, 0x4, R0 ;  /* 0x00000004ff007819 */ /* 0x000fe40000011600 */
[----:B------:R-:W-:Y:S01]  /*1a7e0*/  R2UR UR7, R3 ;  /* 0x00000000030772ca */ /* 0x000fe200000e0000 */
[----:B------:R-:W-:Y:S01]  /*1a7f0*/  IMAD.MOV.U32 R3, RZ, RZ, 0x40000040 ;  /* 0x40000040ff037424 */ /* 0x000fe200078e00ff */
[----:B------:R-:W-:-:S04]  /*1a800*/  LOP3.LUT R0, R0, 0x3fff, RZ, 0xc0, !PT ;  /* 0x00003fff00007812 */ /* 0x000fc800078ec0ff */
[----:B------:R-:W-:-:S05]  /*1a810*/  LOP3.LUT R0, R0, 0x2800000, RZ, 0xfc, !PT ;  /* 0x0280000000007812 */ /* 0x000fca00078efcff */
[----:B------:R-:W-:-:S04]  /*1a820*/  IMAD R2, R8, 0xa00, R0 ;  /* 0x00000a0008027824 */ /* 0x000fc800078e0200 */
[C---:B------:R-:W-:Y:S01]  /*1a830*/  VIADD R4, R2.reuse, 0x80 ;  /* 0x0000008002047836 */ /* 0x040fe20000000000 */
[----:B------:R-:W-:-:S13]  /*1a840*/  R2UR UR6, R2 ;  /* 0x00000000020672ca */ /* 0x000fda00000e0000 */
[----:B------:R-:W-:Y:S01]  /*1a850*/  HGMMA.64x256x16.F32 R24, R208, gdesc[UR4].tnspB, R24, gsb0 ;  /* 0x43e00004d0187df0 */ /* 0x000fe20008000818 */
[----:B------:R-:W-:Y:S02]  /*1a860*/  R2UR UR6, R4 ;  /* 0x00000000040672ca */ /* 0x000fe400000e0000 */
[----:B------:R-:W-:Y:S01]  /*1a870*/  R2UR UR7, R5 ;  /* 0x00000000050772ca */ /* 0x000fe200000e0000 */
[----:B------:R-:W-:Y:S01]  /*1a880*/  IMAD.MOV.U32 R5, RZ, RZ, 0x40000040 ;  /* 0x40000040ff057424 */ /* 0x000fe200078e00ff */
[----:B------:R-:W-:Y:S01]  /*1a890*/  IADD3 R4, R2, 0x100, RZ ;  /* 0x0000010002047810 */ /* 0x000fe20007ffe0ff */
[----:B------:R-:W-:Y:S02]  /*1a8a0*/  WARPGROUP.DEPBAR.LE gsb0, 0x0 ;  /* 0x00008000000079c5 */ /* 0x000fe40000010000 */
[----:B------:R-:W-:-:S15]  /*1a8b0*/  WARPGROUP.ARRIVE ;  /* 0x00000000000079c5 */ /* 0x000fde0000000000 */
[----:B------:R-:W-:-:S05]  /*1a8c0*/  NOP ;  /* 0x0000000000007918 */ /* 0x000fca0000000000 */
[----:B------:R-:W-:Y:S01]  /*1a8d0*/  HGMMA.64x256x16.F32 R24, R204, gdesc[UR4].tnspB, R24, gsb0 ;  /* 0x43e00004cc187df0 */ /* 0x000fe20008000818 */
[----:B------:R-:W-:Y:S01]  /*1a8e0*/  R2UR UR6, R4 ;  /* 0x00000000040672ca */ /* 0x000fe200000e0000 */
[C---:B------:R-:W-:Y:S01]  /*1a8f0*/  VIADD R4, R2.reuse, 0x180 ;  /* 0x0000018002047836 */ /* 0x040fe20000000000 */
[----:B------:R-:W-:Y:S01]  /*1a900*/  R2UR UR7, R5 ;  /* 0x00000000050772ca */ /* 0x000fe200000e0000 */
[----:B------:R-:W-:Y:S01]  /*1a910*/  VIADD R2, R2, 0x200 ;  /* 0x0000020002027836 */ /* 0x000fe20000000000 */
[----:B------:R-:W-:Y:S01]  /*1a920*/  MOV R5, 0x40000040 ;  /* 0x4000004000057802 */ /* 0x000fe20000000f00 */
[----:B------:R-:W-:Y:S02]  /*1a930*/  WARPGROUP.DEPBAR.LE gsb0, 0x0 ;  /* 0x00008000000079c5 */ /* 0x000fe40000010000 */
[----:B------:R-:W-:-:S15]  /*1a940*/  WARPGROUP.ARRIVE ;  /* 0x00000000000079c5 */ /* 0x000fde0000000000 */
[----:B------:R-:W-:-:S05]  /*1a950*/  NOP ;  /* 0x0000000000007918 */ /* 0x000fca0000000000 */
[----:B------:R-:W-:Y:S01]  /*1a960*/  HGMMA.64x256x16.F32 R24, R200, gdesc[UR4].tnspB, R24, gsb0 ;  /* 0x43e00004c8187df0 */ /* 0x000fe20008000818 */
[----:B------:R-:W-:Y:S02]  /*1a970*/  R2UR UR6, R4 ;  /* 0x00000000040672ca */ /* 0x000fe400000e0000 */
[----:B------:R-:W-:Y:S01]  /*1a980*/  R2UR UR7, R5 ;  /* 0x00000000050772ca */ /* 0x000fe200000e0000 */
[----:B------:R-:W-:Y:S02]  /*1a990*/  WARPGROUP.DEPBAR.LE gsb0, 0x0 ;  /* 0x00008000000079c5 */ /* 0x000fe40000010000 */
[----:B------:R-:W-:-:S15]  /*1a9a0*/  WARPGROUP.ARRIVE ;  /* 0x00000000000079c5 */ /* 0x000fde0000000000 */
[----:B------:R-:W-:-:S07]  /*1a9b0*/  NOP ;  /* 0x0000000000007918 */ /* 0x000fce0000000000 */
[----:B------:R-:W-:Y:S01]  /*1a9c0*/  HGMMA.64x256x16.F32 R24, R196, gdesc[UR4].tnspB, R24, gsb0 ;  /* 0x43e00004c4187df0 */ /* 0x000fe20008000818 */
[----:B------:R-:W-:Y:S02]  /*1a9d0*/  R2UR UR6, R2 ;  /* 0x00000000020672ca */ /* 0x000fe400000e0000 */
[----:B------:R-:W-:Y:S01]  /*1a9e0*/  R2UR UR7, R3 ;  /* 0x00000000030772ca */ /* 0x000fe200000e0000 */
[----:B------:R-:W-:Y:S02]  /*1a9f0*/  WARPGROUP.DEPBAR.LE gsb0, 0x0 ;  /* 0x00008000000079c5 */ /* 0x000fe40000010000 */
[----:B------:R-:W-:-:S15]  /*1aa00*/  WARPGROUP.ARRIVE ;  /* 0x00000000000079c5 */ /* 0x000fde0000000000 */
[----:B------:R-:W-:-:S07]  /*1aa10*/  NOP ;  /* 0x0000000000007918 */ /* 0x000fce0000000000 */
[----:B------:R-:W-:Y:S03]  /*1aa20*/  HGMMA.64x256x16.F32 R24, R192, gdesc[UR4].tnspB, R24, gsb0 ;  /* 0x43e00004c0187df0 */ /* 0x000fe60008000818 */
[----:B------:R-:W-:Y:S02]  /*1aa30*/  WARPGROUP.DEPBAR.LE gsb0, 0x0 ;  /* 0x00008000000079c5 */ /* 0x000fe40000010000 */
[----:B------:R-:W-:Y:S05]  /*1aa40*/  @!P0 BRA `(.L_x_646) ;  /* 0x0000000000048947 */ /* 0x000fea0003800000 */
[----:B------:R-:W-:Y:S01]  /*1aa50*/  BPT.TRAP 0x1 ;  /* 0x000000040000795c */ /* 0x000fe20000300000 */
.L_x_646:
[----:B------:R-:W-:Y:S02]  /*1aa60*/  FMNMX.FTZ R5, R184, R15, !PT ;  /* 0x0000000fb8057209 */ /* 0x000fe40007810000 */
[----:B------:R-:W-:Y:S02]  /*1aa70*/  MOV R3, UR38 ;  /* 0x0000002600037c02 */ /* 0x000fe40008000f00 */
        /* <DEDUP_REMOVED lines=38> */
[----:B------:R-:W0:Y:S01]  /*1ace0*/  SHFL.BFLY PT, R2, R5, 0x2, 0x1f ;  /* 0x0c401f0005027f89 */ /* 0x000e2200000e0000 */
[----:B------:R-:W-:-:S05]  /*1acf0*/  FMNMX.FTZ R4, R159, R4, !PT ;  /* 0x000000049f047209 */ /* 0x000fca0007810000 */
[----:B------:R-:W1:Y:S01]  /*1ad00*/  SHFL.BFLY PT, R0, R4, 0x2, 0x1f ;  /* 0x0c401f0004007f89 */ /* 0x000e6200000e0000 */
[----:B0-----:R-:W-:-:S05]  /*1ad10*/  FMNMX.FTZ R5, R5, R2, !PT ;  /* 0x0000000205057209 */ /* 0x001fca0007810000 */
[----:B------:R-:W0:Y:S01]  /*1ad20*/  SHFL.BFLY PT, R2, R5, 0x1, 0x1f ;  /* 0x0c201f0005027f89 */ /* 0x000e2200000e0000 */
[----:B-1----:R-:W-:-:S05]  /*1ad30*/  FMNMX.FTZ R4, R4, R0, !PT ;  /* 0x0000000004047209 */ /* 0x002fca0007810000 */
[----:B------:R-:W1:Y:S01]  /*1ad40*/  SHFL.BFLY PT, R0, R4, 0x1, 0x1f ;  /* 0x0c201f0004007f89 */ /* 0x000e6200000e0000 */
[----:B0-----:R-:W-:-:S05]  /*1ad50*/  FMNMX.FTZ R5, R5, R2, !PT ;  /* 0x0000000205057209 */ /* 0x001fca0007810000 */
[CC--:B------:R-:W-:Y:S01]  /*1ad60*/  FMUL.FTZ R8, R5.reuse, R3.reuse ;  /* 0x0000000305087220 */ /* 0x0c0fe20000410000 */
[----:B-1----:R-:W-:Y:S01]  /*1ad70*/  FMNMX.FTZ R4, R4, R0, !PT ;  /* 0x0000000004047209 */ /* 0x002fe20007810000 */
[----:B------:R-:W-:Y:S02]  /*1ad80*/  FADD.FTZ R0, -R5, R15 ;  /* 0x0000000f05007221 */ /* 0x000fe40000010100 */
[-CC-:B------:R-:W-:Y:S02]  /*1ad90*/  FFMA.FTZ R208, R184, R3.reuse, -R8.reuse ;  /* 0x00000003b8d07223 */ /* 0x180fe40000010808 */
[----:B------:R-:W2:Y:S01]  /*1ada0*/  LDL R184, [R1+0x60] ;  /* 0x0000600001b87983 */ /* 0x000ea20000100800 */
[-C--:B------:R-:W-:Y:S01]  /*1adb0*/  FFMA.FTZ R192, R152, R3.reuse, -R8 ;  /* 0x0000000398c07223 */ /* 0x080fe20000010808 */
[C---:B------:R-:W-:Y:S01]  /*1adc0*/  FADD.FTZ R2, -R4.reuse, R20 ;  /* 0x0000001404027221 */ /* 0x040fe20000010100 */
[-C--:B------:R-:W-:Y:S01]  /*1add0*/  FMUL.FTZ R152, R4, R3.reuse ;  /* 0x0000000304987220 */ /* 0x080fe20000410000 */
[----:B------:R-:W-:-:S02]  /*1ade0*/  FMUL.FTZ R0, R0, R3 ;  /* 0x0000000300007220 */ /* 0x000fc40000410000 */
[-C--:B------:R-:W-:Y:S01]  /*1adf0*/  FMUL.FTZ R2, R2, R3.reuse ;  /* 0x0000000302027220 */ /* 0x080fe20000410000 */
[-C--:B------:R-:W-:Y:S01]  /*1ae00*/  FFMA.FTZ R209, R186, R3.reuse, -R152 ;  /* 0x00000003bad17223 */ /* 0x080fe20000010898 */
[-CC-:B------:R-:W-:Y:S01]  /*1ae10*/  FFMA.FTZ R196, R160, R3.reuse, -R8.reuse ;  /* 0x00000003a0c47223 */ /* 0x180fe20000010808 */
[-C--:B------:R-:W-:Y:S01]  /*1ae20*/  FFMA.FTZ R21, R185, R3.reuse, -R8 ;  /* 0x00000003b9157223 */ /* 0x080fe20000010808 */
[-C--:B------:R-:W-:Y:S01]  /*1ae30*/  FFMA.FTZ R160, R187, R3.reuse, -R152 ;  /* 0x00000003bba07223 */ /* 0x080fe20000010898 */
[----:B------:R-:W-:Y:S01]  /*1ae40*/  MUFU.EX2 R0, R0 ;  /* 0x0000000000007308 */ /* 0x000fe20000000800 */
[-C--:B------:R-:W-:Y:S01]  /*1ae50*/  FFMA.FTZ R210, R188, R3.reuse, -R8 ;  /* 0x00000003bcd27223 */ /* 0x080fe20000010808 */
[-C--:B------:R-:W-:Y:S01]  /*1ae60*/  FFMA.FTZ R211, R190, R3.reuse, -R152 ;  /* 0x00000003bed37223 */ /* 0x080fe20000010898 */
[-CC-:B------:R-:W-:Y:S01]  /*1ae70*/  FFMA.FTZ R20, R189, R3.reuse, -R8.reuse ;  /* 0x00000003bd147223 */ /* 0x180fe20000010808 */
[----:B------:R-:W-:-:S04]  /*1ae80*/  FFMA.FTZ R204, R176, R3, -R8 ;  /* 0x00000003b0cc7223 */ /* 0x000fc80000010808 */
[----:B------:R-:W-:Y:S01]  /*1ae90*/  MUFU.EX2 R2, R2 ;  /* 0x0000000200027308 */ /* 0x000fe20000000800 */
[-CC-:B------:R-:W-:Y:S01]  /*1aea0*/  FFMA.FTZ R15, R177, R3.reuse, -R8.reuse ;  /* 0x00000003b10f7223 */ /* 0x180fe20000010808 */
[-CC-:B------:R-:W-:Y:S01]  /*1aeb0*/  FFMA.FTZ R206, R180, R3.reuse, -R8.reuse ;  /* 0x00000003b4ce7223 */ /* 0x180fe20000010808 */
[-CC-:B------:R-:W-:Y:S01]  /*1aec0*/  FFMA.FTZ R14, R181, R3.reuse, -R8.reuse ;  /* 0x00000003b50e7223 */ /* 0x180fe20000010808 */
[----:B------:R-:W-:-:S04]  /*1aed0*/  FFMA.FTZ R200, R168, R3, -R8 ;  /* 0x00000003a8c87223 */ /* 0x000fc80000010808 */
[----:B------:R-:W0:Y:S01]  /*1aee0*/  MUFU.EX2 R208, R208 ;  /* 0x000000d000d07308 */ /* 0x000e220000000800 */
[-CC-:B------:R-:W-:Y:S01]  /*1aef0*/  FFMA.FTZ R13, R169, R3.reuse, -R8.reuse ;  /* 0x00000003a90d7223 */ /* 0x180fe20000010808 */
[-CC-:B------:R-:W-:Y:S01]  /*1af00*/  FFMA.FTZ R202, R172, R3.reuse, -R8.reuse ;  /* 0x00000003acca7223 */ /* 0x180fe20000010808 */
[-CC-:B------:R-:W-:Y:S01]  /*1af10*/  FFMA.FTZ R12, R173, R3.reuse, -R8.reuse ;  /* 0x00000003ad0c7223 */ /* 0x180fe20000010808 */
[----:B------:R-:W-:-:S04]  /*1af20*/  FFMA.FTZ R11, R161, R3, -R8 ;  /* 0x00000003a10b7223 */ /* 0x000fc80000010808 */
[----:B------:R-:W1:Y:S01]  /*1af30*/  MUFU.EX2 R209, R209 ;  /* 0x000000d100d17308 */ /* 0x000e620000000800 */
[-CC-:B------:R-:W-:Y:S01]  /*1af40*/  FFMA.FTZ R198, R164, R3.reuse, -R8.reuse ;  /* 0x00000003a4c67223 */ /* 0x180fe20000010808 */
[-CC-:B------:R-:W-:Y:S01]  /*1af50*/  FFMA.FTZ R10, R165, R3.reuse, -R8.reuse ;  /* 0x00000003a50a7223 */ /* 0x180fe20000010808 */
[-CC-:B------:R-:W-:Y:S01]  /*1af60*/  FFMA.FTZ R7, R153, R3.reuse, -R8.reuse ;  /* 0x0000000399077223 */ /* 0x180fe20000010808 */
[-CC-:B------:R-:W-:Y:S01]  /*1af70*/  FFMA.FTZ R194, R156, R3.reuse, -R8.reuse ;  /* 0x000000039cc27223 */ /* 0x180fe20000010808 */
[-C--:B------:R-:W-:Y:S01]  /*1af80*/  FFMA.FTZ R8, R157, R3.reuse, -R8 ;  /* 0x000000039d087223 */ /* 0x080fe20000010808 */
[-CC-:B------:R-:W-:Y:S02]  /*1af90*/  FFMA.FTZ R157, R191, R3.reuse, -R152.reuse ;  /* 0x00000003bf9d7223 */ /* 0x180fe40000010898 */
[----:B------:R-:W3:Y:S01]  /*1afa0*/  MUFU.EX2 R21, R21 ;  /* 0x0000001500157308 */ /* 0x000ee20000000800 */
[----:B------:R-:W-:Y:S02]  /*1afb0*/  VIADD R161, R9, 0x38840 ;  /* 0x0003884009a17836 */ /* 0x000fe40000000000 */
[----:B------:R-:W-:-:S05]  /*1afc0*/  FFMA.FTZ R205, R178, R3, -R152 ;  /* 0x00000003b2cd7223 */ /* 0x000fca0000010898 */
[----:B------:R-:W-:Y:S01]  /*1afd0*/  MUFU.EX2 R160, R160 ;  /* 0x000000a000a07308 */ /* 0x000fe20000000800 */
[----:B------:R-:W-:-:S07]  /*1afe0*/  FFMA.FTZ R156, R179, R3, -R152 ;  /* 0x00000003b39c7223 */ /* 0x000fce0000010898 */
[----:B------:R-:W4:Y:S08]  /*1aff0*/  MUFU.EX2 R210, R210 ;  /* 0x000000d200d27308 */ /* 0x000f300000000800 */
[----:B------:R-:W-:Y:S01]  /*1b000*/  MUFU.EX2 R211, R211 ;  /* 0x000000d300d37308 */ /* 0x000fe20000000800 */
[----:B0-----:R-:W-:Y:S01]  /*1b010*/  FFMA.FTZ R228, R0, R228, R208 ;  /* 0x000000e400e47223 */ /* 0x001fe200000100d0 */
[----:B-1----:R-:W-:-:S06]  /*1b020*/  FFMA.FTZ R227, R2, R227, R209 ;  /* 0x000000e302e37223 */ /* 0x002fcc00000100d1 */
[----:B------:R-:W0:Y:S01]  /*1b030*/  MUFU.EX2 R20, R20 ;  /* 0x0000001400147308 */ /* 0x000e220000000800 */
[-CC-:B------:R-:W-:Y:S01]  /*1b040*/  FFMA.FTZ R207, R182, R3.reuse, -R152.reuse ;  /* 0x00000003b6cf7223 */ /* 0x180fe20000010898 */
[----:B------:R-:W-:-:S06]  /*1b050*/  FFMA.FTZ R193, R154, R3, -R152 ;  /* 0x000000039ac17223 */ /* 0x000fcc0000010898 */
[----:B------:R-:W-:Y:S01]  /*1b060*/  MUFU.EX2 R157, R157 ;  /* 0x0000009d009d7308 */ /* 0x000fe20000000800 */
[-CC-:B------:R-:W-:Y:S01]  /*1b070*/  FFMA.FTZ R153, R183, R3.reuse, -R152.reuse ;  /* 0x00000003b7997223 */ /* 0x180fe20000010898 */
[-CC-:B------:R-:W-:Y:S01]  /*1b080*/  FFMA.FTZ R201, R170, R3.reuse, -R152.reuse ;  /* 0x00000003aac97223 */ /* 0x180fe20000010898 */
[-CC-:B------:R-:W-:Y:S01]  /*1b090*/  FFMA.FTZ R171, R171, R3.reuse, -R152.reuse ;  /* 0x00000003abab7223 */ /* 0x180fe20000010898 */
[-CC-:B------:R-:W-:Y:S01]  /*1b0a0*/  FFMA.FTZ R203, R174, R3.reuse, -R152.reuse ;  /* 0x00000003aecb7223 */ /* 0x180fe20000010898 */
[----:B------:R-:W-:-:S03]  /*1b0b0*/  FFMA.FTZ R197, R162, R3, -R152 ;  /* 0x00000003a2c57223 */ /* 0x000fc60000010898 */
[----:B------:R-:W1:Y:S01]  /*1b0c0*/  MUFU.EX2 R204, R204 ;  /* 0x000000cc00cc7308 */ /* 0x000e620000000800 */
[-CC-:B------:R-:W-:Y:S01]  /*1b0d0*/  FFMA.FTZ R163, R163, R3.reuse, -R152.reuse ;  /* 0x00000003a3a37223 */ /* 0x180fe20000010898 */
[-CC-:B------:R-:W-:Y:S01]  /*1b0e0*/  FFMA.FTZ R199, R166, R3.reuse, -R152.reuse ;  /* 0x00000003a6c77223 */ /* 0x180fe20000010898 */
[-CC-:B------:R-:W-:Y:S01]  /*1b0f0*/  FFMA.FTZ R167, R167, R3.reuse, -R152.reuse ;  /* 0x00000003a7a77223 */ /* 0x180fe20000010898 */
[-CC-:B------:R-:W-:Y:S01]  /*1b100*/  FFMA.FTZ R154, R155, R3.reuse, -R152.reuse ;  /* 0x000000039b9a7223 */ /* 0x180fe20000010898 */
[----:B------:R-:W-:-:S03]  /*1b110*/  FFMA.FTZ R195, R158, R3, -R152 ;  /* 0x000000039ec37223 */ /* 0x000fc60000010898 */
[----:B------:R-:W-:Y:S01]  /*1b120*/  MUFU.EX2 R205, R205 ;  /* 0x000000cd00cd7308 */ /* 0x000fe20000000800 */
[----:B---3--:R-:W-:-:S07]  /*1b130*/  FADD.FTZ R155, R21, R228 ;  /* 0x000000e4159b7221 */ /* 0x008fce0000010000 */
[----:B------:R-:W3:Y:S01]  /*1b140*/  MUFU.EX2 R15, R15 ;  /* 0x0000000f000f7308 */ /* 0x000ee20000000800 */
[----:B----4-:R-:W-:-:S07]  /*1b150*/  FADD.FTZ R155, R210, R155 ;  /* 0x0000009bd29b7221 */ /* 0x010fce0000010000 */
[----:B------:R-:W4:Y:S01]  /*1b160*/  MUFU.EX2 R156, R156 ;  /* 0x0000009c009c7308 */ /* 0x000f220000000800 */
[----:B0-----:R-:W-:-:S07]  /*1b170*/  FADD.FTZ R155, R20, R155 ;  /* 0x0000009b149b7221 */ /* 0x001fce0000010000 */
[----:B------:R-:W0:Y:S08]  /*1b180*/  MUFU.EX2 R206, R206 ;  /* 0x000000ce00ce7308 */ /* 0x000e300000000800 */
[----:B------:R-:W5:Y:S01]  /*1b190*/  MUFU.EX2 R207, R207 ;  /* 0x000000cf00cf7308 */ /* 0x000f620000000800 */
[----:B-1----:R-:W-:-:S07]  /*1b1a0*/  FADD.FTZ R155, R204, R155 ;  /* 0x0000009bcc9b7221 */ /* 0x002fce0000010000 */
[----:B------:R-:W1:Y:S08]  /*1b1b0*/  MUFU.EX2 R14, R14 ;  /* 0x0000000e000e7308 */ /* 0x000e700000000800 */
[----:B------:R-:W1:Y:S01]  /*1b1c0*/  MUFU.EX2 R153, R153 ;  /* 0x0000009900997308 */ /* 0x000e620000000800 */
[----:B---3--:R-:W-:-:S07]  /*1b1d0*/  FADD.FTZ R155, R15, R155 ;  /* 0x0000009b0f9b7221 */ /* 0x008fce0000010000 */
[----:B------:R-:W3:Y:S08]  /*1b1e0*/  MUFU.EX2 R200, R200 ;  /* 0x000000c800c87308 */ /* 0x000ef00000000800 */
[----:B------:R-:W3:Y:S08]  /*1b1f0*/  MUFU.EX2 R201, R201 ;  /* 0x000000c900c97308 */ /* 0x000ef00000000800 */
[----:B------:R-:W3:Y:S08]  /*1b200*/  MUFU.EX2 R13, R13 ;  /* 0x0000000d000d7308 */ /* 0x000ef00000000800 */
[----:B------:R-:W3:Y:S08]  /*1b210*/  MUFU.EX2 R9, R171 ;  /* 0x000000ab00097308 */ /* 0x000ef00000000800 */
[----:B------:R-:W3:Y:S08]  /*1b220*/  MUFU.EX2 R202, R202 ;  /* 0x000000ca00ca7308 */ /* 0x000ef00000000800 */
[----:B------:R-:W3:Y:S08]  /*1b230*/  MUFU.EX2 R203, R203 ;  /* 0x000000cb00cb7308 */ /* 0x000ef00000000800 */
[----:B------:R-:W3:Y:S08]  /*1b240*/  MUFU.EX2 R12, R12 ;  /* 0x0000000c000c7308 */ /* 0x000ef00000000800 */
[----:B------:R-:W-:Y:S08]  /*1b250*/  MUFU.EX2 R196, R196 ;  /* 0x000000c400c47308 */ /* 0x000ff00000000800 */
[----:B------:R-:W-:Y:S08]  /*1b260*/  MUFU.EX2 R197, R197 ;  /* 0x000000c500c57308 */ /* 0x000ff00000000800 */
[----:B------:R-:W-:Y:S08]  /*1b270*/  MUFU.EX2 R11, R11 ;  /* 0x0000000b000b7308 */ /* 0x000ff00000000800 */
[----:B------:R-:W-:Y:S08]  /*1b280*/  MUFU.EX2 R158, R163 ;  /* 0x000000a3009e7308 */ /* 0x000ff00000000800 */
[----:B------:R-:W-:Y:S08]  /*1b290*/  MUFU.EX2 R198, R198 ;  /* 0x000000c600c67308 */ /* 0x000ff00000000800 */
[----:B------:R-:W-:Y:S01]  /*1b2a0*/  MUFU.EX2 R199, R199 ;  /* 0x000000c700c77308 */ /* 0x000fe20000000800 */
[----:B--2---:R-:W-:-:S04]  /*1b2b0*/  PRMT R161, R184, 0x654, R161 ;  /* 0x00000654b8a17816 */ /* 0x004fc800000000a1 */
[----:B------:R2:W-:Y:S02]  /*1b2c0*/  SYNCS.ARRIVE.TRANS64.RED.A1T0 RZ, [R161+URZ], RZ ;  /* 0x000000ffa1ff79a7 */ /* 0x0005e4000810043f */
[-CC-:B--2---:R-:W-:Y:S01]  /*1b2d0*/  FFMA.FTZ R161, R175, R3.reuse, -R152.reuse ;  /* 0x00000003afa17223 */ /* 0x184fe20000010898 */
[----:B------:R-:W-:Y:S01]  /*1b2e0*/  FFMA.FTZ R152, R159, R3, -R152 ;  /* 0x000000039f987223 */ /* 0x000fe20000010898 */
[----:B------:R-:W-:-:S04]  /*1b2f0*/  FADD.FTZ R159, R160, R227 ;  /* 0x000000e3a09f7221 */ /* 0x000fc80000010000 */
[----:B------:R-:W-:-:S04]  /*1b300*/  FADD.FTZ R159, R211, R159 ;  /* 0x0000009fd39f7221 */ /* 0x000fc80000010000 */
[----:B------:R-:W-:-:S04]  /*1b310*/  FADD.FTZ R159, R157, R159 ;  /* 0x0000009f9d9f7221 */ /* 0x000fc80000010000 */
[----:B------:R-:W-:-:S04]  /*1b320*/  FADD.FTZ R159, R205, R159 ;  /* 0x0000009fcd9f7221 */ /* 0x000fc80000010000 */
[----:B----4-:R-:W-:Y:S01]  /*1b330*/  FADD.FTZ R162, R156, R159 ;  /* 0x0000009f9ca27221 */ /* 0x010fe20000010000 */
[----:B0-----:R-:W-:-:S03]  /*1b340*/  FADD.FTZ R159, R206, R155 ;  /* 0x0000009bce9f7221 */ /* 0x001fc60000010000 */
[----:B-----5:R-:W-:Y:S01]  /*1b350*/  FADD.FTZ R162, R207, R162 ;  /* 0x000000a2cfa27221 */ /* 0x020fe20000010000 */
[----:B------:R-:W0:Y:S01]  /*1b360*/  MUFU.EX2 R161, R161 ;  /* 0x000000a100a17308 */ /* 0x000e220000000800 */
[----:B-1----:R-:W-:Y:S02]  /*1b370*/  FADD.FTZ R159, R14, R159 ;  /* 0x0000009f0e9f7221 */ /* 0x002fe40000010000 */
[----:B------:R-:W-:Y:S02]  /*1b380*/  FADD.FTZ R162, R153, R162 ;  /* 0x000000a299a27221 */ /* 0x000fe40000010000 */
[----:B---3--:R-:W-:Y:S02]  /*1b390*/  FADD.FTZ R159, R200, R159 ;  /* 0x0000009fc89f7221 */ /* 0x008fe40000010000 */
[----:B------:R-:W-:Y:S02]  /*1b3a0*/  FADD.FTZ R162, R201, R162 ;  /* 0x000000a2c9a27221 */ /* 0x000fe40000010000 */
[----:B------:R-:W-:-:S02]  /*1b3b0*/  FADD.FTZ R159, R13, R159 ;  /* 0x0000009f0d9f7221 */ /* 0x000fc40000010000 */
[----:B------:R-:W-:Y:S02]  /*1b3c0*/  FADD.FTZ R162, R9, R162 ;  /* 0x000000a209a27221 */ /* 0x000fe40000010000 */
[----:B------:R-:W-:Y:S02]  /*1b3d0*/  FADD.FTZ R159, R202, R159 ;  /* 0x0000009fca9f7221 */ /* 0x000fe40000010000 */
[----:B------:R-:W-:Y:S01]  /*1b3e0*/  FADD.FTZ R162, R203, R162 ;  /* 0x000000a2cba27221 */ /* 0x000fe20000010000 */
[----:B------:R-:W1:Y:S01]  /*1b3f0*/  MUFU.EX2 R10, R10 ;  /* 0x0000000a000a7308 */ /* 0x000e620000000800 */
[----:B------:R-:W-:Y:S02]  /*1b400*/  FADD.FTZ R159, R12, R159 ;  /* 0x0000009f0c9f7221 */ /* 0x000fe40000010000 */
[----:B0-----:R-:W-:-:S05]  /*1b410*/  FADD.FTZ R162, R161, R162 ;  /* 0x000000a2a1a27221 */ /* 0x001fca0000010000 */
[----:B------:R-:W0:Y:S01]  /*1b420*/  MUFU.EX2 R155, R167 ;  /* 0x000000a7009b7308 */ /* 0x000e220000000800 */
[----:B------:R-:W-:Y:S01]  /*1b430*/  FADD.FTZ R159, R196, R159 ;  /* 0x0000009fc49f7221 */ /* 0x000fe20000010000 */
[----:B------:R-:W-:-:S06]  /*1b440*/  FADD.FTZ R162, R197, R162 ;  /* 0x000000a2c5a27221 */ /* 0x000fcc0000010000 */
[----:B------:R-:W2:Y:S01]  /*1b450*/  MUFU.EX2 R192, R192 ;  /* 0x000000c000c07308 */ /* 0x000ea20000000800 */
[----:B------:R-:W-:Y:S01]  /*1b460*/  FADD.FTZ R159, R11, R159 ;  /* 0x0000009f0b9f7221 */ /* 0x000fe20000010000 */
[----:B------:R-:W-:-:S06]  /*1b470*/  FADD.FTZ R162, R158, R162 ;  /* 0x000000a29ea27221 */ /* 0x000fcc0000010000 */
[----:B------:R-:W3:Y:S01]  /*1b480*/  MUFU.EX2 R193, R193 ;  /* 0x000000c100c17308 */ /* 0x000ee20000000800 */
[----:B------:R-:W-:Y:S01]  /*1b490*/  FADD.FTZ R159, R198, R159 ;  /* 0x0000009fc69f7221 */ /* 0x000fe20000010000 */
[----:B------:R-:W-:-:S06]  /*1b4a0*/  FADD.FTZ R162, R199, R162 ;  /* 0x000000a2c7a27221 */ /* 0x000fcc0000010000 */
[----:B------:R-:W4:Y:S08]  /*1b4b0*/  MUFU.EX2 R7, R7 ;  /* 0x0000000700077308 */ /* 0x000f300000000800 */
[----:B------:R-:W5:Y:S01]  /*1b4c0*/  MUFU.EX2 R154, R154 ;  /* 0x0000009a009a7308 */ /* 0x000f620000000800 */
[----:B-1----:R-:W-:Y:S01]  /*1b4d0*/  FADD.FTZ R159, R10, R159 ;  /* 0x0000009f0a9f7221 */ /* 0x002fe20000010000 */
[----:B0-----:R-:W-:-:S06]  /*1b4e0*/  FADD.FTZ R162, R155, R162 ;  /* 0x000000a29ba27221 */ /* 0x001fcc0000010000 */
[----:B------:R-:W0:Y:S08]  /*1b4f0*/  MUFU.EX2 R194, R194 ;  /* 0x000000c200c27308 */ /* 0x000e300000000800 */
[----:B------:R-:W1:Y:S01]  /*1b500*/  MUFU.EX2 R195, R195 ;  /* 0x000000c300c37308 */ /* 0x000e620000000800 */
[----:B--2---:R-:W-:Y:S01]  /*1b510*/  FADD.FTZ R159, R192, R159 ;  /* 0x0000009fc09f7221 */ /* 0x004fe20000010000 */
[----:B---3--:R-:W-:-:S06]  /*1b520*/  FADD.FTZ R162, R193, R162 ;  /* 0x000000a2c1a27221 */ /* 0x008fcc0000010000 */
[----:B------:R-:W2:Y:S08]  /*1b530*/  MUFU.EX2 R8, R8 ;  /* 0x0000000800087308 */ /* 0x000eb00000000800 */
[----:B------:R-:W3:Y:S01]  /*1b540*/  MUFU.EX2 R152, R152 ;  /* 0x0000009800987308 */ /* 0x000ee20000000800 */
[----:B----4-:R-:W-:Y:S01]  /*1b550*/  FADD.FTZ R159, R7, R159 ;  /* 0x0000009f079f7221 */ /* 0x010fe20000010000 */
[----:B-----5:R-:W-:-:S03]  /*1b560*/  FADD.FTZ R162, R154, R162 ;  /* 0x000000a29aa27221 */ /* 0x020fc60000010000 */
[----:B0-----:R-:W-:Y:S01]  /*1b570*/  FADD.FTZ R159, R194, R159 ;  /* 0x0000009fc29f7221 */ /* 0x001fe20000010000 */
[----:B-1----:R-:W-:-:S03]  /*1b580*/  FADD.FTZ R162, R195, R162 ;  /* 0x000000a2c3a27221 */ /* 0x002fc60000010000 */
[----:B--2---:R-:W-:Y:S01]  /*1b590*/  FADD.FTZ R228, R8, R159 ;  /* 0x0000009f08e47221 */ /* 0x004fe20000010000 */
[----:B---3--:R-:W-:Y:S01]  /*1b5a0*/  FADD.FTZ R227, R152, R162 ;  /* 0x000000a298e37221 */ /* 0x008fe20000010000 */
[----:B------:R-:W-:Y:S06]  /*1b5b0*/  @!P0 BRA `(.L_x_647) ;  /* 0x0000000000048947 */ /* 0x000fec0003800000 */
[----:B------:R-:W-:Y:S01]  /*1b5c0*/  BPT.TRAP 0x1 ;  /* 0x000000040000795c */ /* 0x000fe20000300000 */
.L_x_647:
[----:B------:R-:W-:Y:S01]  /*1b5d0*/  F2FP.F16.F32.PACK_AB R206, R14, R206 ;  /* 0x000000ce0ece723e */ /* 0x000fe200000000ff */
[----:B------:R-:W-:Y:S01]  /*1b5e0*/  VIADD R6, R6, 0x38860 ;  /* 0x0003886006067836 */ /* 0x000fe20000000000 */
[----:B------:R0:W5:Y:S01]  /*1b5f0*/  LDL R14, [R1+0x50] ;  /* 0x00005000010e7983 */ /* 0x0001620000100800 */
[----:B------:R-:W-:Y:S02]  /*1b600*/  ISETP.GT.AND P1, PT, R223, RZ, PT ;  /* 0x000000ffdf00720c */ /* 0x000fe40003f24270 */
[----:B------:R-:W-:Y:S01]  /*1b610*/  F2FP.F16.F32.PACK_AB R210, R20, R210 ;  /* 0x000000d214d2723e */ /* 0x000fe200000000ff */
[----:B------:R-:W-:Y:S01]  /*1b620*/  IMAD.MOV.U32 R20, RZ, RZ, R4 ;  /* 0x000000ffff147224 */ /* 0x000fe200078e0004 */
[----:B------:R-:W-:Y:S02]  /*1b630*/  PRMT R6, R184, 0x654, R6 ;  /* 0x00000654b8067816 */ /* 0x000fe40000000006 */
[----:B------:R-:W-:Y:S01]  /*1b640*/  F2FP.F16.F32.PACK_AB R204, R15, R204 ;  /* 0x000000cc0fcc723e */ /* 0x000fe200000000ff */
[----:B------:R-:W-:Y:S01]  /*1b650*/  IMAD.MOV.U32 R15, RZ, RZ, R5 ;  /* 0x000000ffff0f7224 */ /* 0x000fe200078e0005 */
[----:B------:R0:W-:Y:S01]  /*1b660*/  SYNCS.ARRIVE.TRANS64.RED.A1T0 RZ, [R6+URZ], RZ ;  /* 0x000000ff06ff79a7 */ /* 0x0001e2000810043f */
        /* <DEDUP_REMOVED lines=17> */
[----:B------:R-:W-:Y:S02]  /*1b780*/  IADD3 R223, R223, -0x1, RZ ;  /* 0xffffffffdfdf7810 */ /* 0x000fe40007ffe0ff */
[----:B------:R-:W-:Y:S01]  /*1b790*/  MOV R8, R226 ;  /* 0x000000e200087202 */ /* 0x000fe20000000f00 */
[----:B0-----:R-:W-:Y:S06]  /*1b7a0*/  @P1 BRA `(.L_x_648) ;  /* 0xffffffb400c41947 */ /* 0x001fec000383ffff */
.L_x_635:
[----:B------:R-:W-:Y:S05]  /*1b7b0*/  BSYNC B0 ;  /* 0x0000000000007941 */ /* 0x000fea0003800000 */
.L_x_634:
        /* <DEDUP_REMOVED lines=131> */
.L_x_649:
[----:B------:R-:W2:Y:S01]  /*1bff0*/  LDL R0, [R1+0x50] ;  /* 0x0000500001007983 */ /* 0x000ea20000100800 */
[----:B------:R-:W-:Y:S01]  /*1c000*/  IMAD R8, R226, 0x8, R22 ;  /* 0x00000008e2087824 */ /* 0x000fe200078e0216 */
[----:B--2---:R-:W-:-:S04]  /*1c010*/  SHF.L.U32 R7, R0, 0x1f, RZ ;  /* 0x0000001f00077819 */ /* 0x004fc800000006ff */
[----:B------:R0:W1:Y:S01]  /*1c020*/  SYNCS.PHASECHK.TRANS64.TRYWAIT P1, [R8+URZ+0x38850], R7 ;  /* 0x03885007080075a7 */ /* 0x000062000802017f */
[----:B------:R-:W-:Y:S05]  /*1c030*/  @!P0 BRA `(.L_x_650) ;  /* 0x0000000000048947 */ /* 0x000fea0003800000 */
[----:B------:R-:W-:Y:S01]  /*1c040*/  BPT.TRAP 0x1 ;  /* 0x000000040000795c */ /* 0x000fe20000300000 */
.L_x_650:
[----:B------:R-:W-:Y:S01]  /*1c050*/  VIADD R22, R22, 0x400 ;  /* 0x0000040016167836 */ /* 0x000fe20000000000 */
[----:B------:R-:W-:Y:S04]  /*1c060*/  BSSY B0, `(.L_x_651) ;  /* 0x0000008000007945 */ /* 0x000fe80003800000 */
[----:B------:R-:W-:-:S04]  /*1c070*/  SHF.R.U32.HI R22, RZ, 0x4, R22 ;  /* 0x00000004ff167819 */ /* 0x000fc80000011616 */
[----:B------:R-:W-:-:S04]  /*1c080*/  LOP3.LUT R22, R22, 0x3fff, RZ, 0xc0, !PT ;  /* 0x00003fff16167812 */ /* 0x000fc800078ec0ff */
[----:B------:R-:W-:-:S05]  /*1c090*/  LOP3.LUT R9, R22, 0x2800000, RZ, 0xfc, !PT ;  /* 0x0280000016097812 */ /* 0x000fca00078efcff */
[----:B------:R-:W-:Y:S01]  /*1c0a0*/  IMAD R0, R226, 0xa00, R9 ;  /* 0x00000a00e2007824 */ /* 0x000fe200078e0209 */
[----:B-1----:R-:W-:Y:S06]  /*1c0b0*/  @P1 BRA `(.L_x_652) ;  /* 0x0000000000081947 */ /* 0x002fec0003800000 */
[----:B------:R-:W1:Y:S02]  /*1c0c0*/  SYNCS.PHASECHK.TRANS64.TRYWAIT P1, [R8+URZ+0x38850], R7 ;  /* 0x03885007080075a7 */ /* 0x000e64000802017f */
[----:B-1----:R-:W-:Y:S05]  /*1c0d0*/  @!P1 BRA `(.L_x_653) ;  /* 0x000000bc00cc9947 */ /* 0x002fea0003800000 */
.L_x_652:
[----:B------:R-:W-:Y:S05]  /*1c0e0*/  BSYNC B0 ;  /* 0x0000000000007941 */ /* 0x000fea0003800000 */
.L_x_651:
[----:B01----:R-:W-:Y:S01]  /*1c0f0*/  IMAD.MOV.U32 R7, RZ, RZ, 0x40000040 ;  /* 0x40000040ff077424 */ /* 0x003fe200078e00ff */
[----:B------:R-:W-:Y:S01]  /*1c100*/  MOV R6, R0 ;  /* 0x0000000000067202 */ /* 0x000fe20000000f00 */
[----:B------:R-:W-:Y:S01]  /*1c110*/  WARPGROUP.ARRIVE ;  /* 0x00000000000079c5 */ /* 0x000fe20000000000 */
[----:B------:R-:W0:Y:S02]  /*1c120*/  SHFL.BFLY PT, R2, R227, 0x2, 0x1f ;  /* 0x0c401f00e3027f89 */ /* 0x000e2400000e0000 */
[----:B------:R-:W-:Y:S01]  /*1c130*/  R2UR UR6, R6 ;  /* 0x00000000060672ca */ /* 0x000fe200000e0000 */
[----:B------:R-:W-:Y:S01]  /*1c140*/  VIADD R6, R0, 0x80 ;  /* 0x0000008000067836 */ /* 0x000fe20000000000 */
[----:B------:R-:W-:Y:S02]  /*1c150*/  R2UR UR7, R7 ;  /* 0x00000000070772ca */ /* 0x000fe400000e0000 */
[----:B------:R-:W-:-:S11]  /*1c160*/  MOV R7, 0x40000040 ;  /* 0x4000004000077802 */ /* 0x000fd60000000f00 */
[----:B------:R-:W-:Y:S01]  /*1c170*/  HGMMA.64x256x16.F32 R24, R208, gdesc[UR4].tnspB, R24, gsb0 ;  /* 0x43e00004d0187df0 */ /* 0x000fe20008000818 */
[----:B------:R-:W-:Y:S01]  /*1c180*/  R2UR UR6, R6 ;  /* 0x00000000060672ca */ /* 0x000fe200000e0000 */
[----:B------:R-:W-:Y:S01]  /*1c190*/  VIADD R6, R0, 0x100 ;  /* 0x0000010000067836 */ /* 0x000fe20000000000 */
[----:B------:R-:W-:Y:S01]  /*1c1a0*/  R2UR UR7, R7 ;  /* 0x00000000070772ca */ /* 0x000fe200000e0000 */
[----:B------:R-:W-:Y:S02]  /*1c1b0*/  IMAD.MOV.U32 R7, RZ, RZ, 0x40000040 ;  /* 0x40000040ff077424 */ /* 0x000fe400078e00ff */
[----:B0-----:R-:W-:-:S05]  /*1c1c0*/  FADD.FTZ R2, R2, R227 ;  /* 0x000000e302027221 */ /* 0x001fca0000010000 */
[----:B------:R-:W0:Y:S02]  /*1c1d0*/  SHFL.BFLY PT, R9, R2, 0x1, 0x1f ;  /* 0x0c201f0002097f89 */ /* 0x000e2400000e0000 */
[----:B0-----:R-:W-:Y:S01]  /*1c1e0*/  FADD.FTZ R13, R2, R9 ;  /* 0x00000009020d7221 */ /* 0x001fe20000010000 */
[----:B------:R-:W-:-:S04]  /*1c1f0*/  IMAD.MOV.U32 R2, RZ, RZ, -0x800000 ;  /* 0xff800000ff027424 */ /* 0x000fc800078e00ff */
[----:B------:R-:W-:-:S13]  /*1c200*/  FSETP.NE.FTZ.AND P2, PT, R13, RZ, PT ;  /* 0x000000ff0d00720b */ /* 0x000fda0003f55000 */
[----:B------:R-:W0:Y:S01]  /*1c210*/  @P2 MUFU.LG2 R11, R13 ;  /* 0x0000000d000b2308 */ /* 0x000e220000000c00 */
[----:B-----5:R-:W-:Y:S01]  /*1c220*/  @P2 FMUL.FTZ R14, R3, 0.69314718246459960938 ;  /* 0x3f317218030e2820 */ /* 0x020fe20000410000 */
[----:B0-----:R-:W-:-:S04]  /*1c230*/  @P2 FMUL.FTZ R11, R11, 0.69314718246459960938 ;  /* 0x3f3172180b0b2820 */ /* 0x001fc80000410000 */
[----:B------:R-:W-:Y:S01]  /*1c240*/  @P2 FFMA.FTZ R2, R14, R4, R11 ;  /* 0x000000040e022223 */ /* 0x000fe2000001000b */
[----:B------:R-:W-:Y:S02]  /*1c250*/  WARPGROUP.DEPBAR.LE gsb0, 0x0 ;  /* 0x00008000000079c5 */ /* 0x000fe40000010000 */
[----:B------:R-:W-:-:S06]  /*1c260*/  WARPGROUP.ARRIVE ;  /* 0x00000000000079c5 */ /* 0x000fcc0000000000 */
        /* <DEDUP_REMOVED lines=10> */
[----:B------:R-:W-:Y:S01]  /*1c310*/  VIADD R6, R0, 0x200 ;  /* 0x0000020000067836 */ /* 0x000fe20000000000 */
[----:B------:R-:W-:Y:S02]  /*1c320*/  R2UR UR7, R7 ;  /* 0x00000000070772ca */ /* 0x000fe400000e0000 */
[----:B------:R-:W-:Y:S01]  /*1c330*/  MOV R7, 0x40000040 ;  /* 0x4000004000077802 */ /* 0x000fe20000000f00 */
[----:B------:R-:W-:Y:S02]  /*1c340*/  WARPGROUP.DEPBAR.LE gsb0, 0x0 ;  /* 0x00008000000079c5 */ /* 0x000fe40000010000 */
[----:B------:R-:W-:-:S15]  /*1c350*/  WARPGROUP.ARRIVE ;  /* 0x00000000000079c5 */ /* 0x000fde0000000000 */
[----:B------:R-:W-:-:S05]  /*1c360*/  NOP ;  /* 0x0000000000007918 */ /* 0x000fca0000000000 */
[----:B------:R-:W-:Y:S01]  /*1c370*/  HGMMA.64x256x16.F32 R24, R196, gdesc[UR4].tnspB, R24, gsb0 ;  /* 0x43e00004c4187df0 */ /* 0x000fe20008000818 */
[----:B------:R-:W-:Y:S02]  /*1c380*/  R2UR UR6, R6 ;  /* 0x00000000060672ca */ /* 0x000fe400000e0000 */
[----:B------:R-:W-:Y:S02]  /*1c390*/  R2UR UR7, R7 ;  /* 0x00000000070772ca */ /* 0x000fe400000e0000 */
[----:B------:R-:W0:Y:S02]  /*1c3a0*/  SHFL.BFLY PT, R7, R228, 0x2, 0x1f ;  /* 0x0c401f00e4077f89 */ /* 0x000e2400000e0000 */
[----:B0-----:R-:W-:-:S05]  /*1c3b0*/  FADD.FTZ R0, R7, R228 ;  /* 0x000000e407007221 */ /* 0x001fca0000010000 */
[----:B------:R-:W0:Y:S02]  /*1c3c0*/  SHFL.BFLY PT, R7, R0, 0x1, 0x1f ;  /* 0x0c201f0000077f89 */ /* 0x000e2400000e0000 */
[----:B0-----:R-:W-:Y:S01]  /*1c3d0*/  FADD.FTZ R12, R0, R7 ;  /* 0x00000007000c7221 */ /* 0x001fe20000010000 */
[----:B------:R-:W-:Y:S01]  /*1c3e0*/  CS2R R6, SRZ ;  /* 0x0000000000067805 */ /* 0x000fe2000001ff00 */
[----:B------:R-:W-:-:S03]  /*1c3f0*/  IMAD.MOV.U32 R0, RZ, RZ, -0x800000 ;  /* 0xff800000ff007424 */ /* 0x000fc600078e00ff */
[----:B------:R-:W-:Y:S02]  /*1c400*/  FSETP.NE.FTZ.AND P1, PT, R12, RZ, PT ;  /* 0x000000ff0c00720b */ /* 0x000fe40003f35000 */
[----:B------:R-:W-:Y:S11]  /*1c410*/  @P2 MUFU.RCP R6, R13 ;  /* 0x0000000d00062308 */ /* 0x000ff60000001000 */
[----:B------:R-:W0:Y:S01]  /*1c420*/  @P1 MUFU.LG2 R9, R12 ;  /* 0x0000000c00091308 */ /* 0x000e220000000c00 */
[----:B------:R-:W-:-:S07]  /*1c430*/  @P1 FMUL.FTZ R10, R3, 0.69314718246459960938 ;  /* 0x3f317218030a1820 */ /* 0x000fce0000410000 */
[----:B------:R1:W2:Y:S01]  /*1c440*/  @P1 MUFU.RCP R7, R12 ;  /* 0x0000000c00071308 */ /* 0x0002a20000001000 */
[----:B0-----:R-:W-:-:S04]  /*1c450*/  @P1 FMUL.FTZ R9, R9, 0.69314718246459960938 ;  /* 0x3f31721809091820 */ /* 0x001fc80000410000 */
[----:B------:R-:W-:Y:S01]  /*1c460*/  @P1 FFMA.FTZ R0, R10, R5, R9 ;  /* 0x000000050a001223 */ /* 0x000fe20000010009 */
[----:B------:R-:W-:Y:S02]  /*1c470*/  WARPGROUP.DEPBAR.LE gsb0, 0x0 ;  /* 0x00008000000079c5 */ /* 0x000fe40000010000 */
[----:B------:R-:W-:-:S06]  /*1c480*/  WARPGROUP.ARRIVE ;  /* 0x00000000000079c5 */ /* 0x000fcc0000000000 */
[----:B------:R-:W-:Y:S03]  /*1c490*/  HGMMA.64x256x16.F32 R24, R192, gdesc[UR4].tnspB, R24, gsb0 ;  /* 0x43e00004c0187df0 */ /* 0x000fe60008000818 */
[----:B------:R-:W-:Y:S02]  /*1c4a0*/  WARPGROUP.DEPBAR.LE gsb0, 0x0 ;  /* 0x00008000000079c5 */ /* 0x000fe40000010000 */
[----:B-12---:R-:W-:Y:S05]  /*1c4b0*/  @!P0 BRA `(.L_x_654) ;  /* 0x0000000000048947 */ /* 0x006fea0003800000 */
[----:B------:R-:W-:Y:S01]  /*1c4c0*/  BPT.TRAP 0x1 ;  /* 0x000000040000795c */ /* 0x000fe20000300000 */
.L_x_654:
[----:B------:R-:W2:Y:S01]  /*1c4d0*/  LDL.LU R3, [R1+0x60] ;  /* 0x0000600001037983 */ /* 0x000ea20000300800 */
[----:B------:R-:W-:Y:S01]  /*1c4e0*/  IADD3 R5, R8, 0x38860, RZ ;  /* 0x0003886008057810 */ /* 0x000fe20007ffe0ff */
[-C--:B------:R-:W-:Y:S01]  /*1c4f0*/  FMUL.FTZ R4, R24, R7.reuse ;  /* 0x0000000718047220 */ /* 0x080fe20000410000 */
[----:B------:R-:W-:Y:S01]  /*1c500*/  FMUL.FTZ R25, R25, R7 ;  /* 0x0000000719197220 */ /* 0x000fe20000410000 */
[----:B------:R-:W3:Y:S04]  /*1c510*/  LDL.LU R14, [R1+0x50] ;  /* 0x00005000010e7983 */ /* 0x000ee80000300800 */
[----:B------:R-:W4:Y:S01]  /*1c520*/  LDL.LU R13, [R1+0x74] ;  /* 0x00007400010d7983 */ /* 0x000f220000300800 */
[----:B------:R-:W-:-:S05]  /*1c530*/  VIADD R226, R226, 0x1 ;  /* 0x00000001e2e27836 */ /* 0x000fca0000000000 */
[----:B------:R-:W-:-:S04]  /*1c540*/  ISETP.NE.AND P0, PT, R226, 0x2, PT ;  /* 0x00000002e200780c */ /* 0x000fc80003f05270 */
[----:B------:R-:W-:Y:S01]  /*1c550*/  SEL R12, RZ, 0x1, P0 ;  /* 0x00000001ff0c7807 */ /* 0x000fe20000000000 */
        /* <DEDUP_REMOVED lines=120> */
[----:B------:R-:W-:Y:S01]  /*1cce0*/  PLOP3.LUT P1, PT, PT, PT, PT, 0x8, 0x0 ;  /* 0x000000000000781c */ /* 0x000fe20003f2e170 */
[-C--:B------:R-:W-:Y:S01]  /*1ccf0*/  FMUL.FTZ R147, R147, R6.reuse ;  /* 0x0000000693937220 */ /* 0x080fe20000410000 */
[-C--:B------:R-:W-:Y:S01]  /*1cd00*/  FMUL.FTZ R150, R150, R6.reuse ;  /* 0x0000000696967220 */ /* 0x080fe20000410000 */
[----:B------:R-:W-:Y:S01]  /*1cd10*/  FMUL.FTZ R151, R151, R6 ;  /* 0x0000000697977220 */ /* 0x000fe20000410000 */
[----:B------:R-:W-:-:S02]  /*1cd20*/  SEL R226, R226, RZ, P0 ;  /* 0x000000ffe2e27207 */ /* 0x000fc40000000000 */
[----:B--2---:R-:W-:Y:S02]  /*1cd30*/  PRMT R5, R3, 0x654, R5 ;  /* 0x0000065403057816 */ /* 0x004fe40000000005 */
[----:B---3--:R-:W-:Y:S01]  /*1cd40*/  LOP3.LUT R14, R14, R12, RZ, 0x3c, !PT ;  /* 0x0000000c0e0e7212 */ /* 0x008fe200078e3cff */
[----:B----4-:R-:W-:Y:S02]  /*1cd50*/  VIADD R13, R13, 0x1 ;  /* 0x000000010d0d7836 */ /* 0x010fe40000000000 */
[----:B------:R-:W-:Y:S01]  /*1cd60*/  FMUL.FTZ R3, R29, R7 ;  /* 0x000000071d037220 */ /* 0x000fe20000410000 */
[----:B------:R0:W-:Y:S02]  /*1cd70*/  SYNCS.ARRIVE.TRANS64.RED.A1T0 RZ, [R5+URZ], RZ ;  /* 0x000000ff05ff79a7 */ /* 0x0001e4000810043f */
[----:B------:R1:W-:Y:S04]  /*1cd80*/  STL [R1+0x74], R13 ;  /* 0x0000740d01007387 */ /* 0x0003e80000100800 */
[----:B------:R1:W-:Y:S01]  /*1cd90*/  STL [R1+0x50], R14 ;  /* 0x0000500e01007387 */ /* 0x0003e20000100800 */
[-C--:B0-----:R-:W-:Y:S01]  /*1cda0*/  FMUL.FTZ R5, R26, R6.reuse ;  /* 0x000000061a057220 */ /* 0x081fe20000410000 */
[----:B------:R-:W-:-:S07]  /*1cdb0*/  FMUL.FTZ R7, R30, R6 ;  /* 0x000000061e077220 */ /* 0x000fce0000410000 */
.L_x_564:
[----:B------:R-:W0:Y:S08]  /*1cdc0*/  S2UR UR4, SR_CgaCtaId ;  /* 0x00000000000479c3 */ /* 0x000e300000008800 */
[----:B------:R-:W-:Y:S01]  /*1cdd0*/  BAR.SYNC.DEFER_BLOCKING 0x5, 0x180 ;  /* 0x0146000000007b1d */ /* 0x000fe20000010000 */
[----:B------:R-:W-:-:S05]  /*1cde0*/  MOV R22, 0x400 ;  /* 0x0000040000167802 */ /* 0x000fca0000000f00 */
[----:B------:R-:W-:Y:S01]  /*1cdf0*/  BSSY B0, `(.L_x_655) ;  /* 0x00002f6000007945 */ /* 0x000fe20003800000 */
[----:B0-----:R-:W-:-:S04]  /*1ce00*/  MOV R6, UR4 ;  /* 0x0000000400067c02 */ /* 0x001fc80008000f00 */
[----:B------:R-:W-:Y:S01]  /*1ce10*/  LEA R22, R6, R22, 0x18 ;  /* 0x0000001606167211 */ /* 0x000fe200078ec0ff */
[----:B------:R0:W-:Y:S04]  /*1ce20*/  STL [R1+0x60], R6 ;  /* 0x0000600601007387 */ /* 0x0001e80000100800 */
[----:B----4-:R0:W2:Y:S01]  /*1ce30*/  LDS.128 R28, [R22+0x388d0] ;  /* 0x0388d000161c7984 */ /* 0x0100a20000000c00 */
[----:B------:R-:W-:Y:S06]  /*1ce40*/  BAR.ARV 0x4, 0x180 ;  /* 0x0106000000007b1d */ /* 0x000fec0000002000 */
[----:B------:R-:W-:Y:S05]  /*1ce50*/  @P1 BRA `(.L_x_656) ;  /* 0x0000002000501947 */ /* 0x000fea0003800000 */
[----:B0-----:R-:W3:Y:S04]  /*1ce60*/  LDL R6, [R1+0x7c] ;  /* 0x00007c0001067983 */ /* 0x001ee80000100800 */
[----:B-----5:R-:W4:Y:S01]  /*1ce70*/  LDL R136, [R1+0x64] ;  /* 0x0000640001887983 */ /* 0x020f220000100800 */
[----:B-1----:R-:W0:Y:S01]  /*1ce80*/  S2R R13, SR_SWINHI ;  /* 0x00000000000d7919 */ /* 0x002e220000002f00 */
[----:B------:R-:W-:Y:S01]  /*1ce90*/  F2FP.F16.F32.PACK_AB R4, R25, R4 ;  /* 0x000000041904723e */ /* 0x000fe200000000ff */
[----:B------:R-:W-:Y:S01]  /*1cea0*/  ULDC.64 UR4, c[0x0][0xc00] ;  /* 0x0003000000047ab9 */ /* 0x000fe20000000a00 */
[----:B------:R-:W-:Y:S02]  /*1ceb0*/  MOV R20, R22 ;  /* 0x0000001600147202 */ /* 0x000fe40000000f00 */
[----:B0-----:R-:W-:-:S02]  /*1cec0*/  MOV R21, R13 ;  /* 0x0000000d00157202 */ /* 0x001fc40000000f00 */
        /* <DEDUP_REMOVED lines=9> */
[----:B------:R-:W-:Y:S01]  /*1cf60*/  F2FP.F16.F32.PACK_AB R147, R151, R150 ;  /* 0x000000969793723e */ /* 0x000fe200000000ff */
[----:B------:R-:W-:Y:S01]  /*1cf70*/  ULDC.64 UR6, c[0x0][0x208] ;  /* 0x0000820000067ab9 */ /* 0x000fe20000000a00 */
[----:B------:R-:W-:Y:S01]  /*1cf80*/  BAR.SYNC.DEFER_BLOCKING 0x1, 0x100 ;  /* 0x0044000000007b1d */ /* 0x000fe20000010000 */
[----:B---3--:R-:W-:-:S03]  /*1cf90*/  IMAD.WIDE R114, R6, 0x2, R20 ;  /* 0x0000000206727825 */ /* 0x008fc600078e0214 */
[C---:B--2---:R-:W-:Y:S02]  /*1cfa0*/  IADD3 R28, P0, R114.reuse, 0x40, RZ ;  /* 0x00000040721c7810 */ /* 0x044fe40007f1e0ff */
[----:B------:R-:W-:Y:S02]  /*1cfb0*/  IADD3 R6, P1, R114, 0x20, RZ ;  /* 0x0000002072067810 */ /* 0x000fe40007f3e0ff */
[----:B------:R-:W-:Y:S02]  /*1cfc0*/  LOP3.LUT R76, R28, 0x380, RZ, 0xc0, !PT ;  /* 0x000003801c4c7812 */ /* 0x000fe400078ec0ff */
[----:B------:R-:W-:Y:S02]  /*1cfd0*/  IADD3 R84, P3, R114, 0x4000, RZ ;  /* 0x0000400072547810 */ /* 0x000fe40007f7e0ff */
[----:B------:R-:W-:Y:S02]  /*1cfe0*/  LOP3.LUT R72, R6, 0x380, RZ, 0xc0, !PT ;  /* 0x0000038006487812 */ /* 0x000fe400078ec0ff */
[----:B------:R-:W-:-:S02]  /*1cff0*/  SHF.R.U64 R76, R76, 0x3, RZ ;  /* 0x000000034c4c7819 */ /* 0x000fc400000012ff */
[----:B------:R-:W-:Y:S01]  /*1d000*/  IADD3 R96, P2, R114, 0x4060, RZ ;  /* 0x0000406072607810 */ /* 0x000fe20007f5e0ff */
[----:B------:R-:W-:Y:S01]  /*1d010*/  IMAD.X R73, RZ, RZ, R115, P1 ;  /* 0x000000ffff497224 */ /* 0x000fe200008e0673 */
[----:B------:R-:W-:Y:S02]  /*1d020*/  LOP3.LUT R112, R84, 0x380, RZ, 0xc0, !PT ;  /* 0x0000038054707812 */ /* 0x000fe400078ec0ff */
[----:B------:R-:W-:Y:S02]  /*1d030*/  SHF.R.U64 R72, R72, 0x3, RZ ;  /* 0x0000000348487819 */ /* 0x000fe400000012ff */
[----:B------:R-:W-:Y:S02]  /*1d040*/  IADD3 R100, P1, R114, 0x8000, RZ ;  /* 0x0000800072647810 */ /* 0x000fe40007f3e0ff */
[----:B------:R-:W-:Y:S02]  /*1d050*/  LOP3.LUT R76, R76, R28, RZ, 0x3c, !PT ;  /* 0x0000001c4c4c7212 */ /* 0x000fe400078e3cff */
[----:B------:R-:W-:-:S02]  /*1d060*/  LOP3.LUT R28, R96, 0x380, RZ, 0xc0, !PT ;  /* 0x00000380601c7812 */ /* 0x000fc400078ec0ff */
[----:B------:R-:W-:Y:S02]  /*1d070*/  SHF.R.U64 R112, R112, 0x3, RZ ;  /* 0x0000000370707819 */ /* 0x000fe400000012ff */
[----:B------:R-:W-:Y:S02]  /*1d080*/  IADD3 R88, P6, R114, 0x4020, RZ ;  /* 0x0000402072587810 */ /* 0x000fe40007fde0ff */
[----:B------:R-:W-:Y:S01]  /*1d090*/  LOP3.LUT R72, R72, R6, RZ, 0x3c, !PT ;  /* 0x0000000648487212 */ /* 0x000fe200078e3cff */
[----:B------:R-:W-:Y:S01]  /*1d0a0*/  IMAD.X R85, RZ, RZ, R115, P3 ;  /* 0x000000ffff557224 */ /* 0x000fe200018e0673 */
[----:B------:R-:W-:Y:S02]  /*1d0b0*/  IADD3 R47, P4, R114, 0x60, RZ ;  /* 0x00000060722f7810 */ /* 0x000fe40007f9e0ff */
[----:B------:R-:W-:Y:S02]  /*1d0c0*/  LOP3.LUT R6, R100, 0x380, RZ, 0xc0, !PT ;  /* 0x0000038064067812 */ /* 0x000fe400078ec0ff */
[----:B------:R-:W-:-:S02]  /*1d0d0*/  SHF.R.U64 R28, R28, 0x3, RZ ;  /* 0x000000031c1c7819 */ /* 0x000fc400000012ff */
[----:B------:R-:W-:Y:S02]  /*1d0e0*/  IADD3 R108, P3, R114, 0x8060, RZ ;  /* 0x00008060726c7810 */ /* 0x000fe40007f7e0ff */
[----:B------:R-:W-:Y:S02]  /*1d0f0*/  LOP3.LUT R84, R112, R84, RZ, 0x3c, !PT ;  /* 0x0000005470547212 */ /* 0x000fe400078e3cff */
[----:B------:R-:W-:Y:S02]  /*1d100*/  LOP3.LUT R112, R88, 0x380, RZ, 0xc0, !PT ;  /* 0x0000038058707812 */ /* 0x000fe400078ec0ff */
[----:B------:R-:W-:Y:S02]  /*1d110*/  IADD3 R92, P5, R114, 0x4040, RZ ;  /* 0x00004040725c7810 */ /* 0x000fe40007fbe0ff */
[----:B------:R-:W-:Y:S02]  /*1d120*/  IADD3.X R81, RZ, R115, RZ, P4, !PT ;  /* 0x00000073ff517210 */ /* 0x000fe400027fe4ff */
[----:B------:R-:W-:-:S02]  /*1d130*/  SHF.R.U64 R6, R6, 0x3, RZ ;  /* 0x0000000306067819 */ /* 0x000fc400000012ff */
[----:B------:R-:W-:Y:S02]  /*1d140*/  IADD3 R106, P4, R114, 0x8040, RZ ;  /* 0x00008040726a7810 */ /* 0x000fe40007f9e0ff */
[----:B------:R-:W-:Y:S01]  /*1d150*/  LOP3.LUT R96, R28, R96, RZ, 0x3c, !PT ;  /* 0x000000601c607212 */ /* 0x000fe200078e3cff */
[--C-:B------:R-:W-:Y:S01]  /*1d160*/  IMAD.X R77, RZ, RZ, R115.reuse, P0 ;  /* 0x000000ffff4d7224 */ /* 0x100fe200000e0673 */
[----:B------:R-:W-:Y:S02]  /*1d170*/  LOP3.LUT R13, R114, 0x380, RZ, 0xc0, !PT ;  /* 0x00000380720d7812 */ /* 0x000fe400078ec0ff */
[----:B------:R-:W-:Y:S02]  /*1d180*/  LOP3.LUT R28, R108, 0x380, RZ, 0xc0, !PT ;  /* 0x000003806c1c7812 */ /* 0x000fe400078ec0ff */
[----:B------:R-:W-:Y:S02]  /*1d190*/  LOP3.LUT R80, R47, 0x380, RZ, 0xc0, !PT ;  /* 0x000003802f507812 */ /* 0x000fe400078ec0ff */
[----:B------:R-:W-:Y:S01]  /*1d1a0*/  SHF.R.U64 R112, R112, 0x3, RZ ;  /* 0x0000000370707819 */ /* 0x000fe200000012ff */
[----:B------:R-:W-:Y:S01]  /*1d1b0*/  IMAD.X R97, RZ, RZ, R115, P2 ;  /* 0x000000ffff617224 */ /* 0x000fe200010e0673 */
[----:B------:R-:W-:-:S02]  /*1d1c0*/  IADD3 R104, P0, R114, 0x8020, RZ ;  /* 0x0000802072687810 */ /* 0x000fc40007f1e0ff */
[----:B------:R-:W-:Y:S02]  /*1d1d0*/  IADD3.X R93, RZ, R115, RZ, P5, !PT ;  /* 0x00000073ff5d7210 */ /* 0x000fe40002ffe4ff */
[----:B------:R-:W-:Y:S01]  /*1d1e0*/  LOP3.LUT R100, R6, R100, RZ, 0x3c, !PT ;  /* 0x0000006406647212 */ /* 0x000fe200078e3cff */
[----:B------:R-:W-:Y:S01]  /*1d1f0*/  IMAD.X R101, RZ, RZ, R115, P1 ;  /* 0x000000ffff657224 */ /* 0x000fe200008e0673 */
[----:B------:R-:W-:Y:S02]  /*1d200*/  IADD3 R12, P5, R114, 0xc020, RZ ;  /* 0x0000c020720c7810 */ /* 0x000fe40007fbe0ff */
[----:B------:R-:W-:Y:S02]  /*1d210*/  LOP3.LUT R6, R106, 0x380, RZ, 0xc0, !PT ;  /* 0x000003806a067812 */ /* 0x000fe400078ec0ff */
[----:B------:R-:W-:Y:S02]  /*1d220*/  IADD3 R14, P2, R114, 0xc040, RZ ;  /* 0x0000c040720e7810 */ /* 0x000fe40007f5e0ff */
[----:B------:R-:W-:-:S02]  /*1d230*/  SHF.R.U64 R13, R13, 0x3, RZ ;  /* 0x000000030d0d7819 */ /* 0x000fc400000012ff */
[----:B------:R-:W-:Y:S01]  /*1d240*/  SHF.R.U64 R28, R28, 0x3, RZ ;  /* 0x000000031c1c7819 */ /* 0x000fe200000012ff */
[----:B------:R-:W-:Y:S01]  /*1d250*/  IMAD.X R89, RZ, RZ, R115, P6 ;  /* 0x000000ffff597224 */ /* 0x000fe200030e0673 */
[----:B------:R-:W-:Y:S02]  /*1d260*/  IADD3 R26, P1, R114, 0xc060, RZ ;  /* 0x0000c060721a7810 */ /* 0x000fe40007f3e0ff */
[----:B------:R-:W-:Y:S02]  /*1d270*/  SHF.R.U64 R80, R80, 0x3, RZ ;  /* 0x0000000350507819 */ /* 0x000fe400000012ff */
[----:B------:R-:W-:Y:S02]  /*1d280*/  LOP3.LUT R88, R112, R88, RZ, 0x3c, !PT ;  /* 0x0000005870587212 */ /* 0x000fe400078e3cff */
[----:B------:R-:W-:Y:S02]  /*1d290*/  LOP3.LUT R112, R104, 0x380, RZ, 0xc0, !PT ;  /* 0x0000038068707812 */ /* 0x000fe400078ec0ff */
[----:B------:R-:W-:-:S02]  /*1d2a0*/  IADD3 R110, P6, R114, 0xc000, RZ ;  /* 0x0000c000726e7810 */ /* 0x000fc40007fde0ff */
[----:B------:R-:W-:Y:S02]  /*1d2b0*/  SHF.R.U64 R6, R6, 0x3, RZ ;  /* 0x0000000306067819 */ /* 0x000fe400000012ff */
[----:B------:R-:W-:Y:S02]  /*1d2c0*/  LOP3.LUT R25, R12, 0x380, RZ, 0xc0, !PT ;  /* 0x000003800c197812 */ /* 0x000fe400078ec0ff */
[----:B------:R-:W-:Y:S02]  /*1d2d0*/  LOP3.LUT R114, R13, R114, RZ, 0x3c, !PT ;  /* 0x000000720d727212 */ /* 0x000fe400078e3cff */
[----:B------:R-:W-:Y:S02]  /*1d2e0*/  LOP3.LUT R108, R28, R108, RZ, 0x3c, !PT ;  /* 0x0000006c1c6c7212 */ /* 0x000fe400078e3cff */
[----:B------:R-:W-:Y:S02]  /*1d2f0*/  LOP3.LUT R27, R14, 0x380, RZ, 0xc0, !PT ;  /* 0x000003800e1b7812 */ /* 0x000fe400078ec0ff */
[----:B------:R-:W-:-:S02]  /*1d300*/  LOP3.LUT R80, R80, R47, RZ, 0x3c, !PT ;  /* 0x0000002f50507212 */ /* 0x000fc400078e3cff */
[----:B------:R-:W-:Y:S02]  /*1d310*/  LOP3.LUT R28, R26, 0x380, RZ, 0xc0, !PT ;  /* 0x000003801a1c7812 */ /* 0x000fe400078ec0ff */
[----:B------:R-:W-:Y:S02]  /*1d320*/  LOP3.LUT R47, R92, 0x380, RZ, 0xc0, !PT ;  /* 0x000003805c2f7812 */ /* 0x000fe400078ec0ff */
[----:B------:R-:W-:Y:S02]  /*1d330*/  SHF.R.U64 R112, R112, 0x3, RZ ;  /* 0x0000000370707819 */ /* 0x000fe400000012ff */
[----:B------:R-:W-:Y:S02]  /*1d340*/  LOP3.LUT R106, R6, R106, RZ, 0x3c, !PT ;  /* 0x0000006a066a7212 */ /* 0x000fe400078e3cff */
[----:B------:R-:W-:Y:S02]  /*1d350*/  SHF.R.U64 R25, R25, 0x3, RZ ;  /* 0x0000000319197819 */ /* 0x000fe400000012ff */
[----:B------:R-:W-:-:S02]  /*1d360*/  MOV R114, R114 ;  /* 0x0000007200727202 */ /* 0x000fc40000000f00 */
[----:B------:R-:W-:Y:S02]  /*1d370*/  F2FP.F16.F32.PACK_AB R6, R3, R10 ;  /* 0x0000000a0306723e */ /* 0x000fe400000000ff */
[----:B------:R-:W-:Y:S02]  /*1d380*/  SHF.R.U64 R27, R27, 0x3, RZ ;  /* 0x000000031b1b7819 */ /* 0x000fe400000012ff */
[----:B------:R-:W-:Y:S02]  /*1d390*/  SHF.R.U64 R28, R28, 0x3, RZ ;  /* 0x000000031c1c7819 */ /* 0x000fe400000012ff */
[----:B------:R-:W-:Y:S02]  /*1d3a0*/  SHF.R.U64 R47, R47, 0x3, RZ ;  /* 0x000000032f2f7819 */ /* 0x000fe400000012ff */
[----:B------:R-:W-:Y:S01]  /*1d3b0*/  LOP3.LUT R104, R112, R104, RZ, 0x3c, !PT ;  /* 0x0000006870687212 */ /* 0x000fe200078e3cff */
[----:B------:R-:W-:Y:S01]  /*1d3c0*/  IMAD.X R13, RZ, RZ, R115, P2 ;  /* 0x000000ffff0d7224 */ /* 0x000fe200010e0673 */
[----:B------:R-:W-:Y:S01]  /*1d3d0*/  LOP3.LUT R112, R25, R12, RZ, 0x3c, !PT ;  /* 0x0000000c19707212 */ /* 0x000fe200078e3cff */
[----:B------:R0:W-:Y:S01]  /*1d3e0*/  STSM.16.M88.4 [R114], R4 ;  /* 0x0000000472007844 */ /* 0x0001e20000000200 */
[----:B------:R-:W-:-:S02]  /*1d3f0*/  LOP3.LUT R12, R27, R14, RZ, 0x3c, !PT ;  /* 0x0000000e1b0c7212 */ /* 0x000fc400078e3cff */
[----:B------:R-:W-:Y:S02]  /*1d400*/  IADD3.X R15, RZ, R115, RZ, P1, !PT ;  /* 0x00000073ff0f7210 */ /* 0x000fe40000ffe4ff */
[----:B------:R-:W-:Y:S02]  /*1d410*/  LOP3.LUT R14, R28, R26, RZ, 0x3c, !PT ;  /* 0x0000001a1c0e7212 */ /* 0x000fe400078e3cff */
[----:B------:R-:W-:Y:S02]  /*1d420*/  LOP3.LUT R92, R47, R92, RZ, 0x3c, !PT ;  /* 0x0000005c2f5c7212 */ /* 0x000fe400078e3cff */
[----:B------:R-:W-:Y:S02]  /*1d430*/  MOV R72, R72 ;  /* 0x0000004800487202 */ /* 0x000fe40000000f00 */
[----:B------:R-:W-:Y:S02]  /*1d440*/  LOP3.LUT R47, R110, 0x380, RZ, 0xc0, !PT ;  /* 0x000003806e2f7812 */ /* 0x000fe400078ec0ff */
[----:B------:R-:W-:-:S02]  /*1d450*/  MOV R76, R76 ;  /* 0x0000004c004c7202 */ /* 0x000fc40000000f00 */
[----:B0-----:R-:W-:Y:S02]  /*1d460*/  F2FP.F16.F32.PACK_AB R4, R33, R24 ;  /* 0x000000182104723e */ /* 0x001fe400000000ff */
[----:B------:R-:W-:Y:S02]  /*1d470*/  F2FP.F16.F32.PACK_AB R5, R35, R34 ;  /* 0x000000222305723e */ /* 0x000fe400000000ff */
[----:B------:R-:W-:Y:S02]  /*1d480*/  F2FP.F16.F32.PACK_AB R6, R37, R158 ;  /* 0x0000009e2506723e */ /* 0x000fe400000000ff */
[----:B------:R-:W-:Y:S02]  /*1d490*/  F2FP.F16.F32.PACK_AB R7, R39, R38 ;  /* 0x000000262707723e */ /* 0x000fe400000000ff */
[----:B------:R-:W-:Y:S02]  /*1d4a0*/  F2FP.F16.F32.PACK_AB R10, R45, R160 ;  /* 0x000000a02d0a723e */ /* 0x000fe400000000ff */
[----:B------:R-:W-:-:S02]  /*1d4b0*/  MOV R3, R12 ;  /* 0x0000000c00037202 */ /* 0x000fc40000000f00 */
[----:B------:R-:W-:Y:S01]  /*1d4c0*/  MOV R28, R14 ;  /* 0x0000000e001c7202 */ /* 0x000fe20000000f00 */
[----:B------:R0:W-:Y:S01]  /*1d4d0*/  STSM.16.M88.4 [R72], R4 ;  /* 0x0000000448007844 */ /* 0x0001e20000000200 */
[----:B------:R-:W-:Y:S02]  /*1d4e0*/  MOV R80, R80 ;  /* 0x0000005000507202 */ /* 0x000fe40000000f00 */
[----:B------:R-:W-:Y:S02]  /*1d4f0*/  F2FP.F16.F32.PACK_AB R12, R49, R161 ;  /* 0x000000a1310c723e */ /* 0x000fe400000000ff */
[----:B------:R-:W-:Y:S02]  /*1d500*/  F2FP.F16.F32.PACK_AB R13, R51, R50 ;  /* 0x00000032330d723e */ /* 0x000fe400000000ff */
[----:B------:R-:W-:Y:S02]  /*1d510*/  F2FP.F16.F32.PACK_AB R14, R53, R162 ;  /* 0x000000a2350e723e */ /* 0x000fe400000000ff */
[----:B------:R-:W-:-:S02]  /*1d520*/  F2FP.F16.F32.PACK_AB R15, R55, R54 ;  /* 0x00000036370f723e */ /* 0x000fc400000000ff */
[----:B------:R-:W-:Y:S02]  /*1d530*/  SHF.R.U64 R47, R47, 0x3, RZ ;  /* 0x000000032f2f7819 */ /* 0x000fe400000012ff */
[----:B------:R-:W-:Y:S02]  /*1d540*/  MOV R84, R84 ;  /* 0x0000005400547202 */ /* 0x000fe40000000f00 */
[----:B------:R-:W-:Y:S02]  /*1d550*/  F2FP.F16.F32.PACK_AB R24, R57, R163 ;  /* 0x000000a33918723e */ /* 0x000fe400000000ff */
[----:B------:R-:W-:Y:S02]  /*1d560*/  F2FP.F16.F32.PACK_AB R25, R59, R58 ;  /* 0x0000003a3b19723e */ /* 0x000fe400000000ff */
[----:B------:R-:W-:Y:S02]  /*1d570*/  F2FP.F16.F32.PACK_AB R26, R61, R164 ;  /* 0x000000a43d1a723e */ /* 0x000fe400000000ff */
[----:B------:R-:W-:Y:S01]  /*1d580*/  F2FP.F16.F32.PACK_AB R27, R63, R62 ;  /* 0x0000003e3f1b723e */ /* 0x000fe200000000ff */
[----:B------:R-:W-:Y:S01]  /*1d590*/  IMAD.X R107, RZ, RZ, R115, P4 ;  /* 0x000000ffff6b7224 */ /* 0x000fe200020e0673 */
[----:B------:R-:W-:Y:S01]  /*1d5a0*/  MOV R88, R88 ;  /* 0x0000005800587202 */ /* 0x000fe20000000f00 */
[----:B------:R1:W-:Y:S01]  /*1d5b0*/  STSM.16.M88.4 [R76], R8 ;  /* 0x000000084c007844 */ /* 0x0003e20000000200 */
[----:B0-----:R-:W-:-:S02]  /*1d5c0*/  F2FP.F16.F32.PACK_AB R4, R65, R165 ;  /* 0x000000a54104723e */ /* 0x001fc400000000ff */
[----:B------:R-:W-:Y:S02]  /*1d5d0*/  F2FP.F16.F32.PACK_AB R5, R67, R66 ;  /* 0x000000424305723e */ /* 0x000fe400000000ff */
[----:B------:R-:W-:Y:S02]  /*1d5e0*/  F2FP.F16.F32.PACK_AB R6, R69, R166 ;  /* 0x000000a64506723e */ /* 0x000fe400000000ff */
[----:B------:R-:W-:Y:S02]  /*1d5f0*/  F2FP.F16.F32.PACK_AB R7, R71, R70 ;  /* 0x000000464707723e */ /* 0x000fe400000000ff */
[----:B------:R-:W-:Y:S01]  /*1d600*/  IADD3.X R105, RZ, R115, RZ, P0, !PT ;  /* 0x00000073ff697210 */ /* 0x000fe200007fe4ff */
[----:B------:R-:W-:Y:S01]  /*1d610*/  STSM.16.M88.4 [R80], R12 ;  /* 0x0000000c50007844 */ /* 0x000fe20000000200 */
[----:B------:R-:W-:Y:S02]  /*1d620*/  MOV R92, R92 ;  /* 0x0000005c005c7202 */ /* 0x000fe40000000f00 */
[----:B------:R-:W-:Y:S01]  /*1d630*/  LOP3.LUT R110, R47, R110, RZ, 0x3c, !PT ;  /* 0x0000006e2f6e7212 */ /* 0x000fe200078e3cff */
[----:B------:R-:W-:Y:S01]  /*1d640*/  STSM.16.M88.4 [R84], R24 ;  /* 0x0000001854007844 */ /* 0x000fe20000000200 */
[----:B------:R-:W-:-:S02]  /*1d650*/  MOV R96, R96 ;  /* 0x0000006000607202 */ /* 0x000fc40000000f00 */
[----:B-1----:R-:W-:Y:S02]  /*1d660*/  F2FP.F16.F32.PACK_AB R8, R32, R167 ;  /* 0x000000a72008723e */ /* 0x002fe400000000ff */
[----:B------:R-:W-:Y:S02]  /*1d670*/  F2FP.F16.F32.PACK_AB R9, R75, R74 ;  /* 0x0000004a4b09723e */ /* 0x000fe400000000ff */
[----:B------:R-:W-:Y:S02]  /*1d680*/  F2FP.F16.F32.PACK_AB R10, R44, R168 ;  /* 0x000000a82c0a723e */ /* 0x000fe400000000ff */
[----:B------:R-:W-:Y:S02]  /*1d690*/  F2FP.F16.F32.PACK_AB R11, R79, R78 ;  /* 0x0000004e4f0b723e */ /* 0x000fe400000000ff */
[----:B------:R-:W-:Y:S02]  /*1d6a0*/  F2FP.F16.F32.PACK_AB R32, R56, R169 ;  /* 0x000000a93820723e */ /* 0x000fe400000000ff */
[----:B------:R-:W-:-:S02]  /*1d6b0*/  F2FP.F16.F32.PACK_AB R33, R83, R82 ;  /* 0x000000525321723e */ /* 0x000fc400000000ff */
[----:B------:R-:W-:Y:S02]  /*1d6c0*/  F2FP.F16.F32.PACK_AB R34, R64, R170 ;  /* 0x000000aa4022723e */ /* 0x000fe400000000ff */
[----:B------:R-:W-:Y:S01]  /*1d6d0*/  F2FP.F16.F32.PACK_AB R35, R87, R86 ;  /* 0x000000565723723e */ /* 0x000fe200000000ff */
[----:B------:R0:W-:Y:S01]  /*1d6e0*/  STSM.16.M88.4 [R88], R4 ;  /* 0x0000000458007844 */ /* 0x0001e20000000200 */
[----:B------:R-:W-:Y:S01]  /*1d6f0*/  MOV R100, R100 ;  /* 0x0000006400647202 */ /* 0x000fe20000000f00 */
[----:B------:R-:W-:Y:S01]  /*1d700*/  IMAD.X R109, RZ, RZ, R115, P3 ;  /* 0x000000ffff6d7224 */ /* 0x000fe200018e0673 */
[----:B------:R-:W-:Y:S02]  /*1d710*/  F2FP.F16.F32.PACK_AB R44, R68, R171 ;  /* 0x000000ab442c723e */ /* 0x000fe400000000ff */
[----:B------:R-:W-:Y:S02]  /*1d720*/  F2FP.F16.F32.PACK_AB R45, R91, R90 ;  /* 0x0000005a5b2d723e */ /* 0x000fe400000000ff */
[----:B------:R-:W-:-:S02]  /*1d730*/  F2FP.F16.F32.PACK_AB R47, R95, R94 ;  /* 0x0000005e5f2f723e */ /* 0x000fc400000000ff */
[----:B------:R-:W-:Y:S02]  /*1d740*/  MOV R104, R104 ;  /* 0x0000006800687202 */ /* 0x000fe40000000f00 */
[----:B------:R-:W-:Y:S02]  /*1d750*/  F2FP.F16.F32.PACK_AB R56, R153, R173 ;  /* 0x000000ad9938723e */ /* 0x000fe400000000ff */
[----:B------:R-:W-:Y:S02]  /*1d760*/  F2FP.F16.F32.PACK_AB R57, R99, R98 ;  /* 0x000000626339723e */ /* 0x000fe400000000ff */
[----:B------:R-:W-:Y:S02]  /*1d770*/  F2FP.F16.F32.PACK_AB R58, R154, R174 ;  /* 0x000000ae9a3a723e */ /* 0x000fe400000000ff */
[----:B------:R-:W-:Y:S01]  /*1d780*/  F2FP.F16.F32.PACK_AB R59, R103, R102 ;  /* 0x00000066673b723e */ /* 0x000fe200000000ff */
[----:B------:R-:W-:Y:S01]  /*1d790*/  STSM.16.M88.4 [R92], R8 ;  /* 0x000000085c007844 */ /* 0x000fe20000000200 */
[----:B------:R-:W-:Y:S01]  /*1d7a0*/  MOV R106, R106 ;  /* 0x0000006a006a7202 */ /* 0x000fe20000000f00 */
[----:B------:R-:W1:Y:S01]  /*1d7b0*/  LDC R82, c[0x0][0xbe8] ;  /* 0x0002fa00ff527b82 */ /* 0x000e620000000800 */
[----:B0-----:R-:W-:-:S02]  /*1d7c0*/  F2FP.F16.F32.PACK_AB R4, R155, R175 ;  /* 0x000000af9b04723e */ /* 0x001fc400000000ff */
[----:B------:R-:W-:Y:S02]  /*1d7d0*/  F2FP.F16.F32.PACK_AB R5, R40, R36 ;  /* 0x000000242805723e */ /* 0x000fe400000000ff */
[----:B------:R-:W-:Y:S02]  /*1d7e0*/  F2FP.F16.F32.PACK_AB R6, R156, R176 ;  /* 0x000000b09c06723e */ /* 0x000fe400000000ff */
[----:B------:R-:W-:Y:S01]  /*1d7f0*/  F2FP.F16.F32.PACK_AB R7, R48, R43 ;  /* 0x0000002b3007723e */ /* 0x000fe200000000ff */
[----:B------:R-:W-:Y:S04]  /*1d800*/  STSM.16.M88.4 [R96], R32 ;  /* 0x0000002060007844 */ /* 0x000fe80000000200 */
[----:B------:R-:W-:Y:S04]  /*1d810*/  STSM.16.M88.4 [R100], R44 ;  /* 0x0000002c64007844 */ /* 0x000fe80000000200 */
[----:B------:R-:W-:Y:S04]  /*1d820*/  STSM.16.M88.4 [R104], R56 ;  /* 0x0000003868007844 */ /* 0x000fe80000000200 */
[----:B------:R0:W-:Y:S02]  /*1d830*/  STSM.16.M88.4 [R106], R4 ;  /* 0x000000046a007844 */ /* 0x0001e40000000200 */
[----:B0-----:R-:W0:Y:S01]  /*1d840*/  S2R R5, SR_TID.X ;  /* 0x0000000000057919 */ /* 0x001e220000002100 */
[----:B------:R-:W-:-:S02]  /*1d850*/  IADD3.X R111, RZ, R115, RZ, P6, !PT ;  /* 0x00000073ff6f7210 */ /* 0x000fc400037fe4ff */
[----:B------:R-:W-:Y:S02]  /*1d860*/  MOV R108, R108 ;  /* 0x0000006c006c7202 */ /* 0x000fe40000000f00 */
[----:B------:R-:W-:Y:S02]  /*1d870*/  F2FP.F16.F32.PACK_AB R8, R157, R177 ;  /* 0x000000b19d08723e */ /* 0x000fe400000000ff */
[----:B------:R-:W-:Y:S02]  /*1d880*/  F2FP.F16.F32.PACK_AB R9, R60, R52 ;  /* 0x000000343c09723e */ /* 0x000fe400000000ff */
[----:B------:R-:W-:Y:S02]  /*1d890*/  F2FP.F16.F32.PACK_AB R10, R117, R116 ;  /* 0x00000074750a723e */ /* 0x000fe400000000ff */
[----:B------:R-:W-:Y:S02]  /*1d8a0*/  F2FP.F16.F32.PACK_AB R11, R119, R118 ;  /* 0x00000076770b723e */ /* 0x000fe400000000ff */
[----:B------:R-:W-:-:S02]  /*1d8b0*/  MOV R110, R110 ;  /* 0x0000006e006e7202 */ /* 0x000fc40000000f00 */
[----:B------:R-:W-:Y:S02]  /*1d8c0*/  F2FP.F16.F32.PACK_AB R12, R121, R120 ;  /* 0x00000078790c723e */ /* 0x000fe400000000ff */
[----:B------:R-:W-:Y:S02]  /*1d8d0*/  F2FP.F16.F32.PACK_AB R13, R123, R122 ;  /* 0x0000007a7b0d723e */ /* 0x000fe400000000ff */
[----:B------:R-:W-:Y:S02]  /*1d8e0*/  F2FP.F16.F32.PACK_AB R14, R125, R124 ;  /* 0x0000007c7d0e723e */ /* 0x000fe400000000ff */
[----:B------:R-:W-:Y:S01]  /*1d8f0*/  F2FP.F16.F32.PACK_AB R15, R127, R126 ;  /* 0x0000007e7f0f723e */ /* 0x000fe200000000ff */
[----:B------:R-:W-:Y:S04]  /*1d900*/  STSM.16.M88.4 [R108], R8 ;  /* 0x000000086c007844 */ /* 0x000fe80000000200 */
[----:B------:R2:W-:Y:S01]  /*1d910*/  STSM.16.M88.4 [R110], R12 ;  /* 0x0000000c6e007844 */ /* 0x0005e20000000200 */
[----:B0-----:R-:W-:Y:S01]  /*1d920*/  IADD3 R5, R5, -0x80, RZ ;  /* 0xffffff8005057810 */ /* 0x001fe20007ffe0ff */
[----:B------:R-:W-:-:S03]  /*1d930*/  IMAD.X R113, RZ, RZ, R115, P5 ;  /* 0x000000ffff717224 */ /* 0x000fc600028e0673 */
[----:B--2---:R-:W-:-:S04]  /*1d940*/  SHF.R.S32.HI R12, RZ, 0x1f, R5 ;  /* 0x0000001fff0c7819 */ /* 0x004fc80000011405 */
[----:B------:R-:W-:Y:S01]  /*1d950*/  LEA.HI R9, R12, R5, RZ, 0x7 ;  /* 0x000000050c097211 */ /* 0x000fe200078f38ff */
[----:B----4-:R-:W-:-:S03]  /*1d960*/  IMAD.SHL.U32 R4, R136, 0x4, RZ ;  /* 0x0000000488047824 */ /* 0x010fc600078e00ff */
[----:B------:R-:W-:Y:S02]  /*1d970*/  LOP3.LUT R8, R9, 0xffffff80, RZ, 0xc0, !PT ;  /* 0xffffff8009087812 */ /* 0x000fe400078ec0ff */
[----:B------:R-:W-:Y:S02]  /*1d980*/  MOV R112, R112 ;  /* 0x0000007000707202 */ /* 0x000fe40000000f00 */
[----:B------:R-:W-:Y:S02]  /*1d990*/  F2FP.F16.F32.PACK_AB R24, R129, R128 ;  /* 0x000000808118723e */ /* 0x000fe400000000ff */
[----:B------:R-:W-:Y:S02]  /*1d9a0*/  F2FP.F16.F32.PACK_AB R25, R131, R130 ;  /* 0x000000828319723e */ /* 0x000fe400000000ff */
[----:B------:R-:W-:Y:S02]  /*1d9b0*/  F2FP.F16.F32.PACK_AB R26, R133, R132 ;  /* 0x00000084851a723e */ /* 0x000fe400000000ff */
[----:B------:R-:W-:-:S02]  /*1d9c0*/  F2FP.F16.F32.PACK_AB R27, R135, R134 ;  /* 0x00000086871b723e */ /* 0x000fc400000000ff */
[----:B------:R-:W-:Y:S01]  /*1d9d0*/  SHF.R.S32.HI R10, RZ, 0x1f, R136 ;  /* 0x0000001fff0a7819 */ /* 0x000fe20000011488 */
[----:B------:R-:W-:Y:S01]  /*1d9e0*/  IMAD.IADD R14, R5, 0x1, -R8 ;  /* 0x00000001050e7824 */ /* 0x000fe200078e0a08 */
[----:B------:R-:W-:Y:S02]  /*1d9f0*/  F2FP.F16.F32.PACK_AB R32, R137, R178 ;  /* 0x000000b28920723e */ /* 0x000fe400000000ff */
[----:B------:R-:W-:Y:S02]  /*1da00*/  F2FP.F16.F32.PACK_AB R33, R139, R138 ;  /* 0x0000008a8b21723e */ /* 0x000fe400000000ff */
[----:B------:R-:W-:Y:S02]  /*1da10*/  F2FP.F16.F32.PACK_AB R34, R141, R179 ;  /* 0x000000b38d22723e */ /* 0x000fe400000000ff */
[----:B------:R-:W-:Y:S01]  /*1da20*/  F2FP.F16.F32.PACK_AB R35, R143, R142 ;  /* 0x0000008e8f23723e */ /* 0x000fe200000000ff */
[----:B------:R-:W-:Y:S01]  /*1da30*/  STSM.16.M88.4 [R112], R24 ;  /* 0x0000001870007844 */ /* 0x000fe20000000200 */
[----:B------:R-:W-:-:S02]  /*1da40*/  SHF.L.U64.HI R15, R136, 0x2, R10 ;  /* 0x00000002880f7819 */ /* 0x000fc4000001020a */
[----:B------:R-:W-:Y:S01]  /*1da50*/  IADD3 R6, P1, R4, UR4, RZ ;  /* 0x0000000404067c10 */ /* 0x000fe2000ff3e0ff */
[----:B------:R0:W-:Y:S01]  /*1da60*/  STSM.16.M88.4 [R3], R32 ;  /* 0x0000002003007844 */ /* 0x0001e20000000200 */
[----:B------:R-:W-:Y:S02]  /*1da70*/  ISETP.NE.U32.AND P0, PT, RZ, UR4, PT ;  /* 0x00000004ff007c0c */ /* 0x000fe4000bf05070 */
[----:B------:R-:W-:Y:S02]  /*1da80*/  IADD3.X R7, R15, UR5, RZ, P1, !PT ;  /* 0x000000050f077c10 */ /* 0x000fe40008ffe4ff */
[----:B-1----:R-:W-:Y:S02]  /*1da90*/  ISETP.NE.AND P1, PT, R82, 0x1, PT ;  /* 0x000000015200780c */ /* 0x002fe40003f25270 */
[----:B------:R-:W-:Y:S01]  /*1daa0*/  ISETP.NE.AND.EX P0, PT, RZ, UR5, PT, P0 ;  /* 0x00000005ff007c0c */ /* 0x000fe2000bf05300 */
[----:B------:R-:W-:Y:S01]  /*1dab0*/  ULDC.64 UR4, c[0x0][0xc08] ;  /* 0x0003020000047ab9 */ /* 0x000fe20000000a00 */
[----:B------:R1:W-:Y:S01]  /*1dac0*/  STSM.16.M88.4 [R28], R144 ;  /* 0x000000901c007844 */ /* 0x0003e20000000200 */
[----:B------:R-:W-:Y:S01]  /*1dad0*/  BAR.SYNC.DEFER_BLOCKING 0x1, 0x100 ;  /* 0x0044000000007b1d */ /* 0x000fe20000010000 */
[----:B0-----:R-:W-:-:S02]  /*1dae0*/  SHF.R.S32.HI R3, RZ, 0x1f, R14 ;  /* 0x0000001fff037819 */ /* 0x001fc4000001140e */
[----:B------:R-:W-:-:S05]  /*1daf0*/  ISETP.NE.U32.AND P2, PT, RZ, UR4, PT ;  /* 0x00000004ff007c0c */ /* 0x000fca000bf45070 */
[----:B------:R-:W0:Y:S01]  /*1db00*/  @P1 LDC R13, c[0x0][0xbf0] ;  /* 0x0002fc00ff0d1b82 */ /* 0x000e220000000800 */
[----:B------:R-:W-:Y:S02]  /*1db10*/  LEA.HI R8, R3, R14, RZ, 0x2 ;  /* 0x0000000e03087211 */ /* 0x000fe400078f10ff */
[----:B------:R-:W-:Y:S02]  /*1db20*/  LEA.HI R12, R12, R5, RZ, 0x2 ;  /* 0x000000050c0c7211 */ /* 0x000fe400078f10ff */
[--C-:B------:R-:W-:Y:S02]  /*1db30*/  SHF.R.S32.HI R11, RZ, 0x2, R8.reuse ;  /* 0x00000002ff0b7819 */ /* 0x100fe40000011408 */
[----:B------:R-:W-:Y:S02]  /*1db40*/  SHF.R.S32.HI R26, RZ, 0x1f, R8 ;  /* 0x0000001fff1a7819 */ /* 0x000fe40000011408 */
[----:B------:R-:W-:Y:S01]  /*1db50*/  ISETP.NE.AND.EX P2, PT, RZ, UR5, PT, P2 ;  /* 0x00000005ff007c0c */ /* 0x000fe2000bf45320 */
[----:B------:R-:W2:Y:S01]  /*1db60*/  @P1 LDC R8, c[0x0][0xbec] ;  /* 0x0002fb00ff081b82 */ /* 0x000ea20000000800 */
[----:B------:R-:W-:-:S02]  /*1db70*/  LEA.HI R26, R26, R11, RZ, 0x3 ;  /* 0x0000000b1a1a7211 */ /* 0x000fc400078f18ff */
[----:B------:R-:W-:Y:S02]  /*1db80*/  LOP3.LUT R12, R12, 0xfffffffc, RZ, 0xc0, !PT ;  /* 0xfffffffc0c0c7812 */ /* 0x000fe400078ec0ff */
[----:B------:R-:W-:Y:S02]  /*1db90*/  LOP3.LUT R26, R26, 0xfffffff8, RZ, 0xc0, !PT ;  /* 0xfffffff81a1a7812 */ /* 0x000fe400078ec0ff */
[----:B------:R-:W-:Y:S01]  /*1dba0*/  LEA.HI R3, R3, R14, RZ, 0x5 ;  /* 0x0000000e03037211 */ /* 0x000fe200078f28ff */
[----:B------:R-:W-:Y:S01]  /*1dbb0*/  IMAD.IADD R12, R5, 0x1, -R12 ;  /* 0x00000001050c7824 */ /* 0x000fe200078e0a0c */
[----:B------:R-:W-:Y:S02]  /*1dbc0*/  SHF.R.S32.HI R24, RZ, 0x7, R9 ;  /* 0x00000007ff187819 */ /* 0x000fe40000011409 */
[----:B------:R-:W-:Y:S02]  /*1dbd0*/  IADD3 R26, R11, -R26, RZ ;  /* 0x8000001a0b1a7210 */ /* 0x000fe40007ffe0ff */
[----:B------:R-:W-:-:S02]  /*1dbe0*/  SHF.R.S32.HI R3, RZ, 0x5, R3 ;  /* 0x00000005ff037819 */ /* 0x000fc40000011403 */
[----:B------:R-:W-:Y:S02]  /*1dbf0*/  LEA.HI R9, R9, R24, RZ, 0x1 ;  /* 0x0000001809097211 */ /* 0x000fe400078f08ff */
[----:B------:R-:W-:Y:S02]  /*1dc00*/  LEA.HI R5, R12, R12, RZ, 0x1 ;  /* 0x0000000c0c057211 */ /* 0x000fe400078f08ff */
[----:B------:R-:W-:Y:S01]  /*1dc10*/  @P2 IADD3 R4, P3, R4, UR4, RZ ;  /* 0x0000000404042c10 */ /* 0x000fe2000ff7e0ff */
[----:B------:R-:W-:Y:S01]  /*1dc20*/  ULDC UR4, c[0x0][0xa88] ;  /* 0x0002a20000047ab9 */ /* 0x000fe20000000800 */
[----:B------:R-:W-:Y:S01]  /*1dc30*/  IMAD R26, R3, 0x10, R26 ;  /* 0x00000010031a7824 */ /* 0x000fe200078e021a */
[----:B------:R-:W-:Y:S01]  /*1dc40*/  LOP3.LUT R9, R9, 0x3fffffe, RZ, 0xc0, !PT ;  /* 0x03fffffe09097812 */ /* 0x000fe200078ec0ff */
[----:B------:R-:W-:Y:S01]  /*1dc50*/  IMAD.MOV.U32 R80, RZ, RZ, RZ ;  /* 0x000000ffff507224 */ /* 0x000fe200078e00ff */
[----:B------:R-:W-:Y:S02]  /*1dc60*/  LOP3.LUT R11, R5, 0x1ffffffe, RZ, 0xc0, !PT ;  /* 0x1ffffffe050b7812 */ /* 0x000fe400078ec0ff */
[----:B------:R-:W-:-:S02]  /*1dc70*/  MOV R3, UR4 ;  /* 0x0000000400037c02 */ /* 0x000fc40008000f00 */
[----:B------:R-:W-:Y:S01]  /*1dc80*/  @P2 IADD3.X R5, R15, UR5, RZ, P3, !PT ;  /* 0x000000050f052c10 */ /* 0x000fe20009ffe4ff */
[----:B------:R-:W-:Y:S01]  /*1dc90*/  IMAD.IADD R9, R24, 0x1, -R9 ;  /* 0x0000000118097824 */ /* 0x000fe200078e0a09 */
[----:B------:R1:W5:Y:S01]  /*1dca0*/  @P0 LDG.E R80, desc[UR6][R6.64] ;  /* 0x0000000606500981 */ /* 0x000362000c1e1900 */
[----:B------:R-:W-:-:S03]  /*1dcb0*/  IMAD.IADD R11, R12, 0x1, -R11 ;  /* 0x000000010c0b7824 */ /* 0x000fc600078e0a0b */
[----:B------:R1:W5:Y:S01]  /*1dcc0*/  @P2 LDG.E R3, desc[UR6][R4.64] ;  /* 0x0000000604032981 */ /* 0x000362000c1e1900 */
[----:B------:R-:W-:Y:S01]  /*1dcd0*/  IMAD R26, R9, 0x40, R26 ;  /* 0x00000040091a7824 */ /* 0x000fe200078e021a */
[----:B------:R-:W-:Y:S06]  /*1dce0*/  @P2 BRA `(.L_x_657) ;  /* 0x0000000000142947 */ /* 0x000fec0003800000 */
[----:B------:R-:W-:Y:S05]  /*1dcf0*/  @!P0 BRA `(.L_x_657) ;  /* 0x0000000000108947 */ /* 0x000fea0003800000 */
[----:B------:R-:W-:Y:S02]  /*1dd00*/  ULDC.64 UR4, c[0x0][0x208] ;  /* 0x0000820000047ab9 */ /* 0x000fe40000000a00 */
[----:B-1----:R-:W3:Y:S04]  /*1dd10*/  LDG.E R4, desc[UR4][R6.64] ;  /* 0x0000000406047981 */ /* 0x002ee8000c1e1900 */
[----:B-----5:R-:W3:Y:S02]  /*1dd20*/  LDG.E R3, desc[UR4][R6.64+0x4] ;  /* 0x0000040406037981 */ /* 0x020ee4000c1e1900 */
[----:B---3--:R-:W-:-:S07]  /*1dd30*/  IADD3 R3, -R4, R3, RZ ;  /* 0x0000000304037210 */ /* 0x008fce0007ffe1ff */
.L_x_657:
[----:B------:R-:W3:Y:S01]  /*1dd40*/  LDL R89, [R1+0x68] ;  /* 0x0000680001597983 */ /* 0x000ee20000100800 */
[----:B------:R-:W-:Y:S01]  /*1dd50*/  IMAD R11, R11, 0x8, R26 ;  /* 0x000000080b0b7824 */ /* 0x000fe200078e021a */
[----:B------:R-:W-:Y:S01]  /*1dd60*/  ULDC.64 UR4, c[0x0][0xb90] ;  /* 0x0002e40000047ab9 */ /* 0x000fe20000000a00 */
[----:B-----5:R-:W-:Y:S01]  /*1dd70*/  SHF.R.S32.HI R81, RZ, 0x1f, R80 ;  /* 0x0000001fff517819 */ /* 0x020fe20000011450 */
[----:B------:R-:W4:Y:S01]  /*1dd80*/  LDL.LU R88, [R1+0x6c] ;  /* 0x00006c0001587983 */ /* 0x000f220000300800 */
[----:B-1----:R-:W-:Y:S02]  /*1dd90*/  SEL R28, R10, RZ, !P0 ;  /* 0x000000ff0a1c7207 */ /* 0x002fe40004000000 */
[----:B------:R-:W-:Y:S01]  /*1dda0*/  SEL R83, R136, RZ, !P0 ;  /* 0x000000ff88537207 */ /* 0x000fe20004000000 */
[----:B------:R-:W2:Y:S01]  /*1ddb0*/  LDL.LU R86, [R1+0x78] ;  /* 0x0000780001567983 */ /* 0x000ea20000300800 */
[----:B------:R-:W-:Y:S01]  /*1ddc0*/  IMAD R3, R3, R82, RZ ;  /* 0x0000005203037224 */ /* 0x000fe200078e02ff */
[----:B------:R-:W1:Y:S01]  /*1ddd0*/  @P1 LDC R85, c[0x0][0xbec] ;  /* 0x0002fb00ff551b82 */ /* 0x000e620000000800 */
[----:B------:R-:W-:-:S07]  /*1dde0*/  ULDC.64 UR6, c[0x0][0x208] ;  /* 0x0000820000067ab9 */ /* 0x000fce0000000a00 */
[----:B------:R-:W1:Y:S01]  /*1ddf0*/  @P1 LDC R87, c[0x0][0xbf0] ;  /* 0x0002fc00ff571b82 */ /* 0x000e620000000800 */
[----:B------:R-:W-:Y:S01]  /*1de00*/  BSSY B1, `(.L_x_658) ;  /* 0x00000d1000017945 */ /* 0x000fe20003800000 */
[----:B---3--:R-:W-:Y:S01]  /*1de10*/  IMAD R9, R219, 0x8, R89 ;  /* 0x00000008db097824 */ /* 0x008fe200078e0259 */
[----:B----4-:R-:W-:-:S03]  /*1de20*/  SHF.R.S32.HI R84, RZ, 0x1f, R88 ;  /* 0x0000001fff547819 */ /* 0x010fc60000011458 */
[----:B------:R-:W-:Y:S02]  /*1de30*/  IMAD.SHL.U32 R9, R9, 0x8, RZ ;  /* 0x0000000809097824 */ /* 0x000fe400078e00ff */
[----:B--2---:R-:W-:Y:S02]  /*1de40*/  IMAD R15, R86, 0x80, R11 ;  /* 0x00000080560f7824 */ /* 0x004fe400078e020b */
[----:B------:R-:W-:Y:S02]  /*1de50*/  IMAD R4, R84, UR4, RZ ;  /* 0x0000000454047c24 */ /* 0x000fe4000f8e02ff */
[----:B------:R-:W-:Y:S01]  /*1de60*/  @P1 IMAD.HI.U32 R6, R15, R8, RZ ;  /* 0x000000080f061227 */ /* 0x000fe200078e00ff */
[----:B------:R-:W-:-:S03]  /*1de70*/  MOV R7, R15 ;  /* 0x0000000f00077202 */ /* 0x000fc60000000f00 */
[C---:B------:R-:W-:Y:S01]  /*1de80*/  IMAD R11, R88.reuse, UR5, R4 ;  /* 0x00000005580b7c24 */ /* 0x040fe2000f8e0204 */
[----:B0-----:R-:W-:Y:S01]  /*1de90*/  @P1 SHF.R.U32.HI R7, RZ, R13, R6 ;  /* 0x0000000dff071219 */ /* 0x001fe20000011606 */
[----:B------:R-:W-:Y:S01]  /*1dea0*/  IMAD.WIDE.U32 R4, R88, UR4, R80 ;  /* 0x0000000458047c25 */ /* 0x000fe2000f8e0050 */
[----:B------:R-:W-:-:S03]  /*1deb0*/  ULDC.64 UR4, c[0x0][0xb98] ;  /* 0x0002e60000047ab9 */ /* 0x000fc60000000a00 */
[----:B------:R-:W-:Y:S01]  /*1dec0*/  IMAD.WIDE R20, R9, 0x2, R20 ;  /* 0x0000000209147825 */ /* 0x000fe200078e0214 */
[----:B------:R-:W-:-:S03]  /*1ded0*/  IADD3 R5, R5, R11, RZ ;  /* 0x0000000b05057210 */ /* 0x000fc60007ffe0ff */
[----:B------:R-:W-:Y:S01]  /*1dee0*/  IMAD.MOV R11, RZ, RZ, -R7 ;  /* 0x000000ffff0b7224 */ /* 0x000fe200078e0a07 */
[----:B------:R-:W-:Y:S01]  /*1def0*/  IADD3 R13, P6, R20, 0x2000, RZ ;  /* 0x00002000140d7810 */ /* 0x000fe20007fde0ff */
[----:B------:R-:W-:Y:S01]  /*1df00*/  IMAD R6, R28, UR4, RZ ;  /* 0x000000041c067c24 */ /* 0x000fe2000f8e02ff */
[C---:B------:R-:W-:Y:S01]  /*1df10*/  IADD3 R25, P5, R20.reuse, 0x3000, RZ ;  /* 0x0000300014197810 */ /* 0x040fe20007fbe0ff */
[----:B------:R-:W-:Y:S01]  /*1df20*/  IMAD.WIDE.U32 R4, R83, UR4, R4 ;  /* 0x0000000453047c25 */ /* 0x000fe2000f8e0004 */
[----:B------:R-:W-:Y:S02]  /*1df30*/  IADD3 R33, P4, R20, 0x4000, RZ ;  /* 0x0000400014217810 */ /* 0x000fe40007f9e0ff */
[----:B------:R-:W-:Y:S01]  /*1df40*/  LOP3.LUT R12, R13, 0x380, RZ, 0xc0, !PT ;  /* 0x000003800d0c7812 */ /* 0x000fe200078ec0ff */
[----:B------:R-:W-:Y:S01]  /*1df50*/  IMAD R9, R82, R11, R15 ;  /* 0x0000000b52097224 */ /* 0x000fe200078e020f */
[----:B------:R-:W-:Y:S01]  /*1df60*/  SHF.R.S32.HI R11, RZ, 0x1f, R7 ;  /* 0x0000001fff0b7819 */ /* 0x000fe20000011407 */
[----:B------:R-:W-:Y:S01]  /*1df70*/  IMAD R8, R83, UR5, R6 ;  /* 0x0000000553087c24 */ /* 0x000fe2000f8e0206 */
[----:B------:R-:W-:Y:S01]  /*1df80*/  IADD3 R4, P0, R7, R4, RZ ;  /* 0x0000000407047210 */ /* 0x000fe20007f1e0ff */
[----:B------:R-:W-:Y:S01]  /*1df90*/  ULDC.64 UR4, c[0x0][0xb88] ;  /* 0x0002e20000047ab9 */ /* 0x000fe20000000a00 */
[----:B------:R-:W-:-:S02]  /*1dfa0*/  SHF.R.S32.HI R6, RZ, 0x1f, R9 ;  /* 0x0000001fff067819 */ /* 0x000fc40000011409 */
[----:B------:R-:W-:Y:S02]  /*1dfb0*/  IADD3.X R5, R11, R5, R8, P0, !PT ;  /* 0x000000050b057210 */ /* 0x000fe400007fe408 */
[----:B------:R-:W-:Y:S01]  /*1dfc0*/  IADD3 R7, P2, R20, 0x1000, RZ ;  /* 0x0000100014077810 */ /* 0x000fe20007f5e0ff */
[----:B------:R-:W-:Y:S01]  /*1dfd0*/  IMAD R6, R6, UR4, RZ ;  /* 0x0000000406067c24 */ /* 0x000fe2000f8e02ff */
[----:B------:R-:W-:Y:S01]  /*1dfe0*/  LOP3.LUT R24, R25, 0x380, RZ, 0xc0, !PT ;  /* 0x0000038019187812 */ /* 0x000fe200078ec0ff */
[----:B------:R-:W-:Y:S01]  /*1dff0*/  IMAD.WIDE.U32 R4, R9, UR4, R4 ;  /* 0x0000000409047c25 */ /* 0x000fe2000f8e0004 */
[----:B------:R-:W-:Y:S02]  /*1e000*/  LOP3.LUT R32, R33, 0x380, RZ, 0xc0, !PT ;  /* 0x0000038021207812 */ /* 0x000fe400078ec0ff */
[----:B------:R-:W-:Y:S01]  /*1e010*/  SHF.R.U64 R12, R12, 0x3, RZ ;  /* 0x000000030c0c7819 */ /* 0x000fe200000012ff */
[----:B------:R-:W-:Y:S01]  /*1e020*/  IMAD R11, R9, UR5, R6 ;  /* 0x00000005090b7c24 */ /* 0x000fe2000f8e0206 */
[----:B------:R-:W-:Y:S01]  /*1e030*/  ULDC.64 UR4, c[0x0][0xb50] ;  /* 0x0002d40000047ab9 */ /* 0x000fe20000000a00 */
[----:B------:R-:W-:-:S02]  /*1e040*/  IADD3.X R9, RZ, R21, RZ, P2, !PT ;  /* 0x00000015ff097210 */ /* 0x000fc400017fe4ff */
[----:B------:R-:W-:Y:S01]  /*1e050*/  IMAD.IADD R5, R5, 0x1, R11 ;  /* 0x0000000105057824 */ /* 0x000fe200078e020b */
[----:B------:R-:W-:Y:S02]  /*1e060*/  LEA R6, P3, R4, UR4, 0x2 ;  /* 0x0000000404067c11 */ /* 0x000fe4000f8610ff */
[----:B------:R-:W-:Y:S02]  /*1e070*/  IADD3 R41, P2, R20, 0x6000, RZ ;  /* 0x0000600014297810 */ /* 0x000fe40007f5e0ff */
[----:B------:R-:W-:Y:S01]  /*1e080*/  LEA.HI.X R10, R4, UR5, R5, 0x2, P3 ;  /* 0x00000005040a7c11 */ /* 0x000fe200098f1405 */
[----:B------:R-:W-:Y:S01]  /*1e090*/  SHFL.IDX PT, R54, R6, RZ, 0x1c1f ;  /* 0x001c1fff06367589 */ /* 0x000fe200000e0000 */
[----:B------:R-:W-:Y:S01]  /*1e0a0*/  IADD3 R37, P3, R20, 0x5000, RZ ;  /* 0x0000500014257810 */ /* 0x000fe20007f7e0ff */
[----:B------:R-:W-:Y:S01]  /*1e0b0*/  ULDC.64 UR4, c[0x0][0xaa0] ;  /* 0x0002a80000047ab9 */ /* 0x000fe20000000a00 */
[----:B------:R-:W-:Y:S01]  /*1e0c0*/  LOP3.LUT R40, R41, 0x380, RZ, 0xc0, !PT ;  /* 0x0000038029287812 */ /* 0x000fe200078ec0ff */
[----:B------:R-:W0:Y:S01]  /*1e0d0*/  SHFL.IDX PT, R55, R10, RZ, 0x1c1f ;  /* 0x001c1fff0a377589 */ /* 0x000e2200000e0000 */
[----:B------:R-:W-:-:S02]  /*1e0e0*/  LOP3.LUT R36, R37, 0x380, RZ, 0xc0, !PT ;  /* 0x0000038025247812 */ /* 0x000fc400078ec0ff */
[----:B------:R-:W-:Y:S01]  /*1e0f0*/  SHF.R.U64 R40, R40, 0x3, RZ ;  /* 0x0000000328287819 */ /* 0x000fe200000012ff */
[----:B------:R-:W-:Y:S01]  /*1e100*/  SHFL.IDX PT, R58, R6, 0x1, 0x1c1f ;  /* 0x003c1f00063a7f89 */ /* 0x000fe200000e0000 */
[----:B------:R-:W-:Y:S02]  /*1e110*/  SHF.R.U64 R36, R36, 0x3, RZ ;  /* 0x0000000324247819 */ /* 0x000fe400000012ff */
[----:B------:R-:W-:Y:S01]  /*1e120*/  SHF.R.U64 R24, R24, 0x3, RZ ;  /* 0x0000000318187819 */ /* 0x000fe200000012ff */
[----:B------:R-:W2:Y:S01]  /*1e130*/  SHFL.IDX PT, R59, R10, 0x1, 0x1c1f ;  /* 0x003c1f000a3b7f89 */ /* 0x000ea200000e0000 */
[----:B------:R-:W-:Y:S02]  /*1e140*/  SHF.R.U64 R32, R32, 0x3, RZ ;  /* 0x0000000320207819 */ /* 0x000fe400000012ff */
[----:B------:R-:W-:Y:S01]  /*1e150*/  LOP3.LUT R40, R40, R41, RZ, 0x3c, !PT ;  /* 0x0000002928287212 */ /* 0x000fe200078e3cff */
[--C-:B------:R-:W-:Y:S01]  /*1e160*/  IMAD.X R41, RZ, RZ, R21.reuse, P2 ;  /* 0x000000ffff297224 */ /* 0x100fe200010e0615 */
[----:B------:R-:W-:Y:S01]  /*1e170*/  LOP3.LUT R36, R36, R37, RZ, 0x3c, !PT ;  /* 0x0000002524247212 */ /* 0x000fe200078e3cff */
[--C-:B------:R-:W-:Y:S01]  /*1e180*/  IMAD.X R37, RZ, RZ, R21.reuse, P3 ;  /* 0x000000ffff257224 */ /* 0x100fe200018e0615 */
[----:B------:R-:W-:Y:S01]  /*1e190*/  LOP3.LUT R12, R12, R13, RZ, 0x3c, !PT ;  /* 0x0000000d0c0c7212 */ /* 0x000fe200078e3cff */
[--C-:B------:R-:W-:Y:S01]  /*1e1a0*/  IMAD.X R13, RZ, RZ, R21.reuse, P6 ;  /* 0x000000ffff0d7224 */ /* 0x100fe200030e0615 */
[----:B------:R-:W-:Y:S01]  /*1e1b0*/  LOP3.LUT R24, R24, R25, RZ, 0x3c, !PT ;  /* 0x0000001918187212 */ /* 0x000fe200078e3cff */
[----:B------:R-:W-:Y:S01]  /*1e1c0*/  IMAD.X R25, RZ, RZ, R21, P5 ;  /* 0x000000ffff197224 */ /* 0x000fe200028e0615 */
[----:B------:R-:W-:-:S02]  /*1e1d0*/  LOP3.LUT R32, R32, R33, RZ, 0x3c, !PT ;  /* 0x0000002120207212 */ /* 0x000fc400078e3cff */
[C---:B------:R-:W-:Y:S02]  /*1e1e0*/  IADD3 R61, P2, R20.reuse, 0xb000, RZ ;  /* 0x0000b000143d7810 */ /* 0x040fe40007f5e0ff */
[----:B------:R-:W-:Y:S02]  /*1e1f0*/  IADD3.X R33, RZ, R21, RZ, P4, !PT ;  /* 0x00000015ff217210 */ /* 0x000fe400027fe4ff */
[C---:B------:R-:W-:Y:S02]  /*1e200*/  IADD3 R57, P3, R20.reuse, 0xa000, RZ ;  /* 0x0000a00014397810 */ /* 0x040fe40007f7e0ff */
[C---:B------:R-:W-:Y:S02]  /*1e210*/  IADD3 R45, P6, R20.reuse, 0x7000, RZ ;  /* 0x00007000142d7810 */ /* 0x040fe40007fde0ff */
[C---:B------:R-:W-:Y:S02]  /*1e220*/  IADD3 R49, P5, R20.reuse, 0x8000, RZ ;  /* 0x0000800014317810 */ /* 0x040fe40007fbe0ff */
[----:B------:R-:W-:-:S02]  /*1e230*/  IADD3 R53, P4, R20, 0x9000, RZ ;  /* 0x0000900014357810 */ /* 0x000fc40007f9e0ff */
[----:B------:R-:W-:Y:S02]  /*1e240*/  LOP3.LUT P0, RZ, R14, 0x3, RZ, 0xc0, !PT ;  /* 0x000000030eff7812 */ /* 0x000fe4000780c0ff */
[----:B------:R-:W-:Y:S02]  /*1e250*/  LOP3.LUT R60, R61, 0x380, RZ, 0xc0, !PT ;  /* 0x000003803d3c7812 */ /* 0x000fe400078ec0ff */
[----:B------:R-:W-:Y:S02]  /*1e260*/  LOP3.LUT R56, R57, 0x380, RZ, 0xc0, !PT ;  /* 0x0000038039387812 */ /* 0x000fe400078ec0ff */
[----:B------:R-:W-:Y:S02]  /*1e270*/  LEA R14, R86, R26, 0x7 ;  /* 0x0000001a560e7211 */ /* 0x000fe400078e38ff */
[----:B------:R-:W-:Y:S02]  /*1e280*/  LOP3.LUT R44, R45, 0x380, RZ, 0xc0, !PT ;  /* 0x000003802d2c7812 */ /* 0x000fe400078ec0ff */
[----:B------:R-:W-:Y:S01]  /*1e290*/  LOP3.LUT R48, R49, 0x380, RZ, 0xc0, !PT ;  /* 0x0000038031307812 */ /* 0x000fe200078ec0ff */
[----:B------:R-:W-:Y:S01]  /*1e2a0*/  VIADD R4, R14, 0x8 ;  /* 0x000000080e047836 */ /* 0x000fe20000000000 */
[----:B------:R-:W-:-:S02]  /*1e2b0*/  LOP3.LUT R52, R53, 0x380, RZ, 0xc0, !PT ;  /* 0x0000038035347812 */ /* 0x000fc400078ec0ff */
[----:B------:R-:W-:Y:S02]  /*1e2c0*/  LOP3.LUT R8, R7, 0x380, RZ, 0xc0, !PT ;  /* 0x0000038007087812 */ /* 0x000fe400078ec0ff */
[----:B------:R-:W-:Y:S02]  /*1e2d0*/  SHF.R.U64 R60, R60, 0x3, RZ ;  /* 0x000000033c3c7819 */ /* 0x000fe400000012ff */
[----:B------:R-:W-:Y:S02]  /*1e2e0*/  SHF.R.U64 R56, R56, 0x3, RZ ;  /* 0x0000000338387819 */ /* 0x000fe400000012ff */
[----:B------:R-:W-:Y:S02]  /*1e2f0*/  SHF.R.U64 R44, R44, 0x3, RZ ;  /* 0x000000032c2c7819 */ /* 0x000fe400000012ff */
[----:B------:R-:W-:Y:S02]  /*1e300*/  SHF.R.U64 R48, R48, 0x3, RZ ;  /* 0x0000000330307819 */ /* 0x000fe400000012ff */
[----:B------:R-:W-:-:S02]  /*1e310*/  SHF.R.U64 R52, R52, 0x3, RZ ;  /* 0x0000000334347819 */ /* 0x000fc400000012ff */
[----:B------:R-:W-:Y:S02]  /*1e320*/  SHF.R.U64 R8, R8, 0x3, RZ ;  /* 0x0000000308087819 */ /* 0x000fe400000012ff */
[----:B------:R-:W-:Y:S02]  /*1e330*/  LOP3.LUT R60, R60, R61, RZ, 0x3c, !PT ;  /* 0x0000003d3c3c7212 */ /* 0x000fe400078e3cff */
[----:B------:R-:W-:Y:S01]  /*1e340*/  LOP3.LUT R56, R56, R57, RZ, 0x3c, !PT ;  /* 0x0000003938387212 */ /* 0x000fe200078e3cff */
[--C-:B------:R-:W-:Y:S01]  /*1e350*/  IMAD.X R57, RZ, RZ, R21.reuse, P3 ;  /* 0x000000ffff397224 */ /* 0x100fe200018e0615 */
[----:B------:R-:W-:Y:S02]  /*1e360*/  IADD3.X R61, RZ, R21, RZ, P2, !PT ;  /* 0x00000015ff3d7210 */ /* 0x000fe400017fe4ff */
[----:B------:R-:W-:Y:S02]  /*1e370*/  LOP3.LUT R44, R44, R45, RZ, 0x3c, !PT ;  /* 0x0000002d2c2c7212 */ /* 0x000fe400078e3cff */
[----:B------:R-:W-:Y:S01]  /*1e380*/  LOP3.LUT R48, R48, R49, RZ, 0x3c, !PT ;  /* 0x0000003130307212 */ /* 0x000fe200078e3cff */
[--C-:B------:R-:W-:Y:S01]  /*1e390*/  IMAD.X R49, RZ, RZ, R21.reuse, P5 ;  /* 0x000000ffff317224 */ /* 0x100fe200028e0615 */
[----:B------:R-:W-:Y:S01]  /*1e3a0*/  LOP3.LUT R52, R52, R53, RZ, 0x3c, !PT ;  /* 0x0000003534347212 */ /* 0x000fe200078e3cff */
[----:B------:R-:W-:Y:S01]  /*1e3b0*/  IMAD.X R53, RZ, RZ, R21, P4 ;  /* 0x000000ffff357224 */ /* 0x000fe200020e0615 */
[----:B------:R-:W-:-:S02]  /*1e3c0*/  ISETP.GE.OR P2, PT, R14, R3, P0 ;  /* 0x000000030e00720c */ /* 0x000fc40000746670 */
[----:B------:R-:W-:Y:S02]  /*1e3d0*/  LOP3.LUT R8, R8, R7, RZ, 0x3c, !PT ;  /* 0x0000000708087212 */ /* 0x000fe400078e3cff */
[----:B------:R-:W-:Y:S02]  /*1e3e0*/  IADD3.X R45, RZ, R21, RZ, P6, !PT ;  /* 0x00000015ff2d7210 */ /* 0x000fe400037fe4ff */
[----:B------:R-:W-:Y:S02]  /*1e3f0*/  IADD3 R5, P3, R20, 0xf000, RZ ;  /* 0x0000f00014057810 */ /* 0x000fe40007f7e0ff */
[----:B------:R-:W-:Y:S02]  /*1e400*/  ISETP.GE.OR P0, PT, R4, R3, P0 ;  /* 0x000000030400720c */ /* 0x000fe40000706670 */
[C---:B------:R-:W-:Y:S01]  /*1e410*/  IADD3 R65, P6, R20.reuse, 0xc000, RZ ;  /* 0x0000c00014417810 */ /* 0x040fe20007fde0ff */
[----:B------:R-:W-:Y:S01]  /*1e420*/  IMAD.X R77, RZ, RZ, R21, P3 ;  /* 0x000000ffff4d7224 */ /* 0x000fe200018e0615 */
[C---:B------:R-:W-:Y:S01]  /*1e430*/  IADD3 R69, P5, R20.reuse, 0xd000, RZ ;  /* 0x0000d00014457810 */ /* 0x040fe20007fbe0ff */
[----:B0-----:R-:W-:Y:S01]  /*1e440*/  @!P2 ST.E desc[UR6][R54.64], R0 ;  /* 0x000000003600a985 */ /* 0x001fe2000c101906 */
[----:B------:R-:W-:-:S02]  /*1e450*/  IADD3 R73, P4, R20, 0xe000, RZ ;  /* 0x0000e00014497810 */ /* 0x000fc40007f9e0ff */
[----:B------:R-:W-:Y:S02]  /*1e460*/  LOP3.LUT R7, R20, 0x380, RZ, 0xc0, !PT ;  /* 0x0000038014077812 */ /* 0x000fe400078ec0ff */
[----:B------:R-:W-:Y:S02]  /*1e470*/  LOP3.LUT R4, R5, 0x380, RZ, 0xc0, !PT ;  /* 0x0000038005047812 */ /* 0x000fe400078ec0ff */
[----:B------:R-:W-:Y:S01]  /*1e480*/  LOP3.LUT R64, R65, 0x380, RZ, 0xc0, !PT ;  /* 0x0000038041407812 */ /* 0x000fe200078ec0ff */
[----:B--2---:R0:W-:Y:S01]  /*1e490*/  @!P0 ST.E desc[UR6][R58.64], R2 ;  /* 0x000000023a008985 */ /* 0x0041e2000c101906 */
[----:B------:R-:W-:Y:S02]  /*1e4a0*/  LOP3.LUT R68, R69, 0x380, RZ, 0xc0, !PT ;  /* 0x0000038045447812 */ /* 0x000fe400078ec0ff */
[----:B------:R-:W-:Y:S01]  /*1e4b0*/  LOP3.LUT R72, R73, 0x380, RZ, 0xc0, !PT ;  /* 0x0000038049487812 */ /* 0x000fe200078ec0ff */
[----:B------:R-:W5:Y:S01]  /*1e4c0*/  LD.E.128 R8, desc[UR6][R8.64] ;  /* 0x0000000608087980 */ /* 0x000f62000c101d00 */
[----:B------:R-:W-:-:S02]  /*1e4d0*/  SHF.R.U64 R7, R7, 0x3, RZ ;  /* 0x0000000307077819 */ /* 0x000fc400000012ff */
[----:B------:R-:W-:Y:S01]  /*1e4e0*/  SHF.R.U64 R4, R4, 0x3, RZ ;  /* 0x0000000304047819 */ /* 0x000fe200000012ff */
[----:B------:R-:W5:Y:S01]  /*1e4f0*/  LD.E.128 R12, desc[UR6][R12.64] ;  /* 0x000000060c0c7980 */ /* 0x000f62000c101d00 */
[----:B------:R-:W-:Y:S02]  /*1e500*/  SHF.R.U64 R64, R64, 0x3, RZ ;  /* 0x0000000340407819 */ /* 0x000fe400000012ff */
[----:B------:R-:W-:Y:S01]  /*1e510*/  SHF.R.U64 R68, R68, 0x3, RZ ;  /* 0x0000000344447819 */ /* 0x000fe200000012ff */
[----:B------:R-:W5:Y:S01]  /*1e520*/  LD.E.128 R24, desc[UR6][R24.64] ;  /* 0x0000000618187980 */ /* 0x000f62000c101d00 */
[----:B------:R-:W-:Y:S02]  /*1e530*/  SHF.R.U64 R72, R72, 0x3, RZ ;  /* 0x0000000348487819 */ /* 0x000fe400000012ff */
[----:B------:R-:W-:Y:S01]  /*1e540*/  LOP3.LUT R20, R7, R20, RZ, 0x3c, !PT ;  /* 0x0000001407147212 */ /* 0x000fe200078e3cff */
[----:B------:R-:W5:Y:S01]  /*1e550*/  LD.E.128 R32, desc[UR6][R32.64] ;  /* 0x0000000620207980 */ /* 0x000f62000c101d00 */
[----:B------:R-:W-:Y:S01]  /*1e560*/  LOP3.LUT R64, R64, R65, RZ, 0x3c, !PT ;  /* 0x0000004140407212 */ /* 0x000fe200078e3cff */
[--C-:B------:R-:W-:Y:S01]  /*1e570*/  IMAD.X R65, RZ, RZ, R21.reuse, P6 ;  /* 0x000000ffff417224 */ /* 0x100fe200030e0615 */
[----:B------:R-:W-:Y:S01]  /*1e580*/  LOP3.LUT R68, R68, R69, RZ, 0x3c, !PT ;  /* 0x0000004544447212 */ /* 0x000fe200078e3cff */
[----:B------:R-:W-:Y:S01]  /*1e590*/  IMAD.X R69, RZ, RZ, R21, P5 ;  /* 0x000000ffff457224 */ /* 0x000fe200028e0615 */
[----:B------:R-:W-:Y:S01]  /*1e5a0*/  LOP3.LUT R72, R72, R73, RZ, 0x3c, !PT ;  /* 0x0000004948487212 */ /* 0x000fe200078e3cff */
[----:B------:R-:W5:Y:S01]  /*1e5b0*/  LD.E.128 R36, desc[UR6][R36.64] ;  /* 0x0000000624247980 */ /* 0x000f62000c101d00 */
[----:B------:R-:W-:-:S02]  /*1e5c0*/  LOP3.LUT R76, R4, R5, RZ, 0x3c, !PT ;  /* 0x00000005044c7212 */ /* 0x000fc400078e3cff */
[----:B------:R-:W-:Y:S01]  /*1e5d0*/  IADD3.X R73, RZ, R21, RZ, P4, !PT ;  /* 0x00000015ff497210 */ /* 0x000fe200027fe4ff */
[----:B------:R2:W5:Y:S01]  /*1e5e0*/  LD.E.128 R4, desc[UR6][R20.64] ;  /* 0x0000000614047980 */ /* 0x000562000c101d00 */
[----:B0-----:R-:W-:-:S03]  /*1e5f0*/  LEA R2, R89, R219, 0x5 ;  /* 0x000000db59027211 */ /* 0x001fc600078e28ff */
[----:B------:R-:W5:Y:S04]  /*1e600*/  LD.E.128 R40, desc[UR6][R40.64] ;  /* 0x0000000628287980 */ /* 0x000f68000c101d00 */
[----:B------:R-:W5:Y:S01]  /*1e610*/  LD.E.128 R44, desc[UR6][R44.64] ;  /* 0x000000062c2c7980 */ /* 0x000f62000c101d00 */
[----:B--2---:R-:W-:-:S03]  /*1e620*/  IMAD R21, R81, UR4, RZ ;  /* 0x0000000451157c24 */ /* 0x004fc6000f8e02ff */
[----:B------:R-:W5:Y:S01]  /*1e630*/  LD.E.128 R48, desc[UR6][R48.64] ;  /* 0x0000000630307980 */ /* 0x000f62000c101d00 */
[C---:B------:R-:W-:Y:S02]  /*1e640*/  IMAD R81, R80.reuse, UR5, R21 ;  /* 0x0000000550517c24 */ /* 0x040fe4000f8e0215 */
[----:B------:R-:W-:Y:S01]  /*1e650*/  IMAD.WIDE.U32 R20, R80, UR4, RZ ;  /* 0x0000000450147c25 */ /* 0x000fe2000f8e00ff */
[----:B------:R-:W-:Y:S01]  /*1e660*/  ULDC.64 UR4, c[0x0][0xae8] ;  /* 0x0002ba0000047ab9 */ /* 0x000fe20000000a00 */
[----:B------:R-:W5:Y:S02]  /*1e670*/  LD.E.128 R52, desc[UR6][R52.64] ;  /* 0x0000000634347980 */ /* 0x000f64000c101d00 */
[----:B------:R-:W-:Y:S02]  /*1e680*/  IMAD.IADD R21, R21, 0x1, R81 ;  /* 0x0000000115157824 */ /* 0x000fe400078e0251 */
[----:B------:R-:W-:Y:S01]  /*1e690*/  IMAD R84, R84, UR4, RZ ;  /* 0x0000000454547c24 */ /* 0x000fe2000f8e02ff */
[----:B------:R-:W5:Y:S01]  /*1e6a0*/  LD.E.128 R56, desc[UR6][R56.64] ;  /* 0x0000000638387980 */ /* 0x000f62000c101d00 */
[----:B------:R-:W-:-:S02]  /*1e6b0*/  IMAD R2, R86, 0x80, R2 ;  /* 0x0000008056027824 */ /* 0x000fc400078e0202 */
[C---:B------:R-:W-:Y:S01]  /*1e6c0*/  IMAD R81, R88.reuse, UR5, R84 ;  /* 0x0000000558517c24 */ /* 0x040fe2000f8e0254 */
[----:B------:R-:W5:Y:S01]  /*1e6d0*/  LD.E.128 R60, desc[UR6][R60.64] ;  /* 0x000000063c3c7980 */ /* 0x000f62000c101d00 */
[----:B------:R-:W-:Y:S01]  /*1e6e0*/  IMAD.WIDE.U32 R20, R88, UR4, R20 ;  /* 0x0000000458147c25 */ /* 0x000fe2000f8e0014 */
[----:B------:R-:W-:Y:S02]  /*1e6f0*/  ULDC.64 UR4, c[0x0][0xaf0] ;  /* 0x0002bc0000047ab9 */ /* 0x000fe40000000a00 */
[----:B------:R-:W5:Y:S01]  /*1e700*/  LD.E.128 R64, desc[UR6][R64.64] ;  /* 0x0000000640407980 */ /* 0x000f62000c101d00 */
[----:B-1----:R-:W-:-:S03]  /*1e710*/  @P1 IMAD.HI.U32 R0, R2, R85, RZ ;  /* 0x0000005502001227 */ /* 0x002fc600078e00ff */
[----:B------:R-:W5:Y:S01]  /*1e720*/  LD.E.128 R68, desc[UR6][R68.64] ;  /* 0x0000000644447980 */ /* 0x000f62000c101d00 */
[----:B------:R-:W-:Y:S01]  /*1e730*/  IMAD.IADD R21, R21, 0x1, R81 ;  /* 0x0000000115157824 */ /* 0x000fe200078e0251 */
[----:B------:R-:W-:Y:S01]  /*1e740*/  MOV R81, R2 ;  /* 0x0000000200517202 */ /* 0x000fe20000000f00 */
[----:B------:R-:W-:Y:S01]  /*1e750*/  IMAD R28, R28, UR4, RZ ;  /* 0x000000041c1c7c24 */ /* 0x000fe2000f8e02ff */
[----:B------:R-:W-:Y:S01]  /*1e760*/  @P1 SHF.R.U32.HI R81, RZ, R87, R0 ;  /* 0x00000057ff511219 */ /* 0x000fe20000011600 */
[C---:B------:R-:W-:Y:S01]  /*1e770*/  IMAD.WIDE.U32 R20, R83.reuse, UR4, R20 ;  /* 0x0000000453147c25 */ /* 0x040fe2000f8e0014 */
[----:B------:R-:W5:Y:S02]  /*1e780*/  LD.E.128 R72, desc[UR6][R72.64] ;  /* 0x0000000648487980 */ /* 0x000f64000c101d00 */
[--C-:B------:R-:W-:Y:S01]  /*1e790*/  SHF.R.S32.HI R0, RZ, 0x1f, R81.reuse ;  /* 0x0000001fff007819 */ /* 0x100fe20000011451 */
[----:B------:R-:W-:Y:S01]  /*1e7a0*/  IMAD R85, R83, UR5, R28 ;  /* 0x0000000553557c24 */ /* 0x000fe2000f8e021c */
[----:B------:R-:W-:Y:S01]  /*1e7b0*/  ULDC.64 UR4, c[0x0][0xae0] ;  /* 0x0002b80000047ab9 */ /* 0x000fe20000000a00 */
[----:B------:R-:W-:Y:S01]  /*1e7c0*/  IMAD.MOV R83, RZ, RZ, -R81 ;  /* 0x000000ffff537224 */ /* 0x000fe200078e0a51 */
[----:B------:R-:W5:Y:S01]  /*1e7d0*/  LD.E.128 R76, desc[UR6][R76.64] ;  /* 0x000000064c4c7980 */ /* 0x000f62000c101d00 */
[----:B------:R-:W-:-:S02]  /*1e7e0*/  IMAD R0, R0, UR4, RZ ;  /* 0x0000000400007c24 */ /* 0x000fc4000f8e02ff */
[----:B------:R-:W-:Y:S01]  /*1e7f0*/  IMAD R83, R82, R83, R2 ;  /* 0x0000005352537224 */ /* 0x000fe200078e0202 */
[----:B------:R-:W-:Y:S01]  /*1e800*/  @!PT LDS RZ, [RZ] ;  /* 0x00000000fffff984 */ /* 0x000fe20000000800 */
[----:B------:R-:W-:Y:S01]  /*1e810*/  @!PT LDS RZ, [RZ] ;  /* 0x00000000fffff984 */ /* 0x000fe20000000800 */
[----:B------:R-:W-:Y:S01]  /*1e820*/  @!PT LDS RZ, [RZ] ;  /* 0x00000000fffff984 */ /* 0x000fe20000000800 */
[----:B------:R-:W-:Y:S01]  /*1e830*/  @!PT LDS RZ, [RZ] ;  /* 0x00000000fffff984 */ /* 0x000fe20000000800 */
[----:B------:R0:W-:Y:S06]  /*1e840*/  MEMBAR.ALL.CTA ;  /* 0x0000000000007992 */ /* 0x0001ec0000008000 */
[----:B0-----:R-:W0:Y:S01]  /*1e850*/  FENCE.VIEW.ASYNC.S ;  /* 0x00000000000073c6 */ /* 0x001e220000000000 */
[----:B------:R-:W-:Y:S02]  /*1e860*/  IMAD.IADD R21, R21, 0x1, R85 ;  /* 0x0000000115157824 */ /* 0x000fe400078e0255 */
[C---:B------:R-:W-:Y:S01]  /*1e870*/  IMAD R85, R81.reuse, UR5, R0 ;  /* 0x0000000551557c24 */ /* 0x040fe2000f8e0200 */
[----:B------:R-:W-:Y:S01]  /*1e880*/  SHF.R.S32.HI R0, RZ, 0x1f, R83 ;  /* 0x0000001fff007819 */ /* 0x000fe20000011453 */
[----:B------:R-:W-:Y:S01]  /*1e890*/  IMAD.WIDE.U32 R20, R81, UR4, R20 ;  /* 0x0000000451147c25 */ /* 0x000fe2000f8e0014 */
[----:B------:R-:W-:Y:S01]  /*1e8a0*/  ULDC.64 UR4, c[0x0][0xad8] ;  /* 0x0002b60000047ab9 */ /* 0x000fe20000000a00 */
[----:B------:R-:W-:-:S02]  /*1e8b0*/  LEA R86, R86, R219, 0x7 ;  /* 0x000000db56567211 */ /* 0x000fc400078e38ff */
[----:B------:R-:W-:Y:S02]  /*1e8c0*/  IMAD.IADD R21, R21, 0x1, R85 ;  /* 0x0000000115157824 */ /* 0x000fe400078e0255 */
[----:B------:R-:W-:Y:S02]  /*1e8d0*/  IMAD R2, R0, UR4, RZ ;  /* 0x0000000400027c24 */ /* 0x000fe4000f8e02ff */
[C---:B------:R-:W-:Y:S02]  /*1e8e0*/  VIADD R0, R86.reuse, 0x20 ;  /* 0x0000002056007836 */ /* 0x040fe40000000000 */
[C---:B------:R-:W-:Y:S02]  /*1e8f0*/  IMAD R81, R83.reuse, UR5, R2 ;  /* 0x0000000553517c24 */ /* 0x040fe4000f8e0202 */
[----:B------:R-:W-:Y:S01]  /*1e900*/  IMAD.WIDE.U32 R20, R83, UR4, R20 ;  /* 0x0000000453147c25 */ /* 0x000fe2000f8e0014 */
[----:B------:R-:W-:Y:S01]  /*1e910*/  ISETP.GE.AND P2, PT, R86, R3, PT ;  /* 0x000000035600720c */ /* 0x000fe20003f46270 */
[----:B------:R-:W-:-:S02]  /*1e920*/  ULDC.64 UR4, c[0x0][0xa80] ;  /* 0x0002a00000047ab9 */ /* 0x000fc40000000a00 */
[----:B------:R-:W-:Y:S01]  /*1e930*/  VIADD R2, R86, 0x40 ;  /* 0x0000004056027836 */ /* 0x000fe20000000000 */
[-C--:B------:R-:W-:Y:S01]  /*1e940*/  ISETP.GE.AND P1, PT, R0, R3.reuse, PT ;  /* 0x000000030000720c */ /* 0x080fe20003f26270 */
[----:B------:R-:W-:Y:S01]  /*1e950*/  IMAD.IADD R21, R21, 0x1, R81 ;  /* 0x0000000115157824 */ /* 0x000fe200078e0251 */
[----:B------:R-:W-:Y:S02]  /*1e960*/  LEA R28, P3, R20, UR4, 0x1 ;  /* 0x00000004141c7c11 */ /* 0x000fe4000f8608ff */
[----:B------:R-:W-:Y:S02]  /*1e970*/  IADD3 R0, R22, 0x38820, RZ ;  /* 0x0003882016007810 */ /* 0x000fe40007ffe0ff */
[----:B------:R-:W-:Y:S02]  /*1e980*/  ISETP.GE.AND P0, PT, R2, R3, PT ;  /* 0x000000030200720c */ /* 0x000fe40003f06270 */
[----:B------:R-:W-:Y:S02]  /*1e990*/  LEA.HI.X R2, R20, UR5, R21, 0x1, P3 ;  /* 0x0000000514027c11 */ /* 0x000fe400098f0c15 */
[----:B------:R-:W-:Y:S01]  /*1e9a0*/  PRMT R0, RZ, 0x654, R0 ;  /* 0x00000654ff007816 */ /* 0x000fe20000000000 */
[----:B0-----:R0:W1:Y:S03]  /*1e9b0*/  SHFL.IDX PT, R84, R28, RZ, 0x181f ;  /* 0x00181fff1c547589 */ /* 0x00106600000e0000 */
[----:B------:R0:W-:Y:S01]  /*1e9c0*/  SYNCS.ARRIVE.TRANS64.RED.A1T0 RZ, [R0+URZ], RZ ;  /* 0x000000ff00ff79a7 */ /* 0x0001e2000810043f */
[----:B------:R0:W2:Y:S01]  /*1e9d0*/  SHFL.IDX PT, R85, R2, RZ, 0x181f ;  /* 0x00181fff02557589 */ /* 0x0000a200000e0000 */
[----:B------:R-:W-:Y:S05]  /*1e9e0*/  @P2 BRA `(.L_x_659) ;  /* 0x0000000000482947 */ /* 0x000fea0003800000 */
[----:B------:R-:W-:Y:S01]  /*1e9f0*/  ULDC UR4, c[0x0][0xac8] ;  /* 0x0002b20000047ab9 */ /* 0x000fe20000000800 */
[----:B------:R-:W-:Y:S01]  /*1ea00*/  ULDC.64 UR6, c[0x0][0x208] ;  /* 0x0000820000067ab9 */ /* 0x000fe20000000a00 */
        /* <DEDUP_REMOVED lines=16> */
.L_x_659:
[----:B------:R-:W-:Y:S05]  /*1eb10*/  BSYNC B1 ;  /* 0x0000000000017941 */ /* 0x000fea0003800000 */
.L_x_658:
[----:B---3-5:R3:W4:Y:S01]  /*1eb20*/  SHFL.IDX PT, R33, R2, 0x1, 0x181f ;  /* 0x00381f0002217f89 */ /* 0x02872200000e0000 */
[----:B------:R-:W-:Y:S03]  /*1eb30*/  BSSY B1, `(.L_x_660) ;  /* 0x0000015000017945 */ /* 0x000fe60003800000 */
[----:B------:R3:W0:Y:S01]  /*1eb40*/  SHFL.IDX PT, R32, R28, 0x1, 0x181f ;  /* 0x00381f001c207f89 */ /* 0x00062200000e0000 */
[----:B------:R-:W-:Y:S05]  /*1eb50*/  @P1 BRA `(.L_x_661) ;  /* 0x0000000000481947 */ /* 0x000fea0003800000 */
[----:B------:R-:W-:Y:S01]  /*1eb60*/  ULDC UR4, c[0x0][0xac8] ;  /* 0x0002b20000047ab9 */ /* 0x000fe20000000800 */
[----:B------:R-:W-:Y:S01]  /*1eb70*/  ULDC.64 UR6, c[0x0][0x208] ;  /* 0x0000820000067ab9 */ /* 0x000fe20000000a00 */
[----:B------:R-:W-:Y:S02]  /*1eb80*/  ISETP.GE.AND P4, PT, R16, UR4, PT ;  /* 0x0000000410007c0c */ /* 0x000fe4000bf86270 */
[----:B------:R-:W-:Y:S02]  /*1eb90*/  ISETP.GE.AND P3, PT, R213, UR4, PT ;  /* 0x00000004d5007c0c */ /* 0x000fe4000bf66270 */
[----:B------:R-:W-:Y:S02]  /*1eba0*/  ISETP.GE.AND P2, PT, R18, UR4, PT ;  /* 0x0000000412007c0c */ /* 0x000fe4000bf46270 */
[----:B------:R-:W-:-:S07]  /*1ebb0*/  ISETP.GE.AND P1, PT, R19, UR4, PT ;  /* 0x0000000413007c0c */ /* 0x000fce000bf26270 */
[CC--:B0-----:R-:W-:Y:S02]  /*1ebc0*/  @!P4 LEA R4, P6, R16.reuse, R32.reuse, 0x1 ;  /* 0x000000201004c211 */ /* 0x0c1fe400078c08ff */
[CC--:B------:R-:W-:Y:S02]  /*1ebd0*/  @!P3 LEA R6, P5, R23.reuse, R32.reuse, 0x1 ;  /* 0x000000201706b211 */ /* 0x0c0fe400078a08ff */
[-C--:B----4-:R-:W-:Y:S02]  /*1ebe0*/  @!P4 LEA.HI.X R5, R16, R33.reuse, R17, 0x1, P6 ;  /* 0x000000211005c211 */ /* 0x090fe400030f0c11 */
[-C--:B------:R-:W-:Y:S02]  /*1ebf0*/  @!P2 LEA R20, P6, R18, R32.reuse, 0x1 ;  /* 0x000000201214a211 */ /* 0x080fe400078c08ff */
        /* <DEDUP_REMOVED lines=8> */
.L_x_661:
[----:B------:R-:W-:Y:S05]  /*1ec80*/  BSYNC B1 ;  /* 0x0000000000017941 */ /* 0x000fea0003800000 */
.L_x_660:
[----:B0-----:R0:W0:Y:S01]  /*1ec90*/  SHFL.IDX PT, R11, R2, 0x2, 0x181f ;  /* 0x00581f00020b7f89 */ /* 0x00102200000e0000 */
        /* <DEDUP_REMOVED lines=9> */
[-C--:B0-----:R-:W-:Y:S02]  /*1ed30*/  @!P3 LEA R4, P6, R16, R10.reuse, 0x1 ;  /* 0x0000000a1004b211 */ /* 0x081fe400078c08ff */
[-C--:B------:R-:W-:Y:S02]  /*1ed40*/  @!P2 LEA R6, P5, R23, R10.reuse, 0x1 ;  /* 0x0000000a1706a211 */ /* 0x080fe400078a08ff */
[-C--:B------:R-:W-:Y:S02]  /*1ed50*/  @!P1 LEA R8, P4, R18, R10.reuse, 0x1 ;  /* 0x0000000a12089211 */ /* 0x080fe400078808ff */
[-C--:B------:R-:W-:Y:S02]  /*1ed60*/  @!P3 LEA.HI.X R5, R16, R11.reuse, R17, 0x1, P6 ;  /* 0x0000000b1005b211 */ /* 0x080fe400030f0c11 */
        /* <DEDUP_REMOVED lines=8> */
.L_x_663:
[----:B------:R-:W-:Y:S05]  /*1edf0*/  BSYNC B1 ;  /* 0x0000000000017941 */ /* 0x000fea0003800000 */
.L_x_662:
[----:B------:R-:W-:Y:S01]  /*1ee00*/  IADD3 R0, R86, 0x60, RZ ;  /* 0x0000006056007810 */ /* 0x000fe20007ffe0ff */
[----:B0-----:R0:W0:Y:S03]  /*1ee10*/  SHFL.IDX PT, R9, R2, 0x3, 0x181f ;  /* 0x00781f0002097f89 */ /* 0x00102600000e0000 */
[----:B------:R-:W-:Y:S01]  /*1ee20*/  ISETP.GE.AND P0, PT, R0, R3, PT ;  /* 0x000000030000720c */ /* 0x000fe20003f06270 */
[----:B---3--:R-:W3:-:S12]  /*1ee30*/  SHFL.IDX PT, R28, R28, 0x3, 0x181f ;  /* 0x00781f001c1c7f89 */ /* 0x008ed800000e0000 */
[----:B------:R-:W-:Y:S05]  /*1ee40*/  @P0 BRA `(.L_x_664) ;  /* 0x0000000c00c00947 */ /* 0x000fea0003800000 */
[----:B------:R-:W-:Y:S01]  /*1ee50*/  ULDC UR4, c[0x0][0xac8] ;  /* 0x0002b20000047ab9 */ /* 0x000fe20000000800 */
[----:B------:R-:W-:Y:S01]  /*1ee60*/  ULDC.64 UR6, c[0x0][0x208] ;  /* 0x0000820000067ab9 */ /* 0x000fe20000000a00 */
[----:B------:R-:W-:Y:S02]  /*1ee70*/  ISETP.GE.AND P3, PT, R16, UR4, PT ;  /* 0x0000000410007c0c */ /* 0x000fe4000bf66270 */
[----:B------:R-:W-:Y:S02]  /*1ee80*/  ISETP.GE.AND P4, PT, R213, UR4, PT ;  /* 0x00000004d5007c0c */ /* 0x000fe4000bf86270 */
[----:B------:R-:W-:-:S09]  /*1ee90*/  ISETP.GE.AND P5, PT, R18, UR4, PT ;  /* 0x0000000412007c0c */ /* 0x000fd2000bfa6270 */
[CC--:B0--3--:R-:W-:Y:S02]  /*1eea0*/  @!P3 LEA R2, P0, R16.reuse, R28.reuse, 0x1 ;  /* 0x0000001c1002b211 */ /* 0x0c9fe400078008ff */
[-C--:B------:R-:W-:Y:S02]  /*1eeb0*/  @!P4 LEA R4, P1, R23, R28.reuse, 0x1 ;  /* 0x0000001c1704c211 */ /* 0x080fe400078208ff */
[-C--:B------:R-:W-:Y:S02]  /*1eec0*/  @!P3 LEA.HI.X R3, R16, R9.reuse, R17, 0x1, P0 ;  /* 0x000000091003b211 */ /* 0x080fe400000f0c11 */
[----:B------:R-:W-:Y:S02]  /*1eed0*/  ISETP.GE.AND P0, PT, R19, UR4, PT ;  /* 0x0000000413007c0c */ /* 0x000fe4000bf06270 */
[----:B------:R-:W-:Y:S01]  /*1eee0*/  @!P5 LEA R6, P2, R18, R28, 0x1 ;  /* 0x0000001c1206d211 */ /* 0x000fe200078408ff */
[----:B------:R0:W-:Y:S01]  /*1eef0*/  @!P3 ST.E.128 desc[UR6][R2.64], R24 ;  /* 0x000000180200b985 */ /* 0x0001e2000c101d06 */
[----:B------:R-:W-:-:S02]  /*1ef00*/  @!P4 LEA.HI.X R5, R23, R9, R216, 0x1, P1 ;  /* 0x000000091705c211 */ /* 0x000fc400008f0cd8 */
[----:B------:R-:W-:-:S03]  /*1ef10*/  @!P5 LEA.HI.X R7, R18, R9, R218, 0x1, P2 ;  /* 0x000000091207d211 */ /* 0x000fc600010f0cda */
[----:B------:R0:W-:Y:S04]  /*1ef20*/  @!P4 ST.E.128 desc[UR6][R4.64], R44 ;  /* 0x0000002c0400c985 */ /* 0x0001e8000c101d06 */
[----:B------:R0:W-:Y:S01]  /*1ef30*/  @!P5 ST.E.128 desc[UR6][R6.64], R60 ;  /* 0x0000003c0600d985 */ /* 0x0001e2000c101d06 */
[----:B------:R-:W-:Y:S05]  /*1ef40*/  @P0 BRA `(.L_x_664) ;  /* 0x0000000c00800947 */ /* 0x000fea0003800000 */
[----:B0-----:R-:W-:Y:S01]  /*1ef50*/  LEA R2, P0, R19, R28, 0x1 ;  /* 0x0000001c13027211 */ /* 0x001fe200078008ff */
[----:B------:R-:W-:-:S03]  /*1ef60*/  ULDC.64 UR4, c[0x0][0x208] ;  /* 0x0000820000047ab9 */ /* 0x000fc60000000a00 */
[----:B------:R-:W-:-:S05]  /*1ef70*/  LEA.HI.X R3, R19, R9, R217, 0x1, P0 ;  /* 0x0000000913037211 */ /* 0x000fca00000f0cd9 */
[----:B------:R0:W-:Y:S01]  /*1ef80*/  ST.E.128 desc[UR4][R2.64], R76 ;  /* 0x0000004c02007985 */ /* 0x0001e2000c101d04 */
[----:B------:R-:W-:Y:S05]  /*1ef90*/  BRA `(.L_x_664) ;  /* 0x0000000c006c7947 */ /* 0x000fea0003800000 */
.L_x_656:
[----:B------:R-:W3:Y:S01]  /*1efa0*/  LDL R9, [R1+0x64] ;  /* 0x0000640001097983 */ /* 0x000ee20000100800 */
[----:B------:R-:W-:Y:S01]  /*1efb0*/  ULDC.64 UR4, c[0x0][0xc00] ;  /* 0x0003000000047ab9 */ /* 0x000fe20000000a00 */
[----:B------:R-:W4:Y:S01]  /*1efc0*/  LDC R25, c[0x0][0xbe8] ;  /* 0x0002fa00ff197b82 */ /* 0x000f220000000800 */
[----:B------:R-:W-:Y:S01]  /*1efd0*/  ISETP.NE.U32.AND P0, PT, RZ, UR4, PT ;  /* 0x00000004ff007c0c */ /* 0x000fe2000bf05070 */
[----:B0-----:R-:W-:Y:S01]  /*1efe0*/  IMAD.MOV.U32 R6, RZ, RZ, RZ ;  /* 0x000000ffff067224 */ /* 0x001fe200078e00ff */
[----:B------:R-:W-:Y:S02]  /*1eff0*/  ULDC.64 UR6, c[0x0][0x208] ;  /* 0x0000820000067ab9 */ /* 0x000fe40000000a00 */
[----:B------:R-:W-:Y:S01]  /*1f000*/  ISETP.NE.AND.EX P0, PT, RZ, UR5, PT, P0 ;  /* 0x00000005ff007c0c */ /* 0x000fe2000bf05300 */
[----:B------:R-:W0:Y:S02]  /*1f010*/  S2R R7, SR_TID.X ;  /* 0x0000000000077919 */ /* 0x000e240000002100 */
[----:B0-----:R-:W-:-:S05]  /*1f020*/  VIADD R8, R7, 0xffffff80 ;  /* 0xffffff8007087836 */ /* 0x001fca0000000000 */
[----:B------:R-:W-:Y:S01]  /*1f030*/  ISETP.GE.AND P3, PT, R8, 0x80, PT ;  /* 0x000000800800780c */ /* 0x000fe20003f66270 */
[----:B---3--:R-:W-:Y:S01]  /*1f040*/  IMAD.SHL.U32 R4, R9, 0x4, RZ ;  /* 0x0000000409047824 */ /* 0x008fe200078e00ff */
[----:B------:R-:W-:-:S04]  /*1f050*/  SHF.R.S32.HI R12, RZ, 0x1f, R9 ;  /* 0x0000001fff0c7819 */ /* 0x000fc80000011409 */
[----:B------:R-:W-:Y:S02]  /*1f060*/  IADD3 R2, P1, R4, UR4, RZ ;  /* 0x0000000404027c10 */ /* 0x000fe4000ff3e0ff */
[----:B------:R-:W-:-:S04]  /*1f070*/  SHF.L.U64.HI R0, R9, 0x2, R12 ;  /* 0x0000000209007819 */ /* 0x000fc8000001020c */
[----:B------:R-:W-:Y:S01]  /*1f080*/  IADD3.X R3, R0, UR5, RZ, P1, !PT ;  /* 0x0000000500037c10 */ /* 0x000fe20008ffe4ff */
[----:B------:R-:W-:Y:S02]  /*1f090*/  ULDC.64 UR4, c[0x0][0xc08] ;  /* 0x0003020000047ab9 */ /* 0x000fe40000000a00 */
[----:B------:R-:W-:Y:S02]  /*1f0a0*/  ISETP.NE.U32.AND P1, PT, RZ, UR4, PT ;  /* 0x00000004ff007c0c */ /* 0x000fe4000bf25070 */
[----:B------:R0:W5:Y:S02]  /*1f0b0*/  @P0 LDG.E R6, desc[UR6][R2.64] ;  /* 0x0000000602060981 */ /* 0x000164000c1e1900 */
[----:B------:R-:W-:-:S13]  /*1f0c0*/  ISETP.NE.AND.EX P1, PT, RZ, UR5, PT, P1 ;  /* 0x00000005ff007c0c */ /* 0x000fda000bf25310 */
[----:B------:R-:W-:Y:S01]  /*1f0d0*/  @P1 IADD3 R4, P2, R4, UR4, RZ ;  /* 0x0000000404041c10 */ /* 0x000fe2000ff5e0ff */
[----:B------:R-:W-:-:S03]  /*1f0e0*/  ULDC UR4, c[0x0][0xa88] ;  /* 0x0002a20000047ab9 */ /* 0x000fc60000000800 */
[----:B------:R-:W-:Y:S02]  /*1f0f0*/  @P1 IADD3.X R5, R0, UR5, RZ, P2, !PT ;  /* 0x0000000500051c10 */ /* 0x000fe400097fe4ff */
[----:B----4-:R-:W-:Y:S02]  /*1f100*/  ISETP.NE.AND P2, PT, R25, 0x1, PT ;  /* 0x000000011900780c */ /* 0x010fe40003f45270 */
[----:B------:R-:W-:-:S06]  /*1f110*/  MOV R0, UR4 ;  /* 0x0000000400007c02 */ /* 0x000fcc0008000f00 */
[----:B------:R0:W5:Y:S05]  /*1f120*/  @P1 LDG.E R0, desc[UR6][R4.64] ;  /* 0x0000000604001981 */ /* 0x00016a000c1e1900 */
[----:B-1----:R-:W1:Y:S08]  /*1f130*/  @P2 LDC R14, c[0x0][0xbec] ;  /* 0x0002fb00ff0e2b82 */ /* 0x002e700000000800 */
[----:B------:R-:W3:Y:S01]  /*1f140*/  @P2 LDC R27, c[0x0][0xbf0] ;  /* 0x0002fc00ff1b2b82 */ /* 0x000ee20000000800 */
[----:B0-----:R-:W-:Y:S05]  /*1f150*/  @P1 BRA `(.L_x_665) ;  /* 0x0000000000141947 */ /* 0x001fea0003800000 */
[----:B------:R-:W-:Y:S05]  /*1f160*/  @!P0 BRA `(.L_x_665) ;  /* 0x0000000000108947 */ /* 0x000fea0003800000 */
[----:B------:R-:W-:Y:S02]  /*1f170*/  ULDC.64 UR4, c[0x0][0x208] ;  /* 0x0000820000047ab9 */ /* 0x000fe40000000a00 */
[----:B------:R-:W4:Y:S04]  /*1f180*/  LDG.E R5, desc[UR4][R2.64] ;  /* 0x0000000402057981 */ /* 0x000f28000c1e1900 */
[----:B-----5:R-:W4:Y:S02]  /*1f190*/  LDG.E R0, desc[UR4][R2.64+0x4] ;  /* 0x0000040402007981 */ /* 0x020f24000c1e1900 */
[----:B----4-:R-:W-:-:S07]  /*1f1a0*/  IMAD.IADD R0, R0, 0x1, -R5 ;  /* 0x0000000100007824 */ /* 0x010fce00078e0a05 */
.L_x_665:
[----:B------:R-:W4:Y:S04]  /*1f1b0*/  LDL R24, [R1+0x6c] ;  /* 0x00006c0001187983 */ /* 0x000f280000100800 */
[----:B------:R0:W5:Y:S01]  /*1f1c0*/  LDL R20, [R1+0x78] ;  /* 0x0000780001147983 */ /* 0x0001620000100800 */
[----:B------:R-:W-:Y:S01]  /*1f1d0*/  BSSY B1, `(.L_x_666) ;  /* 0x000002e000017945 */ /* 0x000fe20003800000 */
[----:B------:R-:W-:Y:S02]  /*1f1e0*/  SEL R13, R9, RZ, !P0 ;  /* 0x000000ff090d7207 */ /* 0x000fe40004000000 */
[----:B------:R-:W-:Y:S02]  /*1f1f0*/  SEL R12, R12, RZ, !P0 ;  /* 0x000000ff0c0c7207 */ /* 0x000fe40004000000 */
[----:B-----5:R-:W-:-:S02]  /*1f200*/  SHF.R.S32.HI R11, RZ, 0x1f, R6 ;  /* 0x0000001fff0b7819 */ /* 0x020fc40000011406 */
[----:B----4-:R-:W-:Y:S01]  /*1f210*/  SHF.R.S32.HI R10, RZ, 0x1f, R24 ;  /* 0x0000001fff0a7819 */ /* 0x010fe20000011418 */
[----:B0-----:R-:W-:Y:S06]  /*1f220*/  @P3 BRA `(.L_x_667) ;  /* 0x0000000000a03947 */ /* 0x001fec0003800000 */
[----:B------:R-:W0:Y:S01]  /*1f230*/  LDC R9, c[0x0][0xbe8] ;  /* 0x0002fa00ff097b82 */ /* 0x000e220000000800 */
[----:B------:R-:W-:-:S05]  /*1f240*/  LEA R2, R20, R7, 0x7 ;  /* 0x0000000714027211 */ /* 0x000fca00078e38ff */
[----:B------:R-:W-:Y:S02]  /*1f250*/  VIADD R8, R2, 0xffffff80 ;  /* 0xffffff8002087836 */ /* 0x000fe40000000000 */
[----:B0-----:R-:W-:-:S05]  /*1f260*/  IMAD R3, R0, R9, RZ ;  /* 0x0000000900037224 */ /* 0x001fca00078e02ff */
[----:B------:R-:W-:-:S13]  /*1f270*/  ISETP.GE.AND P0, PT, R8, R3, PT ;  /* 0x000000030800720c */ /* 0x000fda0003f06270 */
[----:B------:R-:W-:Y:S05]  /*1f280*/  @P0 BRA `(.L_x_667) ;  /* 0x0000000000880947 */ /* 0x000fea0003800000 */
[----:B------:R-:W-:Y:S01]  /*1f290*/  ISETP.NE.AND P0, PT, R9, 0x1, PT ;  /* 0x000000010900780c */ /* 0x000fe20003f05270 */
[----:B------:R-:W-:Y:S01]  /*1f2a0*/  ULDC.64 UR4, c[0x0][0xb90] ;  /* 0x0002e40000047ab9 */ /* 0x000fe20000000a00 */
[----:B------:R-:W-:Y:S01]  /*1f2b0*/  MOV R2, R6 ;  /* 0x0000000600027202 */ /* 0x000fe20000000f00 */
[----:B------:R-:W-:Y:S01]  /*1f2c0*/  IMAD R7, R10, UR4, RZ ;  /* 0x000000040a077c24 */ /* 0x000fe2000f8e02ff */
[----:B------:R-:W-:Y:S01]  /*1f2d0*/  ULDC.64 UR6, c[0x0][0x208] ;  /* 0x0000820000067ab9 */ /* 0x000fe20000000a00 */
[----:B------:R-:W-:Y:S02]  /*1f2e0*/  IMAD.MOV.U32 R3, RZ, RZ, R11 ;  /* 0x000000ffff037224 */ /* 0x000fe400078e000b */
[----:B------:R-:W-:Y:S02]  /*1f2f0*/  IMAD.MOV.U32 R5, RZ, RZ, R8 ;  /* 0x000000ffff057224 */ /* 0x000fe400078e0008 */
[----:B------:R-:W-:-:S04]  /*1f300*/  IMAD.WIDE.U32 R2, R24, UR4, R2 ;  /* 0x0000000418027c25 */ /* 0x000fc8000f8e0002 */
[----:B------:R-:W0:Y:S01]  /*1f310*/  @P0 LDC R15, c[0x0][0xbec] ;  /* 0x0002fb00ff0f0b82 */ /* 0x000e220000000800 */
[----:B------:R-:W-:Y:S01]  /*1f320*/  IMAD R7, R24, UR5, R7 ;  /* 0x0000000518077c24 */ /* 0x000fe2000f8e0207 */
[----:B------:R-:W-:-:S03]  /*1f330*/  ULDC.64 UR4, c[0x0][0xb98] ;  /* 0x0002e60000047ab9 */ /* 0x000fc60000000a00 */
[----:B------:R-:W-:-:S03]  /*1f340*/  IMAD.IADD R3, R3, 0x1, R7 ;  /* 0x0000000103037824 */ /* 0x000fc600078e0207 */
[----:B------:R-:W4:Y:S01]  /*1f350*/  @P0 LDC R21, c[0x0][0xbf0] ;  /* 0x0002fc00ff150b82 */ /* 0x000f220000000800 */
[----:B------:R-:W-:-:S04]  /*1f360*/  IMAD.WIDE.U32 R2, R13, UR4, R2 ;  /* 0x000000040d027c25 */ /* 0x000fc8000f8e0002 */
[----:B0-----:R-:W-:-:S05]  /*1f370*/  @P0 IMAD.HI.U32 R4, R8, R15, RZ ;  /* 0x0000000f08040227 */ /* 0x001fca00078e00ff */
[----:B----4-:R-:W-:Y:S01]  /*1f380*/  @P0 SHF.R.U32.HI R5, RZ, R21, R4 ;  /* 0x00000015ff050219 */ /* 0x010fe20000011604 */
[----:B------:R-:W-:-:S03]  /*1f390*/  IMAD R4, R12, UR4, RZ ;  /* 0x000000040c047c24 */ /* 0x000fc6000f8e02ff */
[C---:B------:R-:W-:Y:S02]  /*1f3a0*/  IADD3 R7, -R5.reuse, RZ, RZ ;  /* 0x000000ff05077210 */ /* 0x040fe40007ffe1ff */
[----:B------:R-:W-:-:S03]  /*1f3b0*/  IADD3 R2, P0, R5, R2, RZ ;  /* 0x0000000205027210 */ /* 0x000fc60007f1e0ff */
[----:B------:R-:W-:Y:S01]  /*1f3c0*/  IMAD R7, R9, R7, R8 ;  /* 0x0000000709077224 */ /* 0x000fe200078e0208 */
[----:B------:R-:W-:Y:S01]  /*1f3d0*/  SHF.R.S32.HI R9, RZ, 0x1f, R5 ;  /* 0x0000001fff097819 */ /* 0x000fe20000011405 */
[----:B------:R-:W-:Y:S01]  /*1f3e0*/  IMAD R8, R13, UR5, R4 ;  /* 0x000000050d087c24 */ /* 0x000fe2000f8e0204 */
[----:B------:R-:W-:Y:S02]  /*1f3f0*/  ULDC.64 UR4, c[0x0][0xb88] ;  /* 0x0002e20000047ab9 */ /* 0x000fe40000000a00 */
[----:B------:R-:W-:Y:S02]  /*1f400*/  SHF.R.S32.HI R4, RZ, 0x1f, R7 ;  /* 0x0000001fff047819 */ /* 0x000fe40000011407 */
[----:B------:R-:W-:-:S03]  /*1f410*/  IADD3.X R3, R9, R3, R8, P0, !PT ;  /* 0x0000000309037210 */ /* 0x000fc600007fe408 */
[----:B------:R-:W-:Y:S02]  /*1f420*/  IMAD R4, R4, UR4, RZ ;  /* 0x0000000404047c24 */ /* 0x000fe4000f8e02ff */
[----:B------:R-:W-:-:S04]  /*1f430*/  IMAD.WIDE.U32 R2, R7, UR4, R2 ;  /* 0x0000000407027c25 */ /* 0x000fc8000f8e0002 */
[----:B------:R-:W-:Y:S01]  /*1f440*/  IMAD R5, R7, UR5, R4 ;  /* 0x0000000507057c24 */ /* 0x000fe2000f8e0204 */
[----:B------:R-:W-:Y:S02]  /*1f450*/  ULDC.64 UR4, c[0x0][0xb50] ;  /* 0x0002d40000047ab9 */ /* 0x000fe40000000a00 */
[----:B------:R-:W-:Y:S01]  /*1f460*/  LEA R4, P0, R2, UR4, 0x2 ;  /* 0x0000000402047c11 */ /* 0x000fe2000f8010ff */
[----:B------:R-:W-:-:S05]  /*1f470*/  IMAD.IADD R3, R3, 0x1, R5 ;  /* 0x0000000103037824 */ /* 0x000fca00078e0205 */
[----:B------:R-:W-:Y:S01]  /*1f480*/  LEA.HI.X R5, R2, UR5, R3, 0x2, P0 ;  /* 0x0000000502057c11 */ /* 0x000fe200080f1403 */
[----:B------:R-:W-:-:S05]  /*1f490*/  IMAD.MOV.U32 R3, RZ, RZ, -0x800000 ;  /* 0xff800000ff037424 */ /* 0x000fca00078e00ff */
[----:B------:R0:W-:Y:S02]  /*1f4a0*/  STG.E desc[UR6][R4.64], R3 ;  /* 0x0000000304007986 */ /* 0x0001e4000c101906 */
.L_x_667:
[----:B------:R-:W-:Y:S05]  /*1f4b0*/  BSYNC B1 ;  /* 0x0000000000017941 */ /* 0x000fea0003800000 */
.L_x_666:
[----:B0-----:R-:W4:Y:S01]  /*1f4c0*/  LDL R4, [R1+0x68] ;  /* 0x0000680001047983 */ /* 0x001f220000100800 */
[----:B------:R-:W-:Y:S01]  /*1f4d0*/  ULDC.64 UR4, c[0x0][0xaa0] ;  /* 0x0002a80000047ab9 */ /* 0x000fe20000000a00 */
[----:B------:R-:W-:Y:S01]  /*1f4e0*/  BSSY B1, `(.L_x_668) ;  /* 0x0000041000017945 */ /* 0x000fe20003800000 */
[----:B------:R-:W-:-:S04]  /*1f4f0*/  IMAD R3, R11, UR4, RZ ;  /* 0x000000040b037c24 */ /* 0x000fc8000f8e02ff */
[C---:B------:R-:W-:Y:S02]  /*1f500*/  IMAD R5, R6.reuse, UR5, R3 ;  /* 0x0000000506057c24 */ /* 0x040fe4000f8e0203 */
[----:B------:R-:W-:Y:S01]  /*1f510*/  IMAD.WIDE.U32 R2, R6, UR4, RZ ;  /* 0x0000000406027c25 */ /* 0x000fe2000f8e00ff */
        /* <DEDUP_REMOVED lines=10> */
[----:B------:R-:W-:-:S04]  /*1f5c0*/  ULDC.64 UR4, c[0x0][0xae0] ;  /* 0x0002b80000047ab9 */ /* 0x000fc80000000a00 */
[----:B------:R-:W-:Y:S02]  /*1f5d0*/  IADD3 R3, R3, R7, RZ ;  /* 0x0000000703037210 */ /* 0x000fe40007ffe0ff */
[----:B----4-:R-:W-:-:S05]  /*1f5e0*/  LEA R4, R4, R219, 0x5 ;  /* 0x000000db04047211 */ /* 0x010fca00078e28ff */
[----:B------:R-:W-:-:S04]  /*1f5f0*/  IMAD R9, R20, 0x80, R4 ;  /* 0x0000008014097824 */ /* 0x000fc800078e0204 */
[----:B-1----:R-:W-:Y:S01]  /*1f600*/  @P2 IMAD.HI.U32 R4, R9, R14, RZ ;  /* 0x0000000e09042227 */ /* 0x002fe200078e00ff */
[----:B------:R-:W-:-:S04]  /*1f610*/  MOV R5, R9 ;  /* 0x0000000900057202 */ /* 0x000fc80000000f00 */
[----:B---3--:R-:W-:-:S04]  /*1f620*/  @P2 SHF.R.U32.HI R5, RZ, R27, R4 ;  /* 0x0000001bff052219 */ /* 0x008fc80000011604 */
[--C-:B------:R-:W-:Y:S01]  /*1f630*/  SHF.R.S32.HI R4, RZ, 0x1f, R5.reuse ;  /* 0x0000001fff047819 */ /* 0x100fe20000011405 */
[----:B------:R-:W-:Y:S02]  /*1f640*/  IMAD.MOV R6, RZ, RZ, -R5 ;  /* 0x000000ffff067224 */ /* 0x000fe400078e0a05 */
[----:B------:R-:W-:-:S04]  /*1f650*/  IMAD.WIDE.U32 R2, R5, UR4, R2 ;  /* 0x0000000405027c25 */ /* 0x000fc8000f8e0002 */
[----:B------:R-:W-:Y:S02]  /*1f660*/  IMAD R4, R4, UR4, RZ ;  /* 0x0000000404047c24 */ /* 0x000fe4000f8e02ff */
[----:B------:R-:W-:Y:S02]  /*1f670*/  IMAD R7, R25, R6, R9 ;  /* 0x0000000619077224 */ /* 0x000fe400078e0209 */
[----:B------:R-:W-:Y:S01]  /*1f680*/  IMAD R9, R5, UR5, R4 ;  /* 0x0000000505097c24 */ /* 0x000fe2000f8e0204 */
[----:B------:R-:W-:Y:S01]  /*1f690*/  ULDC.64 UR4, c[0x0][0xad8] ;  /* 0x0002b60000047ab9 */ /* 0x000fe20000000a00 */
[----:B------:R-:W-:Y:S01]  /*1f6a0*/  IMAD R6, R20, 0x80, R219 ;  /* 0x0000008014067824 */ /* 0x000fe200078e02db */
[----:B------:R-:W-:Y:S01]  /*1f6b0*/  SHF.R.S32.HI R4, RZ, 0x1f, R7 ;  /* 0x0000001fff047819 */ /* 0x000fe20000011407 */
[----:B------:R-:W-:Y:S02]  /*1f6c0*/  IMAD.IADD R3, R3, 0x1, R9 ;  /* 0x0000000103037824 */ /* 0x000fe400078e0209 */
[----:B------:R-:W-:Y:S01]  /*1f6d0*/  IMAD R25, R0, R25, RZ ;  /* 0x0000001900197224 */ /* 0x000fe200078e02ff */
[----:B------:R-:W-:Y:S01]  /*1f6e0*/  IADD3 R0, R6, 0x20, RZ ;  /* 0x0000002006007810 */ /* 0x000fe20007ffe0ff */
[----:B------:R-:W-:-:S02]  /*1f6f0*/  IMAD R4, R4, UR4, RZ ;  /* 0x0000000404047c24 */ /* 0x000fc4000f8e02ff */
[C---:B------:R-:W-:Y:S01]  /*1f700*/  IMAD.WIDE.U32 R2, R7.reuse, UR4, R2 ;  /* 0x0000000407027c25 */ /* 0x040fe2000f8e0002 */
[-C--:B------:R-:W-:Y:S02]  /*1f710*/  ISETP.GE.AND P2, PT, R6, R25.reuse, PT ;  /* 0x000000190600720c */ /* 0x080fe40003f46270 */
[----:B------:R-:W-:Y:S01]  /*1f720*/  ISETP.GE.AND P1, PT, R0, R25, PT ;  /* 0x000000190000720c */ /* 0x000fe20003f26270 */
[----:B------:R-:W-:Y:S01]  /*1f730*/  IMAD R5, R7, UR5, R4 ;  /* 0x0000000507057c24 */ /* 0x000fe2000f8e0204 */
[----:B------:R-:W-:Y:S01]  /*1f740*/  ULDC.64 UR4, c[0x0][0xa80] ;  /* 0x0002a00000047ab9 */ /* 0x000fe20000000a00 */
[----:B------:R-:W-:Y:S01]  /*1f750*/  VIADD R0, R6, 0x40 ;  /* 0x0000004006007836 */ /* 0x000fe20000000000 */
[----:B------:R-:W-:Y:S01]  /*1f760*/  LEA R4, P3, R2, UR4, 0x1 ;  /* 0x0000000402047c11 */ /* 0x000fe2000f8608ff */
[----:B------:R-:W-:-:S03]  /*1f770*/  IMAD.IADD R3, R3, 0x1, R5 ;  /* 0x0000000103037824 */ /* 0x000fc600078e0205 */
[----:B------:R-:W-:Y:S02]  /*1f780*/  ISETP.GE.AND P0, PT, R0, R25, PT ;  /* 0x000000190000720c */ /* 0x000fe40003f06270 */
[----:B------:R-:W-:Y:S02]  /*1f790*/  LEA.HI.X R5, R2, UR5, R3, 0x1, P3 ;  /* 0x0000000502057c11 */ /* 0x000fe400098f0c03 */
[----:B------:R0:W1:Y:S04]  /*1f7a0*/  SHFL.IDX PT, R2, R4, RZ, 0x181f ;  /* 0x00181fff04027589 */ /* 0x00006800000e0000 */
[----:B------:R0:W3:Y:S01]  /*1f7b0*/  SHFL.IDX PT, R3, R5, RZ, 0x181f ;  /* 0x00181fff05037589 */ /* 0x0000e200000e0000 */
        /* <DEDUP_REMOVED lines=8> */
[----:B---3--:R-:W-:Y:S02]  /*1f840*/  @!P5 LEA.HI.X R9, R16, R3, R17, 0x1, P6 ;  /* 0x000000031009d211 */ /* 0x008fe400030f0c11 */
        /* <DEDUP_REMOVED lines=10> */
.L_x_669:
[----:B------:R-:W-:Y:S05]  /*1f8f0*/  BSYNC B1 ;  /* 0x0000000000017941 */ /* 0x000fea0003800000 */
.L_x_668:
[----:B---34-:R3:W4:Y:S01]  /*1f900*/  SHFL.IDX PT, R3, R5, 0x1, 0x181f ;  /* 0x00381f0005037f89 */ /* 0x01872200000e0000 */
[----:B------:R-:W-:Y:S03]  /*1f910*/  BSSY B1, `(.L_x_670) ;  /* 0x0000015000017945 */ /* 0x000fe60003800000 */
[----:B-1----:R3:W1:Y:S01]  /*1f920*/  SHFL.IDX PT, R2, R4, 0x1, 0x181f ;  /* 0x00381f0004027f89 */ /* 0x00266200000e0000 */
[----:B------:R-:W-:Y:S05]  /*1f930*/  @P1 BRA `(.L_x_671) ;  /* 0x0000000000481947 */ /* 0x000fea0003800000 */
[----:B------:R-:W-:Y:S01]  /*1f940*/  ULDC UR4, c[0x0][0xac8] ;  /* 0x0002b20000047ab9 */ /* 0x000fe20000000800 */
[----:B------:R-:W-:Y:S01]  /*1f950*/  ULDC.64 UR6, c[0x0][0x208] ;  /* 0x0000820000067ab9 */ /* 0x000fe20000000a00 */
[----:B------:R-:W-:Y:S02]  /*1f960*/  ISETP.GE.AND P4, PT, R16, UR4, PT ;  /* 0x0000000410007c0c */ /* 0x000fe4000bf86270 */
[----:B------:R-:W-:Y:S02]  /*1f970*/  ISETP.GE.AND P3, PT, R213, UR4, PT ;  /* 0x00000004d5007c0c */ /* 0x000fe4000bf66270 */
[----:B------:R-:W-:Y:S02]  /*1f980*/  ISETP.GE.AND P2, PT, R18, UR4, PT ;  /* 0x0000000412007c0c */ /* 0x000fe4000bf46270 */
[----:B------:R-:W-:-:S07]  /*1f990*/  ISETP.GE.AND P1, PT, R19, UR4, PT ;  /* 0x0000000413007c0c */ /* 0x000fce000bf26270 */
[CC--:B-1----:R-:W-:Y:S02]  /*1f9a0*/  @!P4 LEA R8, P6, R16.reuse, R2.reuse, 0x1 ;  /* 0x000000021008c211 */ /* 0x0c2fe400078c08ff */
[CC--:B------:R-:W-:Y:S02]  /*1f9b0*/  @!P3 LEA R10, P5, R23.reuse, R2.reuse, 0x1 ;  /* 0x00000002170ab211 */ /* 0x0c0fe400078a08ff */
[-C--:B----4-:R-:W-:Y:S02]  /*1f9c0*/  @!P4 LEA.HI.X R9, R16, R3.reuse, R17, 0x1, P6 ;  /* 0x000000031009c211 */ /* 0x090fe400030f0c11 */
[-C--:B------:R-:W-:Y:S02]  /*1f9d0*/  @!P2 LEA R12, P6, R18, R2.reuse, 0x1 ;  /* 0x00000002120ca211 */ /* 0x080fe400078c08ff */
        /* <DEDUP_REMOVED lines=8> */
.L_x_671:
[----:B------:R-:W-:Y:S05]  /*1fa60*/  BSYNC B1 ;  /* 0x0000000000017941 */ /* 0x000fea0003800000 */
.L_x_670:
[----:B-1--4-:R1:W4:Y:S01]  /*1fa70*/  SHFL.IDX PT, R3, R5, 0x2, 0x181f ;  /* 0x00581f0005037f89 */ /* 0x01232200000e0000 */
        /* <DEDUP_REMOVED lines=12> */
[-C--:B----4-:R-:W-:Y:S02]  /*1fb40*/  @!P3 LEA.HI.X R9, R16, R3.reuse, R17, 0x1, P6 ;  /* 0x000000031009b211 */ /* 0x090fe400030f0c11 */
        /* <DEDUP_REMOVED lines=8> */
.L_x_673:
[----:B------:R-:W-:Y:S05]  /*1fbd0*/  BSYNC B1 ;  /* 0x0000000000017941 */ /* 0x000fea0003800000 */
.L_x_672:
[----:B------:R-:W-:Y:S01]  /*1fbe0*/  IADD3 R0, R6, 0x60, RZ ;  /* 0x0000006006007810 */ /* 0x000fe20007ffe0ff */
[----:B01-3--:R-:W0:Y:S03]  /*1fbf0*/  SHFL.IDX PT, R5, R5, 0x3, 0x181f ;  /* 0x00781f0005057f89 */ /* 0x00be2600000e0000 */
[----:B------:R-:W-:Y:S01]  /*1fc00*/  ISETP.GE.AND P0, PT, R0, R25, PT ;  /* 0x000000190000720c */ /* 0x000fe20003f06270 */
[----:B------:R1:W3:-:S12]  /*1fc10*/  SHFL.IDX PT, R2, R4, 0x3, 0x181f ;  /* 0x00781f0004027f89 */ /* 0x0002d800000e0000 */
[----:B-1----:R-:W-:Y:S05]  /*1fc20*/  @P0 BRA `(.L_x_664) ;  /* 0x0000000000480947 */ /* 0x002fea0003800000 */
[----:B------:R-:W-:Y:S01]  /*1fc30*/  ULDC UR4, c[0x0][0xac8] ;  /* 0x0002b20000047ab9 */ /* 0x000fe20000000800 */
[----:B------:R-:W-:Y:S01]  /*1fc40*/  ULDC.64 UR6, c[0x0][0x208] ;  /* 0x0000820000067ab9 */ /* 0x000fe20000000a00 */
[----:B------:R-:W-:Y:S02]  /*1fc50*/  ISETP.GE.AND P3, PT, R16, UR4, PT ;  /* 0x0000000410007c0c */ /* 0x000fe4000bf66270 */
[----:B------:R-:W-:Y:S02]  /*1fc60*/  ISETP.GE.AND P2, PT, R213, UR4, PT ;  /* 0x00000004d5007c0c */ /* 0x000fe4000bf46270 */
[----:B------:R-:W-:Y:S02]  /*1fc70*/  ISETP.GE.AND P1, PT, R18, UR4, PT ;  /* 0x0000000412007c0c */ /* 0x000fe4000bf26270 */
[----:B------:R-:W-:-:S07]  /*1fc80*/  ISETP.GE.AND P0, PT, R19, UR4, PT ;  /* 0x0000000413007c0c */ /* 0x000fce000bf06270 */
[-C--:B---3--:R-:W-:Y:S02]  /*1fc90*/  @!P3 LEA R6, P6, R16, R2.reuse, 0x1 ;  /* 0x000000021006b211 */ /* 0x088fe400078c08ff */
[-C--:B------:R-:W-:Y:S02]  /*1fca0*/  @!P2 LEA R8, P5, R23, R2.reuse, 0x1 ;  /* 0x000000021708a211 */ /* 0x080fe400078a08ff */
[-C--:B------:R-:W-:Y:S02]  /*1fcb0*/  @!P1 LEA R10, P4, R18, R2.reuse, 0x1 ;  /* 0x00000002120a9211 */ /* 0x080fe400078808ff */
[-C--:B0-----:R-:W-:Y:S02]  /*1fcc0*/  @!P3 LEA.HI.X R7, R16, R5.reuse, R17, 0x1, P6 ;  /* 0x000000051007b211 */ /* 0x081fe400030f0c11 */
[----:B------:R-:W-:Y:S02]  /*1fcd0*/  @!P0 LEA R2, P6, R19, R2, 0x1 ;  /* 0x0000000213028211 */ /* 0x000fe400078c08ff */
[-C--:B------:R-:W-:Y:S01]  /*1fce0*/  @!P2 LEA.HI.X R9, R23, R5.reuse, R216, 0x1, P5 ;  /* 0x000000051709a211 */ /* 0x080fe200028f0cd8 */
[----:B------:R1:W-:Y:S01]  /*1fcf0*/  @!P3 ST.E.128 desc[UR6][R6.64], RZ ;  /* 0x000000ff0600b985 */ /* 0x0003e2000c101d06 */
[----:B------:R-:W-:-:S02]  /*1fd00*/  @!P1 LEA.HI.X R11, R18, R5, R218, 0x1, P4 ;  /* 0x00000005120b9211 */ /* 0x000fc400020f0cda */
[----:B----4-:R-:W-:Y:S01]  /*1fd10*/  @!P0 LEA.HI.X R3, R19, R5, R217, 0x1, P6 ;  /* 0x0000000513038211 */ /* 0x010fe200030f0cd9 */
[----:B------:R1:W-:Y:S04]  /*1fd20*/  @!P2 ST.E.128 desc[UR6][R8.64], RZ ;  /* 0x000000ff0800a985 */ /* 0x0003e8000c101d06 */
[----:B------:R1:W-:Y:S04]  /*1fd30*/  @!P1 ST.E.128 desc[UR6][R10.64], RZ ;  /* 0x000000ff0a009985 */ /* 0x0003e8000c101d06 */
[----:B------:R1:W-:Y:S02]  /*1fd40*/  @!P0 ST.E.128 desc[UR6][R2.64], RZ ;  /* 0x000000ff02008985 */ /* 0x0003e4000c101d06 */
.L_x_664:
[----:B------:R-:W-:Y:S05]  /*1fd50*/  BSYNC B0 ;  /* 0x0000000000007941 */ /* 0x000fea0003800000 */
.L_x_655:
[----:B------:R-:W-:Y:S02]  /*1fd60*/  ULDC UR4, c[0x0][0xc3c] ;  /* 0x00030f0000047ab9 */ /* 0x000fe40000000800 */
[----:B--2---:R-:W-:-:S13]  /*1fd70*/  ISETP.GE.AND P0, PT, R31, UR4, PT ;  /* 0x000000041f007c0c */ /* 0x004fda000bf06270 */
[----:B------:R-:W-:Y:S05]  /*1fd80*/  @!P0 BRA `(.L_x_674) ;  /* 0xfffffe1000508947 */ /* 0x000fea000383ffff */
[----:B------:R-:W-:Y:S05]  /*1fd90*/  BRA `(.L_x_436) ;  /* 0x0000007000507947 */ /* 0x000fea0003800000 */
.L_x_434:
[----:B------:R-:W-:-:S08]  /*1fda0*/  NOP ;  /* 0x0000000000007918 */ /* 0x000fd00000000000 */
[----:B------:R-:W0:-:S00]  /*1fdb0*/  USETMAXREG.DEALLOC.CTAPOOL 0x28 ;  /* 0x00000028000079c8 */ /* 0x000e0000080e0500 */
[----:B0-----:R-:W-:Y:S01]  /*1fdc0*/  LOP3.LUT R2, R2, 0x3, RZ, 0xc0, !PT ;  /* 0x0000000302027812 */ /* 0x001fe200078ec0ff */
[----:B------:R-:W-:Y:S01]  /*1fdd0*/  IMAD.MOV.U32 R4, RZ, RZ, RZ ;  /* 0x000000ffff047224 */ /* 0x000fe200078e00ff */
[----:B------:R-:W-:-:S04]  /*1fde0*/  LOP3.LUT R23, R23, 0xffffffbf, RZ, 0xc0, !PT ;  /* 0xffffffbf17177812 */ /* 0x000fc800078ec0ff */
[----:B------:R-:W0:Y:S02]  /*1fdf0*/  SHFL.IDX PT, R2, R2, RZ, 0x1f ;  /* 0x00001fff02027589 */ /* 0x000e2400000e0000 */
[----:B0-----:R-:W-:-:S13]  /*1fe00*/  ISETP.NE.AND P0, PT, R2, RZ, PT ;  /* 0x000000ff0200720c */ /* 0x001fda0003f05270 */
[----:B------:R-:W-:Y:S01]  /*1fe10*/  @P0 LOP3.LUT R23, R23, 0x40, RZ, 0xfc, !PT ;  /* 0x0000004017170812 */ /* 0x000fe200078efcff */
[----:B------:R-:W-:Y:S06]  /*1fe20*/  @!P0 BRA `(.L_x_675) ;  /* 0x00000000001c8947 */ /* 0x000fec0003800000 */
[----:B------:R-:W0:Y:S08]  /*1fe30*/  S2UR UR5, SR_CgaCtaId ;  /* 0x00000000000579c3 */ /* 0x000e300000008800 */
[----:B------:R-:W-:Y:S06]  /*1fe40*/  BAR.SYNC.DEFER_BLOCKING 0x5, 0x180 ;  /* 0x0146000000007b1d */ /* 0x000fec0000010000 */
[----:B------:R-:W-:-:S02]  /*1fe50*/  UMOV UR4, 0x400 ;  /* 0x0000040000047882 */ /* 0x000fc40000000000 */
[----:B0-----:R-:W-:-:S09]  /*1fe60*/  ULEA UR4, UR5, UR4, 0x18 ;  /* 0x0000000405047291 */ /* 0x001fd2000f8ec03f */
[----:B------:R-:W0:Y:S01]  /*1fe70*/  LDS.128 R16, [UR4+0x388d0] ;  /* 0x0388d004ff107984 */ /* 0x000e220008000c00 */
[----:B------:R-:W-:Y:S06]  /*1fe80*/  BAR.ARV 0x4, 0x180 ;  /* 0x0106000000007b1d */ /* 0x000fec0000002000 */
[----:B------:R-:W-:Y:S05]  /*1fe90*/  BRA `(.L_x_676) ;  /* 0x0000000800047947 */ /* 0x000fea0003800000 */
.L_x_675:
[----:B------:R-:W-:Y:S01]  /*1fea0*/  LOP3.LUT R5, R0, 0x1f, RZ, 0xc0, !PT ;  /* 0x0000001f00057812 */ /* 0x000fe200078ec0ff */
[----:B------:R-:W-:Y:S01]  /*1feb0*/  ULDC UR4, c[0x0][0xc3c] ;  /* 0x00030f0000047ab9 */ /* 0x000fe20000000800 */
[----:B------:R-:W-:Y:S01]  /*1fec0*/  ULDC.64 UR6, c[0x0][0x208] ;  /* 0x0000820000067ab9 */ /* 0x000fe20000000a00 */
[----:B------:R-:W-:Y:S01]  /*1fed0*/  ULDC UR5, c[0x0][0xc38] ;  /* 0x00030e0000057ab9 */ /* 0x000fe20000000800 */
[----:B------:R-:W-:-:S04]  /*1fee0*/  ISETP.NE.AND P0, PT, R5, 0x1f, PT ;  /* 0x0000001f0500780c */ /* 0x000fc80003f05270 */
[----:B------:R-:W-:-:S13]  /*1fef0*/  ISETP.GE.OR P1, PT, R5, UR4, !P0 ;  /* 0x0000000405007c0c */ /* 0x000fda000c726670 */
[----:B------:R-:W0:Y:S02]  /*1ff00*/  @!P1 LDC.64 R2, c[0x0][0xc80] ;  /* 0x00032000ff029b82 */ /* 0x000e240000000a00 */
[----:B0-----:R-:W-:-:S05]  /*1ff10*/  @!P1 IMAD.WIDE.U32 R2, R5, 0x4, R2 ;  /* 0x0000000405029825 */ /* 0x001fca00078e0002 */
[----:B------:R-:W2:Y:S01]  /*1ff20*/  @!P1 LDG.E R4, desc[UR6][R2.64] ;  /* 0x0000000602049981 */ /* 0x000ea2000c1e1900 */
[C---:B------:R-:W-:Y:S01]  /*1ff30*/  ISETP.NE.AND P1, PT, R5.reuse, RZ, PT ;  /* 0x000000ff0500720c */ /* 0x040fe20003f25270 */
[----:B------:R-:W0:Y:S01]  /*1ff40*/  S2UR UR6, SR_CTAID.X ;  /* 0x00000000000679c3 */ /* 0x000e220000002500 */
[C---:B------:R-:W-:Y:S01]  /*1ff50*/  ISETP.GE.U32.AND P2, PT, R5.reuse, 0x2, PT ;  /* 0x000000020500780c */ /* 0x040fe20003f46070 */
[----:B------:R-:W-:Y:S01]  /*1ff60*/  UMOV UR4, URZ ;  /* 0x0000003f00047c82 */ /* 0x000fe20008000000 */
[C---:B------:R-:W-:Y:S01]  /*1ff70*/  ISETP.GE.U32.AND P3, PT, R5.reuse, 0x4, PT ;  /* 0x000000040500780c */ /* 0x040fe20003f66070 */
[----:B------:R-:W-:Y:S01]  /*1ff80*/  IMAD.MOV.U32 R16, RZ, RZ, RZ ;  /* 0x000000ffff107224 */ /* 0x000fe200078e00ff */
[C---:B------:R-:W-:Y:S02]  /*1ff90*/  ISETP.GE.U32.AND P4, PT, R5.reuse, 0x8, PT ;  /* 0x000000080500780c */ /* 0x040fe40003f86070 */
[----:B------:R-:W-:Y:S01]  /*1ffa0*/  ISETP.GE.U32.AND P5, PT, R5, 0x10, PT ;  /* 0x000000100500780c */ /* 0x000fe20003fa6070 */
[----:B--2---:R-:W1:Y:S02]  /*1ffb0*/  SHFL.UP PT, R6, R4, 0x1, RZ ;  /* 0x0420000004067989 */ /* 0x004e6400000e00ff */
[----:B-1----:R-:W-:-:S05]  /*1ffc0*/  SEL R7, R6, RZ, P1 ;  /* 0x000000ff06077207 */ /* 0x002fca0000800000 */
[----:B------:R-:W-:-:S05]  /*1ffd0*/  IMAD.IADD R7, R4, 0x1, R7 ;  /* 0x0000000104077824 */ /* 0x000fca00078e0207 */
[----:B------:R-:W1:Y:S02]  /*1ffe0*/  SHFL.UP PT, R6, R7, 0x2, RZ ;  /* 0x0440000007067989 */ /* 0x000e6400000e00ff */
[----:B-1----:R-:W-:-:S04]  /*1fff0*/  SEL R6, R6, RZ, P2 ;  /* 0x000000ff06067207 */ /* 0x002fc80001000000 */
[----:B------:R-:W-:-:S05]  /*20000*/  IADD3 R6, R7, R6, RZ ;  /* 0x0000000607067210 */ /* 0x000fca0007ffe0ff */
[----:B------:R-:W1:Y:S02]  /*20010*/  SHFL.UP PT, R8, R6, 0x4, RZ ;  /* 0x0480000006087989 */ /* 0x000e6400000e00ff */
[----:B-1----:R-:W-:-:S05]  /*20020*/  SEL R3, R8, RZ, P3 ;  /* 0x000000ff08037207 */ /* 0x002fca0001800000 */
[----:B------:R-:W-:-:S05]  /*20030*/  IMAD.IADD R3, R6, 0x1, R3 ;  /* 0x0000000106037824 */ /* 0x000fca00078e0203 */
[----:B------:R-:W1:Y:S02]  /*20040*/  SHFL.UP PT, R2, R3, 0x8, RZ ;  /* 0x0500000003027989 */ /* 0x000e6400000e00ff */
[----:B-1----:R-:W-:-:S05]  /*20050*/  SEL R2, R2, RZ, P4 ;  /* 0x000000ff02027207 */ /* 0x002fca0002000000 */
[----:B------:R-:W-:-:S05]  /*20060*/  IMAD.IADD R2, R3, 0x1, R2 ;  /* 0x0000000103027824 */ /* 0x000fca00078e0202 */
[----:B------:R-:W1:Y:S02]  /*20070*/  SHFL.UP PT, R7, R2, 0x10, RZ ;  /* 0x0600000002077989 */ /* 0x000e6400000e00ff */
[----:B-1----:R-:W-:-:S04]  /*20080*/  SEL R7, R7, RZ, P5 ;  /* 0x000000ff07077207 */ /* 0x002fc80002800000 */
[----:B------:R-:W-:-:S05]  /*20090*/  IADD3 R7, R2, R7, RZ ;  /* 0x0000000702077210 */ /* 0x000fca0007ffe0ff */
[----:B------:R-:W1:Y:S02]  /*200a0*/  SHFL.IDX PT, R6, R7, 0x1f, 0x1f ;  /* 0x03e01f0007067f89 */ /* 0x000e6400000e0000 */
[----:B-1----:R-:W-:-:S04]  /*200b0*/  IMAD R6, R6, UR5, RZ ;  /* 0x0000000506067c24 */ /* 0x002fc8000f8e02ff */
[----:B------:R-:W-:Y:S01]  /*200c0*/  IMAD.MOV.U32 R3, RZ, RZ, R6 ;  /* 0x000000ffff037224 */ /* 0x000fe200078e0006 */
[----:B0-----:R-:W-:-:S13]  /*200d0*/  ISETP.GT.AND P6, PT, R6, UR6, PT ;  /* 0x0000000606007c0c */ /* 0x001fda000bfc4270 */
[----:B------:R-:W-:Y:S05]  /*200e0*/  @P6 BRA `(.L_x_677) ;  /* 0x0000000000a06947 */ /* 0x000fea0003800000 */
[----:B------:R-:W0:Y:S01]  /*200f0*/  LDC R10, c[0x0][0xc3c] ;  /* 0x00030f00ff0a7b82 */ /* 0x000e220000000800 */
[----:B------:R-:W-:Y:S01]  /*20100*/  MOV R6, R3 ;  /* 0x0000000300067202 */ /* 0x000fe20000000f00 */
[----:B------:R-:W-:Y:S01]  /*20110*/  UMOV UR4, URZ ;  /* 0x0000003f00047c82 */ /* 0x000fe20008000000 */
[----:B------:R-:W-:Y:S01]  /*20120*/  ULDC UR7, c[0x0][0xc3c] ;  /* 0x00030f0000077ab9 */ /* 0x000fe20000000800 */
[----:B------:R-:W-:-:S05]  /*20130*/  ULDC UR5, c[0x0][0xc38] ;  /* 0x00030e0000057ab9 */ /* 0x000fca0000000800 */
.L_x_681:
[----:B------:R-:W-:Y:S01]  /*20140*/  UIADD3 UR4, UR4, 0x1f, URZ ;  /* 0x0000001f04047890 */ /* 0x000fe2000fffe03f */
[----:B------:R-:W-:-:S05]  /*20150*/  IMAD.U32 R19, RZ, RZ, UR7 ;  /* 0x00000007ff137e24 */ /* 0x000fca000f8e00ff */
[----:B0-----:R-:W-:-:S13]  /*20160*/  ISETP.LE.AND P6, PT, R10, UR4, PT ;  /* 0x000000040a007c0c */ /* 0x001fda000bfc3270 */
[----:B------:R-:W-:Y:S05]  /*20170*/  @P6 BRA `(.L_x_678) ;  /* 0x0000000400286947 */ /* 0x000fea0003800000 */
[----:B------:R-:W-:Y:S01]  /*20180*/  VIADD R7, R5, UR4 ;  /* 0x0000000405077c36 */ /* 0x000fe20008000000 */
[----:B------:R-:W-:Y:S01]  /*20190*/  BSSY B0, `(.L_x_679) ;  /* 0x0000008000007945 */ /* 0x000fe20003800000 */
[----:B------:R-:W-:-:S03]  /*201a0*/  MOV R4, RZ ;  /* 0x000000ff00047202 */ /* 0x000fc60000000f00 */
[----:B------:R-:W-:-:S13]  /*201b0*/  ISETP.GE.OR P6, PT, R7, R10, !P0 ;  /* 0x0000000a0700720c */ /* 0x000fda00047c6670 */
[----:B------:R-:W-:Y:S05]  /*201c0*/  @P6 BRA `(.L_x_680) ;  /* 0x0000000000106947 */ /* 0x000fea0003800000 */
[----:B------:R-:W0:Y:S01]  /*201d0*/  LDC.64 R2, c[0x0][0xc80] ;  /* 0x00032000ff027b82 */ /* 0x000e220000000a00 */
[----:B------:R-:W-:Y:S01]  /*201e0*/  ULDC.64 UR8, c[0x0][0x208] ;  /* 0x0000820000087ab9 */ /* 0x000fe20000000a00 */
[----:B0-----:R-:W-:-:S05]  /*201f0*/  IMAD.WIDE R2, R7, 0x4, R2 ;  /* 0x0000000407027825 */ /* 0x001fca00078e0202 */
[----:B------:R0:W5:Y:S02]  /*20200*/  LDG.E R4, desc[UR8][R2.64] ;  /* 0x0000000802047981 */ /* 0x000164000c1e1900 */
.L_x_680:
[----:B------:R-:W-:Y:S05]  /*20210*/  BSYNC B0 ;  /* 0x0000000000007941 */ /* 0x000fea0003800000 */
.L_x_679:
[----:B0----5:R-:W0:Y:S02]  /*20220*/  SHFL.UP PT, R2, R4, 0x1, RZ ;  /* 0x0420000004027989 */ /* 0x021e2400000e00ff */
        /* <DEDUP_REMOVED lines=16> */
[----:B------:R-:W-:-:S04]  /*20330*/  IADD3 R6, R3, R6, RZ ;  /* 0x0000000603067210 */ /* 0x000fc80007ffe0ff */
[----:B------:R-:W-:-:S13]  /*20340*/  ISETP.GT.AND P6, PT, R6, UR6, PT ;  /* 0x0000000606007c0c */ /* 0x000fda000bfc4270 */
[----:B------:R-:W-:Y:S05]  /*20350*/  @!P6 BRA `(.L_x_681) ;  /* 0xfffffffc0078e947 */ /* 0x000fea000383ffff */
[----:B------:R-:W-:-:S07]  /*20360*/  IMAD.MOV.U32 R7, RZ, RZ, R9 ;  /* 0x000000ffff077224 */ /* 0x000fce00078e0009 */
.L_x_677:
        /* <DEDUP_REMOVED lines=10> */
[----:B0-----:R-:W-:-:S06]  /*20410*/  IADD3 R2, R8, 0xffffffe, RZ ;  /* 0x0ffffffe08027810 */ /* 0x001fcc0007ffe0ff */
[----:B------:R0:W1:Y:S01]  /*20420*/  F2I.FTZ.U32.TRUNC.NTZ R3, R2 ;  /* 0x0000000200037305 */ /* 0x000062000021f000 */
[----:B------:R-:W-:Y:S05]  /*20430*/  @!P0 BRA `(.L_x_682) ;  /* 0x0000000000088947 */ /* 0x000fea0003800000 */
[----:B------:R-:W-:-:S06]  /*20440*/  VIADD R16, R19, 0xffffffff ;  /* 0xffffffff13107836 */ /* 0x000fcc0000000000 */
[----:B------:R2:W3:Y:S02]  /*20450*/  SHFL.IDX PT, R16, R7, R16, 0x1f ;  /* 0x00001f1007107589 */ /* 0x0004e400000e0000 */
.L_x_682:
[----:B---3--:R-:W-:Y:S01]  /*20460*/  IMAD R16, R16, UR5, R9 ;  /* 0x0000000510107c24 */ /* 0x008fe2000f8e0209 */
[----:B0-----:R-:W-:Y:S01]  /*20470*/  IABS R2, R12 ;  /* 0x0000000c00027213 */ /* 0x001fe20000000000 */
[----:B-12---:R-:W-:Y:S01]  /*20480*/  IMAD.MOV R7, RZ, RZ, -R3 ;  /* 0x000000ffff077224 */ /* 0x006fe200078e0a03 */
[----:B------:R-:W-:Y:S02]  /*20490*/  IADD3 R19, R19, UR4, RZ ;  /* 0x0000000413137c10 */ /* 0x000fe4000fffe0ff */
[----:B------:R-:W-:Y:S01]  /*204a0*/  IADD3 R9, -R16, UR6, RZ ;  /* 0x0000000610097c10 */ /* 0x000fe2000fffe1ff */
[----:B------:R-:W-:Y:S01]  /*204b0*/  IMAD R7, R7, R10, RZ ;  /* 0x0000000a07077224 */ /* 0x000fe200078e02ff */
[----:B------:R-:W-:Y:S01]  /*204c0*/  IADD3 R6, RZ, -R2, RZ ;  /* 0x80000002ff067210 */ /* 0x000fe20007ffe0ff */
[----:B------:R-:W-:Y:S01]  /*204d0*/  IMAD.MOV.U32 R2, RZ, RZ, RZ ;  /* 0x000000ffff027224 */ /* 0x000fe200078e00ff */
[----:B------:R-:W-:-:S03]  /*204e0*/  IABS R4, R9 ;  /* 0x0000000900047213 */ /* 0x000fc60000000000 */
[----:B------:R-:W-:-:S04]  /*204f0*/  IMAD.HI.U32 R2, R3, R7, R2 ;  /* 0x0000000703027227 */ /* 0x000fc800078e0002 */
[----:B------:R-:W-:Y:S01]  /*20500*/  IMAD.MOV.U32 R3, RZ, RZ, R4 ;  /* 0x000000ffff037224 */ /* 0x000fe200078e0004 */
[----:B------:R-:W-:-:S03]  /*20510*/  MOV R4, R6 ;  /* 0x0000000600047202 */ /* 0x000fc60000000f00 */
        /* <DEDUP_REMOVED lines=9> */
[----:B------:R-:W-:-:S06]  /*205b0*/  @P0 IADD3 R2, R2, 0x1, RZ ;  /* 0x0000000102020810 */ /* 0x000fcc0007ffe0ff */
[----:B------:R-:W-:Y:S01]  /*205c0*/  @!P2 IMAD.MOV R2, RZ, RZ, -R2 ;  /* 0x000000ffff02a224 */ /* 0x000fe200078e0a02 */
[----:B------:R-:W-:-:S05]  /*205d0*/  @!P1 LOP3.LUT R2, RZ, R12, RZ, 0x33, !PT ;  /* 0x0000000cff029212 */ /* 0x000fca00078e33ff */
[--C-:B------:R-:W-:Y:S02]  /*205e0*/  IMAD.MOV R17, RZ, RZ, -R2.reuse ;  /* 0x000000ffff117224 */ /* 0x100fe400078e0a02 */
[----:B------:R-:W-:Y:S02]  /*205f0*/  IMAD.MOV.U32 R18, RZ, RZ, R2 ;  /* 0x000000ffff127224 */ /* 0x000fe400078e0002 */
[----:B------:R-:W-:Y:S01]  /*20600*/  IMAD R17, R12, R17, R9 ;  /* 0x000000110c117224 */ /* 0x000fe200078e0209 */
[----:B------:R-:W-:Y:S06]  /*20610*/  BRA `(.L_x_683) ;  /* 0x00000000000c7947 */ /* 0x000fec0003800000 */
.L_x_678:
[----:B------:R-:W-:Y:S01]  /*20620*/  IMAD.MOV.U32 R17, RZ, RZ, RZ ;  /* 0x000000ffff117224 */ /* 0x000fe200078e00ff */
[----:B------:R-:W-:Y:S01]  /*20630*/  MOV R16, UR6 ;  /* 0x0000000600107c02 */ /* 0x000fe20008000f00 */
[----:B------:R-:W-:-:S07]  /*20640*/  IMAD.MOV.U32 R18, RZ, RZ, RZ ;  /* 0x000000ffff127224 */ /* 0x000fce00078e00ff */
.L_x_683:
[----:B------:R-:W-:-:S13]  /*20650*/  ISETP.NE.AND P0, PT, R5, RZ, PT ;  /* 0x000000ff0500720c */ /* 0x000fda0003f05270 */
[----:B------:R-:W0:Y:S01]  /*20660*/  @!P0 S2R R3, SR_CgaCtaId ;  /* 0x0000000000038919 */ /* 0x000e220000008800 */
[----:B------:R-:W-:-:S04]  /*20670*/  @!P0 MOV R2, 0x400 ;  /* 0x0000040000028802 */ /* 0x000fc80000000f00 */
[----:B0-----:R-:W-:-:S05]  /*20680*/  @!P0 LEA R2, R3, R2, 0x18 ;  /* 0x0000000203028211 */ /* 0x001fca00078ec0ff */
[----:B------:R1:W-:Y:S01]  /*20690*/  @!P0 STS.128 [R2+0x388d0], R16 ;  /* 0x0388d01002008388 */ /* 0x0003e20000000c00 */
[----:B------:R-:W-:Y:S06]  /*206a0*/  BAR.ARV 0x5, 0x180 ;  /* 0x0146000000007b1d */ /* 0x000fec0000002000 */
.L_x_676:
[----:B------:R2:W-:Y:S01]  /*206b0*/  STL [R1+0x30], RZ ;  /* 0x000030ff01007387 */ /* 0x0005e20000100800 */
[----:B------:R-:W-:Y:S01]  /*206c0*/  ULDC UR4, c[0x0][0xc3c] ;  /* 0x00030f0000047ab9 */ /* 0x000fe20000000800 */
[----:B------:R-:W-:Y:S01]  /*206d0*/  IMAD.MOV.U32 R29, RZ, RZ, 0x1 ;  /* 0x00000001ff1d7424 */ /* 0x000fe200078e00ff */
[----:B0-----:R-:W-:Y:S02]  /*206e0*/  ISETP.GE.AND P0, PT, R19, UR4, PT ;  /* 0x0000000413007c0c */ /* 0x001fe4000bf06270 */
[----:B------:R-:W-:-:S11]  /*206f0*/  MOV R27, RZ ;  /* 0x000000ff001b7202 */ /* 0x000fd60000000f00 */
[----:B--2---:R-:W-:Y:S05]  /*20700*/  @P0 BRA `(.L_x_684) ;  /* 0x0000006400180947 */ /* 0x004fea0003800000 */
[----:B------:R-:W0:Y:S01]  /*20710*/  S2UR UR5, SR_CgaCtaId ;  /* 0x00000000000579c3 */ /* 0x000e220000008800 */
[----:B------:R2:W-:Y:S01]  /*20720*/  STL [R1+0x30], RZ ;  /* 0x000030ff01007387 */ /* 0x0005e20000100800 */
[C---:B------:R-:W-:Y:S01]  /*20730*/  IMAD.SHL.U32 R36, R0.reuse, 0x8, RZ ;  /* 0x0000000800247824 */ /* 0x040fe200078e00ff */
[----:B-1----:R-:W-:Y:S01]  /*20740*/  LOP3.LUT R2, R0, 0x7f, RZ, 0xc0, !PT ;  /* 0x0000007f00027812 */ /* 0x002fe200078ec0ff */
[----:B------:R-:W-:Y:S01]  /*20750*/  UMOV UR4, 0x400 ;  /* 0x0000040000047882 */ /* 0x000fe20000000000 */
[----:B------:R-:W-:Y:S01]  /*20760*/  BSSY B8, `(.L_x_684) ;  /* 0x0000640000087945 */ /* 0x000fe20003800000 */
[----:B------:R-:W-:Y:S01]  /*20770*/  IMAD.MOV.U32 R30, RZ, RZ, 0x1 ;  /* 0x00000001ff1e7424 */ /* 0x000fe200078e00ff */
[----:B------:R-:W-:Y:S01]  /*20780*/  LOP3.LUT R3, R36, 0x1f8, RZ, 0xc0, !PT ;  /* 0x000001f824037812 */ /* 0x000fe200078ec0ff */
[----:B------:R-:W-:Y:S01]  /*20790*/  IMAD.SHL.U32 R34, R2, 0x8, RZ ;  /* 0x0000000802227824 */ /* 0x000fe200078e00ff */
[----:B------:R-:W-:Y:S01]  /*207a0*/  SHF.R.U32.HI R2, RZ, 0x3, R2 ;  /* 0x00000003ff027819 */ /* 0x000fe20000011602 */
[----:B------:R-:W-:Y:S01]  /*207b0*/  IMAD.MOV.U32 R28, RZ, RZ, RZ ;  /* 0x000000ffff1c7224 */ /* 0x000fe200078e00ff */
[----:B------:R-:W-:Y:S01]  /*207c0*/  LOP3.LUT R3, R3, 0x38, R0, 0x78, !PT ;  /* 0x0000003803037812 */ /* 0x000fe200078e7800 */
[----:B------:R-:W-:Y:S01]  /*207d0*/  IMAD.MOV.U32 R27, RZ, RZ, RZ ;  /* 0x000000ffff1b7224 */ /* 0x000fe200078e00ff */
[----:B------:R-:W-:Y:S01]  /*207e0*/  SHF.L.U32 R0, R0, 0x4, RZ ;  /* 0x0000000400007819 */ /* 0x000fe200000006ff */
[----:B------:R-:W-:Y:S01]  /*207f0*/  ULDC.64 UR38, c[0x0][0x198] ;  /* 0x0000660000267ab9 */ /* 0x000fe20000000a00 */
[----:B------:R-:W-:Y:S01]  /*20800*/  LOP3.LUT R34, R3, 0x200, R34, 0xf8, !PT ;  /* 0x0000020003227812 */ /* 0x000fe200078ef822 */
[----:B------:R-:W-:Y:S01]  /*20810*/  ULOP3.LUT UR37, UR60, 0x2, URZ, 0xfc, !UPT ;  /* 0x000000023c257892 */ /* 0x000fe2000f8efc3f */
[----:B------:R-:W-:Y:S01]  /*20820*/  LOP3.LUT R36, R36, 0x38, RZ, 0xc0, !PT ;  /* 0x0000003824247812 */ /* 0x000fe200078ec0ff */
[----:B------:R-:W-:Y:S01]  /*20830*/  ULDC UR36, c[0x0][0xc] ;  /* 0x0000030000247ab9 */ /* 0x000fe20000000800 */
[----:B------:R-:W-:-:S02]  /*20840*/  LOP3.LUT R0, R2, 0x70, R0, 0xf8, !PT ;  /* 0x0000007002007812 */ /* 0x000fc400078ef800 */
[----:B------:R-:W-:Y:S02]  /*20850*/  MOV R29, 0x1 ;  /* 0x00000001001d7802 */ /* 0x000fe40000000f00 */
[C---:B------:R-:W-:Y:S01]  /*20860*/  LOP3.LUT R3, R36.reuse, 0x40, RZ, 0xfc, !PT ;  /* 0x0000004024037812 */ /* 0x040fe200078efcff */
[----:B0-----:R-:W-:Y:S01]  /*20870*/  ULEA UR4, UR5, UR4, 0x18 ;  /* 0x0000000405047291 */ /* 0x001fe2000f8ec03f */
[C---:B------:R-:W-:Y:S02]  /*20880*/  LOP3.LUT R2, R36.reuse, 0x80, RZ, 0xfc, !PT ;  /* 0x0000008024027812 */ /* 0x040fe400078efcff */
[----:B------:R-:W-:-:S03]  /*20890*/  LOP3.LUT R0, R36, 0xc0, RZ, 0xfc, !PT ;  /* 0x000000c024007812 */ /* 0x000fc600078efcff */
[----:B------:R-:W-:-:S05]  /*208a0*/  IMAD.U32 R22, RZ, RZ, UR4 ;  /* 0x00000004ff167e24 */ /* 0x000fca000f8e00ff */
[----:B--2---:R-:W-:-:S07]  /*208b0*/  LEA R37, R34, R22, 0x1 ;  /* 0x0000001622257211 */ /* 0x004fce00078e08ff */
.L_x_793:
[----:B0-----:R-:W0:Y:S01]  /*208c0*/  LDC.64 R2, c[0x0][0xc88] ;  /* 0x00032200ff027b82 */ /* 0x001e220000000a00 */
[----:B------:R-:W-:Y:S01]  /*208d0*/  ULDC.64 UR4, c[0x0][0x208] ;  /* 0x0000820000047ab9 */ /* 0x000fe20000000a00 */
[----:B0-----:R-:W-:-:S05]  /*208e0*/  IMAD.WIDE R2, R19, 0x4, R2 ;  /* 0x0000000413027825 */ /* 0x001fca00078e0202 */
[----:B--2---:R-:W2:Y:S01]  /*208f0*/  LDG.E R31, desc[UR4][R2.64] ;  /* 0x00000004021f7981 */ /* 0x004ea2000c1e1900 */
[----:B------:R-:W-:Y:S05]  /*20900*/  YIELD ;  /* 0x0000000000007946 */ /* 0x000fea0003800000 */
[----:B------:R-:W-:Y:S01]  /*20910*/  ULDC.64 UR4, c[0x0][0xa28] ;  /* 0x00028a0000047ab9 */ /* 0x000fe20000000a00 */
[----:B------:R-:W-:Y:S01]  /*20920*/  ULDC.64 UR8, c[0x0][0xa18] ;  /* 0x0002860000087ab9 */ /* 0x000fe20000000a00 */
[----:B------:R-:W-:Y:S01]  /*20930*/  ISETP.NE.U32.AND P0, PT, RZ, UR4, PT ;  /* 0x00000004ff007c0c */ /* 0x000fe2000bf05070 */
[----:B------:R-:W-:Y:S01]  /*20940*/  IMAD.MOV.U32 R9, RZ, RZ, RZ ;  /* 0x000000ffff097224 */ /* 0x000fe200078e00ff */
[----:B------:R-:W-:Y:S01]  /*20950*/  ULDC.64 UR10, c[0x0][0x208] ;  /* 0x00008200000a7ab9 */ /* 0x000fe20000000a00 */
[----:B------:R-:W-:Y:S01]  /*20960*/  ULDC.64 UR6, c[0x0][0xa10] ;  /* 0x0002840000067ab9 */ /* 0x000fe20000000a00 */
[----:B------:R-:W-:-:S02]  /*20970*/  ISETP.NE.AND.EX P0, PT, RZ, UR5, PT, P0 ;  /* 0x00000005ff007c0c */ /* 0x000fc4000bf05300 */
[----:B------:R-:W-:-:S04]  /*20980*/  ISETP.NE.U32.AND P2, PT, RZ, UR8, PT ;  /* 0x00000008ff007c0c */ /* 0x000fc8000bf45070 */
[----:B------:R-:W-:Y:S02]  /*20990*/  ISETP.NE.AND.EX P2, PT, RZ, UR9, PT, P2 ;  /* 0x00000009ff007c0c */ /* 0x000fe4000bf45320 */
[----:B--2---:R-:W-:-:S05]  /*209a0*/  SHF.R.S32.HI R0, RZ, 0x1f, R31 ;  /* 0x0000001fff007819 */ /* 0x004fca000001141f */
[C---:B------:R-:W-:Y:S01]  /*209b0*/  @P0 LEA R2, P1, R31.reuse, UR4, 0x2 ;  /* 0x000000041f020c11 */ /* 0x040fe2000f8210ff */
[C---:B------:R-:W-:Y:S01]  /*209c0*/  IMAD.SHL.U32 R24, R31.reuse, 0x4, RZ ;  /* 0x000000041f187824 */ /* 0x040fe200078e00ff */
[C-C-:B------:R-:W-:Y:S01]  /*209d0*/  SHF.L.U64.HI R25, R31.reuse, 0x2, R0.reuse ;  /* 0x000000021f197819 */ /* 0x140fe20000010200 */
[----:B------:R0:W-:Y:S01]  /*209e0*/  STL [R1+0x1c], R0 ;  /* 0x00001c0001007387 */ /* 0x0001e20000100800 */
[----:B------:R-:W-:Y:S01]  /*209f0*/  @P0 LEA.HI.X R3, R31, UR5, R0, 0x2, P1 ;  /* 0x000000051f030c11 */ /* 0x000fe200088f1400 */
[----:B------:R-:W-:-:S04]  /*20a00*/  ULDC.64 UR4, c[0x0][0xa00] ;  /* 0x0002800000047ab9 */ /* 0x000fc80000000a00 */
[----:B------:R1:W2:Y:S01]  /*20a10*/  @P0 LDG.E R9, desc[UR10][R2.64] ;  /* 0x0000000a02090981 */ /* 0x0002a2000c1e1900 */
[----:B------:R-:W-:Y:S02]  /*20a20*/  ISETP.NE.U32.AND P0, PT, RZ, UR4, PT ;  /* 0x00000004ff007c0c */ /* 0x000fe4000bf05070 */
[----:B------:R-:W-:Y:S01]  /*20a30*/  ISETP.NE.U32.AND P1, PT, RZ, UR6, PT ;  /* 0x00000006ff007c0c */ /* 0x000fe2000bf25070 */
[----:B0-----:R-:W-:Y:S01]  /*20a40*/  IMAD.MOV.U32 R0, RZ, RZ, RZ ;  /* 0x000000ffff007224 */ /* 0x001fe200078e00ff */
[----:B------:R-:W-:Y:S02]  /*20a50*/  ISETP.NE.AND.EX P0, PT, RZ, UR5, PT, P0 ;  /* 0x00000005ff007c0c */ /* 0x000fe4000bf05300 */
[----:B------:R-:W-:Y:S02]  /*20a60*/  ISETP.NE.AND.EX P1, PT, RZ, UR7, PT, P1 ;  /* 0x00000007ff007c0c */ /* 0x000fe4000bf25310 */
[C---:B------:R-:W-:Y:S02]  /*20a70*/  IADD3 R4, P4, R24.reuse, UR6, RZ ;  /* 0x0000000618047c10 */ /* 0x040fe4000ff9e0ff */
[----:B-1----:R-:W-:Y:S01]  /*20a80*/  IADD3 R2, P3, R24, UR4, RZ ;  /* 0x0000000418027c10 */ /* 0x002fe2000ff7e0ff */
[----:B------:R-:W-:Y:S01]  /*20a90*/  ULDC UR4, c[0x0][0x288] ;  /* 0x0000a20000047ab9 */ /* 0x000fe20000000800 */
[----:B------:R-:W-:-:S02]  /*20aa0*/  MOV R35, RZ ;  /* 0x000000ff00237202 */ /* 0x000fc40000000f00 */
[C---:B------:R-:W-:Y:S02]  /*20ab0*/  IADD3.X R3, R25.reuse, UR5, RZ, P3, !PT ;  /* 0x0000000519037c10 */ /* 0x040fe40009ffe4ff */
[----:B------:R-:W-:Y:S01]  /*20ac0*/  @P2 IADD3 R6, P3, R24, UR8, RZ ;  /* 0x0000000818062c10 */ /* 0x000fe2000ff7e0ff */
[----:B------:R-:W-:Y:S01]  /*20ad0*/  IMAD.U32 R8, RZ, RZ, UR4 ;  /* 0x00000004ff087e24 */ /* 0x000fe2000f8e00ff */
[----:B------:R-:W-:Y:S01]  /*20ae0*/  ULDC.64 UR4, c[0x0][0x418] ;  /* 0x0001060000047ab9 */ /* 0x000fe20000000a00 */
[C---:B------:R-:W-:Y:S01]  /*20af0*/  IADD3.X R5, R25.reuse, UR7, RZ, P4, !PT ;  /* 0x0000000719057c10 */ /* 0x040fe2000a7fe4ff */
[----:B------:R-:W5:Y:S01]  /*20b00*/  @P0 LDG.E R35, desc[UR10][R2.64] ;  /* 0x0000000a02230981 */ /* 0x000f62000c1e1900 */
[----:B------:R-:W-:Y:S01]  /*20b10*/  @P2 IADD3.X R7, R25, UR9, RZ, P3, !PT ;  /* 0x0000000919072c10 */ /* 0x000fe20009ffe4ff */
[----:B------:R-:W-:Y:S02]  /*20b20*/  UISETP.NE.U32.AND UP0, UPT, UR4, URZ, UPT ;  /* 0x0000003f0400728c */ /* 0x000fe4000bf05070 */
[----:B------:R-:W5:Y:S01]  /*20b30*/  @P1 LDG.E R0, desc[UR10][R4.64] ;  /* 0x0000000a04001981 */ /* 0x000f62000c1e1900 */
[----:B------:R-:W-:-:S03]  /*20b40*/  ULDC UR4, c[0x0][0x424] ;  /* 0x0001090000047ab9 */ /* 0x000fc60000000800 */
[----:B------:R0:W3:Y:S01]  /*20b50*/  @P2 LDG.E R8, desc[UR10][R6.64] ;  /* 0x0000000a06082981 */ /* 0x0000e2000c1e1900 */
[----:B------:R-:W-:-:S03]  /*20b60*/  UISETP.NE.AND.EX UP0, UPT, UR5, URZ, UPT, UP0 ;  /* 0x0000003f0500728c */ /* 0x000fc6000bf05300 */
[----:B------:R-:W-:Y:S01]  /*20b70*/  ULDC UR5, c[0x0][0x2f0] ;  /* 0x0000bc0000057ab9 */ /* 0x000fe20000000800 */
[----:B------:R-:W-:-:S04]  /*20b80*/  USEL UR4, UR4, 0x1, UP0 ;  /* 0x0000000104047887 */ /* 0x000fc80008000000 */
[----:B------:R-:W-:-:S03]  /*20b90*/  UIMAD UR4, UR4, UR5, URZ ;  /* 0x00000005040472a4 */ /* 0x000fc6000f8e023f */
[----:B------:R-:W-:Y:S02]  /*20ba0*/  ULDC UR5, c[0x0][0x348] ;  /* 0x0000d20000057ab9 */ /* 0x000fe40000000800 */
[----:B0-----:R-:W-:Y:S01]  /*20bb0*/  MOV R6, UR5 ;  /* 0x0000000500067c02 */ /* 0x001fe20008000f00 */
[----:B--2---:R-:W-:Y:S04]  /*20bc0*/  STL [R1+0x10], R9 ;  /* 0x0000100901007387 */ /* 0x004fe80000100800 */
[----:B---3--:R0:W-:Y:S02]  /*20bd0*/  STL [R1+0x28], R8 ;  /* 0x0000280801007387 */ /* 0x0081e40000100800 */
[----:B0-----:R-:W-:Y:S01]  /*20be0*/  IMAD.U32 R8, RZ, RZ, UR4 ;  /* 0x00000004ff087e24 */ /* 0x001fe2000f8e00ff */
[----:B------:R-:W-:Y:S06]  /*20bf0*/  @P2 BRA `(.L_x_685) ;  /* 0x0000000000182947 */ /* 0x000fec0003800000 */
[----:B------:R-:W-:Y:S05]  /*20c00*/  @!P0 BRA `(.L_x_685) ;  /* 0x0000000000148947 */ /* 0x000fea0003800000 */
[----:B------:R-:W-:Y:S02]  /*20c10*/  ULDC.64 UR4, c[0x0][0x208] ;  /* 0x0000820000047ab9 */ /* 0x000fe40000000a00 */
[----:B------:R-:W2:Y:S04]  /*20c20*/  LDG.E R10, desc[UR4][R2.64] ;  /* 0x00000004020a7981 */ /* 0x000ea8000c1e1900 */
[----:B------:R-:W2:Y:S02]  /*20c30*/  LDG.E R7, desc[UR4][R2.64+0x4] ;  /* 0x0000040402077981 */ /* 0x000ea4000c1e1900 */
[----:B--2---:R-:W-:-:S05]  /*20c40*/  IMAD.IADD R2, R7, 0x1, -R10 ;  /* 0x0000000107027824 */ /* 0x004fca00078e0a0a */
[----:B------:R0:W-:Y:S02]  /*20c50*/  STL [R1+0x28], R2 ;  /* 0x0000280201007387 */ /* 0x0001e40000100800 */
.L_x_685:
[----:B------:R-:W-:Y:S01]  /*20c60*/  ULDC.64 UR4, c[0x0][0xa20] ;  /* 0x0002880000047ab9 */ /* 0x000fe20000000a00 */
[----:B------:R-:W-:Y:S02]  /*20c70*/  MOV R33, R31 ;  /* 0x0000001f00217202 */ /* 0x000fe40000000f00 */
[----:B------:R-:W-:-:S04]  /*20c80*/  ISETP.NE.U32.AND P0, PT, RZ, UR4, PT ;  /* 0x00000004ff007c0c */ /* 0x000fc8000bf05070 */
[----:B------:R-:W-:-:S13]  /*20c90*/  ISETP.NE.AND.EX P0, PT, RZ, UR5, PT, P0 ;  /* 0x00000005ff007c0c */ /* 0x000fda000bf05300 */
[----:B------:R-:W-:Y:S05]  /*20ca0*/  @!P0 BRA `(.L_x_686) ;  /* 0x0000000000148947 */ /* 0x000fea0003800000 */
[----:B0-----:R-:W-:Y:S01]  /*20cb0*/  IADD3 R2, P0, R24, UR4, RZ ;  /* 0x0000000418027c10 */ /* 0x001fe2000ff1e0ff */
[----:B------:R-:W-:-:S03]  /*20cc0*/  ULDC.64 UR6, c[0x0][0x208] ;  /* 0x0000820000067ab9 */ /* 0x000fc60000000a00 */
[----:B------:R-:W-:-:S05]  /*20cd0*/  IADD3.X R3, R25, UR5, RZ, P0, !PT ;  /* 0x0000000519037c10 */ /* 0x000fca00087fe4ff */
[----:B------:R1:W5:Y:S01]  /*20ce0*/  LDG.E R8, desc[UR6][R2.64] ;  /* 0x0000000602087981 */ /* 0x000362000c1e1900 */
[----:B------:R-:W-:Y:S05]  /*20cf0*/  BRA `(.L_x_687) ;  /* 0x0000000000287947 */ /* 0x000fea0003800000 */
.L_x_686:
[----:B------:R-:W-:Y:S02]  /*20d00*/  ULDC.64 UR4, c[0x0][0xa08] ;  /* 0x0002820000047ab9 */ /* 0x000fe40000000a00 */
[----:B------:R-:W-:-:S04]  /*20d10*/  ISETP.NE.U32.AND P0, PT, RZ, UR4, PT ;  /* 0x00000004ff007c0c */ /* 0x000fc8000bf05070 */
[----:B------:R-:W-:-:S13]  /*20d20*/  ISETP.NE.AND.EX P0, PT, RZ, UR5, PT, P0 ;  /* 0x00000005ff007c0c */ /* 0x000fda000bf05300 */
[----:B------:R-:W-:Y:S05]  /*20d30*/  @!P0 BRA `(.L_x_687) ;  /* 0x0000000000188947 */ /* 0x000fea0003800000 */
[----:B0-----:R-:W0:Y:S01]  /*20d40*/  LDC.64 R2, c[0x0][0xa08] ;  /* 0x00028200ff027b82 */ /* 0x001e220000000a00 */
[----:B------:R-:W-:Y:S01]  /*20d50*/  ULDC.64 UR4, c[0x0][0x208] ;  /* 0x0000820000047ab9 */ /* 0x000fe20000000a00 */
[----:B0-----:R-:W-:-:S05]  /*20d60*/  IMAD.WIDE R2, R33, 0x4, R2 ;  /* 0x0000000421027825 */ /* 0x001fca00078e0202 */
[----:B------:R-:W2:Y:S04]  /*20d70*/  LDG.E R8, desc[UR4][R2.64] ;  /* 0x0000000402087981 */ /* 0x000ea8000c1e1900 */
[----:B------:R-:W2:Y:S02]  /*20d80*/  LDG.E R7, desc[UR4][R2.64+0x4] ;  /* 0x0000040402077981 */ /* 0x000ea4000c1e1900 */
[----:B--2---:R-:W-:-:S07]  /*20d90*/  IMAD.IADD R8, R7, 0x1, -R8 ;  /* 0x0000000107087824 */ /* 0x004fce00078e0a08 */
.L_x_687:
[----:B------:R-:W-:Y:S02]  /*20da0*/  ULDC.64 UR4, c[0x0][0x208] ;  /* 0x0000820000047ab9 */ /* 0x000fe40000000a00 */
[----:B-1----:R-:W2:Y:S04]  /*20db0*/  @P1 LDG.E R3, desc[UR4][R4.64] ;  /* 0x0000000404031981 */ /* 0x002ea8000c1e1900 */
[----:B0-----:R-:W2:Y:S01]  /*20dc0*/  @P1 LDG.E R2, desc[UR4][R4.64+0x4] ;  /* 0x0000040404021981 */ /* 0x001ea2000c1e1900 */
[----:B------:R-:W-:Y:S01]  /*20dd0*/  BSSY B0, `(.L_x_688) ;  /* 0x0000197000007945 */ /* 0x000fe20003800000 */
[----:B--2---:R-:W-:Y:S01]  /*20de0*/  @P1 IMAD.IADD R6, R2, 0x1, -R3 ;  /* 0x0000000102061824 */ /* 0x004fe200078e0a03 */
[----:B-----5:R-:W-:-:S05]  /*20df0*/  IADD3 R3, -R9, R8, RZ ;  /* 0x0000000809037210 */ /* 0x020fca0007ffe1ff */
[----:B------:R-:W-:-:S05]  /*20e00*/  IMAD.IADD R2, R3, 0x1, R6 ;  /* 0x0000000103027824 */ /* 0x000fca00078e0206 */
[----:B------:R0:W-:Y:S02]  /*20e10*/  STL [R1+0xc], R2 ;  /* 0x00000c0201007387 */ /* 0x0001e40000100800 */
[----:B0-----:R-:W-:-:S04]  /*20e20*/  VIADD R2, R2, 0x4f ;  /* 0x0000004f02027836 */ /* 0x001fc80000000000 */
[----:B------:R-:W-:-:S05]  /*20e30*/  IMAD.HI R2, R2, 0x66666667, RZ ;  /* 0x6666666702027827 */ /* 0x000fca00078e02ff */
[----:B------:R-:W-:-:S04]  /*20e40*/  SHF.R.U32.HI R7, RZ, 0x1f, R2 ;  /* 0x0000001fff077819 */ /* 0x000fc80000011602 */
[----:B------:R-:W-:-:S05]  /*20e50*/  LEA.HI.SX32 R4, R2, R7, 0x1b ;  /* 0x0000000702047211 */ /* 0x000fca00078fdaff */
[----:B------:R-:W-:Y:S01]  /*20e60*/  IMAD R7, R4, 0x50, -R3 ;  /* 0x0000005004077824 */ /* 0x000fe200078e0a03 */
[----:B------:R-:W-:Y:S01]  /*20e70*/  IADD3 R3, -R3, RZ, RZ ;  /* 0x000000ff03037210 */ /* 0x000fe20007ffe1ff */
[----:B------:R0:W-:Y:S03]  /*20e80*/  STL [R1+0x2c], R4 ;  /* 0x00002c0401007387 */ /* 0x0001e60000100800 */
[----:B------:R-:W-:Y:S02]  /*20e90*/  VIMNMX R7, R7, R6, PT ;  /* 0x0000000607077248 */ /* 0x000fe40003fe0100 */
[----:B0-----:R-:W-:-:S04]  /*20ea0*/  VIMNMX R4, RZ, R3, !PT ;  /* 0x00000003ff047248 */ /* 0x001fc80007fe0100 */
        /* <DEDUP_REMOVED lines=10> */
[----:B------:R-:W-:Y:S05]  /*20f50*/  @!P2 BRA `(.L_x_689) ;  /* 0x0000001400f8a947 */ /* 0x000fea0003800000 */
[----:B------:R-:W-:Y:S01]  /*20f60*/  UMOV UR4, 0xffffffff ;  /* 0xffffffff00047882 */ /* 0x000fe20000000000 */
[----:B------:R-:W-:Y:S02]  /*20f70*/  SEL R2, R33, RZ, !P1 ;  /* 0x000000ff21027207 */ /* 0x000fe40004800000 */
[----:B------:R-:W-:Y:S05]  /*20f80*/  BRA.DIV UR4, `(.L_x_690) ;  /* 0x0000007204347947 */ /* 0x000fea000b800000 */
[----:B------:R-:W0:Y:S02]  /*20f90*/  S2R R5, SR_TID.X ;  /* 0x0000000000057919 */ /* 0x000e240000002100 */
[----:B0-----:R-:W-:-:S04]  /*20fa0*/  SHF.R.U32.HI R5, RZ, 0x5, R5 ;  /* 0x00000005ff057819 */ /* 0x001fc80000011605 */
[----:B------:R-:W-:-:S05]  /*20fb0*/  LOP3.LUT R5, R5, 0x3, RZ, 0xc0, !PT ;  /* 0x0000000305057812 */ /* 0x000fca00078ec0ff */
[----:B------:R0:W1:Y:S02]  /*20fc0*/  SHFL.IDX PT, R14, R5, RZ, 0x1f ;  /* 0x00001fff050e7589 */ /* 0x00006400000e0000 */
.L_x_861:
[----:B-1----:R-:W-:Y:S02]  /*20fd0*/  ISETP.NE.AND P0, PT, R14, RZ, PT ;  /* 0x000000ff0e00720c */ /* 0x002fe40003f05270 */
[----:B------:R-:W-:-:S11]  /*20fe0*/  PLOP3.LUT P6, PT, PT, PT, PT, 0x8, 0x0 ;  /* 0x000000000000781c */ /* 0x000fd60003fce170 */
[----:B------:R-:W-:Y:S05]  /*20ff0*/  @P0 BRA `(.L_x_691) ;  /* 0x00000000000c0947 */ /* 0x000fea0003800000 */
[----:B------:R-:W-:-:S03]  /*21000*/  UMOV UR4, 0xffffffff ;  /* 0xffffffff00047882 */ /* 0x000fc60000000000 */
[----:B------:R-:W-:Y:S05]  /*21010*/  BRA.DIV UR4, `(.L_x_692) ;  /* 0x0000007204447947 */ /* 0x000fea000b800000 */
[----:B------:R-:W-:-:S13]  /*21020*/  ELECT P6, URZ, PT ;  /* 0x00000000003f782f */ /* 0x000fda00038c0000 */
.L_x_691:
[----:B0-----:R-:W2:Y:S01]  /*21030*/  LDL R5, [R1+0x30] ;  /* 0x0000300001057983 */ /* 0x001ea20000100800 */
[----:B------:R-:W-:Y:S01]  /*21040*/  BSSY B1, `(.L_x_693) ;  /* 0x0000008000017945 */ /* 0x000fe20003800000 */
[----:B--2---:R-:W-:-:S04]  /*21050*/  IADD3 R5, R5, 0x1, RZ ;  /* 0x0000000105057810 */ /* 0x004fc80007ffe0ff */
[----:B------:R-:W-:-:S04]  /*21060*/  LEA.HI R6, R5, R5, RZ, 0x1 ;  /* 0x0000000505067211 */ /* 0x000fc800078f08ff */
[----:B------:R-:W-:-:S05]  /*21070*/  LOP3.LUT R6, R6, 0xfffffffe, RZ, 0xc0, !PT ;  /* 0xfffffffe06067812 */ /* 0x000fca00078ec0ff */
[----:B------:R-:W-:-:S05]  /*21080*/  IMAD.IADD R5, R5, 0x1, -R6 ;  /* 0x0000000105057824 */ /* 0x000fca00078e0a06 */
[----:B------:R-:W-:-:S04]  /*21090*/  SHF.L.U32 R5, R5, 0x1f, RZ ;  /* 0x0000001f05057819 */ /* 0x000fc800000006ff */
[----:B------:R-:W0:Y:S02]  /*210a0*/  SYNCS.PHASECHK.TRANS64.TRYWAIT P0, [R22+URZ+0x38820], R5 ;  /* 0x03882005160075a7 */ /* 0x000e24000800017f */
[----:B0-----:R-:W-:Y:S05]  /*210b0*/  @!P0 BRA `(.L_x_694) ;  /* 0x00000070003c8947 */ /* 0x001fea0003800000 */
.L_x_864:
[----:B------:R-:W-:Y:S05]  /*210c0*/  BSYNC B1 ;  /* 0x0000000000017941 */ /* 0x000fea0003800000 */
.L_x_693:
[----:B------:R-:W-:Y:S04]  /*210d0*/  BSSY B1, `(.L_x_695) ;  /* 0x00000aa000017945 */ /* 0x000fe80003800000 */
[----:B------:R-:W-:Y:S05]  /*210e0*/  @!P6 BRA `(.L_x_696) ;  /* 0x0000000800a0e947 */ /* 0x000fea0003800000 */
[----:B------:R-:W-:Y:S01]  /*210f0*/  IMAD R9, R28, 0x8, R22 ;  /* 0x000000081c097824 */ /* 0x000fe200078e0216 */
[----:B------:R-:W-:Y:S01]  /*21100*/  SHF.L.U32 R8, R30, 0x1f, RZ ;  /* 0x0000001f1e087819 */ /* 0x000fe200000006ff */
[----:B------:R-:W1:Y:S01]  /*21110*/  S2R R6, SR_TID.X ;  /* 0x0000000000067919 */ /* 0x000e620000002100 */
[----:B------:R-:W-:Y:S02]  /*21120*/  BSSY B2, `(.L_x_697) ;  /* 0x0000005000027945 */ /* 0x000fe40003800000 */
[----:B------:R-:W2:Y:S01]  /*21130*/  SYNCS.PHASECHK.TRANS64.TRYWAIT P0, [R9+URZ+0x388a0], R8 ;  /* 0x0388a008090075a7 */ /* 0x000ea2000800017f */
[----:B-1----:R-:W-:-:S04]  /*21140*/  LOP3.LUT R6, R6, 0x7f, RZ, 0xc0, !PT ;  /* 0x0000007f06067812 */ /* 0x002fc800078ec0ff */
[----:B------:R-:W-:Y:S01]  /*21150*/  ISETP.NE.AND P1, PT, R6, RZ, PT ;  /* 0x000000ff0600720c */ /* 0x000fe20003f25270 */
[----:B--2---:R-:W-:-:S12]  /*21160*/  @!P0 BRA `(.L_x_698) ;  /* 0x0000007000248947 */ /* 0x004fd80003800000 */
.L_x_865:
[----:B------:R-:W-:Y:S05]  /*21170*/  BSYNC B2 ;  /* 0x0000000000027941 */ /* 0x000fea0003800000 */
.L_x_697:
[----:B------:R-:W-:Y:S04]  /*21180*/  BSSY B2, `(.L_x_699) ;  /* 0x0000009000027945 */ /* 0x000fe80003800000 */
[----:B------:R-:W-:Y:S05]  /*21190*/  @P1 BRA `(.L_x_700) ;  /* 0x00000000001c1947 */ /* 0x000fea0003800000 */
[----:B------:R-:W2:Y:S01]  /*211a0*/  S2R R6, SR_TID.X ;  /* 0x0000000000067919 */ /* 0x000ea20000002100 */
[----:B0-----:R-:W-:-:S04]  /*211b0*/  MOV R5, 0xa000 ;  /* 0x0000a00000057802 */ /* 0x001fc80000000f00 */
[----:B------:R3:W-:Y:S01]  /*211c0*/  SYNCS.ARRIVE.TRANS64 RZ, [R9+URZ+0x38890], R5 ;  /* 0x0388900509ff79a7 */ /* 0x0007e2000800003f */
[----:B--2---:R-:W-:-:S04]  /*211d0*/  LOP3.LUT R6, R6, 0x1f, RZ, 0xc0, !PT ;  /* 0x0000001f06067812 */ /* 0x004fc800078ec0ff */
[----:B------:R-:W-:-:S13]  /*211e0*/  ISETP.NE.AND P0, PT, R6, RZ, PT ;  /* 0x000000ff0600720c */ /* 0x000fda0003f05270 */
[----:B---3--:R-:W-:Y:S05]  /*211f0*/  @!P0 BRA `(.L_x_700) ;  /* 0x0000000000048947 */ /* 0x008fea0003800000 */
[----:B------:R-:W-:Y:S01]  /*21200*/  BPT.TRAP 0x1 ;  /* 0x000000040000795c */ /* 0x000fe20000300000 */
.L_x_700:
[----:B------:R-:W-:Y:S05]  /*21210*/  BSYNC B2 ;  /* 0x0000000000027941 */ /* 0x000fea0003800000 */
.L_x_699:
[----:B------:R-:W-:Y:S01]  /*21220*/  IMAD.MOV.U32 R15, RZ, RZ, RZ ;  /* 0x000000ffff0f7224 */ /* 0x000fe200078e00ff */
[----:B------:R-:W-:Y:S01]  /*21230*/  UIADD3 UR4, UP0, UR38, 0x570, URZ ;  /* 0x0000057026047890 */ /* 0x000fe2000ff1e03f */
[----:B------:R-:W-:Y:S01]  /*21240*/  IMAD R6, R3, 0x50, R0 ;  /* 0x0000005003067824 */ /* 0x000fe200078e0200 */
[----:B------:R-:W-:Y:S01]  /*21250*/  PLOP3.LUT P0, PT, PT, PT, PT, 0x80, 0x0 ;  /* 0x000000000000781c */ /* 0x000fe20003f0f070 */
[----:B------:R-:W-:Y:S01]  /*21260*/  IMAD R7, R28, 0xa000, R22 ;  /* 0x0000a0001c077824 */ /* 0x000fe200078e0216 */
[----:B------:R-:W-:Y:S01]  /*21270*/  R2UR UR10, R15 ;  /* 0x000000000f0a72ca */ /* 0x000fe200000e0000 */
[----:B------:R-:W-:Y:S01]  /*21280*/  VIADD R6, R6, 0xffffffb0 ;  /* 0xffffffb006067836 */ /* 0x000fe20000000000 */
[----:B0-----:R-:W-:Y:S01]  /*21290*/  IADD3 R5, R9, 0x38890, RZ ;  /* 0x0003889009057810 */ /* 0x001fe20007ffe0ff */
[----:B------:R-:W-:Y:S01]  /*212a0*/  VIADD R10, R7, 0x24400 ;  /* 0x00024400070a7836 */ /* 0x000fe20000000000 */
[----:B------:R-:W-:Y:S01]  /*212b0*/  UIADD3.X UR5, URZ, UR39, URZ, UP0, !UPT ;  /* 0x000000273f057290 */ /* 0x000fe200087fe43f */
[----:B------:R-:W-:Y:S01]  /*212c0*/  UMOV UR6, 0x0 ;  /* 0x0000000000067882 */ /* 0x000fe20000000000 */
[----:B------:R-:W-:-:S10]  /*212d0*/  UMOV UR7, 0x12f00000 ;  /* 0x12f0000000077882 */ /* 0x000fd40000000000 */
.L_x_701:
[----:B------:R-:W-:-:S13]  /*212e0*/  @P0 ELECT P2, URZ, PT ;  /* 0x00000000003f082f */ /* 0x000fda0003840000 */
[----:B------:R-:W-:Y:S02]  /*212f0*/  @P2 R2UR UR13, R2 ;  /* 0x00000000020d22ca */ /* 0x000fe400000e0000 */
[----:B------:R-:W-:Y:S02]  /*21300*/  @P2 R2UR UR12, R18 ;  /* 0x00000000120c22ca */ /* 0x000fe400000e0000 */
[----:B------:R-:W-:Y:S02]  /*21310*/  @P2 R2UR UR11, R6 ;  /* 0x00000000060b22ca */ /* 0x000fe400000e0000 */
[----:B------:R-:W-:Y:S02]  /*21320*/  @P2 R2UR UR9, R5 ;  /* 0x00000000050922ca */ /* 0x000fe400000e0000 */
[----:B------:R-:W-:Y:S02]  /*21330*/  @P2 R2UR UR8, R10 ;  /* 0x000000000a0822ca */ /* 0x000fe400000e0000 */
[----:B------:R-:W-:-:S02]  /*21340*/  @P2 PLOP3.LUT P0, PT, P2, PT, PT, 0x8, 0x0 ;  /* 0x000000000000281c */ /* 0x000fc4000170e170 */
[----:B------:R-:W-:-:S09]  /*21350*/  PLOP3.LUT P2, PT, PT, PT, PT, 0x8, 0x0 ;  /* 0x000000000000781c */ /* 0x000fd20003f4e170 */
[----:B------:R0:W-:Y:S02]  /*21360*/  UTMALDG.4D [UR8], [UR4], desc[UR6] ;  /* 0x00000608040075b4 */ /* 0x0001e40008019000 */
[----:B0-----:R-:W-:Y:S05]  /*21370*/  @P0 BRA.U.ANY `(.L_x_701) ;  /* 0xfffffffd00d80947 */ /* 0x001fea000393ffff */
[----:B------:R-:W-:Y:S01]  /*21380*/  IMAD.MOV.U32 R14, RZ, RZ, 0x40 ;  /* 0x00000040ff0e7424 */ /* 0x000fe200078e00ff */
[----:B------:R-:W-:Y:S01]  /*21390*/  PLOP3.LUT P0, PT, PT, PT, PT, 0x80, 0x0 ;  /* 0x000000000000781c */ /* 0x000fe20003f0f070 */
[----:B------:R-:W-:Y:S01]  /*213a0*/  UMOV UR6, 0x0 ;  /* 0x0000000000067882 */ /* 0x000fe20000000000 */
[----:B------:R-:W-:Y:S01]  /*213b0*/  IADD3 R10, R7, 0x26c00, RZ ;  /* 0x00026c00070a7810 */ /* 0x000fe20007ffe0ff */
[----:B------:R-:W-:Y:S01]  /*213c0*/  UMOV UR7, 0x12f00000 ;  /* 0x12f0000000077882 */ /* 0x000fe20000000000 */
[----:B------:R-:W-:-:S15]  /*213d0*/  R2UR UR10, R14 ;  /* 0x000000000e0a72ca */ /* 0x000fde00000e0000 */
.L_x_702:
        /* <DEDUP_REMOVED lines=12> */
[----:B------:R-:W-:Y:S01]  /*214a0*/  VIADD R10, R7, 0x29400 ;  /* 0x00029400070a7836 */ /* 0x000fe20000000000 */
[----:B------:R-:W-:Y:S01]  /*214b0*/  UMOV UR6, 0x0 ;  /* 0x0000000000067882 */ /* 0x000fe20000000000 */
[----:B------:R-:W-:Y:S01]  /*214c0*/  UMOV UR7, 0x12f00000 ;  /* 0x12f0000000077882 */ /* 0x000fe20000000000 */
[----:B------:R-:W-:-:S15]  /*214d0*/  R2UR UR10, R13 ;  /* 0x000000000d0a72ca */ /* 0x000fde00000e0000 */
.L_x_703:
        /* <DEDUP_REMOVED lines=10> */
[----:B------:R-:W-:Y:S01]  /*21580*/  MOV R12, 0xc0 ;  /* 0x000000c0000c7802 */ /* 0x000fe20000000f00 */
[----:B------:R-:W-:Y:S01]  /*21590*/  VIADD R10, R7, 0x2bc00 ;  /* 0x0002bc00070a7836 */ /* 0x000fe20000000000 */
[----:B------:R-:W-:Y:S01]  /*215a0*/  PLOP3.LUT P0, PT, PT, PT, PT, 0x80, 0x0 ;  /* 0x000000000000781c */ /* 0x000fe20003f0f070 */
[----:B------:R-:W-:Y:S01]  /*215b0*/  UMOV UR6, 0x0 ;  /* 0x0000000000067882 */ /* 0x000fe20000000000 */
[----:B------:R-:W-:Y:S01]  /*215c0*/  R2UR UR10, R12 ;  /* 0x000000000c0a72ca */ /* 0x000fe200000e0000 */
[----:B------:R-:W-:-:S14]  /*215d0*/  UMOV UR7, 0x12f00000 ;  /* 0x12f0000000077882 */ /* 0x000fdc0000000000 */
.L_x_704:
        /* <DEDUP_REMOVED lines=10> */
[----:B------:R-:W0:Y:S01]  /*21680*/  SYNCS.PHASECHK.TRANS64.TRYWAIT P0, [R9+URZ+0x388c0], R8 ;  /* 0x0388c008090075a7 */ /* 0x000e22000800017f */
[----:B------:R-:W-:Y:S04]  /*21690*/  BSSY B2, `(.L_x_705) ;  /* 0x0000002000027945 */ /* 0x000fe80003800000 */
[----:B0-----:R-:W-:Y:S05]  /*216a0*/  @!P0 BRA `(.L_x_706) ;  /* 0x0000006800e88947 */ /* 0x001fea0003800000 */
.L_x_866:
[----:B------:R-:W-:Y:S05]  /*216b0*/  BSYNC B2 ;  /* 0x0000000000027941 */ /* 0x000fea0003800000 */
.L_x_705:
[----:B------:R-:W-:Y:S01]  /*216c0*/  BSSY B2, `(.L_x_707) ;  /* 0x000000b000027945 */ /* 0x000fe20003800000 */
[----:B------:R-:W-:Y:S01]  /*216d0*/  IMAD.MOV.U32 R10, RZ, RZ, 0x0 ;  /* 0x00000000ff0a7424 */ /* 0x000fe200078e00ff */
[----:B------:R-:W-:Y:S02]  /*216e0*/  MOV R11, 0x12f00000 ;  /* 0x12f00000000b7802 */ /* 0x000fe40000000f00 */
[----:B------:R-:W-:Y:S05]  /*216f0*/  @P1 BRA `(.L_x_708) ;  /* 0x00000000001c1947 */ /* 0x000fea0003800000 */
[----:B------:R-:W2:Y:S01]  /*21700*/  S2R R20, SR_TID.X ;  /* 0x0000000000147919 */ /* 0x000ea20000002100 */
[----:B------:R-:W-:-:S04]  /*21710*/  IMAD.MOV.U32 R5, RZ, RZ, 0xa000 ;  /* 0x0000a000ff057424 */ /* 0x000fc800078e00ff */
[----:B------:R3:W-:Y:S01]  /*21720*/  SYNCS.ARRIVE.TRANS64 RZ, [R9+URZ+0x388b0], R5 ;  /* 0x0388b00509ff79a7 */ /* 0x0007e2000800003f */
[----:B--2---:R-:W-:-:S04]  /*21730*/  LOP3.LUT R20, R20, 0x1f, RZ, 0xc0, !PT ;  /* 0x0000001f14147812 */ /* 0x004fc800078ec0ff */
[----:B------:R-:W-:-:S13]  /*21740*/  ISETP.NE.AND P0, PT, R20, RZ, PT ;  /* 0x000000ff1400720c */ /* 0x000fda0003f05270 */
[----:B---3--:R-:W-:Y:S05]  /*21750*/  @!P0 BRA `(.L_x_708) ;  /* 0x0000000000048947 */ /* 0x008fea0003800000 */
[----:B------:R-:W-:Y:S01]  /*21760*/  BPT.TRAP 0x1 ;  /* 0x000000040000795c */ /* 0x000fe20000300000 */
.L_x_708:
[----:B------:R-:W-:Y:S05]  /*21770*/  BSYNC B2 ;  /* 0x0000000000027941 */ /* 0x000fea0003800000 */
.L_x_707:
[----:B------:R-:W-:Y:S01]  /*21780*/  R2UR UR10, R15 ;  /* 0x000000000f0a72ca */ /* 0x000fe200000e0000 */
[----:B------:R-:W-:Y:S01]  /*21790*/  UIADD3 UR4, UP0, UR38, 0x670, URZ ;  /* 0x0000067026047890 */ /* 0x000fe2000ff1e03f */
[----:B------:R-:W-:Y:S01]  /*217a0*/  R2UR UR6, R10 ;  /* 0x000000000a0672ca */ /* 0x000fe200000e0000 */
[----:B01----:R-:W-:Y:S01]  /*217b0*/  VIADD R9, R9, 0x388b0 ;  /* 0x000388b009097836 */ /* 0x003fe20000000000 */
[----:B------:R-:W-:Y:S01]  /*217c0*/  R2UR UR7, R11 ;  /* 0x000000000b0772ca */ /* 0x000fe200000e0000 */
[----:B------:R-:W-:Y:S01]  /*217d0*/  UIADD3.X UR5, URZ, UR39, URZ, UP0, !UPT ;  /* 0x000000273f057290 */ /* 0x000fe200087fe43f */
[----:B------:R-:W-:Y:S02]  /*217e0*/  PLOP3.LUT P0, PT, PT, PT, PT, 0x80, 0x0 ;  /* 0x000000000000781c */ /* 0x000fe40003f0f070 */
[----:B------:R-:W-:-:S11]  /*217f0*/  IADD3 R5, R7, 0x400, RZ ;  /* 0x0000040007057810 */ /* 0x000fd60007ffe0ff */
.L_x_709:
        /* <DEDUP_REMOVED lines=10> */
[----:B------:R-:W-:Y:S01]  /*218a0*/  R2UR UR10, R14 ;  /* 0x000000000e0a72ca */ /* 0x000fe200000e0000 */
[----:B------:R-:W-:Y:S01]  /*218b0*/  VIADD R5, R7, 0x2c00 ;  /* 0x00002c0007057836 */ /* 0x000fe20000000000 */
[----:B------:R-:W-:Y:S02]  /*218c0*/  R2UR UR6, R10 ;  /* 0x000000000a0672ca */ /* 0x000fe400000e0000 */
[----:B------:R-:W-:Y:S02]  /*218d0*/  R2UR UR7, R11 ;  /* 0x000000000b0772ca */ /* 0x000fe400000e0000 */
[----:B------:R-:W-:-:S13]  /*218e0*/  PLOP3.LUT P0, PT, PT, PT, PT, 0x80, 0x0 ;  /* 0x000000000000781c */ /* 0x000fda0003f0f070 */
.L_x_710:
        /* <DEDUP_REMOVED lines=15> */
.L_x_711:
        /* <DEDUP_REMOVED lines=10> */
[----:B------:R-:W-:Y:S02]  /*21a80*/  R2UR UR10, R12 ;  /* 0x000000000c0a72ca */ /* 0x000fe400000e0000 */
[----:B------:R-:W-:Y:S02]  /*21a90*/  R2UR UR6, R10 ;  /* 0x000000000a0672ca */ /* 0x000fe400000e0000 */
[----:B------:R-:W-:Y:S02]  /*21aa0*/  R2UR UR7, R11 ;  /* 0x000000000b0772ca */ /* 0x000fe400000e0000 */
[----:B------:R-:W-:Y:S02]  /*21ab0*/  PLOP3.LUT P0, PT, PT, PT, PT, 0x80, 0x0 ;  /* 0x000000000000781c */ /* 0x000fe40003f0f070 */
[----:B------:R-:W-:-:S11]  /*21ac0*/  IADD3 R7, R7, 0x7c00, RZ ;  /* 0x00007c0007077810 */ /* 0x000fd60007ffe0ff */
.L_x_712:
        /* <DEDUP_REMOVED lines=9> */
[----:B-1----:R-:W-:Y:S05]  /*21b60*/  @P0 BRA.U.ANY `(.L_x_712) ;  /* 0xfffffffd00d80947 */ /* 0x002fea000393ffff */
.L_x_696:
[----:B------:R-:W-:Y:S05]  /*21b70*/  BSYNC B1 ;  /* 0x0000000000017941 */ /* 0x000fea0003800000 */
.L_x_695:
[----:B------:R-:W-:Y:S01]  /*21b80*/  VIADD R9, R3, 0xfffffffe ;  /* 0xfffffffe03097836 */ /* 0x000fe20000000000 */
[----:B------:R-:W-:Y:S01]  /*21b90*/  PLOP3.LUT P0, PT, PT, PT, PT, 0x8, 0x0 ;  /* 0x000000000000781c */ /* 0x000fe20003f0e170 */
[----:B------:R-:W-:-:S03]  /*21ba0*/  VIADD R28, R28, 0x1 ;  /* 0x000000011c1c7836 */ /* 0x000fc60000000000 */
[----:B------:R-:W-:Y:S02]  /*21bb0*/  ISETP.GE.AND P2, PT, R9, R4, PT ;  /* 0x000000040900720c */ /* 0x000fe40003f46270 */
[----:B------:R-:W-:-:S04]  /*21bc0*/  ISETP.NE.AND P1, PT, R28, 0x2, PT ;  /* 0x000000021c00780c */ /* 0x000fc80003f25270 */
[----:B------:R-:W-:Y:S02]  /*21bd0*/  SEL R3, RZ, 0x1, P1 ;  /* 0x00000001ff037807 */ /* 0x000fe40000800000 */
[----:B------:R-:W-:Y:S02]  /*21be0*/  SEL R28, R28, RZ, P1 ;  /* 0x000000ff1c1c7207 */ /* 0x000fe40000800000 */
[----:B------:R-:W-:-:S03]  /*21bf0*/  LOP3.LUT R30, R30, R3, RZ, 0x3c, !PT ;  /* 0x000000031e1e7212 */ /* 0x000fc600078e3cff */
[----:B------:R-:W-:Y:S05]  /*21c00*/  @!P2 BRA `(.L_x_689) ;  /* 0x0000000800cca947 */ /* 0x000fea0003800000 */
.L_x_731:
[----:B------:R-:W-:Y:S05]  /*21c10*/  YIELD ;  /* 0x0000000000007946 */ /* 0x000fea0003800000 */
[----:B------:R-:W-:Y:S04]  /*21c20*/  BSSY B1, `(.L_x_713) ;  /* 0x00000a9000017945 */ /* 0x000fe80003800000 */
[----:B------:R-:W-:Y:S05]  /*21c30*/  @!P6 BRA `(.L_x_714) ;  /* 0x00000008009ce947 */ /* 0x000fea0003800000 */
[----:B------:R-:W-:Y:S01]  /*21c40*/  LEA R8, R28, R22, 0x3 ;  /* 0x000000161c087211 */ /* 0x000fe200078e18ff */
[----:B------:R-:W1:Y:S01]  /*21c50*/  S2R R3, SR_TID.X ;  /* 0x0000000000037919 */ /* 0x000e620000002100 */
[----:B------:R-:W-:Y:S01]  /*21c60*/  SHF.L.U32 R7, R30, 0x1f, RZ ;  /* 0x0000001f1e077819 */ /* 0x000fe200000006ff */
[----:B------:R-:W-:Y:S03]  /*21c70*/  BSSY B2, `(.L_x_715) ;  /* 0x0000005000027945 */ /* 0x000fe60003800000 */
[----:B------:R-:W2:Y:S01]  /*21c80*/  SYNCS.PHASECHK.TRANS64.TRYWAIT P1, [R8+URZ+0x388a0], R7 ;  /* 0x0388a007080075a7 */ /* 0x000ea2000802017f */
[----:B-1----:R-:W-:-:S04]  /*21c90*/  LOP3.LUT R3, R3, 0x7f, RZ, 0xc0, !PT ;  /* 0x0000007f03037812 */ /* 0x002fc800078ec0ff */
[----:B------:R-:W-:Y:S01]  /*21ca0*/  ISETP.NE.AND P2, PT, R3, RZ, PT ;  /* 0x000000ff0300720c */ /* 0x000fe20003f45270 */
[----:B--2---:R-:W-:-:S12]  /*21cb0*/  @!P1 BRA `(.L_x_716) ;  /* 0x0000006400789947 */ /* 0x004fd80003800000 */
.L_x_867:
[----:B------:R-:W-:Y:S05]  /*21cc0*/  BSYNC B2 ;  /* 0x0000000000027941 */ /* 0x000fea0003800000 */
.L_x_715:
[----:B------:R-:W-:Y:S04]  /*21cd0*/  BSSY B2, `(.L_x_717) ;  /* 0x0000009000027945 */ /* 0x000fe80003800000 */
[----:B------:R-:W-:Y:S05]  /*21ce0*/  @P2 BRA `(.L_x_718) ;  /* 0x00000000001c2947 */ /* 0x000fea0003800000 */
[----:B0-----:R-:W0:Y:S01]  /*21cf0*/  S2R R5, SR_TID.X ;  /* 0x0000000000057919 */ /* 0x001e220000002100 */
[----:B------:R-:W-:-:S04]  /*21d00*/  IMAD.MOV.U32 R3, RZ, RZ, 0xa000 ;  /* 0x0000a000ff037424 */ /* 0x000fc800078e00ff */
[----:B------:R2:W-:Y:S01]  /*21d10*/  SYNCS.ARRIVE.TRANS64 RZ, [R8+URZ+0x38890], R3 ;  /* 0x0388900308ff79a7 */ /* 0x0005e2000800003f */
[----:B0-----:R-:W-:-:S04]  /*21d20*/  LOP3.LUT R5, R5, 0x1f, RZ, 0xc0, !PT ;  /* 0x0000001f05057812 */ /* 0x001fc800078ec0ff */
[----:B------:R-:W-:-:S13]  /*21d30*/  ISETP.NE.AND P1, PT, R5, RZ, PT ;  /* 0x000000ff0500720c */ /* 0x000fda0003f25270 */
[----:B--2---:R-:W-:Y:S05]  /*21d40*/  @!P1 BRA `(.L_x_718) ;  /* 0x0000000000049947 */ /* 0x004fea0003800000 */
[----:B------:R-:W-:Y:S01]  /*21d50*/  BPT.TRAP 0x1 ;  /* 0x000000040000795c */ /* 0x000fe20000300000 */
.L_x_718:
[----:B------:R-:W-:Y:S05]  /*21d60*/  BSYNC B2 ;  /* 0x0000000000027941 */ /* 0x000fea0003800000 */
.L_x_717:
[----:B------:R-:W-:Y:S01]  /*21d70*/  IMAD.MOV.U32 R12, RZ, RZ, RZ ;  /* 0x000000ffff0c7224 */ /* 0x000fe200078e00ff */
[----:B------:R-:W-:Y:S01]  /*21d80*/  UIADD3 UR4, UP0, UR38, 0x570, URZ ;  /* 0x0000057026047890 */ /* 0x000fe2000ff1e03f */
[----:B------:R-:W-:Y:S01]  /*21d90*/  IMAD R6, R28, 0xa000, R22 ;  /* 0x0000a0001c067824 */ /* 0x000fe200078e0216 */
[----:B------:R-:W-:Y:S01]  /*21da0*/  PLOP3.LUT P1, PT, PT, PT, PT, 0x80, 0x0 ;  /* 0x000000000000781c */ /* 0x000fe20003f2f070 */
[----:B0-----:R-:W-:Y:S01]  /*21db0*/  IMAD R5, R9, 0x50, R0 ;  /* 0x0000005009057824 */ /* 0x001fe200078e0200 */
[----:B------:R-:W-:Y:S01]  /*21dc0*/  R2UR UR10, R12 ;  /* 0x000000000c0a72ca */ /* 0x000fe200000e0000 */
[----:B------:R-:W-:Y:S01]  /*21dd0*/  VIADD R10, R6, 0x24400 ;  /* 0x00024400060a7836 */ /* 0x000fe20000000000 */
[----:B------:R-:W-:Y:S01]  /*21de0*/  IADD3 R3, R8, 0x38890, RZ ;  /* 0x0003889008037810 */ /* 0x000fe20007ffe0ff */
[----:B------:R-:W-:Y:S01]  /*21df0*/  UIADD3.X UR5, URZ, UR39, URZ, UP0, !UPT ;  /* 0x000000273f057290 */ /* 0x000fe200087fe43f */
[----:B------:R-:W-:Y:S01]  /*21e00*/  UMOV UR6, 0x0 ;  /* 0x0000000000067882 */ /* 0x000fe20000000000 */
[----:B------:R-:W-:-:S10]  /*21e10*/  UMOV UR7, 0x12f00000 ;  /* 0x12f0000000077882 */ /* 0x000fd40000000000 */
.L_x_719:
        /* <DEDUP_REMOVED lines=16> */
.L_x_720:
        /* <DEDUP_REMOVED lines=16> */
.L_x_721:
        /* <DEDUP_REMOVED lines=16> */
.L_x_722:
        /* <DEDUP_REMOVED lines=13> */
.L_x_868:
[----:B------:R-:W-:Y:S05]  /*221f0*/  BSYNC B2 ;  /* 0x0000000000027941 */ /* 0x000fea0003800000 */
.L_x_723:
        /* <DEDUP_REMOVED lines=11> */
.L_x_726:
[----:B------:R-:W-:Y:S05]  /*222b0*/  BSYNC B2 ;  /* 0x0000000000027941 */ /* 0x000fea0003800000 */
.L_x_725:
        /* <DEDUP_REMOVED lines=8> */
.L_x_727:
        /* <DEDUP_REMOVED lines=15> */
.L_x_728:
        /* <DEDUP_REMOVED lines=15> */
.L_x_729:
        /* <DEDUP_REMOVED lines=15> */
.L_x_730:
        /* <DEDUP_REMOVED lines=10> */
.L_x_714:
[----:B------:R-:W-:Y:S05]  /*226b0*/  BSYNC B1 ;  /* 0x0000000000017941 */ /* 0x000fea0003800000 */
.L_x_713:
[C---:B------:R-:W-:Y:S01]  /*226c0*/  ISETP.GT.AND P2, PT, R9.reuse, R4, PT ;  /* 0x000000040900720c */ /* 0x040fe20003f44270 */
[----:B------:R-:W-:Y:S02]  /*226d0*/  VIADD R28, R28, 0x1 ;  /* 0x000000011c1c7836 */ /* 0x000fe40000000000 */
[----:B------:R-:W-:-:S03]  /*226e0*/  VIADD R9, R9, 0xffffffff ;  /* 0xffffffff09097836 */ /* 0x000fc60000000000 */
[----:B------:R-:W-:-:S04]  /*226f0*/  ISETP.NE.AND P1, PT, R28, 0x2, PT ;  /* 0x000000021c00780c */ /* 0x000fc80003f25270 */
[----:B------:R-:W-:Y:S02]  /*22700*/  SEL R3, RZ, 0x1, P1 ;  /* 0x00000001ff037807 */ /* 0x000fe40000800000 */
[----:B------:R-:W-:Y:S02]  /*22710*/  SEL R28, R28, RZ, P1 ;  /* 0x000000ff1c1c7207 */ /* 0x000fe40000800000 */
[----:B------:R-:W-:Y:S01]  /*22720*/  LOP3.LUT R30, R30, R3, RZ, 0x3c, !PT ;  /* 0x000000031e1e7212 */ /* 0x000fe200078e3cff */
[----:B------:R-:W-:Y:S06]  /*22730*/  @P2 BRA `(.L_x_731) ;  /* 0xfffffff400342947 */ /* 0x000fec000383ffff */
.L_x_689:
[----:B------:R-:W-:Y:S05]  /*22740*/  BSYNC B0 ;  /* 0x0000000000007941 */ /* 0x000fea0003800000 */
.L_x_688:
[----:B------:R-:W2:Y:S01]  /*22750*/  LDL R32, [R1+0xc] ;  /* 0x00000c0001207983 */ /* 0x000ea20000100800 */
[----:B------:R-:W-:Y:S05]  /*22760*/  @!P0 WARPSYNC.ALL ;  /* 0x0000000000008948 */ /* 0x000fea0003800000 */
[----:B------:R-:W-:Y:S06]  /*22770*/  @!P0 BAR.SYNC.DEFER_BLOCKING 0xc, 0x180 ;  /* 0x0306000000008b1d */ /* 0x000fec0000010000 */
[----:B------:R-:W-:Y:S01]  /*22780*/  BSSY B7, `(.L_x_732) ;  /* 0x000039d000077945 */ /* 0x000fe20003800000 */
[----:B--2---:R-:W-:-:S13]  /*22790*/  ISETP.GT.AND P0, PT, R32, RZ, PT ;  /* 0x000000ff2000720c */ /* 0x004fda0003f04270 */
[----:B------:R-:W-:Y:S05]  /*227a0*/  @P0 BRA `(.L_x_733) ;  /* 0x0000000000480947 */ /* 0x000fea0003800000 */
[----:B------:R-:W1:Y:S02]  /*227b0*/  S2R R3, SR_TID.X ;  /* 0x0000000000037919 */ /* 0x000e640000002100 */
[----:B-1----:R-:W-:-:S04]  /*227c0*/  LOP3.LUT R3, R3, 0x7f, RZ, 0xc0, !PT ;  /* 0x0000007f03037812 */ /* 0x002fc800078ec0ff */
[----:B------:R-:W-:-:S13]  /*227d0*/  ISETP.NE.AND P0, PT, R3, RZ, PT ;  /* 0x000000ff0300720c */ /* 0x000fda0003f05270 */
[----:B------:R-:W-:Y:S05]  /*227e0*/  @P0 BRA `(.L_x_734) ;  /* 0x0000003800580947 */ /* 0x000fea0003800000 */
[----:B0-----:R-:W0:Y:S01]  /*227f0*/  S2R R5, SR_LANEID ;  /* 0x0000000000057919 */ /* 0x001e220000000000 */
[----:B------:R-:W-:Y:S01]  /*22800*/  VOTEU.ANY UR4, UPT, PT ;  /* 0x0000000000047886 */ /* 0x000fe200038e0100 */
[----:B------:R-:W1:Y:S01]  /*22810*/  LDC.64 R2, c[0x0][0xc60] ;  /* 0x00031800ff027b82 */ /* 0x000e620000000a00 */
[----:B------:R-:W0:Y:S01]  /*22820*/  FLO.U32 R0, UR4 ;  /* 0x0000000400007d00 */ /* 0x000e2200080e0000 */
[----:B------:R-:W-:Y:S01]  /*22830*/  ULDC.64 UR6, c[0x0][0x208] ;  /* 0x0000820000067ab9 */ /* 0x000fe20000000a00 */
[----:B0-----:R-:W-:-:S06]  /*22840*/  ISETP.EQ.U32.AND P0, PT, R0, R5, PT ;  /* 0x000000050000720c */ /* 0x001fcc0003f02070 */
[----:B------:R-:W1:Y:S07]  /*22850*/  POPC R5, UR4 ;  /* 0x0000000400057d09 */ /* 0x000e6e0008000000 */
[----:B-1----:R-:W2:Y:S01]  /*22860*/  @P0 ATOMG.E.ADD.STRONG.GPU PT, R3, desc[UR6][R2.64], R5 ;  /* 0x00000005020309a8 */ /* 0x002ea200081ee1c6 */
[----:B------:R-:W0:Y:S02]  /*22870*/  S2R R4, SR_LTMASK ;  /* 0x0000000000047919 */ /* 0x000e240000003900 */
[----:B0-----:R-:W-:-:S04]  /*22880*/  LOP3.LUT R4, R4, UR4, RZ, 0xc0, !PT ;  /* 0x0000000404047c12 */ /* 0x001fc8000f8ec0ff */
[----:B------:R-:W0:Y:S01]  /*22890*/  POPC R7, R4 ;  /* 0x0000000400077309 */ /* 0x000e220000000000 */
[----:B--2---:R-:W0:Y:S02]  /*228a0*/  SHFL.IDX PT, R0, R3, R0, 0x1f ;  /* 0x00001f0003007589 */ /* 0x004e2400000e0000 */
[----:B0-----:R-:W-:Y:S01]  /*228b0*/  IADD3 R16, R0, UR36, R7 ;  /* 0x0000002400107c10 */ /* 0x001fe2000fffe007 */
[----:B------:R-:W-:Y:S06]  /*228c0*/  BRA `(.L_x_734) ;  /* 0x0000003800207947 */ /* 0x000fec0003800000 */
.L_x_733:
[----:B------:R-:W-:Y:S01]  /*228d0*/  IADD3 R0, R22, 0x24400, RZ ;  /* 0x0002440016007810 */ /* 0x000fe20007ffe0ff */
[----:B------:R-:W-:Y:S03]  /*228e0*/  BSSY B6, `(.L_x_735) ;  /* 0x0000013000067945 */ /* 0x000fe60003800000 */
[----:B------:R-:W-:-:S13]  /*228f0*/  LOP3.LUT P0, RZ, R0, 0x3ff, RZ, 0xc0, !PT ;  /* 0x000003ff00ff7812 */ /* 0x000fda000780c0ff */
[----:B------:R-:W-:Y:S05]  /*22900*/  @!P0 BRA `(.L_x_736) ;  /* 0x0000000000408947 */ /* 0x000fea0003800000 */
[----:B------:R-:W-:Y:S01]  /*22910*/  MOV R2, 0x0 ;  /* 0x0000000000027802 */ /* 0x000fe20000000f00 */
[----:B------:R-:W-:Y:S01]  /*22920*/  ULDC.64 UR6, c[0x4][0x138] ;  /* 0x01004e0000067ab9 */ /* 0x000fe20000000a00 */
[----:B------:R-:W-:Y:S01]  /*22930*/  ULDC.64 UR8, c[0x4][0x140] ;  /* 0x0100500000087ab9 */ /* 0x000fe20000000a00 */
[----:B------:R-:W-:Y:S01]  /*22940*/  ULDC.64 UR4, c[0x4][0x98] ;  /* 0x0100260000047ab9 */ /* 0x000fe20000000a00 */
[----:B------:R-:W-:Y:S01]  /*22950*/  IMAD.U32 R4, RZ, RZ, UR6 ;  /* 0x00000006ff047e24 */ /* 0x000fe2000f8e00ff */
[----:B------:R-:W-:Y:S01]  /*22960*/  MOV R6, UR8 ;  /* 0x0000000800067c02 */ /* 0x000fe20008000f00 */
[----:B------:R-:W1:Y:S01]  /*22970*/  LDC.64 R2, c[0x4][R2] ;  /* 0x0100000002027b82 */ /* 0x000e620000000a00 */
[----:B0-----:R-:W-:Y:S01]  /*22980*/  IMAD.U32 R5, RZ, RZ, UR7 ;  /* 0x00000007ff057e24 */ /* 0x001fe2000f8e00ff */
[----:B------:R-:W-:Y:S01]  /*22990*/  MOV R11, UR5 ;  /* 0x00000005000b7c02 */ /* 0x000fe20008000f00 */
[----:B------:R-:W-:Y:S01]  /*229a0*/  IMAD.U32 R7, RZ, RZ, UR9 ;  /* 0x00000009ff077e24 */ /* 0x000fe2000f8e00ff */
[----:B------:R-:W-:Y:S01]  /*229b0*/  MOV R13, RZ ;  /* 0x000000ff000d7202 */ /* 0x000fe20000000f00 */
[----:B------:R-:W-:-:S02]  /*229c0*/  IMAD.U32 R10, RZ, RZ, UR4 ;  /* 0x00000004ff0a7e24 */ /* 0x000fc4000f8e00ff */
[----:B------:R-:W-:Y:S02]  /*229d0*/  IMAD.MOV.U32 R8, RZ, RZ, 0x70 ;  /* 0x00000070ff087424 */ /* 0x000fe400078e00ff */
[----:B------:R-:W-:-:S07]  /*229e0*/  IMAD.MOV.U32 R12, RZ, RZ, 0x1 ;  /* 0x00000001ff0c7424 */ /* 0x000fce00078e00ff */
[----:B------:R-:W-:-:S07]  /*229f0*/  LEPC R20, `(.L_x_736) ;  /* 0x000000001014794e */ /* 0x000fce0000000000 */
[----:B-1----:R-:W-:Y:S05]  /*22a00*/  CALL.ABS.NOINC R2 ;  /* 0x0000000002007343 */ /* 0x002fea0003c00000 */
.L_x_736:
[----:B------:R-:W-:Y:S05]  /*22a10*/  BSYNC B6 ;  /* 0x0000000000067941 */ /* 0x000fea0003800000 */
.L_x_735:
        /* <DEDUP_REMOVED lines=9> */
[----:B------:R-:W-:Y:S01]  /*22ab0*/  IMAD.U32 R4, RZ, RZ, UR6 ;  /* 0x00000006ff047e24 */ /* 0x000fe2000f8e00ff */
[----:B0-----:R-:W-:Y:S01]  /*22ac0*/  MOV R5, UR7 ;  /* 0x0000000700057c02 */ /* 0x001fe20008000f00 */
[----:B------:R-:W-:Y:S01]  /*22ad0*/  IMAD.U32 R6, RZ, RZ, UR8 ;  /* 0x00000008ff067e24 */ /* 0x000fe2000f8e00ff */
[----:B------:R-:W-:Y:S01]  /*22ae0*/  MOV R10, UR4 ;  /* 0x00000004000a7c02 */ /* 0x000fe20008000f00 */
[----:B------:R-:W-:Y:S01]  /*22af0*/  IMAD.U32 R7, RZ, RZ, UR9 ;  /* 0x00000009ff077e24 */ /* 0x000fe2000f8e00ff */
[----:B------:R-:W-:Y:S01]  /*22b00*/  MOV R12, 0x1 ;  /* 0x00000001000c7802 */ /* 0x000fe20000000f00 */
[----:B------:R-:W-:-:S02]  /*22b10*/  IMAD.U32 R11, RZ, RZ, UR5 ;  /* 0x00000005ff0b7e24 */ /* 0x000fc4000f8e00ff */
[----:B------:R-:W-:Y:S02]  /*22b20*/  IMAD.MOV.U32 R8, RZ, RZ, 0x70 ;  /* 0x00000070ff087424 */ /* 0x000fe400078e00ff */
[----:B-1----:R-:W-:-:S07]  /*22b30*/  IMAD.MOV.U32 R13, RZ, RZ, RZ ;  /* 0x000000ffff0d7224 */ /* 0x002fce00078e00ff */
[----:B------:R-:W-:-:S07]  /*22b40*/  LEPC R20, `(.L_x_739) ;  /* 0x000000001014794e */ /* 0x000fce0000000000 */
[----:B--2---:R-:W-:Y:S05]  /*22b50*/  CALL.ABS.NOINC R2 ;  /* 0x0000000002007343 */ /* 0x004fea0003c00000 */
.L_x_739:
[----:B------:R0:W1:Y:S01]  /*22b60*/  LDC.64 R2, c[0x4][R26] ;  /* 0x010000001a027b82 */ /* 0x0000620000000a00 */
[----:B------:R-:W-:Y:S01]  /*22b70*/  ULDC.64 UR4, c[0x4][0x138] ;  /* 0x01004e0000047ab9 */ /* 0x000fe20000000a00 */
[----:B------:R-:W-:Y:S01]  /*22b80*/  ULDC.64 UR6, c[0x4][0x140] ;  /* 0x0100500000067ab9 */ /* 0x000fe20000000a00 */
[----:B------:R-:W-:Y:S01]  /*22b90*/  ULDC.64 UR8, c[0x4][0xa8] ;  /* 0x01002a0000087ab9 */ /* 0x000fe20000000a00 */
[----:B------:R-:W-:Y:S01]  /*22ba0*/  IMAD.U32 R4, RZ, RZ, UR4 ;  /* 0x00000004ff047e24 */ /* 0x000fe2000f8e00ff */
[----:B------:R-:W-:Y:S01]  /*22bb0*/  MOV R5, UR5 ;  /* 0x0000000500057c02 */ /* 0x000fe20008000f00 */
[----:B------:R-:W-:Y:S01]  /*22bc0*/  IMAD.U32 R6, RZ, RZ, UR6 ;  /* 0x00000006ff067e24 */ /* 0x000fe2000f8e00ff */
[----:B------:R-:W-:Y:S01]  /*22bd0*/  MOV R10, UR8 ;  /* 0x00000008000a7c02 */ /* 0x000fe20008000f00 */
[----:B------:R-:W-:Y:S01]  /*22be0*/  IMAD.U32 R7, RZ, RZ, UR7 ;  /* 0x00000007ff077e24 */ /* 0x000fe2000f8e00ff */
[----:B------:R-:W-:Y:S01]  /*22bf0*/  MOV R12, 0x1 ;  /* 0x00000001000c7802 */ /* 0x000fe20000000f00 */
[----:B------:R-:W-:-:S02]  /*22c00*/  IMAD.U32 R11, RZ, RZ, UR9 ;  /* 0x00000009ff0b7e24 */ /* 0x000fc4000f8e00ff */
[----:B------:R-:W-:Y:S02]  /*22c10*/  IMAD.MOV.U32 R8, RZ, RZ, 0x70 ;  /* 0x00000070ff087424 */ /* 0x000fe400078e00ff */
[----:B0-----:R-:W-:-:S07]  /*22c20*/  IMAD.MOV.U32 R13, RZ, RZ, RZ ;  /* 0x000000ffff0d7224 */ /* 0x001fce00078e00ff */
[----:B------:R-:W-:-:S07]  /*22c30*/  LEPC R20, `(.L_x_738) ;  /* 0x000000001014794e */ /* 0x000fce0000000000 */
[----:B-1----:R-:W-:Y:S05]  /*22c40*/  CALL.ABS.NOINC R2 ;  /* 0x0000000002007343 */ /* 0x002fea0003c00000 */
.L_x_738:
[----:B------:R-:W-:Y:S05]  /*22c50*/  BSYNC B6 ;  /* 0x0000000000067941 */ /* 0x000fea0003800000 */
.L_x_737:
[----:B------:R-:W2:Y:S01]  /*22c60*/  LDL R21, [R1+0x2c] ;  /* 0x00002c0001157983 */ /* 0x000ea20000100800 */
[----:B------:R-:W-:-:S03]  /*22c70*/  ULDC.64 UR4, c[0x0][0x9f8] ;  /* 0x00027e0000047ab9 */ /* 0x000fc60000000a00 */
[----:B------:R-:W3:Y:S01]  /*22c80*/  LDL R2, [R1+0x10] ;  /* 0x0000100001027983 */ /* 0x000ee20000100800 */
[----:B------:R-:W-:Y:S01]  /*22c90*/  ISETP.NE.U32.AND P0, PT, RZ, UR4, PT ;  /* 0x00000004ff007c0c */ /* 0x000fe2000bf05070 */
[----:B------:R-:W-:Y:S01]  /*22ca0*/  ULDC.64 UR6, c[0x0][0x208] ;  /* 0x0000820000067ab9 */ /* 0x000fe20000000a00 */
[----:B------:R-:W1:Y:S01]  /*22cb0*/  LDC R0, c[0x0][0x430] ;  /* 0x00010c00ff007b82 */ /* 0x000e620000000800 */
[----:B------:R-:W4:Y:S01]  /*22cc0*/  S2R R20, SR_TID.X ;  /* 0x0000000000147919 */ /* 0x000f220000002100 */
[----:B------:R-:W-:-:S13]  /*22cd0*/  ISETP.NE.AND.EX P0, PT, RZ, UR5, PT, P0 ;  /* 0x00000005ff007c0c */ /* 0x000fda000bf05300 */
[----:B------:R-:W-:Y:S01]  /*22ce0*/  @P0 IADD3 R24, P1, R24, UR4, RZ ;  /* 0x0000000418180c10 */ /* 0x000fe2000ff3e0ff */
[----:B------:R-:W-:-:S03]  /*22cf0*/  ULDC UR4, c[0x0][0x2f4] ;  /* 0x0000bd0000047ab9 */ /* 0x000fc60000000800 */
[----:B------:R-:W-:-:S05]  /*22d00*/  @P0 IADD3.X R25, R25, UR5, RZ, P1, !PT ;  /* 0x0000000519190c10 */ /* 0x000fca0008ffe4ff */
[----:B------:R-:W3:Y:S01]  /*22d10*/  @P0 LDG.E R33, desc[UR6][R24.64] ;  /* 0x0000000618210981 */ /* 0x000ee2000c1e1900 */
[----:B----4-:R-:W-:-:S04]  /*22d20*/  LOP3.LUT R20, R20, 0x7f, RZ, 0xc0, !PT ;  /* 0x0000007f14147812 */ /* 0x010fc800078ec0ff */
[----:B------:R-:W-:Y:S02]  /*22d30*/  SHF.R.U32.HI R26, RZ, 0x3, R20 ;  /* 0x00000003ff1a7819 */ /* 0x000fe40000011614 */
[----:B------:R-:W4:Y:S01]  /*22d40*/  S2R R20, SR_TID.X ;  /* 0x0000000000147919 */ /* 0x000f220000002100 */
[----:B-1----:R-:W-:-:S13]  /*22d50*/  ISETP.NE.AND P1, PT, R0, 0x1, PT ;  /* 0x000000010000780c */ /* 0x002fda0003f25270 */
[----:B------:R-:W1:Y:S08]  /*22d60*/  @P1 LDC R7, c[0x0][0x434] ;  /* 0x00010d00ff071b82 */ /* 0x000e700000000800 */
[----:B0-----:R-:W0:Y:S01]  /*22d70*/  @P1 LDC R5, c[0x0][0x438] ;  /* 0x00010e00ff051b82 */ /* 0x001e220000000800 */
[----:B----4-:R-:W-:-:S05]  /*22d80*/  IMAD.SHL.U32 R20, R20, 0x10, RZ ;  /* 0x0000001014147824 */ /* 0x010fca00078e00ff */
[----:B------:R-:W-:Y:S02]  /*22d90*/  LOP3.LUT R20, R26, 0x70, R20, 0xf8, !PT ;  /* 0x000000701a147812 */ /* 0x000fe400078ef814 */
[----:B------:R-:W-:Y:S02]  /*22da0*/  LOP3.LUT R23, R23, 0xfffffffe, RZ, 0xc0, !PT ;  /* 0xfffffffe17177812 */ /* 0x000fe400078ec0ff */
[----:B------:R-:W-:Y:S01]  /*22db0*/  LOP3.LUT R9, R36, 0x80, RZ, 0xfc, !PT ;  /* 0x0000008024097812 */ /* 0x000fe200078efcff */
[----:B------:R-:W-:Y:S01]  /*22dc0*/  UMOV UR5, 0xffffffff ;  /* 0xffffffff00057882 */ /* 0x000fe20000000000 */
[----:B--2---:R-:W-:-:S05]  /*22dd0*/  IADD3 R26, R21, -0x1, RZ ;  /* 0xffffffff151a7810 */ /* 0x004fca0007ffe0ff */
[----:B------:R-:W-:-:S05]  /*22de0*/  IMAD R6, R26, 0x50, R20 ;  /* 0x000000501a067824 */ /* 0x000fca00078e0214 */
[----:B------:R-:W-:-:S04]  /*22df0*/  ISETP.GE.AND P0, PT, R6, R32, PT ;  /* 0x000000200600720c */ /* 0x000fc80003f06270 */
[----:B------:R-:W-:Y:S01]  /*22e00*/  ISETP.GT.U32.OR P0, PT, R20, 0x4f, P0 ;  /* 0x0000004f1400780c */ /* 0x000fe20000704470 */
[----:B---3--:R-:W-:-:S04]  /*22e10*/  IMAD.IADD R6, R6, 0x1, R2 ;  /* 0x0000000106067824 */ /* 0x008fc800078e0202 */
[----:B-1----:R-:W-:-:S08]  /*22e20*/  @P1 IMAD.HI.U32 R7, R6, R7, RZ ;  /* 0x0000000706071227 */ /* 0x002fd000078e00ff */
[----:B------:R-:W1:Y:S01]  /*22e30*/  @!P0 LDC.64 R2, c[0x0][0x428] ;  /* 0x00010a00ff028b82 */ /* 0x000e620000000a00 */
[----:B------:R-:W-:Y:S01]  /*22e40*/  IMAD.MOV.U32 R4, RZ, RZ, R6 ;  /* 0x000000ffff047224 */ /* 0x000fe200078e0006 */
[----:B0-----:R-:W-:Y:S02]  /*22e50*/  @P1 SHF.R.U32.HI R4, RZ, R5, R7 ;  /* 0x00000005ff041219 */ /* 0x001fe40000011607 */
[----:B------:R-:W-:Y:S02]  /*22e60*/  SHF.R.S32.HI R8, RZ, 0x1f, R33 ;  /* 0x0000001fff087819 */ /* 0x000fe40000011421 */
[----:B------:R-:W-:-:S05]  /*22e70*/  IADD3 R5, -R4, RZ, RZ ;  /* 0x000000ff04057210 */ /* 0x000fca0007ffe1ff */
[----:B------:R-:W-:Y:S01]  /*22e80*/  IMAD R0, R0, R5, R6 ;  /* 0x0000000500007224 */ /* 0x000fe200078e0206 */
[--C-:B------:R-:W-:Y:S01]  /*22e90*/  @!P0 SHF.R.S32.HI R5, RZ, 0x1f, R4.reuse ;  /* 0x0000001fff058819 */ /* 0x100fe20000011404 */
[-C--:B-1----:R-:W-:Y:S02]  /*22ea0*/  @!P0 IMAD R6, R8, R2.reuse, RZ ;  /* 0x0000000208068224 */ /* 0x082fe400078e02ff */
[----:B------:R-:W-:-:S04]  /*22eb0*/  @!P0 IMAD.WIDE.U32 R4, R33, R2, R4 ;  /* 0x0000000221048225 */ /* 0x000fc800078e0004 */
[----:B------:R-:W-:Y:S02]  /*22ec0*/  @!P0 IMAD R6, R33, R3, R6 ;  /* 0x0000000321068224 */ /* 0x000fe400078e0206 */
[----:B------:R-:W0:Y:S02]  /*22ed0*/  @!P0 LDC.64 R2, c[0x0][0x418] ;  /* 0x00010600ff028b82 */ /* 0x000e240000000a00 */
[----:B------:R-:W-:Y:S01]  /*22ee0*/  @!P0 IMAD.IADD R6, R5, 0x1, R6 ;  /* 0x0000000105068824 */ /* 0x000fe200078e0206 */
[----:B------:R-:W-:Y:S02]  /*22ef0*/  MOV R7, UR37 ;  /* 0x0000002500077c02 */ /* 0x000fe40008000f00 */
[----:B0-----:R-:W-:-:S04]  /*22f00*/  @!P0 LEA R2, P1, R4, R2, 0x2 ;  /* 0x0000000204028211 */ /* 0x001fc800078210ff */
[----:B------:R-:W-:Y:S01]  /*22f10*/  @!P0 LEA.HI.X R3, R4, R3, R6, 0x2, P1 ;  /* 0x0000000304038211 */ /* 0x000fe200008f1406 */
[----:B------:R-:W-:-:S06]  /*22f20*/  IMAD.MOV.U32 R4, RZ, RZ, RZ ;  /* 0x000000ffff047224 */ /* 0x000fcc00078e00ff */
[----:B------:R0:W5:Y:S01]  /*22f30*/  @!P0 LDG.E R4, desc[UR6][R2.64] ;  /* 0x0000000602048981 */ /* 0x000162000c1e1900 */
[----:B------:R-:W-:Y:S02]  /*22f40*/  ISETP.GT.U32.AND P0, PT, R20, 0x4f, PT ;  /* 0x0000004f1400780c */ /* 0x000fe40003f04070 */
[----:B------:R-:W-:Y:S01]  /*22f50*/  ISETP.NE.AND P2, PT, R7, 0x3, PT ;  /* 0x000000030700780c */ /* 0x000fe20003f45270 */
[----:B------:R1:W-:Y:S10]  /*22f60*/  STL [R1+0x14], R8 ;  /* 0x0000140801007387 */ /* 0x0003f40000100800 */
[----:B------:R-:W-:-:S02]  /*22f70*/  @P0 LOP3.LUT R23, R23, 0x1, RZ, 0xfc, !PT ;  /* 0x0000000117170812 */ /* 0x000fc400078efcff */
[C---:B------:R-:W-:Y:S02]  /*22f80*/  ISETP.GE.AND P0, PT, R36.reuse, UR4, PT ;  /* 0x0000000424007c0c */ /* 0x040fe4000bf06270 */
[----:B------:R-:W-:Y:S02]  /*22f90*/  LOP3.LUT R23, R23, 0xffffffdf, RZ, 0xc0, !PT ;  /* 0xffffffdf17177812 */ /* 0x000fe400078ec0ff */
[----:B-1----:R-:W-:Y:S02]  /*22fa0*/  LOP3.LUT R8, R36, 0x40, RZ, 0xfc, !PT ;  /* 0x0000004024087812 */ /* 0x002fe400078efcff */
[----:B------:R-:W-:Y:S02]  /*22fb0*/  @P2 LOP3.LUT R23, R23, 0x20, RZ, 0xfc, !PT ;  /* 0x0000002017172812 */ /* 0x000fe400078efcff */
[----:B------:R-:W-:Y:S02]  /*22fc0*/  ISETP.GE.AND P3, PT, R8, UR4, PT ;  /* 0x0000000408007c0c */ /* 0x000fe4000bf66270 */
[----:B------:R-:W-:-:S04]  /*22fd0*/  LOP3.LUT R23, R23, 0xffffffef, RZ, 0xc0, !PT ;  /* 0xffffffef17177812 */ /* 0x000fc800078ec0ff */
[----:B------:R-:W-:-:S04]  /*22fe0*/  @P0 LOP3.LUT R23, R23, 0x10, RZ, 0xfc, !PT ;  /* 0x0000001017170812 */ /* 0x000fc800078efcff */
[----:B------:R-:W-:Y:S02]  /*22ff0*/  LOP3.LUT R23, R23, 0xfffffff7, RZ, 0xc0, !PT ;  /* 0xfffffff717177812 */ /* 0x000fe400078ec0ff */
[----:B------:R-:W-:Y:S02]  /*23000*/  LOP3.LUT R8, R36, 0xc0, RZ, 0xfc, !PT ;  /* 0x000000c024087812 */ /* 0x000fe400078efcff */
[----:B------:R-:W-:Y:S02]  /*23010*/  ISETP.GE.AND P1, PT, R9, UR4, PT ;  /* 0x0000000409007c0c */ /* 0x000fe4000bf26270 */
[----:B------:R-:W-:Y:S02]  /*23020*/  @P3 LOP3.LUT R23, R23, 0x8, RZ, 0xfc, !PT ;  /* 0x0000000817173812 */ /* 0x000fe400078efcff */
[----:B------:R-:W-:Y:S02]  /*23030*/  ISETP.GE.AND P0, PT, R8, UR4, PT ;  /* 0x0000000408007c0c */ /* 0x000fe4000bf06270 */
[----:B------:R-:W-:-:S04]  /*23040*/  LOP3.LUT R23, R23, 0xfffffffd, RZ, 0xc0, !PT ;  /* 0xfffffffd17177812 */ /* 0x000fc800078ec0ff */
[----:B------:R-:W-:-:S04]  /*23050*/  LOP3.LUT R23, R23, 0xfffffffb, RZ, 0xc0, !PT ;  /* 0xfffffffb17177812 */ /* 0x000fc800078ec0ff */
[----:B------:R-:W-:-:S04]  /*23060*/  @P1 LOP3.LUT R23, R23, 0x4, RZ, 0xfc, !PT ;  /* 0x0000000417171812 */ /* 0x000fc800078efcff */
[----:B------:R-:W-:Y:S01]  /*23070*/  @P0 LOP3.LUT R23, R23, 0x2, RZ, 0xfc, !PT ;  /* 0x0000000217170812 */ /* 0x000fe200078efcff */
[----:B0-----:R-:W-:Y:S06]  /*23080*/  BRA.DIV UR5, `(.L_x_740) ;  /* 0x0000005205ac7947 */ /* 0x001fec000b800000 */
.L_x_871:
[----:B------:R-:W-:Y:S01]  /*23090*/  SHF.R.S32.HI R32, RZ, 0x1f, R18 ;  /* 0x0000001fff207819 */ /* 0x000fe20000011412 */
[----:B------:R-:W-:Y:S06]  /*230a0*/  @!P2 BRA `(.L_x_741) ;  /* 0x000000000004a947 */ /* 0x000fec0003800000 */
[----:B------:R-:W-:Y:S01]  /*230b0*/  BPT.TRAP 0x1 ;  /* 0x000000040000795c */ /* 0x000fe20000300000 */
.L_x_741:
        /* <DEDUP_REMOVED lines=18> */
[----:B------:R-:W-:Y:S02]  /*231e0*/  LEA R24, P0, R2, UR4, 0x1 ;  /* 0x0000000402187c11 */ /* 0x000fe4000f8008ff */
[----:B------:R-:W-:-:S04]  /*231f0*/  IADD3 R5, R3, R5, RZ ;  /* 0x0000000503057210 */ /* 0x000fc80007ffe0ff */
[----:B------:R-:W-:Y:S01]  /*23200*/  LEA.HI.X R25, R2, UR5, R5, 0x1, P0 ;  /* 0x0000000502197c11 */ /* 0x000fe200080f0c05 */
[----:B------:R-:W-:Y:S01]  /*23210*/  IMAD R5, R27, 0x8, R22 ;  /* 0x000000081b057824 */ /* 0x000fe200078e0216 */
[----:B------:R-:W-:-:S04]  /*23220*/  SHF.L.U32 R2, R29, 0x1f, RZ ;  /* 0x0000001f1d027819 */ /* 0x000fc800000006ff */
[----:B------:R-:W0:Y:S02]  /*23230*/  SYNCS.PHASECHK.TRANS64.TRYWAIT P0, [R5+URZ+0x38840], R2 ;  /* 0x03884002050075a7 */ /* 0x000e24000800017f */
[----:B0-----:R-:W-:Y:S05]  /*23240*/  @!P0 BRA `(.L_x_743) ;  /* 0x0000005000708947 */ /* 0x001fea0003800000 */
.L_x_872:
[----:B------:R-:W-:Y:S05]  /*23250*/  BSYNC B0 ;  /* 0x0000000000007941 */ /* 0x000fea0003800000 */
.L_x_742:
[----:B------:R-:W2:Y:S01]  /*23260*/  LDL R9, [R1+0xc] ;  /* 0x00000c0001097983 */ /* 0x000ea20000100800 */
        /* <DEDUP_REMOVED lines=11> */
[----:B------:R-:W-:Y:S01]  /*23320*/  IMAD R0, R32, UR4, RZ ;  /* 0x0000000420007c24 */ /* 0x000fe2000f8e02ff */
[----:B------:R-:W-:Y:S01]  /*23330*/  IADD3 R3, R3, R7, RZ ;  /* 0x0000000703037210 */ /* 0x000fe20007ffe0ff */
[----:B------:R-:W-:Y:S02]  /*23340*/  IMAD R7, R27, 0x5000, R34 ;  /* 0x000050001b077824 */ /* 0x000fe400078e0222 */
[C---:B------:R-:W-:Y:S02]  /*23350*/  IMAD R0, R18.reuse, UR5, R0 ;  /* 0x0000000512007c24 */ /* 0x040fe4000f8e0200 */
[----:B------:R-:W-:Y:S01]  /*23360*/  IMAD.WIDE.U32 R2, R18, UR4, R2 ;  /* 0x0000000412027c25 */ /* 0x000fe2000f8e0002 */
[----:B------:R-:W-:-:S03]  /*23370*/  ULDC.64 UR4, c[0x0][0x2e8] ;  /* 0x0000ba0000047ab9 */ /* 0x000fc60000000a00 */
        /* <DEDUP_REMOVED lines=15> */
[C---:B------:R-:W-:Y:S01]  /*23470*/  LOP3.LUT P3, RZ, R23.reuse, 0x4, RZ, 0xc0, !PT ;  /* 0x0000000417ff7812 */ /* 0x040fe2000786c0ff */
[----:B------:R-:W-:Y:S01]  /*23480*/  ULDC.64 UR4, c[0x0][0x208] ;  /* 0x0000820000047ab9 */ /* 0x000fe20000000a00 */
[----:B------:R-:W-:Y:S01]  /*23490*/  LOP3.LUT P2, RZ, R23, 0x2, RZ, 0xc0, !PT ;  /* 0x0000000217ff7812 */ /* 0x000fe2000784c0ff */
[----:B------:R-:W-:Y:S01]  /*234a0*/  SHFL.IDX PT, R8, R6, 0x1, 0x181f ;  /* 0x00381f0006087f89 */ /* 0x000fe200000e0000 */
[----:B0-----:R-:W-:-:S04]  /*234b0*/  @P0 LEA R3, P1, R36, R3, 0x1 ;  /* 0x0000000324030211 */ /* 0x001fc800078208ff */
[----:B-1----:R-:W-:Y:S02]  /*234c0*/  @P0 IADD3.X R2, RZ, R2, RZ, P1, !PT ;  /* 0x00000002ff020210 */ /* 0x002fe40000ffe4ff */
[----:B------:R-:W-:Y:S02]  /*234d0*/  ISETP.GE.AND P1, PT, R4, 0x11, PT ;  /* 0x000000110400780c */ /* 0x000fe40003f26270 */
[----:B------:R-:W-:-:S04]  /*234e0*/  @P0 LOP3.LUT R3, R3, R2, RZ, 0x3c, !PT ;  /* 0x0000000203030212 */ /* 0x000fc800078e3cff */
[----:B------:R-:W-:-:S04]  /*234f0*/  @P0 LOP3.LUT R2, R3, R2, RZ, 0x3c, !PT ;  /* 0x0000000203020212 */ /* 0x000fc800078e3cff */
[----:B------:R-:W-:-:S03]  /*23500*/  @P0 LOP3.LUT R3, R3, R2, RZ, 0x3c, !PT ;  /* 0x0000000203030212 */ /* 0x000fc600078e3cff */
[----:B------:R-:W-:Y:S02]  /*23510*/  @P1 LEA R21, R7, R22, 0x1 ;  /* 0x0000001607151211 */ /* 0x000fe400078e08ff */
[----:B------:R-:W-:Y:S04]  /*23520*/  @P0 LDGSTS.E.BYPASS.LTC128B.128 [R9+0x24400], desc[UR4][R2.64], !P5 ;  /* 0x2440000002090fae */ /* 0x000fe8000e901d44 */
[----:B------:R-:W-:Y:S04]  /*23530*/  @P0 LDGSTS.E.BYPASS.LTC128B.128 [R9+0x26c00], desc[UR4][R2.64+0x80], !P4 ;  /* 0x26c0008002090fae */ /* 0x000fe8000e101d44 */
[----:B------:R-:W-:Y:S04]  /*23540*/  @P0 LDGSTS.E.BYPASS.LTC128B.128 [R9+0x29400], desc[UR4][R2.64+0x100], !P3 ;  /* 0x2940010002090fae */ /* 0x000fe8000d901d44 */
[----:B------:R0:W-:Y:S04]  /*23550*/  @P0 LDGSTS.E.BYPASS.LTC128B.128 [R9+0x2bc00], desc[UR4][R2.64+0x180], !P2 ;  /* 0x2bc0018002090fae */ /* 0x0001e8000d101d44 */
[----:B0-----:R-:W0:Y:S02]  /*23560*/  SHFL.IDX PT, R2, R0, 0x1, 0x181f ;  /* 0x00381f0000027f89 */ /* 0x001e2400000e0000 */
        /* <DEDUP_REMOVED lines=21> */
[----:B0-----:R-:W-:-:S04]  /*236c0*/  @P1 LEA R2, P0, R36, R2, 0x1 ;  /* 0x0000000224021211 */ /* 0x001fc800078008ff */
[----:B------:R-:W-:Y:S02]  /*236d0*/  @P1 IADD3.X R3, RZ, R8, RZ, P0, !PT ;  /* 0x00000008ff031210 */ /* 0x000fe400007fe4ff */
[----:B------:R0:W2:Y:S04]  /*236e0*/  SHFL.IDX PT, R8, R6, 0x4, 0x181f ;  /* 0x00981f0006087f89 */ /* 0x0000a800000e0000 */
[----:B------:R0:W-:Y:S04]  /*236f0*/  @P1 LDGSTS.E.BYPASS.LTC128B.128 [R21+0x25c00], desc[UR4][R2.64], !P5 ;  /* 0x25c0000002151fae */ /* 0x0001e8000e901d44 */
[----:B------:R0:W-:Y:S04]  /*23700*/  @P1 LDGSTS.E.BYPASS.LTC128B.128 [R21+0x28400], desc[UR4][R2.64+0x80], !P4 ;  /* 0x2840008002151fae */ /* 0x0001e8000e101d44 */
[----:B------:R0:W-:Y:S04]  /*23710*/  @P1 LDGSTS.E.BYPASS.LTC128B.128 [R21+0x2ac00], desc[UR4][R2.64+0x100], !P3 ;  /* 0x2ac0010002151fae */ /* 0x0001e8000d901d44 */
[----:B-1----:R0:W-:Y:S02]  /*23720*/  @P1 LDGSTS.E.BYPASS.LTC128B.128 [R21+0x2d400], desc[UR4][R2.64+0x180], !P2 ;  /* 0x2d40018002151fae */ /* 0x0021e4000d101d44 */
.L_x_884:
[----:B------:R-:W-:Y:S01]  /*23730*/  ISETP.GE.AND P0, PT, R4, 0x41, PT ;  /* 0x000000410400780c */ /* 0x000fe20003f06270 */
[----:B------:R-:W-:-:S12]  /*23740*/  BSSY B0, `(.L_x_745) ;  /* 0x0000011000007945 */ /* 0x000fd80003800000 */
[----:B------:R-:W-:Y:S05]  /*23750*/  @!P0 BRA `(.L_x_746) ;  /* 0x00000000003c8947 */ /* 0x000fea0003800000 */
[C---:B------:R-:W-:Y:S01]  /*23760*/  LOP3.LUT P4, RZ, R23.reuse, 0x10, RZ, 0xc0, !PT ;  /* 0x0000001017ff7812 */ /* 0x040fe2000788c0ff */
[----:B------:R-:W-:Y:S01]  /*23770*/  ULDC.64 UR4, c[0x0][0x208] ;  /* 0x0000820000047ab9 */ /* 0x000fe20000000a00 */
[C---:B------:R-:W-:Y:S02]  /*23780*/  LOP3.LUT P3, RZ, R23.reuse, 0x8, RZ, 0xc0, !PT ;  /* 0x0000000817ff7812 */ /* 0x040fe4000786c0ff */
[C---:B------:R-:W-:Y:S02]  /*23790*/  LOP3.LUT P2, RZ, R23.reuse, 0x4, RZ, 0xc0, !PT ;  /* 0x0000000417ff7812 */ /* 0x040fe4000784c0ff */
[----:B------:R-:W-:Y:S02]  /*237a0*/  LOP3.LUT P1, RZ, R23, 0x2, RZ, 0xc0, !PT ;  /* 0x0000000217ff7812 */ /* 0x000fe4000782c0ff */
[----:B0-----:R-:W-:Y:S02]  /*237b0*/  LEA R2, P0, R36, R0, 0x1 ;  /* 0x0000000024027211 */ /* 0x001fe400078008ff */
[----:B------:R-:W-:-:S03]  /*237c0*/  LEA R7, R7, R22, 0x1 ;  /* 0x0000001607077211 */ /* 0x000fc600078e08ff */
        /* <DEDUP_REMOVED lines=8> */
.L_x_746:
[----:B------:R-:W-:Y:S05]  /*23850*/  BSYNC B0 ;  /* 0x0000000000007941 */ /* 0x000fea0003800000 */
.L_x_745:
[----:B------:R-:W-:Y:S01]  /*23860*/  NOP ;  /* 0x0000000000007918 */ /* 0x000fe20000000000 */
[----:B------:R-:W-:-:S13]  /*23870*/  PLOP3.LUT P0, PT, PT, PT, PT, 0x80, 0x0 ;  /* 0x000000000000781c */ /* 0x000fda0003f0f070 */
.L_x_747:
[----:B------:R-:W-:Y:S02]  /*23880*/  PLOP3.LUT P1, PT, P1, P0, PT, 0xa2, 0x0 ;  /* 0x000000000000781c */ /* 0x000fe40000f21472 */
[----:B------:R-:W-:-:S08]  /*23890*/  @P0 R2UR P1, UR4, R5 ;  /* 0x00000000050402ca */ /* 0x000fd00000020000 */
[----:B------:R-:W-:-:S05]  /*238a0*/  @P0 PLOP3.LUT P0, PT, P1, PT, PT, 0x80, 0x0 ;  /* 0x000000000000081c */ /* 0x000fca0000f0f070 */
[----:B------:R-:W-:Y:S01]  /*238b0*/  @!P1 SYNCS.ARRIVE.TRANS64.RED.A0T1 RZ, [UR4+0x38830], RZ ;  /* 0x038830ffffff99a7 */ /* 0x000fe20008200404 */
[----:B------:R-:W-:Y:S07]  /*238c0*/  @!P1 ARRIVES.LDGSTSBAR.64.TRANSCNT [UR4+0x38830] ;  /* 0x03883000ff0099b0 */ /* 0x000fee0008000a84 */
[----:B------:R-:W-:Y:S05]  /*238d0*/  @P0 BRA.U.ANY `(.L_x_747) ;  /* 0xfffffffd00e80947 */ /* 0x000fea000393ffff */
[----:B------:R-:W-:Y:S01]  /*238e0*/  NOP ;  /* 0x0000000000007918 */ /* 0x000fe20000000000 */
[----:B------:R-:W-:-:S05]  /*238f0*/  IMAD.U32 R0, RZ, RZ, UR37 ;  /* 0x00000025ff007e24 */ /* 0x000fca000f8e00ff */
[----:B------:R-:W-:-:S13]  /*23900*/  ISETP.NE.AND P2, PT, R0, 0x3, PT ;  /* 0x000000030000780c */ /* 0x000fda0003f45270 */
[----:B------:R-:W-:Y:S05]  /*23910*/  @!P2 BRA `(.L_x_748) ;  /* 0x000000000004a947 */ /* 0x000fea0003800000 */
[----:B------:R-:W-:Y:S01]  /*23920*/  BPT.TRAP 0x1 ;  /* 0x000000040000795c */ /* 0x000fe20000300000 */
.L_x_748:
[----:B------:R3:W5:Y:S01]  /*23930*/  LDL.LU R0, [R1+0x1c] ;  /* 0x00001c0001007983 */ /* 0x0007620000300800 */
[----:B------:R3:W-:Y:S02]  /*23940*/  SYNCS.ARRIVE.TRANS64.A1T0 RZ, [R5+URZ+0x38830], RZ ;  /* 0x038830ff05ff79a7 */ /* 0x0007e4000810003f */
[----:B------:R-:W-:Y:S05]  /*23950*/  WARPSYNC.ALL ;  /* 0x0000000000007948 */ /* 0x000fea0003800000 */
[----:B------:R-:W-:Y:S01]  /*23960*/  ULDC.64 UR4, c[0x0][0xa00] ;  /* 0x0002800000047ab9 */ /* 0x000fe20000000a00 */
[----:B------:R-:W-:Y:S01]  /*23970*/  BSSY B6, `(.L_x_749) ;  /* 0x0000021000067945 */ /* 0x000fe20003800000 */
[----:B------:R-:W-:Y:S01]  /*23980*/  BAR.SYNC.DEFER_BLOCKING 0x8, 0x180 ;  /* 0x0206000000007b1d */ /* 0x000fe20000010000 */
[----:B------:R-:W-:-:S04]  /*23990*/  ISETP.NE.U32.AND P0, PT, RZ, UR4, PT ;  /* 0x00000004ff007c0c */ /* 0x000fc8000bf05070 */
[----:B------:R-:W-:Y:S01]  /*239a0*/  ISETP.NE.AND.EX P0, PT, RZ, UR5, PT, P0 ;  /* 0x00000005ff007c0c */ /* 0x000fe2000bf05300 */
[----:B------:R-:W-:Y:S02]  /*239b0*/  ULDC.64 UR4, c[0x0][0x298] ;  /* 0x0000a60000047ab9 */ /* 0x000fe40000000a00 */
[----:B---3--:R-:W-:Y:S01]  /*239c0*/  IMAD.WIDE.U32 R4, R35, UR4, RZ ;  /* 0x0000000423047c25 */ /* 0x008fe2000f8e00ff */
[----:B------:R-:W-:Y:S02]  /*239d0*/  SEL R31, R31, RZ, !P0 ;  /* 0x000000ff1f1f7207 */ /* 0x000fe40004000000 */
[----:B01---5:R-:W-:Y:S02]  /*239e0*/  SEL R2, R0, RZ, !P0 ;  /* 0x000000ff00027207 */ /* 0x023fe40004000000 */
[----:B------:R-:W-:-:S03]  /*239f0*/  SHF.R.S32.HI R0, RZ, 0x1f, R35 ;  /* 0x0000001fff007819 */ /* 0x000fc60000011423 */
[----:B------:R0:W-:Y:S02]  /*23a00*/  STL [R1+0x1c], R2 ;  /* 0x00001c0201007387 */ /* 0x0001e40000100800 */
[----:B------:R-:W-:Y:S02]  /*23a10*/  IMAD R0, R0, UR4, RZ ;  /* 0x0000000400007c24 */ /* 0x000fe4000f8e02ff */
[----:B------:R1:W-:Y:S02]  /*23a20*/  STL.64 [R1+0x20], R4 ;  /* 0x0000200401007387 */ /* 0x0003e40000100a00 */
[----:B------:R-:W-:Y:S02]  /*23a30*/  IMAD R0, R35, UR5, R0 ;  /* 0x0000000523007c24 */ /* 0x000fe4000f8e0200 */
[----:B0-----:R-:W-:-:S03]  /*23a40*/  VIADD R2, R22, 0x14400 ;  /* 0x0001440016027836 */ /* 0x001fc60000000000 */
[----:B------:R-:W-:Y:S02]  /*23a50*/  IADD3 R35, R5, R0, RZ ;  /* 0x0000000005237210 */ /* 0x000fe40007ffe0ff */
[----:B------:R-:W-:-:S13]  /*23a60*/  LOP3.LUT P0, RZ, R2, 0x3ff, RZ, 0xc0, !PT ;  /* 0x000003ff02ff7812 */ /* 0x000fda000780c0ff */
[----:B-1----:R-:W-:Y:S05]  /*23a70*/  @!P0 BRA `(.L_x_750) ;  /* 0x0000000000408947 */ /* 0x002fea0003800000 */
[----:B------:R-:W-:Y:S01]  /*23a80*/  MOV R2, 0x0 ;  /* 0x0000000000027802 */ /* 0x000fe20000000f00 */
[----:B------:R-:W-:Y:S01]  /*23a90*/  ULDC.64 UR4, c[0x4][0x138] ;  /* 0x01004e0000047ab9 */ /* 0x000fe20000000a00 */
[----:B------:R-:W-:Y:S01]  /*23aa0*/  ULDC.64 UR6, c[0x4][0x140] ;  /* 0x0100500000067ab9 */ /* 0x000fe20000000a00 */
[----:B------:R-:W-:Y:S01]  /*23ab0*/  ULDC.64 UR8, c[0x4][0xb0] ;  /* 0x01002c0000087ab9 */ /* 0x000fe20000000a00 */
[----:B------:R-:W-:Y:S01]  /*23ac0*/  IMAD.U32 R4, RZ, RZ, UR4 ;  /* 0x00000004ff047e24 */ /* 0x000fe2000f8e00ff */
[----:B------:R-:W-:Y:S01]  /*23ad0*/  MOV R6, UR6 ;  /* 0x0000000600067c02 */ /* 0x000fe20008000f00 */
[----:B------:R-:W0:Y:S01]  /*23ae0*/  LDC.64 R2, c[0x4][R2] ;  /* 0x0100000002027b82 */ /* 0x000e220000000a00 */
[----:B------:R-:W-:Y:S01]  /*23af0*/  IMAD.U32 R5, RZ, RZ, UR5 ;  /* 0x00000005ff057e24 */ /* 0x000fe2000f8e00ff */
[----:B------:R-:W-:Y:S01]  /*23b00*/  MOV R11, UR9 ;  /* 0x00000009000b7c02 */ /* 0x000fe20008000f00 */
[----:B------:R-:W-:Y:S01]  /*23b10*/  IMAD.U32 R7, RZ, RZ, UR7 ;  /* 0x00000007ff077e24 */ /* 0x000fe2000f8e00ff */
[----:B------:R-:W-:Y:S01]  /*23b20*/  MOV R13, RZ ;  /* 0x000000ff000d7202 */ /* 0x000fe20000000f00 */
[----:B------:R-:W-:-:S02]  /*23b30*/  IMAD.U32 R10, RZ, RZ, UR8 ;  /* 0x00000008ff0a7e24 */ /* 0x000fc4000f8e00ff */
[----:B--2---:R-:W-:Y:S02]  /*23b40*/  IMAD.MOV.U32 R8, RZ, RZ, 0x70 ;  /* 0x00000070ff087424 */ /* 0x004fe400078e00ff */
[----:B------:R-:W-:-:S07]  /*23b50*/  IMAD.MOV.U32 R12, RZ, RZ, 0x1 ;  /* 0x00000001ff0c7424 */ /* 0x000fce00078e00ff */
[----:B------:R-:W-:-:S07]  /*23b60*/  LEPC R20, `(.L_x_750) ;  /* 0x000000001014794e */ /* 0x000fce0000000000 */
[----:B0-----:R-:W-:Y:S05]  /*23b70*/  CALL.ABS.NOINC R2 ;  /* 0x0000000002007343 */ /* 0x001fea0003c00000 */
.L_x_750:
[----:B------:R-:W-:Y:S05]  /*23b80*/  BSYNC B6 ;  /* 0x0000000000067941 */ /* 0x000fea0003800000 */
.L_x_749:
[----:B------:R-:W3:Y:S01]  /*23b90*/  LDL.LU R20, [R1+0x1c] ;  /* 0x00001c0001147983 */ /* 0x000ee20000300800 */
[----:B------:R-:W-:Y:S01]  /*23ba0*/  ULDC.64 UR4, c[0x0][0x2d8] ;  /* 0x0000b60000047ab9 */ /* 0x000fe20000000a00 */
[----:B--2---:R-:W0:Y:S02]  /*23bb0*/  LDC R8, c[0x0][0x448] ;  /* 0x00011200ff087b82 */ /* 0x004e240000000800 */
[----:B------:R-:W2:Y:S01]  /*23bc0*/  LDL.LU.64 R2, [R1+0x20] ;  /* 0x0000200001027983 */ /* 0x000ea20000300a00 */
[----:B------:R-:W-:-:S03]  /*23bd0*/  IMAD R0, R32, UR4, RZ ;  /* 0x0000000420007c24 */ /* 0x000fc6000f8e02ff */
[----:B------:R1:W5:Y:S01]  /*23be0*/  LDL R10, [R1+0x28] ;  /* 0x00002800010a7983 */ /* 0x0003620000100800 */
[----:B------:R-:W-:Y:S01]  /*23bf0*/  IMAD R0, R18, UR5, R0 ;  /* 0x0000000512007c24 */ /* 0x000fe2000f8e0200 */
[----:B0-----:R-:W-:-:S13]  /*23c00*/  ISETP.NE.AND P0, PT, R8, 0x1, PT ;  /* 0x000000010800780c */ /* 0x001fda0003f05270 */
[----:B------:R-:W0:Y:S08]  /*23c10*/  @P0 LDC R5, c[0x0][0x44c] ;  /* 0x00011300ff050b82 */ /* 0x000e300000000800 */
[----:B------:R-:W4:Y:S01]  /*23c20*/  @P0 LDC R4, c[0x0][0x450] ;  /* 0x00011400ff040b82 */ /* 0x000f220000000800 */
[C---:B------:R-:W-:Y:S02]  /*23c30*/  LOP3.LUT R12, R36.reuse, 0x40, RZ, 0xfc, !PT ;  /* 0x00000040240c7812 */ /* 0x040fe400078efcff */
[----:B------:R-:W-:-:S02]  /*23c40*/  LOP3.LUT R9, R36, 0x80, RZ, 0xfc, !PT ;  /* 0x0000008024097812 */ /* 0x000fc400078efcff */
[----:B------:R-:W-:Y:S01]  /*23c50*/  LOP3.LUT R11, R36, 0xc0, RZ, 0xfc, !PT ;  /* 0x000000c0240b7812 */ /* 0x000fe200078efcff */
[----:B--2---:R-:W-:Y:S02]  /*23c60*/  IMAD.MOV.U32 R3, RZ, RZ, R35 ;  /* 0x000000ffff037224 */ /* 0x004fe400078e0023 */
[----:B------:R-:W-:Y:S01]  /*23c70*/  IMAD.WIDE.U32 R2, R18, UR4, R2 ;  /* 0x0000000412027c25 */ /* 0x000fe2000f8e0002 */
[----:B------:R-:W-:-:S03]  /*23c80*/  ULDC.64 UR4, c[0x0][0x2e0] ;  /* 0x0000b80000047ab9 */ /* 0x000fc60000000a00 */
[----:B------:R-:W-:Y:S02]  /*23c90*/  IMAD.IADD R3, R3, 0x1, R0 ;  /* 0x0000000103037824 */ /* 0x000fe400078e0200 */
[----:B---3--:R-:W-:Y:S02]  /*23ca0*/  IMAD R0, R20, UR4, RZ ;  /* 0x0000000414007c24 */ /* 0x008fe4000f8e02ff */
[----:B------:R-:W2:Y:S01]  /*23cb0*/  S2R R20, SR_TID.X ;  /* 0x0000000000147919 */ /* 0x000ea20000002100 */
[----:B------:R-:W-:-:S04]  /*23cc0*/  IMAD.WIDE.U32 R2, R31, UR4, R2 ;  /* 0x000000041f027c25 */ /* 0x000fc8000f8e0002 */
[----:B------:R-:W-:Y:S01]  /*23cd0*/  IMAD R0, R31, UR5, R0 ;  /* 0x000000051f007c24 */ /* 0x000fe2000f8e0200 */
[----:B------:R-:W-:-:S04]  /*23ce0*/  ULDC.64 UR4, c[0x0][0x2d0] ;  /* 0x0000b40000047ab9 */ /* 0x000fc80000000a00 */
[----:B------:R-:W-:Y:S01]  /*23cf0*/  IADD3 R3, R3, R0, RZ ;  /* 0x0000000003037210 */ /* 0x000fe20007ffe0ff */
[----:B------:R-:W-:Y:S01]  /*23d00*/  IMAD.SHL.U32 R0, R17, 0x80, RZ ;  /* 0x0000008011007824 */ /* 0x000fe200078e00ff */
[----:B--2---:R-:W-:-:S04]  /*23d10*/  LOP3.LUT R20, R20, 0x7f, RZ, 0xc0, !PT ;  /* 0x0000007f14147812 */ /* 0x004fc800078ec0ff */
[----:B------:R-:W-:Y:S02]  /*23d20*/  SHF.R.U32.HI R21, RZ, 0x3, R20 ;  /* 0x00000003ff157819 */ /* 0x000fe40000011614 */
[----:B------:R-:W2:Y:S02]  /*23d30*/  S2R R20, SR_TID.X ;  /* 0x0000000000147919 */ /* 0x000ea40000002100 */
[----:B--2---:R-:W-:-:S05]  /*23d40*/  IMAD.SHL.U32 R20, R20, 0x10, RZ ;  /* 0x0000001014147824 */ /* 0x004fca00078e00ff */
[----:B------:R-:W-:-:S04]  /*23d50*/  LOP3.LUT R20, R21, 0x70, R20, 0xf8, !PT ;  /* 0x0000007015147812 */ /* 0x000fc800078ef814 */
[----:B------:R-:W-:-:S05]  /*23d60*/  LOP3.LUT R6, R20, R0, RZ, 0xfc, !PT ;  /* 0x0000000014067212 */ /* 0x000fca00078efcff */
[----:B0-----:R-:W-:Y:S01]  /*23d70*/  @P0 IMAD.HI.U32 R7, R6, R5, RZ ;  /* 0x0000000506070227 */ /* 0x001fe200078e00ff */
[----:B------:R-:W-:-:S04]  /*23d80*/  MOV R5, R6 ;  /* 0x0000000600057202 */ /* 0x000fc80000000f00 */
[----:B----4-:R-:W-:Y:S01]  /*23d90*/  @P0 SHF.R.U32.HI R5, RZ, R4, R7 ;  /* 0x00000004ff050219 */ /* 0x010fe20000011607 */
        /* <DEDUP_REMOVED lines=13> */
[----:B------:R-:W-:-:S04]  /*23e70*/  ULDC.64 UR4, c[0x0][0x280] ;  /* 0x0000a00000047ab9 */ /* 0x000fc80000000a00 */
[----:B------:R-:W-:Y:S02]  /*23e80*/  IADD3 R4, R3, R5, RZ ;  /* 0x0000000503047210 */ /* 0x000fe40007ffe0ff */
[----:B------:R-:W-:Y:S01]  /*23e90*/  LEA R5, P0, R2, UR4, 0x1 ;  /* 0x0000000402057c11 */ /* 0x000fe2000f8008ff */
[----:B------:R-:W-:Y:S01]  /*23ea0*/  ULDC UR4, c[0x0][0x2b8] ;  /* 0x0000ae0000047ab9 */ /* 0x000fe20000000800 */
[----:B0-----:R-:W-:Y:S02]  /*23eb0*/  LOP3.LUT R20, R20, 0x7f, RZ, 0xc0, !PT ;  /* 0x0000007f14147812 */ /* 0x001fe400078ec0ff */
[----:B------:R-:W-:Y:S01]  /*23ec0*/  LEA.HI.X R4, R2, UR5, R4, 0x1, P0 ;  /* 0x0000000502047c11 */ /* 0x000fe200080f0c04 */
[----:B------:R-:W-:Y:S01]  /*23ed0*/  UMOV UR5, 0xffffffff ;  /* 0xffffffff00057882 */ /* 0x000fe20000000000 */
[----:B------:R-:W-:Y:S02]  /*23ee0*/  ISETP.GE.AND P4, PT, R36, UR4, PT ;  /* 0x0000000424007c0c */ /* 0x000fe4000bf86270 */
[----:B------:R-:W-:-:S02]  /*23ef0*/  ISETP.GE.AND P3, PT, R12, UR4, PT ;  /* 0x000000040c007c0c */ /* 0x000fc4000bf66270 */
[----:B------:R-:W-:Y:S02]  /*23f00*/  ISETP.GE.AND P2, PT, R9, UR4, PT ;  /* 0x0000000409007c0c */ /* 0x000fe4000bf46270 */
[----:B------:R-:W-:Y:S02]  /*23f10*/  ISETP.GE.AND P0, PT, R11, UR4, PT ;  /* 0x000000040b007c0c */ /* 0x000fe4000bf06270 */
[----:B------:R-:W-:Y:S01]  /*23f20*/  SHF.R.U32.HI R9, RZ, 0x3, R20 ;  /* 0x00000003ff097819 */ /* 0x000fe20000011614 */
[----:B-1----:R-:W-:Y:S10]  /*23f30*/  BRA.DIV UR5, `(.L_x_751) ;  /* 0x0000004e051c7947 */ /* 0x002ff4000b800000 */
[----:B------:R-:W0:Y:S01]  /*23f40*/  SHFL.IDX PT, R3, R5, RZ, 0x181f ;  /* 0x00181fff05037589 */ /* 0x000e2200000e0000 */
[----:B-----5:R-:W-:Y:S01]  /*23f50*/  IMAD R6, R10, R8, RZ ;  /* 0x000000080a067224 */ /* 0x020fe200078e02ff */
[----:B------:R-:W-:Y:S01]  /*23f60*/  ULDC.64 UR4, c[0x0][0x208] ;  /* 0x0000820000047ab9 */ /* 0x000fe20000000a00 */
[----:B------:R-:W-:Y:S01]  /*23f70*/  IMAD.IADD R0, R9, 0x1, R0 ;  /* 0x0000000109007824 */ /* 0x000fe200078e0200 */
[----:B------:R-:W1:Y:S04]  /*23f80*/  SHFL.IDX PT, R2, R4, RZ, 0x181f ;  /* 0x00181fff04027589 */ /* 0x000e6800000e0000 */
[----:B------:R-:W-:Y:S01]  /*23f90*/  ISETP.GE.AND P1, PT, R0, R6, PT ;  /* 0x000000060000720c */ /* 0x000fe20003f26270 */
[----:B------:R-:W-:-:S12]  /*23fa0*/  SHFL.IDX PT, R14, R5, 0x7, 0x181f ;  /* 0x00f81f00050e7f89 */ /* 0x000fd800000e0000 */
[----:B0-----:R-:W-:-:S05]  /*23fb0*/  @!P1 LEA R7, P5, R36, R3, 0x1 ;  /* 0x0000000324079211 */ /* 0x001fca00078a08ff */
[----:B-1----:R-:W-:Y:S01]  /*23fc0*/  @!P1 IMAD.X R3, RZ, RZ, R2, P5 ;  /* 0x000000ffff039224 */ /* 0x002fe200028e0602 */
[----:B------:R-:W-:Y:S01]  /*23fd0*/  @!P1 MOV R2, R7 ;  /* 0x0000000700029202 */ /* 0x000fe20000000f00 */
[----:B------:R-:W-:-:S04]  /*23fe0*/  VIADD R7, R0, 0x10 ;  /* 0x0000001000077836 */ /* 0x000fc80000000000 */
[----:B------:R-:W-:Y:S04]  /*23ff0*/  @!P1 LDGSTS.E.BYPASS.LTC128B.128 [R37+0x14400], desc[UR4][R2.64], !P4 ;  /* 0x1440000002259fae */ /* 0x000fe8000e101d44 */
[----:B------:R-:W-:Y:S04]  /*24000*/  @!P1 LDGSTS.E.BYPASS.LTC128B.128 [R37+0x18400], desc[UR4][R2.64+0x80], !P3 ;  /* 0x1840008002259fae */ /* 0x000fe8000d901d44 */
[----:B------:R-:W-:Y:S04]  /*24010*/  @!P1 LDGSTS.E.BYPASS.LTC128B.128 [R37+0x1c400], desc[UR4][R2.64+0x100], !P2 ;  /* 0x1c40010002259fae */ /* 0x000fe8000d101d44 */
[----:B------:R0:W-:Y:S01]  /*24020*/  @!P1 LDGSTS.E.BYPASS.LTC128B.128 [R37+0x20400], desc[UR4][R2.64+0x180], !P0 ;  /* 0x2040018002259fae */ /* 0x0001e2000c101d44 */
[----:B------:R-:W-:-:S03]  /*24030*/  ISETP.GE.AND P1, PT, R7, R6, PT ;  /* 0x000000060700720c */ /* 0x000fc60003f26270 */
[----:B0-----:R-:W0:Y:S04]  /*24040*/  SHFL.IDX PT, R3, R5, 0x1, 0x181f ;  /* 0x00381f0005037f89 */ /* 0x001e2800000e0000 */
[----:B------:R-:W1:Y:S06]  /*24050*/  SHFL.IDX PT, R2, R4, 0x1, 0x181f ;  /* 0x00381f0004027f89 */ /* 0x000e6c00000e0000 */
[----:B0-----:R-:W-:-:S05]  /*24060*/  @!P1 LEA R7, P5, R36, R3, 0x1 ;  /* 0x0000000324079211 */ /* 0x001fca00078a08ff */
[----:B-1----:R-:W-:Y:S01]  /*24070*/  @!P1 IMAD.X R8, RZ, RZ, R2, P5 ;  /* 0x000000ffff089224 */ /* 0x002fe200028e0602 */
[----:B------:R-:W-:Y:S01]  /*24080*/  @!P1 MOV R2, R7 ;  /* 0x0000000700029202 */ /* 0x000fe20000000f00 */
[----:B------:R-:W-:Y:S02]  /*24090*/  VIADD R7, R0, 0x20 ;  /* 0x0000002000077836 */ /* 0x000fe40000000000 */
[----:B------:R-:W-:-:S05]  /*240a0*/  @!P1 IMAD.MOV.U32 R3, RZ, RZ, R8 ;  /* 0x000000ffff039224 */ /* 0x000fca00078e0008 */
[----:B------:R-:W-:Y:S04]  /*240b0*/  @!P1 LDGSTS.E.BYPASS.LTC128B.128 [R37+0x14c00], desc[UR4][R2.64], !P4 ;  /* 0x14c0000002259fae */ /* 0x000fe8000e101d44 */
[----:B------:R-:W-:Y:S04]  /*240c0*/  @!P1 LDGSTS.E.BYPASS.LTC128B.128 [R37+0x18c00], desc[UR4][R2.64+0x80], !P3 ;  /* 0x18c0008002259fae */ /* 0x000fe8000d901d44 */
[----:B------:R-:W-:Y:S04]  /*240d0*/  @!P1 LDGSTS.E.BYPASS.LTC128B.128 [R37+0x1cc00], desc[UR4][R2.64+0x100], !P2 ;  /* 0x1cc0010002259fae */ /* 0x000fe8000d101d44 */
[----:B------:R0:W-:Y:S01]  /*240e0*/  @!P1 LDGSTS.E.BYPASS.LTC128B.128 [R37+0x20c00], desc[UR4][R2.64+0x180], !P0 ;  /* 0x20c0018002259fae */ /* 0x0001e2000c101d44 */
[----:B------:R-:W-:-:S03]  /*240f0*/  ISETP.GE.AND P1, PT, R7, R6, PT ;  /* 0x000000060700720c */ /* 0x000fc60003f26270 */
[----:B0-----:R-:W0:Y:S04]  /*24100*/  SHFL.IDX PT, R3, R5, 0x2, 0x181f ;  /* 0x00581f0005037f89 */ /* 0x001e2800000e0000 */
[----:B------:R-:W1:Y:S06]  /*24110*/  SHFL.IDX PT, R2, R4, 0x2, 0x181f ;  /* 0x00581f0004027f89 */ /* 0x000e6c00000e0000 */
[----:B0-----:R-:W-:-:S04]  /*24120*/  @!P1 LEA R7, P5, R36, R3, 0x1 ;  /* 0x0000000324079211 */ /* 0x001fc800078a08ff */
[----:B-1----:R-:W-:Y:S01]  /*24130*/  @!P1 IADD3.X R8, RZ, R2, RZ, P5, !PT ;  /* 0x00000002ff089210 */ /* 0x002fe20002ffe4ff */
[----:B------:R-:W-:Y:S01]  /*24140*/  @!P1 IMAD.MOV.U32 R2, RZ, RZ, R7 ;  /* 0x000000ffff029224 */ /* 0x000fe200078e0007 */
[----:B------:R-:W-:-:S03]  /*24150*/  IADD3 R7, R0, 0x30, RZ ;  /* 0x0000003000077810 */ /* 0x000fc60007ffe0ff */
        /* <DEDUP_REMOVED lines=9> */
[----:B-1----:R-:W-:Y:S02]  /*241f0*/  @!P1 IMAD.X R8, RZ, RZ, R2, P5 ;  /* 0x000000ffff089224 */ /* 0x002fe400028e0602 */
[----:B------:R-:W-:Y:S02]  /*24200*/  @!P1 IMAD.MOV.U32 R2, RZ, RZ, R7 ;  /* 0x000000ffff029224 */ /* 0x000fe400078e0007 */
[----:B------:R-:W-:Y:S01]  /*24210*/  VIADD R7, R0, 0x40 ;  /* 0x0000004000077836 */ /* 0x000fe20000000000 */
[----:B------:R-:W-:-:S05]  /*24220*/  @!P1 MOV R3, R8 ;  /* 0x0000000800039202 */ /* 0x000fca0000000f00 */
        /* <DEDUP_REMOVED lines=34> */
[----:B------:R0:W1:Y:S01]  /*24450*/  SHFL.IDX PT, R7, R4, 0x7, 0x181f ;  /* 0x00f81f0004077f89 */ /* 0x00006200000e0000 */
[----:B------:R-:W-:-:S05]  /*24460*/  @!P1 MOV R3, R8 ;  /* 0x0000000800039202 */ /* 0x000fca0000000f00 */
[----:B------:R0:W-:Y:S04]  /*24470*/  @!P1 LDGSTS.E.BYPASS.LTC128B.128 [R37+0x17400], desc[UR4][R2.64], !P4 ;  /* 0x1740000002259fae */ /* 0x0001e8000e101d44 */
[----:B------:R0:W-:Y:S04]  /*24480*/  @!P1 LDGSTS.E.BYPASS.LTC128B.128 [R37+0x1b400], desc[UR4][R2.64+0x80], !P3 ;  /* 0x1b40008002259fae */ /* 0x0001e8000d901d44 */
[----:B------:R0:W-:Y:S04]  /*24490*/  @!P1 LDGSTS.E.BYPASS.LTC128B.128 [R37+0x1f400], desc[UR4][R2.64+0x100], !P2 ;  /* 0x1f40010002259fae */ /* 0x0001e8000d101d44 */
[----:B------:R0:W-:Y:S02]  /*244a0*/  @!P1 LDGSTS.E.BYPASS.LTC128B.128 [R37+0x23400], desc[UR4][R2.64+0x180], !P0 ;  /* 0x2340018002259fae */ /* 0x0001e4000c101d44 */
.L_x_901:
[----:B0-----:R-:W-:Y:S01]  /*244b0*/  VIADD R3, R0, 0x70 ;  /* 0x0000007000037836 */ /* 0x001fe20000000000 */
[----:B------:R-:W-:Y:S04]  /*244c0*/  BSSY B0, `(.L_x_752) ;  /* 0x000000d000007945 */ /* 0x000fe80003800000 */
[----:B------:R-:W-:-:S13]  /*244d0*/  ISETP.GE.AND P1, PT, R3, R6, PT ;  /* 0x000000060300720c */ /* 0x000fda0003f26270 */
[----:B------:R-:W-:Y:S05]  /*244e0*/  @P1 BRA `(.L_x_753) ;  /* 0x0000000000281947 */ /* 0x000fea0003800000 */
[----:B------:R-:W-:Y:S01]  /*244f0*/  LEA R2, P1, R36, R14, 0x1 ;  /* 0x0000000e24027211 */ /* 0x000fe200078208ff */
[----:B------:R-:W-:-:S04]  /*24500*/  ULDC.64 UR4, c[0x0][0x208] ;  /* 0x0000820000047ab9 */ /* 0x000fc80000000a00 */
[----:B-1----:R-:W-:-:S05]  /*24510*/  IMAD.X R3, RZ, RZ, R7, P1 ;  /* 0x000000ffff037224 */ /* 0x002fca00008e0607 */
[----:B------:R-:W-:Y:S01]  /*24520*/  @!PT LDS RZ, [RZ] ;  /* 0x00000000fffff984 */ /* 0x000fe20000000800 */
[----:B------:R-:W-:Y:S01]  /*24530*/  @!PT LDS RZ, [RZ] ;  /* 0x00000000fffff984 */ /* 0x000fe20000000800 */
[----:B------:R-:W-:Y:S01]  /*24540*/  @!PT LDS RZ, [RZ] ;  /* 0x00000000fffff984 */ /* 0x000fe20000000800 */
[----:B------:R0:W-:Y:S04]  /*24550*/  LDGSTS.E.BYPASS.LTC128B.128 [R37+0x17c00], desc[UR4][R2.64], !P4 ;  /* 0x17c0000002257fae */ /* 0x0001e8000e101d44 */
[----:B------:R0:W-:Y:S04]  /*24560*/  LDGSTS.E.BYPASS.LTC128B.128 [R37+0x1bc00], desc[UR4][R2.64+0x80], !P3 ;  /* 0x1bc0008002257fae */ /* 0x0001e8000d901d44 */
[----:B------:R0:W-:Y:S04]  /*24570*/  LDGSTS.E.BYPASS.LTC128B.128 [R37+0x1fc00], desc[UR4][R2.64+0x100], !P2 ;  /* 0x1fc0010002257fae */ /* 0x0001e8000d101d44 */
[----:B------:R0:W-:Y:S02]  /*24580*/  LDGSTS.E.BYPASS.LTC128B.128 [R37+0x23c00], desc[UR4][R2.64+0x180], !P0 ;  /* 0x23c0018002257fae */ /* 0x0001e4000c101d44 */
.L_x_753:
[----:B------:R-:W-:Y:S05]  /*24590*/  BSYNC B0 ;  /* 0x0000000000007941 */ /* 0x000fea0003800000 */
.L_x_752:
[----:B------:R-:W-:Y:S01]  /*245a0*/  NOP ;  /* 0x0000000000007918 */ /* 0x000fe20000000000 */
[----:B------:R-:W-:-:S13]  /*245b0*/  PLOP3.LUT P0, PT, PT, PT, PT, 0x80, 0x0 ;  /* 0x000000000000781c */ /* 0x000fda0003f0f070 */
.L_x_754:
[----:B------:R-:W-:Y:S02]  /*245c0*/  PLOP3.LUT P1, PT, P1, P0, PT, 0xa2, 0x0 ;  /* 0x000000000000781c */ /* 0x000fe40000f21472 */
[----:B------:R-:W-:-:S08]  /*245d0*/  @P0 R2UR P1, UR4, R22 ;  /* 0x00000000160402ca */ /* 0x000fd00000020000 */
[----:B------:R-:W-:-:S05]  /*245e0*/  @P0 PLOP3.LUT P0, PT, P1, PT, PT, 0x80, 0x0 ;  /* 0x000000000000081c */ /* 0x000fca0000f0f070 */
[----:B------:R-:W-:Y:S01]  /*245f0*/  @!P1 SYNCS.ARRIVE.TRANS64.RED.A0T1 RZ, [UR4+0x38800], RZ ;  /* 0x038800ffffff99a7 */ /* 0x000fe20008200404 */
[----:B------:R-:W-:Y:S07]  /*24600*/  @!P1 ARRIVES.LDGSTSBAR.64.TRANSCNT [UR4+0x38800] ;  /* 0x03880000ff0099b0 */ /* 0x000fee0008000a84 */
[----:B------:R-:W-:Y:S05]  /*24610*/  @P0 BRA.U.ANY `(.L_x_754) ;  /* 0xfffffffd00e80947 */ /* 0x000fea000393ffff */
[----:B0-----:R-:W2:Y:S02]  /*24620*/  LDL.LU R2, [R1+0x30] ;  /* 0x0000300001027983 */ /* 0x001ea40000300800 */
[----:B--2---:R-:W-:-:S04]  /*24630*/  IADD3 R2, R2, 0x1, RZ ;  /* 0x0000000102027810 */ /* 0x004fc80007ffe0ff */
[----:B------:R-:W-:Y:S01]  /*24640*/  LEA.HI R0, R2, R2, RZ, 0x1 ;  /* 0x0000000202007211 */ /* 0x000fe200078f08ff */
[----:B------:R0:W-:Y:S03]  /*24650*/  STL [R1+0x30], R2 ;  /* 0x0000300201007387 */ /* 0x0001e60000100800 */
[----:B------:R-:W-:-:S05]  /*24660*/  LOP3.LUT R0, R0, 0xfffffffe, RZ, 0xc0, !PT ;  /* 0xfffffffe00007812 */ /* 0x000fca00078ec0ff */
[----:B------:R-:W-:-:S05]  /*24670*/  IMAD.IADD R0, R2, 0x1, -R0 ;  /* 0x0000000102007824 */ /* 0x000fca00078e0a00 */
[----:B------:R-:W-:Y:S01]  /*24680*/  SHF.L.U32 R3, R0, 0x1f, RZ ;  /* 0x0000001f00037819 */ /* 0x000fe200000006ff */
[----:B------:R-:W-:Y:S01]  /*24690*/  NOP ;  /* 0x0000000000007918 */ /* 0x000fe20000000000 */
[----:B------:R0:W-:Y:S01]  /*246a0*/  SYNCS.ARRIVE.TRANS64.A1T0 RZ, [R22+URZ+0x38800], RZ ;  /* 0x038800ff16ff79a7 */ /* 0x0001e2000810003f */
[----:B------:R-:W-:Y:S01]  /*246b0*/  BSSY B0, `(.L_x_755) ;  /* 0x0000003000007945 */ /* 0x000fe20003800000 */
[----:B------:R-:W2:Y:S03]  /*246c0*/  SYNCS.PHASECHK.TRANS64.TRYWAIT P0, [R22+URZ+0x38820], R3 ;  /* 0x03882003160075a7 */ /* 0x000ea6000800017f */
[----:B0-2---:R-:W-:Y:S05]  /*246d0*/  @!P0 BRA `(.L_x_756) ;  /* 0x0000005000248947 */ /* 0x005fea0003800000 */
.L_x_902:
[----:B------:R-:W-:Y:S05]  /*246e0*/  BSYNC B0 ;  /* 0x0000000000007941 */ /* 0x000fea0003800000 */
.L_x_755:
[----:B------:R-:W2:Y:S01]  /*246f0*/  LDL R0, [R1+0xc] ;  /* 0x00000c0001007983 */ /* 0x000ea20000100800 */
[----:B------:R-:W-:Y:S01]  /*24700*/  BSSY B0, `(.L_x_757) ;  /* 0x0000120000007945 */ /* 0x000fe20003800000 */
[----:B--2---:R-:W-:-:S13]  /*24710*/  ISETP.GE.AND P0, PT, R0, 0x51, PT ;  /* 0x000000510000780c */ /* 0x004fda0003f06270 */
[----:B------:R-:W-:Y:S05]  /*24720*/  @!P0 BRA `(.L_x_758) ;  /* 0x0000001000748947 */ /* 0x000fea0003800000 */
[----:B------:R-:W2:Y:S01]  /*24730*/  LDL.LU R0, [R1+0x2c] ;  /* 0x00002c0001007983 */ /* 0x000ea20000300800 */
[C---:B------:R-:W-:Y:S01]  /*24740*/  LOP3.LUT R5, R36.reuse, 0x40, RZ, 0xfc, !PT ;  /* 0x0000004024057812 */ /* 0x040fe200078efcff */
[----:B------:R-:W-:Y:S01]  /*24750*/  ULDC UR4, c[0x0][0x2f4] ;  /* 0x0000bd0000047ab9 */ /* 0x000fe20000000800 */
[C---:B------:R-:W-:Y:S01]  /*24760*/  LOP3.LUT R4, R36.reuse, 0x80, RZ, 0xfc, !PT ;  /* 0x0000008024047812 */ /* 0x040fe200078efcff */
[----:B-1----:R-:W-:Y:S01]  /*24770*/  IMAD.MOV.U32 R7, RZ, RZ, R27 ;  /* 0x000000ffff077224 */ /* 0x002fe200078e001b */
[C---:B------:R-:W-:Y:S01]  /*24780*/  LOP3.LUT R2, R36.reuse, 0xc0, RZ, 0xfc, !PT ;  /* 0x000000c024027812 */ /* 0x040fe200078efcff */
[----:B------:R-:W-:Y:S01]  /*24790*/  IMAD.MOV.U32 R31, RZ, RZ, R26 ;  /* 0x000000ffff1f7224 */ /* 0x000fe200078e001a */
[----:B------:R-:W-:Y:S02]  /*247a0*/  MOV R17, R29 ;  /* 0x0000001d00117202 */ /* 0x000fe40000000f00 */
[----:B------:R-:W-:Y:S02]  /*247b0*/  ISETP.GE.AND P4, PT, R36, UR4, PT ;  /* 0x0000000424007c0c */ /* 0x000fe4000bf86270 */
[----:B------:R-:W-:-:S02]  /*247c0*/  ISETP.GE.AND P3, PT, R5, UR4, PT ;  /* 0x0000000405007c0c */ /* 0x000fc4000bf66270 */
[----:B------:R-:W-:Y:S02]  /*247d0*/  ISETP.GE.AND P2, PT, R4, UR4, PT ;  /* 0x0000000404007c0c */ /* 0x000fe4000bf46270 */
[----:B------:R-:W-:Y:S01]  /*247e0*/  ISETP.GE.AND P1, PT, R2, UR4, PT ;  /* 0x0000000402007c0c */ /* 0x000fe2000bf26270 */
[----:B--2---:R-:W-:-:S12]  /*247f0*/  VIADD R0, R0, 0xfffffffe ;  /* 0xfffffffe00007836 */ /* 0x004fd80000000000 */
.L_x_771:
[----:B------:R-:W2:Y:S01]  /*24800*/  LDL R5, [R1+0x10] ;  /* 0x0000100001057983 */ /* 0x000ea20000100800 */
[----:B------:R-:W1:Y:S03]  /*24810*/  LDC R11, c[0x0][0x430] ;  /* 0x00010c00ff0b7b82 */ /* 0x000e660000000800 */
[----:B------:R-:W3:Y:S01]  /*24820*/  LDL R8, [R1+0x14] ;  /* 0x0000140001087983 */ /* 0x000ee20000100800 */
[----:B------:R-:W4:Y:S01]  /*24830*/  S2R R2, SR_TID.X ;  /* 0x0000000000027919 */ /* 0x000f220000002100 */
[----:B------:R-:W4:Y:S01]  /*24840*/  S2R R4, SR_TID.X ;  /* 0x0000000000047919 */ /* 0x000f220000002100 */
[----:B-1----:R-:W-:-:S13]  /*24850*/  ISETP.NE.AND P0, PT, R11, 0x1, PT ;  /* 0x000000010b00780c */ /* 0x002fda0003f05270 */
[----:B0-----:R-:W0:Y:S01]  /*24860*/  @P0 LDC R3, c[0x0][0x434] ;  /* 0x00010d00ff030b82 */ /* 0x001e220000000800 */
[----:B----4-:R-:W-:-:S04]  /*24870*/  LOP3.LUT R2, R2, 0x7f, RZ, 0xc0, !PT ;  /* 0x0000007f02027812 */ /* 0x010fc800078ec0ff */
[----:B------:R-:W-:Y:S02]  /*24880*/  SHF.R.U32.HI R2, RZ, 0x3, R2 ;  /* 0x00000003ff027819 */ /* 0x000fe40000011602 */
[----:B------:R-:W-:-:S04]  /*24890*/  SHF.L.U32 R4, R4, 0x4, RZ ;  /* 0x0000000404047819 */ /* 0x000fc800000006ff */
[----:B------:R-:W-:Y:S02]  /*248a0*/  LOP3.LUT R4, R2, 0x70, R4, 0xf8, !PT ;  /* 0x0000007002047812 */ /* 0x000fe400078ef804 */
[----:B------:R-:W1:Y:S02]  /*248b0*/  @P0 LDC R2, c[0x0][0x438] ;  /* 0x00010e00ff020b82 */ /* 0x000e640000000800 */
[----:B------:R-:W-:Y:S01]  /*248c0*/  ISETP.GT.U32.AND P5, PT, R4, 0x4f, PT ;  /* 0x0000004f0400780c */ /* 0x000fe20003fa4070 */
[----:B------:R-:W-:Y:S01]  /*248d0*/  IMAD.U32 R12, RZ, RZ, UR37 ;  /* 0x00000025ff0c7e24 */ /* 0x000fe2000f8e00ff */
[----:B------:R-:W-:Y:S01]  /*248e0*/  ULDC.64 UR4, c[0x0][0x208] ;  /* 0x0000820000047ab9 */ /* 0x000fe20000000a00 */
[----:B------:R-:W-:Y:S02]  /*248f0*/  IADD3 R27, R7, 0x1, RZ ;  /* 0x00000001071b7810 */ /* 0x000fe40007ffe0ff */
[----:B------:R-:W-:Y:S01]  /*24900*/  MOV R26, R0 ;  /* 0x00000000001a7202 */ /* 0x000fe20000000f00 */
[----:B--2---:R-:W-:-:S04]  /*24910*/  IMAD R6, R0, 0x50, R5 ;  /* 0x0000005000067824 */ /* 0x004fc800078e0205 */
[----:B------:R-:W-:-:S03]  /*24920*/  IMAD.IADD R6, R4, 0x1, R6 ;  /* 0x0000000104067824 */ /* 0x000fc600078e0206 */
[----:B------:R-:W2:Y:S01]  /*24930*/  @!P5 LDC.64 R4, c[0x0][0x428] ;  /* 0x00010a00ff04db82 */ /* 0x000ea20000000a00 */
[----:B0-----:R-:W-:-:S04]  /*24940*/  @P0 IMAD.HI.U32 R3, R6, R3, RZ ;  /* 0x0000000306030227 */ /* 0x001fc800078e00ff */
[----:B------:R-:W-:Y:S01]  /*24950*/  IMAD.MOV.U32 R10, RZ, RZ, R6 ;  /* 0x000000ffff0a7224 */ /* 0x000fe200078e0006 */
[----:B-1----:R-:W-:-:S04]  /*24960*/  @P0 SHF.R.U32.HI R10, RZ, R2, R3 ;  /* 0x00000002ff0a0219 */ /* 0x002fc80000011603 */
[----:B------:R-:W-:Y:S02]  /*24970*/  @!P5 SHF.R.S32.HI R3, RZ, 0x1f, R10 ;  /* 0x0000001fff03d819 */ /* 0x000fe4000001140a */
[----:B------:R-:W-:-:S05]  /*24980*/  @!P5 MOV R2, R10 ;  /* 0x0000000a0002d202 */ /* 0x000fca0000000f00 */
[----:B--2---:R-:W-:-:S04]  /*24990*/  @!P5 IMAD.WIDE.U32 R2, R33, R4, R2 ;  /* 0x000000042102d225 */ /* 0x004fc800078e0002 */
[----:B---3--:R-:W-:Y:S02]  /*249a0*/  @!P5 IMAD R4, R8, R4, RZ ;  /* 0x000000040804d224 */ /* 0x008fe400078e02ff */
[----:B------:R-:W0:Y:S02]  /*249b0*/  @!P5 LDC.64 R8, c[0x0][0x418] ;  /* 0x00010600ff08db82 */ /* 0x000e240000000a00 */
[----:B------:R-:W-:-:S04]  /*249c0*/  @!P5 IMAD R5, R33, R5, R4 ;  /* 0x000000052105d224 */ /* 0x000fc800078e0204 */
[----:B------:R-:W-:Y:S02]  /*249d0*/  @!P5 IMAD.IADD R3, R5, 0x1, R3 ;  /* 0x000000010503d824 */ /* 0x000fe400078e0203 */
[----:B------:R-:W-:Y:S01]  /*249e0*/  IMAD.MOV.U32 R4, RZ, RZ, RZ ;  /* 0x000000ffff047224 */ /* 0x000fe200078e00ff */
[----:B0-----:R-:W-:-:S04]  /*249f0*/  @!P5 LEA R8, P0, R2, R8, 0x2 ;  /* 0x000000080208d211 */ /* 0x001fc800078010ff */
[----:B------:R-:W-:-:S05]  /*24a00*/  @!P5 LEA.HI.X R9, R2, R9, R3, 0x2, P0 ;  /* 0x000000090209d211 */ /* 0x000fca00000f1403 */
[----:B------:R0:W5:Y:S01]  /*24a10*/  @!P5 LDG.E R4, desc[UR4][R8.64] ;  /* 0x000000040804d981 */ /* 0x000162000c1e1900 */
[----:B------:R-:W-:Y:S02]  /*24a20*/  ISETP.NE.AND P5, PT, R12, 0x3, PT ;  /* 0x000000030c00780c */ /* 0x000fe40003fa5270 */
[----:B------:R-:W-:Y:S01]  /*24a30*/  ISETP.NE.AND P0, PT, R27, 0x2, PT ;  /* 0x000000021b00780c */ /* 0x000fe20003f05270 */
[----:B------:R-:W-:Y:S01]  /*24a40*/  IMAD.MOV R5, RZ, RZ, -R10 ;  /* 0x000000ffff057224 */ /* 0x000fe200078e0a0a */
[----:B------:R-:W-:Y:S05]  /*24a50*/  YIELD ;  /* 0x0000000000007946 */ /* 0x000fea0003800000 */
[----:B------:R-:W-:Y:S01]  /*24a60*/  SEL R29, RZ, 0x1, P0 ;  /* 0x00000001ff1d7807 */ /* 0x000fe20000000000 */
[----:B------:R-:W-:Y:S01]  /*24a70*/  IMAD R5, R11, R5, R6 ;  /* 0x000000050b057224 */ /* 0x000fe200078e0206 */
[----:B------:R-:W-:-:S02]  /*24a80*/  SEL R27, R27, RZ, P0 ;  /* 0x000000ff1b1b7207 */ /* 0x000fc40000000000 */
[----:B------:R-:W-:Y:S01]  /*24a90*/  LOP3.LUT R29, R17, R29, RZ, 0x3c, !PT ;  /* 0x0000001d111d7212 */ /* 0x000fe200078e3cff */
[----:B0-----:R-:W-:Y:S06]  /*24aa0*/  @!P5 BRA `(.L_x_759) ;  /* 0x000000000004d947 */ /* 0x001fec0003800000 */
[----:B------:R-:W-:Y:S01]  /*24ab0*/  BPT.TRAP 0x1 ;  /* 0x000000040000795c */ /* 0x000fe20000300000 */
.L_x_759:
[----:B------:R-:W-:Y:S01]  /*24ac0*/  IMAD R6, R27, 0x8, R22 ;  /* 0x000000081b067824 */ /* 0x000fe200078e0216 */
[----:B------:R-:W-:Y:S01]  /*24ad0*/  SHF.L.U32 R3, R29, 0x1f, RZ ;  /* 0x0000001f1d037819 */ /* 0x000fe200000006ff */
[----:B------:R-:W-:Y:S03]  /*24ae0*/  BSSY B1, `(.L_x_760) ;  /* 0x0000003000017945 */ /* 0x000fe60003800000 */
[----:B------:R-:W0:Y:S02]  /*24af0*/  SYNCS.PHASECHK.TRANS64.TRYWAIT P0, [R6+URZ+0x38840], R3 ;  /* 0x03884003060075a7 */ /* 0x000e24000800017f */
[----:B0-----:R-:W-:Y:S05]  /*24b00*/  @!P0 BRA `(.L_x_761) ;  /* 0x0000004c002c8947 */ /* 0x001fea0003800000 */
.L_x_903:
[----:B------:R-:W-:Y:S05]  /*24b10*/  BSYNC B1 ;  /* 0x0000000000017941 */ /* 0x000fea0003800000 */
.L_x_760:
        /* <DEDUP_REMOVED lines=13> */
[----:B------:R-:W-:-:S04]  /*24bf0*/  ULDC.64 UR4, c[0x0][0x308] ;  /* 0x0000c20000047ab9 */ /* 0x000fc80000000a00 */
[----:B------:R-:W-:Y:S01]  /*24c00*/  IADD3 R3, R3, R0, RZ ;  /* 0x0000000003037210 */ /* 0x000fe20007ffe0ff */
[----:B------:R-:W-:-:S04]  /*24c10*/  IMAD R0, R32, UR4, RZ ;  /* 0x0000000420007c24 */ /* 0x000fc8000f8e02ff */
        /* <DEDUP_REMOVED lines=9> */
[----:B------:R-:W-:Y:S01]  /*24cb0*/  LOP3.LUT R23, R23, 0xfffffeff, RZ, 0xc0, !PT ;  /* 0xfffffeff17177812 */ /* 0x000fe200078ec0ff */
[----:B------:R-:W-:Y:S01]  /*24cc0*/  IMAD.SHL.U32 R0, R36, 0x2, RZ ;  /* 0x0000000224007824 */ /* 0x000fe200078e00ff */
[----:B------:R-:W-:Y:S01]  /*24cd0*/  ULDC.64 UR4, c[0x0][0x208] ;  /* 0x0000820000047ab9 */ /* 0x000fe20000000a00 */
        /* <DEDUP_REMOVED lines=9> */
[----:B0-----:R-:W-:-:S04]  /*24d70*/  IADD3 R2, P0, R2, R0, RZ ;  /* 0x0000000002027210 */ /* 0x001fc80007f1e0ff */
[----:B-1----:R-:W-:-:S05]  /*24d80*/  IADD3.X R3, RZ, R3, RZ, P0, !PT ;  /* 0x00000003ff037210 */ /* 0x002fca00007fe4ff */
        /* <DEDUP_REMOVED lines=31> */
.L_x_915:
[----:B------:R-:W-:Y:S01]  /*24f80*/  LOP3.LUT R23, R23, 0xffffff7f, RZ, 0xc0, !PT ;  /* 0xffffff7f17177812 */ /* 0x000fe200078ec0ff */
[----:B------:R-:W-:Y:S01]  /*24f90*/  ULDC.64 UR4, c[0x0][0x208] ;  /* 0x0000820000047ab9 */ /* 0x000fe20000000a00 */
        /* <DEDUP_REMOVED lines=16> */
.L_x_763:
[----:B------:R-:W-:Y:S02]  /*250a0*/  PLOP3.LUT P5, PT, P5, P0, PT, 0xa2, 0x0 ;  /* 0x000000000000781c */ /* 0x000fe40002fa1472 */
[----:B------:R-:W-:-:S08]  /*250b0*/  @P0 R2UR P5, UR4, R6 ;  /* 0x00000000060402ca */ /* 0x000fd000000a0000 */
[----:B------:R-:W-:-:S05]  /*250c0*/  @P0 PLOP3.LUT P0, PT, P5, PT, PT, 0x80, 0x0 ;  /* 0x000000000000081c */ /* 0x000fca0002f0f070 */
[----:B------:R-:W-:Y:S01]  /*250d0*/  @!P5 SYNCS.ARRIVE.TRANS64.RED.A0T1 RZ, [UR4+0x38830], RZ ;  /* 0x038830ffffffd9a7 */ /* 0x000fe20008200404 */
[----:B------:R-:W-:Y:S07]  /*250e0*/  @!P5 ARRIVES.LDGSTSBAR.64.TRANSCNT [UR4+0x38830] ;  /* 0x03883000ff00d9b0 */ /* 0x000fee0008000a84 */
[----:B------:R-:W-:Y:S05]  /*250f0*/  @P0 BRA.U.ANY `(.L_x_763) ;  /* 0xfffffffd00e80947 */ /* 0x000fea000393ffff */
[----:B------:R-:W-:Y:S01]  /*25100*/  NOP ;  /* 0x0000000000007918 */ /* 0x000fe20000000000 */
[----:B-1----:R-:W-:-:S04]  /*25110*/  MOV R2, UR37 ;  /* 0x0000002500027c02 */ /* 0x002fc80008000f00 */
[----:B------:R-:W-:-:S13]  /*25120*/  ISETP.NE.AND P6, PT, R2, 0x3, PT ;  /* 0x000000030200780c */ /* 0x000fda0003fc5270 */
[----:B------:R-:W-:Y:S05]  /*25130*/  @!P6 BRA `(.L_x_764) ;  /* 0x000000000004e947 */ /* 0x000fea0003800000 */
[----:B------:R-:W-:Y:S01]  /*25140*/  BPT.TRAP 0x1 ;  /* 0x000000040000795c */ /* 0x000fe20000300000 */
.L_x_764:
[----:B------:R1:W-:Y:S01]  /*25150*/  SYNCS.ARRIVE.TRANS64.A1T0 RZ, [R6+URZ+0x38830], RZ ;  /* 0x038830ff06ff79a7 */ /* 0x0003e2000810003f */
[----:B------:R-:W-:Y:S05]  /*25160*/  @!P6 BRA `(.L_x_765) ;  /* 0x000000000004e947 */ /* 0x000fea0003800000 */
[----:B------:R-:W-:Y:S01]  /*25170*/  BPT.TRAP 0x1 ;  /* 0x000000040000795c */ /* 0x000fe20000300000 */
.L_x_765:
[----:B------:R-:W-:Y:S01]  /*25180*/  SHF.L.U32 R2, R17, 0x1f, RZ ;  /* 0x0000001f11027819 */ /* 0x000fe200000006ff */
[----:B-1----:R-:W-:Y:S01]  /*25190*/  IMAD R6, R7, 0x8, R22 ;  /* 0x0000000807067824 */ /* 0x002fe200078e0216 */
[----:B------:R-:W-:Y:S03]  /*251a0*/  BSSY B1, `(.L_x_766) ;  /* 0x0000003000017945 */ /* 0x000fe60003800000 */
[----:B------:R-:W1:Y:S02]  /*251b0*/  SYNCS.PHASECHK.TRANS64.TRYWAIT P0, [R6+URZ+0x38860], R2 ;  /* 0x03886002060075a7 */ /* 0x000e64000800017f */
[----:B-1----:R-:W-:Y:S05]  /*251c0*/  @!P0 BRA `(.L_x_767) ;  /* 0x0000004c00648947 */ /* 0x002fea0003800000 */
.L_x_916:
[----:B------:R-:W-:Y:S05]  /*251d0*/  BSYNC B1 ;  /* 0x0000000000017941 */ /* 0x000fea0003800000 */
.L_x_766:
[----:B0-----:R-:W2:Y:S01]  /*251e0*/  LDL R8, [R1+0xc] ;  /* 0x00000c0001087983 */ /* 0x001ea20000100800 */
        /* <DEDUP_REMOVED lines=9> */
[----:B------:R-:W-:Y:S01]  /*25280*/  IMAD R7, R7, 0x2, R22 ;  /* 0x0000000207077824 */ /* 0x000fe200078e0216 */
[----:B------:R-:W-:Y:S02]  /*25290*/  ULDC.64 UR4, c[0x0][0x208] ;  /* 0x0000820000047ab9 */ /* 0x000fe40000000a00 */
[----:B------:R-:W1:Y:S01]  /*252a0*/  SHFL.IDX PT, R3, R25, RZ, 0x181f ;  /* 0x00181fff19037589 */ /* 0x000e6200000e0000 */
[----:B0-----:R-:W-:-:S04]  /*252b0*/  IADD3 R2, P0, R2, R0, RZ ;  /* 0x0000000002027210 */ /* 0x001fc80007f1e0ff */
[----:B-1----:R-:W-:Y:S02]  /*252c0*/  IADD3.X R3, RZ, R3, RZ, P0, !PT ;  /* 0x00000003ff037210 */ /* 0x002fe400007fe4ff */
[----:B------:R-:W-:-:S13]  /*252d0*/  ISETP.LT.OR P0, PT, R8, 0x1, P4 ;  /* 0x000000010800780c */ /* 0x000fda0002701670 */
[----:B------:R-:W-:Y:S01]  /*252e0*/  @!PT LDS RZ, [RZ] ;  /* 0x00000000fffff984 */ /* 0x000fe20000000800 */
        /* <DEDUP_REMOVED lines=44> */
[----:B0-2---:R0:W1:Y:S02]  /*255b0*/  SHFL.IDX PT, R2, R24, 0x4, 0x181f ;  /* 0x00981f0018027f89 */ /* 0x00506400000e0000 */
.L_x_928:
[----:B-1----:R-:W-:Y:S01]  /*255c0*/  IADD3 R2, P0, R2, R0, RZ ;  /* 0x0000000002027210 */ /* 0x002fe20007f1e0ff */
[----:B------:R-:W-:-:S04]  /*255d0*/  ULDC.64 UR4, c[0x0][0x208] ;  /* 0x0000820000047ab9 */ /* 0x000fc80000000a00 */
[----:B------:R-:W-:Y:S01]  /*255e0*/  IMAD.X R3, RZ, RZ, R25, P0 ;  /* 0x000000ffff037224 */ /* 0x000fe200000e0619 */
        /* <DEDUP_REMOVED lines=11> */
[----:B------:R-:W-:Y:S02]  /*256a0*/  ULDC.64 UR4, c[0x0][0x328] ;  /* 0x0000ca0000047ab9 */ /* 0x000fe40000000a00 */
[----:B------:R-:W-:Y:S01]  /*256b0*/  IMAD R20, R20, UR4, RZ ;  /* 0x0000000414147c24 */ /* 0x000fe2000f8e02ff */
[----:B------:R-:W-:-:S03]  /*256c0*/  NOP ;  /* 0x0000000000007918 */ /* 0x000fc60000000000 */
[C---:B------:R-:W-:Y:S02]  /*256d0*/  IMAD R9, R5.reuse, UR5, R20 ;  /* 0x0000000505097c24 */ /* 0x040fe4000f8e0214 */
[----:B-1----:R-:W-:Y:S01]  /*256e0*/  IMAD.WIDE.U32 R2, R5, UR4, RZ ;  /* 0x0000000405027c25 */ /* 0x002fe2000f8e00ff */
[----:B------:R-:W-:-:S03]  /*256f0*/  ULDC.64 UR4, c[0x0][0x338] ;  /* 0x0000ce0000047ab9 */ /* 0x000fc60000000a00 */
[----:B------:R-:W-:Y:S01]  /*25700*/  IMAD R21, R21, UR4, RZ ;  /* 0x0000000415157c24 */ /* 0x000fe2000f8e02ff */
[----:B------:R-:W-:-:S03]  /*25710*/  IADD3 R3, R3, R9, RZ ;  /* 0x0000000903037210 */ /* 0x000fc60007ffe0ff */
[C---:B------:R-:W-:Y:S02]  /*25720*/  IMAD R21, R4.reuse, UR5, R21 ;  /* 0x0000000504157c24 */ /* 0x040fe4000f8e0215 */
[----:B------:R-:W-:Y:S01]  /*25730*/  IMAD.WIDE.U32 R2, R4, UR4, R2 ;  /* 0x0000000404027c25 */ /* 0x000fe2000f8e0002 */
[----:B------:R-:W-:-:S03]  /*25740*/  ULDC.64 UR4, c[0x0][0x330] ;  /* 0x0000cc0000047ab9 */ /* 0x000fc60000000a00 */
[----:B------:R-:W-:Y:S02]  /*25750*/  IMAD.IADD R3, R3, 0x1, R21 ;  /* 0x0000000103037824 */ /* 0x000fe400078e0215 */
[----:B------:R-:W-:Y:S02]  /*25760*/  IMAD R5, R32, UR4, RZ ;  /* 0x0000000420057c24 */ /* 0x000fe4000f8e02ff */
[----:B------:R-:W-:-:S04]  /*25770*/  IMAD.WIDE.U32 R2, R18, UR4, R2 ;  /* 0x0000000412027c25 */ /* 0x000fc8000f8e0002 */
[----:B------:R-:W-:Y:S01]  /*25780*/  IMAD R5, R18, UR5, R5 ;  /* 0x0000000512057c24 */ /* 0x000fe2000f8e0205 */
[----:B------:R-:W-:Y:S02]  /*25790*/  ULDC.64 UR4, c[0x0][0x318] ;  /* 0x0000c60000047ab9 */ /* 0x000fe40000000a00 */
[----:B0-----:R-:W-:Y:S01]  /*257a0*/  LEA R24, P0, R2, UR4, 0x1 ;  /* 0x0000000402187c11 */ /* 0x001fe2000f8008ff */
[----:B------:R-:W-:-:S05]  /*257b0*/  IMAD.IADD R3, R5, 0x1, R3 ;  /* 0x0000000105037824 */ /* 0x000fca00078e0203 */
[----:B------:R-:W-:Y:S02]  /*257c0*/  LEA.HI.X R25, R2, UR5, R3, 0x1, P0 ;  /* 0x0000000502197c11 */ /* 0x000fe400080f0c03 */
[----:B------:R-:W-:-:S13]  /*257d0*/  PLOP3.LUT P0, PT, PT, PT, PT, 0x80, 0x0 ;  /* 0x000000000000781c */ /* 0x000fda0003f0f070 */
.L_x_769:
[----:B------:R-:W-:Y:S02]  /*257e0*/  PLOP3.LUT P5, PT, P5, P0, PT, 0xa2, 0x0 ;  /* 0x000000000000781c */ /* 0x000fe40002fa1472 */
[----:B------:R-:W-:-:S08]  /*257f0*/  @P0 R2UR P5, UR4, R6 ;  /* 0x00000000060402ca */ /* 0x000fd000000a0000 */
[----:B------:R-:W-:-:S05]  /*25800*/  @P0 PLOP3.LUT P0, PT, P5, PT, PT, 0x80, 0x0 ;  /* 0x000000000000081c */ /* 0x000fca0002f0f070 */
[----:B------:R-:W-:Y:S01]  /*25810*/  @!P5 SYNCS.ARRIVE.TRANS64.RED.A0T1 RZ, [UR4+0x38850], RZ ;  /* 0x038850ffffffd9a7 */ /* 0x000fe20008200404 */
[----:B------:R-:W-:Y:S07]  /*25820*/  @!P5 ARRIVES.LDGSTSBAR.64.TRANSCNT [UR4+0x38850] ;  /* 0x03885000ff00d9b0 */ /* 0x000fee0008000a84 */
[----:B------:R-:W-:Y:S05]  /*25830*/  @P0 BRA.U.ANY `(.L_x_769) ;  /* 0xfffffffd00e80947 */ /* 0x000fea000393ffff */
[----:B------:R-:W-:Y:S01]  /*25840*/  NOP ;  /* 0x0000000000007918 */ /* 0x000fe20000000000 */
[----:B------:R-:W-:-:S04]  /*25850*/  MOV R0, UR37 ;  /* 0x0000002500007c02 */ /* 0x000fc80008000f00 */
[----:B------:R-:W-:-:S13]  /*25860*/  ISETP.NE.AND P6, PT, R0, 0x3, PT ;  /* 0x000000030000780c */ /* 0x000fda0003fc5270 */
[----:B------:R-:W-:Y:S05]  /*25870*/  @!P6 BRA `(.L_x_770) ;  /* 0x000000000004e947 */ /* 0x000fea0003800000 */
[----:B------:R-:W-:Y:S01]  /*25880*/  BPT.TRAP 0x1 ;  /* 0x000000040000795c */ /* 0x000fe20000300000 */
.L_x_770:
[C---:B------:R-:W-:Y:S01]  /*25890*/  ISETP.GT.AND P0, PT, R26.reuse, RZ, PT ;  /* 0x000000ff1a00720c */ /* 0x040fe20003f04270 */
[----:B------:R2:W-:Y:S01]  /*258a0*/  SYNCS.ARRIVE.TRANS64.A1T0 RZ, [R6+URZ+0x38850], RZ ;  /* 0x038850ff06ff79a7 */ /* 0x0005e2000810003f */
[----:B------:R-:W-:Y:S01]  /*258b0*/  VIADD R0, R26, 0xffffffff ;  /* 0xffffffff1a007836 */ /* 0x000fe20000000000 */
[----:B------:R-:W-:Y:S01]  /*258c0*/  MOV R7, R27 ;  /* 0x0000001b00077202 */ /* 0x000fe20000000f00 */
[----:B------:R-:W-:Y:S02]  /*258d0*/  IMAD.MOV.U32 R17, RZ, RZ, R29 ;  /* 0x000000ffff117224 */ /* 0x000fe400078e001d */
[----:B------:R-:W-:-:S07]  /*258e0*/  IMAD.MOV.U32 R31, RZ, RZ, R26 ;  /* 0x000000ffff1f7224 */ /* 0x000fce00078e001a */
[----:B--2---:R-:W-:Y:S05]  /*258f0*/  @P0 BRA `(.L_x_771) ;  /* 0xffffffec00c00947 */ /* 0x004fea000383ffff */
.L_x_758:
[----:B------:R-:W-:Y:S05]  /*25900*/  BSYNC B0 ;  /* 0x0000000000007941 */ /* 0x000fea0003800000 */
.L_x_757:
[----:B------:R-:W2:Y:S01]  /*25910*/  S2R R2, SR_TID.X ;  /* 0x0000000000027919 */ /* 0x000ea20000002100 */
[----:B------:R-:W-:Y:S01]  /*25920*/  BSSY B0, `(.L_x_772) ;  /* 0x0000011000007945 */ /* 0x000fe20003800000 */
[----:B--2---:R-:W-:-:S04]  /*25930*/  LOP3.LUT R2, R2, 0x7f, RZ, 0xc0, !PT ;  /* 0x0000007f02027812 */ /* 0x004fc800078ec0ff */
[----:B------:R-:W-:-:S13]  /*25940*/  ISETP.NE.AND P0, PT, R2, RZ, PT ;  /* 0x000000ff0200720c */ /* 0x000fda0003f05270 */
[----:B------:R-:W-:Y:S05]  /*25950*/  @P0 BRA `(.L_x_773) ;  /* 0x0000000000340947 */ /* 0x000fea0003800000 */
[----:B------:R-:W2:Y:S01]  /*25960*/  S2R R5, SR_LANEID ;  /* 0x0000000000057919 */ /* 0x000ea20000000000 */
[----:B------:R-:W-:Y:S01]  /*25970*/  VOTEU.ANY UR4, UPT, PT ;  /* 0x0000000000047886 */ /* 0x000fe200038e0100 */
[----:B0-----:R-:W0:Y:S01]  /*25980*/  LDC.64 R2, c[0x0][0xc60] ;  /* 0x00031800ff027b82 */ /* 0x001e220000000a00 */
[----:B------:R-:W2:Y:S01]  /*25990*/  FLO.U32 R0, UR4 ;  /* 0x0000000400007d00 */ /* 0x000ea200080e0000 */
[----:B------:R-:W-:Y:S01]  /*259a0*/  ULDC.64 UR6, c[0x0][0x208] ;  /* 0x0000820000067ab9 */ /* 0x000fe20000000a00 */
[----:B--2---:R-:W-:-:S06]  /*259b0*/  ISETP.EQ.U32.AND P0, PT, R0, R5, PT ;  /* 0x000000050000720c */ /* 0x004fcc0003f02070 */
[----:B------:R-:W0:Y:S07]  /*259c0*/  POPC R5, UR4 ;  /* 0x0000000400057d09 */ /* 0x000e2e0008000000 */
[----:B0-----:R-:W2:Y:S01]  /*259d0*/  @P0 ATOMG.E.ADD.STRONG.GPU PT, R3, desc[UR6][R2.64], R5 ;  /* 0x00000005020309a8 */ /* 0x001ea200081ee1c6 */
[----:B------:R-:W0:Y:S02]  /*259e0*/  S2R R4, SR_LTMASK ;  /* 0x0000000000047919 */ /* 0x000e240000003900 */
[----:B0-----:R-:W-:-:S04]  /*259f0*/  LOP3.LUT R4, R4, UR4, RZ, 0xc0, !PT ;  /* 0x0000000404047c12 */ /* 0x001fc8000f8ec0ff */
[----:B-1----:R-:W0:Y:S01]  /*25a00*/  POPC R7, R4 ;  /* 0x0000000400077309 */ /* 0x002e220000000000 */
[----:B--2---:R-:W0:Y:S02]  /*25a10*/  SHFL.IDX PT, R0, R3, R0, 0x1f ;  /* 0x00001f0003007589 */ /* 0x004e2400000e0000 */
[----:B0-----:R-:W-:-:S07]  /*25a20*/  IADD3 R16, R0, UR36, R7 ;  /* 0x0000002400107c10 */ /* 0x001fce000fffe007 */
.L_x_773:
[----:B------:R-:W-:Y:S05]  /*25a30*/  BSYNC B0 ;  /* 0x0000000000007941 */ /* 0x000fea0003800000 */
.L_x_772:
[----:B------:R-:W-:-:S05]  /*25a40*/  IMAD.U32 R0, RZ, RZ, UR37 ;  /* 0x00000025ff007e24 */ /* 0x000fca000f8e00ff */
[----:B------:R-:W-:-:S13]  /*25a50*/  ISETP.NE.AND P0, PT, R0, 0x3, PT ;  /* 0x000000030000780c */ /* 0x000fda0003f05270 */
[----:B------:R-:W-:Y:S05]  /*25a60*/  @!P0 BRA `(.L_x_774) ;  /* 0x0000000000048947 */ /* 0x000fea0003800000 */
[----:B------:R-:W-:Y:S01]  /*25a70*/  BPT.TRAP 0x1 ;  /* 0x000000040000795c */ /* 0x000fe20000300000 */
.L_x_774:
[----:B------:R-:W2:Y:S01]  /*25a80*/  LDL.LU R0, [R1+0xc] ;  /* 0x00000c0001007983 */ /* 0x000ea20000300800 */
[----:B------:R-:W-:Y:S01]  /*25a90*/  LEA R4, R27, R22, 0x3 ;  /* 0x000000161b047211 */ /* 0x000fe200078e18ff */
[----:B------:R-:W-:Y:S01]  /*25aa0*/  BSSY B0, `(.L_x_775) ;  /* 0x0000005000007945 */ /* 0x000fe20003800000 */
[----:B0-----:R-:W-:-:S04]  /*25ab0*/  SHF.L.U32 R3, R29, 0x1f, RZ ;  /* 0x0000001f1d037819 */ /* 0x001fc800000006ff */
[----:B------:R-:W0:Y:S01]  /*25ac0*/  SYNCS.PHASECHK.TRANS64.TRYWAIT P0, [R4+URZ+0x38860], R3 ;  /* 0x03886003040075a7 */ /* 0x000e22000800017f */
[----:B--2---:R-:W-:Y:S01]  /*25ad0*/  IMAD R5, R26, -0x50, R0 ;  /* 0xffffffb01a057824 */ /* 0x004fe200078e0200 */
[----:B0-----:R-:W-:Y:S06]  /*25ae0*/  @!P0 BRA `(.L_x_776) ;  /* 0x0000004c00108947 */ /* 0x001fec0003800000 */
.L_x_929:
[----:B------:R-:W-:Y:S05]  /*25af0*/  BSYNC B0 ;  /* 0x0000000000007941 */ /* 0x000fea0003800000 */
.L_x_775:
[----:B------:R-:W2:Y:S01]  /*25b00*/  S2R R0, SR_TID.X ;  /* 0x0000000000007919 */ /* 0x000ea20000002100 */
[----:B------:R-:W-:Y:S01]  /*25b10*/  UMOV UR4, 0xffffffff ;  /* 0xffffffff00047882 */ /* 0x000fe20000000000 */
[----:B-1----:R-:W-:Y:S01]  /*25b20*/  IMAD R7, R27, 0x5000, R34 ;  /* 0x000050001b077824 */ /* 0x002fe200078e0222 */
[----:B--2---:R-:W-:-:S04]  /*25b30*/  LOP3.LUT R0, R0, 0x7f, RZ, 0xc0, !PT ;  /* 0x0000007f00007812 */ /* 0x004fc800078ec0ff */
[----:B------:R-:W-:-:S05]  /*25b40*/  SHF.R.U32.HI R0, RZ, 0x3, R0 ;  /* 0x00000003ff007819 */ /* 0x000fca0000011600 */
[----:B------:R-:W-:Y:S01]  /*25b50*/  IMAD.IADD R5, R5, 0x1, -R0 ;  /* 0x0000000105057824 */ /* 0x000fe200078e0a00 */
[----:B------:R-:W-:Y:S06]  /*25b60*/  BRA.DIV UR4, `(.L_x_777) ;  /* 0x0000004e04047947 */ /* 0x000fec000b800000 */
[----:B------:R-:W1:Y:S01]  /*25b70*/  SHFL.IDX PT, R14, R24, RZ, 0x181f ;  /* 0x00181fff180e7589 */ /* 0x000e6200000e0000 */
[----:B------:R-:W-:Y:S01]  /*25b80*/  ULDC UR4, c[0x0][0x2f4] ;  /* 0x0000bd0000047ab9 */ /* 0x000fe20000000800 */
[C---:B------:R-:W-:Y:S01]  /*25b90*/  IMAD.SHL.U32 R8, R36.reuse, 0x2, RZ ;  /* 0x0000000224087824 */ /* 0x040fe200078e00ff */
[C---:B------:R-:W-:Y:S01]  /*25ba0*/  ISETP.GE.AND P3, PT, R36.reuse, UR4, PT ;  /* 0x0000000424007c0c */ /* 0x040fe2000bf66270 */
[----:B0-----:R-:W0:Y:S01]  /*25bb0*/  SHFL.IDX PT, R3, R25, RZ, 0x181f ;  /* 0x00181fff19037589 */ /* 0x001e2200000e0000 */
[----:B------:R-:W-:Y:S01]  /*25bc0*/  LOP3.LUT R2, R36, 0x40, RZ, 0xfc, !PT ;  /* 0x0000004024027812 */ /* 0x000fe200078efcff */
[----:B------:R-:W-:Y:S01]  /*25bd0*/  ULDC.64 UR6, c[0x0][0x208] ;  /* 0x0000820000067ab9 */ /* 0x000fe20000000a00 */
[----:B------:R-:W-:Y:S02]  /*25be0*/  ISETP.LT.OR P4, PT, R5, 0x1, P3 ;  /* 0x000000010500780c */ /* 0x000fe40001f81670 */
[----:B------:R-:W-:Y:S02]  /*25bf0*/  ISETP.GE.AND P2, PT, R2, UR4, PT ;  /* 0x0000000402007c0c */ /* 0x000fe4000bf46270 */
[----:B------:R-:W-:-:S02]  /*25c00*/  LOP3.LUT R2, R36, 0x80, RZ, 0xfc, !PT ;  /* 0x0000008024027812 */ /* 0x000fc400078efcff */
[----:B------:R-:W-:Y:S02]  /*25c10*/  LEA R0, R7, R22, 0x1 ;  /* 0x0000001607007211 */ /* 0x000fe400078e08ff */
[----:B------:R-:W-:Y:S02]  /*25c20*/  ISETP.GE.AND P1, PT, R2, UR4, PT ;  /* 0x0000000402007c0c */ /* 0x000fe4000bf26270 */
[----:B------:R-:W-:Y:S02]  /*25c30*/  LOP3.LUT R2, R36, 0xc0, RZ, 0xfc, !PT ;  /* 0x000000c024027812 */ /* 0x000fe400078efcff */
[----:B-1----:R-:W-:Y:S02]  /*25c40*/  IADD3 R6, P0, R14, R8, RZ ;  /* 0x000000080e067210 */ /* 0x002fe40007f1e0ff */
[----:B------:R-:W1:Y:S03]  /*25c50*/  SHFL.IDX PT, R14, R24, 0x1, 0x181f ;  /* 0x00381f00180e7f89 */ /* 0x000e6600000e0000 */
[----:B0-----:R-:W-:Y:S01]  /*25c60*/  IMAD.X R7, RZ, RZ, R3, P0 ;  /* 0x000000ffff077224 */ /* 0x001fe200000e0603 */
[C---:B------:R-:W-:Y:S01]  /*25c70*/  ISETP.LT.OR P0, PT, R5.reuse, 0x1, P2 ;  /* 0x000000010500780c */ /* 0x040fe20001701670 */
[----:B------:R-:W0:Y:S04]  /*25c80*/  SHFL.IDX PT, R3, R25, 0x1, 0x181f ;  /* 0x00381f0019037f89 */ /* 0x000e2800000e0000 */
[----:B------:R-:W-:Y:S01]  /*25c90*/  LDGSTS.E.BYPASS.LTC128B.128 [R0+0x400], desc[UR6][R6.64], !P4 ;  /* 0x0040000006007fae */ /* 0x000fe2000e101d46 */
[----:B------:R-:W-:-:S07]  /*25ca0*/  ISETP.LT.OR P4, PT, R5, 0x1, P1 ;  /* 0x000000010500780c */ /* 0x000fce0000f81670 */
[----:B------:R-:W-:Y:S01]  /*25cb0*/  LDGSTS.E.BYPASS.LTC128B.128 [R0+0x2c00], desc[UR6][R6.64+0x80], !P0 ;  /* 0x02c0008006007fae */ /* 0x000fe2000c101d46 */
[----:B------:R-:W-:-:S05]  /*25cc0*/  ISETP.GE.AND P0, PT, R2, UR4, PT ;  /* 0x0000000402007c0c */ /* 0x000fca000bf06270 */
[----:B------:R-:W-:Y:S01]  /*25cd0*/  LDGSTS.E.BYPASS.LTC128B.128 [R0+0x5400], desc[UR6][R6.64+0x100], !P4 ;  /* 0x0540010006007fae */ /* 0x000fe2000e101d46 */
[----:B------:R-:W-:-:S13]  /*25ce0*/  ISETP.LT.OR P4, PT, R5, 0x1, P0 ;  /* 0x000000010500780c */ /* 0x000fda0000781670 */
[----:B------:R2:W-:Y:S01]  /*25cf0*/  LDGSTS.E.BYPASS.LTC128B.128 [R0+0x7c00], desc[UR6][R6.64+0x180], !P4 ;  /* 0x07c0018006007fae */ /* 0x0005e2000e101d46 */
[----:B-1----:R-:W-:-:S03]  /*25d00*/  IADD3 R2, P4, R14, R8, RZ ;  /* 0x000000080e027210 */ /* 0x002fc60007f9e0ff */
[----:B------:R-:W1:Y:S02]  /*25d10*/  SHFL.IDX PT, R14, R24, 0x2, 0x181f ;  /* 0x00581f00180e7f89 */ /* 0x000e6400000e0000 */
[----:B0-----:R-:W-:Y:S01]  /*25d20*/  IMAD.X R3, RZ, RZ, R3, P4 ;  /* 0x000000ffff037224 */ /* 0x001fe200020e0603 */
[----:B------:R-:W-:Y:S01]  /*25d30*/  ISETP.LT.OR P4, PT, R5, 0x11, P3 ;  /* 0x000000110500780c */ /* 0x000fe20001f81670 */
[----:B--2---:R-:W0:-:S12]  /*25d40*/  SHFL.IDX PT, R7, R25, 0x2, 0x181f ;  /* 0x00581f0019077f89 */ /* 0x004e1800000e0000 */
[----:B------:R-:W-:Y:S01]  /*25d50*/  LDGSTS.E.BYPASS.LTC128B.128 [R0+0xc00], desc[UR6][R2.64], !P4 ;  /* 0x00c0000002007fae */ /* 0x000fe2000e101d46 */
[----:B------:R-:W-:-:S13]  /*25d60*/  ISETP.LT.OR P4, PT, R5, 0x11, P2 ;  /* 0x000000110500780c */ /* 0x000fda0001781670 */
[----:B------:R-:W-:Y:S01]  /*25d70*/  LDGSTS.E.BYPASS.LTC128B.128 [R0+0x3400], desc[UR6][R2.64+0x80], !P4 ;  /* 0x0340008002007fae */ /* 0x000fe2000e101d46 */
[----:B------:R-:W-:-:S13]  /*25d80*/  ISETP.LT.OR P4, PT, R5, 0x11, P1 ;  /* 0x000000110500780c */ /* 0x000fda0000f81670 */
[----:B------:R-:W-:Y:S01]  /*25d90*/  LDGSTS.E.BYPASS.LTC128B.128 [R0+0x5c00], desc[UR6][R2.64+0x100], !P4 ;  /* 0x05c0010002007fae */ /* 0x000fe2000e101d46 */
[----:B------:R-:W-:-:S13]  /*25da0*/  ISETP.LT.OR P4, PT, R5, 0x11, P0 ;  /* 0x000000110500780c */ /* 0x000fda0000781670 */
[----:B------:R2:W-:Y:S01]  /*25db0*/  LDGSTS.E.BYPASS.LTC128B.128 [R0+0x8400], desc[UR6][R2.64+0x180], !P4 ;  /* 0x0840018002007fae */ /* 0x0005e2000e101d46 */
[----:B-1----:R-:W-:-:S03]  /*25dc0*/  IADD3 R6, P4, R14, R8, RZ ;  /* 0x000000080e067210 */ /* 0x002fc60007f9e0ff */
[----:B------:R-:W1:Y:S01]  /*25dd0*/  SHFL.IDX PT, R14, R24, 0x3, 0x181f ;  /* 0x00781f00180e7f89 */ /* 0x000e6200000e0000 */
[----:B0-----:R-:W-:Y:S02]  /*25de0*/  IADD3.X R7, RZ, R7, RZ, P4, !PT ;  /* 0x00000007ff077210 */ /* 0x001fe400027fe4ff */
[C---:B------:R-:W-:Y:S01]  /*25df0*/  ISETP.LT.OR P4, PT, R5.reuse, 0x21, P3 ;  /* 0x000000210500780c */ /* 0x040fe20001f81670 */
[----:B--2---:R-:W0:Y:S04]  /*25e00*/  SHFL.IDX PT, R3, R25, 0x3, 0x181f ;  /* 0x00781f0019037f89 */ /* 0x004e2800000e0000 */
[----:B------:R-:W2:Y:S08]  /*25e10*/  SHFL.IDX PT, R25, R25, 0x4, 0x181f ;  /* 0x00981f0019197f89 */ /* 0x000eb000000e0000 */
[----:B------:R3:W-:Y:S01]  /*25e20*/  LDGSTS.E.BYPASS.LTC128B.128 [R0+0x1400], desc[UR6][R6.64], !P4 ;  /* 0x0140000006007fae */ /* 0x0007e2000e101d46 */
[----:B------:R-:W-:-:S13]  /*25e30*/  ISETP.LT.OR P4, PT, R5, 0x21, P2 ;  /* 0x000000210500780c */ /* 0x000fda0001781670 */
[----:B------:R3:W-:Y:S01]  /*25e40*/  LDGSTS.E.BYPASS.LTC128B.128 [R0+0x3c00], desc[UR6][R6.64+0x80], !P4 ;  /* 0x03c0008006007fae */ /* 0x0007e2000e101d46 */
[----:B------:R-:W-:-:S13]  /*25e50*/  ISETP.LT.OR P4, PT, R5, 0x21, P1 ;  /* 0x000000210500780c */ /* 0x000fda0000f81670 */
[----:B------:R3:W-:Y:S01]  /*25e60*/  LDGSTS.E.BYPASS.LTC128B.128 [R0+0x6400], desc[UR6][R6.64+0x100], !P4 ;  /* 0x0640010006007fae */ /* 0x0007e2000e101d46 */
[----:B------:R-:W-:-:S13]  /*25e70*/  ISETP.LT.OR P4, PT, R5, 0x21, P0 ;  /* 0x000000210500780c */ /* 0x000fda0000781670 */
[----:B------:R3:W-:Y:S01]  /*25e80*/  LDGSTS.E.BYPASS.LTC128B.128 [R0+0x8c00], desc[UR6][R6.64+0x180], !P4 ;  /* 0x08c0018006007fae */ /* 0x0007e2000e101d46 */
[----:B-1----:R-:W-:-:S03]  /*25e90*/  IADD3 R2, P4, R14, R8, RZ ;  /* 0x000000080e027210 */ /* 0x002fc60007f9e0ff */
[----:B------:R3:W1:Y:S02]  /*25ea0*/  SHFL.IDX PT, R14, R24, 0x4, 0x181f ;  /* 0x00981f00180e7f89 */ /* 0x00066400000e0000 */
        /* <DEDUP_REMOVED lines=8> */
[----:B-12---:R3:W-:Y:S02]  /*25f30*/  LDGSTS.E.BYPASS.LTC128B.128 [R0+0x9400], desc[UR6][R2.64+0x180], !P4 ;  /* 0x0940018002007fae */ /* 0x0067e4000e101d46 */
.L_x_941:
[C---:B------:R-:W-:Y:S01]  /*25f40*/  ISETP.LT.OR P3, PT, R5.reuse, 0x41, P3 ;  /* 0x000000410500780c */ /* 0x040fe20001f61670 */
[----:B------:R-:W-:Y:S01]  /*25f50*/  ULDC.64 UR4, c[0x0][0x208] ;  /* 0x0000820000047ab9 */ /* 0x000fe20000000a00 */
[C---:B------:R-:W-:Y:S02]  /*25f60*/  ISETP.LT.OR P2, PT, R5.reuse, 0x41, P2 ;  /* 0x000000410500780c */ /* 0x040fe40001741670 */
[C---:B------:R-:W-:Y:S02]  /*25f70*/  ISETP.LT.OR P1, PT, R5.reuse, 0x41, P1 ;  /* 0x000000410500780c */ /* 0x040fe40000f21670 */
[----:B---3--:R-:W-:Y:S02]  /*25f80*/  IADD3 R2, P4, R14, R8, RZ ;  /* 0x000000080e027210 */ /* 0x008fe40007f9e0ff */
        /* <DEDUP_REMOVED lines=11> */
.L_x_778:
[----:B------:R-:W-:Y:S02]  /*26040*/  PLOP3.LUT P1, PT, P1, P0, PT, 0xa2, 0x0 ;  /* 0x000000000000781c */ /* 0x000fe40000f21472 */
[----:B------:R-:W-:-:S08]  /*26050*/  @P0 R2UR P1, UR4, R4 ;  /* 0x00000000040402ca */ /* 0x000fd00000020000 */
[----:B------:R-:W-:-:S05]  /*26060*/  @P0 PLOP3.LUT P0, PT, P1, PT, PT, 0x80, 0x0 ;  /* 0x000000000000081c */ /* 0x000fca0000f0f070 */
[----:B------:R-:W-:Y:S01]  /*26070*/  @!P1 SYNCS.ARRIVE.TRANS64.RED.A0T1 RZ, [UR4+0x38850], RZ ;  /* 0x038850ffffff99a7 */ /* 0x000fe20008200404 */
[----:B------:R-:W-:Y:S07]  /*26080*/  @!P1 ARRIVES.LDGSTSBAR.64.TRANSCNT [UR4+0x38850] ;  /* 0x03885000ff0099b0 */ /* 0x000fee0008000a84 */
[----:B------:R-:W-:Y:S05]  /*26090*/  @P0 BRA.U.ANY `(.L_x_778) ;  /* 0xfffffffd00e80947 */ /* 0x000fea000393ffff */
[----:B------:R-:W-:Y:S01]  /*260a0*/  NOP ;  /* 0x0000000000007918 */ /* 0x000fe20000000000 */
[----:B0-----:R-:W-:-:S04]  /*260b0*/  MOV R0, UR37 ;  /* 0x0000002500007c02 */ /* 0x001fc80008000f00 */
[----:B------:R-:W-:-:S13]  /*260c0*/  ISETP.NE.AND P2, PT, R0, 0x3, PT ;  /* 0x000000030000780c */ /* 0x000fda0003f45270 */
[----:B------:R-:W-:Y:S05]  /*260d0*/  @!P2 BRA `(.L_x_779) ;  /* 0x000000000004a947 */ /* 0x000fea0003800000 */
[----:B------:R-:W-:Y:S01]  /*260e0*/  BPT.TRAP 0x1 ;  /* 0x000000040000795c */ /* 0x000fe20000300000 */
.L_x_779:
[----:B------:R0:W-:Y:S01]  /*260f0*/  SYNCS.ARRIVE.TRANS64.A1T0 RZ, [R4+URZ+0x38850], RZ ;  /* 0x038850ff04ff79a7 */ /* 0x0001e2000810003f */
[----:B------:R-:W-:-:S05]  /*26100*/  VIADD R27, R27, 0x1 ;  /* 0x000000011b1b7836 */ /* 0x000fca0000000000 */
[----:B------:R-:W-:-:S04]  /*26110*/  ISETP.NE.AND P0, PT, R27, 0x2, PT ;  /* 0x000000021b00780c */ /* 0x000fc80003f05270 */
[----:B------:R-:W-:Y:S02]  /*26120*/  SEL R0, RZ, 0x1, P0 ;  /* 0x00000001ff007807 */ /* 0x000fe40000000000 */
[----:B------:R-:W-:Y:S02]  /*26130*/  SEL R27, R27, RZ, P0 ;  /* 0x000000ff1b1b7207 */ /* 0x000fe40000000000 */
[----:B0-----:R-:W-:-:S07]  /*26140*/  LOP3.LUT R29, R29, R0, RZ, 0x3c, !PT ;  /* 0x000000001d1d7212 */ /* 0x001fce00078e3cff */
.L_x_734:
[----:B------:R-:W-:Y:S05]  /*26150*/  BSYNC B7 ;  /* 0x0000000000077941 */ /* 0x000fea0003800000 */
.L_x_732:
[----:B------:R-:W-:-:S13]  /*26160*/  LOP3.LUT P0, RZ, R23, 0x40, RZ, 0xc0, !PT ;  /* 0x0000004017ff7812 */ /* 0x000fda000780c0ff */
[----:B------:R-:W-:Y:S05]  /*26170*/  @!P0 BRA `(.L_x_780) ;  /* 0x0000000000248947 */ /* 0x000fea0003800000 */
[----:B------:R-:W-:Y:S05]  /*26180*/  WARPSYNC.ALL ;  /* 0x0000000000007948 */ /* 0x000fea0003800000 */
[----:B------:R-:W1:Y:S08]  /*26190*/  S2UR UR5, SR_CgaCtaId ;  /* 0x00000000000579c3 */ /* 0x000e700000008800 */
[----:B------:R-:W-:Y:S06]  /*261a0*/  BAR.SYNC.DEFER_BLOCKING 0x5, 0x180 ;  /* 0x0146000000007b1d */ /* 0x000fec0000010000 */
[----:B------:R-:W-:-:S02]  /*261b0*/  UMOV UR4, 0x400 ;  /* 0x0000040000047882 */ /* 0x000fc40000000000 */
[----:B-1----:R-:W-:-:S06]  /*261c0*/  ULEA UR4, UR5, UR4, 0x18 ;  /* 0x0000000405047291 */ /* 0x002fcc000f8ec03f */
[----:B0-----:R-:W-:-:S05]  /*261d0*/  IMAD.U32 R22, RZ, RZ, UR4 ;  /* 0x00000004ff167e24 */ /* 0x001fca000f8e00ff */
[----:B------:R0:W1:Y:S01]  /*261e0*/  LDS.128 R16, [R22+0x388d0] ;  /* 0x0388d00016107984 */ /* 0x0000620000000c00 */
[----:B------:R-:W-:Y:S06]  /*261f0*/  BAR.ARV 0x4, 0x180 ;  /* 0x0106000000007b1d */ /* 0x000fec0000002000 */
[----:B------:R-:W-:Y:S05]  /*26200*/  BRA `(.L_x_781) ;  /* 0x0000000800487947 */ /* 0x000fea0003800000 */
.L_x_780:
[----:B------:R-:W1:Y:S01]  /*26210*/  S2R R8, SR_TID.X ;  /* 0x0000000000087919 */ /* 0x000e620000002100 */
[----:B------:R-:W-:Y:S01]  /*26220*/  UMOV UR4, 0xffffffff ;  /* 0xffffffff00047882 */ /* 0x000fe20000000000 */
[----:B-1----:R-:W-:-:S04]  /*26230*/  LOP3.LUT R8, R8, 0x1f, RZ, 0xc0, !PT ;  /* 0x0000001f08087812 */ /* 0x002fc800078ec0ff */
[----:B------:R-:W-:Y:S01]  /*26240*/  ISETP.NE.AND P0, PT, R8, 0x1f, PT ;  /* 0x0000001f0800780c */ /* 0x000fe20003f05270 */
[----:B------:R-:W-:-:S12]  /*26250*/  BRA.DIV UR4, `(.L_x_782) ;  /* 0x0000004e04387947 */ /* 0x000fd8000b800000 */
[----:B0-----:R-:W-:Y:S01]  /*26260*/  IADD3 R5, R19, R8, RZ ;  /* 0x0000000813057210 */ /* 0x001fe20007ffe0ff */
[----:B------:R-:W-:Y:S01]  /*26270*/  ULDC UR4, c[0x0][0xc3c] ;  /* 0x00030f0000047ab9 */ /* 0x000fe20000000800 */
[----:B------:R-:W-:Y:S02]  /*26280*/  ULDC.64 UR6, c[0x0][0x208] ;  /* 0x0000820000067ab9 */ /* 0x000fe40000000a00 */
[----:B------:R-:W-:-:S13]  /*26290*/  ISETP.GE.OR P1, PT, R5, UR4, !P0 ;  /* 0x0000000405007c0c */ /* 0x000fda000c726670 */
[----:B------:R-:W0:Y:S02]  /*262a0*/  @!P1 LDC.64 R2, c[0x0][0xc80] ;  /* 0x00032000ff029b82 */ /* 0x000e240000000a00 */
[----:B0-----:R-:W-:-:S06]  /*262b0*/  @!P1 IMAD.WIDE R2, R5, 0x4, R2 ;  /* 0x0000000405029825 */ /* 0x001fcc00078e0202 */
[----:B------:R-:W2:Y:S01]  /*262c0*/  @!P1 LDG.E R2, desc[UR6][R2.64] ;  /* 0x0000000602029981 */ /* 0x000ea2000c1e1900 */
[----:B------:R-:W-:Y:S01]  /*262d0*/  IMAD.MOV.U32 R4, RZ, RZ, RZ ;  /* 0x000000ffff047224 */ /* 0x000fe200078e00ff */
        /* <DEDUP_REMOVED lines=23> */
[----:B------:R0:W1:Y:S02]  /*26450*/  SHFL.IDX PT, R14, R2, 0x1f, 0x1f ;  /* 0x03e01f00020e7f89 */ /* 0x00006400000e0000 */
.L_x_951:
[----:B------:R-:W-:Y:S02]  /*26460*/  ULDC UR4, c[0x0][0xc38] ;  /* 0x00030e0000047ab9 */ /* 0x000fe40000000800 */
[----:B------:R-:W-:-:S04]  /*26470*/  IMAD.U32 R7, RZ, RZ, UR4 ;  /* 0x00000004ff077e24 */ /* 0x000fc8000f8e00ff */
[----:B-1----:R-:W-:-:S05]  /*26480*/  IMAD R3, R14, R7, RZ ;  /* 0x000000070e037224 */ /* 0x002fca00078e02ff */
[----:B------:R-:W-:-:S04]  /*26490*/  IADD3 R6, R0, R3, RZ ;  /* 0x0000000300067210 */ /* 0x000fc80007ffe0ff */
[----:B------:R-:W-:-:S13]  /*264a0*/  ISETP.GT.AND P6, PT, R6, R5, PT ;  /* 0x000000050600720c */ /* 0x000fda0003fc4270 */
[----:B------:R-:W-:Y:S05]  /*264b0*/  @P6 BRA `(.L_x_783) ;  /* 0x0000000000a06947 */ /* 0x000fea0003800000 */
.L_x_788:
[----:B------:R-:W1:Y:S01]  /*264c0*/  LDC R0, c[0x0][0xc3c] ;  /* 0x00030f00ff007b82 */ /* 0x000e620000000800 */
[----:B------:R-:W-:-:S05]  /*264d0*/  VIADD R19, R19, 0x1f ;  /* 0x0000001f13137836 */ /* 0x000fca0000000000 */
[----:B-1----:R-:W-:-:S13]  /*264e0*/  ISETP.GE.AND P6, PT, R19, R0, PT ;  /* 0x000000001300720c */ /* 0x002fda0003fc6270 */
[----:B------:R-:W-:Y:S05]  /*264f0*/  @P6 BRA `(.L_x_784) ;  /* 0x0000000400486947 */ /* 0x000fea0003800000 */
[----:B0-----:R-:W0:Y:S01]  /*26500*/  S2R R2, SR_TID.X ;  /* 0x0000000000027919 */ /* 0x001e220000002100 */
[----:B------:R-:W-:Y:S01]  /*26510*/  BSSY B0, `(.L_x_785) ;  /* 0x000000a000007945 */ /* 0x000fe20003800000 */
[----:B------:R-:W-:Y:S02]  /*26520*/  MOV R4, RZ ;  /* 0x000000ff00047202 */ /* 0x000fe40000000f00 */
[----:B0-----:R-:W-:-:S05]  /*26530*/  LOP3.LUT R2, R2, 0x1f, RZ, 0xc0, !PT ;  /* 0x0000001f02027812 */ /* 0x001fca00078ec0ff */
[----:B------:R-:W-:-:S05]  /*26540*/  IMAD.IADD R7, R19, 0x1, R2 ;  /* 0x0000000113077824 */ /* 0x000fca00078e0202 */
[----:B------:R-:W-:-:S13]  /*26550*/  ISETP.GE.OR P6, PT, R7, R0, !P0 ;  /* 0x000000000700720c */ /* 0x000fda00047c6670 */
[----:B------:R-:W-:Y:S05]  /*26560*/  @P6 BRA `(.L_x_786) ;  /* 0x0000000000106947 */ /* 0x000fea0003800000 */
[----:B------:R-:W0:Y:S01]  /*26570*/  LDC.64 R2, c[0x0][0xc80] ;  /* 0x00032000ff027b82 */ /* 0x000e220000000a00 */
[----:B------:R-:W-:Y:S01]  /*26580*/  ULDC.64 UR4, c[0x0][0x208] ;  /* 0x0000820000047ab9 */ /* 0x000fe20000000a00 */
[----:B0-----:R-:W-:-:S05]  /*26590*/  IMAD.WIDE R2, R7, 0x4, R2 ;  /* 0x0000000407027825 */ /* 0x001fca00078e0202 */
[----:B------:R0:W5:Y:S02]  /*265a0*/  LDG.E R4, desc[UR4][R2.64] ;  /* 0x0000000402047981 */ /* 0x000164000c1e1900 */
.L_x_786:
[----:B------:R-:W-:Y:S05]  /*265b0*/  BSYNC B0 ;  /* 0x0000000000007941 */ /* 0x000fea0003800000 */
.L_x_785:
[----:B------:R-:W-:-:S03]  /*265c0*/  UMOV UR4, 0xffffffff ;  /* 0xffffffff00047882 */ /* 0x000fc60000000000 */
[----:B------:R-:W-:Y:S05]  /*265d0*/  BRA.DIV UR4, `(.L_x_787) ;  /* 0x0000004e04807947 */ /* 0x000fea000b800000 */
[----:B-----5:R-:W1:Y:S02]  /*265e0*/  SHFL.UP PT, R14, R4, 0x1, RZ ;  /* 0x04200000040e7989 */ /* 0x020e6400000e00ff */
[----:B-1----:R-:W-:-:S05]  /*265f0*/  SEL R13, R14, RZ, P1 ;  /* 0x000000ff0e0d7207 */ /* 0x002fca0000800000 */
[----:B------:R-:W-:-:S05]  /*26600*/  IMAD.IADD R13, R4, 0x1, R13 ;  /* 0x00000001040d7824 */ /* 0x000fca00078e020d */
[----:B------:R-:W1:Y:S02]  /*26610*/  SHFL.UP PT, R14, R13, 0x2, RZ ;  /* 0x044000000d0e7989 */ /* 0x000e6400000e00ff */
[----:B-1----:R-:W-:-:S05]  /*26620*/  SEL R0, R14, RZ, P2 ;  /* 0x000000ff0e007207 */ /* 0x002fca0001000000 */
        /* <DEDUP_REMOVED lines=10> */
[----:B------:R0:W1:Y:S02]  /*266d0*/  SHFL.IDX PT, R14, R2, 0x1f, 0x1f ;  /* 0x03e01f00020e7f89 */ /* 0x00006400000e0000 */
.L_x_959:
[----:B------:R-:W-:Y:S02]  /*266e0*/  ULDC UR4, c[0x0][0xc38] ;  /* 0x00030e0000047ab9 */ /* 0x000fe40000000800 */
[----:B------:R-:W-:-:S05]  /*266f0*/  MOV R7, UR4 ;  /* 0x0000000400077c02 */ /* 0x000fca0008000f00 */
[----:B-1----:R-:W-:-:S04]  /*26700*/  IMAD R3, R14, R7, RZ ;  /* 0x000000070e037224 */ /* 0x002fc800078e02ff */
[----:B------:R-:W-:-:S05]  /*26710*/  IMAD.IADD R6, R3, 0x1, R6 ;  /* 0x0000000103067824 */ /* 0x000fca00078e0206 */
[----:B------:R-:W-:-:S13]  /*26720*/  ISETP.GT.AND P6, PT, R6, R5, PT ;  /* 0x000000050600720c */ /* 0x000fda0003fc4270 */
[----:B------:R-:W-:Y:S05]  /*26730*/  @!P6 BRA `(.L_x_788) ;  /* 0xfffffffc0060e947 */ /* 0x000fea000383ffff */
.L_x_783:
        /* <DEDUP_REMOVED lines=8> */
.L_x_963:
[----:B------:R-:W-:Y:S02]  /*267c0*/  ISETP.NE.AND P0, PT, R3, RZ, PT ;  /* 0x000000ff0300720c */ /* 0x000fe40003f05270 */
[----:B------:R-:W-:-:S11]  /*267d0*/  MOV R14, RZ ;  /* 0x000000ff000e7202 */ /* 0x000fd60000000f00 */
[----:B------:R-:W-:Y:S05]  /*267e0*/  @!P0 BRA `(.L_x_790) ;  /* 0x0000000000108947 */ /* 0x000fea0003800000 */
[----:B------:R-:W-:Y:S01]  /*267f0*/  UMOV UR4, 0xffffffff ;  /* 0xffffffff00047882 */ /* 0x000fe20000000000 */
[----:B------:R-:W-:Y:S02]  /*26800*/  VIADD R12, R0, 0xffffffff ;  /* 0xffffffff000c7836 */ /* 0x000fe40000000000 */
[----:B------:R-:W-:Y:S05]  /*26810*/  BRA.DIV UR4, `(.L_x_791) ;  /* 0x0000004e04f47947 */ /* 0x000fea000b800000 */
[----:B------:R3:W4:Y:S02]  /*26820*/  SHFL.IDX PT, R14, R2, R12, 0x1f ;  /* 0x00001f0c020e7589 */ /* 0x00072400000e0000 */
.L_x_790:
[----:B--2---:R-:W-:Y:S01]  /*26830*/  IABS R8, R4 ;  /* 0x0000000400087213 */ /* 0x004fe20000000000 */
[----:B----4-:R-:W-:Y:S01]  /*26840*/  IMAD R16, R14, R7, R6 ;  /* 0x000000070e107224 */ /* 0x010fe200078e0206 */
[----:B------:R-:W-:Y:S02]  /*26850*/  IADD3 R19, R0, R19, RZ ;  /* 0x0000001300137210 */ /* 0x000fe40007ffe0ff */
[----:B------:R-:W2:Y:S08]  /*26860*/  I2F.RP R9, R8 ;  /* 0x0000000800097306 */ /* 0x000eb00000209400 */
[----:B--2---:R-:W0:Y:S02]  /*26870*/  MUFU.RCP R9, R9 ;  /* 0x0000000900097308 */ /* 0x004e240000001000 */
[----:B0--3--:R-:W-:-:S06]  /*26880*/  VIADD R2, R9, 0xffffffe ;  /* 0x0ffffffe09027836 */ /* 0x009fcc0000000000 */
[----:B------:R0:W2:Y:S02]  /*26890*/  F2I.FTZ.U32.TRUNC.NTZ R3, R2 ;  /* 0x0000000200037305 */ /* 0x0000a4000021f000 */
[----:B0-----:R-:W-:Y:S01]  /*268a0*/  IMAD.MOV.U32 R2, RZ, RZ, RZ ;  /* 0x000000ffff027224 */ /* 0x001fe200078e00ff */
[----:B--2---:R-:W-:-:S05]  /*268b0*/  IADD3 R7, RZ, -R3, RZ ;  /* 0x80000003ff077210 */ /* 0x004fca0007ffe0ff */
        /* <DEDUP_REMOVED lines=15> */
[----:B------:R-:W-:-:S05]  /*269b0*/  @P0 IADD3 R3, R3, 0x1, RZ ;  /* 0x0000000103030810 */ /* 0x000fca0007ffe0ff */
[----:B------:R-:W-:Y:S01]  /*269c0*/  @!P2 IMAD.MOV R3, RZ, RZ, -R3 ;  /* 0x000000ffff03a224 */ /* 0x000fe200078e0a03 */
[----:B------:R-:W-:-:S05]  /*269d0*/  @!P1 LOP3.LUT R3, RZ, R4, RZ, 0x33, !PT ;  /* 0x00000004ff039212 */ /* 0x000fca00078e33ff */
[--C-:B------:R-:W-:Y:S02]  /*269e0*/  IMAD.MOV R17, RZ, RZ, -R3.reuse ;  /* 0x000000ffff117224 */ /* 0x100fe400078e0a03 */
[----:B------:R-:W-:Y:S02]  /*269f0*/  IMAD.MOV.U32 R18, RZ, RZ, R3 ;  /* 0x000000ffff127224 */ /* 0x000fe400078e0003 */
[----:B------:R-:W-:Y:S01]  /*26a00*/  IMAD R17, R4, R17, R7 ;  /* 0x0000001104117224 */ /* 0x000fe200078e0207 */
[----:B------:R-:W-:Y:S06]  /*26a10*/  BRA `(.L_x_792) ;  /* 0x00000000001c7947 */ /* 0x000fec0003800000 */
.L_x_784:
[----:B------:R-:W-:Y:S01]  /*26a20*/  UMOV UR4, URZ ;  /* 0x0000003f00047c82 */ /* 0x000fe20008000000 */
[----:B------:R-:W-:Y:S01]  /*26a30*/  UMOV UR5, URZ ;  /* 0x0000003f00057c82 */ /* 0x000fe20008000000 */
[----:B------:R-:W-:Y:S01]  /*26a40*/  ULDC UR6, c[0x0][0xc3c] ;  /* 0x00030f0000067ab9 */ /* 0x000fe20000000800 */
[----:B------:R-:W-:Y:S01]  /*26a50*/  IMAD.MOV.U32 R16, RZ, RZ, R5 ;  /* 0x000000ffff107224 */ /* 0x000fe200078e0005 */
[----:B------:R-:W-:Y:S01]  /*26a60*/  MOV R17, UR4 ;  /* 0x0000000400117c02 */ /* 0x000fe20008000f00 */
[----:B------:R-:W-:Y:S02]  /*26a70*/  IMAD.U32 R18, RZ, RZ, UR5 ;  /* 0x00000005ff127e24 */ /* 0x000fe4000f8e00ff */
[----:B------:R-:W-:-:S07]  /*26a80*/  IMAD.U32 R19, RZ, RZ, UR6 ;  /* 0x00000006ff137e24 */ /* 0x000fce000f8e00ff */
.L_x_792:
        /* <DEDUP_REMOVED lines=10> */
.L_x_781:
[----:B------:R-:W-:Y:S02]  /*26b30*/  ULDC UR4, c[0x0][0xc3c] ;  /* 0x00030f0000047ab9 */ /* 0x000fe40000000800 */
[----:B-1----:R-:W-:-:S13]  /*26b40*/  ISETP.GE.AND P0, PT, R19, UR4, PT ;  /* 0x0000000413007c0c */ /* 0x002fda000bf06270 */
[----:B------:R-:W-:Y:S05]  /*26b50*/  @!P0 BRA `(.L_x_793) ;  /* 0xffffff9c00588947 */ /* 0x000fea000383ffff */
[----:B------:R-:W-:Y:S05]  /*26b60*/  BSYNC B8 ;  /* 0x0000000000087941 */ /* 0x000fea0003800000 */
.L_x_684:
[----:B------:R-:W3:Y:S01]  /*26b70*/  LDL.LU R0, [R1+0x30] ;  /* 0x0000300001007983 */ /* 0x000ee20000300800 */
[----:B------:R-:W-:Y:S01]  /*26b80*/  BSSY B0, `(.L_x_794) ;  /* 0x000000b000007945 */ /* 0x000fe20003800000 */
[----:B------:R-:W4:Y:S01]  /*26b90*/  S2R R5, SR_CgaCtaId ;  /* 0x0000000000057919 */ /* 0x000f220000008800 */
[----:B---3--:R-:W-:-:S04]  /*26ba0*/  IADD3 R0, R0, 0x1, RZ ;  /* 0x0000000100007810 */ /* 0x008fc80007ffe0ff */
[----:B01----:R-:W-:-:S04]  /*26bb0*/  LEA.HI R2, R0, R0, RZ, 0x1 ;  /* 0x0000000000027211 */ /* 0x003fc800078f08ff */
[----:B------:R-:W-:Y:S02]  /*26bc0*/  LOP3.LUT R3, R2, 0xfffffffe, RZ, 0xc0, !PT ;  /* 0xfffffffe02037812 */ /* 0x000fe400078ec0ff */
[----:B------:R-:W-:-:S03]  /*26bd0*/  MOV R2, 0x400 ;  /* 0x0000040000027802 */ /* 0x000fc60000000f00 */
[----:B------:R-:W-:Y:S01]  /*26be0*/  IMAD.IADD R0, R0, 0x1, -R3 ;  /* 0x0000000100007824 */ /* 0x000fe200078e0a03 */
[----:B----4-:R-:W-:-:S04]  /*26bf0*/  LEA R5, R5, R2, 0x18 ;  /* 0x0000000205057211 */ /* 0x010fc800078ec0ff */
[----:B------:R-:W-:-:S04]  /*26c00*/  SHF.L.U32 R0, R0, 0x1f, RZ ;  /* 0x0000001f00007819 */ /* 0x000fc800000006ff */
[----:B------:R-:W0:Y:S02]  /*26c10*/  SYNCS.PHASECHK.TRANS64.TRYWAIT P0, [R5+URZ+0x38820], R0 ;  /* 0x03882000050075a7 */ /* 0x000e24000800017f */
[----:B0-----:R-:W-:Y:S05]  /*26c20*/  @!P0 BRA `(.L_x_795) ;  /* 0x0000004c00148947 */ /* 0x001fea0003800000 */
.L_x_966:
[----:B------:R-:W-:Y:S05]  /*26c30*/  BSYNC B0 ;  /* 0x0000000000007941 */ /* 0x000fea0003800000 */
.L_x_794:
[----:B------:R-:W-:-:S03]  /*26c40*/  UMOV UR4, 0xffffffff ;  /* 0xffffffff00047882 */ /* 0x000fc60000000000 */
[----:B------:R-:W-:Y:S05]  /*26c50*/  BRA.DIV UR4, `(.L_x_796) ;  /* 0x0000004e041c7947 */ /* 0x000fea000b800000 */
[----:B0-----:R-:W0:Y:S02]  /*26c60*/  S2R R0, SR_TID.X ;  /* 0x0000000000007919 */ /* 0x001e240000002100 */
[----:B0-----:R-:W-:-:S04]  /*26c70*/  SHF.R.U32.HI R0, RZ, 0x5, R0 ;  /* 0x00000005ff007819 */ /* 0x001fc80000011600 */
[----:B------:R-:W-:-:S05]  /*26c80*/  LOP3.LUT R0, R0, 0x3, RZ, 0xc0, !PT ;  /* 0x0000000300007812 */ /* 0x000fca00078ec0ff */
[----:B------:R0:W1:Y:S02]  /*26c90*/  SHFL.IDX PT, R14, R0, RZ, 0x1f ;  /* 0x00001fff000e7589 */ /* 0x00006400000e0000 */
.L_x_969:
[----:B-1----:R-:W-:-:S13]  /*26ca0*/  ISETP.NE.AND P0, PT, R14, RZ, PT ;  /* 0x000000ff0e00720c */ /* 0x002fda0003f05270 */
[----:B------:R-:W-:Y:S05]  /*26cb0*/  @P0 BRA `(.L_x_436) ;  /* 0x0000000000880947 */ /* 0x000fea0003800000 */
[----:B------:R-:W-:-:S03]  /*26cc0*/  UMOV UR4, 0xffffffff ;  /* 0xffffffff00047882 */ /* 0x000fc60000000000 */
[----:B------:R-:W-:Y:S05]  /*26cd0*/  BRA.DIV UR4, `(.L_x_797) ;  /* 0x0000004e04307947 */ /* 0x000fea000b800000 */
[----:B------:R-:W-:-:S13]  /*26ce0*/  ELECT P6, URZ, PT ;  /* 0x00000000003f782f */ /* 0x000fda00038c0000 */
.L_x_972:
[----:B------:R-:W-:Y:S05]  /*26cf0*/  @!P6 BRA `(.L_x_436) ;  /* 0x000000000078e947 */ /* 0x000fea0003800000 */
[----:B------:R-:W-:-:S06]  /*26d00*/  ULOP3.LUT UR4, UR60, 0x2, URZ, 0xfc, !UPT ;  /* 0x000000023c047892 */ /* 0x000fcc000f8efc3f */
[----:B0-----:R-:W-:-:S05]  /*26d10*/  IMAD.U32 R0, RZ, RZ, UR4 ;  /* 0x00000004ff007e24 */ /* 0x001fca000f8e00ff */
[----:B------:R-:W-:-:S13]  /*26d20*/  ISETP.NE.AND P0, PT, R0, 0x3, PT ;  /* 0x000000030000780c */ /* 0x000fda0003f05270 */
[----:B------:R-:W-:Y:S05]  /*26d30*/  @!P0 BRA `(.L_x_798) ;  /* 0x0000000000048947 */ /* 0x000fea0003800000 */
[----:B------:R-:W-:Y:S01]  /*26d40*/  BPT.TRAP 0x1 ;  /* 0x000000040000795c */ /* 0x000fe20000300000 */
.L_x_798:
[C---:B------:R-:W-:Y:S01]  /*26d50*/  LEA R3, R27.reuse, R5, 0x3 ;  /* 0x000000051b037211 */ /* 0x040fe200078e18ff */
[----:B------:R-:W-:Y:S01]  /*26d60*/  VIADD R27, R27, 0x1 ;  /* 0x000000011b1b7836 */ /* 0x000fe20000000000 */
[----:B------:R-:W-:-:S04]  /*26d70*/  SHF.L.U32 R2, R29, 0x1f, RZ ;  /* 0x0000001f1d027819 */ /* 0x000fc800000006ff */
[----:B------:R-:W0:Y:S01]  /*26d80*/  SYNCS.PHASECHK.TRANS64.TRYWAIT P1, [R3+URZ+0x38840], R2 ;  /* 0x03884002030075a7 */ /* 0x000e22000802017f */
[----:B------:R-:W-:-:S04]  /*26d90*/  ISETP.NE.AND P2, PT, R27, 0x2, PT ;  /* 0x000000021b00780c */ /* 0x000fc80003f45270 */
[----:B------:R-:W-:Y:S01]  /*26da0*/  SEL R0, RZ, 0x1, P2 ;  /* 0x00000001ff007807 */ /* 0x000fe20001000000 */
[----:B0-----:R-:W-:Y:S08]  /*26db0*/  @!P1 BRA `(.L_x_799) ;  /* 0x0000004c00189947 */ /* 0x001ff00003800000 */
.L_x_973:
[----:B------:R-:W-:Y:S02]  /*26dc0*/  SEL R27, R27, RZ, P2 ;  /* 0x000000ff1b1b7207 */ /* 0x000fe40001000000 */
[----:B------:R-:W-:Y:S01]  /*26dd0*/  LOP3.LUT R0, R29, R0, RZ, 0x3c, !PT ;  /* 0x000000001d007212 */ /* 0x000fe200078e3cff */
[----:B------:R-:W-:Y:S06]  /*26de0*/  @!P0 BRA `(.L_x_800) ;  /* 0x0000000000048947 */ /* 0x000fec0003800000 */
[----:B------:R-:W-:Y:S01]  /*26df0*/  BPT.TRAP 0x1 ;  /* 0x000000040000795c */ /* 0x000fe20000300000 */
.L_x_800:
[----:B------:R-:W-:Y:S01]  /*26e00*/  IMAD R27, R27, 0x8, R5 ;  /* 0x000000081b1b7824 */ /* 0x000fe200078e0205 */
[----:B------:R-:W-:-:S04]  /*26e10*/  SHF.L.U32 R0, R0, 0x1f, RZ ;  /* 0x0000001f00007819 */ /* 0x000fc800000006ff */
[----:B------:R-:W1:Y:S02]  /*26e20*/  SYNCS.PHASECHK.TRANS64.TRYWAIT P1, [R27+URZ+0x38840], R0 ;  /* 0x038840001b0075a7 */ /* 0x000e64000802017f */
[----:B-1----:R-:W-:Y:S05]  /*26e30*/  @!P1 BRA `(.L_x_801) ;  /* 0x0000004c000c9947 */ /* 0x002fea0003800000 */
.L_x_974:
[----:B------:R-:W-:Y:S05]  /*26e40*/  @!P0 BRA `(.L_x_802) ;  /* 0x0000000000048947 */ /* 0x000fea0003800000 */
[----:B------:R-:W-:Y:S01]  /*26e50*/  BPT.TRAP 0x1 ;  /* 0x000000040000795c */ /* 0x000fe20000300000 */
.L_x_802:
[----:B------:R-:W3:Y:S02]  /*26e60*/  SYNCS.PHASECHK.TRANS64.TRYWAIT P1, [R3+URZ+0x38860], R2 ;  /* 0x03886002030075a7 */ /* 0x000ee4000802017f */
[----:B---3--:R-:W-:Y:S05]  /*26e70*/  @!P1 BRA `(.L_x_803) ;  /* 0x0000004c00109947 */ /* 0x008fea0003800000 */
.L_x_975:
[----:B------:R-:W-:Y:S05]  /*26e80*/  @!P0 BRA `(.L_x_804) ;  /* 0x0000000000048947 */ /* 0x000fea0003800000 */
[----:B------:R-:W-:Y:S01]  /*26e90*/  BPT.TRAP 0x1 ;  /* 0x000000040000795c */ /* 0x000fe20000300000 */
.L_x_804:
[----:B----4-:R4:W0:Y:S02]  /*26ea0*/  SYNCS.PHASECHK.TRANS64.TRYWAIT P0, [R27+URZ+0x38860], R0 ;  /* 0x038860001b0075a7 */ /* 0x010824000800017f */
[----:B0-----:R-:W-:Y:S05]  /*26eb0*/  @!P0 NANOSLEEP.SYNCS 0x989680 ;  /* 0x009896800000895d */ /* 0x001fea0003900000 */
[----:B------:R-:W0:Y:S02]  /*26ec0*/  @!P0 SYNCS.PHASECHK.TRANS64 P0, [R27+URZ+0x38860], R0 ;  /* 0x038860001b0085a7 */ /* 0x000e24000800007f */
[----:B0-----:R-:W-:Y:S05]  /*26ed0*/  @!P0 BRA `(.L_x_804) ;  /* 0xfffffffc00f08947 */ /* 0x001fea000383ffff */
.L_x_436:
[----:B------:R-:W-:Y:S05]  /*26ee0*/  BSYNC B9 ;  /* 0x0000000000097941 */ /* 0x000fea0003800000 */
.L_x_433:
[----:B------:R-:W-:Y:S05]  /*26ef0*/  EXIT ;  /* 0x000000000000794d */ /* 0x000fea0003800000 */
.L_x_456:
[----:B0-----:R0:W1:Y:S02]  /*26f00*/  SYNCS.PHASECHK.TRANS64.TRYWAIT P6, [R89+URZ+0x38890], R90 ;  /* 0x0388905a590075a7 */ /* 0x00106400080c017f */
[----:B-1----:R-:W-:Y:S05]  /*26f10*/  @!P6 NANOSLEEP.SYNCS 0x989680 ;  /* 0x009896800000e95d */ /* 0x002fea0003900000 */
[----:B------:R-:W1:Y:S02]  /*26f20*/  @!P6 SYNCS.PHASECHK.TRANS64 P6, [R89+URZ+0x38890], R90 ;  /* 0x0388905a5900e5a7 */ /* 0x000e6400080c007f */
[----:B-1----:R-:W-:Y:S05]  /*26f30*/  @!P6 BRA `(.L_x_456) ;  /* 0xfffffffc00f0e947 */ /* 0x002fea000383ffff */
[----:B------:R-:W-:Y:S05]  /*26f40*/  BRA `(.L_x_805) ;  /* 0xfffffdc000f07947 */ /* 0x000fea000383ffff */
.L_x_457:
[----:B------:R-:W-:Y:S01]  /*26f50*/  BSSY B1, `(.L_x_806) ;  /* 0x0000008000017945 */ /* 0x000fe20003800000 */
[----:B------:R-:W-:Y:S01]  /*26f60*/  MOV R13, R117 ;  /* 0x00000075000d7202 */ /* 0x000fe20000000f00 */
[----:B------:R-:W-:Y:S01]  /*26f70*/  IMAD.MOV.U32 R12, RZ, RZ, RZ ;  /* 0x000000ffff0c7224 */ /* 0x000fe200078e00ff */
[----:B------:R-:W-:Y:S01]  /*26f80*/  MOV R15, 0xffffffff ;  /* 0xffffffff000f7802 */ /* 0x000fe20000000f00 */
[----:B------:R-:W-:-:S07]  /*26f90*/  IMAD.MOV.U32 R11, RZ, RZ, 0x181f ;  /* 0x0000181fff0b7424 */ /* 0x000fce00078e00ff */
[----:B0-----:R-:W-:Y:S05]  /*26fa0*/  WARPSYNC.COLLECTIVE R15, `(.L_x_807) ;  /* 0x000000000f087348 */ /* 0x001fea0003c00000 */
[----:B------:R1:W2:Y:S02]  /*26fb0*/  SHFL.IDX P6, R14, R13, R12, R11 ;  /* 0x0000000c0d0e7389 */ /* 0x0002a400000c000b */
[----:B012---:R-:W-:Y:S01]  /*26fc0*/  ENDCOLLECTIVE ;  /* 0x000000000000791b */ /* 0x007fe20003800000 */
.L_x_807:
[----:B------:R-:W-:Y:S05]  /*26fd0*/  BSYNC B1 ;  /* 0x0000000000017941 */ /* 0x000fea0003800000 */
.L_x_806:
[----:B------:R-:W-:Y:S01]  /*26fe0*/  IMAD.MOV.U32 R13, RZ, RZ, R118 ;  /* 0x000000ffff0d7224 */ /* 0x000fe200078e0076 */
[----:B------:R-:W-:Y:S01]  /*26ff0*/  MOV R12, RZ ;  /* 0x000000ff000c7202 */ /* 0x000fe20000000f00 */
[----:B------:R-:W-:Y:S02]  /*27000*/  IMAD.MOV.U32 R11, RZ, RZ, 0x181f ;  /* 0x0000181fff0b7424 */ /* 0x000fe400078e00ff */
[----:B------:R-:W-:Y:S02]  /*27010*/  IMAD.MOV.U32 R15, RZ, RZ, -0x1 ;  /* 0xffffffffff0f7424 */ /* 0x000fe400078e00ff */
[----:B------:R-:W-:-:S07]  /*27020*/  IMAD.MOV.U32 R83, RZ, RZ, R14 ;  /* 0x000000ffff537224 */ /* 0x000fce00078e000e */
[----:B------:R-:W-:Y:S05]  /*27030*/  WARPSYNC.COLLECTIVE R15, `(.L_x_808) ;  /* 0x000000000f087348 */ /* 0x000fea0003c00000 */
[----:B------:R0:W1:Y:S02]  /*27040*/  SHFL.IDX P6, R14, R13, R12, R11 ;  /* 0x0000000c0d0e7389 */ /* 0x00006400000c000b */
[----:B01----:R-:W-:Y:S01]  /*27050*/  ENDCOLLECTIVE ;  /* 0x000000000000791b */ /* 0x003fe20003800000 */
.L_x_808:
[----:B------:R-:W-:Y:S01]  /*27060*/  MOV R82, R14 ;  /* 0x0000000e00527202 */ /* 0x000fe20000000f00 */
[----:B------:R-:W-:Y:S06]  /*27070*/  BRA `(.L_x_809) ;  /* 0xfffffdc000b87947 */ /* 0x000fec000383ffff */
.L_x_474:
[----:B------:R-:W-:Y:S01]  /*27080*/  BSSY B1, `(.L_x_810) ;  /* 0x0000008000017945 */ /* 0x000fe20003800000 */
[----:B0---4-:R-:W-:Y:S01]  /*27090*/  IMAD.MOV.U32 R13, RZ, RZ, R117 ;  /* 0x000000ffff0d7224 */ /* 0x011fe200078e0075 */
[----:B------:R-:W-:Y:S01]  /*270a0*/  MOV R11, 0x181f ;  /* 0x0000181f000b7802 */ /* 0x000fe20000000f00 */
[----:B------:R-:W-:Y:S02]  /*270b0*/  IMAD.MOV.U32 R12, RZ, RZ, 0x1 ;  /* 0x00000001ff0c7424 */ /* 0x000fe400078e00ff */
[----:B------:R-:W-:-:S07]  /*270c0*/  IMAD.MOV.U32 R15, RZ, RZ, -0x1 ;  /* 0xffffffffff0f7424 */ /* 0x000fce00078e00ff */
[----:B-123--:R-:W-:Y:S05]  /*270d0*/  WARPSYNC.COLLECTIVE R15, `(.L_x_811) ;  /* 0x000000000f087348 */ /* 0x00efea0003c00000 */
[----:B------:R0:W4:Y:S02]  /*270e0*/  SHFL.IDX P6, R14, R13, R12, R11 ;  /* 0x0000000c0d0e7389 */ /* 0x00012400000c000b */
[----:B01234-:R-:W-:Y:S01]  /*270f0*/  ENDCOLLECTIVE ;  /* 0x000000000000791b */ /* 0x01ffe20003800000 */
.L_x_811:
[----:B------:R-:W-:Y:S05]  /*27100*/  BSYNC B1 ;  /* 0x0000000000017941 */ /* 0x000fea0003800000 */
.L_x_810:
[----:B------:R-:W-:Y:S01]  /*27110*/  MOV R13, R118 ;  /* 0x00000076000d7202 */ /* 0x000fe20000000f00 */
[----:B------:R-:W-:Y:S01]  /*27120*/  IMAD.MOV.U32 R12, RZ, RZ, 0x1 ;  /* 0x00000001ff0c7424 */ /* 0x000fe200078e00ff */
[----:B------:R-:W-:Y:S01]  /*27130*/  MOV R15, 0xffffffff ;  /* 0xffffffff000f7802 */ /* 0x000fe20000000f00 */
[----:B------:R-:W-:Y:S02]  /*27140*/  IMAD.MOV.U32 R11, RZ, RZ, 0x181f ;  /* 0x0000181fff0b7424 */ /* 0x000fe400078e00ff */
[----:B------:R-:W-:-:S07]  /*27150*/  IMAD.MOV.U32 R67, RZ, RZ, R14 ;  /* 0x000000ffff437224 */ /* 0x000fce00078e000e */
[----:B------:R-:W-:Y:S05]  /*27160*/  WARPSYNC.COLLECTIVE R15, `(.L_x_812) ;  /* 0x000000000f087348 */ /* 0x000fea0003c00000 */
[----:B------:R0:W1:Y:S02]  /*27170*/  SHFL.IDX P6, R14, R13, R12, R11 ;  /* 0x0000000c0d0e7389 */ /* 0x00006400000c000b */
[----:B01----:R-:W-:Y:S01]  /*27180*/  ENDCOLLECTIVE ;  /* 0x000000000000791b */ /* 0x003fe20003800000 */
.L_x_812:
[----:B------:R-:W-:Y:S01]  /*27190*/  IMAD.MOV.U32 R66, RZ, RZ, R14 ;  /* 0x000000ffff427224 */ /* 0x000fe200078e000e */
[----:B------:R-:W-:Y:S06]  /*271a0*/  BRA `(.L_x_813) ;  /* 0xfffffdcc00f07947 */ /* 0x000fec000383ffff */
.L_x_491:
        /* <DEDUP_REMOVED lines=8> */
.L_x_815:
[----:B------:R-:W-:Y:S05]  /*27230*/  BSYNC B1 ;  /* 0x0000000000017941 */ /* 0x000fea0003800000 */
.L_x_814:
[----:B------:R-:W-:Y:S01]  /*27240*/  IMAD.MOV.U32 R13, RZ, RZ, R118 ;  /* 0x000000ffff0d7224 */ /* 0x000fe200078e0076 */
[----:B------:R-:W-:Y:S01]  /*27250*/  MOV R11, 0x181f ;  /* 0x0000181f000b7802 */ /* 0x000fe20000000f00 */
[----:B------:R-:W-:Y:S01]  /*27260*/  IMAD.MOV.U32 R12, RZ, RZ, 0x2 ;  /* 0x00000002ff0c7424 */ /* 0x000fe200078e00ff */
[----:B------:R-:W-:Y:S01]  /*27270*/  MOV R117, R14 ;  /* 0x0000000e00757202 */ /* 0x000fe20000000f00 */
[----:B------:R-:W-:-:S07]  /*27280*/  IMAD.MOV.U32 R15, RZ, RZ, -0x1 ;  /* 0xffffffffff0f7424 */ /* 0x000fce00078e00ff */
[----:B------:R-:W-:Y:S05]  /*27290*/  WARPSYNC.COLLECTIVE R15, `(.L_x_816) ;  /* 0x000000000f087348 */ /* 0x000fea0003c00000 */
[----:B------:R0:W1:Y:S02]  /*272a0*/  SHFL.IDX P6, R14, R13, R12, R11 ;  /* 0x0000000c0d0e7389 */ /* 0x00006400000c000b */
[----:B01----:R-:W-:Y:S01]  /*272b0*/  ENDCOLLECTIVE ;  /* 0x000000000000791b */ /* 0x003fe20003800000 */
.L_x_816:
[----:B------:R-:W-:Y:S01]  /*272c0*/  IMAD.MOV.U32 R118, RZ, RZ, R14 ;  /* 0x000000ffff767224 */ /* 0x000fe200078e000e */
[----:B------:R-:W-:Y:S06]  /*272d0*/  BRA `(.L_x_817) ;  /* 0xfffffddc000c7947 */ /* 0x000fec000383ffff */
.L_x_515:
[----:B-1----:R1:W2:Y:S02]  /*272e0*/  SYNCS.PHASECHK.TRANS64.TRYWAIT P6, [R89+URZ+0x38890], R90 ;  /* 0x0388905a590075a7 */ /* 0x0022a400080c017f */
[----:B--2---:R-:W-:Y:S05]  /*272f0*/  @!P6 NANOSLEEP.SYNCS 0x989680 ;  /* 0x009896800000e95d */ /* 0x004fea0003900000 */
[----:B------:R-:W2:Y:S02]  /*27300*/  @!P6 SYNCS.PHASECHK.TRANS64 P6, [R89+URZ+0x38890], R90 ;  /* 0x0388905a5900e5a7 */ /* 0x000ea400080c007f */
[----:B--2---:R-:W-:Y:S05]  /*27310*/  @!P6 BRA `(.L_x_515) ;  /* 0xfffffffc00f0e947 */ /* 0x004fea000383ffff */
[----:B------:R-:W-:Y:S05]  /*27320*/  BRA `(.L_x_818) ;  /* 0xfffffdf400887947 */ /* 0x000fea000383ffff */
.L_x_516:
[----:B------:R-:W-:Y:S01]  /*27330*/  BSSY B1, `(.L_x_819) ;  /* 0x0000008000017945 */ /* 0x000fe20003800000 */
[----:B------:R-:W-:Y:S01]  /*27340*/  MOV R13, R117 ;  /* 0x00000075000d7202 */ /* 0x000fe20000000f00 */
[----:B------:R-:W-:Y:S01]  /*27350*/  IMAD.MOV.U32 R12, RZ, RZ, RZ ;  /* 0x000000ffff0c7224 */ /* 0x000fe200078e00ff */
[----:B------:R-:W-:Y:S01]  /*27360*/  MOV R15, 0xffffffff ;  /* 0xffffffff000f7802 */ /* 0x000fe20000000f00 */
[----:B------:R-:W-:-:S07]  /*27370*/  IMAD.MOV.U32 R11, RZ, RZ, 0x181f ;  /* 0x0000181fff0b7424 */ /* 0x000fce00078e00ff */
[----:B-1----:R-:W-:Y:S05]  /*27380*/  WARPSYNC.COLLECTIVE R15, `(.L_x_820) ;  /* 0x000000000f087348 */ /* 0x002fea0003c00000 */
[----:B------:R0:W2:Y:S02]  /*27390*/  SHFL.IDX P6, R14, R13, R12, R11 ;  /* 0x0000000c0d0e7389 */ /* 0x0000a400000c000b */
[----:B012---:R-:W-:Y:S01]  /*273a0*/  ENDCOLLECTIVE ;  /* 0x000000000000791b */ /* 0x007fe20003800000 */
.L_x_820:
[----:B------:R-:W-:Y:S05]  /*273b0*/  BSYNC B1 ;  /* 0x0000000000017941 */ /* 0x000fea0003800000 */
.L_x_819:
        /* <DEDUP_REMOVED lines=8> */
.L_x_821:
[----:B------:R-:W-:Y:S01]  /*27440*/  MOV R122, R14 ;  /* 0x0000000e007a7202 */ /* 0x000fe20000000f00 */
[----:B------:R-:W-:Y:S06]  /*27450*/  BRA `(.L_x_822) ;  /* 0xfffffdf400547947 */ /* 0x000fec000383ffff */
.L_x_525:
[----:B------:R-:W-:Y:S01]  /*27460*/  BSSY B1, `(.L_x_823) ;  /* 0x0000008000017945 */ /* 0x000fe20003800000 */
[----:B---34-:R-:W-:Y:S01]  /*27470*/  IMAD.MOV.U32 R13, RZ, RZ, R117 ;  /* 0x000000ffff0d7224 */ /* 0x018fe200078e0075 */
[----:B--2---:R-:W-:Y:S01]  /*27480*/  MOV R11, 0x181f ;  /* 0x0000181f000b7802 */ /* 0x004fe20000000f00 */
[----:B------:R-:W-:Y:S02]  /*27490*/  IMAD.MOV.U32 R12, RZ, RZ, 0x1 ;  /* 0x00000001ff0c7424 */ /* 0x000fe400078e00ff */
[----:B------:R-:W-:-:S07]  /*274a0*/  IMAD.MOV.U32 R15, RZ, RZ, -0x1 ;  /* 0xffffffffff0f7424 */ /* 0x000fce00078e00ff */
[----:B01----:R-:W-:Y:S05]  /*274b0*/  WARPSYNC.COLLECTIVE R15, `(.L_x_824) ;  /* 0x000000000f087348 */ /* 0x003fea0003c00000 */
[----:B------:R2:W3:Y:S02]  /*274c0*/  SHFL.IDX P6, R14, R13, R12, R11 ;  /* 0x0000000c0d0e7389 */ /* 0x0004e400000c000b */
[----:B0123--:R-:W-:Y:S01]  /*274d0*/  ENDCOLLECTIVE ;  /* 0x000000000000791b */ /* 0x00ffe20003800000 */
.L_x_824:
[----:B------:R-:W-:Y:S05]  /*274e0*/  BSYNC B1 ;  /* 0x0000000000017941 */ /* 0x000fea0003800000 */
.L_x_823:
        /* <DEDUP_REMOVED lines=8> */
.L_x_825:
[----:B------:R-:W-:Y:S01]  /*27570*/  IMAD.MOV.U32 R36, RZ, RZ, R14 ;  /* 0x000000ffff247224 */ /* 0x000fe200078e000e */
[----:B------:R-:W-:Y:S06]  /*27580*/  BRA `(.L_x_826) ;  /* 0xfffffe0000b07947 */ /* 0x000fec000383ffff */
.L_x_534:
[----:B------:R-:W-:Y:S01]  /*27590*/  BSSY B1, `(.L_x_827) ;  /* 0x0000008000017945 */ /* 0x000fe20003800000 */
[----:B--2-4-:R-:W-:Y:S01]  /*275a0*/  IMAD.MOV.U32 R13, RZ, RZ, R117 ;  /* 0x000000ffff0d7224 */ /* 0x014fe200078e0075 */
[----:B------:R-:W-:Y:S01]  /*275b0*/  MOV R12, 0x2 ;  /* 0x00000002000c7802 */ /* 0x000fe20000000f00 */
[----:B0-----:R-:W-:Y:S02]  /*275c0*/  IMAD.MOV.U32 R11, RZ, RZ, 0x181f ;  /* 0x0000181fff0b7424 */ /* 0x001fe400078e00ff */
[----:B------:R-:W-:-:S07]  /*275d0*/  IMAD.MOV.U32 R15, RZ, RZ, -0x1 ;  /* 0xffffffffff0f7424 */ /* 0x000fce00078e00ff */
[----:B-1-3--:R-:W-:Y:S05]  /*275e0*/  WARPSYNC.COLLECTIVE R15, `(.L_x_828) ;  /* 0x000000000f087348 */ /* 0x00afea0003c00000 */
[----:B------:R0:W2:Y:S02]  /*275f0*/  SHFL.IDX P6, R14, R13, R12, R11 ;  /* 0x0000000c0d0e7389 */ /* 0x0000a400000c000b */
[----:B0123--:R-:W-:Y:S01]  /*27600*/  ENDCOLLECTIVE ;  /* 0x000000000000791b */ /* 0x00ffe20003800000 */
.L_x_828:
[----:B------:R-:W-:Y:S05]  /*27610*/  BSYNC B1 ;  /* 0x0000000000017941 */ /* 0x000fea0003800000 */
.L_x_827:
        /* <DEDUP_REMOVED lines=8> */
.L_x_829:
[----:B------:R-:W-:Y:S01]  /*276a0*/  IMAD.MOV.U32 R36, RZ, RZ, R14 ;  /* 0x000000ffff247224 */ /* 0x000fe200078e000e */
[----:B------:R-:W-:Y:S06]  /*276b0*/  BRA `(.L_x_830) ;  /* 0xfffffe10006c7947 */ /* 0x000fec000383ffff */
.L_x_543:
[----:B0-----:R0:W1:Y:S02]  /*276c0*/  SYNCS.PHASECHK.TRANS64.TRYWAIT P3, [R89+URZ+0x38890], R90 ;  /* 0x0388905a590075a7 */ /* 0x001064000806017f */
[----:B-1----:R-:W-:Y:S05]  /*276d0*/  @!P3 NANOSLEEP.SYNCS 0x989680 ;  /* 0x009896800000b95d */ /* 0x002fea0003900000 */
[----:B------:R-:W1:Y:S02]  /*276e0*/  @!P3 SYNCS.PHASECHK.TRANS64 P3, [R89+URZ+0x38890], R90 ;  /* 0x0388905a5900b5a7 */ /* 0x000e64000806007f */
[----:B-1----:R-:W-:Y:S05]  /*276f0*/  @!P3 BRA `(.L_x_543) ;  /* 0xfffffffc00f0b947 */ /* 0x002fea000383ffff */
[----:B------:R-:W-:Y:S05]  /*27700*/  BRA `(.L_x_831) ;  /* 0xfffffe2000847947 */ /* 0x000fea000383ffff */
.L_x_544:
        /* <DEDUP_REMOVED lines=8> */
.L_x_833:
[----:B------:R-:W-:Y:S05]  /*27790*/  BSYNC B1 ;  /* 0x0000000000017941 */ /* 0x000fea0003800000 */
.L_x_832:
        /* <DEDUP_REMOVED lines=8> */
.L_x_834:
[----:B------:R-:W-:Y:S01]  /*27820*/  MOV R32, R14 ;  /* 0x0000000e00207202 */ /* 0x000fe20000000f00 */
[----:B------:R-:W-:Y:S06]  /*27830*/  BRA `(.L_x_835) ;  /* 0xfffffe2000a87947 */ /* 0x000fec000383ffff */
.L_x_547:
[----:B------:R-:W-:Y:S01]  /*27840*/  BSSY B1, `(.L_x_836) ;  /* 0x0000008000017945 */ /* 0x000fe20003800000 */
[----:B----4-:R-:W-:Y:S01]  /*27850*/  IMAD.MOV.U32 R13, RZ, RZ, R41 ;  /* 0x000000ffff0d7224 */ /* 0x010fe200078e0029 */
[----:B------:R-:W-:Y:S01]  /*27860*/  MOV R11, 0x181f ;  /* 0x0000181f000b7802 */ /* 0x000fe20000000f00 */
[----:B------:R-:W-:Y:S02]  /*27870*/  IMAD.MOV.U32 R12, RZ, RZ, 0x1 ;  /* 0x00000001ff0c7424 */ /* 0x000fe400078e00ff */
[----:B------:R-:W-:-:S07]  /*27880*/  IMAD.MOV.U32 R15, RZ, RZ, -0x1 ;  /* 0xffffffffff0f7424 */ /* 0x000fce00078e00ff */
[----:B0123--:R-:W-:Y:S05]  /*27890*/  WARPSYNC.COLLECTIVE R15, `(.L_x_837) ;  /* 0x000000000f087348 */ /* 0x00ffea0003c00000 */
[----:B------:R4:W0:Y:S02]  /*278a0*/  SHFL.IDX P6, R14, R13, R12, R11 ;  /* 0x0000000c0d0e7389 */ /* 0x00082400000c000b */
[----:B01234-:R-:W-:Y:S01]  /*278b0*/  ENDCOLLECTIVE ;  /* 0x000000000000791b */ /* 0x01ffe20003800000 */
.L_x_837:
[----:B------:R-:W-:Y:S05]  /*278c0*/  BSYNC B1 ;  /* 0x0000000000017941 */ /* 0x000fea0003800000 */
.L_x_836:
        /* <DEDUP_REMOVED lines=8> */
.L_x_838:
[----:B------:R-:W-:Y:S01]  /*27950*/  IMAD.MOV.U32 R32, RZ, RZ, R14 ;  /* 0x000000ffff207224 */ /* 0x000fe200078e000e */
[----:B------:R-:W-:Y:S06]  /*27960*/  BRA `(.L_x_839) ;  /* 0xfffffe2000d07947 */ /* 0x000fec000383ffff */
.L_x_550:
[----:B------:R-:W-:Y:S01]  /*27970*/  BSSY B1, `(.L_x_840) ;  /* 0x0000008000017945 */ /* 0x000fe20003800000 */
[----:B---3--:R-:W-:Y:S01]  /*27980*/  IMAD.MOV.U32 R13, RZ, RZ, R41 ;  /* 0x000000ffff0d7224 */ /* 0x008fe200078e0029 */
[----:B------:R-:W-:Y:S01]  /*27990*/  MOV R12, 0x2 ;  /* 0x00000002000c7802 */ /* 0x000fe20000000f00 */
[----:B------:R-:W-:Y:S02]  /*279a0*/  IMAD.MOV.U32 R11, RZ, RZ, 0x181f ;  /* 0x0000181fff0b7424 */ /* 0x000fe400078e00ff */
[----:B------:R-:W-:-:S07]  /*279b0*/  IMAD.MOV.U32 R15, RZ, RZ, -0x1 ;  /* 0xffffffffff0f7424 */ /* 0x000fce00078e00ff */
[----:B012-4-:R-:W-:Y:S05]  /*279c0*/  WARPSYNC.COLLECTIVE R15, `(.L_x_841) ;  /* 0x000000000f087348 */ /* 0x017fea0003c00000 */
[----:B------:R3:W0:Y:S02]  /*279d0*/  SHFL.IDX P6, R14, R13, R12, R11 ;  /* 0x0000000c0d0e7389 */ /* 0x00062400000c000b */
[----:B01234-:R-:W-:Y:S01]  /*279e0*/  ENDCOLLECTIVE ;  /* 0x000000000000791b */ /* 0x01ffe20003800000 */
.L_x_841:
[----:B------:R-:W-:Y:S05]  /*279f0*/  BSYNC B1 ;  /* 0x0000000000017941 */ /* 0x000fea0003800000 */
.L_x_840:
        /* <DEDUP_REMOVED lines=8> */
.L_x_842:
[----:B------:R-:W-:Y:S01]  /*27a80*/  IMAD.MOV.U32 R32, RZ, RZ, R14 ;  /* 0x000000ffff207224 */ /* 0x000fe200078e000e */
[----:B------:R-:W-:Y:S06]  /*27a90*/  BRA `(.L_x_843) ;  /* 0xfffffe2000fc7947 */ /* 0x000fec000383ffff */
.L_x_554:
[----:B------:R0:W0:Y:S02]  /*27aa0*/  SYNCS.PHASECHK.TRANS64.TRYWAIT P0, [R89+URZ+0x388b0], R90 ;  /* 0x0388b05a590075a7 */ /* 0x000024000800017f */
[----:B0-----:R-:W-:Y:S05]  /*27ab0*/  @!P0 NANOSLEEP.SYNCS 0x989680 ;  /* 0x009896800000895d */ /* 0x001fea0003900000 */
[----:B------:R-:W0:Y:S02]  /*27ac0*/  @!P0 SYNCS.PHASECHK.TRANS64 P0, [R89+URZ+0x388b0], R90 ;  /* 0x0388b05a590085a7 */ /* 0x000e24000800007f */
[----:B0-----:R-:W-:Y:S05]  /*27ad0*/  @!P0 BRA `(.L_x_554) ;  /* 0xfffffffc00f08947 */ /* 0x001fea000383ffff */
[----:B------:R-:W-:Y:S05]  /*27ae0*/  BRA `(.L_x_844) ;  /* 0xfffffe2400a47947 */ /* 0x000fea000383ffff */
.L_x_574:
[----:B------:R-:W-:Y:S01]  /*27af0*/  BSSY B1, `(.L_x_845) ;  /* 0x0000008000017945 */ /* 0x000fe20003800000 */
[----:B------:R-:W-:Y:S01]  /*27b00*/  MOV R13, R24 ;  /* 0x00000018000d7202 */ /* 0x000fe20000000f00 */
[----:B------:R-:W-:Y:S01]  /*27b10*/  IMAD.MOV.U32 R12, RZ, RZ, RZ ;  /* 0x000000ffff0c7224 */ /* 0x000fe200078e00ff */
[----:B------:R-:W-:Y:S01]  /*27b20*/  MOV R15, 0xffffffff ;  /* 0xffffffff000f7802 */ /* 0x000fe20000000f00 */
[----:B------:R-:W-:-:S07]  /*27b30*/  IMAD.MOV.U32 R11, RZ, RZ, 0x181f ;  /* 0x0000181fff0b7424 */ /* 0x000fce00078e00ff */
[----:B------:R-:W-:Y:S05]  /*27b40*/  WARPSYNC.COLLECTIVE R15, `(.L_x_846) ;  /* 0x000000000f087348 */ /* 0x000fea0003c00000 */
[----:B------:R0:W1:Y:S02]  /*27b50*/  SHFL.IDX P6, R14, R13, R12, R11 ;  /* 0x0000000c0d0e7389 */ /* 0x00006400000c000b */
[----:B01----:R-:W-:Y:S01]  /*27b60*/  ENDCOLLECTIVE ;  /* 0x000000000000791b */ /* 0x003fe20003800000 */
.L_x_846:
[----:B------:R-:W-:Y:S05]  /*27b70*/  BSYNC B1 ;  /* 0x0000000000017941 */ /* 0x000fea0003800000 */
.L_x_845:
        /* <DEDUP_REMOVED lines=8> */
.L_x_847:
[----:B------:R-:W-:Y:S01]  /*27c00*/  IMAD.MOV.U32 R13, RZ, RZ, R26 ;  /* 0x000000ffff0d7224 */ /* 0x000fe200078e001a */
[----:B------:R-:W-:-:S07]  /*27c10*/  MOV R2, R14 ;  /* 0x0000000e00027202 */ /* 0x000fce0000000f00 */
[----:B------:R-:W-:Y:S05]  /*27c20*/  WARPSYNC.COLLECTIVE R15, `(.L_x_848) ;  /* 0x000000000f087348 */ /* 0x000fea0003c00000 */
[----:B------:R0:W1:Y:S02]  /*27c30*/  SHFL.IDX P6, R14, R13, R12, R11 ;  /* 0x0000000c0d0e7389 */ /* 0x00006400000c000b */
[----:B01----:R-:W-:Y:S01]  /*27c40*/  ENDCOLLECTIVE ;  /* 0x000000000000791b */ /* 0x003fe20003800000 */
.L_x_848:
[----:B------:R-:W-:Y:S01]  /*27c50*/  MOV R13, R25 ;  /* 0x00000019000d7202 */ /* 0x000fe20000000f00 */
[----:B------:R-:W-:-:S07]  /*27c60*/  IMAD.MOV.U32 R5, RZ, RZ, R14 ;  /* 0x000000ffff057224 */ /* 0x000fce00078e000e */
[----:B------:R-:W-:Y:S05]  /*27c70*/  WARPSYNC.COLLECTIVE R15, `(.L_x_849) ;  /* 0x000000000f087348 */ /* 0x000fea0003c00000 */
[----:B------:R0:W1:Y:S02]  /*27c80*/  SHFL.IDX P6, R14, R13, R12, R11 ;  /* 0x0000000c0d0e7389 */ /* 0x00006400000c000b */
[----:B01----:R-:W-:Y:S01]  /*27c90*/  ENDCOLLECTIVE ;  /* 0x000000000000791b */ /* 0x003fe20003800000 */
.L_x_849:
[----:B------:R-:W-:Y:S05]  /*27ca0*/  BRA `(.L_x_850) ;  /* 0xfffffe3400f87947 */ /* 0x000fea000383ffff */
.L_x_578:
[----:B0-----:R0:W1:Y:S02]  /*27cb0*/  SYNCS.PHASECHK.TRANS64.TRYWAIT P0, [R22+URZ+0x38800], R5 ;  /* 0x03880005160075a7 */ /* 0x001064000800017f */
[----:B-1----:R-:W-:Y:S05]  /*27cc0*/  @!P0 NANOSLEEP.SYNCS 0x989680 ;  /* 0x009896800000895d */ /* 0x002fea0003900000 */
[----:B------:R-:W1:Y:S02]  /*27cd0*/  @!P0 SYNCS.PHASECHK.TRANS64 P0, [R22+URZ+0x38800], R5 ;  /* 0x03880005160085a7 */ /* 0x000e64000800007f */
[----:B-1----:R-:W-:Y:S05]  /*27ce0*/  @!P0 BRA `(.L_x_578) ;  /* 0xfffffffc00f08947 */ /* 0x002fea000383ffff */
[----:B------:R-:W-:Y:S05]  /*27cf0*/  BRA `(.L_x_851) ;  /* 0xfffffe3c00bc7947 */ /* 0x000fea000383ffff */
.L_x_610:
[----:B------:R-:W-:Y:S01]  /*27d00*/  BSSY B1, `(.L_x_852) ;  /* 0x0000008000017945 */ /* 0x000fe20003800000 */
[----:B------:R-:W-:Y:S01]  /*27d10*/  IMAD.MOV.U32 R13, RZ, RZ, R24 ;  /* 0x000000ffff0d7224 */ /* 0x000fe200078e0018 */
[----:B------:R-:W-:Y:S01]  /*27d20*/  MOV R11, 0x181f ;  /* 0x0000181f000b7802 */ /* 0x000fe20000000f00 */
[----:B------:R-:W-:Y:S02]  /*27d30*/  IMAD.MOV.U32 R12, RZ, RZ, RZ ;  /* 0x000000ffff0c7224 */ /* 0x000fe400078e00ff */
[----:B------:R-:W-:-:S07]  /*27d40*/  IMAD.MOV.U32 R15, RZ, RZ, -0x1 ;  /* 0xffffffffff0f7424 */ /* 0x000fce00078e00ff */
[----:B------:R-:W-:Y:S05]  /*27d50*/  WARPSYNC.COLLECTIVE R15, `(.L_x_853) ;  /* 0x000000000f087348 */ /* 0x000fea0003c00000 */
[----:B------:R0:W1:Y:S02]  /*27d60*/  SHFL.IDX P6, R14, R13, R12, R11 ;  /* 0x0000000c0d0e7389 */ /* 0x00006400000c000b */
[----:B01----:R-:W-:Y:S01]  /*27d70*/  ENDCOLLECTIVE ;  /* 0x000000000000791b */ /* 0x003fe20003800000 */
.L_x_853:
[----:B------:R-:W-:Y:S05]  /*27d80*/  BSYNC B1 ;  /* 0x0000000000017941 */ /* 0x000fea0003800000 */
.L_x_852:
[----:B------:R-:W-:Y:S01]  /*27d90*/  MOV R13, R2 ;  /* 0x00000002000d7202 */ /* 0x000fe20000000f00 */
[----:B------:R-:W-:Y:S01]  /*27da0*/  IMAD.MOV.U32 R12, RZ, RZ, RZ ;  /* 0x000000ffff0c7224 */ /* 0x000fe200078e00ff */
[----:B------:R-:W-:Y:S01]  /*27db0*/  MOV R15, 0xffffffff ;  /* 0xffffffff000f7802 */ /* 0x000fe20000000f00 */
[----:B------:R-:W-:Y:S02]  /*27dc0*/  IMAD.MOV.U32 R11, RZ, RZ, 0x181f ;  /* 0x0000181fff0b7424 */ /* 0x000fe400078e00ff */
[----:B------:R-:W-:-:S07]  /*27dd0*/  IMAD.MOV.U32 R0, RZ, RZ, R14 ;  /* 0x000000ffff007224 */ /* 0x000fce00078e000e */
[----:B------:R-:W-:Y:S05]  /*27de0*/  WARPSYNC.COLLECTIVE R15, `(.L_x_854) ;  /* 0x000000000f087348 */ /* 0x000fea0003c00000 */
[----:B------:R0:W1:Y:S02]  /*27df0*/  SHFL.IDX P6, R14, R13, R12, R11 ;  /* 0x0000000c0d0e7389 */ /* 0x00006400000c000b */
[----:B01----:R-:W-:Y:S01]  /*27e00*/  ENDCOLLECTIVE ;  /* 0x000000000000791b */ /* 0x003fe20003800000 */
.L_x_854:
[----:B------:R-:W-:Y:S02]  /*27e10*/  IMAD.MOV.U32 R13, RZ, RZ, R26 ;  /* 0x000000ffff0d7224 */ /* 0x000fe400078e001a */
[----:B------:R-:W-:-:S07]  /*27e20*/  IMAD.MOV.U32 R2, RZ, RZ, R14 ;  /* 0x000000ffff027224 */ /* 0x000fce00078e000e */
[----:B------:R-:W-:Y:S05]  /*27e30*/  WARPSYNC.COLLECTIVE R15, `(.L_x_855) ;  /* 0x000000000f087348 */ /* 0x000fea0003c00000 */
[----:B------:R0:W1:Y:S02]  /*27e40*/  SHFL.IDX P6, R14, R13, R12, R11 ;  /* 0x0000000c0d0e7389 */ /* 0x00006400000c000b */
[----:B01----:R-:W-:Y:S01]  /*27e50*/  ENDCOLLECTIVE ;  /* 0x000000000000791b */ /* 0x003fe20003800000 */
.L_x_855:
[----:B------:R-:W-:Y:S01]  /*27e60*/  IMAD.MOV.U32 R13, RZ, RZ, R25 ;  /* 0x000000ffff0d7224 */ /* 0x000fe200078e0019 */
[----:B------:R-:W-:-:S07]  /*27e70*/  MOV R3, R14 ;  /* 0x0000000e00037202 */ /* 0x000fce0000000f00 */
[----:B------:R-:W-:Y:S05]  /*27e80*/  WARPSYNC.COLLECTIVE R15, `(.L_x_856) ;  /* 0x000000000f087348 */ /* 0x000fea0003c00000 */
[----:B------:R0:W1:Y:S02]  /*27e90*/  SHFL.IDX P6, R14, R13, R12, R11 ;  /* 0x0000000c0d0e7389 */ /* 0x00006400000c000b */
[----:B01----:R-:W-:Y:S01]  /*27ea0*/  ENDCOLLECTIVE ;  /* 0x000000000000791b */ /* 0x003fe20003800000 */
.L_x_856:
[----:B------:R-:W-:Y:S01]  /*27eb0*/  MOV R20, R14 ;  /* 0x0000000e00147202 */ /* 0x000fe20000000f00 */
[----:B------:R-:W-:Y:S06]  /*27ec0*/  BRA `(.L_x_857) ;  /* 0xfffffe6800147947 */ /* 0x000fec000383ffff */
.L_x_614:
[----:B0-----:R0:W1:Y:S02]  /*27ed0*/  SYNCS.PHASECHK.TRANS64.TRYWAIT P0, [R22+URZ+0x38800], R3 ;  /* 0x03880003160075a7 */ /* 0x001064000800017f */
[----:B-1----:R-:W-:Y:S05]  /*27ee0*/  @!P0 NANOSLEEP.SYNCS 0x989680 ;  /* 0x009896800000895d */ /* 0x002fea0003900000 */
[----:B------:R-:W1:Y:S02]  /*27ef0*/  @!P0 SYNCS.PHASECHK.TRANS64 P0, [R22+URZ+0x38800], R3 ;  /* 0x03880003160085a7 */ /* 0x000e64000800007f */
[----:B-1----:R-:W-:Y:S05]  /*27f00*/  @!P0 BRA `(.L_x_614) ;  /* 0xfffffffc00f08947 */ /* 0x002fea000383ffff */
[----:B------:R-:W-:Y:S05]  /*27f10*/  BRA `(.L_x_858) ;  /* 0xfffffe6c008c7947 */ /* 0x000fea000383ffff */
.L_x_632:
[----:B-1----:R1:W0:Y:S02]  /*27f20*/  SYNCS.PHASECHK.TRANS64.TRYWAIT P1, [R0+URZ+0x38830], R3 ;  /* 0x03883003000075a7 */ /* 0x002224000802017f */
[----:B0-----:R-:W-:Y:S05]  /*27f30*/  @!P1 NANOSLEEP.SYNCS 0x989680 ;  /* 0x009896800000995d */ /* 0x001fea0003900000 */
[----:B------:R-:W0:Y:S02]  /*27f40*/  @!P1 SYNCS.PHASECHK.TRANS64 P1, [R0+URZ+0x38830], R3 ;  /* 0x03883003000095a7 */ /* 0x000e24000802007f */
[----:B0-----:R-:W-:Y:S05]  /*27f50*/  @!P1 BRA `(.L_x_632) ;  /* 0xfffffffc00f09947 */ /* 0x001fea000383ffff */
[----:B------:R-:W-:Y:S05]  /*27f60*/  BRA `(.L_x_631) ;  /* 0xfffffea0007c7947 */ /* 0x000fea000383ffff */
.L_x_640:
[----:B0-----:R0:W2:Y:S02]  /*27f70*/  SYNCS.PHASECHK.TRANS64.TRYWAIT P1, [R9+URZ+0x38830], R6 ;  /* 0x03883006090075a7 */ /* 0x0010a4000802017f */
[----:B--2---:R-:W-:Y:S05]  /*27f80*/  @!P1 NANOSLEEP.SYNCS 0x989680 ;  /* 0x009896800000995d */ /* 0x004fea0003900000 */
[----:B------:R-:W2:Y:S02]  /*27f90*/  @!P1 SYNCS.PHASECHK.TRANS64 P1, [R9+URZ+0x38830], R6 ;  /* 0x03883006090095a7 */ /* 0x000ea4000802007f */
[----:B--2---:R-:W-:Y:S05]  /*27fa0*/  @!P1 BRA `(.L_x_640) ;  /* 0xfffffffc00f09947 */ /* 0x004fea000383ffff */
[----:B------:R-:W-:Y:S05]  /*27fb0*/  BRA `(.L_x_639) ;  /* 0xfffffef000187947 */ /* 0x000fea000383ffff */
.L_x_645:
[----:B-1----:R1:W2:Y:S02]  /*27fc0*/  SYNCS.PHASECHK.TRANS64.TRYWAIT P1, [R6+URZ+0x38850], R0 ;  /* 0x03885000060075a7 */ /* 0x0022a4000802017f */
[----:B--2---:R-:W-:Y:S05]  /*27fd0*/  @!P1 NANOSLEEP.SYNCS 0x989680 ;  /* 0x009896800000995d */ /* 0x004fea0003900000 */
[----:B------:R-:W2:Y:S02]  /*27fe0*/  @!P1 SYNCS.PHASECHK.TRANS64 P1, [R6+URZ+0x38850], R0 ;  /* 0x03885000060095a7 */ /* 0x000ea4000802007f */
[----:B--2---:R-:W-:Y:S05]  /*27ff0*/  @!P1 BRA `(.L_x_645) ;  /* 0xfffffffc00f09947 */ /* 0x004fea000383ffff */
[----:B------:R-:W-:Y:S05]  /*28000*/  BRA `(.L_x_644) ;  /* 0xffffff2400dc7947 */ /* 0x000fea000383ffff */
.L_x_653:
[----:B-1----:R1:W2:Y:S02]  /*28010*/  SYNCS.PHASECHK.TRANS64.TRYWAIT P1, [R8+URZ+0x38850], R7 ;  /* 0x03885007080075a7 */ /* 0x0022a4000802017f */
[----:B--2---:R-:W-:Y:S05]  /*28020*/  @!P1 NANOSLEEP.SYNCS 0x989680 ;  /* 0x009896800000995d */ /* 0x004fea0003900000 */
[----:B------:R-:W2:Y:S02]  /*28030*/  @!P1 SYNCS.PHASECHK.TRANS64 P1, [R8+URZ+0x38850], R7 ;  /* 0x03885007080095a7 */ /* 0x000ea4000802007f */
[----:B--2---:R-:W-:Y:S05]  /*28040*/  @!P1 BRA `(.L_x_653) ;  /* 0xfffffffc00f09947 */ /* 0x004fea000383ffff */
[----:B------:R-:W-:Y:S05]  /*28050*/  BRA `(.L_x_652) ;  /* 0xffffff4000207947 */ /* 0x000fea000383ffff */
.L_x_690:
[----:B------:R-:W0:Y:S01]  /*28060*/  S2R R9, SR_TID.X ;  /* 0x0000000000097919 */ /* 0x000e220000002100 */
[----:B------:R-:W-:Y:S01]  /*28070*/  BSSY B1, `(.L_x_859) ;  /* 0x000000a000017945 */ /* 0x000fe20003800000 */
[----:B------:R-:W-:Y:S01]  /*28080*/  MOV R12, RZ ;  /* 0x000000ff000c7202 */ /* 0x000fe20000000f00 */
[----:B------:R-:W-:Y:S01]  /*28090*/  IMAD.MOV.U32 R11, RZ, RZ, 0x1f ;  /* 0x0000001fff0b7424 */ /* 0x000fe200078e00ff */
[----:B------:R-:W-:Y:S02]  /*280a0*/  MOV R15, 0xffffffff ;  /* 0xffffffff000f7802 */ /* 0x000fe40000000f00 */
[----:B0-----:R-:W-:-:S04]  /*280b0*/  SHF.R.U32.HI R9, RZ, 0x5, R9 ;  /* 0x00000005ff097819 */ /* 0x001fc80000011609 */
[----:B------:R-:W-:-:S05]  /*280c0*/  LOP3.LUT R9, R9, 0x3, RZ, 0xc0, !PT ;  /* 0x0000000309097812 */ /* 0x000fca00078ec0ff */
[----:B------:R-:W-:-:S07]  /*280d0*/  IMAD.MOV.U32 R13, RZ, RZ, R9 ;  /* 0x000000ffff0d7224 */ /* 0x000fce00078e0009 */
[----:B------:R-:W-:Y:S05]  /*280e0*/  WARPSYNC.COLLECTIVE R15, `(.L_x_860) ;  /* 0x000000000f087348 */ /* 0x000fea0003c00000 */
[----:B------:R0:W1:Y:S02]  /*280f0*/  SHFL.IDX P6, R14, R13, R12, R11 ;  /* 0x0000000c0d0e7389 */ /* 0x00006400000c000b */
[----:B01----:R-:W-:Y:S01]  /*28100*/  ENDCOLLECTIVE ;  /* 0x000000000000791b */ /* 0x003fe20003800000 */
.L_x_860:
[----:B------:R-:W-:Y:S05]  /*28110*/  BSYNC B1 ;  /* 0x0000000000017941 */ /* 0x000fea0003800000 */
.L_x_859:
[----:B------:R-:W-:Y:S05]  /*28120*/  BRA `(.L_x_861) ;  /* 0xffffff8c00a87947 */ /* 0x000fea000383ffff */
.L_x_692:
[----:B------:R-:W-:Y:S01]  /*28130*/  BSSY B1, `(.L_x_862) ;  /* 0x0000006000017945 */ /* 0x000fe20003800000 */
[----:B------:R-:W-:-:S07]  /*28140*/  IMAD.MOV.U32 R15, RZ, RZ, -0x1 ;  /* 0xffffffffff0f7424 */ /* 0x000fce00078e00ff */
[----:B0-----:R-:W-:Y:S05]  /*28150*/  WARPSYNC.COLLECTIVE R15, `(.L_x_863) ;  /* 0x000000000f0c7348 */ /* 0x001fea0003c00000 */
[----:B------:R-:W-:Y:S02]  /*28160*/  ELECT P6, UR62, PT ;  /* 0x00000000003e782f */ /* 0x000fe400038c0000 */
[----:B------:R-:W-:Y:S01]  /*28170*/  MOV R14, UR62 ;  /* 0x0000003e000e7c02 */ /* 0x000fe20008000f00 */
[----:B0-----:R-:W-:Y:S10]  /*28180*/  ENDCOLLECTIVE ;  /* 0x000000000000791b */ /* 0x001ff40003800000 */
.L_x_863:
[----:B------:R-:W-:Y:S05]  /*28190*/  BSYNC B1 ;  /* 0x0000000000017941 */ /* 0x000fea0003800000 */
.L_x_862:
[----:B------:R-:W-:Y:S05]  /*281a0*/  BRA `(.L_x_691) ;  /* 0xffffff8c00a07947 */ /* 0x000fea000383ffff */
.L_x_694:
[----:B0-----:R0:W1:Y:S02]  /*281b0*/  SYNCS.PHASECHK.TRANS64.TRYWAIT P0, [R22+URZ+0x38820], R5 ;  /* 0x03882005160075a7 */ /* 0x001064000800017f */
[----:B-1----:R-:W-:Y:S05]  /*281c0*/  @!P0 NANOSLEEP.SYNCS 0x989680 ;  /* 0x009896800000895d */ /* 0x002fea0003900000 */
[----:B------:R-:W1:Y:S02]  /*281d0*/  @!P0 SYNCS.PHASECHK.TRANS64 P0, [R22+URZ+0x38820], R5 ;  /* 0x03882005160085a7 */ /* 0x000e64000800007f */
[----:B-1----:R-:W-:Y:S05]  /*281e0*/  @!P0 BRA `(.L_x_694) ;  /* 0xfffffffc00f08947 */ /* 0x002fea000383ffff */
[----:B------:R-:W-:Y:S05]  /*281f0*/  BRA `(.L_x_864) ;  /* 0xffffff8c00b07947 */ /* 0x000fea000383ffff */
.L_x_698:
[----:B-1----:R1:W2:Y:S02]  /*28200*/  SYNCS.PHASECHK.TRANS64.TRYWAIT P0, [R9+URZ+0x388a0], R8 ;  /* 0x0388a008090075a7 */ /* 0x0022a4000800017f */
[----:B--2---:R-:W-:Y:S05]  /*28210*/  @!P0 NANOSLEEP.SYNCS 0x989680 ;  /* 0x009896800000895d */ /* 0x004fea0003900000 */
[----:B------:R-:W2:Y:S02]  /*28220*/  @!P0 SYNCS.PHASECHK.TRANS64 P0, [R9+URZ+0x388a0], R8 ;  /* 0x0388a008090085a7 */ /* 0x000ea4000800007f */
[----:B--2---:R-:W-:Y:S05]  /*28230*/  @!P0 BRA `(.L_x_698) ;  /* 0xfffffffc00f08947 */ /* 0x004fea000383ffff */
[----:B------:R-:W-:Y:S05]  /*28240*/  BRA `(.L_x_865) ;  /* 0xffffff8c00c87947 */ /* 0x000fea000383ffff */
.L_x_706:
[----:B0-----:R0:W2:Y:S02]  /*28250*/  SYNCS.PHASECHK.TRANS64.TRYWAIT P0, [R9+URZ+0x388c0], R8 ;  /* 0x0388c008090075a7 */ /* 0x0010a4000800017f */
[----:B--2---:R-:W-:Y:S05]  /*28260*/  @!P0 NANOSLEEP.SYNCS 0x989680 ;  /* 0x009896800000895d */ /* 0x004fea0003900000 */
[----:B------:R-:W2:Y:S02]  /*28270*/  @!P0 SYNCS.PHASECHK.TRANS64 P0, [R9+URZ+0x388c0], R8 ;  /* 0x0388c008090085a7 */ /* 0x000ea4000800007f */
[----:B--2---:R-:W-:Y:S05]  /*28280*/  @!P0 BRA `(.L_x_706) ;  /* 0xfffffffc00f08947 */ /* 0x004fea000383ffff */
[----:B------:R-:W-:Y:S05]  /*28290*/  BRA `(.L_x_866) ;  /* 0xffffff9400047947 */ /* 0x000fea000383ffff */
.L_x_716:
[----:B-1----:R1:W2:Y:S02]  /*282a0*/  SYNCS.PHASECHK.TRANS64.TRYWAIT P1, [R8+URZ+0x388a0], R7 ;  /* 0x0388a007080075a7 */ /* 0x0022a4000802017f */
[----:B--2---:R-:W-:Y:S05]  /*282b0*/  @!P1 NANOSLEEP.SYNCS 0x989680 ;  /* 0x009896800000995d */ /* 0x004fea0003900000 */
[----:B------:R-:W2:Y:S02]  /*282c0*/  @!P1 SYNCS.PHASECHK.TRANS64 P1, [R8+URZ+0x388a0], R7 ;  /* 0x0388a007080095a7 */ /* 0x000ea4000802007f */
[----:B--2---:R-:W-:Y:S05]  /*282d0*/  @!P1 BRA `(.L_x_716) ;  /* 0xfffffffc00f09947 */ /* 0x004fea000383ffff */
[----:B------:R-:W-:Y:S05]  /*282e0*/  BRA `(.L_x_867) ;  /* 0xffffff9800747947 */ /* 0x000fea000383ffff */
.L_x_724:
[----:B0-----:R0:W2:Y:S02]  /*282f0*/  SYNCS.PHASECHK.TRANS64.TRYWAIT P1, [R8+URZ+0x388c0], R7 ;  /* 0x0388c007080075a7 */ /* 0x0010a4000802017f */
[----:B--2---:R-:W-:Y:S05]  /*28300*/  @!P1 NANOSLEEP.SYNCS 0x989680 ;  /* 0x009896800000995d */ /* 0x004fea0003900000 */
[----:B------:R-:W2:Y:S02]  /*28310*/  @!P1 SYNCS.PHASECHK.TRANS64 P1, [R8+URZ+0x388c0], R7 ;  /* 0x0388c007080095a7 */ /* 0x000ea4000802007f */
[----:B--2---:R-:W-:Y:S05]  /*28320*/  @!P1 BRA `(.L_x_724) ;  /* 0xfffffffc00f09947 */ /* 0x004fea000383ffff */
[----:B------:R-:W-:Y:S05]  /*28330*/  BRA `(.L_x_868) ;  /* 0xffffff9c00ac7947 */ /* 0x000fea000383ffff */
.L_x_740:
[----:B------:R-:W0:Y:S01]  /*28340*/  S2R R7, SR_TID.X ;  /* 0x0000000000077919 */ /* 0x000e220000002100 */
[----:B------:R-:W-:Y:S01]  /*28350*/  BSSY B0, `(.L_x_869) ;  /* 0x000000a000007945 */ /* 0x000fe20003800000 */
[----:B------:R-:W-:Y:S01]  /*28360*/  IMAD.MOV.U32 R12, RZ, RZ, RZ ;  /* 0x000000ffff0c7224 */ /* 0x000fe200078e00ff */
[----:B------:R-:W-:Y:S01]  /*28370*/  MOV R11, 0x1f ;  /* 0x0000001f000b7802 */ /* 0x000fe20000000f00 */
[----:B------:R-:W-:Y:S01]  /*28380*/  IMAD.MOV.U32 R15, RZ, RZ, -0x1 ;  /* 0xffffffffff0f7424 */ /* 0x000fe200078e00ff */
[----:B0-----:R-:W-:-:S04]  /*28390*/  SHF.R.U32.HI R7, RZ, 0x5, R7 ;  /* 0x00000005ff077819 */ /* 0x001fc80000011607 */
[----:B------:R-:W-:-:S04]  /*283a0*/  LOP3.LUT R7, R7, 0x3, RZ, 0xc0, !PT ;  /* 0x0000000307077812 */ /* 0x000fc800078ec0ff */
[----:B------:R-:W-:-:S07]  /*283b0*/  MOV R13, R7 ;  /* 0x00000007000d7202 */ /* 0x000fce0000000f00 */
[----:B-----5:R-:W-:Y:S05]  /*283c0*/  WARPSYNC.COLLECTIVE R15, `(.L_x_870) ;  /* 0x000000000f087348 */ /* 0x020fea0003c00000 */
[----:B------:R0:W1:Y:S02]  /*283d0*/  SHFL.IDX P6, R14, R13, R12, R11 ;  /* 0x0000000c0d0e7389 */ /* 0x00006400000c000b */
[----:B01---5:R-:W-:Y:S01]  /*283e0*/  ENDCOLLECTIVE ;  /* 0x000000000000791b */ /* 0x023fe20003800000 */
.L_x_870:
[----:B------:R-:W-:Y:S05]  /*283f0*/  BSYNC B0 ;  /* 0x0000000000007941 */ /* 0x000fea0003800000 */
.L_x_869:
[----:B------:R-:W-:Y:S05]  /*28400*/  BRA `(.L_x_871) ;  /* 0xffffffac00207947 */ /* 0x000fea000383ffff */
.L_x_743:
[----:B0-----:R0:W1:Y:S02]  /*28410*/  SYNCS.PHASECHK.TRANS64.TRYWAIT P0, [R5+URZ+0x38840], R2 ;  /* 0x03884002050075a7 */ /* 0x001064000800017f */
[----:B-1----:R-:W-:Y:S05]  /*28420*/  @!P0 NANOSLEEP.SYNCS 0x989680 ;  /* 0x009896800000895d */ /* 0x002fea0003900000 */
[----:B------:R-:W1:Y:S02]  /*28430*/  @!P0 SYNCS.PHASECHK.TRANS64 P0, [R5+URZ+0x38840], R2 ;  /* 0x03884002050085a7 */ /* 0x000e64000800007f */
[----:B-1----:R-:W-:Y:S05]  /*28440*/  @!P0 BRA `(.L_x_743) ;  /* 0xfffffffc00f08947 */ /* 0x002fea000383ffff */
[----:B------:R-:W-:Y:S05]  /*28450*/  BRA `(.L_x_872) ;  /* 0xffffffac007c7947 */ /* 0x000fea000383ffff */
.L_x_744:
[----:B------:R-:W-:Y:S01]  /*28460*/  BSSY B0, `(.L_x_873) ;  /* 0x0000008000007945 */ /* 0x000fe20003800000 */
[----:B------:R-:W-:Y:S01]  /*28470*/  MOV R13, R6 ;  /* 0x00000006000d7202 */ /* 0x000fe20000000f00 */
[----:B------:R-:W-:Y:S01]  /*28480*/  IMAD.MOV.U32 R12, RZ, RZ, RZ ;  /* 0x000000ffff0c7224 */ /* 0x000fe200078e00ff */
[----:B------:R-:W-:Y:S01]  /*28490*/  MOV R11, 0x181f ;  /* 0x0000181f000b7802 */ /* 0x000fe20000000f00 */
[----:B------:R-:W-:-:S07]  /*284a0*/  IMAD.MOV.U32 R15, RZ, RZ, -0x1 ;  /* 0xffffffffff0f7424 */ /* 0x000fce00078e00ff */
[----:B------:R-:W-:Y:S05]  /*284b0*/  WARPSYNC.COLLECTIVE R15, `(.L_x_874) ;  /* 0x000000000f087348 */ /* 0x000fea0003c00000 */
[----:B------:R0:W1:Y:S02]  /*284c0*/  SHFL.IDX P6, R14, R13, R12, R11 ;  /* 0x0000000c0d0e7389 */ /* 0x00006400000c000b */
[----:B01----:R-:W-:Y:S01]  /*284d0*/  ENDCOLLECTIVE ;  /* 0x000000000000791b */ /* 0x003fe20003800000 */
.L_x_874:
[----:B------:R-:W-:Y:S05]  /*284e0*/  BSYNC B0 ;  /* 0x0000000000007941 */ /* 0x000fea0003800000 */
.L_x_873:
[----:B------:R-:W-:Y:S01]  /*284f0*/  IMAD.MOV.U32 R13, RZ, RZ, R0 ;  /* 0x000000ffff0d7224 */ /* 0x000fe200078e0000 */
[----:B------:R-:W-:Y:S01]  /*28500*/  MOV R12, RZ ;  /* 0x000000ff000c7202 */ /* 0x000fe20000000f00 */
[----:B------:R-:W-:Y:S01]  /*28510*/  IMAD.MOV.U32 R11, RZ, RZ, 0x181f ;  /* 0x0000181fff0b7424 */ /* 0x000fe200078e00ff */
[----:B------:R-:W-:Y:S01]  /*28520*/  MOV R15, 0xffffffff ;  /* 0xffffffff000f7802 */ /* 0x000fe20000000f00 */
[----:B------:R-:W-:Y:S01]  /*28530*/  @P0 IMAD R9, R7, 0x2, R22 ;  /* 0x0000000207090824 */ /* 0x000fe200078e0216 */
[----:B------:R-:W-:Y:S02]  /*28540*/  MOV R2, R14 ;  /* 0x0000000e00027202 */ /* 0x000fe40000000f00 */
[----:B------:R-:W-:-:S13]  /*28550*/  LOP3.LUT P5, RZ, R23, 0x10, RZ, 0xc0, !PT ;  /* 0x0000001017ff7812 */ /* 0x000fda00078ac0ff */
[----:B------:R-:W-:Y:S05]  /*28560*/  WARPSYNC.COLLECTIVE R15, `(.L_x_875) ;  /* 0x000000000f087348 */ /* 0x000fea0003c00000 */
[----:B------:R0:W1:Y:S02]  /*28570*/  SHFL.IDX P6, R14, R13, R12, R11 ;  /* 0x0000000c0d0e7389 */ /* 0x00006400000c000b */
[----:B01----:R-:W-:Y:S01]  /*28580*/  ENDCOLLECTIVE ;  /* 0x000000000000791b */ /* 0x003fe20003800000 */
.L_x_875:
[C---:B------:R-:W-:Y:S01]  /*28590*/  LOP3.LUT P4, RZ, R23.reuse, 0x8, RZ, 0xc0, !PT ;  /* 0x0000000817ff7812 */ /* 0x040fe2000788c0ff */
[----:B------:R-:W-:Y:S01]  /*285a0*/  ULDC.64 UR4, c[0x0][0x208] ;  /* 0x0000820000047ab9 */ /* 0x000fe20000000a00 */
[C---:B------:R-:W-:Y:S02]  /*285b0*/  LOP3.LUT P3, RZ, R23.reuse, 0x4, RZ, 0xc0, !PT ;  /* 0x0000000417ff7812 */ /* 0x040fe4000786c0ff */
[----:B------:R-:W-:Y:S02]  /*285c0*/  LOP3.LUT P2, RZ, R23, 0x2, RZ, 0xc0, !PT ;  /* 0x0000000217ff7812 */ /* 0x000fe4000784c0ff */
[----:B------:R-:W-:Y:S01]  /*285d0*/  MOV R13, R6 ;  /* 0x00000006000d7202 */ /* 0x000fe20000000f00 */
[----:B------:R-:W-:Y:S02]  /*285e0*/  IMAD.MOV.U32 R12, RZ, RZ, 0x1 ;  /* 0x00000001ff0c7424 */ /* 0x000fe400078e00ff */
[----:B------:R-:W-:-:S05]  /*285f0*/  IMAD.MOV.U32 R3, RZ, RZ, R14 ;  /* 0x000000ffff037224 */ /* 0x000fca00078e000e */
[----:B------:R-:W-:-:S04]  /*28600*/  @P0 LEA R3, P1, R36, R3, 0x1 ;  /* 0x0000000324030211 */ /* 0x000fc800078208ff */
[----:B------:R-:W-:Y:S02]  /*28610*/  @P0 IADD3.X R2, RZ, R2, RZ, P1, !PT ;  /* 0x00000002ff020210 */ /* 0x000fe40000ffe4ff */
[----:B------:R-:W-:Y:S02]  /*28620*/  ISETP.GE.AND P1, PT, R4, 0x11, PT ;  /* 0x000000110400780c */ /* 0x000fe40003f26270 */
[----:B------:R-:W-:-:S04]  /*28630*/  @P0 LOP3.LUT R3, R3, R2, RZ, 0x3c, !PT ;  /* 0x0000000203030212 */ /* 0x000fc800078e3cff */
[----:B------:R-:W-:-:S04]  /*28640*/  @P0 LOP3.LUT R2, R3, R2, RZ, 0x3c, !PT ;  /* 0x0000000203020212 */ /* 0x000fc800078e3cff */
[----:B------:R-:W-:-:S03]  /*28650*/  @P0 LOP3.LUT R3, R3, R2, RZ, 0x3c, !PT ;  /* 0x0000000203030212 */ /* 0x000fc600078e3cff */
[----:B------:R-:W-:Y:S02]  /*28660*/  @P1 LEA R21, R7, R22, 0x1 ;  /* 0x0000001607151211 */ /* 0x000fe400078e08ff */
[----:B------:R-:W-:Y:S01]  /*28670*/  @!PT LDS RZ, [RZ] ;  /* 0x00000000fffff984 */ /* 0x000fe20000000800 */
[----:B------:R-:W-:Y:S01]  /*28680*/  @!PT LDS RZ, [RZ] ;  /* 0x00000000fffff984 */ /* 0x000fe20000000800 */
[----:B------:R-:W-:Y:S01]  /*28690*/  @!PT LDS RZ, [RZ] ;  /* 0x00000000fffff984 */ /* 0x000fe20000000800 */
[----:B------:R0:W-:Y:S04]  /*286a0*/  @P0 LDGSTS.E.BYPASS.LTC128B.128 [R9+0x24400], desc[UR4][R2.64], !P5 ;  /* 0x2440000002090fae */ /* 0x0001e8000e901d44 */
[----:B------:R0:W-:Y:S04]  /*286b0*/  @P0 LDGSTS.E.BYPASS.LTC128B.128 [R9+0x26c00], desc[UR4][R2.64+0x80], !P4 ;  /* 0x26c0008002090fae */ /* 0x0001e8000e101d44 */
[----:B------:R0:W-:Y:S04]  /*286c0*/  @P0 LDGSTS.E.BYPASS.LTC128B.128 [R9+0x29400], desc[UR4][R2.64+0x100], !P3 ;  /* 0x2940010002090fae */ /* 0x0001e8000d901d44 */
[----:B------:R0:W-:Y:S02]  /*286d0*/  @P0 LDGSTS.E.BYPASS.LTC128B.128 [R9+0x2bc00], desc[UR4][R2.64+0x180], !P2 ;  /* 0x2bc0018002090fae */ /* 0x0001e4000d101d44 */
[----:B0-----:R-:W-:Y:S05]  /*286e0*/  WARPSYNC.COLLECTIVE R15, `(.L_x_876) ;  /* 0x000000000f087348 */ /* 0x001fea0003c00000 */
[----:B------:R1:W2:Y:S02]  /*286f0*/  SHFL.IDX P6, R14, R13, R12, R11 ;  /* 0x0000000c0d0e7389 */ /* 0x0002a400000c000b */
[----:B012---:R-:W-:Y:S01]  /*28700*/  ENDCOLLECTIVE ;  /* 0x000000000000791b */ /* 0x007fe20003800000 */
.L_x_876:
[----:B------:R-:W-:Y:S01]  /*28710*/  IMAD.MOV.U32 R13, RZ, RZ, R0 ;  /* 0x000000ffff0d7224 */ /* 0x000fe200078e0000 */
[----:B------:R-:W-:-:S07]  /*28720*/  MOV R8, R14 ;  /* 0x0000000e00087202 */ /* 0x000fce0000000f00 */
[----:B------:R-:W-:Y:S05]  /*28730*/  WARPSYNC.COLLECTIVE R15, `(.L_x_877) ;  /* 0x000000000f087348 */ /* 0x000fea0003c00000 */
[----:B------:R0:W1:Y:S02]  /*28740*/  SHFL.IDX P6, R14, R13, R12, R11 ;  /* 0x0000000c0d0e7389 */ /* 0x00006400000c000b */
[----:B01----:R-:W-:Y:S01]  /*28750*/  ENDCOLLECTIVE ;  /* 0x000000000000791b */ /* 0x003fe20003800000 */
.L_x_877:
[----:B------:R-:W-:Y:S01]  /*28760*/  ULDC.64 UR4, c[0x0][0x208] ;  /* 0x0000820000047ab9 */ /* 0x000fe20000000a00 */
[----:B------:R-:W-:Y:S01]  /*28770*/  IMAD.MOV.U32 R13, RZ, RZ, R6 ;  /* 0x000000ffff0d7224 */ /* 0x000fe200078e0006 */
[----:B------:R-:W-:Y:S02]  /*28780*/  MOV R12, 0x2 ;  /* 0x00000002000c7802 */ /* 0x000fe40000000f00 */
[----:B------:R-:W-:-:S04]  /*28790*/  MOV R2, R14 ;  /* 0x0000000e00027202 */ /* 0x000fc80000000f00 */
[----:B------:R-:W-:-:S05]  /*287a0*/  @P1 LEA R2, P0, R36, R2, 0x1 ;  /* 0x0000000224021211 */ /* 0x000fca00078008ff */
[----:B------:R-:W-:-:S05]  /*287b0*/  @P1 IMAD.X R3, RZ, RZ, R8, P0 ;  /* 0x000000ffff031224 */ /* 0x000fca00000e0608 */
[----:B------:R-:W-:Y:S01]  /*287c0*/  @!PT LDS RZ, [RZ] ;  /* 0x00000000fffff984 */ /* 0x000fe20000000800 */
[----:B------:R-:W-:Y:S01]  /*287d0*/  @!PT LDS RZ, [RZ] ;  /* 0x00000000fffff984 */ /* 0x000fe20000000800 */
[----:B------:R-:W-:Y:S01]  /*287e0*/  @!PT LDS RZ, [RZ] ;  /* 0x00000000fffff984 */ /* 0x000fe20000000800 */
[----:B------:R0:W-:Y:S04]  /*287f0*/  @P1 LDGSTS.E.BYPASS.LTC128B.128 [R21+0x24c00], desc[UR4][R2.64], !P5 ;  /* 0x24c0000002151fae */ /* 0x0001e8000e901d44 */
[----:B------:R0:W-:Y:S04]  /*28800*/  @P1 LDGSTS.E.BYPASS.LTC128B.128 [R21+0x27400], desc[UR4][R2.64+0x80], !P4 ;  /* 0x2740008002151fae */ /* 0x0001e8000e101d44 */
[----:B------:R0:W-:Y:S04]  /*28810*/  @P1 LDGSTS.E.BYPASS.LTC128B.128 [R21+0x29c00], desc[UR4][R2.64+0x100], !P3 ;  /* 0x29c0010002151fae */ /* 0x0001e8000d901d44 */
[----:B------:R0:W-:Y:S01]  /*28820*/  @P1 LDGSTS.E.BYPASS.LTC128B.128 [R21+0x2c400], desc[UR4][R2.64+0x180], !P2 ;  /* 0x2c40018002151fae */ /* 0x0001e2000d101d44 */
[----:B------:R-:W-:-:S13]  /*28830*/  ISETP.GE.AND P1, PT, R4, 0x21, PT ;  /* 0x000000210400780c */ /* 0x000fda0003f26270 */
[----:B0-----:R-:W-:Y:S05]  /*28840*/  WARPSYNC.COLLECTIVE R15, `(.L_x_878) ;  /* 0x000000000f087348 */ /* 0x001fea0003c00000 */
[----:B------:R1:W2:Y:S02]  /*28850*/  SHFL.IDX P6, R14, R13, R12, R11 ;  /* 0x0000000c0d0e7389 */ /* 0x0002a400000c000b */
[----:B012---:R-:W-:Y:S01]  /*28860*/  ENDCOLLECTIVE ;  /* 0x000000000000791b */ /* 0x007fe20003800000 */
.L_x_878:
[----:B------:R-:W-:Y:S01]  /*28870*/  @P1 IMAD R9, R7, 0x2, R22 ;  /* 0x0000000207091824 */ /* 0x000fe200078e0216 */
[----:B------:R-:W-:Y:S01]  /*28880*/  MOV R13, R0 ;  /* 0x00000000000d7202 */ /* 0x000fe20000000f00 */
[----:B------:R-:W-:-:S07]  /*28890*/  IMAD.MOV.U32 R8, RZ, RZ, R14 ;  /* 0x000000ffff087224 */ /* 0x000fce00078e000e */
[----:B------:R-:W-:Y:S05]  /*288a0*/  WARPSYNC.COLLECTIVE R15, `(.L_x_879) ;  /* 0x000000000f087348 */ /* 0x000fea0003c00000 */
[----:B------:R0:W1:Y:S02]  /*288b0*/  SHFL.IDX P6, R14, R13, R12, R11 ;  /* 0x0000000c0d0e7389 */ /* 0x00006400000c000b */
[----:B01----:R-:W-:Y:S01]  /*288c0*/  ENDCOLLECTIVE ;  /* 0x000000000000791b */ /* 0x003fe20003800000 */
.L_x_879:
[----:B------:R-:W-:Y:S01]  /*288d0*/  ULDC.64 UR4, c[0x0][0x208] ;  /* 0x0000820000047ab9 */ /* 0x000fe20000000a00 */
[----:B------:R-:W-:Y:S01]  /*288e0*/  MOV R13, R6 ;  /* 0x00000006000d7202 */ /* 0x000fe20000000f00 */
[----:B------:R-:W-:Y:S02]  /*288f0*/  IMAD.MOV.U32 R12, RZ, RZ, 0x3 ;  /* 0x00000003ff0c7424 */ /* 0x000fe400078e00ff */
[----:B------:R-:W-:-:S05]  /*28900*/  IMAD.MOV.U32 R2, RZ, RZ, R14 ;  /* 0x000000ffff027224 */ /* 0x000fca00078e000e */
[----:B------:R-:W-:-:S04]  /*28910*/  @P1 LEA R2, P0, R36, R2, 0x1 ;  /* 0x0000000224021211 */ /* 0x000fc800078008ff */
[----:B------:R-:W-:-:S05]  /*28920*/  @P1 IADD3.X R3, RZ, R8, RZ, P0, !PT ;  /* 0x00000008ff031210 */ /* 0x000fca00007fe4ff */
        /* <DEDUP_REMOVED lines=11> */
.L_x_880:
[----:B------:R-:W-:Y:S01]  /*289e0*/  @P1 LEA R21, R7, R22, 0x1 ;  /* 0x0000001607151211 */ /* 0x000fe200078e08ff */
[----:B------:R-:W-:Y:S01]  /*289f0*/  IMAD.MOV.U32 R13, RZ, RZ, R0 ;  /* 0x000000ffff0d7224 */ /* 0x000fe200078e0000 */
[----:B------:R-:W-:-:S07]  /*28a00*/  MOV R8, R14 ;  /* 0x0000000e00087202 */ /* 0x000fce0000000f00 */
[----:B------:R-:W-:Y:S05]  /*28a10*/  WARPSYNC.COLLECTIVE R15, `(.L_x_881) ;  /* 0x000000000f087348 */ /* 0x000fea0003c00000 */
[----:B------:R0:W1:Y:S02]  /*28a20*/  SHFL.IDX P6, R14, R13, R12, R11 ;  /* 0x0000000c0d0e7389 */ /* 0x00006400000c000b */
[----:B01----:R-:W-:Y:S01]  /*28a30*/  ENDCOLLECTIVE ;  /* 0x000000000000791b */ /* 0x003fe20003800000 */
.L_x_881:
        /* <DEDUP_REMOVED lines=16> */
.L_x_882:
[----:B------:R-:W-:Y:S01]  /*28b40*/  MOV R13, R0 ;  /* 0x00000000000d7202 */ /* 0x000fe20000000f00 */
[----:B------:R-:W-:-:S07]  /*28b50*/  IMAD.MOV.U32 R8, RZ, RZ, R14 ;  /* 0x000000ffff087224 */ /* 0x000fce00078e000e */
[----:B------:R-:W-:Y:S05]  /*28b60*/  WARPSYNC.COLLECTIVE R15, `(.L_x_883) ;  /* 0x000000000f087348 */ /* 0x000fea0003c00000 */
[----:B------:R0:W1:Y:S02]  /*28b70*/  SHFL.IDX P6, R14, R13, R12, R11 ;  /* 0x0000000c0d0e7389 */ /* 0x00006400000c000b */
[----:B01----:R-:W-:Y:S01]  /*28b80*/  ENDCOLLECTIVE ;  /* 0x000000000000791b */ /* 0x003fe20003800000 */
.L_x_883:
[----:B------:R-:W-:Y:S01]  /*28b90*/  IMAD.MOV.U32 R0, RZ, RZ, R14 ;  /* 0x000000ffff007224 */ /* 0x000fe200078e000e */
[----:B------:R-:W-:Y:S06]  /*28ba0*/  BRA `(.L_x_884) ;  /* 0xffffffa800e07947 */ /* 0x000fec000383ffff */
.L_x_751:
[----:B------:R-:W-:Y:S01]  /*28bb0*/  MOV R13, R4 ;  /* 0x00000004000d7202 */ /* 0x000fe20000000f00 */
[----:B------:R-:W-:Y:S01]  /*28bc0*/  IMAD.MOV.U32 R12, RZ, RZ, RZ ;  /* 0x000000ffff0c7224 */ /* 0x000fe200078e00ff */
[----:B------:R-:W-:Y:S01]  /*28bd0*/  MOV R11, 0x181f ;  /* 0x0000181f000b7802 */ /* 0x000fe20000000f00 */
[----:B------:R-:W-:Y:S02]  /*28be0*/  IMAD.MOV.U32 R15, RZ, RZ, -0x1 ;  /* 0xffffffffff0f7424 */ /* 0x000fe400078e00ff */
[----:B-----5:R-:W-:Y:S02]  /*28bf0*/  IMAD R6, R10, R8, RZ ;  /* 0x000000080a067224 */ /* 0x020fe400078e02ff */
[----:B------:R-:W-:-:S07]  /*28c00*/  IMAD.IADD R0, R9, 0x1, R0 ;  /* 0x0000000109007824 */ /* 0x000fce00078e0200 */
[----:B------:R-:W-:Y:S05]  /*28c10*/  WARPSYNC.COLLECTIVE R15, `(.L_x_885) ;  /* 0x000000000f087348 */ /* 0x000fea0003c00000 */
[----:B------:R0:W1:Y:S02]  /*28c20*/  SHFL.IDX P6, R14, R13, R12, R11 ;  /* 0x0000000c0d0e7389 */ /* 0x00006400000c000b */
[----:B01----:R-:W-:Y:S01]  /*28c30*/  ENDCOLLECTIVE ;  /* 0x000000000000791b */ /* 0x003fe20003800000 */
.L_x_885:
[----:B------:R-:W-:Y:S01]  /*28c40*/  ISETP.GE.AND P1, PT, R0, R6, PT ;  /* 0x000000060000720c */ /* 0x000fe20003f26270 */
[----:B------:R-:W-:Y:S01]  /*28c50*/  IMAD.MOV.U32 R13, RZ, RZ, R5 ;  /* 0x000000ffff0d7224 */ /* 0x000fe200078e0005 */
[----:B------:R-:W-:-:S11]  /*28c60*/  MOV R2, R14 ;  /* 0x0000000e00027202 */ /* 0x000fd60000000f00 */
[----:B------:R-:W-:Y:S05]  /*28c70*/  WARPSYNC.COLLECTIVE R15, `(.L_x_886) ;  /* 0x000000000f087348 */ /* 0x000fea0003c00000 */
[----:B------:R0:W1:Y:S02]  /*28c80*/  SHFL.IDX P6, R14, R13, R12, R11 ;  /* 0x0000000c0d0e7389 */ /* 0x00006400000c000b */
[----:B01----:R-:W-:Y:S01]  /*28c90*/  ENDCOLLECTIVE ;  /* 0x000000000000791b */ /* 0x003fe20003800000 */
.L_x_886:
[----:B------:R-:W-:Y:S01]  /*28ca0*/  ULDC.64 UR4, c[0x0][0x208] ;  /* 0x0000820000047ab9 */ /* 0x000fe20000000a00 */
[----:B------:R-:W-:Y:S01]  /*28cb0*/  IMAD.MOV.U32 R13, RZ, RZ, R4 ;  /* 0x000000ffff0d7224 */ /* 0x000fe200078e0004 */
[----:B------:R-:W-:Y:S02]  /*28cc0*/  MOV R12, 0x1 ;  /* 0x00000001000c7802 */ /* 0x000fe40000000f00 */
[----:B------:R-:W-:-:S04]  /*28cd0*/  MOV R3, R14 ;  /* 0x0000000e00037202 */ /* 0x000fc80000000f00 */
[----:B------:R-:W-:-:S04]  /*28ce0*/  @!P1 LEA R7, P5, R36, R3, 0x1 ;  /* 0x0000000324079211 */ /* 0x000fc800078a08ff */
[----:B------:R-:W-:Y:S01]  /*28cf0*/  @!P1 IADD3.X R3, RZ, R2, RZ, P5, !PT ;  /* 0x00000002ff039210 */ /* 0x000fe20002ffe4ff */
[----:B------:R-:W-:Y:S01]  /*28d00*/  @!P1 IMAD.MOV.U32 R2, RZ, RZ, R7 ;  /* 0x000000ffff029224 */ /* 0x000fe200078e0007 */
[----:B------:R-:W-:-:S04]  /*28d10*/  IADD3 R7, R0, 0x10, RZ ;  /* 0x0000001000077810 */ /* 0x000fc80007ffe0ff */
[----:B------:R-:W-:Y:S01]  /*28d20*/  @!PT LDS RZ, [RZ] ;  /* 0x00000000fffff984 */ /* 0x000fe20000000800 */
[----:B------:R-:W-:Y:S01]  /*28d30*/  @!PT LDS RZ, [RZ] ;  /* 0x00000000fffff984 */ /* 0x000fe20000000800 */
[----:B------:R-:W-:Y:S01]  /*28d40*/  @!PT LDS RZ, [RZ] ;  /* 0x00000000fffff984 */ /* 0x000fe20000000800 */
[----:B------:R0:W-:Y:S04]  /*28d50*/  @!P1 LDGSTS.E.BYPASS.LTC128B.128 [R37+0x14400], desc[UR4][R2.64], !P4 ;  /* 0x1440000002259fae */ /* 0x0001e8000e101d44 */
[----:B------:R0:W-:Y:S04]  /*28d60*/  @!P1 LDGSTS.E.BYPASS.LTC128B.128 [R37+0x18400], desc[UR4][R2.64+0x80], !P3 ;  /* 0x1840008002259fae */ /* 0x0001e8000d901d44 */
[----:B------:R0:W-:Y:S04]  /*28d70*/  @!P1 LDGSTS.E.BYPASS.LTC128B.128 [R37+0x1c400], desc[UR4][R2.64+0x100], !P2 ;  /* 0x1c40010002259fae */ /* 0x0001e8000d101d44 */
[----:B------:R0:W-:Y:S01]  /*28d80*/  @!P1 LDGSTS.E.BYPASS.LTC128B.128 [R37+0x20400], desc[UR4][R2.64+0x180], !P0 ;  /* 0x2040018002259fae */ /* 0x0001e2000c101d44 */
[----:B------:R-:W-:-:S13]  /*28d90*/  ISETP.GE.AND P1, PT, R7, R6, PT ;  /* 0x000000060700720c */ /* 0x000fda0003f26270 */
[----:B0-----:R-:W-:Y:S05]  /*28da0*/  WARPSYNC.COLLECTIVE R15, `(.L_x_887) ;  /* 0x000000000f087348 */ /* 0x001fea0003c00000 */
[----:B------:R1:W2:Y:S02]  /*28db0*/  SHFL.IDX P6, R14, R13, R12, R11 ;  /* 0x0000000c0d0e7389 */ /* 0x0002a400000c000b */
[----:B012---:R-:W-:Y:S01]  /*28dc0*/  ENDCOLLECTIVE ;  /* 0x000000000000791b */ /* 0x007fe20003800000 */
.L_x_887:
[----:B------:R-:W-:Y:S01]  /*28dd0*/  MOV R13, R5 ;  /* 0x00000005000d7202 */ /* 0x000fe20000000f00 */
[----:B------:R-:W-:-:S07]  /*28de0*/  IMAD.MOV.U32 R2, RZ, RZ, R14 ;  /* 0x000000ffff027224 */ /* 0x000fce00078e000e */
[----:B------:R-:W-:Y:S05]  /*28df0*/  WARPSYNC.COLLECTIVE R15, `(.L_x_888) ;  /* 0x000000000f087348 */ /* 0x000fea0003c00000 */
[----:B------:R0:W1:Y:S02]  /*28e00*/  SHFL.IDX P6, R14, R13, R12, R11 ;  /* 0x0000000c0d0e7389 */ /* 0x00006400000c000b */
[----:B01----:R-:W-:Y:S01]  /*28e10*/  ENDCOLLECTIVE ;  /* 0x000000000000791b */ /* 0x003fe20003800000 */
.L_x_888:
[----:B------:R-:W-:Y:S01]  /*28e20*/  ULDC.64 UR4, c[0x0][0x208] ;  /* 0x0000820000047ab9 */ /* 0x000fe20000000a00 */
[----:B------:R-:W-:Y:S01]  /*28e30*/  MOV R13, R4 ;  /* 0x00000004000d7202 */ /* 0x000fe20000000f00 */
[----:B------:R-:W-:Y:S02]  /*28e40*/  IMAD.MOV.U32 R12, RZ, RZ, 0x2 ;  /* 0x00000002ff0c7424 */ /* 0x000fe400078e00ff */
[----:B------:R-:W-:-:S05]  /*28e50*/  IMAD.MOV.U32 R3, RZ, RZ, R14 ;  /* 0x000000ffff037224 */ /* 0x000fca00078e000e */
[----:B------:R-:W-:-:S04]  /*28e60*/  @!P1 LEA R7, P5, R36, R3, 0x1 ;  /* 0x0000000324079211 */ /* 0x000fc800078a08ff */
[----:B------:R-:W-:Y:S01]  /*28e70*/  @!P1 IADD3.X R8, RZ, R2, RZ, P5, !PT ;  /* 0x00000002ff089210 */ /* 0x000fe20002ffe4ff */
[----:B------:R-:W-:Y:S02]  /*28e80*/  @!P1 IMAD.MOV.U32 R2, RZ, RZ, R7 ;  /* 0x000000ffff029224 */ /* 0x000fe400078e0007 */
[----:B------:R-:W-:Y:S01]  /*28e90*/  VIADD R7, R0, 0x20 ;  /* 0x0000002000077836 */ /* 0x000fe20000000000 */
[----:B------:R-:W-:-:S05]  /*28ea0*/  @!P1 MOV R3, R8 ;  /* 0x0000000800039202 */ /* 0x000fca0000000f00 */
        /* <DEDUP_REMOVED lines=11> */
.L_x_889:
[----:B------:R-:W-:Y:S01]  /*28f60*/  IMAD.MOV.U32 R13, RZ, RZ, R5 ;  /* 0x000000ffff0d7224 */ /* 0x000fe200078e0005 */
[----:B------:R-:W-:-:S07]  /*28f70*/  MOV R2, R14 ;  /* 0x0000000e00027202 */ /* 0x000fce0000000f00 */
[----:B------:R-:W-:Y:S05]  /*28f80*/  WARPSYNC.COLLECTIVE R15, `(.L_x_890) ;  /* 0x000000000f087348 */ /* 0x000fea0003c00000 */
[----:B------:R0:W1:Y:S02]  /*28f90*/  SHFL.IDX P6, R14, R13, R12, R11 ;  /* 0x0000000c0d0e7389 */ /* 0x00006400000c000b */
[----:B01----:R-:W-:Y:S01]  /*28fa0*/  ENDCOLLECTIVE ;  /* 0x000000000000791b */ /* 0x003fe20003800000 */
.L_x_890:
[----:B------:R-:W-:Y:S01]  /*28fb0*/  ULDC.64 UR4, c[0x0][0x208] ;  /* 0x0000820000047ab9 */ /* 0x000fe20000000a00 */
[----:B------:R-:W-:Y:S01]  /*28fc0*/  IMAD.MOV.U32 R13, RZ, RZ, R4 ;  /* 0x000000ffff0d7224 */ /* 0x000fe200078e0004 */
[----:B------:R-:W-:Y:S02]  /*28fd0*/  MOV R12, 0x3 ;  /* 0x00000003000c7802 */ /* 0x000fe40000000f00 */
[----:B------:R-:W-:-:S04]  /*28fe0*/  MOV R3, R14 ;  /* 0x0000000e00037202 */ /* 0x000fc80000000f00 */
[----:B------:R-:W-:-:S05]  /*28ff0*/  @!P1 LEA R7, P5, R36, R3, 0x1 ;  /* 0x0000000324079211 */ /* 0x000fca00078a08ff */
[----:B------:R-:W-:Y:S01]  /*29000*/  @!P1 IMAD.X R8, RZ, RZ, R2, P5 ;  /* 0x000000ffff089224 */ /* 0x000fe200028e0602 */
[----:B------:R-:W-:Y:S02]  /*29010*/  @!P1 MOV R2, R7 ;  /* 0x0000000700029202 */ /* 0x000fe40000000f00 */
[----:B------:R-:W-:Y:S01]  /*29020*/  IADD3 R7, R0, 0x30, RZ ;  /* 0x0000003000077810 */ /* 0x000fe20007ffe0ff */
[----:B------:R-:W-:-:S05]  /*29030*/  @!P1 IMAD.MOV.U32 R3, RZ, RZ, R8 ;  /* 0x000000ffff039224 */ /* 0x000fca00078e0008 */
        /* <DEDUP_REMOVED lines=11> */
.L_x_891:
[----:B------:R-:W-:Y:S01]  /*290f0*/  MOV R13, R5 ;  /* 0x00000005000d7202 */ /* 0x000fe20000000f00 */
[----:B------:R-:W-:-:S07]  /*29100*/  IMAD.MOV.U32 R2, RZ, RZ, R14 ;  /* 0x000000ffff027224 */ /* 0x000fce00078e000e */
[----:B------:R-:W-:Y:S05]  /*29110*/  WARPSYNC.COLLECTIVE R15, `(.L_x_892) ;  /* 0x000000000f087348 */ /* 0x000fea0003c00000 */
[----:B------:R0:W1:Y:S02]  /*29120*/  SHFL.IDX P6, R14, R13, R12, R11 ;  /* 0x0000000c0d0e7389 */ /* 0x00006400000c000b */
[----:B01----:R-:W-:Y:S01]  /*29130*/  ENDCOLLECTIVE ;  /* 0x000000000000791b */ /* 0x003fe20003800000 */
.L_x_892:
        /* <DEDUP_REMOVED lines=20> */
.L_x_893:
[----:B------:R-:W-:Y:S01]  /*29280*/  IMAD.MOV.U32 R13, RZ, RZ, R5 ;  /* 0x000000ffff0d7224 */ /* 0x000fe200078e0005 */
[----:B------:R-:W-:-:S07]  /*29290*/  MOV R2, R14 ;  /* 0x0000000e00027202 */ /* 0x000fce0000000f00 */
[----:B------:R-:W-:Y:S05]  /*292a0*/  WARPSYNC.COLLECTIVE R15, `(.L_x_894) ;  /* 0x000000000f087348 */ /* 0x000fea0003c00000 */
[----:B------:R0:W1:Y:S02]  /*292b0*/  SHFL.IDX P6, R14, R13, R12, R11 ;  /* 0x0000000c0d0e7389 */ /* 0x00006400000c000b */
[----:B01----:R-:W-:Y:S01]  /*292c0*/  ENDCOLLECTIVE ;  /* 0x000000000000791b */ /* 0x003fe20003800000 */
.L_x_894:
        /* <DEDUP_REMOVED lines=20> */
.L_x_895:
[----:B------:R-:W-:Y:S01]  /*29410*/  MOV R13, R5 ;  /* 0x00000005000d7202 */ /* 0x000fe20000000f00 */
[----:B------:R-:W-:-:S07]  /*29420*/  IMAD.MOV.U32 R2, RZ, RZ, R14 ;  /* 0x000000ffff027224 */ /* 0x000fce00078e000e */
[----:B------:R-:W-:Y:S05]  /*29430*/  WARPSYNC.COLLECTIVE R15, `(.L_x_896) ;  /* 0x000000000f087348 */ /* 0x000fea0003c00000 */
[----:B------:R0:W1:Y:S02]  /*29440*/  SHFL.IDX P6, R14, R13, R12, R11 ;  /* 0x0000000c0d0e7389 */ /* 0x00006400000c000b */
[----:B01----:R-:W-:Y:S01]  /*29450*/  ENDCOLLECTIVE ;  /* 0x000000000000791b */ /* 0x003fe20003800000 */
.L_x_896:
        /* <DEDUP_REMOVED lines=20> */
.L_x_897:
[----:B------:R-:W-:Y:S01]  /*295a0*/  IMAD.MOV.U32 R13, RZ, RZ, R5 ;  /* 0x000000ffff0d7224 */ /* 0x000fe200078e0005 */
[----:B------:R-:W-:-:S07]  /*295b0*/  MOV R2, R14 ;  /* 0x0000000e00027202 */ /* 0x000fce0000000f00 */
[----:B------:R-:W-:Y:S05]  /*295c0*/  WARPSYNC.COLLECTIVE R15, `(.L_x_898) ;  /* 0x000000000f087348 */ /* 0x000fea0003c00000 */
[----:B------:R0:W1:Y:S02]  /*295d0*/  SHFL.IDX P6, R14, R13, R12, R11 ;  /* 0x0000000c0d0e7389 */ /* 0x00006400000c000b */
[----:B01----:R-:W-:Y:S01]  /*295e0*/  ENDCOLLECTIVE ;  /* 0x000000000000791b */ /* 0x003fe20003800000 */
.L_x_898:
[----:B------:R-:W-:Y:S01]  /*295f0*/  ULDC.64 UR4, c[0x0][0x208] ;  /* 0x0000820000047ab9 */ /* 0x000fe20000000a00 */
[----:B------:R-:W-:Y:S01]  /*29600*/  MOV R13, R4 ;  /* 0x00000004000d7202 */ /* 0x000fe20000000f00 */
[----:B------:R-:W-:Y:S01]  /*29610*/  IMAD.MOV.U32 R12, RZ, RZ, 0x7 ;  /* 0x00000007ff0c7424 */ /* 0x000fe200078e00ff */
[----:B------:R-:W-:-:S04]  /*29620*/  MOV R3, R14 ;  /* 0x0000000e00037202 */ /* 0x000fc80000000f00 */
[----:B------:R-:W-:-:S05]  /*29630*/  @!P1 LEA R7, P5, R36, R3, 0x1 ;  /* 0x0000000324079211 */ /* 0x000fca00078a08ff */
[----:B------:R-:W-:Y:S01]  /*29640*/  @!P1 IMAD.X R8, RZ, RZ, R2, P5 ;  /* 0x000000ffff089224 */ /* 0x000fe200028e0602 */
[----:B------:R-:W-:-:S03]  /*29650*/  @!P1 MOV R2, R7 ;  /* 0x0000000700029202 */ /* 0x000fc60000000f00 */
[----:B------:R-:W-:-:S05]  /*29660*/  @!P1 IMAD.MOV.U32 R3, RZ, RZ, R8 ;  /* 0x000000ffff039224 */ /* 0x000fca00078e0008 */
[----:B------:R-:W-:Y:S01]  /*29670*/  @!PT LDS RZ, [RZ] ;  /* 0x00000000fffff984 */ /* 0x000fe20000000800 */
[----:B------:R-:W-:Y:S01]  /*29680*/  @!PT LDS RZ, [RZ] ;  /* 0x00000000fffff984 */ /* 0x000fe20000000800 */
[----:B------:R-:W-:Y:S01]  /*29690*/  @!PT LDS RZ, [RZ] ;  /* 0x00000000fffff984 */ /* 0x000fe20000000800 */
[----:B------:R0:W-:Y:S04]  /*296a0*/  @!P1 LDGSTS.E.BYPASS.LTC128B.128 [R37+0x17400], desc[UR4][R2.64], !P4 ;  /* 0x1740000002259fae */ /* 0x0001e8000e101d44 */
[----:B------:R0:W-:Y:S04]  /*296b0*/  @!P1 LDGSTS.E.BYPASS.LTC128B.128 [R37+0x1b400], desc[UR4][R2.64+0x80], !P3 ;  /* 0x1b40008002259fae */ /* 0x0001e8000d901d44 */
[----:B------:R0:W-:Y:S04]  /*296c0*/  @!P1 LDGSTS.E.BYPASS.LTC128B.128 [R37+0x1f400], desc[UR4][R2.64+0x100], !P2 ;  /* 0x1f40010002259fae */ /* 0x0001e8000d101d44 */
[----:B------:R0:W-:Y:S02]  /*296d0*/  @!P1 LDGSTS.E.BYPASS.LTC128B.128 [R37+0x23400], desc[UR4][R2.64+0x180], !P0 ;  /* 0x2340018002259fae */ /* 0x0001e4000c101d44 */
[----:B0-----:R-:W-:Y:S05]  /*296e0*/  WARPSYNC.COLLECTIVE R15, `(.L_x_899) ;  /* 0x000000000f087348 */ /* 0x001fea0003c00000 */
[----:B------:R1:W2:Y:S02]  /*296f0*/  SHFL.IDX P6, R14, R13, R12, R11 ;  /* 0x0000000c0d0e7389 */ /* 0x0002a400000c000b */
[----:B012---:R-:W-:Y:S01]  /*29700*/  ENDCOLLECTIVE ;  /* 0x000000000000791b */ /* 0x007fe20003800000 */
.L_x_899:
[----:B------:R-:W-:Y:S01]  /*29710*/  IMAD.MOV.U32 R13, RZ, RZ, R5 ;  /* 0x000000ffff0d7224 */ /* 0x000fe200078e0005 */
[----:B------:R-:W-:-:S07]  /*29720*/  MOV R7, R14 ;  /* 0x0000000e00077202 */ /* 0x000fce0000000f00 */
[----:B------:R-:W-:Y:S05]  /*29730*/  WARPSYNC.COLLECTIVE R15, `(.L_x_900) ;  /* 0x000000000f087348 */ /* 0x000fea0003c00000 */
[----:B------:R0:W1:Y:S02]  /*29740*/  SHFL.IDX P6, R14, R13, R12, R11 ;  /* 0x0000000c0d0e7389 */ /* 0x00006400000c000b */
[----:B01----:R-:W-:Y:S01]  /*29750*/  ENDCOLLECTIVE ;  /* 0x000000000000791b */ /* 0x003fe20003800000 */
.L_x_900:
[----:B------:R-:W-:Y:S05]  /*29760*/  BRA `(.L_x_901) ;  /* 0xffffffac00507947 */ /* 0x000fea000383ffff */
.L_x_756:
[----:B0-----:R0:W2:Y:S02]  /*29770*/  SYNCS.PHASECHK.TRANS64.TRYWAIT P0, [R22+URZ+0x38820], R3 ;  /* 0x03882003160075a7 */ /* 0x0010a4000800017f */
[----:B--2---:R-:W-:Y:S05]  /*29780*/  @!P0 NANOSLEEP.SYNCS 0x989680 ;  /* 0x009896800000895d */ /* 0x004fea0003900000 */
[----:B------:R-:W2:Y:S02]  /*29790*/  @!P0 SYNCS.PHASECHK.TRANS64 P0, [R22+URZ+0x38820], R3 ;  /* 0x03882003160085a7 */ /* 0x000ea4000800007f */
[----:B--2---:R-:W-:Y:S05]  /*297a0*/  @!P0 BRA `(.L_x_756) ;  /* 0xfffffffc00f08947 */ /* 0x004fea000383ffff */
[----:B------:R-:W-:Y:S05]  /*297b0*/  BRA `(.L_x_902) ;  /* 0xffffffac00c87947 */ /* 0x000fea000383ffff */
.L_x_761:
[----:B0-----:R0:W1:Y:S02]  /*297c0*/  SYNCS.PHASECHK.TRANS64.TRYWAIT P0, [R6+URZ+0x38840], R3 ;  /* 0x03884003060075a7 */ /* 0x001064000800017f */
[----:B-1----:R-:W-:Y:S05]  /*297d0*/  @!P0 NANOSLEEP.SYNCS 0x989680 ;  /* 0x009896800000895d */ /* 0x002fea0003900000 */
[----:B------:R-:W1:Y:S02]  /*297e0*/  @!P0 SYNCS.PHASECHK.TRANS64 P0, [R6+URZ+0x38840], R3 ;  /* 0x03884003060085a7 */ /* 0x000e64000800007f */
[----:B-1----:R-:W-:Y:S05]  /*297f0*/  @!P0 BRA `(.L_x_761) ;  /* 0xfffffffc00f08947 */ /* 0x002fea000383ffff */
[----:B------:R-:W-:Y:S05]  /*29800*/  BRA `(.L_x_903) ;  /* 0xffffffb000c07947 */ /* 0x000fea000383ffff */
.L_x_762:
        /* <DEDUP_REMOVED lines=8> */
.L_x_905:
[----:B------:R-:W-:Y:S05]  /*29890*/  BSYNC B1 ;  /* 0x0000000000017941 */ /* 0x000fea0003800000 */
.L_x_904:
[----:B------:R-:W-:Y:S01]  /*298a0*/  IMAD.MOV.U32 R13, RZ, RZ, R8 ;  /* 0x000000ffff0d7224 */ /* 0x000fe200078e0008 */
[----:B------:R-:W-:Y:S01]  /*298b0*/  MOV R12, RZ ;  /* 0x000000ff000c7202 */ /* 0x000fe20000000f00 */
[----:B------:R-:W-:Y:S01]  /*298c0*/  IMAD.MOV.U32 R11, RZ, RZ, 0x181f ;  /* 0x0000181fff0b7424 */ /* 0x000fe200078e00ff */
[----:B------:R-:W-:Y:S02]  /*298d0*/  MOV R15, 0xffffffff ;  /* 0xffffffff000f7802 */ /* 0x000fe40000000f00 */
[----:B------:R-:W-:Y:S02]  /*298e0*/  MOV R3, R14 ;  /* 0x0000000e00037202 */ /* 0x000fe40000000f00 */
[----:B------:R-:W-:-:S07]  /*298f0*/  LOP3.LUT R23, R23, 0xfffffdff, RZ, 0xc0, !PT ;  /* 0xfffffdff17177812 */ /* 0x000fce00078ec0ff */
[----:B------:R-:W-:Y:S05]  /*29900*/  WARPSYNC.COLLECTIVE R15, `(.L_x_906) ;  /* 0x000000000f087348 */ /* 0x000fea0003c00000 */
[----:B------:R0:W1:Y:S02]  /*29910*/  SHFL.IDX P6, R14, R13, R12, R11 ;  /* 0x0000000c0d0e7389 */ /* 0x00006400000c000b */
[----:B01----:R-:W-:Y:S01]  /*29920*/  ENDCOLLECTIVE ;  /* 0x000000000000791b */ /* 0x003fe20003800000 */
.L_x_906:
[----:B------:R-:W-:Y:S01]  /*29930*/  SHF.L.U32 R0, R36, 0x1, RZ ;  /* 0x0000000124007819 */ /* 0x000fe200000006ff */
[----:B------:R-:W-:Y:S01]  /*29940*/  ULDC.64 UR4, c[0x0][0x208] ;  /* 0x0000820000047ab9 */ /* 0x000fe20000000a00 */
[----:B------:R-:W-:Y:S02]  /*29950*/  @P3 LOP3.LUT R23, R23, 0x200, RZ, 0xfc, !PT ;  /* 0x0000020017173812 */ /* 0x000fe400078efcff */
[----:B------:R-:W-:Y:S02]  /*29960*/  LEA R9, R9, R22, 0x1 ;  /* 0x0000001609097211 */ /* 0x000fe400078e08ff */
[C---:B------:R-:W-:Y:S02]  /*29970*/  LOP3.LUT P3, RZ, R23.reuse, 0x10, RZ, 0xc0, !PT ;  /* 0x0000001017ff7812 */ /* 0x040fe4000786c0ff */
[----:B------:R-:W-:-:S04]  /*29980*/  LOP3.LUT R23, R23, 0xfffffeff, RZ, 0xc0, !PT ;  /* 0xfffffeff17177812 */ /* 0x000fc800078ec0ff */
[----:B------:R-:W-:Y:S01]  /*29990*/  @P2 LOP3.LUT R23, R23, 0x100, RZ, 0xfc, !PT ;  /* 0x0000010017172812 */ /* 0x000fe200078efcff */
[----:B------:R-:W-:Y:S01]  /*299a0*/  IMAD.MOV.U32 R13, RZ, RZ, R10 ;  /* 0x000000ffff0d7224 */ /* 0x000fe200078e000a */
[----:B------:R-:W-:Y:S02]  /*299b0*/  MOV R12, 0x1 ;  /* 0x00000001000c7802 */ /* 0x000fe40000000f00 */
[C---:B------:R-:W-:Y:S02]  /*299c0*/  LOP3.LUT P2, RZ, R23.reuse, 0x8, RZ, 0xc0, !PT ;  /* 0x0000000817ff7812 */ /* 0x040fe4000784c0ff */
[----:B------:R-:W-:-:S04]  /*299d0*/  LOP3.LUT R23, R23, 0xffffff7f, RZ, 0xc0, !PT ;  /* 0xffffff7f17177812 */ /* 0x000fc800078ec0ff */
[----:B------:R-:W-:Y:S01]  /*299e0*/  @P1 LOP3.LUT R23, R23, 0x80, RZ, 0xfc, !PT ;  /* 0x0000008017171812 */ /* 0x000fe200078efcff */
[----:B------:R-:W-:-:S03]  /*299f0*/  IMAD.MOV.U32 R2, RZ, RZ, R14 ;  /* 0x000000ffff027224 */ /* 0x000fc600078e000e */
[----:B------:R-:W-:Y:S02]  /*29a00*/  LOP3.LUT P1, RZ, R23, 0x4, RZ, 0xc0, !PT ;  /* 0x0000000417ff7812 */ /* 0x000fe4000782c0ff */
[----:B------:R-:W-:-:S05]  /*29a10*/  IADD3 R2, P0, R2, R0, RZ ;  /* 0x0000000002027210 */ /* 0x000fca0007f1e0ff */
[----:B------:R-:W-:-:S05]  /*29a20*/  IMAD.X R3, RZ, RZ, R3, P0 ;  /* 0x000000ffff037224 */ /* 0x000fca00000e0603 */
[----:B------:R-:W-:Y:S01]  /*29a30*/  @!PT LDS RZ, [RZ] ;  /* 0x00000000fffff984 */ /* 0x000fe20000000800 */
[----:B------:R-:W-:Y:S01]  /*29a40*/  @!PT LDS RZ, [RZ] ;  /* 0x00000000fffff984 */ /* 0x000fe20000000800 */
[----:B------:R-:W-:Y:S01]  /*29a50*/  @!PT LDS RZ, [RZ] ;  /* 0x00000000fffff984 */ /* 0x000fe20000000800 */
[----:B------:R0:W-:Y:S04]  /*29a60*/  LDGSTS.E.BYPASS.LTC128B.128 [R9+0x24400], desc[UR4][R2.64], !P3 ;  /* 0x2440000002097fae */ /* 0x0001e8000d901d44 */
[----:B------:R0:W-:Y:S04]  /*29a70*/  LDGSTS.E.BYPASS.LTC128B.128 [R9+0x26c00], desc[UR4][R2.64+0x80], !P2 ;  /* 0x26c0008002097fae */ /* 0x0001e8000d101d44 */
[----:B------:R0:W-:Y:S04]  /*29a80*/  LDGSTS.E.BYPASS.LTC128B.128 [R9+0x29400], desc[UR4][R2.64+0x100], !P1 ;  /* 0x2940010002097fae */ /* 0x0001e8000c901d44 */
[----:B------:R0:W-:Y:S02]  /*29a90*/  LDGSTS.E.BYPASS.LTC128B.128 [R9+0x2bc00], desc[UR4][R2.64+0x180], !P5 ;  /* 0x2bc0018002097fae */ /* 0x0001e4000e901d44 */
[----:B0-----:R-:W-:Y:S05]  /*29aa0*/  WARPSYNC.COLLECTIVE R15, `(.L_x_907) ;  /* 0x000000000f087348 */ /* 0x001fea0003c00000 */
[----:B------:R1:W2:Y:S02]  /*29ab0*/  SHFL.IDX P6, R14, R13, R12, R11 ;  /* 0x0000000c0d0e7389 */ /* 0x0002a400000c000b */
[----:B012---:R-:W-:Y:S01]  /*29ac0*/  ENDCOLLECTIVE ;  /* 0x000000000000791b */ /* 0x007fe20003800000 */
.L_x_907:
[----:B------:R-:W-:Y:S01]  /*29ad0*/  MOV R13, R8 ;  /* 0x00000008000d7202 */ /* 0x000fe20000000f00 */
[----:B------:R-:W-:-:S07]  /*29ae0*/  IMAD.MOV.U32 R35, RZ, RZ, R14 ;  /* 0x000000ffff237224 */ /* 0x000fce00078e000e */
[----:B------:R-:W-:Y:S05]  /*29af0*/  WARPSYNC.COLLECTIVE R15, `(.L_x_908) ;  /* 0x000000000f087348 */ /* 0x000fea0003c00000 */
[----:B------:R0:W1:Y:S02]  /*29b00*/  SHFL.IDX P6, R14, R13, R12, R11 ;  /* 0x0000000c0d0e7389 */ /* 0x00006400000c000b */
[----:B01----:R-:W-:Y:S01]  /*29b10*/  ENDCOLLECTIVE ;  /* 0x000000000000791b */ /* 0x003fe20003800000 */
.L_x_908:
[----:B------:R-:W-:Y:S01]  /*29b20*/  ULDC.64 UR4, c[0x0][0x208] ;  /* 0x0000820000047ab9 */ /* 0x000fe20000000a00 */
[----:B------:R-:W-:Y:S01]  /*29b30*/  IMAD.MOV.U32 R13, RZ, RZ, R10 ;  /* 0x000000ffff0d7224 */ /* 0x000fe200078e000a */
[----:B------:R-:W-:Y:S01]  /*29b40*/  MOV R12, 0x2 ;  /* 0x00000002000c7802 */ /* 0x000fe20000000f00 */
[----:B------:R-:W-:-:S05]  /*29b50*/  IMAD.MOV.U32 R2, RZ, RZ, R14 ;  /* 0x000000ffff027224 */ /* 0x000fca00078e000e */
[----:B------:R-:W-:-:S04]  /*29b60*/  IADD3 R2, P0, R2, R0, RZ ;  /* 0x0000000002027210 */ /* 0x000fc80007f1e0ff */
[----:B------:R-:W-:-:S05]  /*29b70*/  IADD3.X R3, RZ, R35, RZ, P0, !PT ;  /* 0x00000023ff037210 */ /* 0x000fca00007fe4ff */
        /* <DEDUP_REMOVED lines=10> */
.L_x_909:
[----:B------:R-:W-:Y:S01]  /*29c20*/  MOV R13, R8 ;  /* 0x00000008000d7202 */ /* 0x000fe20000000f00 */
[----:B------:R-:W-:-:S07]  /*29c30*/  IMAD.MOV.U32 R35, RZ, RZ, R14 ;  /* 0x000000ffff237224 */ /* 0x000fce00078e000e */
[----:B------:R-:W-:Y:S05]  /*29c40*/  WARPSYNC.COLLECTIVE R15, `(.L_x_910) ;  /* 0x000000000f087348 */ /* 0x000fea0003c00000 */
[----:B------:R0:W1:Y:S02]  /*29c50*/  SHFL.IDX P6, R14, R13, R12, R11 ;  /* 0x0000000c0d0e7389 */ /* 0x00006400000c000b */
[----:B01----:R-:W-:Y:S01]  /*29c60*/  ENDCOLLECTIVE ;  /* 0x000000000000791b */ /* 0x003fe20003800000 */
.L_x_910:
        /* <DEDUP_REMOVED lines=16> */
.L_x_911:
[----:B------:R-:W-:Y:S01]  /*29d70*/  MOV R13, R8 ;  /* 0x00000008000d7202 */ /* 0x000fe20000000f00 */
[----:B------:R-:W-:-:S07]  /*29d80*/  IMAD.MOV.U32 R35, RZ, RZ, R14 ;  /* 0x000000ffff237224 */ /* 0x000fce00078e000e */
[----:B------:R-:W-:Y:S05]  /*29d90*/  WARPSYNC.COLLECTIVE R15, `(.L_x_912) ;  /* 0x000000000f087348 */ /* 0x000fea0003c00000 */
[----:B------:R0:W1:Y:S02]  /*29da0*/  SHFL.IDX P6, R14, R13, R12, R11 ;  /* 0x0000000c0d0e7389 */ /* 0x00006400000c000b */
[----:B01----:R-:W-:Y:S01]  /*29db0*/  ENDCOLLECTIVE ;  /* 0x000000000000791b */ /* 0x003fe20003800000 */
.L_x_912:
        /* <DEDUP_REMOVED lines=9> */
[----:B------:R0:W-:Y:S01]  /*29e50*/  LDGSTS.E.BYPASS.LTC128B.128 [R9+0x25c00], desc[UR4][R2.64], !P3 ;  /* 0x25c0000002097fae */ /* 0x0001e2000d901d44 */
[----:B------:R-:W-:-:S03]  /*29e60*/  LOP3.LUT P3, RZ, R23, 0x200, RZ, 0xc0, !PT ;  /* 0x0000020017ff7812 */ /* 0x000fc6000786c0ff */
[----:B------:R0:W-:Y:S01]  /*29e70*/  LDGSTS.E.BYPASS.LTC128B.128 [R9+0x28400], desc[UR4][R2.64+0x80], !P2 ;  /* 0x2840008002097fae */ /* 0x0001e2000d101d44 */
[----:B------:R-:W-:-:S03]  /*29e80*/  LOP3.LUT P2, RZ, R23, 0x100, RZ, 0xc0, !PT ;  /* 0x0000010017ff7812 */ /* 0x000fc6000784c0ff */
[----:B------:R0:W-:Y:S01]  /*29e90*/  LDGSTS.E.BYPASS.LTC128B.128 [R9+0x2ac00], desc[UR4][R2.64+0x100], !P1 ;  /* 0x2ac0010002097fae */ /* 0x0001e2000c901d44 */
[----:B------:R-:W-:-:S03]  /*29ea0*/  LOP3.LUT P1, RZ, R23, 0x80, RZ, 0xc0, !PT ;  /* 0x0000008017ff7812 */ /* 0x000fc6000782c0ff */
[----:B------:R0:W-:Y:S10]  /*29eb0*/  LDGSTS.E.BYPASS.LTC128B.128 [R9+0x2d400], desc[UR4][R2.64+0x180], !P5 ;  /* 0x2d40018002097fae */ /* 0x0001f4000e901d44 */
[----:B0-----:R-:W-:Y:S05]  /*29ec0*/  WARPSYNC.COLLECTIVE R15, `(.L_x_913) ;  /* 0x000000000f087348 */ /* 0x001fea0003c00000 */
[----:B------:R1:W2:Y:S02]  /*29ed0*/  SHFL.IDX P6, R14, R13, R12, R11 ;  /* 0x0000000c0d0e7389 */ /* 0x0002a400000c000b */
[----:B012---:R-:W-:Y:S01]  /*29ee0*/  ENDCOLLECTIVE ;  /* 0x000000000000791b */ /* 0x007fe20003800000 */
.L_x_913:
[----:B------:R-:W-:Y:S01]  /*29ef0*/  MOV R13, R8 ;  /* 0x00000008000d7202 */ /* 0x000fe20000000f00 */
[----:B------:R-:W-:-:S07]  /*29f00*/  IMAD.MOV.U32 R35, RZ, RZ, R14 ;  /* 0x000000ffff237224 */ /* 0x000fce00078e000e */
[----:B------:R-:W-:Y:S05]  /*29f10*/  WARPSYNC.COLLECTIVE R15, `(.L_x_914) ;  /* 0x000000000f087348 */ /* 0x000fea0003c00000 */
[----:B------:R0:W1:Y:S02]  /*29f20*/  SHFL.IDX P6, R14, R13, R12, R11 ;  /* 0x0000000c0d0e7389 */ /* 0x00006400000c000b */
[----:B01----:R-:W-:Y:S01]  /*29f30*/  ENDCOLLECTIVE ;  /* 0x000000000000791b */ /* 0x003fe20003800000 */
.L_x_914:
[----:B------:R-:W-:Y:S01]  /*29f40*/  IMAD.MOV.U32 R2, RZ, RZ, R14 ;  /* 0x000000ffff027224 */ /* 0x000fe200078e000e */
[----:B------:R-:W-:Y:S06]  /*29f50*/  BRA `(.L_x_915) ;  /* 0xffffffb000087947 */ /* 0x000fec000383ffff */
.L_x_767:
[----:B-1----:R1:W2:Y:S02]  /*29f60*/  SYNCS.PHASECHK.TRANS64.TRYWAIT P0, [R6+URZ+0x38860], R2 ;  /* 0x03886002060075a7 */ /* 0x0022a4000800017f */
[----:B--2---:R-:W-:Y:S05]  /*29f70*/  @!P0 NANOSLEEP.SYNCS 0x989680 ;  /* 0x009896800000895d */ /* 0x004fea0003900000 */
[----:B------:R-:W2:Y:S02]  /*29f80*/  @!P0 SYNCS.PHASECHK.TRANS64 P0, [R6+URZ+0x38860], R2 ;  /* 0x03886002060085a7 */ /* 0x000ea4000800007f */
[----:B--2---:R-:W-:Y:S05]  /*29f90*/  @!P0 BRA `(.L_x_767) ;  /* 0xfffffffc00f08947 */ /* 0x004fea000383ffff */
[----:B------:R-:W-:Y:S05]  /*29fa0*/  BRA `(.L_x_916) ;  /* 0xffffffb000887947 */ /* 0x000fea000383ffff */
.L_x_768:
[----:B------:R-:W-:Y:S01]  /*29fb0*/  BSSY B1, `(.L_x_917) ;  /* 0x0000008000017945 */ /* 0x000fe20003800000 */
[----:B------:R-:W-:Y:S01]  /*29fc0*/  MOV R13, R25 ;  /* 0x00000019000d7202 */ /* 0x000fe20000000f00 */
[----:B------:R-:W-:Y:S01]  /*29fd0*/  IMAD.MOV.U32 R12, RZ, RZ, RZ ;  /* 0x000000ffff0c7224 */ /* 0x000fe200078e00ff */
[----:B------:R-:W-:Y:S01]  /*29fe0*/  MOV R11, 0x181f ;  /* 0x0000181f000b7802 */ /* 0x000fe20000000f00 */
[----:B------:R-:W-:-:S07]  /*29ff0*/  IMAD.MOV.U32 R15, RZ, RZ, -0x1 ;  /* 0xffffffffff0f7424 */ /* 0x000fce00078e00ff */
[----:B-1----:R-:W-:Y:S05]  /*2a000*/  WARPSYNC.COLLECTIVE R15, `(.L_x_918) ;  /* 0x000000000f087348 */ /* 0x002fea0003c00000 */
[----:B------:R0:W2:Y:S02]  /*2a010*/  SHFL.IDX P6, R14, R13, R12, R11 ;  /* 0x0000000c0d0e7389 */ /* 0x0000a400000c000b */
[----:B012---:R-:W-:Y:S01]  /*2a020*/  ENDCOLLECTIVE ;  /* 0x000000000000791b */ /* 0x007fe20003800000 */
.L_x_918:
[----:B------:R-:W-:Y:S05]  /*2a030*/  BSYNC B1 ;  /* 0x0000000000017941 */ /* 0x000fea0003800000 */
.L_x_917:
[----:B------:R-:W-:Y:S01]  /*2a040*/  IMAD.MOV.U32 R13, RZ, RZ, R24 ;  /* 0x000000ffff0d7224 */ /* 0x000fe200078e0018 */
[----:B------:R-:W-:Y:S01]  /*2a050*/  MOV R12, RZ ;  /* 0x000000ff000c7202 */ /* 0x000fe20000000f00 */
[----:B------:R-:W-:Y:S01]  /*2a060*/  IMAD.MOV.U32 R11, RZ, RZ, 0x181f ;  /* 0x0000181fff0b7424 */ /* 0x000fe200078e00ff */
[----:B------:R-:W-:Y:S01]  /*2a070*/  MOV R15, 0xffffffff ;  /* 0xffffffff000f7802 */ /* 0x000fe20000000f00 */
[----:B------:R-:W-:Y:S01]  /*2a080*/  IMAD R7, R7, 0x2, R22 ;  /* 0x0000000207077824 */ /* 0x000fe200078e0216 */
[----:B------:R-:W-:-:S07]  /*2a090*/  MOV R3, R14 ;  /* 0x0000000e00037202 */ /* 0x000fce0000000f00 */
[----:B------:R-:W-:Y:S05]  /*2a0a0*/  WARPSYNC.COLLECTIVE R15, `(.L_x_919) ;  /* 0x000000000f087348 */ /* 0x000fea0003c00000 */
[----:B------:R0:W1:Y:S02]  /*2a0b0*/  SHFL.IDX P6, R14, R13, R12, R11 ;  /* 0x0000000c0d0e7389 */ /* 0x00006400000c000b */
[----:B01----:R-:W-:Y:S01]  /*2a0c0*/  ENDCOLLECTIVE ;  /* 0x000000000000791b */ /* 0x003fe20003800000 */
.L_x_919:
[----:B------:R-:W-:Y:S01]  /*2a0d0*/  ULDC.64 UR4, c[0x0][0x208] ;  /* 0x0000820000047ab9 */ /* 0x000fe20000000a00 */
[----:B------:R-:W-:Y:S01]  /*2a0e0*/  MOV R13, R25 ;  /* 0x00000019000d7202 */ /* 0x000fe20000000f00 */
[----:B------:R-:W-:Y:S02]  /*2a0f0*/  IMAD.MOV.U32 R12, RZ, RZ, 0x1 ;  /* 0x00000001ff0c7424 */ /* 0x000fe400078e00ff */
[----:B------:R-:W-:-:S05]  /*2a100*/  IMAD.MOV.U32 R2, RZ, RZ, R14 ;  /* 0x000000ffff027224 */ /* 0x000fca00078e000e */
[----:B------:R-:W-:-:S04]  /*2a110*/  IADD3 R2, P0, R2, R0, RZ ;  /* 0x0000000002027210 */ /* 0x000fc80007f1e0ff */
[----:B------:R-:W-:Y:S02]  /*2a120*/  IADD3.X R3, RZ, R3, RZ, P0, !PT ;  /* 0x00000003ff037210 */ /* 0x000fe400007fe4ff */
        /* <DEDUP_REMOVED lines=10> */
[----:B------:R0:W-:Y:S02]  /*2a1d0*/  LDGSTS.E.BYPASS.LTC128B.128 [R7+0x7c00], desc[UR4][R2.64+0x180], !P0 ;  /* 0x07c0018002077fae */ /* 0x0001e4000c101d44 */
[----:B0-----:R-:W-:Y:S05]  /*2a1e0*/  WARPSYNC.COLLECTIVE R15, `(.L_x_920) ;  /* 0x000000000f087348 */ /* 0x001fea0003c00000 */
[----:B------:R1:W2:Y:S02]  /*2a1f0*/  SHFL.IDX P6, R14, R13, R12, R11 ;  /* 0x0000000c0d0e7389 */ /* 0x0002a400000c000b */
[----:B012---:R-:W-:Y:S01]  /*2a200*/  ENDCOLLECTIVE ;  /* 0x000000000000791b */ /* 0x007fe20003800000 */
.L_x_920:
[----:B------:R-:W-:Y:S01]  /*2a210*/  IMAD.MOV.U32 R13, RZ, RZ, R24 ;  /* 0x000000ffff0d7224 */ /* 0x000fe200078e0018 */
[----:B------:R-:W-:-:S07]  /*2a220*/  MOV R3, R14 ;  /* 0x0000000e00037202 */ /* 0x000fce0000000f00 */
[----:B------:R-:W-:Y:S05]  /*2a230*/  WARPSYNC.COLLECTIVE R15, `(.L_x_921) ;  /* 0x000000000f087348 */ /* 0x000fea0003c00000 */
[----:B------:R0:W1:Y:S02]  /*2a240*/  SHFL.IDX P6, R14, R13, R12, R11 ;  /* 0x0000000c0d0e7389 */ /* 0x00006400000c000b */
[----:B01----:R-:W-:Y:S01]  /*2a250*/  ENDCOLLECTIVE ;  /* 0x000000000000791b */ /* 0x003fe20003800000 */
.L_x_921:
[----:B------:R-:W-:Y:S01]  /*2a260*/  ULDC.64 UR4, c[0x0][0x208] ;  /* 0x0000820000047ab9 */ /* 0x000fe20000000a00 */
[----:B------:R-:W-:Y:S01]  /*2a270*/  MOV R13, R25 ;  /* 0x00000019000d7202 */ /* 0x000fe20000000f00 */
[----:B------:R-:W-:Y:S01]  /*2a280*/  IMAD.MOV.U32 R12, RZ, RZ, 0x2 ;  /* 0x00000002ff0c7424 */ /* 0x000fe200078e00ff */
[----:B------:R-:W-:-:S04]  /*2a290*/  MOV R2, R14 ;  /* 0x0000000e00027202 */ /* 0x000fc80000000f00 */
[----:B------:R-:W-:-:S05]  /*2a2a0*/  IADD3 R2, P0, R2, R0, RZ ;  /* 0x0000000002027210 */ /* 0x000fca0007f1e0ff */
        /* <DEDUP_REMOVED lines=15> */
.L_x_922:
[----:B------:R-:W-:Y:S01]  /*2a3a0*/  IMAD.MOV.U32 R13, RZ, RZ, R24 ;  /* 0x000000ffff0d7224 */ /* 0x000fe200078e0018 */
[----:B------:R-:W-:-:S07]  /*2a3b0*/  MOV R3, R14 ;  /* 0x0000000e00037202 */ /* 0x000fce0000000f00 */
[----:B------:R-:W-:Y:S05]  /*2a3c0*/  WARPSYNC.COLLECTIVE R15, `(.L_x_923) ;  /* 0x000000000f087348 */ /* 0x000fea0003c00000 */
[----:B------:R0:W1:Y:S02]  /*2a3d0*/  SHFL.IDX P6, R14, R13, R12, R11 ;  /* 0x0000000c0d0e7389 */ /* 0x00006400000c000b */
[----:B01----:R-:W-:Y:S01]  /*2a3e0*/  ENDCOLLECTIVE ;  /* 0x000000000000791b */ /* 0x003fe20003800000 */
.L_x_923:
        /* <DEDUP_REMOVED lines=20> */
.L_x_924:
[----:B------:R-:W-:Y:S01]  /*2a530*/  IMAD.MOV.U32 R13, RZ, RZ, R24 ;  /* 0x000000ffff0d7224 */ /* 0x000fe200078e0018 */
[----:B------:R-:W-:-:S07]  /*2a540*/  MOV R3, R14 ;  /* 0x0000000e00037202 */ /* 0x000fce0000000f00 */
[----:B------:R-:W-:Y:S05]  /*2a550*/  WARPSYNC.COLLECTIVE R15, `(.L_x_925) ;  /* 0x000000000f087348 */ /* 0x000fea0003c00000 */
[----:B------:R0:W1:Y:S02]  /*2a560*/  SHFL.IDX P6, R14, R13, R12, R11 ;  /* 0x0000000c0d0e7389 */ /* 0x00006400000c000b */
[----:B01----:R-:W-:Y:S01]  /*2a570*/  ENDCOLLECTIVE ;  /* 0x000000000000791b */ /* 0x003fe20003800000 */
.L_x_925:
        /* <DEDUP_REMOVED lines=20> */
.L_x_926:
[----:B------:R-:W-:Y:S01]  /*2a6c0*/  IMAD.MOV.U32 R13, RZ, RZ, R24 ;  /* 0x000000ffff0d7224 */ /* 0x000fe200078e0018 */
[----:B------:R-:W-:-:S07]  /*2a6d0*/  MOV R25, R14 ;  /* 0x0000000e00197202 */ /* 0x000fce0000000f00 */
[----:B------:R-:W-:Y:S05]  /*2a6e0*/  WARPSYNC.COLLECTIVE R15, `(.L_x_927) ;  /* 0x000000000f087348 */ /* 0x000fea0003c00000 */
[----:B------:R0:W1:Y:S02]  /*2a6f0*/  SHFL.IDX P6, R14, R13, R12, R11 ;  /* 0x0000000c0d0e7389 */ /* 0x00006400000c000b */
[----:B01----:R-:W-:Y:S01]  /*2a700*/  ENDCOLLECTIVE ;  /* 0x000000000000791b */ /* 0x003fe20003800000 */
.L_x_927:
[----:B------:R-:W-:Y:S01]  /*2a710*/  MOV R2, R14 ;  /* 0x0000000e00027202 */ /* 0x000fe20000000f00 */
[----:B------:R-:W-:Y:S06]  /*2a720*/  BRA `(.L_x_928) ;  /* 0xffffffac00a47947 */ /* 0x000fec000383ffff */
.L_x_776:
[----:B0-----:R0:W2:Y:S02]  /*2a730*/  SYNCS.PHASECHK.TRANS64.TRYWAIT P0, [R4+URZ+0x38860], R3 ;  /* 0x03886003040075a7 */ /* 0x0010a4000800017f */
[----:B--2---:R-:W-:Y:S05]  /*2a740*/  @!P0 NANOSLEEP.SYNCS 0x989680 ;  /* 0x009896800000895d */ /* 0x004fea0003900000 */
[----:B------:R-:W2:Y:S02]  /*2a750*/  @!P0 SYNCS.PHASECHK.TRANS64 P0, [R4+URZ+0x38860], R3 ;  /* 0x03886003040085a7 */ /* 0x000ea4000800007f */
[----:B--2---:R-:W-:Y:S05]  /*2a760*/  @!P0 BRA `(.L_x_776) ;  /* 0xfffffffc00f08947 */ /* 0x004fea000383ffff */
[----:B------:R-:W-:Y:S05]  /*2a770*/  BRA `(.L_x_929) ;  /* 0xffffffb000dc7947 */ /* 0x000fea000383ffff */
.L_x_777:
[----:B------:R-:W-:Y:S01]  /*2a780*/  BSSY B0, `(.L_x_930) ;  /* 0x0000008000007945 */ /* 0x000fe20003800000 */
[----:B------:R-:W-:Y:S01]  /*2a790*/  IMAD.MOV.U32 R13, RZ, RZ, R25 ;  /* 0x000000ffff0d7224 */ /* 0x000fe200078e0019 */
[----:B------:R-:W-:Y:S01]  /*2a7a0*/  MOV R12, RZ ;  /* 0x000000ff000c7202 */ /* 0x000fe20000000f00 */
[----:B------:R-:W-:Y:S01]  /*2a7b0*/  IMAD.MOV.U32 R11, RZ, RZ, 0x181f ;  /* 0x0000181fff0b7424 */ /* 0x000fe200078e00ff */
[----:B------:R-:W-:-:S07]  /*2a7c0*/  MOV R15, 0xffffffff ;  /* 0xffffffff000f7802 */ /* 0x000fce0000000f00 */
[----:B0-----:R-:W-:Y:S05]  /*2a7d0*/  WARPSYNC.COLLECTIVE R15, `(.L_x_931) ;  /* 0x000000000f087348 */ /* 0x001fea0003c00000 */
[----:B------:R1:W2:Y:S02]  /*2a7e0*/  SHFL.IDX P6, R14, R13, R12, R11 ;  /* 0x0000000c0d0e7389 */ /* 0x0002a400000c000b */
[----:B012---:R-:W-:Y:S01]  /*2a7f0*/  ENDCOLLECTIVE ;  /* 0x000000000000791b */ /* 0x007fe20003800000 */
.L_x_931:
[----:B------:R-:W-:Y:S05]  /*2a800*/  BSYNC B0 ;  /* 0x0000000000007941 */ /* 0x000fea0003800000 */
.L_x_930:
[----:B------:R-:W-:Y:S01]  /*2a810*/  MOV R13, R24 ;  /* 0x00000018000d7202 */ /* 0x000fe20000000f00 */
[----:B------:R-:W-:Y:S01]  /*2a820*/  IMAD.MOV.U32 R12, RZ, RZ, RZ ;  /* 0x000000ffff0c7224 */ /* 0x000fe200078e00ff */
[----:B------:R-:W-:Y:S01]  /*2a830*/  MOV R11, 0x181f ;  /* 0x0000181f000b7802 */ /* 0x000fe20000000f00 */
[----:B------:R-:W-:Y:S01]  /*2a840*/  IMAD.MOV.U32 R15, RZ, RZ, -0x1 ;  /* 0xffffffffff0f7424 */ /* 0x000fe200078e00ff */
[C---:B------:R-:W-:Y:S01]  /*2a850*/  SHF.L.U32 R8, R36.reuse, 0x1, RZ ;  /* 0x0000000124087819 */ /* 0x040fe200000006ff */
[----:B------:R-:W-:Y:S01]  /*2a860*/  IMAD.MOV.U32 R3, RZ, RZ, R14 ;  /* 0x000000ffff037224 */ /* 0x000fe200078e000e */
[----:B------:R-:W-:-:S07]  /*2a870*/  LOP3.LUT R0, R36, 0x40, RZ, 0xfc, !PT ;  /* 0x0000004024007812 */ /* 0x000fce00078efcff */
[----:B------:R-:W-:Y:S05]  /*2a880*/  WARPSYNC.COLLECTIVE R15, `(.L_x_932) ;  /* 0x000000000f087348 */ /* 0x000fea0003c00000 */
[----:B------:R0:W1:Y:S02]  /*2a890*/  SHFL.IDX P6, R14, R13, R12, R11 ;  /* 0x0000000c0d0e7389 */ /* 0x00006400000c000b */
[----:B01----:R-:W-:Y:S01]  /*2a8a0*/  ENDCOLLECTIVE ;  /* 0x000000000000791b */ /* 0x003fe20003800000 */
.L_x_932:
[----:B------:R-:W-:Y:S01]  /*2a8b0*/  ULDC UR4, c[0x0][0x2f4] ;  /* 0x0000bd0000047ab9 */ /* 0x000fe20000000800 */
[C---:B------:R-:W-:Y:S01]  /*2a8c0*/  LOP3.LUT R6, R36.reuse, 0x80, RZ, 0xfc, !PT ;  /* 0x0000008024067812 */ /* 0x040fe200078efcff */
[----:B------:R-:W-:Y:S01]  /*2a8d0*/  ULDC.64 UR6, c[0x0][0x208] ;  /* 0x0000820000067ab9 */ /* 0x000fe20000000a00 */
[----:B------:R-:W-:Y:S02]  /*2a8e0*/  ISETP.GE.AND P3, PT, R36, UR4, PT ;  /* 0x0000000424007c0c */ /* 0x000fe4000bf66270 */
[----:B------:R-:W-:Y:S02]  /*2a8f0*/  ISETP.GE.AND P2, PT, R0, UR4, PT ;  /* 0x0000000400007c0c */ /* 0x000fe4000bf46270 */
[----:B------:R-:W-:Y:S02]  /*2a900*/  ISETP.LT.OR P4, PT, R5, 0x1, P3 ;  /* 0x000000010500780c */ /* 0x000fe40001f81670 */
[----:B------:R-:W-:Y:S02]  /*2a910*/  LEA R0, R7, R22, 0x1 ;  /* 0x0000001607007211 */ /* 0x000fe400078e08ff */
[----:B------:R-:W-:-:S02]  /*2a920*/  ISETP.GE.AND P1, PT, R6, UR4, PT ;  /* 0x0000000406007c0c */ /* 0x000fc4000bf26270 */
[----:B------:R-:W-:Y:S01]  /*2a930*/  LOP3.LUT R6, R36, 0xc0, RZ, 0xfc, !PT ;  /* 0x000000c024067812 */ /* 0x000fe200078efcff */
[----:B------:R-:W-:Y:S01]  /*2a940*/  IMAD.MOV.U32 R13, RZ, RZ, R25 ;  /* 0x000000ffff0d7224 */ /* 0x000fe200078e0019 */
[----:B------:R-:W-:Y:S02]  /*2a950*/  MOV R12, 0x1 ;  /* 0x00000001000c7802 */ /* 0x000fe40000000f00 */
        /* <DEDUP_REMOVED lines=9> */
[----:B------:R-:W-:-:S04]  /*2a9f0*/  ISETP.GE.AND P0, PT, R6, UR4, PT ;  /* 0x0000000406007c0c */ /* 0x000fc8000bf06270 */
[----:B------:R0:W-:Y:S01]  /*2aa00*/  LDGSTS.E.BYPASS.LTC128B.128 [R0+0x5400], desc[UR6][R2.64+0x100], !P4 ;  /* 0x0540010002007fae */ /* 0x0001e2000e101d46 */
[----:B------:R-:W-:-:S13]  /*2aa10*/  ISETP.LT.OR P4, PT, R5, 0x1, P0 ;  /* 0x000000010500780c */ /* 0x000fda0000781670 */
[----:B------:R0:W-:Y:S02]  /*2aa20*/  LDGSTS.E.BYPASS.LTC128B.128 [R0+0x7c00], desc[UR6][R2.64+0x180], !P4 ;  /* 0x07c0018002007fae */ /* 0x0001e4000e101d46 */
[----:B0-----:R-:W-:Y:S05]  /*2aa30*/  WARPSYNC.COLLECTIVE R15, `(.L_x_933) ;  /* 0x000000000f087348 */ /* 0x001fea0003c00000 */
[----:B------:R1:W2:Y:S02]  /*2aa40*/  SHFL.IDX P6, R14, R13, R12, R11 ;  /* 0x0000000c0d0e7389 */ /* 0x0002a400000c000b */
[----:B012---:R-:W-:Y:S01]  /*2aa50*/  ENDCOLLECTIVE ;  /* 0x000000000000791b */ /* 0x007fe20003800000 */
.L_x_933:
[----:B------:R-:W-:Y:S01]  /*2aa60*/  MOV R13, R24 ;  /* 0x00000018000d7202 */ /* 0x000fe20000000f00 */
[----:B------:R-:W-:-:S07]  /*2aa70*/  IMAD.MOV.U32 R3, RZ, RZ, R14 ;  /* 0x000000ffff037224 */ /* 0x000fce00078e000e */
[----:B------:R-:W-:Y:S05]  /*2aa80*/  WARPSYNC.COLLECTIVE R15, `(.L_x_934) ;  /* 0x000000000f087348 */ /* 0x000fea0003c00000 */
[----:B------:R0:W1:Y:S02]  /*2aa90*/  SHFL.IDX P6, R14, R13, R12, R11 ;  /* 0x0000000c0d0e7389 */ /* 0x00006400000c000b */
[----:B01----:R-:W-:Y:S01]  /*2aaa0*/  ENDCOLLECTIVE ;  /* 0x000000000000791b */ /* 0x003fe20003800000 */
.L_x_934:
[----:B------:R-:W-:Y:S01]  /*2aab0*/  ULDC.64 UR4, c[0x0][0x208] ;  /* 0x0000820000047ab9 */ /* 0x000fe20000000a00 */
[----:B------:R-:W-:Y:S01]  /*2aac0*/  MOV R13, R25 ;  /* 0x00000019000d7202 */ /* 0x000fe20000000f00 */
[----:B------:R-:W-:Y:S01]  /*2aad0*/  IMAD.MOV.U32 R12, RZ, RZ, 0x2 ;  /* 0x00000002ff0c7424 */ /* 0x000fe200078e00ff */
        /* <DEDUP_REMOVED lines=16> */
.L_x_935:
[----:B------:R-:W-:Y:S01]  /*2abe0*/  IMAD.MOV.U32 R13, RZ, RZ, R24 ;  /* 0x000000ffff0d7224 */ /* 0x000fe200078e0018 */
[----:B------:R-:W-:-:S07]  /*2abf0*/  MOV R7, R14 ;  /* 0x0000000e00077202 */ /* 0x000fce0000000f00 */
[----:B------:R-:W-:Y:S05]  /*2ac00*/  WARPSYNC.COLLECTIVE R15, `(.L_x_936) ;  /* 0x000000000f087348 */ /* 0x000fea0003c00000 */
[----:B------:R0:W1:Y:S02]  /*2ac10*/  SHFL.IDX P6, R14, R13, R12, R11 ;  /* 0x0000000c0d0e7389 */ /* 0x00006400000c000b */
[----:B01----:R-:W-:Y:S01]  /*2ac20*/  ENDCOLLECTIVE ;  /* 0x000000000000791b */ /* 0x003fe20003800000 */
.L_x_936:
[----:B------:R-:W-:Y:S01]  /*2ac30*/  ULDC.64 UR4, c[0x0][0x208] ;  /* 0x0000820000047ab9 */ /* 0x000fe20000000a00 */
[----:B------:R-:W-:Y:S01]  /*2ac40*/  IMAD.MOV.U32 R13, RZ, RZ, R25 ;  /* 0x000000ffff0d7224 */ /* 0x000fe200078e0019 */
[----:B------:R-:W-:Y:S02]  /*2ac50*/  MOV R12, 0x3 ;  /* 0x00000003000c7802 */ /* 0x000fe40000000f00 */
        /* <DEDUP_REMOVED lines=16> */
.L_x_937:
[----:B------:R-:W-:Y:S01]  /*2ad60*/  MOV R13, R24 ;  /* 0x00000018000d7202 */ /* 0x000fe20000000f00 */
[----:B------:R-:W-:-:S07]  /*2ad70*/  IMAD.MOV.U32 R3, RZ, RZ, R14 ;  /* 0x000000ffff037224 */ /* 0x000fce00078e000e */
[----:B------:R-:W-:Y:S05]  /*2ad80*/  WARPSYNC.COLLECTIVE R15, `(.L_x_938) ;  /* 0x000000000f087348 */ /* 0x000fea0003c00000 */
[----:B------:R0:W1:Y:S02]  /*2ad90*/  SHFL.IDX P6, R14, R13, R12, R11 ;  /* 0x0000000c0d0e7389 */ /* 0x00006400000c000b */
[----:B01----:R-:W-:Y:S01]  /*2ada0*/  ENDCOLLECTIVE ;  /* 0x000000000000791b */ /* 0x003fe20003800000 */
.L_x_938:
        /* <DEDUP_REMOVED lines=19> */
.L_x_939:
[----:B------:R-:W-:Y:S01]  /*2aee0*/  IMAD.MOV.U32 R13, RZ, RZ, R24 ;  /* 0x000000ffff0d7224 */ /* 0x000fe200078e0018 */
[----:B------:R-:W-:-:S07]  /*2aef0*/  MOV R25, R14 ;  /* 0x0000000e00197202 */ /* 0x000fce0000000f00 */
[----:B------:R-:W-:Y:S05]  /*2af00*/  WARPSYNC.COLLECTIVE R15, `(.L_x_940) ;  /* 0x000000000f087348 */ /* 0x000fea0003c00000 */
[----:B------:R0:W1:Y:S02]  /*2af10*/  SHFL.IDX P6, R14, R13, R12, R11 ;  /* 0x0000000c0d0e7389 */ /* 0x00006400000c000b */
[----:B01----:R-:W-:Y:S01]  /*2af20*/  ENDCOLLECTIVE ;  /* 0x000000000000791b */ /* 0x003fe20003800000 */
.L_x_940:
[----:B------:R-:W-:Y:S05]  /*2af30*/  BRA `(.L_x_941) ;  /* 0xffffffb000007947 */ /* 0x000fea000383ffff */
.L_x_782:
[----:B------:R-:W-:Y:S01]  /*2af40*/  BSSY B0, `(.L_x_942) ;  /* 0x0000008000007945 */ /* 0x000fe20003800000 */
[----:B------:R-:W-:Y:S01]  /*2af50*/  MOV R13, R16 ;  /* 0x00000010000d7202 */ /* 0x000fe20000000f00 */
[----:B------:R-:W-:Y:S01]  /*2af60*/  IMAD.MOV.U32 R12, RZ, RZ, RZ ;  /* 0x000000ffff0c7224 */ /* 0x000fe200078e00ff */
[----:B------:R-:W-:Y:S01]  /*2af70*/  MOV R11, 0x1f ;  /* 0x0000001f000b7802 */ /* 0x000fe20000000f00 */
[----:B------:R-:W-:-:S07]  /*2af80*/  IMAD.MOV.U32 R15, RZ, RZ, -0x1 ;  /* 0xffffffffff0f7424 */ /* 0x000fce00078e00ff */
[----:B0-----:R-:W-:Y:S05]  /*2af90*/  WARPSYNC.COLLECTIVE R15, `(.L_x_943) ;  /* 0x000000000f087348 */ /* 0x001fea0003c00000 */
[----:B------:R1:W2:Y:S02]  /*2afa0*/  SHFL.IDX P6, R14, R13, R12, R11 ;  /* 0x0000000c0d0e7389 */ /* 0x0002a400000c000b */
[----:B012---:R-:W-:Y:S01]  /*2afb0*/  ENDCOLLECTIVE ;  /* 0x000000000000791b */ /* 0x007fe20003800000 */
.L_x_943:
[----:B------:R-:W-:Y:S05]  /*2afc0*/  BSYNC B0 ;  /* 0x0000000000007941 */ /* 0x000fea0003800000 */
.L_x_942:
[----:B------:R-:W-:Y:S01]  /*2afd0*/  IMAD.MOV.U32 R13, RZ, RZ, R16 ;  /* 0x000000ffff0d7224 */ /* 0x000fe200078e0010 */
[----:B------:R-:W-:Y:S01]  /*2afe0*/  MOV R12, 0x1 ;  /* 0x00000001000c7802 */ /* 0x000fe20000000f00 */
[----:B------:R-:W-:Y:S01]  /*2aff0*/  IMAD.MOV.U32 R11, RZ, RZ, 0x1f ;  /* 0x0000001fff0b7424 */ /* 0x000fe200078e00ff */
[----:B------:R-:W-:Y:S02]  /*2b000*/  MOV R15, 0xffffffff ;  /* 0xffffffff000f7802 */ /* 0x000fe40000000f00 */
[----:B------:R-:W-:Y:S02]  /*2b010*/  MOV R5, R14 ;  /* 0x0000000e00057202 */ /* 0x000fe40000000f00 */
[----:B------:R-:W-:-:S07]  /*2b020*/  IADD3 R7, R19, R8, RZ ;  /* 0x0000000813077210 */ /* 0x000fce0007ffe0ff */
[----:B------:R-:W-:Y:S05]  /*2b030*/  WARPSYNC.COLLECTIVE R15, `(.L_x_944) ;  /* 0x000000000f087348 */ /* 0x000fea0003c00000 */
[----:B------:R0:W1:Y:S02]  /*2b040*/  SHFL.IDX P6, R14, R13, R12, R11 ;  /* 0x0000000c0d0e7389 */ /* 0x00006400000c000b */
[----:B01----:R-:W-:Y:S01]  /*2b050*/  ENDCOLLECTIVE ;  /* 0x000000000000791b */ /* 0x003fe20003800000 */
.L_x_944:
[----:B------:R-:W-:Y:S01]  /*2b060*/  ULDC UR4, c[0x0][0xc3c] ;  /* 0x00030f0000047ab9 */ /* 0x000fe20000000800 */
[----:B------:R-:W-:Y:S01]  /*2b070*/  ULDC.64 UR6, c[0x0][0x208] ;  /* 0x0000820000067ab9 */ /* 0x000fe20000000a00 */
[----:B------:R-:W-:-:S13]  /*2b080*/  ISETP.GE.OR P1, PT, R7, UR4, !P0 ;  /* 0x0000000407007c0c */ /* 0x000fda000c726670 */
[----:B------:R-:W0:Y:S01]  /*2b090*/  @!P1 LDC.64 R2, c[0x0][0xc80] ;  /* 0x00032000ff029b82 */ /* 0x000e220000000a00 */
[----:B------:R-:W-:Y:S01]  /*2b0a0*/  IMAD.MOV.U32 R4, RZ, RZ, RZ ;  /* 0x000000ffff047224 */ /* 0x000fe200078e00ff */
[----:B------:R-:W-:Y:S01]  /*2b0b0*/  MOV R11, RZ ;  /* 0x000000ff000b7202 */ /* 0x000fe20000000f00 */
        /* <DEDUP_REMOVED lines=13> */
.L_x_945:
[----:B------:R-:W-:Y:S01]  /*2b190*/  IMAD.MOV.U32 R12, RZ, RZ, 0x2 ;  /* 0x00000002ff0c7424 */ /* 0x000fe200078e00ff */
[----:B------:R-:W-:-:S05]  /*2b1a0*/  SEL R7, R14, RZ, P1 ;  /* 0x000000ff0e077207 */ /* 0x000fca0000800000 */
[----:B------:R-:W-:-:S05]  /*2b1b0*/  IMAD.IADD R6, R4, 0x1, R7 ;  /* 0x0000000104067824 */ /* 0x000fca00078e0207 */
[----:B------:R-:W-:-:S07]  /*2b1c0*/  MOV R13, R6 ;  /* 0x00000006000d7202 */ /* 0x000fce0000000f00 */
[----:B------:R-:W-:Y:S05]  /*2b1d0*/  WARPSYNC.COLLECTIVE R15, `(.L_x_946) ;  /* 0x000000000f087348 */ /* 0x000fea0003c00000 */
[----:B------:R0:W1:Y:S02]  /*2b1e0*/  SHFL.UP P6, R14, R13, R12, R11 ;  /* 0x0400000c0d0e7389 */ /* 0x00006400000c000b */
[----:B01----:R-:W-:Y:S01]  /*2b1f0*/  ENDCOLLECTIVE ;  /* 0x000000000000791b */ /* 0x003fe20003800000 */
.L_x_946:
[----:B------:R-:W-:Y:S02]  /*2b200*/  MOV R12, 0x4 ;  /* 0x00000004000c7802 */ /* 0x000fe40000000f00 */
[----:B------:R-:W-:-:S04]  /*2b210*/  SEL R7, R14, RZ, P2 ;  /* 0x000000ff0e077207 */ /* 0x000fc80001000000 */
[----:B------:R-:W-:-:S05]  /*2b220*/  IADD3 R7, R6, R7, RZ ;  /* 0x0000000706077210 */ /* 0x000fca0007ffe0ff */
[----:B------:R-:W-:-:S07]  /*2b230*/  IMAD.MOV.U32 R13, RZ, RZ, R7 ;  /* 0x000000ffff0d7224 */ /* 0x000fce00078e0007 */
[----:B------:R-:W-:Y:S05]  /*2b240*/  WARPSYNC.COLLECTIVE R15, `(.L_x_947) ;  /* 0x000000000f087348 */ /* 0x000fea0003c00000 */
[----:B------:R0:W1:Y:S02]  /*2b250*/  SHFL.UP P6, R14, R13, R12, R11 ;  /* 0x0400000c0d0e7389 */ /* 0x00006400000c000b */
[----:B01----:R-:W-:Y:S01]  /*2b260*/  ENDCOLLECTIVE ;  /* 0x000000000000791b */ /* 0x003fe20003800000 */
.L_x_947:
[----:B------:R-:W-:Y:S01]  /*2b270*/  IMAD.MOV.U32 R12, RZ, RZ, 0x8 ;  /* 0x00000008ff0c7424 */ /* 0x000fe200078e00ff */
[----:B------:R-:W-:-:S05]  /*2b280*/  SEL R2, R14, RZ, P3 ;  /* 0x000000ff0e027207 */ /* 0x000fca0001800000 */
[----:B------:R-:W-:-:S05]  /*2b290*/  IMAD.IADD R2, R7, 0x1, R2 ;  /* 0x0000000107027824 */ /* 0x000fca00078e0202 */
[----:B------:R-:W-:-:S07]  /*2b2a0*/  MOV R13, R2 ;  /* 0x00000002000d7202 */ /* 0x000fce0000000f00 */
[----:B------:R-:W-:Y:S05]  /*2b2b0*/  WARPSYNC.COLLECTIVE R15, `(.L_x_948) ;  /* 0x000000000f087348 */ /* 0x000fea0003c00000 */
[----:B------:R0:W1:Y:S02]  /*2b2c0*/  SHFL.UP P6, R14, R13, R12, R11 ;  /* 0x0400000c0d0e7389 */ /* 0x00006400000c000b */
[----:B01----:R-:W-:Y:S01]  /*2b2d0*/  ENDCOLLECTIVE ;  /* 0x000000000000791b */ /* 0x003fe20003800000 */
.L_x_948:
[----:B------:R-:W-:Y:S02]  /*2b2e0*/  MOV R12, 0x10 ;  /* 0x00000010000c7802 */ /* 0x000fe40000000f00 */
[----:B------:R-:W-:-:S04]  /*2b2f0*/  SEL R3, R14, RZ, P4 ;  /* 0x000000ff0e037207 */ /* 0x000fc80002000000 */
[----:B------:R-:W-:-:S05]  /*2b300*/  IADD3 R3, R2, R3, RZ ;  /* 0x0000000302037210 */ /* 0x000fca0007ffe0ff */
[----:B------:R-:W-:-:S07]  /*2b310*/  IMAD.MOV.U32 R13, RZ, RZ, R3 ;  /* 0x000000ffff0d7224 */ /* 0x000fce00078e0003 */
[----:B------:R-:W-:Y:S05]  /*2b320*/  WARPSYNC.COLLECTIVE R15, `(.L_x_949) ;  /* 0x000000000f087348 */ /* 0x000fea0003c00000 */
[----:B------:R0:W1:Y:S02]  /*2b330*/  SHFL.UP P6, R14, R13, R12, R11 ;  /* 0x0400000c0d0e7389 */ /* 0x00006400000c000b */
[----:B01----:R-:W-:Y:S01]  /*2b340*/  ENDCOLLECTIVE ;  /* 0x000000000000791b */ /* 0x003fe20003800000 */
.L_x_949:
[----:B------:R-:W-:Y:S01]  /*2b350*/  IMAD.MOV.U32 R12, RZ, RZ, 0x1f ;  /* 0x0000001fff0c7424 */ /* 0x000fe200078e00ff */
[----:B------:R-:W-:Y:S02]  /*2b360*/  MOV R11, 0x1f ;  /* 0x0000001f000b7802 */ /* 0x000fe40000000f00 */
[----:B------:R-:W-:-:S05]  /*2b370*/  SEL R2, R14, RZ, P5 ;  /* 0x000000ff0e027207 */ /* 0x000fca0002800000 */
[----:B------:R-:W-:-:S05]  /*2b380*/  IMAD.IADD R2, R3, 0x1, R2 ;  /* 0x0000000103027824 */ /* 0x000fca00078e0202 */
[----:B------:R-:W-:-:S07]  /*2b390*/  MOV R13, R2 ;  /* 0x00000002000d7202 */ /* 0x000fce0000000f00 */
[----:B------:R-:W-:Y:S05]  /*2b3a0*/  WARPSYNC.COLLECTIVE R15, `(.L_x_950) ;  /* 0x000000000f087348 */ /* 0x000fea0003c00000 */
[----:B------:R0:W1:Y:S02]  /*2b3b0*/  SHFL.IDX P6, R14, R13, R12, R11 ;  /* 0x0000000c0d0e7389 */ /* 0x00006400000c000b */
[----:B01----:R-:W-:Y:S01]  /*2b3c0*/  ENDCOLLECTIVE ;  /* 0x000000000000791b */ /* 0x003fe20003800000 */
.L_x_950:
[----:B------:R-:W-:Y:S05]  /*2b3d0*/  BRA `(.L_x_951) ;  /* 0xffffffb000207947 */ /* 0x000fea000383ffff */
.L_x_787:
[----:B------:R-:W-:Y:S01]  /*2b3e0*/  BSSY B0, `(.L_x_952) ;  /* 0x0000008000007945 */ /* 0x000fe20003800000 */
[----:B-----5:R-:W-:Y:S01]  /*2b3f0*/  IMAD.MOV.U32 R13, RZ, RZ, R4 ;  /* 0x000000ffff0d7224 */ /* 0x020fe200078e0004 */
[----:B------:R-:W-:Y:S01]  /*2b400*/  MOV R12, 0x1 ;  /* 0x00000001000c7802 */ /* 0x000fe20000000f00 */
[----:B------:R-:W-:Y:S01]  /*2b410*/  IMAD.MOV.U32 R11, RZ, RZ, RZ ;  /* 0x000000ffff0b7224 */ /* 0x000fe200078e00ff */
[----:B------:R-:W-:-:S07]  /*2b420*/  MOV R15, 0xffffffff ;  /* 0xffffffff000f7802 */ /* 0x000fce0000000f00 */
[----:B0-----:R-:W-:Y:S05]  /*2b430*/  WARPSYNC.COLLECTIVE R15, `(.L_x_953) ;  /* 0x000000000f087348 */ /* 0x001fea0003c00000 */
[----:B------:R1:W2:Y:S02]  /*2b440*/  SHFL.UP P6, R14, R13, R12, R11 ;  /* 0x0400000c0d0e7389 */ /* 0x0002a400000c000b */
[----:B012---:R-:W-:Y:S01]  /*2b450*/  ENDCOLLECTIVE ;  /* 0x000000000000791b */ /* 0x007fe20003800000 */
.L_x_953:
[----:B------:R-:W-:Y:S05]  /*2b460*/  BSYNC B0 ;  /* 0x0000000000007941 */ /* 0x000fea0003800000 */
.L_x_952:
[----:B------:R-:W-:Y:S01]  /*2b470*/  SEL R13, R14, RZ, P1 ;  /* 0x000000ff0e0d7207 */ /* 0x000fe20000800000 */
[----:B------:R-:W-:Y:S01]  /*2b480*/  IMAD.MOV.U32 R11, RZ, RZ, RZ ;  /* 0x000000ffff0b7224 */ /* 0x000fe200078e00ff */
[----:B------:R-:W-:Y:S02]  /*2b490*/  MOV R12, 0x2 ;  /* 0x00000002000c7802 */ /* 0x000fe40000000f00 */
[----:B------:R-:W-:Y:S01]  /*2b4a0*/  MOV R15, 0xffffffff ;  /* 0xffffffff000f7802 */ /* 0x000fe20000000f00 */
[----:B------:R-:W-:-:S07]  /*2b4b0*/  IMAD.IADD R13, R4, 0x1, R13 ;  /* 0x00000001040d7824 */ /* 0x000fce00078e020d */
[----:B------:R-:W-:Y:S05]  /*2b4c0*/  WARPSYNC.COLLECTIVE R15, `(.L_x_954) ;  /* 0x000000000f087348 */ /* 0x000fea0003c00000 */
[----:B------:R0:W1:Y:S02]  /*2b4d0*/  SHFL.UP P6, R14, R13, R12, R11 ;  /* 0x0400000c0d0e7389 */ /* 0x00006400000c000b */
[----:B01----:R-:W-:Y:S01]  /*2b4e0*/  ENDCOLLECTIVE ;  /* 0x000000000000791b */ /* 0x003fe20003800000 */
.L_x_954:
[----:B------:R-:W-:Y:S01]  /*2b4f0*/  IMAD.MOV.U32 R12, RZ, RZ, 0x4 ;  /* 0x00000004ff0c7424 */ /* 0x000fe200078e00ff */
[----:B------:R-:W-:-:S05]  /*2b500*/  SEL R0, R14, RZ, P2 ;  /* 0x000000ff0e007207 */ /* 0x000fca0001000000 */
[----:B------:R-:W-:-:S05]  /*2b510*/  IMAD.IADD R0, R13, 0x1, R0 ;  /* 0x000000010d007824 */ /* 0x000fca00078e0200 */
[----:B------:R-:W-:-:S07]  /*2b520*/  MOV R13, R0 ;  /* 0x00000000000d7202 */ /* 0x000fce0000000f00 */
[----:B------:R-:W-:Y:S05]  /*2b530*/  WARPSYNC.COLLECTIVE R15, `(.L_x_955) ;  /* 0x000000000f087348 */ /* 0x000fea0003c00000 */
[----:B------:R0:W1:Y:S02]  /*2b540*/  SHFL.UP P6, R14, R13, R12, R11 ;  /* 0x0400000c0d0e7389 */ /* 0x00006400000c000b */
[----:B01----:R-:W-:Y:S01]  /*2b550*/  ENDCOLLECTIVE ;  /* 0x000000000000791b */ /* 0x003fe20003800000 */
.L_x_955:
[----:B------:R-:W-:Y:S02]  /*2b560*/  MOV R12, 0x8 ;  /* 0x00000008000c7802 */ /* 0x000fe40000000f00 */
[----:B------:R-:W-:-:S04]  /*2b570*/  SEL R3, R14, RZ, P3 ;  /* 0x000000ff0e037207 */ /* 0x000fc80001800000 */
[----:B------:R-:W-:-:S05]  /*2b580*/  IADD3 R2, R0, R3, RZ ;  /* 0x0000000300027210 */ /* 0x000fca0007ffe0ff */
[----:B------:R-:W-:-:S07]  /*2b590*/  IMAD.MOV.U32 R13, RZ, RZ, R2 ;  /* 0x000000ffff0d7224 */ /* 0x000fce00078e0002 */
[----:B------:R-:W-:Y:S05]  /*2b5a0*/  WARPSYNC.COLLECTIVE R15, `(.L_x_956) ;  /* 0x000000000f087348 */ /* 0x000fea0003c00000 */
[----:B------:R0:W1:Y:S02]  /*2b5b0*/  SHFL.UP P6, R14, R13, R12, R11 ;  /* 0x0400000c0d0e7389 */ /* 0x00006400000c000b */
[----:B01----:R-:W-:Y:S01]  /*2b5c0*/  ENDCOLLECTIVE ;  /* 0x000000000000791b */ /* 0x003fe20003800000 */
.L_x_956:
[----:B------:R-:W-:Y:S01]  /*2b5d0*/  IMAD.MOV.U32 R12, RZ, RZ, 0x10 ;  /* 0x00000010ff0c7424 */ /* 0x000fe200078e00ff */
[----:B------:R-:W-:-:S05]  /*2b5e0*/  SEL R3, R14, RZ, P4 ;  /* 0x000000ff0e037207 */ /* 0x000fca0002000000 */
[----:B------:R-:W-:-:S05]  /*2b5f0*/  IMAD.IADD R3, R2, 0x1, R3 ;  /* 0x0000000102037824 */ /* 0x000fca00078e0203 */
[----:B------:R-:W-:-:S07]  /*2b600*/  MOV R13, R3 ;  /* 0x00000003000d7202 */ /* 0x000fce0000000f00 */
[----:B------:R-:W-:Y:S05]  /*2b610*/  WARPSYNC.COLLECTIVE R15, `(.L_x_957) ;  /* 0x000000000f087348 */ /* 0x000fea0003c00000 */
[----:B------:R0:W1:Y:S02]  /*2b620*/  SHFL.UP P6, R14, R13, R12, R11 ;  /* 0x0400000c0d0e7389 */ /* 0x00006400000c000b */
[----:B01----:R-:W-:Y:S01]  /*2b630*/  ENDCOLLECTIVE ;  /* 0x000000000000791b */ /* 0x003fe20003800000 */
.L_x_957:
[----:B------:R-:W-:Y:S01]  /*2b640*/  MOV R12, 0x1f ;  /* 0x0000001f000c7802 */ /* 0x000fe20000000f00 */
[----:B------:R-:W-:Y:S01]  /*2b650*/  IMAD.MOV.U32 R11, RZ, RZ, 0x1f ;  /* 0x0000001fff0b7424 */ /* 0x000fe200078e00ff */
[----:B------:R-:W-:-:S04]  /*2b660*/  SEL R2, R14, RZ, P5 ;  /* 0x000000ff0e027207 */ /* 0x000fc80002800000 */
[----:B------:R-:W-:-:S05]  /*2b670*/  IADD3 R2, R3, R2, RZ ;  /* 0x0000000203027210 */ /* 0x000fca0007ffe0ff */
[----:B------:R-:W-:-:S07]  /*2b680*/  IMAD.MOV.U32 R13, RZ, RZ, R2 ;  /* 0x000000ffff0d7224 */ /* 0x000fce00078e0002 */
[----:B------:R-:W-:Y:S05]  /*2b690*/  WARPSYNC.COLLECTIVE R15, `(.L_x_958) ;  /* 0x000000000f087348 */ /* 0x000fea0003c00000 */
[----:B------:R0:W1:Y:S02]  /*2b6a0*/  SHFL.IDX P6, R14, R13, R12, R11 ;  /* 0x0000000c0d0e7389 */ /* 0x00006400000c000b */
[----:B01----:R-:W-:Y:S01]  /*2b6b0*/  ENDCOLLECTIVE ;  /* 0x000000000000791b */ /* 0x003fe20003800000 */
.L_x_958:
[----:B------:R-:W-:Y:S05]  /*2b6c0*/  BRA `(.L_x_959) ;  /* 0xffffffb000047947 */ /* 0x000fea000383ffff */
.L_x_789:
[----:B------:R-:W-:Y:S01]  /*2b6d0*/  BSSY B0, `(.L_x_960) ;  /* 0x0000006000007945 */ /* 0x000fe20003800000 */
[----:B------:R-:W-:Y:S02]  /*2b6e0*/  PLOP3.LUT P6, PT, P6, PT, PT, 0x8, 0x0 ;  /* 0x000000000000781c */ /* 0x000fe400037ce170 */
[----:B------:R-:W-:-:S11]  /*2b6f0*/  MOV R15, 0xffffffff ;  /* 0xffffffff000f7802 */ /* 0x000fd60000000f00 */
[----:B0-----:R-:W-:Y:S05]  /*2b700*/  WARPSYNC.COLLECTIVE R15, `(.L_x_961) ;  /* 0x000000000f087348 */ /* 0x001fea0003c00000 */
[----:B------:R-:W-:Y:S01]  /*2b710*/  VOTE.ANY R14, PT, P6 ;  /* 0x00000000000e7806 */ /* 0x000fe200030e0100 */
[----:B0-----:R-:W-:Y:S06]  /*2b720*/  ENDCOLLECTIVE ;  /* 0x000000000000791b */ /* 0x001fec0003800000 */
.L_x_961:
[----:B------:R-:W-:Y:S05]  /*2b730*/  BSYNC B0 ;  /* 0x0000000000007941 */ /* 0x000fea0003800000 */
.L_x_960:
[----:B------:R-:W-:Y:S01]  /*2b740*/  IMAD.MOV.U32 R3, RZ, RZ, R14 ;  /* 0x000000ffff037224 */ /* 0x000fe200078e000e */
[----:B------:R-:W-:Y:S01]  /*2b750*/  MOV R13, R4 ;  /* 0x00000004000d7202 */ /* 0x000fe20000000f00 */
[----:B------:R-:W-:Y:S01]  /*2b760*/  IMAD.MOV.U32 R15, RZ, RZ, -0x1 ;  /* 0xffffffffff0f7424 */ /* 0x000fe200078e00ff */
[----:B------:R-:W-:Y:S01]  /*2b770*/  MOV R11, 0x1f ;  /* 0x0000001f000b7802 */ /* 0x000fe20000000f00 */
[----:B------:R-:W0:Y:S02]  /*2b780*/  POPC R0, R3 ;  /* 0x0000000300007309 */ /* 0x000e240000000000 */
[----:B0-----:R-:W-:-:S07]  /*2b790*/  IMAD.MOV.U32 R12, RZ, RZ, R0 ;  /* 0x000000ffff0c7224 */ /* 0x001fce00078e0000 */
[----:B------:R-:W-:Y:S05]  /*2b7a0*/  WARPSYNC.COLLECTIVE R15, `(.L_x_962) ;  /* 0x000000000f087348 */ /* 0x000fea0003c00000 */
[----:B------:R0:W1:Y:S02]  /*2b7b0*/  SHFL.IDX P6, R14, R13, R12, R11 ;  /* 0x0000000c0d0e7389 */ /* 0x00006400000c000b */
[----:B01----:R-:W-:Y:S01]  /*2b7c0*/  ENDCOLLECTIVE ;  /* 0x000000000000791b */ /* 0x003fe20003800000 */
.L_x_962:
[----:B------:R-:W-:Y:S01]  /*2b7d0*/  MOV R4, R14 ;  /* 0x0000000e00047202 */ /* 0x000fe20000000f00 */
[----:B------:R-:W-:Y:S06]  /*2b7e0*/  BRA `(.L_x_963) ;  /* 0xffffffac00f47947 */ /* 0x000fec000383ffff */
.L_x_791:
[----:B------:R-:W-:Y:S01]  /*2b7f0*/  BSSY B0, `(.L_x_964) ;  /* 0x0000007000007945 */ /* 0x000fe20003800000 */
[----:B------:R-:W-:Y:S01]  /*2b800*/  IMAD.MOV.U32 R13, RZ, RZ, R2 ;  /* 0x000000ffff0d7224 */ /* 0x000fe200078e0002 */
[----:B------:R-:W-:Y:S01]  /*2b810*/  MOV R11, 0x1f ;  /* 0x0000001f000b7802 */ /* 0x000fe20000000f00 */
[----:B------:R-:W-:-:S07]  /*2b820*/  IMAD.MOV.U32 R15, RZ, RZ, -0x1 ;  /* 0xffffffffff0f7424 */ /* 0x000fce00078e00ff */
[----:B012---:R-:W-:Y:S05]  /*2b830*/  WARPSYNC.COLLECTIVE R15, `(.L_x_965) ;  /* 0x000000000f087348 */ /* 0x007fea0003c00000 */
[----:B------:R3:W4:Y:S02]  /*2b840*/  SHFL.IDX P6, R14, R13, R12, R11 ;  /* 0x0000000c0d0e7389 */ /* 0x00072400000c000b */
[----:B01234-:R-:W-:Y:S01]  /*2b850*/  ENDCOLLECTIVE ;  /* 0x000000000000791b */ /* 0x01ffe20003800000 */
.L_x_965:
[----:B------:R-:W-:Y:S05]  /*2b860*/  BSYNC B0 ;  /* 0x0000000000007941 */ /* 0x000fea0003800000 */
.L_x_964:
[----:B------:R-:W-:Y:S05]  /*2b870*/  BRA `(.L_x_790) ;  /* 0xffffffac00ec7947 */ /* 0x000fea000383ffff */
.L_x_795:
[----:B0-----:R0:W1:Y:S02]  /*2b880*/  SYNCS.PHASECHK.TRANS64.TRYWAIT P0, [R5+URZ+0x38820], R0 ;  /* 0x03882000050075a7 */ /* 0x001064000800017f */
[----:B-1----:R-:W-:Y:S05]  /*2b890*/  @!P0 NANOSLEEP.SYNCS 0x989680 ;  /* 0x009896800000895d */ /* 0x002fea0003900000 */
[----:B------:R-:W1:Y:S02]  /*2b8a0*/  @!P0 SYNCS.PHASECHK.TRANS64 P0, [R5+URZ+0x38820], R0 ;  /* 0x03882000050085a7 */ /* 0x000e64000800007f */
[----:B-1----:R-:W-:Y:S05]  /*2b8b0*/  @!P0 BRA `(.L_x_795) ;  /* 0xfffffffc00f08947 */ /* 0x002fea000383ffff */
[----:B------:R-:W-:Y:S05]  /*2b8c0*/  BRA `(.L_x_966) ;  /* 0xffffffb000d87947 */ /* 0x000fea000383ffff */
.L_x_796:
[----:B------:R-:W1:Y:S01]  /*2b8d0*/  S2R R2, SR_TID.X ;  /* 0x0000000000027919 */ /* 0x000e620000002100 */
[----:B------:R-:W-:Y:S01]  /*2b8e0*/  BSSY B0, `(.L_x_967) ;  /* 0x000000a000007945 */ /* 0x000fe20003800000 */
[----:B------:R-:W-:Y:S01]  /*2b8f0*/  IMAD.MOV.U32 R12, RZ, RZ, RZ ;  /* 0x000000ffff0c7224 */ /* 0x000fe200078e00ff */
[----:B------:R-:W-:Y:S01]  /*2b900*/  MOV R11, 0x1f ;  /* 0x0000001f000b7802 */ /* 0x000fe20000000f00 */
[----:B------:R-:W-:Y:S01]  /*2b910*/  IMAD.MOV.U32 R15, RZ, RZ, -0x1 ;  /* 0xffffffffff0f7424 */ /* 0x000fe200078e00ff */
[----:B-1----:R-:W-:-:S04]  /*2b920*/  SHF.R.U32.HI R2, RZ, 0x5, R2 ;  /* 0x00000005ff027819 */ /* 0x002fc80000011602 */
[----:B------:R-:W-:-:S04]  /*2b930*/  LOP3.LUT R2, R2, 0x3, RZ, 0xc0, !PT ;  /* 0x0000000302027812 */ /* 0x000fc800078ec0ff */
[----:B------:R-:W-:-:S07]  /*2b940*/  MOV R13, R2 ;  /* 0x00000002000d7202 */ /* 0x000fce0000000f00 */
[----:B0-2---:R-:W-:Y:S05]  /*2b950*/  WARPSYNC.COLLECTIVE R15, `(.L_x_968) ;  /* 0x000000000f087348 */ /* 0x005fea0003c00000 */
[----:B------:R1:W3:Y:S02]  /*2b960*/  SHFL.IDX P6, R14, R13, R12, R11 ;  /* 0x0000000c0d0e7389 */ /* 0x0002e400000c000b */
[----:B0123--:R-:W-:Y:S01]  /*2b970*/  ENDCOLLECTIVE ;  /* 0x000000000000791b */ /* 0x00ffe20003800000 */
.L_x_968:
[----:B------:R-:W-:Y:S05]  /*2b980*/  BSYNC B0 ;  /* 0x0000000000007941 */ /* 0x000fea0003800000 */
.L_x_967:
[----:B------:R-:W-:Y:S05]  /*2b990*/  BRA `(.L_x_969) ;  /* 0xffffffb000c07947 */ /* 0x000fea000383ffff */
.L_x_797:
[----:B------:R-:W-:Y:S01]  /*2b9a0*/  BSSY B0, `(.L_x_970) ;  /* 0x0000006000007945 */ /* 0x000fe20003800000 */
[----:B------:R-:W-:-:S07]  /*2b9b0*/  MOV R15, 0xffffffff ;  /* 0xffffffff000f7802 */ /* 0x000fce0000000f00 */
[----:B0-2---:R-:W-:Y:S05]  /*2b9c0*/  WARPSYNC.COLLECTIVE R15, `(.L_x_971) ;  /* 0x000000000f0c7348 */ /* 0x005fea0003c00000 */
[----:B------:R-:W-:Y:S02]  /*2b9d0*/  ELECT P6, UR62, PT ;  /* 0x00000000003e782f */ /* 0x000fe400038c0000 */
[----:B------:R-:W-:Y:S01]  /*2b9e0*/  MOV R14, UR62 ;  /* 0x0000003e000e7c02 */ /* 0x000fe20008000f00 */
[----:B0-2---:R-:W-:Y:S10]  /*2b9f0*/  ENDCOLLECTIVE ;  /* 0x000000000000791b */ /* 0x005ff40003800000 */
.L_x_971:
[----:B------:R-:W-:Y:S05]  /*2ba00*/  BSYNC B0 ;  /* 0x0000000000007941 */ /* 0x000fea0003800000 */
.L_x_970:
[----:B------:R-:W-:Y:S05]  /*2ba10*/  BRA `(.L_x_972) ;  /* 0xffffffb000b47947 */ /* 0x000fea000383ffff */
.L_x_799:
[----:B0-----:R0:W1:Y:S02]  /*2ba20*/  SYNCS.PHASECHK.TRANS64.TRYWAIT P1, [R3+URZ+0x38840], R2 ;  /* 0x03884002030075a7 */ /* 0x001064000802017f */
[----:B-1----:R-:W-:Y:S05]  /*2ba30*/  @!P1 NANOSLEEP.SYNCS 0x989680 ;  /* 0x009896800000995d */ /* 0x002fea0003900000 */
[----:B------:R-:W1:Y:S02]  /*2ba40*/  @!P1 SYNCS.PHASECHK.TRANS64 P1, [R3+URZ+0x38840], R2 ;  /* 0x03884002030095a7 */ /* 0x000e64000802007f */
[----:B-1----:R-:W-:Y:S05]  /*2ba50*/  @!P1 BRA `(.L_x_799) ;  /* 0xfffffffc00f09947 */ /* 0x002fea000383ffff */
[----:B------:R-:W-:Y:S05]  /*2ba60*/  BRA `(.L_x_973) ;  /* 0xffffffb000d47947 */ /* 0x000fea000383ffff */
.L_x_801:
[----:B-1----:R1:W3:Y:S02]  /*2ba70*/  SYNCS.PHASECHK.TRANS64.TRYWAIT P1, [R27+URZ+0x38840], R0 ;  /* 0x038840001b0075a7 */ /* 0x0022e4000802017f */
[----:B---3--:R-:W-:Y:S05]  /*2ba80*/  @!P1 NANOSLEEP.SYNCS 0x989680 ;  /* 0x009896800000995d */ /* 0x008fea0003900000 */
[----:B------:R-:W3:Y:S02]  /*2ba90*/  @!P1 SYNCS.PHASECHK.TRANS64 P1, [R27+URZ+0x38840], R0 ;  /* 0x038840001b0095a7 */ /* 0x000ee4000802007f */
[----:B---3--:R-:W-:Y:S05]  /*2baa0*/  @!P1 BRA `(.L_x_801) ;  /* 0xfffffffc00f09947 */ /* 0x008fea000383ffff */
[----:B------:R-:W-:Y:S05]  /*2bab0*/  BRA `(.L_x_974) ;  /* 0xffffffb000e07947 */ /* 0x000fea000383ffff */
.L_x_803:
[----:B---3--:R3:W4:Y:S02]  /*2bac0*/  SYNCS.PHASECHK.TRANS64.TRYWAIT P1, [R3+URZ+0x38860], R2 ;  /* 0x03886002030075a7 */ /* 0x008724000802017f */
[----:B----4-:R-:W-:Y:S05]  /*2bad0*/  @!P1 NANOSLEEP.SYNCS 0x989680 ;  /* 0x009896800000995d */ /* 0x010fea0003900000 */
[----:B------:R-:W4:Y:S02]  /*2bae0*/  @!P1 SYNCS.PHASECHK.TRANS64 P1, [R3+URZ+0x38860], R2 ;  /* 0x03886002030095a7 */ /* 0x000f24000802007f */
[----:B----4-:R-:W-:Y:S05]  /*2baf0*/  @!P1 BRA `(.L_x_803) ;  /* 0xfffffffc00f09947 */ /* 0x010fea000383ffff */
[----:B------:R-:W-:Y:S05]  /*2bb00*/  BRA `(.L_x_975) ;  /* 0xffffffb000dc7947 */ /* 0x000fea000383ffff */
.L_x_976:
        /* <DEDUP_REMOVED lines=15> */
.L_x_15838:


//--------------------- .text._ZN7cutlass13device_kernelIN5flash11enable_sm90INS1_16FlashAttnFwdSm90INS1_25CollectiveMainloopFwdSm90ILi2EN4cute5tupleIJNS5_1CILi1EEES8_S8_EEENS6_IJNS7_ILi128EEENS7_ILi64EEENS7_ILi256EEEEEELi256ENS_6half_tEfNS_4arch4Sm90ELb0ELb1ELb0ELb0ELb1ELb0ELb0ELb1ELb1ELb1ELb0ELb0EEENS1_21CollectiveEpilogueFwdINS6_IJSA_SC_SB_EEES9_SE_SG_Li256ELb0ELb1ELb0ELb0EEENS1_30DynamicPersistentTileSchedulerILi256ELi128ELb0ELb1ELb1EEEEEEEEEvNT_6ParamsE --------------------------
	.section	.text._ZN7cutlass13device_kernelIN5flash11enable_sm90INS1_16FlashAttnFwdSm90INS1_25CollectiveMainloopFwdSm90ILi2EN4cute5tupleIJNS5_1CILi1EEES8_S8_EEENS6_IJNS7_ILi128EEENS7_ILi64EEENS7_ILi256EEEEEELi256ENS_6half_tEfNS_4arch4Sm90ELb0ELb1ELb0ELb0ELb1ELb0ELb0ELb1ELb1ELb1ELb0ELb0EEENS1_21CollectiveEpilogueFwdINS6_IJSA_SC_SB_EEES9_SE_SG_Li256ELb0ELb1ELb0ELb0EEENS1_30DynamicPersistentTileSchedulerILi256ELi128ELb0ELb1ELb1EEEEEEEEEvNT_6ParamsE,"ax",@progbits
	.align	128
.text._ZN7cutlass13device_kernelIN5flash11enable_sm90INS1_16FlashAttnFwdSm90INS1_25CollectiveMainloopFwdSm90ILi2EN4cute5tupleIJNS5_1CILi1EEES8_S8_EEENS6_IJNS7_ILi128EEENS7_ILi64EEENS7_ILi256EEEEEELi256ENS_6half_tEfNS_4arch4Sm90ELb0ELb1ELb0ELb0ELb1ELb0ELb0ELb1ELb1ELb1ELb0ELb0EEENS1_21CollectiveEpilogueFwdINS6_IJSA_SC_SB_EEES9_SE_SG_Li256ELb0ELb1ELb0ELb0EEENS1_30DynamicPersistentTileSchedulerILi256ELi128ELb0ELb1ELb1EEEEEEEEEvNT_6ParamsE:
        .type           _ZN7cutlass13device_kernelIN5flash11enable_sm90INS1_16FlashAttnFwdSm90INS1_25CollectiveMainloopFwdSm90ILi2EN4cute5tupleIJNS5_1CILi1EEES8_S8_EEENS6_IJNS7_ILi128EEENS7_ILi64EEENS7_ILi256EEEEEELi256ENS_6half_tEfNS_4arch4Sm90ELb0ELb1ELb0ELb0ELb1ELb0ELb0ELb1ELb1ELb1ELb0ELb0EEENS1_21CollectiveEpilogueFwdINS6_IJSA_SC_SB_EEES9_SE_SG_Li256ELb0ELb1ELb0ELb0EEENS1_30DynamicPersistentTileSchedulerILi256ELi128ELb0ELb1ELb1EEEEEEEEEvNT_6ParamsE,@function
        .size           _ZN7cutlass13device_kernelIN5flash11enable_sm90INS1_16FlashAttnFwdSm90INS1_25CollectiveMainloopFwdSm90ILi2EN4cute5tupleIJNS5_1CILi1EEES8_S8_EEENS6_IJNS7_ILi128EEENS7_ILi64EEENS7_ILi256EEEEEELi256ENS_6half_tEfNS_4arch4Sm90ELb0ELb1ELb0ELb0ELb1ELb0ELb0ELb1ELb1ELb1ELb0ELb0EEENS1_21CollectiveEpilogueFwdINS6_IJSA_SC_SB_EEES9_SE_SG_Li256ELb0ELb1ELb0ELb0EEENS1_30DynamicPersistentTileSchedulerILi256ELi128ELb0ELb1ELb1EEEEEEEEEvNT_6ParamsE,(.L_x_15839 - _ZN7cutlass13device_kernelIN5flash11enable_sm90INS1_16FlashAttnFwdSm90INS1_25CollectiveMainloopFwdSm90ILi2EN4cute5tupleIJNS5_1CILi1EEES8_S8_EEENS6_IJNS7_ILi128EEENS7_ILi64EEENS7_ILi256EEEEEELi256ENS_6half_tEfNS_4arch4Sm90ELb0ELb1ELb0ELb0ELb1ELb0ELb0ELb1ELb1ELb1ELb0ELb0EEENS1_21CollectiveEpilogueFwdINS6_IJSA_SC_SB_EEES9_SE_SG_Li256ELb0ELb1ELb0ELb0EEENS1_30DynamicPersistentTileSchedulerILi256ELi128ELb0ELb1ELb1EEEEEEEEEvNT_6ParamsE)
        .other          _ZN7cutlass13device_kernelIN5flash11enable_sm90INS1_16FlashAttnFwdSm90INS1_25CollectiveMainloopFwdSm90ILi2EN4cute5tupleIJNS5_1CILi1EEES8_S8_EEENS6_IJNS7_ILi128EEENS7_ILi64EEENS7_ILi256EEEEEELi256ENS_6half_tEfNS_4arch4Sm90ELb0ELb1ELb0ELb0ELb1ELb0ELb0ELb1ELb1ELb1ELb0ELb0EEENS1_21CollectiveEpilogueFwdINS6_IJSA_SC_SB_EEES9_SE_SG_Li256ELb0ELb1ELb0ELb0EEENS1_30DynamicPersistentTileSchedulerILi256ELi128ELb0ELb1ELb1EEEEEEEEEvNT_6ParamsE,@"STO_CUDA_ENTRY STV_DEFAULT"
_ZN7cutlass13device_kernelIN5flash11enable_sm90INS1_16FlashAttnFwdSm90INS1_25CollectiveMainloopFwdSm90ILi2EN4cute5tupleIJNS5_1CILi1EEES8_S8_EEENS6_IJNS7_ILi128EEENS7_ILi64EEENS7_ILi256EEEEEELi256ENS_6half_tEfNS_4arch4Sm90ELb0ELb1ELb0ELb0ELb1ELb0ELb0ELb1ELb1ELb1ELb0ELb0EEENS1_21CollectiveEpilogueFwdINS6_IJSA_SC_SB_EEES9_SE_SG_Li256ELb0ELb1ELb0ELb0EEENS1_30DynamicPersistentTileSchedulerILi256ELi128ELb0ELb1ELb1EEEEEEEEEvNT_6ParamsE:
        /* <DEDUP_REMOVED lines=45> */
.L_x_977:
        /* <DEDUP_REMOVED lines=22> */
.L_x_978:
        /* <DEDUP_REMOVED lines=18> */
.L_x_979:
        /* <DEDUP_REMOVED lines=22> */
.L_x_980:
        /* <DEDUP_REMOVED lines=23> */
.L_x_981:
        /* <DEDUP_REMOVED lines=10> */
.L_x_983:
[----:B------:R-:W-:-:S08]  /*08c0*/  NOP ;  /* 0x0000000000007918 */ /* 0x000fd00000000000 */
[----:B------:R-:W1:Y:S02]  /*08d0*/  USETMAXREG.TRY_ALLOC.CTAPOOL UP0, 0xe8 ;  /* 0x000000e8000079c8 */ /* 0x000e640008000600 */
[----:B-1----:R-:W-:-:S13]  /*08e0*/  PLOP3.LUT P0, PT, PT, PT, UP0, 0x80, 0x0 ;  /* 0x000000000000781c */ /* 0x002fda0003f0f008 */
[----:B------:R-:W-:Y:S05]  /*08f0*/  @!P0 BRA `(.L_x_983) ;  /* 0xfffffffc00f08947 */ /* 0x000fea000383ffff */
[----:B------:R-:W1:Y:S08]  /*0900*/  S2UR UR4, SR_CTAID.X ;  /* 0x00000000000479c3 */ /* 0x000e700000002500 */
[----:B------:R-:W-:Y:S08]  /*0910*/  BAR.ARV 0x4, 0x180 ;  /* 0x0106000000007b1d */ /* 0x000ff00000002000 */
[----:B------:R-:W1:Y:S08]  /*0920*/  LDC R0, c[0x0][0xc38] ;  /* 0x00030e00ff007b82 */ /* 0x000e700000000800 */
[----:B------:R-:W-:Y:S06]  /*0930*/  BAR.ARV 0x8, 0x180 ;  /* 0x0206000000007b1d */ /* 0x000fec0000002000 */
[----:B-1----:R-:W-:-:S13]  /*0940*/  ISETP.LE.AND P0, PT, R0, UR4, PT ;  /* 0x0000000400007c0c */ /* 0x002fda000bf03270 */
[----:B------:R-:W-:Y:S05]  /*0950*/  @P0 EXIT ;  /* 0x000000000000094d */ /* 0x000fea0003800000 */
[----:B0-----:R-:W2:Y:S01]  /*0960*/  LDL R2, [R1+0x4] ;  /* 0x0000040001027983 */ /* 0x001ea20000100800 */
[----:B------:R-:W-:Y:S01]  /*0970*/  VIADD R218, R5, 0xffffff80 ;  /* 0xffffff8005da7836 */ /* 0x000fe20000000000 */
[----:B------:R-:W-:Y:S01]  /*0980*/  UMOV UR38, URZ ;  /* 0x0000003f00267c82 */ /* 0x000fe20008000000 */
[----:B------:R-:W-:-:S03]  /*0990*/  UMOV UR39, URZ ;  /* 0x0000003f00277c82 */ /* 0x000fc60008000000 */
[----:B------:R-:W-:-:S04]  /*09a0*/  SHF.R.S32.HI R3, RZ, 0x1f, R218 ;  /* 0x0000001fff037819 */ /* 0x000fc800000114da */
[CC--:B------:R-:W-:Y:S02]  /*09b0*/  LEA.HI R5, R3.reuse, R218.reuse, RZ, 0x7 ;  /* 0x000000da03057211 */ /* 0x0c0fe400078f38ff */
[----:B------:R-:W-:Y:S02]  /*09c0*/  LEA.HI R0, R3, R218, RZ, 0x4 ;  /* 0x000000da03007211 */ /* 0x000fe400078f20ff */
[----:B------:R-:W-:Y:S02]  /*09d0*/  LOP3.LUT R209, R5, 0xffffff80, RZ, 0xc0, !PT ;  /* 0xffffff8005d17812 */ /* 0x000fe400078ec0ff */
[----:B------:R-:W-:Y:S02]  /*09e0*/  SHF.R.S32.HI R9, RZ, 0x4, R0 ;  /* 0x00000004ff097819 */ /* 0x000fe40000011400 */
[----:B------:R-:W-:Y:S01]  /*09f0*/  LOP3.LUT R7, R0, 0x3fffff0, RZ, 0xc0, !PT ;  /* 0x03fffff000077812 */ /* 0x000fe200078ec0ff */
[----:B------:R-:W-:Y:S01]  /*0a00*/  IMAD.IADD R209, R218, 0x1, -R209 ;  /* 0x00000001dad17824 */ /* 0x000fe200078e0ad1 */
[----:B------:R-:W-:-:S02]  /*0a10*/  LEA.HI R0, R0, R9, RZ, 0x1 ;  /* 0x0000000900007211 */ /* 0x000fc400078f08ff */
[----:B------:R-:W-:Y:S01]  /*0a20*/  LEA.HI R10, R3, R218, RZ, 0x2 ;  /* 0x000000da030a7211 */ /* 0x000fe200078f10ff */
[----:B------:R-:W-:Y:S01]  /*0a30*/  IMAD.IADD R7, R218, 0x1, -R7 ;  /* 0x00000001da077824 */ /* 0x000fe200078e0a07 */
[----:B------:R-:W-:Y:S02]  /*0a40*/  SHF.R.S32.HI R4, RZ, 0x1f, R209 ;  /* 0x0000001fff047819 */ /* 0x000fe400000114d1 */
[----:B------:R-:W-:Y:S02]  /*0a50*/  LOP3.LUT R0, R0, 0x1ffffffe, RZ, 0xc0, !PT ;  /* 0x1ffffffe00007812 */ /* 0x000fe400078ec0ff */
[----:B------:R-:W-:Y:S02]  /*0a60*/  LEA.HI R6, R4, R209, RZ, 0x2 ;  /* 0x000000d104067211 */ /* 0x000fe400078f10ff */
[----:B------:R-:W-:Y:S01]  /*0a70*/  SHF.R.S32.HI R210, RZ, 0x7, R5 ;  /* 0x00000007ffd27819 */ /* 0x000fe20000011405 */
[----:B------:R-:W-:Y:S01]  /*0a80*/  IMAD.IADD R0, R9, 0x1, -R0 ;  /* 0x0000000109007824 */ /* 0x000fe200078e0a00 */
[----:B------:R-:W-:-:S02]  /*0a90*/  SHF.R.S32.HI R8, RZ, 0x2, R6 ;  /* 0x00000002ff087819 */ /* 0x000fc40000011406 */
[----:B------:R-:W-:Y:S02]  /*0aa0*/  SHF.R.S32.HI R11, RZ, 0x1f, R6 ;  /* 0x0000001fff0b7819 */ /* 0x000fe40000011406 */
[----:B------:R-:W-:Y:S02]  /*0ab0*/  LOP3.LUT R9, R10, 0xfffffffc, RZ, 0xc0, !PT ;  /* 0xfffffffc0a097812 */ /* 0x000fe400078ec0ff */
[----:B------:R-:W-:Y:S02]  /*0ac0*/  LEA.HI R11, R11, R8, RZ, 0x3 ;  /* 0x000000080b0b7211 */ /* 0x000fe400078f18ff */
[----:B------:R-:W-:Y:S02]  /*0ad0*/  LEA.HI R5, R5, R210, RZ, 0x1 ;  /* 0x000000d205057211 */ /* 0x000fe400078f08ff */
[----:B------:R-:W-:Y:S02]  /*0ae0*/  LOP3.LUT R11, R11, 0xfffffff8, RZ, 0xc0, !PT ;  /* 0xfffffff80b0b7812 */ /* 0x000fe400078ec0ff */
[----:B------:R-:W-:-:S02]  /*0af0*/  LEA.HI R4, R4, R209, RZ, 0x5 ;  /* 0x000000d104047211 */ /* 0x000fc400078f28ff */
[----:B------:R-:W-:Y:S01]  /*0b00*/  LOP3.LUT R6, R6, 0x7ffffffc, RZ, 0xc0, !PT ;  /* 0x7ffffffc06067812 */ /* 0x000fe200078ec0ff */
[----:B------:R-:W-:Y:S01]  /*0b10*/  IMAD.IADD R11, R8, 0x1, -R11 ;  /* 0x00000001080b7824 */ /* 0x000fe200078e0a0b */
[----:B------:R-:W-:-:S03]  /*0b20*/  SHF.R.S32.HI R4, RZ, 0x5, R4 ;  /* 0x00000005ff047819 */ /* 0x000fc60000011404 */
[----:B------:R-:W-:Y:S02]  /*0b30*/  IMAD.IADD R19, R209, 0x1, -R6 ;  /* 0x00000001d1137824 */ /* 0x000fe400078e0a06 */
[----:B------:R-:W-:Y:S01]  /*0b40*/  IMAD R4, R4, 0x10, R11 ;  /* 0x0000001004047824 */ /* 0x000fe200078e020b */
[----:B--2---:R-:W-:Y:S02]  /*0b50*/  R2UR UR5, R2 ;  /* 0x00000000020572ca */ /* 0x004fe400000e0000 */
[CC--:B------:R-:W-:Y:S02]  /*0b60*/  LEA.HI R2, R3.reuse, R218.reuse, RZ, 0x5 ;  /* 0x000000da03027211 */ /* 0x0c0fe400078f28ff */
[----:B------:R-:W-:-:S03]  /*0b70*/  LEA.HI R3, R3, R218, RZ, 0x3 ;  /* 0x000000da03037211 */ /* 0x000fc600078f18ff */
[----:B------:R-:W-:Y:S01]  /*0b80*/  IMAD.SHL.U32 R2, R2, 0x20, RZ ;  /* 0x0000002002027824 */ /* 0x000fe200078e00ff */
[----:B------:R-:W-:-:S04]  /*0b90*/  SHF.R.S32.HI R207, RZ, 0x3, R3 ;  /* 0x00000003ffcf7819 */ /* 0x000fc80000011403 */
[----:B------:R-:W-:Y:S01]  /*0ba0*/  LOP3.LUT R2, R2, 0xfffffc00, RZ, 0xc0, !PT ;  /* 0xfffffc0002027812 */ /* 0x000fe200078ec0ff */
[----:B------:R-:W-:-:S03]  /*0bb0*/  ULOP3.LUT UR6, UR5, 0x1, URZ, 0xfc, !UPT ;  /* 0x0000000105067892 */ /* 0x000fc6000f8efc3f */
[----:B------:R-:W-:Y:S01]  /*0bc0*/  UMOV UR5, URZ ;  /* 0x0000003f00057c82 */ /* 0x000fe20008000000 */
[----:B------:R-:W-:Y:S02]  /*0bd0*/  IMAD R7, R7, 0x40, R2 ;  /* 0x0000004007077824 */ /* 0x000fe400078e0202 */
[----:B------:R-:W-:Y:S01]  /*0be0*/  IMAD.IADD R2, R218, 0x1, -R9 ;  /* 0x00000001da027824 */ /* 0x000fe200078e0a09 */
[----:B------:R-:W-:Y:S01]  /*0bf0*/  LOP3.LUT R9, R5, 0x3fffffe, RZ, 0xc0, !PT ;  /* 0x03fffffe05097812 */ /* 0x000fe200078ec0ff */
[----:B------:R-:W-:Y:S01]  /*0c00*/  IMAD R212, R0, 0x8, R7 ;  /* 0x0000000800d47824 */ /* 0x000fe200078e0207 */
[----:B------:R-:W-:Y:S01]  /*0c10*/  LOP3.LUT R5, R3, 0xfffffff8, RZ, 0xc0, !PT ;  /* 0xfffffff803057812 */ /* 0x000fe200078ec0ff */
[----:B------:R-:W-:Y:S01]  /*0c20*/  IMAD.U32 R213, RZ, RZ, UR6 ;  /* 0x00000006ffd57e24 */ /* 0x000fe2000f8e00ff */
[----:B------:R-:W-:Y:S01]  /*0c30*/  LEA.HI R8, R2, R2, RZ, 0x1 ;  /* 0x0000000202087211 */ /* 0x000fe200078f08ff */
[----:B------:R-:W-:Y:S02]  /*0c40*/  IMAD.IADD R9, R210, 0x1, -R9 ;  /* 0x00000001d2097824 */ /* 0x000fe400078e0a09 */
[----:B------:R-:W-:Y:S01]  /*0c50*/  IMAD.IADD R204, R218, 0x1, -R5 ;  /* 0x00000001dacc7824 */ /* 0x000fe200078e0a05 */
[----:B------:R-:W-:Y:S01]  /*0c60*/  LOP3.LUT R11, R8, 0x1ffffffe, RZ, 0xc0, !PT ;  /* 0x1ffffffe080b7812 */ /* 0x000fe200078ec0ff */
[----:B------:R-:W-:-:S02]  /*0c70*/  IMAD R211, R9, 0x40, R4 ;  /* 0x0000004009d37824 */ /* 0x000fc400078e0204 */
[----:B------:R-:W-:Y:S02]  /*0c80*/  IMAD.SHL.U32 R22, R204, 0x8, RZ ;  /* 0x00000008cc167824 */ /* 0x000fe400078e00ff */
[----:B------:R-:W-:Y:S02]  /*0c90*/  IMAD.IADD R2, R2, 0x1, -R11 ;  /* 0x0000000102027824 */ /* 0x000fe400078e0a0b */
[C---:B------:R-:W-:Y:S01]  /*0ca0*/  VIADD R201, R22.reuse, 0x80 ;  /* 0x0000008016c97836 */ /* 0x040fe20000000000 */
[C---:B------:R-:W-:Y:S01]  /*0cb0*/  IADD3 R202, R22.reuse, 0x40, RZ ;  /* 0x0000004016ca7810 */ /* 0x040fe20007ffe0ff */
[----:B------:R-:W-:Y:S01]  /*0cc0*/  VIADD R203, R22, 0xc0 ;  /* 0x000000c016cb7836 */ /* 0x000fe20000000000 */
[----:B------:R-:W-:Y:S01]  /*0cd0*/  SHF.R.S32.HI R217, RZ, 0x1f, R22 ;  /* 0x0000001fffd97819 */ /* 0x000fe20000011416 */
[----:B------:R-:W-:Y:S01]  /*0ce0*/  IMAD.U32 R208, RZ, RZ, UR5 ;  /* 0x00000005ffd07e24 */ /* 0x000fe2000f8e00ff */
[----:B------:R-:W-:Y:S01]  /*0cf0*/  SHF.R.S32.HI R216, RZ, 0x1f, R202 ;  /* 0x0000001fffd87819 */ /* 0x000fe200000114ca */
[----:B------:R-:W-:Y:S01]  /*0d00*/  IMAD R23, R2, 0x8, R211 ;  /* 0x0000000802177824 */ /* 0x000fe200078e02d3 */
[----:B------:R-:W-:-:S02]  /*0d10*/  SHF.R.S32.HI R215, RZ, 0x1f, R201 ;  /* 0x0000001fffd77819 */ /* 0x000fc400000114c9 */
[----:B------:R-:W-:-:S07]  /*0d20*/  SHF.R.S32.HI R214, RZ, 0x1f, R203 ;  /* 0x0000001fffd67819 */ /* 0x000fce00000114cb */
.L_x_1088:
[----:B------:R-:W-:Y:S01]  /*0d30*/  ULDC UR5, c[0x0][0xc60] ;  /* 0x0003180000057ab9 */ /* 0x000fe20000000800 */
[----:B------:R-:W-:Y:S01]  /*0d40*/  UMOV UR8, UR4 ;  /* 0x0000000400087c82 */ /* 0x000fe20008000000 */
[----:B------:R-:W-:-:S11]  /*0d50*/  UISETP.NE.AND UP0, UPT, UR5, 0x1, UPT ;  /* 0x000000010500788c */ /* 0x000fd6000bf05270 */
[----:B------:R-:W-:Y:S01]  /*0d60*/  @UP0 ULDC UR6, c[0x0][0xc64] ;  /* 0x0003190000060ab9 */ /* 0x000fe20000000800 */
[----:B------:R-:W-:Y:S01]  /*0d70*/  @UP0 ULDC UR9, c[0x0][0xc68] ;  /* 0x00031a0000090ab9 */ /* 0x000fe20000000800 */
[----:B------:R-:W-:-:S04]  /*0d80*/  UIMAD.WIDE.U32 UR6, UR4, UR6, URZ ;  /* 0x00000006040672a5 */ /* 0x000fc8000f8e003f */
[----:B------:R-:W-:-:S03]  /*0d90*/  @UP0 USHF.R.U32.HI UR8, URZ, UR9, UR7 ;  /* 0x000000093f080299 */ /* 0x000fc60008011607 */
[----:B------:R-:W-:Y:S02]  /*0da0*/  ULDC UR6, c[0x0][0xc78] ;  /* 0x00031e0000067ab9 */ /* 0x000fe40000000800 */
[----:B------:R-:W-:Y:S02]  /*0db0*/  UISETP.GE.AND UP0, UPT, UR8, UR6, UPT ;  /* 0x000000060800728c */ /* 0x000fe4000bf06270 */
[----:B------:R-:W-:-:S04]  /*0dc0*/  UIADD3 UR6, -UR8, URZ, URZ ;  /* 0x0000003f08067290 */ /* 0x000fc8000fffe13f */
[----:B------:R-:W-:Y:S01]  /*0dd0*/  PLOP3.LUT P0, PT, PT, PT, UP0, 0x80, 0x0 ;  /* 0x000000000000781c */ /* 0x000fe20003f0f008 */
[----:B------:R-:W-:-:S12]  /*0de0*/  UIMAD UR9, UR5, UR6, UR4 ;  /* 0x00000006050972a4 */ /* 0x000fd8000f8e0204 */
[----:B01234-:R-:W-:Y:S05]  /*0df0*/  @!P0 BRA `(.L_x_984) ;  /* 0x0000000000208947 */ /* 0x01ffea0003800000 */
[----:B------:R-:W-:Y:S01]  /*0e00*/  ULDC UR7, c[0x0][0xc6c] ;  /* 0x00031b0000077ab9 */ /* 0x000fe20000000800 */
[----:B------:R-:W-:Y:S01]  /*0e10*/  UMOV UR6, UR9 ;  /* 0x0000000900067c82 */ /* 0x000fe20008000000 */
[----:B------:R-:W-:-:S11]  /*0e20*/  UISETP.NE.AND UP0, UPT, UR7, 0x1, UPT ;  /* 0x000000010700788c */ /* 0x000fd6000bf05270 */
[----:B------:R-:W-:Y:S02]  /*0e30*/  @UP0 ULDC.64 UR10, c[0x0][0xc70] ;  /* 0x00031c00000a0ab9 */ /* 0x000fe40000000a00 */
[----:B------:R-:W-:-:S04]  /*0e40*/  UIMAD.WIDE.U32 UR4, UR9, UR10, URZ ;  /* 0x0000000a090472a5 */ /* 0x000fc8000f8e003f */
[----:B------:R-:W-:-:S04]  /*0e50*/  @UP0 USHF.R.U32.HI UR6, URZ, UR11, UR5 ;  /* 0x0000000b3f060299 */ /* 0x000fc80008011605 */
[----:B------:R-:W-:Y:S01]  /*0e60*/  UIMAD UR4, UR6, UR7, URZ ;  /* 0x00000007060472a4 */ /* 0x000fe2000f8e023f */
[----:B------:R-:W-:Y:S11]  /*0e70*/  BRA `(.L_x_985) ;  /* 0x00000000001c7947 */ /* 0x000ff60003800000 */
.L_x_984:
[----:B------:R-:W-:Y:S01]  /*0e80*/  ULDC UR7, c[0x0][0xc54] ;  /* 0x0003150000077ab9 */ /* 0x000fe20000000800 */
[----:B------:R-:W-:Y:S01]  /*0e90*/  UMOV UR6, UR9 ;  /* 0x0000000900067c82 */ /* 0x000fe20008000000 */
[----:B------:R-:W-:-:S11]  /*0ea0*/  UISETP.NE.AND UP0, UPT, UR7, 0x1, UPT ;  /* 0x000000010700788c */ /* 0x000fd6000bf05270 */
[----:B------:R-:W-:Y:S02]  /*0eb0*/  @UP0 ULDC.64 UR10, c[0x0][0xc58] ;  /* 0x00031600000a0ab9 */ /* 0x000fe40000000a00 */
[----:B------:R-:W-:-:S04]  /*0ec0*/  UIMAD.WIDE.U32 UR4, UR9, UR10, URZ ;  /* 0x0000000a090472a5 */ /* 0x000fc8000f8e003f */
[----:B------:R-:W-:-:S04]  /*0ed0*/  @UP0 USHF.R.U32.HI UR6, URZ, UR11, UR5 ;  /* 0x0000000b3f060299 */ /* 0x000fc80008011605 */
[----:B------:R-:W-:-:S12]  /*0ee0*/  UIMAD UR4, UR6, UR7, URZ ;  /* 0x00000007060472a4 */ /* 0x000fd8000f8e023f */
.L_x_985:
[----:B------:R-:W-:Y:S01]  /*0ef0*/  ULOP3.LUT UR6, URZ, UR6, URZ, 0x33, !UPT ;  /* 0x000000063f067292 */ /* 0x000fe2000f8e333f */
[----:B------:R-:W-:Y:S01]  /*0f00*/  ULDC UR12, c[0x0][0xc48] ;  /* 0x00031200000c7ab9 */ /* 0x000fe20000000800 */
[----:B------:R-:W-:Y:S01]  /*0f10*/  ULDC UR7, c[0x0][0x448] ;  /* 0x0001120000077ab9 */ /* 0x000fe20000000800 */
[----:B------:R-:W-:Y:S01]  /*0f20*/  ULDC UR5, c[0x0][0xc3c] ;  /* 0x00030f0000057ab9 */ /* 0x000fe20000000800 */
[----:B------:R-:W-:Y:S02]  /*0f30*/  UISETP.NE.AND UP1, UPT, UR12, 0x1, UPT ;  /* 0x000000010c00788c */ /* 0x000fe4000bf25270 */
[----:B------:R-:W-:Y:S02]  /*0f40*/  UISETP.NE.AND UP3, UPT, UR7, 0x1, UPT ;  /* 0x000000010700788c */ /* 0x000fe4000bf65270 */
[----:B------:R-:W-:Y:S01]  /*0f50*/  UIADD3 UR6, UR6, UR5, URZ ;  /* 0x0000000506067290 */ /* 0x000fe2000fffe03f */
[----:B------:R-:W-:Y:S01]  /*0f60*/  ULDC.64 UR10, c[0x0][0x418] ;  /* 0x00010600000a7ab9 */ /* 0x000fe20000000a00 */
[----:B------:R-:W-:-:S02]  /*0f70*/  UIADD3 UR4, UR9, -UR4, URZ ;  /* 0x8000000409047290 */ /* 0x000fc4000fffe03f */
[----:B------:R-:W-:Y:S02]  /*0f80*/  UISETP.NE.U32.AND UP0, UPT, UR10, URZ, UPT ;  /* 0x0000003f0a00728c */ /* 0x000fe4000bf05070 */
[----:B------:R-:W-:Y:S01]  /*0f90*/  USHF.L.U32 UR43, UR6, 0x7, URZ ;  /* 0x00000007062b7899 */ /* 0x000fe2000800063f */
[----:B------:R-:W-:Y:S01]  /*0fa0*/  ULDC UR14, c[0x0][0xc54] ;  /* 0x00031500000e7ab9 */ /* 0x000fe20000000800 */
[----:B------:R-:W-:Y:S02]  /*0fb0*/  UISETP.NE.AND.EX UP0, UPT, UR11, URZ, UPT, UP0 ;  /* 0x0000003f0b00728c */ /* 0x000fe4000bf05300 */
[----:B------:R-:W-:Y:S02]  /*0fc0*/  UIMAD UR14, UR8, UR14, UR4 ;  /* 0x0000000e080e72a4 */ /* 0x000fe4000f8e0204 */
[----:B------:R-:W-:Y:S01]  /*0fd0*/  UIADD3 UR10, UR43, 0x7f, URZ ;  /* 0x0000007f2b0a7890 */ /* 0x000fe2000fffe03f */
[----:B------:R-:W-:Y:S01]  /*0fe0*/  ULDC UR41, c[0x0][0x424] ;  /* 0x0001090000297ab9 */ /* 0x000fe20000000800 */
[----:B------:R-:W-:Y:S01]  /*0ff0*/  ULDC UR48, c[0x0][0x288] ;  /* 0x0000a20000307ab9 */ /* 0x000fe20000000800 */
[----:B------:R-:W-:Y:S01]  /*1000*/  ULDC.64 UR4, c[0x0][0x9e0] ;  /* 0x0002780000047ab9 */ /* 0x000fe20000000a00 */
[----:B------:R-:W-:Y:S01]  /*1010*/  @UP1 ULDC UR6, c[0x0][0xc4c] ;  /* 0x0003130000061ab9 */ /* 0x000fe20000000800 */
[----:B------:R-:W-:Y:S01]  /*1020*/  @UP3 ULDC UR8, c[0x0][0x44c] ;  /* 0x0001130000083ab9 */ /* 0x000fe20000000800 */
[----:B------:R-:W-:-:S02]  /*1030*/  UIADD3 UR11, -UR48, 0x1, URZ ;  /* 0x00000001300b7890 */ /* 0x000fc4000fffe13f */
[----:B------:R-:W-:Y:S02]  /*1040*/  UISETP.GE.AND UP2, UPT, UR5, 0x1, UPT ;  /* 0x000000010500788c */ /* 0x000fe4000bf46270 */
[----:B------:R-:W-:Y:S02]  /*1050*/  USEL UR41, UR41, 0x1, UP0 ;  /* 0x0000000129297887 */ /* 0x000fe40008000000 */
[----:B------:R-:W-:Y:S02]  /*1060*/  UIMAD.WIDE.U32 UR8, UR10, UR8, URZ ;  /* 0x000000080a0872a5 */ /* 0x000fe4000f8e003f */
[----:B------:R-:W-:Y:S01]  /*1070*/  UIMAD.WIDE.U32 UR6, UR14, UR6, URZ ;  /* 0x000000060e0672a5 */ /* 0x000fe2000f8e003f */
[----:B------:R-:W-:Y:S01]  /*1080*/  PLOP3.LUT P0, PT, PT, PT, UP2, 0x40, 0x0 ;  /* 0x000000000000781c */ /* 0x000fe20003f0e828 */
[----:B------:R-:W-:Y:S01]  /*1090*/  ULDC UR13, c[0x0][0x2f0] ;  /* 0x0000bc00000d7ab9 */ /* 0x000fe20000000800 */
[----:B------:R-:W-:Y:S01]  /*10a0*/  @UP1 ULDC UR15, c[0x0][0xc50] ;  /* 0x00031400000f1ab9 */ /* 0x000fe20000000800 */
[----:B------:R-:W-:Y:S01]  /*10b0*/  @UP3 ULDC UR16, c[0x0][0x450] ;  /* 0x0001140000103ab9 */ /* 0x000fe20000000800 */
[----:B------:R-:W-:Y:S01]  /*10c0*/  UMOV UR17, UR14 ;  /* 0x0000000e00117c82 */ /* 0x000fe20008000000 */
[----:B------:R-:W-:-:S02]  /*10d0*/  UIMAD UR11, UR41, UR13, UR11 ;  /* 0x0000000d290b72a4 */ /* 0x000fc4000f8e020b */
[----:B------:R-:W-:Y:S02]  /*10e0*/  @UP3 USHF.R.U32.HI UR10, URZ, UR16, UR9 ;  /* 0x000000103f0a3299 */ /* 0x000fe40008011609 */
[----:B------:R-:W-:Y:S02]  /*10f0*/  @UP1 USHF.R.U32.HI UR17, URZ, UR15, UR7 ;  /* 0x0000000f3f111299 */ /* 0x000fe40008011607 */
[----:B------:R-:W-:Y:S02]  /*1100*/  UIADD3 UR10, UR11, UR10, URZ ;  /* 0x0000000a0b0a7290 */ /* 0x000fe4000fffe03f */
[----:B------:R-:W-:Y:S02]  /*1110*/  UIADD3 UR6, -UR17, URZ, URZ ;  /* 0x0000003f11067290 */ /* 0x000fe4000fffe13f */
[----:B------:R-:W-:Y:S01]  /*1120*/  UIADD3 UR4, UR10, UR4, URZ ;  /* 0x000000040a047290 */ /* 0x000fe2000fffe03f */
[----:B------:R-:W-:Y:S01]  /*1130*/  IMAD.U32 R206, RZ, RZ, UR17 ;  /* 0x00000011ffce7e24 */ /* 0x000fe2000f8e00ff */
[----:B------:R-:W-:-:S02]  /*1140*/  UIMAD UR6, UR12, UR6, UR14 ;  /* 0x000000060c0672a4 */ /* 0x000fc4000f8e020e */
[----:B------:R-:W-:Y:S02]  /*1150*/  UP2UR UR61, UPR, URZ, 0x8 ;  /* 0x000000083f3d7883 */ /* 0x000fe40008000000 */
[----:B------:R-:W-:Y:S01]  /*1160*/  UP2UR UR42, UPR, URZ, 0x4 ;  /* 0x000000043f2a7883 */ /* 0x000fe20008000000 */
[----:B------:R-:W-:Y:S02]  /*1170*/  IMAD.U32 R0, RZ, RZ, UR4 ;  /* 0x00000004ff007e24 */ /* 0x000fe4000f8e00ff */
[----:B------:R-:W-:Y:S01]  /*1180*/  IMAD.U32 R205, RZ, RZ, UR6 ;  /* 0x00000006ffcd7e24 */ /* 0x000fe2000f8e00ff */
[----:B------:R-:W-:Y:S08]  /*1190*/  @P0 BRA `(.L_x_986) ;  /* 0x0000000000400947 */ /* 0x000ff00003800000 */
[----:B------:R-:W-:Y:S01]  /*11a0*/  ISETP.LT.AND P0, PT, RZ, UR10, PT ;  /* 0x0000000aff007c0c */ /* 0x000fe2000bf01270 */
[----:B------:R-:W-:-:S12]  /*11b0*/  UIADD3 UR4, UR10, -0x1, URZ ;  /* 0xffffffff0a047890 */ /* 0x000fd8000fffe03f */
[----:B------:R-:W-:Y:S05]  /*11c0*/  @P0 BRA `(.L_x_987) ;  /* 0x00000000001c0947 */ /* 0x000fea0003800000 */
[----:B------:R-:W-:Y:S02]  /*11d0*/  UISETP.NE.AND UP0, UPT, UR5, 0x1, UPT ;  /* 0x000000010500788c */ /* 0x000fe4000bf05270 */
[----:B------:R-:W-:-:S09]  /*11e0*/  UIADD3 UR4, -UR10, URZ, URZ ;  /* 0x0000003f0a047290 */ /* 0x000fd2000fffe13f */
[----:B------:R-:W-:Y:S02]  /*11f0*/  @UP0 ULDC.64 UR8, c[0x0][0x9e8] ;  /* 0x00027a0000080ab9 */ /* 0x000fe40000000a00 */
[----:B------:R-:W-:-:S04]  /*1200*/  UIMAD.WIDE.U32 UR6, UR4, UR8, URZ ;  /* 0x00000008040672a5 */ /* 0x000fc8000f8e003f */
[----:B------:R-:W-:-:S04]  /*1210*/  @UP0 USHF.R.U32.HI UR4, URZ, UR9, UR7 ;  /* 0x000000093f040299 */ /* 0x000fc80008011607 */
[----:B------:R-:W-:Y:S01]  /*1220*/  ULOP3.LUT UR4, URZ, UR4, URZ, 0x33, !UPT ;  /* 0x000000043f047292 */ /* 0x000fe2000f8e333f */
[----:B------:R-:W-:Y:S11]  /*1230*/  BRA `(.L_x_988) ;  /* 0x0000000000107947 */ /* 0x000ff60003800000 */
.L_x_987:
[----:B------:R-:W-:-:S11]  /*1240*/  UISETP.NE.AND UP0, UPT, UR5, 0x1, UPT ;  /* 0x000000010500788c */ /* 0x000fd6000bf05270 */
[----:B------:R-:W-:Y:S02]  /*1250*/  @UP0 ULDC.64 UR8, c[0x0][0x9e8] ;  /* 0x00027a0000080ab9 */ /* 0x000fe40000000a00 */
[----:B------:R-:W-:-:S04]  /*1260*/  UIMAD.WIDE.U32 UR6, UR4, UR8, URZ ;  /* 0x00000008040672a5 */ /* 0x000fc8000f8e003f */
[----:B------:R-:W-:-:S12]  /*1270*/  @UP0 USHF.R.U32.HI UR4, URZ, UR9, UR7 ;  /* 0x000000093f040299 */ /* 0x000fd80008011607 */
.L_x_988:
[----:B------:R-:W-:-:S06]  /*1280*/  UIMAD UR4, UR4, UR5, UR5 ;  /* 0x00000005040472a4 */ /* 0x000fcc000f8e0205 */
[----:B------:R-:W-:-:S07]  /*1290*/  VIMNMX R0, R0, UR4, PT ;  /* 0x0000000400007c48 */ /* 0x000fce000bfe0100 */
.L_x_986:
[----:B------:R-:W-:Y:S01]  /*12a0*/  UISETP.NE.AND UP0, UPT, UR61, URZ, UPT ;  /* 0x0000003f3d00728c */ /* 0x000fe2000bf05270 */
[----:B------:R-:W-:Y:S01]  /*12b0*/  VIADD R0, R0, 0x3f ;  /* 0x0000003f00007836 */ /* 0x000fe20000000000 */
[----:B------:R-:W-:Y:S01]  /*12c0*/  UMOV UR9, UR43 ;  /* 0x0000002b00097c82 */ /* 0x000fe20008000000 */
[----:B------:R-:W-:Y:S02]  /*12d0*/  UIMAD UR4, UR41, UR13, 0x3f ;  /* 0x0000003f290474a4 */ /* 0x000fe4000f8e020d */
[----:B------:R-:W-:Y:S01]  /*12e0*/  UIMAD UR48, UR41, UR13, -UR48 ;  /* 0x0000000d293072a4 */ /* 0x000fe2000f8e0a30 */
[----:B------:R-:W-:Y:S01]  /*12f0*/  SHF.R.S32.HI R3, RZ, 0x1f, R0 ;  /* 0x0000001fff037819 */ /* 0x000fe20000011400 */
[----:B------:R-:W-:Y:S01]  /*1300*/  USHF.R.S32.HI UR8, URZ, 0x1f, UR4 ;  /* 0x0000001f3f087899 */ /* 0x000fe20008011404 */
[----:B------:R-:W-:Y:S02]  /*1310*/  ULDC UR10, c[0x0][0x9dc] ;  /* 0x00027700000a7ab9 */ /* 0x000fe40000000800 */
[----:B------:R-:W-:Y:S01]  /*1320*/  LEA.HI R3, R3, R0, RZ, 0x6 ;  /* 0x0000000003037211 */ /* 0x000fe200078f30ff */
[----:B------:R-:W-:Y:S01]  /*1330*/  @UP0 ULDC UR6, c[0x0][0x44c] ;  /* 0x0001130000060ab9 */ /* 0x000fe20000000800 */
[----:B------:R-:W-:Y:S01]  /*1340*/  @UP0 ULDC UR11, c[0x0][0x450] ;  /* 0x00011400000b0ab9 */ /* 0x000fe20000000800 */
[----:B------:R-:W-:Y:S01]  /*1350*/  UIMAD.WIDE.U32 UR6, UR43, UR6, URZ ;  /* 0x000000062b0672a5 */ /* 0x000fe2000f8e003f */
[----:B------:R-:W-:Y:S01]  /*1360*/  SHF.R.S32.HI R3, RZ, 0x6, R3 ;  /* 0x00000006ff037819 */ /* 0x000fe20000011403 */
[----:B------:R-:W-:-:S02]  /*1370*/  ULEA.HI UR8, UR8, UR4, URZ, 0x6 ;  /* 0x0000000408087291 */ /* 0x000fc4000f8f303f */
[----:B------:R-:W-:Y:S02]  /*1380*/  @UP0 USHF.R.U32.HI UR9, URZ, UR11, UR7 ;  /* 0x0000000b3f090299 */ /* 0x000fe40008011607 */
[----:B------:R-:W-:Y:S02]  /*1390*/  UISETP.GE.AND UP0, UPT, UR5, 0x1, UPT ;  /* 0x000000010500788c */ /* 0x000fe4000bf06270 */
[----:B------:R-:W-:Y:S02]  /*13a0*/  USHF.R.S32.HI UR8, URZ, 0x6, UR8 ;  /* 0x000000063f087899 */ /* 0x000fe40008011408 */
[----:B------:R-:W-:Y:S02]  /*13b0*/  UIADD3 UR4, UR48, UR9, URZ ;  /* 0x0000000930047290 */ /* 0x000fe4000fffe03f */
[----:B------:R-:W-:Y:S02]  /*13c0*/  PLOP3.LUT P0, PT, PT, PT, UP0, 0x40, 0x0 ;  /* 0x000000000000781c */ /* 0x000fe40003f0e808 */
[----:B------:R-:W-:Y:S01]  /*13d0*/  UIADD3 UR9, UR4, -UR10, URZ ;  /* 0x8000000a04097290 */ /* 0x000fe2000fffe03f */
[----:B------:R-:W-:-:S10]  /*13e0*/  VIMNMX R98, R3, UR8, PT ;  /* 0x0000000803627c48 */ /* 0x000fd4000bfe0100 */
[----:B------:R-:W-:Y:S05]  /*13f0*/  @P0 BRA `(.L_x_989) ;  /* 0x0000000000440947 */ /* 0x000fea0003800000 */
[----:B------:R-:W-:-:S06]  /*1400*/  UISETP.GT.AND UP0, UPT, UR4, -0x1, UPT ;  /* 0xffffffff0400788c */ /* 0x000fcc000bf04270 */
[----:B------:R-:W-:-:S13]  /*1410*/  PLOP3.LUT P0, PT, PT, PT, UP0, 0x80, 0x0 ;  /* 0x000000000000781c */ /* 0x000fda0003f0f008 */
[----:B------:R-:W-:Y:S05]  /*1420*/  @P0 BRA `(.L_x_990) ;  /* 0x00000000001c0947 */ /* 0x000fea0003800000 */
[----:B------:R-:W-:Y:S02]  /*1430*/  UISETP.NE.AND UP0, UPT, UR5, 0x1, UPT ;  /* 0x000000010500788c */ /* 0x000fe4000bf05270 */
[----:B------:R-:W-:-:S09]  /*1440*/  ULOP3.LUT UR4, URZ, UR4, URZ, 0x33, !UPT ;  /* 0x000000043f047292 */ /* 0x000fd2000f8e333f */
[----:B------:R-:W-:Y:S02]  /*1450*/  @UP0 ULDC.64 UR10, c[0x0][0x9e8] ;  /* 0x00027a00000a0ab9 */ /* 0x000fe40000000a00 */
[----:B------:R-:W-:-:S04]  /*1460*/  UIMAD.WIDE.U32 UR6, UR4, UR10, URZ ;  /* 0x0000000a040672a5 */ /* 0x000fc8000f8e003f */
[----:B------:R-:W-:-:S04]  /*1470*/  @UP0 USHF.R.U32.HI UR4, URZ, UR11, UR7 ;  /* 0x0000000b3f040299 */ /* 0x000fc80008011607 */
[----:B------:R-:W-:Y:S01]  /*1480*/  ULOP3.LUT UR4, URZ, UR4, URZ, 0x33, !UPT ;  /* 0x000000043f047292 */ /* 0x000fe2000f8e333f */
[----:B------:R-:W-:Y:S11]  /*1490*/  BRA `(.L_x_991) ;  /* 0x0000000000107947 */ /* 0x000ff60003800000 */
.L_x_990:
[----:B------:R-:W-:-:S11]  /*14a0*/  UISETP.NE.AND UP0, UPT, UR5, 0x1, UPT ;  /* 0x000000010500788c */ /* 0x000fd6000bf05270 */
[----:B------:R-:W-:Y:S02]  /*14b0*/  @UP0 ULDC.64 UR10, c[0x0][0x9e8] ;  /* 0x00027a00000a0ab9 */ /* 0x000fe40000000a00 */
[----:B------:R-:W-:-:S04]  /*14c0*/  UIMAD.WIDE.U32 UR6, UR4, UR10, URZ ;  /* 0x0000000a040672a5 */ /* 0x000fc8000f8e003f */
[----:B------:R-:W-:-:S12]  /*14d0*/  @UP0 USHF.R.U32.HI UR4, URZ, UR11, UR7 ;  /* 0x0000000b3f040299 */ /* 0x000fd80008011607 */
.L_x_991:
[----:B------:R-:W-:-:S04]  /*14e0*/  UIMAD UR4, UR4, UR5, URZ ;  /* 0x00000005040472a4 */ /* 0x000fc8000f8e023f */
[----:B------:R-:W-:-:S04]  /*14f0*/  UISETP.LT.AND UP0, UPT, UR9, UR4, UPT ;  /* 0x000000040900728c */ /* 0x000fc8000bf01270 */
[----:B------:R-:W-:-:S12]  /*1500*/  USEL UR9, UR9, UR4, !UP0 ;  /* 0x0000000409097287 */ /* 0x000fd8000c000000 */
.L_x_989:
[----:B------:R-:W-:Y:S01]  /*1510*/  USHF.R.S32.HI UR4, URZ, 0x1f, UR9 ;  /* 0x0000001f3f047899 */ /* 0x000fe20008011409 */
[----:B------:R-:W-:Y:S02]  /*1520*/  PLOP3.LUT P0, PT, PT, PT, PT, 0x80, 0x0 ;  /* 0x000000000000781c */ /* 0x000fe40003f0f070 */
[----:B------:R-:W-:Y:S01]  /*1530*/  CS2R R2, SRZ ;  /* 0x0000000000027805 */ /* 0x000fe2000001ff00 */
[----:B------:R-:W-:Y:S01]  /*1540*/  IMAD.MOV.U32 R0, RZ, RZ, RZ ;  /* 0x000000ffff007224 */ /* 0x000fe200078e00ff */
[----:B------:R-:W-:Y:S01]  /*1550*/  ULEA.HI UR4, UR4, UR9, URZ, 0x6 ;  /* 0x0000000904047291 */ /* 0x000fe2000f8f303f */
[----:B------:R-:W-:Y:S02]  /*1560*/  CS2R R168, SRZ ;  /* 0x0000000000a87805 */ /* 0x000fe4000001ff00 */
[----:B------:R-:W-:Y:S02]  /*1570*/  CS2R R166, SRZ ;  /* 0x0000000000a67805 */ /* 0x000fe4000001ff00 */
[----:B------:R-:W-:Y:S01]  /*1580*/  CS2R R148, SRZ ;  /* 0x0000000000947805 */ /* 0x000fe2000001ff00 */
[----:B------:R-:W-:Y:S01]  /*1590*/  USHF.R.S32.HI UR4, URZ, 0x6, UR4 ;  /* 0x000000063f047899 */ /* 0x000fe20008011404 */
[----:B------:R-:W-:-:S02]  /*15a0*/  CS2R R164, SRZ ;  /* 0x0000000000a47805 */ /* 0x000fc4000001ff00 */
[----:B------:R-:W-:Y:S02]  /*15b0*/  CS2R R144, SRZ ;  /* 0x0000000000907805 */ /* 0x000fe4000001ff00 */
[----:B------:R-:W-:Y:S01]  /*15c0*/  CS2R R162, SRZ ;  /* 0x0000000000a27805 */ /* 0x000fe2000001ff00 */
[----:B------:R-:W-:Y:S01]  /*15d0*/  UISETP.LT.AND UP0, UPT, URZ, UR4, UPT ;  /* 0x000000043f00728c */ /* 0x000fe2000bf01270 */
[----:B------:R-:W-:Y:S02]  /*15e0*/  CS2R R140, SRZ ;  /* 0x00000000008c7805 */ /* 0x000fe4000001ff00 */
[----:B------:R-:W-:Y:S02]  /*15f0*/  CS2R R128, SRZ ;  /* 0x0000000000807805 */ /* 0x000fe4000001ff00 */
[----:B------:R-:W-:Y:S01]  /*1600*/  CS2R R104, SRZ ;  /* 0x0000000000687805 */ /* 0x000fe2000001ff00 */
[----:B------:R-:W-:Y:S01]  /*1610*/  USEL UR5, URZ, UR4, !UP0 ;  /* 0x000000043f057287 */ /* 0x000fe2000c000000 */
[----:B------:R-:W-:-:S02]  /*1620*/  CS2R R136, SRZ ;  /* 0x0000000000887805 */ /* 0x000fc4000001ff00 */
[----:B------:R-:W-:Y:S02]  /*1630*/  CS2R R100, SRZ ;  /* 0x0000000000647805 */ /* 0x000fe4000001ff00 */
[----:B------:R-:W-:Y:S02]  /*1640*/  CS2R R96, SRZ ;  /* 0x0000000000607805 */ /* 0x000fe4000001ff00 */
[----:B------:R-:W-:Y:S02]  /*1650*/  CS2R R132, SRZ ;  /* 0x0000000000847805 */ /* 0x000fe4000001ff00 */
[----:B------:R-:W-:Y:S02]  /*1660*/  CS2R R92, SRZ ;  /* 0x00000000005c7805 */ /* 0x000fe4000001ff00 */
[----:B------:R-:W-:Y:S01]  /*1670*/  ISETP.GT.AND P1, PT, R98, UR5, PT ;  /* 0x0000000562007c0c */ /* 0x000fe2000bf24270 */
        /* <DEDUP_REMOVED lines=50> */
[----:B------:R-:W-:Y:S01]  /*19a0*/  CS2R R24, SRZ ;  /* 0x0000000000187805 */ /* 0x000fe2000001ff00 */
[----:B------:R-:W-:Y:S06]  /*19b0*/  @!P1 BRA `(.L_x_992) ;  /* 0x000000b000309947 */ /* 0x000fec0003800000 */
        /* <DEDUP_REMOVED lines=30> */
[----:B-1----:R-:W-:Y:S05]  /*1ba0*/  CALL.ABS.NOINC R2 ;  /* 0x0000000002007343 */ /* 0x002fea0003c00000 */
.L_x_993:
        /* <DEDUP_REMOVED lines=11> */
.L_x_1158:
[----:B------:R-:W-:Y:S05]  /*1c60*/  @!P0 BRA `(.L_x_995) ;  /* 0x0000000000048947 */ /* 0x000fea0003800000 */
[----:B------:R-:W-:Y:S01]  /*1c70*/  BPT.TRAP 0x1 ;  /* 0x000000040000795c */ /* 0x000fe20000300000 */
.L_x_995:
[----:B0-----:R-:W-:Y:S02]  /*1c80*/  IMAD.U32 R3, RZ, RZ, UR39 ;  /* 0x00000027ff037e24 */ /* 0x001fe4000f8e00ff */
[----:B------:R-:W-:-:S03]  /*1c90*/  IMAD.U32 R0, RZ, RZ, UR38 ;  /* 0x00000026ff007e24 */ /* 0x000fc6000f8e00ff */
[----:B------:R-:W-:Y:S02]  /*1ca0*/  LEA R3, R3, UR40, 0x3 ;  /* 0x0000002803037c11 */ /* 0x000fe4000f8e18ff */
[----:B------:R-:W-:-:S04]  /*1cb0*/  SHF.L.U32 R0, R0, 0x1f, RZ ;  /* 0x0000001f00007819 */ /* 0x000fc800000006ff */
[----:B------:R0:W1:Y:S01]  /*1cc0*/  SYNCS.PHASECHK.TRANS64.TRYWAIT P1, [R3+URZ+0x30830], R0 ;  /* 0x03083000030075a7 */ /* 0x000062000802017f */
[----:B------:R-:W-:Y:S05]  /*1cd0*/  @!P0 BRA `(.L_x_996) ;  /* 0x0000000000048947 */ /* 0x000fea0003800000 */
[----:B------:R-:W-:Y:S01]  /*1ce0*/  BPT.TRAP 0x1 ;  /* 0x000000040000795c */ /* 0x000fe20000300000 */
.L_x_996:
[----:B-1----:R-:W-:Y:S05]  /*1cf0*/  @P1 BRA `(.L_x_997) ;  /* 0x0000000000081947 */ /* 0x002fea0003800000 */
[----:B------:R-:W1:Y:S02]  /*1d00*/  SYNCS.PHASECHK.TRANS64.TRYWAIT P1, [R3+URZ+0x30830], R0 ;  /* 0x03083000030075a7 */ /* 0x000e64000802017f */
[----:B-1----:R-:W-:Y:S05]  /*1d10*/  @!P1 BRA `(.L_x_998) ;  /* 0x0000011800fc9947 */ /* 0x002fea0003800000 */
.L_x_997:
[----:B------:R-:W-:Y:S05]  /*1d20*/  WARPSYNC.ALL ;  /* 0x0000000000007948 */ /* 0x000fea0003800000 */
[----:B------:R-:W-:Y:S01]  /*1d30*/  UIADD3 UR4, UR40, 0x20400, URZ ;  /* 0x0002040028047890 */ /* 0x000fe2000fffe03f */
[----:B------:R-:W-:Y:S01]  /*1d40*/  WARPGROUP.ARRIVE ;  /* 0x00000000000079c5 */ /* 0x000fe20000000000 */
[----:B------:R-:W-:Y:S01]  /*1d50*/  UMOV UR9, 0x40000040 ;  /* 0x4000004000097882 */ /* 0x000fe20000000000 */
[----:B------:R-:W-:Y:S01]  /*1d60*/  UMOV UR11, 0x40000040 ;  /* 0x40000040000b7882 */ /* 0x000fe20000000000 */
[----:B------:R-:W-:Y:S01]  /*1d70*/  USHF.R.U32.HI UR4, URZ, 0x4, UR4 ;  /* 0x000000043f047899 */ /* 0x000fe20008011604 */
[----:B------:R-:W-:Y:S01]  /*1d80*/  IMAD.U32 R17, RZ, RZ, UR9 ;  /* 0x00000009ff117e24 */ /* 0x000fe2000f8e00ff */
[----:B------:R-:W-:Y:S01]  /*1d90*/  UMOV UR57, 0x40000040 ;  /* 0x4000004000397882 */ /* 0x000fe20000000000 */
[----:B------:R-:W-:Y:S01]  /*1da0*/  UMOV UR59, 0x40000040 ;  /* 0x40000040003b7882 */ /* 0x000fe20000000000 */
[----:B------:R-:W-:Y:S01]  /*1db0*/  ULOP3.LUT UR4, UR4, 0x3fff, URZ, 0xc0, !UPT ;  /* 0x00003fff04047892 */ /* 0x000fe2000f8ec03f */
[----:B------:R-:W-:Y:S01]  /*1dc0*/  UMOV UR13, 0x40000040 ;  /* 0x40000040000d7882 */ /* 0x000fe20000000000 */
[----:B------:R-:W-:-:S02]  /*1dd0*/  UMOV UR15, 0x40000040 ;  /* 0x40000040000f7882 */ /* 0x000fc40000000000 */
[----:B------:R-:W-:Y:S02]  /*1de0*/  ULOP3.LUT UR60, UR4, 0x10000, URZ, 0xfc, !UPT ;  /* 0x00010000043c7892 */ /* 0x000fe4000f8efc3f */
[----:B------:R-:W-:Y:S02]  /*1df0*/  ULOP3.LUT UR4, UR44, 0x10000, URZ, 0xfc, !UPT ;  /* 0x000100002c047892 */ /* 0x000fe4000f8efc3f */
[----:B------:R-:W-:Y:S02]  /*1e00*/  ULEA UR5, UR39, UR60, 0xb ;  /* 0x0000003c27057291 */ /* 0x000fe4000f8e583f */
[----:B------:R-:W-:Y:S02]  /*1e10*/  UIADD3 UR6, UR4, 0x2, URZ ;  /* 0x0000000204067890 */ /* 0x000fe4000fffe03f */
[----:B------:R-:W-:Y:S01]  /*1e20*/  UIADD3 UR7, UR5, 0x2, URZ ;  /* 0x0000000205077890 */ /* 0x000fe2000fffe03f */
[----:B------:R-:W-:Y:S02]  /*1e30*/  UMOV UR8, UR4 ;  /* 0x0000000400087c82 */ /* 0x000fe40008000000 */
[----:B------:R-:W-:Y:S01]  /*1e40*/  UMOV UR10, UR5 ;  /* 0x00000005000a7c82 */ /* 0x000fe20008000000 */
[----:B------:R-:W-:Y:S01]  /*1e50*/  IMAD.U32 R16, RZ, RZ, UR8 ;  /* 0x00000008ff107e24 */ /* 0x000fe2000f8e00ff */
[----:B------:R-:W-:Y:S01]  /*1e60*/  HGMMA.64x64x16.F32 R24, gdesc[UR8], RZ, !UPT, gsb0 ;  /* 0x00e00000081879f0 */ /* 0x000fe2000c0008ff */
[----:B------:R-:W-:Y:S01]  /*1e70*/  UMOV UR8, UR6 ;  /* 0x0000000600087c82 */ /* 0x000fe20008000000 */
[----:B------:R-:W-:Y:S01]  /*1e80*/  UMOV UR9, 0x40000040 ;  /* 0x4000004000097882 */ /* 0x000fe20000000000 */
[----:B------:R-:W-:Y:S01]  /*1e90*/  UMOV UR10, UR7 ;  /* 0x00000007000a7c82 */ /* 0x000fe20008000000 */
[----:B------:R-:W-:Y:S01]  /*1ea0*/  UMOV UR11, 0x40000040 ;  /* 0x40000040000b7882 */ /* 0x000fe20000000000 */
[----:B------:R-:W-:Y:S01]  /*1eb0*/  UIADD3 UR6, UR4, 0x4, URZ ;  /* 0x0000000404067890 */ /* 0x000fe2000fffe03f */
[----:B------:R-:W-:Y:S01]  /*1ec0*/  IMAD.U32 R14, RZ, RZ, UR8 ;  /* 0x00000008ff0e7e24 */ /* 0x000fe2000f8e00ff */
[----:B------:R-:W-:Y:S01]  /*1ed0*/  UIADD3 UR7, UR5, 0x4, URZ ;  /* 0x0000000405077890 */ /* 0x000fe2000fffe03f */
[----:B------:R-:W-:Y:S01]  /*1ee0*/  IMAD.U32 R15, RZ, RZ, UR9 ;  /* 0x00000009ff0f7e24 */ /* 0x000fe2000f8e00ff */
[----:B------:R-:W-:-:S02]  /*1ef0*/  UIADD3 UR56, UR4, 0x404, URZ ;  /* 0x0000040404387890 */ /* 0x000fc4000fffe03f */
[----:B------:R-:W-:Y:S02]  /*1f00*/  UIADD3 UR58, UR5, 0x204, URZ ;  /* 0x00000204053a7890 */ /* 0x000fe4000fffe03f */
[----:B------:R-:W-:Y:S02]  /*1f10*/  UIADD3 UR12, UR4, 0x800, URZ ;  /* 0x00000800040c7890 */ /* 0x000fe4000fffe03f */
[----:B------:R-:W-:Y:S02]  /*1f20*/  UIADD3 UR14, UR5, 0x400, URZ ;  /* 0x00000400050e7890 */ /* 0x000fe4000fffe03f */
[----:B------:R-:W-:Y:S02]  /*1f30*/  UIADD3 UR16, UR4, 0x802, URZ ;  /* 0x0000080204107890 */ /* 0x000fe4000fffe03f */
[----:B------:R-:W-:Y:S01]  /*1f40*/  UIADD3 UR18, UR5, 0x402, URZ ;  /* 0x0000040205127890 */ /* 0x000fe2000fffe03f */
[----:B------:R-:W-:Y:S01]  /*1f50*/  UMOV UR17, 0x40000040 ;  /* 0x4000004000117882 */ /* 0x000fe20000000000 */
[----:B------:R-:W-:Y:S01]  /*1f60*/  UMOV UR19, 0x40000040 ;  /* 0x4000004000137882 */ /* 0x000fe20000000000 */
[----:B------:R-:W-:-:S02]  /*1f70*/  UIADD3 UR20, UR4, 0x804, URZ ;  /* 0x0000080404147890 */ /* 0x000fc4000fffe03f */
[----:B------:R-:W-:Y:S01]  /*1f80*/  UIADD3 UR22, UR5, 0x404, URZ ;  /* 0x0000040405167890 */ /* 0x000fe2000fffe03f */
[----:B------:R-:W-:Y:S01]  /*1f90*/  UMOV UR21, 0x40000040 ;  /* 0x4000004000157882 */ /* 0x000fe20000000000 */
[----:B------:R-:W-:Y:S01]  /*1fa0*/  UMOV UR23, 0x40000040 ;  /* 0x4000004000177882 */ /* 0x000fe20000000000 */
[----:B------:R-:W-:Y:S02]  /*1fb0*/  UIADD3 UR24, UR4, 0x806, URZ ;  /* 0x0000080604187890 */ /* 0x000fe4000fffe03f */
[----:B------:R-:W-:Y:S01]  /*1fc0*/  UIADD3 UR26, UR5, 0x406, URZ ;  /* 0x00000406051a7890 */ /* 0x000fe2000fffe03f */
[----:B------:R-:W-:Y:S01]  /*1fd0*/  UMOV UR25, 0x40000040 ;  /* 0x4000004000197882 */ /* 0x000fe20000000000 */
[----:B------:R-:W-:Y:S01]  /*1fe0*/  UMOV UR27, 0x40000040 ;  /* 0x40000040001b7882 */ /* 0x000fe20000000000 */
        /* <DEDUP_REMOVED lines=16> */
[----:B------:R-:W-:-:S02]  /*20f0*/  WARPGROUP.DEPBAR.LE gsb0, 0x0 ;  /* 0x00008000000079c5 */ /* 0x000fc40000010000 */
[----:B------:R-:W-:-:S06]  /*2100*/  WARPGROUP.ARRIVE ;  /* 0x00000000000079c5 */ /* 0x000fcc0000000000 */
[----:B------:R-:W-:Y:S01]  /*2110*/  HGMMA.64x64x16.F32 R24, gdesc[UR8], R24, gsb0 ;  /* 0x00e00000081879f0 */ /* 0x000fe20008000818 */
        /* <DEDUP_REMOVED lines=8> */
[----:B------:R-:W-:Y:S02]  /*21a0*/  WARPGROUP.DEPBAR.LE gsb0, 0x0 ;  /* 0x00008000000079c5 */ /* 0x000fe40000010000 */
        /* <DEDUP_REMOVED lines=28> */
[----:B------:R-:W-:Y:S02]  /*2370*/  IMAD.U32 R6, RZ, RZ, UR8 ;  /* 0x00000008ff067e24 */ /* 0x000fe4000f8e00ff */
[----:B------:R-:W-:Y:S01]  /*2380*/  IMAD.U32 R7, RZ, RZ, UR9 ;  /* 0x00000009ff077e24 */ /* 0x000fe2000f8e00ff */
[----:B------:R-:W-:Y:S02]  /*2390*/  WARPGROUP.DEPBAR.LE gsb0, 0x0 ;  /* 0x00008000000079c5 */ /* 0x000fe40000010000 */
[----:B------:R-:W-:-:S06]  /*23a0*/  WARPGROUP.ARRIVE ;  /* 0x00000000000079c5 */ /* 0x000fcc0000000000 */
[----:B------:R-:W-:Y:S01]  /*23b0*/  HGMMA.64x64x16.F32 R24, gdesc[UR8], R24, gsb0 ;  /* 0x00e00000081879f0 */ /* 0x000fe20008000818 */
[----:B------:R-:W-:Y:S02]  /*23c0*/  UIADD3 UR8, UR4, 0x406, URZ ;  /* 0x0000040604087890 */ /* 0x000fe4000fffe03f */
[----:B------:R-:W-:Y:S01]  /*23d0*/  UIADD3 UR10, UR5, 0x206, URZ ;  /* 0x00000206050a7890 */ /* 0x000fe2000fffe03f */
[----:B------:R-:W-:Y:S01]  /*23e0*/  UMOV UR9, 0x40000040 ;  /* 0x4000004000097882 */ /* 0x000fe20000000000 */
[----:B------:R-:W-:Y:S01]  /*23f0*/  UMOV UR11, 0x40000040 ;  /* 0x40000040000b7882 */ /* 0x000fe20000000000 */
[----:B------:R-:W-:Y:S02]  /*2400*/  WARPGROUP.DEPBAR.LE gsb0, 0x0 ;  /* 0x00008000000079c5 */ /* 0x000fe40000010000 */
[----:B------:R-:W-:-:S06]  /*2410*/  WARPGROUP.ARRIVE ;  /* 0x00000000000079c5 */ /* 0x000fcc0000000000 */
[----:B------:R-:W-:Y:S03]  /*2420*/  HGMMA.64x64x16.F32 R24, gdesc[UR56], R24, gsb0 ;  /* 0x00e00000381879f0 */ /* 0x000fe60008000818 */
        /* <DEDUP_REMOVED lines=28> */
[----:B------:R-:W-:Y:S05]  /*25f0*/  @!P0 BRA `(.L_x_999) ;  /* 0x0000000000048947 */ /* 0x000fea0003800000 */
[----:B------:R-:W-:Y:S01]  /*2600*/  BPT.TRAP 0x1 ;  /* 0x000000040000795c */ /* 0x000fe20000300000 */
.L_x_999:
[----:B------:R-:W-:Y:S01]  /*2610*/  UISETP.NE.AND UP1, UPT, UR61, URZ, UPT ;  /* 0x0000003f3d00728c */ /* 0x000fe2000bf25270 */
[----:B------:R-:W2:Y:S01]  /*2620*/  S2UR UR7, SR_CgaCtaId ;  /* 0x00000000000779c3 */ /* 0x000ea20000008800 */
[----:B01----:R-:W-:Y:S01]  /*2630*/  VIADD R0, R23, UR43 ;  /* 0x0000002b17007c36 */ /* 0x003fe20008000000 */
[----:B------:R-:W-:Y:S01]  /*2640*/  R2UR UR4, R3 ;  /* 0x00000000030472ca */ /* 0x000fe200000e0000 */
[----:B------:R-:W-:Y:S01]  /*2650*/  IMAD.MOV.U32 R3, RZ, RZ, -0x40 ;  /* 0xffffffc0ff037424 */ /* 0x000fe200078e00ff */
[----:B------:R-:W-:Y:S01]  /*2660*/  UISETP.NE.AND UP0, UPT, UR42, URZ, UPT ;  /* 0x0000003f2a00728c */ /* 0x000fe2000bf05270 */
[----:B------:R-:W-:Y:S01]  /*2670*/  PLOP3.LUT P1, PT, PT, PT, UP1, 0x80, 0x0 ;  /* 0x000000000000781c */ /* 0x000fe20003f2f018 */
[----:B------:R-:W-:Y:S01]  /*2680*/  ULDC UR11, c[0x0][0x9dc] ;  /* 0x00027700000b7ab9 */ /* 0x000fe20000000800 */
[----:B------:R-:W-:Y:S01]  /*2690*/  PLOP3.LUT P2, PT, PT, PT, UP1, 0x80, 0x0 ;  /* 0x000000000000781c */ /* 0x000fe20003f4f018 */
[----:B------:R-:W0:Y:S01]  /*26a0*/  LDC R20, c[0x0][0x2f0] ;  /* 0x0000bc00ff147b82 */ /* 0x000e220000000800 */
[----:B------:R-:W-:Y:S01]  /*26b0*/  MOV R2, R0 ;  /* 0x0000000000027202 */ /* 0x000fe20000000f00 */
[----:B------:R-:W-:Y:S01]  /*26c0*/  @UP1 ULDC UR5, c[0x0][0x44c] ;  /* 0x0001130000051ab9 */ /* 0x000fe20000000800 */
[----:B------:R-:W-:Y:S01]  /*26d0*/  @UP1 ULDC UR6, c[0x0][0x450] ;  /* 0x0001140000061ab9 */ /* 0x000fe20000000800 */
[C---:B------:R-:W-:Y:S01]  /*26e0*/  IMAD R57, R98.reuse, R3, 0x40 ;  /* 0x0000004062397424 */ /* 0x040fe200078e0203 */
[----:B------:R-:W-:Y:S01]  /*26f0*/  ULDC UR14, c[0x0][0x9e0] ;  /* 0x00027800000e7ab9 */ /* 0x000fe20000000800 */
[----:B------:R-:W-:Y:S01]  /*2700*/  LEA R18, R98, 0xffffffc0, 0x6 ;  /* 0xffffffc062127811 */ /* 0x000fe200078e30ff */
[----:B------:R-:W-:Y:S01]  /*2710*/  UIADD3 UR4, UR4, 0x30840, URZ ;  /* 0x0003084004047890 */ /* 0x000fe2000fffe03f */
[----:B------:R-:W1:Y:S02]  /*2720*/  LDC R21, c[0x0][0x288] ;  /* 0x0000a200ff157b82 */ /* 0x000e640000000800 */
[----:B------:R-:W-:Y:S01]  /*2730*/  @P1 IMAD.HI.U32 R4, R0, UR5, RZ ;  /* 0x0000000500041c27 */ /* 0x000fe2000f8e00ff */
[----:B------:R-:W-:-:S03]  /*2740*/  PLOP3.LUT P1, PT, PT, PT, UP0, 0x40, 0x0 ;  /* 0x000000000000781c */ /* 0x000fc60003f2e808 */
[----:B------:R-:W-:Y:S01]  /*2750*/  VIADD R0, R57, 0x1 ;  /* 0x0000000139007836 */ /* 0x000fe20000000000 */
[----:B------:R-:W-:Y:S01]  /*2760*/  @P2 SHF.R.U32.HI R2, RZ, UR6, R4 ;  /* 0x00000006ff022c19 */ /* 0x000fe20008011604 */
[----:B--2---:R-:W-:Y:S02]  /*2770*/  UPRMT UR4, UR7, 0x654, UR4 ;  /* 0x0000065407047896 */ /* 0x004fe40008000004 */
[----:B------:R-:W-:Y:S02]  /*2780*/  IMAD R3, R19, -0x2, R0 ;  /* 0xfffffffe13037824 */ /* 0x000fe400078e0200 */
[----:B------:R-:W2:Y:S02]  /*2790*/  SHFL.IDX PT, R5, R2, RZ, 0x1c1f ;  /* 0x001c1fff02057589 */ /* 0x000ea400000e0000 */
[----:B0-----:R-:W-:-:S03]  /*27a0*/  IMAD R4, R20, UR41, R3 ;  /* 0x0000002914047c24 */ /* 0x001fc6000f8e0203 */
[----:B------:R-:W-:Y:S01]  /*27b0*/  SYNCS.ARRIVE.TRANS64.RED.A1T0 RZ, [UR4], RZ ;  /* 0x000000ffffff79a7 */ /* 0x000fe20008100404 */
[----:B------:R-:W-:Y:S01]  /*27c0*/  ULOP3.LUT UR4, URZ, UR11, URZ, 0x33, !UPT ;  /* 0x0000000b3f047292 */ /* 0x000fe2000f8e333f */
[----:B------:R-:W-:-:S04]  /*27d0*/  IMAD R0, R20, UR41, R57 ;  /* 0x0000002914007c24 */ /* 0x000fc8000f8e0239 */
[----:B------:R-:W-:Y:S02]  /*27e0*/  IMAD R56, R19, -0x2, R0 ;  /* 0xfffffffe13387824 */ /* 0x000fe400078e0200 */
[----:B-1----:R-:W-:-:S04]  /*27f0*/  IMAD.IADD R4, R4, 0x1, -R21 ;  /* 0x0000000104047824 */ /* 0x002fc800078e0a15 */
[C---:B------:R-:W-:Y:S02]  /*2800*/  VIADD R59, R4.reuse, UR14 ;  /* 0x0000000e043b7c36 */ /* 0x040fe40008000000 */
[----:B------:R-:W-:-:S03]  /*2810*/  VIADD R58, R4, UR4 ;  /* 0x00000004043a7c36 */ /* 0x000fc60008000000 */
[----:B--2---:R-:W-:Y:S01]  /*2820*/  VIADDMNMX R0, R5, R59, R56, PT ;  /* 0x0000003b05007246 */ /* 0x004fe20003800138 */
[----:B------:R-:W-:Y:S01]  /*2830*/  IMAD.IADD R3, R58, 0x1, R5 ;  /* 0x000000013a037824 */ /* 0x000fe200078e0205 */
[----:B------:R-:W-:Y:S06]  /*2840*/  @P1 BRA `(.L_x_1000) ;  /* 0x0000000000641947 */ /* 0x000fec0003800000 */
[----:B------:R-:W-:Y:S01]  /*2850*/  IMAD R4, R20, UR41, R5 ;  /* 0x0000002914047c24 */ /* 0x000fe2000f8e0205 */
[----:B------:R-:W-:Y:S03]  /*2860*/  BSSY B0, `(.L_x_1001) ;  /* 0x0000013000007945 */ /* 0x000fe60003800000 */
[----:B------:R-:W-:-:S05]  /*2870*/  IMAD.IADD R5, R4, 0x1, -R21 ;  /* 0x0000000104057824 */ /* 0x000fca00078e0a15 */
[----:B------:R-:W-:-:S13]  /*2880*/  ISETP.GT.AND P1, PT, R5, -0x1, PT ;  /* 0xffffffff0500780c */ /* 0x000fda0003f24270 */
[----:B------:R-:W-:Y:S05]  /*2890*/  @P1 BRA `(.L_x_1002) ;  /* 0x0000000000241947 */ /* 0x000fea0003800000 */
[----:B------:R-:W-:Y:S01]  /*28a0*/  ULDC UR4, c[0x0][0x9e4] ;  /* 0x0002790000047ab9 */ /* 0x000fe20000000800 */
[----:B------:R-:W-:Y:S01]  /*28b0*/  LOP3.LUT R5, RZ, R5, RZ, 0x33, !PT ;  /* 0x00000005ff057212 */ /* 0x000fe200078e33ff */
[----:B------:R-:W-:-:S05]  /*28c0*/  IMAD.U32 R61, RZ, RZ, UR4 ;  /* 0x00000004ff3d7e24 */ /* 0x000fca000f8e00ff */
[----:B------:R-:W-:-:S13]  /*28d0*/  ISETP.NE.AND P1, PT, R61, 0x1, PT ;  /* 0x000000013d00780c */ /* 0x000fda0003f25270 */
[----:B------:R-:W0:Y:S02]  /*28e0*/  @P1 LDC.64 R62, c[0x0][0x9e8] ;  /* 0x00027a00ff3e1b82 */ /* 0x000e240000000a00 */
[----:B0-----:R-:W-:-:S05]  /*28f0*/  @P1 IMAD.HI.U32 R4, R5, R62, RZ ;  /* 0x0000003e05041227 */ /* 0x001fca00078e00ff */
[----:B------:R-:W-:-:S04]  /*2900*/  @P1 SHF.R.U32.HI R5, RZ, R63, R4 ;  /* 0x0000003fff051219 */ /* 0x000fc80000011604 */
[----:B------:R-:W-:Y:S01]  /*2910*/  LOP3.LUT R5, RZ, R5, RZ, 0x33, !PT ;  /* 0x00000005ff057212 */ /* 0x000fe200078e33ff */
[----:B------:R-:W-:Y:S06]  /*2920*/  BRA `(.L_x_1003) ;  /* 0x0000000000187947 */ /* 0x000fec0003800000 */
.L_x_1002:
[----:B------:R-:W-:Y:S02]  /*2930*/  ULDC UR4, c[0x0][0x9e4] ;  /* 0x0002790000047ab9 */ /* 0x000fe40000000800 */
[----:B------:R-:W-:-:S05]  /*2940*/  IMAD.U32 R61, RZ, RZ, UR4 ;  /* 0x00000004ff3d7e24 */ /* 0x000fca000f8e00ff */
[----:B------:R-:W-:-:S13]  /*2950*/  ISETP.NE.AND P1, PT, R61, 0x1, PT ;  /* 0x000000013d00780c */ /* 0x000fda0003f25270 */
[----:B------:R-:W0:Y:S02]  /*2960*/  @P1 LDC.64 R62, c[0x0][0x9e8] ;  /* 0x00027a00ff3e1b82 */ /* 0x000e240000000a00 */
[----:B0-----:R-:W-:-:S05]  /*2970*/  @P1 IMAD.HI.U32 R4, R5, R62, RZ ;  /* 0x0000003e05041227 */ /* 0x001fca00078e00ff */
[----:B------:R-:W-:-:S07]  /*2980*/  @P1 SHF.R.U32.HI R5, RZ, R63, R4 ;  /* 0x0000003fff051219 */ /* 0x000fce0000011604 */
.L_x_1003:
[----:B------:R-:W-:Y:S05]  /*2990*/  BSYNC B0 ;  /* 0x0000000000007941 */ /* 0x000fea0003800000 */
.L_x_1001:
[----:B------:R-:W-:-:S04]  /*29a0*/  IMAD R4, R5, R61, -R18 ;  /* 0x0000003d05047224 */ /* 0x000fc800078e0a12 */
[----:B------:R-:W-:-:S05]  /*29b0*/  IMAD R4, R19, -0x2, R4 ;  /* 0xfffffffe13047824 */ /* 0x000fca00078e0204 */
[----:B------:R-:W-:Y:S02]  /*29c0*/  VIADDMNMX R0, R4, R61, R0, PT ;  /* 0x0000003d04007246 */ /* 0x000fe40003800100 */
[----:B------:R-:W-:-:S07]  /*29d0*/  VIMNMX R3, R3, R4, !PT ;  /* 0x0000000403037248 */ /* 0x000fce0007fe0100 */
.L_x_1000:
[C---:B------:R-:W-:Y:S01]  /*29e0*/  ISETP.GE.AND P2, PT, R57.reuse, 0x9, PT ;  /* 0x000000093900780c */ /* 0x040fe20003f46270 */
[----:B------:R-:W0:Y:S01]  /*29f0*/  SHFL.IDX PT, R5, R2, 0x1, 0x1c1f ;  /* 0x003c1f0002057f89 */ /* 0x000e2200000e0000 */
[----:B------:R-:W-:Y:S01]  /*2a00*/  ISETP.GE.AND P1, PT, R57, 0x2, PT ;  /* 0x000000023900780c */ /* 0x000fe20003f26270 */
[----:B------:R-:W-:Y:S01]  /*2a10*/  UISETP.NE.AND UP0, UPT, UR42, URZ, UPT ;  /* 0x0000003f2a00728c */ /* 0x000fe2000bf05270 */
[C---:B------:R-:W-:Y:S02]  /*2a20*/  ISETP.GT.AND P3, PT, R3.reuse, 0x8, !P2 ;  /* 0x000000080300780c */ /* 0x040fe40005764270 */
[----:B------:R-:W-:Y:S02]  /*2a30*/  ISETP.GT.AND P4, PT, R3, 0x1, !P1 ;  /* 0x000000010300780c */ /* 0x000fe40004f84270 */
[----:B------:R-:W-:Y:S02]  /*2a40*/  ISETP.LT.OR P3, PT, R0, 0x9, P3 ;  /* 0x000000090000780c */ /* 0x000fe40001f61670 */
[----:B------:R-:W-:-:S02]  /*2a50*/  ISETP.GE.AND P5, PT, R57, 0x11, PT ;  /* 0x000000113900780c */ /* 0x000fc40003fa6270 */
[----:B------:R-:W-:Y:S02]  /*2a60*/  FSEL R63, R28, -INF , !P3 ;  /* 0xff8000001c3f7808 */ /* 0x000fe40005800000 */
[----:B------:R-:W-:Y:S02]  /*2a70*/  ISETP.LT.OR P4, PT, R0, 0x2, P4 ;  /* 0x000000020000780c */ /* 0x000fe40002781670 */
[----:B------:R-:W-:Y:S02]  /*2a80*/  ISETP.GT.AND P3, PT, R3, 0x10, !P5 ;  /* 0x000000100300780c */ /* 0x000fe40006f64270 */
[----:B------:R-:W-:Y:S02]  /*2a90*/  ISETP.GE.AND P6, PT, R57, 0xa, PT ;  /* 0x0000000a3900780c */ /* 0x000fe40003fc6270 */
[----:B------:R-:W-:Y:S02]  /*2aa0*/  FSEL R61, R25, -INF , !P4 ;  /* 0xff800000193d7808 */ /* 0x000fe40006000000 */
[----:B------:R-:W-:-:S02]  /*2ab0*/  P2R R62, PR, RZ, 0x20 ;  /* 0x00000020ff3e7803 */ /* 0x000fc40000000000 */
[----:B------:R-:W-:Y:S02]  /*2ac0*/  ISETP.LT.OR P3, PT, R0, 0x11, P3 ;  /* 0x000000110000780c */ /* 0x000fe40001f61670 */
[----:B------:R-:W-:Y:S02]  /*2ad0*/  ISETP.GT.AND P4, PT, R3, 0x9, !P6 ;  /* 0x000000090300780c */ /* 0x000fe40007784270 */
[----:B------:R-:W-:Y:S02]  /*2ae0*/  ISETP.GE.AND P5, PT, R57, 0x12, PT ;  /* 0x000000123900780c */ /* 0x000fe40003fa6270 */
[----:B------:R-:W-:Y:S02]  /*2af0*/  FSEL R67, R32, -INF , !P3 ;  /* 0xff80000020437808 */ /* 0x000fe40005800000 */
[----:B------:R-:W-:Y:S02]  /*2b00*/  ISETP.LT.OR P4, PT, R0, 0xa, P4 ;  /* 0x0000000a0000780c */ /* 0x000fe40002781670 */
[----:B------:R-:W-:-:S02]  /*2b10*/  ISETP.GT.AND P3, PT, R3, 0x11, !P5 ;  /* 0x000000110300780c */ /* 0x000fc40006f64270 */
[----:B------:R-:W-:Y:S02]  /*2b20*/  FSEL R65, R29, -INF , !P4 ;  /* 0xff8000001d417808 */ /* 0x000fe40006000000 */
[----:B------:R-:W-:Y:S02]  /*2b30*/  ISETP.LT.OR P3, PT, R0, 0x12, P3 ;  /* 0x000000120000780c */ /* 0x000fe40001f61670 */
[----:B------:R-:W-:Y:S02]  /*2b40*/  ISETP.GE.AND P4, PT, R57, 0x19, PT ;  /* 0x000000193900780c */ /* 0x000fe40003f86270 */
[----:B------:R-:W-:Y:S02]  /*2b50*/  FSEL R33, R33, -INF , !P3 ;  /* 0xff80000021217808 */ /* 0x000fe40005800000 */
[----:B------:R-:W-:Y:S02]  /*2b60*/  ISETP.GT.AND P3, PT, R3, 0x18, !P4 ;  /* 0x000000180300780c */ /* 0x000fe40006764270 */
[----:B------:R-:W-:-:S02]  /*2b70*/  P2R R32, PR, RZ, 0x10 ;  /* 0x00000010ff207803 */ /* 0x000fc40000000000 */
[----:B------:R-:W-:Y:S02]  /*2b80*/  ISETP.LT.OR P3, PT, R0, 0x19, P3 ;  /* 0x000000190000780c */ /* 0x000fe40001f61670 */
[----:B------:R-:W-:Y:S02]  /*2b90*/  ISETP.GE.AND P4, PT, R57, 0x1a, PT ;  /* 0x0000001a3900780c */ /* 0x000fe40003f86270 */
[----:B------:R-:W-:Y:S02]  /*2ba0*/  FSEL R69, R36, -INF , !P3 ;  /* 0xff80000024457808 */ /* 0x000fe40005800000 */
[----:B------:R-:W-:Y:S02]  /*2bb0*/  ISETP.GT.AND P3, PT, R3, 0x19, !P4 ;  /* 0x000000190300780c */ /* 0x000fe40006764270 */
[----:B------:R-:W-:Y:S02]  /*2bc0*/  P2R R36, PR, RZ, 0x10 ;  /* 0x00000010ff247803 */ /* 0x000fe40000000000 */
[----:B------:R-:W-:-:S02]  /*2bd0*/  ISETP.LT.OR P3, PT, R0, 0x1a, P3 ;  /* 0x0000001a0000780c */ /* 0x000fc40001f61670 */
[----:B------:R-:W-:Y:S02]  /*2be0*/  ISETP.GE.AND P4, PT, R57, 0x21, PT ;  /* 0x000000213900780c */ /* 0x000fe40003f86270 */
[----:B------:R-:W-:Y:S02]  /*2bf0*/  FSEL R37, R37, -INF , !P3 ;  /* 0xff80000025257808 */ /* 0x000fe40005800000 */
[----:B------:R-:W-:Y:S02]  /*2c00*/  ISETP.GT.AND P3, PT, R3, 0x20, !P4 ;  /* 0x000000200300780c */ /* 0x000fe40006764270 */
[----:B------:R-:W-:Y:S02]  /*2c10*/  P2R R64, PR, RZ, 0x10 ;  /* 0x00000010ff407803 */ /* 0x000fe40000000000 */
[----:B------:R-:W-:Y:S02]  /*2c20*/  ISETP.LT.OR P3, PT, R0, 0x21, P3 ;  /* 0x000000210000780c */ /* 0x000fe40001f61670 */
[----:B------:R-:W-:-:S02]  /*2c30*/  ISETP.GE.AND P4, PT, R57, 0x22, PT ;  /* 0x000000223900780c */ /* 0x000fc40003f86270 */
[----:B------:R-:W-:Y:S02]  /*2c40*/  FSEL R71, R40, -INF , !P3 ;  /* 0xff80000028477808 */ /* 0x000fe40005800000 */
[----:B------:R-:W-:Y:S02]  /*2c50*/  ISETP.GT.AND P3, PT, R3, 0x21, !P4 ;  /* 0x000000210300780c */ /* 0x000fe40006764270 */
[----:B------:R-:W-:Y:S02]  /*2c60*/  P2R R40, PR, RZ, 0x10 ;  /* 0x00000010ff287803 */ /* 0x000fe40000000000 */
[----:B------:R-:W-:Y:S02]  /*2c70*/  ISETP.LT.OR P3, PT, R0, 0x22, P3 ;  /* 0x000000220000780c */ /* 0x000fe40001f61670 */
[----:B------:R-:W-:Y:S02]  /*2c80*/  ISETP.GE.AND P4, PT, R57, 0x29, PT ;  /* 0x000000293900780c */ /* 0x000fe40003f86270 */
[----:B------:R-:W-:-:S02]  /*2c90*/  FSEL R41, R41, -INF , !P3 ;  /* 0xff80000029297808 */ /* 0x000fc40005800000 */
[----:B------:R-:W-:Y:S02]  /*2ca0*/  ISETP.GT.AND P3, PT, R3, 0x28, !P4 ;  /* 0x000000280300780c */ /* 0x000fe40006764270 */
[----:B------:R-:W-:Y:S02]  /*2cb0*/  P2R R66, PR, RZ, 0x10 ;  /* 0x00000010ff427803 */ /* 0x000fe40000000000 */
[----:B------:R-:W-:Y:S02]  /*2cc0*/  ISETP.LT.OR P3, PT, R0, 0x29, P3 ;  /* 0x000000290000780c */ /* 0x000fe40001f61670 */
[----:B------:R-:W-:Y:S02]  /*2cd0*/  ISETP.GE.AND P4, PT, R57, 0x2a, PT ;  /* 0x0000002a3900780c */ /* 0x000fe40003f86270 */
[----:B------:R-:W-:Y:S02]  /*2ce0*/  FSEL R73, R44, -INF , !P3 ;  /* 0xff8000002c497808 */ /* 0x000fe40005800000 */
[----:B------:R-:W-:-:S02]  /*2cf0*/  ISETP.GT.AND P3, PT, R3, 0x29, !P4 ;  /* 0x000000290300780c */ /* 0x000fc40006764270 */
[----:B------:R-:W-:Y:S02]  /*2d00*/  P2R R44, PR, RZ, 0x10 ;  /* 0x00000010ff2c7803 */ /* 0x000fe40000000000 */
[----:B------:R-:W-:Y:S02]  /*2d10*/  ISETP.LT.OR P3, PT, R0, 0x2a, P3 ;  /* 0x0000002a0000780c */ /* 0x000fe40001f61670 */
[----:B------:R-:W-:Y:S02]  /*2d20*/  P2R R28, PR, RZ, 0x20 ;  /* 0x00000020ff1c7803 */ /* 0x000fe40000000000 */
[----:B------:R-:W-:Y:S02]  /*2d30*/  FSEL R45, R45, -INF , !P3 ;  /* 0xff8000002d2d7808 */ /* 0x000fe40005800000 */
[----:B------:R-:W-:Y:S02]  /*2d40*/  ISETP.GE.AND P3, PT, R57, 0x31, PT ;  /* 0x000000313900780c */ /* 0x000fe40003f66270 */
[----:B------:R-:W-:-:S02]  /*2d50*/  P2R R60, PR, RZ, 0x40 ;  /* 0x00000040ff3c7803 */ /* 0x000fc40000000000 */
[----:B------:R-:W-:-:S04]  /*2d60*/  ISETP.GT.AND P4, PT, R3, 0x30, !P3 ;  /* 0x000000300300780c */ /* 0x000fc80005f84270 */
[----:B------:R-:W-:-:S04]  /*2d70*/  ISETP.LT.OR P4, PT, R0, 0x31, P4 ;  /* 0x000000310000780c */ /* 0x000fc80002781670 */
[----:B------:R-:W-:Y:S02]  /*2d80*/  FSEL R75, R48, -INF , !P4 ;  /* 0xff800000304b7808 */ /* 0x000fe40006000000 */
[----:B------:R-:W-:-:S04]  /*2d90*/  ISETP.GE.AND P4, PT, R57, 0x32, PT ;  /* 0x000000323900780c */ /* 0x000fc80003f86270 */
        /* <DEDUP_REMOVED lines=8> */
[----:B------:R-:W-:Y:S02]  /*2e20*/  P2R R4, PR, RZ, 0x40 ;  /* 0x00000040ff047803 */ /* 0x000fe40000000000 */
[----:B------:R-:W-:-:S04]  /*2e30*/  ISETP.GT.AND P6, PT, R3, RZ, !P6 ;  /* 0x000000ff0300720c */ /* 0x000fc800077c4270 */
[----:B------:R-:W-:-:S04]  /*2e40*/  ISETP.LT.OR P6, PT, R0, 0x1, P6 ;  /* 0x000000010000780c */ /* 0x000fc800037c1670 */
[----:B------:R-:W-:Y:S02]  /*2e50*/  FSEL R29, R24, -INF , !P6 ;  /* 0xff800000181d7808 */ /* 0x000fe40007000000 */
[----:B------:R-:W-:-:S04]  /*2e60*/  ISETP.GE.AND P6, PT, R57, 0x3a, PT ;  /* 0x0000003a3900780c */ /* 0x000fc80003fc6270 */
[----:B------:R-:W-:Y:S02]  /*2e70*/  P2R R24, PR, RZ, 0x40 ;  /* 0x00000040ff187803 */ /* 0x000fe40000000000 */
[----:B------:R-:W-:Y:S01]  /*2e80*/  ISETP.GT.AND P6, PT, R3, 0x39, !P6 ;  /* 0x000000390300780c */ /* 0x000fe200077c4270 */
[----:B0-----:R-:W-:-:S03]  /*2e90*/  IMAD.IADD R3, R58, 0x1, R5 ;  /* 0x000000013a037824 */ /* 0x001fc600078e0205 */
[----:B------:R-:W-:Y:S02]  /*2ea0*/  ISETP.LT.OR P6, PT, R0, 0x3a, P6 ;  /* 0x0000003a0000780c */ /* 0x000fe400037c1670 */
[----:B------:R-:W-:Y:S02]  /*2eb0*/  VIADDMNMX R0, R5, R59, R56, PT ;  /* 0x0000003b05007246 */ /* 0x000fe40003800138 */
[----:B------:R-:W-:Y:S02]  /*2ec0*/  FSEL R53, R53, -INF , !P6 ;  /* 0xff80000035357808 */ /* 0x000fe40007000000 */
[----:B------:R-:W-:-:S13]  /*2ed0*/  PLOP3.LUT P6, PT, PT, PT, UP0, 0x40, 0x0 ;  /* 0x000000000000781c */ /* 0x000fda0003fce808 */
[----:B------:R-:W-:Y:S05]  /*2ee0*/  @P6 BRA `(.L_x_1004) ;  /* 0x0000000000646947 */ /* 0x000fea0003800000 */
        /* <DEDUP_REMOVED lines=14> */
.L_x_1006:
[----:B------:R-:W-:Y:S02]  /*2fd0*/  ULDC UR4, c[0x0][0x9e4] ;  /* 0x0002790000047ab9 */ /* 0x000fe40000000800 */
[----:B------:R-:W-:-:S05]  /*2fe0*/  IMAD.U32 R25, RZ, RZ, UR4 ;  /* 0x00000004ff197e24 */ /* 0x000fca000f8e00ff */
[----:B------:R-:W-:-:S13]  /*2ff0*/  ISETP.NE.AND P6, PT, R25, 0x1, PT ;  /* 0x000000011900780c */ /* 0x000fda0003fc5270 */
[----:B------:R-:W0:Y:S02]  /*3000*/  @P6 LDC.64 R56, c[0x0][0x9e8] ;  /* 0x00027a00ff386b82 */ /* 0x000e240000000a00 */
[----:B0-----:R-:W-:-:S05]  /*3010*/  @P6 IMAD.HI.U32 R2, R5, R56, RZ ;  /* 0x0000003805026227 */ /* 0x001fca00078e00ff */
[----:B------:R-:W-:-:S07]  /*3020*/  @P6 SHF.R.U32.HI R5, RZ, R57, R2 ;  /* 0x00000039ff056219 */ /* 0x000fce0000011602 */
.L_x_1007:
[----:B------:R-:W-:Y:S05]  /*3030*/  BSYNC B0 ;  /* 0x0000000000007941 */ /* 0x000fea0003800000 */
.L_x_1005:
[----:B------:R-:W-:-:S04]  /*3040*/  IMAD R2, R5, R25, -R18 ;  /* 0x0000001905027224 */ /* 0x000fc800078e0a12 */
[----:B------:R-:W-:-:S05]  /*3050*/  IMAD R2, R19, -0x2, R2 ;  /* 0xfffffffe13027824 */ /* 0x000fca00078e0202 */
[----:B------:R-:W-:Y:S02]  /*3060*/  VIADDMNMX R0, R2, R25, R0, PT ;  /* 0x0000001902007246 */ /* 0x000fe40003800100 */
[----:B------:R-:W-:-:S07]  /*3070*/  VIMNMX R3, R3, R2, !PT ;  /* 0x0000000203037248 */ /* 0x000fce0007fe0100 */
.L_x_1004:
[----:B------:R-:W-:Y:S01]  /*3080*/  ISETP.GT.AND P1, PT, R3, 0x1, !P1 ;  /* 0x000000010300780c */ /* 0x000fe20004f24270 */
[----:B------:R-:W-:Y:S01]  /*3090*/  ULDC UR10, c[0x0][0x988] ;  /* 0x00026200000a7ab9 */ /* 0x000fe20000000800 */
[----:B------:R-:W-:Y:S01]  /*30a0*/  FMNMX.FTZ R2, R29, R61, !PT ;  /* 0x0000003d1d027209 */ /* 0x000fe20007810000 */
[----:B------:R-:W-:Y:S01]  /*30b0*/  UISETP.NE.AND UP1, UPT, UR61, URZ, UPT ;  /* 0x0000003f3d00728c */ /* 0x000fe2000bf25270 */
[----:B------:R-:W-:Y:S01]  /*30c0*/  ISETP.LT.OR P1, PT, R0, 0x2, P1 ;  /* 0x000000020000780c */ /* 0x000fe20000f21670 */
[----:B------:R-:W-:Y:S01]  /*30d0*/  UISETP.NE.AND UP0, UPT, UR42, URZ, UPT ;  /* 0x0000003f2a00728c */ /* 0x000fe2000bf05270 */
[----:B------:R-:W-:Y:S01]  /*30e0*/  FMNMX.FTZ R2, R63, R2, !PT ;  /* 0x000000023f027209 */ /* 0x000fe20007810000 */
[----:B------:R-:W-:Y:S01]  /*30f0*/  UMOV UR6, UR43 ;  /* 0x0000002b00067c82 */ /* 0x000fe20008000000 */
[----:B------:R-:W-:Y:S01]  /*3100*/  FSEL R27, R27, -INF , !P1 ;  /* 0xff8000001b1b7808 */ /* 0x000fe20004800000 */
[----:B------:R-:W-:Y:S01]  /*3110*/  VIADD R221, R98, 0xfffffffe ;  /* 0xfffffffe62dd7836 */ /* 0x000fe20000000000 */
[----:B------:R-:W-:-:S02]  /*3120*/  ISETP.NE.AND P1, PT, R60, RZ, PT ;  /* 0x000000ff3c00720c */ /* 0x000fc40003f25270 */
[----:B------:R-:W-:Y:S02]  /*3130*/  FMNMX.FTZ R2, R65, R2, !PT ;  /* 0x0000000241027209 */ /* 0x000fe40007810000 */
[----:B------:R-:W-:Y:S01]  /*3140*/  ISETP.GT.AND P1, PT, R3, 0x9, !P1 ;  /* 0x000000090300780c */ /* 0x000fe20004f24270 */
[----:B------:R-:W-:Y:S01]  /*3150*/  @UP1 ULDC UR4, c[0x0][0x44c] ;  /* 0x0001130000041ab9 */ /* 0x000fe20000000800 */
[----:B------:R-:W-:Y:S01]  /*3160*/  FMNMX.FTZ R2, R67, R2, !PT ;  /* 0x0000000243027209 */ /* 0x000fe20007810000 */
[----:B------:R-:W-:Y:S01]  /*3170*/  UIMAD.WIDE.U32 UR4, UR43, UR4, URZ ;  /* 0x000000042b0472a5 */ /* 0x000fe2000f8e003f */
[----:B------:R-:W-:Y:S01]  /*3180*/  ISETP.LT.OR P1, PT, R0, 0xa, P1 ;  /* 0x0000000a0000780c */ /* 0x000fe20000f21670 */
[----:B------:R-:W-:Y:S01]  /*3190*/  @UP1 ULDC UR7, c[0x0][0x450] ;  /* 0x0001140000071ab9 */ /* 0x000fe20000000800 */
[----:B------:R-:W-:Y:S01]  /*31a0*/  FMNMX.FTZ R2, R33, R2, !PT ;  /* 0x0000000221027209 */ /* 0x000fe20007810000 */
[----:B------:R-:W-:Y:S01]  /*31b0*/  @UP1 USHF.R.U32.HI UR6, URZ, UR7, UR5 ;  /* 0x000000073f061299 */ /* 0x000fe20008011605 */
[----:B------:R-:W-:-:S02]  /*31c0*/  FSEL R31, R31, -INF , !P1 ;  /* 0xff8000001f1f7808 */ /* 0x000fc40004800000 */
[----:B------:R-:W-:Y:S01]  /*31d0*/  ISETP.NE.AND P1, PT, R62, RZ, PT ;  /* 0x000000ff3e00720c */ /* 0x000fe20003f25270 */
[----:B------:R-:W-:Y:S01]  /*31e0*/  UIADD3 UR48, UR48, UR6, URZ ;  /* 0x0000000630307290 */ /* 0x000fe2000fffe03f */
[----:B------:R-:W-:Y:S02]  /*31f0*/  FMNMX.FTZ R2, R69, R2, !PT ;  /* 0x0000000245027209 */ /* 0x000fe40007810000 */
[----:B------:R-:W-:Y:S01]  /*3200*/  ISETP.GT.AND P1, PT, R3, 0x10, !P1 ;  /* 0x000000100300780c */ /* 0x000fe20004f24270 */
[----:B------:R-:W-:Y:S01]  /*3210*/  UIADD3 UR14, UR48, UR14, URZ ;  /* 0x0000000e300e7290 */ /* 0x000fe2000fffe03f */
[----:B------:R-:W-:Y:S02]  /*3220*/  FMNMX.FTZ R2, R37, R2, !PT ;  /* 0x0000000225027209 */ /* 0x000fe40007810000 */
[----:B------:R-:W-:Y:S02]  /*3230*/  ISETP.LT.OR P1, PT, R0, 0x11, P1 ;  /* 0x000000110000780c */ /* 0x000fe40000f21670 */
[----:B------:R-:W-:-:S02]  /*3240*/  FMNMX.FTZ R2, R71, R2, !PT ;  /* 0x0000000247027209 */ /* 0x000fc40007810000 */
[----:B------:R-:W-:Y:S02]  /*3250*/  FSEL R34, R34, -INF , !P1 ;  /* 0xff80000022227808 */ /* 0x000fe40004800000 */
[----:B------:R-:W-:Y:S02]  /*3260*/  ISETP.NE.AND P1, PT, R28, RZ, PT ;  /* 0x000000ff1c00720c */ /* 0x000fe40003f25270 */
[----:B------:R-:W-:Y:S02]  /*3270*/  FMNMX.FTZ R2, R41, R2, !PT ;  /* 0x0000000229027209 */ /* 0x000fe40007810000 */
[----:B------:R-:W-:Y:S02]  /*3280*/  ISETP.GT.AND P1, PT, R3, 0x11, !P1 ;  /* 0x000000110300780c */ /* 0x000fe40004f24270 */
[----:B------:R-:W-:Y:S02]  /*3290*/  FMNMX.FTZ R2, R73, R2, !PT ;  /* 0x0000000249027209 */ /* 0x000fe40007810000 */
[----:B------:R-:W-:-:S02]  /*32a0*/  ISETP.LT.OR P1, PT, R0, 0x12, P1 ;  /* 0x000000120000780c */ /* 0x000fc40000f21670 */
[----:B------:R-:W-:Y:S02]  /*32b0*/  FMNMX.FTZ R2, R45, R2, !PT ;  /* 0x000000022d027209 */ /* 0x000fe40007810000 */
[----:B------:R-:W-:Y:S02]  /*32c0*/  FSEL R35, R35, -INF , !P1 ;  /* 0xff80000023237808 */ /* 0x000fe40004800000 */
[----:B------:R-:W-:Y:S02]  /*32d0*/  ISETP.NE.AND P1, PT, R32, RZ, PT ;  /* 0x000000ff2000720c */ /* 0x000fe40003f25270 */
[----:B------:R-:W-:Y:S02]  /*32e0*/  FMNMX.FTZ R2, R75, R2, !PT ;  /* 0x000000024b027209 */ /* 0x000fe40007810000 */
[----:B------:R-:W-:Y:S02]  /*32f0*/  ISETP.GT.AND P1, PT, R3, 0x18, !P1 ;  /* 0x000000180300780c */ /* 0x000fe40004f24270 */
[----:B------:R-:W-:-:S02]  /*3300*/  FMNMX.FTZ R2, R49, R2, !PT ;  /* 0x0000000231027209 */ /* 0x000fc40007810000 */
[----:B------:R-:W-:Y:S02]  /*3310*/  ISETP.LT.OR P1, PT, R0, 0x19, P1 ;  /* 0x000000190000780c */ /* 0x000fe40000f21670 */
[----:B------:R-:W-:Y:S02]  /*3320*/  FMNMX.FTZ R2, R77, R2, !PT ;  /* 0x000000024d027209 */ /* 0x000fe40007810000 */
[----:B------:R-:W-:Y:S02]  /*3330*/  FSEL R38, R38, -INF , !P1 ;  /* 0xff80000026267808 */ /* 0x000fe40004800000 */
[----:B------:R-:W-:Y:S02]  /*3340*/  ISETP.NE.AND P1, PT, R36, RZ, PT ;  /* 0x000000ff2400720c */ /* 0x000fe40003f25270 */
[----:B------:R-:W-:Y:S02]  /*3350*/  FMNMX.FTZ R18, R53, R2, !PT ;  /* 0x0000000235127209 */ /* 0x000fe40007810000 */
[----:B------:R-:W-:-:S02]  /*3360*/  ISETP.GT.AND P1, PT, R3, 0x19, !P1 ;  /* 0x000000190300780c */ /* 0x000fc40004f24270 */
[----:B------:R-:W-:Y:S01]  /*3370*/  ISETP.GT.AND P2, PT, R3, 0x8, !P2 ;  /* 0x000000080300780c */ /* 0x000fe20005744270 */
[----:B------:R-:W0:Y:S01]  /*3380*/  SHFL.BFLY PT, R5, R18, 0x2, 0x1f ;  /* 0x0c401f0012057f89 */ /* 0x000e2200000e0000 */
[C---:B------:R-:W-:Y:S02]  /*3390*/  ISETP.LT.OR P1, PT, R0.reuse, 0x1a, P1 ;  /* 0x0000001a0000780c */ /* 0x040fe40000f21670 */
[----:B------:R-:W-:Y:S02]  /*33a0*/  ISETP.LT.OR P2, PT, R0, 0x9, P2 ;  /* 0x000000090000780c */ /* 0x000fe40001741670 */
[----:B------:R-:W-:Y:S02]  /*33b0*/  FSEL R39, R39, -INF , !P1 ;  /* 0xff80000027277808 */ /* 0x000fe40004800000 */
[----:B------:R-:W-:Y:S02]  /*33c0*/  ISETP.NE.AND P1, PT, R64, RZ, PT ;  /* 0x000000ff4000720c */ /* 0x000fe40003f25270 */
[----:B------:R-:W-:-:S02]  /*33d0*/  FSEL R30, R30, -INF , !P2 ;  /* 0xff8000001e1e7808 */ /* 0x000fc40005000000 */
[C---:B------:R-:W-:Y:S02]  /*33e0*/  ISETP.GT.AND P1, PT, R3.reuse, 0x20, !P1 ;  /* 0x000000200300780c */ /* 0x040fe40004f24270 */
[----:B------:R-:W-:Y:S02]  /*33f0*/  ISETP.NE.AND P2, PT, R40, RZ, PT ;  /* 0x000000ff2800720c */ /* 0x000fe40003f45270 */
[----:B------:R-:W-:Y:S02]  /*3400*/  ISETP.LT.OR P1, PT, R0, 0x21, P1 ;  /* 0x000000210000780c */ /* 0x000fe40000f21670 */
[----:B------:R-:W-:Y:S02]  /*3410*/  ISETP.NE.AND P6, PT, R4, RZ, PT ;  /* 0x000000ff0400720c */ /* 0x000fe40003fc5270 */
[----:B------:R-:W-:Y:S02]  /*3420*/  FSEL R42, R42, -INF , !P1 ;  /* 0xff8000002a2a7808 */ /* 0x000fe40004800000 */
[----:B------:R-:W-:-:S02]  /*3430*/  ISETP.GT.AND P1, PT, R3, 0x21, !P2 ;  /* 0x000000210300780c */ /* 0x000fc40005724270 */
[----:B------:R-:W-:Y:S02]  /*3440*/  ISETP.NE.AND P2, PT, R44, RZ, PT ;  /* 0x000000ff2c00720c */ /* 0x000fe40003f45270 */
[----:B------:R-:W-:Y:S02]  /*3450*/  ISETP.LT.OR P1, PT, R0, 0x22, P1 ;  /* 0x000000220000780c */ /* 0x000fe40000f21670 */
[----:B------:R-:W-:Y:S02]  /*3460*/  ISETP.GT.AND P2, PT, R3, 0x29, !P2 ;  /* 0x000000290300780c */ /* 0x000fe40005744270 */
[----:B------:R-:W-:Y:S02]  /*3470*/  FSEL R43, R43, -INF , !P1 ;  /* 0xff8000002b2b7808 */ /* 0x000fe40004800000 */
[----:B------:R-:W-:Y:S02]  /*3480*/  ISETP.GT.AND P1, PT, R3, RZ, !P6 ;  /* 0x000000ff0300720c */ /* 0x000fe40007724270 */
[----:B------:R-:W-:-:S02]  /*3490*/  ISETP.NE.AND P6, PT, R24, RZ, PT ;  /* 0x000000ff1800720c */ /* 0x000fc40003fc5270 */
[----:B0-----:R-:W-:Y:S02]  /*34a0*/  FMNMX.FTZ R24, R18, R5, !PT ;  /* 0x0000000512187209 */ /* 0x001fe40007810000 */
[----:B------:R-:W-:Y:S02]  /*34b0*/  ISETP.LT.OR P1, PT, R0, 0x1, P1 ;  /* 0x000000010000780c */ /* 0x000fe40000f21670 */
[----:B------:R-:W-:Y:S01]  /*34c0*/  ISETP.GT.AND P3, PT, R3, 0x30, !P3 ;  /* 0x000000300300780c */ /* 0x000fe20005f64270 */
[----:B------:R-:W0:Y:S01]  /*34d0*/  SHFL.BFLY PT, R25, R24, 0x1, 0x1f ;  /* 0x0c201f0018197f89 */ /* 0x000e2200000e0000 */
[----:B------:R-:W-:Y:S02]  /*34e0*/  FSEL R26, R26, -INF , !P1 ;  /* 0xff8000001a1a7808 */ /* 0x000fe40004800000 */
[----:B------:R-:W-:Y:S02]  /*34f0*/  ISETP.NE.AND P1, PT, R66, RZ, PT ;  /* 0x000000ff4200720c */ /* 0x000fe40003f25270 */
[----:B------:R-:W-:-:S02]  /*3500*/  FMNMX.FTZ R5, R26, R27, !PT ;  /* 0x0000001b1a057209 */ /* 0x000fc40007810000 */
[----:B------:R-:W-:Y:S02]  /*3510*/  ISETP.GT.AND P1, PT, R3, 0x28, !P1 ;  /* 0x000000280300780c */ /* 0x000fe40004f24270 */
[----:B------:R-:W-:Y:S02]  /*3520*/  FMNMX.FTZ R2, R30, R5, !PT ;  /* 0x000000051e027209 */ /* 0x000fe40007810000 */
[----:B------:R-:W-:Y:S02]  /*3530*/  ISETP.LT.OR P1, PT, R0, 0x29, P1 ;  /* 0x000000290000780c */ /* 0x000fe40000f21670 */
[----:B------:R-:W-:Y:S02]  /*3540*/  FMNMX.FTZ R5, R31, R2, !PT ;  /* 0x000000021f057209 */ /* 0x000fe40007810000 */
[----:B------:R-:W-:Y:S02]  /*3550*/  FSEL R46, R46, -INF , !P1 ;  /* 0xff8000002e2e7808 */ /* 0x000fe40004800000 */
[----:B------:R-:W-:-:S02]  /*3560*/  FMNMX.FTZ R2, R34, R5, !PT ;  /* 0x0000000522027209 */ /* 0x000fc40007810000 */
[----:B------:R-:W-:Y:S02]  /*3570*/  ISETP.GT.AND P4, PT, R3, 0x31, !P4 ;  /* 0x000000310300780c */ /* 0x000fe40006784270 */
[----:B------:R-:W-:Y:S02]  /*3580*/  FMNMX.FTZ R5, R35, R2, !PT ;  /* 0x0000000223057209 */ /* 0x000fe40007810000 */
[----:B------:R-:W-:Y:S02]  /*3590*/  ISETP.GT.AND P5, PT, R3, 0x38, !P5 ;  /* 0x000000380300780c */ /* 0x000fe40006fa4270 */
[----:B0-----:R-:W-:Y:S02]  /*35a0*/  FMNMX.FTZ R4, R24, R25, !PT ;  /* 0x0000001918047209 */ /* 0x001fe40007810000 */
[----:B------:R-:W-:Y:S02]  /*35b0*/  FMNMX.FTZ R2, R38, R5, !PT ;  /* 0x0000000526027209 */ /* 0x000fe40007810000 */
[C---:B------:R-:W-:Y:S01]  /*35c0*/  FSETP.NEU.FTZ.AND P1, PT, R4.reuse, -INF , PT ;  /* 0xff8000000400780b */ /* 0x040fe20003f3d000 */
[----:B------:R-:W-:Y:S01]  /*35d0*/  FMUL.FTZ R18, R4, UR10 ;  /* 0x0000000a04127c20 */ /* 0x000fe20008410000 */
[----:B------:R-:W-:-:S02]  /*35e0*/  FMNMX.FTZ R5, R39, R2, !PT ;  /* 0x0000000227057209 */ /* 0x000fc40007810000 */
[----:B------:R-:W-:Y:S02]  /*35f0*/  ISETP.LT.OR P2, PT, R0, 0x2a, P2 ;  /* 0x0000002a0000780c */ /* 0x000fe40001741670 */
[----:B------:R-:W-:Y:S02]  /*3600*/  FMNMX.FTZ R2, R42, R5, !PT ;  /* 0x000000052a027209 */ /* 0x000fe40007810000 */
[----:B------:R-:W-:Y:S02]  /*3610*/  FSEL R18, R18, RZ, P1 ;  /* 0x000000ff12127208 */ /* 0x000fe40000800000 */
[----:B------:R-:W-:Y:S02]  /*3620*/  ISETP.GT.AND P1, PT, R3, 0x39, !P6 ;  /* 0x000000390300780c */ /* 0x000fe40007724270 */
[----:B------:R-:W-:Y:S01]  /*3630*/  FMNMX.FTZ R3, R43, R2, !PT ;  /* 0x000000022b037209 */ /* 0x000fe20007810000 */
[--C-:B------:R-:W-:Y:S01]  /*3640*/  FFMA.FTZ R5, R29, UR10, -R18.reuse ;  /* 0x0000000a1d057c23 */ /* 0x100fe20008010812 */
[----:B------:R-:W-:Y:S01]  /*3650*/  ISETP.LT.OR P3, PT, R0, 0x31, P3 ;  /* 0x000000310000780c */ /* 0x000fe20001f61670 */
[--C-:B------:R-:W-:Y:S01]  /*3660*/  FFMA.FTZ R24, R61, UR10, -R18.reuse ;  /* 0x0000000a3d187c23 */ /* 0x100fe20008010812 */
[----:B------:R-:W-:Y:S01]  /*3670*/  FSEL R47, R47, -INF , !P2 ;  /* 0xff8000002f2f7808 */ /* 0x000fe20005000000 */
[--C-:B------:R-:W-:Y:S01]  /*3680*/  FFMA.FTZ R25, R65, UR10, -R18.reuse ;  /* 0x0000000a41197c23 */ /* 0x100fe20008010812 */
[----:B------:R-:W-:Y:S01]  /*3690*/  FMNMX.FTZ R2, R46, R3, !PT ;  /* 0x000000032e027209 */ /* 0x000fe20007810000 */
[----:B------:R-:W-:Y:S01]  /*36a0*/  MUFU.EX2 R5, R5 ;  /* 0x0000000500057308 */ /* 0x000fe20000000800 */
[----:B------:R-:W-:Y:S01]  /*36b0*/  ISETP.LT.OR P4, PT, R0, 0x32, P4 ;  /* 0x000000320000780c */ /* 0x000fe20002781670 */
[--C-:B------:R-:W-:Y:S01]  /*36c0*/  FFMA.FTZ R29, R33, UR10, -R18.reuse ;  /* 0x0000000a211d7c23 */ /* 0x100fe20008010812 */
[----:B------:R-:W-:Y:S01]  /*36d0*/  FSEL R50, R50, -INF , !P3 ;  /* 0xff80000032327808 */ /* 0x000fe20005800000 */
[--C-:B------:R-:W-:Y:S01]  /*36e0*/  FFMA.FTZ R33, R37, UR10, -R18.reuse ;  /* 0x0000000a25217c23 */ /* 0x100fe20008010812 */
[----:B------:R-:W-:Y:S01]  /*36f0*/  FMNMX.FTZ R3, R47, R2, !PT ;  /* 0x000000022f037209 */ /* 0x000fe20007810000 */
[--C-:B------:R-:W-:Y:S01]  /*3700*/  FFMA.FTZ R28, R67, UR10, -R18.reuse ;  /* 0x0000000a431c7c23 */ /* 0x100fe20008010812 */
[----:B------:R-:W-:Y:S01]  /*3710*/  ISETP.LT.OR P5, PT, R0, 0x39, P5 ;  /* 0x000000390000780c */ /* 0x000fe20002fa1670 */
[----:B------:R-:W0:Y:S01]  /*3720*/  MUFU.EX2 R24, R24 ;  /* 0x0000001800187308 */ /* 0x000e220000000800 */
[----:B------:R-:W-:Y:S01]  /*3730*/  FSEL R51, R51, -INF , !P4 ;  /* 0xff80000033337808 */ /* 0x000fe20006000000 */
[--C-:B------:R-:W-:Y:S01]  /*3740*/  FFMA.FTZ R32, R69, UR10, -R18.reuse ;  /* 0x0000000a45207c23 */ /* 0x100fe20008010812 */
[----:B------:R-:W-:Y:S01]  /*3750*/  FMNMX.FTZ R2, R50, R3, !PT ;  /* 0x0000000332027209 */ /* 0x000fe20007810000 */
[--C-:B------:R-:W-:Y:S01]  /*3760*/  FFMA.FTZ R36, R71, UR10, -R18.reuse ;  /* 0x0000000a47247c23 */ /* 0x100fe20008010812 */
[----:B------:R-:W-:Y:S01]  /*3770*/  ISETP.LT.OR P1, PT, R0, 0x3a, P1 ;  /* 0x0000003a0000780c */ /* 0x000fe20000f21670 */
[--C-:B------:R-:W-:Y:S01]  /*3780*/  FFMA.FTZ R40, R73, UR10, -R18.reuse ;  /* 0x0000000a49287c23 */ /* 0x100fe20008010812 */
[----:B------:R-:W-:Y:S01]  /*3790*/  FSEL R54, R54, -INF , !P5 ;  /* 0xff80000036367808 */ /* 0x000fe20006800000 */
[----:B------:R-:W-:Y:S01]  /*37a0*/  MUFU.EX2 R25, R25 ;  /* 0x0000001900197308 */ /* 0x000fe20000000800 */
[----:B------:R-:W-:Y:S01]  /*37b0*/  FMNMX.FTZ R3, R51, R2, !PT ;  /* 0x0000000233037209 */ /* 0x000fe20007810000 */
[--C-:B------:R-:W-:Y:S01]  /*37c0*/  FFMA.FTZ R2, R63, UR10, -R18.reuse ;  /* 0x0000000a3f027c23 */ /* 0x100fe20008010812 */
[----:B------:R-:W-:Y:S01]  /*37d0*/  FSEL R55, R55, -INF , !P1 ;  /* 0xff80000037377808 */ /* 0x000fe20004800000 */
[----:B------:R-:W-:Y:S01]  /*37e0*/  FFMA.FTZ R44, R75, UR10, -R18 ;  /* 0x0000000a4b2c7c23 */ /* 0x000fe20008010812 */
[----:B------:R-:W-:-:S03]  /*37f0*/  FMNMX.FTZ R0, R54, R3, !PT ;  /* 0x0000000336007209 */ /* 0x000fc60007810000 */
[----:B------:R1:W-:Y:S01]  /*3800*/  MUFU.EX2 R198, R2 ;  /* 0x0000000200c67308 */ /* 0x0003e20000000800 */
[----:B------:R-:W-:Y:S02]  /*3810*/  FMNMX.FTZ R0, R55, R0, !PT ;  /* 0x0000000037007209 */ /* 0x000fe40007810000 */
[----:B0-----:R-:W-:-:S03]  /*3820*/  F2FP.F16.F32.PACK_AB R196, R24, R5 ;  /* 0x0000000518c4723e */ /* 0x001fc600000000ff */
[----:B------:R-:W1:Y:S02]  /*3830*/  SHFL.BFLY PT, R3, R0, 0x2, 0x1f ;  /* 0x0c401f0000037f89 */ /* 0x000e6400000e0000 */
[----:B------:R-:W-:Y:S08]  /*3840*/  MUFU.EX2 R28, R28 ;  /* 0x0000001c001c7308 */ /* 0x000ff00000000800 */
[----:B------:R-:W0:Y:S08]  /*3850*/  MUFU.EX2 R29, R29 ;  /* 0x0000001d001d7308 */ /* 0x000e300000000800 */
[----:B------:R-:W-:Y:S01]  /*3860*/  MUFU.EX2 R32, R32 ;  /* 0x0000002000207308 */ /* 0x000fe20000000800 */
[----:B-1----:R-:W-:Y:S01]  /*3870*/  FMNMX.FTZ R2, R0, R3, !PT ;  /* 0x0000000300027209 */ /* 0x002fe20007810000 */
[--C-:B------:R-:W-:Y:S01]  /*3880*/  FFMA.FTZ R0, R41, UR10, -R18.reuse ;  /* 0x0000000a29007c23 */ /* 0x100fe20008010812 */
[--C-:B------:R-:W-:Y:S01]  /*3890*/  FFMA.FTZ R41, R45, UR10, -R18.reuse ;  /* 0x0000000a2d297c23 */ /* 0x100fe20008010812 */
[----:B------:R-:W-:-:S04]  /*38a0*/  FFMA.FTZ R45, R49, UR10, -R18 ;  /* 0x0000000a312d7c23 */ /* 0x000fc80008010812 */
[----:B------:R-:W1:Y:S01]  /*38b0*/  MUFU.EX2 R33, R33 ;  /* 0x0000002100217308 */ /* 0x000e620000000800 */
[----:B------:R-:W2:Y:S01]  /*38c0*/  SHFL.BFLY PT, R3, R2, 0x1, 0x1f ;  /* 0x0c201f0002037f89 */ /* 0x000ea200000e0000 */
[----:B0-----:R-:W-:-:S06]  /*38d0*/  F2FP.F16.F32.PACK_AB R192, R29, R28 ;  /* 0x0000001c1dc0723e */ /* 0x001fcc00000000ff */
[----:B------:R0:W-:Y:S08]  /*38e0*/  MUFU.EX2 R37, R0 ;  /* 0x0000000000257308 */ /* 0x0001f00000000800 */
[----:B------:R-:W3:Y:S01]  /*38f0*/  MUFU.EX2 R36, R36 ;  /* 0x0000002400247308 */ /* 0x000ee20000000800 */
[----:B-1----:R-:W-:-:S07]  /*3900*/  F2FP.F16.F32.PACK_AB R194, R33, R32 ;  /* 0x0000002021c2723e */ /* 0x002fce00000000ff */
[----:B------:R-:W-:Y:S01]  /*3910*/  MUFU.EX2 R40, R40 ;  /* 0x0000002800287308 */ /* 0x000fe20000000800 */
[----:B--2---:R-:W-:Y:S01]  /*3920*/  FMNMX.FTZ R3, R2, R3, !PT ;  /* 0x0000000302037209 */ /* 0x004fe20007810000 */
[--C-:B------:R-:W-:Y:S01]  /*3930*/  FFMA.FTZ R2, R77, UR10, -R18.reuse ;  /* 0x0000000a4d027c23 */ /* 0x100fe20008010812 */
[----:B------:R-:W-:Y:S01]  /*3940*/  FFMA.FTZ R18, R53, UR10, -R18 ;  /* 0x0000000a35127c23 */ /* 0x000fe20008010812 */
[----:B------:R-:W-:Y:S01]  /*3950*/  FADD.FTZ R53, R5, R24 ;  /* 0x0000001805357221 */ /* 0x000fe20000010000 */
[C---:B------:R-:W-:Y:S01]  /*3960*/  FSETP.NEU.FTZ.AND P1, PT, R3.reuse, -INF , PT ;  /* 0xff8000000300780b */ /* 0x040fe20003f3d000 */
[----:B0-----:R-:W-:Y:S02]  /*3970*/  FMUL.FTZ R0, R3, UR10 ;  /* 0x0000000a03007c20 */ /* 0x001fe40008410000 */
[----:B------:R0:W-:Y:S01]  /*3980*/  MUFU.EX2 R49, R18 ;  /* 0x0000001200317308 */ /* 0x0001e20000000800 */
[----:B---3--:R-:W-:Y:S02]  /*3990*/  F2FP.F16.F32.PACK_AB R188, R37, R36 ;  /* 0x0000002425bc723e */ /* 0x008fe400000000ff */
[----:B------:R-:W-:-:S02]  /*39a0*/  FSEL R0, R0, RZ, P1 ;  /* 0x000000ff00007208 */ /* 0x000fc40000800000 */
[----:B------:R-:W-:-:S03]  /*39b0*/  PLOP3.LUT P1, PT, PT, PT, UP0, 0x40, 0x0 ;  /* 0x000000000000781c */ /* 0x000fc60003f2e808 */
[--C-:B------:R-:W-:Y:S01]  /*39c0*/  FFMA.FTZ R26, R26, UR10, -R0.reuse ;  /* 0x0000000a1a1a7c23 */ /* 0x100fe20008010800 */
[--C-:B------:R-:W-:Y:S01]  /*39d0*/  FFMA.FTZ R27, R27, UR10, -R0.reuse ;  /* 0x0000000a1b1b7c23 */ /* 0x100fe20008010800 */
[--C-:B------:R-:W-:Y:S01]  /*39e0*/  FFMA.FTZ R30, R30, UR10, -R0.reuse ;  /* 0x0000000a1e1e7c23 */ /* 0x100fe20008010800 */
[----:B0-----:R-:W-:Y:S01]  /*39f0*/  FADD.FTZ R18, R198, R53 ;  /* 0x00000035c6127221 */ /* 0x001fe20000010000 */
[--C-:B------:R-:W-:Y:S01]  /*3a00*/  FFMA.FTZ R31, R31, UR10, -R0.reuse ;  /* 0x0000000a1f1f7c23 */ /* 0x100fe20008010800 */
[----:B------:R-:W-:Y:S01]  /*3a10*/  FFMA.FTZ R34, R34, UR10, -R0 ;  /* 0x0000000a22227c23 */ /* 0x000fe20008010800 */
[----:B------:R-:W-:Y:S01]  /*3a20*/  MUFU.EX2 R26, R26 ;  /* 0x0000001a001a7308 */ /* 0x000fe20000000800 */
[----:B------:R-:W-:Y:S01]  /*3a30*/  FADD.FTZ R53, R25, R18 ;  /* 0x0000001219357221 */ /* 0x000fe20000010000 */
[--C-:B------:R-:W-:Y:S01]  /*3a40*/  FFMA.FTZ R35, R35, UR10, -R0.reuse ;  /* 0x0000000a23237c23 */ /* 0x100fe20008010800 */
[--C-:B------:R-:W-:Y:S01]  /*3a50*/  FFMA.FTZ R38, R38, UR10, -R0.reuse ;  /* 0x0000000a26267c23 */ /* 0x100fe20008010800 */
[--C-:B------:R-:W-:Y:S01]  /*3a60*/  FFMA.FTZ R39, R39, UR10, -R0.reuse ;  /* 0x0000000a27277c23 */ /* 0x100fe20008010800 */
[----:B------:R-:W-:Y:S01]  /*3a70*/  FADD.FTZ R18, R28, R53 ;  /* 0x000000351c127221 */ /* 0x000fe20000010000 */
[--C-:B------:R-:W-:Y:S01]  /*3a80*/  FFMA.FTZ R42, R42, UR10, -R0.reuse ;  /* 0x0000000a2a2a7c23 */ /* 0x100fe20008010800 */
[----:B------:R-:W-:Y:S01]  /*3a90*/  FFMA.FTZ R43, R43, UR10, -R0 ;  /* 0x0000000a2b2b7c23 */ /* 0x000fe20008010800 */
[----:B------:R-:W0:Y:S01]  /*3aa0*/  MUFU.EX2 R27, R27 ;  /* 0x0000001b001b7308 */ /* 0x000e220000000800 */
[----:B------:R-:W-:Y:S01]  /*3ab0*/  FADD.FTZ R53, R29, R18 ;  /* 0x000000121d357221 */ /* 0x000fe20000010000 */
[--C-:B------:R-:W-:Y:S01]  /*3ac0*/  FFMA.FTZ R46, R46, UR10, -R0.reuse ;  /* 0x0000000a2e2e7c23 */ /* 0x100fe20008010800 */
[--C-:B------:R-:W-:Y:S01]  /*3ad0*/  FFMA.FTZ R47, R47, UR10, -R0.reuse ;  /* 0x0000000a2f2f7c23 */ /* 0x100fe20008010800 */
[--C-:B------:R-:W-:Y:S01]  /*3ae0*/  FFMA.FTZ R50, R50, UR10, -R0.reuse ;  /* 0x0000000a32327c23 */ /* 0x100fe20008010800 */
[----:B------:R-:W-:Y:S01]  /*3af0*/  FADD.FTZ R18, R32, R53 ;  /* 0x0000003520127221 */ /* 0x000fe20000010000 */
[--C-:B------:R-:W-:Y:S01]  /*3b00*/  FFMA.FTZ R51, R51, UR10, -R0.reuse ;  /* 0x0000000a33337c23 */ /* 0x100fe20008010800 */
[----:B------:R-:W-:Y:S01]  /*3b10*/  FFMA.FTZ R54, R54, UR10, -R0 ;  /* 0x0000000a36367c23 */ /* 0x000fe20008010800 */
[----:B------:R-:W1:Y:S01]  /*3b20*/  MUFU.EX2 R30, R30 ;  /* 0x0000001e001e7308 */ /* 0x000e620000000800 */
[----:B------:R-:W-:Y:S01]  /*3b30*/  FADD.FTZ R57, R33, R18 ;  /* 0x0000001221397221 */ /* 0x000fe20000010000 */
[----:B------:R-:W-:Y:S01]  /*3b40*/  F2FP.F16.F32.PACK_AB R198, R25, R198 ;  /* 0x000000c619c6723e */ /* 0x000fe200000000ff */
[----:B------:R-:W-:-:S02]  /*3b50*/  FFMA.FTZ R0, R55, UR10, -R0 ;  /* 0x0000000a37007c23 */ /* 0x000fc40008010800 */
[----:B------:R-:W-:-:S03]  /*3b60*/  FADD.FTZ R48, R36, R57 ;  /* 0x0000003924307221 */ /* 0x000fc60000010000 */
[----:B------:R-:W2:Y:S01]  /*3b70*/  MUFU.EX2 R31, R31 ;  /* 0x0000001f001f7308 */ /* 0x000ea20000000800 */
[----:B0-----:R-:W-:Y:S01]  /*3b80*/  FADD.FTZ R53, R26, R27 ;  /* 0x0000001b1a357221 */ /* 0x001fe20000010000 */
[----:B------:R-:W-:Y:S01]  /*3b90*/  FADD.FTZ R57, R37, R48 ;  /* 0x0000003025397221 */ /* 0x000fe20000010000 */
[----:B------:R-:W-:-:S03]  /*3ba0*/  F2FP.F16.F32.PACK_AB R197, R27, R26 ;  /* 0x0000001a1bc5723e */ /* 0x000fc600000000ff */
[----:B------:R-:W-:Y:S02]  /*3bb0*/  FADD.FTZ R48, R40, R57 ;  /* 0x0000003928307221 */ /* 0x000fe40000010000 */
[----:B------:R-:W0:Y:S01]  /*3bc0*/  MUFU.EX2 R34, R34 ;  /* 0x0000002200227308 */ /* 0x000e220000000800 */
[----:B-1----:R-:W-:-:S07]  /*3bd0*/  FADD.FTZ R18, R30, R53 ;  /* 0x000000351e127221 */ /* 0x002fce0000010000 */
[----:B------:R-:W1:Y:S01]  /*3be0*/  MUFU.EX2 R35, R35 ;  /* 0x0000002300237308 */ /* 0x000e620000000800 */
[C---:B--2---:R-:W-:Y:S01]  /*3bf0*/  FADD.FTZ R53, R31.reuse, R18 ;  /* 0x000000121f357221 */ /* 0x044fe20000010000 */
[----:B------:R-:W-:-:S06]  /*3c00*/  F2FP.F16.F32.PACK_AB R199, R31, R30 ;  /* 0x0000001e1fc7723e */ /* 0x000fcc00000000ff */
[----:B------:R-:W2:Y:S01]  /*3c10*/  MUFU.EX2 R38, R38 ;  /* 0x0000002600267308 */ /* 0x000ea20000000800 */
[----:B0-----:R-:W-:-:S07]  /*3c20*/  FADD.FTZ R18, R34, R53 ;  /* 0x0000003522127221 */ /* 0x001fce0000010000 */
[----:B------:R-:W0:Y:S01]  /*3c30*/  MUFU.EX2 R41, R41 ;  /* 0x0000002900297308 */ /* 0x000e220000000800 */
[C---:B-1----:R-:W-:Y:S01]  /*3c40*/  FADD.FTZ R5, R35.reuse, R18 ;  /* 0x0000001223057221 */ /* 0x042fe20000010000 */
[----:B------:R-:W-:-:S06]  /*3c50*/  F2FP.F16.F32.PACK_AB R193, R35, R34 ;  /* 0x0000002223c1723e */ /* 0x000fcc00000000ff */
[----:B------:R-:W1:Y:S01]  /*3c60*/  MUFU.EX2 R39, R39 ;  /* 0x0000002700277308 */ /* 0x000e620000000800 */
[----:B--2---:R-:W-:-:S07]  /*3c70*/  FADD.FTZ R18, R38, R5 ;  /* 0x0000000526127221 */ /* 0x004fce0000010000 */
[----:B------:R-:W2:Y:S01]  /*3c80*/  MUFU.EX2 R44, R44 ;  /* 0x0000002c002c7308 */ /* 0x000ea20000000800 */
[C---:B0-----:R-:W-:Y:S01]  /*3c90*/  FADD.FTZ R53, R41.reuse, R48 ;  /* 0x0000003029357221 */ /* 0x041fe20000010000 */
[----:B------:R-:W-:-:S06]  /*3ca0*/  F2FP.F16.F32.PACK_AB R190, R41, R40 ;  /* 0x0000002829be723e */ /* 0x000fcc00000000ff */
[----:B------:R-:W0:Y:S01]  /*3cb0*/  MUFU.EX2 R42, R42 ;  /* 0x0000002a002a7308 */ /* 0x000e220000000800 */
[C---:B-1----:R-:W-:Y:S01]  /*3cc0*/  FADD.FTZ R5, R39.reuse, R18 ;  /* 0x0000001227057221 */ /* 0x042fe20000010000 */
[----:B------:R-:W-:-:S06]  /*3cd0*/  F2FP.F16.F32.PACK_AB R195, R39, R38 ;  /* 0x0000002627c3723e */ /* 0x000fcc00000000ff */
[----:B------:R-:W1:Y:S01]  /*3ce0*/  MUFU.EX2 R45, R45 ;  /* 0x0000002d002d7308 */ /* 0x000e620000000800 */
[----:B--2---:R-:W-:-:S07]  /*3cf0*/  FADD.FTZ R24, R44, R53 ;  /* 0x000000352c187221 */ /* 0x004fce0000010000 */
[----:B------:R-:W2:Y:S01]  /*3d00*/  MUFU.EX2 R43, R43 ;  /* 0x0000002b002b7308 */ /* 0x000ea20000000800 */
[----:B0-----:R-:W-:-:S07]  /*3d10*/  FADD.FTZ R18, R42, R5 ;  /* 0x000000052a127221 */ /* 0x001fce0000010000 */
[----:B------:R-:W0:Y:S01]  /*3d20*/  MUFU.EX2 R2, R2 ;  /* 0x0000000200027308 */ /* 0x000e220000000800 */
[C---:B-1----:R-:W-:Y:S01]  /*3d30*/  FADD.FTZ R25, R45.reuse, R24 ;  /* 0x000000182d197221 */ /* 0x042fe20000010000 */
[----:B------:R-:W-:-:S06]  /*3d40*/  F2FP.F16.F32.PACK_AB R184, R45, R44 ;  /* 0x0000002c2db8723e */ /* 0x000fcc00000000ff */
[----:B------:R-:W1:Y:S01]  /*3d50*/  MUFU.EX2 R46, R46 ;  /* 0x0000002e002e7308 */ /* 0x000e620000000800 */
[C---:B--2---:R-:W-:Y:S01]  /*3d60*/  FADD.FTZ R5, R43.reuse, R18 ;  /* 0x000000122b057221 */ /* 0x044fe20000010000 */
[----:B------:R-:W-:-:S06]  /*3d70*/  F2FP.F16.F32.PACK_AB R189, R43, R42 ;  /* 0x0000002a2bbd723e */ /* 0x000fcc00000000ff */
[----:B------:R-:W2:Y:S01]  /*3d80*/  MUFU.EX2 R47, R47 ;  /* 0x0000002f002f7308 */ /* 0x000ea20000000800 */
[----:B0-----:R-:W-:Y:S01]  /*3d90*/  FADD.FTZ R24, R2, R25 ;  /* 0x0000001902187221 */ /* 0x001fe20000010000 */
[----:B------:R-:W-:-:S03]  /*3da0*/  F2FP.F16.F32.PACK_AB R186, R49, R2 ;  /* 0x0000000231ba723e */ /* 0x000fc600000000ff */
[----:B------:R-:W-:-:S03]  /*3db0*/  FADD.FTZ R18, R49, R24 ;  /* 0x0000001831127221 */ /* 0x000fc60000010000 */
[----:B------:R-:W0:Y:S01]  /*3dc0*/  MUFU.EX2 R50, R50 ;  /* 0x0000003200327308 */ /* 0x000e220000000800 */
[----:B-1----:R-:W-:-:S07]  /*3dd0*/  FADD.FTZ R2, R46, R5 ;  /* 0x000000052e027221 */ /* 0x002fce0000010000 */
[----:B------:R-:W1:Y:S01]  /*3de0*/  MUFU.EX2 R51, R51 ;  /* 0x0000003300337308 */ /* 0x000e620000000800 */
[C---:B--2---:R-:W-:Y:S01]  /*3df0*/  FADD.FTZ R5, R47.reuse, R2 ;  /* 0x000000022f057221 */ /* 0x044fe20000010000 */
[----:B------:R-:W-:-:S06]  /*3e00*/  F2FP.F16.F32.PACK_AB R191, R47, R46 ;  /* 0x0000002e2fbf723e */ /* 0x000fcc00000000ff */
[----:B------:R-:W2:Y:S01]  /*3e10*/  MUFU.EX2 R54, R54 ;  /* 0x0000003600367308 */ /* 0x000ea20000000800 */
[----:B0-----:R-:W-:-:S07]  /*3e20*/  FADD.FTZ R2, R50, R5 ;  /* 0x0000000532027221 */ /* 0x001fce0000010000 */
[----:B------:R2:W0:Y:S01]  /*3e30*/  MUFU.EX2 R187, R0 ;  /* 0x0000000000bb7308 */ /* 0x0004220000000800 */
[C---:B-1----:R-:W-:Y:S01]  /*3e40*/  FADD.FTZ R5, R51.reuse, R2 ;  /* 0x0000000233057221 */ /* 0x042fe20000010000 */
[----:B------:R-:W-:-:S03]  /*3e50*/  F2FP.F16.F32.PACK_AB R185, R51, R50 ;  /* 0x0000003233b9723e */ /* 0x000fc600000000ff */
[----:B--2---:R-:W-:-:S04]  /*3e60*/  FADD.FTZ R0, R54, R5 ;  /* 0x0000000536007221 */ /* 0x004fc80000010000 */
[C---:B0-----:R-:W-:Y:S01]  /*3e70*/  FADD.FTZ R5, R187.reuse, R0 ;  /* 0x00000000bb057221 */ /* 0x041fe20000010000 */
[----:B------:R-:W-:Y:S01]  /*3e80*/  F2FP.F16.F32.PACK_AB R187, R187, R54 ;  /* 0x00000036bbbb723e */ /* 0x000fe200000000ff */
[----:B------:R-:W-:Y:S06]  /*3e90*/  @P1 BRA `(.L_x_1008) ;  /* 0x00000000004c1947 */ /* 0x000fec0003800000 */
[----:B------:R-:W-:Y:S01]  /*3ea0*/  ISETP.LT.AND P1, PT, RZ, UR48, PT ;  /* 0x00000030ff007c0c */ /* 0x000fe2000bf21270 */
[----:B------:R-:W-:-:S12]  /*3eb0*/  UIADD3 UR18, UR48, -0x1, URZ ;  /* 0xffffffff30127890 */ /* 0x000fd8000fffe03f */
[----:B------:R-:W-:Y:S05]  /*3ec0*/  @P1 BRA `(.L_x_1009) ;  /* 0x0000000000201947 */ /* 0x000fea0003800000 */
[----:B------:R-:W-:Y:S01]  /*3ed0*/  ULDC UR15, c[0x0][0x9e4] ;  /* 0x00027900000f7ab9 */ /* 0x000fe20000000800 */
[----:B------:R-:W-:Y:S02]  /*3ee0*/  UIADD3 UR18, -UR48, URZ, URZ ;  /* 0x0000003f30127290 */ /* 0x000fe4000fffe13f */
[----:B------:R-:W-:-:S11]  /*3ef0*/  UISETP.NE.AND UP0, UPT, UR15, 0x1, UPT ;  /* 0x000000010f00788c */ /* 0x000fd6000bf05270 */
[----:B------:R-:W-:Y:S02]  /*3f00*/  @UP0 ULDC.64 UR4, c[0x0][0x9e8] ;  /* 0x00027a0000040ab9 */ /* 0x000fe40000000a00 */
[----:B------:R-:W-:-:S04]  /*3f10*/  UIMAD.WIDE.U32 UR6, UR18, UR4, URZ ;  /* 0x00000004120672a5 */ /* 0x000fc8000f8e003f */
[----:B------:R-:W-:-:S04]  /*3f20*/  @UP0 USHF.R.U32.HI UR18, URZ, UR5, UR7 ;  /* 0x000000053f120299 */ /* 0x000fc80008011607 */
[----:B------:R-:W-:Y:S01]  /*3f30*/  ULOP3.LUT UR18, URZ, UR18, URZ, 0x33, !UPT ;  /* 0x000000123f127292 */ /* 0x000fe2000f8e333f */
[----:B------:R-:W-:Y:S11]  /*3f40*/  BRA `(.L_x_1010) ;  /* 0x0000000000147947 */ /* 0x000ff60003800000 */
.L_x_1009:
[----:B------:R-:W-:Y:S02]  /*3f50*/  ULDC UR15, c[0x0][0x9e4] ;  /* 0x00027900000f7ab9 */ /* 0x000fe40000000800 */
[----:B------:R-:W-:-:S11]  /*3f60*/  UISETP.NE.AND UP0, UPT, UR15, 0x1, UPT ;  /* 0x000000010f00788c */ /* 0x000fd6000bf05270 */
[----:B------:R-:W-:Y:S02]  /*3f70*/  @UP0 ULDC.64 UR4, c[0x0][0x9e8] ;  /* 0x00027a0000040ab9 */ /* 0x000fe40000000a00 */
[----:B------:R-:W-:-:S04]  /*3f80*/  UIMAD.WIDE.U32 UR6, UR18, UR4, URZ ;  /* 0x00000004120672a5 */ /* 0x000fc8000f8e003f */
[----:B------:R-:W-:-:S12]  /*3f90*/  @UP0 USHF.R.U32.HI UR18, URZ, UR5, UR7 ;  /* 0x000000053f120299 */ /* 0x000fd80008011607 */
.L_x_1010:
[----:B------:R-:W-:-:S04]  /*3fa0*/  UIMAD UR15, UR18, UR15, UR15 ;  /* 0x0000000f120f72a4 */ /* 0x000fc8000f8e020f */
[----:B------:R-:W-:-:S04]  /*3fb0*/  UISETP.LT.AND UP0, UPT, UR14, UR15, UPT ;  /* 0x0000000f0e00728c */ /* 0x000fc8000bf01270 */
[----:B------:R-:W-:-:S12]  /*3fc0*/  USEL UR14, UR14, UR15, UP0 ;  /* 0x0000000f0e0e7287 */ /* 0x000fd80008000000 */
.L_x_1008:
[----:B------:R-:W-:Y:S01]  /*3fd0*/  R2UR UR5, R200 ;  /* 0x00000000c80572ca */ /* 0x000fe200000e0000 */
[----:B------:R-:W-:Y:S01]  /*3fe0*/  USHF.R.S32.HI UR4, URZ, 0x1f, UR14 ;  /* 0x0000001f3f047899 */ /* 0x000fe2000801140e */
[----:B------:R-:W-:Y:S01]  /*3ff0*/  IMAD.MOV.U32 R2, RZ, RZ, 0x3f800000 ;  /* 0x3f800000ff027424 */ /* 0x000fe200078e00ff */
[----:B------:R-:W-:Y:S01]  /*4000*/  CS2R R150, SRZ ;  /* 0x0000000000967805 */ /* 0x000fe2000001ff00 */
[----:B------:R-:W-:Y:S01]  /*4010*/  IMAD.MOV.U32 R0, RZ, RZ, 0x3f800000 ;  /* 0x3f800000ff007424 */ /* 0x000fe200078e00ff */
        /* <DEDUP_REMOVED lines=8> */
[----:B------:R-:W-:Y:S01]  /*40a0*/  UISETP.LT.AND UP0, UPT, UR5, UR4, UPT ;  /* 0x000000040500728c */ /* 0x000fe2000bf01270 */
[----:B------:R-:W-:Y:S02]  /*40b0*/  CS2R R136, SRZ ;  /* 0x0000000000887805 */ /* 0x000fe4000001ff00 */
[----:B------:R-:W-:Y:S02]  /*40c0*/  CS2R R134, SRZ ;  /* 0x0000000000867805 */ /* 0x000fe4000001ff00 */
[----:B------:R-:W-:Y:S01]  /*40d0*/  CS2R R132, SRZ ;  /* 0x0000000000847805 */ /* 0x000fe2000001ff00 */
[----:B------:R-:W-:Y:S01]  /*40e0*/  USEL UR54, UR5, UR4, !UP0 ;  /* 0x0000000405367287 */ /* 0x000fe2000c000000 */
[----:B------:R-:W-:-:S02]  /*40f0*/  CS2R R130, SRZ ;  /* 0x0000000000827805 */ /* 0x000fc4000001ff00 */
[----:B------:R-:W-:Y:S02]  /*4100*/  CS2R R128, SRZ ;  /* 0x0000000000807805 */ /* 0x000fe4000001ff00 */
[----:B------:R-:W-:Y:S02]  /*4110*/  CS2R R126, SRZ ;  /* 0x00000000007e7805 */ /* 0x000fe4000001ff00 */
[----:B------:R-:W-:Y:S02]  /*4120*/  CS2R R124, SRZ ;  /* 0x00000000007c7805 */ /* 0x000fe4000001ff00 */
[----:B------:R-:W-:Y:S02]  /*4130*/  CS2R R122, SRZ ;  /* 0x00000000007a7805 */ /* 0x000fe4000001ff00 */
[----:B------:R-:W-:Y:S02]  /*4140*/  ISETP.GE.AND P1, PT, R221, UR54, PT ;  /* 0x00000036dd007c0c */ /* 0x000fe4000bf26270 */
        /* <DEDUP_REMOVED lines=50> */
[----:B------:R-:W-:Y:S01]  /*4470*/  IMAD.MOV.U32 R219, RZ, RZ, R3 ;  /* 0x000000ffffdb7224 */ /* 0x000fe200078e0003 */
[----:B------:R-:W-:Y:S01]  /*4480*/  MOV R2, 0x3f800000 ;  /* 0x3f80000000027802 */ /* 0x000fe20000000f00 */
[----:B------:R-:W-:Y:S01]  /*4490*/  IMAD.MOV.U32 R220, RZ, RZ, R4 ;  /* 0x000000ffffdc7224 */ /* 0x000fe200078e0004 */
[----:B------:R-:W-:Y:S01]  /*44a0*/  UMOV UR7, UR38 ;  /* 0x0000002600077c82 */ /* 0x000fe20008000000 */
[----:B------:R-:W-:Y:S01]  /*44b0*/  IMAD.MOV.U32 R151, RZ, RZ, RZ ;  /* 0x000000ffff977224 */ /* 0x000fe200078e00ff */
[----:B------:R-:W-:Y:S01]  /*44c0*/  UMOV UR4, UR39 ;  /* 0x0000002700047c82 */ /* 0x000fe20008000000 */
[----:B------:R-:W-:Y:S01]  /*44d0*/  ULDC UR55, c[0x0][0x9e4] ;  /* 0x0002790000377ab9 */ /* 0x000fe20000000800 */
[----:B------:R-:W-:Y:S01]  /*44e0*/  ULDC UR59, c[0x0][0x9dc] ;  /* 0x00027700003b7ab9 */ /* 0x000fe20000000800 */
[----:B------:R-:W-:-:S05]  /*44f0*/  ULDC UR58, c[0x0][0x988] ;  /* 0x00026200003a7ab9 */ /* 0x000fca0000000800 */
.L_x_1030:
[----:B------:R-:W-:-:S04]  /*4500*/  UISETP.NE.AND UP0, UPT, UR4, 0x1, UPT ;  /* 0x000000010400788c */ /* 0x000fc8000bf05270 */
[----:B------:R-:W-:-:S04]  /*4510*/  USEL UR38, URZ, 0x1, UP0 ;  /* 0x000000013f267887 */ /* 0x000fc80008000000 */
[----:B------:R-:W-:Y:S01]  /*4520*/  ULOP3.LUT UR38, UR7, UR38, URZ, 0x3c, !UPT ;  /* 0x0000002607267292 */ /* 0x000fe2000f8e3c3f */
[----:B------:R-:W-:Y:S11]  /*4530*/  @!P0 BRA `(.L_x_1012) ;  /* 0x0000000000048947 */ /* 0x000ff60003800000 */
[----:B------:R-:W-:Y:S01]  /*4540*/  BPT.TRAP 0x1 ;  /* 0x000000040000795c */ /* 0x000fe20000300000 */
.L_x_1012:
[----:B------:R-:W-:Y:S01]  /*4550*/  UIADD3 UR39, UR4, 0x1, URZ ;  /* 0x0000000104277890 */ /* 0x000fe2000fffe03f */
[----:B------:R-:W-:-:S03]  /*4560*/  IMAD.U32 R3, RZ, RZ, UR38 ;  /* 0x00000026ff037e24 */ /* 0x000fc6000f8e00ff */
[----:B------:R-:W-:Y:S02]  /*4570*/  UISETP.NE.AND UP0, UPT, UR39, 0x2, UPT ;  /* 0x000000022700788c */ /* 0x000fe4000bf05270 */
[----:B------:R-:W-:Y:S02]  /*4580*/  SHF.L.U32 R3, R3, 0x1f, RZ ;  /* 0x0000001f03037819 */ /* 0x000fe400000006ff */
[----:B------:R-:W-:-:S04]  /*4590*/  USEL UR39, UR39, URZ, UP0 ;  /* 0x0000003f27277287 */ /* 0x000fc80008000000 */
[----:B------:R-:W-:-:S09]  /*45a0*/  ULEA UR6, UR39, UR40, 0x3 ;  /* 0x0000002827067291 */ /* 0x000fd2000f8e183f */
[----:B------:R0:W1:Y:S01]  /*45b0*/  SYNCS.PHASECHK.TRANS64.TRYWAIT P1, [UR6+0x30830], R3 ;  /* 0x03083003ff0075a7 */ /* 0x0000620008020146 */
[----:B------:R-:W-:Y:S05]  /*45c0*/  @!P0 BRA `(.L_x_1013) ;  /* 0x0000000000048947 */ /* 0x000fea0003800000 */
[----:B------:R-:W-:Y:S01]  /*45d0*/  BPT.TRAP 0x1 ;  /* 0x000000040000795c */ /* 0x000fe20000300000 */
.L_x_1013:
[----:B-1----:R-:W-:Y:S05]  /*45e0*/  @P1 BRA `(.L_x_1014) ;  /* 0x0000000000081947 */ /* 0x002fea0003800000 */
[----:B------:R-:W1:Y:S02]  /*45f0*/  SYNCS.PHASECHK.TRANS64.TRYWAIT P1, [UR6+0x30830], R3 ;  /* 0x03083003ff0075a7 */ /* 0x000e640008020146 */
[----:B-1----:R-:W-:Y:S05]  /*4600*/  @!P1 BRA `(.L_x_1015) ;  /* 0x000000f000d49947 */ /* 0x002fea0003800000 */
.L_x_1014:
[----:B------:R-:W-:Y:S01]  /*4610*/  R2UR UR48, R16 ;  /* 0x00000000103072ca */ /* 0x000fe200000e0000 */
[----:B------:R-:W-:Y:S01]  /*4620*/  ULEA UR5, UR39, UR60, 0xb ;  /* 0x0000003c27057291 */ /* 0x000fe2000f8e583f */
[----:B------:R-:W-:Y:S01]  /*4630*/  R2UR UR49, R17 ;  /* 0x00000000113172ca */ /* 0x000fe200000e0000 */
[----:B------:R-:W-:Y:S01]  /*4640*/  WARPGROUP.ARRIVE ;  /* 0x00000000000079c5 */ /* 0x000fe20000000000 */
[----:B------:R-:W-:Y:S01]  /*4650*/  UMOV UR51, 0x40000040 ;  /* 0x4000004000337882 */ /* 0x000fe20000000000 */
[----:B------:R-:W-:Y:S01]  /*4660*/  UIADD3 UR10, UR5, 0x206, URZ ;  /* 0x00000206050a7890 */ /* 0x000fe2000fffe03f */
[-C--:B------:R-:W-:Y:S01]  /*4670*/  FMUL.FTZ R24, R24, R0.reuse ;  /* 0x0000000018187220 */ /* 0x080fe20000410000 */
[----:B------:R-:W-:Y:S01]  /*4680*/  UMOV UR11, 0x40000040 ;  /* 0x40000040000b7882 */ /* 0x000fe20000000000 */
[----:B------:R-:W-:Y:S01]  /*4690*/  UMOV UR50, UR5 ;  /* 0x0000000500327c82 */ /* 0x000fe20008000000 */
[----:B------:R-:W-:Y:S01]  /*46a0*/  UIADD3 UR14, UR5, 0x400, URZ ;  /* 0x00000400050e7890 */ /* 0x000fe2000fffe03f */
[-C--:B------:R-:W-:Y:S01]  /*46b0*/  FMUL.FTZ R25, R25, R0.reuse ;  /* 0x0000000019197220 */ /* 0x080fe20000410000 */
[----:B------:R-:W-:Y:S01]  /*46c0*/  UMOV UR15, 0x40000040 ;  /* 0x40000040000f7882 */ /* 0x000fe20000000000 */
[----:B------:R-:W-:Y:S01]  /*46d0*/  UIADD3 UR18, UR5, 0x402, URZ ;  /* 0x0000040205127890 */ /* 0x000fe2000fffe03f */
[-C--:B------:R-:W-:Y:S01]  /*46e0*/  FMUL.FTZ R28, R28, R0.reuse ;  /* 0x000000001c1c7220 */ /* 0x080fe20000410000 */
[----:B------:R-:W-:Y:S01]  /*46f0*/  UMOV UR19, 0x40000040 ;  /* 0x4000004000137882 */ /* 0x000fe20000000000 */
[----:B------:R-:W-:Y:S01]  /*4700*/  HGMMA.64x64x16.F32 R152, gdesc[UR48], RZ, !UPT, gsb0 ;  /* 0x00e00000309879f0 */ /* 0x000fe2000c0008ff */
[----:B------:R-:W-:Y:S01]  /*4710*/  R2UR UR48, R14 ;  /* 0x000000000e3072ca */ /* 0x000fe200000e0000 */
[----:B------:R-:W-:Y:S01]  /*4720*/  UIADD3 UR50, UR5, 0x2, URZ ;  /* 0x0000000205327890 */ /* 0x000fe2000fffe03f */
[----:B------:R-:W-:Y:S01]  /*4730*/  R2UR UR49, R15 ;  /* 0x000000000f3172ca */ /* 0x000fe200000e0000 */
[----:B------:R-:W-:Y:S01]  /*4740*/  UMOV UR51, 0x40000040 ;  /* 0x4000004000337882 */ /* 0x000fe20000000000 */
        /* <DEDUP_REMOVED lines=78> */
[----:B------:R-:W-:Y:S01]  /*4c30*/  HGMMA.64x64x16.F32 R152, gdesc[UR48], R152, gsb0 ;  /* 0x00e00000309879f0 */ /* 0x000fe20008000898 */
[----:B------:R-:W-:Y:S01]  /*4c40*/  R2UR UR48, R12 ;  /* 0x000000000c3072ca */ /* 0x000fe200000e0000 */
[----:B------:R-:W-:Y:S01]  /*4c50*/  UIADD3 UR50, UR5, 0x4, URZ ;  /* 0x0000000405327890 */ /* 0x000fe2000fffe03f */
[----:B------:R-:W-:Y:S01]  /*4c60*/  R2UR UR49, R13 ;  /* 0x000000000d3172ca */ /* 0x000fe200000e0000 */
        /* <DEDUP_REMOVED lines=62> */
[----:B------:R-:W-:Y:S01]  /*5050*/  HGMMA.64x64x16.F32 R152, gdesc[UR48], R152, gsb0 ;  /* 0x00e00000309879f0 */ /* 0x000fe20008000898 */
[----:B------:R-:W-:Y:S01]  /*5060*/  R2UR UR48, R10 ;  /* 0x000000000a3072ca */ /* 0x000fe200000e0000 */
[----:B------:R-:W-:Y:S01]  /*5070*/  UIADD3 UR50, UR5, 0x6, URZ ;  /* 0x0000000605327890 */ /* 0x000fe2000fffe03f */
[----:B------:R-:W-:Y:S01]  /*5080*/  R2UR UR49, R11 ;  /* 0x000000000b3172ca */ /* 0x000fe200000e0000 */
[----:B------:R-:W-:Y:S01]  /*5090*/  UMOV UR51, 0x40000040 ;  /* 0x4000004000337882 */ /* 0x000fe20000000000 */
[----:B------:R-:W-:Y:S02]  /*50a0*/  WARPGROUP.DEPBAR.LE gsb0, 0x0 ;  /* 0x00008000000079c5 */ /* 0x000fe40000010000 */
[----:B------:R-:W-:-:S09]  /*50b0*/  WARPGROUP.ARRIVE ;  /* 0x00000000000079c5 */ /* 0x000fd20000000000 */
        /* <DEDUP_REMOVED lines=15> */
[----:B------:R-:W-:Y:S01]  /*51b0*/  UIADD3 UR50, UR5, 0x204, URZ ;  /* 0x0000020405327890 */ /* 0x000fe2000fffe03f */
[----:B------:R-:W-:Y:S01]  /*51c0*/  UMOV UR51, 0x40000040 ;  /* 0x4000004000337882 */ /* 0x000fe20000000000 */
[----:B------:R-:W-:Y:S01]  /*51d0*/  UMOV UR48, UR56 ;  /* 0x0000003800307c82 */ /* 0x000fe20008000000 */
[----:B------:R-:W-:Y:S01]  /*51e0*/  UMOV UR49, UR57 ;  /* 0x0000003900317c82 */ /* 0x000fe20008000000 */
[----:B------:R-:W-:Y:S02]  /*51f0*/  WARPGROUP.DEPBAR.LE gsb0, 0x0 ;  /* 0x00008000000079c5 */ /* 0x000fe40000010000 */
[----:B------:R-:W-:-:S06]  /*5200*/  WARPGROUP.ARRIVE ;  /* 0x00000000000079c5 */ /* 0x000fcc0000000000 */
[----:B------:R-:W-:Y:S01]  /*5210*/  HGMMA.64x64x16.F32 R152, gdesc[UR48], R152, gsb0 ;  /* 0x00e00000309879f0 */ /* 0x000fe20008000898 */
[----:B------:R-:W-:Y:S01]  /*5220*/  UIADD3 UR50, UR5, 0x606, URZ ;  /* 0x0000060605327890 */ /* 0x000fe2000fffe03f */
[----:B------:R-:W-:Y:S01]  /*5230*/  UMOV UR48, UR52 ;  /* 0x0000003400307c82 */ /* 0x000fe20008000000 */
[----:B------:R-:W-:Y:S01]  /*5240*/  UMOV UR49, UR53 ;  /* 0x0000003500317c82 */ /* 0x000fe20008000000 */
        /* <DEDUP_REMOVED lines=31> */
.L_x_1016:
[----:B------:R-:W-:Y:S01]  /*5440*/  ULEA UR5, UR4, UR40, 0x3 ;  /* 0x0000002804057291 */ /* 0x000fe2000f8e183f */
[----:B------:R-:W-:-:S05]  /*5450*/  IMAD.U32 R0, RZ, RZ, UR7 ;  /* 0x00000007ff007e24 */ /* 0x000fca000f8e00ff */
[----:B------:R-:W-:-:S04]  /*5460*/  SHF.L.U32 R0, R0, 0x1f, RZ ;  /* 0x0000001f00007819 */ /* 0x000fc800000006ff */
[----:B------:R2:W3:Y:S01]  /*5470*/  SYNCS.PHASECHK.TRANS64.TRYWAIT P1, [UR5+0x30850], R0 ;  /* 0x03085000ff0075a7 */ /* 0x0004e20008020145 */
[----:B------:R-:W-:Y:S05]  /*5480*/  @!P0 BRA `(.L_x_1017) ;  /* 0x0000000000048947 */ /* 0x000fea0003800000 */
[----:B------:R-:W-:Y:S01]  /*5490*/  BPT.TRAP 0x1 ;  /* 0x000000040000795c */ /* 0x000fe20000300000 */
.L_x_1017:
[----:B---3--:R-:W-:Y:S05]  /*54a0*/  @P1 BRA `(.L_x_1018) ;  /* 0x0000000000081947 */ /* 0x008fea0003800000 */
[----:B------:R-:W3:Y:S02]  /*54b0*/  SYNCS.PHASECHK.TRANS64.TRYWAIT P1, [UR5+0x30850], R0 ;  /* 0x03085000ff0075a7 */ /* 0x000ee40008020145 */
[----:B---3--:R-:W-:Y:S05]  /*54c0*/  @!P1 BRA `(.L_x_1019) ;  /* 0x000000e4003c9947 */ /* 0x008fea0003800000 */
.L_x_1018:
[----:B------:R-:W-:Y:S01]  /*54d0*/  UIADD3 UR7, UR40, 0x400, URZ ;  /* 0x0000040028077890 */ /* 0x000fe2000fffe03f */
[----:B------:R-:W-:Y:S01]  /*54e0*/  WARPGROUP.ARRIVE ;  /* 0x00000000000079c5 */ /* 0x000fe20000000000 */
[----:B------:R-:W-:Y:S02]  /*54f0*/  UMOV UR11, 0x40000040 ;  /* 0x40000040000b7882 */ /* 0x000fe40000000000 */
[----:B------:R-:W-:-:S04]  /*5500*/  USHF.R.U32.HI UR7, URZ, 0x4, UR7 ;  /* 0x000000043f077899 */ /* 0x000fc80008011607 */
[----:B------:R-:W-:-:S04]  /*5510*/  ULOP3.LUT UR7, UR7, 0x3fff, URZ, 0xc0, !UPT ;  /* 0x00003fff07077892 */ /* 0x000fc8000f8ec03f */
[----:B------:R-:W-:-:S04]  /*5520*/  ULOP3.LUT UR7, UR7, 0x2000000, URZ, 0xfc, !UPT ;  /* 0x0200000007077892 */ /* 0x000fc8000f8efc3f */
[----:B------:R-:W-:-:S07]  /*5530*/  ULEA UR4, UR4, UR7, 0xb ;  /* 0x0000000704047291 */ /* 0x000fce000f8e583f */
        /* <DEDUP_REMOVED lines=23> */
.L_x_1020:
[----:B------:R-:W-:Y:S01]  /*56b0*/  UISETP.NE.AND UP1, UPT, UR61, URZ, UPT ;  /* 0x0000003f3d00728c */ /* 0x000fe2000bf25270 */
[----:B------:R-:W-:Y:S01]  /*56c0*/  VIADD R188, R23, UR43 ;  /* 0x0000002b17bc7c36 */ /* 0x000fe20008000000 */
[----:B------:R-:W3:Y:S01]  /*56d0*/  LDC R20, c[0x0][0x2f0] ;  /* 0x0000bc00ff147b82 */ /* 0x000ee20000000800 */
[----:B-1----:R-:W-:Y:S01]  /*56e0*/  IMAD.SHL.U32 R4, R221, 0x40, RZ ;  /* 0x00000040dd047824 */ /* 0x002fe200078e00ff */
[----:B------:R-:W-:Y:S02]  /*56f0*/  UISETP.NE.AND UP0, UPT, UR42, URZ, UPT ;  /* 0x0000003f2a00728c */ /* 0x000fe4000bf05270 */
[----:B------:R-:W-:Y:S01]  /*5700*/  PLOP3.LUT P1, PT, PT, PT, UP1, 0x80, 0x0 ;  /* 0x000000000000781c */ /* 0x000fe20003f2f018 */
[----:B------:R-:W-:Y:S01]  /*5710*/  UIADD3 UR6, UR6, 0x30840, URZ ;  /* 0x0003084006067890 */ /* 0x000fe2000fffe03f */
[----:B------:R-:W-:Y:S01]  /*5720*/  PLOP3.LUT P2, PT, PT, PT, UP1, 0x80, 0x0 ;  /* 0x000000000000781c */ /* 0x000fe20003f4f018 */
[----:B------:R-:W-:Y:S01]  /*5730*/  UMOV UR11, UR59 ;  /* 0x0000003b000b7c82 */ /* 0x000fe20008000000 */
[----:B------:R-:W1:Y:S01]  /*5740*/  S2UR UR7, SR_CgaCtaId ;  /* 0x00000000000779c3 */ /* 0x000e620000008800 */
[----:B------:R-:W-:-:S07]  /*5750*/  @UP1 ULDC UR4, c[0x0][0x44c] ;  /* 0x0001130000041ab9 */ /* 0x000fce0000000800 */
[----:B------:R-:W4:Y:S01]  /*5760*/  LDC R21, c[0x0][0x288] ;  /* 0x0000a200ff157b82 */ /* 0x000f220000000800 */
[----:B0-2---:R-:W-:Y:S01]  /*5770*/  @P1 IMAD.HI.U32 R0, R188, UR4, RZ ;  /* 0x00000004bc001c27 */ /* 0x005fe2000f8e00ff */
[----:B------:R-:W-:Y:S01]  /*5780*/  @UP1 ULDC UR4, c[0x0][0x450] ;  /* 0x0001140000041ab9 */ /* 0x000fe20000000800 */
[----:B------:R-:W-:-:S03]  /*5790*/  PLOP3.LUT P1, PT, PT, PT, UP0, 0x40, 0x0 ;  /* 0x000000000000781c */ /* 0x000fc60003f2e808 */
[----:B------:R-:W-:Y:S01]  /*57a0*/  @P2 SHF.R.U32.HI R188, RZ, UR4, R0 ;  /* 0x00000004ffbc2c19 */ /* 0x000fe20008011600 */
[----:B------:R-:W-:Y:S01]  /*57b0*/  ULOP3.LUT UR4, URZ, UR11, URZ, 0x33, !UPT ;  /* 0x0000000b3f047292 */ /* 0x000fe2000f8e333f */
[----:B------:R-:W-:-:S03]  /*57c0*/  IADD3 R0, -R4, 0x1, RZ ;  /* 0x0000000104007810 */ /* 0x000fc60007ffe1ff */
[----:B------:R-:W0:Y:S02]  /*57d0*/  SHFL.IDX PT, R185, R188, RZ, 0x1c1f ;  /* 0x001c1fffbcb97589 */ /* 0x000e2400000e0000 */
[----:B------:R-:W-:Y:S01]  /*57e0*/  IMAD R3, R19, -0x2, R0 ;  /* 0xfffffffe13037824 */ /* 0x000fe200078e0200 */
[----:B-1----:R-:W-:-:S03]  /*57f0*/  UPRMT UR6, UR7, 0x654, UR6 ;  /* 0x0000065407067896 */ /* 0x002fc60008000006 */
[----:B---3--:R-:W-:Y:S01]  /*5800*/  IMAD R0, R20, UR41, R3 ;  /* 0x0000002914007c24 */ /* 0x008fe2000f8e0203 */
[----:B------:R-:W-:-:S03]  /*5810*/  ULDC UR7, c[0x0][0x9e0] ;  /* 0x0002780000077ab9 */ /* 0x000fc60000000800 */
[----:B----4-:R-:W-:Y:S02]  /*5820*/  IMAD.IADD R184, R0, 0x1, -R21 ;  /* 0x0000000100b87824 */ /* 0x010fe400078e0a15 */
[----:B------:R-:W-:Y:S02]  /*5830*/  SYNCS.ARRIVE.TRANS64.RED.A1T0 RZ, [UR6], RZ ;  /* 0x000000ffffff79a7 */ /* 0x000fe40008100406 */
[C---:B------:R-:W-:Y:S02]  /*5840*/  VIADD R0, R184.reuse, UR7 ;  /* 0x00000007b8007c36 */ /* 0x040fe40008000000 */
[----:B------:R-:W-:Y:S02]  /*5850*/  VIADD R184, R184, UR4 ;  /* 0x00000004b8b87c36 */ /* 0x000fe40008000000 */
[--C-:B0-----:R-:W-:Y:S02]  /*5860*/  IMAD.IADD R186, R0, 0x1, R185.reuse ;  /* 0x0000000100ba7824 */ /* 0x101fe400078e02b9 */
[----:B------:R-:W-:Y:S01]  /*5870*/  IMAD.IADD R187, R184, 0x1, R185 ;  /* 0x00000001b8bb7824 */ /* 0x000fe200078e02b9 */
[----:B------:R-:W-:Y:S06]  /*5880*/  @P1 BRA `(.L_x_1021) ;  /* 0x00000000005c1947 */ /* 0x000fec0003800000 */
[----:B------:R-:W-:Y:S01]  /*5890*/  IMAD R2, R20, UR41, R185 ;  /* 0x0000002914027c24 */ /* 0x000fe2000f8e02b9 */
[----:B------:R-:W-:Y:S03]  /*58a0*/  BSSY B0, `(.L_x_1022) ;  /* 0x0000011000007945 */ /* 0x000fe60003800000 */
[----:B------:R-:W-:-:S05]  /*58b0*/  IMAD.IADD R185, R2, 0x1, -R21 ;  /* 0x0000000102b97824 */ /* 0x000fca00078e0a15 */
[----:B------:R-:W-:-:S13]  /*58c0*/  ISETP.GT.AND P1, PT, R185, -0x1, PT ;  /* 0xffffffffb900780c */ /* 0x000fda0003f24270 */
[----:B------:R-:W-:Y:S05]  /*58d0*/  @P1 BRA `(.L_x_1023) ;  /* 0x0000000000201947 */ /* 0x000fea0003800000 */
[----:B------:R-:W-:Y:S01]  /*58e0*/  IMAD.U32 R189, RZ, RZ, UR55 ;  /* 0x00000037ffbd7e24 */ /* 0x000fe2000f8e00ff */
[----:B------:R-:W-:-:S04]  /*58f0*/  LOP3.LUT R185, RZ, R185, RZ, 0x33, !PT ;  /* 0x000000b9ffb97212 */ /* 0x000fc800078e33ff */
[----:B------:R-:W-:-:S13]  /*5900*/  ISETP.NE.AND P1, PT, R189, 0x1, PT ;  /* 0x00000001bd00780c */ /* 0x000fda0003f25270 */
[----:B------:R-:W0:Y:S02]  /*5910*/  @P1 LDC.64 R2, c[0x0][0x9e8] ;  /* 0x00027a00ff021b82 */ /* 0x000e240000000a00 */
[----:B0-----:R-:W-:-:S05]  /*5920*/  @P1 IMAD.HI.U32 R2, R185, R2, RZ ;  /* 0x00000002b9021227 */ /* 0x001fca00078e00ff */
[----:B------:R-:W-:-:S04]  /*5930*/  @P1 SHF.R.U32.HI R185, RZ, R3, R2 ;  /* 0x00000003ffb91219 */ /* 0x000fc80000011602 */
[----:B------:R-:W-:Y:S01]  /*5940*/  LOP3.LUT R185, RZ, R185, RZ, 0x33, !PT ;  /* 0x000000b9ffb97212 */ /* 0x000fe200078e33ff */
[----:B------:R-:W-:Y:S06]  /*5950*/  BRA `(.L_x_1024) ;  /* 0x0000000000147947 */ /* 0x000fec0003800000 */
.L_x_1023:
[----:B------:R-:W-:-:S05]  /*5960*/  IMAD.U32 R189, RZ, RZ, UR55 ;  /* 0x00000037ffbd7e24 */ /* 0x000fca000f8e00ff */
[----:B------:R-:W-:-:S13]  /*5970*/  ISETP.NE.AND P1, PT, R189, 0x1, PT ;  /* 0x00000001bd00780c */ /* 0x000fda0003f25270 */
[----:B------:R-:W0:Y:S02]  /*5980*/  @P1 LDC.64 R2, c[0x0][0x9e8] ;  /* 0x00027a00ff021b82 */ /* 0x000e240000000a00 */
[----:B0-----:R-:W-:-:S05]  /*5990*/  @P1 IMAD.HI.U32 R2, R185, R2, RZ ;  /* 0x00000002b9021227 */ /* 0x001fca00078e00ff */
[----:B------:R-:W-:-:S07]  /*59a0*/  @P1 SHF.R.U32.HI R185, RZ, R3, R2 ;  /* 0x00000003ffb91219 */ /* 0x000fce0000011602 */
.L_x_1024:
[----:B------:R-:W-:Y:S05]  /*59b0*/  BSYNC B0 ;  /* 0x0000000000007941 */ /* 0x000fea0003800000 */
.L_x_1022:
[----:B------:R-:W-:-:S04]  /*59c0*/  IMAD R2, R185, R189, -R4 ;  /* 0x000000bdb9027224 */ /* 0x000fc800078e0a04 */
[----:B------:R-:W-:-:S05]  /*59d0*/  IMAD R2, R19, -0x2, R2 ;  /* 0xfffffffe13027824 */ /* 0x000fca00078e0202 */
[----:B------:R-:W-:Y:S02]  /*59e0*/  VIADDMNMX R186, R2, R189, R186, PT ;  /* 0x000000bd02ba7246 */ /* 0x000fe400038001ba */
[----:B------:R-:W-:-:S07]  /*59f0*/  VIMNMX R187, R187, R2, !PT ;  /* 0x00000002bbbb7248 */ /* 0x000fce0007fe0100 */
.L_x_1021:
[----:B------:R-:W-:Y:S01]  /*5a00*/  ISETP.GT.AND P1, PT, R221, -0x1, PT ;  /* 0xffffffffdd00780c */ /* 0x000fe20003f24270 */
[----:B------:R-:W0:Y:S01]  /*5a10*/  SHFL.IDX PT, R3, R188, 0x1, 0x1c1f ;  /* 0x003c1f00bc037f89 */ /* 0x000e2200000e0000 */
[----:B------:R-:W-:Y:S02]  /*5a20*/  UISETP.NE.AND UP0, UPT, UR42, URZ, UPT ;  /* 0x0000003f2a00728c */ /* 0x000fe4000bf05270 */
[C---:B------:R-:W-:Y:S02]  /*5a30*/  ISETP.GT.AND P4, PT, R187.reuse, 0x1, P1 ;  /* 0x00000001bb00780c */ /* 0x040fe40000f84270 */
[----:B------:R-:W-:Y:S02]  /*5a40*/  ISETP.GT.AND P5, PT, R187, RZ, P1 ;  /* 0x000000ffbb00720c */ /* 0x000fe40000fa4270 */
[C---:B------:R-:W-:Y:S02]  /*5a50*/  ISETP.LT.OR P4, PT, R186.reuse, 0x2, P4 ;  /* 0x00000002ba00780c */ /* 0x040fe40002781670 */
[----:B------:R-:W-:-:S02]  /*5a60*/  ISETP.LT.OR P5, PT, R186, 0x1, P5 ;  /* 0x00000001ba00780c */ /* 0x000fc40002fa1670 */
[----:B------:R-:W-:Y:S02]  /*5a70*/  FSEL R153, R153, -INF , !P4 ;  /* 0xff80000099997808 */ /* 0x000fe40006000000 */
[C---:B------:R-:W-:Y:S02]  /*5a80*/  ISETP.GT.AND P4, PT, R187.reuse, 0x18, P1 ;  /* 0x00000018bb00780c */ /* 0x040fe40000f84270 */
[----:B------:R-:W-:Y:S02]  /*5a90*/  FSEL R185, R152, -INF , !P5 ;  /* 0xff80000098b97808 */ /* 0x000fe40006800000 */
[----:B------:R-:W-:Y:S02]  /*5aa0*/  ISETP.LT.OR P4, PT, R186, 0x19, P4 ;  /* 0x00000019ba00780c */ /* 0x000fe40002781670 */
[C---:B------:R-:W-:Y:S02]  /*5ab0*/  ISETP.GT.AND P6, PT, R187.reuse, 0x8, P1 ;  /* 0x00000008bb00780c */ /* 0x040fe40000fc4270 */
[----:B------:R-:W-:-:S02]  /*5ac0*/  ISETP.GT.AND P2, PT, R187, 0x9, P1 ;  /* 0x00000009bb00780c */ /* 0x000fc40000f44270 */
[C---:B------:R-:W-:Y:S01]  /*5ad0*/  ISETP.GT.AND P3, PT, R187.reuse, 0x10, P1 ;  /* 0x00000010bb00780c */ /* 0x040fe20000f64270 */
[--C-:B0-----:R-:W-:Y:S01]  /*5ae0*/  IMAD.IADD R0, R0, 0x1, R3.reuse ;  /* 0x0000000100007824 */ /* 0x101fe200078e0203 */
[C---:B------:R-:W-:Y:S01]  /*5af0*/  ISETP.GT.AND P5, PT, R187.reuse, 0x11, P1 ;  /* 0x00000011bb00780c */ /* 0x040fe20000fa4270 */
[----:B------:R-:W-:Y:S01]  /*5b00*/  IMAD.IADD R184, R184, 0x1, R3 ;  /* 0x00000001b8b87824 */ /* 0x000fe200078e0203 */
[----:B------:R-:W-:Y:S02]  /*5b10*/  FSEL R164, R164, -INF , !P4 ;  /* 0xff800000a4a47808 */ /* 0x000fe40006000000 */
[----:B------:R-:W-:Y:S02]  /*5b20*/  ISETP.GT.AND P4, PT, R187, 0x29, P1 ;  /* 0x00000029bb00780c */ /* 0x000fe40000f84270 */
[C---:B------:R-:W-:Y:S02]  /*5b30*/  ISETP.LT.OR P6, PT, R186.reuse, 0x9, P6 ;  /* 0x00000009ba00780c */ /* 0x040fe400037c1670 */
[----:B------:R-:W-:-:S02]  /*5b40*/  ISETP.LT.OR P2, PT, R186, 0xa, P2 ;  /* 0x0000000aba00780c */ /* 0x000fc40001741670 */
[C---:B------:R-:W-:Y:S02]  /*5b50*/  ISETP.LT.OR P3, PT, R186.reuse, 0x11, P3 ;  /* 0x00000011ba00780c */ /* 0x040fe40001f61670 */
[C---:B------:R-:W-:Y:S02]  /*5b60*/  ISETP.LT.OR P5, PT, R186.reuse, 0x12, P5 ;  /* 0x00000012ba00780c */ /* 0x040fe40002fa1670 */
[----:B------:R-:W-:Y:S02]  /*5b70*/  ISETP.LT.OR P4, PT, R186, 0x2a, P4 ;  /* 0x0000002aba00780c */ /* 0x000fe40002781670 */
[----:B------:R-:W-:Y:S02]  /*5b80*/  FSEL R156, R156, -INF , !P6 ;  /* 0xff8000009c9c7808 */ /* 0x000fe40007000000 */
[----:B------:R-:W-:Y:S02]  /*5b90*/  FSEL R157, R157, -INF , !P2 ;  /* 0xff8000009d9d7808 */ /* 0x000fe40005000000 */
[----:B------:R-:W-:-:S02]  /*5ba0*/  FSEL R160, R160, -INF , !P3 ;  /* 0xff800000a0a07808 */ /* 0x000fc40005800000 */
[----:B------:R-:W-:Y:S02]  /*5bb0*/  FSEL R161, R161, -INF , !P5 ;  /* 0xff800000a1a17808 */ /* 0x000fe40006800000 */
[C---:B------:R-:W-:Y:S02]  /*5bc0*/  ISETP.GT.AND P6, PT, R187.reuse, 0x19, P1 ;  /* 0x00000019bb00780c */ /* 0x040fe40000fc4270 */
[C---:B------:R-:W-:Y:S02]  /*5bd0*/  ISETP.GT.AND P2, PT, R187.reuse, 0x20, P1 ;  /* 0x00000020bb00780c */ /* 0x040fe40000f44270 */
[C---:B------:R-:W-:Y:S02]  /*5be0*/  ISETP.GT.AND P3, PT, R187.reuse, 0x21, P1 ;  /* 0x00000021bb00780c */ /* 0x040fe40000f64270 */
[----:B------:R-:W-:Y:S02]  /*5bf0*/  ISETP.GT.AND P5, PT, R187, 0x28, P1 ;  /* 0x00000028bb00780c */ /* 0x000fe40000fa4270 */
[----:B------:R-:W-:-:S02]  /*5c00*/  FSEL R173, R173, -INF , !P4 ;  /* 0xff800000adad7808 */ /* 0x000fc40006000000 */
[----:B------:R-:W-:Y:S02]  /*5c10*/  PLOP3.LUT P4, PT, PT, PT, UP0, 0x40, 0x0 ;  /* 0x000000000000781c */ /* 0x000fe40003f8e808 */
[C---:B------:R-:W-:Y:S02]  /*5c20*/  ISETP.LT.OR P6, PT, R186.reuse, 0x1a, P6 ;  /* 0x0000001aba00780c */ /* 0x040fe400037c1670 */
[C---:B------:R-:W-:Y:S02]  /*5c30*/  ISETP.LT.OR P2, PT, R186.reuse, 0x21, P2 ;  /* 0x00000021ba00780c */ /* 0x040fe40001741670 */
[C---:B------:R-:W-:Y:S02]  /*5c40*/  ISETP.LT.OR P3, PT, R186.reuse, 0x22, P3 ;  /* 0x00000022ba00780c */ /* 0x040fe40001f61670 */
[----:B------:R-:W-:Y:S02]  /*5c50*/  ISETP.LT.OR P5, PT, R186, 0x29, P5 ;  /* 0x00000029ba00780c */ /* 0x000fe40002fa1670 */
[----:B------:R-:W-:-:S02]  /*5c60*/  FSEL R165, R165, -INF , !P6 ;  /* 0xff800000a5a57808 */ /* 0x000fc40007000000 */
[----:B------:R-:W-:Y:S02]  /*5c70*/  FSEL R168, R168, -INF , !P2 ;  /* 0xff800000a8a87808 */ /* 0x000fe40005000000 */
[----:B------:R-:W-:Y:S02]  /*5c80*/  FSEL R169, R169, -INF , !P3 ;  /* 0xff800000a9a97808 */ /* 0x000fe40005800000 */
[----:B------:R-:W-:Y:S02]  /*5c90*/  FSEL R172, R172, -INF , !P5 ;  /* 0xff800000acac7808 */ /* 0x000fe40006800000 */
[C---:B------:R-:W-:Y:S02]  /*5ca0*/  ISETP.GT.AND P6, PT, R187.reuse, 0x30, P1 ;  /* 0x00000030bb00780c */ /* 0x040fe40000fc4270 */
[C---:B------:R-:W-:Y:S02]  /*5cb0*/  ISETP.GT.AND P2, PT, R187.reuse, 0x31, P1 ;  /* 0x00000031bb00780c */ /* 0x040fe40000f44270 */
[----:B------:R-:W-:-:S02]  /*5cc0*/  ISETP.GT.AND P3, PT, R187, 0x38, P1 ;  /* 0x00000038bb00780c */ /* 0x000fc40000f64270 */
[----:B------:R-:W-:Y:S02]  /*5cd0*/  ISETP.GT.AND P5, PT, R187, 0x39, P1 ;  /* 0x00000039bb00780c */ /* 0x000fe40000fa4270 */
[C---:B------:R-:W-:Y:S02]  /*5ce0*/  ISETP.LT.OR P6, PT, R186.reuse, 0x31, P6 ;  /* 0x00000031ba00780c */ /* 0x040fe400037c1670 */
[C---:B------:R-:W-:Y:S02]  /*5cf0*/  ISETP.LT.OR P2, PT, R186.reuse, 0x32, P2 ;  /* 0x00000032ba00780c */ /* 0x040fe40001741670 */
[C---:B------:R-:W-:Y:S02]  /*5d00*/  ISETP.LT.OR P3, PT, R186.reuse, 0x39, P3 ;  /* 0x00000039ba00780c */ /* 0x040fe40001f61670 */
[----:B------:R-:W-:Y:S02]  /*5d10*/  ISETP.LT.OR P5, PT, R186, 0x3a, P5 ;  /* 0x0000003aba00780c */ /* 0x000fe40002fa1670 */
[----:B------:R-:W-:-:S02]  /*5d20*/  FSEL R176, R176, -INF , !P6 ;  /* 0xff800000b0b07808 */ /* 0x000fc40007000000 */
[----:B------:R-:W-:Y:S02]  /*5d30*/  FSEL R177, R177, -INF , !P2 ;  /* 0xff800000b1b17808 */ /* 0x000fe40005000000 */
[----:B------:R-:W-:Y:S02]  /*5d40*/  FSEL R180, R180, -INF , !P3 ;  /* 0xff800000b4b47808 */ /* 0x000fe40005800000 */
[----:B------:R-:W-:Y:S01]  /*5d50*/  FSEL R181, R181, -INF , !P5 ;  /* 0xff800000b5b57808 */ /* 0x000fe20006800000 */
        /* <DEDUP_REMOVED lines=14> */
.L_x_1027:
[----:B------:R-:W-:-:S05]  /*5e40*/  IMAD.U32 R152, RZ, RZ, UR55 ;  /* 0x00000037ff987e24 */ /* 0x000fca000f8e00ff */
[----:B------:R-:W-:-:S13]  /*5e50*/  ISETP.NE.AND P2, PT, R152, 0x1, PT ;  /* 0x000000019800780c */ /* 0x000fda0003f45270 */
[----:B------:R-:W0:Y:S02]  /*5e60*/  @P2 LDC.64 R2, c[0x0][0x9e8] ;  /* 0x00027a00ff022b82 */ /* 0x000e240000000a00 */
[----:B0-----:R-:W-:-:S05]  /*5e70*/  @P2 IMAD.HI.U32 R2, R187, R2, RZ ;  /* 0x00000002bb022227 */ /* 0x001fca00078e00ff */
[----:B------:R-:W-:-:S07]  /*5e80*/  @P2 SHF.R.U32.HI R187, RZ, R3, R2 ;  /* 0x00000003ffbb2219 */ /* 0x000fce0000011602 */
.L_x_1028:
[----:B------:R-:W-:Y:S05]  /*5e90*/  BSYNC B0 ;  /* 0x0000000000007941 */ /* 0x000fea0003800000 */
.L_x_1026:
[----:B------:R-:W-:-:S04]  /*5ea0*/  IMAD R4, R187, R152, -R4 ;  /* 0x00000098bb047224 */ /* 0x000fc800078e0a04 */
[----:B------:R-:W-:-:S05]  /*5eb0*/  IMAD R3, R19, -0x2, R4 ;  /* 0xfffffffe13037824 */ /* 0x000fca00078e0204 */
[----:B------:R-:W-:Y:S02]  /*5ec0*/  VIADDMNMX R0, R3, R152, R0, PT ;  /* 0x0000009803007246 */ /* 0x000fe40003800100 */
[----:B------:R-:W-:-:S07]  /*5ed0*/  VIMNMX R184, R184, R3, !PT ;  /* 0x00000003b8b87248 */ /* 0x000fce0007fe0100 */
.L_x_1025:
[----:B------:R-:W-:Y:S01]  /*5ee0*/  FMNMX.FTZ R2, R185, R220, !PT ;  /* 0x000000dcb9027209 */ /* 0x000fe20007810000 */
[----:B------:R-:W-:Y:S01]  /*5ef0*/  UMOV UR10, UR58 ;  /* 0x0000003a000a7c82 */ /* 0x000fe20008000000 */
[C---:B------:R-:W-:Y:S02]  /*5f00*/  ISETP.GT.AND P3, PT, R184.reuse, RZ, P1 ;  /* 0x000000ffb800720c */ /* 0x040fe40000f64270 */
[----:B------:R-:W-:Y:S02]  /*5f10*/  FMNMX.FTZ R3, R153, R2, !PT ;  /* 0x0000000299037209 */ /* 0x000fe40007810000 */
[----:B------:R-:W-:Y:S02]  /*5f20*/  ISETP.GT.AND P4, PT, R184, 0x1, P1 ;  /* 0x00000001b800780c */ /* 0x000fe40000f84270 */
[----:B------:R-:W-:Y:S02]  /*5f30*/  FMNMX.FTZ R2, R156, R3, !PT ;  /* 0x000000039c027209 */ /* 0x000fe40007810000 */
[----:B------:R-:W-:-:S02]  /*5f40*/  ISETP.LT.OR P3, PT, R0, 0x1, P3 ;  /* 0x000000010000780c */ /* 0x000fc40001f61670 */
[----:B------:R-:W-:Y:S02]  /*5f50*/  FMNMX.FTZ R3, R157, R2, !PT ;  /* 0x000000029d037209 */ /* 0x000fe40007810000 */
[----:B------:R-:W-:Y:S02]  /*5f60*/  ISETP.GT.AND P6, PT, R184, 0x8, P1 ;  /* 0x00000008b800780c */ /* 0x000fe40000fc4270 */
[----:B------:R-:W-:Y:S02]  /*5f70*/  FMNMX.FTZ R2, R160, R3, !PT ;  /* 0x00000003a0027209 */ /* 0x000fe40007810000 */
[----:B------:R-:W-:Y:S02]  /*5f80*/  ISETP.LT.OR P4, PT, R0, 0x2, P4 ;  /* 0x000000020000780c */ /* 0x000fe40002781670 */
[----:B------:R-:W-:Y:S02]  /*5f90*/  FMNMX.FTZ R3, R161, R2, !PT ;  /* 0x00000002a1037209 */ /* 0x000fe40007810000 */
[----:B------:R-:W-:-:S02]  /*5fa0*/  FSEL R154, R154, -INF , !P3 ;  /* 0xff8000009a9a7808 */ /* 0x000fc40005800000 */
        /* <DEDUP_REMOVED lines=15> */
[----:B------:R-:W-:Y:S02]  /*60a0*/  FSEL R159, R159, -INF , !P2 ;  /* 0xff8000009f9f7808 */ /* 0x000fe40005000000 */
[----:B------:R-:W-:Y:S02]  /*60b0*/  FMNMX.FTZ R2, R180, R3, !PT ;  /* 0x00000003b4027209 */ /* 0x000fe40007810000 */
[----:B------:R-:W-:-:S02]  /*60c0*/  ISETP.LT.OR P5, PT, R0, 0x11, P5 ;  /* 0x000000110000780c */ /* 0x000fc40002fa1670 */
[----:B------:R-:W-:Y:S02]  /*60d0*/  FMNMX.FTZ R2, R181, R2, !PT ;  /* 0x00000002b5027209 */ /* 0x000fe40007810000 */
[C---:B------:R-:W-:Y:S02]  /*60e0*/  ISETP.GT.AND P3, PT, R184.reuse, 0x20, P1 ;  /* 0x00000020b800780c */ /* 0x040fe40000f64270 */
[----:B------:R-:W-:Y:S01]  /*60f0*/  ISETP.GT.AND P6, PT, R184, 0x18, P1 ;  /* 0x00000018b800780c */ /* 0x000fe20000fc4270 */
[----:B------:R-:W0:Y:S01]  /*6100*/  SHFL.BFLY PT, R3, R2, 0x2, 0x1f ;  /* 0x0c401f0002037f89 */ /* 0x000e2200000e0000 */
[----:B------:R-:W-:Y:S02]  /*6110*/  ISETP.LT.OR P4, PT, R0, 0x12, P4 ;  /* 0x000000120000780c */ /* 0x000fe40002781670 */
[----:B------:R-:W-:Y:S02]  /*6120*/  FSEL R162, R162, -INF , !P5 ;  /* 0xff800000a2a27808 */ /* 0x000fe40006800000 */
[----:B------:R-:W-:-:S02]  /*6130*/  ISETP.LT.OR P3, PT, R0, 0x21, P3 ;  /* 0x000000210000780c */ /* 0x000fc40001f61670 */
[----:B------:R-:W-:Y:S02]  /*6140*/  ISETP.GT.AND P2, PT, R184, 0x19, P1 ;  /* 0x00000019b800780c */ /* 0x000fe40000f44270 */
[----:B------:R-:W-:Y:S02]  /*6150*/  ISETP.LT.OR P6, PT, R0, 0x19, P6 ;  /* 0x000000190000780c */ /* 0x000fe400037c1670 */
[----:B------:R-:W-:Y:S02]  /*6160*/  FSEL R163, R163, -INF , !P4 ;  /* 0xff800000a3a37808 */ /* 0x000fe40006000000 */
[----:B------:R-:W-:Y:S02]  /*6170*/  FSEL R170, R170, -INF , !P3 ;  /* 0xff800000aaaa7808 */ /* 0x000fe40005800000 */
[----:B------:R-:W-:Y:S02]  /*6180*/  FSEL R166, R166, -INF , !P6 ;  /* 0xff800000a6a67808 */ /* 0x000fe40007000000 */
[----:B------:R-:W-:-:S02]  /*6190*/  ISETP.LT.OR P2, PT, R0, 0x1a, P2 ;  /* 0x0000001a0000780c */ /* 0x000fc40001741670 */
[C---:B------:R-:W-:Y:S02]  /*61a0*/  ISETP.GT.AND P5, PT, R184.reuse, 0x21, P1 ;  /* 0x00000021b800780c */ /* 0x040fe40000fa4270 */
[----:B------:R-:W-:Y:S02]  /*61b0*/  FSEL R167, R167, -INF , !P2 ;  /* 0xff800000a7a77808 */ /* 0x000fe40005000000 */
[----:B------:R-:W-:Y:S02]  /*61c0*/  ISETP.GT.AND P4, PT, R184, 0x28, P1 ;  /* 0x00000028b800780c */ /* 0x000fe40000f84270 */
[----:B0-----:R-:W-:Y:S02]  /*61d0*/  FMNMX.FTZ R3, R2, R3, !PT ;  /* 0x0000000302037209 */ /* 0x001fe40007810000 */
[----:B------:R-:W-:Y:S02]  /*61e0*/  FMNMX.FTZ R2, R154, R219, !PT ;  /* 0x000000db9a027209 */ /* 0x000fe40007810000 */
[----:B------:R-:W-:Y:S01]  /*61f0*/  ISETP.LT.OR P5, PT, R0, 0x22, P5 ;  /* 0x000000220000780c */ /* 0x000fe20002fa1670 */
[----:B------:R-:W0:Y:S01]  /*6200*/  SHFL.BFLY PT, R4, R3, 0x1, 0x1f ;  /* 0x0c201f0003047f89 */ /* 0x000e2200000e0000 */
[----:B------:R-:W-:-:S02]  /*6210*/  ISETP.GT.AND P6, PT, R184, 0x29, P1 ;  /* 0x00000029b800780c */ /* 0x000fc40000fc4270 */
[----:B------:R-:W-:Y:S02]  /*6220*/  ISETP.LT.OR P4, PT, R0, 0x29, P4 ;  /* 0x000000290000780c */ /* 0x000fe40002781670 */
[----:B------:R-:W-:Y:S02]  /*6230*/  FSEL R171, R171, -INF , !P5 ;  /* 0xff800000abab7808 */ /* 0x000fe40006800000 */
[----:B------:R-:W-:Y:S02]  /*6240*/  ISETP.GT.AND P2, PT, R184, 0x30, P1 ;  /* 0x00000030b800780c */ /* 0x000fe40000f44270 */
[----:B------:R-:W-:Y:S02]  /*6250*/  FSEL R174, R174, -INF , !P4 ;  /* 0xff800000aeae7808 */ /* 0x000fe40006000000 */
[----:B------:R-:W-:Y:S02]  /*6260*/  ISETP.LT.OR P6, PT, R0, 0x2a, P6 ;  /* 0x0000002a0000780c */ /* 0x000fe400037c1670 */
[----:B------:R-:W-:-:S02]  /*6270*/  ISETP.GT.AND P5, PT, R184, 0x31, P1 ;  /* 0x00000031b800780c */ /* 0x000fc40000fa4270 */
[----:B------:R-:W-:Y:S02]  /*6280*/  ISETP.LT.OR P2, PT, R0, 0x31, P2 ;  /* 0x000000310000780c */ /* 0x000fe40001741670 */
[----:B------:R-:W-:Y:S02]  /*6290*/  FSEL R175, R175, -INF , !P6 ;  /* 0xff800000afaf7808 */ /* 0x000fe40007000000 */
[----:B------:R-:W-:Y:S02]  /*62a0*/  ISETP.GT.AND P4, PT, R184, 0x38, P1 ;  /* 0x00000038b800780c */ /* 0x000fe40000f84270 */
[----:B------:R-:W-:Y:S02]  /*62b0*/  ISETP.LT.OR P5, PT, R0, 0x32, P5 ;  /* 0x000000320000780c */ /* 0x000fe40002fa1670 */
[----:B------:R-:W-:Y:S02]  /*62c0*/  FSEL R178, R178, -INF , !P2 ;  /* 0xff800000b2b27808 */ /* 0x000fe40005000000 */
[----:B0-----:R-:W-:-:S02]  /*62d0*/  FMNMX.FTZ R4, R3, R4, !PT ;  /* 0x0000000403047209 */ /* 0x001fc40007810000 */
[----:B------:R-:W-:Y:S02]  /*62e0*/  FMNMX.FTZ R3, R155, R2, !PT ;  /* 0x000000029b037209 */ /* 0x000fe40007810000 */
[C---:B------:R-:W-:Y:S01]  /*62f0*/  FSETP.NEU.FTZ.AND P3, PT, R4.reuse, -INF , PT ;  /* 0xff8000000400780b */ /* 0x040fe20003f7d000 */
[----:B------:R-:W-:Y:S01]  /*6300*/  FMUL.FTZ R152, R4, UR10 ;  /* 0x0000000a04987c20 */ /* 0x000fe20008410000 */
[----:B------:R-:W-:Y:S02]  /*6310*/  FMNMX.FTZ R2, R158, R3, !PT ;  /* 0x000000039e027209 */ /* 0x000fe40007810000 */
[----:B------:R-:W-:Y:S02]  /*6320*/  ISETP.GT.AND P1, PT, R184, 0x39, P1 ;  /* 0x00000039b800780c */ /* 0x000fe40000f24270 */
[----:B------:R-:W-:Y:S02]  /*6330*/  FMNMX.FTZ R3, R159, R2, !PT ;  /* 0x000000029f037209 */ /* 0x000fe40007810000 */
[----:B------:R-:W-:-:S02]  /*6340*/  ISETP.LT.OR P4, PT, R0, 0x39, P4 ;  /* 0x000000390000780c */ /* 0x000fc40002781670 */
[----:B------:R-:W-:Y:S02]  /*6350*/  FMNMX.FTZ R2, R162, R3, !PT ;  /* 0x00000003a2027209 */ /* 0x000fe40007810000 */
[----:B------:R-:W-:Y:S02]  /*6360*/  FSEL R179, R179, -INF , !P5 ;  /* 0xff800000b3b37808 */ /* 0x000fe40006800000 */
[----:B------:R-:W-:Y:S02]  /*6370*/  FMNMX.FTZ R3, R163, R2, !PT ;  /* 0x00000002a3037209 */ /* 0x000fe40007810000 */
[----:B------:R-:W-:Y:S02]  /*6380*/  FSEL R2, R152, RZ, P3 ;  /* 0x000000ff98027208 */ /* 0x000fe40001800000 */
[----:B------:R-:W-:Y:S02]  /*6390*/  FMNMX.FTZ R152, R166, R3, !PT ;  /* 0x00000003a6987209 */ /* 0x000fe40007810000 */
[----:B------:R-:W-:Y:S01]  /*63a0*/  ISETP.LT.OR P1, PT, R0, 0x3a, P1 ;  /* 0x0000003a0000780c */ /* 0x000fe20000f21670 */
[--C-:B------:R-:W-:Y:S01]  /*63b0*/  FFMA.FTZ R196, R153, UR10, -R2.reuse ;  /* 0x0000000a99c47c23 */ /* 0x100fe20008010802 */
[----:B------:R-:W-:Y:S01]  /*63c0*/  FMNMX.FTZ R3, R167, R152, !PT ;  /* 0x00000098a7037209 */ /* 0x000fe20007810000 */
[--C-:B------:R-:W-:Y:S01]  /*63d0*/  FFMA.FTZ R187, R157, UR10, -R2.reuse ;  /* 0x0000000a9dbb7c23 */ /* 0x100fe20008010802 */
[----:B------:R-:W-:Y:S01]  /*63e0*/  FSEL R182, R182, -INF , !P4 ;  /* 0xff800000b6b67808 */ /* 0x000fe20006000000 */
[--C-:B------:R-:W-:Y:S01]  /*63f0*/  FFMA.FTZ R185, R185, UR10, -R2.reuse ;  /* 0x0000000ab9b97c23 */ /* 0x100fe20008010802 */
[----:B------:R-:W-:Y:S01]  /*6400*/  FMNMX.FTZ R152, R170, R3, !PT ;  /* 0x00000003aa987209 */ /* 0x000fe20007810000 */
[--C-:B------:R-:W-:Y:S01]  /*6410*/  FFMA.FTZ R198, R156, UR10, -R2.reuse ;  /* 0x0000000a9cc67c23 */ /* 0x100fe20008010802 */
[--C-:B------:R-:W-:Y:S01]  /*6420*/  FFMA.FTZ R192, R160, UR10, -R2.reuse ;  /* 0x0000000aa0c07c23 */ /* 0x100fe20008010802 */
        /* <DEDUP_REMOVED lines=10> */
[----:B------:R-:W-:Y:S01]  /*64d0*/  FFMA.FTZ R186, R180, UR10, -R2 ;  /* 0x0000000ab4ba7c23 */ /* 0x000fe20008010802 */
[----:B------:R-:W-:Y:S02]  /*64e0*/  MUFU.EX2 R185, R185 ;  /* 0x000000b900b97308 */ /* 0x000fe40000000800 */
[----:B------:R-:W-:-:S04]  /*64f0*/  FMNMX.FTZ R152, R178, R3, !PT ;  /* 0x00000003b2987209 */ /* 0x000fc80007810000 */
[----:B------:R-:W-:Y:S02]  /*6500*/  FMNMX.FTZ R3, R179, R152, !PT ;  /* 0x00000098b3037209 */ /* 0x000fe40007810000 */
[----:B------:R-:W-:Y:S01]  /*6510*/  FSEL R152, R183, -INF , !P1 ;  /* 0xff800000b7987808 */ /* 0x000fe20004800000 */
[--C-:B------:R-:W-:Y:S01]  /*6520*/  FFMA.FTZ R183, R161, UR10, -R2.reuse ;  /* 0x0000000aa1b77c23 */ /* 0x100fe20008010802 */
[----:B------:R-:W-:Y:S01]  /*6530*/  FMNMX.FTZ R3, R182, R3, !PT ;  /* 0x00000003b6037209 */ /* 0x000fe20007810000 */
[--C-:B------:R-:W-:Y:S01]  /*6540*/  FFMA.FTZ R161, R169, UR10, -R2.reuse ;  /* 0x0000000aa9a17c23 */ /* 0x100fe20008010802 */
[----:B------:R-:W-:Y:S01]  /*6550*/  FSEL R169, R4, RZ, P3 ;  /* 0x000000ff04a97208 */ /* 0x000fe20001800000 */
[----:B------:R-:W-:Y:S01]  /*6560*/  FFMA.FTZ R2, R181, UR10, -R2 ;  /* 0x0000000ab5027c23 */ /* 0x000fe20008010802 */
[----:B------:R-:W-:Y:S01]  /*6570*/  FMNMX.FTZ R3, R152, R3, !PT ;  /* 0x0000000398037209 */ /* 0x000fe20007810000 */
[----:B------:R-:W-:Y:S04]  /*6580*/  MUFU.EX2 R196, R196 ;  /* 0x000000c400c47308 */ /* 0x000fe80000000800 */
[----:B------:R-:W0:Y:S04]  /*6590*/  SHFL.BFLY PT, R0, R3, 0x2, 0x1f ;  /* 0x0c401f0003007f89 */ /* 0x000e2800000e0000 */
[----:B------:R-:W-:Y:S08]  /*65a0*/  MUFU.EX2 R198, R198 ;  /* 0x000000c600c67308 */ /* 0x000ff00000000800 */
[----:B------:R-:W-:Y:S08]  /*65b0*/  MUFU.EX2 R187, R187 ;  /* 0x000000bb00bb7308 */ /* 0x000ff00000000800 */
[----:B------:R-:W-:Y:S01]  /*65c0*/  MUFU.EX2 R192, R192 ;  /* 0x000000c000c07308 */ /* 0x000fe20000000800 */
[----:B0-----:R-:W-:-:S07]  /*65d0*/  FMNMX.FTZ R0, R3, R0, !PT ;  /* 0x0000000003007209 */ /* 0x001fce0007810000 */
[----:B------:R-:W-:Y:S01]  /*65e0*/  MUFU.EX2 R183, R183 ;  /* 0x000000b700b77308 */ /* 0x000fe20000000800 */
[----:B------:R-:W0:Y:S07]  /*65f0*/  SHFL.BFLY PT, R3, R0, 0x1, 0x1f ;  /* 0x0c201f0000037f89 */ /* 0x000e2e00000e0000 */
[----:B------:R-:W-:Y:S08]  /*6600*/  MUFU.EX2 R194, R194 ;  /* 0x000000c200c27308 */ /* 0x000ff00000000800 */
[----:B------:R-:W-:Y:S08]  /*6610*/  MUFU.EX2 R165, R165 ;  /* 0x000000a500a57308 */ /* 0x000ff00000000800 */
[----:B------:R-:W-:Y:S01]  /*6620*/  MUFU.EX2 R188, R188 ;  /* 0x000000bc00bc7308 */ /* 0x000fe20000000800 */
[----:B0-----:R-:W-:Y:S01]  /*6630*/  FMNMX.FTZ R3, R0, R3, !PT ;  /* 0x0000000300037209 */ /* 0x001fe20007810000 */
[----:B------:R-:W-:-:S03]  /*6640*/  FADD.FTZ R0, -R169, R220 ;  /* 0x000000dca9007221 */ /* 0x000fc60000010100 */
[C---:B------:R-:W-:Y:S01]  /*6650*/  FSETP.NEU.FTZ.AND P1, PT, R3.reuse, -INF , PT ;  /* 0xff8000000300780b */ /* 0x040fe20003f3d000 */
[----:B------:R-:W-:Y:S01]  /*6660*/  FMUL.FTZ R173, R3, UR10 ;  /* 0x0000000a03ad7c20 */ /* 0x000fe20008410000 */
[----:B------:R-:W-:Y:S01]  /*6670*/  FMUL.FTZ R0, R0, UR10 ;  /* 0x0000000a00007c20 */ /* 0x000fe20008410000 */
[----:B------:R0:W-:Y:S03]  /*6680*/  MUFU.EX2 R169, R2 ;  /* 0x0000000200a97308 */ /* 0x0001e60000000800 */
[----:B------:R-:W-:-:S05]  /*6690*/  FSEL R173, R173, RZ, P1 ;  /* 0x000000ffadad7208 */ /* 0x000fca0000800000 */
[--C-:B------:R-:W-:Y:S01]  /*66a0*/  FFMA.FTZ R197, R154, UR10, -R173.reuse ;  /* 0x0000000a9ac57c23 */ /* 0x100fe200080108ad */
[----:B0-----:R-:W-:Y:S01]  /*66b0*/  FSEL R2, R3, RZ, P1 ;  /* 0x000000ff03027208 */ /* 0x001fe20000800000 */
[--C-:B------:R-:W-:Y:S01]  /*66c0*/  FFMA.FTZ R154, R155, UR10, -R173.reuse ;  /* 0x0000000a9b9a7c23 */ /* 0x100fe200080108ad */
[----:B------:R-:W0:Y:S01]  /*66d0*/  MUFU.EX2 R0, R0 ;  /* 0x0000000000007308 */ /* 0x000e220000000800 */
[--C-:B------:R-:W-:Y:S01]  /*66e0*/  FFMA.FTZ R199, R158, UR10, -R173.reuse ;  /* 0x0000000a9ec77c23 */ /* 0x100fe200080108ad */
[----:B------:R-:W-:Y:S01]  /*66f0*/  FFMA.FTZ R156, R159, UR10, -R173 ;  /* 0x0000000a9f9c7c23 */ /* 0x000fe200080108ad */
[----:B------:R-:W-:Y:S01]  /*6700*/  FADD.FTZ R2, -R2, R219 ;  /* 0x000000db02027221 */ /* 0x000fe20000010100 */
[--C-:B------:R-:W-:Y:S01]  /*6710*/  FFMA.FTZ R193, R162, UR10, -R173.reuse ;  /* 0x0000000aa2c17c23 */ /* 0x100fe200080108ad */
[--C-:B------:R-:W-:Y:S01]  /*6720*/  FFMA.FTZ R158, R163, UR10, -R173.reuse ;  /* 0x0000000aa39e7c23 */ /* 0x100fe200080108ad */
[--C-:B------:R-:W-:Y:S01]  /*6730*/  FFMA.FTZ R195, R166, UR10, -R173.reuse ;  /* 0x0000000aa6c37c23 */ /* 0x100fe200080108ad */
[----:B------:R-:W-:Y:S01]  /*6740*/  FMUL.FTZ R2, R2, UR10 ;  /* 0x0000000a02027c20 */ /* 0x000fe20008410000 */
[----:B------:R-:W-:Y:S01]  /*6750*/  MUFU.EX2 R197, R197 ;  /* 0x000000c500c57308 */ /* 0x000fe20000000800 */
[--C-:B------:R-:W-:Y:S01]  /*6760*/  FFMA.FTZ R160, R167, UR10, -R173.reuse ;  /* 0x0000000aa7a07c23 */ /* 0x100fe200080108ad */
[--C-:B------:R-:W-:Y:S01]  /*6770*/  FFMA.FTZ R189, R170, UR10, -R173.reuse ;  /* 0x0000000aaabd7c23 */ /* 0x100fe200080108ad */
[--C-:B------:R-:W-:Y:S01]  /*6780*/  FFMA.FTZ R162, R171, UR10, -R173.reuse ;  /* 0x0000000aaba27c23 */ /* 0x100fe200080108ad */
[--C-:B------:R-:W-:Y:S01]  /*6790*/  FFMA.FTZ R191, R174, UR10, -R173.reuse ;  /* 0x0000000aaebf7c23 */ /* 0x100fe200080108ad */
[--C-:B------:R-:W-:Y:S01]  /*67a0*/  FFMA.FTZ R164, R175, UR10, -R173.reuse ;  /* 0x0000000aafa47c23 */ /* 0x100fe200080108ad */
[----:B------:R-:W-:-:S02]  /*67b0*/  FFMA.FTZ R152, R152, UR10, -R173 ;  /* 0x0000000a98987c23 */ /* 0x000fc400080108ad */
[----:B------:R-:W1:Y:S01]  /*67c0*/  MUFU.EX2 R2, R2 ;  /* 0x0000000200027308 */ /* 0x000e620000000800 */
[----:B0-----:R-:W-:-:S04]  /*67d0*/  FFMA.FTZ R155, R0, R18, R185 ;  /* 0x00000012009b7223 */ /* 0x001fc800000100b9 */
[----:B------:R-:W-:-:S03]  /*67e0*/  FADD.FTZ R155, R196, R155 ;  /* 0x0000009bc49b7221 */ /* 0x000fc60000010000 */
[----:B------:R-:W0:Y:S01]  /*67f0*/  MUFU.EX2 R154, R154 ;  /* 0x0000009a009a7308 */ /* 0x000e220000000800 */
[----:B------:R-:W-:Y:S01]  /*6800*/  FADD.FTZ R166, R198, R155 ;  /* 0x0000009bc6a67221 */ /* 0x000fe20000010000 */
[----:B------:R-:W-:-:S03]  /*6810*/  FFMA.FTZ R155, R178, UR10, -R173 ;  /* 0x0000000ab29b7c23 */ /* 0x000fc600080108ad */
[----:B------:R-:W-:-:S03]  /*6820*/  FADD.FTZ R159, R187, R166 ;  /* 0x000000a6bb9f7221 */ /* 0x000fc60000010000 */
[----:B------:R-:W2:Y:S01]  /*6830*/  MUFU.EX2 R199, R199 ;  /* 0x000000c700c77308 */ /* 0x000ea20000000800 */
[----:B-1----:R-:W-:Y:S01]  /*6840*/  FFMA.FTZ R5, R2, R5, R197 ;  /* 0x0000000502057223 */ /* 0x002fe200000100c5 */
[----:B------:R-:W-:-:S04]  /*6850*/  FADD.FTZ R166, R192, R159 ;  /* 0x0000009fc0a67221 */ /* 0x000fc80000010000 */
[----:B------:R-:W-:Y:S01]  /*6860*/  FADD.FTZ R159, R183, R166 ;  /* 0x000000a6b79f7221 */ /* 0x000fe20000010000 */
[----:B------:R-:W-:Y:S01]  /*6870*/  FFMA.FTZ R166, R179, UR10, -R173 ;  /* 0x0000000ab3a67c23 */ /* 0x000fe200080108ad */
[----:B------:R-:W1:Y:S01]  /*6880*/  MUFU.EX2 R156, R156 ;  /* 0x0000009c009c7308 */ /* 0x000e620000000800 */
[----:B0-----:R-:W-:Y:S01]  /*6890*/  FADD.FTZ R18, R154, R5 ;  /* 0x000000059a127221 */ /* 0x001fe20000010000 */
[----:B------:R-:W-:Y:S01]  /*68a0*/  FADD.FTZ R168, R194, R159 ;  /* 0x0000009fc2a87221 */ /* 0x000fe20000010000 */
[----:B------:R-:W-:-:S03]  /*68b0*/  FFMA.FTZ R159, R182, UR10, -R173 ;  /* 0x0000000ab69f7c23 */ /* 0x000fc600080108ad */
[----:B------:R-:W-:Y:S02]  /*68c0*/  FADD.FTZ R163, R165, R168 ;  /* 0x000000a8a5a37221 */ /* 0x000fe40000010000 */
[----:B------:R-:W0:Y:S01]  /*68d0*/  MUFU.EX2 R193, R193 ;  /* 0x000000c100c17308 */ /* 0x000e220000000800 */
[----:B--2---:R-:W-:Y:S01]  /*68e0*/  FADD.FTZ R5, R199, R18 ;  /* 0x00000012c7057221 */ /* 0x004fe20000010000 */
[----:B------:R-:W-:-:S06]  /*68f0*/  FADD.FTZ R168, R188, R163 ;  /* 0x000000a3bca87221 */ /* 0x000fcc0000010000 */
        /* <DEDUP_REMOVED lines=33> */
[----:B0-----:R-:W-:Y:S01]  /*6b10*/  FADD.FTZ R168, R186, R163 ;  /* 0x000000a3baa87221 */ /* 0x001fe20000010000 */
[----:B--2---:R-:W-:-:S03]  /*6b20*/  FADD.FTZ R5, R159, R18 ;  /* 0x000000129f057221 */ /* 0x004fc60000010000 */
[----:B------:R-:W-:Y:S01]  /*6b30*/  FADD.FTZ R18, R169, R168 ;  /* 0x000000a8a9127221 */ /* 0x000fe20000010000 */
[----:B-1----:R-:W-:Y:S01]  /*6b40*/  FADD.FTZ R5, R152, R5 ;  /* 0x0000000598057221 */ /* 0x002fe20000010000 */
[----:B------:R-:W-:Y:S06]  /*6b50*/  @!P0 BRA `(.L_x_1029) ;  /* 0x0000000000048947 */ /* 0x000fec0003800000 */
[----:B------:R-:W-:Y:S01]  /*6b60*/  BPT.TRAP 0x1 ;  /* 0x000000040000795c */ /* 0x000fe20000300000 */
.L_x_1029:
[----:B------:R-:W0:Y:S01]  /*6b70*/  S2UR UR4, SR_CgaCtaId ;  /* 0x00000000000479c3 */ /* 0x000e220000008800 */
[----:B------:R-:W-:Y:S01]  /*6b80*/  UIADD3 UR5, UR5, 0x30860, URZ ;  /* 0x0003086005057890 */ /* 0x000fe2000fffe03f */
[----:B------:R-:W-:Y:S01]  /*6b90*/  ISETP.GT.AND P1, PT, R221, UR54, PT ;  /* 0x00000036dd007c0c */ /* 0x000fe2000bf24270 */
[----:B------:R-:W-:Y:S01]  /*6ba0*/  UMOV UR7, UR38 ;  /* 0x0000002600077c82 */ /* 0x000fe20008000000 */
[----:B------:R-:W-:Y:S01]  /*6bb0*/  F2FP.F16.F32.PACK_AB R196, R196, R185 ;  /* 0x000000b9c4c4723e */ /* 0x000fe200000000ff */
[----:B------:R-:W-:Y:S01]  /*6bc0*/  IMAD.MOV.U32 R219, RZ, RZ, R3 ;  /* 0x000000ffffdb7224 */ /* 0x000fe200078e0003 */
[----:B------:R-:W-:Y:S01]  /*6bd0*/  F2FP.F16.F32.PACK_AB R198, R187, R198 ;  /* 0x000000c6bbc6723e */ /* 0x000fe200000000ff */
[----:B------:R-:W-:Y:S01]  /*6be0*/  IMAD.MOV.U32 R220, RZ, RZ, R4 ;  /* 0x000000ffffdc7224 */ /* 0x000fe200078e0004 */
[----:B------:R-:W-:Y:S02]  /*6bf0*/  F2FP.F16.F32.PACK_AB R197, R154, R197 ;  /* 0x000000c59ac5723e */ /* 0x000fe400000000ff */
[----:B------:R-:W-:-:S02]  /*6c00*/  F2FP.F16.F32.PACK_AB R199, R156, R199 ;  /* 0x000000c79cc7723e */ /* 0x000fc400000000ff */
[----:B------:R-:W-:Y:S02]  /*6c10*/  F2FP.F16.F32.PACK_AB R192, R183, R192 ;  /* 0x000000c0b7c0723e */ /* 0x000fe400000000ff */
[----:B------:R-:W-:Y:S02]  /*6c20*/  F2FP.F16.F32.PACK_AB R193, R158, R193 ;  /* 0x000000c19ec1723e */ /* 0x000fe400000000ff */
[----:B------:R-:W-:Y:S02]  /*6c30*/  F2FP.F16.F32.PACK_AB R194, R165, R194 ;  /* 0x000000c2a5c2723e */ /* 0x000fe400000000ff */
[----:B------:R-:W-:Y:S02]  /*6c40*/  F2FP.F16.F32.PACK_AB R195, R160, R195 ;  /* 0x000000c3a0c3723e */ /* 0x000fe400000000ff */
[----:B------:R-:W-:Y:S02]  /*6c50*/  F2FP.F16.F32.PACK_AB R188, R161, R188 ;  /* 0x000000bca1bc723e */ /* 0x000fe400000000ff */
[----:B------:R-:W-:Y:S01]  /*6c60*/  F2FP.F16.F32.PACK_AB R189, R162, R189 ;  /* 0x000000bda2bd723e */ /* 0x000fe200000000ff */
[----:B0-----:R-:W-:Y:S01]  /*6c70*/  UPRMT UR5, UR4, 0x654, UR5 ;  /* 0x0000065404057896 */ /* 0x001fe20008000005 */
[----:B------:R-:W-:-:S02]  /*6c80*/  F2FP.F16.F32.PACK_AB R190, R157, R190 ;  /* 0x000000be9dbe723e */ /* 0x000fc400000000ff */
[----:B------:R-:W-:Y:S01]  /*6c90*/  UMOV UR4, UR39 ;  /* 0x0000002700047c82 */ /* 0x000fe20008000000 */
[----:B------:R-:W-:Y:S02]  /*6ca0*/  F2FP.F16.F32.PACK_AB R191, R164, R191 ;  /* 0x000000bfa4bf723e */ /* 0x000fe400000000ff */
[----:B------:R-:W-:Y:S02]  /*6cb0*/  F2FP.F16.F32.PACK_AB R184, R153, R184 ;  /* 0x000000b899b8723e */ /* 0x000fe400000000ff */
[----:B------:R-:W-:Y:S01]  /*6cc0*/  F2FP.F16.F32.PACK_AB R185, R166, R155 ;  /* 0x0000009ba6b9723e */ /* 0x000fe200000000ff */
[----:B------:R-:W-:Y:S01]  /*6cd0*/  SYNCS.ARRIVE.TRANS64.RED.A1T0 RZ, [UR5], RZ ;  /* 0x000000ffffff79a7 */ /* 0x000fe20008100405 */
[----:B------:R-:W-:Y:S02]  /*6ce0*/  F2FP.F16.F32.PACK_AB R186, R169, R186 ;  /* 0x000000baa9ba723e */ /* 0x000fe400000000ff */
[----:B------:R-:W-:Y:S02]  /*6cf0*/  IADD3 R221, R221, -0x1, RZ ;  /* 0xffffffffdddd7810 */ /* 0x000fe40007ffe0ff */
[----:B------:R-:W-:Y:S01]  /*6d00*/  F2FP.F16.F32.PACK_AB R187, R152, R159 ;  /* 0x0000009f98bb723e */ /* 0x000fe200000000ff */
[----:B------:R-:W-:Y:S06]  /*6d10*/  @P1 BRA `(.L_x_1030) ;  /* 0xffffffd400f81947 */ /* 0x000fec000383ffff */
.L_x_1011:
[----:B------:R-:W-:Y:S01]  /*6d20*/  UISETP.NE.AND UP1, UPT, UR61, URZ, UPT ;  /* 0x0000003f3d00728c */ /* 0x000fe2000bf25270 */
[----:B------:R-:W-:Y:S01]  /*6d30*/  IADD3 R21, -R21, 0x1, RZ ;  /* 0x0000000115157810 */ /* 0x000fe20007ffe1ff */
[----:B------:R-:W-:Y:S02]  /*6d40*/  UISETP.NE.AND UP0, UPT, UR42, URZ, UPT ;  /* 0x0000003f2a00728c */ /* 0x000fe4000bf05270 */
[----:B------:R-:W-:Y:S02]  /*6d50*/  UIADD3 UR6, UR43, 0x7f, URZ ;  /* 0x0000007f2b067890 */ /* 0x000fe4000fffe03f */
[----:B------:R-:W-:Y:S02]  /*6d60*/  IMAD R20, R20, UR41, R21 ;  /* 0x0000002914147c24 */ /* 0x000fe4000f8e0215 */
[----:B------:R-:W-:-:S03]  /*6d70*/  PLOP3.LUT P1, PT, PT, PT, UP0, 0x40, 0x0 ;  /* 0x000000000000781c */ /* 0x000fc60003f2e808 */
[----:B------:R-:W-:Y:S01]  /*6d80*/  @UP1 ULDC UR4, c[0x0][0x44c] ;  /* 0x0001130000041ab9 */ /* 0x000fe20000000800 */
[----:B------:R-:W-:Y:S01]  /*6d90*/  @UP1 ULDC UR7, c[0x0][0x450] ;  /* 0x0001140000071ab9 */ /* 0x000fe20000000800 */
[----:B------:R-:W-:-:S04]  /*6da0*/  UIMAD.WIDE.U32 UR4, UR6, UR4, URZ ;  /* 0x00000004060472a5 */ /* 0x000fc8000f8e003f */
[----:B------:R-:W-:-:S06]  /*6db0*/  @UP1 USHF.R.U32.HI UR6, URZ, UR7, UR5 ;  /* 0x000000073f061299 */ /* 0x000fcc0008011605 */
[----:B------:R-:W-:-:S04]  /*6dc0*/  VIADD R20, R20, UR6 ;  /* 0x0000000614147c36 */ /* 0x000fc80008000000 */
[----:B------:R-:W-:Y:S01]  /*6dd0*/  VIADD R21, R20, -UR11 ;  /* 0x8000000b14157c36 */ /* 0x000fe20008000000 */
[----:B------:R-:W-:Y:S06]  /*6de0*/  @P1 BRA `(.L_x_1031) ;  /* 0x0000000000441947 */ /* 0x000fec0003800000 */
[----:B------:R-:W-:-:S13]  /*6df0*/  ISETP.GT.AND P1, PT, R20, -0x1, PT ;  /* 0xffffffff1400780c */ /* 0x000fda0003f24270 */
[----:B------:R-:W-:Y:S05]  /*6e00*/  @P1 BRA `(.L_x_1032) ;  /* 0x0000000000201947 */ /* 0x000fea0003800000 */
[----:B------:R-:W0:Y:S01]  /*6e10*/  LDC R155, c[0x0][0x9e4] ;  /* 0x00027900ff9b7b82 */ /* 0x000e220000000800 */
[----:B------:R-:W-:Y:S02]  /*6e20*/  LOP3.LUT R153, RZ, R20, RZ, 0x33, !PT ;  /* 0x00000014ff997212 */ /* 0x000fe400078e33ff */
[----:B0-----:R-:W-:-:S13]  /*6e30*/  ISETP.NE.AND P1, PT, R155, 0x1, PT ;  /* 0x000000019b00780c */ /* 0x001fda0003f25270 */
[----:B------:R-:W0:Y:S02]  /*6e40*/  @P1 LDC.64 R156, c[0x0][0x9e8] ;  /* 0x00027a00ff9c1b82 */ /* 0x000e240000000a00 */
[----:B0-----:R-:W-:-:S05]  /*6e50*/  @P1 IMAD.HI.U32 R20, R153, R156, RZ ;  /* 0x0000009c99141227 */ /* 0x001fca00078e00ff */
[----:B------:R-:W-:-:S04]  /*6e60*/  @P1 SHF.R.U32.HI R153, RZ, R157, R20 ;  /* 0x0000009dff991219 */ /* 0x000fc80000011614 */
[----:B------:R-:W-:Y:S01]  /*6e70*/  LOP3.LUT R20, RZ, R153, RZ, 0x33, !PT ;  /* 0x00000099ff147212 */ /* 0x000fe200078e33ff */
[----:B------:R-:W-:Y:S06]  /*6e80*/  BRA `(.L_x_1033) ;  /* 0x0000000000147947 */ /* 0x000fec0003800000 */
.L_x_1032:
[----:B------:R-:W0:Y:S02]  /*6e90*/  LDC R155, c[0x0][0x9e4] ;  /* 0x00027900ff9b7b82 */ /* 0x000e240000000800 */
[----:B0-----:R-:W-:-:S13]  /*6ea0*/  ISETP.NE.AND P1, PT, R155, 0x1, PT ;  /* 0x000000019b00780c */ /* 0x001fda0003f25270 */
[----:B------:R-:W0:Y:S02]  /*6eb0*/  @P1 LDC.64 R152, c[0x0][0x9e8] ;  /* 0x00027a00ff981b82 */ /* 0x000e240000000a00 */
[----:B0-----:R-:W-:-:S05]  /*6ec0*/  @P1 IMAD.HI.U32 R152, R20, R152, RZ ;  /* 0x0000009814981227 */ /* 0x001fca00078e00ff */
[----:B------:R-:W-:-:S07]  /*6ed0*/  @P1 SHF.R.U32.HI R20, RZ, R153, R152 ;  /* 0x00000099ff141219 */ /* 0x000fce0000011698 */
.L_x_1033:
[----:B------:R-:W-:-:S05]  /*6ee0*/  IMAD R20, R20, R155, RZ ;  /* 0x0000009b14147224 */ /* 0x000fca00078e02ff */
[----:B------:R-:W-:-:S07]  /*6ef0*/  VIMNMX R21, R21, R20, !PT ;  /* 0x0000001415157248 */ /* 0x000fce0007fe0100 */
.L_x_1031:
[----:B------:R-:W-:Y:S01]  /*6f00*/  VIADD R21, R21, 0x3f ;  /* 0x0000003f15157836 */ /* 0x000fe20000000000 */
[----:B------:R-:W-:-:S04]  /*6f10*/  R2UR UR4, R200 ;  /* 0x00000000c80472ca */ /* 0x000fc800000e0000 */
[----:B------:R-:W-:-:S04]  /*6f20*/  SHF.R.S32.HI R20, RZ, 0x1f, R21 ;  /* 0x0000001fff147819 */ /* 0x000fc80000011415 */
[----:B------:R-:W-:-:S04]  /*6f30*/  LEA.HI R20, R20, R21, RZ, 0x6 ;  /* 0x0000001514147211 */ /* 0x000fc800078f30ff */
[----:B------:R-:W-:-:S04]  /*6f40*/  SHF.R.S32.HI R20, RZ, 0x6, R20 ;  /* 0x00000006ff147819 */ /* 0x000fc80000011414 */
[----:B------:R-:W-:-:S04]  /*6f50*/  VIMNMX R20, R20, UR4, !PT ;  /* 0x0000000414147c48 */ /* 0x000fc8000ffe0100 */
[----:B------:R-:W-:-:S13]  /*6f60*/  ISETP.GE.AND P1, PT, R221, R20, PT ;  /* 0x00000014dd00720c */ /* 0x000fda0003f26270 */
[----:B------:R-:W-:Y:S05]  /*6f70*/  @!P1 BRA `(.L_x_1034) ;  /* 0x0000001c00489947 */ /* 0x000fea0003800000 */
[----:B------:R-:W-:Y:S01]  /*6f80*/  IMAD.MOV.U32 R219, RZ, RZ, R3 ;  /* 0x000000ffffdb7224 */ /* 0x000fe200078e0003 */
[----:B------:R-:W-:Y:S01]  /*6f90*/  UMOV UR7, UR38 ;  /* 0x0000002600077c82 */ /* 0x000fe20008000000 */
[----:B------:R-:W-:Y:S01]  /*6fa0*/  IMAD.MOV.U32 R21, RZ, RZ, R4 ;  /* 0x000000ffff157224 */ /* 0x000fe200078e0004 */
[----:B------:R-:W-:Y:S01]  /*6fb0*/  UMOV UR4, UR39 ;  /* 0x0000002700047c82 */ /* 0x000fe20008000000 */
[----:B------:R-:W-:-:S05]  /*6fc0*/  ULDC UR54, c[0x0][0x988] ;  /* 0x0002620000367ab9 */ /* 0x000fca0000000800 */
.L_x_1045:
[----:B------:R-:W-:-:S04]  /*6fd0*/  UISETP.NE.AND UP0, UPT, UR4, 0x1, UPT ;  /* 0x000000010400788c */ /* 0x000fc8000bf05270 */
[----:B------:R-:W-:-:S04]  /*6fe0*/  USEL UR38, URZ, 0x1, UP0 ;  /* 0x000000013f267887 */ /* 0x000fc80008000000 */
[----:B------:R-:W-:Y:S01]  /*6ff0*/  ULOP3.LUT UR38, UR7, UR38, URZ, 0x3c, !UPT ;  /* 0x0000002607267292 */ /* 0x000fe2000f8e3c3f */
[----:B------:R-:W-:Y:S11]  /*7000*/  @!P0 BRA `(.L_x_1035) ;  /* 0x0000000000048947 */ /* 0x000ff60003800000 */
[----:B------:R-:W-:Y:S01]  /*7010*/  BPT.TRAP 0x1 ;  /* 0x000000040000795c */ /* 0x000fe20000300000 */
.L_x_1035:
        /* <DEDUP_REMOVED lines=9> */
.L_x_1036:
[----:B-1----:R-:W-:Y:S05]  /*70b0*/  @P1 BRA `(.L_x_1037) ;  /* 0x0000000000081947 */ /* 0x002fea0003800000 */
[----:B------:R-:W1:Y:S02]  /*70c0*/  SYNCS.PHASECHK.TRANS64.TRYWAIT P1, [UR6+0x30830], R3 ;  /* 0x03083003ff0075a7 */ /* 0x000e640008020146 */
[----:B-1----:R-:W-:Y:S05]  /*70d0*/  @!P1 BRA `(.L_x_1038) ;  /* 0x000000c800509947 */ /* 0x002fea0003800000 */
.L_x_1037:
        /* <DEDUP_REMOVED lines=187> */
[----:B------:R-:W-:Y:S01]  /*7c90*/  UMOV UR48, UR56 ;  /* 0x0000003800307c82 */ /* 0x000fe20008000000 */
[----:B------:R-:W-:Y:S01]  /*7ca0*/  UMOV UR49, UR57 ;  /* 0x0000003900317c82 */ /* 0x000fe20008000000 */
[----:B------:R-:W-:Y:S01]  /*7cb0*/  UMOV UR51, 0x40000040 ;  /* 0x4000004000337882 */ /* 0x000fe20000000000 */
        /* <DEDUP_REMOVED lines=37> */
.L_x_1039:
[----:B------:R-:W-:Y:S01]  /*7f10*/  ULEA UR5, UR4, UR40, 0x3 ;  /* 0x0000002804057291 */ /* 0x000fe2000f8e183f */
[----:B------:R-:W-:-:S05]  /*7f20*/  IMAD.U32 R0, RZ, RZ, UR7 ;  /* 0x00000007ff007e24 */ /* 0x000fca000f8e00ff */
[----:B------:R-:W-:-:S04]  /*7f30*/  SHF.L.U32 R0, R0, 0x1f, RZ ;  /* 0x0000001f00007819 */ /* 0x000fc800000006ff */
[----:B------:R2:W3:Y:S01]  /*7f40*/  SYNCS.PHASECHK.TRANS64.TRYWAIT P1, [UR5+0x30850], R0 ;  /* 0x03085000ff0075a7 */ /* 0x0004e20008020145 */
[----:B------:R-:W-:Y:S05]  /*7f50*/  @!P0 BRA `(.L_x_1040) ;  /* 0x0000000000048947 */ /* 0x000fea0003800000 */
[----:B------:R-:W-:Y:S01]  /*7f60*/  BPT.TRAP 0x1 ;  /* 0x000000040000795c */ /* 0x000fe20000300000 */
.L_x_1040:
[----:B---3--:R-:W-:Y:S05]  /*7f70*/  @P1 BRA `(.L_x_1041) ;  /* 0x0000000000081947 */ /* 0x008fea0003800000 */
[----:B------:R-:W3:Y:S02]  /*7f80*/  SYNCS.PHASECHK.TRANS64.TRYWAIT P1, [UR5+0x30850], R0 ;  /* 0x03085000ff0075a7 */ /* 0x000ee40008020145 */
[----:B---3--:R-:W-:Y:S05]  /*7f90*/  @!P1 BRA `(.L_x_1042) ;  /* 0x000000b800b89947 */ /* 0x008fea0003800000 */
.L_x_1041:
        /* <DEDUP_REMOVED lines=30> */
.L_x_1043:
[----:B0-2---:R-:W-:Y:S01]  /*8180*/  FMNMX.FTZ R0, R152, R21, !PT ;  /* 0x0000001598007209 */ /* 0x005fe20007810000 */
[----:B------:R-:W-:Y:S01]  /*8190*/  UMOV UR10, UR54 ;  /* 0x00000036000a7c82 */ /* 0x000fe20008000000 */
        /* <DEDUP_REMOVED lines=43> */
[C---:B------:R-:W-:Y:S01]  /*8450*/  FADD.FTZ R21, -R4.reuse, R21 ;  /* 0x0000001504157221 */ /* 0x040fe20000010100 */
[----:B------:R-:W-:-:S03]  /*8460*/  FMUL.FTZ R189, R4, UR10 ;  /* 0x0000000a04bd7c20 */ /* 0x000fc60008410000 */
[----:B------:R-:W-:Y:S01]  /*8470*/  FMUL.FTZ R186, R21, UR10 ;  /* 0x0000000a15ba7c20 */ /* 0x000fe20008410000 */
[----:B------:R-:W-:Y:S01]  /*8480*/  FADD.FTZ R21, -R3, R219 ;  /* 0x000000db03157221 */ /* 0x000fe20000010100 */
[--C-:B------:R-:W-:Y:S01]  /*8490*/  FFMA.FTZ R196, R153, UR10, -R189.reuse ;  /* 0x0000000a99c47c23 */ /* 0x100fe200080108bd */
[--C-:B------:R-:W-:Y:S01]  /*84a0*/  FFMA.FTZ R198, R156, UR10, -R189.reuse ;  /* 0x0000000a9cc67c23 */ /* 0x100fe200080108bd */
[----:B------:R0:W-:Y:S01]  /*84b0*/  MUFU.EX2 R0, R186 ;  /* 0x000000ba00007308 */ /* 0x0001e20000000800 */
[----:B------:R-:W-:Y:S01]  /*84c0*/  FMUL.FTZ R2, R21, UR10 ;  /* 0x0000000a15027c20 */ /* 0x000fe20008410000 */
[--C-:B------:R-:W-:Y:S01]  /*84d0*/  FFMA.FTZ R21, R152, UR10, -R189.reuse ;  /* 0x0000000a98157c23 */ /* 0x100fe200080108bd */
[----:B------:R-:W-:Y:S01]  /*84e0*/  FMUL.FTZ R152, R3, UR10 ;  /* 0x0000000a03987c20 */ /* 0x000fe20008410000 */
        /* <DEDUP_REMOVED lines=14> */
[--C-:B------:R-:W-:Y:S01]  /*85d0*/  FFMA.FTZ R160, R167, UR10, -R152.reuse ;  /* 0x0000000aa7a07c23 */ /* 0x100fe20008010898 */
[--C-:B------:R-:W-:Y:S01]  /*85e0*/  FFMA.FTZ R161, R169, UR10, -R189.reuse ;  /* 0x0000000aa9a17c23 */ /* 0x100fe200080108bd */
[--C-:B------:R-:W-:Y:S01]  /*85f0*/  FFMA.FTZ R188, R168, UR10, -R189.reuse ;  /* 0x0000000aa8bc7c23 */ /* 0x100fe200080108bd */
[--C-:B------:R-:W-:Y:S01]  /*8600*/  FFMA.FTZ R190, R172, UR10, -R189.reuse ;  /* 0x0000000aacbe7c23 */ /* 0x100fe200080108bd */
[--C-:B------:R-:W-:Y:S01]  /*8610*/  FFMA.FTZ R157, R173, UR10, -R189.reuse ;  /* 0x0000000aad9d7c23 */ /* 0x100fe200080108bd */
[--C-:B------:R-:W-:Y:S01]  /*8620*/  FFMA.FTZ R184, R176, UR10, -R189.reuse ;  /* 0x0000000ab0b87c23 */ /* 0x100fe200080108bd */
[--C-:B------:R-:W-:Y:S01]  /*8630*/  FFMA.FTZ R153, R177, UR10, -R189.reuse ;  /* 0x0000000ab1997c23 */ /* 0x100fe200080108bd */
[----:B------:R-:W2:Y:S01]  /*8640*/  MUFU.EX2 R197, R197 ;  /* 0x000000c500c57308 */ /* 0x000ea20000000800 */
[--C-:B0-----:R-:W-:Y:S01]  /*8650*/  FFMA.FTZ R186, R180, UR10, -R189.reuse ;  /* 0x0000000ab4ba7c23 */ /* 0x101fe200080108bd */
[----:B------:R-:W-:Y:S01]  /*8660*/  FFMA.FTZ R169, R181, UR10, -R189 ;  /* 0x0000000ab5a97c23 */ /* 0x000fe200080108bd */
[--C-:B------:R-:W-:Y:S01]  /*8670*/  FFMA.FTZ R189, R170, UR10, -R152.reuse ;  /* 0x0000000aaabd7c23 */ /* 0x100fe20008010898 */
[--C-:B------:R-:W-:Y:S01]  /*8680*/  FFMA.FTZ R162, R171, UR10, -R152.reuse ;  /* 0x0000000aaba27c23 */ /* 0x100fe20008010898 */
[--C-:B------:R-:W-:Y:S01]  /*8690*/  FFMA.FTZ R191, R174, UR10, -R152.reuse ;  /* 0x0000000aaebf7c23 */ /* 0x100fe20008010898 */
[----:B------:R-:W-:-:S02]  /*86a0*/  FFMA.FTZ R164, R175, UR10, -R152 ;  /* 0x0000000aafa47c23 */ /* 0x000fc40008010898 */
[----:B------:R-:W0:Y:S01]  /*86b0*/  MUFU.EX2 R196, R196 ;  /* 0x000000c400c47308 */ /* 0x000e220000000800 */
[----:B-1----:R-:W-:-:S07]  /*86c0*/  FFMA.FTZ R155, R0, R18, R21 ;  /* 0x00000012009b7223 */ /* 0x002fce0000010015 */
[----:B------:R-:W1:Y:S01]  /*86d0*/  MUFU.EX2 R154, R154 ;  /* 0x0000009a009a7308 */ /* 0x000e620000000800 */
[----:B--2---:R-:W-:-:S07]  /*86e0*/  FFMA.FTZ R5, R2, R5, R197 ;  /* 0x0000000502057223 */ /* 0x004fce00000100c5 */
[----:B------:R-:W2:Y:S01]  /*86f0*/  MUFU.EX2 R198, R198 ;  /* 0x000000c600c67308 */ /* 0x000ea20000000800 */
[----:B0-----:R-:W-:-:S07]  /*8700*/  FADD.FTZ R155, R196, R155 ;  /* 0x0000009bc49b7221 */ /* 0x001fce0000010000 */
[----:B------:R-:W0:Y:S01]  /*8710*/  MUFU.EX2 R199, R199 ;  /* 0x000000c700c77308 */ /* 0x000e220000000800 */
[----:B-1----:R-:W-:-:S07]  /*8720*/  FADD.FTZ R18, R154, R5 ;  /* 0x000000059a127221 */ /* 0x002fce0000010000 */
[----:B------:R-:W1:Y:S01]  /*8730*/  MUFU.EX2 R187, R187 ;  /* 0x000000bb00bb7308 */ /* 0x000e620000000800 */
[----:B--2---:R-:W-:Y:S01]  /*8740*/  FADD.FTZ R166, R198, R155 ;  /* 0x0000009bc6a67221 */ /* 0x004fe20000010000 */
[----:B------:R-:W-:-:S06]  /*8750*/  FFMA.FTZ R155, R178, UR10, -R152 ;  /* 0x0000000ab29b7c23 */ /* 0x000fcc0008010898 */
[----:B------:R-:W2:Y:S01]  /*8760*/  MUFU.EX2 R156, R156 ;  /* 0x0000009c009c7308 */ /* 0x000ea20000000800 */
[----:B0-----:R-:W-:-:S07]  /*8770*/  FADD.FTZ R5, R199, R18 ;  /* 0x00000012c7057221 */ /* 0x001fce0000010000 */
[----:B------:R-:W0:Y:S01]  /*8780*/  MUFU.EX2 R192, R192 ;  /* 0x000000c000c07308 */ /* 0x000e220000000800 */
[----:B-1----:R-:W-:-:S07]  /*8790*/  FADD.FTZ R159, R187, R166 ;  /* 0x000000a6bb9f7221 */ /* 0x002fce0000010000 */
[----:B------:R-:W1:Y:S01]  /*87a0*/  MUFU.EX2 R193, R193 ;  /* 0x000000c100c17308 */ /* 0x000e620000000800 */
[----:B--2---:R-:W-:-:S07]  /*87b0*/  FADD.FTZ R18, R156, R5 ;  /* 0x000000059c127221 */ /* 0x004fce0000010000 */
        /* <DEDUP_REMOVED lines=10> */
[----:B-1----:R-:W-:Y:S01]  /*8860*/  FADD.FTZ R168, R194, R159 ;  /* 0x0000009fc2a87221 */ /* 0x002fe20000010000 */
[--C-:B------:R-:W-:Y:S01]  /*8870*/  FFMA.FTZ R159, R182, UR10, -R152.reuse ;  /* 0x0000000ab69f7c23 */ /* 0x100fe20008010898 */
[----:B------:R-:W-:-:S05]  /*8880*/  FFMA.FTZ R152, R183, UR10, -R152 ;  /* 0x0000000ab7987c23 */ /* 0x000fca0008010898 */
[----:B------:R-:W1:Y:S01]  /*8890*/  MUFU.EX2 R160, R160 ;  /* 0x000000a000a07308 */ /* 0x000e620000000800 */
[----:B--2---:R-:W-:-:S07]  /*88a0*/  FADD.FTZ R5, R195, R18 ;  /* 0x00000012c3057221 */ /* 0x004fce0000010000 */
        /* <DEDUP_REMOVED lines=31> */
[----:B0-----:R-:W-:Y:S01]  /*8aa0*/  FADD.FTZ R5, R159, R18 ;  /* 0x000000129f057221 */ /* 0x001fe20000010000 */
[----:B-1----:R-:W-:-:S03]  /*8ab0*/  FADD.FTZ R18, R169, R168 ;  /* 0x000000a8a9127221 */ /* 0x002fc60000010000 */
[----:B--2---:R-:W-:Y:S01]  /*8ac0*/  FADD.FTZ R5, R152, R5 ;  /* 0x0000000598057221 */ /* 0x004fe20000010000 */
[----:B------:R-:W-:Y:S06]  /*8ad0*/  @!P0 BRA `(.L_x_1044) ;  /* 0x0000000000048947 */ /* 0x000fec0003800000 */
[----:B------:R-:W-:Y:S01]  /*8ae0*/  BPT.TRAP 0x1 ;  /* 0x000000040000795c */ /* 0x000fe20000300000 */
.L_x_1044:
[----:B------:R-:W0:Y:S01]  /*8af0*/  S2UR UR4, SR_CgaCtaId ;  /* 0x00000000000479c3 */ /* 0x000e220000008800 */
[----:B------:R-:W-:Y:S01]  /*8b00*/  UIADD3 UR5, UR5, 0x30860, URZ ;  /* 0x0003086005057890 */ /* 0x000fe2000fffe03f */
[C---:B------:R-:W-:Y:S01]  /*8b10*/  ISETP.GT.AND P1, PT, R221.reuse, R20, PT ;  /* 0x00000014dd00720c */ /* 0x040fe20003f24270 */
[----:B------:R-:W-:Y:S01]  /*8b20*/  UMOV UR7, UR38 ;  /* 0x0000002600077c82 */ /* 0x000fe20008000000 */
[----:B------:R-:W-:Y:S01]  /*8b30*/  F2FP.F16.F32.PACK_AB R196, R196, R21 ;  /* 0x00000015c4c4723e */ /* 0x000fe200000000ff */
[----:B------:R-:W-:Y:S01]  /*8b40*/  VIADD R221, R221, 0xffffffff ;  /* 0xffffffffdddd7836 */ /* 0x000fe20000000000 */
[----:B------:R-:W-:Y:S01]  /*8b50*/  F2FP.F16.F32.PACK_AB R198, R187, R198 ;  /* 0x000000c6bbc6723e */ /* 0x000fe200000000ff */
[----:B------:R-:W-:Y:S01]  /*8b60*/  IMAD.MOV.U32 R219, RZ, RZ, R3 ;  /* 0x000000ffffdb7224 */ /* 0x000fe200078e0003 */
[----:B------:R-:W-:Y:S01]  /*8b70*/  F2FP.F16.F32.PACK_AB R192, R185, R192 ;  /* 0x000000c0b9c0723e */ /* 0x000fe200000000ff */
[----:B------:R-:W-:Y:S01]  /*8b80*/  IMAD.MOV.U32 R21, RZ, RZ, R4 ;  /* 0x000000ffff157224 */ /* 0x000fe200078e0004 */
        /* <DEDUP_REMOVED lines=15> */
[----:B------:R-:W-:Y:S01]  /*8c80*/  F2FP.F16.F32.PACK_AB R187, R152, R159 ;  /* 0x0000009f98bb723e */ /* 0x000fe200000000ff */
[----:B------:R-:W-:Y:S06]  /*8c90*/  @P1 BRA `(.L_x_1045) ;  /* 0xffffffe000cc1947 */ /* 0x000fec000383ffff */
.L_x_1034:
[----:B------:R-:W-:-:S13]  /*8ca0*/  R2UR UR4, R200 ;  /* 0x00000000c80472ca */ /* 0x000fda00000e0000 */
[----:B------:R-:W-:-:S13]  /*8cb0*/  ISETP.GE.AND P1, PT, R221, UR4, PT ;  /* 0x00000004dd007c0c */ /* 0x000fda000bf26270 */
[----:B------:R-:W-:Y:S05]  /*8cc0*/  @!P1 BRA `(.L_x_1046) ;  /* 0x0000002800289947 */ /* 0x000fea0003800000 */
[----:B------:R-:W-:Y:S01]  /*8cd0*/  IMAD.MOV.U32 R21, RZ, RZ, R3 ;  /* 0x000000ffff157224 */ /* 0x000fe200078e0003 */
[----:B------:R-:W-:Y:S01]  /*8ce0*/  UMOV UR6, UR38 ;  /* 0x0000002600067c82 */ /* 0x000fe20008000000 */
[----:B------:R-:W-:Y:S01]  /*8cf0*/  IMAD.MOV.U32 R20, RZ, RZ, R4 ;  /* 0x000000ffff147224 */ /* 0x000fe200078e0004 */
[----:B------:R-:W-:Y:S01]  /*8d00*/  UMOV UR4, UR39 ;  /* 0x0000002700047c82 */ /* 0x000fe20008000000 */
[----:B------:R-:W-:Y:S01]  /*8d10*/  ULDC UR54, c[0x0][0x9e4] ;  /* 0x0002790000367ab9 */ /* 0x000fe20000000800 */
[----:B------:R-:W-:Y:S01]  /*8d20*/  ULDC UR58, c[0x0][0x9dc] ;  /* 0x00027700003a7ab9 */ /* 0x000fe20000000800 */
[----:B------:R-:W-:Y:S01]  /*8d30*/  ULDC UR55, c[0x0][0x288] ;  /* 0x0000a20000377ab9 */ /* 0x000fe20000000800 */
[----:B------:R-:W-:-:S05]  /*8d40*/  ULDC UR59, c[0x0][0x988] ;  /* 0x00026200003b7ab9 */ /* 0x000fca0000000800 */
.L_x_1065:
[----:B------:R-:W-:-:S04]  /*8d50*/  UIADD3 UR7, UR4, 0x1, URZ ;  /* 0x0000000104077890 */ /* 0x000fc8000fffe03f */
[----:B------:R-:W-:-:S04]  /*8d60*/  UISETP.NE.AND UP0, UPT, UR7, 0x2, UPT ;  /* 0x000000020700788c */ /* 0x000fc8000bf05270 */
[----:B------:R-:W-:Y:S02]  /*8d70*/  USEL UR7, UR7, URZ, UP0 ;  /* 0x0000003f07077287 */ /* 0x000fe40008000000 */
[----:B------:R-:W-:-:S04]  /*8d80*/  USEL UR38, URZ, 0x1, UP0 ;  /* 0x000000013f267887 */ /* 0x000fc80008000000 */
[----:B------:R-:W-:Y:S01]  /*8d90*/  ULOP3.LUT UR38, UR6, UR38, URZ, 0x3c, !UPT ;  /* 0x0000002606267292 */ /* 0x000fe2000f8e3c3f */
[----:B------:R-:W-:Y:S01]  /*8da0*/  UMOV UR39, UR7 ;  /* 0x0000000700277c82 */ /* 0x000fe20008000000 */
[----:B------:R-:W-:Y:S10]  /*8db0*/  @!P0 BRA `(.L_x_1047) ;  /* 0x0000000000048947 */ /* 0x000ff40003800000 */
[----:B------:R-:W-:Y:S01]  /*8dc0*/  BPT.TRAP 0x1 ;  /* 0x000000040000795c */ /* 0x000fe20000300000 */
.L_x_1047:
[----:B------:R-:W-:Y:S01]  /*8dd0*/  ULEA UR5, UR39, UR40, 0x3 ;  /* 0x0000002827057291 */ /* 0x000fe2000f8e183f */
[----:B------:R-:W-:-:S05]  /*8de0*/  IMAD.U32 R3, RZ, RZ, UR38 ;  /* 0x00000026ff037e24 */ /* 0x000fca000f8e00ff */
[----:B------:R-:W-:-:S04]  /*8df0*/  SHF.L.U32 R3, R3, 0x1f, RZ ;  /* 0x0000001f03037819 */ /* 0x000fc800000006ff */
[----:B------:R0:W1:Y:S01]  /*8e00*/  SYNCS.PHASECHK.TRANS64.TRYWAIT P1, [UR5+0x30830], R3 ;  /* 0x03083003ff0075a7 */ /* 0x0000620008020145 */
[----:B------:R-:W-:Y:S05]  /*8e10*/  @!P0 BRA `(.L_x_1048) ;  /* 0x0000000000048947 */ /* 0x000fea0003800000 */
[----:B------:R-:W-:Y:S01]  /*8e20*/  BPT.TRAP 0x1 ;  /* 0x000000040000795c */ /* 0x000fe20000300000 */
.L_x_1048:
[----:B-1----:R-:W-:Y:S05]  /*8e30*/  @P1 BRA `(.L_x_1049) ;  /* 0x0000000000081947 */ /* 0x002fea0003800000 */
[----:B------:R-:W1:Y:S02]  /*8e40*/  SYNCS.PHASECHK.TRANS64.TRYWAIT P1, [UR5+0x30830], R3 ;  /* 0x03083003ff0075a7 */ /* 0x000e640008020145 */
[----:B-1----:R-:W-:Y:S05]  /*8e50*/  @!P1 BRA `(.L_x_1050) ;  /* 0x000000ac00209947 */ /* 0x002fea0003800000 */
.L_x_1049:
        /* <DEDUP_REMOVED lines=227> */
.L_x_1051:
[----:B------:R-:W-:Y:S01]  /*9c90*/  ULEA UR5, UR4, UR40, 0x3 ;  /* 0x0000002804057291 */ /* 0x000fe2000f8e183f */
[----:B------:R-:W-:-:S05]  /*9ca0*/  IMAD.U32 R0, RZ, RZ, UR6 ;  /* 0x00000006ff007e24 */ /* 0x000fca000f8e00ff */
[----:B------:R-:W-:-:S04]  /*9cb0*/  SHF.L.U32 R0, R0, 0x1f, RZ ;  /* 0x0000001f00007819 */ /* 0x000fc800000006ff */
[----:B------:R2:W3:Y:S01]  /*9cc0*/  SYNCS.PHASECHK.TRANS64.TRYWAIT P1, [UR5+0x30850], R0 ;  /* 0x03085000ff0075a7 */ /* 0x0004e20008020145 */
[----:B------:R-:W-:Y:S05]  /*9cd0*/  @!P0 BRA `(.L_x_1052) ;  /* 0x0000000000048947 */ /* 0x000fea0003800000 */
[----:B------:R-:W-:Y:S01]  /*9ce0*/  BPT.TRAP 0x1 ;  /* 0x000000040000795c */ /* 0x000fe20000300000 */
.L_x_1052:
[----:B---3--:R-:W-:Y:S05]  /*9cf0*/  @P1 BRA `(.L_x_1053) ;  /* 0x0000000000081947 */ /* 0x008fea0003800000 */
[----:B------:R-:W3:Y:S02]  /*9d00*/  SYNCS.PHASECHK.TRANS64.TRYWAIT P1, [UR5+0x30850], R0 ;  /* 0x03085000ff0075a7 */ /* 0x000ee40008020145 */
[----:B---3--:R-:W-:Y:S05]  /*9d10*/  @!P1 BRA `(.L_x_1054) ;  /* 0x0000009c00889947 */ /* 0x008fea0003800000 */
.L_x_1053:
        /* <DEDUP_REMOVED lines=30> */
.L_x_1055:
[----:B------:R-:W-:Y:S01]  /*9f00*/  UISETP.NE.AND UP1, UPT, UR61, URZ, UPT ;  /* 0x0000003f3d00728c */ /* 0x000fe2000bf25270 */
[----:B------:R-:W3:Y:S01]  /*9f10*/  S2UR UR10, SR_CgaCtaId ;  /* 0x00000000000a79c3 */ /* 0x000ee20000008800 */
[----:B------:R-:W-:Y:S01]  /*9f20*/  VIADD R189, R23, UR43 ;  /* 0x0000002b17bd7c36 */ /* 0x000fe20008000000 */
[----:B------:R-:W-:Y:S01]  /*9f30*/  ULEA UR4, UR7, UR40, 0x3 ;  /* 0x0000002807047291 */ /* 0x000fe2000f8e183f */
[----:B-1----:R-:W-:Y:S01]  /*9f40*/  IMAD.SHL.U32 R4, R221, 0x40, RZ ;  /* 0x00000040dd047824 */ /* 0x002fe200078e00ff */
[----:B------:R-:W-:Y:S01]  /*9f50*/  UISETP.NE.AND UP0, UPT, UR42, URZ, UPT ;  /* 0x0000003f2a00728c */ /* 0x000fe2000bf05270 */
[----:B------:R-:W-:Y:S01]  /*9f60*/  PLOP3.LUT P1, PT, PT, PT, UP1, 0x80, 0x0 ;  /* 0x000000000000781c */ /* 0x000fe20003f2f018 */
[----:B------:R-:W-:Y:S01]  /*9f70*/  UIADD3 UR4, UR4, 0x30840, URZ ;  /* 0x0003084004047890 */ /* 0x000fe2000fffe03f */
[----:B------:R-:W-:Y:S01]  /*9f80*/  PLOP3.LUT P2, PT, PT, PT, UP1, 0x80, 0x0 ;  /* 0x000000000000781c */ /* 0x000fe20003f4f018 */
[----:B------:R-:W1:Y:S02]  /*9f90*/  LDC R184, c[0x0][0x2f0] ;  /* 0x0000bc00ffb87b82 */ /* 0x000e640000000800 */
[----:B------:R-:W-:-:S08]  /*9fa0*/  @UP1 ULDC UR6, c[0x0][0x44c] ;  /* 0x0001130000061ab9 */ /* 0x000fd00000000800 */
[----:B0-2---:R-:W-:Y:S01]  /*9fb0*/  @P1 IMAD.HI.U32 R0, R189, UR6, RZ ;  /* 0x00000006bd001c27 */ /* 0x005fe2000f8e00ff */
[----:B------:R-:W-:Y:S01]  /*9fc0*/  @UP1 ULDC UR6, c[0x0][0x450] ;  /* 0x0001140000061ab9 */ /* 0x000fe20000000800 */
[----:B------:R-:W-:-:S03]  /*9fd0*/  PLOP3.LUT P1, PT, PT, PT, UP0, 0x40, 0x0 ;  /* 0x000000000000781c */ /* 0x000fc60003f2e808 */
[----:B------:R-:W-:Y:S01]  /*9fe0*/  @P2 SHF.R.U32.HI R189, RZ, UR6, R0 ;  /* 0x00000006ffbd2c19 */ /* 0x000fe20008011600 */
[----:B---3--:R-:W-:Y:S01]  /*9ff0*/  UPRMT UR4, UR10, 0x654, UR4 ;  /* 0x000006540a047896 */ /* 0x008fe20008000004 */
[----:B------:R-:W-:Y:S02]  /*a000*/  IADD3 R0, -R4, 0x1, RZ ;  /* 0x0000000104007810 */ /* 0x000fe40007ffe1ff */
[----:B------:R-:W-:Y:S01]  /*a010*/  ULDC UR10, c[0x0][0x9e0] ;  /* 0x00027800000a7ab9 */ /* 0x000fe20000000800 */
[----:B------:R-:W0:Y:S02]  /*a020*/  SHFL.IDX PT, R185, R189, RZ, 0x1c1f ;  /* 0x001c1fffbdb97589 */ /* 0x000e2400000e0000 */
[----:B------:R-:W-:-:S03]  /*a030*/  IMAD R3, R19, -0x2, R0 ;  /* 0xfffffffe13037824 */ /* 0x000fc600078e0200 */
[----:B------:R-:W-:Y:S01]  /*a040*/  SYNCS.ARRIVE.TRANS64.RED.A1T0 RZ, [UR4], RZ ;  /* 0x000000ffffff79a7 */ /* 0x000fe20008100404 */
[----:B-1----:R-:W-:Y:S01]  /*a050*/  IMAD R3, R184, UR41, R3 ;  /* 0x00000029b8037c24 */ /* 0x002fe2000f8e0203 */
[----:B------:R-:W-:-:S04]  /*a060*/  ULOP3.LUT UR4, URZ, UR58, URZ, 0x33, !UPT ;  /* 0x0000003a3f047292 */ /* 0x000fc8000f8e333f */
[----:B------:R-:W-:-:S05]  /*a070*/  IADD3 R3, R3, -UR55, RZ ;  /* 0x8000003703037c10 */ /* 0x000fca000fffe0ff */
[C---:B------:R-:W-:Y:S02]  /*a080*/  VIADD R0, R3.reuse, UR10 ;  /* 0x0000000a03007c36 */ /* 0x040fe40008000000 */
[----:B------:R-:W-:Y:S02]  /*a090*/  VIADD R186, R3, UR4 ;  /* 0x0000000403ba7c36 */ /* 0x000fe40008000000 */
[--C-:B0-----:R-:W-:Y:S02]  /*a0a0*/  IMAD.IADD R187, R0, 0x1, R185.reuse ;  /* 0x0000000100bb7824 */ /* 0x101fe400078e02b9 */
[----:B------:R-:W-:Y:S01]  /*a0b0*/  IMAD.IADD R188, R186, 0x1, R185 ;  /* 0x00000001babc7824 */ /* 0x000fe200078e02b9 */
[----:B------:R-:W-:Y:S06]  /*a0c0*/  @P1 BRA `(.L_x_1056) ;  /* 0x00000000005c1947 */ /* 0x000fec0003800000 */
[----:B------:R-:W-:Y:S01]  /*a0d0*/  IMAD R2, R184, UR41, R185 ;  /* 0x00000029b8027c24 */ /* 0x000fe2000f8e02b9 */
[----:B------:R-:W-:Y:S03]  /*a0e0*/  BSSY B0, `(.L_x_1057) ;  /* 0x0000011000007945 */ /* 0x000fe60003800000 */
[----:B------:R-:W-:-:S05]  /*a0f0*/  VIADD R185, R2, -UR55 ;  /* 0x8000003702b97c36 */ /* 0x000fca0008000000 */
        /* <DEDUP_REMOVED lines=10> */
.L_x_1058:
[----:B------:R-:W-:-:S05]  /*a1a0*/  IMAD.U32 R190, RZ, RZ, UR54 ;  /* 0x00000036ffbe7e24 */ /* 0x000fca000f8e00ff */
[----:B------:R-:W-:-:S13]  /*a1b0*/  ISETP.NE.AND P1, PT, R190, 0x1, PT ;  /* 0x00000001be00780c */ /* 0x000fda0003f25270 */
[----:B------:R-:W0:Y:S02]  /*a1c0*/  @P1 LDC.64 R2, c[0x0][0x9e8] ;  /* 0x00027a00ff021b82 */ /* 0x000e240000000a00 */
[----:B0-----:R-:W-:-:S05]  /*a1d0*/  @P1 IMAD.HI.U32 R2, R185, R2, RZ ;  /* 0x00000002b9021227 */ /* 0x001fca00078e00ff */
[----:B------:R-:W-:-:S07]  /*a1e0*/  @P1 SHF.R.U32.HI R185, RZ, R3, R2 ;  /* 0x00000003ffb91219 */ /* 0x000fce0000011602 */
.L_x_1059:
[----:B------:R-:W-:Y:S05]  /*a1f0*/  BSYNC B0 ;  /* 0x0000000000007941 */ /* 0x000fea0003800000 */
.L_x_1057:
[----:B------:R-:W-:-:S04]  /*a200*/  IMAD R2, R185, R190, -R4 ;  /* 0x000000beb9027224 */ /* 0x000fc800078e0a04 */
[----:B------:R-:W-:-:S05]  /*a210*/  IMAD R2, R19, -0x2, R2 ;  /* 0xfffffffe13027824 */ /* 0x000fca00078e0202 */
[----:B------:R-:W-:Y:S02]  /*a220*/  VIADDMNMX R187, R2, R190, R187, PT ;  /* 0x000000be02bb7246 */ /* 0x000fe400038001bb */
[----:B------:R-:W-:-:S07]  /*a230*/  VIMNMX R188, R188, R2, !PT ;  /* 0x00000002bcbc7248 */ /* 0x000fce0007fe0100 */
.L_x_1056:
        /* <DEDUP_REMOVED lines=8> */
[----:B------:R-:W-:Y:S02]  /*a2c0*/  ISETP.GT.AND P4, PT, R188, 0x18, P1 ;  /* 0x00000018bc00780c */ /* 0x000fe40000f84270 */
[----:B------:R-:W-:Y:S02]  /*a2d0*/  FSEL R185, R152, -INF , !P5 ;  /* 0xff80000098b97808 */ /* 0x000fe40006800000 */
[----:B------:R-:W-:Y:S02]  /*a2e0*/  ISETP.LT.OR P4, PT, R187, 0x19, P4 ;  /* 0x00000019bb00780c */ /* 0x000fe40002781670 */
[C---:B------:R-:W-:Y:S02]  /*a2f0*/  ISETP.GT.AND P6, PT, R188.reuse, 0x8, P1 ;  /* 0x00000008bc00780c */ /* 0x040fe40000fc4270 */
[----:B------:R-:W-:-:S02]  /*a300*/  ISETP.GT.AND P2, PT, R188, 0x9, P1 ;  /* 0x00000009bc00780c */ /* 0x000fc40000f44270 */
[----:B------:R-:W-:Y:S01]  /*a310*/  ISETP.GT.AND P3, PT, R188, 0x10, P1 ;  /* 0x00000010bc00780c */ /* 0x000fe20000f64270 */
[--C-:B0-----:R-:W-:Y:S01]  /*a320*/  IMAD.IADD R0, R0, 0x1, R189.reuse ;  /* 0x0000000100007824 */ /* 0x101fe200078e02bd */
[----:B------:R-:W-:Y:S01]  /*a330*/  ISETP.GT.AND P5, PT, R188, 0x11, P1 ;  /* 0x00000011bc00780c */ /* 0x000fe20000fa4270 */
        /* <DEDUP_REMOVED lines=52> */
.L_x_1062:
[----:B------:R-:W-:-:S05]  /*a680*/  IMAD.U32 R152, RZ, RZ, UR54 ;  /* 0x00000036ff987e24 */ /* 0x000fca000f8e00ff */
[----:B------:R-:W-:-:S13]  /*a690*/  ISETP.NE.AND P2, PT, R152, 0x1, PT ;  /* 0x000000019800780c */ /* 0x000fda0003f45270 */
[----:B------:R-:W0:Y:S02]  /*a6a0*/  @P2 LDC.64 R2, c[0x0][0x9e8] ;  /* 0x00027a00ff022b82 */ /* 0x000e240000000a00 */
[----:B0-----:R-:W-:-:S05]  /*a6b0*/  @P2 IMAD.HI.U32 R2, R187, R2, RZ ;  /* 0x00000002bb022227 */ /* 0x001fca00078e00ff */
[----:B------:R-:W-:-:S07]  /*a6c0*/  @P2 SHF.R.U32.HI R187, RZ, R3, R2 ;  /* 0x00000003ffbb2219 */ /* 0x000fce0000011602 */
.L_x_1063:
[----:B------:R-:W-:Y:S05]  /*a6d0*/  BSYNC B0 ;  /* 0x0000000000007941 */ /* 0x000fea0003800000 */
.L_x_1061:
[----:B------:R-:W-:-:S04]  /*a6e0*/  IMAD R4, R187, R152, -R4 ;  /* 0x00000098bb047224 */ /* 0x000fc800078e0a04 */
[----:B------:R-:W-:-:S05]  /*a6f0*/  IMAD R3, R19, -0x2, R4 ;  /* 0xfffffffe13037824 */ /* 0x000fca00078e0204 */
[----:B------:R-:W-:Y:S02]  /*a700*/  VIADDMNMX R0, R3, R152, R0, PT ;  /* 0x0000009803007246 */ /* 0x000fe40003800100 */
[----:B------:R-:W-:-:S07]  /*a710*/  VIMNMX R186, R186, R3, !PT ;  /* 0x00000003baba7248 */ /* 0x000fce0007fe0100 */
.L_x_1060:
        /* <DEDUP_REMOVED lines=201> */
.L_x_1064:
[----:B------:R-:W0:Y:S01]  /*b3b0*/  S2UR UR6, SR_CgaCtaId ;  /* 0x00000000000679c3 */ /* 0x000e220000008800 */
[----:B------:R-:W-:Y:S01]  /*b3c0*/  R2UR UR4, R200 ;  /* 0x00000000c80472ca */ /* 0x000fe200000e0000 */
[----:B------:R-:W-:Y:S01]  /*b3d0*/  UIADD3 UR5, UR5, 0x30860, URZ ;  /* 0x0003086005057890 */ /* 0x000fe2000fffe03f */
[----:B------:R-:W-:Y:S02]  /*b3e0*/  F2FP.F16.F32.PACK_AB R196, R196, R185 ;  /* 0x000000b9c4c4723e */ /* 0x000fe400000000ff */
[----:B------:R-:W-:Y:S01]  /*b3f0*/  F2FP.F16.F32.PACK_AB R197, R20, R197 ;  /* 0x000000c514c5723e */ /* 0x000fe200000000ff */
[----:B------:R-:W-:Y:S01]  /*b400*/  IMAD.MOV.U32 R20, RZ, RZ, R4 ;  /* 0x000000ffff147224 */ /* 0x000fe200078e0004 */
[----:B------:R-:W-:Y:S02]  /*b410*/  F2FP.F16.F32.PACK_AB R198, R187, R198 ;  /* 0x000000c6bbc6723e */ /* 0x000fe400000000ff */
[----:B------:R-:W-:Y:S01]  /*b420*/  F2FP.F16.F32.PACK_AB R185, R164, R21 ;  /* 0x00000015a4b9723e */ /* 0x000fe200000000ff */
[----:B------:R-:W-:Y:S01]  /*b430*/  IMAD.MOV.U32 R21, RZ, RZ, R3 ;  /* 0x000000ffff157224 */ /* 0x000fe200078e0003 */
[----:B------:R-:W-:-:S02]  /*b440*/  F2FP.F16.F32.PACK_AB R199, R154, R199 ;  /* 0x000000c79ac7723e */ /* 0x000fc400000000ff */
[----:B------:R-:W-:Y:S02]  /*b450*/  F2FP.F16.F32.PACK_AB R192, R183, R192 ;  /* 0x000000c0b7c0723e */ /* 0x000fe400000000ff */
[C---:B------:R-:W-:Y:S01]  /*b460*/  ISETP.GT.AND P1, PT, R221.reuse, UR4, PT ;  /* 0x00000004dd007c0c */ /* 0x040fe2000bf24270 */
[----:B------:R-:W-:Y:S01]  /*b470*/  UMOV UR4, UR39 ;  /* 0x0000002700047c82 */ /* 0x000fe20008000000 */
[----:B------:R-:W-:Y:S01]  /*b480*/  F2FP.F16.F32.PACK_AB R193, R156, R193 ;  /* 0x000000c19cc1723e */ /* 0x000fe200000000ff */
[----:B------:R-:W-:Y:S01]  /*b490*/  VIADD R221, R221, 0xffffffff ;  /* 0xffffffffdddd7836 */ /* 0x000fe20000000000 */
        /* <DEDUP_REMOVED lines=13> */
.L_x_1046:
        /* <DEDUP_REMOVED lines=131> */
.L_x_1066:
[----:B------:R-:W-:Y:S01]  /*bda0*/  ULEA UR5, UR39, UR40, 0x3 ;  /* 0x0000002827057291 */ /* 0x000fe2000f8e183f */
[----:B------:R-:W-:-:S05]  /*bdb0*/  IMAD.U32 R0, RZ, RZ, UR38 ;  /* 0x00000026ff007e24 */ /* 0x000fca000f8e00ff */
[----:B------:R-:W-:-:S04]  /*bdc0*/  SHF.L.U32 R0, R0, 0x1f, RZ ;  /* 0x0000001f00007819 */ /* 0x000fc800000006ff */
[----:B------:R0:W1:Y:S01]  /*bdd0*/  SYNCS.PHASECHK.TRANS64.TRYWAIT P1, [UR5+0x30850], R0 ;  /* 0x03085000ff0075a7 */ /* 0x0000620008020145 */
[----:B------:R-:W-:Y:S05]  /*bde0*/  @!P0 BRA `(.L_x_1067) ;  /* 0x0000000000048947 */ /* 0x000fea0003800000 */
[----:B------:R-:W-:Y:S01]  /*bdf0*/  BPT.TRAP 0x1 ;  /* 0x000000040000795c */ /* 0x000fe20000300000 */
.L_x_1067:
[----:B-1----:R-:W-:Y:S05]  /*be00*/  @P1 BRA `(.L_x_1068) ;  /* 0x0000000000081947 */ /* 0x002fea0003800000 */
[----:B------:R-:W1:Y:S02]  /*be10*/  SYNCS.PHASECHK.TRANS64.TRYWAIT P1, [UR5+0x30850], R0 ;  /* 0x03085000ff0075a7 */ /* 0x000e640008020145 */
[----:B-1----:R-:W-:Y:S05]  /*be20*/  @!P1 BRA `(.L_x_1069) ;  /* 0x0000007c005c9947 */ /* 0x002fea0003800000 */
.L_x_1068:
        /* <DEDUP_REMOVED lines=10> */
[----:B------:R-:W-:-:S07]  /*bed0*/  ULEA UR4, UR39, UR4, 0xb ;  /* 0x0000000427047291 */ /* 0x000fce000f8e583f */
[----:B------:R-:W-:Y:S02]  /*bee0*/  UMOV UR6, UR4 ;  /* 0x0000000400067c82 */ /* 0x000fe40008000000 */
[----:B------:R-:W-:Y:S01]  /*bef0*/  HGMMA.64x256x16.F32 R24, R196, gdesc[UR4].tnspB, R24, gsb0 ;  /* 0x43e00004c4187df0 */ /* 0x000fe20008000818 */
[----:B------:R-:W-:Y:S01]  /*bf00*/  UIADD3 UR6, UR4, 0x80, URZ ;  /* 0x0000008004067890 */ /* 0x000fe2000fffe03f */
[----:B-1----:R-:W-:Y:S01]  /*bf10*/  FADD.FTZ R7, R7, R18 ;  /* 0x0000001207077221 */ /* 0x002fe20000010000 */
[----:B------:R-:W-:Y:S01]  /*bf20*/  UMOV UR7, 0x40000040 ;  /* 0x4000004000077882 */ /* 0x000fe20000000000 */
[----:B0-----:R-:W-:Y:S01]  /*bf30*/  FADD.FTZ R2, R0, R5 ;  /* 0x0000000500027221 */ /* 0x001fe20000010000 */
[----:B------:R-:W-:Y:S02]  /*bf40*/  IMAD.MOV.U32 R5, RZ, RZ, RZ ;  /* 0x000000ffff057224 */ /* 0x000fe400078e00ff */
[----:B------:R-:W0:Y:S04]  /*bf50*/  SHFL.BFLY PT, R0, R7, 0x1, 0x1f ;  /* 0x0c201f0007007f89 */ /* 0x000e2800000e0000 */
[----:B------:R-:W1:Y:S01]  /*bf60*/  SHFL.BFLY PT, R9, R2, 0x1, 0x1f ;  /* 0x0c201f0002097f89 */ /* 0x000e6200000e0000 */
[----:B0-----:R-:W-:Y:S01]  /*bf70*/  FADD.FTZ R11, R7, R0 ;  /* 0x00000000070b7221 */ /* 0x001fe20000010000 */
[----:B------:R-:W-:Y:S01]  /*bf80*/  MOV R7, UR10 ;  /* 0x0000000a00077c02 */ /* 0x000fe20008000f00 */
[----:B------:R-:W-:-:S02]  /*bf90*/  IMAD.MOV.U32 R0, RZ, RZ, -0x800000 ;  /* 0xff800000ff007424 */ /* 0x000fc400078e00ff */
[----:B-1----:R-:W-:Y:S01]  /*bfa0*/  FADD.FTZ R12, R2, R9 ;  /* 0x00000009020c7221 */ /* 0x002fe20000010000 */
[----:B------:R-:W-:Y:S01]  /*bfb0*/  FSETP.NE.FTZ.AND P1, PT, R11, RZ, PT ;  /* 0x000000ff0b00720b */ /* 0x000fe20003f35000 */
[----:B------:R-:W-:-:S03]  /*bfc0*/  IMAD.MOV.U32 R2, RZ, RZ, -0x800000 ;  /* 0xff800000ff027424 */ /* 0x000fc600078e00ff */
        /* <DEDUP_REMOVED lines=14> */
[----:B------:R-:W-:Y:S01]  /*c0b0*/  UIADD3 UR6, UR4, 0x100, URZ ;  /* 0x0000010004067890 */ /* 0x000fe2000fffe03f */
[----:B------:R-:W-:Y:S01]  /*c0c0*/  UMOV UR7, 0x40000040 ;  /* 0x4000004000077882 */ /* 0x000fe20000000000 */
[----:B------:R-:W-:Y:S01]  /*c0d0*/  UIADD3 UR4, UR4, 0x180, URZ ;  /* 0x0000018004047890 */ /* 0x000fe2000fffe03f */
[----:B------:R-:W-:Y:S02]  /*c0e0*/  WARPGROUP.DEPBAR.LE gsb0, 0x0 ;  /* 0x00008000000079c5 */ /* 0x000fe40000010000 */
[----:B------:R-:W-:-:S15]  /*c0f0*/  WARPGROUP.ARRIVE ;  /* 0x00000000000079c5 */ /* 0x000fde0000000000 */
[----:B------:R-:W-:-:S07]  /*c100*/  NOP ;  /* 0x0000000000007918 */ /* 0x000fce0000000000 */
        /* <DEDUP_REMOVED lines=10> */
.L_x_1070:
[----:B------:R-:W0:Y:S01]  /*c1b0*/  S2UR UR7, SR_CgaCtaId ;  /* 0x00000000000779c3 */ /* 0x000e220000008800 */
[----:B------:R-:W-:Y:S01]  /*c1c0*/  R2UR UR6, R208 ;  /* 0x00000000d00672ca */ /* 0x000fe200000e0000 */
[----:B------:R-:W-:Y:S01]  /*c1d0*/  UIADD3 UR4, UR5, 0x30860, URZ ;  /* 0x0003086005047890 */ /* 0x000fe2000fffe03f */
[-C--:B------:R-:W-:Y:S01]  /*c1e0*/  FMUL.FTZ R172, R32, R6.reuse ;  /* 0x0000000620ac7220 */ /* 0x080fe20000410000 */
[----:B------:R-:W-:Y:S01]  /*c1f0*/  UIADD3 UR39, UR39, 0x1, URZ ;  /* 0x0000000127277890 */ /* 0x000fe2000fffe03f */
[-C--:B------:R-:W-:Y:S01]  /*c200*/  FMUL.FTZ R173, R36, R6.reuse ;  /* 0x0000000624ad7220 */ /* 0x080fe20000410000 */
[-C--:B------:R-:W-:Y:S01]  /*c210*/  FMUL.FTZ R174, R40, R6.reuse ;  /* 0x0000000628ae7220 */ /* 0x080fe20000410000 */
[-C--:B------:R-:W-:Y:S01]  /*c220*/  FMUL.FTZ R175, R44, R6.reuse ;  /* 0x000000062caf7220 */ /* 0x080fe20000410000 */
[----:B------:R-:W-:Y:S01]  /*c230*/  UISETP.NE.AND UP0, UPT, UR39, 0x2, UPT ;  /* 0x000000022700788c */ /* 0x000fe2000bf05270 */
[-C--:B------:R-:W-:Y:S01]  /*c240*/  FMUL.FTZ R176, R48, R6.reuse ;  /* 0x0000000630b07220 */ /* 0x080fe20000410000 */
[-C--:B------:R-:W-:Y:S01]  /*c250*/  FMUL.FTZ R177, R52, R6.reuse ;  /* 0x0000000634b17220 */ /* 0x080fe20000410000 */
[-C--:B------:R-:W-:Y:S01]  /*c260*/  FMUL.FTZ R178, R56, R6.reuse ;  /* 0x0000000638b27220 */ /* 0x080fe20000410000 */
[-C--:B------:R-:W-:Y:S01]  /*c270*/  FMUL.FTZ R179, R60, R6.reuse ;  /* 0x000000063cb37220 */ /* 0x080fe20000410000 */
[-C--:B------:R-:W-:Y:S01]  /*c280*/  FMUL.FTZ R180, R64, R6.reuse ;  /* 0x0000000640b47220 */ /* 0x080fe20000410000 */
        /* <DEDUP_REMOVED lines=10> */
[----:B0-----:R-:W-:Y:S01]  /*c330*/  UPRMT UR4, UR7, 0x654, UR4 ;  /* 0x0000065407047896 */ /* 0x001fe20008000004 */
        /* <DEDUP_REMOVED lines=111> */
[-C--:B------:R-:W-:Y:S01]  /*ca30*/  FMUL.FTZ R165, R147, R5.reuse ;  /* 0x0000000593a57220 */ /* 0x080fe20000410000 */
[-C--:B------:R-:W-:Y:S01]  /*ca40*/  FMUL.FTZ R166, R150, R5.reuse ;  /* 0x0000000596a67220 */ /* 0x080fe20000410000 */
[----:B------:R-:W-:Y:S01]  /*ca50*/  FMUL.FTZ R168, R151, R5 ;  /* 0x0000000597a87220 */ /* 0x000fe20000410000 */
[----:B------:R-:W-:-:S02]  /*ca60*/  USEL UR39, UR39, URZ, UP0 ;  /* 0x0000003f27277287 */ /* 0x000fc40008000000 */
[----:B------:R-:W-:-:S12]  /*ca70*/  ULOP3.LUT UR38, UR38, UR4, URZ, 0x3c, !UPT ;  /* 0x0000000426267292 */ /* 0x000fd8000f8e3c3f */
.L_x_992:
[----:B------:R-:W0:Y:S01]  /*ca80*/  S2R R4, SR_CgaCtaId ;  /* 0x0000000000047919 */ /* 0x000e220000008800 */
[----:B------:R-:W-:Y:S01]  /*ca90*/  MOV R197, 0x400 ;  /* 0x0000040000c57802 */ /* 0x000fe20000000f00 */
[----:B------:R-:W-:Y:S01]  /*caa0*/  BSSY B0, `(.L_x_1071) ;  /* 0x0000297000007945 */ /* 0x000fe20003800000 */
[----:B------:R-:W-:Y:S02]  /*cab0*/  BAR.SYNC.DEFER_BLOCKING 0x5, 0x180 ;  /* 0x0146000000007b1d */ /* 0x000fe40000010000 */
[----:B0-----:R-:W-:-:S05]  /*cac0*/  LEA R197, R4, R197, 0x18 ;  /* 0x000000c504c57211 */ /* 0x001fca00078ec0ff */
[----:B------:R-:W0:Y:S02]  /*cad0*/  LDS R4, [R197+0x308d0] ;  /* 0x0308d000c5047984 */ /* 0x000e240000000800 */
[----:B0-----:R-:W-:Y:S01]  /*cae0*/  R2UR UR4, R4 ;  /* 0x00000000040472ca */ /* 0x001fe200000e0000 */
[----:B------:R-:W-:Y:S06]  /*caf0*/  BAR.ARV 0x4, 0x180 ;  /* 0x0106000000007b1d */ /* 0x000fec0000002000 */
[----:B------:R-:W-:Y:S08]  /*cb00*/  @P0 BRA `(.L_x_1072) ;  /* 0x0000001c00540947 */ /* 0x000ff00003800000 */
[----:B------:R-:W0:Y:S01]  /*cb10*/  S2R R4, SR_SWINHI ;  /* 0x0000000000047919 */ /* 0x000e220000002f00 */
[----:B------:R-:W-:Y:S01]  /*cb20*/  IMAD R5, R207, 0x40, R22 ;  /* 0x00000040cf057824 */ /* 0x000fe200078e0216 */
[----:B------:R-:W1:Y:S01]  /*cb30*/  LDC R198, c[0x0][0xbe8] ;  /* 0x0002fa00ffc67b82 */ /* 0x000e620000000800 */
[----:B------:R-:W-:Y:S01]  /*cb40*/  R2UR UR11, R205 ;  /* 0x00000000cd0b72ca */ /* 0x000fe200000e0000 */
[----:B------:R-:W-:Y:S01]  /*cb50*/  ULDC.64 UR8, c[0x0][0xb90] ;  /* 0x0002e40000087ab9 */ /* 0x000fe20000000a00 */
[----:B------:R-:W-:Y:S02]  /*cb60*/  F2FP.F16.F32.PACK_AB R24, R25, R24 ;  /* 0x000000181918723e */ /* 0x000fe400000000ff */
[----:B------:R-:W-:Y:S02]  /*cb70*/  F2FP.F16.F32.PACK_AB R25, R27, R26 ;  /* 0x0000001a1b19723e */ /* 0x000fe400000000ff */
[----:B------:R-:W-:Y:S02]  /*cb80*/  F2FP.F16.F32.PACK_AB R27, R31, R30 ;  /* 0x0000001e1f1b723e */ /* 0x000fe400000000ff */
[----:B------:R-:W-:-:S02]  /*cb90*/  R2UR UR13, R206 ;  /* 0x00000000ce0d72ca */ /* 0x000fc400000e0000 */
[----:B------:R-:W-:Y:S02]  /*cba0*/  F2FP.F16.F32.PACK_AB R26, R29, R28 ;  /* 0x0000001c1d1a723e */ /* 0x000fe400000000ff */
[----:B------:R-:W-:Y:S01]  /*cbb0*/  F2FP.F16.F32.PACK_AB R136, R137, R136 ;  /* 0x000000888988723e */ /* 0x000fe200000000ff */
[----:B------:R-:W-:Y:S01]  /*cbc0*/  USHF.R.S32.HI UR10, URZ, 0x1f, UR11 ;  /* 0x0000001f3f0a7899 */ /* 0x000fe2000801140b */
[----:B------:R-:W-:Y:S01]  /*cbd0*/  F2FP.F16.F32.PACK_AB R137, R128, R104 ;  /* 0x000000688089723e */ /* 0x000fe200000000ff */
[----:B------:R-:W-:Y:S01]  /*cbe0*/  UIMAD.WIDE.U32 UR6, UR11, UR8, URZ ;  /* 0x000000080b0672a5 */ /* 0x000fe2000f8e003f */
[----:B------:R-:W-:Y:S01]  /*cbf0*/  F2FP.F16.F32.PACK_AB R144, R145, R144 ;  /* 0x000000909190723e */ /* 0x000fe200000000ff */
[----:B------:R-:W-:Y:S01]  /*cc00*/  UIMAD UR5, UR10, UR8, URZ ;  /* 0x000000080a0572a4 */ /* 0x000fe2000f8e023f */
[----:B------:R-:W-:-:S03]  /*cc10*/  F2FP.F16.F32.PACK_AB R145, R165, R164 ;  /* 0x000000a4a591723e */ /* 0x000fc600000000ff */
[----:B------:R-:W-:Y:S02]  /*cc20*/  UIMAD UR5, UR11, UR9, UR5 ;  /* 0x000000090b0572a4 */ /* 0x000fe4000f8e0205 */
[----:B------:R-:W-:Y:S01]  /*cc30*/  USHF.R.S32.HI UR12, URZ, 0x1f, UR13 ;  /* 0x0000001f3f0c7899 */ /* 0x000fe2000801140d */
[----:B------:R-:W-:Y:S01]  /*cc40*/  ULDC.64 UR8, c[0x0][0xb98] ;  /* 0x0002e60000087ab9 */ /* 0x000fe20000000a00 */
[----:B------:R-:W-:Y:S02]  /*cc50*/  UIADD3 UR7, UR7, UR5, URZ ;  /* 0x0000000507077290 */ /* 0x000fe4000fffe03f */
[----:B------:R-:W-:Y:S01]  /*cc60*/  UIMAD UR5, UR12, UR8, URZ ;  /* 0x000000080c0572a4 */ /* 0x000fe2000f8e023f */
[----:B------:R-:W-:Y:S02]  /*cc70*/  MOV R158, R197 ;  /* 0x000000c5009e7202 */ /* 0x000fe40000000f00 */
[----:B0-----:R-:W-:Y:S01]  /*cc80*/  MOV R159, R4 ;  /* 0x00000004009f7202 */ /* 0x001fe20000000f00 */
[----:B------:R-:W-:-:S02]  /*cc90*/  UIMAD.WIDE.U32 UR6, UR13, UR8, UR6 ;  /* 0x000000080d0672a5 */ /* 0x000fc4000f8e0006 */
[----:B------:R-:W-:Y:S01]  /*cca0*/  UIMAD UR5, UR13, UR9, UR5 ;  /* 0x000000090d0572a4 */ /* 0x000fe2000f8e0205 */
[--C-:B------:R-:W-:Y:S02]  /*ccb0*/  IMAD.WIDE R16, R212, 0x2, R158.reuse ;  /* 0x00000002d4107825 */ /* 0x100fe400078e029e */
[----:B------:R-:W-:Y:S02]  /*ccc0*/  ULDC.64 UR8, c[0x0][0xae8] ;  /* 0x0002ba0000087ab9 */ /* 0x000fe40000000a00 */
[----:B------:R-:W-:Y:S01]  /*ccd0*/  IMAD.WIDE R158, R5, 0x2, R158 ;  /* 0x00000002059e7825 */ /* 0x000fe200078e029e */
[C---:B------:R-:W-:Y:S02]  /*cce0*/  IADD3 R7, P3, R16.reuse, 0xc060, RZ ;  /* 0x0000c06010077810 */ /* 0x040fe40007f7e0ff */
[C---:B------:R-:W-:Y:S02]  /*ccf0*/  IADD3 R119, P4, R16.reuse, 0xc040, RZ ;  /* 0x0000c04010777810 */ /* 0x040fe40007f9e0ff */
[----:B------:R-:W-:Y:S01]  /*cd00*/  LOP3.LUT R4, R7, 0x380, RZ, 0xc0, !PT ;  /* 0x0000038007047812 */ /* 0x000fe200078ec0ff */
[----:B------:R-:W-:Y:S01]  /*cd10*/  IMAD.X R5, RZ, RZ, R17, P3 ;  /* 0x000000ffff057224 */ /* 0x000fe200018e0611 */
[----:B------:R-:W-:-:S02]  /*cd20*/  IADD3 R117, P5, R16, 0xc020, RZ ;  /* 0x0000c02010757810 */ /* 0x000fc40007fbe0ff */
[----:B------:R-:W-:Y:S02]  /*cd30*/  SHF.R.U64 R4, R4, 0x3, RZ ;  /* 0x0000000304047819 */ /* 0x000fe400000012ff */
[C---:B------:R-:W-:Y:S01]  /*cd40*/  IADD3 R115, P6, R16.reuse, 0xc000, RZ ;  /* 0x0000c00010737810 */ /* 0x040fe20007fde0ff */
[--C-:B------:R-:W-:Y:S01]  /*cd50*/  IMAD.X R9, RZ, RZ, R17.reuse, P5 ;  /* 0x000000ffff097224 */ /* 0x100fe200028e0611 */
[C---:B------:R-:W-:Y:S02]  /*cd60*/  IADD3 R113, P0, R16.reuse, 0x8060, RZ ;  /* 0x0000806010717810 */ /* 0x040fe40007f1e0ff */
[C---:B------:R-:W-:Y:S01]  /*cd70*/  IADD3 R99, P1, R16.reuse, 0x20, RZ ;  /* 0x0000002010637810 */ /* 0x040fe20007f3e0ff */
[--C-:B------:R-:W-:Y:S01]  /*cd80*/  IMAD.X R11, RZ, RZ, R17.reuse, P6 ;  /* 0x000000ffff0b7224 */ /* 0x100fe200030e0611 */
[C---:B------:R-:W-:Y:S01]  /*cd90*/  IADD3 R111, P2, R16.reuse, 0x8040, RZ ;  /* 0x00008040106f7810 */ /* 0x040fe20007f5e0ff */
[--C-:B------:R-:W-:Y:S01]  /*cda0*/  IMAD.X R13, RZ, RZ, R17.reuse, P0 ;  /* 0x000000ffff0d7224 */ /* 0x100fe200000e0611 */
[C---:B------:R-:W-:Y:S01]  /*cdb0*/  IADD3 R106, P3, R16.reuse, 0x8020, RZ ;  /* 0x00008020106a7810 */ /* 0x040fe20007f7e0ff */
[--C-:B------:R-:W-:Y:S01]  /*cdc0*/  IMAD.X R15, RZ, RZ, R17.reuse, P1 ;  /* 0x000000ffff0f7224 */ /* 0x100fe200008e0611 */
[----:B------:R-:W-:Y:S01]  /*cdd0*/  LOP3.LUT R161, R16, 0x380, RZ, 0xc0, !PT ;  /* 0x0000038010a17812 */ /* 0x000fe200078ec0ff */
[--C-:B------:R-:W-:Y:S01]  /*cde0*/  IMAD.X R135, RZ, RZ, R17.reuse, P2 ;  /* 0x000000ffff877224 */ /* 0x100fe200010e0611 */
[----:B------:R-:W-:Y:S01]  /*cdf0*/  LOP3.LUT R4, R4, R7, RZ, 0x3c, !PT ;  /* 0x0000000704047212 */ /* 0x000fe200078e3cff */
[--C-:B------:R-:W-:Y:S01]  /*ce00*/  IMAD.X R7, RZ, RZ, R17.reuse, P4 ;  /* 0x000000ffff077224 */ /* 0x100fe200020e0611 */
[----:B------:R-:W-:Y:S01]  /*ce10*/  LOP3.LUT R108, R111, 0x380, RZ, 0xc0, !PT ;  /* 0x000003806f6c7812 */ /* 0x000fe200078ec0ff */
[----:B------:R-:W-:Y:S01]  /*ce20*/  IMAD.X R139, RZ, RZ, R17, P3 ;  /* 0x000000ffff8b7224 */ /* 0x000fe200018e0611 */
[----:B------:R-:W-:-:S02]  /*ce30*/  IADD3 R109, P4, R16, 0x8000, RZ ;  /* 0x00008000106d7810 */ /* 0x000fc40007f9e0ff */
[C---:B------:R-:W-:Y:S02]  /*ce40*/  IADD3 R107, P5, R16.reuse, 0x4060, RZ ;  /* 0x00004060106b7810 */ /* 0x040fe40007fbe0ff */
[C---:B------:R-:W-:Y:S01]  /*ce50*/  IADD3 R103, P6, R16.reuse, 0x40, RZ ;  /* 0x0000004010677810 */ /* 0x040fe20007fde0ff */
[--C-:B------:R-:W-:Y:S01]  /*ce60*/  IMAD.X R143, RZ, RZ, R17.reuse, P4 ;  /* 0x000000ffff8f7224 */ /* 0x100fe200020e0611 */
[C---:B------:R-:W-:Y:S01]  /*ce70*/  IADD3 R102, P0, R16.reuse, 0x4040, RZ ;  /* 0x0000404010667810 */ /* 0x040fe20007f1e0ff */
[--C-:B------:R-:W-:Y:S01]  /*ce80*/  IMAD.X R147, RZ, RZ, R17.reuse, P5 ;  /* 0x000000ffff937224 */ /* 0x100fe200028e0611 */
[C---:B------:R-:W-:Y:S01]  /*ce90*/  IADD3 R98, P1, R16.reuse, 0x4020, RZ ;  /* 0x0000402010627810 */ /* 0x040fe20007f3e0ff */
[--C-:B------:R-:W-:Y:S01]  /*cea0*/  IMAD.X R151, RZ, RZ, R17.reuse, P6 ;  /* 0x000000ffff977224 */ /* 0x100fe200030e0611 */
[C---:B------:R-:W-:Y:S01]  /*ceb0*/  IADD3 R20, P3, R16.reuse, 0x60, RZ ;  /* 0x0000006010147810 */ /* 0x040fe20007f7e0ff */
[--C-:B------:R-:W-:Y:S01]  /*cec0*/  IMAD.X R153, RZ, RZ, R17.reuse, P0 ;  /* 0x000000ffff997224 */ /* 0x100fe200000e0611 */
[----:B------:R-:W-:Y:S01]  /*ced0*/  SHF.R.U64 R161, R161, 0x3, RZ ;  /* 0x00000003a1a17819 */ /* 0x000fe200000012ff */
[--C-:B------:R-:W-:Y:S01]  /*cee0*/  IMAD.X R155, RZ, RZ, R17.reuse, P1 ;  /* 0x000000ffff9b7224 */ /* 0x100fe200008e0611 */
[----:B------:R-:W-:Y:S01]  /*cef0*/  IADD3 R21, P2, R16, 0x4000, RZ ;  /* 0x0000400010157810 */ /* 0x000fe20007f5e0ff */
[----:B------:R-:W-:Y:S01]  /*cf00*/  IMAD.X R157, RZ, RZ, R17, P3 ;  /* 0x000000ffff9d7224 */ /* 0x000fe200018e0611 */
[----:B------:R-:W-:-:S02]  /*cf10*/  SHF.R.U64 R108, R108, 0x3, RZ ;  /* 0x000000036c6c7819 */ /* 0x000fc400000012ff */
[----:B------:R-:W-:Y:S01]  /*cf20*/  LOP3.LUT R160, R161, R16, RZ, 0x3c, !PT ;  /* 0x00000010a1a07212 */ /* 0x000fe200078e3cff */
[----:B------:R-:W-:Y:S01]  /*cf30*/  IMAD.MOV.U32 R161, RZ, RZ, R17 ;  /* 0x000000ffffa17224 */ /* 0x000fe200078e0011 */
[----:B------:R-:W-:Y:S02]  /*cf40*/  IADD3.X R131, RZ, R17, RZ, P2, !PT ;  /* 0x00000011ff837210 */ /* 0x000fe400017fe4ff */
[----:B------:R-:W-:Y:S02]  /*cf50*/  LOP3.LUT R17, R106, 0x380, RZ, 0xc0, !PT ;  /* 0x000003806a117812 */ /* 0x000fe400078ec0ff */
[----:B------:R-:W-:Y:S02]  /*cf60*/  LOP3.LUT R134, R108, R111, RZ, 0x3c, !PT ;  /* 0x0000006f6c867212 */ /* 0x000fe400078e3cff */
[----:B------:R-:W-:Y:S02]  /*cf70*/  IADD3 R111, P2, R158, 0x7000, RZ ;  /* 0x000070009e6f7810 */ /* 0x000fe40007f5e0ff */
[----:B------:R-:W-:-:S02]  /*cf80*/  LOP3.LUT R16, R109, 0x380, RZ, 0xc0, !PT ;  /* 0x000003806d107812 */ /* 0x000fc400078ec0ff */
[----:B------:R-:W-:Y:S02]  /*cf90*/  SHF.R.U64 R17, R17, 0x3, RZ ;  /* 0x0000000311117819 */ /* 0x000fe400000012ff */
[----:B------:R-:W-:Y:S02]  /*cfa0*/  LOP3.LUT R110, R111, 0x380, RZ, 0xc0, !PT ;  /* 0x000003806f6e7812 */ /* 0x000fe400078ec0ff */
[----:B------:R-:W-:Y:S02]  /*cfb0*/  SHF.R.U64 R16, R16, 0x3, RZ ;  /* 0x0000000310107819 */ /* 0x000fe400000012ff */
[----:B------:R-:W-:Y:S02]  /*cfc0*/  LOP3.LUT R14, R99, 0x380, RZ, 0xc0, !PT ;  /* 0x00000380630e7812 */ /* 0x000fe400078ec0ff */
[----:B------:R-:W-:Y:S02]  /*cfd0*/  LOP3.LUT R138, R17, R106, RZ, 0x3c, !PT ;  /* 0x0000006a118a7212 */ /* 0x000fe400078e3cff */
[----:B------:R-:W-:-:S02]  /*cfe0*/  LOP3.LUT R17, R98, 0x380, RZ, 0xc0, !PT ;  /* 0x0000038062117812 */ /* 0x000fc400078ec0ff */
[----:B------:R-:W-:Y:S02]  /*cff0*/  SHF.R.U64 R110, R110, 0x3, RZ ;  /* 0x000000036e6e7819 */ /* 0x000fe400000012ff */
[----:B------:R-:W-:Y:S02]  /*d000*/  LOP3.LUT R142, R16, R109, RZ, 0x3c, !PT ;  /* 0x0000006d108e7212 */ /* 0x000fe400078e3cff */
[----:B------:R-:W-:Y:S02]  /*d010*/  SHF.R.U64 R14, R14, 0x3, RZ ;  /* 0x000000030e0e7819 */ /* 0x000fe400000012ff */
[----:B------:R-:W-:Y:S02]  /*d020*/  LOP3.LUT R16, R103, 0x380, RZ, 0xc0, !PT ;  /* 0x0000038067107812 */ /* 0x000fe400078ec0ff */
[----:B------:R-:W-:Y:S02]  /*d030*/  SHF.R.U64 R17, R17, 0x3, RZ ;  /* 0x0000000311117819 */ /* 0x000fe400000012ff */
[----:B------:R-:W-:Y:S01]  /*d040*/  LOP3.LUT R110, R110, R111, RZ, 0x3c, !PT ;  /* 0x0000006f6e6e7212 */ /* 0x000fe200078e3cff */
[----:B------:R-:W-:Y:S01]  /*d050*/  IMAD.X R111, RZ, RZ, R159, P2 ;  /* 0x000000ffff6f7224 */ /* 0x000fe200010e069f */
[----:B------:R-:W-:-:S02]  /*d060*/  IADD3 R127, P2, R158, 0xe000, RZ ;  /* 0x0000e0009e7f7810 */ /* 0x000fc40007f5e0ff */
[----:B------:R-:W-:Y:S02]  /*d070*/  LOP3.LUT R14, R14, R99, RZ, 0x3c, !PT ;  /* 0x000000630e0e7212 */ /* 0x000fe400078e3cff */
[----:B------:R-:W-:Y:S02]  /*d080*/  SHF.R.U64 R16, R16, 0x3, RZ ;  /* 0x0000000310107819 */ /* 0x000fe400000012ff */
[----:B------:R-:W-:Y:S02]  /*d090*/  LOP3.LUT R99, R102, 0x380, RZ, 0xc0, !PT ;  /* 0x0000038066637812 */ /* 0x000fe400078ec0ff */
[----:B------:R-:W-:Y:S02]  /*d0a0*/  LOP3.LUT R154, R17, R98, RZ, 0x3c, !PT ;  /* 0x00000062119a7212 */ /* 0x000fe400078e3cff */
[----:B------:R-:W-:Y:S02]  /*d0b0*/  IADD3 R98, P4, R158, 0x2000, RZ ;  /* 0x000020009e627810 */ /* 0x000fe40007f9e0ff */
[----:B------:R-:W-:-:S02]  /*d0c0*/  LOP3.LUT R126, R127, 0x380, RZ, 0xc0, !PT ;  /* 0x000003807f7e7812 */ /* 0x000fc400078ec0ff */
[----:B------:R-:W-:Y:S02]  /*d0d0*/  LOP3.LUT R150, R16, R103, RZ, 0x3c, !PT ;  /* 0x0000006710967212 */ /* 0x000fe400078e3cff */
[----:B------:R-:W-:Y:S02]  /*d0e0*/  SHF.R.U64 R99, R99, 0x3, RZ ;  /* 0x0000000363637819 */ /* 0x000fe400000012ff */
[----:B------:R-:W-:Y:S02]  /*d0f0*/  LOP3.LUT R103, R20, 0x380, RZ, 0xc0, !PT ;  /* 0x0000038014677812 */ /* 0x000fe400078ec0ff */
[----:B------:R-:W-:Y:S02]  /*d100*/  LOP3.LUT R17, R98, 0x380, RZ, 0xc0, !PT ;  /* 0x0000038062117812 */ /* 0x000fe400078ec0ff */
[----:B------:R-:W-:Y:S02]  /*d110*/  LOP3.LUT R12, R113, 0x380, RZ, 0xc0, !PT ;  /* 0x00000380710c7812 */ /* 0x000fe400078ec0ff */
[----:B------:R-:W-:-:S02]  /*d120*/  SHF.R.U64 R126, R126, 0x3, RZ ;  /* 0x000000037e7e7819 */ /* 0x000fc400000012ff */
[----:B------:R-:W-:Y:S02]  /*d130*/  LOP3.LUT R152, R99, R102, RZ, 0x3c, !PT ;  /* 0x0000006663987212 */ /* 0x000fe400078e3cff */
[----:B------:R-:W-:Y:S02]  /*d140*/  SHF.R.U64 R103, R103, 0x3, RZ ;  /* 0x0000000367677819 */ /* 0x000fe400000012ff */
[----:B------:R-:W-:Y:S02]  /*d150*/  IADD3 R99, P3, R158, 0x1000, RZ ;  /* 0x000010009e637810 */ /* 0x000fe40007f7e0ff */
[----:B------:R-:W-:Y:S02]  /*d160*/  SHF.R.U64 R17, R17, 0x3, RZ ;  /* 0x0000000311117819 */ /* 0x000fe400000012ff */
[----:B------:R-:W-:Y:S02]  /*d170*/  SHF.R.U64 R12, R12, 0x3, RZ ;  /* 0x000000030c0c7819 */ /* 0x000fe400000012ff */
[----:B------:R-:W-:Y:S01]  /*d180*/  LOP3.LUT R126, R126, R127, RZ, 0x3c, !PT ;  /* 0x0000007f7e7e7212 */ /* 0x000fe200078e3cff */
[----:B------:R-:W-:Y:S01]  /*d190*/  IMAD.X R127, RZ, RZ, R159, P2 ;  /* 0x000000ffff7f7224 */ /* 0x000fe200010e069f */
[----:B------:R-:W-:-:S02]  /*d1a0*/  LOP3.LUT R156, R103, R20, RZ, 0x3c, !PT ;  /* 0x00000014679c7212 */ /* 0x000fc400078e3cff */
[----:B-1----:R-:W-:Y:S02]  /*d1b0*/  ISETP.NE.AND P2, PT, R198, 0x1, PT ;  /* 0x00000001c600780c */ /* 0x002fe40003f45270 */
[----:B------:R-:W-:Y:S01]  /*d1c0*/  LOP3.LUT R20, R17, R98, RZ, 0x3c, !PT ;  /* 0x0000006211147212 */ /* 0x000fe200078e3cff */
[----:B------:R-:W-:Y:S01]  /*d1d0*/  IMAD.X R17, RZ, RZ, R159, P3 ;  /* 0x000000ffff117224 */ /* 0x000fe200018e069f */
[----:B------:R-:W-:Y:S02]  /*d1e0*/  LOP3.LUT R12, R12, R113, RZ, 0x3c, !PT ;  /* 0x000000710c0c7212 */ /* 0x000fe400078e3cff */
[----:B------:R-:W-:Y:S02]  /*d1f0*/  LOP3.LUT R106, R107, 0x380, RZ, 0xc0, !PT ;  /* 0x000003806b6a7812 */ /* 0x000fe400078ec0ff */
[----:B------:R-:W-:Y:S02]  /*d200*/  LOP3.LUT R16, R99, 0x380, RZ, 0xc0, !PT ;  /* 0x0000038063107812 */ /* 0x000fe400078ec0ff */
[----:B------:R-:W-:-:S02]  /*d210*/  IADD3 R113, P3, R158, 0x8000, RZ ;  /* 0x000080009e717810 */ /* 0x000fc40007f7e0ff */
[----:B------:R-:W-:Y:S02]  /*d220*/  SHF.R.U64 R106, R106, 0x3, RZ ;  /* 0x000000036a6a7819 */ /* 0x000fe400000012ff */
[----:B------:R-:W-:Y:S02]  /*d230*/  LOP3.LUT R102, R21, 0x380, RZ, 0xc0, !PT ;  /* 0x0000038015667812 */ /* 0x000fe400078ec0ff */
[----:B------:R-:W-:Y:S02]  /*d240*/  SHF.R.U64 R16, R16, 0x3, RZ ;  /* 0x0000000310107819 */ /* 0x000fe400000012ff */
[----:B------:R-:W-:Y:S02]  /*d250*/  LOP3.LUT R112, R113, 0x380, RZ, 0xc0, !PT ;  /* 0x0000038071707812 */ /* 0x000fe400078ec0ff */
[----:B------:R-:W-:Y:S02]  /*d260*/  LOP3.LUT R146, R106, R107, RZ, 0x3c, !PT ;  /* 0x0000006b6a927212 */ /* 0x000fe400078e3cff */
[----:B------:R-:W-:-:S02]  /*d270*/  SHF.R.U64 R102, R102, 0x3, RZ ;  /* 0x0000000366667819 */ /* 0x000fc400000012ff */
[----:B------:R-:W-:Y:S02]  /*d280*/  LOP3.LUT R16, R16, R99, RZ, 0x3c, !PT ;  /* 0x0000006310107212 */ /* 0x000fe400078e3cff */
[----:B------:R-:W-:Y:S02]  /*d290*/  SHF.R.U64 R112, R112, 0x3, RZ ;  /* 0x0000000370707819 */ /* 0x000fe400000012ff */
[----:B------:R-:W-:Y:S02]  /*d2a0*/  MOV R196, R4 ;  /* 0x0000000400c47202 */ /* 0x000fe40000000f00 */
[C---:B------:R-:W-:Y:S02]  /*d2b0*/  IADD3 R99, P5, R158.reuse, 0x3000, RZ ;  /* 0x000030009e637810 */ /* 0x040fe40007fbe0ff */
[C---:B------:R-:W-:Y:S02]  /*d2c0*/  IADD3 R103, P6, R158.reuse, 0x4000, RZ ;  /* 0x000040009e677810 */ /* 0x040fe40007fde0ff */
[----:B------:R-:W-:-:S02]  /*d2d0*/  IADD3 R107, P0, R158, 0x5000, RZ ;  /* 0x000050009e6b7810 */ /* 0x000fc40007f1e0ff */
[----:B------:R-:W-:Y:S02]  /*d2e0*/  IADD3 R109, P1, R158, 0x6000, RZ ;  /* 0x000060009e6d7810 */ /* 0x000fe40007f3e0ff */
[----:B------:R-:W-:Y:S02]  /*d2f0*/  F2FP.F16.F32.PACK_AB R5, R35, R34 ;  /* 0x000000222305723e */ /* 0x000fe400000000ff */
[----:B------:R-:W0:Y:S01]  /*d300*/  @P2 LDC R34, c[0x0][0xbec] ;  /* 0x0002fb00ff222b82 */ /* 0x000e220000000800 */
[----:B------:R-:W-:Y:S01]  /*d310*/  LOP3.LUT R130, R102, R21, RZ, 0x3c, !PT ;  /* 0x0000001566827212 */ /* 0x000fe200078e3cff */
[--C-:B------:R-:W-:Y:S01]  /*d320*/  IMAD.X R21, RZ, RZ, R159.reuse, P4 ;  /* 0x000000ffff157224 */ /* 0x100fe200020e069f */
[----:B------:R-:W-:Y:S01]  /*d330*/  LOP3.LUT R112, R112, R113, RZ, 0x3c, !PT ;  /* 0x0000007170707212 */ /* 0x000fe200078e3cff */
[----:B------:R-:W-:Y:S01]  /*d340*/  IMAD.X R113, RZ, RZ, R159, P3 ;  /* 0x000000ffff717224 */ /* 0x000fe200018e069f */
[----:B------:R-:W-:Y:S02]  /*d350*/  LOP3.LUT R98, R99, 0x380, RZ, 0xc0, !PT ;  /* 0x0000038063627812 */ /* 0x000fe400078ec0ff */
[----:B------:R-:W-:Y:S01]  /*d360*/  LOP3.LUT R102, R103, 0x380, RZ, 0xc0, !PT ;  /* 0x0000038067667812 */ /* 0x000fe200078ec0ff */
[----:B------:R-:W1:Y:S01]  /*d370*/  @P2 LDC R35, c[0x0][0xbf0] ;  /* 0x0002fc00ff232b82 */ /* 0x000e620000000800 */
[----:B------:R-:W-:-:S02]  /*d380*/  LOP3.LUT R106, R107, 0x380, RZ, 0xc0, !PT ;  /* 0x000003806b6a7812 */ /* 0x000fc400078ec0ff */
[----:B------:R-:W-:Y:S02]  /*d390*/  LOP3.LUT R108, R109, 0x380, RZ, 0xc0, !PT ;  /* 0x000003806d6c7812 */ /* 0x000fe400078ec0ff */
[----:B------:R-:W-:-:S03]  /*d3a0*/  MOV R200, R160 ;  /* 0x000000a000c87202 */ /* 0x000fc60000000f00 */
[----:B------:R-:W-:Y:S01]  /*d3b0*/  BAR.SYNC.DEFER_BLOCKING 0x1, 0x100 ;  /* 0x0044000000007b1d */ /* 0x000fe20000010000 */
[----:B------:R-:W-:Y:S02]  /*d3c0*/  LOP3.LUT R6, R119, 0x380, RZ, 0xc0, !PT ;  /* 0x0000038077067812 */ /* 0x000fe400078ec0ff */
[----:B------:R-:W-:Y:S02]  /*d3d0*/  LOP3.LUT R8, R117, 0x380, RZ, 0xc0, !PT ;  /* 0x0000038075087812 */ /* 0x000fe400078ec0ff */
[----:B------:R-:W-:Y:S02]  /*d3e0*/  LOP3.LUT R10, R115, 0x380, RZ, 0xc0, !PT ;  /* 0x00000380730a7812 */ /* 0x000fe400078ec0ff */
[----:B------:R-:W-:Y:S02]  /*d3f0*/  IADD3 R161, P3, R158, 0xf000, RZ ;  /* 0x0000f0009ea17810 */ /* 0x000fe40007f7e0ff */
[----:B------:R-:W-:Y:S02]  /*d400*/  SHF.R.U64 R98, R98, 0x3, RZ ;  /* 0x0000000362627819 */ /* 0x000fe400000012ff */
[----:B------:R-:W-:Y:S01]  /*d410*/  SHF.R.U64 R102, R102, 0x3, RZ ;  /* 0x0000000366667819 */ /* 0x000fe200000012ff */
[----:B------:R-:W-:Y:S01]  /*d420*/  IMAD.X R31, RZ, RZ, R159, P3 ;  /* 0x000000ffff1f7224 */ /* 0x000fe200018e069f */
[----:B------:R-:W-:-:S02]  /*d430*/  SHF.R.U64 R106, R106, 0x3, RZ ;  /* 0x000000036a6a7819 */ /* 0x000fc400000012ff */
[----:B------:R-:W-:Y:S02]  /*d440*/  SHF.R.U64 R108, R108, 0x3, RZ ;  /* 0x000000036c6c7819 */ /* 0x000fe400000012ff */
[----:B------:R-:W-:Y:S02]  /*d450*/  SHF.R.U64 R6, R6, 0x3, RZ ;  /* 0x0000000306067819 */ /* 0x000fe400000012ff */
[----:B------:R-:W-:Y:S02]  /*d460*/  SHF.R.U64 R8, R8, 0x3, RZ ;  /* 0x0000000308087819 */ /* 0x000fe400000012ff */
[----:B------:R-:W-:Y:S02]  /*d470*/  SHF.R.U64 R10, R10, 0x3, RZ ;  /* 0x000000030a0a7819 */ /* 0x000fe400000012ff */
[----:B------:R-:W-:Y:S01]  /*d480*/  LOP3.LUT R30, R161, 0x380, RZ, 0xc0, !PT ;  /* 0x00000380a11e7812 */ /* 0x000fe200078ec0ff */
[----:B------:R2:W-:Y:S01]  /*d490*/  STSM.16.M88.4 [R200], R24 ;  /* 0x00000018c8007844 */ /* 0x0005e20000000200 */
        /* <DEDUP_REMOVED lines=9> */
[----:B------:R-:W-:Y:S02]  /*d530*/  LOP3.LUT R8, R8, R117, RZ, 0x3c, !PT ;  /* 0x0000007508087212 */ /* 0x000fe400078e3cff */
[----:B------:R-:W-:Y:S02]  /*d540*/  LOP3.LUT R10, R10, R115, RZ, 0x3c, !PT ;  /* 0x000000730a0a7212 */ /* 0x000fe400078e3cff */
[----:B------:R-:W-:Y:S02]  /*d550*/  SHF.R.U64 R30, R30, 0x3, RZ ;  /* 0x000000031e1e7819 */ /* 0x000fe400000012ff */
[C---:B------:R-:W-:Y:S02]  /*d560*/  IADD3 R115, P4, R158.reuse, 0x9000, RZ ;  /* 0x000090009e737810 */ /* 0x040fe40007f9e0ff */
[C---:B------:R-:W-:Y:S02]  /*d570*/  IADD3 R117, P5, R158.reuse, 0xa000, RZ ;  /* 0x0000a0009e757810 */ /* 0x040fe40007fbe0ff */
[----:B------:R-:W-:-:S02]  /*d580*/  IADD3 R119, P6, R158, 0xb000, RZ ;  /* 0x0000b0009e777810 */ /* 0x000fc40007fde0ff */
[C---:B------:R-:W-:Y:S02]  /*d590*/  IADD3 R121, P0, R158.reuse, 0xc000, RZ ;  /* 0x0000c0009e797810 */ /* 0x040fe40007f1e0ff */
[----:B------:R-:W-:Y:S02]  /*d5a0*/  IADD3 R123, P1, R158, 0xd000, RZ ;  /* 0x0000d0009e7b7810 */ /* 0x000fe40007f3e0ff */
[----:B------:R-:W-:Y:S02]  /*d5b0*/  LOP3.LUT R30, R30, R161, RZ, 0x3c, !PT ;  /* 0x000000a11e1e7212 */ /* 0x000fe400078e3cff */
[----:B------:R-:W-:Y:S02]  /*d5c0*/  LOP3.LUT R114, R115, 0x380, RZ, 0xc0, !PT ;  /* 0x0000038073727812 */ /* 0x000fe400078ec0ff */
[----:B------:R-:W-:Y:S02]  /*d5d0*/  LOP3.LUT R116, R117, 0x380, RZ, 0xc0, !PT ;  /* 0x0000038075747812 */ /* 0x000fe400078ec0ff */
[----:B------:R-:W-:-:S02]  /*d5e0*/  LOP3.LUT R118, R119, 0x380, RZ, 0xc0, !PT ;  /* 0x0000038077767812 */ /* 0x000fc400078ec0ff */
[----:B------:R-:W-:Y:S02]  /*d5f0*/  LOP3.LUT R120, R121, 0x380, RZ, 0xc0, !PT ;  /* 0x0000038079787812 */ /* 0x000fe400078ec0ff */
[----:B------:R-:W-:Y:S02]  /*d600*/  LOP3.LUT R122, R123, 0x380, RZ, 0xc0, !PT ;  /* 0x000003807b7a7812 */ /* 0x000fe400078ec0ff */
[----:B------:R-:W-:Y:S02]  /*d610*/  LOP3.LUT R29, R158, 0x380, RZ, 0xc0, !PT ;  /* 0x000003809e1d7812 */ /* 0x000fe400078ec0ff */
[----:B------:R-:W-:Y:S02]  /*d620*/  MOV R161, R6 ;  /* 0x0000000600a17202 */ /* 0x000fe40000000f00 */
[----:B------:R-:W-:Y:S02]  /*d630*/  F2FP.F16.F32.PACK_AB R6, R37, R173 ;  /* 0x000000ad2506723e */ /* 0x000fe400000000ff */
[----:B------:R-:W-:-:S02]  /*d640*/  IADD3 R37, R23, UR43, RZ ;  /* 0x0000002b17257c10 */ /* 0x000fc4000fffe0ff */
[----:B------:R-:W-:Y:S02]  /*d650*/  SHF.R.U64 R114, R114, 0x3, RZ ;  /* 0x0000000372727819 */ /* 0x000fe400000012ff */
[----:B------:R-:W-:Y:S01]  /*d660*/  SHF.R.U64 R116, R116, 0x3, RZ ;  /* 0x0000000374747819 */ /* 0x000fe200000012ff */
[----:B0-----:R-:W-:Y:S01]  /*d670*/  @P2 IMAD.HI.U32 R34, R37, R34, RZ ;  /* 0x0000002225222227 */ /* 0x001fe200078e00ff */
[----:B------:R-:W-:Y:S02]  /*d680*/  SHF.R.U64 R118, R118, 0x3, RZ ;  /* 0x0000000376767819 */ /* 0x000fe400000012ff */
[----:B------:R-:W-:Y:S02]  /*d690*/  SHF.R.U64 R120, R120, 0x3, RZ ;  /* 0x0000000378787819 */ /* 0x000fe400000012ff */
[----:B------:R-:W-:Y:S02]  /*d6a0*/  SHF.R.U64 R122, R122, 0x3, RZ ;  /* 0x000000037a7a7819 */ /* 0x000fe400000012ff */
[----:B------:R-:W-:-:S02]  /*d6b0*/  SHF.R.U64 R29, R29, 0x3, RZ ;  /* 0x000000031d1d7819 */ /* 0x000fc400000012ff */
[----:B------:R-:W-:Y:S01]  /*d6c0*/  LOP3.LUT R114, R114, R115, RZ, 0x3c, !PT ;  /* 0x0000007372727212 */ /* 0x000fe200078e3cff */
[--C-:B------:R-:W-:Y:S01]  /*d6d0*/  IMAD.X R115, RZ, RZ, R159.reuse, P4 ;  /* 0x000000ffff737224 */ /* 0x100fe200020e069f */
        /* <DEDUP_REMOVED lines=9> */
[----:B------:R-:W-:Y:S01]  /*d770*/  IMAD.MOV.U32 R29, RZ, RZ, R159 ;  /* 0x000000ffff1d7224 */ /* 0x000fe200078e009f */
[----:B------:R-:W-:-:S02]  /*d780*/  MOV R160, R8 ;  /* 0x0000000800a07202 */ /* 0x000fc40000000f00 */
[----:B------:R-:W-:Y:S02]  /*d790*/  MOV R159, R10 ;  /* 0x0000000a009f7202 */ /* 0x000fe40000000f00 */
[----:B------:R-:W-:Y:S02]  /*d7a0*/  MOV R199, R14 ;  /* 0x0000000e00c77202 */ /* 0x000fe40000000f00 */
[----:B------:R-:W-:Y:S01]  /*d7b0*/  F2FP.F16.F32.PACK_AB R4, R33, R172 ;  /* 0x000000ac2104723e */ /* 0x000fe200000000ff */
[----:B------:R-:W-:Y:S01]  /*d7c0*/  IMAD.MOV.U32 R33, RZ, RZ, R37 ;  /* 0x000000ffff217224 */ /* 0x000fe200078e0025 */
[----:B------:R-:W-:Y:S02]  /*d7d0*/  F2FP.F16.F32.PACK_AB R7, R39, R38 ;  /* 0x000000262707723e */ /* 0x000fe400000000ff */
[----:B------:R-:W-:Y:S02]  /*d7e0*/  MOV R158, R12 ;  /* 0x0000000c009e7202 */ /* 0x000fe40000000f00 */
[----:B------:R-:W-:Y:S01]  /*d7f0*/  MOV R150, R150 ;  /* 0x0000009600967202 */ /* 0x000fe20000000f00 */
[----:B------:R0:W-:Y:S01]  /*d800*/  STSM.16.M88.4 [R199], R4 ;  /* 0x00000004c7007844 */ /* 0x0001e20000000200 */
[----:B------:R-:W-:-:S02]  /*d810*/  F2FP.F16.F32.PACK_AB R8, R41, R174 ;  /* 0x000000ae2908723e */ /* 0x000fc400000000ff */
[----:B------:R-:W-:Y:S02]  /*d820*/  F2FP.F16.F32.PACK_AB R9, R43, R42 ;  /* 0x0000002a2b09723e */ /* 0x000fe400000000ff */
[----:B------:R-:W-:Y:S02]  /*d830*/  F2FP.F16.F32.PACK_AB R10, R45, R175 ;  /* 0x000000af2d0a723e */ /* 0x000fe400000000ff */
[----:B------:R-:W-:Y:S02]  /*d840*/  F2FP.F16.F32.PACK_AB R11, R47, R46 ;  /* 0x0000002e2f0b723e */ /* 0x000fe400000000ff */
[----:B------:R-:W-:Y:S02]  /*d850*/  MOV R156, R156 ;  /* 0x0000009c009c7202 */ /* 0x000fe40000000f00 */
[----:B------:R-:W-:Y:S01]  /*d860*/  F2FP.F16.F32.PACK_AB R12, R49, R176 ;  /* 0x000000b0310c723e */ /* 0x000fe200000000ff */
[----:B------:R3:W-:Y:S01]  /*d870*/  STSM.16.M88.4 [R150], R8 ;  /* 0x0000000896007844 */ /* 0x0007e20000000200 */
[----:B------:R-:W-:-:S02]  /*d880*/  F2FP.F16.F32.PACK_AB R13, R51, R50 ;  /* 0x00000032330d723e */ /* 0x000fc400000000ff */
[----:B------:R-:W-:Y:S02]  /*d890*/  F2FP.F16.F32.PACK_AB R14, R53, R177 ;  /* 0x000000b1350e723e */ /* 0x000fe400000000ff */
[----:B------:R-:W-:Y:S02]  /*d8a0*/  F2FP.F16.F32.PACK_AB R15, R55, R54 ;  /* 0x00000036370f723e */ /* 0x000fe400000000ff */
[----:B-1----:R-:W-:Y:S02]  /*d8b0*/  @P2 SHF.R.U32.HI R33, RZ, R35, R34 ;  /* 0x00000023ff212219 */ /* 0x002fe40000011622 */
[----:B------:R-:W-:Y:S01]  /*d8c0*/  MOV R130, R130 ;  /* 0x0000008200827202 */ /* 0x000fe20000000f00 */
[----:B------:R1:W-:Y:S01]  /*d8d0*/  STSM.16.M88.4 [R156], R12 ;  /* 0x0000000c9c007844 */ /* 0x0003e20000000200 */
[----:B--2---:R-:W-:Y:S01]  /*d8e0*/  F2FP.F16.F32.PACK_AB R24, R57, R178 ;  /* 0x000000b23918723e */ /* 0x004fe200000000ff */
[----:B------:R-:W-:Y:S01]  /*d8f0*/  IMAD.MOV R35, RZ, RZ, -R33 ;  /* 0x000000ffff237224 */ /* 0x000fe200078e0a21 */
[----:B------:R-:W-:-:S02]  /*d900*/  F2FP.F16.F32.PACK_AB R25, R59, R58 ;  /* 0x0000003a3b19723e */ /* 0x000fc400000000ff */
[----:B------:R-:W-:Y:S01]  /*d910*/  F2FP.F16.F32.PACK_AB R26, R61, R179 ;  /* 0x000000b33d1a723e */ /* 0x000fe200000000ff */
[----:B------:R-:W-:Y:S01]  /*d920*/  IMAD R35, R198, R35, R37 ;  /* 0x00000023c6237224 */ /* 0x000fe200078e0225 */
[----:B------:R-:W-:Y:S01]  /*d930*/  F2FP.F16.F32.PACK_AB R27, R63, R62 ;  /* 0x0000003e3f1b723e */ /* 0x000fe200000000ff */
[----:B------:R-:W2:Y:S01]  /*d940*/  @P2 LDC R61, c[0x0][0xbf0] ;  /* 0x0002fc00ff3d2b82 */ /* 0x000ea20000000800 */
[----:B------:R-:W-:Y:S02]  /*d950*/  MOV R154, R154 ;  /* 0x0000009a009a7202 */ /* 0x000fe40000000f00 */
[----:B0-----:R-:W-:Y:S01]  /*d960*/  F2FP.F16.F32.PACK_AB R4, R65, R180 ;  /* 0x000000b44104723e */ /* 0x001fe200000000ff */
[----:B------:R-:W-:Y:S01]  /*d970*/  STSM.16.M88.4 [R130], R24 ;  /* 0x0000001882007844 */ /* 0x000fe20000000200 */
[----:B------:R-:W-:Y:S02]  /*d980*/  F2FP.F16.F32.PACK_AB R5, R67, R66 ;  /* 0x000000424305723e */ /* 0x000fe400000000ff */
[----:B------:R-:W-:-:S02]  /*d990*/  F2FP.F16.F32.PACK_AB R6, R69, R181 ;  /* 0x000000b54506723e */ /* 0x000fc400000000ff */
[----:B------:R-:W-:Y:S02]  /*d9a0*/  F2FP.F16.F32.PACK_AB R7, R71, R70 ;  /* 0x000000464707723e */ /* 0x000fe400000000ff */
[----:B------:R-:W-:Y:S02]  /*d9b0*/  MOV R152, R152 ;  /* 0x0000009800987202 */ /* 0x000fe40000000f00 */
[----:B---3--:R-:W-:Y:S01]  /*d9c0*/  F2FP.F16.F32.PACK_AB R8, R73, R182 ;  /* 0x000000b64908723e */ /* 0x008fe200000000ff */
[----:B------:R0:W-:Y:S01]  /*d9d0*/  STSM.16.M88.4 [R154], R4 ;  /* 0x000000049a007844 */ /* 0x0001e20000000200 */
[----:B------:R-:W-:Y:S02]  /*d9e0*/  F2FP.F16.F32.PACK_AB R9, R75, R74 ;  /* 0x0000004a4b09723e */ /* 0x000fe400000000ff */
[----:B------:R-:W-:Y:S02]  /*d9f0*/  F2FP.F16.F32.PACK_AB R10, R77, R183 ;  /* 0x000000b74d0a723e */ /* 0x000fe400000000ff */
[----:B------:R-:W-:-:S02]  /*da00*/  F2FP.F16.F32.PACK_AB R11, R79, R78 ;  /* 0x0000004e4f0b723e */ /* 0x000fc400000000ff */
[----:B------:R-:W-:Y:S02]  /*da10*/  MOV R146, R146 ;  /* 0x0000009200927202 */ /* 0x000fe40000000f00 */
[----:B-1----:R-:W-:Y:S01]  /*da20*/  F2FP.F16.F32.PACK_AB R12, R81, R184 ;  /* 0x000000b8510c723e */ /* 0x002fe200000000ff */
[----:B------:R1:W-:Y:S01]  /*da30*/  STSM.16.M88.4 [R152], R8 ;  /* 0x0000000898007844 */ /* 0x0003e20000000200 */
[----:B------:R-:W-:Y:S02]  /*da40*/  F2FP.F16.F32.PACK_AB R13, R83, R82 ;  /* 0x00000052530d723e */ /* 0x000fe400000000ff */
[----:B------:R-:W-:Y:S02]  /*da50*/  F2FP.F16.F32.PACK_AB R14, R85, R185 ;  /* 0x000000b9550e723e */ /* 0x000fe400000000ff */
[----:B------:R-:W-:Y:S02]  /*da60*/  F2FP.F16.F32.PACK_AB R15, R87, R86 ;  /* 0x00000056570f723e */ /* 0x000fe400000000ff */
[----:B0-----:R-:W-:-:S02]  /*da70*/  F2FP.F16.F32.PACK_AB R5, R18, R3 ;  /* 0x000000031205723e */ /* 0x001fc400000000ff */
[----:B------:R-:W-:Y:S01]  /*da80*/  SHF.R.S32.HI R3, RZ, 0x1f, R35 ;  /* 0x0000001fff037819 */ /* 0x000fe20000011423 */
[----:B------:R0:W-:Y:S01]  /*da90*/  STSM.16.M88.4 [R146], R12 ;  /* 0x0000000c92007844 */ /* 0x0001e20000000200 */
[----:B------:R-:W-:Y:S02]  /*daa0*/  MOV R142, R142 ;  /* 0x0000008e008e7202 */ /* 0x000fe40000000f00 */
[----:B------:R-:W-:Y:S02]  /*dab0*/  F2FP.F16.F32.PACK_AB R24, R89, R186 ;  /* 0x000000ba5918723e */ /* 0x000fe400000000ff */
[----:B------:R-:W-:Y:S01]  /*dac0*/  F2FP.F16.F32.PACK_AB R25, R91, R90 ;  /* 0x0000005a5b19723e */ /* 0x000fe200000000ff */
[----:B-1----:R-:W-:Y:S01]  /*dad0*/  IMAD.U32 R9, RZ, RZ, UR5 ;  /* 0x00000005ff097e24 */ /* 0x002fe2000f8e00ff */
[----:B------:R-:W-:Y:S01]  /*dae0*/  SHF.R.S32.HI R8, RZ, 0x1f, R33 ;  /* 0x0000001fff087819 */ /* 0x000fe20000011421 */
[----:B------:R-:W-:Y:S01]  /*daf0*/  ULDC UR5, c[0x0][0xa88] ;  /* 0x0002a20000057ab9 */ /* 0x000fe20000000800 */
[----:B------:R-:W-:-:S02]  /*db00*/  F2FP.F16.F32.PACK_AB R26, R93, R187 ;  /* 0x000000bb5d1a723e */ /* 0x000fc400000000ff */
[----:B------:R-:W-:Y:S02]  /*db10*/  F2FP.F16.F32.PACK_AB R27, R95, R94 ;  /* 0x0000005e5f1b723e */ /* 0x000fe400000000ff */
[----:B------:R-:W-:Y:S02]  /*db20*/  MOV R138, R138 ;  /* 0x0000008a008a7202 */ /* 0x000fe40000000f00 */
[----:B------:R-:W-:Y:S01]  /*db30*/  F2FP.F16.F32.PACK_AB R4, R97, R188 ;  /* 0x000000bc6104723e */ /* 0x000fe200000000ff */
[----:B0-----:R-:W-:Y:S01]  /*db40*/  VIADD R14, R211, UR43 ;  /* 0x0000002bd30e7c36 */ /* 0x001fe20008000000 */
[----:B------:R-:W-:Y:S01]  /*db50*/  IADD3 R12, P0, R33, UR6, RZ ;  /* 0x00000006210c7c10 */ /* 0x000fe2000ff1e0ff */
[----:B------:R-:W-:Y:S01]  /*db60*/  STSM.16.M88.4 [R142], R24 ;  /* 0x000000188e007844 */ /* 0x000fe20000000200 */
[----:B------:R-:W-:Y:S02]  /*db70*/  F2FP.F16.F32.PACK_AB R6, R101, R189 ;  /* 0x000000bd6506723e */ /* 0x000fe400000000ff */
[----:B------:R-:W-:Y:S01]  /*db80*/  IADD3.X R13, R8, UR7, R9, P0, !PT ;  /* 0x00000007080d7c10 */ /* 0x000fe200087fe409 */
[----:B------:R-:W-:Y:S01]  /*db90*/  ULDC.64 UR6, c[0x0][0xb88] ;  /* 0x0002e20000067ab9 */ /* 0x000fe20000000a00 */
[----:B------:R-:W-:Y:S01]  /*dba0*/  F2FP.F16.F32.PACK_AB R7, R36, R32 ;  /* 0x000000202407723e */ /* 0x000fe200000000ff */
[----:B------:R-:W-:Y:S01]  /*dbb0*/  IMAD R8, R3, UR6, RZ ;  /* 0x0000000603087c24 */ /* 0x000fe2000f8e02ff */
[----:B------:R-:W-:Y:S01]  /*dbc0*/  LOP3.LUT P0, RZ, R209, 0x3, RZ, 0xc0, !PT ;  /* 0x00000003d1ff7812 */ /* 0x000fe2000780c0ff */
[C---:B------:R-:W-:Y:S01]  /*dbd0*/  IMAD.WIDE.U32 R12, R35.reuse, UR6, R12 ;  /* 0x00000006230c7c25 */ /* 0x040fe2000f8e000c */
[----:B------:R-:W-:Y:S01]  /*dbe0*/  MOV R134, R134 ;  /* 0x0000008600867202 */ /* 0x000fe20000000f00 */
[----:B------:R0:W-:Y:S01]  /*dbf0*/  STSM.16.M88.4 [R138], R4 ;  /* 0x000000048a007844 */ /* 0x0001e20000000200 */
[----:B------:R-:W-:Y:S01]  /*dc00*/  F2FP.F16.F32.PACK_AB R9, R44, R40 ;  /* 0x000000282c09723e */ /* 0x000fe200000000ff */
[----:B------:R-:W-:Y:S01]  /*dc10*/  IMAD R35, R35, UR7, R8 ;  /* 0x0000000723237c24 */ /* 0x000fe2000f8e0208 */
[----:B------:R-:W-:Y:S01]  /*dc20*/  ULDC.64 UR6, c[0x0][0xb50] ;  /* 0x0002d40000067ab9 */ /* 0x000fe20000000a00 */
[----:B------:R-:W-:Y:S01]  /*dc30*/  IMAD R3, R198, UR5, RZ ;  /* 0x00000005c6037c24 */ /* 0x000fe2000f8e02ff */
[----:B------:R-:W-:-:S02]  /*dc40*/  F2FP.F16.F32.PACK_AB R8, R105, R190 ;  /* 0x000000be6908723e */ /* 0x000fc400000000ff */
[----:B------:R-:W-:Y:S02]  /*dc50*/  F2FP.F16.F32.PACK_AB R10, R167, R191 ;  /* 0x000000bfa70a723e */ /* 0x000fe400000000ff */
[----:B------:R-:W-:Y:S02]  /*dc60*/  F2FP.F16.F32.PACK_AB R11, R52, R48 ;  /* 0x00000030340b723e */ /* 0x000fe400000000ff */
[----:B------:R-:W-:Y:S02]  /*dc70*/  LEA R18, P3, R12, UR6, 0x2 ;  /* 0x000000060c127c11 */ /* 0x000fe4000f8610ff */
[----:B------:R-:W-:Y:S01]  /*dc80*/  ISETP.GE.OR P1, PT, R14, R3, P0 ;  /* 0x000000030e00720c */ /* 0x000fe20000726670 */
[----:B------:R1:W-:Y:S01]  /*dc90*/  STSM.16.M88.4 [R134], R8 ;  /* 0x0000000886007844 */ /* 0x0003e20000000200 */
[----:B------:R-:W-:Y:S01]  /*dca0*/  F2FP.F16.F32.PACK_AB R15, R100, R96 ;  /* 0x00000060640f723e */ /* 0x000fe200000000ff */
[----:B0-----:R-:W-:Y:S01]  /*dcb0*/  VIADD R4, R14, 0x8 ;  /* 0x000000080e047836 */ /* 0x001fe20000000000 */
[----:B------:R-:W-:Y:S01]  /*dcc0*/  F2FP.F16.F32.PACK_AB R6, R170, R193 ;  /* 0x000000c1aa06723e */ /* 0x000fe200000000ff */
[----:B------:R-:W-:Y:S01]  /*dcd0*/  IMAD.IADD R5, R13, 0x1, R35 ;  /* 0x000000010d057824 */ /* 0x000fe200078e0223 */
[----:B------:R-:W-:Y:S01]  /*dce0*/  F2FP.F16.F32.PACK_AB R7, R68, R64 ;  /* 0x000000404407723e */ /* 0x000fe200000000ff */
[----:B------:R-:W-:Y:S01]  /*dcf0*/  SHFL.IDX PT, R40, R18, RZ, 0x1c1f ;  /* 0x001c1fff12287589 */ /* 0x000fe200000e0000 */
[----:B------:R-:W-:-:S02]  /*dd00*/  ISETP.GE.OR P0, PT, R4, R3, P0 ;  /* 0x000000030400720c */ /* 0x000fc40000706670 */
[----:B------:R-:W-:Y:S01]  /*dd10*/  LEA.HI.X R24, R12, UR7, R5, 0x2, P3 ;  /* 0x000000070c187c11 */ /* 0x000fe200098f1405 */
[----:B------:R-:W-:Y:S01]  /*dd20*/  SHFL.IDX PT, R42, R18, 0x1, 0x1c1f ;  /* 0x003c1f00122a7f89 */ /* 0x000fe200000e0000 */
[----:B------:R-:W-:Y:S02]  /*dd30*/  F2FP.F16.F32.PACK_AB R4, R169, R192 ;  /* 0x000000c0a904723e */ /* 0x000fe400000000ff */
[----:B------:R-:W-:Y:S01]  /*dd40*/  F2FP.F16.F32.PACK_AB R5, R60, R56 ;  /* 0x000000383c05723e */ /* 0x000fe200000000ff */
[----:B------:R-:W0:Y:S01]  /*dd50*/  SHFL.IDX PT, R41, R24, RZ, 0x1c1f ;  /* 0x001c1fff18297589 */ /* 0x000e2200000e0000 */
[----:B------:R-:W-:Y:S02]  /*dd60*/  F2FP.F16.F32.PACK_AB R12, R129, R195 ;  /* 0x000000c3810c723e */ /* 0x000fe400000000ff */
[----:B-1----:R-:W-:Y:S01]  /*dd70*/  F2FP.F16.F32.PACK_AB R8, R171, R194 ;  /* 0x000000c2ab08723e */ /* 0x002fe200000000ff */
[----:B------:R-:W-:Y:S01]  /*dd80*/  STSM.16.M88.4 [R158], R4 ;  /* 0x000000049e007844 */ /* 0x000fe20000000200 */
[----:B------:R-:W-:-:S02]  /*dd90*/  F2FP.F16.F32.PACK_AB R9, R76, R72 ;  /* 0x000000484c09723e */ /* 0x000fc400000000ff */
[----:B------:R-:W-:Y:S01]  /*dda0*/  F2FP.F16.F32.PACK_AB R10, R125, R124 ;  /* 0x0000007c7d0a723e */ /* 0x000fe200000000ff */
[----:B------:R-:W1:Y:S01]  /*ddb0*/  SHFL.IDX PT, R43, R24, 0x1, 0x1c1f ;  /* 0x003c1f00182b7f89 */ /* 0x000e6200000e0000 */
[----:B------:R-:W-:Y:S02]  /*ddc0*/  F2FP.F16.F32.PACK_AB R11, R84, R80 ;  /* 0x00000050540b723e */ /* 0x000fe400000000ff */
[----:B------:R-:W-:Y:S02]  /*ddd0*/  F2FP.F16.F32.PACK_AB R13, R92, R88 ;  /* 0x000000585c0d723e */ /* 0x000fe400000000ff */
[----:B------:R-:W-:Y:S01]  /*dde0*/  F2FP.F16.F32.PACK_AB R14, R133, R132 ;  /* 0x00000084850e723e */ /* 0x000fe200000000ff */
[----:B------:R-:W-:Y:S01]  /*ddf0*/  STSM.16.M88.4 [R159], R8 ;  /* 0x000000089f007844 */ /* 0x000fe20000000200 */
[----:B------:R-:W-:Y:S02]  /*de00*/  F2FP.F16.F32.PACK_AB R138, R141, R140 ;  /* 0x0000008c8d8a723e */ /* 0x000fe400000000ff */
[----:B------:R-:W-:Y:S01]  /*de10*/  F2FP.F16.F32.PACK_AB R139, R163, R162 ;  /* 0x000000a2a38b723e */ /* 0x000fe200000000ff */
[----:B------:R-:W-:Y:S01]  /*de20*/  STSM.16.M88.4 [R160], R12 ;  /* 0x0000000ca0007844 */ /* 0x000fe20000000200 */
[----:B------:R-:W-:-:S02]  /*de30*/  F2FP.F16.F32.PACK_AB R146, R149, R148 ;  /* 0x000000949592723e */ /* 0x000fc400000000ff */
[----:B------:R-:W-:Y:S01]  /*de40*/  F2FP.F16.F32.PACK_AB R147, R168, R166 ;  /* 0x000000a6a893723e */ /* 0x000fe200000000ff */
[----:B------:R-:W-:Y:S04]  /*de50*/  STSM.16.M88.4 [R161], R136 ;  /* 0x00000088a1007844 */ /* 0x000fe80000000200 */
[----:B------:R-:W-:Y:S01]  /*de60*/  STSM.16.M88.4 [R196], R144 ;  /* 0x00000090c4007844 */ /* 0x000fe20000000200 */
[----:B------:R-:W-:Y:S01]  /*de70*/  BAR.SYNC.DEFER_BLOCKING 0x1, 0x100 ;  /* 0x0044000000007b1d */ /* 0x000fe20000010000 */
[----:B------:R-:W-:-:S05]  /*de80*/  UIMAD UR5, UR10, UR8, URZ ;  /* 0x000000080a0572a4 */ /* 0x000fca000f8e023f */
[----:B0-----:R0:W-:Y:S04]  /*de90*/  @!P1 ST.E desc[UR36][R40.64], R0 ;  /* 0x0000000028009985 */ /* 0x0011e8000c101924 */
[----:B-1----:R1:W-:Y:S04]  /*dea0*/  @!P0 ST.E desc[UR36][R42.64], R2 ;  /* 0x000000022a008985 */ /* 0x0023e8000c101924 */
[----:B------:R3:W5:Y:S01]  /*deb0*/  LD.E.128 R32, desc[UR36][R16.64] ;  /* 0x0000002410207980 */ /* 0x000762000c101d00 */
[----:B0-----:R-:W-:Y:S01]  /*dec0*/  IMAD R0, R204, 0x20, R207 ;  /* 0x00000020cc007824 */ /* 0x001fe200078e02cf */
[----:B------:R-:W-:-:S02]  /*ded0*/  UIMAD.WIDE.U32 UR6, UR11, UR8, URZ ;  /* 0x000000080b0672a5 */ /* 0x000fc4000f8e003f */
[----:B------:R0:W5:Y:S01]  /*dee0*/  LD.E.128 R36, desc[UR36][R20.64] ;  /* 0x0000002414247980 */ /* 0x000162000c101d00 */
[----:B---3--:R-:W3:Y:S01]  /*def0*/  @P2 LDC R17, c[0x0][0xbec] ;  /* 0x0002fb00ff112b82 */ /* 0x008ee20000000800 */
[----:B-1----:R-:W-:Y:S01]  /*df00*/  VIADD R2, R0, UR43 ;  /* 0x0000002b00027c36 */ /* 0x002fe20008000000 */
[----:B------:R-:W-:Y:S01]  /*df10*/  UIMAD UR5, UR11, UR9, UR5 ;  /* 0x000000090b0572a4 */ /* 0x000fe2000f8e0205 */
[----:B------:R1:W5:Y:S02]  /*df20*/  LD.E.128 R24, desc[UR36][R28.64] ;  /* 0x000000241c187980 */ /* 0x000364000c101d00 */
[----:B------:R-:W-:Y:S01]  /*df30*/  ULDC.64 UR10, c[0x0][0xaf0] ;  /* 0x0002bc00000a7ab9 */ /* 0x000fe20000000a00 */
[----:B------:R-:W-:Y:S01]  /*df40*/  UIADD3 UR7, UR7, UR5, URZ ;  /* 0x0000000507077290 */ /* 0x000fe2000fffe03f */
[----:B------:R-:W5:Y:S01]  /*df50*/  LD.E.128 R96, desc[UR36][R98.64] ;  /* 0x0000002462607980 */ /* 0x000f62000c101d00 */
[----:B------:R-:W-:Y:S01]  /*df60*/  UIMAD UR8, UR12, UR10, URZ ;  /* 0x0000000a0c0872a4 */ /* 0x000fe2000f8e023f */
[----:B0-----:R-:W-:Y:S01]  /*df70*/  IMAD.MOV.U32 R21, RZ, RZ, R2 ;  /* 0x000000ffff157224 */ /* 0x001fe200078e0002 */
[----:B------:R-:W-:Y:S01]  /*df80*/  UIMAD.WIDE.U32 UR6, UR13, UR10, UR6 ;  /* 0x0000000a0d0672a5 */ /* 0x000fe2000f8e0006 */
[----:B------:R-:W5:Y:S01]  /*df90*/  LD.E.128 R100, desc[UR36][R102.64] ;  /* 0x0000002466647980 */ /* 0x000f62000c101d00 */
[----:B------:R-:W-:-:S03]  /*dfa0*/  UIMAD UR5, UR13, UR11, UR8 ;  /* 0x0000000b0d0572a4 */ /* 0x000fc6000f8e0208 */
[----:B------:R-:W-:Y:S01]  /*dfb0*/  ULDC.64 UR8, c[0x0][0xae0] ;  /* 0x0002b80000087ab9 */ /* 0x000fe20000000a00 */
[----:B------:R-:W5:Y:S04]  /*dfc0*/  LD.E.128 R104, desc[UR36][R106.64] ;  /* 0x000000246a687980 */ /* 0x000f68000c101d00 */
[----:B------:R1:W5:Y:S01]  /*dfd0*/  LD.E.128 R4, desc[UR36][R108.64] ;  /* 0x000000246c047980 */ /* 0x000362000c101d00 */
[----:B---3--:R-:W-:-:S03]  /*dfe0*/  @P2 IMAD.HI.U32 R0, R2, R17, RZ ;  /* 0x0000001102002227 */ /* 0x008fc600078e00ff */
[----:B------:R1:W5:Y:S02]  /*dff0*/  LD.E.128 R8, desc[UR36][R110.64] ;  /* 0x000000246e087980 */ /* 0x000364000c101d00 */
[----:B--2---:R-:W-:Y:S01]  /*e000*/  @P2 SHF.R.U32.HI R21, RZ, R61, R0 ;  /* 0x0000003dff152219 */ /* 0x004fe20000011600 */
[----:B------:R-:W-:Y:S01]  /*e010*/  UIADD3 UR5, UR7, UR5, URZ ;  /* 0x0000000507057290 */ /* 0x000fe2000fffe03f */
[----:B------:R1:W5:Y:S02]  /*e020*/  LD.E.128 R48, desc[UR36][R112.64] ;  /* 0x0000002470307980 */ /* 0x000364000c101d00 */
[--C-:B------:R-:W-:Y:S01]  /*e030*/  SHF.R.S32.HI R0, RZ, 0x1f, R21.reuse ;  /* 0x0000001fff007819 */ /* 0x100fe20000011415 */
[----:B------:R-:W-:Y:S01]  /*e040*/  IMAD.MOV R61, RZ, RZ, -R21 ;  /* 0x000000ffff3d7224 */ /* 0x000fe200078e0a15 */
[----:B------:R1:W5:Y:S01]  /*e050*/  LD.E.128 R12, desc[UR36][R114.64] ;  /* 0x00000024720c7980 */ /* 0x000362000c101d00 */
[----:B------:R-:W-:Y:S02]  /*e060*/  IMAD.U32 R17, RZ, RZ, UR7 ;  /* 0x00000007ff117e24 */ /* 0x000fe4000f8e00ff */
[----:B------:R-:W-:Y:S01]  /*e070*/  IMAD R0, R0, UR8, RZ ;  /* 0x0000000800007c24 */ /* 0x000fe2000f8e02ff */
[----:B------:R1:W5:Y:S01]  /*e080*/  LD.E.128 R40, desc[UR36][R116.64] ;  /* 0x0000002474287980 */ /* 0x000362000c101d00 */
[----:B------:R-:W-:-:S02]  /*e090*/  IMAD R61, R198, R61, R2 ;  /* 0x0000003dc63d7224 */ /* 0x000fc400078e0202 */
[----:B------:R-:W-:Y:S01]  /*e0a0*/  IMAD.U32 R16, RZ, RZ, UR6 ;  /* 0x00000006ff107e24 */ /* 0x000fe2000f8e00ff */
[----:B------:R1:W5:Y:S01]  /*e0b0*/  LD.E.128 R44, desc[UR36][R118.64] ;  /* 0x00000024762c7980 */ /* 0x000362000c101d00 */
[----:B------:R-:W-:Y:S01]  /*e0c0*/  IMAD.U32 R17, RZ, RZ, UR5 ;  /* 0x00000005ff117e24 */ /* 0x000fe2000f8e00ff */
[----:B------:R-:W-:Y:S01]  /*e0d0*/  ULDC.64 UR6, c[0x0][0xad8] ;  /* 0x0002b60000067ab9 */ /* 0x000fe20000000a00 */
[----:B------:R-:W-:Y:S01]  /*e0e0*/  IMAD R63, R21, UR9, R0 ;  /* 0x00000009153f7c24 */ /* 0x000fe2000f8e0200 */
[----:B------:R1:W5:Y:S01]  /*e0f0*/  LD.E.128 R56, desc[UR36][R120.64] ;  /* 0x0000002478387980 */ /* 0x000362000c101d00 */
[----:B------:R-:W-:-:S03]  /*e100*/  SHF.R.S32.HI R0, RZ, 0x1f, R61 ;  /* 0x0000001fff007819 */ /* 0x000fc6000001143d */
[----:B------:R1:W5:Y:S01]  /*e110*/  LD.E.128 R52, desc[UR36][R122.64] ;  /* 0x000000247a347980 */ /* 0x000362000c101d00 */
[----:B------:R-:W-:-:S03]  /*e120*/  IMAD.WIDE.U32 R16, R21, UR8, R16 ;  /* 0x0000000815107c25 */ /* 0x000fc6000f8e0010 */
        /* <DEDUP_REMOVED lines=10> */
[----:B------:R-:W-:Y:S02]  /*e1d0*/  VIADD R64, R207, UR43 ;  /* 0x0000002bcf407c36 */ /* 0x000fe40008000000 */
[C---:B------:R-:W-:Y:S02]  /*e1e0*/  IMAD R21, R61.reuse, UR7, R2 ;  /* 0x000000073d157c24 */ /* 0x040fe4000f8e0202 */
[----:B------:R-:W-:Y:S01]  /*e1f0*/  IMAD.WIDE.U32 R16, R61, UR6, R16 ;  /* 0x000000063d107c25 */ /* 0x000fe2000f8e0010 */
[C---:B------:R-:W-:Y:S01]  /*e200*/  ISETP.GE.AND P2, PT, R64.reuse, R3, PT ;  /* 0x000000034000720c */ /* 0x040fe20003f46270 */
[----:B------:R-:W-:Y:S02]  /*e210*/  ULDC.64 UR6, c[0x0][0xa80] ;  /* 0x0002a00000067ab9 */ /* 0x000fe40000000a00 */
[----:B------:R-:W-:Y:S01]  /*e220*/  VIADD R0, R64, 0x20 ;  /* 0x0000002040007836 */ /* 0x000fe20000000000 */
[----:B------:R-:W-:Y:S01]  /*e230*/  IADD3 R17, R17, R21, RZ ;  /* 0x0000001511117210 */ /* 0x000fe20007ffe0ff */
[----:B------:R-:W-:Y:S01]  /*e240*/  VIADD R197, R197, 0x30820 ;  /* 0x00030820c5c57836 */ /* 0x000fe20000000000 */
[----:B------:R-:W-:-:S02]  /*e250*/  LEA R2, P3, R16, UR6, 0x1 ;  /* 0x0000000610027c11 */ /* 0x000fc4000f8608ff */
[-C--:B------:R-:W-:Y:S01]  /*e260*/  ISETP.GE.AND P1, PT, R0, R3.reuse, PT ;  /* 0x000000030000720c */ /* 0x080fe20003f26270 */
[----:B------:R-:W-:Y:S01]  /*e270*/  VIADD R0, R64, 0x40 ;  /* 0x0000004040007836 */ /* 0x000fe20000000000 */
[----:B------:R-:W-:Y:S02]  /*e280*/  LEA.HI.X R18, R16, UR7, R17, 0x1, P3 ;  /* 0x0000000710127c11 */ /* 0x000fe400098f0c11 */
[----:B------:R-:W-:Y:S01]  /*e290*/  PRMT R197, RZ, 0x654, R197 ;  /* 0x00000654ffc57816 */ /* 0x000fe200000000c5 */
[----:B0-----:R1:W0:Y:S01]  /*e2a0*/  SHFL.IDX PT, R62, R2, RZ, 0x181f ;  /* 0x00181fff023e7589 */ /* 0x00122200000e0000 */
[----:B------:R-:W-:Y:S01]  /*e2b0*/  ISETP.GE.AND P0, PT, R0, R3, PT ;  /* 0x000000030000720c */ /* 0x000fe20003f06270 */
[----:B------:R-:W-:Y:S01]  /*e2c0*/  BSSY B1, `(.L_x_1073) ;  /* 0x0000015000017945 */ /* 0x000fe20003800000 */
[----:B------:R1:W-:Y:S01]  /*e2d0*/  SYNCS.ARRIVE.TRANS64.RED.A1T0 RZ, [R197+URZ], RZ ;  /* 0x000000ffc5ff79a7 */ /* 0x0003e2000810043f */
[----:B------:R1:W2:Y:S02]  /*e2e0*/  SHFL.IDX PT, R0, R18, RZ, 0x181f ;  /* 0x00181fff12007589 */ /* 0x0002a400000e0000 */
[----:B------:R-:W-:Y:S08]  /*e2f0*/  @P2 BRA `(.L_x_1074) ;  /* 0x0000000000442947 */ /* 0x000ff00003800000 */
[----:B------:R-:W-:Y:S02]  /*e300*/  ULDC UR5, c[0x0][0xac8] ;  /* 0x0002b20000057ab9 */ /* 0x000fe40000000800 */
[----:B------:R-:W-:Y:S02]  /*e310*/  ISETP.GE.AND P5, PT, R22, UR5, PT ;  /* 0x0000000516007c0c */ /* 0x000fe4000bfa6270 */
[----:B------:R-:W-:Y:S02]  /*e320*/  ISETP.GE.AND P4, PT, R202, UR5, PT ;  /* 0x00000005ca007c0c */ /* 0x000fe4000bf86270 */
[----:B------:R-:W-:Y:S02]  /*e330*/  ISETP.GE.AND P3, PT, R201, UR5, PT ;  /* 0x00000005c9007c0c */ /* 0x000fe4000bf66270 */
[----:B------:R-:W-:-:S07]  /*e340*/  ISETP.GE.AND P2, PT, R203, UR5, PT ;  /* 0x00000005cb007c0c */ /* 0x000fce000bf46270 */
[----:B0-----:R-:W-:-:S04]  /*e350*/  @!P5 LEA R16, P6, R22, R62, 0x1 ;  /* 0x0000003e1610d211 */ /* 0x001fc800078c08ff */
        /* <DEDUP_REMOVED lines=11> */
.L_x_1074:
[----:B------:R-:W-:Y:S05]  /*e410*/  BSYNC B1 ;  /* 0x0000000000017941 */ /* 0x000fea0003800000 */
.L_x_1073:
[----:B--2---:R2:W4:Y:S01]  /*e420*/  SHFL.IDX PT, R0, R18, 0x1, 0x181f ;  /* 0x00381f0012007f89 */ /* 0x00452200000e0000 */
        /* <DEDUP_REMOVED lines=9> */
[----:B------:R-:W-:Y:S02]  /*e4c0*/  @!P3 LEA R20, P5, R202, R26, 0x1 ;  /* 0x0000001aca14b211 */ /* 0x000fe400078a08ff */
        /* <DEDUP_REMOVED lines=10> */
.L_x_1076:
[----:B------:R-:W-:Y:S05]  /*e570*/  BSYNC B1 ;  /* 0x0000000000017941 */ /* 0x000fea0003800000 */
.L_x_1075:
[----:B----4-:R4:W0:Y:S01]  /*e580*/  SHFL.IDX PT, R0, R18, 0x2, 0x181f ;  /* 0x00581f0012007f89 */ /* 0x01082200000e0000 */
        /* <DEDUP_REMOVED lines=20> */
.L_x_1078:
[----:B------:R-:W-:Y:S05]  /*e6d0*/  BSYNC B1 ;  /* 0x0000000000017941 */ /* 0x000fea0003800000 */
.L_x_1077:
[----:B0-----:R-:W-:Y:S01]  /*e6e0*/  VIADD R0, R64, 0x60 ;  /* 0x0000006040007836 */ /* 0x001fe20000000000 */
[----:B-12-4-:R-:W0:Y:S04]  /*e6f0*/  SHFL.IDX PT, R18, R18, 0x3, 0x181f ;  /* 0x00781f0012127f89 */ /* 0x016e2800000e0000 */
[----:B------:R-:W-:Y:S01]  /*e700*/  ISETP.GE.AND P0, PT, R0, R3, PT ;  /* 0x000000030000720c */ /* 0x000fe20003f06270 */
[----:B------:R1:W2:-:S12]  /*e710*/  SHFL.IDX PT, R12, R2, 0x3, 0x181f ;  /* 0x00781f00020c7f89 */ /* 0x00029800000e0000 */
[----:B-1----:R-:W-:Y:S05]  /*e720*/  @P0 BRA `(.L_x_1079) ;  /* 0x0000000c00380947 */ /* 0x002fea0003800000 */
        /* <DEDUP_REMOVED lines=15> */
[----:B-1----:R-:W-:-:S04]  /*e820*/  LEA R2, P0, R203, R12, 0x1 ;  /* 0x0000000ccb027211 */ /* 0x002fc800078008ff */
[----:B------:R-:W-:-:S05]  /*e830*/  LEA.HI.X R3, R203, R18, R214, 0x1, P0 ;  /* 0x00000012cb037211 */ /* 0x000fca00000f0cd6 */
[----:B------:R4:W-:Y:S01]  /*e840*/  ST.E.128 desc[UR36][R2.64], R28 ;  /* 0x0000001c02007985 */ /* 0x0009e2000c101d24 */
[----:B------:R-:W-:Y:S05]  /*e850*/  BRA `(.L_x_1079) ;  /* 0x0000000800ec7947 */ /* 0x000fea0003800000 */
.L_x_1072:
[----:B------:R-:W0:Y:S01]  /*e860*/  LDC R8, c[0x0][0xbe8] ;  /* 0x0002fa00ff087b82 */ /* 0x000e220000000800 */
[----:B------:R-:W-:Y:S01]  /*e870*/  R2UR UR6, R205 ;  /* 0x00000000cd0672ca */ /* 0x000fe200000e0000 */
[----:B------:R-:W-:Y:S01]  /*e880*/  BSSY B1, `(.L_x_1080) ;  /* 0x0000034000017945 */ /* 0x000fe20003800000 */
[----:B------:R-:W-:Y:S01]  /*e890*/  R2UR UR5, R206 ;  /* 0x00000000ce0572ca */ /* 0x000fe200000e0000 */
[----:B------:R-:W-:Y:S01]  /*e8a0*/  IMAD R6, R204, 0x20, R207 ;  /* 0x00000020cc067824 */ /* 0x000fe200078e02cf */
[----:B------:R-:W-:-:S09]  /*e8b0*/  ISETP.GE.AND P0, PT, R218, 0x80, PT ;  /* 0x00000080da00780c */ /* 0x000fd20003f06270 */
[----:B------:R-:W-:Y:S02]  /*e8c0*/  USHF.R.S32.HI UR8, URZ, 0x1f, UR6 ;  /* 0x0000001f3f087899 */ /* 0x000fe40008011406 */
[----:B------:R-:W-:Y:S01]  /*e8d0*/  USHF.R.S32.HI UR9, URZ, 0x1f, UR5 ;  /* 0x0000001f3f097899 */ /* 0x000fe20008011405 */
[----:B0-----:R-:W-:-:S13]  /*e8e0*/  ISETP.NE.AND P1, PT, R8, 0x1, PT ;  /* 0x000000010800780c */ /* 0x001fda0003f25270 */
[----:B------:R-:W0:Y:S08]  /*e8f0*/  @P1 LDC R9, c[0x0][0xbec] ;  /* 0x0002fb00ff091b82 */ /* 0x000e300000000800 */
[----:B------:R-:W1:Y:S01]  /*e900*/  @P1 LDC R11, c[0x0][0xbf0] ;  /* 0x0002fc00ff0b1b82 */ /* 0x000e620000000800 */
[----:B------:R-:W-:Y:S05]  /*e910*/  @P0 BRA `(.L_x_1081) ;  /* 0x0000000000a80947 */ /* 0x000fea0003800000 */
[----:B------:R-:W2:Y:S01]  /*e920*/  S2R R4, SR_TID.X ;  /* 0x0000000000047919 */ /* 0x000ea20000002100 */
[----:B------:R-:W3:Y:S01]  /*e930*/  LDC R3, c[0x0][0xbe8] ;  /* 0x0002fa00ff037b82 */ /* 0x000ee20000000800 */
[----:B------:R-:W-:Y:S01]  /*e940*/  IMAD.U32 R7, RZ, RZ, UR43 ;  /* 0x0000002bff077e24 */ /* 0x000fe2000f8e00ff */
[----:B------:R-:W-:Y:S02]  /*e950*/  ULDC UR5, c[0x0][0xa88] ;  /* 0x0002a20000057ab9 */ /* 0x000fe40000000800 */
[----:B---3--:R-:W-:Y:S02]  /*e960*/  IMAD R5, R3, UR5, RZ ;  /* 0x0000000503057c24 */ /* 0x008fe4000f8e02ff */
[----:B--2---:R-:W-:-:S04]  /*e970*/  IADD3 R4, R7, -0x80, R4 ;  /* 0xffffff8007047810 */ /* 0x004fc80007ffe004 */
[----:B------:R-:W-:-:S13]  /*e980*/  ISETP.GE.AND P0, PT, R4, R5, PT ;  /* 0x000000050400720c */ /* 0x000fda0003f06270 */
[----:B------:R-:W-:Y:S05]  /*e990*/  @P0 BRA `(.L_x_1081) ;  /* 0x0000000000880947 */ /* 0x000fea0003800000 */
[----:B------:R-:W-:Y:S01]  /*e9a0*/  ISETP.NE.AND P0, PT, R3, 0x1, PT ;  /* 0x000000010300780c */ /* 0x000fe20003f05270 */
[----:B------:R-:W-:Y:S01]  /*e9b0*/  ULDC.64 UR10, c[0x0][0xb90] ;  /* 0x0002e400000a7ab9 */ /* 0x000fe20000000a00 */
[----:B------:R-:W-:Y:S01]  /*e9c0*/  R2UR UR13, R205 ;  /* 0x00000000cd0d72ca */ /* 0x000fe200000e0000 */
[----:B------:R-:W-:Y:S01]  /*e9d0*/  UIMAD UR5, UR8, UR10, URZ ;  /* 0x0000000a080572a4 */ /* 0x000fe2000f8e023f */
[----:B------:R-:W-:Y:S01]  /*e9e0*/  R2UR UR12, R206 ;  /* 0x00000000ce0c72ca */ /* 0x000fe200000e0000 */
[----:B------:R-:W-:-:S08]  /*e9f0*/  IMAD.MOV.U32 R2, RZ, RZ, R4 ;  /* 0x000000ffff027224 */ /* 0x000fd000078e0004 */
[----:B------:R-:W2:Y:S02]  /*ea00*/  @P0 LDC R5, c[0x0][0xbec] ;  /* 0x0002fb00ff050b82 */ /* 0x000ea40000000800 */
[----:B------:R-:W-:Y:S02]  /*ea10*/  UIMAD.WIDE.U32 UR6, UR13, UR10, URZ ;  /* 0x0000000a0d0672a5 */ /* 0x000fe4000f8e003f */
[----:B------:R-:W-:-:S03]  /*ea20*/  UIMAD UR5, UR13, UR11, UR5 ;  /* 0x0000000b0d0572a4 */ /* 0x000fc6000f8e0205 */
[----:B------:R-:W-:Y:S01]  /*ea30*/  ULDC.64 UR10, c[0x0][0xb98] ;  /* 0x0002e600000a7ab9 */ /* 0x000fe20000000a00 */
[----:B------:R-:W3:Y:S01]  /*ea40*/  @P0 LDC R7, c[0x0][0xbf0] ;  /* 0x0002fc00ff070b82 */ /* 0x000ee20000000800 */
[----:B------:R-:W-:Y:S02]  /*ea50*/  UIADD3 UR7, UR7, UR5, URZ ;  /* 0x0000000507077290 */ /* 0x000fe4000fffe03f */
[----:B------:R-:W-:Y:S02]  /*ea60*/  UIMAD UR5, UR9, UR10, URZ ;  /* 0x0000000a090572a4 */ /* 0x000fe4000f8e023f */
[----:B------:R-:W-:Y:S02]  /*ea70*/  UIMAD.WIDE.U32 UR6, UR12, UR10, UR6 ;  /* 0x0000000a0c0672a5 */ /* 0x000fe4000f8e0006 */
[----:B------:R-:W-:-:S03]  /*ea80*/  UIMAD UR5, UR12, UR11, UR5 ;  /* 0x0000000b0c0572a4 */ /* 0x000fc6000f8e0205 */
[----:B------:R-:W-:Y:S01]  /*ea90*/  ULDC.64 UR10, c[0x0][0xb88] ;  /* 0x0002e200000a7ab9 */ /* 0x000fe20000000a00 */
[----:B--2---:R-:W-:-:S05]  /*eaa0*/  @P0 IMAD.HI.U32 R0, R4, R5, RZ ;  /* 0x0000000504000227 */ /* 0x004fca00078e00ff */
[----:B---3--:R-:W-:-:S05]  /*eab0*/  @P0 SHF.R.U32.HI R2, RZ, R7, R0 ;  /* 0x00000007ff020219 */ /* 0x008fca0000011600 */
[----:B------:R-:W-:-:S04]  /*eac0*/  IMAD.MOV R5, RZ, RZ, -R2 ;  /* 0x000000ffff057224 */ /* 0x000fc800078e0a02 */
[----:B------:R-:W-:Y:S01]  /*ead0*/  IMAD R5, R3, R5, R4 ;  /* 0x0000000503057224 */ /* 0x000fe200078e0204 */
[----:B------:R-:W-:Y:S01]  /*eae0*/  SHF.R.S32.HI R3, RZ, 0x1f, R2 ;  /* 0x0000001fff037819 */ /* 0x000fe20000011402 */
[----:B------:R-:W-:Y:S01]  /*eaf0*/  IMAD.U32 R4, RZ, RZ, UR5 ;  /* 0x00000005ff047e24 */ /* 0x000fe2000f8e00ff */
[----:B------:R-:W-:Y:S02]  /*eb00*/  IADD3 R2, P0, R2, UR6, RZ ;  /* 0x0000000602027c10 */ /* 0x000fe4000ff1e0ff */
[----:B------:R-:W-:Y:S02]  /*eb10*/  SHF.R.S32.HI R0, RZ, 0x1f, R5 ;  /* 0x0000001fff007819 */ /* 0x000fe40000011405 */
[----:B------:R-:W-:Y:S01]  /*eb20*/  IADD3.X R3, R3, UR7, R4, P0, !PT ;  /* 0x0000000703037c10 */ /* 0x000fe200087fe404 */
[----:B------:R-:W-:Y:S02]  /*eb30*/  ULDC.64 UR6, c[0x0][0xb50] ;  /* 0x0002d40000067ab9 */ /* 0x000fe40000000a00 */
[----:B------:R-:W-:-:S02]  /*eb40*/  IMAD R0, R0, UR10, RZ ;  /* 0x0000000a00007c24 */ /* 0x000fc4000f8e02ff */
[----:B------:R-:W-:-:S04]  /*eb50*/  IMAD.WIDE.U32 R2, R5, UR10, R2 ;  /* 0x0000000a05027c25 */ /* 0x000fc8000f8e0002 */
[----:B------:R-:W-:Y:S01]  /*eb60*/  IMAD R7, R5, UR11, R0 ;  /* 0x0000000b05077c24 */ /* 0x000fe2000f8e0200 */
[----:B------:R-:W-:-:S03]  /*eb70*/  LEA R4, P0, R2, UR6, 0x2 ;  /* 0x0000000602047c11 */ /* 0x000fc6000f8010ff */
[----:B------:R-:W-:-:S05]  /*eb80*/  IMAD.IADD R3, R3, 0x1, R7 ;  /* 0x0000000103037824 */ /* 0x000fca00078e0207 */
[----:B------:R-:W-:Y:S01]  /*eb90*/  LEA.HI.X R5, R2, UR7, R3, 0x2, P0 ;  /* 0x0000000702057c11 */ /* 0x000fe200080f1403 */
[----:B------:R-:W-:-:S05]  /*eba0*/  IMAD.MOV.U32 R3, RZ, RZ, -0x800000 ;  /* 0xff800000ff037424 */ /* 0x000fca00078e00ff */
[----:B------:R2:W-:Y:S02]  /*ebb0*/  STG.E desc[UR36][R4.64], R3 ;  /* 0x0000000304007986 */ /* 0x0005e4000c101924 */
.L_x_1081:
[----:B------:R-:W-:Y:S05]  /*ebc0*/  BSYNC B1 ;  /* 0x0000000000017941 */ /* 0x000fea0003800000 */
.L_x_1080:
[----:B------:R-:W-:Y:S01]  /*ebd0*/  R2UR UR13, R205 ;  /* 0x00000000cd0d72ca */ /* 0x000fe200000e0000 */
[----:B------:R-:W-:Y:S01]  /*ebe0*/  ULDC.64 UR10, c[0x0][0xae8] ;  /* 0x0002ba00000a7ab9 */ /* 0x000fe20000000a00 */
[----:B------:R-:W-:Y:S01]  /*ebf0*/  R2UR UR12, R206 ;  /* 0x00000000ce0c72ca */ /* 0x000fe200000e0000 */
[----:B------:R-:W-:Y:S01]  /*ec00*/  UIMAD UR5, UR8, UR10, URZ ;  /* 0x0000000a080572a4 */ /* 0x000fe2000f8e023f */
[----:B------:R-:W-:Y:S01]  /*ec10*/  VIADD R6, R6, UR43 ;  /* 0x0000002b06067c36 */ /* 0x000fe20008000000 */
[----:B------:R-:W-:Y:S03]  /*ec20*/  BSSY B1, `(.L_x_1082) ;  /* 0x000003c000017945 */ /* 0x000fe60003800000 */
[----:B0-----:R-:W-:-:S04]  /*ec30*/  @P1 IMAD.HI.U32 R0, R6, R9, RZ ;  /* 0x0000000906001227 */ /* 0x001fc800078e00ff */
[----:B--2---:R-:W-:Y:S01]  /*ec40*/  IMAD.MOV.U32 R5, RZ, RZ, R6 ;  /* 0x000000ffff057224 */ /* 0x004fe200078e0006 */
[----:B------:R-:W-:Y:S01]  /*ec50*/  UIMAD.WIDE.U32 UR6, UR13, UR10, URZ ;  /* 0x0000000a0d0672a5 */ /* 0x000fe2000f8e003f */
[----:B-1----:R-:W-:Y:S01]  /*ec60*/  @P1 SHF.R.U32.HI R5, RZ, R11, R0 ;  /* 0x0000000bff051219 */ /* 0x002fe20000011600 */
[----:B------:R-:W-:-:S03]  /*ec70*/  UIMAD UR5, UR13, UR11, UR5 ;  /* 0x0000000b0d0572a4 */ /* 0x000fc6000f8e0205 */
[----:B------:R-:W-:Y:S01]  /*ec80*/  ULDC.64 UR10, c[0x0][0xaf0] ;  /* 0x0002bc00000a7ab9 */ /* 0x000fe20000000a00 */
[----:B------:R-:W-:Y:S01]  /*ec90*/  UIADD3 UR7, UR7, UR5, URZ ;  /* 0x0000000507077290 */ /* 0x000fe2000fffe03f */
[--C-:B------:R-:W-:Y:S01]  /*eca0*/  SHF.R.S32.HI R0, RZ, 0x1f, R5.reuse ;  /* 0x0000001fff007819 */ /* 0x100fe20000011405 */
[----:B------:R-:W-:Y:S01]  /*ecb0*/  UIMAD UR5, UR9, UR10, URZ ;  /* 0x0000000a090572a4 */ /* 0x000fe2000f8e023f */
[----:B------:R-:W-:Y:S01]  /*ecc0*/  IMAD.MOV R7, RZ, RZ, -R5 ;  /* 0x000000ffff077224 */ /* 0x000fe200078e0a05 */
[----:B------:R-:W-:Y:S02]  /*ecd0*/  UIMAD.WIDE.U32 UR6, UR12, UR10, UR6 ;  /* 0x0000000a0c0672a5 */ /* 0x000fe4000f8e0006 */
[----:B------:R-:W-:Y:S01]  /*ece0*/  UIMAD UR5, UR12, UR11, UR5 ;  /* 0x0000000b0c0572a4 */ /* 0x000fe2000f8e0205 */
[----:B------:R-:W-:Y:S01]  /*ecf0*/  IMAD R7, R8, R7, R6 ;  /* 0x0000000708077224 */ /* 0x000fe200078e0206 */
[----:B------:R-:W-:Y:S01]  /*ed00*/  ULDC.64 UR8, c[0x0][0xae0] ;  /* 0x0002b80000087ab9 */ /* 0x000fe20000000a00 */
[----:B------:R-:W-:Y:S01]  /*ed10*/  VIADD R6, R207, UR43 ;  /* 0x0000002bcf067c36 */ /* 0x000fe20008000000 */
[----:B------:R-:W-:Y:S01]  /*ed20*/  UIADD3 UR5, UR7, UR5, URZ ;  /* 0x0000000507057290 */ /* 0x000fe2000fffe03f */
[----:B------:R-:W-:-:S02]  /*ed30*/  IMAD R0, R0, UR8, RZ ;  /* 0x0000000800007c24 */ /* 0x000fc4000f8e02ff */
[----:B------:R-:W-:Y:S02]  /*ed40*/  IMAD.U32 R3, RZ, RZ, UR7 ;  /* 0x00000007ff037e24 */ /* 0x000fe4000f8e00ff */
[----:B------:R-:W-:Y:S01]  /*ed50*/  IMAD.U32 R2, RZ, RZ, UR6 ;  /* 0x00000006ff027e24 */ /* 0x000fe2000f8e00ff */
[----:B------:R-:W-:Y:S01]  /*ed60*/  ULDC.64 UR6, c[0x0][0xad8] ;  /* 0x0002b60000067ab9 */ /* 0x000fe20000000a00 */
[----:B------:R-:W-:Y:S01]  /*ed70*/  IMAD.U32 R3, RZ, RZ, UR5 ;  /* 0x00000005ff037e24 */ /* 0x000fe2000f8e00ff */
[----:B------:R-:W-:Y:S01]  /*ed80*/  ULDC UR5, c[0x0][0xa88] ;  /* 0x0002a20000057ab9 */ /* 0x000fe20000000800 */
[C---:B------:R-:W-:Y:S01]  /*ed90*/  IMAD R9, R5.reuse, UR9, R0 ;  /* 0x0000000905097c24 */ /* 0x040fe2000f8e0200 */
[----:B------:R-:W-:Y:S01]  /*eda0*/  SHF.R.S32.HI R0, RZ, 0x1f, R7 ;  /* 0x0000001fff007819 */ /* 0x000fe20000011407 */
[----:B------:R-:W-:-:S04]  /*edb0*/  IMAD.WIDE.U32 R2, R5, UR8, R2 ;  /* 0x0000000805027c25 */ /* 0x000fc8000f8e0002 */
[----:B------:R-:W-:Y:S02]  /*edc0*/  IMAD.IADD R3, R3, 0x1, R9 ;  /* 0x0000000103037824 */ /* 0x000fe400078e0209 */
[----:B------:R-:W-:Y:S02]  /*edd0*/  IMAD R4, R0, UR6, RZ ;  /* 0x0000000600047c24 */ /* 0x000fe4000f8e02ff */
[----:B------:R-:W-:Y:S02]  /*ede0*/  IMAD R9, R8, UR5, RZ ;  /* 0x0000000508097c24 */ /* 0x000fe4000f8e02ff */
[C---:B------:R-:W-:Y:S02]  /*edf0*/  IMAD R5, R7.reuse, UR7, R4 ;  /* 0x0000000707057c24 */ /* 0x040fe4000f8e0204 */
[----:B------:R-:W-:Y:S01]  /*ee00*/  IMAD.WIDE.U32 R2, R7, UR6, R2 ;  /* 0x0000000607027c25 */ /* 0x000fe2000f8e0002 */
[----:B------:R-:W-:Y:S01]  /*ee10*/  ISETP.GE.AND P2, PT, R6, R9, PT ;  /* 0x000000090600720c */ /* 0x000fe20003f46270 */
[----:B------:R-:W-:-:S02]  /*ee20*/  ULDC.64 UR6, c[0x0][0xa80] ;  /* 0x0002a00000067ab9 */ /* 0x000fc40000000a00 */
[----:B------:R-:W-:Y:S01]  /*ee30*/  VIADD R0, R6, 0x20 ;  /* 0x0000002006007836 */ /* 0x000fe20000000000 */
[----:B------:R-:W-:Y:S02]  /*ee40*/  IADD3 R3, R3, R5, RZ ;  /* 0x0000000503037210 */ /* 0x000fe40007ffe0ff */
[----:B------:R-:W-:Y:S02]  /*ee50*/  LEA R4, P3, R2, UR6, 0x1 ;  /* 0x0000000602047c11 */ /* 0x000fe4000f8608ff */
[-C--:B------:R-:W-:Y:S01]  /*ee60*/  ISETP.GE.AND P1, PT, R0, R9.reuse, PT ;  /* 0x000000090000720c */ /* 0x080fe20003f26270 */
[----:B------:R-:W-:Y:S01]  /*ee70*/  VIADD R0, R6, 0x40 ;  /* 0x0000004006007836 */ /* 0x000fe20000000000 */
[----:B------:R-:W-:Y:S02]  /*ee80*/  LEA.HI.X R5, R2, UR7, R3, 0x1, P3 ;  /* 0x0000000702057c11 */ /* 0x000fe400098f0c03 */
[----:B------:R0:W1:Y:S02]  /*ee90*/  SHFL.IDX PT, R2, R4, RZ, 0x181f ;  /* 0x00181fff04027589 */ /* 0x00006400000e0000 */
[----:B------:R-:W-:-:S02]  /*eea0*/  ISETP.GE.AND P0, PT, R0, R9, PT ;  /* 0x000000090000720c */ /* 0x000fc40003f06270 */
        /* <DEDUP_REMOVED lines=19> */
.L_x_1083:
[----:B------:R-:W-:Y:S05]  /*efe0*/  BSYNC B1 ;  /* 0x0000000000017941 */ /* 0x000fea0003800000 */
.L_x_1082:
        /* <DEDUP_REMOVED lines=21> */
.L_x_1085:
[----:B------:R-:W-:Y:S05]  /*f140*/  BSYNC B1 ;  /* 0x0000000000017941 */ /* 0x000fea0003800000 */
.L_x_1084:
        /* <DEDUP_REMOVED lines=21> */
.L_x_1087:
[----:B------:R-:W-:Y:S05]  /*f2a0*/  BSYNC B1 ;  /* 0x0000000000017941 */ /* 0x000fea0003800000 */
.L_x_1086:
[----:B0-----:R-:W-:Y:S01]  /*f2b0*/  VIADD R0, R6, 0x60 ;  /* 0x0000006006007836 */ /* 0x001fe20000000000 */
[----:B--2-4-:R-:W0:Y:S04]  /*f2c0*/  SHFL.IDX PT, R5, R5, 0x3, 0x181f ;  /* 0x00781f0005057f89 */ /* 0x014e2800000e0000 */
[----:B------:R-:W-:Y:S01]  /*f2d0*/  ISETP.GE.AND P0, PT, R0, R9, PT ;  /* 0x000000090000720c */ /* 0x000fe20003f06270 */
[----:B-1-3--:R1:W2:-:S12]  /*f2e0*/  SHFL.IDX PT, R2, R4, 0x3, 0x181f ;  /* 0x00781f0004027f89 */ /* 0x00a29800000e0000 */
[----:B-1----:R-:W-:Y:S05]  /*f2f0*/  @P0 BRA `(.L_x_1079) ;  /* 0x0000000000440947 */ /* 0x002fea0003800000 */
[----:B------:R-:W-:Y:S02]  /*f300*/  ULDC UR5, c[0x0][0xac8] ;  /* 0x0002b20000057ab9 */ /* 0x000fe40000000800 */
[----:B------:R-:W-:Y:S02]  /*f310*/  ISETP.GE.AND P3, PT, R22, UR5, PT ;  /* 0x0000000516007c0c */ /* 0x000fe4000bf66270 */
[----:B------:R-:W-:Y:S02]  /*f320*/  ISETP.GE.AND P2, PT, R202, UR5, PT ;  /* 0x00000005ca007c0c */ /* 0x000fe4000bf46270 */
[----:B------:R-:W-:Y:S02]  /*f330*/  ISETP.GE.AND P1, PT, R201, UR5, PT ;  /* 0x00000005c9007c0c */ /* 0x000fe4000bf26270 */
[----:B------:R-:W-:-:S07]  /*f340*/  ISETP.GE.AND P0, PT, R203, UR5, PT ;  /* 0x00000005cb007c0c */ /* 0x000fce000bf06270 */
[-C--:B--2---:R-:W-:Y:S02]  /*f350*/  @!P3 LEA R6, P6, R22, R2.reuse, 0x1 ;  /* 0x000000021606b211 */ /* 0x084fe400078c08ff */
[-C--:B------:R-:W-:Y:S02]  /*f360*/  @!P2 LEA R8, P5, R202, R2.reuse, 0x1 ;  /* 0x00000002ca08a211 */ /* 0x080fe400078a08ff */
[-C--:B------:R-:W-:Y:S02]  /*f370*/  @!P1 LEA R10, P4, R201, R2.reuse, 0x1 ;  /* 0x00000002c90a9211 */ /* 0x080fe400078808ff */
[-C--:B0-----:R-:W-:Y:S02]  /*f380*/  @!P3 LEA.HI.X R7, R22, R5.reuse, R217, 0x1, P6 ;  /* 0x000000051607b211 */ /* 0x081fe400030f0cd9 */
        /* <DEDUP_REMOVED lines=8> */
.L_x_1079:
[----:B------:R-:W-:Y:S05]  /*f410*/  BSYNC B0 ;  /* 0x0000000000007941 */ /* 0x000fea0003800000 */
.L_x_1071:
[----:B------:R-:W-:Y:S02]  /*f420*/  ULDC UR5, c[0x0][0xc38] ;  /* 0x00030e0000057ab9 */ /* 0x000fe40000000800 */
[----:B------:R-:W-:-:S06]  /*f430*/  UISETP.GE.AND UP0, UPT, UR4, UR5, UPT ;  /* 0x000000050400728c */ /* 0x000fcc000bf06270 */
[----:B------:R-:W-:-:S13]  /*f440*/  PLOP3.LUT P0, PT, PT, PT, UP0, 0x80, 0x0 ;  /* 0x000000000000781c */ /* 0x000fda0003f0f008 */
[----:B------:R-:W-:Y:S05]  /*f450*/  @!P0 BRA `(.L_x_1088) ;  /* 0xffffff1800348947 */ /* 0x000fea000383ffff */
[----:B------:R-:W-:Y:S05]  /*f460*/  EXIT ;  /* 0x000000000000794d */ /* 0x000fea0003800000 */
.L_x_982:
[----:B------:R-:W-:-:S08]  /*f470*/  NOP ;  /* 0x0000000000007918 */ /* 0x000fd00000000000 */
[----:B0-----:R-:W0:-:S00]  /*f480*/  USETMAXREG.DEALLOC.CTAPOOL 0x28 ;  /* 0x00000028000079c8 */ /* 0x001e0000080e0500 */
[----:B0-----:R-:W-:-:S06]  /*f490*/  LOP3.LUT R0, R0, 0x3, RZ, 0xc0, !PT ;  /* 0x0000000300007812 */ /* 0x001fcc00078ec0ff */
[----:B------:R-:W0:Y:S01]  /*f4a0*/  S2UR UR10, SR_CTAID.X ;  /* 0x00000000000a79c3 */ /* 0x000e220000002500 */
[----:B------:R-:W-:Y:S01]  /*f4b0*/  LOP3.LUT R16, R16, 0xffff7fff, RZ, 0xc0, !PT ;  /* 0xffff7fff10107812 */ /* 0x000fe200078ec0ff */
[----:B------:R-:W-:Y:S01]  /*f4c0*/  STL [R1], RZ ;  /* 0x000000ff01007387 */ /* 0x000fe20000100800 */
[----:B------:R-:W-:Y:S02]  /*f4d0*/  IMAD.MOV.U32 R23, RZ, RZ, RZ ;  /* 0x000000ffff177224 */ /* 0x000fe400078e00ff */
[----:B------:R-:W-:Y:S01]  /*f4e0*/  IMAD.MOV.U32 R25, RZ, RZ, 0x1 ;  /* 0x00000001ff197424 */ /* 0x000fe200078e00ff */
[----:B------:R1:W2:Y:S02]  /*f4f0*/  SHFL.IDX PT, R2, R0, RZ, 0x1f ;  /* 0x00001fff00027589 */ /* 0x0002a400000e0000 */
[----:B-1----:R-:W0:Y:S01]  /*f500*/  LDC R0, c[0x0][0xc38] ;  /* 0x00030e00ff007b82 */ /* 0x002e220000000800 */
[----:B--2---:R-:W-:-:S13]  /*f510*/  ISETP.NE.AND P0, PT, R2, RZ, PT ;  /* 0x000000ff0200720c */ /* 0x004fda0003f05270 */
[----:B------:R-:W-:Y:S01]  /*f520*/  @P0 LOP3.LUT R16, R16, 0x8000, RZ, 0xfc, !PT ;  /* 0x0000800010100812 */ /* 0x000fe200078efcff */
[----:B------:R-:W-:Y:S06]  /*f530*/  @P0 BAR.ARV 0x4, 0x180 ;  /* 0x0106000000000b1d */ /* 0x000fec0000002000 */
[----:B0-----:R-:W-:-:S13]  /*f540*/  ISETP.LE.AND P0, PT, R0, UR10, PT ;  /* 0x0000000a00007c0c */ /* 0x001fda000bf03270 */
[----:B------:R-:W-:Y:S05]  /*f550*/  @P0 BRA `(.L_x_1089) ;  /* 0x0000003c00e40947 */ /* 0x000fea0003800000 */
[----:B------:R-:W2:Y:S01]  /*f560*/  LDL R3, [R1+0x4] ;  /* 0x0000040001037983 */ /* 0x000ea20000100800 */
[C---:B------:R-:W-:Y:S01]  /*f570*/  IMAD.SHL.U32 R30, R5.reuse, 0x8, RZ ;  /* 0x00000008051e7824 */ /* 0x040fe200078e00ff */
[----:B------:R-:W-:Y:S01]  /*f580*/  ULDC.64 UR6, c[0x0][0x2f0] ;  /* 0x0000bc0000067ab9 */ /* 0x000fe20000000a00 */
[----:B------:R-:W-:Y:S01]  /*f590*/  ULDC UR9, c[0x0][0x2b8] ;  /* 0x0000ae0000097ab9 */ /* 0x000fe20000000800 */
[----:B------:R-:W-:Y:S01]  /*f5a0*/  LOP3.LUT R16, R16, 0xfffffff7, RZ, 0xc0, !PT ;  /* 0xfffffff710107812 */ /* 0x000fe200078ec0ff */
[----:B------:R-:W0:Y:S01]  /*f5b0*/  S2UR UR8, SR_CgaCtaId ;  /* 0x00000000000879c3 */ /* 0x000e220000008800 */
[C---:B------:R-:W-:Y:S01]  /*f5c0*/  LOP3.LUT R0, R30.reuse, 0x1f8, RZ, 0xc0, !PT ;  /* 0x000001f81e007812 */ /* 0x040fe200078ec0ff */
[----:B------:R-:W-:Y:S01]  /*f5d0*/  ULDC.64 UR4, c[0x0][0x418] ;  /* 0x0001060000047ab9 */ /* 0x000fe20000000a00 */
[----:B------:R-:W-:Y:S01]  /*f5e0*/  LOP3.LUT R37, R30, 0x38, RZ, 0xc0, !PT ;  /* 0x000000381e257812 */ /* 0x000fe200078ec0ff */
[----:B------:R-:W-:Y:S01]  /*f5f0*/  UISETP.NE.U32.AND UP0, UPT, UR4, URZ, UPT ;  /* 0x0000003f0400728c */ /* 0x000fe2000bf05070 */
[----:B------:R-:W-:Y:S01]  /*f600*/  LOP3.LUT R2, R5, 0x7f, RZ, 0xc0, !PT ;  /* 0x0000007f05027812 */ /* 0x000fe200078ec0ff */
[----:B------:R1:W-:Y:S01]  /*f610*/  STL [R1], RZ ;  /* 0x000000ff01007387 */ /* 0x0003e20000100800 */
[----:B------:R-:W-:Y:S01]  /*f620*/  ULDC UR4, c[0x0][0x424] ;  /* 0x0001090000047ab9 */ /* 0x000fe20000000800 */
[----:B------:R-:W-:Y:S01]  /*f630*/  UISETP.NE.AND.EX UP0, UPT, UR5, URZ, UPT, UP0 ;  /* 0x0000003f0500728c */ /* 0x000fe2000bf05300 */
[----:B------:R-:W-:Y:S01]  /*f640*/  SHF.R.U32.HI R36, RZ, 0x3, R2 ;  /* 0x00000003ff247819 */ /* 0x000fe20000011602 */
[----:B------:R-:W-:Y:S01]  /*f650*/  ULDC UR40, c[0x0][0x288] ;  /* 0x0000a20000287ab9 */ /* 0x000fe20000000800 */
[----:B------:R-:W-:Y:S01]  /*f660*/  UMOV UR5, 0x400 ;  /* 0x0000040000057882 */ /* 0x000fe20000000000 */
[----:B------:R-:W-:Y:S01]  /*f670*/  USEL UR4, UR4, 0x1, UP0 ;  /* 0x0000000104047887 */ /* 0x000fe20008000000 */
[----:B------:R-:W-:Y:S01]  /*f680*/  IMAD.U32 R34, RZ, RZ, UR10 ;  /* 0x0000000aff227e24 */ /* 0x000fe2000f8e00ff */
[----:B------:R-:W-:Y:S01]  /*f690*/  ULDC UR39, c[0x0][0x448] ;  /* 0x0001120000277ab9 */ /* 0x000fe20000000800 */
[----:B------:R-:W-:Y:S01]  /*f6a0*/  IMAD.MOV.U32 R25, RZ, RZ, 0x1 ;  /* 0x00000001ff197424 */ /* 0x000fe200078e00ff */
[----:B------:R-:W-:Y:S01]  /*f6b0*/  UIMAD UR38, UR4, UR6, URZ ;  /* 0x00000006042672a4 */ /* 0x000fe2000f8e023f */
[----:B------:R-:W-:Y:S01]  /*f6c0*/  IMAD.MOV.U32 R23, RZ, RZ, RZ ;  /* 0x000000ffff177224 */ /* 0x000fe200078e00ff */
[----:B------:R-:W-:-:S02]  /*f6d0*/  UIMAD UR39, UR39, UR40, URZ ;  /* 0x00000028272772a4 */ /* 0x000fc4000f8e023f */
[----:B------:R-:W-:Y:S02]  /*f6e0*/  UIADD3 UR4, UR38, 0x3f, URZ ;  /* 0x0000003f26047890 */ /* 0x000fe4000fffe03f */
[----:B------:R-:W-:Y:S02]  /*f6f0*/  UIADD3 UR49, UR38, 0x1, -UR40 ;  /* 0x0000000126317890 */ /* 0x000fe4000fffe828 */
[----:B0-----:R-:W-:Y:S02]  /*f700*/  ULEA UR8, UR8, UR5, 0x18 ;  /* 0x0000000508087291 */ /* 0x001fe4000f8ec03f */
[----:B------:R-:W-:Y:S01]  /*f710*/  USHF.R.S32.HI UR5, URZ, 0x1f, UR4 ;  /* 0x0000001f3f057899 */ /* 0x000fe20008011404 */
[----:B------:R-:W-:Y:S01]  /*f720*/  ULDC UR47, c[0x0][0xc] ;  /* 0x00000300002f7ab9 */ /* 0x000fe20000000800 */
[----:B------:R-:W-:Y:S02]  /*f730*/  UIADD3 UR40, UR38, -UR40, URZ ;  /* 0x8000002826287290 */ /* 0x000fe4000fffe03f */
[----:B------:R-:W-:Y:S01]  /*f740*/  IMAD.U32 R17, RZ, RZ, UR8 ;  /* 0x00000008ff117e24 */ /* 0x000fe2000f8e00ff */
[----:B------:R-:W-:-:S04]  /*f750*/  ULEA.HI UR5, UR5, UR4, URZ, 0x6 ;  /* 0x0000000405057291 */ /* 0x000fc8000f8f303f */
[----:B------:R-:W-:Y:S01]  /*f760*/  USHF.R.S32.HI UR41, URZ, 0x6, UR5 ;  /* 0x000000063f297899 */ /* 0x000fe20008011405 */
[----:B--2---:R-:W-:Y:S02]  /*f770*/  R2UR UR11, R3 ;  /* 0x00000000030b72ca */ /* 0x004fe400000e0000 */
[----:B------:R-:W-:Y:S02]  /*f780*/  LOP3.LUT R3, R0, 0x38, R5, 0x78, !PT ;  /* 0x0000003800037812 */ /* 0x000fe400078e7805 */
[----:B------:R-:W-:Y:S02]  /*f790*/  LOP3.LUT R0, R37, 0x40, RZ, 0xfc, !PT ;  /* 0x0000004025007812 */ /* 0x000fe400078efcff */
[----:B------:R-:W-:Y:S01]  /*f7a0*/  LOP3.LUT R30, R3, 0x200, R30, 0xf8, !PT ;  /* 0x00000200031e7812 */ /* 0x000fe200078ef81e */
[----:B------:R-:W-:Y:S01]  /*f7b0*/  IMAD.SHL.U32 R3, R5, 0x10, RZ ;  /* 0x0000001005037824 */ /* 0x000fe200078e00ff */
[C---:B------:R-:W-:Y:S02]  /*f7c0*/  ISETP.GE.AND P2, PT, R0.reuse, UR7, PT ;  /* 0x0000000700007c0c */ /* 0x040fe4000bf46270 */
[----:B------:R-:W-:Y:S01]  /*f7d0*/  ISETP.GE.AND P1, PT, R0, UR9, PT ;  /* 0x0000000900007c0c */ /* 0x000fe2000bf26270 */
[----:B------:R-:W-:Y:S01]  /*f7e0*/  IMAD R31, R30, 0x2, R17 ;  /* 0x000000021e1f7824 */ /* 0x000fe200078e0211 */
[----:B------:R-:W-:Y:S01]  /*f7f0*/  ISETP.GE.AND P0, PT, R0, UR7, PT ;  /* 0x0000000700007c0c */ /* 0x000fe2000bf06270 */
[----:B------:R-:W-:Y:S01]  /*f800*/  ULOP3.LUT UR48, UR11, 0x2, URZ, 0xfc, !UPT ;  /* 0x000000020b307892 */ /* 0x000fe2000f8efc3f */
[----:B------:R-:W-:-:S07]  /*f810*/  LOP3.LUT R0, R37, 0x80, RZ, 0xfc, !PT ;  /* 0x0000008025007812 */ /* 0x000fce00078efcff */
[----:B------:R-:W-:Y:S02]  /*f820*/  @P2 LOP3.LUT R16, R16, 0x8, RZ, 0xfc, !PT ;  /* 0x0000000810102812 */ /* 0x000fe400078efcff */
[----:B------:R-:W-:Y:S02]  /*f830*/  ISETP.GE.AND P2, PT, R0, UR7, PT ;  /* 0x0000000700007c0c */ /* 0x000fe4000bf46270 */
[----:B------:R-:W-:-:S04]  /*f840*/  LOP3.LUT R16, R16, 0xffffdfff, RZ, 0xc0, !PT ;  /* 0xffffdfff10107812 */ /* 0x000fc800078ec0ff */
[----:B------:R-:W-:Y:S02]  /*f850*/  @P1 LOP3.LUT R16, R16, 0x2000, RZ, 0xfc, !PT ;  /* 0x0000200010101812 */ /* 0x000fe400078efcff */
[----:B------:R-:W-:Y:S02]  /*f860*/  ISETP.GE.AND P1, PT, R0, UR9, PT ;  /* 0x0000000900007c0c */ /* 0x000fe4000bf26270 */
[----:B------:R-:W-:-:S04]  /*f870*/  LOP3.LUT R16, R16, 0xffffff7f, RZ, 0xc0, !PT ;  /* 0xffffff7f10107812 */ /* 0x000fc800078ec0ff */
[----:B------:R-:W-:Y:S02]  /*f880*/  @P0 LOP3.LUT R16, R16, 0x80, RZ, 0xfc, !PT ;  /* 0x0000008010100812 */ /* 0x000fe400078efcff */
[----:B------:R-:W-:Y:S02]  /*f890*/  ISETP.GE.AND P0, PT, R0, UR7, PT ;  /* 0x0000000700007c0c */ /* 0x000fe4000bf06270 */
[----:B------:R-:W-:Y:S02]  /*f8a0*/  LOP3.LUT R16, R16, 0xfffffffb, RZ, 0xc0, !PT ;  /* 0xfffffffb10107812 */ /* 0x000fe400078ec0ff */
[----:B------:R-:W-:Y:S02]  /*f8b0*/  LOP3.LUT R0, R36, 0x70, R3, 0xf8, !PT ;  /* 0x0000007024007812 */ /* 0x000fe400078ef803 */
[----:B------:R-:W-:Y:S02]  /*f8c0*/  @P2 LOP3.LUT R16, R16, 0x4, RZ, 0xfc, !PT ;  /* 0x0000000410102812 */ /* 0x000fe400078efcff */
[----:B------:R-:W-:-:S02]  /*f8d0*/  LOP3.LUT R0, R37, 0xc0, RZ, 0xfc, !PT ;  /* 0x000000c025007812 */ /* 0x000fc400078efcff */
[----:B------:R-:W-:Y:S02]  /*f8e0*/  LOP3.LUT R16, R16, 0xffffefff, RZ, 0xc0, !PT ;  /* 0xffffefff10107812 */ /* 0x000fe400078ec0ff */
[----:B------:R-:W-:Y:S02]  /*f8f0*/  ISETP.GE.AND P2, PT, R37, UR7, PT ;  /* 0x0000000725007c0c */ /* 0x000fe4000bf46270 */
[----:B------:R-:W-:Y:S02]  /*f900*/  @P1 LOP3.LUT R16, R16, 0x1000, RZ, 0xfc, !PT ;  /* 0x0000100010101812 */ /* 0x000fe400078efcff */
[----:B------:R-:W-:Y:S02]  /*f910*/  ISETP.GE.AND P1, PT, R0, UR9, PT ;  /* 0x0000000900007c0c */ /* 0x000fe4000bf26270 */
[----:B------:R-:W-:-:S04]  /*f920*/  LOP3.LUT R16, R16, 0xffffffbf, RZ, 0xc0, !PT ;  /* 0xffffffbf10107812 */ /* 0x000fc800078ec0ff */
[----:B------:R-:W-:Y:S02]  /*f930*/  @P0 LOP3.LUT R16, R16, 0x40, RZ, 0xfc, !PT ;  /* 0x0000004010100812 */ /* 0x000fe400078efcff */
[----:B------:R-:W-:Y:S02]  /*f940*/  ISETP.GE.AND P0, PT, R0, UR7, PT ;  /* 0x0000000700007c0c */ /* 0x000fe4000bf06270 */
[----:B------:R-:W-:-:S11]  /*f950*/  LOP3.LUT R16, R16, 0xfffffffd, RZ, 0xc0, !PT ;  /* 0xfffffffd10107812 */ /* 0x000fd600078ec0ff */
        /* <DEDUP_REMOVED lines=13> */
[----:B-1----:R-:W-:-:S07]  /*fa30*/  @P0 LOP3.LUT R16, R16, 0x4000, RZ, 0xfc, !PT ;  /* 0x0000400010100812 */ /* 0x002fce00078efcff */
.L_x_1144:
[----:B------:R-:W-:Y:S01]  /*fa40*/  ULDC UR7, c[0x0][0xc60] ;  /* 0x0003180000077ab9 */ /* 0x000fe20000000800 */
[C---:B------:R-:W-:Y:S01]  /*fa50*/  R2UR UR42, R34.reuse ;  /* 0x00000000222a72ca */ /* 0x040fe200000e0000 */
[----:B------:R-:W-:Y:S01]  /*fa60*/  UISETP.NE.AND UP0, UPT, UR7, 0x1, UPT ;  /* 0x000000010700788c */ /* 0x000fe2000bf05270 */
[----:B------:R-:W-:-:S10]  /*fa70*/  R2UR UR6, R34 ;  /* 0x00000000220672ca */ /* 0x000fd400000e0000 */
        /* <DEDUP_REMOVED lines=9> */
[----:B0----5:R-:W-:Y:S05]  /*fb10*/  @P0 BRA `(.L_x_1090) ;  /* 0x0000000000200947 */ /* 0x021fea0003800000 */
        /* <DEDUP_REMOVED lines=8> */
.L_x_1090:
[----:B------:R-:W-:Y:S01]  /*fba0*/  ULDC UR8, c[0x0][0xc54] ;  /* 0x0003150000087ab9 */ /* 0x000fe20000000800 */
[----:B------:R-:W-:Y:S01]  /*fbb0*/  UMOV UR6, UR7 ;  /* 0x0000000700067c82 */ /* 0x000fe20008000000 */
[----:B------:R-:W-:-:S11]  /*fbc0*/  UISETP.NE.AND UP0, UPT, UR8, 0x1, UPT ;  /* 0x000000010800788c */ /* 0x000fd6000bf05270 */
[----:B------:R-:W-:Y:S02]  /*fbd0*/  @UP0 ULDC.64 UR10, c[0x0][0xc58] ;  /* 0x00031600000a0ab9 */ /* 0x000fe40000000a00 */
[----:B------:R-:W-:-:S04]  /*fbe0*/  UIMAD.WIDE.U32 UR4, UR7, UR10, URZ ;  /* 0x0000000a070472a5 */ /* 0x000fc8000f8e003f */
[----:B------:R-:W-:-:S04]  /*fbf0*/  @UP0 USHF.R.U32.HI UR6, URZ, UR11, UR5 ;  /* 0x0000000b3f060299 */ /* 0x000fc80008011605 */
[----:B------:R-:W-:-:S12]  /*fc00*/  UIMAD UR4, UR6, UR8, URZ ;  /* 0x00000008060472a4 */ /* 0x000fd8000f8e023f */
.L_x_1091:
[----:B------:R-:W-:Y:S01]  /*fc10*/  ULDC UR5, c[0x0][0xc48] ;  /* 0x0003120000057ab9 */ /* 0x000fe20000000800 */
[----:B------:R-:W-:Y:S01]  /*fc20*/  ULDC.64 UR8, c[0x0][0xa28] ;  /* 0x00028a0000087ab9 */ /* 0x000fe20000000a00 */
[----:B------:R-:W-:Y:S01]  /*fc30*/  UISETP.NE.AND UP1, UPT, UR5, 0x1, UPT ;  /* 0x000000010500788c */ /* 0x000fe2000bf25270 */
[----:B------:R-:W-:Y:S01]  /*fc40*/  IMAD.MOV.U32 R32, RZ, RZ, RZ ;  /* 0x000000ffff207224 */ /* 0x000fe200078e00ff */
[----:B------:R-:W-:Y:S02]  /*fc50*/  UIADD3 UR4, UR7, -UR4, URZ ;  /* 0x8000000407047290 */ /* 0x000fe4000fffe03f */
[----:B------:R-:W-:Y:S01]  /*fc60*/  UISETP.NE.U32.AND UP0, UPT, UR8, URZ, UPT ;  /* 0x0000003f0800728c */ /* 0x000fe2000bf05070 */
[----:B------:R-:W-:Y:S02]  /*fc70*/  ULDC UR5, c[0x0][0xc54] ;  /* 0x0003150000057ab9 */ /* 0x000fe40000000800 */
[----:B------:R-:W-:Y:S02]  /*fc80*/  UIMAD UR42, UR42, UR5, UR4 ;  /* 0x000000052a2a72a4 */ /* 0x000fe4000f8e0204 */
[----:B------:R-:W-:-:S02]  /*fc90*/  UISETP.NE.AND.EX UP0, UPT, UR9, URZ, UPT, UP0 ;  /* 0x0000003f0900728c */ /* 0x000fc4000bf05300 */
[----:B------:R-:W-:Y:S01]  /*fca0*/  @UP1 ULDC UR4, c[0x0][0xc4c] ;  /* 0x0003130000041ab9 */ /* 0x000fe20000000800 */
[----:B------:R-:W-:Y:S01]  /*fcb0*/  @UP1 ULDC UR7, c[0x0][0xc50] ;  /* 0x0003140000071ab9 */ /* 0x000fe20000000800 */
[----:B------:R-:W-:Y:S02]  /*fcc0*/  UIMAD.WIDE.U32 UR4, UR42, UR4, URZ ;  /* 0x000000042a0472a5 */ /* 0x000fe4000f8e003f */
[----:B------:R-:W-:Y:S01]  /*fcd0*/  UMOV UR43, UR42 ;  /* 0x0000002a002b7c82 */ /* 0x000fe20008000000 */
[----:B------:R-:W-:Y:S01]  /*fce0*/  ULOP3.LUT UR6, UR6, 0x1ffffff, URZ, 0x3c, !UPT ;  /* 0x01ffffff06067892 */ /* 0x000fe2000f8e3c3f */
[----:B------:R-:W-:Y:S01]  /*fcf0*/  PLOP3.LUT P0, PT, PT, PT, UP0, 0x80, 0x0 ;  /* 0x000000000000781c */ /* 0x000fe20003f0f008 */
[----:B------:R-:W-:-:S03]  /*fd00*/  @UP1 USHF.R.U32.HI UR43, URZ, UR7, UR5 ;  /* 0x000000073f2b1299 */ /* 0x000fc60008011605 */
[----:B------:R-:W-:Y:S02]  /*fd10*/  @UP0 ULDC.64 UR4, c[0x0][0xa28] ;  /* 0x00028a0000040ab9 */ /* 0x000fe40000000a00 */
[----:B------:R-:W-:-:S06]  /*fd20*/  @UP0 UIMAD.WIDE UR4, UR43, 0x4, UR4 ;  /* 0x000000042b0408a5 */ /* 0x000fcc000f8e0204 */
[----:B------:R-:W-:Y:S01]  /*fd30*/  IMAD.U32 R3, RZ, RZ, UR5 ;  /* 0x00000005ff037e24 */ /* 0x000fe2000f8e00ff */
[----:B------:R-:W-:Y:S01]  /*fd40*/  ULDC UR5, c[0x0][0x448] ;  /* 0x0001120000057ab9 */ /* 0x000fe20000000800 */
[----:B------:R-:W-:Y:S01]  /*fd50*/  IMAD.U32 R2, RZ, RZ, UR4 ;  /* 0x00000004ff027e24 */ /* 0x000fe2000f8e00ff */
[----:B------:R-:W-:Y:S01]  /*fd60*/  ULDC UR4, c[0x0][0xc3c] ;  /* 0x00030f0000047ab9 */ /* 0x000fe20000000800 */
[----:B------:R-:W-:Y:S02]  /*fd70*/  UISETP.NE.AND UP2, UPT, UR5, 0x1, UPT ;  /* 0x000000010500788c */ /* 0x000fe4000bf45270 */
[----:B------:R-:W-:Y:S01]  /*fd80*/  UIADD3 UR6, UR6, UR4, URZ ;  /* 0x0000000406067290 */ /* 0x000fe2000fffe03f */
[----:B------:R0:W5:Y:S01]  /*fd90*/  @P0 LDG.E R32, desc[UR36][R2.64] ;  /* 0x0000002402200981 */ /* 0x000162000c1e1900 */
[----:B------:R-:W-:Y:S02]  /*fda0*/  UP2UR UR50, UPR, URZ, 0x4 ;  /* 0x000000043f327883 */ /* 0x000fe40008000000 */
[----:B------:R-:W-:-:S04]  /*fdb0*/  USHF.L.U32 UR44, UR6, 0x7, URZ ;  /* 0x00000007062c7899 */ /* 0x000fc8000800063f */
[----:B------:R-:W-:Y:S01]  /*fdc0*/  UIADD3 UR6, UR44, 0x7f, URZ ;  /* 0x0000007f2c067890 */ /* 0x000fe2000fffe03f */
[----:B------:R-:W-:Y:S01]  /*fdd0*/  @UP2 ULDC UR4, c[0x0][0x44c] ;  /* 0x0001130000042ab9 */ /* 0x000fe20000000800 */
[----:B------:R-:W-:Y:S02]  /*fde0*/  @UP2 ULDC UR7, c[0x0][0x450] ;  /* 0x0001140000072ab9 */ /* 0x000fe40000000800 */
[----:B------:R-:W-:-:S04]  /*fdf0*/  UIMAD.WIDE.U32 UR4, UR6, UR4, URZ ;  /* 0x00000004060472a5 */ /* 0x000fc8000f8e003f */
[----:B------:R-:W-:-:S03]  /*fe00*/  @UP2 USHF.R.U32.HI UR6, URZ, UR7, UR5 ;  /* 0x000000073f062299 */ /* 0x000fc60008011605 */
[----:B------:R-:W-:Y:S01]  /*fe10*/  ULDC.64 UR4, c[0x0][0x9e0] ;  /* 0x0002780000047ab9 */ /* 0x000fe20000000a00 */
[----:B------:R-:W-:Y:S02]  /*fe20*/  UIADD3 UR6, UR49, UR6, URZ ;  /* 0x0000000631067290 */ /* 0x000fe4000fffe03f */
[----:B------:R-:W-:Y:S02]  /*fe30*/  UISETP.GE.AND UP0, UPT, UR5, 0x1, UPT ;  /* 0x000000010500788c */ /* 0x000fe4000bf06270 */
[----:B------:R-:W-:-:S04]  /*fe40*/  UIADD3 UR4, UR6, UR4, URZ ;  /* 0x0000000406047290 */ /* 0x000fc8000fffe03f */
[----:B------:R-:W-:-:S13]  /*fe50*/  PLOP3.LUT P0, PT, PT, PT, UP0, 0x40, 0x0 ;  /* 0x000000000000781c */ /* 0x000fda0003f0e808 */
[----:B0-----:R-:W-:Y:S05]  /*fe60*/  @P0 BRA `(.L_x_1092) ;  /* 0x0000000000440947 */ /* 0x001fea0003800000 */
        /* <DEDUP_REMOVED lines=10> */
.L_x_1093:
[----:B------:R-:W-:-:S11]  /*ff10*/  UISETP.NE.AND UP1, UPT, UR5, 0x1, UPT ;  /* 0x000000010500788c */ /* 0x000fd6000bf25270 */
[----:B------:R-:W-:Y:S02]  /*ff20*/  @UP1 ULDC.64 UR10, c[0x0][0x9e8] ;  /* 0x00027a00000a1ab9 */ /* 0x000fe40000000a00 */
[----:B------:R-:W-:-:S04]  /*ff30*/  UIMAD.WIDE.U32 UR6, UR8, UR10, URZ ;  /* 0x0000000a080672a5 */ /* 0x000fc8000f8e003f */
[----:B------:R-:W-:-:S12]  /*ff40*/  @UP1 USHF.R.U32.HI UR8, URZ, UR11, UR7 ;  /* 0x0000000b3f081299 */ /* 0x000fd80008011607 */
.L_x_1094:
[----:B------:R-:W-:-:S04]  /*ff50*/  UIMAD UR8, UR8, UR5, UR5 ;  /* 0x00000005080872a4 */ /* 0x000fc8000f8e0205 */
[----:B------:R-:W-:-:S04]  /*ff60*/  UISETP.LT.AND UP1, UPT, UR4, UR8, UPT ;  /* 0x000000080400728c */ /* 0x000fc8000bf21270 */
[----:B------:R-:W-:-:S12]  /*ff70*/  USEL UR4, UR4, UR8, UP1 ;  /* 0x0000000804047287 */ /* 0x000fd80008800000 */
.L_x_1092:
[----:B------:R-:W-:Y:S01]  /*ff80*/  UISETP.NE.AND UP1, UPT, UR50, URZ, UPT ;  /* 0x0000003f3200728c */ /* 0x000fe2000bf25270 */
[----:B------:R-:W-:Y:S01]  /*ff90*/  PLOP3.LUT P0, PT, PT, PT, UP0, 0x40, 0x0 ;  /* 0x000000000000781c */ /* 0x000fe20003f0e808 */
[----:B------:R-:W-:-:S04]  /*ffa0*/  UIADD3 UR4, UR4, 0x3f, URZ ;  /* 0x0000003f04047890 */ /* 0x000fc8000fffe03f */
[----:B------:R-:W-:-:S04]  /*ffb0*/  USHF.R.S32.HI UR8, URZ, 0x1f, UR4 ;  /* 0x0000001f3f087899 */ /* 0x000fc80008011404 */
[----:B------:R-:W-:Y:S01]  /*ffc0*/  ULEA.HI UR8, UR8, UR4, URZ, 0x6 ;  /* 0x0000000408087291 */ /* 0x000fe2000f8f303f */
[----:B------:R-:W-:Y:S01]  /*ffd0*/  @UP1 ULDC UR6, c[0x0][0x44c] ;  /* 0x0001130000061ab9 */ /* 0x000fe20000000800 */
[----:B------:R-:W-:Y:S01]  /*ffe0*/  @UP1 ULDC UR9, c[0x0][0x450] ;  /* 0x0001140000091ab9 */ /* 0x000fe20000000800 */
[----:B------:R-:W-:Y:S02]  /*fff0*/  UIMAD.WIDE.U32 UR6, UR44, UR6, URZ ;  /* 0x000000062c0672a5 */ /* 0x000fe4000f8e003f */
[----:B------:R-:W-:Y:S01]  /*10000*/  UMOV UR4, UR44 ;  /* 0x0000002c00047c82 */ /* 0x000fe20008000000 */
[----:B------:R-:W-:Y:S02]  /*10010*/  USHF.R.S32.HI UR8, URZ, 0x6, UR8 ;  /* 0x000000063f087899 */ /* 0x000fe40008011408 */
[----:B------:R-:W-:Y:S02]  /*10020*/  @UP1 USHF.R.U32.HI UR4, URZ, UR9, UR7 ;  /* 0x000000093f041299 */ /* 0x000fe40008011607 */
[----:B------:R-:W-:-:S02]  /*10030*/  UISETP.LT.AND UP1, UPT, UR41, UR8, UPT ;  /* 0x000000082900728c */ /* 0x000fc4000bf21270 */
[----:B------:R-:W-:Y:S01]  /*10040*/  UIADD3 UR4, UR40, UR4, URZ ;  /* 0x0000000428047290 */ /* 0x000fe2000fffe03f */
[----:B------:R-:W-:Y:S01]  /*10050*/  ULDC UR6, c[0x0][0x9dc] ;  /* 0x0002770000067ab9 */ /* 0x000fe20000000800 */
[----:B------:R-:W-:Y:S02]  /*10060*/  USEL UR45, UR41, UR8, UP1 ;  /* 0x00000008292d7287 */ /* 0x000fe40008800000 */
[----:B------:R-:W-:Y:S01]  /*10070*/  UIADD3 UR8, UR4, -UR6, URZ ;  /* 0x8000000604087290 */ /* 0x000fe2000fffe03f */
[----:B------:R-:W-:Y:S11]  /*10080*/  @P0 BRA `(.L_x_1095) ;  /* 0x0000000000440947 */ /* 0x000ff60003800000 */
        /* <DEDUP_REMOVED lines=10> */
.L_x_1096:
[----:B------:R-:W-:-:S11]  /*10130*/  UISETP.NE.AND UP0, UPT, UR5, 0x1, UPT ;  /* 0x000000010500788c */ /* 0x000fd6000bf05270 */
[----:B------:R-:W-:Y:S02]  /*10140*/  @UP0 ULDC.64 UR10, c[0x0][0x9e8] ;  /* 0x00027a00000a0ab9 */ /* 0x000fe40000000a00 */
[----:B------:R-:W-:-:S04]  /*10150*/  UIMAD.WIDE.U32 UR6, UR4, UR10, URZ ;  /* 0x0000000a040672a5 */ /* 0x000fc8000f8e003f */
[----:B------:R-:W-:-:S12]  /*10160*/  @UP0 USHF.R.U32.HI UR4, URZ, UR11, UR7 ;  /* 0x0000000b3f040299 */ /* 0x000fd80008011607 */
.L_x_1097:
[----:B------:R-:W-:-:S04]  /*10170*/  UIMAD UR4, UR4, UR5, URZ ;  /* 0x00000005040472a4 */ /* 0x000fc8000f8e023f */
[----:B------:R-:W-:-:S04]  /*10180*/  UISETP.LT.AND UP0, UPT, UR8, UR4, UPT ;  /* 0x000000040800728c */ /* 0x000fc8000bf01270 */
[----:B------:R-:W-:-:S12]  /*10190*/  USEL UR8, UR8, UR4, !UP0 ;  /* 0x0000000408087287 */ /* 0x000fd8000c000000 */
.L_x_1095:
[----:B------:R-:W-:Y:S01]  /*101a0*/  USHF.R.S32.HI UR4, URZ, 0x1f, UR8 ;  /* 0x0000001f3f047899 */ /* 0x000fe20008011408 */
[----:B------:R-:W-:Y:S03]  /*101b0*/  BSSY B7, `(.L_x_1098) ;  /* 0x000031a000077945 */ /* 0x000fe60003800000 */
[----:B------:R-:W-:-:S04]  /*101c0*/  ULEA.HI UR4, UR4, UR8, URZ, 0x6 ;  /* 0x0000000804047291 */ /* 0x000fc8000f8f303f */
[----:B------:R-:W-:-:S04]  /*101d0*/  USHF.R.S32.HI UR4, URZ, 0x6, UR4 ;  /* 0x000000063f047899 */ /* 0x000fc80008011404 */
[----:B------:R-:W-:-:S04]  /*101e0*/  UISETP.LT.AND UP0, UPT, URZ, UR4, UPT ;  /* 0x000000043f00728c */ /* 0x000fc8000bf01270 */
[----:B------:R-:W-:-:S04]  /*101f0*/  USEL UR46, URZ, UR4, !UP0 ;  /* 0x000000043f2e7287 */ /* 0x000fc8000c000000 */
[----:B------:R-:W-:-:S06]  /*10200*/  UISETP.GT.AND UP0, UPT, UR45, UR46, UPT ;  /* 0x0000002e2d00728c */ /* 0x000fcc000bf04270 */
[----:B------:R-:W-:-:S13]  /*10210*/  PLOP3.LUT P0, PT, PT, PT, UP0, 0x80, 0x0 ;  /* 0x000000000000781c */ /* 0x000fda0003f0f008 */
[----:B------:R-:W-:Y:S05]  /*10220*/  @P0 BRA `(.L_x_1099) ;  /* 0x0000000000440947 */ /* 0x000fea0003800000 */
[----:B------:R-:W0:Y:S02]  /*10230*/  S2R R0, SR_TID.X ;  /* 0x0000000000007919 */ /* 0x000e240000002100 */
[----:B0-----:R-:W-:-:S04]  /*10240*/  LOP3.LUT R0, R0, 0x7f, RZ, 0xc0, !PT ;  /* 0x0000007f00007812 */ /* 0x001fc800078ec0ff */
[----:B------:R-:W-:-:S13]  /*10250*/  ISETP.NE.AND P2, PT, R0, RZ, PT ;  /* 0x000000ff0000720c */ /* 0x000fda0003f45270 */
[----:B------:R-:W-:Y:S05]  /*10260*/  @P2 BRA `(.L_x_1100) ;  /* 0x0000003000382947 */ /* 0x000fea0003800000 */
[----:B------:R-:W0:Y:S01]  /*10270*/  S2R R7, SR_LANEID ;  /* 0x0000000000077919 */ /* 0x000e220000000000 */
[----:B------:R-:W-:Y:S01]  /*10280*/  VOTEU.ANY UR4, UPT, PT ;  /* 0x0000000000047886 */ /* 0x000fe200038e0100 */
[----:B------:R-:W1:Y:S01]  /*10290*/  LDC.64 R2, c[0x0][0xc80] ;  /* 0x00032000ff027b82 */ /* 0x000e620000000a00 */
[----:B------:R-:W0:Y:S08]  /*102a0*/  FLO.U32 R0, UR4 ;  /* 0x0000000400007d00 */ /* 0x000e3000080e0000 */
[----:B------:R-:W1:Y:S01]  /*102b0*/  POPC R5, UR4 ;  /* 0x0000000400057d09 */ /* 0x000e620008000000 */
[----:B0-----:R-:W-:-:S13]  /*102c0*/  ISETP.EQ.U32.AND P0, PT, R0, R7, PT ;  /* 0x000000070000720c */ /* 0x001fda0003f02070 */
[----:B-1----:R-:W2:Y:S01]  /*102d0*/  @P0 ATOMG.E.ADD.STRONG.GPU PT, R3, desc[UR36][R2.64], R5 ;  /* 0x00000005020309a8 */ /* 0x002ea200081ee1e4 */
[----:B------:R-:W0:Y:S02]  /*102e0*/  S2R R4, SR_LTMASK ;  /* 0x0000000000047919 */ /* 0x000e240000003900 */
[----:B0-----:R-:W-:-:S04]  /*102f0*/  LOP3.LUT R4, R4, UR4, RZ, 0xc0, !PT ;  /* 0x0000000404047c12 */ /* 0x001fc8000f8ec0ff */
[----:B------:R-:W0:Y:S01]  /*10300*/  POPC R7, R4 ;  /* 0x0000000400077309 */ /* 0x000e220000000000 */
[----:B--2---:R-:W0:Y:S02]  /*10310*/  SHFL.IDX PT, R0, R3, R0, 0x1f ;  /* 0x00001f0003007589 */ /* 0x004e2400000e0000 */
[----:B0-----:R-:W-:Y:S01]  /*10320*/  IADD3 R34, R0, UR47, R7 ;  /* 0x0000002f00227c10 */ /* 0x001fe2000fffe007 */
[----:B------:R-:W-:Y:S06]  /*10330*/  BRA `(.L_x_1100) ;  /* 0x0000003000047947 */ /* 0x000fec0003800000 */
.L_x_1099:
[----:B------:R-:W-:Y:S01]  /*10340*/  VIADD R0, R17, 0x20400 ;  /* 0x0002040011007836 */ /* 0x000fe20000000000 */
[----:B------:R-:W-:Y:S04]  /*10350*/  BSSY B6, `(.L_x_1101) ;  /* 0x0000013000067945 */ /* 0x000fe80003800000 */
[----:B------:R-:W-:-:S13]  /*10360*/  LOP3.LUT P0, RZ, R0, 0x3ff, RZ, 0xc0, !PT ;  /* 0x000003ff00ff7812 */ /* 0x000fda000780c0ff */
[----:B------:R-:W-:Y:S05]  /*10370*/  @!P0 BRA `(.L_x_1102) ;  /* 0x0000000000408947 */ /* 0x000fea0003800000 */
[----:B------:R-:W-:Y:S01]  /*10380*/  MOV R2, 0x0 ;  /* 0x0000000000027802 */ /* 0x000fe20000000f00 */
[----:B------:R-:W-:Y:S01]  /*10390*/  ULDC.64 UR4, c[0x4][0x138] ;  /* 0x01004e0000047ab9 */ /* 0x000fe20000000a00 */
[----:B------:R-:W-:Y:S01]  /*103a0*/  ULDC.64 UR6, c[0x4][0x140] ;  /* 0x0100500000067ab9 */ /* 0x000fe20000000a00 */
[----:B------:R-:W-:Y:S02]  /*103b0*/  IMAD.U32 R4, RZ, RZ, UR4 ;  /* 0x00000004ff047e24 */ /* 0x000fe4000f8e00ff */
[----:B------:R-:W-:Y:S01]  /*103c0*/  IMAD.U32 R5, RZ, RZ, UR5 ;  /* 0x00000005ff057e24 */ /* 0x000fe2000f8e00ff */
[----:B------:R-:W0:Y:S01]  /*103d0*/  LDC.64 R2, c[0x4][R2] ;  /* 0x0100000002027b82 */ /* 0x000e220000000a00 */
[----:B------:R-:W-:Y:S01]  /*103e0*/  ULDC.64 UR4, c[0x4][0xc0] ;  /* 0x0100300000047ab9 */ /* 0x000fe20000000a00 */
[----:B------:R-:W-:Y:S01]  /*103f0*/  IMAD.U32 R6, RZ, RZ, UR6 ;  /* 0x00000006ff067e24 */ /* 0x000fe2000f8e00ff */
[----:B------:R-:W-:Y:S01]  /*10400*/  MOV R10, UR4 ;  /* 0x00000004000a7c02 */ /* 0x000fe20008000f00 */
[----:B------:R-:W-:-:S02]  /*10410*/  IMAD.U32 R7, RZ, RZ, UR7 ;  /* 0x00000007ff077e24 */ /* 0x000fc4000f8e00ff */
[----:B------:R-:W-:Y:S02]  /*10420*/  IMAD.U32 R11, RZ, RZ, UR5 ;  /* 0x00000005ff0b7e24 */ /* 0x000fe4000f8e00ff */
[----:B------:R-:W-:Y:S02]  /*10430*/  IMAD.MOV.U32 R8, RZ, RZ, 0x70 ;  /* 0x00000070ff087424 */ /* 0x000fe400078e00ff */
[----:B------:R-:W-:Y:S02]  /*10440*/  IMAD.MOV.U32 R12, RZ, RZ, 0x1 ;  /* 0x00000001ff0c7424 */ /* 0x000fe400078e00ff */
[----:B------:R-:W-:-:S07]  /*10450*/  IMAD.MOV.U32 R13, RZ, RZ, RZ ;  /* 0x000000ffff0d7224 */ /* 0x000fce00078e00ff */
[----:B------:R-:W-:-:S07]  /*10460*/  LEPC R20, `(.L_x_1102) ;  /* 0x000000001014794e */ /* 0x000fce0000000000 */
[----:B0----5:R-:W-:Y:S05]  /*10470*/  CALL.ABS.NOINC R2 ;  /* 0x0000000002007343 */ /* 0x021fea0003c00000 */
.L_x_1102:
[----:B------:R-:W-:Y:S05]  /*10480*/  BSYNC B6 ;  /* 0x0000000000067941 */ /* 0x000fea0003800000 */
.L_x_1101:
        /* <DEDUP_REMOVED lines=19> */
[----:B-1---5:R-:W-:Y:S05]  /*105c0*/  CALL.ABS.NOINC R2 ;  /* 0x0000000002007343 */ /* 0x022fea0003c00000 */
.L_x_1105:
[----:B------:R0:W1:Y:S01]  /*105d0*/  LDC.64 R2, c[0x4][R18] ;  /* 0x0100000012027b82 */ /* 0x0000620000000a00 */
[----:B------:R-:W-:Y:S01]  /*105e0*/  ULDC.64 UR4, c[0x4][0x138] ;  /* 0x01004e0000047ab9 */ /* 0x000fe20000000a00 */
[----:B------:R-:W-:Y:S01]  /*105f0*/  ULDC.64 UR6, c[0x4][0x140] ;  /* 0x0100500000067ab9 */ /* 0x000fe20000000a00 */
[----:B------:R-:W-:Y:S02]  /*10600*/  IMAD.U32 R4, RZ, RZ, UR4 ;  /* 0x00000004ff047e24 */ /* 0x000fe4000f8e00ff */
        /* <DEDUP_REMOVED lines=11> */
.L_x_1104:
[----:B------:R-:W-:Y:S05]  /*106c0*/  BSYNC B6 ;  /* 0x0000000000067941 */ /* 0x000fea0003800000 */
.L_x_1103:
[----:B------:R-:W-:Y:S01]  /*106d0*/  ULDC.64 UR4, c[0x0][0x9f8] ;  /* 0x00027e0000047ab9 */ /* 0x000fe20000000a00 */
[----:B------:R-:W-:Y:S01]  /*106e0*/  IMAD.U32 R29, RZ, RZ, UR43 ;  /* 0x0000002bff1d7e24 */ /* 0x000fe2000f8e00ff */
[----:B------:R-:W-:Y:S01]  /*106f0*/  UISETP.NE.U32.AND UP0, UPT, UR4, URZ, UPT ;  /* 0x0000003f0400728c */ /* 0x000fe2000bf05070 */
[----:B------:R-:W0:Y:S03]  /*10700*/  LDC R10, c[0x0][0x430] ;  /* 0x00010c00ff0a7b82 */ /* 0x000e260000000800 */
[----:B------:R-:W-:-:S06]  /*10710*/  UISETP.NE.AND.EX UP0, UPT, UR5, URZ, UPT, UP0 ;  /* 0x0000003f0500728c */ /* 0x000fcc000bf05300 */
[----:B------:R-:W-:-:S05]  /*10720*/  PLOP3.LUT P0, PT, PT, PT, UP0, 0x80, 0x0 ;  /* 0x000000000000781c */ /* 0x000fca0003f0f008 */
[----:B------:R-:W-:Y:S02]  /*10730*/  @UP0 ULDC.64 UR4, c[0x0][0x9f8] ;  /* 0x00027e0000040ab9 */ /* 0x000fe40000000a00 */
[----:B------:R-:W-:-:S06]  /*10740*/  @UP0 UIMAD.WIDE UR4, UR43, 0x4, UR4 ;  /* 0x000000042b0408a5 */ /* 0x000fcc000f8e0204 */
[----:B------:R-:W-:Y:S01]  /*10750*/  IMAD.U32 R2, RZ, RZ, UR4 ;  /* 0x00000004ff027e24 */ /* 0x000fe2000f8e00ff */
[----:B------:R-:W1:Y:S01]  /*10760*/  S2R R18, SR_TID.X ;  /* 0x0000000000127919 */ /* 0x000e620000002100 */
[----:B------:R-:W-:Y:S01]  /*10770*/  IMAD.U32 R3, RZ, RZ, UR5 ;  /* 0x00000005ff037e24 */ /* 0x000fe2000f8e00ff */
[----:B------:R-:W-:-:S04]  /*10780*/  ULDC UR4, c[0x0][0xc48] ;  /* 0x0003120000047ab9 */ /* 0x000fc80000000800 */
[----:B------:R2:W5:Y:S01]  /*10790*/  @P0 LDG.E R29, desc[UR36][R2.64] ;  /* 0x00000024021d0981 */ /* 0x000562000c1e1900 */
[----:B------:R-:W-:Y:S01]  /*107a0*/  IMAD.U32 R0, RZ, RZ, UR45 ;  /* 0x0000002dff007e24 */ /* 0x000fe2000f8e00ff */
[----:B------:R-:W-:Y:S01]  /*107b0*/  UMOV UR5, 0xffffffff ;  /* 0xffffffff00057882 */ /* 0x000fe20000000000 */
[----:B------:R-:W-:Y:S02]  /*107c0*/  IMAD.U32 R22, RZ, RZ, UR4 ;  /* 0x00000004ff167e24 */ /* 0x000fe4000f8e00ff */
[----:B------:R-:W-:Y:S02]  /*107d0*/  VIADD R0, R0, 0xffffffff ;  /* 0xffffffff00007836 */ /* 0x000fe40000000000 */
[----:B-1----:R-:W-:-:S05]  /*107e0*/  IMAD.SHL.U32 R18, R18, 0x10, RZ ;  /* 0x0000001012127824 */ /* 0x002fca00078e00ff */
[----:B------:R-:W-:-:S05]  /*107f0*/  LOP3.LUT R18, R36, 0x70, R18, 0xf8, !PT ;  /* 0x0000007024127812 */ /* 0x000fca00078ef812 */
[----:B------:R-:W-:Y:S01]  /*10800*/  IMAD R7, R0, 0x40, R18 ;  /* 0x0000004000077824 */ /* 0x000fe200078e0212 */
[----:B0-2---:R-:W-:Y:S06]  /*10810*/  BRA.DIV UR5, `(.L_x_1106) ;  /* 0x0000003205f87947 */ /* 0x005fec000b800000 */
.L_x_1160:
[----:B------:R-:W-:Y:S01]  /*10820*/  ISETP.NE.AND P1, PT, R10, 0x1, PT ;  /* 0x000000010a00780c */ /* 0x000fe20003f25270 */
[C---:B-----5:R-:W-:Y:S01]  /*10830*/  IMAD.IADD R8, R7.reuse, 0x1, R32 ;  /* 0x0000000107087824 */ /* 0x060fe200078e0220 */
[----:B------:R-:W-:Y:S02]  /*10840*/  ISETP.GE.AND P0, PT, R7, UR38, PT ;  /* 0x0000002607007c0c */ /* 0x000fe4000bf06270 */
[----:B------:R-:W-:Y:S01]  /*10850*/  SHF.R.S32.HI R33, RZ, 0x1f, R29 ;  /* 0x0000001fff217819 */ /* 0x000fe2000001141d */
[----:B------:R-:W-:Y:S01]  /*10860*/  IMAD.MOV.U32 R9, RZ, RZ, R8 ;  /* 0x000000ffff097224 */ /* 0x000fe200078e0008 */
[----:B------:R-:W-:Y:S02]  /*10870*/  ISETP.GT.U32.OR P0, PT, R18, 0x3f, P0 ;  /* 0x0000003f1200780c */ /* 0x000fe40000704470 */
[----:B------:R-:W-:-:S05]  /*10880*/  LOP3.LUT R16, R16, 0xfffffbff, RZ, 0xc0, !PT ;  /* 0xfffffbff10107812 */ /* 0x000fca00078ec0ff */
[----:B------:R-:W0:Y:S01]  /*10890*/  @P1 LDC R3, c[0x0][0x434] ;  /* 0x00010d00ff031b82 */ /* 0x000e220000000800 */
[----:B------:R-:W-:-:S07]  /*108a0*/  @P1 LOP3.LUT R16, R16, 0x400, RZ, 0xfc, !PT ;  /* 0x0000040010101812 */ /* 0x000fce00078efcff */
[----:B------:R-:W1:Y:S08]  /*108b0*/  @P1 LDC R5, c[0x0][0x438] ;  /* 0x00010e00ff051b82 */ /* 0x000e700000000800 */
[----:B------:R-:W2:Y:S01]  /*108c0*/  @!P0 LDC.64 R6, c[0x0][0x428] ;  /* 0x00010a00ff068b82 */ /* 0x000ea20000000a00 */
[----:B0-----:R-:W-:-:S05]  /*108d0*/  @P1 IMAD.HI.U32 R2, R8, R3, RZ ;  /* 0x0000000308021227 */ /* 0x001fca00078e00ff */
[----:B-1----:R-:W-:Y:S02]  /*108e0*/  @P1 SHF.R.U32.HI R9, RZ, R5, R2 ;  /* 0x00000005ff091219 */ /* 0x002fe40000011602 */
[----:B------:R-:W0:Y:S02]  /*108f0*/  @!P0 LDC.64 R4, c[0x0][0x418] ;  /* 0x00010600ff048b82 */ /* 0x000e240000000a00 */
[----:B------:R-:W-:Y:S01]  /*10900*/  @!P0 SHF.R.S32.HI R3, RZ, 0x1f, R9 ;  /* 0x0000001fff038819 */ /* 0x000fe20000011409 */
[----:B--2---:R-:W-:-:S04]  /*10910*/  @!P0 IMAD R2, R33, R6, RZ ;  /* 0x0000000621028224 */ /* 0x004fc800078e02ff */
[----:B------:R-:W-:Y:S02]  /*10920*/  @!P0 IMAD R7, R29, R7, R2 ;  /* 0x000000071d078224 */ /* 0x000fe400078e0202 */
[----:B------:R-:W-:-:S04]  /*10930*/  @!P0 IMAD.MOV.U32 R2, RZ, RZ, R9 ;  /* 0x000000ffff028224 */ /* 0x000fc800078e0009 */
[----:B------:R-:W-:-:S04]  /*10940*/  @!P0 IMAD.WIDE.U32 R2, R29, R6, R2 ;  /* 0x000000061d028225 */ /* 0x000fc800078e0002 */
[----:B------:R-:W-:Y:S02]  /*10950*/  @!P0 IMAD.IADD R3, R3, 0x1, R7 ;  /* 0x0000000103038824 */ /* 0x000fe400078e0207 */
[----:B------:R-:W-:Y:S01]  /*10960*/  IMAD.MOV.U32 R6, RZ, RZ, RZ ;  /* 0x000000ffff067224 */ /* 0x000fe200078e00ff */
[----:B0-----:R-:W-:-:S04]  /*10970*/  @!P0 LEA R4, P1, R2, R4, 0x2 ;  /* 0x0000000402048211 */ /* 0x001fc800078210ff */
[----:B------:R-:W-:Y:S01]  /*10980*/  @!P0 LEA.HI.X R5, R2, R5, R3, 0x2, P1 ;  /* 0x0000000502058211 */ /* 0x000fe200008f1403 */
[----:B------:R-:W-:Y:S01]  /*10990*/  IMAD.U32 R2, RZ, RZ, UR48 ;  /* 0x00000030ff027e24 */ /* 0x000fe2000f8e00ff */
[----:B------:R-:W-:-:S03]  /*109a0*/  LOP3.LUT R16, R16, 0xfffffdff, RZ, 0xc0, !PT ;  /* 0xfffffdff10107812 */ /* 0x000fc600078ec0ff */
[----:B------:R0:W5:Y:S01]  /*109b0*/  @!P0 LDG.E R6, desc[UR36][R4.64] ;  /* 0x0000002404068981 */ /* 0x000162000c1e1900 */
[----:B------:R-:W-:Y:S01]  /*109c0*/  ISETP.NE.AND P2, PT, R2, 0x3, PT ;  /* 0x000000030200780c */ /* 0x000fe20003f45270 */
[----:B------:R-:W-:Y:S01]  /*109d0*/  IMAD.MOV R7, RZ, RZ, -R9 ;  /* 0x000000ffff077224 */ /* 0x000fe200078e0a09 */
[----:B------:R-:W-:Y:S01]  /*109e0*/  ISETP.GT.U32.AND P0, PT, R18, 0x3f, PT ;  /* 0x0000003f1200780c */ /* 0x000fe20003f04070 */
[----:B------:R-:W-:Y:S01]  /*109f0*/  IMAD.MOV.U32 R24, RZ, RZ, R0 ;  /* 0x000000ffff187224 */ /* 0x000fe200078e0000 */
[----:B------:R-:W-:Y:S01]  /*10a00*/  IADD3 R3, RZ, -UR43, RZ ;  /* 0x8000002bff037c10 */ /* 0x000fe2000fffe0ff */
[----:B------:R-:W-:-:S04]  /*10a10*/  IMAD R7, R10, R7, R8 ;  /* 0x000000070a077224 */ /* 0x000fc800078e0208 */
[----:B------:R-:W-:-:S04]  /*10a20*/  IMAD R22, R22, R3, UR42 ;  /* 0x0000002a16167e24 */ /* 0x000fc8000f8e0203 */
[----:B------:R-:W-:Y:S02]  /*10a30*/  @P2 LOP3.LUT R16, R16, 0x200, RZ, 0xfc, !PT ;  /* 0x0000020010102812 */ /* 0x000fe400078efcff */
[----:B------:R-:W-:Y:S02]  /*10a40*/  SHF.R.S32.HI R26, RZ, 0x1f, R22 ;  /* 0x0000001fff1a7819 */ /* 0x000fe40000011416 */
[----:B------:R-:W-:-:S04]  /*10a50*/  LOP3.LUT R16, R16, 0xfffffffe, RZ, 0xc0, !PT ;  /* 0xfffffffe10107812 */ /* 0x000fc800078ec0ff */
[----:B------:R-:W-:Y:S01]  /*10a60*/  @P0 LOP3.LUT R16, R16, 0x1, RZ, 0xfc, !PT ;  /* 0x0000000110100812 */ /* 0x000fe200078efcff */
[----:B0-----:R-:W-:Y:S06]  /*10a70*/  @!P2 BRA `(.L_x_1107) ;  /* 0x000000000004a947 */ /* 0x001fec0003800000 */
[----:B------:R-:W-:Y:S01]  /*10a80*/  BPT.TRAP 0x1 ;  /* 0x000000040000795c */ /* 0x000fe20000300000 */
.L_x_1107:
[----:B------:R-:W-:Y:S01]  /*10a90*/  SHF.R.S32.HI R8, RZ, 0x1f, R7 ;  /* 0x0000001fff087819 */ /* 0x000fe20000011407 */
[----:B------:R-:W-:Y:S01]  /*10aa0*/  ULDC.64 UR4, c[0x0][0x328] ;  /* 0x0000ca0000047ab9 */ /* 0x000fe20000000a00 */
[----:B------:R-:W-:Y:S01]  /*10ab0*/  IMAD R4, R23, 0x8, R17 ;  /* 0x0000000817047824 */ /* 0x000fe200078e0211 */
[----:B------:R-:W-:Y:S02]  /*10ac0*/  BSSY B0, `(.L_x_1108) ;  /* 0x0000016000007945 */ /* 0x000fe40003800000 */
[----:B------:R-:W-:-:S04]  /*10ad0*/  IMAD R2, R8, UR4, RZ ;  /* 0x0000000408027c24 */ /* 0x000fc8000f8e02ff */
[C---:B------:R-:W-:Y:S02]  /*10ae0*/  IMAD R5, R7.reuse, UR5, R2 ;  /* 0x0000000507057c24 */ /* 0x040fe4000f8e0202 */
[----:B------:R-:W-:Y:S01]  /*10af0*/  IMAD.WIDE.U32 R2, R7, UR4, RZ ;  /* 0x0000000407027c25 */ /* 0x000fe2000f8e00ff */
[----:B------:R-:W-:-:S03]  /*10b00*/  ULDC.64 UR4, c[0x0][0x338] ;  /* 0x0000ce0000047ab9 */ /* 0x000fc60000000a00 */
[----:B------:R-:W-:Y:S01]  /*10b10*/  IMAD.IADD R3, R3, 0x1, R5 ;  /* 0x0000000103037824 */ /* 0x000fe200078e0205 */
[----:B-----5:R-:W-:Y:S01]  /*10b20*/  SHF.R.S32.HI R5, RZ, 0x1f, R6 ;  /* 0x0000001fff057819 */ /* 0x020fe20000011406 */
[----:B------:R-:W-:-:S04]  /*10b30*/  IMAD.WIDE.U32 R2, R6, UR4, R2 ;  /* 0x0000000406027c25 */ /* 0x000fc8000f8e0002 */
[----:B------:R-:W-:-:S04]  /*10b40*/  IMAD R9, R5, UR4, RZ ;  /* 0x0000000405097c24 */ /* 0x000fc8000f8e02ff */
        /* <DEDUP_REMOVED lines=9> */
[----:B------:R-:W-:-:S04]  /*10be0*/  SHF.L.U32 R3, R25, 0x1f, RZ ;  /* 0x0000001f19037819 */ /* 0x000fc800000006ff */
[----:B------:R-:W-:-:S06]  /*10bf0*/  LEA.HI.X R19, R2, UR5, R19, 0x1, P0 ;  /* 0x0000000502137c11 */ /* 0x000fcc00080f0c13 */
[----:B------:R-:W0:Y:S02]  /*10c00*/  SYNCS.PHASECHK.TRANS64.TRYWAIT P0, [R4+URZ+0x30840], R3 ;  /* 0x03084003040075a7 */ /* 0x000e24000800017f */
[----:B0-----:R-:W-:Y:S05]  /*10c10*/  @!P0 BRA `(.L_x_1109) ;  /* 0x0000003000248947 */ /* 0x001fea0003800000 */
.L_x_1161:
[----:B------:R-:W-:Y:S05]  /*10c20*/  BSYNC B0 ;  /* 0x0000000000007941 */ /* 0x000fea0003800000 */
.L_x_1108:
[----:B------:R-:W-:Y:S01]  /*10c30*/  ULDC.64 UR4, c[0x0][0x300] ;  /* 0x0000c00000047ab9 */ /* 0x000fe20000000a00 */
[----:B------:R-:W-:Y:S01]  /*10c40*/  LOP3.LUT P5, RZ, R16, 0x10, RZ, 0xc0, !PT ;  /* 0x0000001010ff7812 */ /* 0x000fe200078ac0ff */
[----:B------:R-:W-:Y:S01]  /*10c50*/  IMAD R8, R8, UR4, RZ ;  /* 0x0000000408087c24 */ /* 0x000fe2000f8e02ff */
[C---:B------:R-:W-:Y:S01]  /*10c60*/  LOP3.LUT P4, RZ, R16.reuse, 0x8, RZ, 0xc0, !PT ;  /* 0x0000000810ff7812 */ /* 0x040fe2000788c0ff */
[C---:B0-----:R-:W-:Y:S01]  /*10c70*/  IMAD.WIDE.U32 R2, R7.reuse, UR4, RZ ;  /* 0x0000000407027c25 */ /* 0x041fe2000f8e00ff */
[C---:B------:R-:W-:Y:S02]  /*10c80*/  LOP3.LUT P3, RZ, R16.reuse, 0x4, RZ, 0xc0, !PT ;  /* 0x0000000410ff7812 */ /* 0x040fe4000786c0ff */
[----:B------:R-:W-:Y:S01]  /*10c90*/  LOP3.LUT P2, RZ, R16, 0x2, RZ, 0xc0, !PT ;  /* 0x0000000210ff7812 */ /* 0x000fe2000784c0ff */
[----:B------:R-:W-:Y:S01]  /*10ca0*/  IMAD R9, R7, UR5, R8 ;  /* 0x0000000507097c24 */ /* 0x000fe2000f8e0208 */
[----:B------:R-:W-:Y:S01]  /*10cb0*/  ULDC.64 UR4, c[0x0][0x310] ;  /* 0x0000c40000047ab9 */ /* 0x000fe20000000a00 */
[----:B------:R-:W-:-:S02]  /*10cc0*/  IMAD.MOV.U32 R7, RZ, RZ, -0x40 ;  /* 0xffffffc0ff077424 */ /* 0x000fc400078e00ff */
[----:B------:R-:W-:Y:S02]  /*10cd0*/  IMAD.IADD R3, R3, 0x1, R9 ;  /* 0x0000000103037824 */ /* 0x000fe400078e0209 */
[----:B------:R-:W-:Y:S02]  /*10ce0*/  IMAD R5, R5, UR4, RZ ;  /* 0x0000000405057c24 */ /* 0x000fe4000f8e02ff */
[----:B------:R-:W-:-:S04]  /*10cf0*/  IMAD.WIDE.U32 R2, R6, UR4, R2 ;  /* 0x0000000406027c25 */ /* 0x000fc8000f8e0002 */
[----:B------:R-:W-:Y:S01]  /*10d00*/  IMAD R5, R6, UR5, R5 ;  /* 0x0000000506057c24 */ /* 0x000fe2000f8e0205 */
[----:B------:R-:W-:Y:S01]  /*10d10*/  ULDC.64 UR4, c[0x0][0x308] ;  /* 0x0000c20000047ab9 */ /* 0x000fe20000000a00 */
[----:B------:R-:W-:Y:S02]  /*10d20*/  IMAD R7, R0, R7, UR38 ;  /* 0x0000002600077e24 */ /* 0x000fe4000f8e0207 */
[----:B------:R-:W-:Y:S02]  /*10d30*/  IMAD.IADD R3, R3, 0x1, R5 ;  /* 0x0000000103037824 */ /* 0x000fe400078e0205 */
[----:B------:R-:W-:Y:S02]  /*10d40*/  IMAD R5, R26, UR4, RZ ;  /* 0x000000041a057c24 */ /* 0x000fe4000f8e02ff */
[----:B------:R-:W-:-:S04]  /*10d50*/  IMAD.WIDE.U32 R2, R22, UR4, R2 ;  /* 0x0000000416027c25 */ /* 0x000fc8000f8e0002 */
[----:B------:R-:W-:Y:S01]  /*10d60*/  IMAD R5, R22, UR5, R5 ;  /* 0x0000000516057c24 */ /* 0x000fe2000f8e0205 */
[----:B------:R-:W-:Y:S01]  /*10d70*/  ULDC.64 UR4, c[0x0][0x2e8] ;  /* 0x0000ba0000047ab9 */ /* 0x000fe20000000a00 */
[----:B------:R-:W-:Y:S02]  /*10d80*/  IMAD.IADD R7, R7, 0x1, -R36 ;  /* 0x0000000107077824 */ /* 0x000fe400078e0a24 */
[----:B------:R-:W-:Y:S01]  /*10d90*/  IMAD.IADD R3, R3, 0x1, R5 ;  /* 0x0000000103037824 */ /* 0x000fe200078e0205 */
[C---:B------:R-:W-:Y:S01]  /*10da0*/  LEA R5, P0, R2.reuse, UR4, 0x1 ;  /* 0x0000000402057c11 */ /* 0x040fe2000f8008ff */
[----:B------:R-:W-:Y:S01]  /*10db0*/  UMOV UR4, 0xffffffff ;  /* 0xffffffff00047882 */ /* 0x000fe20000000000 */
[----:B------:R-:W-:Y:S02]  /*10dc0*/  IMAD R0, R23, 0x4000, R30 ;  /* 0x0000400017007824 */ /* 0x000fe400078e021e */
[----:B------:R-:W-:Y:S02]  /*10dd0*/  LEA.HI.X R6, R2, UR5, R3, 0x1, P0 ;  /* 0x0000000502067c11 */ /* 0x000fe400080f0c03 */
[----:B------:R-:W-:Y:S01]  /*10de0*/  ISETP.GE.AND P0, PT, R7, 0x1, PT ;  /* 0x000000010700780c */ /* 0x000fe20003f06270 */
[----:B------:R-:W-:-:S12]  /*10df0*/  BRA.DIV UR4, `(.L_x_1110) ;  /* 0x0000002e04c07947 */ /* 0x000fd8000b800000 */
[----:B------:R-:W0:Y:S01]  /*10e00*/  SHFL.IDX PT, R14, R5, RZ, 0x181f ;  /* 0x00181fff050e7589 */ /* 0x000e2200000e0000 */
[----:B------:R-:W-:-:S03]  /*10e10*/  @P0 IMAD R9, R0, 0x2, R17 ;  /* 0x0000000200090824 */ /* 0x000fc600078e0211 */
[----:B------:R-:W1:Y:S04]  /*10e20*/  SHFL.IDX PT, R2, R6, RZ, 0x181f ;  /* 0x00181fff06027589 */ /* 0x000e6800000e0000 */
[----:B------:R-:W-:Y:S01]  /*10e30*/  SHFL.IDX PT, R8, R6, 0x1, 0x181f ;  /* 0x00381f0006087f89 */ /* 0x000fe200000e0000 */
        /* <DEDUP_REMOVED lines=8> */
[----:B------:R-:W-:-:S13]  /*10ec0*/  ISETP.GE.AND P0, PT, R7, 0x11, PT ;  /* 0x000000110700780c */ /* 0x000fda0003f06270 */
[----:B0-----:R-:W-:Y:S01]  /*10ed0*/  @P0 LEA R14, P1, R37, R14, 0x1 ;  /* 0x0000000e250e0211 */ /* 0x001fe200078208ff */
[----:B------:R-:W-:-:S04]  /*10ee0*/  @P0 IMAD R27, R0, 0x2, R17 ;  /* 0x00000002001b0824 */ /* 0x000fc800078e0211 */
[----:B------:R-:W-:Y:S02]  /*10ef0*/  @P0 IMAD.X R21, RZ, RZ, R8, P1 ;  /* 0x000000ffff150224 */ /* 0x000fe400008e0608 */
[----:B-1----:R-:W-:Y:S01]  /*10f00*/  @P0 IMAD.MOV.U32 R2, RZ, RZ, R14 ;  /* 0x000000ffff020224 */ /* 0x002fe200078e000e */
[----:B------:R-:W-:Y:S02]  /*10f10*/  SHFL.IDX PT, R8, R6, 0x2, 0x181f ;  /* 0x00581f0006087f89 */ /* 0x000fe400000e0000 */
[----:B------:R-:W-:Y:S02]  /*10f20*/  @P0 MOV R3, R21 ;  /* 0x0000001500030202 */ /* 0x000fe40000000f00 */
        /* <DEDUP_REMOVED lines=10> */
[----:B------:R0:W1:Y:S01]  /*10fd0*/  SHFL.IDX PT, R8, R6, 0x3, 0x181f ;  /* 0x00781f0006087f89 */ /* 0x00006200000e0000 */
[----:B------:R-:W-:-:S03]  /*10fe0*/  @P0 IMAD.MOV.U32 R3, RZ, RZ, R9 ;  /* 0x000000ffff030224 */ /* 0x000fc600078e0009 */
[----:B------:R0:W2:Y:S04]  /*10ff0*/  SHFL.IDX PT, R14, R5, 0x3, 0x181f ;  /* 0x00781f00050e7f89 */ /* 0x0000a800000e0000 */
[----:B------:R0:W-:Y:S04]  /*11000*/  @P0 LDGSTS.E.BYPASS.LTC128B.128 [R21+0x21400], desc[UR36][R2.64], !P5 ;  /* 0x2140000002150fae */ /* 0x0001e8000e901d64 */
[----:B------:R0:W-:Y:S04]  /*11010*/  @P0 LDGSTS.E.BYPASS.LTC128B.128 [R21+0x23400], desc[UR36][R2.64+0x80], !P4 ;  /* 0x2340008002150fae */ /* 0x0001e8000e101d64 */
[----:B------:R0:W-:Y:S04]  /*11020*/  @P0 LDGSTS.E.BYPASS.LTC128B.128 [R21+0x25400], desc[UR36][R2.64+0x100], !P3 ;  /* 0x2540010002150fae */ /* 0x0001e8000d901d64 */
[----:B------:R0:W-:Y:S02]  /*11030*/  @P0 LDGSTS.E.BYPASS.LTC128B.128 [R21+0x27400], desc[UR36][R2.64+0x180], !P2 ;  /* 0x2740018002150fae */ /* 0x0001e4000d101d64 */
.L_x_1171:
[----:B------:R-:W-:-:S13]  /*11040*/  ISETP.GE.AND P0, PT, R7, 0x31, PT ;  /* 0x000000310700780c */ /* 0x000fda0003f06270 */
[----:B0-2---:R-:W-:Y:S01]  /*11050*/  @P0 LEA R2, P1, R37, R14, 0x1 ;  /* 0x0000000e25020211 */ /* 0x005fe200078208ff */
[----:B------:R-:W-:-:S04]  /*11060*/  @P0 IMAD R5, R0, 0x2, R17 ;  /* 0x0000000200050824 */ /* 0x000fc800078e0211 */
[----:B-1----:R-:W-:-:S05]  /*11070*/  @P0 IMAD.X R3, RZ, RZ, R8, P1 ;  /* 0x000000ffff030224 */ /* 0x002fca00008e0608 */
[----:B------:R-:W-:Y:S01]  /*11080*/  @!PT LDS RZ, [RZ] ;  /* 0x00000000fffff984 */ /* 0x000fe20000000800 */
[----:B------:R-:W-:Y:S01]  /*11090*/  @!PT LDS RZ, [RZ] ;  /* 0x00000000fffff984 */ /* 0x000fe20000000800 */
[----:B------:R-:W-:Y:S01]  /*110a0*/  @!PT LDS RZ, [RZ] ;  /* 0x00000000fffff984 */ /* 0x000fe20000000800 */
[----:B------:R0:W-:Y:S04]  /*110b0*/  @P0 LDGSTS.E.BYPASS.LTC128B.128 [R5+0x21c00], desc[UR36][R2.64], !P5 ;  /* 0x21c0000002050fae */ /* 0x0001e8000e901d64 */
[----:B------:R0:W-:Y:S04]  /*110c0*/  @P0 LDGSTS.E.BYPASS.LTC128B.128 [R5+0x23c00], desc[UR36][R2.64+0x80], !P4 ;  /* 0x23c0008002050fae */ /* 0x0001e8000e101d64 */
[----:B------:R0:W-:Y:S04]  /*110d0*/  @P0 LDGSTS.E.BYPASS.LTC128B.128 [R5+0x25c00], desc[UR36][R2.64+0x100], !P3 ;  /* 0x25c0010002050fae */ /* 0x0001e8000d901d64 */
[----:B------:R0:W-:Y:S01]  /*110e0*/  @P0 LDGSTS.E.BYPASS.LTC128B.128 [R5+0x27c00], desc[UR36][R2.64+0x180], !P2 ;  /* 0x27c0018002050fae */ /* 0x0001e2000d101d64 */
[----:B------:R-:W-:Y:S01]  /*110f0*/  PLOP3.LUT P0, PT, PT, PT, PT, 0x80, 0x0 ;  /* 0x000000000000781c */ /* 0x000fe20003f0f070 */
[----:B------:R-:W-:-:S12]  /*11100*/  NOP ;  /* 0x0000000000007918 */ /* 0x000fd80000000000 */
.L_x_1111:
        /* <DEDUP_REMOVED lines=10> */
.L_x_1112:
[----:B------:R-:W-:Y:S01]  /*111b0*/  VIADD R0, R17, 0x10400 ;  /* 0x0001040011007836 */ /* 0x000fe20000000000 */
[----:B------:R1:W-:Y:S06]  /*111c0*/  SYNCS.ARRIVE.TRANS64.A1T0 RZ, [R4+URZ+0x30830], RZ ;  /* 0x030830ff04ff79a7 */ /* 0x0003ec000810003f */
[----:B------:R-:W-:Y:S05]  /*111d0*/  WARPSYNC.ALL ;  /* 0x0000000000007948 */ /* 0x000fea0003800000 */
[----:B------:R-:W-:Y:S01]  /*111e0*/  BAR.SYNC.DEFER_BLOCKING 0x8, 0x180 ;  /* 0x0206000000007b1d */ /* 0x000fe20000010000 */
[----:B------:R-:W-:-:S05]  /*111f0*/  LOP3.LUT P0, RZ, R0, 0x3ff, RZ, 0xc0, !PT ;  /* 0x000003ff00ff7812 */ /* 0x000fca000780c0ff */
[----:B------:R-:W-:Y:S08]  /*11200*/  BSSY B6, `(.L_x_1113) ;  /* 0x0000012000067945 */ /* 0x000ff00003800000 */
[----:B------:R-:W-:Y:S05]  /*11210*/  @!P0 BRA `(.L_x_1114) ;  /* 0x0000000000408947 */ /* 0x000fea0003800000 */
[----:B0-----:R-:W-:Y:S01]  /*11220*/  MOV R2, 0x0 ;  /* 0x0000000000027802 */ /* 0x001fe20000000f00 */
[----:B------:R-:W-:Y:S01]  /*11230*/  ULDC.64 UR6, c[0x4][0x138] ;  /* 0x01004e0000067ab9 */ /* 0x000fe20000000a00 */
[----:B------:R-:W-:Y:S01]  /*11240*/  ULDC.64 UR8, c[0x4][0x140] ;  /* 0x0100500000087ab9 */ /* 0x000fe20000000a00 */
[----:B------:R-:W-:Y:S01]  /*11250*/  ULDC.64 UR4, c[0x4][0xb0] ;  /* 0x01002c0000047ab9 */ /* 0x000fe20000000a00 */
[----:B-1----:R-:W-:Y:S02]  /*11260*/  IMAD.U32 R4, RZ, RZ, UR6 ;  /* 0x00000006ff047e24 */ /* 0x002fe4000f8e00ff */
[----:B------:R-:W0:Y:S01]  /*11270*/  LDC.64 R2, c[0x4][R2] ;  /* 0x0100000002027b82 */ /* 0x000e220000000a00 */
[----:B------:R-:W-:Y:S02]  /*11280*/  IMAD.U32 R5, RZ, RZ, UR7 ;  /* 0x00000007ff057e24 */ /* 0x000fe4000f8e00ff */
[----:B------:R-:W-:Y:S02]  /*11290*/  IMAD.U32 R6, RZ, RZ, UR8 ;  /* 0x00000008ff067e24 */ /* 0x000fe4000f8e00ff */
[----:B------:R-:W-:-:S02]  /*112a0*/  IMAD.U32 R7, RZ, RZ, UR9 ;  /* 0x00000009ff077e24 */ /* 0x000fc4000f8e00ff */
[----:B------:R-:W-:Y:S02]  /*112b0*/  IMAD.U32 R10, RZ, RZ, UR4 ;  /* 0x00000004ff0a7e24 */ /* 0x000fe4000f8e00ff */
[----:B------:R-:W-:Y:S02]  /*112c0*/  IMAD.U32 R11, RZ, RZ, UR5 ;  /* 0x00000005ff0b7e24 */ /* 0x000fe4000f8e00ff */
[----:B------:R-:W-:Y:S02]  /*112d0*/  IMAD.MOV.U32 R8, RZ, RZ, 0x70 ;  /* 0x00000070ff087424 */ /* 0x000fe400078e00ff */
[----:B------:R-:W-:Y:S02]  /*112e0*/  IMAD.MOV.U32 R12, RZ, RZ, 0x1 ;  /* 0x00000001ff0c7424 */ /* 0x000fe400078e00ff */
[----:B------:R-:W-:-:S07]  /*112f0*/  IMAD.MOV.U32 R13, RZ, RZ, RZ ;  /* 0x000000ffff0d7224 */ /* 0x000fce00078e00ff */
[----:B------:R-:W-:-:S07]  /*11300*/  LEPC R20, `(.L_x_1114) ;  /* 0x000000001014794e */ /* 0x000fce0000000000 */
[----:B0-----:R-:W-:Y:S05]  /*11310*/  CALL.ABS.NOINC R2 ;  /* 0x0000000002007343 */ /* 0x001fea0003c00000 */
.L_x_1114:
[----:B------:R-:W-:Y:S05]  /*11320*/  BSYNC B6 ;  /* 0x0000000000067941 */ /* 0x000fea0003800000 */
.L_x_1113:
[----:B0-----:R-:W0:Y:S01]  /*11330*/  S2R R2, SR_TID.X ;  /* 0x0000000000027919 */ /* 0x001e220000002100 */
[----:B------:R-:W-:Y:S01]  /*11340*/  UISETP.NE.AND UP0, UPT, UR50, URZ, UPT ;  /* 0x0000003f3200728c */ /* 0x000fe2000bf05270 */
[----:B------:R-:W-:Y:S01]  /*11350*/  R2UR UR6, R26 ;  /* 0x000000001a0672ca */ /* 0x000fe200000e0000 */
[----:B------:R-:W-:Y:S01]  /*11360*/  ULDC.64 UR8, c[0x0][0x2d8] ;  /* 0x0000b60000087ab9 */ /* 0x000fe20000000a00 */
[----:B------:R-:W-:Y:S02]  /*11370*/  R2UR UR7, R22 ;  /* 0x00000000160772ca */ /* 0x000fe400000e0000 */
[C---:B------:R-:W-:Y:S02]  /*11380*/  LOP3.LUT P2, RZ, R16.reuse, 0x4000, RZ, 0xc0, !PT ;  /* 0x0000400010ff7812 */ /* 0x040fe4000784c0ff */
[----:B------:R-:W-:Y:S02]  /*11390*/  PLOP3.LUT P0, PT, PT, PT, UP0, 0x80, 0x0 ;  /* 0x000000000000781c */ /* 0x000fe40003f0f008 */
[----:B------:R-:W-:-:S02]  /*113a0*/  LOP3.LUT P3, RZ, R16, 0x2000, RZ, 0xc0, !PT ;  /* 0x0000200010ff7812 */ /* 0x000fc4000786c0ff */
[----:B------:R-:W-:Y:S01]  /*113b0*/  @UP0 ULDC UR4, c[0x0][0x44c] ;  /* 0x0001130000040ab9 */ /* 0x000fe20000000800 */
[C---:B------:R-:W-:Y:S02]  /*113c0*/  LOP3.LUT P4, RZ, R16.reuse, 0x1000, RZ, 0xc0, !PT ;  /* 0x0000100010ff7812 */ /* 0x040fe4000788c0ff */
[----:B------:R-:W-:Y:S01]  /*113d0*/  UIMAD UR6, UR6, UR8, URZ ;  /* 0x00000008060672a4 */ /* 0x000fe2000f8e023f */
[----:B------:R-:W-:-:S03]  /*113e0*/  LOP3.LUT P5, RZ, R16, 0x800, RZ, 0xc0, !PT ;  /* 0x0000080010ff7812 */ /* 0x000fc600078ac0ff */
[----:B------:R-:W-:Y:S02]  /*113f0*/  UIMAD UR7, UR7, UR9, UR6 ;  /* 0x00000009070772a4 */ /* 0x000fe4000f8e0206 */
[----:B------:R-:W-:Y:S01]  /*11400*/  USHF.R.S32.HI UR6, URZ, 0x1f, UR43 ;  /* 0x0000001f3f067899 */ /* 0x000fe2000801142b */
[----:B0-----:R-:W-:-:S05]  /*11410*/  IMAD.SHL.U32 R2, R2, 0x10, RZ ;  /* 0x0000001002027824 */ /* 0x001fca00078e00ff */
[----:B------:R-:W-:-:S05]  /*11420*/  LOP3.LUT R2, R36, 0x70, R2, 0xf8, !PT ;  /* 0x0000007024027812 */ /* 0x000fca00078ef802 */
[----:B------:R-:W-:-:S04]  /*11430*/  VIADD R0, R2, UR44 ;  /* 0x0000002c02007c36 */ /* 0x000fc80008000000 */
[----:B------:R-:W-:Y:S01]  /*11440*/  @P0 IMAD.HI.U32 R3, R0, UR4, RZ ;  /* 0x0000000400030c27 */ /* 0x000fe2000f8e00ff */
[----:B------:R-:W-:Y:S01]  /*11450*/  PLOP3.LUT P0, PT, PT, PT, UP0, 0x80, 0x0 ;  /* 0x000000000000781c */ /* 0x000fe20003f0f008 */
[----:B------:R-:W-:Y:S01]  /*11460*/  @UP0 ULDC UR4, c[0x0][0x450] ;  /* 0x0001140000040ab9 */ /* 0x000fe20000000800 */
[----:B------:R-:W-:-:S11]  /*11470*/  MOV R2, R0 ;  /* 0x0000000000027202 */ /* 0x000fd60000000f00 */
[----:B------:R-:W-:Y:S02]  /*11480*/  @P0 SHF.R.U32.HI R2, RZ, UR4, R3 ;  /* 0x00000004ff020c19 */ /* 0x000fe40008011603 */
[----:B------:R-:W-:-:S03]  /*11490*/  R2UR UR4, R22 ;  /* 0x00000000160472ca */ /* 0x000fc600000e0000 */
[----:B------:R-:W-:-:S10]  /*114a0*/  IMAD.MOV R5, RZ, RZ, -R2 ;  /* 0x000000ffff057224 */ /* 0x000fd400078e0a02 */
[----:B------:R-:W-:-:S03]  /*114b0*/  UIMAD.WIDE.U32 UR4, UR4, UR8, URZ ;  /* 0x00000008040472a5 */ /* 0x000fc6000f8e003f */
[----:B------:R-:W-:Y:S01]  /*114c0*/  ULDC.64 UR8, c[0x0][0x2e0] ;  /* 0x0000b80000087ab9 */ /* 0x000fe20000000a00 */
[----:B------:R-:W-:Y:S02]  /*114d0*/  UIADD3 UR5, UR5, UR7, URZ ;  /* 0x0000000705057290 */ /* 0x000fe4000fffe03f */
[----:B------:R-:W-:Y:S01]  /*114e0*/  UIMAD UR6, UR6, UR8, URZ ;  /* 0x00000008060672a4 */ /* 0x000fe2000f8e023f */
[----:B------:R-:W-:Y:S01]  /*114f0*/  ULDC UR7, c[0x0][0x448] ;  /* 0x0001120000077ab9 */ /* 0x000fe20000000800 */
[----:B------:R-:W-:Y:S01]  /*11500*/  UIMAD.WIDE.U32 UR4, UR43, UR8, UR4 ;  /* 0x000000082b0472a5 */ /* 0x000fe2000f8e0004 */
[----:B------:R-:W-:Y:S01]  /*11510*/  IMAD R5, R5, UR7, R0 ;  /* 0x0000000705057c24 */ /* 0x000fe2000f8e0200 */
[----:B------:R-:W-:Y:S01]  /*11520*/  UIMAD UR6, UR43, UR9, UR6 ;  /* 0x000000092b0672a4 */ /* 0x000fe2000f8e0206 */
[----:B------:R-:W-:Y:S02]  /*11530*/  SHF.R.S32.HI R0, RZ, 0x1f, R2 ;  /* 0x0000001fff007819 */ /* 0x000fe40000011402 */
[----:B------:R-:W-:Y:S01]  /*11540*/  ULDC.64 UR8, c[0x0][0x2d0] ;  /* 0x0000b40000087ab9 */ /* 0x000fe20000000a00 */
[----:B------:R-:W-:Y:S01]  /*11550*/  UIADD3 UR5, UR5, UR6, URZ ;  /* 0x0000000605057290 */ /* 0x000fe2000fffe03f */
[----:B------:R-:W-:-:S02]  /*11560*/  IMAD.U32 R9, RZ, RZ, UR8 ;  /* 0x00000008ff097e24 */ /* 0x000fc4000f8e00ff */
[----:B------:R-:W-:Y:S01]  /*11570*/  IMAD R3, R0, UR8, RZ ;  /* 0x0000000800037c24 */ /* 0x000fe2000f8e02ff */
[----:B------:R-:W-:-:S03]  /*11580*/  SHF.R.S32.HI R0, RZ, 0x1f, R5 ;  /* 0x0000001fff007819 */ /* 0x000fc60000011405 */
[C---:B------:R-:W-:Y:S02]  /*11590*/  IMAD R7, R2.reuse, UR9, R3 ;  /* 0x0000000902077c24 */ /* 0x040fe4000f8e0203 */
[----:B------:R-:W-:Y:S01]  /*115a0*/  IMAD.WIDE.U32 R2, R2, R9, UR4 ;  /* 0x0000000402027e25 */ /* 0x000fe2000f8e0009 */
        /* <DEDUP_REMOVED lines=9> */
[----:B-1----:R-:W-:Y:S01]  /*11640*/  LEA.HI.X R4, R2, UR5, R3, 0x1, P0 ;  /* 0x0000000502047c11 */ /* 0x002fe200080f0c03 */
[----:B------:R-:W-:Y:S06]  /*11650*/  BRA.DIV UR4, `(.L_x_1115) ;  /* 0x0000002a04fc7947 */ /* 0x000fec000b800000 */
[----:B------:R-:W0:Y:S01]  /*11660*/  SHFL.IDX PT, R14, R5, RZ, 0x181f ;  /* 0x00181fff050e7589 */ /* 0x000e2200000e0000 */
[----:B------:R-:W-:-:S03]  /*11670*/  VIADD R0, R36, UR44 ;  /* 0x0000002c24007c36 */ /* 0x000fc60008000000 */
[----:B------:R-:W1:Y:S01]  /*11680*/  SHFL.IDX PT, R2, R4, RZ, 0x181f ;  /* 0x00181fff04027589 */ /* 0x000e6200000e0000 */
[C---:B------:R-:W-:Y:S01]  /*11690*/  VIADD R7, R0.reuse, 0x10 ;  /* 0x0000001000077836 */ /* 0x040fe20000000000 */
[----:B------:R-:W-:Y:S02]  /*116a0*/  ISETP.GE.AND P0, PT, R0, UR39, PT ;  /* 0x0000002700007c0c */ /* 0x000fe4000bf06270 */
[----:B------:R-:W-:Y:S11]  /*116b0*/  SHFL.IDX PT, R6, R4, 0x1, 0x181f ;  /* 0x00381f0004067f89 */ /* 0x000ff600000e0000 */
        /* <DEDUP_REMOVED lines=8> */
[----:B------:R-:W-:-:S13]  /*11740*/  ISETP.GE.AND P0, PT, R7, UR39, PT ;  /* 0x0000002707007c0c */ /* 0x000fda000bf06270 */
[----:B0-----:R-:W-:-:S05]  /*11750*/  @!P0 LEA R14, P1, R37, R14, 0x1 ;  /* 0x0000000e250e8211 */ /* 0x001fca00078208ff */
[----:B------:R-:W-:Y:S02]  /*11760*/  @!P0 IMAD.X R7, RZ, RZ, R6, P1 ;  /* 0x000000ffff078224 */ /* 0x000fe400008e0606 */
[----:B-1----:R-:W-:Y:S01]  /*11770*/  @!P0 IMAD.MOV.U32 R2, RZ, RZ, R14 ;  /* 0x000000ffff028224 */ /* 0x002fe200078e000e */
[----:B------:R-:W-:Y:S01]  /*11780*/  SHFL.IDX PT, R6, R4, 0x2, 0x181f ;  /* 0x00581f0004067f89 */ /* 0x000fe200000e0000 */
[----:B------:R-:W-:Y:S02]  /*11790*/  @!P0 IMAD.MOV.U32 R3, RZ, RZ, R7 ;  /* 0x000000ffff038224 */ /* 0x000fe400078e0007 */
[----:B------:R-:W-:Y:S01]  /*117a0*/  VIADD R7, R0, 0x20 ;  /* 0x0000002000077836 */ /* 0x000fe20000000000 */
        /* <DEDUP_REMOVED lines=30> */
[----:B0-----:R-:W-:-:S05]  /*11990*/  @!P0 LEA R14, P1, R37, R14, 0x1 ;  /* 0x0000000e250e8211 */ /* 0x001fca00078208ff */
[----:B-1----:R-:W-:Y:S02]  /*119a0*/  @!P0 IMAD.X R7, RZ, RZ, R6, P1 ;  /* 0x000000ffff078224 */ /* 0x002fe400008e0606 */
[----:B--2---:R-:W-:Y:S01]  /*119b0*/  @!P0 IMAD.MOV.U32 R2, RZ, RZ, R14 ;  /* 0x000000ffff028224 */ /* 0x004fe200078e000e */
        /* <DEDUP_REMOVED lines=24> */
[----:B------:R0:W1:Y:S01]  /*11b40*/  SHFL.IDX PT, R6, R4, 0x7, 0x181f ;  /* 0x00f81f0004067f89 */ /* 0x00006200000e0000 */
[----:B------:R-:W-:-:S03]  /*11b50*/  @!P0 IMAD.MOV.U32 R3, RZ, RZ, R7 ;  /* 0x000000ffff038224 */ /* 0x000fc600078e0007 */
[----:B------:R0:W2:Y:S04]  /*11b60*/  SHFL.IDX PT, R14, R5, 0x7, 0x181f ;  /* 0x00f81f00050e7f89 */ /* 0x0000a800000e0000 */
[----:B------:R0:W-:Y:S04]  /*11b70*/  @!P0 LDGSTS.E.BYPASS.LTC128B.128 [R31+0x13400], desc[UR36][R2.64], !P2 ;  /* 0x13400000021f8fae */ /* 0x0001e8000d101d64 */
[----:B------:R0:W-:Y:S04]  /*11b80*/  @!P0 LDGSTS.E.BYPASS.LTC128B.128 [R31+0x17400], desc[UR36][R2.64+0x80], !P3 ;  /* 0x17400080021f8fae */ /* 0x0001e8000d901d64 */
[----:B------:R0:W-:Y:S04]  /*11b90*/  @!P0 LDGSTS.E.BYPASS.LTC128B.128 [R31+0x1b400], desc[UR36][R2.64+0x100], !P4 ;  /* 0x1b400100021f8fae */ /* 0x0001e8000e101d64 */
[----:B------:R0:W-:Y:S02]  /*11ba0*/  @!P0 LDGSTS.E.BYPASS.LTC128B.128 [R31+0x1f400], desc[UR36][R2.64+0x180], !P5 ;  /* 0x1f400180021f8fae */ /* 0x0001e4000e901d64 */
.L_x_1188:
[----:B------:R-:W-:-:S05]  /*11bb0*/  VIADD R0, R0, 0x70 ;  /* 0x0000007000007836 */ /* 0x000fca0000000000 */
[----:B------:R-:W-:-:S13]  /*11bc0*/  ISETP.GE.AND P0, PT, R0, UR39, PT ;  /* 0x0000002700007c0c */ /* 0x000fda000bf06270 */
[----:B0-2---:R-:W-:-:S05]  /*11bd0*/  @!P0 LEA R2, P1, R37, R14, 0x1 ;  /* 0x0000000e25028211 */ /* 0x005fca00078208ff */
[----:B-1----:R-:W-:-:S05]  /*11be0*/  @!P0 IMAD.X R3, RZ, RZ, R6, P1 ;  /* 0x000000ffff038224 */ /* 0x002fca00008e0606 */
[----:B------:R-:W-:Y:S01]  /*11bf0*/  @!PT LDS RZ, [RZ] ;  /* 0x00000000fffff984 */ /* 0x000fe20000000800 */
[----:B------:R-:W-:Y:S01]  /*11c00*/  @!PT LDS RZ, [RZ] ;  /* 0x00000000fffff984 */ /* 0x000fe20000000800 */
[----:B------:R-:W-:Y:S01]  /*11c10*/  @!PT LDS RZ, [RZ] ;  /* 0x00000000fffff984 */ /* 0x000fe20000000800 */
[----:B------:R0:W-:Y:S04]  /*11c20*/  @!P0 LDGSTS.E.BYPASS.LTC128B.128 [R31+0x13c00], desc[UR36][R2.64], !P2 ;  /* 0x13c00000021f8fae */ /* 0x0001e8000d101d64 */
[----:B------:R0:W-:Y:S04]  /*11c30*/  @!P0 LDGSTS.E.BYPASS.LTC128B.128 [R31+0x17c00], desc[UR36][R2.64+0x80], !P3 ;  /* 0x17c00080021f8fae */ /* 0x0001e8000d901d64 */
[----:B------:R0:W-:Y:S04]  /*11c40*/  @!P0 LDGSTS.E.BYPASS.LTC128B.128 [R31+0x1bc00], desc[UR36][R2.64+0x100], !P4 ;  /* 0x1bc00100021f8fae */ /* 0x0001e8000e101d64 */
[----:B------:R0:W-:Y:S01]  /*11c50*/  @!P0 LDGSTS.E.BYPASS.LTC128B.128 [R31+0x1fc00], desc[UR36][R2.64+0x180], !P5 ;  /* 0x1fc00180021f8fae */ /* 0x0001e2000e901d64 */
[----:B------:R-:W-:Y:S01]  /*11c60*/  PLOP3.LUT P0, PT, PT, PT, PT, 0x80, 0x0 ;  /* 0x000000000000781c */ /* 0x000fe20003f0f070 */
[----:B------:R-:W-:-:S12]  /*11c70*/  NOP ;  /* 0x0000000000007918 */ /* 0x000fd80000000000 */
.L_x_1116:
[----:B------:R-:W-:Y:S02]  /*11c80*/  PLOP3.LUT P1, PT, P1, P0, PT, 0xa2, 0x0 ;  /* 0x000000000000781c */ /* 0x000fe40000f21472 */
[----:B------:R-:W-:-:S08]  /*11c90*/  @P0 R2UR P1, UR4, R17 ;  /* 0x00000000110402ca */ /* 0x000fd00000020000 */
[----:B------:R-:W-:-:S05]  /*11ca0*/  @P0 PLOP3.LUT P0, PT, P1, PT, PT, 0x80, 0x0 ;  /* 0x000000000000081c */ /* 0x000fca0000f0f070 */
[----:B------:R-:W-:Y:S01]  /*11cb0*/  @!P1 SYNCS.ARRIVE.TRANS64.RED.A0T1 RZ, [UR4+0x30800], RZ ;  /* 0x030800ffffff99a7 */ /* 0x000fe20008200404 */
[----:B------:R-:W-:Y:S07]  /*11cc0*/  @!P1 ARRIVES.LDGSTSBAR.64.TRANSCNT [UR4+0x30800] ;  /* 0x03080000ff0099b0 */ /* 0x000fee0008000a84 */
[----:B------:R-:W-:Y:S05]  /*11cd0*/  @P0 BRA.U.ANY `(.L_x_1116) ;  /* 0xfffffffd00e80947 */ /* 0x000fea000393ffff */
[----:B0-----:R-:W2:Y:S02]  /*11ce0*/  LDL.LU R2, [R1] ;  /* 0x0000000001027983 */ /* 0x001ea40000300800 */
[----:B--2---:R-:W-:-:S05]  /*11cf0*/  VIADD R2, R2, 0x1 ;  /* 0x0000000102027836 */ /* 0x004fca0000000000 */
[----:B------:R0:W-:Y:S01]  /*11d00*/  STL [R1], R2 ;  /* 0x0000000201007387 */ /* 0x0001e20000100800 */
[----:B------:R-:W-:-:S04]  /*11d10*/  LEA.HI R0, R2, R2, RZ, 0x1 ;  /* 0x0000000202007211 */ /* 0x000fc800078f08ff */
[----:B------:R-:W-:-:S05]  /*11d20*/  LOP3.LUT R0, R0, 0xfffffffe, RZ, 0xc0, !PT ;  /* 0xfffffffe00007812 */ /* 0x000fca00078ec0ff */
[----:B------:R-:W-:-:S05]  /*11d30*/  IMAD.IADD R0, R2, 0x1, -R0 ;  /* 0x0000000102007824 */ /* 0x000fca00078e0a00 */
[----:B------:R-:W-:Y:S01]  /*11d40*/  SHF.L.U32 R0, R0, 0x1f, RZ ;  /* 0x0000001f00007819 */ /* 0x000fe200000006ff */
[----:B------:R-:W-:Y:S01]  /*11d50*/  NOP ;  /* 0x0000000000007918 */ /* 0x000fe20000000000 */
[----:B------:R0:W-:Y:S01]  /*11d60*/  SYNCS.ARRIVE.TRANS64.A1T0 RZ, [R17+URZ+0x30800], RZ ;  /* 0x030800ff11ff79a7 */ /* 0x0001e2000810003f */
[----:B------:R-:W-:Y:S01]  /*11d70*/  BSSY B0, `(.L_x_1117) ;  /* 0x0000003000007945 */ /* 0x000fe20003800000 */
[----:B------:R-:W1:Y:S03]  /*11d80*/  SYNCS.PHASECHK.TRANS64.TRYWAIT P0, [R17+URZ+0x30820], R0 ;  /* 0x03082000110075a7 */ /* 0x000e66000800017f */
[----:B01----:R-:W-:Y:S05]  /*11d90*/  @!P0 BRA `(.L_x_1118) ;  /* 0x0000002c00e08947 */ /* 0x003fea0003800000 */
.L_x_1189:
[----:B------:R-:W-:Y:S05]  /*11da0*/  BSYNC B0 ;  /* 0x0000000000007941 */ /* 0x000fea0003800000 */
.L_x_1117:
[----:B------:R-:W-:-:S04]  /*11db0*/  UIADD3 UR4, UR45, -0x2, URZ ;  /* 0xfffffffe2d047890 */ /* 0x000fc8000fffe03f */
[----:B------:R-:W-:-:S06]  /*11dc0*/  UISETP.GE.AND UP0, UPT, UR4, UR46, UPT ;  /* 0x0000002e0400728c */ /* 0x000fcc000bf06270 */
[----:B------:R-:W-:-:S13]  /*11dd0*/  PLOP3.LUT P0, PT, PT, PT, UP0, 0x40, 0x0 ;  /* 0x000000000000781c */ /* 0x000fda0003f0e808 */
[----:B------:R-:W-:Y:S05]  /*11de0*/  @P0 BRA `(.L_x_1119) ;  /* 0x0000000c00a80947 */ /* 0x000fea0003800000 */
[----:B------:R-:W-:Y:S01]  /*11df0*/  BSSY B0, `(.L_x_1119) ;  /* 0x00000e9000007945 */ /* 0x000fe20003800000 */
[----:B------:R-:W-:Y:S01]  /*11e00*/  MOV R8, R25 ;  /* 0x0000001900087202 */ /* 0x000fe20000000f00 */
[----:B------:R-:W-:Y:S02]  /*11e10*/  IMAD.MOV.U32 R6, RZ, RZ, R23 ;  /* 0x000000ffff067224 */ /* 0x000fe400078e0017 */
[----:B------:R-:W-:Y:S02]  /*11e20*/  IMAD.MOV.U32 R28, RZ, RZ, R24 ;  /* 0x000000ffff1c7224 */ /* 0x000fe400078e0018 */
[----:B------:R-:W-:-:S07]  /*11e30*/  IMAD.U32 R7, RZ, RZ, UR4 ;  /* 0x00000004ff077e24 */ /* 0x000fce000f8e00ff */
.L_x_1132:
[----:B------:R-:W1:Y:S01]  /*11e40*/  S2R R4, SR_TID.X ;  /* 0x0000000000047919 */ /* 0x000e620000002100 */
[----:B0-----:R-:W0:Y:S01]  /*11e50*/  LDC R0, c[0x0][0x430] ;  /* 0x00010c00ff007b82 */ /* 0x001e220000000800 */
[----:B------:R-:W-:Y:S01]  /*11e60*/  IMAD R9, R7, 0x40, R32 ;  /* 0x0000004007097824 */ /* 0x000fe200078e0220 */
[----:B------:R-:W-:Y:S01]  /*11e70*/  LOP3.LUT P1, RZ, R16, 0x200, RZ, 0xc0, !PT ;  /* 0x0000020010ff7812 */ /* 0x000fe2000782c0ff */
[----:B------:R-:W-:Y:S01]  /*11e80*/  VIADD R23, R6, 0x1 ;  /* 0x0000000106177836 */ /* 0x000fe20000000000 */
[----:B0-----:R-:W-:Y:S01]  /*11e90*/  ISETP.NE.AND P0, PT, R0, 0x1, PT ;  /* 0x000000010000780c */ /* 0x001fe20003f05270 */
[----:B-1----:R-:W-:-:S05]  /*11ea0*/  IMAD.SHL.U32 R4, R4, 0x10, RZ ;  /* 0x0000001004047824 */ /* 0x002fca00078e00ff */
[----:B------:R-:W-:-:S07]  /*11eb0*/  LOP3.LUT R4, R36, 0x70, R4, 0xf8, !PT ;  /* 0x0000007024047812 */ /* 0x000fce00078ef804 */
[----:B------:R-:W0:Y:S01]  /*11ec0*/  @P0 LDC R0, c[0x0][0x434] ;  /* 0x00010d00ff000b82 */ /* 0x000e220000000800 */
[C---:B------:R-:W-:Y:S01]  /*11ed0*/  ISETP.GT.U32.AND P2, PT, R4.reuse, 0x3f, PT ;  /* 0x0000003f0400780c */ /* 0x040fe20003f44070 */
[----:B------:R-:W-:-:S06]  /*11ee0*/  IMAD.IADD R9, R4, 0x1, R9 ;  /* 0x0000000104097824 */ /* 0x000fcc00078e0209 */
[----:B------:R-:W1:Y:S01]  /*11ef0*/  @P0 LDC R3, c[0x0][0x438] ;  /* 0x00010e00ff030b82 */ /* 0x000e620000000800 */
[----:B------:R-:W-:-:S07]  /*11f00*/  IMAD.MOV.U32 R12, RZ, RZ, R9 ;  /* 0x000000ffff0c7224 */ /* 0x000fce00078e0009 */
[----:B------:R-:W2:Y:S08]  /*11f10*/  @!P2 LDC.64 R10, c[0x0][0x428] ;  /* 0x00010a00ff0aab82 */ /* 0x000eb00000000a00 */
[----:B------:R-:W3:Y:S01]  /*11f20*/  @!P2 LDC.64 R4, c[0x0][0x418] ;  /* 0x00010600ff04ab82 */ /* 0x000ee20000000a00 */
[----:B0-----:R-:W-:-:S05]  /*11f30*/  @P0 IMAD.HI.U32 R0, R9, R0, RZ ;  /* 0x0000000009000227 */ /* 0x001fca00078e00ff */
[----:B-1----:R-:W-:-:S04]  /*11f40*/  @P0 SHF.R.U32.HI R12, RZ, R3, R0 ;  /* 0x00000003ff0c0219 */ /* 0x002fc80000011600 */
[--C-:B------:R-:W-:Y:S01]  /*11f50*/  @!P2 SHF.R.S32.HI R3, RZ, 0x1f, R12.reuse ;  /* 0x0000001fff03a819 */ /* 0x100fe2000001140c */
[----:B------:R-:W-:Y:S02]  /*11f60*/  @!P2 IMAD.MOV.U32 R2, RZ, RZ, R12 ;  /* 0x000000ffff02a224 */ /* 0x000fe400078e000c */
[-C--:B--2---:R-:W-:Y:S02]  /*11f70*/  @!P2 IMAD R0, R33, R10.reuse, RZ ;  /* 0x0000000a2100a224 */ /* 0x084fe400078e02ff */
[----:B------:R-:W-:-:S04]  /*11f80*/  @!P2 IMAD.WIDE.U32 R2, R29, R10, R2 ;  /* 0x0000000a1d02a225 */ /* 0x000fc800078e0002 */
[----:B------:R-:W-:Y:S01]  /*11f90*/  @!P2 IMAD R11, R29, R11, R0 ;  /* 0x0000000b1d0ba224 */ /* 0x000fe200078e0200 */
[----:B---3--:R-:W-:-:S03]  /*11fa0*/  @!P2 LEA R4, P0, R2, R4, 0x2 ;  /* 0x000000040204a211 */ /* 0x008fc600078010ff */
[----:B------:R-:W-:-:S05]  /*11fb0*/  @!P2 IMAD.IADD R0, R11, 0x1, R3 ;  /* 0x000000010b00a824 */ /* 0x000fca00078e0203 */
[----:B------:R-:W-:Y:S01]  /*11fc0*/  @!P2 LEA.HI.X R5, R2, R5, R0, 0x2, P0 ;  /* 0x000000050205a211 */ /* 0x000fe200000f1400 */
[----:B------:R-:W-:Y:S01]  /*11fd0*/  IMAD.MOV.U32 R0, RZ, RZ, RZ ;  /* 0x000000ffff007224 */ /* 0x000fe200078e00ff */
[C---:B------:R-:W-:Y:S01]  /*11fe0*/  ISETP.NE.AND P0, PT, R23.reuse, 0x2, PT ;  /* 0x000000021700780c */ /* 0x040fe20003f05270 */
[----:B------:R-:W-:Y:S01]  /*11ff0*/  IMAD.MOV R2, RZ, RZ, -R12 ;  /* 0x000000ffff027224 */ /* 0x000fe200078e0a0c */
[----:B------:R-:W-:Y:S05]  /*12000*/  YIELD ;  /* 0x0000000000007946 */ /* 0x000fea0003800000 */
[----:B------:R-:W-:Y:S01]  /*12010*/  ULDC UR4, c[0x0][0x430] ;  /* 0x00010c0000047ab9 */ /* 0x000fe20000000800 */
[----:B------:R-:W-:Y:S01]  /*12020*/  SEL R25, RZ, 0x1, P0 ;  /* 0x00000001ff197807 */ /* 0x000fe20000000000 */
[----:B------:R0:W5:Y:S01]  /*12030*/  @!P2 LDG.E R0, desc[UR36][R4.64] ;  /* 0x000000240400a981 */ /* 0x000162000c1e1900 */
[----:B------:R-:W-:Y:S01]  /*12040*/  SEL R23, R23, RZ, P0 ;  /* 0x000000ff17177207 */ /* 0x000fe20000000000 */
[----:B------:R-:W-:Y:S01]  /*12050*/  IMAD.MOV.U32 R24, RZ, RZ, R7 ;  /* 0x000000ffff187224 */ /* 0x000fe200078e0007 */
[----:B------:R-:W-:Y:S01]  /*12060*/  LOP3.LUT R25, R8, R25, RZ, 0x3c, !PT ;  /* 0x0000001908197212 */ /* 0x000fe200078e3cff */
[----:B0-----:R-:W-:Y:S01]  /*12070*/  IMAD R5, R2, UR4, R9 ;  /* 0x0000000402057c24 */ /* 0x001fe2000f8e0209 */
[----:B------:R-:W-:Y:S06]  /*12080*/  @!P1 BRA `(.L_x_1120) ;  /* 0x0000000000049947 */ /* 0x000fec0003800000 */
[----:B------:R-:W-:Y:S01]  /*12090*/  BPT.TRAP 0x1 ;  /* 0x000000040000795c */ /* 0x000fe20000300000 */
.L_x_1120:
[----:B------:R-:W-:Y:S01]  /*120a0*/  IMAD R7, R23, 0x8, R17 ;  /* 0x0000000817077824 */ /* 0x000fe200078e0211 */
[----:B------:R-:W-:Y:S01]  /*120b0*/  SHF.L.U32 R2, R25, 0x1f, RZ ;  /* 0x0000001f19027819 */ /* 0x000fe200000006ff */
[----:B------:R-:W-:Y:S03]  /*120c0*/  BSSY B1, `(.L_x_1121) ;  /* 0x0000003000017945 */ /* 0x000fe60003800000 */
[----:B------:R-:W0:Y:S02]  /*120d0*/  SYNCS.PHASECHK.TRANS64.TRYWAIT P0, [R7+URZ+0x30840], R2 ;  /* 0x03084002070075a7 */ /* 0x000e24000800017f */
[----:B0-----:R-:W-:Y:S05]  /*120e0*/  @!P0 BRA `(.L_x_1122) ;  /* 0x0000002c00208947 */ /* 0x001fea0003800000 */
.L_x_1190:
[----:B------:R-:W-:Y:S05]  /*120f0*/  BSYNC B1 ;  /* 0x0000000000017941 */ /* 0x000fea0003800000 */
.L_x_1121:
[----:B------:R-:W-:Y:S01]  /*12100*/  SHF.R.S32.HI R9, RZ, 0x1f, R5 ;  /* 0x0000001fff097819 */ /* 0x000fe20000011405 */
[----:B------:R-:W-:Y:S01]  /*12110*/  ULDC.64 UR4, c[0x0][0x300] ;  /* 0x0000c00000047ab9 */ /* 0x000fe20000000a00 */
[----:B-----5:R-:W-:Y:S02]  /*12120*/  SHF.R.S32.HI R10, RZ, 0x1f, R0 ;  /* 0x0000001fff0a7819 */ /* 0x020fe40000011400 */
[C---:B------:R-:W-:Y:S01]  /*12130*/  LOP3.LUT P4, RZ, R16.reuse, 0x10, RZ, 0xc0, !PT ;  /* 0x0000001010ff7812 */ /* 0x040fe2000788c0ff */
[----:B0-----:R-:W-:Y:S01]  /*12140*/  IMAD R2, R9, UR4, RZ ;  /* 0x0000000409027c24 */ /* 0x001fe2000f8e02ff */
[C---:B------:R-:W-:Y:S02]  /*12150*/  LOP3.LUT P3, RZ, R16.reuse, 0x8, RZ, 0xc0, !PT ;  /* 0x0000000810ff7812 */ /* 0x040fe4000786c0ff */
[C---:B------:R-:W-:Y:S01]  /*12160*/  LOP3.LUT P2, RZ, R16.reuse, 0x4, RZ, 0xc0, !PT ;  /* 0x0000000410ff7812 */ /* 0x040fe2000784c0ff */
[C---:B------:R-:W-:Y:S01]  /*12170*/  IMAD R11, R5.reuse, UR5, R2 ;  /* 0x00000005050b7c24 */ /* 0x040fe2000f8e0202 */
[----:B------:R-:W-:Y:S01]  /*12180*/  LOP3.LUT P1, RZ, R16, 0x2, RZ, 0xc0, !PT ;  /* 0x0000000210ff7812 */ /* 0x000fe2000782c0ff */
[----:B------:R-:W-:Y:S01]  /*12190*/  IMAD.WIDE.U32 R2, R5, UR4, RZ ;  /* 0x0000000405027c25 */ /* 0x000fe2000f8e00ff */
[----:B------:R-:W-:Y:S01]  /*121a0*/  ULDC.64 UR4, c[0x0][0x310] ;  /* 0x0000c40000047ab9 */ /* 0x000fe20000000a00 */
[----:B------:R-:W-:-:S02]  /*121b0*/  LEA R21, R23, R30, 0xe ;  /* 0x0000001e17157211 */ /* 0x000fc400078e70ff */
        /* <DEDUP_REMOVED lines=16> */
[----:B------:R-:W-:Y:S02]  /*122c0*/  IMAD.SHL.U32 R4, R37, 0x2, RZ ;  /* 0x0000000225047824 */ /* 0x000fe400078e00ff */
[----:B------:R-:W-:Y:S01]  /*122d0*/  IMAD R21, R21, 0x2, R17 ;  /* 0x0000000215157824 */ /* 0x000fe200078e0211 */
        /* <DEDUP_REMOVED lines=18> */
[----:B------:R0:W2:Y:S03]  /*12400*/  SHFL.IDX PT, R14, R20, 0x3, 0x181f ;  /* 0x00781f00140e7f89 */ /* 0x0000a600000e0000 */
[----:B-1----:R-:W-:Y:S02]  /*12410*/  IMAD.X R3, RZ, RZ, R35, P0 ;  /* 0x000000ffff037224 */ /* 0x002fe400000e0623 */
[----:B------:R0:W1:Y:S04]  /*12420*/  SHFL.IDX PT, R35, R27, 0x3, 0x181f ;  /* 0x00781f001b237f89 */ /* 0x00006800000e0000 */
[----:B------:R0:W-:Y:S04]  /*12430*/  LDGSTS.E.BYPASS.LTC128B.128 [R21+0x21400], desc[UR36][R2.64], !P4 ;  /* 0x2140000002157fae */ /* 0x0001e8000e101d64 */
[----:B------:R0:W-:Y:S04]  /*12440*/  LDGSTS.E.BYPASS.LTC128B.128 [R21+0x23400], desc[UR36][R2.64+0x80], !P3 ;  /* 0x2340008002157fae */ /* 0x0001e8000d901d64 */
[----:B------:R0:W-:Y:S04]  /*12450*/  LDGSTS.E.BYPASS.LTC128B.128 [R21+0x25400], desc[UR36][R2.64+0x100], !P2 ;  /* 0x2540010002157fae */ /* 0x0001e8000d101d64 */
[----:B------:R0:W-:Y:S02]  /*12460*/  LDGSTS.E.BYPASS.LTC128B.128 [R21+0x27400], desc[UR36][R2.64+0x180], !P1 ;  /* 0x2740018002157fae */ /* 0x0001e4000c901d64 */
.L_x_1200:
        /* <DEDUP_REMOVED lines=11> */
.L_x_1124:
        /* <DEDUP_REMOVED lines=10> */
.L_x_1125:
[----:B------:R1:W-:Y:S01]  /*125c0*/  SYNCS.ARRIVE.TRANS64.A1T0 RZ, [R7+URZ+0x30830], RZ ;  /* 0x030830ff07ff79a7 */ /* 0x0003e2000810003f */
[----:B------:R-:W-:Y:S05]  /*125d0*/  @!P2 BRA `(.L_x_1126) ;  /* 0x000000000004a947 */ /* 0x000fea0003800000 */
[----:B------:R-:W-:Y:S01]  /*125e0*/  BPT.TRAP 0x1 ;  /* 0x000000040000795c */ /* 0x000fe20000300000 */
.L_x_1126:
[----:B0-----:R-:W-:Y:S01]  /*125f0*/  SHF.L.U32 R2, R8, 0x1f, RZ ;  /* 0x0000001f08027819 */ /* 0x001fe200000006ff */
[----:B-1----:R-:W-:Y:S01]  /*12600*/  IMAD R7, R6, 0x8, R17 ;  /* 0x0000000806077824 */ /* 0x002fe200078e0211 */
[----:B------:R-:W-:Y:S03]  /*12610*/  BSSY B1, `(.L_x_1127) ;  /* 0x0000003000017945 */ /* 0x000fe60003800000 */
[----:B------:R-:W0:Y:S02]  /*12620*/  SYNCS.PHASECHK.TRANS64.TRYWAIT P0, [R7+URZ+0x30860], R2 ;  /* 0x03086002070075a7 */ /* 0x000e24000800017f */
[----:B0-----:R-:W-:Y:S05]  /*12630*/  @!P0 BRA `(.L_x_1128) ;  /* 0x0000002c00148947 */ /* 0x001fea0003800000 */
.L_x_1201:
[----:B------:R-:W-:Y:S05]  /*12640*/  BSYNC B1 ;  /* 0x0000000000017941 */ /* 0x000fea0003800000 */
.L_x_1127:
[----:B------:R-:W-:Y:S01]  /*12650*/  IMAD.MOV.U32 R3, RZ, RZ, -0x40 ;  /* 0xffffffc0ff037424 */ /* 0x000fe200078e00ff */
[----:B------:R-:W-:Y:S01]  /*12660*/  UMOV UR4, 0xffffffff ;  /* 0xffffffff00047882 */ /* 0x000fe20000000000 */
[----:B------:R-:W-:Y:S01]  /*12670*/  LOP3.LUT P4, RZ, R16, 0x100, RZ, 0xc0, !PT ;  /* 0x0000010010ff7812 */ /* 0x000fe2000788c0ff */
[----:B------:R-:W-:Y:S01]  /*12680*/  IMAD R6, R6, 0x4000, R30 ;  /* 0x0000400006067824 */ /* 0x000fe200078e021e */
[----:B------:R-:W-:Y:S01]  /*12690*/  LOP3.LUT P3, RZ, R16, 0x80, RZ, 0xc0, !PT ;  /* 0x0000008010ff7812 */ /* 0x000fe2000786c0ff */
[----:B------:R-:W-:Y:S01]  /*126a0*/  IMAD R3, R28, R3, UR38 ;  /* 0x000000261c037e24 */ /* 0x000fe2000f8e0203 */
[C---:B------:R-:W-:Y:S02]  /*126b0*/  LOP3.LUT P2, RZ, R16.reuse, 0x40, RZ, 0xc0, !PT ;  /* 0x0000004010ff7812 */ /* 0x040fe4000784c0ff */
[----:B------:R-:W-:Y:S01]  /*126c0*/  LOP3.LUT P1, RZ, R16, 0x20, RZ, 0xc0, !PT ;  /* 0x0000002010ff7812 */ /* 0x000fe2000782c0ff */
[----:B------:R-:W-:Y:S01]  /*126d0*/  IMAD.IADD R8, R3, 0x1, -R36 ;  /* 0x0000000103087824 */ /* 0x000fe200078e0a24 */
[----:B------:R-:W-:Y:S11]  /*126e0*/  BRA.DIV UR4, `(.L_x_1129) ;  /* 0x0000002a04fc7947 */ /* 0x000ff6000b800000 */
[----:B------:R-:W0:Y:S01]  /*126f0*/  SHFL.IDX PT, R14, R18, RZ, 0x181f ;  /* 0x00181fff120e7589 */ /* 0x000e2200000e0000 */
[----:B------:R-:W-:-:S03]  /*12700*/  IMAD R6, R6, 0x2, R17 ;  /* 0x0000000206067824 */ /* 0x000fc600078e0211 */
[----:B------:R-:W1:Y:S01]  /*12710*/  SHFL.IDX PT, R3, R19, RZ, 0x181f ;  /* 0x00181fff13037589 */ /* 0x000e6200000e0000 */
        /* <DEDUP_REMOVED lines=36> */
.L_x_1211:
[----:B0--3--:R-:W-:Y:S01]  /*12960*/  IADD3 R2, P0, R14, R4, RZ ;  /* 0x000000040e027210 */ /* 0x009fe20007f1e0ff */
        /* <DEDUP_REMOVED lines=15> */
[----:B0-----:R-:W-:Y:S01]  /*12a60*/  IMAD.WIDE.U32 R2, R5, UR4, RZ ;  /* 0x0000000405027c25 */ /* 0x001fe2000f8e00ff */
[----:B------:R-:W-:-:S03]  /*12a70*/  ULDC.64 UR4, c[0x0][0x338] ;  /* 0x0000ce0000047ab9 */ /* 0x000fc60000000a00 */
[----:B------:R-:W-:Y:S02]  /*12a80*/  IMAD.IADD R3, R3, 0x1, R9 ;  /* 0x0000000103037824 */ /* 0x000fe400078e0209 */
[----:B------:R-:W-:Y:S02]  /*12a90*/  IMAD R5, R10, UR4, RZ ;  /* 0x000000040a057c24 */ /* 0x000fe4000f8e02ff */
[----:B------:R-:W-:-:S04]  /*12aa0*/  IMAD.WIDE.U32 R2, R0, UR4, R2 ;  /* 0x0000000400027c25 */ /* 0x000fc8000f8e0002 */
[----:B------:R-:W-:Y:S01]  /*12ab0*/  IMAD R5, R0, UR5, R5 ;  /* 0x0000000500057c24 */ /* 0x000fe2000f8e0205 */
[----:B------:R-:W-:Y:S01]  /*12ac0*/  ULDC.64 UR4, c[0x0][0x330] ;  /* 0x0000cc0000047ab9 */ /* 0x000fe20000000a00 */
[----:B------:R-:W-:Y:S02]  /*12ad0*/  NOP ;  /* 0x0000000000007918 */ /* 0x000fe40000000000 */
[----:B------:R-:W-:Y:S02]  /*12ae0*/  IMAD.IADD R3, R3, 0x1, R5 ;  /* 0x0000000103037824 */ /* 0x000fe400078e0205 */
[----:B------:R-:W-:Y:S02]  /*12af0*/  IMAD R5, R26, UR4, RZ ;  /* 0x000000041a057c24 */ /* 0x000fe4000f8e02ff */
[----:B------:R-:W-:-:S04]  /*12b00*/  IMAD.WIDE.U32 R2, R22, UR4, R2 ;  /* 0x0000000416027c25 */ /* 0x000fc8000f8e0002 */
[----:B------:R-:W-:Y:S01]  /*12b10*/  IMAD R5, R22, UR5, R5 ;  /* 0x0000000516057c24 */ /* 0x000fe2000f8e0205 */
[----:B------:R-:W-:Y:S02]  /*12b20*/  ULDC.64 UR4, c[0x0][0x318] ;  /* 0x0000c60000047ab9 */ /* 0x000fe40000000a00 */
[----:B------:R-:W-:Y:S02]  /*12b30*/  LEA R18, P0, R2, UR4, 0x1 ;  /* 0x0000000402127c11 */ /* 0x000fe4000f8008ff */
[----:B------:R-:W-:-:S04]  /*12b40*/  IADD3 R3, R5, R3, RZ ;  /* 0x0000000305037210 */ /* 0x000fc80007ffe0ff */
[----:B------:R-:W-:Y:S02]  /*12b50*/  LEA.HI.X R19, R2, UR5, R3, 0x1, P0 ;  /* 0x0000000502137c11 */ /* 0x000fe400080f0c03 */
[----:B------:R-:W-:-:S13]  /*12b60*/  PLOP3.LUT P0, PT, PT, PT, PT, 0x80, 0x0 ;  /* 0x000000000000781c */ /* 0x000fda0003f0f070 */
.L_x_1130:
        /* <DEDUP_REMOVED lines=10> */
.L_x_1131:
[C---:B------:R-:W-:Y:S01]  /*12c10*/  ISETP.GT.AND P0, PT, R24.reuse, UR46, PT ;  /* 0x0000002e18007c0c */ /* 0x040fe2000bf04270 */
[----:B------:R0:W-:Y:S01]  /*12c20*/  SYNCS.ARRIVE.TRANS64.A1T0 RZ, [R7+URZ+0x30850], RZ ;  /* 0x030850ff07ff79a7 */ /* 0x0001e2000810003f */
[----:B------:R-:W-:Y:S02]  /*12c30*/  IMAD.MOV.U32 R8, RZ, RZ, R25 ;  /* 0x000000ffff087224 */ /* 0x000fe400078e0019 */
[----:B------:R-:W-:Y:S02]  /*12c40*/  IMAD.MOV.U32 R6, RZ, RZ, R23 ;  /* 0x000000ffff067224 */ /* 0x000fe400078e0017 */
[----:B------:R-:W-:Y:S02]  /*12c50*/  IMAD.MOV.U32 R28, RZ, RZ, R24 ;  /* 0x000000ffff1c7224 */ /* 0x000fe400078e0018 */
[----:B0-----:R-:W-:-:S05]  /*12c60*/  VIADD R7, R24, 0xffffffff ;  /* 0xffffffff18077836 */ /* 0x001fca0000000000 */
[----:B------:R-:W-:Y:S05]  /*12c70*/  @P0 BRA `(.L_x_1132) ;  /* 0xfffffff000700947 */ /* 0x000fea000383ffff */
[----:B------:R-:W-:Y:S05]  /*12c80*/  BSYNC B0 ;  /* 0x0000000000007941 */ /* 0x000fea0003800000 */
.L_x_1119:
[----:B0-----:R-:W0:Y:S01]  /*12c90*/  S2R R0, SR_TID.X ;  /* 0x0000000000007919 */ /* 0x001e220000002100 */
[----:B------:R-:W-:Y:S01]  /*12ca0*/  BSSY B0, `(.L_x_1133) ;  /* 0x0000010000007945 */ /* 0x000fe20003800000 */
        /* <DEDUP_REMOVED lines=14> */
[----:B0-----:R-:W-:-:S07]  /*12d90*/  IADD3 R34, R0, UR47, R7 ;  /* 0x0000002f00227c10 */ /* 0x001fce000fffe007 */
.L_x_1134:
[----:B------:R-:W-:Y:S05]  /*12da0*/  BSYNC B0 ;  /* 0x0000000000007941 */ /* 0x000fea0003800000 */
.L_x_1133:
[----:B------:R-:W-:-:S13]  /*12db0*/  LOP3.LUT P0, RZ, R16, 0x200, RZ, 0xc0, !PT ;  /* 0x0000020010ff7812 */ /* 0x000fda000780c0ff */
[----:B------:R-:W-:Y:S05]  /*12dc0*/  @!P0 BRA `(.L_x_1135) ;  /* 0x0000000000048947 */ /* 0x000fea0003800000 */
[----:B------:R-:W-:Y:S01]  /*12dd0*/  BPT.TRAP 0x1 ;  /* 0x000000040000795c */ /* 0x000fe20000300000 */
.L_x_1135:
[----:B------:R-:W-:Y:S01]  /*12de0*/  IMAD R4, R23, 0x8, R17 ;  /* 0x0000000817047824 */ /* 0x000fe200078e0211 */
[----:B------:R-:W-:Y:S01]  /*12df0*/  SHF.L.U32 R3, R25, 0x1f, RZ ;  /* 0x0000001f19037819 */ /* 0x000fe200000006ff */
[----:B------:R-:W-:Y:S01]  /*12e00*/  IMAD.MOV.U32 R5, RZ, RZ, -0x40 ;  /* 0xffffffc0ff057424 */ /* 0x000fe200078e00ff */
[----:B------:R-:W-:Y:S02]  /*12e10*/  BSSY B0, `(.L_x_1136) ;  /* 0x0000004000007945 */ /* 0x000fe40003800000 */
[----:B------:R-:W0:Y:S01]  /*12e20*/  SYNCS.PHASECHK.TRANS64.TRYWAIT P0, [R4+URZ+0x30860], R3 ;  /* 0x03086003040075a7 */ /* 0x000e22000800017f */
[----:B------:R-:W-:Y:S01]  /*12e30*/  IMAD R5, R24, R5, UR38 ;  /* 0x0000002618057e24 */ /* 0x000fe2000f8e0205 */
[----:B0-----:R-:W-:Y:S06]  /*12e40*/  @!P0 BRA `(.L_x_1137) ;  /* 0x0000002800908947 */ /* 0x001fec0003800000 */
.L_x_1212:
[----:B------:R-:W-:Y:S05]  /*12e50*/  BSYNC B0 ;  /* 0x0000000000007941 */ /* 0x000fea0003800000 */
.L_x_1136:
[----:B------:R-:W-:Y:S01]  /*12e60*/  UMOV UR4, 0xffffffff ;  /* 0xffffffff00047882 */ /* 0x000fe20000000000 */
[C---:B------:R-:W-:Y:S01]  /*12e70*/  LOP3.LUT P5, RZ, R16.reuse, 0x100, RZ, 0xc0, !PT ;  /* 0x0000010010ff7812 */ /* 0x040fe200078ac0ff */
        /* <DEDUP_REMOVED lines=8> */
[----:B------:R-:W0:Y:S04]  /*12f00*/  SHFL.IDX PT, R0, R19, RZ, 0x181f ;  /* 0x00181fff13007589 */ /* 0x000e2800000e0000 */
[----:B------:R-:W-:Y:S01]  /*12f10*/  SHFL.IDX PT, R7, R19, 0x1, 0x181f ;  /* 0x00381f0013077f89 */ /* 0x000fe200000e0000 */
[----:B-1----:R-:W-:-:S03]  /*12f20*/  IADD3 R2, P0, R14, R6, RZ ;  /* 0x000000060e027210 */ /* 0x002fc60007f1e0ff */
[----:B------:R-:W1:Y:S02]  /*12f30*/  SHFL.IDX PT, R14, R18, 0x1, 0x181f ;  /* 0x00381f00120e7f89 */ /* 0x000e6400000e0000 */
[----:B0-----:R-:W-:Y:S01]  /*12f40*/  IMAD.X R3, RZ, RZ, R0, P0 ;  /* 0x000000ffff037224 */ /* 0x001fe200000e0600 */
[----:B------:R-:W-:Y:S01]  /*12f50*/  ISETP.LT.OR P0, PT, R5, 0x1, P5 ;  /* 0x000000010500780c */ /* 0x000fe20002f01670 */
[----:B------:R-:W-:-:S12]  /*12f60*/  IMAD R0, R8, 0x2, R17 ;  /* 0x0000000208007824 */ /* 0x000fd800078e0211 */
        /* <DEDUP_REMOVED lines=8> */
[----:B------:R-:W0:Y:S03]  /*12ff0*/  SHFL.IDX PT, R14, R18, 0x2, 0x181f ;  /* 0x00581f00120e7f89 */ /* 0x000e2600000e0000 */
[----:B------:R-:W-:Y:S01]  /*13000*/  IMAD.X R3, RZ, RZ, R7, P0 ;  /* 0x000000ffff037224 */ /* 0x000fe200000e0607 */
        /* <DEDUP_REMOVED lines=21> */
.L_x_1222:
[----:B0--3--:R-:W-:-:S05]  /*13160*/  IADD3 R2, P0, R14, R6, RZ ;  /* 0x000000060e027210 */ /* 0x009fca0007f1e0ff */
        /* <DEDUP_REMOVED lines=14> */
.L_x_1139:
        /* <DEDUP_REMOVED lines=10> */
.L_x_1140:
[----:B------:R1:W-:Y:S01]  /*132f0*/  SYNCS.ARRIVE.TRANS64.A1T0 RZ, [R4+URZ+0x30850], RZ ;  /* 0x030850ff04ff79a7 */ /* 0x0003e2000810003f */
[----:B------:R-:W-:-:S05]  /*13300*/  VIADD R23, R23, 0x1 ;  /* 0x0000000117177836 */ /* 0x000fca0000000000 */
[----:B------:R-:W-:-:S04]  /*13310*/  ISETP.NE.AND P0, PT, R23, 0x2, PT ;  /* 0x000000021700780c */ /* 0x000fc80003f05270 */
[----:B0-----:R-:W-:Y:S02]  /*13320*/  SEL R0, RZ, 0x1, P0 ;  /* 0x00000001ff007807 */ /* 0x001fe40000000000 */
[----:B------:R-:W-:Y:S02]  /*13330*/  SEL R23, R23, RZ, P0 ;  /* 0x000000ff17177207 */ /* 0x000fe40000000000 */
[----:B-1----:R-:W-:-:S07]  /*13340*/  LOP3.LUT R25, R25, R0, RZ, 0x3c, !PT ;  /* 0x0000000019197212 */ /* 0x002fce00078e3cff */
.L_x_1100:
[----:B------:R-:W-:Y:S05]  /*13350*/  BSYNC B7 ;  /* 0x0000000000077941 */ /* 0x000fea0003800000 */
.L_x_1098:
[----:B------:R-:W-:-:S13]  /*13360*/  LOP3.LUT P0, RZ, R16, 0x8000, RZ, 0xc0, !PT ;  /* 0x0000800010ff7812 */ /* 0x000fda000780c0ff */
[----:B------:R-:W-:Y:S05]  /*13370*/  @!P0 BRA `(.L_x_1141) ;  /* 0x0000000000248947 */ /* 0x000fea0003800000 */
[----:B------:R-:W-:Y:S05]  /*13380*/  WARPSYNC.ALL ;  /* 0x0000000000007948 */ /* 0x000fea0003800000 */
[----:B------:R-:W0:Y:S08]  /*13390*/  S2UR UR5, SR_CgaCtaId ;  /* 0x00000000000579c3 */ /* 0x000e300000008800 */
[----:B------:R-:W-:Y:S06]  /*133a0*/  BAR.SYNC.DEFER_BLOCKING 0x5, 0x180 ;  /* 0x0146000000007b1d */ /* 0x000fec0000010000 */
[----:B------:R-:W-:-:S02]  /*133b0*/  UMOV UR4, 0x400 ;  /* 0x0000040000047882 */ /* 0x000fc40000000000 */
[----:B0-----:R-:W-:-:S06]  /*133c0*/  ULEA UR4, UR5, UR4, 0x18 ;  /* 0x0000000405047291 */ /* 0x001fcc000f8ec03f */
[----:B------:R-:W-:-:S05]  /*133d0*/  IMAD.U32 R17, RZ, RZ, UR4 ;  /* 0x00000004ff117e24 */ /* 0x000fca000f8e00ff */
[----:B------:R0:W1:Y:S01]  /*133e0*/  LDS R34, [R17+0x308d0] ;  /* 0x0308d00011227984 */ /* 0x0000620000000800 */
[----:B------:R-:W-:Y:S06]  /*133f0*/  BAR.ARV 0x4, 0x180 ;  /* 0x0106000000007b1d */ /* 0x000fec0000002000 */
[----:B------:R-:W-:Y:S05]  /*13400*/  BRA `(.L_x_1142) ;  /* 0x00000000002c7947 */ /* 0x000fea0003800000 */
.L_x_1141:
[----:B------:R-:W-:-:S03]  /*13410*/  UMOV UR4, 0xffffffff ;  /* 0xffffffff00047882 */ /* 0x000fc60000000000 */
[----:B------:R-:W-:Y:S05]  /*13420*/  BRA.DIV UR4, `(.L_x_1143) ;  /* 0x0000002a04b47947 */ /* 0x000fea000b800000 */
[----:B------:R0:W1:Y:S02]  /*13430*/  SHFL.IDX PT, R14, R34, RZ, 0x1f ;  /* 0x00001fff220e7589 */ /* 0x00006400000e0000 */
.L_x_1225:
[----:B------:R-:W2:Y:S01]  /*13440*/  @!P2 S2R R3, SR_CgaCtaId ;  /* 0x000000000003a919 */ /* 0x000ea20000008800 */
[----:B------:R-:W-:Y:S05]  /*13450*/  WARPSYNC.ALL ;  /* 0x0000000000007948 */ /* 0x000fea0003800000 */
[----:B------:R-:W-:Y:S01]  /*13460*/  BAR.SYNC.DEFER_BLOCKING 0x4, 0x180 ;  /* 0x0106000000007b1d */ /* 0x000fe20000010000 */
[----:B------:R-:W-:-:S04]  /*13470*/  @!P2 MOV R0, 0x400 ;  /* 0x000004000000a802 */ /* 0x000fc80000000f00 */
[----:B--2---:R-:W-:-:S05]  /*13480*/  @!P2 LEA R17, R3, R0, 0x18 ;  /* 0x000000000311a211 */ /* 0x004fca00078ec0ff */
[----:B------:R0:W-:Y:S02]  /*13490*/  @!P2 STS [R17+0x308d0], R34 ;  /* 0x0308d0221100a388 */ /* 0x0001e40000000800 */
[----:B01----:R-:W-:Y:S01]  /*134a0*/  IMAD.MOV.U32 R34, RZ, RZ, R14 ;  /* 0x000000ffff227224 */ /* 0x003fe200078e000e */
[----:B------:R-:W-:Y:S06]  /*134b0*/  BAR.ARV 0x5, 0x180 ;  /* 0x0146000000007b1d */ /* 0x000fec0000002000 */
.L_x_1142:
[----:B------:R-:W-:Y:S02]  /*134c0*/  ULDC UR4, c[0x0][0xc38] ;  /* 0x00030e0000047ab9 */ /* 0x000fe40000000800 */
[----:B-1----:R-:W-:-:S13]  /*134d0*/  ISETP.GE.AND P0, PT, R34, UR4, PT ;  /* 0x0000000422007c0c */ /* 0x002fda000bf06270 */
[----:B------:R-:W-:Y:S05]  /*134e0*/  @!P0 BRA `(.L_x_1144) ;  /* 0xffffffc400548947 */ /* 0x000fea000383ffff */
.L_x_1089:
[----:B------:R-:W2:Y:S01]  /*134f0*/  LDL.LU R0, [R1] ;  /* 0x0000000001007983 */ /* 0x000ea20000300800 */
[----:B------:R-:W-:Y:S01]  /*13500*/  BSSY B0, `(.L_x_1145) ;  /* 0x000000b000007945 */ /* 0x000fe20003800000 */
[----:B------:R-:W1:Y:S01]  /*13510*/  S2R R5, SR_CgaCtaId ;  /* 0x0000000000057919 */ /* 0x000e620000008800 */
[----:B--2---:R-:W-:-:S04]  /*13520*/  IADD3 R0, R0, 0x1, RZ ;  /* 0x0000000100007810 */ /* 0x004fc80007ffe0ff */
[----:B------:R-:W-:-:S04]  /*13530*/  LEA.HI R2, R0, R0, RZ, 0x1 ;  /* 0x0000000000027211 */ /* 0x000fc800078f08ff */
[----:B------:R-:W-:Y:S02]  /*13540*/  LOP3.LUT R3, R2, 0xfffffffe, RZ, 0xc0, !PT ;  /* 0xfffffffe02037812 */ /* 0x000fe400078ec0ff */
[----:B------:R-:W-:-:S03]  /*13550*/  MOV R2, 0x400 ;  /* 0x0000040000027802 */ /* 0x000fc60000000f00 */
[----:B------:R-:W-:Y:S01]  /*13560*/  IMAD.IADD R0, R0, 0x1, -R3 ;  /* 0x0000000100007824 */ /* 0x000fe200078e0a03 */
[----:B-1----:R-:W-:-:S04]  /*13570*/  LEA R5, R5, R2, 0x18 ;  /* 0x0000000205057211 */ /* 0x002fc800078ec0ff */
[----:B------:R-:W-:-:S04]  /*13580*/  SHF.L.U32 R0, R0, 0x1f, RZ ;  /* 0x0000001f00007819 */ /* 0x000fc800000006ff */
[----:B------:R-:W1:Y:S02]  /*13590*/  SYNCS.PHASECHK.TRANS64.TRYWAIT P0, [R5+URZ+0x30820], R0 ;  /* 0x03082000050075a7 */ /* 0x000e64000800017f */
[----:B-1----:R-:W-:Y:S05]  /*135a0*/  @!P0 BRA `(.L_x_1146) ;  /* 0x00000028007c8947 */ /* 0x002fea0003800000 */
.L_x_1226:
[----:B------:R-:W-:Y:S05]  /*135b0*/  BSYNC B0 ;  /* 0x0000000000007941 */ /* 0x000fea0003800000 */
.L_x_1145:
[----:B------:R-:W-:-:S03]  /*135c0*/  UMOV UR4, 0xffffffff ;  /* 0xffffffff00047882 */ /* 0x000fc60000000000 */
[----:B------:R-:W-:Y:S05]  /*135d0*/  BRA.DIV UR4, `(.L_x_1147) ;  /* 0x0000002a04847947 */ /* 0x000fea000b800000 */
[----:B-1----:R-:W1:Y:S02]  /*135e0*/  S2R R0, SR_TID.X ;  /* 0x0000000000007919 */ /* 0x002e640000002100 */
[----:B-1----:R-:W-:-:S04]  /*135f0*/  SHF.R.U32.HI R0, RZ, 0x5, R0 ;  /* 0x00000005ff007819 */ /* 0x002fc80000011600 */
[----:B------:R-:W-:-:S05]  /*13600*/  LOP3.LUT R0, R0, 0x3, RZ, 0xc0, !PT ;  /* 0x0000000300007812 */ /* 0x000fca00078ec0ff */
[----:B------:R1:W2:Y:S02]  /*13610*/  SHFL.IDX PT, R14, R0, RZ, 0x1f ;  /* 0x00001fff000e7589 */ /* 0x0002a400000e0000 */
.L_x_1229:
[----:B--2---:R-:W-:Y:S01]  /*13620*/  ISETP.NE.AND P0, PT, R14, RZ, PT ;  /* 0x000000ff0e00720c */ /* 0x004fe20003f05270 */
[----:B------:R-:W-:-:S12]  /*13630*/  BSSY B0, `(.L_x_1148) ;  /* 0x0000026000007945 */ /* 0x000fd80003800000 */
[----:B------:R-:W-:Y:S05]  /*13640*/  @P0 BRA `(.L_x_1149) ;  /* 0x0000000000900947 */ /* 0x000fea0003800000 */
[----:B------:R-:W-:-:S03]  /*13650*/  UMOV UR4, 0xffffffff ;  /* 0xffffffff00047882 */ /* 0x000fc60000000000 */
[----:B------:R-:W-:Y:S05]  /*13660*/  BRA.DIV UR4, `(.L_x_1150) ;  /* 0x0000002a04947947 */ /* 0x000fea000b800000 */
[----:B------:R-:W-:-:S13]  /*13670*/  ELECT P6, URZ, PT ;  /* 0x00000000003f782f */ /* 0x000fda00038c0000 */
.L_x_1232:
[----:B------:R-:W-:Y:S05]  /*13680*/  @!P6 BRA `(.L_x_1149) ;  /* 0x000000000080e947 */ /* 0x000fea0003800000 */
[----:B-1----:R-:W2:Y:S02]  /*13690*/  LDL R0, [R1+0x4] ;  /* 0x0000040001007983 */ /* 0x002ea40000100800 */
[----:B--2---:R-:W-:-:S13]  /*136a0*/  R2UR UR4, R0 ;  /* 0x00000000000472ca */ /* 0x004fda00000e0000 */
[----:B------:R-:W-:-:S06]  /*136b0*/  ULOP3.LUT UR4, UR4, 0x2, URZ, 0xfc, !UPT ;  /* 0x0000000204047892 */ /* 0x000fcc000f8efc3f */
[----:B------:R-:W-:-:S05]  /*136c0*/  IMAD.U32 R0, RZ, RZ, UR4 ;  /* 0x00000004ff007e24 */ /* 0x000fca000f8e00ff */
[----:B------:R-:W-:-:S13]  /*136d0*/  ISETP.NE.AND P0, PT, R0, 0x3, PT ;  /* 0x000000030000780c */ /* 0x000fda0003f05270 */
[----:B------:R-:W-:Y:S05]  /*136e0*/  @!P0 BRA `(.L_x_1151) ;  /* 0x0000000000048947 */ /* 0x000fea0003800000 */
[----:B------:R-:W-:Y:S01]  /*136f0*/  BPT.TRAP 0x1 ;  /* 0x000000040000795c */ /* 0x000fe20000300000 */
.L_x_1151:
[----:B------:R-:W-:Y:S01]  /*13700*/  IMAD R3, R23, 0x8, R5 ;  /* 0x0000000817037824 */ /* 0x000fe200078e0205 */
[----:B------:R-:W-:Y:S01]  /*13710*/  SHF.L.U32 R2, R25, 0x1f, RZ ;  /* 0x0000001f19027819 */ /* 0x000fe200000006ff */
[----:B------:R-:W-:-:S03]  /*13720*/  VIADD R23, R23, 0x1 ;  /* 0x0000000117177836 */ /* 0x000fc60000000000 */
[----:B------:R-:W1:Y:S02]  /*13730*/  SYNCS.PHASECHK.TRANS64.TRYWAIT P1, [R3+URZ+0x30840], R2 ;  /* 0x03084002030075a7 */ /* 0x000e64000802017f */
[----:B------:R-:W-:-:S04]  /*13740*/  ISETP.NE.AND P2, PT, R23, 0x2, PT ;  /* 0x000000021700780c */ /* 0x000fc80003f45270 */
[----:B------:R-:W-:Y:S01]  /*13750*/  SEL R0, RZ, 0x1, P2 ;  /* 0x00000001ff007807 */ /* 0x000fe20001000000 */
[----:B-1----:R-:W-:Y:S08]  /*13760*/  @!P1 BRA `(.L_x_1152) ;  /* 0x0000002800749947 */ /* 0x002ff00003800000 */
.L_x_1233:
[----:B------:R-:W-:Y:S02]  /*13770*/  SEL R23, R23, RZ, P2 ;  /* 0x000000ff17177207 */ /* 0x000fe40001000000 */
[----:B------:R-:W-:Y:S01]  /*13780*/  LOP3.LUT R0, R25, R0, RZ, 0x3c, !PT ;  /* 0x0000000019007212 */ /* 0x000fe200078e3cff */
[----:B------:R-:W-:Y:S06]  /*13790*/  @!P0 BRA `(.L_x_1153) ;  /* 0x0000000000048947 */ /* 0x000fec0003800000 */
[----:B------:R-:W-:Y:S01]  /*137a0*/  BPT.TRAP 0x1 ;  /* 0x000000040000795c */ /* 0x000fe20000300000 */
.L_x_1153:
[----:B------:R-:W-:Y:S01]  /*137b0*/  IMAD R23, R23, 0x8, R5 ;  /* 0x0000000817177824 */ /* 0x000fe200078e0205 */
[----:B------:R-:W-:-:S04]  /*137c0*/  SHF.L.U32 R0, R0, 0x1f, RZ ;  /* 0x0000001f00007819 */ /* 0x000fc800000006ff */
[----:B------:R-:W2:Y:S02]  /*137d0*/  SYNCS.PHASECHK.TRANS64.TRYWAIT P1, [R23+URZ+0x30840], R0 ;  /* 0x03084000170075a7 */ /* 0x000ea4000802017f */
[----:B--2---:R-:W-:Y:S05]  /*137e0*/  @!P1 BRA `(.L_x_1154) ;  /* 0x0000002800689947 */ /* 0x004fea0003800000 */
.L_x_1234:
[----:B------:R-:W-:Y:S05]  /*137f0*/  @!P0 BRA `(.L_x_1155) ;  /* 0x0000000000048947 */ /* 0x000fea0003800000 */
[----:B------:R-:W-:Y:S01]  /*13800*/  BPT.TRAP 0x1 ;  /* 0x000000040000795c */ /* 0x000fe20000300000 */
.L_x_1155:
[----:B------:R-:W3:Y:S02]  /*13810*/  SYNCS.PHASECHK.TRANS64.TRYWAIT P1, [R3+URZ+0x30860], R2 ;  /* 0x03086002030075a7 */ /* 0x000ee4000802017f */
[----:B---3--:R-:W-:Y:S05]  /*13820*/  @!P1 BRA `(.L_x_1156) ;  /* 0x00000028006c9947 */ /* 0x008fea0003800000 */
.L_x_1235:
[----:B------:R-:W-:Y:S05]  /*13830*/  @!P0 BRA `(.L_x_1157) ;  /* 0x0000000000048947 */ /* 0x000fea0003800000 */
[----:B------:R-:W-:Y:S01]  /*13840*/  BPT.TRAP 0x1 ;  /* 0x000000040000795c */ /* 0x000fe20000300000 */
.L_x_1157:
[----:B----4-:R4:W0:Y:S02]  /*13850*/  SYNCS.PHASECHK.TRANS64.TRYWAIT P0, [R23+URZ+0x30860], R0 ;  /* 0x03086000170075a7 */ /* 0x010824000800017f */
[----:B0-----:R-:W-:Y:S05]  /*13860*/  @!P0 NANOSLEEP.SYNCS 0x989680 ;  /* 0x009896800000895d */ /* 0x001fea0003900000 */
[----:B------:R-:W0:Y:S02]  /*13870*/  @!P0 SYNCS.PHASECHK.TRANS64 P0, [R23+URZ+0x30860], R0 ;  /* 0x03086000170085a7 */ /* 0x000e24000800007f */
[----:B0-----:R-:W-:Y:S05]  /*13880*/  @!P0 BRA `(.L_x_1157) ;  /* 0xfffffffc00f08947 */ /* 0x001fea000383ffff */
.L_x_1149:
[----:B------:R-:W-:Y:S05]  /*13890*/  BSYNC B0 ;  /* 0x0000000000007941 */ /* 0x000fea0003800000 */
.L_x_1148:
[----:B------:R-:W-:Y:S05]  /*138a0*/  EXIT ;  /* 0x000000000000794d */ /* 0x000fea0003800000 */
.L_x_994:
[----:B0-----:R-:W-:-:S04]  /*138b0*/  IMAD.U32 R3, RZ, RZ, UR40 ;  /* 0x00000028ff037e24 */ /* 0x001fc8000f8e00ff */
[----:B------:R0:W1:Y:S03]  /*138c0*/  SYNCS.PHASECHK.TRANS64.TRYWAIT P1, [R3+URZ+0x30800], R0 ;  /* 0x03080000030075a7 */ /* 0x000066000802017f */
[----:B-1----:R-:W-:Y:S05]  /*138d0*/  @!P1 NANOSLEEP.SYNCS 0x989680 ;  /* 0x009896800000995d */ /* 0x002fea0003900000 */
[----:B------:R-:W1:Y:S02]  /*138e0*/  @!P1 SYNCS.PHASECHK.TRANS64 P1, [R3+URZ+0x30800], R0 ;  /* 0x03080000030095a7 */ /* 0x000e64000802007f */
[----:B-1----:R-:W-:Y:S05]  /*138f0*/  @!P1 BRA `(.L_x_994) ;  /* 0xfffffffc00ec9947 */ /* 0x002fea000383ffff */
[----:B------:R-:W-:Y:S05]  /*13900*/  BRA `(.L_x_1158) ;  /* 0xfffffee000d47947 */ /* 0x000fea000383ffff */
.L_x_998:
[----:B-1----:R1:W2:Y:S02]  /*13910*/  SYNCS.PHASECHK.TRANS64.TRYWAIT P1, [R3+URZ+0x30830], R0 ;  /* 0x03083000030075a7 */ /* 0x0022a4000802017f */
[----:B--2---:R-:W-:Y:S05]  /*13920*/  @!P1 NANOSLEEP.SYNCS 0x989680 ;  /* 0x009896800000995d */ /* 0x004fea0003900000 */
[----:B------:R-:W2:Y:S02]  /*13930*/  @!P1 SYNCS.PHASECHK.TRANS64 P1, [R3+URZ+0x30830], R0 ;  /* 0x03083000030095a7 */ /* 0x000ea4000802007f */
[----:B--2---:R-:W-:Y:S05]  /*13940*/  @!P1 BRA `(.L_x_998) ;  /* 0xfffffffc00f09947 */ /* 0x004fea000383ffff */
[----:B------:R-:W-:Y:S05]  /*13950*/  BRA `(.L_x_997) ;  /* 0xfffffee000f07947 */ /* 0x000fea000383ffff */
.L_x_1015:
[----:B-1----:R-:W-:-:S04]  /*13960*/  IMAD.U32 R4, RZ, RZ, UR6 ;  /* 0x00000006ff047e24 */ /* 0x002fc8000f8e00ff */
[----:B------:R1:W2:Y:S03]  /*13970*/  SYNCS.PHASECHK.TRANS64.TRYWAIT P1, [R4+URZ+0x30830], R3 ;  /* 0x03083003040075a7 */ /* 0x0002a6000802017f */
[----:B--2---:R-:W-:Y:S05]  /*13980*/  @!P1 NANOSLEEP.SYNCS 0x989680 ;  /* 0x009896800000995d */ /* 0x004fea0003900000 */
[----:B------:R-:W2:Y:S02]  /*13990*/  @!P1 SYNCS.PHASECHK.TRANS64 P1, [R4+URZ+0x30830], R3 ;  /* 0x03083003040095a7 */ /* 0x000ea4000802007f */
[----:B--2---:R-:W-:Y:S05]  /*139a0*/  @!P1 BRA `(.L_x_1015) ;  /* 0xfffffffc00ec9947 */ /* 0x004fea000383ffff */
[----:B------:R-:W-:Y:S05]  /*139b0*/  BRA `(.L_x_1014) ;  /* 0xffffff0c00147947 */ /* 0x000fea000383ffff */
.L_x_1019:
[----:B01----:R-:W-:-:S04]  /*139c0*/  IMAD.U32 R3, RZ, RZ, UR5 ;  /* 0x00000005ff037e24 */ /* 0x003fc8000f8e00ff */
[----:B------:R0:W1:Y:S03]  /*139d0*/  SYNCS.PHASECHK.TRANS64.TRYWAIT P1, [R3+URZ+0x30850], R0 ;  /* 0x03085000030075a7 */ /* 0x000066000802017f */
[----:B-1----:R-:W-:Y:S05]  /*139e0*/  @!P1 NANOSLEEP.SYNCS 0x989680 ;  /* 0x009896800000995d */ /* 0x002fea0003900000 */
[----:B------:R-:W1:Y:S02]  /*139f0*/  @!P1 SYNCS.PHASECHK.TRANS64 P1, [R3+URZ+0x30850], R0 ;  /* 0x03085000030095a7 */ /* 0x000e64000802007f */
[----:B-1----:R-:W-:Y:S05]  /*13a00*/  @!P1 BRA `(.L_x_1019) ;  /* 0xfffffffc00ec9947 */ /* 0x002fea000383ffff */
[----:B------:R-:W-:Y:S05]  /*13a10*/  BRA `(.L_x_1018) ;  /* 0xffffff1800ac7947 */ /* 0x000fea000383ffff */
.L_x_1038:
[----:B-1----:R-:W-:-:S04]  /*13a20*/  IMAD.U32 R4, RZ, RZ, UR6 ;  /* 0x00000006ff047e24 */ /* 0x002fc8000f8e00ff */
[----:B------:R1:W2:Y:S03]  /*13a30*/  SYNCS.PHASECHK.TRANS64.TRYWAIT P1, [R4+URZ+0x30830], R3 ;  /* 0x03083003040075a7 */ /* 0x0002a6000802017f */
[----:B--2---:R-:W-:Y:S05]  /*13a40*/  @!P1 NANOSLEEP.SYNCS 0x989680 ;  /* 0x009896800000995d */ /* 0x004fea0003900000 */
[----:B------:R-:W2:Y:S02]  /*13a50*/  @!P1 SYNCS.PHASECHK.TRANS64 P1, [R4+URZ+0x30830], R3 ;  /* 0x03083003040095a7 */ /* 0x000ea4000802007f */
[----:B--2---:R-:W-:Y:S05]  /*13a60*/  @!P1 BRA `(.L_x_1038) ;  /* 0xfffffffc00ec9947 */ /* 0x004fea000383ffff */
[----:B------:R-:W-:Y:S05]  /*13a70*/  BRA `(.L_x_1037) ;  /* 0xffffff3400987947 */ /* 0x000fea000383ffff */
.L_x_1042:
[----:B01----:R-:W-:-:S04]  /*13a80*/  IMAD.U32 R3, RZ, RZ, UR5 ;  /* 0x00000005ff037e24 */ /* 0x003fc8000f8e00ff */
[----:B------:R0:W1:Y:S03]  /*13a90*/  SYNCS.PHASECHK.TRANS64.TRYWAIT P1, [R3+URZ+0x30850], R0 ;  /* 0x03085000030075a7 */ /* 0x000066000802017f */
[----:B-1----:R-:W-:Y:S05]  /*13aa0*/  @!P1 NANOSLEEP.SYNCS 0x989680 ;  /* 0x009896800000995d */ /* 0x002fea0003900000 */
[----:B------:R-:W1:Y:S02]  /*13ab0*/  @!P1 SYNCS.PHASECHK.TRANS64 P1, [R3+URZ+0x30850], R0 ;  /* 0x03085000030095a7 */ /* 0x000e64000802007f */
[----:B-1----:R-:W-:Y:S05]  /*13ac0*/  @!P1 BRA `(.L_x_1042) ;  /* 0xfffffffc00ec9947 */ /* 0x002fea000383ffff */
[----:B------:R-:W-:Y:S05]  /*13ad0*/  BRA `(.L_x_1041) ;  /* 0xffffff4400307947 */ /* 0x000fea000383ffff */
.L_x_1050:
[----:B-1----:R-:W-:-:S04]  /*13ae0*/  IMAD.U32 R4, RZ, RZ, UR5 ;  /* 0x00000005ff047e24 */ /* 0x002fc8000f8e00ff */
[----:B------:R1:W2:Y:S03]  /*13af0*/  SYNCS.PHASECHK.TRANS64.TRYWAIT P1, [R4+URZ+0x30830], R3 ;  /* 0x03083003040075a7 */ /* 0x0002a6000802017f */
[----:B--2---:R-:W-:Y:S05]  /*13b00*/  @!P1 NANOSLEEP.SYNCS 0x989680 ;  /* 0x009896800000995d */ /* 0x004fea0003900000 */
[----:B------:R-:W2:Y:S02]  /*13b10*/  @!P1 SYNCS.PHASECHK.TRANS64 P1, [R4+URZ+0x30830], R3 ;  /* 0x03083003040095a7 */ /* 0x000ea4000802007f */
[----:B--2---:R-:W-:Y:S05]  /*13b20*/  @!P1 BRA `(.L_x_1050) ;  /* 0xfffffffc00ec9947 */ /* 0x004fea000383ffff */
[----:B------:R-:W-:Y:S05]  /*13b30*/  BRA `(.L_x_1049) ;  /* 0xffffff5000c87947 */ /* 0x000fea000383ffff */
.L_x_1054:
[----:B01----:R-:W-:-:S04]  /*13b40*/  IMAD.U32 R3, RZ, RZ, UR5 ;  /* 0x00000005ff037e24 */ /* 0x003fc8000f8e00ff */
[----:B------:R0:W1:Y:S03]  /*13b50*/  SYNCS.PHASECHK.TRANS64.TRYWAIT P1, [R3+URZ+0x30850], R0 ;  /* 0x03085000030075a7 */ /* 0x000066000802017f */
[----:B-1----:R-:W-:Y:S05]  /*13b60*/  @!P1 NANOSLEEP.SYNCS 0x989680 ;  /* 0x009896800000995d */ /* 0x002fea0003900000 */
[----:B------:R-:W1:Y:S02]  /*13b70*/  @!P1 SYNCS.PHASECHK.TRANS64 P1, [R3+URZ+0x30850], R0 ;  /* 0x03085000030095a7 */ /* 0x000e64000802007f */
[----:B-1----:R-:W-:Y:S05]  /*13b80*/  @!P1 BRA `(.L_x_1054) ;  /* 0xfffffffc00ec9947 */ /* 0x002fea000383ffff */
[----:B------:R-:W-:Y:S05]  /*13b90*/  BRA `(.L_x_1053) ;  /* 0xffffff6000607947 */ /* 0x000fea000383ffff */
.L_x_1069:
[----:B-1----:R-:W-:-:S04]  /*13ba0*/  IMAD.U32 R7, RZ, RZ, UR5 ;  /* 0x00000005ff077e24 */ /* 0x002fc8000f8e00ff */
[----:B------:R1:W2:Y:S03]  /*13bb0*/  SYNCS.PHASECHK.TRANS64.TRYWAIT P1, [R7+URZ+0x30850], R0 ;  /* 0x03085000070075a7 */ /* 0x0002a6000802017f */
[----:B--2---:R-:W-:Y:S05]  /*13bc0*/  @!P1 NANOSLEEP.SYNCS 0x989680 ;  /* 0x009896800000995d */ /* 0x004fea0003900000 */
[----:B------:R-:W2:Y:S02]  /*13bd0*/  @!P1 SYNCS.PHASECHK.TRANS64 P1, [R7+URZ+0x30850], R0 ;  /* 0x03085000070095a7 */ /* 0x000ea4000802007f */
[----:B--2---:R-:W-:Y:S05]  /*13be0*/  @!P1 BRA `(.L_x_1069) ;  /* 0xfffffffc00ec9947 */ /* 0x004fea000383ffff */
[----:B------:R-:W-:Y:S05]  /*13bf0*/  BRA `(.L_x_1068) ;  /* 0xffffff80008c7947 */ /* 0x000fea000383ffff */
.L_x_1106:
[----:B------:R-:W0:Y:S01]  /*13c00*/  S2R R19, SR_TID.X ;  /* 0x0000000000137919 */ /* 0x000e220000002100 */
[----:B------:R-:W-:Y:S02]  /*13c10*/  IMAD.MOV.U32 R12, RZ, RZ, RZ ;  /* 0x000000ffff0c7224 */ /* 0x000fe400078e00ff */
[----:B------:R-:W-:Y:S02]  /*13c20*/  IMAD.MOV.U32 R11, RZ, RZ, 0x1f ;  /* 0x0000001fff0b7424 */ /* 0x000fe400078e00ff */
[----:B------:R-:W-:Y:S01]  /*13c30*/  IMAD.MOV.U32 R15, RZ, RZ, -0x1 ;  /* 0xffffffffff0f7424 */ /* 0x000fe200078e00ff */
[----:B0-----:R-:W-:-:S04]  /*13c40*/  SHF.R.U32.HI R19, RZ, 0x5, R19 ;  /* 0x00000005ff137819 */ /* 0x001fc80000011613 */
[----:B------:R-:W-:-:S05]  /*13c50*/  LOP3.LUT R19, R19, 0x3, RZ, 0xc0, !PT ;  /* 0x0000000313137812 */ /* 0x000fca00078ec0ff */
[----:B------:R-:W-:-:S07]  /*13c60*/  IMAD.MOV.U32 R13, RZ, RZ, R19 ;  /* 0x000000ffff0d7224 */ /* 0x000fce00078e0013 */
[----:B-----5:R-:W-:Y:S05]  /*13c70*/  WARPSYNC.COLLECTIVE R15, `(.L_x_1159) ;  /* 0x000000000f087348 */ /* 0x020fea0003c00000 */
[----:B------:R0:W1:Y:S02]  /*13c80*/  SHFL.IDX P6, R14, R13, R12, R11 ;  /* 0x0000000c0d0e7389 */ /* 0x00006400000c000b */
[----:B01---5:R-:W-:Y:S01]  /*13c90*/  ENDCOLLECTIVE ;  /* 0x000000000000791b */ /* 0x023fe20003800000 */
.L_x_1159:
[----:B------:R-:W-:Y:S05]  /*13ca0*/  BRA `(.L_x_1160) ;  /* 0xffffffc800dc7947 */ /* 0x000fea000383ffff */
.L_x_1109:
[----:B0-----:R0:W1:Y:S02]  /*13cb0*/  SYNCS.PHASECHK.TRANS64.TRYWAIT P0, [R4+URZ+0x30840], R3 ;  /* 0x03084003040075a7 */ /* 0x001064000800017f */
[----:B-1----:R-:W-:Y:S05]  /*13cc0*/  @!P0 NANOSLEEP.SYNCS 0x989680 ;  /* 0x009896800000895d */ /* 0x002fea0003900000 */
[----:B------:R-:W1:Y:S02]  /*13cd0*/  @!P0 SYNCS.PHASECHK.TRANS64 P0, [R4+URZ+0x30840], R3 ;  /* 0x03084003040085a7 */ /* 0x000e64000800007f */
[----:B-1----:R-:W-:Y:S05]  /*13ce0*/  @!P0 BRA `(.L_x_1109) ;  /* 0xfffffffc00f08947 */ /* 0x002fea000383ffff */
[----:B------:R-:W-:Y:S05]  /*13cf0*/  BRA `(.L_x_1161) ;  /* 0xffffffcc00c87947 */ /* 0x000fea000383ffff */
.L_x_1110:
[----:B------:R-:W-:Y:S01]  /*13d00*/  BSSY B0, `(.L_x_1162) ;  /* 0x0000008000007945 */ /* 0x000fe20003800000 */
[----:B------:R-:W-:Y:S01]  /*13d10*/  MOV R13, R6 ;  /* 0x00000006000d7202 */ /* 0x000fe20000000f00 */
[----:B------:R-:W-:Y:S02]  /*13d20*/  IMAD.MOV.U32 R12, RZ, RZ, RZ ;  /* 0x000000ffff0c7224 */ /* 0x000fe400078e00ff */
[----:B------:R-:W-:Y:S02]  /*13d30*/  IMAD.MOV.U32 R11, RZ, RZ, 0x181f ;  /* 0x0000181fff0b7424 */ /* 0x000fe400078e00ff */
[----:B------:R-:W-:-:S07]  /*13d40*/  IMAD.MOV.U32 R15, RZ, RZ, -0x1 ;  /* 0xffffffffff0f7424 */ /* 0x000fce00078e00ff */
[----:B------:R-:W-:Y:S05]  /*13d50*/  WARPSYNC.COLLECTIVE R15, `(.L_x_1163) ;  /* 0x000000000f087348 */ /* 0x000fea0003c00000 */
[----:B------:R0:W1:Y:S02]  /*13d60*/  SHFL.IDX P6, R14, R13, R12, R11 ;  /* 0x0000000c0d0e7389 */ /* 0x00006400000c000b */
[----:B01----:R-:W-:Y:S01]  /*13d70*/  ENDCOLLECTIVE ;  /* 0x000000000000791b */ /* 0x003fe20003800000 */
.L_x_1163:
[----:B------:R-:W-:Y:S05]  /*13d80*/  BSYNC B0 ;  /* 0x0000000000007941 */ /* 0x000fea0003800000 */
.L_x_1162:
[----:B------:R-:W-:Y:S02]  /*13d90*/  IMAD.MOV.U32 R13, RZ, RZ, R5 ;  /* 0x000000ffff0d7224 */ /* 0x000fe400078e0005 */
[----:B------:R-:W-:Y:S02]  /*13da0*/  IMAD.MOV.U32 R12, RZ, RZ, RZ ;  /* 0x000000ffff0c7224 */ /* 0x000fe400078e00ff */
[----:B------:R-:W-:Y:S02]  /*13db0*/  IMAD.MOV.U32 R11, RZ, RZ, 0x181f ;  /* 0x0000181fff0b7424 */ /* 0x000fe400078e00ff */
[----:B------:R-:W-:Y:S02]  /*13dc0*/  IMAD.MOV.U32 R15, RZ, RZ, -0x1 ;  /* 0xffffffffff0f7424 */ /* 0x000fe400078e00ff */
[----:B------:R-:W-:Y:S02]  /*13dd0*/  IMAD.MOV.U32 R2, RZ, RZ, R14 ;  /* 0x000000ffff027224 */ /* 0x000fe400078e000e */
[----:B------:R-:W-:-:S07]  /*13de0*/  @P0 IMAD R9, R0, 0x2, R17 ;  /* 0x0000000200090824 */ /* 0x000fce00078e0211 */
[----:B------:R-:W-:Y:S05]  /*13df0*/  WARPSYNC.COLLECTIVE R15, `(.L_x_1164) ;  /* 0x000000000f087348 */ /* 0x000fea0003c00000 */
[----:B------:R0:W1:Y:S02]  /*13e00*/  SHFL.IDX P6, R14, R13, R12, R11 ;  /* 0x0000000c0d0e7389 */ /* 0x00006400000c000b */
[----:B01----:R-:W-:Y:S01]  /*13e10*/  ENDCOLLECTIVE ;  /* 0x000000000000791b */ /* 0x003fe20003800000 */
.L_x_1164:
[----:B------:R-:W-:Y:S02]  /*13e20*/  IMAD.MOV.U32 R13, RZ, RZ, R6 ;  /* 0x000000ffff0d7224 */ /* 0x000fe400078e0006 */
[----:B------:R-:W-:Y:S01]  /*13e30*/  IMAD.MOV.U32 R12, RZ, RZ, 0x1 ;  /* 0x00000001ff0c7424 */ /* 0x000fe200078e00ff */
[----:B------:R-:W-:-:S05]  /*13e40*/  @P0 LEA R14, P1, R37, R14, 0x1 ;  /* 0x0000000e250e0211 */ /* 0x000fca00078208ff */
[----:B------:R-:W-:Y:S02]  /*13e50*/  @P0 IMAD.X R3, RZ, RZ, R2, P1 ;  /* 0x000000ffff030224 */ /* 0x000fe400008e0602 */
[----:B------:R-:W-:-:S07]  /*13e60*/  @P0 IMAD.MOV.U32 R2, RZ, RZ, R14 ;  /* 0x000000ffff020224 */ /* 0x000fce00078e000e */
[----:B------:R-:W-:Y:S05]  /*13e70*/  WARPSYNC.COLLECTIVE R15, `(.L_x_1165) ;  /* 0x000000000f087348 */ /* 0x000fea0003c00000 */
[----:B------:R0:W1:Y:S02]  /*13e80*/  SHFL.IDX P6, R14, R13, R12, R11 ;  /* 0x0000000c0d0e7389 */ /* 0x00006400000c000b */
[----:B01----:R-:W-:Y:S01]  /*13e90*/  ENDCOLLECTIVE ;  /* 0x000000000000791b */ /* 0x003fe20003800000 */
.L_x_1165:
        /* <DEDUP_REMOVED lines=8> */
[----:B------:R-:W-:Y:S01]  /*13f20*/  ISETP.GE.AND P0, PT, R7, 0x11, PT ;  /* 0x000000110700780c */ /* 0x000fe20003f06270 */
[----:B------:R-:W-:-:S12]  /*13f30*/  IMAD.MOV.U32 R8, RZ, RZ, R14 ;  /* 0x000000ffff087224 */ /* 0x000fd800078e000e */
[----:B0-----:R-:W-:Y:S05]  /*13f40*/  WARPSYNC.COLLECTIVE R15, `(.L_x_1166) ;  /* 0x000000000f087348 */ /* 0x001fea0003c00000 */
[----:B------:R1:W2:Y:S02]  /*13f50*/  SHFL.IDX P6, R14, R13, R12, R11 ;  /* 0x0000000c0d0e7389 */ /* 0x0002a400000c000b */
[----:B012---:R-:W-:Y:S01]  /*13f60*/  ENDCOLLECTIVE ;  /* 0x000000000000791b */ /* 0x007fe20003800000 */
.L_x_1166:
[----:B------:R-:W-:Y:S02]  /*13f70*/  @P0 IMAD R27, R0, 0x2, R17 ;  /* 0x00000002001b0824 */ /* 0x000fe400078e0211 */
[----:B------:R-:W-:Y:S02]  /*13f80*/  IMAD.MOV.U32 R13, RZ, RZ, R6 ;  /* 0x000000ffff0d7224 */ /* 0x000fe400078e0006 */
[----:B------:R-:W-:Y:S01]  /*13f90*/  IMAD.MOV.U32 R12, RZ, RZ, 0x2 ;  /* 0x00000002ff0c7424 */ /* 0x000fe200078e00ff */
[----:B------:R-:W-:-:S04]  /*13fa0*/  @P0 LEA R14, P1, R37, R14, 0x1 ;  /* 0x0000000e250e0211 */ /* 0x000fc800078208ff */
[----:B------:R-:W-:Y:S01]  /*13fb0*/  @P0 MOV R2, R14 ;  /* 0x0000000e00020202 */ /* 0x000fe20000000f00 */
[----:B------:R-:W-:-:S08]  /*13fc0*/  @P0 IMAD.X R21, RZ, RZ, R8, P1 ;  /* 0x000000ffff150224 */ /* 0x000fd000008e0608 */
[----:B------:R-:W-:Y:S05]  /*13fd0*/  WARPSYNC.COLLECTIVE R15, `(.L_x_1167) ;  /* 0x000000000f087348 */ /* 0x000fea0003c00000 */
[----:B------:R0:W1:Y:S02]  /*13fe0*/  SHFL.IDX P6, R14, R13, R12, R11 ;  /* 0x0000000c0d0e7389 */ /* 0x00006400000c000b */
[----:B01----:R-:W-:Y:S01]  /*13ff0*/  ENDCOLLECTIVE ;  /* 0x000000000000791b */ /* 0x003fe20003800000 */
.L_x_1167:
        /* <DEDUP_REMOVED lines=9> */
[----:B------:R-:W-:Y:S01]  /*14090*/  ISETP.GE.AND P0, PT, R7, 0x21, PT ;  /* 0x000000210700780c */ /* 0x000fe20003f06270 */
[----:B------:R-:W-:-:S12]  /*140a0*/  IMAD.MOV.U32 R8, RZ, RZ, R14 ;  /* 0x000000ffff087224 */ /* 0x000fd800078e000e */
[----:B0-----:R-:W-:Y:S05]  /*140b0*/  WARPSYNC.COLLECTIVE R15, `(.L_x_1168) ;  /* 0x000000000f087348 */ /* 0x001fea0003c00000 */
[----:B------:R1:W2:Y:S02]  /*140c0*/  SHFL.IDX P6, R14, R13, R12, R11 ;  /* 0x0000000c0d0e7389 */ /* 0x0002a400000c000b */
[----:B012---:R-:W-:Y:S01]  /*140d0*/  ENDCOLLECTIVE ;  /* 0x000000000000791b */ /* 0x007fe20003800000 */
.L_x_1168:
[----:B------:R-:W-:Y:S02]  /*140e0*/  @P0 IMAD R21, R0, 0x2, R17 ;  /* 0x0000000200150824 */ /* 0x000fe400078e0211 */
[----:B------:R-:W-:Y:S02]  /*140f0*/  IMAD.MOV.U32 R13, RZ, RZ, R6 ;  /* 0x000000ffff0d7224 */ /* 0x000fe400078e0006 */
[----:B------:R-:W-:Y:S01]  /*14100*/  IMAD.MOV.U32 R12, RZ, RZ, 0x3 ;  /* 0x00000003ff0c7424 */ /* 0x000fe200078e00ff */
[----:B------:R-:W-:-:S05]  /*14110*/  @P0 LEA R14, P1, R37, R14, 0x1 ;  /* 0x0000000e250e0211 */ /* 0x000fca00078208ff */
[----:B------:R-:W-:-:S08]  /*14120*/  @P0 IMAD.MOV.U32 R2, RZ, RZ, R14 ;  /* 0x000000ffff020224 */ /* 0x000fd000078e000e */
[----:B------:R-:W-:Y:S05]  /*14130*/  WARPSYNC.COLLECTIVE R15, `(.L_x_1169) ;  /* 0x000000000f087348 */ /* 0x000fea0003c00000 */
[----:B------:R0:W1:Y:S02]  /*14140*/  SHFL.IDX P6, R14, R13, R12, R11 ;  /* 0x0000000c0d0e7389 */ /* 0x00006400000c000b */
[----:B01----:R-:W-:Y:S01]  /*14150*/  ENDCOLLECTIVE ;  /* 0x000000000000791b */ /* 0x003fe20003800000 */
.L_x_1169:
        /* <DEDUP_REMOVED lines=10> */
[----:B------:R-:W-:-:S07]  /*14200*/  IMAD.MOV.U32 R8, RZ, RZ, R14 ;  /* 0x000000ffff087224 */ /* 0x000fce00078e000e */
[----:B0-----:R-:W-:Y:S05]  /*14210*/  WARPSYNC.COLLECTIVE R15, `(.L_x_1170) ;  /* 0x000000000f087348 */ /* 0x001fea0003c00000 */
[----:B------:R1:W2:Y:S02]  /*14220*/  SHFL.IDX P6, R14, R13, R12, R11 ;  /* 0x0000000c0d0e7389 */ /* 0x0002a400000c000b */
[----:B012---:R-:W-:Y:S01]  /*14230*/  ENDCOLLECTIVE ;  /* 0x000000000000791b */ /* 0x007fe20003800000 */
.L_x_1170:
[----:B------:R-:W-:Y:S05]  /*14240*/  BRA `(.L_x_1171) ;  /* 0xffffffcc007c7947 */ /* 0x000fea000383ffff */
.L_x_1115:
[----:B------:R-:W-:Y:S02]  /*14250*/  IMAD.MOV.U32 R13, RZ, RZ, R4 ;  /* 0x000000ffff0d7224 */ /* 0x000fe400078e0004 */
[----:B------:R-:W-:Y:S02]  /*14260*/  IMAD.MOV.U32 R12, RZ, RZ, RZ ;  /* 0x000000ffff0c7224 */ /* 0x000fe400078e00ff */
[----:B------:R-:W-:Y:S02]  /*14270*/  IMAD.MOV.U32 R11, RZ, RZ, 0x181f ;  /* 0x0000181fff0b7424 */ /* 0x000fe400078e00ff */
[----:B------:R-:W-:Y:S02]  /*14280*/  IMAD.MOV.U32 R15, RZ, RZ, -0x1 ;  /* 0xffffffffff0f7424 */ /* 0x000fe400078e00ff */
[----:B------:R-:W-:-:S07]  /*14290*/  VIADD R0, R36, UR44 ;  /* 0x0000002c24007c36 */ /* 0x000fce0008000000 */
[----:B------:R-:W-:Y:S05]  /*142a0*/  WARPSYNC.COLLECTIVE R15, `(.L_x_1172) ;  /* 0x000000000f087348 */ /* 0x000fea0003c00000 */
[----:B------:R0:W1:Y:S02]  /*142b0*/  SHFL.IDX P6, R14, R13, R12, R11 ;  /* 0x0000000c0d0e7389 */ /* 0x00006400000c000b */
[----:B01----:R-:W-:Y:S01]  /*142c0*/  ENDCOLLECTIVE ;  /* 0x000000000000791b */ /* 0x003fe20003800000 */
.L_x_1172:
[C---:B------:R-:W-:Y:S01]  /*142d0*/  VIADD R6, R0.reuse, 0x10 ;  /* 0x0000001000067836 */ /* 0x040fe20000000000 */
[----:B------:R-:W-:Y:S01]  /*142e0*/  ISETP.GE.AND P0, PT, R0, UR39, PT ;  /* 0x0000002700007c0c */ /* 0x000fe2000bf06270 */
[----:B------:R-:W-:Y:S01]  /*142f0*/  IMAD.MOV.U32 R13, RZ, RZ, R5 ;  /* 0x000000ffff0d7224 */ /* 0x000fe200078e0005 */
[----:B------:R-:W-:-:S11]  /*14300*/  MOV R2, R14 ;  /* 0x0000000e00027202 */ /* 0x000fd60000000f00 */
[----:B------:R-:W-:Y:S05]  /*14310*/  WARPSYNC.COLLECTIVE R15, `(.L_x_1173) ;  /* 0x000000000f087348 */ /* 0x000fea0003c00000 */
[----:B------:R0:W1:Y:S02]  /*14320*/  SHFL.IDX P6, R14, R13, R12, R11 ;  /* 0x0000000c0d0e7389 */ /* 0x00006400000c000b */
[----:B01----:R-:W-:Y:S01]  /*14330*/  ENDCOLLECTIVE ;  /* 0x000000000000791b */ /* 0x003fe20003800000 */
.L_x_1173:
        /* <DEDUP_REMOVED lines=8> */
.L_x_1174:
[----:B------:R-:W-:Y:S01]  /*143c0*/  @!PT LDS RZ, [RZ] ;  /* 0x00000000fffff984 */ /* 0x000fe20000000800 */
[----:B------:R-:W-:Y:S01]  /*143d0*/  @!PT LDS RZ, [RZ] ;  /* 0x00000000fffff984 */ /* 0x000fe20000000800 */
[----:B------:R-:W-:Y:S01]  /*143e0*/  @!PT LDS RZ, [RZ] ;  /* 0x00000000fffff984 */ /* 0x000fe20000000800 */
[----:B------:R0:W-:Y:S04]  /*143f0*/  @!P0 LDGSTS.E.BYPASS.LTC128B.128 [R31+0x10400], desc[UR36][R2.64], !P2 ;  /* 0x10400000021f8fae */ /* 0x0001e8000d101d64 */
[----:B------:R0:W-:Y:S04]  /*14400*/  @!P0 LDGSTS.E.BYPASS.LTC128B.128 [R31+0x14400], desc[UR36][R2.64+0x80], !P3 ;  /* 0x14400080021f8fae */ /* 0x0001e8000d901d64 */
[----:B------:R0:W-:Y:S01]  /*14410*/  @!P0 LDGSTS.E.BYPASS.LTC128B.128 [R31+0x18400], desc[UR36][R2.64+0x100], !P4 ;  /* 0x18400100021f8fae */ /* 0x0001e2000e101d64 */
[----:B------:R-:W-:-:S03]  /*14420*/  IMAD.MOV.U32 R13, RZ, RZ, R5 ;  /* 0x000000ffff0d7224 */ /* 0x000fc600078e0005 */
[----:B------:R0:W-:Y:S01]  /*14430*/  @!P0 LDGSTS.E.BYPASS.LTC128B.128 [R31+0x1c400], desc[UR36][R2.64+0x180], !P5 ;  /* 0x1c400180021f8fae */ /* 0x0001e2000e901d64 */
[----:B------:R-:W-:Y:S01]  /*14440*/  ISETP.GE.AND P0, PT, R6, UR39, PT ;  /* 0x0000002706007c0c */ /* 0x000fe2000bf06270 */
[----:B------:R-:W-:-:S12]  /*14450*/  IMAD.MOV.U32 R6, RZ, RZ, R14 ;  /* 0x000000ffff067224 */ /* 0x000fd800078e000e */
[----:B0-----:R-:W-:Y:S05]  /*14460*/  WARPSYNC.COLLECTIVE R15, `(.L_x_1175) ;  /* 0x000000000f087348 */ /* 0x001fea0003c00000 */
[----:B------:R1:W2:Y:S02]  /*14470*/  SHFL.IDX P6, R14, R13, R12, R11 ;  /* 0x0000000c0d0e7389 */ /* 0x0002a400000c000b */
[----:B012---:R-:W-:Y:S01]  /*14480*/  ENDCOLLECTIVE ;  /* 0x000000000000791b */ /* 0x007fe20003800000 */
.L_x_1175:
[----:B------:R-:W-:Y:S02]  /*14490*/  IMAD.MOV.U32 R13, RZ, RZ, R4 ;  /* 0x000000ffff0d7224 */ /* 0x000fe400078e0004 */
[----:B------:R-:W-:Y:S01]  /*144a0*/  IMAD.MOV.U32 R12, RZ, RZ, 0x2 ;  /* 0x00000002ff0c7424 */ /* 0x000fe200078e00ff */
[----:B------:R-:W-:-:S05]  /*144b0*/  @!P0 LEA R14, P1, R37, R14, 0x1 ;  /* 0x0000000e250e8211 */ /* 0x000fca00078208ff */
[----:B------:R-:W-:-:S08]  /*144c0*/  @!P0 IMAD.MOV.U32 R2, RZ, RZ, R14 ;  /* 0x000000ffff028224 */ /* 0x000fd000078e000e */
[----:B------:R-:W-:Y:S05]  /*144d0*/  WARPSYNC.COLLECTIVE R15, `(.L_x_1176) ;  /* 0x000000000f087348 */ /* 0x000fea0003c00000 */
[----:B------:R0:W1:Y:S02]  /*144e0*/  SHFL.IDX P6, R14, R13, R12, R11 ;  /* 0x0000000c0d0e7389 */ /* 0x00006400000c000b */
[----:B01----:R-:W-:Y:S01]  /*144f0*/  ENDCOLLECTIVE ;  /* 0x000000000000791b */ /* 0x003fe20003800000 */
.L_x_1176:
[----:B------:R-:W-:Y:S02]  /*14500*/  @!P0 IMAD.X R7, RZ, RZ, R6, P1 ;  /* 0x000000ffff078224 */ /* 0x000fe400008e0606 */
[----:B------:R-:W-:Y:S02]  /*14510*/  VIADD R6, R0, 0x20 ;  /* 0x0000002000067836 */ /* 0x000fe40000000000 */
        /* <DEDUP_REMOVED lines=9> */
[----:B------:R-:W-:Y:S01]  /*145b0*/  ISETP.GE.AND P0, PT, R6, UR39, PT ;  /* 0x0000002706007c0c */ /* 0x000fe2000bf06270 */
[----:B------:R-:W-:-:S12]  /*145c0*/  IMAD.MOV.U32 R6, RZ, RZ, R14 ;  /* 0x000000ffff067224 */ /* 0x000fd800078e000e */
[----:B0-----:R-:W-:Y:S05]  /*145d0*/  WARPSYNC.COLLECTIVE R15, `(.L_x_1177) ;  /* 0x000000000f087348 */ /* 0x001fea0003c00000 */
[----:B------:R1:W2:Y:S02]  /*145e0*/  SHFL.IDX P6, R14, R13, R12, R11 ;  /* 0x0000000c0d0e7389 */ /* 0x0002a400000c000b */
[----:B012---:R-:W-:Y:S01]  /*145f0*/  ENDCOLLECTIVE ;  /* 0x000000000000791b */ /* 0x007fe20003800000 */
.L_x_1177:
[----:B------:R-:W-:Y:S02]  /*14600*/  IMAD.MOV.U32 R13, RZ, RZ, R4 ;  /* 0x000000ffff0d7224 */ /* 0x000fe400078e0004 */
[----:B------:R-:W-:Y:S01]  /*14610*/  IMAD.MOV.U32 R12, RZ, RZ, 0x3 ;  /* 0x00000003ff0c7424 */ /* 0x000fe200078e00ff */
[----:B------:R-:W-:-:S04]  /*14620*/  @!P0 LEA R14, P1, R37, R14, 0x1 ;  /* 0x0000000e250e8211 */ /* 0x000fc800078208ff */
[----:B------:R-:W-:Y:S01]  /*14630*/  @!P0 IADD3.X R7, RZ, R6, RZ, P1, !PT ;  /* 0x00000006ff078210 */ /* 0x000fe20000ffe4ff */
[----:B------:R-:W-:-:S08]  /*14640*/  @!P0 IMAD.MOV.U32 R2, RZ, RZ, R14 ;  /* 0x000000ffff028224 */ /* 0x000fd000078e000e */
[----:B------:R-:W-:Y:S05]  /*14650*/  WARPSYNC.COLLECTIVE R15, `(.L_x_1178) ;  /* 0x000000000f087348 */ /* 0x000fea0003c00000 */
[----:B------:R0:W1:Y:S02]  /*14660*/  SHFL.IDX P6, R14, R13, R12, R11 ;  /* 0x0000000c0d0e7389 */ /* 0x00006400000c000b */
[----:B01----:R-:W-:Y:S01]  /*14670*/  ENDCOLLECTIVE ;  /* 0x000000000000791b */ /* 0x003fe20003800000 */
.L_x_1178:
        /* <DEDUP_REMOVED lines=15> */
.L_x_1179:
[----:B------:R-:W-:Y:S02]  /*14770*/  IMAD.MOV.U32 R13, RZ, RZ, R4 ;  /* 0x000000ffff0d7224 */ /* 0x000fe400078e0004 */
[----:B------:R-:W-:Y:S01]  /*14780*/  IMAD.MOV.U32 R12, RZ, RZ, 0x4 ;  /* 0x00000004ff0c7424 */ /* 0x000fe200078e00ff */
[----:B------:R-:W-:-:S05]  /*14790*/  @!P0 LEA R14, P1, R37, R14, 0x1 ;  /* 0x0000000e250e8211 */ /* 0x000fca00078208ff */
[----:B------:R-:W-:-:S08]  /*147a0*/  @!P0 IMAD.MOV.U32 R2, RZ, RZ, R14 ;  /* 0x000000ffff028224 */ /* 0x000fd000078e000e */
[----:B------:R-:W-:Y:S05]  /*147b0*/  WARPSYNC.COLLECTIVE R15, `(.L_x_1180) ;  /* 0x000000000f087348 */ /* 0x000fea0003c00000 */
[----:B------:R0:W1:Y:S02]  /*147c0*/  SHFL.IDX P6, R14, R13, R12, R11 ;  /* 0x0000000c0d0e7389 */ /* 0x00006400000c000b */
[----:B01----:R-:W-:Y:S01]  /*147d0*/  ENDCOLLECTIVE ;  /* 0x000000000000791b */ /* 0x003fe20003800000 */
.L_x_1180:
        /* <DEDUP_REMOVED lines=16> */
.L_x_1181:
[----:B------:R-:W-:Y:S02]  /*148e0*/  IMAD.MOV.U32 R13, RZ, RZ, R4 ;  /* 0x000000ffff0d7224 */ /* 0x000fe400078e0004 */
[----:B------:R-:W-:Y:S01]  /*148f0*/  IMAD.MOV.U32 R12, RZ, RZ, 0x5 ;  /* 0x00000005ff0c7424 */ /* 0x000fe200078e00ff */
[----:B------:R-:W-:-:S05]  /*14900*/  @!P0 LEA R14, P1, R37, R14, 0x1 ;  /* 0x0000000e250e8211 */ /* 0x000fca00078208ff */
[----:B------:R-:W-:-:S08]  /*14910*/  @!P0 IMAD.MOV.U32 R2, RZ, RZ, R14 ;  /* 0x000000ffff028224 */ /* 0x000fd000078e000e */
[----:B------:R-:W-:Y:S05]  /*14920*/  WARPSYNC.COLLECTIVE R15, `(.L_x_1182) ;  /* 0x000000000f087348 */ /* 0x000fea0003c00000 */
[----:B------:R0:W1:Y:S02]  /*14930*/  SHFL.IDX P6, R14, R13, R12, R11 ;  /* 0x0000000c0d0e7389 */ /* 0x00006400000c000b */
[----:B01----:R-:W-:Y:S01]  /*14940*/  ENDCOLLECTIVE ;  /* 0x000000000000791b */ /* 0x003fe20003800000 */
.L_x_1182:
[----:B------:R-:W-:Y:S02]  /*14950*/  @!P0 IMAD.X R7, RZ, RZ, R6, P1 ;  /* 0x000000ffff078224 */ /* 0x000fe400008e0606 */
[----:B------:R-:W-:-:S03]  /*14960*/  VIADD R6, R0, 0x50 ;  /* 0x0000005000067836 */ /* 0x000fc60000000000 */
[----:B------:R-:W-:-:S05]  /*14970*/  @!P0 MOV R3, R7 ;  /* 0x0000000700038202 */ /* 0x000fca0000000f00 */
        /* <DEDUP_REMOVED lines=8> */
[----:B------:R-:W-:Y:S01]  /*14a00*/  ISETP.GE.AND P0, PT, R6, UR39, PT ;  /* 0x0000002706007c0c */ /* 0x000fe2000bf06270 */
[----:B------:R-:W-:-:S12]  /*14a10*/  IMAD.MOV.U32 R6, RZ, RZ, R14 ;  /* 0x000000ffff067224 */ /* 0x000fd800078e000e */
[----:B0-----:R-:W-:Y:S05]  /*14a20*/  WARPSYNC.COLLECTIVE R15, `(.L_x_1183) ;  /* 0x000000000f087348 */ /* 0x001fea0003c00000 */
[----:B------:R1:W2:Y:S02]  /*14a30*/  SHFL.IDX P6, R14, R13, R12, R11 ;  /* 0x0000000c0d0e7389 */ /* 0x0002a400000c000b */
[----:B012---:R-:W-:Y:S01]  /*14a40*/  ENDCOLLECTIVE ;  /* 0x000000000000791b */ /* 0x007fe20003800000 */
.L_x_1183:
[----:B------:R-:W-:Y:S02]  /*14a50*/  IMAD.MOV.U32 R13, RZ, RZ, R4 ;  /* 0x000000ffff0d7224 */ /* 0x000fe400078e0004 */
[----:B------:R-:W-:Y:S01]  /*14a60*/  IMAD.MOV.U32 R12, RZ, RZ, 0x6 ;  /* 0x00000006ff0c7424 */ /* 0x000fe200078e00ff */
[----:B------:R-:W-:-:S05]  /*14a70*/  @!P0 LEA R14, P1, R37, R14, 0x1 ;  /* 0x0000000e250e8211 */ /* 0x000fca00078208ff */
[----:B------:R-:W-:-:S08]  /*14a80*/  @!P0 IMAD.MOV.U32 R2, RZ, RZ, R14 ;  /* 0x000000ffff028224 */ /* 0x000fd000078e000e */
[----:B------:R-:W-:Y:S05]  /*14a90*/  WARPSYNC.COLLECTIVE R15, `(.L_x_1184) ;  /* 0x000000000f087348 */ /* 0x000fea0003c00000 */
[----:B------:R0:W1:Y:S02]  /*14aa0*/  SHFL.IDX P6, R14, R13, R12, R11 ;  /* 0x0000000c0d0e7389 */ /* 0x00006400000c000b */
[----:B01----:R-:W-:Y:S01]  /*14ab0*/  ENDCOLLECTIVE ;  /* 0x000000000000791b */ /* 0x003fe20003800000 */
.L_x_1184:
        /* <DEDUP_REMOVED lines=16> */
.L_x_1185:
[----:B------:R-:W-:Y:S01]  /*14bc0*/  IMAD.MOV.U32 R13, RZ, RZ, R4 ;  /* 0x000000ffff0d7224 */ /* 0x000fe200078e0004 */
[----:B------:R-:W-:Y:S02]  /*14bd0*/  MOV R12, 0x7 ;  /* 0x00000007000c7802 */ /* 0x000fe40000000f00 */
[----:B------:R-:W-:-:S05]  /*14be0*/  @!P0 LEA R14, P1, R37, R14, 0x1 ;  /* 0x0000000e250e8211 */ /* 0x000fca00078208ff */
[----:B------:R-:W-:-:S08]  /*14bf0*/  @!P0 IMAD.MOV.U32 R2, RZ, RZ, R14 ;  /* 0x000000ffff028224 */ /* 0x000fd000078e000e */
[----:B------:R-:W-:Y:S05]  /*14c00*/  WARPSYNC.COLLECTIVE R15, `(.L_x_1186) ;  /* 0x000000000f087348 */ /* 0x000fea0003c00000 */
[----:B------:R0:W1:Y:S02]  /*14c10*/  SHFL.IDX P6, R14, R13, R12, R11 ;  /* 0x0000000c0d0e7389 */ /* 0x00006400000c000b */
[----:B01----:R-:W-:Y:S01]  /*14c20*/  ENDCOLLECTIVE ;  /* 0x000000000000791b */ /* 0x003fe20003800000 */
.L_x_1186:
        /* <DEDUP_REMOVED lines=14> */
.L_x_1187:
[----:B------:R-:W-:Y:S05]  /*14d10*/  BRA `(.L_x_1188) ;  /* 0xffffffcc00a47947 */ /* 0x000fea000383ffff */
.L_x_1118:
[----:B0-----:R0:W1:Y:S02]  /*14d20*/  SYNCS.PHASECHK.TRANS64.TRYWAIT P0, [R17+URZ+0x30820], R0 ;  /* 0x03082000110075a7 */ /* 0x001064000800017f */
[----:B-1----:R-:W-:Y:S05]  /*14d30*/  @!P0 NANOSLEEP.SYNCS 0x989680 ;  /* 0x009896800000895d */ /* 0x002fea0003900000 */
[----:B------:R-:W1:Y:S02]  /*14d40*/  @!P0 SYNCS.PHASECHK.TRANS64 P0, [R17+URZ+0x30820], R0 ;  /* 0x03082000110085a7 */ /* 0x000e64000800007f */
[----:B-1----:R-:W-:Y:S05]  /*14d50*/  @!P0 BRA `(.L_x_1118) ;  /* 0xfffffffc00f08947 */ /* 0x002fea000383ffff */
[----:B------:R-:W-:Y:S05]  /*14d60*/  BRA `(.L_x_1189) ;  /* 0xffffffd0000c7947 */ /* 0x000fea000383ffff */
.L_x_1122:
[----:B0-----:R0:W1:Y:S02]  /*14d70*/  SYNCS.PHASECHK.TRANS64.TRYWAIT P0, [R7+URZ+0x30840], R2 ;  /* 0x03084002070075a7 */ /* 0x001064000800017f */
[----:B-1----:R-:W-:Y:S05]  /*14d80*/  @!P0 NANOSLEEP.SYNCS 0x989680 ;  /* 0x009896800000895d */ /* 0x002fea0003900000 */
[----:B------:R-:W1:Y:S02]  /*14d90*/  @!P0 SYNCS.PHASECHK.TRANS64 P0, [R7+URZ+0x30840], R2 ;  /* 0x03084002070085a7 */ /* 0x000e64000800007f */
[----:B-1----:R-:W-:Y:S05]  /*14da0*/  @!P0 BRA `(.L_x_1122) ;  /* 0xfffffffc00f08947 */ /* 0x002fea000383ffff */
[----:B------:R-:W-:Y:S05]  /*14db0*/  BRA `(.L_x_1190) ;  /* 0xffffffd000cc7947 */ /* 0x000fea000383ffff */
.L_x_1123:
        /* <DEDUP_REMOVED lines=8> */
.L_x_1192:
[----:B------:R-:W-:Y:S05]  /*14e40*/  BSYNC B1 ;  /* 0x0000000000017941 */ /* 0x000fea0003800000 */
.L_x_1191:
[----:B------:R-:W-:Y:S02]  /*14e50*/  IMAD.MOV.U32 R13, RZ, RZ, R20 ;  /* 0x000000ffff0d7224 */ /* 0x000fe400078e0014 */
[----:B------:R-:W-:Y:S02]  /*14e60*/  IMAD.MOV.U32 R12, RZ, RZ, RZ ;  /* 0x000000ffff0c7224 */ /* 0x000fe400078e00ff */
[----:B------:R-:W-:Y:S02]  /*14e70*/  IMAD.MOV.U32 R11, RZ, RZ, 0x181f ;  /* 0x0000181fff0b7424 */ /* 0x000fe400078e00ff */
[----:B------:R-:W-:Y:S02]  /*14e80*/  IMAD.MOV.U32 R15, RZ, RZ, -0x1 ;  /* 0xffffffffff0f7424 */ /* 0x000fe400078e00ff */
[----:B------:R-:W-:Y:S02]  /*14e90*/  IMAD.MOV.U32 R3, RZ, RZ, R14 ;  /* 0x000000ffff037224 */ /* 0x000fe400078e000e */
[----:B------:R-:W-:-:S07]  /*14ea0*/  IMAD.SHL.U32 R4, R37, 0x2, RZ ;  /* 0x0000000225047824 */ /* 0x000fce00078e00ff */
[----:B------:R-:W-:Y:S05]  /*14eb0*/  WARPSYNC.COLLECTIVE R15, `(.L_x_1193) ;  /* 0x000000000f087348 */ /* 0x000fea0003c00000 */
[----:B------:R0:W1:Y:S02]  /*14ec0*/  SHFL.IDX P6, R14, R13, R12, R11 ;  /* 0x0000000c0d0e7389 */ /* 0x00006400000c000b */
[----:B01----:R-:W-:Y:S01]  /*14ed0*/  ENDCOLLECTIVE ;  /* 0x000000000000791b */ /* 0x003fe20003800000 */
.L_x_1193:
[----:B------:R-:W-:Y:S02]  /*14ee0*/  IMAD R21, R21, 0x2, R17 ;  /* 0x0000000215157824 */ /* 0x000fe400078e0211 */
[----:B------:R-:W-:Y:S02]  /*14ef0*/  IMAD.MOV.U32 R13, RZ, RZ, R27 ;  /* 0x000000ffff0d7224 */ /* 0x000fe400078e001b */
[----:B------:R-:W-:Y:S01]  /*14f00*/  IMAD.MOV.U32 R12, RZ, RZ, 0x1 ;  /* 0x00000001ff0c7424 */ /* 0x000fe200078e00ff */
[----:B------:R-:W-:-:S13]  /*14f10*/  IADD3 R2, P0, R14, R4, RZ ;  /* 0x000000040e027210 */ /* 0x000fda0007f1e0ff */
[----:B------:R-:W-:Y:S05]  /*14f20*/  WARPSYNC.COLLECTIVE R15, `(.L_x_1194) ;  /* 0x000000000f087348 */ /* 0x000fea0003c00000 */
[----:B------:R0:W1:Y:S02]  /*14f30*/  SHFL.IDX P6, R14, R13, R12, R11 ;  /* 0x0000000c0d0e7389 */ /* 0x00006400000c000b */
[----:B01----:R-:W-:Y:S01]  /*14f40*/  ENDCOLLECTIVE ;  /* 0x000000000000791b */ /* 0x003fe20003800000 */
.L_x_1194:
[----:B------:R-:W-:-:S05]  /*14f50*/  IMAD.X R3, RZ, RZ, R3, P0 ;  /* 0x000000ffff037224 */ /* 0x000fca00000e0603 */
        /* <DEDUP_REMOVED lines=12> */
.L_x_1195:
[----:B------:R-:W-:Y:S02]  /*15020*/  IMAD.MOV.U32 R13, RZ, RZ, R27 ;  /* 0x000000ffff0d7224 */ /* 0x000fe400078e001b */
[----:B------:R-:W-:Y:S01]  /*15030*/  IMAD.MOV.U32 R12, RZ, RZ, 0x2 ;  /* 0x00000002ff0c7424 */ /* 0x000fe200078e00ff */
[----:B------:R-:W-:-:S13]  /*15040*/  IADD3 R2, P0, R14, R4, RZ ;  /* 0x000000040e027210 */ /* 0x000fda0007f1e0ff */
[----:B------:R-:W-:Y:S05]  /*15050*/  WARPSYNC.COLLECTIVE R15, `(.L_x_1196) ;  /* 0x000000000f087348 */ /* 0x000fea0003c00000 */
[----:B------:R0:W1:Y:S02]  /*15060*/  SHFL.IDX P6, R14, R13, R12, R11 ;  /* 0x0000000c0d0e7389 */ /* 0x00006400000c000b */
[----:B01----:R-:W-:Y:S01]  /*15070*/  ENDCOLLECTIVE ;  /* 0x000000000000791b */ /* 0x003fe20003800000 */
.L_x_1196:
        /* <DEDUP_REMOVED lines=13> */
.L_x_1197:
[----:B------:R-:W-:Y:S02]  /*15150*/  IMAD.MOV.U32 R13, RZ, RZ, R27 ;  /* 0x000000ffff0d7224 */ /* 0x000fe400078e001b */
[----:B------:R-:W-:Y:S01]  /*15160*/  IMAD.MOV.U32 R12, RZ, RZ, 0x3 ;  /* 0x00000003ff0c7424 */ /* 0x000fe200078e00ff */
[----:B------:R-:W-:-:S13]  /*15170*/  IADD3 R2, P0, R14, R4, RZ ;  /* 0x000000040e027210 */ /* 0x000fda0007f1e0ff */
[----:B------:R-:W-:Y:S05]  /*15180*/  WARPSYNC.COLLECTIVE R15, `(.L_x_1198) ;  /* 0x000000000f087348 */ /* 0x000fea0003c00000 */
[----:B------:R0:W1:Y:S02]  /*15190*/  SHFL.IDX P6, R14, R13, R12, R11 ;  /* 0x0000000c0d0e7389 */ /* 0x00006400000c000b */
[----:B01----:R-:W-:Y:S01]  /*151a0*/  ENDCOLLECTIVE ;  /* 0x000000000000791b */ /* 0x003fe20003800000 */
.L_x_1198:
        /* <DEDUP_REMOVED lines=13> */
.L_x_1199:
[----:B------:R-:W-:Y:S05]  /*15280*/  BRA `(.L_x_1200) ;  /* 0xffffffd000787947 */ /* 0x000fea000383ffff */
.L_x_1128:
[----:B0-----:R0:W1:Y:S02]  /*15290*/  SYNCS.PHASECHK.TRANS64.TRYWAIT P0, [R7+URZ+0x30860], R2 ;  /* 0x03086002070075a7 */ /* 0x001064000800017f */
[----:B-1----:R-:W-:Y:S05]  /*152a0*/  @!P0 NANOSLEEP.SYNCS 0x989680 ;  /* 0x009896800000895d */ /* 0x002fea0003900000 */
[----:B------:R-:W1:Y:S02]  /*152b0*/  @!P0 SYNCS.PHASECHK.TRANS64 P0, [R7+URZ+0x30860], R2 ;  /* 0x03086002070085a7 */ /* 0x000e64000800007f */
[----:B-1----:R-:W-:Y:S05]  /*152c0*/  @!P0 BRA `(.L_x_1128) ;  /* 0xfffffffc00f08947 */ /* 0x002fea000383ffff */
[----:B------:R-:W-:Y:S05]  /*152d0*/  BRA `(.L_x_1201) ;  /* 0xffffffd000d87947 */ /* 0x000fea000383ffff */
.L_x_1129:
        /* <DEDUP_REMOVED lines=8> */
.L_x_1203:
[----:B------:R-:W-:Y:S05]  /*15360*/  BSYNC B1 ;  /* 0x0000000000017941 */ /* 0x000fea0003800000 */
.L_x_1202:
        /* <DEDUP_REMOVED lines=9> */
.L_x_1204:
[----:B------:R-:W-:Y:S02]  /*15400*/  IMAD.MOV.U32 R13, RZ, RZ, R19 ;  /* 0x000000ffff0d7224 */ /* 0x000fe400078e0013 */
[----:B------:R-:W-:Y:S01]  /*15410*/  IMAD.MOV.U32 R12, RZ, RZ, 0x1 ;  /* 0x00000001ff0c7424 */ /* 0x000fe200078e00ff */
[----:B------:R-:W-:-:S13]  /*15420*/  IADD3 R2, P0, R14, R4, RZ ;  /* 0x000000040e027210 */ /* 0x000fda0007f1e0ff */
[----:B------:R-:W-:Y:S05]  /*15430*/  WARPSYNC.COLLECTIVE R15, `(.L_x_1205) ;  /* 0x000000000f087348 */ /* 0x000fea0003c00000 */
[----:B------:R0:W1:Y:S02]  /*15440*/  SHFL.IDX P6, R14, R13, R12, R11 ;  /* 0x0000000c0d0e7389 */ /* 0x00006400000c000b */
[----:B01----:R-:W-:Y:S01]  /*15450*/  ENDCOLLECTIVE ;  /* 0x000000000000791b */ /* 0x003fe20003800000 */
.L_x_1205:
        /* <DEDUP_REMOVED lines=17> */
.L_x_1206:
[----:B------:R-:W-:Y:S02]  /*15570*/  IMAD.MOV.U32 R13, RZ, RZ, R19 ;  /* 0x000000ffff0d7224 */ /* 0x000fe400078e0013 */
[----:B------:R-:W-:Y:S01]  /*15580*/  IMAD.MOV.U32 R12, RZ, RZ, 0x2 ;  /* 0x00000002ff0c7424 */ /* 0x000fe200078e00ff */
[----:B------:R-:W-:-:S13]  /*15590*/  IADD3 R2, P0, R14, R4, RZ ;  /* 0x000000040e027210 */ /* 0x000fda0007f1e0ff */
[----:B------:R-:W-:Y:S05]  /*155a0*/  WARPSYNC.COLLECTIVE R15, `(.L_x_1207) ;  /* 0x000000000f087348 */ /* 0x000fea0003c00000 */
[----:B------:R0:W1:Y:S02]  /*155b0*/  SHFL.IDX P6, R14, R13, R12, R11 ;  /* 0x0000000c0d0e7389 */ /* 0x00006400000c000b */
[----:B01----:R-:W-:Y:S01]  /*155c0*/  ENDCOLLECTIVE ;  /* 0x000000000000791b */ /* 0x003fe20003800000 */
.L_x_1207:
        /* <DEDUP_REMOVED lines=17> */
.L_x_1208:
[----:B------:R-:W-:Y:S02]  /*156e0*/  IMAD.MOV.U32 R13, RZ, RZ, R19 ;  /* 0x000000ffff0d7224 */ /* 0x000fe400078e0013 */
[----:B------:R-:W-:Y:S01]  /*156f0*/  IMAD.MOV.U32 R12, RZ, RZ, 0x3 ;  /* 0x00000003ff0c7424 */ /* 0x000fe200078e00ff */
[----:B------:R-:W-:-:S13]  /*15700*/  IADD3 R2, P0, R14, R4, RZ ;  /* 0x000000040e027210 */ /* 0x000fda0007f1e0ff */
[----:B------:R-:W-:Y:S05]  /*15710*/  WARPSYNC.COLLECTIVE R15, `(.L_x_1209) ;  /* 0x000000000f087348 */ /* 0x000fea0003c00000 */
[----:B------:R0:W1:Y:S02]  /*15720*/  SHFL.IDX P6, R14, R13, R12, R11 ;  /* 0x0000000c0d0e7389 */ /* 0x00006400000c000b */
[----:B01----:R-:W-:Y:S01]  /*15730*/  ENDCOLLECTIVE ;  /* 0x000000000000791b */ /* 0x003fe20003800000 */
.L_x_1209:
        /* <DEDUP_REMOVED lines=12> */
.L_x_1210:
        /* <DEDUP_REMOVED lines=9> */
.L_x_1137:
[----:B0-----:R0:W1:Y:S02]  /*15890*/  SYNCS.PHASECHK.TRANS64.TRYWAIT P0, [R4+URZ+0x30860], R3 ;  /* 0x03086003040075a7 */ /* 0x001064000800017f */
[----:B-1----:R-:W-:Y:S05]  /*158a0*/  @!P0 NANOSLEEP.SYNCS 0x989680 ;  /* 0x009896800000895d */ /* 0x002fea0003900000 */
[----:B------:R-:W1:Y:S02]  /*158b0*/  @!P0 SYNCS.PHASECHK.TRANS64 P0, [R4+URZ+0x30860], R3 ;  /* 0x03086003040085a7 */ /* 0x000e64000800007f */
[----:B-1----:R-:W-:Y:S05]  /*158c0*/  @!P0 BRA `(.L_x_1137) ;  /* 0xfffffffc00f08947 */ /* 0x002fea000383ffff */
[----:B------:R-:W-:Y:S05]  /*158d0*/  BRA `(.L_x_1212) ;  /* 0xffffffd4005c7947 */ /* 0x000fea000383ffff */
.L_x_1138:
        /* <DEDUP_REMOVED lines=8> */
.L_x_1214:
[----:B------:R-:W-:Y:S05]  /*15960*/  BSYNC B0 ;  /* 0x0000000000007941 */ /* 0x000fea0003800000 */
.L_x_1213:
        /* <DEDUP_REMOVED lines=9> */
.L_x_1215:
[----:B------:R-:W-:Y:S02]  /*15a00*/  IMAD.MOV.U32 R13, RZ, RZ, R19 ;  /* 0x000000ffff0d7224 */ /* 0x000fe400078e0013 */
[----:B------:R-:W-:Y:S01]  /*15a10*/  IMAD.MOV.U32 R12, RZ, RZ, 0x1 ;  /* 0x00000001ff0c7424 */ /* 0x000fe200078e00ff */
[----:B------:R-:W-:-:S13]  /*15a20*/  IADD3 R2, P0, R14, R6, RZ ;  /* 0x000000060e027210 */ /* 0x000fda0007f1e0ff */
[----:B------:R-:W-:Y:S05]  /*15a30*/  WARPSYNC.COLLECTIVE R15, `(.L_x_1216) ;  /* 0x000000000f087348 */ /* 0x000fea0003c00000 */
[----:B------:R0:W1:Y:S02]  /*15a40*/  SHFL.IDX P6, R14, R13, R12, R11 ;  /* 0x0000000c0d0e7389 */ /* 0x00006400000c000b */
[----:B01----:R-:W-:Y:S01]  /*15a50*/  ENDCOLLECTIVE ;  /* 0x000000000000791b */ /* 0x003fe20003800000 */
.L_x_1216:
[----:B------:R-:W-:Y:S01]  /*15a60*/  IMAD.X R3, RZ, RZ, R0, P0 ;  /* 0x000000ffff037224 */ /* 0x000fe200000e0600 */
[----:B------:R-:W-:Y:S01]  /*15a70*/  ISETP.LT.OR P0, PT, R5, 0x1, P5 ;  /* 0x000000010500780c */ /* 0x000fe20002f01670 */
[----:B------:R-:W-:Y:S02]  /*15a80*/  IMAD R0, R8, 0x2, R17 ;  /* 0x0000000208007824 */ /* 0x000fe400078e0211 */
        /* <DEDUP_REMOVED lines=10> */
.L_x_1217:
[----:B------:R-:W-:Y:S01]  /*15b30*/  @!PT LDS RZ, [RZ] ;  /* 0x00000000fffff984 */ /* 0x000fe20000000800 */
[----:B------:R-:W-:Y:S01]  /*15b40*/  @!PT LDS RZ, [RZ] ;  /* 0x00000000fffff984 */ /* 0x000fe20000000800 */
[----:B------:R-:W-:Y:S01]  /*15b50*/  @!PT LDS RZ, [RZ] ;  /* 0x00000000fffff984 */ /* 0x000fe20000000800 */
[----:B------:R-:W-:Y:S01]  /*15b60*/  LDGSTS.E.BYPASS.LTC128B.128 [R0+0x2400], desc[UR36][R2.64+0x80], !P0 ;  /* 0x0240008002007fae */ /* 0x000fe2000c101d64 */
[----:B------:R-:W-:Y:S01]  /*15b70*/  ISETP.LT.OR P0, PT, R5, 0x1, P3 ;  /* 0x000000010500780c */ /* 0x000fe20001f01670 */
[----:B------:R-:W-:Y:S01]  /*15b80*/  IMAD.MOV.U32 R13, RZ, RZ, R19 ;  /* 0x000000ffff0d7224 */ /* 0x000fe200078e0013 */
[----:B------:R-:W-:-:S11]  /*15b90*/  MOV R12, 0x2 ;  /* 0x00000002000c7802 */ /* 0x000fd60000000f00 */
[----:B------:R-:W-:Y:S01]  /*15ba0*/  LDGSTS.E.BYPASS.LTC128B.128 [R0+0x4400], desc[UR36][R2.64+0x100], !P0 ;  /* 0x0440010002007fae */ /* 0x000fe2000c101d64 */
[----:B------:R-:W-:-:S13]  /*15bb0*/  ISETP.LT.OR P0, PT, R5, 0x1, P1 ;  /* 0x000000010500780c */ /* 0x000fda0000f01670 */
[----:B------:R0:W-:Y:S02]  /*15bc0*/  LDGSTS.E.BYPASS.LTC128B.128 [R0+0x6400], desc[UR36][R2.64+0x180], !P0 ;  /* 0x0640018002007fae */ /* 0x0001e4000c101d64 */
[----:B0-----:R-:W-:-:S13]  /*15bd0*/  IADD3 R2, P0, R14, R6, RZ ;  /* 0x000000060e027210 */ /* 0x001fda0007f1e0ff */
[----:B------:R-:W-:Y:S05]  /*15be0*/  WARPSYNC.COLLECTIVE R15, `(.L_x_1218) ;  /* 0x000000000f087348 */ /* 0x000fea0003c00000 */
[----:B------:R0:W1:Y:S02]  /*15bf0*/  SHFL.IDX P6, R14, R13, R12, R11 ;  /* 0x0000000c0d0e7389 */ /* 0x00006400000c000b */
[----:B01----:R-:W-:Y:S01]  /*15c00*/  ENDCOLLECTIVE ;  /* 0x000000000000791b */ /* 0x003fe20003800000 */
.L_x_1218:
        /* <DEDUP_REMOVED lines=12> */
.L_x_1219:
        /* <DEDUP_REMOVED lines=14> */
.L_x_1220:
        /* <DEDUP_REMOVED lines=12> */
.L_x_1221:
        /* <DEDUP_REMOVED lines=9> */
.L_x_1143:
[----:B------:R-:W-:Y:S01]  /*15f00*/  BSSY B0, `(.L_x_1223) ;  /* 0x0000008000007945 */ /* 0x000fe20003800000 */
[----:B------:R-:W-:Y:S02]  /*15f10*/  IMAD.MOV.U32 R13, RZ, RZ, R34 ;  /* 0x000000ffff0d7224 */ /* 0x000fe400078e0022 */
[----:B------:R-:W-:Y:S02]  /*15f20*/  IMAD.MOV.U32 R12, RZ, RZ, RZ ;  /* 0x000000ffff0c7224 */ /* 0x000fe400078e00ff */
[----:B------:R-:W-:Y:S02]  /*15f30*/  IMAD.MOV.U32 R11, RZ, RZ, 0x1f ;  /* 0x0000001fff0b7424 */ /* 0x000fe400078e00ff */
[----:B------:R-:W-:-:S07]  /*15f40*/  IMAD.MOV.U32 R15, RZ, RZ, -0x1 ;  /* 0xffffffffff0f7424 */ /* 0x000fce00078e00ff */
[----:B-----5:R-:W-:Y:S05]  /*15f50*/  WARPSYNC.COLLECTIVE R15, `(.L_x_1224) ;  /* 0x000000000f087348 */ /* 0x020fea0003c00000 */
[----:B------:R0:W1:Y:S02]  /*15f60*/  SHFL.IDX P6, R14, R13, R12, R11 ;  /* 0x0000000c0d0e7389 */ /* 0x00006400000c000b */
[----:B01---5:R-:W-:Y:S01]  /*15f70*/  ENDCOLLECTIVE ;  /* 0x000000000000791b */ /* 0x023fe20003800000 */
.L_x_1224:
[----:B------:R-:W-:Y:S05]  /*15f80*/  BSYNC B0 ;  /* 0x0000000000007941 */ /* 0x000fea0003800000 */
.L_x_1223:
[----:B------:R-:W-:Y:S05]  /*15f90*/  BRA `(.L_x_1225) ;  /* 0xffffffd400287947 */ /* 0x000fea000383ffff */
.L_x_1146:
[----:B-1----:R1:W2:Y:S02]  /*15fa0*/  SYNCS.PHASECHK.TRANS64.TRYWAIT P0, [R5+URZ+0x30820], R0 ;  /* 0x03082000050075a7 */ /* 0x0022a4000800017f */
[----:B--2---:R-:W-:Y:S05]  /*15fb0*/  @!P0 NANOSLEEP.SYNCS 0x989680 ;  /* 0x009896800000895d */ /* 0x004fea0003900000 */
[----:B------:R-:W2:Y:S02]  /*15fc0*/  @!P0 SYNCS.PHASECHK.TRANS64 P0, [R5+URZ+0x30820], R0 ;  /* 0x03082000050085a7 */ /* 0x000ea4000800007f */
[----:B--2---:R-:W-:Y:S05]  /*15fd0*/  @!P0 BRA `(.L_x_1146) ;  /* 0xfffffffc00f08947 */ /* 0x004fea000383ffff */
[----:B------:R-:W-:Y:S05]  /*15fe0*/  BRA `(.L_x_1226) ;  /* 0xffffffd400707947 */ /* 0x000fea000383ffff */
.L_x_1147:
[----:B------:R-:W2:Y:S01]  /*15ff0*/  S2R R2, SR_TID.X ;  /* 0x0000000000027919 */ /* 0x000ea20000002100 */
[----:B------:R-:W-:Y:S01]  /*16000*/  BSSY B0, `(.L_x_1227) ;  /* 0x000000a000007945 */ /* 0x000fe20003800000 */
[----:B------:R-:W-:Y:S02]  /*16010*/  IMAD.MOV.U32 R12, RZ, RZ, RZ ;  /* 0x000000ffff0c7224 */ /* 0x000fe400078e00ff */
[----:B------:R-:W-:Y:S02]  /*16020*/  IMAD.MOV.U32 R11, RZ, RZ, 0x1f ;  /* 0x0000001fff0b7424 */ /* 0x000fe400078e00ff */
[----:B------:R-:W-:Y:S01]  /*16030*/  IMAD.MOV.U32 R15, RZ, RZ, -0x1 ;  /* 0xffffffffff0f7424 */ /* 0x000fe200078e00ff */
[----:B--2---:R-:W-:-:S04]  /*16040*/  SHF.R.U32.HI R2, RZ, 0x5, R2 ;  /* 0x00000005ff027819 */ /* 0x004fc80000011602 */
[----:B------:R-:W-:-:S05]  /*16050*/  LOP3.LUT R2, R2, 0x3, RZ, 0xc0, !PT ;  /* 0x0000000302027812 */ /* 0x000fca00078ec0ff */
[----:B------:R-:W-:-:S07]  /*16060*/  IMAD.MOV.U32 R13, RZ, RZ, R2 ;  /* 0x000000ffff0d7224 */ /* 0x000fce00078e0002 */
[----:B01---5:R-:W-:Y:S05]  /*16070*/  WARPSYNC.COLLECTIVE R15, `(.L_x_1228) ;  /* 0x000000000f087348 */ /* 0x023fea0003c00000 */
[----:B------:R2:W3:Y:S02]  /*16080*/  SHFL.IDX P6, R14, R13, R12, R11 ;  /* 0x0000000c0d0e7389 */ /* 0x0004e400000c000b */
[----:B0123-5:R-:W-:Y:S01]  /*16090*/  ENDCOLLECTIVE ;  /* 0x000000000000791b */ /* 0x02ffe20003800000 */
.L_x_1228:
[----:B------:R-:W-:Y:S05]  /*160a0*/  BSYNC B0 ;  /* 0x0000000000007941 */ /* 0x000fea0003800000 */
.L_x_1227:
[----:B------:R-:W-:Y:S05]  /*160b0*/  BRA `(.L_x_1229) ;  /* 0xffffffd400587947 */ /* 0x000fea000383ffff */
.L_x_1150:
[----:B------:R-:W-:Y:S01]  /*160c0*/  BSSY B1, `(.L_x_1230) ;  /* 0x0000006000017945 */ /* 0x000fe20003800000 */
[----:B------:R-:W-:-:S07]  /*160d0*/  IMAD.MOV.U32 R15, RZ, RZ, -0x1 ;  /* 0xffffffffff0f7424 */ /* 0x000fce00078e00ff */
[----:B01---5:R-:W-:Y:S05]  /*160e0*/  WARPSYNC.COLLECTIVE R15, `(.L_x_1231) ;  /* 0x000000000f0c7348 */ /* 0x023fea0003c00000 */
[----:B------:R-:W-:Y:S02]  /*160f0*/  ELECT P6, UR62, PT ;  /* 0x00000000003e782f */ /* 0x000fe400038c0000 */
[----:B------:R-:W-:Y:S01]  /*16100*/  MOV R14, UR62 ;  /* 0x0000003e000e7c02 */ /* 0x000fe20008000f00 */
[----:B01---5:R-:W-:Y:S10]  /*16110*/  ENDCOLLECTIVE ;  /* 0x000000000000791b */ /* 0x023ff40003800000 */
.L_x_1231:
[----:B------:R-:W-:Y:S05]  /*16120*/  BSYNC B1 ;  /* 0x0000000000017941 */ /* 0x000fea0003800000 */
.L_x_1230:
[----:B------:R-:W-:Y:S05]  /*16130*/  BRA `(.L_x_1232) ;  /* 0xffffffd400507947 */ /* 0x000fea000383ffff */
.L_x_1152:
[----:B-1----:R1:W2:Y:S02]  /*16140*/  SYNCS.PHASECHK.TRANS64.TRYWAIT P1, [R3+URZ+0x30840], R2 ;  /* 0x03084002030075a7 */ /* 0x0022a4000802017f */
[----:B--2---:R-:W-:Y:S05]  /*16150*/  @!P1 NANOSLEEP.SYNCS 0x989680 ;  /* 0x009896800000995d */ /* 0x004fea0003900000 */
[----:B------:R-:W2:Y:S02]  /*16160*/  @!P1 SYNCS.PHASECHK.TRANS64 P1, [R3+URZ+0x30840], R2 ;  /* 0x03084002030095a7 */ /* 0x000ea4000802007f */
[----:B--2---:R-:W-:Y:S05]  /*16170*/  @!P1 BRA `(.L_x_1152) ;  /* 0xfffffffc00f09947 */ /* 0x004fea000383ffff */
[----:B------:R-:W-:Y:S05]  /*16180*/  BRA `(.L_x_1233) ;  /* 0xffffffd400787947 */ /* 0x000fea000383ffff */
.L_x_1154:
[----:B--2---:R2:W3:Y:S02]  /*16190*/  SYNCS.PHASECHK.TRANS64.TRYWAIT P1, [R23+URZ+0x30840], R0 ;  /* 0x03084000170075a7 */ /* 0x0044e4000802017f */
[----:B---3--:R-:W-:Y:S05]  /*161a0*/  @!P1 NANOSLEEP.SYNCS 0x989680 ;  /* 0x009896800000995d */ /* 0x008fea0003900000 */
[----:B------:R-:W3:Y:S02]  /*161b0*/  @!P1 SYNCS.PHASECHK.TRANS64 P1, [R23+URZ+0x30840], R0 ;  /* 0x03084000170095a7 */ /* 0x000ee4000802007f */
[----:B---3--:R-:W-:Y:S05]  /*161c0*/  @!P1 BRA `(.L_x_1154) ;  /* 0xfffffffc00f09947 */ /* 0x008fea000383ffff */
[----:B------:R-:W-:Y:S05]  /*161d0*/  BRA `(.L_x_1234) ;  /* 0xffffffd400847947 */ /* 0x000fea000383ffff */
.L_x_1156:
[----:B---3--:R3:W4:Y:S02]  /*161e0*/  SYNCS.PHASECHK.TRANS64.TRYWAIT P1, [R3+URZ+0x30860], R2 ;  /* 0x03086002030075a7 */ /* 0x008724000802017f */
[----:B----4-:R-:W-:Y:S05]  /*161f0*/  @!P1 NANOSLEEP.SYNCS 0x989680 ;  /* 0x009896800000995d */ /* 0x010fea0003900000 */
[----:B------:R-:W4:Y:S02]  /*16200*/  @!P1 SYNCS.PHASECHK.TRANS64 P1, [R3+URZ+0x30860], R2 ;  /* 0x03086002030095a7 */ /* 0x000f24000802007f */
[----:B----4-:R-:W-:Y:S05]  /*16210*/  @!P1 BRA `(.L_x_1156) ;  /* 0xfffffffc00f09947 */ /* 0x010fea000383ffff */
[----:B------:R-:W-:Y:S05]  /*16220*/  BRA `(.L_x_1235) ;  /* 0xffffffd400807947 */ /* 0x000fea000383ffff */
.L_x_1236:
        /* <DEDUP_REMOVED lines=13> */
.L_x_15839:


//--------------------- .text._ZN7cutlass13device_kernelIN5flash11enable_sm90INS1_16FlashAttnFwdSm90INS1_25CollectiveMainloopFwdSm90ILi2EN4cute5tupleIJNS5_1CILi1EEES8_S8_EEENS6_IJNS7_ILi128EEENS7_ILi64EEENS7_ILi256EEEEEELi256ENS_6half_tEfNS_4arch4Sm90ELb0ELb1ELb0ELb1ELb1ELb0ELb0ELb1ELb1ELb1ELb0ELb0EEENS1_21CollectiveEpilogueFwdINS6_IJSA_SC_SB_EEES9_SE_SG_Li256ELb1ELb1ELb0ELb0EEENS1_36VarlenDynamicPersistentTileSchedulerILi128ELi64ELi256ELi128ELb0ELb1ELb1ELb1ELb0ELb1EEEEEEEEEvNT_6ParamsE --------------------------
	.section	.text._ZN7cutlass13device_kernelIN5flash11enable_sm90INS1_16FlashAttnFwdSm90INS1_25CollectiveMainloopFwdSm90ILi2EN4cute5tupleIJNS5_1CILi1EEES8_S8_EEENS6_IJNS7_ILi128EEENS7_ILi64EEENS7_ILi256EEEEEELi256ENS_6half_tEfNS_4arch4Sm90ELb0ELb1ELb0ELb1ELb1ELb0ELb0ELb1ELb1ELb1ELb0ELb0EEENS1_21CollectiveEpilogueFwdINS6_IJSA_SC_SB_EEES9_SE_SG_Li256ELb1ELb1ELb0ELb0EEENS1_36VarlenDynamicPersistentTileSchedulerILi128ELi64ELi256ELi128ELb0ELb1ELb1ELb1ELb0ELb1EEEEEEEEEvNT_6ParamsE,"ax",@progbits
	.align	128
.text._ZN7cutlass13device_kernelIN5flash11enable_sm90INS1_16FlashAttnFwdSm90INS1_25CollectiveMainloopFwdSm90ILi2EN4cute5tupleIJNS5_1CILi1EEES8_S8_EEENS6_IJNS7_ILi128EEENS7_ILi64EEENS7_ILi256EEEEEELi256ENS_6half_tEfNS_4arch4Sm90ELb0ELb1ELb0ELb1ELb1ELb0ELb0ELb1ELb1ELb1ELb0ELb0EEENS1_21CollectiveEpilogueFwdINS6_IJSA_SC_SB_EEES9_SE_SG_Li256ELb1ELb1ELb0ELb0EEENS1_36VarlenDynamicPersistentTileSchedulerILi128ELi64ELi256ELi128ELb0ELb1ELb1ELb1ELb0ELb1EEEEEEEEEvNT_6ParamsE:
        .type           _ZN7cutlass13device_kernelIN5flash11enable_sm90INS1_16FlashAttnFwdSm90INS1_25CollectiveMainloopFwdSm90ILi2EN4cute5tupleIJNS5_1CILi1EEES8_S8_EEENS6_IJNS7_ILi128EEENS7_ILi64EEENS7_ILi256EEEEEELi256ENS_6half_tEfNS_4arch4Sm90ELb0ELb1ELb0ELb1ELb1ELb0ELb0ELb1ELb1ELb1ELb0ELb0EEENS1_21CollectiveEpilogueFwdINS6_IJSA_SC_SB_EEES9_SE_SG_Li256ELb1ELb1ELb0ELb0EEENS1_36VarlenDynamicPersistentTileSchedulerILi128ELi64ELi256ELi128ELb0ELb1ELb1ELb1ELb0ELb1EEEEEEEEEvNT_6ParamsE,@function
        .size           _ZN7cutlass13device_kernelIN5flash11enable_sm90INS1_16FlashAttnFwdSm90INS1_25CollectiveMainloopFwdSm90ILi2EN4cute5tupleIJNS5_1CILi1EEES8_S8_EEENS6_IJNS7_ILi128EEENS7_ILi64EEENS7_ILi256EEEEEELi256ENS_6half_tEfNS_4arch4Sm90ELb0ELb1ELb0ELb1ELb1ELb0ELb0ELb1ELb1ELb1ELb0ELb0EEENS1_21CollectiveEpilogueFwdINS6_IJSA_SC_SB_EEES9_SE_SG_Li256ELb1ELb1ELb0ELb0EEENS1_36VarlenDynamicPersistentTileSchedulerILi128ELi64ELi256ELi128ELb0ELb1ELb1ELb1ELb0ELb1EEEEEEEEEvNT_6ParamsE,(.L_x_15840 - _ZN7cutlass13device_kernelIN5flash11enable_sm90INS1_16FlashAttnFwdSm90INS1_25CollectiveMainloopFwdSm90ILi2EN4cute5tupleIJNS5_1CILi1EEES8_S8_EEENS6_IJNS7_ILi128EEENS7_ILi64EEENS7_ILi256EEEEEELi256ENS_6half_tEfNS_4arch4Sm90ELb0ELb1ELb0ELb1ELb1ELb0ELb0ELb1ELb1ELb1ELb0ELb0EEENS1_21CollectiveEpilogueFwdINS6_IJSA_SC_SB_EEES9_SE_SG_Li256ELb1ELb1ELb0ELb0EEENS1_36VarlenDynamicPersistentTileSchedulerILi128ELi64ELi256ELi128ELb0ELb1ELb1ELb1ELb0ELb1EEEEEEEEEvNT_6ParamsE)
        .other          _ZN7cutlass13device_kernelIN5flash11enable_sm90INS1_16FlashAttnFwdSm90INS1_25CollectiveMainloopFwdSm90ILi2EN4cute5tupleIJNS5_1CILi1EEES8_S8_EEENS6_IJNS7_ILi128EEENS7_ILi64EEENS7_ILi256EEEEEELi256ENS_6half_tEfNS_4arch4Sm90ELb0ELb1ELb0ELb1ELb1ELb0ELb0ELb1ELb1ELb1ELb0ELb0EEENS1_21CollectiveEpilogueFwdINS6_IJSA_SC_SB_EEES9_SE_SG_Li256ELb1ELb1ELb0ELb0EEENS1_36VarlenDynamicPersistentTileSchedulerILi128ELi64ELi256ELi128ELb0ELb1ELb1ELb1ELb0ELb1EEEEEEEEEvNT_6ParamsE,@"STO_CUDA_ENTRY STV_DEFAULT"
_ZN7cutlass13device_kernelIN5flash11enable_sm90INS1_16FlashAttnFwdSm90INS1_25CollectiveMainloopFwdSm90ILi2EN4cute5tupleIJNS5_1CILi1EEES8_S8_EEENS6_IJNS7_ILi128EEENS7_ILi64EEENS7_ILi256EEEEEELi256ENS_6half_tEfNS_4arch4Sm90ELb0ELb1ELb0ELb1ELb1ELb0ELb0ELb1ELb1ELb1ELb0ELb0EEENS1_21CollectiveEpilogueFwdINS6_IJSA_SC_SB_EEES9_SE_SG_Li256ELb1ELb1ELb0ELb0EEENS1_36VarlenDynamicPersistentTileSchedulerILi128ELi64ELi256ELi128ELb0ELb1ELb1ELb1ELb0ELb1EEEEEEEEEvNT_6ParamsE:
        /* <DEDUP_REMOVED lines=45> */
.L_x_1237:
        /* <DEDUP_REMOVED lines=22> */
.L_x_1238:
        /* <DEDUP_REMOVED lines=18> */
.L_x_1239:
        /* <DEDUP_REMOVED lines=22> */
.L_x_1240:
        /* <DEDUP_REMOVED lines=23> */
.L_x_1241:
        /* <DEDUP_REMOVED lines=10> */
.L_x_1243:
        /* <DEDUP_REMOVED lines=14> */
[----:B------:R-:W2:Y:S01]  /*09a0*/  LDL R2, [R1+0x20] ;  /* 0x0000200001027983 */ /* 0x000ea20000100800 */
[----:B------:R-:W-:Y:S01]  /*09b0*/  VIADD R219, R0, 0xffffff80 ;  /* 0xffffff8000db7836 */ /* 0x000fe20000000000 */
[----:B------:R-:W-:Y:S01]  /*09c0*/  R2UR UR6, R11 ;  /* 0x000000000b0672ca */ /* 0x000fe200000e0000 */
[----:B------:R-:W-:Y:S01]  /*09d0*/  UMOV UR38, URZ ;  /* 0x0000003f00267c82 */ /* 0x000fe20008000000 */
[----:B------:R-:W-:Y:S01]  /*09e0*/  R2UR UR5, R9 ;  /* 0x00000000090572ca */ /* 0x000fe200000e0000 */
[----:B------:R-:W-:Y:S01]  /*09f0*/  UMOV UR39, URZ ;  /* 0x0000003f00277c82 */ /* 0x000fe20008000000 */
[----:B------:R-:W-:Y:S02]  /*0a00*/  SHF.R.S32.HI R0, RZ, 0x1f, R219 ;  /* 0x0000001fff007819 */ /* 0x000fe400000114db */
[----:B------:R-:W-:Y:S02]  /*0a10*/  R2UR UR7, R10 ;  /* 0x000000000a0772ca */ /* 0x000fe400000e0000 */
[----:B0-----:R-:W-:-:S02]  /*0a20*/  LEA.HI R3, R0, R219, RZ, 0x4 ;  /* 0x000000db00037211 */ /* 0x001fc400078f20ff */
[CC--:B------:R-:W-:Y:S02]  /*0a30*/  LEA.HI R4, R0.reuse, R219.reuse, RZ, 0x5 ;  /* 0x000000db00047211 */ /* 0x0c0fe400078f28ff */
[----:B------:R-:W-:Y:S02]  /*0a40*/  SHF.R.S32.HI R6, RZ, 0x4, R3 ;  /* 0x00000004ff067819 */ /* 0x000fe40000011403 */
[----:B------:R-:W-:Y:S01]  /*0a50*/  LEA.HI R11, R0, R219, RZ, 0x2 ;  /* 0x000000db000b7211 */ /* 0x000fe200078f10ff */
[----:B------:R-:W-:Y:S01]  /*0a60*/  IMAD.SHL.U32 R5, R4, 0x20, RZ ;  /* 0x0000002004057824 */ /* 0x000fe200078e00ff */
[C---:B------:R-:W-:Y:S02]  /*0a70*/  LOP3.LUT R4, R3.reuse, 0x3fffff0, RZ, 0xc0, !PT ;  /* 0x03fffff003047812 */ /* 0x040fe400078ec0ff */
[----:B------:R-:W-:Y:S02]  /*0a80*/  LEA.HI R3, R3, R6, RZ, 0x1 ;  /* 0x0000000603037211 */ /* 0x000fe400078f08ff */
[----:B------:R-:W-:Y:S01]  /*0a90*/  LOP3.LUT R5, R5, 0xfffffc00, RZ, 0xc0, !PT ;  /* 0xfffffc0005057812 */ /* 0x000fe200078ec0ff */
[----:B------:R-:W-:Y:S01]  /*0aa0*/  IMAD.IADD R4, R219, 0x1, -R4 ;  /* 0x00000001db047824 */ /* 0x000fe200078e0a04 */
[----:B------:R-:W-:-:S03]  /*0ab0*/  LOP3.LUT R3, R3, 0x1ffffffe, RZ, 0xc0, !PT ;  /* 0x1ffffffe03037812 */ /* 0x000fc600078ec0ff */
[----:B------:R-:W-:Y:S02]  /*0ac0*/  IMAD R4, R4, 0x40, R5 ;  /* 0x0000004004047824 */ /* 0x000fe400078e0205 */
[----:B------:R-:W-:Y:S01]  /*0ad0*/  IMAD.IADD R3, R6, 0x1, -R3 ;  /* 0x0000000106037824 */ /* 0x000fe200078e0a03 */
[----:B------:R-:W-:-:S03]  /*0ae0*/  LOP3.LUT R6, R11, 0xfffffffc, RZ, 0xc0, !PT ;  /* 0xfffffffc0b067812 */ /* 0x000fc600078ec0ff */
[----:B------:R-:W-:Y:S02]  /*0af0*/  IMAD R213, R3, 0x8, R4 ;  /* 0x0000000803d57824 */ /* 0x000fe400078e0204 */
[----:B------:R-:W-:Y:S01]  /*0b00*/  IMAD.IADD R5, R219, 0x1, -R6 ;  /* 0x00000001db057824 */ /* 0x000fe200078e0a06 */
[----:B--2---:R-:W-:Y:S02]  /*0b10*/  R2UR UR4, R2 ;  /* 0x00000000020472ca */ /* 0x004fe400000e0000 */
[CC--:B------:R-:W-:Y:S02]  /*0b20*/  LEA.HI R2, R0.reuse, R219.reuse, RZ, 0x7 ;  /* 0x000000db00027211 */ /* 0x0c0fe400078f38ff */
[----:B------:R-:W-:Y:S02]  /*0b30*/  LEA.HI R0, R0, R219, RZ, 0x3 ;  /* 0x000000db00007211 */ /* 0x000fe400078f18ff */
[----:B------:R-:W-:Y:S02]  /*0b40*/  LOP3.LUT R210, R2, 0xffffff80, RZ, 0xc0, !PT ;  /* 0xffffff8002d27812 */ /* 0x000fe400078ec0ff */
[----:B------:R-:W-:-:S02]  /*0b50*/  SHF.R.S32.HI R211, RZ, 0x7, R2 ;  /* 0x00000007ffd37819 */ /* 0x000fc40000011402 */
[----:B------:R-:W-:Y:S01]  /*0b60*/  SHF.R.S32.HI R207, RZ, 0x3, R0 ;  /* 0x00000003ffcf7819 */ /* 0x000fe20000011400 */
[----:B------:R-:W-:Y:S01]  /*0b70*/  IMAD.IADD R210, R219, 0x1, -R210 ;  /* 0x00000001dbd27824 */ /* 0x000fe200078e0ad2 */
[----:B------:R-:W-:Y:S01]  /*0b80*/  LEA.HI R2, R2, R211, RZ, 0x1 ;  /* 0x000000d302027211 */ /* 0x000fe200078f08ff */
[----:B------:R-:W-:-:S03]  /*0b90*/  ULOP3.LUT UR8, UR4, 0x1, URZ, 0xfc, !UPT ;  /* 0x0000000104087892 */ /* 0x000fc6000f8efc3f */
[----:B------:R-:W-:Y:S01]  /*0ba0*/  SHF.R.S32.HI R7, RZ, 0x1f, R210 ;  /* 0x0000001fff077819 */ /* 0x000fe200000114d2 */
[----:B------:R-:W-:Y:S01]  /*0bb0*/  UMOV UR4, URZ ;  /* 0x0000003f00047c82 */ /* 0x000fe20008000000 */
[----:B------:R-:W-:Y:S01]  /*0bc0*/  LOP3.LUT R6, R2, 0x3fffffe, RZ, 0xc0, !PT ;  /* 0x03fffffe02067812 */ /* 0x000fe200078ec0ff */
[----:B------:R-:W-:Y:S01]  /*0bd0*/  IMAD.U32 R214, RZ, RZ, UR8 ;  /* 0x00000008ffd67e24 */ /* 0x000fe2000f8e00ff */
[-C--:B------:R-:W-:Y:S01]  /*0be0*/  LEA.HI R8, R7, R210.reuse, RZ, 0x2 ;  /* 0x000000d207087211 */ /* 0x080fe200078f10ff */
[----:B------:R-:W-:Y:S01]  /*0bf0*/  IMAD.U32 R209, RZ, RZ, UR4 ;  /* 0x00000004ffd17e24 */ /* 0x000fe2000f8e00ff */
[----:B------:R-:W-:Y:S01]  /*0c00*/  LOP3.LUT R2, R0, 0xfffffff8, RZ, 0xc0, !PT ;  /* 0xfffffff800027812 */ /* 0x000fe200078ec0ff */
[----:B------:R-:W-:Y:S01]  /*0c10*/  IMAD.IADD R6, R211, 0x1, -R6 ;  /* 0x00000001d3067824 */ /* 0x000fe200078e0a06 */
[--C-:B------:R-:W-:Y:S02]  /*0c20*/  SHF.R.S32.HI R9, RZ, 0x2, R8.reuse ;  /* 0x00000002ff097819 */ /* 0x100fe40000011408 */
[----:B------:R-:W-:Y:S01]  /*0c30*/  SHF.R.S32.HI R10, RZ, 0x1f, R8 ;  /* 0x0000001fff0a7819 */ /* 0x000fe20000011408 */
[----:B------:R-:W-:Y:S01]  /*0c40*/  IMAD.IADD R205, R219, 0x1, -R2 ;  /* 0x00000001dbcd7824 */ /* 0x000fe200078e0a02 */
[----:B------:R-:W-:-:S02]  /*0c50*/  LEA.HI R7, R7, R210, RZ, 0x5 ;  /* 0x000000d207077211 */ /* 0x000fc400078f28ff */
[----:B------:R-:W-:Y:S02]  /*0c60*/  LEA.HI R10, R10, R9, RZ, 0x3 ;  /* 0x000000090a0a7211 */ /* 0x000fe400078f18ff */
[----:B------:R-:W-:Y:S02]  /*0c70*/  SHF.R.S32.HI R7, RZ, 0x5, R7 ;  /* 0x00000005ff077819 */ /* 0x000fe40000011407 */
[----:B------:R-:W-:Y:S02]  /*0c80*/  LOP3.LUT R10, R10, 0xfffffff8, RZ, 0xc0, !PT ;  /* 0xfffffff80a0a7812 */ /* 0x000fe400078ec0ff */
[----:B------:R-:W-:Y:S02]  /*0c90*/  SHF.L.U32 R23, R205, 0x3, RZ ;  /* 0x00000003cd177819 */ /* 0x000fe400000006ff */
[----:B------:R-:W-:Y:S01]  /*0ca0*/  LOP3.LUT R19, R8, 0x7ffffffc, RZ, 0xc0, !PT ;  /* 0x7ffffffc08137812 */ /* 0x000fe200078ec0ff */
[----:B------:R-:W-:Y:S01]  /*0cb0*/  IMAD.IADD R10, R9, 0x1, -R10 ;  /* 0x00000001090a7824 */ /* 0x000fe200078e0a0a */
[----:B------:R-:W-:Y:S01]  /*0cc0*/  LEA.HI R9, R5, R5, RZ, 0x1 ;  /* 0x0000000505097211 */ /* 0x000fe200078f08ff */
[----:B------:R-:W-:Y:S01]  /*0cd0*/  VIADD R203, R23, 0x40 ;  /* 0x0000004017cb7836 */ /* 0x000fe20000000000 */
[----:B------:R-:W-:Y:S01]  /*0ce0*/  SHF.R.S32.HI R218, RZ, 0x1f, R23 ;  /* 0x0000001fffda7819 */ /* 0x000fe20000011417 */
[----:B------:R-:W-:Y:S01]  /*0cf0*/  IMAD R7, R7, 0x10, R10 ;  /* 0x0000001007077824 */ /* 0x000fe200078e020a */
[----:B------:R-:W-:Y:S01]  /*0d00*/  LOP3.LUT R10, R9, 0x1ffffffe, RZ, 0xc0, !PT ;  /* 0x1ffffffe090a7812 */ /* 0x000fe200078ec0ff */
[C---:B------:R-:W-:Y:S01]  /*0d10*/  VIADD R202, R23.reuse, 0x80 ;  /* 0x0000008017ca7836 */ /* 0x040fe20000000000 */
[----:B------:R-:W-:Y:S01]  /*0d20*/  SHF.R.S32.HI R217, RZ, 0x1f, R203 ;  /* 0x0000001fffd97819 */ /* 0x000fe200000114cb */
[----:B------:R-:W-:-:S02]  /*0d30*/  VIADD R204, R23, 0xc0 ;  /* 0x000000c017cc7836 */ /* 0x000fc40000000000 */
[----:B------:R-:W-:Y:S01]  /*0d40*/  IMAD.IADD R5, R5, 0x1, -R10 ;  /* 0x0000000105057824 */ /* 0x000fe200078e0a0a */
[----:B------:R-:W-:Y:S01]  /*0d50*/  SHF.R.S32.HI R216, RZ, 0x1f, R202 ;  /* 0x0000001fffd87819 */ /* 0x000fe200000114ca */
[----:B------:R-:W-:Y:S01]  /*0d60*/  IMAD R212, R6, 0x40, R7 ;  /* 0x0000004006d47824 */ /* 0x000fe200078e0207 */
[----:B------:R-:W-:Y:S01]  /*0d70*/  SHF.R.S32.HI R215, RZ, 0x1f, R204 ;  /* 0x0000001fffd77819 */ /* 0x000fe200000114cc */
[----:B------:R-:W-:Y:S02]  /*0d80*/  IMAD.IADD R19, R210, 0x1, -R19 ;  /* 0x00000001d2137824 */ /* 0x000fe400078e0a13 */
[----:B------:R-:W-:-:S07]  /*0d90*/  IMAD R200, R5, 0x8, R212 ;  /* 0x0000000805c87824 */ /* 0x000fce00078e02d4 */
.L_x_1351:
[----:B------:R-:W-:Y:S01]  /*0da0*/  ULDC.64 UR8, c[0x0][0xa28] ;  /* 0x00028a0000087ab9 */ /* 0x000fe20000000a00 */
[----:B------:R-:W-:Y:S01]  /*0db0*/  ULDC UR4, c[0x0][0x424] ;  /* 0x0001090000047ab9 */ /* 0x000fe20000000800 */
[----:B------:R-:W-:-:S04]  /*0dc0*/  UISETP.NE.U32.AND UP0, UPT, UR8, URZ, UPT ;  /* 0x0000003f0800728c */ /* 0x000fc8000bf05070 */
[----:B------:R-:W-:-:S03]  /*0dd0*/  UISETP.NE.AND.EX UP0, UPT, UR9, URZ, UPT, UP0 ;  /* 0x0000003f0900728c */ /* 0x000fc6000bf05300 */
[----:B------:R-:W-:Y:S02]  /*0de0*/  ULDC.64 UR8, c[0x0][0xa18] ;  /* 0x0002860000087ab9 */ /* 0x000fe40000000a00 */
[----:B------:R-:W-:Y:S01]  /*0df0*/  UISETP.NE.U32.AND UP1, UPT, UR8, URZ, UPT ;  /* 0x0000003f0800728c */ /* 0x000fe2000bf25070 */
[----:B------:R-:W-:-:S03]  /*0e00*/  PLOP3.LUT P0, PT, PT, PT, UP0, 0x80, 0x0 ;  /* 0x000000000000781c */ /* 0x000fc60003f0f008 */
[----:B------:R-:W-:-:S03]  /*0e10*/  UISETP.NE.AND.EX UP1, UPT, UR9, URZ, UPT, UP1 ;  /* 0x0000003f0900728c */ /* 0x000fc6000bf25310 */
[----:B------:R-:W-:Y:S02]  /*0e20*/  @UP0 ULDC.64 UR8, c[0x0][0xa28] ;  /* 0x00028a0000080ab9 */ /* 0x000fe40000000a00 */
[----:B------:R-:W-:Y:S01]  /*0e30*/  @UP0 UIMAD.WIDE UR8, UR6, 0x4, UR8 ;  /* 0x00000004060808a5 */ /* 0x000fe2000f8e0208 */
[----:B------:R-:W-:-:S05]  /*0e40*/  PLOP3.LUT P2, PT, PT, PT, UP1, 0x80, 0x0 ;  /* 0x000000000000781c */ /* 0x000fca0003f4f018 */
[----:B------:R-:W-:Y:S01]  /*0e50*/  @UP1 ULDC.64 UR10, c[0x0][0xa18] ;  /* 0x00028600000a1ab9 */ /* 0x000fe20000000a00 */
[----:B0-2-4-:R-:W-:Y:S02]  /*0e60*/  IMAD.U32 R2, RZ, RZ, UR8 ;  /* 0x00000008ff027e24 */ /* 0x015fe4000f8e00ff */
[----:B------:R-:W-:Y:S01]  /*0e70*/  IMAD.U32 R3, RZ, RZ, UR9 ;  /* 0x00000009ff037e24 */ /* 0x000fe2000f8e00ff */
[----:B------:R-:W-:-:S04]  /*0e80*/  @UP1 UIMAD.WIDE UR8, UR6, 0x4, UR10 ;  /* 0x00000004060818a5 */ /* 0x000fc8000f8e020a */
[----:B------:R-:W2:Y:S02]  /*0e90*/  @P0 LDG.E R2, desc[UR36][R2.64] ;  /* 0x0000002402020981 */ /* 0x000ea4000c1e1900 */
[----:B------:R-:W-:Y:S02]  /*0ea0*/  IMAD.U32 R4, RZ, RZ, UR8 ;  /* 0x00000008ff047e24 */ /* 0x000fe4000f8e00ff */
[----:B------:R-:W-:Y:S01]  /*0eb0*/  IMAD.U32 R5, RZ, RZ, UR9 ;  /* 0x00000009ff057e24 */ /* 0x000fe2000f8e00ff */
[----:B------:R-:W-:-:S04]  /*0ec0*/  ULDC.64 UR8, c[0x0][0x418] ;  /* 0x0001060000087ab9 */ /* 0x000fc80000000a00 */
[----:B---3--:R-:W3:Y:S01]  /*0ed0*/  @P2 LDG.E R4, desc[UR36][R4.64] ;  /* 0x0000002404042981 */ /* 0x008ee2000c1e1900 */
[----:B------:R-:W-:Y:S01]  /*0ee0*/  UISETP.NE.U32.AND UP0, UPT, UR8, URZ, UPT ;  /* 0x0000003f0800728c */ /* 0x000fe2000bf05070 */
[----:B------:R-:W-:Y:S01]  /*0ef0*/  IMAD.U32 R206, RZ, RZ, UR7 ;  /* 0x00000007ffce7e24 */ /* 0x000fe2000f8e00ff */
[----:B------:R-:W-:Y:S02]  /*0f00*/  UMOV UR42, URZ ;  /* 0x0000003f002a7c82 */ /* 0x000fe40008000000 */
[----:B------:R-:W-:-:S03]  /*0f10*/  UISETP.NE.AND.EX UP0, UPT, UR9, URZ, UPT, UP0 ;  /* 0x0000003f0900728c */ /* 0x000fc6000bf05300 */
[----:B------:R-:W-:Y:S01]  /*0f20*/  ULDC.64 UR8, c[0x0][0xa20] ;  /* 0x0002880000087ab9 */ /* 0x000fe20000000a00 */
[----:B------:R-:W-:Y:S01]  /*0f30*/  USEL UR4, UR4, 0x1, UP0 ;  /* 0x0000000104047887 */ /* 0x000fe20008000000 */
[----:B------:R-:W-:Y:S01]  /*0f40*/  ISETP.NE.U32.AND P1, PT, RZ, UR8, PT ;  /* 0x00000008ff007c0c */ /* 0x000fe2000bf25070 */
[----:B------:R-:W-:Y:S02]  /*0f50*/  ULDC UR8, c[0x0][0x2f0] ;  /* 0x0000bc0000087ab9 */ /* 0x000fe40000000800 */
[----:B------:R-:W-:Y:S01]  /*0f60*/  UIMAD UR4, UR4, UR8, URZ ;  /* 0x00000008040472a4 */ /* 0x000fe2000f8e023f */
[----:B------:R-:W-:Y:S02]  /*0f70*/  ISETP.NE.AND.EX P1, PT, RZ, UR9, PT, P1 ;  /* 0x00000009ff007c0c */ /* 0x000fe4000bf25310 */
[----:B--2---:R-:W-:Y:S02]  /*0f80*/  @P0 R2UR UR42, R2 ;  /* 0x00000000022a02ca */ /* 0x004fe400000e0000 */
[----:B---3--:R-:W-:Y:S01]  /*0f90*/  @P2 R2UR UR41, R4 ;  /* 0x00000000042922ca */ /* 0x008fe200000e0000 */
[----:B-1----:R-:W-:-:S14]  /*0fa0*/  @P2 BRA `(.L_x_1244) ;  /* 0x0000000000382947 */ /* 0x002fdc0003800000 */
[----:B------:R-:W-:Y:S01]  /*0fb0*/  ULDC.64 UR8, c[0x0][0xa00] ;  /* 0x0002800000087ab9 */ /* 0x000fe20000000a00 */
[----:B------:R-:W-:Y:S01]  /*0fc0*/  ULDC UR41, c[0x0][0x288] ;  /* 0x0000a20000297ab9 */ /* 0x000fe20000000800 */
[----:B------:R-:W-:-:S04]  /*0fd0*/  ISETP.NE.U32.AND P0, PT, RZ, UR8, PT ;  /* 0x00000008ff007c0c */ /* 0x000fc8000bf05070 */
[----:B------:R-:W-:-:S13]  /*0fe0*/  ISETP.NE.AND.EX P0, PT, RZ, UR9, PT, P0 ;  /* 0x00000009ff007c0c */ /* 0x000fda000bf05300 */
[----:B------:R-:W-:Y:S05]  /*0ff0*/  @!P0 BRA `(.L_x_1244) ;  /* 0x0000000000248947 */ /* 0x000fea0003800000 */
[----:B------:R-:W-:Y:S02]  /*1000*/  ULDC.64 UR8, c[0x0][0xa00] ;  /* 0x0002800000087ab9 */ /* 0x000fe40000000a00 */
[----:B------:R-:W-:-:S06]  /*1010*/  UIMAD.WIDE UR8, UR6, 0x4, UR8 ;  /* 0x00000004060878a5 */ /* 0x000fcc000f8e0208 */
[----:B------:R-:W-:Y:S02]  /*1020*/  IMAD.U32 R2, RZ, RZ, UR8 ;  /* 0x00000008ff027e24 */ /* 0x000fe4000f8e00ff */
[----:B------:R-:W-:-:S05]  /*1030*/  IMAD.U32 R3, RZ, RZ, UR9 ;  /* 0x00000009ff037e24 */ /* 0x000fca000f8e00ff */
[----:B------:R-:W2:Y:S04]  /*1040*/  LDG.E R4, desc[UR36][R2.64] ;  /* 0x0000002402047981 */ /* 0x000ea8000c1e1900 */
[----:B------:R-:W3:Y:S01]  /*1050*/  LDG.E R0, desc[UR36][R2.64+0x4] ;  /* 0x0000042402007981 */ /* 0x000ee2000c1e1900 */
[----:B--2---:R-:W-:Y:S02]  /*1060*/  R2UR UR41, R4 ;  /* 0x00000000042972ca */ /* 0x004fe400000e0000 */
[----:B---3--:R-:W-:-:S13]  /*1070*/  R2UR UR7, R0 ;  /* 0x00000000000772ca */ /* 0x008fda00000e0000 */
[----:B------:R-:W-:-:S12]  /*1080*/  UIADD3 UR41, -UR41, UR7, URZ ;  /* 0x0000000729297290 */ /* 0x000fd8000fffe13f */
.L_x_1244:
[----:B------:R-:W-:Y:S01]  /*1090*/  IMAD.U32 R208, RZ, RZ, UR6 ;  /* 0x00000006ffd07e24 */ /* 0x000fe2000f8e00ff */
[----:B------:R-:W-:Y:S06]  /*10a0*/  @!P1 BRA `(.L_x_1245) ;  /* 0x00000000001c9947 */ /* 0x000fec0003800000 */
[----:B------:R-:W-:Y:S02]  /*10b0*/  ULDC.64 UR8, c[0x0][0xa20] ;  /* 0x0002880000087ab9 */ /* 0x000fe40000000a00 */
[----:B------:R-:W-:-:S06]  /*10c0*/  UIMAD.WIDE UR6, UR6, 0x4, UR8 ;  /* 0x00000004060678a5 */ /* 0x000fcc000f8e0208 */
[----:B------:R-:W-:Y:S01]  /*10d0*/  IMAD.U32 R2, RZ, RZ, UR6 ;  /* 0x00000006ff027e24 */ /* 0x000fe2000f8e00ff */
[----:B------:R-:W-:-:S05]  /*10e0*/  MOV R3, UR7 ;  /* 0x0000000700037c02 */ /* 0x000fca0008000f00 */
[----:B------:R-:W2:Y:S02]  /*10f0*/  LDG.E R2, desc[UR36][R2.64] ;  /* 0x0000002402027981 */ /* 0x000ea4000c1e1900 */
[----:B--2---:R-:W-:Y:S01]  /*1100*/  R2UR UR4, R2 ;  /* 0x00000000020472ca */ /* 0x004fe200000e0000 */
[----:B------:R-:W-:-:S14]  /*1110*/  BRA `(.L_x_1246) ;  /* 0x0000000000347947 */ /* 0x000fdc0003800000 */
.L_x_1245:
[----:B------:R-:W-:Y:S02]  /*1120*/  ULDC.64 UR8, c[0x0][0xa08] ;  /* 0x0002820000087ab9 */ /* 0x000fe40000000a00 */
        /* <DEDUP_REMOVED lines=12> */
.L_x_1246:
[----:B------:R-:W-:Y:S01]  /*11f0*/  ULDC UR6, c[0x0][0x448] ;  /* 0x0001120000067ab9 */ /* 0x000fe20000000800 */
[----:B------:R-:W-:Y:S02]  /*1200*/  USHF.L.U32 UR60, UR5, 0x7, URZ ;  /* 0x00000007053c7899 */ /* 0x000fe4000800063f */
[----:B------:R-:W-:Y:S02]  /*1210*/  UISETP.NE.AND UP0, UPT, UR6, 0x1, UPT ;  /* 0x000000010600788c */ /* 0x000fe4000bf05270 */
[----:B------:R-:W-:Y:S02]  /*1220*/  UIADD3 UR42, -UR42, UR4, URZ ;  /* 0x000000042a2a7290 */ /* 0x000fe4000fffe13f */
[----:B------:R-:W-:Y:S02]  /*1230*/  UIADD3 UR8, UR60, 0x7f, URZ ;  /* 0x0000007f3c087890 */ /* 0x000fe4000fffe03f */
[----:B------:R-:W-:Y:S02]  /*1240*/  UP2UR UR4, UPR, URZ, 0x1 ;  /* 0x000000013f047883 */ /* 0x000fe40008000000 */
[----:B------:R-:W-:-:S03]  /*1250*/  UIADD3 UR9, UR42, 0x1, -UR41 ;  /* 0x000000012a097890 */ /* 0x000fc6000fffe829 */
[----:B------:R-:W-:Y:S01]  /*1260*/  @UP0 ULDC UR6, c[0x0][0x44c] ;  /* 0x0001130000060ab9 */ /* 0x000fe20000000800 */
[----:B------:R-:W-:Y:S01]  /*1270*/  IMAD.U32 R22, RZ, RZ, UR4 ;  /* 0x00000004ff167e24 */ /* 0x000fe2000f8e00ff */
[----:B------:R-:W-:Y:S01]  /*1280*/  UIMAD.WIDE.U32 UR6, UR8, UR6, URZ ;  /* 0x00000006080672a5 */ /* 0x000fe2000f8e003f */
[----:B------:R-:W-:Y:S01]  /*1290*/  @UP0 ULDC UR10, c[0x0][0x450] ;  /* 0x00011400000a0ab9 */ /* 0x000fe20000000800 */
[----:B------:R-:W-:Y:S02]  /*12a0*/  ULDC.64 UR4, c[0x0][0x9e0] ;  /* 0x0002780000047ab9 */ /* 0x000fe40000000a00 */
[----:B------:R-:W-:Y:S02]  /*12b0*/  @UP0 USHF.R.U32.HI UR8, URZ, UR10, UR7 ;  /* 0x0000000a3f080299 */ /* 0x000fe40008011607 */
[----:B------:R-:W-:Y:S02]  /*12c0*/  UISETP.GE.AND UP0, UPT, UR5, 0x1, UPT ;  /* 0x000000010500788c */ /* 0x000fe4000bf06270 */
[----:B------:R-:W-:-:S02]  /*12d0*/  UIADD3 UR8, UR9, UR8, URZ ;  /* 0x0000000809087290 */ /* 0x000fc4000fffe03f */
[----:B------:R-:W-:Y:S02]  /*12e0*/  UP2UR UR43, UPR, URZ, 0x1 ;  /* 0x000000013f2b7883 */ /* 0x000fe40008000000 */
[----:B------:R-:W-:Y:S01]  /*12f0*/  PLOP3.LUT P0, PT, PT, PT, UP0, 0x40, 0x0 ;  /* 0x000000000000781c */ /* 0x000fe20003f0e808 */
[----:B------:R-:W-:-:S06]  /*1300*/  UIADD3 UR4, UR8, UR4, URZ ;  /* 0x0000000408047290 */ /* 0x000fcc000fffe03f */
[----:B------:R-:W-:-:S06]  /*1310*/  IMAD.U32 R0, RZ, RZ, UR4 ;  /* 0x00000004ff007e24 */ /* 0x000fcc000f8e00ff */
[----:B------:R-:W-:Y:S05]  /*1320*/  @P0 BRA `(.L_x_1247) ;  /* 0x0000000000400947 */ /* 0x000fea0003800000 */
        /* <DEDUP_REMOVED lines=10> */
.L_x_1248:
[----:B------:R-:W-:-:S11]  /*13d0*/  UISETP.NE.AND UP0, UPT, UR5, 0x1, UPT ;  /* 0x000000010500788c */ /* 0x000fd6000bf05270 */
[----:B------:R-:W-:Y:S02]  /*13e0*/  @UP0 ULDC.64 UR8, c[0x0][0x9e8] ;  /* 0x00027a0000080ab9 */ /* 0x000fe40000000a00 */
[----:B------:R-:W-:-:S04]  /*13f0*/  UIMAD.WIDE.U32 UR6, UR4, UR8, URZ ;  /* 0x00000008040672a5 */ /* 0x000fc8000f8e003f */
[----:B------:R-:W-:-:S12]  /*1400*/  @UP0 USHF.R.U32.HI UR4, URZ, UR9, UR7 ;  /* 0x000000093f040299 */ /* 0x000fd80008011607 */
.L_x_1249:
[----:B------:R-:W-:-:S06]  /*1410*/  UIMAD UR4, UR4, UR5, UR5 ;  /* 0x00000005040472a4 */ /* 0x000fcc000f8e0205 */
[----:B------:R-:W-:-:S07]  /*1420*/  VIMNMX R0, R0, UR4, PT ;  /* 0x0000000400007c48 */ /* 0x000fce000bfe0100 */
.L_x_1247:
[----:B------:R-:W-:Y:S01]  /*1430*/  R2UR UR4, R22 ;  /* 0x00000000160472ca */ /* 0x000fe200000e0000 */
[----:B------:R-:W-:Y:S01]  /*1440*/  UMOV UR9, UR60 ;  /* 0x0000003c00097c82 */ /* 0x000fe20008000000 */
[----:B------:R-:W-:Y:S01]  /*1450*/  VIADD R0, R0, 0x3f ;  /* 0x0000003f00007836 */ /* 0x000fe20000000000 */
[----:B------:R-:W-:Y:S01]  /*1460*/  UIADD3 UR48, UR42, -UR41, URZ ;  /* 0x800000292a307290 */ /* 0x000fe2000fffe03f */
[----:B------:R-:W-:-:S03]  /*1470*/  ULDC UR10, c[0x0][0x9dc] ;  /* 0x00027700000a7ab9 */ /* 0x000fc60000000800 */
[----:B------:R-:W-:-:S04]  /*1480*/  SHF.R.S32.HI R3, RZ, 0x1f, R0 ;  /* 0x0000001fff037819 */ /* 0x000fc80000011400 */
[----:B------:R-:W-:Y:S02]  /*1490*/  LEA.HI R3, R3, R0, RZ, 0x6 ;  /* 0x0000000003037211 */ /* 0x000fe400078f30ff */
[----:B------:R-:W-:Y:S02]  /*14a0*/  UISETP.NE.AND UP0, UPT, UR4, URZ, UPT ;  /* 0x0000003f0400728c */ /* 0x000fe4000bf05270 */
[----:B------:R-:W-:Y:S01]  /*14b0*/  UIADD3 UR4, UR42, 0x3f, URZ ;  /* 0x0000003f2a047890 */ /* 0x000fe2000fffe03f */
[----:B------:R-:W-:-:S03]  /*14c0*/  SHF.R.S32.HI R3, RZ, 0x6, R3 ;  /* 0x00000006ff037819 */ /* 0x000fc60000011403 */
[----:B------:R-:W-:-:S04]  /*14d0*/  USHF.R.S32.HI UR8, URZ, 0x1f, UR4 ;  /* 0x0000001f3f087899 */ /* 0x000fc80008011404 */
[----:B------:R-:W-:Y:S01]  /*14e0*/  ULEA.HI UR8, UR8, UR4, URZ, 0x6 ;  /* 0x0000000408087291 */ /* 0x000fe2000f8f303f */
[----:B------:R-:W-:Y:S01]  /*14f0*/  @UP0 ULDC UR6, c[0x0][0x44c] ;  /* 0x0001130000060ab9 */ /* 0x000fe20000000800 */
[----:B------:R-:W-:Y:S01]  /*1500*/  @UP0 ULDC UR11, c[0x0][0x450] ;  /* 0x00011400000b0ab9 */ /* 0x000fe20000000800 */
[----:B------:R-:W-:Y:S02]  /*1510*/  UIMAD.WIDE.U32 UR6, UR60, UR6, URZ ;  /* 0x000000063c0672a5 */ /* 0x000fe4000f8e003f */
[----:B------:R-:W-:Y:S02]  /*1520*/  USHF.R.S32.HI UR8, URZ, 0x6, UR8 ;  /* 0x000000063f087899 */ /* 0x000fe40008011408 */
[----:B------:R-:W-:Y:S02]  /*1530*/  @UP0 USHF.R.U32.HI UR9, URZ, UR11, UR7 ;  /* 0x0000000b3f090299 */ /* 0x000fe40008011607 */
[----:B------:R-:W-:Y:S02]  /*1540*/  UISETP.GE.AND UP0, UPT, UR5, 0x1, UPT ;  /* 0x000000010500788c */ /* 0x000fe4000bf06270 */
[----:B------:R-:W-:Y:S01]  /*1550*/  UIADD3 UR4, UR48, UR9, URZ ;  /* 0x0000000930047290 */ /* 0x000fe2000fffe03f */
[----:B------:R-:W-:-:S03]  /*1560*/  VIMNMX R62, R3, UR8, PT ;  /* 0x00000008033e7c48 */ /* 0x000fc6000bfe0100 */
[----:B------:R-:W-:Y:S01]  /*1570*/  PLOP3.LUT P0, PT, PT, PT, UP0, 0x40, 0x0 ;  /* 0x000000000000781c */ /* 0x000fe20003f0e808 */
[----:B------:R-:W-:-:S12]  /*1580*/  UIADD3 UR9, UR4, -UR10, URZ ;  /* 0x8000000a04097290 */ /* 0x000fd8000fffe03f */
        /* <DEDUP_REMOVED lines=11> */
.L_x_1251:
[----:B------:R-:W-:-:S11]  /*1640*/  UISETP.NE.AND UP0, UPT, UR5, 0x1, UPT ;  /* 0x000000010500788c */ /* 0x000fd6000bf05270 */
[----:B------:R-:W-:Y:S02]  /*1650*/  @UP0 ULDC.64 UR10, c[0x0][0x9e8] ;  /* 0x00027a00000a0ab9 */ /* 0x000fe40000000a00 */
[----:B------:R-:W-:-:S04]  /*1660*/  UIMAD.WIDE.U32 UR6, UR4, UR10, URZ ;  /* 0x0000000a040672a5 */ /* 0x000fc8000f8e003f */
[----:B------:R-:W-:-:S12]  /*1670*/  @UP0 USHF.R.U32.HI UR4, URZ, UR11, UR7 ;  /* 0x0000000b3f040299 */ /* 0x000fd80008011607 */
.L_x_1252:
[----:B------:R-:W-:-:S04]  /*1680*/  UIMAD UR4, UR4, UR5, URZ ;  /* 0x00000005040472a4 */ /* 0x000fc8000f8e023f */
[----:B------:R-:W-:-:S04]  /*1690*/  UISETP.LT.AND UP0, UPT, UR9, UR4, UPT ;  /* 0x000000040900728c */ /* 0x000fc8000bf01270 */
[----:B------:R-:W-:-:S12]  /*16a0*/  USEL UR9, UR9, UR4, !UP0 ;  /* 0x0000000409097287 */ /* 0x000fd8000c000000 */
.L_x_1250:
        /* <DEDUP_REMOVED lines=33> */
[----:B------:R-:W-:Y:S01]  /*18c0*/  CS2R R104, SRZ ;  /* 0x0000000000687805 */ /* 0x000fe2000001ff00 */
[----:B------:R-:W-:Y:S01]  /*18d0*/  IMAD.MOV.U32 R166, RZ, RZ, RZ ;  /* 0x000000ffffa67224 */ /* 0x000fe200078e00ff */
        /* <DEDUP_REMOVED lines=36> */
[----:B------:R-:W-:Y:S01]  /*1b20*/  IMAD.MOV.U32 R8, RZ, RZ, RZ ;  /* 0x000000ffff087224 */ /* 0x000fe200078e00ff */
        /* <DEDUP_REMOVED lines=35> */
.L_x_1254:
        /* <DEDUP_REMOVED lines=11> */
.L_x_1446:
[----:B------:R-:W-:Y:S05]  /*1e10*/  @!P0 BRA `(.L_x_1256) ;  /* 0x0000000000048947 */ /* 0x000fea0003800000 */
[----:B------:R-:W-:Y:S01]  /*1e20*/  BPT.TRAP 0x1 ;  /* 0x000000040000795c */ /* 0x000fe20000300000 */
.L_x_1256:
[----:B0-----:R-:W-:Y:S02]  /*1e30*/  IMAD.U32 R3, RZ, RZ, UR39 ;  /* 0x00000027ff037e24 */ /* 0x001fe4000f8e00ff */
[----:B------:R-:W-:-:S03]  /*1e40*/  IMAD.U32 R0, RZ, RZ, UR38 ;  /* 0x00000026ff007e24 */ /* 0x000fc6000f8e00ff */
[----:B------:R-:W-:Y:S02]  /*1e50*/  LEA R3, R3, UR40, 0x3 ;  /* 0x0000002803037c11 */ /* 0x000fe4000f8e18ff */
[----:B------:R-:W-:-:S04]  /*1e60*/  SHF.L.U32 R0, R0, 0x1f, RZ ;  /* 0x0000001f00007819 */ /* 0x000fc800000006ff */
[----:B------:R0:W1:Y:S01]  /*1e70*/  SYNCS.PHASECHK.TRANS64.TRYWAIT P1, [R3+URZ+0x30830], R0 ;  /* 0x03083000030075a7 */ /* 0x000062000802017f */
[----:B------:R-:W-:Y:S05]  /*1e80*/  @!P0 BRA `(.L_x_1257) ;  /* 0x0000000000048947 */ /* 0x000fea0003800000 */
[----:B------:R-:W-:Y:S01]  /*1e90*/  BPT.TRAP 0x1 ;  /* 0x000000040000795c */ /* 0x000fe20000300000 */
.L_x_1257:
[----:B-1----:R-:W-:Y:S05]  /*1ea0*/  @P1 BRA `(.L_x_1258) ;  /* 0x0000000000081947 */ /* 0x002fea0003800000 */
[----:B------:R-:W1:Y:S02]  /*1eb0*/  SYNCS.PHASECHK.TRANS64.TRYWAIT P1, [R3+URZ+0x30830], R0 ;  /* 0x03083000030075a7 */ /* 0x000e64000802017f */
[----:B-1----:R-:W-:Y:S05]  /*1ec0*/  @!P1 BRA `(.L_x_1259) ;  /* 0x0000013400a09947 */ /* 0x002fea0003800000 */
.L_x_1258:
        /* <DEDUP_REMOVED lines=101> */
[----:B------:R-:W-:Y:S01]  /*2520*/  MOV R6, UR8 ;  /* 0x0000000800067c02 */ /* 0x000fe20008000f00 */
        /* <DEDUP_REMOVED lines=41> */
.L_x_1260:
[----:B------:R-:W-:Y:S01]  /*27c0*/  R2UR UR4, R22 ;  /* 0x00000000160472ca */ /* 0x000fe200000e0000 */
[----:B------:R-:W2:Y:S01]  /*27d0*/  S2UR UR6, SR_CgaCtaId ;  /* 0x00000000000679c3 */ /* 0x000ea20000008800 */
[----:B01----:R-:W-:Y:S01]  /*27e0*/  VIADD R0, R200, UR60 ;  /* 0x0000003cc8007c36 */ /* 0x003fe20008000000 */
[----:B------:R-:W-:Y:S01]  /*27f0*/  UISETP.NE.AND UP0, UPT, UR43, URZ, UPT ;  /* 0x0000003f2b00728c */ /* 0x000fe2000bf05270 */
[----:B------:R-:W-:Y:S01]  /*2800*/  IMAD.U32 R18, RZ, RZ, UR41 ;  /* 0x00000029ff127e24 */ /* 0x000fe2000f8e00ff */
[----:B------:R-:W-:Y:S01]  /*2810*/  ULDC UR7, c[0x0][0x9e0] ;  /* 0x0002780000077ab9 */ /* 0x000fe20000000800 */
[----:B------:R-:W-:-:S07]  /*2820*/  IMAD.MOV.U32 R2, RZ, RZ, R0 ;  /* 0x000000ffff027224 */ /* 0x000fce00078e0000 */
[----:B------:R-:W-:Y:S01]  /*2830*/  UISETP.NE.AND UP1, UPT, UR4, URZ, UPT ;  /* 0x0000003f0400728c */ /* 0x000fe2000bf25270 */
[----:B------:R-:W-:-:S05]  /*2840*/  R2UR UR4, R3 ;  /* 0x00000000030472ca */ /* 0x000fca00000e0000 */
[----:B------:R-:W-:Y:S02]  /*2850*/  PLOP3.LUT P1, PT, PT, PT, UP1, 0x80, 0x0 ;  /* 0x000000000000781c */ /* 0x000fe40003f2f018 */
[----:B------:R-:W-:-:S03]  /*2860*/  PLOP3.LUT P2, PT, PT, PT, UP1, 0x80, 0x0 ;  /* 0x000000000000781c */ /* 0x000fc60003f4f018 */
[----:B------:R-:W-:-:S03]  /*2870*/  @UP1 ULDC UR5, c[0x0][0x44c] ;  /* 0x0001130000051ab9 */ /* 0x000fc60000000800 */
[----:B------:R-:W-:-:S04]  /*2880*/  UIADD3 UR4, UR4, 0x30840, URZ ;  /* 0x0003084004047890 */ /* 0x000fc8000fffe03f */
[----:B--2---:R-:W-:Y:S01]  /*2890*/  UPRMT UR4, UR6, 0x654, UR4 ;  /* 0x0000065406047896 */ /* 0x004fe20008000004 */
[----:B------:R-:W-:Y:S01]  /*28a0*/  @P1 IMAD.HI.U32 R3, R0, UR5, RZ ;  /* 0x0000000500031c27 */ /* 0x000fe2000f8e00ff */
[----:B------:R-:W-:Y:S01]  /*28b0*/  @UP1 ULDC UR5, c[0x0][0x450] ;  /* 0x0001140000051ab9 */ /* 0x000fe20000000800 */
[----:B------:R-:W-:Y:S01]  /*28c0*/  PLOP3.LUT P1, PT, PT, PT, UP0, 0x40, 0x0 ;  /* 0x000000000000781c */ /* 0x000fe20003f2e808 */
[----:B------:R-:W-:Y:S02]  /*28d0*/  ULDC UR6, c[0x0][0x9dc] ;  /* 0x0002770000067ab9 */ /* 0x000fe40000000800 */
[----:B------:R-:W-:Y:S01]  /*28e0*/  @P2 SHF.R.U32.HI R2, RZ, UR5, R3 ;  /* 0x00000005ff022c19 */ /* 0x000fe20008011603 */
[----:B------:R-:W-:Y:S02]  /*28f0*/  IMAD.MOV.U32 R3, RZ, RZ, -0x40 ;  /* 0xffffffc0ff037424 */ /* 0x000fe400078e00ff */
[----:B------:R-:W-:Y:S01]  /*2900*/  SYNCS.ARRIVE.TRANS64.RED.A1T0 RZ, [UR4], RZ ;  /* 0x000000ffffff79a7 */ /* 0x000fe20008100404 */
[----:B------:R-:W-:Y:S01]  /*2910*/  ULOP3.LUT UR4, URZ, UR6, URZ, 0x33, !UPT ;  /* 0x000000063f047292 */ /* 0x000fe2000f8e333f */
[----:B------:R-:W0:Y:S01]  /*2920*/  SHFL.IDX PT, R4, R2, RZ, 0x1c1f ;  /* 0x001c1fff02047589 */ /* 0x000e2200000e0000 */
[----:B------:R-:W-:-:S04]  /*2930*/  IMAD R20, R62, R3, 0x40 ;  /* 0x000000403e147424 */ /* 0x000fc800078e0203 */
[----:B------:R-:W-:-:S04]  /*2940*/  VIADD R0, R20, 0x1 ;  /* 0x0000000114007836 */ /* 0x000fc80000000000 */
[----:B------:R-:W-:Y:S02]  /*2950*/  IMAD R3, R19, -0x2, R0 ;  /* 0xfffffffe13037824 */ /* 0x000fe400078e0200 */
[----:B------:R-:W-:-:S03]  /*2960*/  VIADD R0, R20, UR42 ;  /* 0x0000002a14007c36 */ /* 0x000fc60008000000 */
[----:B------:R-:W-:Y:S01]  /*2970*/  IADD3 R3, -R18, UR42, R3 ;  /* 0x0000002a12037c10 */ /* 0x000fe2000fffe103 */
[----:B------:R-:W-:Y:S01]  /*2980*/  IMAD R21, R19, -0x2, R0 ;  /* 0xfffffffe13157824 */ /* 0x000fe200078e0200 */
[----:B------:R-:W-:-:S03]  /*2990*/  LEA R18, R62, 0xffffffc0, 0x6 ;  /* 0xffffffc03e127811 */ /* 0x000fc600078e30ff */
[C---:B------:R-:W-:Y:S02]  /*29a0*/  VIADD R56, R3.reuse, UR7 ;  /* 0x0000000703387c36 */ /* 0x040fe40008000000 */
[----:B------:R-:W-:-:S03]  /*29b0*/  VIADD R57, R3, UR4 ;  /* 0x0000000403397c36 */ /* 0x000fc60008000000 */
[----:B0-----:R-:W-:Y:S01]  /*29c0*/  VIADDMNMX R0, R4, R56, R21, PT ;  /* 0x0000003804007246 */ /* 0x001fe20003800115 */
[----:B------:R-:W-:Y:S01]  /*29d0*/  IMAD.IADD R3, R57, 0x1, R4 ;  /* 0x0000000139037824 */ /* 0x000fe200078e0204 */
[----:B------:R-:W-:Y:S06]  /*29e0*/  @P1 BRA `(.L_x_1261) ;  /* 0x0000000000641947 */ /* 0x000fec0003800000 */
[----:B------:R-:W-:Y:S01]  /*29f0*/  IMAD.U32 R5, RZ, RZ, UR41 ;  /* 0x00000029ff057e24 */ /* 0x000fe2000f8e00ff */
[----:B------:R-:W-:Y:S04]  /*2a00*/  BSSY B0, `(.L_x_1262) ;  /* 0x0000013000007945 */ /* 0x000fe80003800000 */
[----:B------:R-:W-:-:S04]  /*2a10*/  IADD3 R5, -R5, UR42, R4 ;  /* 0x0000002a05057c10 */ /* 0x000fc8000fffe104 */
        /* <DEDUP_REMOVED lines=11> */
.L_x_1263:
[----:B------:R-:W-:Y:S02]  /*2ad0*/  ULDC UR4, c[0x0][0x9e4] ;  /* 0x0002790000047ab9 */ /* 0x000fe40000000800 */
[----:B------:R-:W-:-:S05]  /*2ae0*/  IMAD.U32 R59, RZ, RZ, UR4 ;  /* 0x00000004ff3b7e24 */ /* 0x000fca000f8e00ff */
[----:B------:R-:W-:-:S13]  /*2af0*/  ISETP.NE.AND P1, PT, R59, 0x1, PT ;  /* 0x000000013b00780c */ /* 0x000fda0003f25270 */
[----:B------:R-:W0:Y:S02]  /*2b00*/  @P1 LDC.64 R60, c[0x0][0x9e8] ;  /* 0x00027a00ff3c1b82 */ /* 0x000e240000000a00 */
[----:B0-----:R-:W-:-:S05]  /*2b10*/  @P1 IMAD.HI.U32 R4, R5, R60, RZ ;  /* 0x0000003c05041227 */ /* 0x001fca00078e00ff */
[----:B------:R-:W-:-:S07]  /*2b20*/  @P1 SHF.R.U32.HI R5, RZ, R61, R4 ;  /* 0x0000003dff051219 */ /* 0x000fce0000011604 */
.L_x_1264:
[----:B------:R-:W-:Y:S05]  /*2b30*/  BSYNC B0 ;  /* 0x0000000000007941 */ /* 0x000fea0003800000 */
.L_x_1262:
[----:B------:R-:W-:-:S04]  /*2b40*/  IMAD R4, R5, R59, -R18 ;  /* 0x0000003b05047224 */ /* 0x000fc800078e0a12 */
[----:B------:R-:W-:-:S05]  /*2b50*/  IMAD R4, R19, -0x2, R4 ;  /* 0xfffffffe13047824 */ /* 0x000fca00078e0204 */
[----:B------:R-:W-:Y:S02]  /*2b60*/  VIADDMNMX R0, R4, R59, R0, PT ;  /* 0x0000003b04007246 */ /* 0x000fe40003800100 */
[----:B------:R-:W-:-:S07]  /*2b70*/  VIMNMX R3, R3, R4, !PT ;  /* 0x0000000403037248 */ /* 0x000fce0007fe0100 */
.L_x_1261:
        /* <DEDUP_REMOVED lines=15> */
[C---:B------:R-:W-:Y:S02]  /*2c70*/  ISETP.GT.AND P4, PT, R3.reuse, 0x9, !P6 ;  /* 0x000000090300780c */ /* 0x040fe40007784270 */
        /* <DEDUP_REMOVED lines=28> */
[C---:B------:R-:W-:Y:S02]  /*2e40*/  ISETP.GT.AND P3, PT, R3.reuse, 0x28, !P4 ;  /* 0x000000280300780c */ /* 0x040fe40006764270 */
        /* <DEDUP_REMOVED lines=50> */
.L_x_1267:
[----:B------:R-:W-:Y:S02]  /*3170*/  ULDC UR4, c[0x0][0x9e4] ;  /* 0x0002790000047ab9 */ /* 0x000fe40000000800 */
[----:B------:R-:W-:-:S04]  /*3180*/  MOV R21, UR4 ;  /* 0x0000000400157c02 */ /* 0x000fc80008000f00 */
[----:B------:R-:W-:-:S13]  /*3190*/  ISETP.NE.AND P6, PT, R21, 0x1, PT ;  /* 0x000000011500780c */ /* 0x000fda0003fc5270 */
[----:B------:R-:W0:Y:S02]  /*31a0*/  @P6 LDC.64 R56, c[0x0][0x9e8] ;  /* 0x00027a00ff386b82 */ /* 0x000e240000000a00 */
[----:B0-----:R-:W-:-:S05]  /*31b0*/  @P6 IMAD.HI.U32 R2, R5, R56, RZ ;  /* 0x0000003805026227 */ /* 0x001fca00078e00ff */
[----:B------:R-:W-:-:S07]  /*31c0*/  @P6 SHF.R.U32.HI R5, RZ, R57, R2 ;  /* 0x00000039ff056219 */ /* 0x000fce0000011602 */
.L_x_1268:
[----:B------:R-:W-:Y:S05]  /*31d0*/  BSYNC B0 ;  /* 0x0000000000007941 */ /* 0x000fea0003800000 */
.L_x_1266:
[----:B------:R-:W-:-:S04]  /*31e0*/  IMAD R2, R5, R21, -R18 ;  /* 0x0000001505027224 */ /* 0x000fc800078e0a12 */
[----:B------:R-:W-:-:S05]  /*31f0*/  IMAD R2, R19, -0x2, R2 ;  /* 0xfffffffe13027824 */ /* 0x000fca00078e0202 */
[----:B------:R-:W-:Y:S02]  /*3200*/  VIADDMNMX R0, R2, R21, R0, PT ;  /* 0x0000001502007246 */ /* 0x000fe40003800100 */
[----:B------:R-:W-:-:S07]  /*3210*/  VIMNMX R3, R3, R2, !PT ;  /* 0x0000000203037248 */ /* 0x000fce0007fe0100 */
.L_x_1265:
[----:B------:R-:W-:Y:S01]  /*3220*/  ISETP.GT.AND P1, PT, R3, 0x1, !P1 ;  /* 0x000000010300780c */ /* 0x000fe20004f24270 */
[----:B------:R-:W-:Y:S01]  /*3230*/  ULDC UR10, c[0x0][0x988] ;  /* 0x00026200000a7ab9 */ /* 0x000fe20000000800 */
[----:B------:R-:W-:Y:S01]  /*3240*/  FMNMX.FTZ R2, R25, R59, !PT ;  /* 0x0000003b19027209 */ /* 0x000fe20007810000 */
[----:B------:R-:W-:Y:S01]  /*3250*/  UISETP.NE.AND UP0, UPT, UR43, URZ, UPT ;  /* 0x0000003f2b00728c */ /* 0x000fe2000bf05270 */
[----:B------:R-:W-:Y:S01]  /*3260*/  ISETP.LT.OR P1, PT, R0, 0x2, P1 ;  /* 0x000000020000780c */ /* 0x000fe20000f21670 */
[----:B------:R-:W-:Y:S01]  /*3270*/  UMOV UR11, UR60 ;  /* 0x0000003c000b7c82 */ /* 0x000fe20008000000 */
[----:B------:R-:W-:Y:S01]  /*3280*/  FMNMX.FTZ R2, R61, R2, !PT ;  /* 0x000000023d027209 */ /* 0x000fe20007810000 */
[----:B------:R-:W-:Y:S01]  /*3290*/  VIADD R220, R62, 0xfffffffe ;  /* 0xfffffffe3edc7836 */ /* 0x000fe20000000000 */
[----:B------:R-:W-:Y:S02]  /*32a0*/  FSEL R27, R27, -INF , !P1 ;  /* 0xff8000001b1b7808 */ /* 0x000fe40004800000 */
[----:B------:R-:W-:-:S02]  /*32b0*/  ISETP.NE.AND P1, PT, R58, RZ, PT ;  /* 0x000000ff3a00720c */ /* 0x000fc40003f25270 */
[----:B------:R-:W-:Y:S02]  /*32c0*/  FMNMX.FTZ R2, R29, R2, !PT ;  /* 0x000000021d027209 */ /* 0x000fe40007810000 */
[----:B------:R-:W-:Y:S02]  /*32d0*/  ISETP.GT.AND P1, PT, R3, 0x9, !P1 ;  /* 0x000000090300780c */ /* 0x000fe40004f24270 */
[----:B------:R-:W-:Y:S02]  /*32e0*/  FMNMX.FTZ R2, R63, R2, !PT ;  /* 0x000000023f027209 */ /* 0x000fe40007810000 */
[----:B------:R-:W-:Y:S02]  /*32f0*/  ISETP.LT.OR P1, PT, R0, 0xa, P1 ;  /* 0x0000000a0000780c */ /* 0x000fe40000f21670 */
[----:B------:R-:W-:Y:S02]  /*3300*/  FMNMX.FTZ R2, R33, R2, !PT ;  /* 0x0000000221027209 */ /* 0x000fe40007810000 */
[----:B------:R-:W-:-:S02]  /*3310*/  FSEL R31, R31, -INF , !P1 ;  /* 0xff8000001f1f7808 */ /* 0x000fc40004800000 */
[----:B------:R-:W-:Y:S02]  /*3320*/  ISETP.NE.AND P1, PT, R60, RZ, PT ;  /* 0x000000ff3c00720c */ /* 0x000fe40003f25270 */
[----:B------:R-:W-:Y:S02]  /*3330*/  FMNMX.FTZ R2, R65, R2, !PT ;  /* 0x0000000241027209 */ /* 0x000fe40007810000 */
[----:B------:R-:W-:Y:S02]  /*3340*/  ISETP.GT.AND P1, PT, R3, 0x10, !P1 ;  /* 0x000000100300780c */ /* 0x000fe40004f24270 */
        /* <DEDUP_REMOVED lines=92> */
[--C-:B------:R-:W-:Y:S01]  /*3910*/  FFMA.FTZ R37, R45, UR10, -R18.reuse ;  /* 0x0000000a2d257c23 */ /* 0x100fe20008010812 */
[----:B------:R-:W-:Y:S01]  /*3920*/  FMNMX.FTZ R0, R54, R3, !PT ;  /* 0x0000000336007209 */ /* 0x000fe20007810000 */
[----:B------:R-:W-:Y:S01]  /*3930*/  FFMA.FTZ R40, R71, UR10, -R18 ;  /* 0x0000000a47287c23 */ /* 0x000fe20008010812 */
[----:B------:R-:W-:Y:S01]  /*3940*/  R2UR UR4, R22 ;  /* 0x00000000160472ca */ /* 0x000fe200000e0000 */
[----:B------:R1:W-:Y:S01]  /*3950*/  MUFU.EX2 R198, R2 ;  /* 0x0000000200c67308 */ /* 0x0003e20000000800 */
[----:B------:R-:W-:-:S02]  /*3960*/  FMNMX.FTZ R0, R55, R0, !PT ;  /* 0x0000000037007209 */ /* 0x000fc40007810000 */
[----:B0-----:R-:W-:-:S03]  /*3970*/  F2FP.F16.F32.PACK_AB R196, R20, R5 ;  /* 0x0000000514c4723e */ /* 0x001fc600000000ff */
[----:B------:R-:W1:Y:S02]  /*3980*/  SHFL.BFLY PT, R3, R0, 0x2, 0x1f ;  /* 0x0c401f0000037f89 */ /* 0x000e6400000e0000 */
[----:B------:R-:W-:Y:S04]  /*3990*/  MUFU.EX2 R24, R24 ;  /* 0x0000001800187308 */ /* 0x000fe80000000800 */
[----:B------:R-:W-:-:S04]  /*39a0*/  UISETP.NE.AND UP1, UPT, UR4, URZ, UPT ;  /* 0x0000003f0400728c */ /* 0x000fc8000bf25270 */
[----:B------:R-:W0:Y:S07]  /*39b0*/  MUFU.EX2 R25, R25 ;  /* 0x0000001900197308 */ /* 0x000e2e0000000800 */
[----:B------:R-:W-:Y:S01]  /*39c0*/  @UP1 ULDC UR4, c[0x0][0x44c] ;  /* 0x0001130000041ab9 */ /* 0x000fe20000000800 */
[----:B------:R-:W-:Y:S01]  /*39d0*/  MUFU.EX2 R28, R28 ;  /* 0x0000001c001c7308 */ /* 0x000fe20000000800 */
[----:B------:R-:W-:Y:S01]  /*39e0*/  UIMAD.WIDE.U32 UR4, UR60, UR4, URZ ;  /* 0x000000043c0472a5 */ /* 0x000fe2000f8e003f */
[----:B------:R-:W-:-:S03]  /*39f0*/  @UP1 ULDC UR14, c[0x0][0x450] ;  /* 0x00011400000e1ab9 */ /* 0x000fc60000000800 */
[----:B------:R-:W-:Y:S01]  /*3a00*/  @UP1 USHF.R.U32.HI UR11, URZ, UR14, UR5 ;  /* 0x0000000e3f0b1299 */ /* 0x000fe20008011605 */
[----:B-1----:R-:W-:Y:S01]  /*3a10*/  FMNMX.FTZ R2, R0, R3, !PT ;  /* 0x0000000300027209 */ /* 0x002fe20007810000 */
[--C-:B------:R-:W-:Y:S01]  /*3a20*/  FFMA.FTZ R0, R41, UR10, -R18.reuse ;  /* 0x0000000a29007c23 */ /* 0x100fe20008010812 */
[----:B------:R-:W-:Y:S01]  /*3a30*/  FFMA.FTZ R41, R49, UR10, -R18 ;  /* 0x0000000a31297c23 */ /* 0x000fe20008010812 */
[----:B------:R-:W-:Y:S01]  /*3a40*/  FADD.FTZ R49, R5, R20 ;  /* 0x0000001405317221 */ /* 0x000fe20000010000 */
[----:B------:R-:W1:Y:S01]  /*3a50*/  MUFU.EX2 R29, R29 ;  /* 0x0000001d001d7308 */ /* 0x000e620000000800 */
[----:B------:R-:W2:Y:S01]  /*3a60*/  SHFL.BFLY PT, R3, R2, 0x1, 0x1f ;  /* 0x0c201f0002037f89 */ /* 0x000ea200000e0000 */
[----:B------:R-:W-:Y:S01]  /*3a70*/  UIADD3 UR48, UR48, UR11, URZ ;  /* 0x0000000b30307290 */ /* 0x000fe2000fffe03f */
[----:B0-----:R-:W-:-:S03]  /*3a80*/  F2FP.F16.F32.PACK_AB R192, R25, R24 ;  /* 0x0000001819c0723e */ /* 0x001fc600000000ff */
[----:B------:R-:W-:Y:S02]  /*3a90*/  UIADD3 UR7, UR48, UR7, URZ ;  /* 0x0000000730077290 */ /* 0x000fe4000fffe03f */
[----:B------:R0:W-:Y:S08]  /*3aa0*/  MUFU.EX2 R33, R0 ;  /* 0x0000000000217308 */ /* 0x0001f00000000800 */
[----:B------:R-:W3:Y:S01]  /*3ab0*/  MUFU.EX2 R32, R32 ;  /* 0x0000002000207308 */ /* 0x000ee20000000800 */
[----:B-1----:R-:W-:-:S07]  /*3ac0*/  F2FP.F16.F32.PACK_AB R194, R29, R28 ;  /* 0x0000001c1dc2723e */ /* 0x002fce00000000ff */
[----:B------:R-:W-:Y:S01]  /*3ad0*/  MUFU.EX2 R36, R36 ;  /* 0x0000002400247308 */ /* 0x000fe20000000800 */
[----:B--2---:R-:W-:Y:S01]  /*3ae0*/  FMNMX.FTZ R3, R2, R3, !PT ;  /* 0x0000000302037209 */ /* 0x004fe20007810000 */
[--C-:B------:R-:W-:Y:S01]  /*3af0*/  FFMA.FTZ R2, R73, UR10, -R18.reuse ;  /* 0x0000000a49027c23 */ /* 0x100fe20008010812 */
[----:B------:R-:W-:Y:S02]  /*3b00*/  FFMA.FTZ R18, R53, UR10, -R18 ;  /* 0x0000000a35127c23 */ /* 0x000fe40008010812 */
        /* <DEDUP_REMOVED lines=95> */
.L_x_1270:
[----:B------:R-:W-:Y:S02]  /*4100*/  ULDC UR11, c[0x0][0x9e4] ;  /* 0x00027900000b7ab9 */ /* 0x000fe40000000800 */
[----:B------:R-:W-:-:S11]  /*4110*/  UISETP.NE.AND UP0, UPT, UR11, 0x1, UPT ;  /* 0x000000010b00788c */ /* 0x000fd6000bf05270 */
[----:B------:R-:W-:Y:S02]  /*4120*/  @UP0 ULDC.64 UR4, c[0x0][0x9e8] ;  /* 0x00027a0000040ab9 */ /* 0x000fe40000000a00 */
[----:B------:R-:W-:-:S04]  /*4130*/  UIMAD.WIDE.U32 UR14, UR18, UR4, URZ ;  /* 0x00000004120e72a5 */ /* 0x000fc8000f8e003f */
[----:B------:R-:W-:-:S12]  /*4140*/  @UP0 USHF.R.U32.HI UR18, URZ, UR5, UR15 ;  /* 0x000000053f120299 */ /* 0x000fd8000801160f */
.L_x_1271:
[----:B------:R-:W-:-:S04]  /*4150*/  UIMAD UR11, UR18, UR11, UR11 ;  /* 0x0000000b120b72a4 */ /* 0x000fc8000f8e020b */
[----:B------:R-:W-:-:S04]  /*4160*/  UISETP.LT.AND UP0, UPT, UR7, UR11, UPT ;  /* 0x0000000b0700728c */ /* 0x000fc8000bf01270 */
[----:B------:R-:W-:-:S12]  /*4170*/  USEL UR7, UR7, UR11, UP0 ;  /* 0x0000000b07077287 */ /* 0x000fd80008000000 */
.L_x_1269:
        /* <DEDUP_REMOVED lines=75> */
[----:B------:R-:W-:Y:S01]  /*4630*/  UMOV UR7, UR38 ;  /* 0x0000002600077c82 */ /* 0x000fe20008000000 */
[----:B------:R-:W-:Y:S01]  /*4640*/  IMAD.MOV.U32 R21, RZ, RZ, R4 ;  /* 0x000000ffff157224 */ /* 0x000fe200078e0004 */
[----:B------:R-:W-:Y:S01]  /*4650*/  UMOV UR4, UR39 ;  /* 0x0000002700047c82 */ /* 0x000fe20008000000 */
[----:B------:R-:W-:Y:S01]  /*4660*/  IMAD.MOV.U32 R2, RZ, RZ, 0x3f800000 ;  /* 0x3f800000ff027424 */ /* 0x000fe200078e00ff */
[----:B------:R-:W-:Y:S01]  /*4670*/  ULDC UR55, c[0x0][0x9e4] ;  /* 0x0002790000377ab9 */ /* 0x000fe20000000800 */
[----:B------:R-:W-:Y:S01]  /*4680*/  IMAD.MOV.U32 R151, RZ, RZ, RZ ;  /* 0x000000ffff977224 */ /* 0x000fe200078e00ff */
[----:B------:R-:W-:Y:S01]  /*4690*/  ULDC UR59, c[0x0][0x9dc] ;  /* 0x00027700003b7ab9 */ /* 0x000fe20000000800 */
[----:B------:R-:W-:-:S05]  /*46a0*/  ULDC UR58, c[0x0][0x988] ;  /* 0x00026200003a7ab9 */ /* 0x000fca0000000800 */
.L_x_1291:
[----:B------:R-:W-:-:S04]  /*46b0*/  UISETP.NE.AND UP0, UPT, UR4, 0x1, UPT ;  /* 0x000000010400788c */ /* 0x000fc8000bf05270 */
[----:B------:R-:W-:-:S04]  /*46c0*/  USEL UR38, URZ, 0x1, UP0 ;  /* 0x000000013f267887 */ /* 0x000fc80008000000 */
[----:B------:R-:W-:Y:S01]  /*46d0*/  ULOP3.LUT UR38, UR7, UR38, URZ, 0x3c, !UPT ;  /* 0x0000002607267292 */ /* 0x000fe2000f8e3c3f */
[----:B------:R-:W-:Y:S11]  /*46e0*/  @!P0 BRA `(.L_x_1273) ;  /* 0x0000000000048947 */ /* 0x000ff60003800000 */
[----:B------:R-:W-:Y:S01]  /*46f0*/  BPT.TRAP 0x1 ;  /* 0x000000040000795c */ /* 0x000fe20000300000 */
.L_x_1273:
        /* <DEDUP_REMOVED lines=9> */
.L_x_1274:
[----:B-1----:R-:W-:Y:S05]  /*4790*/  @P1 BRA `(.L_x_1275) ;  /* 0x0000000000081947 */ /* 0x002fea0003800000 */
[----:B------:R-:W1:Y:S02]  /*47a0*/  SYNCS.PHASECHK.TRANS64.TRYWAIT P1, [UR6+0x30830], R3 ;  /* 0x03083003ff0075a7 */ /* 0x000e640008020146 */
[----:B-1----:R-:W-:Y:S05]  /*47b0*/  @!P1 BRA `(.L_x_1276) ;  /* 0x0000010c00789947 */ /* 0x002fea0003800000 */
.L_x_1275:
        /* <DEDUP_REMOVED lines=227> */
.L_x_1277:
[----:B------:R-:W-:Y:S01]  /*55f0*/  ULEA UR5, UR4, UR40, 0x3 ;  /* 0x0000002804057291 */ /* 0x000fe2000f8e183f */
[----:B------:R-:W-:-:S05]  /*5600*/  IMAD.U32 R0, RZ, RZ, UR7 ;  /* 0x00000007ff007e24 */ /* 0x000fca000f8e00ff */
[----:B------:R-:W-:-:S04]  /*5610*/  SHF.L.U32 R0, R0, 0x1f, RZ ;  /* 0x0000001f00007819 */ /* 0x000fc800000006ff */
[----:B------:R2:W3:Y:S01]  /*5620*/  SYNCS.PHASECHK.TRANS64.TRYWAIT P1, [UR5+0x30850], R0 ;  /* 0x03085000ff0075a7 */ /* 0x0004e20008020145 */
[----:B------:R-:W-:Y:S05]  /*5630*/  @!P0 BRA `(.L_x_1278) ;  /* 0x0000000000048947 */ /* 0x000fea0003800000 */
[----:B------:R-:W-:Y:S01]  /*5640*/  BPT.TRAP 0x1 ;  /* 0x000000040000795c */ /* 0x000fe20000300000 */
.L_x_1278:
[----:B---3--:R-:W-:Y:S05]  /*5650*/  @P1 BRA `(.L_x_1279) ;  /* 0x0000000000081947 */ /* 0x008fea0003800000 */
[----:B------:R-:W3:Y:S02]  /*5660*/  SYNCS.PHASECHK.TRANS64.TRYWAIT P1, [UR5+0x30850], R0 ;  /* 0x03085000ff0075a7 */ /* 0x000ee40008020145 */
[----:B---3--:R-:W-:Y:S05]  /*5670*/  @!P1 BRA `(.L_x_1280) ;  /* 0x000000fc00e09947 */ /* 0x008fea0003800000 */
.L_x_1279:
        /* <DEDUP_REMOVED lines=30> */
.L_x_1281:
[----:B------:R-:W-:Y:S01]  /*5860*/  R2UR UR4, R22 ;  /* 0x00000000160472ca */ /* 0x000fe200000e0000 */
[----:B------:R-:W3:Y:S01]  /*5870*/  S2UR UR7, SR_CgaCtaId ;  /* 0x00000000000779c3 */ /* 0x000ee20000008800 */
[----:B------:R-:W-:Y:S01]  /*5880*/  VIADD R187, R200, UR60 ;  /* 0x0000003cc8bb7c36 */ /* 0x000fe20008000000 */
[----:B------:R-:W-:Y:S01]  /*5890*/  UIADD3 UR6, UR6, 0x30840, URZ ;  /* 0x0003084006067890 */ /* 0x000fe2000fffe03f */
[----:B-1----:R-:W-:Y:S01]  /*58a0*/  IMAD.SHL.U32 R4, R220, 0x40, RZ ;  /* 0x00000040dc047824 */ /* 0x002fe200078e00ff */
[----:B------:R-:W-:Y:S01]  /*58b0*/  UISETP.NE.AND UP0, UPT, UR43, URZ, UPT ;  /* 0x0000003f2b00728c */ /* 0x000fe2000bf05270 */
[----:B0-----:R-:W-:-:S07]  /*58c0*/  IMAD.U32 R3, RZ, RZ, UR41 ;  /* 0x00000029ff037e24 */ /* 0x001fce000f8e00ff */
[----:B------:R-:W-:-:S06]  /*58d0*/  UISETP.NE.AND UP1, UPT, UR4, URZ, UPT ;  /* 0x0000003f0400728c */ /* 0x000fcc000bf25270 */
[----:B------:R-:W-:Y:S02]  /*58e0*/  PLOP3.LUT P1, PT, PT, PT, UP1, 0x80, 0x0 ;  /* 0x000000000000781c */ /* 0x000fe40003f2f018 */
[----:B------:R-:W-:-:S03]  /*58f0*/  PLOP3.LUT P2, PT, PT, PT, UP1, 0x80, 0x0 ;  /* 0x000000000000781c */ /* 0x000fc60003f4f018 */
[----:B------:R-:W-:Y:S01]  /*5900*/  @UP1 ULDC UR4, c[0x0][0x44c] ;  /* 0x0001130000041ab9 */ /* 0x000fe20000000800 */
[----:B---3--:R-:W-:-:S03]  /*5910*/  UPRMT UR6, UR7, 0x654, UR6 ;  /* 0x0000065407067896 */ /* 0x008fc60008000006 */
[----:B------:R-:W-:-:S04]  /*5920*/  ULDC UR7, c[0x0][0x9e0] ;  /* 0x0002780000077ab9 */ /* 0x000fc80000000800 */
[----:B--2---:R-:W-:Y:S01]  /*5930*/  @P1 IMAD.HI.U32 R0, R187, UR4, RZ ;  /* 0x00000004bb001c27 */ /* 0x004fe2000f8e00ff */
[----:B------:R-:W-:Y:S01]  /*5940*/  @UP1 ULDC UR4, c[0x0][0x450] ;  /* 0x0001140000041ab9 */ /* 0x000fe20000000800 */
[----:B------:R-:W-:Y:S01]  /*5950*/  PLOP3.LUT P1, PT, PT, PT, UP0, 0x40, 0x0 ;  /* 0x000000000000781c */ /* 0x000fe20003f2e808 */
[----:B------:R-:W-:Y:S01]  /*5960*/  SYNCS.ARRIVE.TRANS64.RED.A1T0 RZ, [UR6], RZ ;  /* 0x000000ffffff79a7 */ /* 0x000fe20008100406 */
[----:B------:R-:W-:Y:S01]  /*5970*/  UMOV UR6, UR59 ;  /* 0x0000003b00067c82 */ /* 0x000fe20008000000 */
[----:B------:R-:W-:Y:S01]  /*5980*/  @P2 SHF.R.U32.HI R187, RZ, UR4, R0 ;  /* 0x00000004ffbb2c19 */ /* 0x000fe20008011600 */
[----:B------:R-:W-:Y:S01]  /*5990*/  ULOP3.LUT UR4, URZ, UR6, URZ, 0x33, !UPT ;  /* 0x000000063f047292 */ /* 0x000fe2000f8e333f */
[----:B------:R-:W-:-:S03]  /*59a0*/  IADD3 R0, -R4, 0x1, RZ ;  /* 0x0000000104007810 */ /* 0x000fc60007ffe1ff */
[----:B------:R-:W0:Y:S02]  /*59b0*/  SHFL.IDX PT, R189, R187, RZ, 0x1c1f ;  /* 0x001c1fffbbbd7589 */ /* 0x000e2400000e0000 */
[----:B------:R-:W-:-:S05]  /*59c0*/  IMAD R0, R19, -0x2, R0 ;  /* 0xfffffffe13007824 */ /* 0x000fca00078e0200 */
[----:B------:R-:W-:-:S05]  /*59d0*/  IADD3 R184, -R3, UR42, R0 ;  /* 0x0000002a03b87c10 */ /* 0x000fca000fffe100 */
[C---:B------:R-:W-:Y:S02]  /*59e0*/  VIADD R0, R184.reuse, UR7 ;  /* 0x00000007b8007c36 */ /* 0x040fe40008000000 */
[----:B------:R-:W-:Y:S02]  /*59f0*/  VIADD R184, R184, UR4 ;  /* 0x00000004b8b87c36 */ /* 0x000fe40008000000 */
[--C-:B0-----:R-:W-:Y:S02]  /*5a00*/  IMAD.IADD R186, R0, 0x1, R189.reuse ;  /* 0x0000000100ba7824 */ /* 0x101fe400078e02bd */
[----:B------:R-:W-:Y:S01]  /*5a10*/  IMAD.IADD R185, R184, 0x1, R189 ;  /* 0x00000001b8b97824 */ /* 0x000fe200078e02bd */
[----:B------:R-:W-:Y:S06]  /*5a20*/  @P1 BRA `(.L_x_1282) ;  /* 0x00000000005c1947 */ /* 0x000fec0003800000 */
[----:B------:R-:W-:Y:S01]  /*5a30*/  MOV R2, UR41 ;  /* 0x0000002900027c02 */ /* 0x000fe20008000f00 */
[----:B------:R-:W-:Y:S03]  /*5a40*/  BSSY B0, `(.L_x_1283) ;  /* 0x0000011000007945 */ /* 0x000fe60003800000 */
[----:B------:R-:W-:-:S04]  /*5a50*/  IADD3 R189, -R2, UR42, R189 ;  /* 0x0000002a02bd7c10 */ /* 0x000fc8000fffe1bd */
        /* <DEDUP_REMOVED lines=10> */
.L_x_1284:
[----:B------:R-:W-:-:S05]  /*5b00*/  IMAD.U32 R191, RZ, RZ, UR55 ;  /* 0x00000037ffbf7e24 */ /* 0x000fca000f8e00ff */
[----:B------:R-:W-:-:S13]  /*5b10*/  ISETP.NE.AND P1, PT, R191, 0x1, PT ;  /* 0x00000001bf00780c */ /* 0x000fda0003f25270 */
[----:B------:R-:W0:Y:S02]  /*5b20*/  @P1 LDC.64 R2, c[0x0][0x9e8] ;  /* 0x00027a00ff021b82 */ /* 0x000e240000000a00 */
[----:B0-----:R-:W-:-:S05]  /*5b30*/  @P1 IMAD.HI.U32 R2, R189, R2, RZ ;  /* 0x00000002bd021227 */ /* 0x001fca00078e00ff */
[----:B------:R-:W-:-:S07]  /*5b40*/  @P1 SHF.R.U32.HI R189, RZ, R3, R2 ;  /* 0x00000003ffbd1219 */ /* 0x000fce0000011602 */
.L_x_1285:
[----:B------:R-:W-:Y:S05]  /*5b50*/  BSYNC B0 ;  /* 0x0000000000007941 */ /* 0x000fea0003800000 */
.L_x_1283:
[----:B------:R-:W-:-:S04]  /*5b60*/  IMAD R2, R189, R191, -R4 ;  /* 0x000000bfbd027224 */ /* 0x000fc800078e0a04 */
[----:B------:R-:W-:-:S05]  /*5b70*/  IMAD R2, R19, -0x2, R2 ;  /* 0xfffffffe13027824 */ /* 0x000fca00078e0202 */
[----:B------:R-:W-:Y:S02]  /*5b80*/  VIADDMNMX R186, R2, R191, R186, PT ;  /* 0x000000bf02ba7246 */ /* 0x000fe400038001ba */
[----:B------:R-:W-:-:S07]  /*5b90*/  VIMNMX R185, R185, R2, !PT ;  /* 0x00000002b9b97248 */ /* 0x000fce0007fe0100 */
.L_x_1282:
        /* <DEDUP_REMOVED lines=55> */
[----:B------:R-:W-:Y:S01]  /*5f10*/  IMAD.U32 R2, RZ, RZ, UR41 ;  /* 0x00000029ff027e24 */ /* 0x000fe2000f8e00ff */
[----:B------:R-:W-:Y:S04]  /*5f20*/  BSSY B0, `(.L_x_1287) ;  /* 0x0000011000007945 */ /* 0x000fe80003800000 */
        /* <DEDUP_REMOVED lines=11> */
.L_x_1288:
[----:B------:R-:W-:-:S05]  /*5fe0*/  IMAD.U32 R186, RZ, RZ, UR55 ;  /* 0x00000037ffba7e24 */ /* 0x000fca000f8e00ff */
[----:B------:R-:W-:-:S13]  /*5ff0*/  ISETP.NE.AND P2, PT, R186, 0x1, PT ;  /* 0x00000001ba00780c */ /* 0x000fda0003f45270 */
[----:B------:R-:W0:Y:S02]  /*6000*/  @P2 LDC.64 R2, c[0x0][0x9e8] ;  /* 0x00027a00ff022b82 */ /* 0x000e240000000a00 */
[----:B0-----:R-:W-:-:S05]  /*6010*/  @P2 IMAD.HI.U32 R2, R185, R2, RZ ;  /* 0x00000002b9022227 */ /* 0x001fca00078e00ff */
[----:B------:R-:W-:-:S07]  /*6020*/  @P2 SHF.R.U32.HI R185, RZ, R3, R2 ;  /* 0x00000003ffb92219 */ /* 0x000fce0000011602 */
.L_x_1289:
[----:B------:R-:W-:Y:S05]  /*6030*/  BSYNC B0 ;  /* 0x0000000000007941 */ /* 0x000fea0003800000 */
.L_x_1287:
[----:B------:R-:W-:-:S04]  /*6040*/  IMAD R4, R185, R186, -R4 ;  /* 0x000000bab9047224 */ /* 0x000fc800078e0a04 */
[----:B------:R-:W-:-:S05]  /*6050*/  IMAD R3, R19, -0x2, R4 ;  /* 0xfffffffe13037824 */ /* 0x000fca00078e0204 */
[----:B------:R-:W-:Y:S02]  /*6060*/  VIADDMNMX R0, R3, R186, R0, PT ;  /* 0x000000ba03007246 */ /* 0x000fe40003800100 */
[----:B------:R-:W-:-:S07]  /*6070*/  VIMNMX R184, R184, R3, !PT ;  /* 0x00000003b8b87248 */ /* 0x000fce0007fe0100 */
.L_x_1286:
        /* <DEDUP_REMOVED lines=84> */
[----:B------:R-:W-:Y:S01]  /*65c0*/  FSEL R154, R4, RZ, P3 ;  /* 0x000000ff049a7208 */ /* 0x000fe20001800000 */
[--C-:B------:R-:W-:Y:S01]  /*65d0*/  FFMA.FTZ R192, R160, UR10, -R2.reuse ;  /* 0x0000000aa0c07c23 */ /* 0x100fe20008010802 */
[----:B------:R-:W-:Y:S01]  /*65e0*/  FMNMX.FTZ R3, R171, R152, !PT ;  /* 0x00000098ab037209 */ /* 0x000fe20007810000 */
[--C-:B------:R-:W-:Y:S01]  /*65f0*/  FFMA.FTZ R194, R164, UR10, -R2.reuse ;  /* 0x0000000aa4c27c23 */ /* 0x100fe20008010802 */
[--C-:B------:R-:W-:Y:S01]  /*6600*/  FFMA.FTZ R165, R165, UR10, -R2.reuse ;  /* 0x0000000aa5a57c23 */ /* 0x100fe20008010802 */
[----:B------:R-:W-:Y:S01]  /*6610*/  FADD.FTZ R154, -R154, R21 ;  /* 0x000000159a9a7221 */ /* 0x000fe20000010100 */
[----:B------:R-:W-:Y:S01]  /*6620*/  FMNMX.FTZ R152, R174, R3, !PT ;  /* 0x00000003ae987209 */ /* 0x000fe20007810000 */
[--C-:B------:R-:W-:Y:S01]  /*6630*/  FFMA.FTZ R188, R168, UR10, -R2.reuse ;  /* 0x0000000aa8bc7c23 */ /* 0x100fe20008010802 */
[--C-:B------:R-:W-:Y:S01]  /*6640*/  FFMA.FTZ R190, R172, UR10, -R2.reuse ;  /* 0x0000000aacbe7c23 */ /* 0x100fe20008010802 */
[--C-:B------:R-:W-:Y:S01]  /*6650*/  FFMA.FTZ R157, R173, UR10, -R2.reuse ;  /* 0x0000000aad9d7c23 */ /* 0x100fe20008010802 */
[----:B------:R-:W-:Y:S01]  /*6660*/  FMNMX.FTZ R3, R175, R152, !PT ;  /* 0x00000098af037209 */ /* 0x000fe20007810000 */
[--C-:B------:R-:W-:Y:S01]  /*6670*/  FFMA.FTZ R184, R176, UR10, -R2.reuse ;  /* 0x0000000ab0b87c23 */ /* 0x100fe20008010802 */
[--C-:B------:R-:W-:Y:S01]  /*6680*/  FFMA.FTZ R153, R177, UR10, -R2.reuse ;  /* 0x0000000ab1997c23 */ /* 0x100fe20008010802 */
[----:B------:R-:W-:Y:S01]  /*6690*/  FFMA.FTZ R186, R180, UR10, -R2 ;  /* 0x0000000ab4ba7c23 */ /* 0x000fe20008010802 */
[----:B------:R-:W-:Y:S01]  /*66a0*/  FMNMX.FTZ R152, R178, R3, !PT ;  /* 0x00000003b2987209 */ /* 0x000fe20007810000 */
[----:B------:R-:W-:Y:S03]  /*66b0*/  MUFU.EX2 R187, R187 ;  /* 0x000000bb00bb7308 */ /* 0x000fe60000000800 */
[----:B------:R-:W-:-:S02]  /*66c0*/  FMNMX.FTZ R3, R179, R152, !PT ;  /* 0x00000098b3037209 */ /* 0x000fc40007810000 */
[----:B------:R-:W-:Y:S01]  /*66d0*/  FSEL R152, R183, -INF , !P1 ;  /* 0xff800000b7987808 */ /* 0x000fe20004800000 */
[--C-:B------:R-:W-:Y:S01]  /*66e0*/  FFMA.FTZ R183, R161, UR10, -R2.reuse ;  /* 0x0000000aa1b77c23 */ /* 0x100fe20008010802 */
[----:B------:R-:W-:Y:S01]  /*66f0*/  FMNMX.FTZ R3, R182, R3, !PT ;  /* 0x00000003b6037209 */ /* 0x000fe20007810000 */
[--C-:B------:R-:W-:Y:S01]  /*6700*/  FFMA.FTZ R161, R169, UR10, -R2.reuse ;  /* 0x0000000aa9a17c23 */ /* 0x100fe20008010802 */
[----:B------:R-:W-:Y:S01]  /*6710*/  FFMA.FTZ R2, R181, UR10, -R2 ;  /* 0x0000000ab5027c23 */ /* 0x000fe20008010802 */
[----:B------:R-:W-:Y:S01]  /*6720*/  MUFU.EX2 R196, R196 ;  /* 0x000000c400c47308 */ /* 0x000fe20000000800 */
[----:B------:R-:W-:-:S05]  /*6730*/  FMNMX.FTZ R3, R152, R3, !PT ;  /* 0x0000000398037209 */ /* 0x000fca0007810000 */
[----:B------:R-:W0:Y:S02]  /*6740*/  SHFL.BFLY PT, R0, R3, 0x2, 0x1f ;  /* 0x0c401f0003007f89 */ /* 0x000e2400000e0000 */
[----:B------:R1:W-:Y:S08]  /*6750*/  MUFU.EX2 R21, R2 ;  /* 0x0000000200157308 */ /* 0x0003f00000000800 */
        /* <DEDUP_REMOVED lines=9> */
[----:B------:R-:W-:-:S03]  /*67f0*/  FMUL.FTZ R0, R154, UR10 ;  /* 0x0000000a9a007c20 */ /* 0x000fc60008410000 */
[C---:B------:R-:W-:Y:S01]  /*6800*/  FSETP.NEU.FTZ.AND P1, PT, R3.reuse, -INF , PT ;  /* 0xff8000000300780b */ /* 0x040fe20003f3d000 */
[----:B------:R-:W-:Y:S02]  /*6810*/  FMUL.FTZ R156, R3, UR10 ;  /* 0x0000000a039c7c20 */ /* 0x000fe40008410000 */
[----:B------:R-:W-:Y:S03]  /*6820*/  MUFU.EX2 R188, R188 ;  /* 0x000000bc00bc7308 */ /* 0x000fe60000000800 */
[----:B------:R-:W-:-:S05]  /*6830*/  FSEL R154, R156, RZ, P1 ;  /* 0x000000ff9c9a7208 */ /* 0x000fca0000800000 */
[----:B------:R-:W0:Y:S01]  /*6840*/  MUFU.EX2 R0, R0 ;  /* 0x0000000000007308 */ /* 0x000e220000000800 */
[--C-:B------:R-:W-:Y:S01]  /*6850*/  FFMA.FTZ R156, R155, UR10, -R154.reuse ;  /* 0x0000000a9b9c7c23 */ /* 0x100fe2000801089a */
[----:B------:R-:W-:Y:S01]  /*6860*/  FSEL R155, R3, RZ, P1 ;  /* 0x000000ff039b7208 */ /* 0x000fe20000800000 */
[--C-:B------:R-:W-:Y:S01]  /*6870*/  FFMA.FTZ R197, R185, UR10, -R154.reuse ;  /* 0x0000000ab9c57c23 */ /* 0x100fe2000801089a */
[--C-:B------:R-:W-:Y:S01]  /*6880*/  FFMA.FTZ R199, R158, UR10, -R154.reuse ;  /* 0x0000000a9ec77c23 */ /* 0x100fe2000801089a */
[--C-:B------:R-:W-:Y:S01]  /*6890*/  FFMA.FTZ R158, R159, UR10, -R154.reuse ;  /* 0x0000000a9f9e7c23 */ /* 0x100fe2000801089a */
[----:B------:R-:W-:Y:S01]  /*68a0*/  FFMA.FTZ R193, R162, UR10, -R154 ;  /* 0x0000000aa2c17c23 */ /* 0x000fe2000801089a */
[----:B------:R-:W-:Y:S01]  /*68b0*/  FADD.FTZ R155, -R155, R20 ;  /* 0x000000149b9b7221 */ /* 0x000fe20000010100 */
[----:B------:R-:W-:Y:S01]  /*68c0*/  MUFU.EX2 R156, R156 ;  /* 0x0000009c009c7308 */ /* 0x000fe20000000800 */
[--C-:B------:R-:W-:Y:S01]  /*68d0*/  FFMA.FTZ R160, R163, UR10, -R154.reuse ;  /* 0x0000000aa3a07c23 */ /* 0x100fe2000801089a */
[--C-:B------:R-:W-:Y:S01]  /*68e0*/  FFMA.FTZ R195, R166, UR10, -R154.reuse ;  /* 0x0000000aa6c37c23 */ /* 0x100fe2000801089a */
[----:B-1----:R-:W-:Y:S01]  /*68f0*/  FMUL.FTZ R2, R155, UR10 ;  /* 0x0000000a9b027c20 */ /* 0x002fe20008410000 */
[--C-:B------:R-:W-:Y:S01]  /*6900*/  FFMA.FTZ R20, R167, UR10, -R154.reuse ;  /* 0x0000000aa7147c23 */ /* 0x100fe2000801089a */
[--C-:B------:R-:W-:Y:S01]  /*6910*/  FFMA.FTZ R155, R170, UR10, -R154.reuse ;  /* 0x0000000aaa9b7c23 */ /* 0x100fe2000801089a */
[--C-:B------:R-:W-:Y:S01]  /*6920*/  FFMA.FTZ R162, R171, UR10, -R154.reuse ;  /* 0x0000000aaba27c23 */ /* 0x100fe2000801089a */
[--C-:B------:R-:W-:Y:S01]  /*6930*/  FFMA.FTZ R191, R174, UR10, -R154.reuse ;  /* 0x0000000aaebf7c23 */ /* 0x100fe2000801089a */
[----:B------:R-:W-:Y:S01]  /*6940*/  MUFU.EX2 R197, R197 ;  /* 0x000000c500c57308 */ /* 0x000fe20000000800 */
[----:B0-----:R-:W-:Y:S01]  /*6950*/  FFMA.FTZ R159, R0, R18, R187 ;  /* 0x00000012009f7223 */ /* 0x001fe200000100bb */
[--C-:B------:R-:W-:Y:S01]  /*6960*/  FFMA.FTZ R164, R175, UR10, -R154.reuse ;  /* 0x0000000aafa47c23 */ /* 0x100fe2000801089a */
[--C-:B------:R-:W-:Y:S01]  /*6970*/  FFMA.FTZ R185, R178, UR10, -R154.reuse ;  /* 0x0000000ab2b97c23 */ /* 0x100fe2000801089a */
[----:B------:R-:W-:Y:S01]  /*6980*/  FFMA.FTZ R152, R152, UR10, -R154 ;  /* 0x0000000a98987c23 */ /* 0x000fe2000801089a */
[----:B------:R-:W-:-:S03]  /*6990*/  FADD.FTZ R159, R196, R159 ;  /* 0x0000009fc49f7221 */ /* 0x000fc60000010000 */
[----:B------:R-:W0:Y:S01]  /*69a0*/  MUFU.EX2 R2, R2 ;  /* 0x0000000200027308 */ /* 0x000e220000000800 */
[----:B------:R-:W-:-:S04]  /*69b0*/  FADD.FTZ R166, R198, R159 ;  /* 0x0000009fc6a67221 */ /* 0x000fc80000010000 */
[----:B------:R-:W-:-:S03]  /*69c0*/  FADD.FTZ R159, R189, R166 ;  /* 0x000000a6bd9f7221 */ /* 0x000fc60000010000 */
[----:B------:R-:W1:Y:S01]  /*69d0*/  MUFU.EX2 R199, R199 ;  /* 0x000000c700c77308 */ /* 0x000e620000000800 */
[----:B------:R-:W-:-:S04]  /*69e0*/  FADD.FTZ R166, R192, R159 ;  /* 0x0000009fc0a67221 */ /* 0x000fc80000010000 */
[----:B------:R-:W-:Y:S01]  /*69f0*/  FADD.FTZ R159, R183, R166 ;  /* 0x000000a6b79f7221 */ /* 0x000fe20000010000 */
[--C-:B------:R-:W-:Y:S02]  /*6a00*/  FFMA.FTZ R166, R179, UR10, -R154.reuse ;  /* 0x0000000ab3a67c23 */ /* 0x100fe4000801089a */
[----:B------:R-:W2:Y:S01]  /*6a10*/  MUFU.EX2 R158, R158 ;  /* 0x0000009e009e7308 */ /* 0x000ea20000000800 */
[----:B0-----:R-:W-:Y:S01]  /*6a20*/  FFMA.FTZ R5, R2, R5, R197 ;  /* 0x0000000502057223 */ /* 0x001fe200000100c5 */
[----:B------:R-:W-:Y:S01]  /*6a30*/  FADD.FTZ R168, R194, R159 ;  /* 0x0000009fc2a87221 */ /* 0x000fe20000010000 */
[----:B------:R-:W-:Y:S02]  /*6a40*/  FFMA.FTZ R159, R182, UR10, -R154 ;  /* 0x0000000ab69f7c23 */ /* 0x000fe4000801089a */
[----:B------:R-:W-:Y:S01]  /*6a50*/  FADD.FTZ R18, R156, R5 ;  /* 0x000000059c127221 */ /* 0x000fe20000010000 */
[----:B------:R-:W-:Y:S02]  /*6a60*/  FADD.FTZ R163, R165, R168 ;  /* 0x000000a8a5a37221 */ /* 0x000fe40000010000 */
[----:B------:R-:W0:Y:S01]  /*6a70*/  MUFU.EX2 R193, R193 ;  /* 0x000000c100c17308 */ /* 0x000e220000000800 */
[----:B-1----:R-:W-:Y:S01]  /*6a80*/  FADD.FTZ R5, R199, R18 ;  /* 0x00000012c7057221 */ /* 0x002fe20000010000 */
[----:B------:R-:W-:-:S06]  /*6a90*/  FADD.FTZ R168, R188, R163 ;  /* 0x000000a3bca87221 */ /* 0x000fcc0000010000 */
        /* <DEDUP_REMOVED lines=35> */
[----:B------:R-:W-:Y:S01]  /*6cd0*/  FADD.FTZ R18, R21, R154 ;  /* 0x0000009a15127221 */ /* 0x000fe20000010000 */
[----:B--2---:R-:W-:Y:S01]  /*6ce0*/  FADD.FTZ R5, R152, R5 ;  /* 0x0000000598057221 */ /* 0x004fe20000010000 */
[----:B------:R-:W-:Y:S06]  /*6cf0*/  @!P0 BRA `(.L_x_1290) ;  /* 0x0000000000048947 */ /* 0x000fec0003800000 */
[----:B------:R-:W-:Y:S01]  /*6d00*/  BPT.TRAP 0x1 ;  /* 0x000000040000795c */ /* 0x000fe20000300000 */
.L_x_1290:
[----:B------:R-:W0:Y:S01]  /*6d10*/  S2UR UR4, SR_CgaCtaId ;  /* 0x00000000000479c3 */ /* 0x000e220000008800 */
[----:B------:R-:W-:Y:S01]  /*6d20*/  UIADD3 UR5, UR5, 0x30860, URZ ;  /* 0x0003086005057890 */ /* 0x000fe2000fffe03f */
[----:B------:R-:W-:Y:S01]  /*6d30*/  ISETP.GT.AND P1, PT, R220, UR54, PT ;  /* 0x00000036dc007c0c */ /* 0x000fe2000bf24270 */
[----:B------:R-:W-:Y:S01]  /*6d40*/  UMOV UR7, UR38 ;  /* 0x0000002600077c82 */ /* 0x000fe20008000000 */
[----:B------:R-:W-:Y:S01]  /*6d50*/  F2FP.F16.F32.PACK_AB R196, R196, R187 ;  /* 0x000000bbc4c4723e */ /* 0x000fe200000000ff */
[----:B------:R-:W-:Y:S01]  /*6d60*/  VIADD R220, R220, 0xffffffff ;  /* 0xffffffffdcdc7836 */ /* 0x000fe20000000000 */
[----:B------:R-:W-:Y:S02]  /*6d70*/  F2FP.F16.F32.PACK_AB R198, R189, R198 ;  /* 0x000000c6bdc6723e */ /* 0x000fe400000000ff */
        /* <DEDUP_REMOVED lines=20> */
.L_x_1272:
[----:B------:R-:W-:Y:S01]  /*6ec0*/  R2UR UR4, R22 ;  /* 0x00000000160472ca */ /* 0x000fe200000e0000 */
[----:B------:R-:W-:Y:S02]  /*6ed0*/  UISETP.NE.AND UP0, UPT, UR43, URZ, UPT ;  /* 0x0000003f2b00728c */ /* 0x000fe4000bf05270 */
[----:B------:R-:W-:Y:S02]  /*6ee0*/  UIADD3 UR11, UR60, 0x7f, URZ ;  /* 0x0000007f3c0b7890 */ /* 0x000fe4000fffe03f */
[----:B------:R-:W-:Y:S02]  /*6ef0*/  UIADD3 UR7, UR42, 0x1, -UR41 ;  /* 0x000000012a077890 */ /* 0x000fe4000fffe829 */
[----:B------:R-:W-:-:S06]  /*6f00*/  PLOP3.LUT P1, PT, PT, PT, UP0, 0x40, 0x0 ;  /* 0x000000000000781c */ /* 0x000fcc0003f2e808 */
[----:B------:R-:W-:-:S11]  /*6f10*/  UISETP.NE.AND UP1, UPT, UR4, URZ, UPT ;  /* 0x0000003f0400728c */ /* 0x000fd6000bf25270 */
[----:B------:R-:W-:Y:S01]  /*6f20*/  @UP1 ULDC UR4, c[0x0][0x44c] ;  /* 0x0001130000041ab9 */ /* 0x000fe20000000800 */
[----:B------:R-:W-:Y:S01]  /*6f30*/  @UP1 ULDC UR14, c[0x0][0x450] ;  /* 0x00011400000e1ab9 */ /* 0x000fe20000000800 */
[----:B------:R-:W-:-:S04]  /*6f40*/  UIMAD.WIDE.U32 UR4, UR11, UR4, URZ ;  /* 0x000000040b0472a5 */ /* 0x000fc8000f8e003f */
[----:B------:R-:W-:-:S04]  /*6f50*/  @UP1 USHF.R.U32.HI UR11, URZ, UR14, UR5 ;  /* 0x0000000e3f0b1299 */ /* 0x000fc80008011605 */
[----:B------:R-:W-:-:S04]  /*6f60*/  UIADD3 UR15, UR7, UR11, URZ ;  /* 0x0000000b070f7290 */ /* 0x000fc8000fffe03f */
[----:B------:R-:W-:Y:S01]  /*6f70*/  UIADD3 UR11, UR15, -UR6, URZ ;  /* 0x800000060f0b7290 */ /* 0x000fe2000fffe03f */
[----:B------:R-:W-:Y:S11]  /*6f80*/  @P1 BRA `(.L_x_1292) ;  /* 0x00000000004c1947 */ /* 0x000ff60003800000 */
[----:B------:R-:W-:-:S06]  /*6f90*/  UISETP.GT.AND UP0, UPT, UR15, -0x1, UPT ;  /* 0xffffffff0f00788c */ /* 0x000fcc000bf04270 */
[----:B------:R-:W-:-:S13]  /*6fa0*/  PLOP3.LUT P1, PT, PT, PT, UP0, 0x80, 0x0 ;  /* 0x000000000000781c */ /* 0x000fda0003f2f008 */
[----:B------:R-:W-:Y:S05]  /*6fb0*/  @P1 BRA `(.L_x_1293) ;  /* 0x0000000000201947 */ /* 0x000fea0003800000 */
[----:B------:R-:W-:Y:S01]  /*6fc0*/  ULDC UR14, c[0x0][0x9e4] ;  /* 0x00027900000e7ab9 */ /* 0x000fe20000000800 */
[----:B------:R-:W-:Y:S02]  /*6fd0*/  ULOP3.LUT UR15, URZ, UR15, URZ, 0x33, !UPT ;  /* 0x0000000f3f0f7292 */ /* 0x000fe4000f8e333f */
[----:B------:R-:W-:-:S11]  /*6fe0*/  UISETP.NE.AND UP0, UPT, UR14, 0x1, UPT ;  /* 0x000000010e00788c */ /* 0x000fd6000bf05270 */
[----:B------:R-:W-:Y:S02]  /*6ff0*/  @UP0 ULDC.64 UR4, c[0x0][0x9e8] ;  /* 0x00027a0000040ab9 */ /* 0x000fe40000000a00 */
[----:B------:R-:W-:-:S04]  /*7000*/  UIMAD.WIDE.U32 UR6, UR15, UR4, URZ ;  /* 0x000000040f0672a5 */ /* 0x000fc8000f8e003f */
[----:B------:R-:W-:-:S04]  /*7010*/  @UP0 USHF.R.U32.HI UR15, URZ, UR5, UR7 ;  /* 0x000000053f0f0299 */ /* 0x000fc80008011607 */
[----:B------:R-:W-:Y:S01]  /*7020*/  ULOP3.LUT UR15, URZ, UR15, URZ, 0x33, !UPT ;  /* 0x0000000f3f0f7292 */ /* 0x000fe2000f8e333f */
[----:B------:R-:W-:Y:S11]  /*7030*/  BRA `(.L_x_1294) ;  /* 0x0000000000147947 */ /* 0x000ff60003800000 */
.L_x_1293:
[----:B------:R-:W-:Y:S02]  /*7040*/  ULDC UR14, c[0x0][0x9e4] ;  /* 0x00027900000e7ab9 */ /* 0x000fe40000000800 */
[----:B------:R-:W-:-:S11]  /*7050*/  UISETP.NE.AND UP0, UPT, UR14, 0x1, UPT ;  /* 0x000000010e00788c */ /* 0x000fd6000bf05270 */
[----:B------:R-:W-:Y:S02]  /*7060*/  @UP0 ULDC.64 UR4, c[0x0][0x9e8] ;  /* 0x00027a0000040ab9 */ /* 0x000fe40000000a00 */
[----:B------:R-:W-:-:S04]  /*7070*/  UIMAD.WIDE.U32 UR6, UR15, UR4, URZ ;  /* 0x000000040f0672a5 */ /* 0x000fc8000f8e003f */
[----:B------:R-:W-:-:S12]  /*7080*/  @UP0 USHF.R.U32.HI UR15, URZ, UR5, UR7 ;  /* 0x000000053f0f0299 */ /* 0x000fd80008011607 */
.L_x_1294:
[----:B------:R-:W-:-:S04]  /*7090*/  UIMAD UR14, UR15, UR14, URZ ;  /* 0x0000000e0f0e72a4 */ /* 0x000fc8000f8e023f */
[----:B------:R-:W-:-:S04]  /*70a0*/  UISETP.LT.AND UP0, UPT, UR11, UR14, UPT ;  /* 0x0000000e0b00728c */ /* 0x000fc8000bf01270 */
[----:B------:R-:W-:-:S12]  /*70b0*/  USEL UR11, UR11, UR14, !UP0 ;  /* 0x0000000e0b0b7287 */ /* 0x000fd8000c000000 */
.L_x_1292:
[----:B------:R-:W-:Y:S01]  /*70c0*/  UIADD3 UR11, UR11, 0x3f, URZ ;  /* 0x0000003f0b0b7890 */ /* 0x000fe2000fffe03f */
[----:B------:R-:W-:-:S03]  /*70d0*/  R2UR UR5, R201 ;  /* 0x00000000c90572ca */ /* 0x000fc600000e0000 */
[----:B------:R-:W-:-:S04]  /*70e0*/  USHF.R.S32.HI UR4, URZ, 0x1f, UR11 ;  /* 0x0000001f3f047899 */ /* 0x000fc8000801140b */
[----:B------:R-:W-:-:S04]  /*70f0*/  ULEA.HI UR4, UR4, UR11, URZ, 0x6 ;  /* 0x0000000b04047291 */ /* 0x000fc8000f8f303f */
[----:B------:R-:W-:-:S04]  /*7100*/  USHF.R.S32.HI UR4, URZ, 0x6, UR4 ;  /* 0x000000063f047899 */ /* 0x000fc80008011404 */
[----:B------:R-:W-:-:S04]  /*7110*/  UISETP.LT.AND UP0, UPT, UR5, UR4, UPT ;  /* 0x000000040500728c */ /* 0x000fc8000bf01270 */
[----:B------:R-:W-:-:S06]  /*7120*/  USEL UR54, UR5, UR4, !UP0 ;  /* 0x0000000405367287 */ /* 0x000fcc000c000000 */
[----:B------:R-:W-:-:S13]  /*7130*/  ISETP.GE.AND P1, PT, R220, UR54, PT ;  /* 0x00000036dc007c0c */ /* 0x000fda000bf26270 */
[----:B------:R-:W-:Y:S05]  /*7140*/  @!P1 BRA `(.L_x_1295) ;  /* 0x0000001c00489947 */ /* 0x000fea0003800000 */
[----:B------:R-:W-:Y:S01]  /*7150*/  IMAD.MOV.U32 R20, RZ, RZ, R3 ;  /* 0x000000ffff147224 */ /* 0x000fe200078e0003 */
[----:B------:R-:W-:Y:S01]  /*7160*/  UMOV UR7, UR38 ;  /* 0x0000002600077c82 */ /* 0x000fe20008000000 */
[----:B------:R-:W-:Y:S01]  /*7170*/  IMAD.MOV.U32 R21, RZ, RZ, R4 ;  /* 0x000000ffff157224 */ /* 0x000fe200078e0004 */
[----:B------:R-:W-:Y:S01]  /*7180*/  UMOV UR4, UR39 ;  /* 0x0000002700047c82 */ /* 0x000fe20008000000 */
[----:B------:R-:W-:-:S05]  /*7190*/  ULDC UR55, c[0x0][0x988] ;  /* 0x0002620000377ab9 */ /* 0x000fca0000000800 */
.L_x_1306:
[----:B------:R-:W-:-:S04]  /*71a0*/  UISETP.NE.AND UP0, UPT, UR4, 0x1, UPT ;  /* 0x000000010400788c */ /* 0x000fc8000bf05270 */
[----:B------:R-:W-:-:S04]  /*71b0*/  USEL UR38, URZ, 0x1, UP0 ;  /* 0x000000013f267887 */ /* 0x000fc80008000000 */
[----:B------:R-:W-:Y:S01]  /*71c0*/  ULOP3.LUT UR38, UR7, UR38, URZ, 0x3c, !UPT ;  /* 0x0000002607267292 */ /* 0x000fe2000f8e3c3f */
[----:B------:R-:W-:Y:S11]  /*71d0*/  @!P0 BRA `(.L_x_1296) ;  /* 0x0000000000048947 */ /* 0x000ff60003800000 */
[----:B------:R-:W-:Y:S01]  /*71e0*/  BPT.TRAP 0x1 ;  /* 0x000000040000795c */ /* 0x000fe20000300000 */
.L_x_1296:
        /* <DEDUP_REMOVED lines=9> */
.L_x_1297:
[----:B-1----:R-:W-:Y:S05]  /*7280*/  @P1 BRA `(.L_x_1298) ;  /* 0x0000000000081947 */ /* 0x002fea0003800000 */
[----:B------:R-:W1:Y:S02]  /*7290*/  SYNCS.PHASECHK.TRANS64.TRYWAIT P1, [UR6+0x30830], R3 ;  /* 0x03083003ff0075a7 */ /* 0x000e640008020146 */
[----:B-1----:R-:W-:Y:S05]  /*72a0*/  @!P1 BRA `(.L_x_1299) ;  /* 0x000000e000ec9947 */ /* 0x002fea0003800000 */
.L_x_1298:
        /* <DEDUP_REMOVED lines=227> */
.L_x_1300:
[----:B------:R-:W-:Y:S01]  /*80e0*/  ULEA UR5, UR4, UR40, 0x3 ;  /* 0x0000002804057291 */ /* 0x000fe2000f8e183f */
[----:B------:R-:W-:-:S05]  /*80f0*/  IMAD.U32 R0, RZ, RZ, UR7 ;  /* 0x00000007ff007e24 */ /* 0x000fca000f8e00ff */
[----:B------:R-:W-:-:S04]  /*8100*/  SHF.L.U32 R0, R0, 0x1f, RZ ;  /* 0x0000001f00007819 */ /* 0x000fc800000006ff */
[----:B------:R2:W3:Y:S01]  /*8110*/  SYNCS.PHASECHK.TRANS64.TRYWAIT P1, [UR5+0x30850], R0 ;  /* 0x03085000ff0075a7 */ /* 0x0004e20008020145 */
[----:B------:R-:W-:Y:S05]  /*8120*/  @!P0 BRA `(.L_x_1301) ;  /* 0x0000000000048947 */ /* 0x000fea0003800000 */
[----:B------:R-:W-:Y:S01]  /*8130*/  BPT.TRAP 0x1 ;  /* 0x000000040000795c */ /* 0x000fe20000300000 */
.L_x_1301:
[----:B---3--:R-:W-:Y:S05]  /*8140*/  @P1 BRA `(.L_x_1302) ;  /* 0x0000000000081947 */ /* 0x008fea0003800000 */
[----:B------:R-:W3:Y:S02]  /*8150*/  SYNCS.PHASECHK.TRANS64.TRYWAIT P1, [UR5+0x30850], R0 ;  /* 0x03085000ff0075a7 */ /* 0x000ee40008020145 */
[----:B---3--:R-:W-:Y:S05]  /*8160*/  @!P1 BRA `(.L_x_1303) ;  /* 0x000000d400549947 */ /* 0x008fea0003800000 */
.L_x_1302:
        /* <DEDUP_REMOVED lines=30> */
.L_x_1304:
        /* <DEDUP_REMOVED lines=68> */
[----:B------:R-:W-:Y:S03]  /*8790*/  MUFU.EX2 R2, R2 ;  /* 0x0000000200027308 */ /* 0x000fe60000000800 */
[--C-:B------:R-:W-:Y:S01]  /*87a0*/  FFMA.FTZ R197, R154, UR10, -R20.reuse ;  /* 0x0000000a9ac57c23 */ /* 0x100fe20008010814 */
[--C-:B------:R-:W-:Y:S01]  /*87b0*/  FFMA.FTZ R152, R155, UR10, -R20.reuse ;  /* 0x0000000a9b987c23 */ /* 0x100fe20008010814 */
[--C-:B------:R-:W-:Y:S01]  /*87c0*/  FFMA.FTZ R199, R158, UR10, -R20.reuse ;  /* 0x0000000a9ec77c23 */ /* 0x100fe20008010814 */
[--C-:B------:R-:W-:Y:S01]  /*87d0*/  FFMA.FTZ R154, R159, UR10, -R20.reuse ;  /* 0x0000000a9f9a7c23 */ /* 0x100fe20008010814 */
[--C-:B------:R-:W-:Y:S01]  /*87e0*/  FFMA.FTZ R193, R162, UR10, -R20.reuse ;  /* 0x0000000aa2c17c23 */ /* 0x100fe20008010814 */
[----:B------:R-:W0:Y:S01]  /*87f0*/  MUFU.EX2 R21, R21 ;  /* 0x0000001500157308 */ /* 0x000e220000000800 */
[--C-:B------:R-:W-:Y:S01]  /*8800*/  FFMA.FTZ R156, R163, UR10, -R20.reuse ;  /* 0x0000000aa39c7c23 */ /* 0x100fe20008010814 */
[--C-:B------:R-:W-:Y:S01]  /*8810*/  FFMA.FTZ R195, R166, UR10, -R20.reuse ;  /* 0x0000000aa6c37c23 */ /* 0x100fe20008010814 */
[--C-:B------:R-:W-:Y:S01]  /*8820*/  FFMA.FTZ R158, R167, UR10, -R20.reuse ;  /* 0x0000000aa79e7c23 */ /* 0x100fe20008010814 */
[--C-:B------:R-:W-:Y:S01]  /*8830*/  FFMA.FTZ R189, R170, UR10, -R20.reuse ;  /* 0x0000000aaabd7c23 */ /* 0x100fe20008010814 */
[--C-:B------:R-:W-:Y:S01]  /*8840*/  FFMA.FTZ R160, R171, UR10, -R20.reuse ;  /* 0x0000000aaba07c23 */ /* 0x100fe20008010814 */
[--C-:B------:R-:W-:Y:S01]  /*8850*/  FFMA.FTZ R191, R174, UR10, -R20.reuse ;  /* 0x0000000aaebf7c23 */ /* 0x100fe20008010814 */
[----:B------:R-:W-:Y:S01]  /*8860*/  FFMA.FTZ R162, R175, UR10, -R20 ;  /* 0x0000000aafa27c23 */ /* 0x000fe20008010814 */
[----:B------:R-:W1:Y:S08]  /*8870*/  MUFU.EX2 R197, R197 ;  /* 0x000000c500c57308 */ /* 0x000e700000000800 */
[----:B------:R-:W2:Y:S01]  /*8880*/  MUFU.EX2 R196, R196 ;  /* 0x000000c400c47308 */ /* 0x000ea20000000800 */
[----:B0-----:R-:W-:-:S07]  /*8890*/  FFMA.FTZ R155, R0, R18, R21 ;  /* 0x00000012009b7223 */ /* 0x001fce0000010015 */
[----:B------:R-:W0:Y:S01]  /*88a0*/  MUFU.EX2 R152, R152 ;  /* 0x0000009800987308 */ /* 0x000e220000000800 */
[----:B-1----:R-:W-:-:S07]  /*88b0*/  FFMA.FTZ R5, R2, R5, R197 ;  /* 0x0000000502057223 */ /* 0x002fce00000100c5 */
[----:B------:R-:W1:Y:S01]  /*88c0*/  MUFU.EX2 R198, R198 ;  /* 0x000000c600c67308 */ /* 0x000e620000000800 */
[----:B--2---:R-:W-:-:S07]  /*88d0*/  FADD.FTZ R155, R196, R155 ;  /* 0x0000009bc49b7221 */ /* 0x004fce0000010000 */
[----:B------:R-:W2:Y:S01]  /*88e0*/  MUFU.EX2 R199, R199 ;  /* 0x000000c700c77308 */ /* 0x000ea20000000800 */
[----:B0-----:R-:W-:-:S07]  /*88f0*/  FADD.FTZ R18, R152, R5 ;  /* 0x0000000598127221 */ /* 0x001fce0000010000 */
[----:B------:R-:W0:Y:S01]  /*8900*/  MUFU.EX2 R187, R187 ;  /* 0x000000bb00bb7308 */ /* 0x000e220000000800 */
[----:B-1----:R-:W-:Y:S01]  /*8910*/  FADD.FTZ R164, R198, R155 ;  /* 0x0000009bc6a47221 */ /* 0x002fe20000010000 */
[----:B------:R-:W-:-:S06]  /*8920*/  FFMA.FTZ R155, R178, UR10, -R20 ;  /* 0x0000000ab29b7c23 */ /* 0x000fcc0008010814 */
        /* <DEDUP_REMOVED lines=16> */
[----:B0-----:R-:W-:Y:S01]  /*8a30*/  FADD.FTZ R166, R194, R159 ;  /* 0x0000009fc2a67221 */ /* 0x001fe20000010000 */
[--C-:B------:R-:W-:Y:S01]  /*8a40*/  FFMA.FTZ R159, R182, UR10, -R20.reuse ;  /* 0x0000000ab69f7c23 */ /* 0x100fe20008010814 */
[----:B------:R-:W-:-:S05]  /*8a50*/  FFMA.FTZ R20, R183, UR10, -R20 ;  /* 0x0000000ab7147c23 */ /* 0x000fca0008010814 */
        /* <DEDUP_REMOVED lines=34> */
[----:B0-----:R-:W-:-:S03]  /*8c80*/  FADD.FTZ R18, R169, R166 ;  /* 0x000000a6a9127221 */ /* 0x001fc60000010000 */
[----:B-1----:R-:W-:Y:S01]  /*8c90*/  FADD.FTZ R5, R20, R5 ;  /* 0x0000000514057221 */ /* 0x002fe20000010000 */
[----:B------:R-:W-:Y:S06]  /*8ca0*/  @!P0 BRA `(.L_x_1305) ;  /* 0x0000000000048947 */ /* 0x000fec0003800000 */
[----:B------:R-:W-:Y:S01]  /*8cb0*/  BPT.TRAP 0x1 ;  /* 0x000000040000795c */ /* 0x000fe20000300000 */
.L_x_1305:
[----:B------:R-:W0:Y:S01]  /*8cc0*/  S2UR UR4, SR_CgaCtaId ;  /* 0x00000000000479c3 */ /* 0x000e220000008800 */
[----:B------:R-:W-:Y:S01]  /*8cd0*/  UIADD3 UR5, UR5, 0x30860, URZ ;  /* 0x0003086005057890 */ /* 0x000fe2000fffe03f */
[C---:B------:R-:W-:Y:S01]  /*8ce0*/  ISETP.GT.AND P1, PT, R220.reuse, UR54, PT ;  /* 0x00000036dc007c0c */ /* 0x040fe2000bf24270 */
[----:B------:R-:W-:Y:S01]  /*8cf0*/  UMOV UR7, UR38 ;  /* 0x0000002600077c82 */ /* 0x000fe20008000000 */
[----:B------:R-:W-:Y:S01]  /*8d00*/  F2FP.F16.F32.PACK_AB R198, R187, R198 ;  /* 0x000000c6bbc6723e */ /* 0x000fe200000000ff */
[----:B------:R-:W-:Y:S01]  /*8d10*/  VIADD R220, R220, 0xffffffff ;  /* 0xffffffffdcdc7836 */ /* 0x000fe20000000000 */
[----:B------:R-:W-:Y:S02]  /*8d20*/  F2FP.F16.F32.PACK_AB R196, R196, R21 ;  /* 0x00000015c4c4723e */ /* 0x000fe400000000ff */
[----:B------:R-:W-:Y:S02]  /*8d30*/  F2FP.F16.F32.PACK_AB R192, R185, R192 ;  /* 0x000000c0b9c0723e */ /* 0x000fe400000000ff */
        /* <DEDUP_REMOVED lines=16> */
[----:B------:R-:W-:Y:S02]  /*8e40*/  F2FP.F16.F32.PACK_AB R186, R169, R186 ;  /* 0x000000baa9ba723e */ /* 0x000fe400000000ff */
[----:B------:R-:W-:Y:S01]  /*8e50*/  MOV R21, R4 ;  /* 0x0000000400157202 */ /* 0x000fe20000000f00 */
[----:B------:R-:W-:Y:S06]  /*8e60*/  @P1 BRA `(.L_x_1306) ;  /* 0xffffffe000cc1947 */ /* 0x000fec000383ffff */
.L_x_1295:
        /* <DEDUP_REMOVED lines=11> */
.L_x_1326:
        /* <DEDUP_REMOVED lines=8> */
.L_x_1308:
[----:B------:R-:W-:Y:S01]  /*8fa0*/  ULEA UR5, UR39, UR40, 0x3 ;  /* 0x0000002827057291 */ /* 0x000fe2000f8e183f */
[----:B------:R-:W-:-:S05]  /*8fb0*/  IMAD.U32 R3, RZ, RZ, UR38 ;  /* 0x00000026ff037e24 */ /* 0x000fca000f8e00ff */
[----:B------:R-:W-:-:S04]  /*8fc0*/  SHF.L.U32 R3, R3, 0x1f, RZ ;  /* 0x0000001f03037819 */ /* 0x000fc800000006ff */
[----:B------:R0:W1:Y:S01]  /*8fd0*/  SYNCS.PHASECHK.TRANS64.TRYWAIT P1, [UR5+0x30830], R3 ;  /* 0x03083003ff0075a7 */ /* 0x0000620008020145 */
[----:B------:R-:W-:Y:S05]  /*8fe0*/  @!P0 BRA `(.L_x_1309) ;  /* 0x0000000000048947 */ /* 0x000fea0003800000 */
[----:B------:R-:W-:Y:S01]  /*8ff0*/  BPT.TRAP 0x1 ;  /* 0x000000040000795c */ /* 0x000fe20000300000 */
.L_x_1309:
[----:B-1----:R-:W-:Y:S05]  /*9000*/  @P1 BRA `(.L_x_1310) ;  /* 0x0000000000081947 */ /* 0x002fea0003800000 */
[----:B------:R-:W1:Y:S02]  /*9010*/  SYNCS.PHASECHK.TRANS64.TRYWAIT P1, [UR5+0x30830], R3 ;  /* 0x03083003ff0075a7 */ /* 0x000e640008020145 */
[----:B-1----:R-:W-:Y:S05]  /*9020*/  @!P1 BRA `(.L_x_1311) ;  /* 0x000000c400bc9947 */ /* 0x002fea0003800000 */
.L_x_1310:
        /* <DEDUP_REMOVED lines=227> */
.L_x_1312:
[----:B------:R-:W-:Y:S01]  /*9e60*/  ULEA UR5, UR4, UR40, 0x3 ;  /* 0x0000002804057291 */ /* 0x000fe2000f8e183f */
[----:B------:R-:W-:-:S05]  /*9e70*/  IMAD.U32 R0, RZ, RZ, UR6 ;  /* 0x00000006ff007e24 */ /* 0x000fca000f8e00ff */
[----:B------:R-:W-:-:S04]  /*9e80*/  SHF.L.U32 R0, R0, 0x1f, RZ ;  /* 0x0000001f00007819 */ /* 0x000fc800000006ff */
[----:B------:R2:W3:Y:S01]  /*9e90*/  SYNCS.PHASECHK.TRANS64.TRYWAIT P1, [UR5+0x30850], R0 ;  /* 0x03085000ff0075a7 */ /* 0x0004e20008020145 */
[----:B------:R-:W-:Y:S05]  /*9ea0*/  @!P0 BRA `(.L_x_1313) ;  /* 0x0000000000048947 */ /* 0x000fea0003800000 */
[----:B------:R-:W-:Y:S01]  /*9eb0*/  BPT.TRAP 0x1 ;  /* 0x000000040000795c */ /* 0x000fe20000300000 */
.L_x_1313:
[----:B---3--:R-:W-:Y:S05]  /*9ec0*/  @P1 BRA `(.L_x_1314) ;  /* 0x0000000000081947 */ /* 0x008fea0003800000 */
[----:B------:R-:W3:Y:S02]  /*9ed0*/  SYNCS.PHASECHK.TRANS64.TRYWAIT P1, [UR5+0x30850], R0 ;  /* 0x03085000ff0075a7 */ /* 0x000ee40008020145 */
[----:B---3--:R-:W-:Y:S05]  /*9ee0*/  @!P1 BRA `(.L_x_1315) ;  /* 0x000000b800249947 */ /* 0x008fea0003800000 */
.L_x_1314:
        /* <DEDUP_REMOVED lines=30> */
.L_x_1316:
[----:B------:R-:W-:Y:S01]  /*a0d0*/  R2UR UR4, R22 ;  /* 0x00000000160472ca */ /* 0x000fe200000e0000 */
[----:B------:R-:W3:Y:S01]  /*a0e0*/  S2UR UR10, SR_CgaCtaId ;  /* 0x00000000000a79c3 */ /* 0x000ee20000008800 */
[----:B------:R-:W-:Y:S01]  /*a0f0*/  VIADD R188, R200, UR60 ;  /* 0x0000003cc8bc7c36 */ /* 0x000fe20008000000 */
[----:B------:R-:W-:Y:S01]  /*a100*/  UISETP.NE.AND UP0, UPT, UR43, URZ, UPT ;  /* 0x0000003f2b00728c */ /* 0x000fe2000bf05270 */
[----:B-1----:R-:W-:Y:S02]  /*a110*/  IMAD.SHL.U32 R4, R220, 0x40, RZ ;  /* 0x00000040dc047824 */ /* 0x002fe400078e00ff */
[----:B0-----:R-:W-:-:S07]  /*a120*/  IMAD.U32 R3, RZ, RZ, UR41 ;  /* 0x00000029ff037e24 */ /* 0x001fce000f8e00ff */
[----:B------:R-:W-:Y:S02]  /*a130*/  UISETP.NE.AND UP1, UPT, UR4, URZ, UPT ;  /* 0x0000003f0400728c */ /* 0x000fe4000bf25270 */
[----:B------:R-:W-:-:S04]  /*a140*/  ULEA UR4, UR7, UR40, 0x3 ;  /* 0x0000002807047291 */ /* 0x000fc8000f8e183f */
[----:B------:R-:W-:Y:S01]  /*a150*/  PLOP3.LUT P1, PT, PT, PT, UP1, 0x80, 0x0 ;  /* 0x000000000000781c */ /* 0x000fe20003f2f018 */
[----:B------:R-:W-:Y:S01]  /*a160*/  UIADD3 UR4, UR4, 0x30840, URZ ;  /* 0x0003084004047890 */ /* 0x000fe2000fffe03f */
[----:B------:R-:W-:-:S03]  /*a170*/  PLOP3.LUT P2, PT, PT, PT, UP1, 0x80, 0x0 ;  /* 0x000000000000781c */ /* 0x000fc60003f4f018 */
[----:B------:R-:W-:Y:S01]  /*a180*/  @UP1 ULDC UR6, c[0x0][0x44c] ;  /* 0x0001130000061ab9 */ /* 0x000fe20000000800 */
[----:B---3--:R-:W-:-:S07]  /*a190*/  UPRMT UR4, UR10, 0x654, UR4 ;  /* 0x000006540a047896 */ /* 0x008fce0008000004 */
[----:B--2---:R-:W-:Y:S01]  /*a1a0*/  @P1 IMAD.HI.U32 R0, R188, UR6, RZ ;  /* 0x00000006bc001c27 */ /* 0x004fe2000f8e00ff */
[----:B------:R-:W-:Y:S01]  /*a1b0*/  @UP1 ULDC UR6, c[0x0][0x450] ;  /* 0x0001140000061ab9 */ /* 0x000fe20000000800 */
[----:B------:R-:W-:Y:S01]  /*a1c0*/  PLOP3.LUT P1, PT, PT, PT, UP0, 0x40, 0x0 ;  /* 0x000000000000781c */ /* 0x000fe20003f2e808 */
[----:B------:R-:W-:Y:S01]  /*a1d0*/  SYNCS.ARRIVE.TRANS64.RED.A1T0 RZ, [UR4], RZ ;  /* 0x000000ffffff79a7 */ /* 0x000fe20008100404 */
[----:B------:R-:W-:Y:S01]  /*a1e0*/  ULOP3.LUT UR4, URZ, UR55, URZ, 0x33, !UPT ;  /* 0x000000373f047292 */ /* 0x000fe2000f8e333f */
[----:B------:R-:W-:Y:S02]  /*a1f0*/  @P2 SHF.R.U32.HI R188, RZ, UR6, R0 ;  /* 0x00000006ffbc2c19 */ /* 0x000fe40008011600 */
        /* <DEDUP_REMOVED lines=22> */
.L_x_1319:
[----:B------:R-:W-:-:S05]  /*a360*/  IMAD.U32 R189, RZ, RZ, UR54 ;  /* 0x00000036ffbd7e24 */ /* 0x000fca000f8e00ff */
[----:B------:R-:W-:-:S13]  /*a370*/  ISETP.NE.AND P1, PT, R189, 0x1, PT ;  /* 0x00000001bd00780c */ /* 0x000fda0003f25270 */
[----:B------:R-:W0:Y:S02]  /*a380*/  @P1 LDC.64 R2, c[0x0][0x9e8] ;  /* 0x00027a00ff021b82 */ /* 0x000e240000000a00 */
[----:B0-----:R-:W-:-:S05]  /*a390*/  @P1 IMAD.HI.U32 R2, R185, R2, RZ ;  /* 0x00000002b9021227 */ /* 0x001fca00078e00ff */
[----:B------:R-:W-:-:S07]  /*a3a0*/  @P1 SHF.R.U32.HI R185, RZ, R3, R2 ;  /* 0x00000003ffb91219 */ /* 0x000fce0000011602 */
.L_x_1320:
[----:B------:R-:W-:Y:S05]  /*a3b0*/  BSYNC B0 ;  /* 0x0000000000007941 */ /* 0x000fea0003800000 */
.L_x_1318:
[----:B------:R-:W-:-:S04]  /*a3c0*/  IMAD R2, R185, R189, -R4 ;  /* 0x000000bdb9027224 */ /* 0x000fc800078e0a04 */
[----:B------:R-:W-:-:S05]  /*a3d0*/  IMAD R2, R19, -0x2, R2 ;  /* 0xfffffffe13027824 */ /* 0x000fca00078e0202 */
[----:B------:R-:W-:Y:S02]  /*a3e0*/  VIADDMNMX R187, R2, R189, R187, PT ;  /* 0x000000bd02bb7246 */ /* 0x000fe400038001bb */
[----:B------:R-:W-:-:S07]  /*a3f0*/  VIMNMX R186, R186, R2, !PT ;  /* 0x00000002baba7248 */ /* 0x000fce0007fe0100 */
.L_x_1317:
        /* <DEDUP_REMOVED lines=68> */
.L_x_1323:
[----:B------:R-:W-:-:S05]  /*a840*/  IMAD.U32 R152, RZ, RZ, UR54 ;  /* 0x00000036ff987e24 */ /* 0x000fca000f8e00ff */
[----:B------:R-:W-:-:S13]  /*a850*/  ISETP.NE.AND P2, PT, R152, 0x1, PT ;  /* 0x000000019800780c */ /* 0x000fda0003f45270 */
[----:B------:R-:W0:Y:S02]  /*a860*/  @P2 LDC.64 R2, c[0x0][0x9e8] ;  /* 0x00027a00ff022b82 */ /* 0x000e240000000a00 */
[----:B0-----:R-:W-:-:S05]  /*a870*/  @P2 IMAD.HI.U32 R2, R187, R2, RZ ;  /* 0x00000002bb022227 */ /* 0x001fca00078e00ff */
[----:B------:R-:W-:-:S07]  /*a880*/  @P2 SHF.R.U32.HI R187, RZ, R3, R2 ;  /* 0x00000003ffbb2219 */ /* 0x000fce0000011602 */
.L_x_1324:
[----:B------:R-:W-:Y:S05]  /*a890*/  BSYNC B0 ;  /* 0x0000000000007941 */ /* 0x000fea0003800000 */
.L_x_1322:
[----:B------:R-:W-:-:S04]  /*a8a0*/  IMAD R4, R187, R152, -R4 ;  /* 0x00000098bb047224 */ /* 0x000fc800078e0a04 */
[----:B------:R-:W-:-:S05]  /*a8b0*/  IMAD R3, R19, -0x2, R4 ;  /* 0xfffffffe13037824 */ /* 0x000fca00078e0204 */
[----:B------:R-:W-:Y:S02]  /*a8c0*/  VIADDMNMX R0, R3, R152, R0, PT ;  /* 0x0000009803007246 */ /* 0x000fe40003800100 */
[----:B------:R-:W-:-:S07]  /*a8d0*/  VIMNMX R184, R184, R3, !PT ;  /* 0x00000003b8b87248 */ /* 0x000fce0007fe0100 */
.L_x_1321:
        /* <DEDUP_REMOVED lines=201> */
.L_x_1325:
        /* <DEDUP_REMOVED lines=11> */
[----:B------:R-:W-:Y:S01]  /*b620*/  ISETP.GT.AND P1, PT, R220, UR4, PT ;  /* 0x00000004dc007c0c */ /* 0x000fe2000bf24270 */
        /* <DEDUP_REMOVED lines=16> */
.L_x_1307:
        /* <DEDUP_REMOVED lines=131> */
.L_x_1327:
[----:B------:R-:W-:Y:S01]  /*bf60*/  ULEA UR5, UR39, UR40, 0x3 ;  /* 0x0000002827057291 */ /* 0x000fe2000f8e183f */
[----:B------:R-:W-:-:S05]  /*bf70*/  IMAD.U32 R0, RZ, RZ, UR38 ;  /* 0x00000026ff007e24 */ /* 0x000fca000f8e00ff */
[----:B------:R-:W-:-:S04]  /*bf80*/  SHF.L.U32 R0, R0, 0x1f, RZ ;  /* 0x0000001f00007819 */ /* 0x000fc800000006ff */
[----:B------:R0:W1:Y:S01]  /*bf90*/  SYNCS.PHASECHK.TRANS64.TRYWAIT P1, [UR5+0x30850], R0 ;  /* 0x03085000ff0075a7 */ /* 0x0000620008020145 */
[----:B------:R-:W-:Y:S05]  /*bfa0*/  @!P0 BRA `(.L_x_1328) ;  /* 0x0000000000048947 */ /* 0x000fea0003800000 */
[----:B------:R-:W-:Y:S01]  /*bfb0*/  BPT.TRAP 0x1 ;  /* 0x000000040000795c */ /* 0x000fe20000300000 */
.L_x_1328:
[----:B-1----:R-:W-:Y:S05]  /*bfc0*/  @P1 BRA `(.L_x_1329) ;  /* 0x0000000000081947 */ /* 0x002fea0003800000 */
[----:B------:R-:W1:Y:S02]  /*bfd0*/  SYNCS.PHASECHK.TRANS64.TRYWAIT P1, [UR5+0x30850], R0 ;  /* 0x03085000ff0075a7 */ /* 0x000e640008020145 */
[----:B-1----:R-:W-:Y:S05]  /*bfe0*/  @!P1 BRA `(.L_x_1330) ;  /* 0x0000009400fc9947 */ /* 0x002fea0003800000 */
.L_x_1329:
        /* <DEDUP_REMOVED lines=21> */
[----:B------:R-:W-:-:S02]  /*c140*/  IMAD.U32 R7, RZ, RZ, UR10 ;  /* 0x0000000aff077e24 */ /* 0x000fc4000f8e00ff */
[----:B------:R-:W-:Y:S02]  /*c150*/  IMAD.MOV.U32 R0, RZ, RZ, -0x800000 ;  /* 0xff800000ff007424 */ /* 0x000fe400078e00ff */
        /* <DEDUP_REMOVED lines=33> */
.L_x_1331:
        /* <DEDUP_REMOVED lines=141> */
.L_x_1253:
[----:B------:R-:W0:Y:S01]  /*cc40*/  S2R R5, SR_CgaCtaId ;  /* 0x0000000000057919 */ /* 0x000e220000008800 */
[----:B------:R-:W-:Y:S01]  /*cc50*/  MOV R22, 0x400 ;  /* 0x0000040000167802 */ /* 0x000fe20000000f00 */
[----:B------:R-:W-:Y:S01]  /*cc60*/  BSSY B0, `(.L_x_1332) ;  /* 0x00002dd000007945 */ /* 0x000fe20003800000 */
[----:B------:R-:W-:Y:S02]  /*cc70*/  BAR.SYNC.DEFER_BLOCKING 0x5, 0x180 ;  /* 0x0146000000007b1d */ /* 0x000fe40000010000 */
[----:B0-----:R-:W-:-:S05]  /*cc80*/  LEA R22, R5, R22, 0x18 ;  /* 0x0000001605167211 */ /* 0x001fca00078ec0ff */
[----:B------:R-:W0:Y:S02]  /*cc90*/  LDS.128 R4, [R22+0x308d0] ;  /* 0x0308d00016047984 */ /* 0x000e240000000c00 */
[----:B0-----:R-:W-:Y:S02]  /*cca0*/  R2UR UR5, R5 ;  /* 0x00000000050572ca */ /* 0x001fe400000e0000 */
[----:B------:R-:W-:Y:S02]  /*ccb0*/  R2UR UR7, R6 ;  /* 0x00000000060772ca */ /* 0x000fe400000e0000 */
[----:B------:R-:W-:Y:S01]  /*ccc0*/  R2UR UR6, R7 ;  /* 0x00000000070672ca */ /* 0x000fe200000e0000 */
[----:B------:R-:W-:Y:S06]  /*ccd0*/  BAR.ARV 0x4, 0x180 ;  /* 0x0106000000007b1d */ /* 0x000fec0000002000 */
[----:B------:R-:W-:Y:S08]  /*cce0*/  @P0 BRA `(.L_x_1333) ;  /* 0x0000001c00dc0947 */ /* 0x000ff00003800000 */
[----:B------:R-:W0:Y:S01]  /*ccf0*/  S2R R7, SR_SWINHI ;  /* 0x0000000000077919 */ /* 0x000e220000002f00 */
[----:B------:R-:W-:Y:S01]  /*cd00*/  F2FP.F16.F32.PACK_AB R24, R25, R24 ;  /* 0x000000181918723e */ /* 0x000fe200000000ff */
[----:B------:R-:W-:Y:S01]  /*cd10*/  ULDC.64 UR8, c[0x0][0xc00] ;  /* 0x0003000000087ab9 */ /* 0x000fe20000000a00 */
[----:B------:R-:W-:Y:S01]  /*cd20*/  F2FP.F16.F32.PACK_AB R25, R161, R26 ;  /* 0x0000001aa119723e */ /* 0x000fe200000000ff */
[----:B------:R-:W-:Y:S01]  /*cd30*/  UISETP.NE.U32.AND UP0, UPT, UR8, URZ, UPT ;  /* 0x0000003f0800728c */ /* 0x000fe2000bf05070 */
[----:B------:R-:W-:Y:S02]  /*cd40*/  F2FP.F16.F32.PACK_AB R26, R29, R28 ;  /* 0x0000001c1d1a723e */ /* 0x000fe400000000ff */
[----:B------:R-:W-:Y:S01]  /*cd50*/  F2FP.F16.F32.PACK_AB R27, R8, R27 ;  /* 0x0000001b081b723e */ /* 0x000fe200000000ff */
[----:B------:R-:W-:Y:S01]  /*cd60*/  UISETP.NE.AND.EX UP0, UPT, UR9, URZ, UPT, UP0 ;  /* 0x0000003f0900728c */ /* 0x000fe2000bf05300 */
[----:B------:R-:W-:Y:S02]  /*cd70*/  F2FP.F16.F32.PACK_AB R32, R33, R32 ;  /* 0x000000202120723e */ /* 0x000fe400000000ff */
[----:B------:R-:W-:Y:S01]  /*cd80*/  F2FP.F16.F32.PACK_AB R33, R160, R34 ;  /* 0x00000022a021723e */ /* 0x000fe200000000ff */
[----:B------:R-:W-:Y:S01]  /*cd90*/  ULDC.64 UR8, c[0x0][0xc00] ;  /* 0x0003000000087ab9 */ /* 0x000fe20000000a00 */
        /* <DEDUP_REMOVED lines=10> */
[----:B------:R-:W-:Y:S02]  /*ce40*/  MOV R4, R22 ;  /* 0x0000001600047202 */ /* 0x000fe40000000f00 */
[----:B0-----:R-:W-:Y:S02]  /*ce50*/  MOV R5, R7 ;  /* 0x0000000700057202 */ /* 0x001fe40000000f00 */
[----:B------:R-:W-:-:S02]  /*ce60*/  F2FP.F16.F32.PACK_AB R51, R155, R51 ;  /* 0x000000339b33723e */ /* 0x000fc400000000ff */
[----:B------:R-:W-:Y:S01]  /*ce70*/  F2FP.F16.F32.PACK_AB R57, R154, R58 ;  /* 0x0000003a9a39723e */ /* 0x000fe200000000ff */
[----:B------:R-:W-:Y:S01]  /*ce80*/  IMAD.WIDE R102, R213, 0x2, R4 ;  /* 0x00000002d5667825 */ /* 0x000fe200078e0204 */
[----:B------:R-:W-:Y:S02]  /*ce90*/  F2FP.F16.F32.PACK_AB R64, R65, R64 ;  /* 0x000000404140723e */ /* 0x000fe400000000ff */
[----:B------:R-:W-:Y:S02]  /*cea0*/  F2FP.F16.F32.PACK_AB R58, R61, R60 ;  /* 0x0000003c3d3a723e */ /* 0x000fe400000000ff */
[C---:B------:R-:W-:Y:S02]  /*ceb0*/  IADD3 R169, P1, R102.reuse, 0x20, RZ ;  /* 0x0000002066a97810 */ /* 0x040fe40007f3e0ff */
        /* <DEDUP_REMOVED lines=9> */
[C---:B------:R-:W-:Y:S01]  /*cf50*/  LOP3.LUT R7, R102.reuse, 0x380, RZ, 0xc0, !PT ;  /* 0x0000038066077812 */ /* 0x040fe200078ec0ff */
[----:B------:R-:W-:Y:S01]  /*cf60*/  IMAD.X R31, RZ, RZ, R103, P5 ;  /* 0x000000ffff1f7224 */ /* 0x000fe200028e0667 */
[----:B------:R-:W-:-:S02]  /*cf70*/  IADD3 R167, P1, R102, 0xc060, RZ ;  /* 0x0000c06066a77810 */ /* 0x000fc40007f3e0ff */
[----:B------:R-:W-:Y:S02]  /*cf80*/  LOP3.LUT R10, R169, 0x380, RZ, 0xc0, !PT ;  /* 0x00000380a90a7812 */ /* 0x000fe400078ec0ff */
[C---:B------:R-:W-:Y:S01]  /*cf90*/  IADD3 R177, P6, R102.reuse, 0x4020, RZ ;  /* 0x0000402066b17810 */ /* 0x040fe20007fde0ff */
[--C-:B------:R-:W-:Y:S01]  /*cfa0*/  IMAD.X R9, RZ, RZ, R103.reuse, P1 ;  /* 0x000000ffff097224 */ /* 0x100fe200008e0667 */
[----:B------:R-:W-:Y:S02]  /*cfb0*/  IADD3 R181, P2, R102, 0x4060, RZ ;  /* 0x0000406066b57810 */ /* 0x000fe40007f5e0ff */
[----:B------:R-:W-:Y:S01]  /*cfc0*/  LOP3.LUT R12, R171, 0x380, RZ, 0xc0, !PT ;  /* 0x00000380ab0c7812 */ /* 0x000fe200078ec0ff */
[--C-:B------:R-:W-:Y:S01]  /*cfd0*/  IMAD.X R21, RZ, RZ, R103.reuse, P6 ;  /* 0x000000ffff157224 */ /* 0x100fe200030e0667 */
[----:B------:R-:W-:Y:S01]  /*cfe0*/  LOP3.LUT R14, R173, 0x380, RZ, 0xc0, !PT ;  /* 0x00000380ad0e7812 */ /* 0x000fe200078ec0ff */
[----:B------:R-:W-:Y:S01]  /*cff0*/  IMAD.X R39, RZ, RZ, R103, P2 ;  /* 0x000000ffff277224 */ /* 0x000fe200010e0667 */
[----:B------:R-:W-:-:S02]  /*d000*/  LOP3.LUT R16, R175, 0x380, RZ, 0xc0, !PT ;  /* 0x00000380af107812 */ /* 0x000fc400078ec0ff */
[----:B------:R-:W-:Y:S02]  /*d010*/  IADD3 R6, P5, R102, 0xc020, RZ ;  /* 0x0000c02066067810 */ /* 0x000fe40007fbe0ff */
[----:B------:R-:W-:Y:S02]  /*d020*/  SHF.R.U64 R7, R7, 0x3, RZ ;  /* 0x0000000307077819 */ /* 0x000fe400000012ff */
[----:B------:R-:W-:Y:S01]  /*d030*/  SHF.R.U64 R10, R10, 0x3, RZ ;  /* 0x000000030a0a7819 */ /* 0x000fe200000012ff */
[----:B------:R-:W-:Y:S01]  /*d040*/  IMAD.X R99, RZ, RZ, R103, P5 ;  /* 0x000000ffff637224 */ /* 0x000fe200028e0667 */
[----:B------:R-:W-:Y:S02]  /*d050*/  LOP3.LUT R161, R167, 0x380, RZ, 0xc0, !PT ;  /* 0x00000380a7a17812 */ /* 0x000fe400078ec0ff */
[----:B------:R-:W-:Y:S02]  /*d060*/  IADD3 R54, P0, R102, 0x8020, RZ ;  /* 0x0000802066367810 */ /* 0x000fe40007f1e0ff */
[----:B------:R-:W-:-:S02]  /*d070*/  SHF.R.U64 R12, R12, 0x3, RZ ;  /* 0x000000030c0c7819 */ /* 0x000fc400000012ff */
[----:B------:R-:W-:Y:S01]  /*d080*/  LOP3.LUT R20, R177, 0x380, RZ, 0xc0, !PT ;  /* 0x00000380b1147812 */ /* 0x000fe200078ec0ff */
[--C-:B------:R-:W-:Y:S01]  /*d090*/  IMAD.X R55, RZ, RZ, R103.reuse, P0 ;  /* 0x000000ffff377224 */ /* 0x100fe200000e0667 */
[----:B------:R-:W-:Y:S02]  /*d0a0*/  IADD3 R62, P4, R102, 0x8040, RZ ;  /* 0x00008040663e7810 */ /* 0x000fe40007f9e0ff */
[----:B------:R-:W-:Y:S02]  /*d0b0*/  IADD3.X R17, RZ, R103, RZ, P3, !PT ;  /* 0x00000067ff117210 */ /* 0x000fe40001ffe4ff */
[----:B------:R-:W-:Y:S01]  /*d0c0*/  SHF.R.U64 R14, R14, 0x3, RZ ;  /* 0x000000030e0e7819 */ /* 0x000fe200000012ff */
[----:B------:R-:W-:Y:S01]  /*d0d0*/  IMAD.X R63, RZ, RZ, R103, P4 ;  /* 0x000000ffff3f7224 */ /* 0x000fe200020e0667 */
[----:B------:R-:W-:Y:S02]  /*d0e0*/  LOP3.LUT R30, R179, 0x380, RZ, 0xc0, !PT ;  /* 0x00000380b31e7812 */ /* 0x000fe400078ec0ff */
[----:B------:R-:W-:-:S02]  /*d0f0*/  IADD3 R70, P3, R102, 0x8060, RZ ;  /* 0x0000806066467810 */ /* 0x000fc40007f7e0ff */
[C---:B------:R-:W-:Y:S02]  /*d100*/  IADD3 R94, P6, R102.reuse, 0xc000, RZ ;  /* 0x0000c000665e7810 */ /* 0x040fe40007fde0ff */
[----:B------:R-:W-:Y:S01]  /*d110*/  IADD3 R168, P2, R102, 0xc040, RZ ;  /* 0x0000c04066a87810 */ /* 0x000fe20007f5e0ff */
[--C-:B------:R-:W-:Y:S01]  /*d120*/  IMAD.X R71, RZ, RZ, R103.reuse, P3 ;  /* 0x000000ffff477224 */ /* 0x100fe200018e0667 */
[----:B------:R-:W-:Y:S01]  /*d130*/  SHF.R.U64 R16, R16, 0x3, RZ ;  /* 0x0000000310107819 */ /* 0x000fe200000012ff */
[--C-:B------:R-:W-:Y:S01]  /*d140*/  IMAD.X R95, RZ, RZ, R103.reuse, P6 ;  /* 0x000000ffff5f7224 */ /* 0x100fe200030e0667 */
[----:B------:R-:W-:Y:S02]  /*d150*/  LOP3.LUT R38, R181, 0x380, RZ, 0xc0, !PT ;  /* 0x00000380b5267812 */ /* 0x000fe400078ec0ff */
[----:B------:R-:W-:Y:S01]  /*d160*/  LOP3.LUT R102, R7, R102, RZ, 0x3c, !PT ;  /* 0x0000006607667212 */ /* 0x000fe200078e3cff */
[----:B------:R-:W-:Y:S01]  /*d170*/  IMAD.X R7, RZ, RZ, R103, P2 ;  /* 0x000000ffff077224 */ /* 0x000fe200010e0667 */
[----:B------:R-:W-:-:S02]  /*d180*/  LOP3.LUT R10, R10, R169, RZ, 0x3c, !PT ;  /* 0x000000a90a0a7212 */ /* 0x000fc400078e3cff */
[----:B------:R-:W-:Y:S02]  /*d190*/  LOP3.LUT R46, R183, 0x380, RZ, 0xc0, !PT ;  /* 0x00000380b72e7812 */ /* 0x000fe400078ec0ff */
[----:B------:R-:W-:Y:S02]  /*d1a0*/  LOP3.LUT R98, R6, 0x380, RZ, 0xc0, !PT ;  /* 0x0000038006627812 */ /* 0x000fe400078ec0ff */
[----:B------:R-:W-:Y:S02]  /*d1b0*/  SHF.R.U64 R28, R161, 0x3, RZ ;  /* 0x00000003a11c7819 */ /* 0x000fe400000012ff */
[----:B------:R-:W-:Y:S02]  /*d1c0*/  LOP3.LUT R12, R12, R171, RZ, 0x3c, !PT ;  /* 0x000000ab0c0c7212 */ /* 0x000fe400078e3cff */
[----:B------:R-:W-:Y:S02]  /*d1d0*/  SHF.R.U64 R20, R20, 0x3, RZ ;  /* 0x0000000314147819 */ /* 0x000fe400000012ff */
[----:B------:R-:W-:-:S02]  /*d1e0*/  LOP3.LUT R169, R54, 0x380, RZ, 0xc0, !PT ;  /* 0x0000038036a97812 */ /* 0x000fc400078ec0ff */
[----:B------:R-:W-:Y:S02]  /*d1f0*/  LOP3.LUT R14, R14, R173, RZ, 0x3c, !PT ;  /* 0x000000ad0e0e7212 */ /* 0x000fe400078e3cff */
[----:B------:R-:W-:Y:S02]  /*d200*/  SHF.R.U64 R30, R30, 0x3, RZ ;  /* 0x000000031e1e7819 */ /* 0x000fe400000012ff */
[----:B------:R-:W-:Y:S02]  /*d210*/  LOP3.LUT R171, R62, 0x380, RZ, 0xc0, !PT ;  /* 0x000003803eab7812 */ /* 0x000fe400078ec0ff */
[----:B------:R-:W-:Y:S02]  /*d220*/  LOP3.LUT R16, R16, R175, RZ, 0x3c, !PT ;  /* 0x000000af10107212 */ /* 0x000fe400078e3cff */
[----:B------:R-:W-:Y:S02]  /*d230*/  SHF.R.U64 R38, R38, 0x3, RZ ;  /* 0x0000000326267819 */ /* 0x000fe400000012ff */
[----:B------:R-:W-:-:S02]  /*d240*/  LOP3.LUT R173, R70, 0x380, RZ, 0xc0, !PT ;  /* 0x0000038046ad7812 */ /* 0x000fc400078ec0ff */
[----:B------:R-:W-:Y:S02]  /*d250*/  SHF.R.U64 R46, R46, 0x3, RZ ;  /* 0x000000032e2e7819 */ /* 0x000fe400000012ff */
[----:B------:R-:W-:Y:S02]  /*d260*/  LOP3.LUT R175, R94, 0x380, RZ, 0xc0, !PT ;  /* 0x000003805eaf7812 */ /* 0x000fe400078ec0ff */
[----:B------:R-:W-:Y:S01]  /*d270*/  MOV R102, R102 ;  /* 0x0000006600667202 */ /* 0x000fe20000000f00 */
[----:B------:R-:W-:Y:S01]  /*d280*/  BAR.SYNC.DEFER_BLOCKING 0x1, 0x100 ;  /* 0x0044000000007b1d */ /* 0x000fe20000010000 */
[----:B------:R-:W-:Y:S02]  /*d290*/  SHF.R.U64 R29, R98, 0x3, RZ ;  /* 0x00000003621d7819 */ /* 0x000fe400000012ff */
[----:B------:R-:W-:Y:S02]  /*d2a0*/  LOP3.LUT R8, R28, R167, RZ, 0x3c, !PT ;  /* 0x000000a71c087212 */ /* 0x000fe400078e3cff */
[----:B------:R-:W-:-:S02]  /*d2b0*/  LOP3.LUT R20, R20, R177, RZ, 0x3c, !PT ;  /* 0x000000b114147212 */ /* 0x000fc400078e3cff */
[----:B------:R-:W-:Y:S02]  /*d2c0*/  SHF.R.U64 R169, R169, 0x3, RZ ;  /* 0x00000003a9a97819 */ /* 0x000fe400000012ff */
[----:B------:R-:W-:Y:S02]  /*d2d0*/  MOV R28, R10 ;  /* 0x0000000a001c7202 */ /* 0x000fe40000000f00 */
[----:B------:R-:W-:Y:S02]  /*d2e0*/  LOP3.LUT R30, R30, R179, RZ, 0x3c, !PT ;  /* 0x000000b31e1e7212 */ /* 0x000fe400078e3cff */
[----:B------:R-:W-:Y:S02]  /*d2f0*/  SHF.R.U64 R171, R171, 0x3, RZ ;  /* 0x00000003abab7819 */ /* 0x000fe400000012ff */
[----:B------:R-:W-:Y:S02]  /*d300*/  LOP3.LUT R103, R168, 0x380, RZ, 0xc0, !PT ;  /* 0x00000380a8677812 */ /* 0x000fe400078ec0ff */
[----:B------:R-:W-:-:S02]  /*d310*/  MOV R12, R12 ;  /* 0x0000000c000c7202 */ /* 0x000fc40000000f00 */
[----:B------:R-:W-:Y:S02]  /*d320*/  LOP3.LUT R38, R38, R181, RZ, 0x3c, !PT ;  /* 0x000000b526267212 */ /* 0x000fe400078e3cff */
[----:B------:R-:W-:Y:S02]  /*d330*/  SHF.R.U64 R173, R173, 0x3, RZ ;  /* 0x00000003adad7819 */ /* 0x000fe400000012ff */
[----:B------:R-:W-:Y:S01]  /*d340*/  MOV R14, R14 ;  /* 0x0000000e000e7202 */ /* 0x000fe20000000f00 */
[----:B------:R-:W-:Y:S01]  /*d350*/  STSM.16.M88.4 [R102], R24 ;  /* 0x0000001866007844 */ /* 0x000fe20000000200 */
[----:B------:R-:W-:Y:S02]  /*d360*/  LOP3.LUT R46, R46, R183, RZ, 0x3c, !PT ;  /* 0x000000b72e2e7212 */ /* 0x000fe400078e3cff */
[----:B------:R-:W-:Y:S01]  /*d370*/  SHF.R.U64 R175, R175, 0x3, RZ ;  /* 0x00000003afaf7819 */ /* 0x000fe200000012ff */
[----:B------:R-:W-:Y:S01]  /*d380*/  STSM.16.M88.4 [R28], R32 ;  /* 0x000000201c007844 */ /* 0x000fe20000000200 */
[----:B------:R-:W-:-:S02]  /*d390*/  LOP3.LUT R98, R29, R6, RZ, 0x3c, !PT ;  /* 0x000000061d627212 */ /* 0x000fc400078e3cff */
[----:B------:R-:W-:Y:S01]  /*d3a0*/  MOV R16, R16 ;  /* 0x0000001000107202 */ /* 0x000fe20000000f00 */
[----:B------:R0:W-:Y:S01]  /*d3b0*/  STSM.16.M88.4 [R12], R40 ;  /* 0x000000280c007844 */ /* 0x0001e20000000200 */
[----:B------:R-:W-:Y:S02]  /*d3c0*/  F2FP.F16.F32.PACK_AB R59, R153, R59 ;  /* 0x0000003b993b723e */ /* 0x000fe400000000ff */
[----:B------:R-:W-:Y:S01]  /*d3d0*/  F2FP.F16.F32.PACK_AB R65, R152, R66 ;  /* 0x000000429841723e */ /* 0x000fe200000000ff */
[----:B------:R-:W-:Y:S01]  /*d3e0*/  STSM.16.M88.4 [R14], R48 ;  /* 0x000000300e007844 */ /* 0x000fe20000000200 */
[----:B------:R-:W-:Y:S02]  /*d3f0*/  F2FP.F16.F32.PACK_AB R72, R73, R72 ;  /* 0x000000484948723e */ /* 0x000fe400000000ff */
[----:B------:R-:W-:Y:S01]  /*d400*/  LOP3.LUT R54, R169, R54, RZ, 0x3c, !PT ;  /* 0x00000036a9367212 */ /* 0x000fe200078e3cff */
[----:B------:R-:W-:Y:S01]  /*d410*/  STSM.16.M88.4 [R16], R56 ;  /* 0x0000003810007844 */ /* 0x000fe20000000200 */
[----:B------:R-:W-:-:S02]  /*d420*/  MOV R20, R20 ;  /* 0x0000001400147202 */ /* 0x000fc40000000f00 */
[----:B------:R-:W-:Y:S02]  /*d430*/  F2FP.F16.F32.PACK_AB R66, R69, R68 ;  /* 0x000000444542723e */ /* 0x000fe400000000ff */
[----:B------:R-:W-:Y:S02]  /*d440*/  F2FP.F16.F32.PACK_AB R67, R18, R67 ;  /* 0x000000431243723e */ /* 0x000fe400000000ff */
[----:B------:R-:W-:Y:S02]  /*d450*/  F2FP.F16.F32.PACK_AB R73, R3, R74 ;  /* 0x0000004a0349723e */ /* 0x000fe400000000ff */
[----:B------:R-:W-:Y:S01]  /*d460*/  F2FP.F16.F32.PACK_AB R80, R81, R80 ;  /* 0x000000505150723e */ /* 0x000fe200000000ff */
[----:B------:R-:W-:Y:S01]  /*d470*/  STSM.16.M88.4 [R20], R64 ;  /* 0x0000004014007844 */ /* 0x000fe20000000200 */
[----:B------:R-:W-:Y:S02]  /*d480*/  LOP3.LUT R62, R171, R62, RZ, 0x3c, !PT ;  /* 0x0000003eab3e7212 */ /* 0x000fe400078e3cff */
        /* <DEDUP_REMOVED lines=9> */
[----:B------:R-:W-:Y:S01]  /*d520*/  R2UR UR4, R208 ;  /* 0x00000000d00472ca */ /* 0x000fe200000e0000 */
[----:B------:R-:W-:Y:S01]  /*d530*/  ULDC UR10, c[0x0][0xa88] ;  /* 0x0002a200000a7ab9 */ /* 0x000fe20000000800 */
[----:B------:R-:W-:Y:S01]  /*d540*/  SHF.R.U64 R103, R103, 0x3, RZ ;  /* 0x0000000367677819 */ /* 0x000fe200000012ff */
[----:B------:R-:W1:Y:S01]  /*d550*/  LDC R18, c[0x0][0xbe8] ;  /* 0x0002fa00ff127b82 */ /* 0x000e620000000800 */
[----:B------:R-:W-:Y:S02]  /*d560*/  MOV R30, R30 ;  /* 0x0000001e001e7202 */ /* 0x000fe40000000f00 */
[----:B------:R-:W-:-:S02]  /*d570*/  F2FP.F16.F32.PACK_AB R74, R77, R76 ;  /* 0x0000004c4d4a723e */ /* 0x000fc400000000ff */
[----:B------:R-:W-:Y:S02]  /*d580*/  F2FP.F16.F32.PACK_AB R81, R83, R82 ;  /* 0x000000525351723e */ /* 0x000fe400000000ff */
[----:B------:R-:W-:Y:S01]  /*d590*/  LOP3.LUT R70, R173, R70, RZ, 0x3c, !PT ;  /* 0x00000046ad467212 */ /* 0x000fe200078e3cff */
[----:B------:R-:W-:Y:S01]  /*d5a0*/  STSM.16.M88.4 [R30], R72 ;  /* 0x000000481e007844 */ /* 0x000fe20000000200 */
[----:B------:R-:W-:Y:S01]  /*d5b0*/  MOV R38, R38 ;  /* 0x0000002600267202 */ /* 0x000fe20000000f00 */
[----:B------:R-:W-:Y:S01]  /*d5c0*/  UIMAD.WIDE UR8, UR4, 0x4, UR8 ;  /* 0x00000004040878a5 */ /* 0x000fe2000f8e0208 */
[----:B------:R-:W-:Y:S02]  /*d5d0*/  F2FP.F16.F32.PACK_AB R82, R85, R84 ;  /* 0x000000545552723e */ /* 0x000fe400000000ff */
[----:B------:R-:W-:Y:S02]  /*d5e0*/  F2FP.F16.F32.PACK_AB R83, R87, R86 ;  /* 0x000000565753723e */ /* 0x000fe400000000ff */
[----:B------:R-:W-:-:S02]  /*d5f0*/  LOP3.LUT R94, R175, R94, RZ, 0x3c, !PT ;  /* 0x0000005eaf5e7212 */ /* 0x000fc400078e3cff */
[----:B------:R-:W-:Y:S01]  /*d600*/  MOV R46, R46 ;  /* 0x0000002e002e7202 */ /* 0x000fe20000000f00 */
[----:B------:R-:W-:Y:S01]  /*d610*/  STSM.16.M88.4 [R38], R80 ;  /* 0x0000005026007844 */ /* 0x000fe20000000200 */
[----:B------:R-:W-:Y:S02]  /*d620*/  MOV R11, R98 ;  /* 0x00000062000b7202 */ /* 0x000fe40000000f00 */
[----:B------:R-:W-:Y:S02]  /*d630*/  F2FP.F16.F32.PACK_AB R76, R89, R88 ;  /* 0x00000058594c723e */ /* 0x000fe400000000ff */
[----:B------:R-:W-:Y:S02]  /*d640*/  F2FP.F16.F32.PACK_AB R77, R91, R90 ;  /* 0x0000005a5b4d723e */ /* 0x000fe400000000ff */
[----:B------:R-:W-:Y:S02]  /*d650*/  F2FP.F16.F32.PACK_AB R78, R93, R92 ;  /* 0x0000005c5d4e723e */ /* 0x000fe400000000ff */
[----:B------:R-:W-:-:S02]  /*d660*/  MOV R54, R54 ;  /* 0x0000003600367202 */ /* 0x000fc40000000f00 */
[----:B------:R-:W-:Y:S01]  /*d670*/  F2FP.F16.F32.PACK_AB R97, R164, R163 ;  /* 0x000000a3a461723e */ /* 0x000fe200000000ff */
[----:B------:R-:W-:Y:S01]  /*d680*/  STSM.16.M88.4 [R46], R76 ;  /* 0x0000004c2e007844 */ /* 0x000fe20000000200 */
[----:B------:R-:W-:Y:S02]  /*d690*/  F2FP.F16.F32.PACK_AB R98, R101, R100 ;  /* 0x000000646562723e */ /* 0x000fe400000000ff */
[----:B------:R-:W-:Y:S02]  /*d6a0*/  F2FP.F16.F32.PACK_AB R99, R166, R165 ;  /* 0x000000a5a663723e */ /* 0x000fe400000000ff */
[----:B------:R-:W-:Y:S02]  /*d6b0*/  F2FP.F16.F32.PACK_AB R105, R107, R106 ;  /* 0x0000006a6b69723e */ /* 0x000fe400000000ff */
[----:B------:R-:W-:Y:S01]  /*d6c0*/  LOP3.LUT R6, R103, R168, RZ, 0x3c, !PT ;  /* 0x000000a867067212 */ /* 0x000fe200078e3cff */
[----:B------:R-:W-:Y:S01]  /*d6d0*/  STSM.16.M88.4 [R54], R96 ;  /* 0x0000006036007844 */ /* 0x000fe20000000200 */
[----:B------:R-:W-:-:S02]  /*d6e0*/  MOV R62, R62 ;  /* 0x0000003e003e7202 */ /* 0x000fc40000000f00 */
[----:B------:R-:W-:Y:S02]  /*d6f0*/  F2FP.F16.F32.PACK_AB R106, R109, R108 ;  /* 0x0000006c6d6a723e */ /* 0x000fe400000000ff */
[----:B------:R-:W-:Y:S02]  /*d700*/  F2FP.F16.F32.PACK_AB R107, R111, R110 ;  /* 0x0000006e6f6b723e */ /* 0x000fe400000000ff */
[----:B------:R-:W-:Y:S02]  /*d710*/  F2FP.F16.F32.PACK_AB R113, R115, R114 ;  /* 0x000000727371723e */ /* 0x000fe400000000ff */
[----:B------:R-:W-:Y:S01]  /*d720*/  MOV R70, R70 ;  /* 0x0000004600467202 */ /* 0x000fe20000000f00 */
[----:B------:R-:W-:Y:S01]  /*d730*/  STSM.16.M88.4 [R62], R104 ;  /* 0x000000683e007844 */ /* 0x000fe20000000200 */
[----:B------:R-:W-:Y:S02]  /*d740*/  F2FP.F16.F32.PACK_AB R114, R117, R116 ;  /* 0x000000747572723e */ /* 0x000fe400000000ff */
[----:B------:R-:W-:-:S02]  /*d750*/  F2FP.F16.F32.PACK_AB R115, R119, R118 ;  /* 0x000000767773723e */ /* 0x000fc400000000ff */
[----:B------:R-:W-:Y:S02]  /*d760*/  F2FP.F16.F32.PACK_AB R121, R123, R122 ;  /* 0x0000007a7b79723e */ /* 0x000fe400000000ff */
[----:B------:R-:W-:Y:S01]  /*d770*/  MOV R94, R94 ;  /* 0x0000005e005e7202 */ /* 0x000fe20000000f00 */
[----:B------:R-:W-:Y:S01]  /*d780*/  STSM.16.M88.4 [R70], R112 ;  /* 0x0000007046007844 */ /* 0x000fe20000000200 */
[----:B------:R-:W-:Y:S02]  /*d790*/  F2FP.F16.F32.PACK_AB R122, R125, R124 ;  /* 0x0000007c7d7a723e */ /* 0x000fe400000000ff */
[----:B------:R-:W-:Y:S02]  /*d7a0*/  F2FP.F16.F32.PACK_AB R123, R127, R126 ;  /* 0x0000007e7f7b723e */ /* 0x000fe400000000ff */
[----:B------:R-:W-:Y:S02]  /*d7b0*/  F2FP.F16.F32.PACK_AB R129, R131, R130 ;  /* 0x000000828381723e */ /* 0x000fe400000000ff */
[----:B------:R-:W-:Y:S01]  /*d7c0*/  F2FP.F16.F32.PACK_AB R130, R133, R132 ;  /* 0x000000848582723e */ /* 0x000fe200000000ff */
[----:B------:R-:W-:Y:S01]  /*d7d0*/  STSM.16.M88.4 [R94], R120 ;  /* 0x000000785e007844 */ /* 0x000fe20000000200 */
[----:B------:R-:W-:-:S02]  /*d7e0*/  F2FP.F16.F32.PACK_AB R131, R135, R134 ;  /* 0x000000868783723e */ /* 0x000fc400000000ff */
[----:B------:R-:W-:Y:S02]  /*d7f0*/  F2FP.F16.F32.PACK_AB R137, R139, R138 ;  /* 0x0000008a8b89723e */ /* 0x000fe400000000ff */
[----:B------:R-:W-:Y:S01]  /*d800*/  MOV R10, R6 ;  /* 0x00000006000a7202 */ /* 0x000fe20000000f00 */
[----:B------:R-:W-:Y:S01]  /*d810*/  STSM.16.M88.4 [R11], R128 ;  /* 0x000000800b007844 */ /* 0x000fe20000000200 */
        /* <DEDUP_REMOVED lines=13> */
[----:B------:R-:W4:Y:S01]  /*d8f0*/  @P0 LDG.E R3, desc[UR36][R6.64] ;  /* 0x0000002406030981 */ /* 0x000f22000c1e1900 */
[----:B------:R-:W-:Y:S01]  /*d900*/  UISETP.NE.U32.AND UP1, UPT, UR8, URZ, UPT ;  /* 0x0000003f0800728c */ /* 0x000fe2000bf25070 */
[----:B-1----:R-:W-:-:S03]  /*d910*/  ISETP.NE.AND P1, PT, R18, 0x1, PT ;  /* 0x000000011200780c */ /* 0x002fc60003f25270 */
[----:B------:R-:W-:-:S06]  /*d920*/  UISETP.NE.AND.EX UP1, UPT, UR9, URZ, UPT, UP1 ;  /* 0x0000003f0900728c */ /* 0x000fcc000bf25310 */
[----:B------:R-:W-:-:S04]  /*d930*/  PLOP3.LUT P2, PT, PT, PT, UP1, 0x80, 0x0 ;  /* 0x000000000000781c */ /* 0x000fc80003f4f018 */
[----:B------:R-:W1:Y:S01]  /*d940*/  @P1 LDC R9, c[0x0][0xbec] ;  /* 0x0002fb00ff091b82 */ /* 0x000e620000000800 */
[----:B------:R-:W-:Y:S02]  /*d950*/  @UP1 ULDC.64 UR8, c[0x0][0xc08] ;  /* 0x0003020000081ab9 */ /* 0x000fe40000000a00 */
[----:B------:R-:W-:-:S03]  /*d960*/  @UP1 UIMAD.WIDE UR8, UR4, 0x4, UR8 ;  /* 0x00000004040818a5 */ /* 0x000fc6000f8e0208 */
[----:B------:R-:W-:Y:S02]  /*d970*/  UMOV UR4, URZ ;  /* 0x0000003f00047c82 */ /* 0x000fe40008000000 */
[----:B0-----:R-:W0:Y:S01]  /*d980*/  @P1 LDC R12, c[0x0][0xbf0] ;  /* 0x0002fc00ff0c1b82 */ /* 0x001e220000000800 */
[----:B--2---:R-:W-:Y:S02]  /*d990*/  IMAD.U32 R10, RZ, RZ, UR8 ;  /* 0x00000008ff0a7e24 */ /* 0x004fe4000f8e00ff */
[----:B------:R-:W-:Y:S01]  /*d9a0*/  IMAD.U32 R11, RZ, RZ, UR9 ;  /* 0x00000009ff0b7e24 */ /* 0x000fe2000f8e00ff */
[----:B----4-:R-:W-:Y:S01]  /*d9b0*/  @P0 R2UR UR4, R3 ;  /* 0x00000000030402ca */ /* 0x010fe200000e0000 */
[----:B------:R-:W-:-:S06]  /*d9c0*/  IMAD.U32 R3, RZ, RZ, UR10 ;  /* 0x0000000aff037e24 */ /* 0x000fcc000f8e00ff */
[----:B------:R3:W5:Y:S01]  /*d9d0*/  @P2 LDG.E R3, desc[UR36][R10.64] ;  /* 0x000000240a032981 */ /* 0x000762000c1e1900 */
[----:B01----:R-:W-:Y:S07]  /*d9e0*/  @P2 BRA `(.L_x_1334) ;  /* 0x0000000000102947 */ /* 0x003fee0003800000 */
[----:B------:R-:W-:Y:S05]  /*d9f0*/  @!P0 BRA `(.L_x_1334) ;  /* 0x00000000000c8947 */ /* 0x000fea0003800000 */
[----:B---3--:R-:W2:Y:S04]  /*da00*/  LDG.E R8, desc[UR36][R6.64] ;  /* 0x0000002406087981 */ /* 0x008ea8000c1e1900 */
[----:B-----5:R-:W2:Y:S02]  /*da10*/  LDG.E R3, desc[UR36][R6.64+0x4] ;  /* 0x0000042406037981 */ /* 0x020ea4000c1e1900 */
[----:B--2---:R-:W-:-:S07]  /*da20*/  IADD3 R3, -R8, R3, RZ ;  /* 0x0000000308037210 */ /* 0x004fce0007ffe1ff */
.L_x_1334:
[----:B------:R-:W-:Y:S01]  /*da30*/  R2UR UR19, R206 ;  /* 0x00000000ce1372ca */ /* 0x000fe200000e0000 */
[----:B------:R-:W-:Y:S01]  /*da40*/  USHF.R.S32.HI UR9, URZ, 0x1f, UR4 ;  /* 0x0000001f3f097899 */ /* 0x000fe20008011404 */
[----:B------:R-:W-:Y:S01]  /*da50*/  R2UR UR13, R208 ;  /* 0x00000000d00d72ca */ /* 0x000fe200000e0000 */
[----:B------:R-:W-:Y:S01]  /*da60*/  ULDC.64 UR14, c[0x0][0xb90] ;  /* 0x0002e400000e7ab9 */ /* 0x000fe20000000a00 */
[----:B------:R-:W-:Y:S01]  /*da70*/  UMOV UR8, UR4 ;  /* 0x0000000400087c82 */ /* 0x000fe20008000000 */
[----:B---3--:R-:W-:Y:S02]  /*da80*/  VIADD R8, R200, UR60 ;  /* 0x0000003cc8087c36 */ /* 0x008fe40008000000 */
[----:B------:R-:W-:Y:S02]  /*da90*/  VIADD R26, R212, UR60 ;  /* 0x0000003cd41a7c36 */ /* 0x000fe40008000000 */
[----:B------:R-:W-:-:S04]  /*daa0*/  @P1 IMAD.HI.U32 R7, R8, R9, RZ ;  /* 0x0000000908071227 */ /* 0x000fc800078e00ff */
[----:B------:R-:W-:Y:S01]  /*dab0*/  USHF.R.S32.HI UR16, URZ, 0x1f, UR19 ;  /* 0x0000001f3f107899 */ /* 0x000fe20008011413 */
[----:B------:R-:W-:Y:S01]  /*dac0*/  IMAD.MOV.U32 R6, RZ, RZ, R8 ;  /* 0x000000ffff067224 */ /* 0x000fe200078e0008 */
[----:B------:R-:W-:Y:S01]  /*dad0*/  UIMAD.WIDE.U32 UR10, UR19, UR14, UR8 ;  /* 0x0000000e130a72a5 */ /* 0x000fe2000f8e0008 */
[----:B------:R-:W-:Y:S01]  /*dae0*/  @P1 SHF.R.U32.HI R6, RZ, R12, R7 ;  /* 0x0000000cff061219 */ /* 0x000fe20000011607 */
[----:B------:R-:W-:Y:S01]  /*daf0*/  USHF.R.S32.HI UR8, URZ, 0x1f, UR13 ;  /* 0x0000001f3f087899 */ /* 0x000fe2000801140d */
[----:B------:R-:W-:Y:S01]  /*db00*/  IMAD R7, R207, 0x40, R23 ;  /* 0x00000040cf077824 */ /* 0x000fe200078e0217 */
[----:B------:R-:W-:Y:S01]  /*db10*/  UIMAD UR12, UR16, UR14, URZ ;  /* 0x0000000e100c72a4 */ /* 0x000fe2000f8e023f */
[----:B-----5:R-:W-:Y:S01]  /*db20*/  IMAD R79, R3, R18, RZ ;  /* 0x00000012034f7224 */ /* 0x020fe200078e02ff */
[----:B------:R-:W-:Y:S01]  /*db30*/  USEL UR18, UR8, URZ, !UP0 ;  /* 0x0000003f08127287 */ /* 0x000fe2000c000000 */
[----:B------:R-:W-:Y:S01]  /*db40*/  IMAD.MOV R9, RZ, RZ, -R6 ;  /* 0x000000ffff097224 */ /* 0x000fe200078e0a06 */
[----:B------:R-:W-:Y:S01]  /*db50*/  UIMAD UR12, UR19, UR15, UR12 ;  /* 0x0000000f130c72a4 */ /* 0x000fe2000f8e020c */
[----:B------:R-:W-:Y:S01]  /*db60*/  IMAD.WIDE R4, R7, 0x2, R4 ;  /* 0x0000000207047825 */ /* 0x000fe200078e0204 */
[----:B------:R-:W-:Y:S01]  /*db70*/  USEL UR17, UR13, URZ, !UP0 ;  /* 0x0000003f0d117287 */ /* 0x000fe2000c000000 */
[----:B------:R-:W-:Y:S01]  /*db80*/  SHF.R.S32.HI R7, RZ, 0x1f, R6 ;  /* 0x0000001fff077819 */ /* 0x000fe20000011406 */
[----:B------:R-:W-:Y:S01]  /*db90*/  ULDC.64 UR14, c[0x0][0xb98] ;  /* 0x0002e600000e7ab9 */ /* 0x000fe20000000a00 */
[----:B------:R-:W-:Y:S01]  /*dba0*/  UIADD3 UR11, UR11, UR12, URZ ;  /* 0x0000000c0b0b7290 */ /* 0x000fe2000fffe03f */
[----:B------:R-:W-:Y:S01]  /*dbb0*/  IMAD R9, R18, R9, R8 ;  /* 0x0000000912097224 */ /* 0x000fe200078e0208 */
[----:B------:R-:W-:Y:S01]  /*dbc0*/  UIMAD UR8, UR18, UR14, URZ ;  /* 0x0000000e120872a4 */ /* 0x000fe2000f8e023f */
[C---:B------:R-:W-:Y:S01]  /*dbd0*/  IADD3 R11, P5, R4.reuse, 0x1000, RZ ;  /* 0x00001000040b7810 */ /* 0x040fe20007fbe0ff */
[----:B------:R-:W-:Y:S01]  /*dbe0*/  UIMAD.WIDE.U32 UR10, UR17, UR14, UR10 ;  /* 0x0000000e110a72a5 */ /* 0x000fe2000f8e000a */
[C---:B------:R-:W-:Y:S01]  /*dbf0*/  IADD3 R53, P3, R4.reuse, 0x4000, RZ ;  /* 0x0000400004357810 */ /* 0x040fe20007f7e0ff */
[----:B------:R-:W-:Y:S01]  /*dc00*/  UIMAD UR8, UR17, UR15, UR8 ;  /* 0x0000000f110872a4 */ /* 0x000fe2000f8e0208 */
[----:B------:R-:W-:Y:S01]  /*dc10*/  SHF.R.S32.HI R8, RZ, 0x1f, R9 ;  /* 0x0000001fff087819 */ /* 0x000fe20000011409 */
[----:B------:R-:W-:Y:S01]  /*dc20*/  ULDC.64 UR12, c[0x0][0xaa0] ;  /* 0x0002a800000c7ab9 */ /* 0x000fe20000000a00 */
[----:B------:R-:W-:-:S02]  /*dc30*/  IADD3 R29, P2, R4, 0x5000, RZ ;  /* 0x00005000041d7810 */ /* 0x000fc40007f5e0ff */
[----:B------:R-:W-:Y:S01]  /*dc40*/  IADD3 R6, P0, R6, UR10, RZ ;  /* 0x0000000a06067c10 */ /* 0x000fe2000ff1e0ff */
[----:B------:R-:W-:Y:S01]  /*dc50*/  IMAD.U32 R10, RZ, RZ, UR8 ;  /* 0x00000008ff0a7e24 */ /* 0x000fe2000f8e00ff */
[----:B------:R-:W-:Y:S02]  /*dc60*/  LOP3.LUT R52, R53, 0x380, RZ, 0xc0, !PT ;  /* 0x0000038035347812 */ /* 0x000fe400078ec0ff */
[----:B------:R-:W-:Y:S02]  /*dc70*/  LOP3.LUT R28, R29, 0x380, RZ, 0xc0, !PT ;  /* 0x000003801d1c7812 */ /* 0x000fe400078ec0ff */
[----:B------:R-:W-:Y:S01]  /*dc80*/  IADD3.X R7, R7, UR11, R10, P0, !PT ;  /* 0x0000000b07077c10 */ /* 0x000fe200087fe40a */
[----:B------:R-:W-:Y:S01]  /*dc90*/  ULDC.64 UR10, c[0x0][0xb88] ;  /* 0x0002e200000a7ab9 */ /* 0x000fe20000000a00 */
[----:B------:R-:W-:Y:S01]  /*dca0*/  SHF.R.U64 R52, R52, 0x3, RZ ;  /* 0x0000000334347819 */ /* 0x000fe200000012ff */
[----:B------:R-:W-:Y:S01]  /*dcb0*/  IMAD R10, R8, UR10, RZ ;  /* 0x0000000a080a7c24 */ /* 0x000fe2000f8e02ff */
[----:B------:R-:W-:Y:S01]  /*dcc0*/  LOP3.LUT R8, R11, 0x380, RZ, 0xc0, !PT ;  /* 0x000003800b087812 */ /* 0x000fe200078ec0ff */
[----:B------:R-:W-:Y:S01]  /*dcd0*/  IMAD.WIDE.U32 R6, R9, UR10, R6 ;  /* 0x0000000a09067c25 */ /* 0x000fe2000f8e0006 */
[----:B------:R-:W-:-:S02]  /*dce0*/  SHF.R.U64 R28, R28, 0x3, RZ ;  /* 0x000000031c1c7819 */ /* 0x000fc400000012ff */
[----:B------:R-:W-:Y:S01]  /*dcf0*/  SHF.R.U64 R8, R8, 0x3, RZ ;  /* 0x0000000308087819 */ /* 0x000fe200000012ff */
[----:B------:R-:W-:Y:S01]  /*dd00*/  IMAD R15, R9, UR11, R10 ;  /* 0x0000000b090f7c24 */ /* 0x000fe2000f8e020a */
[----:B------:R-:W-:Y:S01]  /*dd10*/  ULDC.64 UR10, c[0x0][0xb50] ;  /* 0x0002d400000a7ab9 */ /* 0x000fe20000000a00 */
[----:B------:R-:W-:Y:S01]  /*dd20*/  LOP3.LUT R52, R52, R53, RZ, 0x3c, !PT ;  /* 0x0000003534347212 */ /* 0x000fe200078e3cff */
[----:B------:R-:W-:Y:S01]  /*dd30*/  IMAD.X R53, RZ, RZ, R5, P3 ;  /* 0x000000ffff357224 */ /* 0x000fe200018e0605 */
[----:B------:R-:W-:Y:S01]  /*dd40*/  LEA R14, P0, R6, UR10, 0x2 ;  /* 0x0000000a060e7c11 */ /* 0x000fe2000f8010ff */
[----:B------:R-:W-:Y:S01]  /*dd50*/  IMAD.IADD R7, R7, 0x1, R15 ;  /* 0x0000000107077824 */ /* 0x000fe200078e020f */
[----:B------:R-:W-:Y:S01]  /*dd60*/  LOP3.LUT R8, R8, R11, RZ, 0x3c, !PT ;  /* 0x0000000b08087212 */ /* 0x000fe200078e3cff */
[----:B------:R-:W-:Y:S01]  /*dd70*/  IMAD.X R9, RZ, RZ, R5, P5 ;  /* 0x000000ffff097224 */ /* 0x000fe200028e0605 */
[----:B------:R-:W-:Y:S01]  /*dd80*/  IADD3 R41, P3, R4, 0xa000, RZ ;  /* 0x0000a00004297810 */ /* 0x000fe20007f7e0ff */
[----:B------:R-:W-:Y:S01]  /*dd90*/  SHFL.IDX PT, R16, R14, RZ, 0x1c1f ;  /* 0x001c1fff0e107589 */ /* 0x000fe200000e0000 */
[----:B------:R-:W-:-:S02]  /*dda0*/  LEA.HI.X R11, R6, UR11, R7, 0x2, P0 ;  /* 0x0000000b060b7c11 */ /* 0x000fc400080f1407 */
[----:B------:R-:W-:Y:S01]  /*ddb0*/  IADD3 R25, P0, R4, 0x3000, RZ ;  /* 0x0000300004197810 */ /* 0x000fe20007f1e0ff */
[----:B------:R-:W-:Y:S01]  /*ddc0*/  SHFL.IDX PT, R20, R14, 0x1, 0x1c1f ;  /* 0x003c1f000e147f89 */ /* 0x000fe200000e0000 */
[----:B------:R-:W-:Y:S01]  /*ddd0*/  LOP3.LUT R28, R28, R29, RZ, 0x3c, !PT ;  /* 0x0000001d1c1c7212 */ /* 0x000fe200078e3cff */
[----:B------:R-:W-:Y:S01]  /*dde0*/  IMAD.X R29, RZ, RZ, R5, P2 ;  /* 0x000000ffff1d7224 */ /* 0x000fe200010e0605 */
[----:B------:R-:W-:Y:S01]  /*ddf0*/  LOP3.LUT R24, R25, 0x380, RZ, 0xc0, !PT ;  /* 0x0000038019187812 */ /* 0x000fe200078ec0ff */
[----:B------:R-:W0:Y:S01]  /*de00*/  SHFL.IDX PT, R17, R11, RZ, 0x1c1f ;  /* 0x001c1fff0b117589 */ /* 0x000e2200000e0000 */
[----:B------:R-:W-:Y:S02]  /*de10*/  LOP3.LUT R40, R41, 0x380, RZ, 0xc0, !PT ;  /* 0x0000038029287812 */ /* 0x000fe400078ec0ff */
[----:B------:R-:W-:Y:S01]  /*de20*/  SHF.R.U64 R24, R24, 0x3, RZ ;  /* 0x0000000318187819 */ /* 0x000fe200000012ff */
[----:B------:R-:W1:Y:S01]  /*de30*/  SHFL.IDX PT, R21, R11, 0x1, 0x1c1f ;  /* 0x003c1f000b157f89 */ /* 0x000e6200000e0000 */
[----:B------:R-:W-:-:S02]  /*de40*/  IADD3 R45, P2, R4, 0xb000, RZ ;  /* 0x0000b000042d7810 */ /* 0x000fc40007f5e0ff */
[----:B------:R-:W-:Y:S01]  /*de50*/  LOP3.LUT R24, R24, R25, RZ, 0x3c, !PT ;  /* 0x0000001918187212 */ /* 0x000fe200078e3cff */
[----:B------:R-:W-:Y:S01]  /*de60*/  IMAD.X R25, RZ, RZ, R5, P0 ;  /* 0x000000ffff197224 */ /* 0x000fe200000e0605 */
[----:B------:R-:W-:Y:S02]  /*de70*/  IADD3 R57, P0, R4, 0x9000, RZ ;  /* 0x0000900004397810 */ /* 0x000fe40007f1e0ff */
[----:B------:R-:W-:Y:S02]  /*de80*/  SHF.R.U64 R40, R40, 0x3, RZ ;  /* 0x0000000328287819 */ /* 0x000fe400000012ff */
[----:B------:R-:W-:Y:S02]  /*de90*/  LOP3.LUT R56, R57, 0x380, RZ, 0xc0, !PT ;  /* 0x0000038039387812 */ /* 0x000fe400078ec0ff */
[----:B------:R-:W-:Y:S02]  /*dea0*/  LOP3.LUT R44, R45, 0x380, RZ, 0xc0, !PT ;  /* 0x000003802d2c7812 */ /* 0x000fe400078ec0ff */
[----:B------:R-:W-:-:S02]  /*deb0*/  SHF.R.U64 R56, R56, 0x3, RZ ;  /* 0x0000000338387819 */ /* 0x000fc400000012ff */
[----:B------:R-:W-:Y:S01]  /*dec0*/  LOP3.LUT R40, R40, R41, RZ, 0x3c, !PT ;  /* 0x0000002928287212 */ /* 0x000fe200078e3cff */
[--C-:B------:R-:W-:Y:S01]  /*ded0*/  IMAD.X R41, RZ, RZ, R5.reuse, P3 ;  /* 0x000000ffff297224 */ /* 0x100fe200018e0605 */
[----:B------:R-:W-:Y:S01]  /*dee0*/  LOP3.LUT R56, R56, R57, RZ, 0x3c, !PT ;  /* 0x0000003938387212 */ /* 0x000fe200078e3cff */
[----:B------:R-:W-:Y:S01]  /*def0*/  IMAD.X R57, RZ, RZ, R5, P0 ;  /* 0x000000ffff397224 */ /* 0x000fe200000e0605 */
[----:B------:R-:W-:Y:S02]  /*df00*/  SHF.R.U64 R44, R44, 0x3, RZ ;  /* 0x000000032c2c7819 */ /* 0x000fe400000012ff */
[----:B------:R-:W-:Y:S02]  /*df10*/  LOP3.LUT P0, RZ, R210, 0x3, RZ, 0xc0, !PT ;  /* 0x00000003d2ff7812 */ /* 0x000fe4000780c0ff */
[----:B------:R-:W-:Y:S02]  /*df20*/  IADD3 R10, P3, R4, 0xf000, RZ ;  /* 0x0000f000040a7810 */ /* 0x000fe40007f7e0ff */
[----:B------:R-:W-:-:S02]  /*df30*/  IADD3 R6, R26, 0x8, RZ ;  /* 0x000000081a067810 */ /* 0x000fc40007ffe0ff */
[----:B------:R-:W-:Y:S01]  /*df40*/  LOP3.LUT R44, R44, R45, RZ, 0x3c, !PT ;  /* 0x0000002d2c2c7212 */ /* 0x000fe200078e3cff */
[--C-:B------:R-:W-:Y:S01]  /*df50*/  IMAD.X R45, RZ, RZ, R5.reuse, P2 ;  /* 0x000000ffff2d7224 */ /* 0x100fe200010e0605 */
[-C--:B------:R-:W-:Y:S02]  /*df60*/  ISETP.GE.OR P2, PT, R26, R79.reuse, P0 ;  /* 0x0000004f1a00720c */ /* 0x080fe40000746670 */
[----:B------:R-:W-:Y:S01]  /*df70*/  IADD3 R13, P4, R4, 0x2000, RZ ;  /* 0x00002000040d7810 */ /* 0x000fe20007f9e0ff */
[----:B------:R-:W-:Y:S01]  /*df80*/  UIMAD UR10, UR9, UR12, URZ ;  /* 0x0000000c090a72a4 */ /* 0x000fe2000f8e023f */
[----:B------:R-:W-:Y:S01]  /*df90*/  LOP3.LUT R3, R10, 0x380, RZ, 0xc0, !PT ;  /* 0x000003800a037812 */ /* 0x000fe200078ec0ff */
[----:B------:R-:W-:Y:S01]  /*dfa0*/  IMAD.X R49, RZ, RZ, R5, P3 ;  /* 0x000000ffff317224 */ /* 0x000fe200018e0605 */
[----:B------:R-:W-:Y:S02]  /*dfb0*/  ISETP.GE.OR P0, PT, R6, R79, P0 ;  /* 0x0000004f0600720c */ /* 0x000fe40000706670 */
[----:B------:R-:W-:-:S02]  /*dfc0*/  SHF.R.U64 R3, R3, 0x3, RZ ;  /* 0x0000000303037819 */ /* 0x000fc400000012ff */
[----:B------:R-:W-:Y:S02]  /*dfd0*/  LOP3.LUT R12, R13, 0x380, RZ, 0xc0, !PT ;  /* 0x000003800d0c7812 */ /* 0x000fe400078ec0ff */
[----:B------:R-:W-:Y:S01]  /*dfe0*/  LOP3.LUT R48, R3, R10, RZ, 0x3c, !PT ;  /* 0x0000000a03307212 */ /* 0x000fe200078e3cff */
[----:B0-----:R0:W-:Y:S01]  /*dff0*/  @!P2 ST.E desc[UR36][R16.64], R0 ;  /* 0x000000001000a985 */ /* 0x0011e2000c101924 */
[----:B------:R-:W2:Y:S01]  /*e000*/  @P1 LDC R3, c[0x0][0xbec] ;  /* 0x0002fb00ff031b82 */ /* 0x000ea20000000800 */
[----:B------:R-:W-:Y:S02]  /*e010*/  SHF.R.U64 R12, R12, 0x3, RZ ;  /* 0x000000030c0c7819 */ /* 0x000fe400000012ff */
[----:B------:R-:W-:Y:S02]  /*e020*/  IADD3 R33, P6, R4, 0x6000, RZ ;  /* 0x0000600004217810 */ /* 0x000fe40007fde0ff */
[----:B-1----:R1:W-:Y:S01]  /*e030*/  @!P0 ST.E desc[UR36][R20.64], R2 ;  /* 0x0000000214008985 */ /* 0x0023e2000c101924 */
[----:B------:R-:W-:Y:S01]  /*e040*/  LOP3.LUT R12, R12, R13, RZ, 0x3c, !PT ;  /* 0x0000000d0c0c7212 */ /* 0x000fe200078e3cff */
[----:B------:R-:W-:Y:S01]  /*e050*/  IMAD.X R13, RZ, RZ, R5, P4 ;  /* 0x000000ffff0d7224 */ /* 0x000fe200020e0605 */
[C---:B------:R-:W-:Y:S01]  /*e060*/  IADD3 R37, P5, R4.reuse, 0x7000, RZ ;  /* 0x0000700004257810 */ /* 0x040fe20007fbe0ff */
[----:B------:R-:W-:Y:S01]  /*e070*/  UIMAD.WIDE.U32 UR8, UR4, UR12, URZ ;  /* 0x0000000c040872a5 */ /* 0x000fe2000f8e003f */
[----:B------:R-:W-:Y:S01]  /*e080*/  IADD3 R65, P4, R4, 0x8000, RZ ;  /* 0x0000800004417810 */ /* 0x000fe20007f9e0ff */
[----:B------:R-:W-:Y:S01]  /*e090*/  UIMAD UR10, UR4, UR13, UR10 ;  /* 0x0000000d040a72a4 */ /* 0x000fe2000f8e020a */
[----:B------:R-:W-:Y:S01]  /*e0a0*/  LOP3.LUT R32, R33, 0x380, RZ, 0xc0, !PT ;  /* 0x0000038021207812 */ /* 0x000fe200078ec0ff */
[----:B0-----:R-:W-:Y:S01]  /*e0b0*/  IMAD R0, R205, 0x20, R207 ;  /* 0x00000020cd007824 */ /* 0x001fe200078e02cf */
[----:B------:R-:W-:Y:S01]  /*e0c0*/  LOP3.LUT R36, R37, 0x380, RZ, 0xc0, !PT ;  /* 0x0000038025247812 */ /* 0x000fe200078ec0ff */
[----:B------:R-:W-:Y:S01]  /*e0d0*/  ULDC.64 UR12, c[0x0][0xae8] ;  /* 0x0002ba00000c7ab9 */ /* 0x000fe20000000a00 */
[----:B------:R-:W-:Y:S01]  /*e0e0*/  LOP3.LUT R64, R65, 0x380, RZ, 0xc0, !PT ;  /* 0x0000038041407812 */ /* 0x000fe200078ec0ff */
[----:B-1----:R-:W0:Y:S01]  /*e0f0*/  @P1 LDC R21, c[0x0][0xbf0] ;  /* 0x0002fc00ff151b82 */ /* 0x002e220000000800 */
[----:B------:R-:W-:Y:S01]  /*e100*/  SHF.R.U64 R32, R32, 0x3, RZ ;  /* 0x0000000320207819 */ /* 0x000fe200000012ff */
[----:B------:R-:W-:Y:S01]  /*e110*/  UIADD3 UR9, UR9, UR10, URZ ;  /* 0x0000000a09097290 */ /* 0x000fe2000fffe03f */
[----:B------:R-:W-:Y:S01]  /*e120*/  SHF.R.U64 R36, R36, 0x3, RZ ;  /* 0x0000000324247819 */ /* 0x000fe200000012ff */
[----:B------:R-:W-:Y:S01]  /*e130*/  UIMAD UR4, UR16, UR12, URZ ;  /* 0x0000000c100472a4 */ /* 0x000fe2000f8e023f */
[----:B------:R-:W-:Y:S01]  /*e140*/  SHF.R.U64 R64, R64, 0x3, RZ ;  /* 0x0000000340407819 */ /* 0x000fe200000012ff */
[----:B------:R-:W-:Y:S01]  /*e150*/  VIADD R16, R0, UR60 ;  /* 0x0000003c00107c36 */ /* 0x000fe20008000000 */
[----:B------:R-:W-:Y:S01]  /*e160*/  LOP3.LUT R32, R32, R33, RZ, 0x3c, !PT ;  /* 0x0000002120207212 */ /* 0x000fe200078e3cff */
[--C-:B------:R-:W-:Y:S01]  /*e170*/  IMAD.X R33, RZ, RZ, R5.reuse, P6 ;  /* 0x000000ffff217224 */ /* 0x100fe200030e0605 */
[----:B------:R-:W-:Y:S01]  /*e180*/  LOP3.LUT R36, R36, R37, RZ, 0x3c, !PT ;  /* 0x0000002524247212 */ /* 0x000fe200078e3cff */
[--C-:B------:R-:W-:Y:S01]  /*e190*/  IMAD.X R37, RZ, RZ, R5.reuse, P5 ;  /* 0x000000ffff257224 */ /* 0x100fe200028e0605 */
[----:B------:R-:W-:Y:S01]  /*e1a0*/  LOP3.LUT R64, R64, R65, RZ, 0x3c, !PT ;  /* 0x0000004140407212 */ /* 0x000fe200078e3cff */
[----:B------:R-:W-:Y:S01]  /*e1b0*/  IMAD.X R65, RZ, RZ, R5, P4 ;  /* 0x000000ffff417224 */ /* 0x000fe200020e0605 */
[----:B------:R-:W-:Y:S01]  /*e1c0*/  UIMAD UR4, UR19, UR13, UR4 ;  /* 0x0000000d130472a4 */ /* 0x000fe2000f8e0204 */
[C---:B------:R-:W-:Y:S01]  /*e1d0*/  IADD3 R73, P6, R4.reuse, 0xc000, RZ ;  /* 0x0000c00004497810 */ /* 0x040fe20007fde0ff */
[----:B------:R-:W-:Y:S01]  /*e1e0*/  UIMAD.WIDE.U32 UR8, UR19, UR12, UR8 ;  /* 0x0000000c130872a5 */ /* 0x000fe2000f8e0008 */
[C---:B------:R-:W-:Y:S01]  /*e1f0*/  IADD3 R69, P5, R4.reuse, 0xd000, RZ ;  /* 0x0000d00004457810 */ /* 0x040fe20007fbe0ff */
[----:B------:R-:W-:Y:S01]  /*e200*/  ULDC.64 UR10, c[0x0][0xaf0] ;  /* 0x0002bc00000a7ab9 */ /* 0x000fe20000000a00 */
[----:B------:R-:W-:Y:S01]  /*e210*/  IADD3 R61, P4, R4, 0xe000, RZ ;  /* 0x0000e000043d7810 */ /* 0x000fe20007f9e0ff */
[----:B--2---:R-:W-:Y:S01]  /*e220*/  @P1 IMAD.HI.U32 R0, R16, R3, RZ ;  /* 0x0000000310001227 */ /* 0x004fe200078e00ff */
[----:B------:R-:W-:Y:S01]  /*e230*/  UIADD3 UR9, UR9, UR4, URZ ;  /* 0x0000000409097290 */ /* 0x000fe2000fffe03f */
[----:B------:R-:W-:Y:S01]  /*e240*/  LOP3.LUT R72, R73, 0x380, RZ, 0xc0, !PT ;  /* 0x0000038049487812 */ /* 0x000fe200078ec0ff */
[----:B------:R-:W-:Y:S01]  /*e250*/  UIMAD UR4, UR18, UR10, URZ ;  /* 0x0000000a120472a4 */ /* 0x000fe2000f8e023f */
[----:B------:R-:W-:Y:S01]  /*e260*/  LOP3.LUT R68, R69, 0x380, RZ, 0xc0, !PT ;  /* 0x0000038045447812 */ /* 0x000fe200078ec0ff */
[----:B------:R-:W-:Y:S01]  /*e270*/  IMAD.MOV.U32 R17, RZ, RZ, R16 ;  /* 0x000000ffff117224 */ /* 0x000fe200078e0010 */
[----:B------:R-:W-:-:S02]  /*e280*/  LOP3.LUT R60, R61, 0x380, RZ, 0xc0, !PT ;  /* 0x000003803d3c7812 */ /* 0x000fc400078ec0ff */
[----:B------:R-:W-:Y:S01]  /*e290*/  LOP3.LUT R7, R4, 0x380, RZ, 0xc0, !PT ;  /* 0x0000038004077812 */ /* 0x000fe200078ec0ff */
[----:B------:R-:W-:Y:S01]  /*e2a0*/  UIMAD UR4, UR17, UR11, UR4 ;  /* 0x0000000b110472a4 */ /* 0x000fe2000f8e0204 */
[----:B0-----:R-:W-:Y:S01]  /*e2b0*/  @P1 SHF.R.U32.HI R17, RZ, R21, R0 ;  /* 0x00000015ff111219 */ /* 0x001fe20000011600 */
[----:B------:R-:W-:Y:S01]  /*e2c0*/  UIMAD.WIDE.U32 UR8, UR17, UR10, UR8 ;  /* 0x0000000a110872a5 */ /* 0x000fe2000f8e0008 */
[----:B------:R-:W-:Y:S01]  /*e2d0*/  SHF.R.U64 R72, R72, 0x3, RZ ;  /* 0x0000000348487819 */ /* 0x000fe200000012ff */
[----:B------:R-:W5:Y:S01]  /*e2e0*/  LD.E.128 R8, desc[UR36][R8.64] ;  /* 0x0000002408087980 */ /* 0x000f62000c101d00 */
[----:B------:R-:W-:Y:S02]  /*e2f0*/  SHF.R.U64 R68, R68, 0x3, RZ ;  /* 0x0000000344447819 */ /* 0x000fe400000012ff */
[----:B------:R-:W-:Y:S01]  /*e300*/  SHF.R.U64 R60, R60, 0x3, RZ ;  /* 0x000000033c3c7819 */ /* 0x000fe200000012ff */
[----:B------:R-:W5:Y:S01]  /*e310*/  LD.E.128 R12, desc[UR36][R12.64] ;  /* 0x000000240c0c7980 */ /* 0x000f62000c101d00 */
[----:B------:R-:W-:Y:S01]  /*e320*/  SHF.R.U64 R7, R7, 0x3, RZ ;  /* 0x0000000307077819 */ /* 0x000fe200000012ff */
[----:B------:R-:W-:Y:S01]  /*e330*/  UIADD3 UR4, UR9, UR4, URZ ;  /* 0x0000000409047290 */ /* 0x000fe2000fffe03f */
[--C-:B------:R-:W-:Y:S01]  /*e340*/  SHF.R.S32.HI R0, RZ, 0x1f, R17.reuse ;  /* 0x0000001fff007819 */ /* 0x100fe20000011411 */
[----:B------:R-:W-:Y:S01]  /*e350*/  IMAD.MOV R21, RZ, RZ, -R17 ;  /* 0x000000ffff157224 */ /* 0x000fe200078e0a11 */
[----:B------:R-:W-:Y:S01]  /*e360*/  LOP3.LUT R72, R72, R73, RZ, 0x3c, !PT ;  /* 0x0000004948487212 */ /* 0x000fe200078e3cff */
[--C-:B------:R-:W-:Y:S01]  /*e370*/  IMAD.X R73, RZ, RZ, R5.reuse, P6 ;  /* 0x000000ffff497224 */ /* 0x100fe200030e0605 */
[----:B------:R-:W-:Y:S01]  /*e380*/  LOP3.LUT R68, R68, R69, RZ, 0x3c, !PT ;  /* 0x0000004544447212 */ /* 0x000fe200078e3cff */
[--C-:B------:R-:W-:Y:S01]  /*e390*/  IMAD.X R69, RZ, RZ, R5.reuse, P5 ;  /* 0x000000ffff457224 */ /* 0x100fe200028e0605 */
[----:B------:R-:W-:Y:S01]  /*e3a0*/  LOP3.LUT R60, R60, R61, RZ, 0x3c, !PT ;  /* 0x0000003d3c3c7212 */ /* 0x000fe200078e3cff */
[----:B------:R-:W-:Y:S01]  /*e3b0*/  IMAD.X R61, RZ, RZ, R5, P4 ;  /* 0x000000ffff3d7224 */ /* 0x000fe200020e0605 */
[----:B------:R-:W-:Y:S01]  /*e3c0*/  LOP3.LUT R4, R7, R4, RZ, 0x3c, !PT ;  /* 0x0000000407047212 */ /* 0x000fe200078e3cff */
[----:B------:R-:W-:Y:S01]  /*e3d0*/  ULDC.64 UR10, c[0x0][0xae0] ;  /* 0x0002b800000a7ab9 */ /* 0x000fe20000000a00 */
[----:B------:R-:W-:Y:S01]  /*e3e0*/  IMAD R21, R18, R21, R16 ;  /* 0x0000001512157224 */ /* 0x000fe200078e0210 */
[----:B------:R-:W5:Y:S01]  /*e3f0*/  LD.E.128 R24, desc[UR36][R24.64] ;  /* 0x0000002418187980 */ /* 0x000f62000c101d00 */
[----:B------:R-:W-:-:S02]  /*e400*/  IMAD R0, R0, UR10, RZ ;  /* 0x0000000a00007c24 */ /* 0x000fc4000f8e02ff */
[----:B------:R-:W-:Y:S01]  /*e410*/  IMAD.U32 R3, RZ, RZ, UR9 ;  /* 0x00000009ff037e24 */ /* 0x000fe2000f8e00ff */
[----:B------:R-:W5:Y:S01]  /*e420*/  LD.E.128 R4, desc[UR36][R4.64] ;  /* 0x0000002404047980 */ /* 0x000f62000c101d00 */
[----:B------:R-:W-:Y:S01]  /*e430*/  IMAD.U32 R2, RZ, RZ, UR8 ;  /* 0x00000008ff027e24 */ /* 0x000fe2000f8e00ff */
[----:B------:R-:W-:Y:S01]  /*e440*/  ULDC.64 UR8, c[0x0][0xad8] ;  /* 0x0002b60000087ab9 */ /* 0x000fe20000000a00 */
[----:B------:R-:W-:Y:S01]  /*e450*/  IMAD.U32 R3, RZ, RZ, UR4 ;  /* 0x00000004ff037e24 */ /* 0x000fe2000f8e00ff */
[----:B------:R-:W5:Y:S01]  /*e460*/  LD.E.128 R52, desc[UR36][R52.64] ;  /* 0x0000002434347980 */ /* 0x000f62000c101d00 */
[C---:B------:R-:W-:Y:S01]  /*e470*/  IMAD R77, R17.reuse, UR11, R0 ;  /* 0x0000000b114d7c24 */ /* 0x040fe2000f8e0200 */
[----:B------:R-:W-:Y:S02]  /*e480*/  SHF.R.S32.HI R0, RZ, 0x1f, R21 ;  /* 0x0000001fff007819 */ /* 0x000fe40000011415 */
[----:B------:R-:W5:Y:S01]  /*e490*/  LD.E.128 R28, desc[UR36][R28.64] ;  /* 0x000000241c1c7980 */ /* 0x000f62000c101d00 */
[----:B------:R-:W-:-:S03]  /*e4a0*/  IMAD.WIDE.U32 R2, R17, UR10, R2 ;  /* 0x0000000a11027c25 */ /* 0x000fc6000f8e0002 */
        /* <DEDUP_REMOVED lines=24> */
[----:B------:R-:W-:Y:S01]  /*e630*/  LEA R18, P3, R2, UR8, 0x1 ;  /* 0x0000000802127c11 */ /* 0x000fe2000f8608ff */
[----:B------:R-:W-:Y:S01]  /*e640*/  IMAD.IADD R3, R3, 0x1, R17 ;  /* 0x0000000103037824 */ /* 0x000fe200078e0211 */
[----:B------:R-:W-:-:S02]  /*e650*/  IADD3 R22, R22, 0x30820, RZ ;  /* 0x0003082016167810 */ /* 0x000fc40007ffe0ff */
[-C--:B------:R-:W-:Y:S01]  /*e660*/  ISETP.GE.AND P1, PT, R0, R79.reuse, PT ;  /* 0x0000004f0000720c */ /* 0x080fe20003f26270 */
[----:B------:R-:W-:Y:S01]  /*e670*/  VIADD R0, R80, 0x40 ;  /* 0x0000004050007836 */ /* 0x000fe20000000000 */
[----:B------:R-:W-:Y:S02]  /*e680*/  LEA.HI.X R78, R2, UR9, R3, 0x1, P3 ;  /* 0x00000009024e7c11 */ /* 0x000fe400098f0c03 */
[----:B------:R-:W-:Y:S01]  /*e690*/  PRMT R22, RZ, 0x654, R22 ;  /* 0x00000654ff167816 */ /* 0x000fe20000000016 */
[----:B0-----:R0:W1:Y:S01]  /*e6a0*/  SHFL.IDX PT, R76, R18, RZ, 0x181f ;  /* 0x00181fff124c7589 */ /* 0x00106200000e0000 */
        /* <DEDUP_REMOVED lines=22> */
.L_x_1336:
[----:B------:R-:W-:Y:S05]  /*e810*/  BSYNC B1 ;  /* 0x0000000000017941 */ /* 0x000fea0003800000 */
.L_x_1335:
        /* <DEDUP_REMOVED lines=21> */
.L_x_1338:
[----:B------:R-:W-:Y:S05]  /*e970*/  BSYNC B1 ;  /* 0x0000000000017941 */ /* 0x000fea0003800000 */
.L_x_1337:
        /* <DEDUP_REMOVED lines=21> */
.L_x_1340:
[----:B------:R-:W-:Y:S05]  /*ead0*/  BSYNC B1 ;  /* 0x0000000000017941 */ /* 0x000fea0003800000 */
.L_x_1339:
        /* <DEDUP_REMOVED lines=20> */
[----:B----4-:R-:W-:-:S04]  /*ec20*/  LEA R2, P0, R204, R18, 0x1 ;  /* 0x00000012cc027211 */ /* 0x010fc800078008ff */
[----:B------:R-:W-:-:S05]  /*ec30*/  LEA.HI.X R3, R204, R78, R215, 0x1, P0 ;  /* 0x0000004ecc037211 */ /* 0x000fca00000f0cd7 */
[----:B------:R0:W-:Y:S01]  /*ec40*/  ST.E.128 desc[UR36][R2.64], R48 ;  /* 0x0000003002007985 */ /* 0x0001e2000c101d24 */
[----:B------:R-:W-:Y:S05]  /*ec50*/  BRA `(.L_x_1341) ;  /* 0x0000000c00747947 */ /* 0x000fea0003800000 */
.L_x_1333:
[----:B------:R-:W-:Y:S01]  /*ec60*/  R2UR UR4, R208 ;  /* 0x00000000d00472ca */ /* 0x000fe200000e0000 */
[----:B------:R-:W-:Y:S01]  /*ec70*/  ULDC.64 UR8, c[0x0][0xc00] ;  /* 0x0003000000087ab9 */ /* 0x000fe20000000a00 */
[----:B------:R-:W0:Y:S01]  /*ec80*/  LDC R11, c[0x0][0xbe8] ;  /* 0x0002fa00ff0b7b82 */ /* 0x000e220000000800 */
[----:B------:R-:W-:Y:S01]  /*ec90*/  UISETP.NE.U32.AND UP0, UPT, UR8, URZ, UPT ;  /* 0x0000003f0800728c */ /* 0x000fe2000bf05070 */
[----:B------:R-:W-:-:S03]  /*eca0*/  R2UR UR10, R206 ;  /* 0x00000000ce0a72ca */ /* 0x000fc600000e0000 */
[----:B------:R-:W-:-:S03]  /*ecb0*/  UISETP.NE.AND.EX UP0, UPT, UR9, URZ, UPT, UP0 ;  /* 0x0000003f0900728c */ /* 0x000fc6000bf05300 */
[----:B------:R-:W-:-:S03]  /*ecc0*/  ULDC.64 UR8, c[0x0][0xc00] ;  /* 0x0003000000087ab9 */ /* 0x000fc60000000a00 */
[----:B------:R-:W-:Y:S01]  /*ecd0*/  UIMAD.WIDE UR8, UR4, 0x4, UR8 ;  /* 0x00000004040878a5 */ /* 0x000fe2000f8e0208 */
[----:B------:R-:W-:-:S05]  /*ece0*/  PLOP3.LUT P2, PT, PT, PT, UP0, 0x80, 0x0 ;  /* 0x000000000000781c */ /* 0x000fca0003f4f008 */
[----:B------:R-:W-:Y:S02]  /*ecf0*/  IMAD.U32 R2, RZ, RZ, UR8 ;  /* 0x00000008ff027e24 */ /* 0x000fe4000f8e00ff */
[----:B------:R-:W-:Y:S01]  /*ed00*/  IMAD.U32 R3, RZ, RZ, UR9 ;  /* 0x00000009ff037e24 */ /* 0x000fe2000f8e00ff */
[----:B------:R-:W-:Y:S02]  /*ed10*/  ULDC.64 UR8, c[0x0][0xc08] ;  /* 0x0003020000087ab9 */ /* 0x000fe40000000a00 */
[----:B------:R-:W-:-:S03]  /*ed20*/  UISETP.NE.U32.AND UP1, UPT, UR8, URZ, UPT ;  /* 0x0000003f0800728c */ /* 0x000fc6000bf25070 */
[----:B------:R-:W2:Y:S01]  /*ed30*/  @P2 LDG.E R6, desc[UR36][R2.64] ;  /* 0x0000002402062981 */ /* 0x000ea2000c1e1900 */
[----:B------:R-:W-:-:S06]  /*ed40*/  UISETP.NE.AND.EX UP1, UPT, UR9, URZ, UPT, UP1 ;  /* 0x0000003f0900728c */ /* 0x000fcc000bf25310 */
[----:B------:R-:W-:-:S05]  /*ed50*/  PLOP3.LUT P3, PT, PT, PT, UP1, 0x80, 0x0 ;  /* 0x000000000000781c */ /* 0x000fca0003f6f018 */
[----:B------:R-:W-:Y:S02]  /*ed60*/  @UP1 ULDC.64 UR8, c[0x0][0xc08] ;  /* 0x0003020000081ab9 */ /* 0x000fe40000000a00 */
[----:B------:R-:W-:-:S03]  /*ed70*/  @UP1 UIMAD.WIDE UR8, UR4, 0x4, UR8 ;  /* 0x00000004040818a5 */ /* 0x000fc6000f8e0208 */
[----:B------:R-:W-:Y:S02]  /*ed80*/  ULDC UR4, c[0x0][0xa88] ;  /* 0x0002a20000047ab9 */ /* 0x000fe40000000800 */
[----:B------:R-:W-:Y:S02]  /*ed90*/  IMAD.U32 R0, RZ, RZ, UR4 ;  /* 0x00000004ff007e24 */ /* 0x000fe4000f8e00ff */
[----:B------:R-:W-:Y:S02]  /*eda0*/  IMAD.U32 R4, RZ, RZ, UR8 ;  /* 0x00000008ff047e24 */ /* 0x000fe4000f8e00ff */
[----:B------:R-:W-:-:S05]  /*edb0*/  IMAD.U32 R5, RZ, RZ, UR9 ;  /* 0x00000009ff057e24 */ /* 0x000fca000f8e00ff */
[----:B------:R1:W5:Y:S01]  /*edc0*/  @P3 LDG.E R0, desc[UR36][R4.64] ;  /* 0x0000002404003981 */ /* 0x000362000c1e1900 */
[----:B0-----:R-:W-:Y:S01]  /*edd0*/  ISETP.NE.AND P0, PT, R11, 0x1, PT ;  /* 0x000000010b00780c */ /* 0x001fe20003f05270 */
[----:B------:R-:W-:Y:S01]  /*ede0*/  UMOV UR4, URZ ;  /* 0x0000003f00047c82 */ /* 0x000fe20008000000 */
[----:B------:R-:W-:Y:S01]  /*edf0*/  USHF.R.S32.HI UR12, URZ, 0x1f, UR10 ;  /* 0x0000001f3f0c7899 */ /* 0x000fe2000801140a */
[----:B------:R-:W-:-:S10]  /*ee00*/  ISETP.GE.AND P1, PT, R219, 0x80, PT ;  /* 0x00000080db00780c */ /* 0x000fd40003f26270 */
[----:B------:R-:W0:Y:S01]  /*ee10*/  @P0 LDC R9, c[0x0][0xbec] ;  /* 0x0002fb00ff090b82 */ /* 0x000e220000000800 */
[----:B--2---:R-:W-:Y:S01]  /*ee20*/  @P2 R2UR UR4, R6 ;  /* 0x00000000060422ca */ /* 0x004fe200000e0000 */
[----:B01----:R-:W-:-:S14]  /*ee30*/  @P3 BRA `(.L_x_1342) ;  /* 0x0000000000103947 */ /* 0x003fdc0003800000 */
[----:B------:R-:W-:Y:S05]  /*ee40*/  @!P2 BRA `(.L_x_1342) ;  /* 0x00000000000ca947 */ /* 0x000fea0003800000 */
[----:B------:R-:W2:Y:S04]  /*ee50*/  LDG.E R5, desc[UR36][R2.64] ;  /* 0x0000002402057981 */ /* 0x000ea8000c1e1900 */
[----:B-----5:R-:W2:Y:S02]  /*ee60*/  LDG.E R0, desc[UR36][R2.64+0x4] ;  /* 0x0000042402007981 */ /* 0x020ea4000c1e1900 */
[----:B--2---:R-:W-:-:S07]  /*ee70*/  IMAD.IADD R0, R0, 0x1, -R5 ;  /* 0x0000000100007824 */ /* 0x004fce00078e0a05 */
.L_x_1342:
[----:B------:R-:W-:Y:S01]  /*ee80*/  R2UR UR9, R208 ;  /* 0x00000000d00972ca */ /* 0x000fe200000e0000 */
[----:B------:R-:W-:Y:S01]  /*ee90*/  USHF.R.S32.HI UR11, URZ, 0x1f, UR4 ;  /* 0x0000001f3f0b7899 */ /* 0x000fe20008011404 */
[----:B------:R-:W-:Y:S11]  /*eea0*/  BSSY B1, `(.L_x_1343) ;  /* 0x000002f000017945 */ /* 0x000ff60003800000 */
[----:B------:R-:W-:-:S02]  /*eeb0*/  USHF.R.S32.HI UR8, URZ, 0x1f, UR9 ;  /* 0x0000001f3f087899 */ /* 0x000fc40008011409 */
[----:B------:R-:W-:Y:S02]  /*eec0*/  USEL UR13, UR9, URZ, !UP0 ;  /* 0x0000003f090d7287 */ /* 0x000fe4000c000000 */
[----:B------:R-:W-:Y:S01]  /*eed0*/  USEL UR14, UR8, URZ, !UP0 ;  /* 0x0000003f080e7287 */ /* 0x000fe2000c000000 */
[----:B------:R-:W-:Y:S11]  /*eee0*/  @P1 BRA `(.L_x_1344) ;  /* 0x0000000000a81947 */ /* 0x000ff60003800000 */
[----:B------:R-:W0:Y:S01]  /*eef0*/  S2R R4, SR_TID.X ;  /* 0x0000000000047919 */ /* 0x000e220000002100 */
[----:B------:R-:W1:Y:S01]  /*ef00*/  LDC R7, c[0x0][0xbe8] ;  /* 0x0002fa00ff077b82 */ /* 0x000e620000000800 */
[----:B------:R-:W-:Y:S02]  /*ef10*/  IMAD.U32 R3, RZ, RZ, UR60 ;  /* 0x0000003cff037e24 */ /* 0x000fe4000f8e00ff */
[----:B-1---5:R-:W-:-:S03]  /*ef20*/  IMAD R2, R0, R7, RZ ;  /* 0x0000000700027224 */ /* 0x022fc600078e02ff */
[----:B0-----:R-:W-:-:S04]  /*ef30*/  IADD3 R4, R3, -0x80, R4 ;  /* 0xffffff8003047810 */ /* 0x001fc80007ffe004 */
        /* <DEDUP_REMOVED lines=32> */
[----:B------:R-:W-:-:S03]  /*f140*/  LEA R4, P1, R2, UR8, 0x2 ;  /* 0x0000000802047c11 */ /* 0x000fc6000f8210ff */
[----:B------:R-:W-:-:S05]  /*f150*/  IMAD.IADD R3, R3, 0x1, R7 ;  /* 0x0000000103037824 */ /* 0x000fca00078e0207 */
[----:B------:R-:W-:Y:S01]  /*f160*/  LEA.HI.X R5, R2, UR9, R3, 0x2, P1 ;  /* 0x0000000902057c11 */ /* 0x000fe200088f1403 */
[----:B------:R-:W-:-:S05]  /*f170*/  IMAD.MOV.U32 R3, RZ, RZ, -0x800000 ;  /* 0xff800000ff037424 */ /* 0x000fca00078e00ff */
[----:B------:R0:W-:Y:S02]  /*f180*/  STG.E desc[UR36][R4.64], R3 ;  /* 0x0000000304007986 */ /* 0x0001e4000c101924 */
.L_x_1344:
[----:B------:R-:W-:Y:S05]  /*f190*/  BSYNC B1 ;  /* 0x0000000000017941 */ /* 0x000fea0003800000 */
.L_x_1343:
[----:B0-----:R-:W0:Y:S01]  /*f1a0*/  @P0 LDC R3, c[0x0][0xbf0] ;  /* 0x0002fc00ff030b82 */ /* 0x001e220000000800 */
[----:B------:R-:W-:Y:S01]  /*f1b0*/  ULDC.64 UR16, c[0x0][0xaa0] ;  /* 0x0002a80000107ab9 */ /* 0x000fe20000000a00 */
[----:B------:R-:W-:Y:S01]  /*f1c0*/  R2UR UR15, R206 ;  /* 0x00000000ce0f72ca */ /* 0x000fe200000e0000 */
[----:B------:R-:W-:Y:S01]  /*f1d0*/  UIMAD UR10, UR11, UR16, URZ ;  /* 0x000000100b0a72a4 */ /* 0x000fe2000f8e023f */
[----:B------:R-:W-:Y:S01]  /*f1e0*/  IMAD R2, R205, 0x20, R207 ;  /* 0x00000020cd027824 */ /* 0x000fe200078e02cf */
[----:B------:R-:W-:Y:S01]  /*f1f0*/  UIMAD.WIDE.U32 UR8, UR4, UR16, URZ ;  /* 0x00000010040872a5 */ /* 0x000fe2000f8e003f */
[----:B------:R-:W-:Y:S01]  /*f200*/  BSSY B1, `(.L_x_1345) ;  /* 0x0000040000017945 */ /* 0x000fe20003800000 */
[----:B------:R-:W-:Y:S02]  /*f210*/  UIMAD UR10, UR4, UR17, UR10 ;  /* 0x00000011040a72a4 */ /* 0x000fe4000f8e020a */
[----:B------:R-:W-:Y:S01]  /*f220*/  IADD3 R6, R2, UR60, RZ ;  /* 0x0000003c02067c10 */ /* 0x000fe2000fffe0ff */
[----:B------:R-:W-:Y:S01]  /*f230*/  ULDC.64 UR16, c[0x0][0xae8] ;  /* 0x0002ba0000107ab9 */ /* 0x000fe20000000a00 */
[----:B------:R-:W-:-:S02]  /*f240*/  UIADD3 UR9, UR9, UR10, URZ ;  /* 0x0000000a09097290 */ /* 0x000fc4000fffe03f */
[----:B------:R-:W-:Y:S01]  /*f250*/  UIMAD UR4, UR12, UR16, URZ ;  /* 0x000000100c0472a4 */ /* 0x000fe2000f8e023f */
[----:B------:R-:W-:Y:S01]  /*f260*/  @P0 IMAD.HI.U32 R2, R6, R9, RZ ;  /* 0x0000000906020227 */ /* 0x000fe200078e00ff */
[----:B------:R-:W-:Y:S02]  /*f270*/  UIMAD.WIDE.U32 UR8, UR15, UR16, UR8 ;  /* 0x000000100f0872a5 */ /* 0x000fe4000f8e0008 */
[----:B------:R-:W-:Y:S01]  /*f280*/  UIMAD UR4, UR15, UR17, UR4 ;  /* 0x000000110f0472a4 */ /* 0x000fe2000f8e0204 */
[----:B------:R-:W-:Y:S01]  /*f290*/  IMAD.MOV.U32 R5, RZ, RZ, R6 ;  /* 0x000000ffff057224 */ /* 0x000fe200078e0006 */
[----:B------:R-:W-:Y:S02]  /*f2a0*/  ULDC.64 UR10, c[0x0][0xaf0] ;  /* 0x0002bc00000a7ab9 */ /* 0x000fe40000000a00 */
[----:B------:R-:W-:Y:S02]  /*f2b0*/  UIADD3 UR9, UR9, UR4, URZ ;  /* 0x0000000409097290 */ /* 0x000fe4000fffe03f */
[----:B------:R-:W-:Y:S01]  /*f2c0*/  UIMAD UR4, UR14, UR10, URZ ;  /* 0x0000000a0e0472a4 */ /* 0x000fe2000f8e023f */
[----:B0-----:R-:W-:Y:S01]  /*f2d0*/  @P0 SHF.R.U32.HI R5, RZ, R3, R2 ;  /* 0x00000003ff050219 */ /* 0x001fe20000011602 */
[----:B------:R-:W-:-:S02]  /*f2e0*/  UIMAD.WIDE.U32 UR8, UR13, UR10, UR8 ;  /* 0x0000000a0d0872a5 */ /* 0x000fc4000f8e0008 */
[----:B------:R-:W-:Y:S01]  /*f2f0*/  UIMAD UR4, UR13, UR11, UR4 ;  /* 0x0000000b0d0472a4 */ /* 0x000fe2000f8e0204 */
[--C-:B------:R-:W-:Y:S01]  /*f300*/  SHF.R.S32.HI R2, RZ, 0x1f, R5.reuse ;  /* 0x0000001fff027819 */ /* 0x100fe20000011405 */
[----:B------:R-:W-:Y:S01]  /*f310*/  IMAD.MOV R7, RZ, RZ, -R5 ;  /* 0x000000ffff077224 */ /* 0x000fe200078e0a05 */
[----:B------:R-:W-:Y:S01]  /*f320*/  ULDC.64 UR10, c[0x0][0xae0] ;  /* 0x0002b800000a7ab9 */ /* 0x000fe20000000a00 */
[----:B------:R-:W-:Y:S02]  /*f330*/  UIADD3 UR4, UR9, UR4, URZ ;  /* 0x0000000409047290 */ /* 0x000fe4000fffe03f */
[----:B------:R-:W-:Y:S02]  /*f340*/  IMAD.U32 R3, RZ, RZ, UR9 ;  /* 0x00000009ff037e24 */ /* 0x000fe4000f8e00ff */
[----:B------:R-:W-:Y:S02]  /*f350*/  IMAD R4, R2, UR10, RZ ;  /* 0x0000000a02047c24 */ /* 0x000fe4000f8e02ff */
[----:B------:R-:W-:-:S02]  /*f360*/  IMAD R7, R11, R7, R6 ;  /* 0x000000070b077224 */ /* 0x000fc400078e0206 */
[----:B------:R-:W-:Y:S01]  /*f370*/  IMAD.U32 R2, RZ, RZ, UR8 ;  /* 0x00000008ff027e24 */ /* 0x000fe2000f8e00ff */
[----:B------:R-:W-:Y:S01]  /*f380*/  ULDC.64 UR8, c[0x0][0xad8] ;  /* 0x0002b60000087ab9 */ /* 0x000fe20000000a00 */
[----:B------:R-:W-:Y:S02]  /*f390*/  IMAD.U32 R3, RZ, RZ, UR4 ;  /* 0x00000004ff037e24 */ /* 0x000fe4000f8e00ff */
[C---:B------:R-:W-:Y:S01]  /*f3a0*/  IMAD R9, R5.reuse, UR11, R4 ;  /* 0x0000000b05097c24 */ /* 0x040fe2000f8e0204 */
[----:B------:R-:W-:Y:S01]  /*f3b0*/  SHF.R.S32.HI R4, RZ, 0x1f, R7 ;  /* 0x0000001fff047819 */ /* 0x000fe20000011407 */
[----:B------:R-:W-:-:S04]  /*f3c0*/  IMAD.WIDE.U32 R2, R5, UR10, R2 ;  /* 0x0000000a05027c25 */ /* 0x000fc8000f8e0002 */
[----:B------:R-:W-:Y:S02]  /*f3d0*/  IMAD.IADD R3, R3, 0x1, R9 ;  /* 0x0000000103037824 */ /* 0x000fe400078e0209 */
[----:B------:R-:W-:Y:S02]  /*f3e0*/  IMAD R4, R4, UR8, RZ ;  /* 0x0000000804047c24 */ /* 0x000fe4000f8e02ff */
[----:B------:R-:W-:Y:S02]  /*f3f0*/  VIADD R6, R207, UR60 ;  /* 0x0000003ccf067c36 */ /* 0x000fe40008000000 */
[----:B-----5:R-:W-:Y:S02]  /*f400*/  IMAD R11, R0, R11, RZ ;  /* 0x0000000b000b7224 */ /* 0x020fe400078e02ff */
[C---:B------:R-:W-:Y:S02]  /*f410*/  IMAD R5, R7.reuse, UR9, R4 ;  /* 0x0000000907057c24 */ /* 0x040fe4000f8e0204 */
[----:B------:R-:W-:Y:S01]  /*f420*/  IMAD.WIDE.U32 R2, R7, UR8, R2 ;  /* 0x0000000807027c25 */ /* 0x000fe2000f8e0002 */
[----:B------:R-:W-:Y:S01]  /*f430*/  ISETP.GE.AND P2, PT, R6, R11, PT ;  /* 0x0000000b0600720c */ /* 0x000fe20003f46270 */
[----:B------:R-:W-:-:S02]  /*f440*/  ULDC.64 UR8, c[0x0][0xa80] ;  /* 0x0002a00000087ab9 */ /* 0x000fc40000000a00 */
        /* <DEDUP_REMOVED lines=27> */
.L_x_1346:
[----:B------:R-:W-:Y:S05]  /*f600*/  BSYNC B1 ;  /* 0x0000000000017941 */ /* 0x000fea0003800000 */
.L_x_1345:
        /* <DEDUP_REMOVED lines=21> */
.L_x_1348:
[----:B------:R-:W-:Y:S05]  /*f760*/  BSYNC B1 ;  /* 0x0000000000017941 */ /* 0x000fea0003800000 */
.L_x_1347:
        /* <DEDUP_REMOVED lines=21> */
.L_x_1350:
[----:B------:R-:W-:Y:S05]  /*f8c0*/  BSYNC B1 ;  /* 0x0000000000017941 */ /* 0x000fea0003800000 */
.L_x_1349:
        /* <DEDUP_REMOVED lines=22> */
.L_x_1341:
[----:B------:R-:W-:Y:S05]  /*fa30*/  BSYNC B0 ;  /* 0x0000000000007941 */ /* 0x000fea0003800000 */
.L_x_1332:
[----:B------:R-:W-:Y:S02]  /*fa40*/  ULDC UR4, c[0x0][0xc3c] ;  /* 0x00030f0000047ab9 */ /* 0x000fe40000000800 */
[----:B------:R-:W-:-:S06]  /*fa50*/  UISETP.GE.AND UP0, UPT, UR6, UR4, UPT ;  /* 0x000000040600728c */ /* 0x000fcc000bf06270 */
[----:B------:R-:W-:-:S13]  /*fa60*/  PLOP3.LUT P0, PT, PT, PT, UP0, 0x80, 0x0 ;  /* 0x000000000000781c */ /* 0x000fda0003f0f008 */
[----:B------:R-:W-:Y:S05]  /*fa70*/  @!P0 BRA `(.L_x_1351) ;  /* 0xffffff1000c88947 */ /* 0x000fea000383ffff */
[----:B------:R-:W-:Y:S05]  /*fa80*/  EXIT ;  /* 0x000000000000794d */ /* 0x000fea0003800000 */
.L_x_1242:
[----:B------:R-:W-:-:S08]  /*fa90*/  NOP ;  /* 0x0000000000007918 */ /* 0x000fd00000000000 */
[----:B0-----:R-:W0:-:S00]  /*faa0*/  USETMAXREG.DEALLOC.CTAPOOL 0x28 ;  /* 0x00000028000079c8 */ /* 0x001e0000080e0500 */
        /* <DEDUP_REMOVED lines=14> */
.L_x_1352:
[----:B------:R-:W-:Y:S01]  /*fb90*/  LOP3.LUT R5, R0, 0x1f, RZ, 0xc0, !PT ;  /* 0x0000001f00057812 */ /* 0x000fe200078ec0ff */
[----:B------:R-:W-:Y:S01]  /*fba0*/  ULDC UR4, c[0x0][0xc3c] ;  /* 0x00030f0000047ab9 */ /* 0x000fe20000000800 */
[----:B------:R-:W0:Y:S01]  /*fbb0*/  S2UR UR6, SR_CTAID.X ;  /* 0x00000000000679c3 */ /* 0x000e220000002500 */
[----:B------:R-:W-:Y:S01]  /*fbc0*/  ULDC UR5, c[0x0][0xc38] ;  /* 0x00030e0000057ab9 */ /* 0x000fe20000000800 */
[----:B------:R-:W-:-:S04]  /*fbd0*/  ISETP.NE.AND P0, PT, R5, 0x1f, PT ;  /* 0x0000001f0500780c */ /* 0x000fc80003f05270 */
[----:B------:R-:W-:-:S13]  /*fbe0*/  ISETP.GE.OR P1, PT, R5, UR4, !P0 ;  /* 0x0000000405007c0c */ /* 0x000fda000c726670 */
[----:B------:R-:W1:Y:S02]  /*fbf0*/  @!P1 LDC.64 R2, c[0x0][0xc80] ;  /* 0x00032000ff029b82 */ /* 0x000e640000000a00 */
[----:B-1----:R-:W-:-:S05]  /*fc00*/  @!P1 IMAD.WIDE.U32 R2, R5, 0x4, R2 ;  /* 0x0000000405029825 */ /* 0x002fca00078e0002 */
        /* <DEDUP_REMOVED lines=8> */
[----:B--2---:R-:W1:Y:S02]  /*fc90*/  SHFL.UP PT, R6, R4, 0x1, RZ ;  /* 0x0420000004067989 */ /* 0x004e6400000e00ff */
[----:B-1----:R-:W-:-:S05]  /*fca0*/  SEL R7, R6, RZ, P1 ;  /* 0x000000ff06077207 */ /* 0x002fca0000800000 */
[----:B------:R-:W-:-:S05]  /*fcb0*/  IMAD.IADD R7, R4, 0x1, R7 ;  /* 0x0000000104077824 */ /* 0x000fca00078e0207 */
[----:B------:R-:W1:Y:S02]  /*fcc0*/  SHFL.UP PT, R6, R7, 0x2, RZ ;  /* 0x0440000007067989 */ /* 0x000e6400000e00ff */
        /* <DEDUP_REMOVED lines=16> */
[----:B------:R-:W-:Y:S01]  /*fdd0*/  IMAD.MOV.U32 R6, RZ, RZ, R3 ;  /* 0x000000ffff067224 */ /* 0x000fe200078e0003 */
[----:B------:R-:W-:Y:S01]  /*fde0*/  UMOV UR4, URZ ;  /* 0x0000003f00047c82 */ /* 0x000fe20008000000 */
[----:B------:R-:W-:-:S05]  /*fdf0*/  ULDC UR5, c[0x0][0xc38] ;  /* 0x00030e0000057ab9 */ /* 0x000fca0000000800 */
.L_x_1358:
        /* <DEDUP_REMOVED lines=12> */
.L_x_1357:
[----:B------:R-:W-:Y:S05]  /*fec0*/  BSYNC B0 ;  /* 0x0000000000007941 */ /* 0x000fea0003800000 */
.L_x_1356:
        /* <DEDUP_REMOVED lines=16> */
[----:B0-----:R-:W-:-:S04]  /*ffd0*/  IMAD R3, R3, UR5, RZ ;  /* 0x0000000503037c24 */ /* 0x001fc8000f8e02ff */
[----:B------:R-:W-:-:S05]  /*ffe0*/  IMAD.IADD R6, R3, 0x1, R6 ;  /* 0x0000000103067824 */ /* 0x000fca00078e0206 */
[----:B------:R-:W-:-:S13]  /*fff0*/  ISETP.GT.AND P6, PT, R6, UR6, PT ;  /* 0x0000000606007c0c */ /* 0x000fda000bfc4270 */
[----:B------:R-:W-:Y:S05]  /*10000*/  @!P6 BRA `(.L_x_1358) ;  /* 0xfffffffc007ce947 */ /* 0x000fea000383ffff */
.L_x_1354:
[----:B------:R-:W-:-:S04]  /*10010*/  IMAD.IADD R13, R6, 0x1, -R3 ;  /* 0x00000001060d7824 */ /* 0x000fc800078e0a03 */
[----:B------:R-:W-:-:S05]  /*10020*/  IMAD R2, R8, UR5, R13 ;  /* 0x0000000508027c24 */ /* 0x000fca000f8e020d */
[----:B------:R-:W-:Y:S02]  /*10030*/  ISETP.GT.AND P0, PT, R2, UR6, PT ;  /* 0x0000000602007c0c */ /* 0x000fe4000bf04270 */
[----:B------:R-:W0:Y:S11]  /*10040*/  LDC.64 R2, c[0x0][0xc90] ;  /* 0x00032400ff027b82 */ /* 0x000e360000000a00 */
[----:B------:R-:W-:-:S04]  /*10050*/  VOTE.ANY R9, PT, !P0 ;  /* 0x0000000000097806 */ /* 0x000fc800040e0100 */
[----:B------:R-:W1:Y:S02]  /*10060*/  POPC R15, R9 ;  /* 0x00000009000f7309 */ /* 0x000e640000000000 */
[----:B-1----:R-:W-:-:S04]  /*10070*/  VIADD R19, R15, UR4 ;  /* 0x000000040f137c36 */ /* 0x002fc80008000000 */
[----:B0-----:R-:W-:-:S05]  /*10080*/  IMAD.WIDE R2, R19, 0x4, R2 ;  /* 0x0000000413027825 */ /* 0x001fca00078e0202 */
[----:B------:R-:W2:Y:S01]  /*10090*/  LDG.E R7, desc[UR36][R2.64] ;  /* 0x0000002402077981 */ /* 0x000ea2000c1e1900 */
[----:B------:R-:W-:-:S03]  /*100a0*/  ISETP.NE.AND P0, PT, R9, RZ, PT ;  /* 0x000000ff0900720c */ /* 0x000fc60003f05270 */
[----:B------:R-:W2:Y:S02]  /*100b0*/  SHFL.IDX PT, R4, R4, R15, 0x1f ;  /* 0x00001f0f04047589 */ /* 0x000ea400000e0000 */
[----:B--2---:R-:W-:-:S05]  /*100c0*/  IMAD R6, R4, R7, RZ ;  /* 0x0000000704067224 */ /* 0x004fca00078e02ff */
[----:B------:R-:W-:-:S04]  /*100d0*/  IABS R12, R6 ;  /* 0x00000006000c7213 */ /* 0x000fc80000000000 */
[----:B------:R-:W0:Y:S08]  /*100e0*/  I2F.RP R10, R12 ;  /* 0x0000000c000a7306 */ /* 0x000e300000209400 */
[----:B0-----:R-:W0:Y:S02]  /*100f0*/  MUFU.RCP R10, R10 ;  /* 0x0000000a000a7308 */ /* 0x001e240000001000 */
[----:B0-----:R-:W-:-:S06]  /*10100*/  VIADD R11, R10, 0xffffffe ;  /* 0x0ffffffe0a0b7836 */ /* 0x001fcc0000000000 */
[----:B------:R0:W1:Y:S01]  /*10110*/  F2I.FTZ.U32.TRUNC.NTZ R3, R11 ;  /* 0x0000000b00037305 */ /* 0x000062000021f000 */
[----:B------:R-:W-:Y:S05]  /*10120*/  @!P0 BRA `(.L_x_1359) ;  /* 0x0000000000088947 */ /* 0x000fea0003800000 */
[----:B------:R-:W-:-:S05]  /*10130*/  VIADD R9, R15, 0xffffffff ;  /* 0xffffffff0f097836 */ /* 0x000fca0000000000 */
[----:B------:R2:W3:Y:S02]  /*10140*/  SHFL.IDX PT, R16, R8, R9, 0x1f ;  /* 0x00001f0908107589 */ /* 0x0004e400000e0000 */
.L_x_1359:
[----:B---3--:R-:W-:Y:S01]  /*10150*/  IMAD R16, R16, UR5, R13 ;  /* 0x0000000510107c24 */ /* 0x008fe2000f8e020d */
[----:B------:R-:W-:Y:S01]  /*10160*/  IABS R2, R6 ;  /* 0x0000000600027213 */ /* 0x000fe20000000000 */
[----:B01----:R-:W-:-:S03]  /*10170*/  IMAD.MOV R11, RZ, RZ, -R3 ;  /* 0x000000ffff0b7224 */ /* 0x003fc600078e0a03 */
[----:B--2---:R-:W-:Y:S01]  /*10180*/  IADD3 R9, -R16, UR6, RZ ;  /* 0x0000000610097c10 */ /* 0x004fe2000fffe1ff */
[----:B------:R-:W-:Y:S01]  /*10190*/  IMAD R11, R11, R12, RZ ;  /* 0x0000000c0b0b7224 */ /* 0x000fe200078e02ff */
[----:B------:R-:W-:Y:S01]  /*101a0*/  IADD3 R10, RZ, -R2, RZ ;  /* 0x80000002ff0a7210 */ /* 0x000fe20007ffe0ff */
[----:B------:R-:W-:Y:S01]  /*101b0*/  IMAD.MOV.U32 R2, RZ, RZ, RZ ;  /* 0x000000ffff027224 */ /* 0x000fe200078e00ff */
        /* <DEDUP_REMOVED lines=16> */
[----:B------:R-:W-:Y:S02]  /*102c0*/  IMAD R13, R7, R2, RZ ;  /* 0x00000002070d7224 */ /* 0x000fe400078e02ff */
[----:B------:R-:W-:Y:S02]  /*102d0*/  IMAD.MOV R2, RZ, RZ, -R2 ;  /* 0x000000ffff027224 */ /* 0x000fe400078e0a02 */
[----:B------:R-:W-:Y:S02]  /*102e0*/  IMAD.MOV R8, RZ, RZ, -R13 ;  /* 0x000000ffff087224 */ /* 0x000fe400078e0a0d */
[----:B------:R-:W-:Y:S02]  /*102f0*/  IMAD R6, R6, R2, R9 ;  /* 0x0000000206067224 */ /* 0x000fe400078e0209 */
[----:B------:R-:W-:Y:S01]  /*10300*/  IMAD.MOV.U32 R2, RZ, RZ, RZ ;  /* 0x000000ffff027224 */ /* 0x000fe200078e00ff */
[----:B------:R-:W-:Y:S02]  /*10310*/  VIADDMNMX R15, R8, UR5, R7, PT ;  /* 0x00000005080f7c46 */ /* 0x000fe4000b800107 */
[----:B------:R-:W-:-:S02]  /*10320*/  IABS R11, R6 ;  /* 0x00000006000b7213 */ /* 0x000fc40000000000 */
[----:B------:R-:W-:Y:S01]  /*10330*/  IABS R8, R15 ;  /* 0x0000000f00087213 */ /* 0x000fe20000000000 */
[----:B------:R-:W-:-:S03]  /*10340*/  IMAD.MOV R18, RZ, RZ, -R15 ;  /* 0x000000ffff127224 */ /* 0x000fc600078e0a0f */
[----:B------:R-:W0:Y:S08]  /*10350*/  I2F.RP R7, R8 ;  /* 0x0000000800077306 */ /* 0x000e300000209400 */
[----:B0-----:R-:W0:Y:S02]  /*10360*/  MUFU.RCP R7, R7 ;  /* 0x0000000700077308 */ /* 0x001e240000001000 */
[----:B0-----:R-:W-:-:S06]  /*10370*/  VIADD R3, R7, 0xffffffe ;  /* 0x0ffffffe07037836 */ /* 0x001fcc0000000000 */
[----:B------:R-:W0:Y:S02]  /*10380*/  F2I.FTZ.U32.TRUNC.NTZ R3, R3 ;  /* 0x0000000300037305 */ /* 0x000e24000021f000 */
[----:B0-----:R-:W-:-:S04]  /*10390*/  IMAD.MOV R10, RZ, RZ, -R3 ;  /* 0x000000ffff0a7224 */ /* 0x001fc800078e0a03 */
[----:B------:R-:W-:Y:S01]  /*103a0*/  IMAD.MOV.U32 R9, RZ, RZ, R10 ;  /* 0x000000ffff097224 */ /* 0x000fe200078e000a */
[----:B------:R-:W-:-:S03]  /*103b0*/  IABS R10, R15 ;  /* 0x0000000f000a7213 */ /* 0x000fc60000000000 */
[----:B------:R-:W-:-:S04]  /*103c0*/  IMAD R9, R9, R8, RZ ;  /* 0x0000000809097224 */ /* 0x000fc800078e02ff */
[----:B------:R-:W-:-:S04]  /*103d0*/  IMAD.HI.U32 R2, R3, R9, R2 ;  /* 0x0000000903027227 */ /* 0x000fc800078e0002 */
[----:B------:R-:W-:Y:S02]  /*103e0*/  IMAD.MOV R3, RZ, RZ, -R10 ;  /* 0x000000ffff037224 */ /* 0x000fe400078e0a0a */
        /* <DEDUP_REMOVED lines=8> */
[----:B------:R-:W-:Y:S01]  /*10470*/  ISETP.GE.AND P2, PT, R3, RZ, PT ;  /* 0x000000ff0300720c */ /* 0x000fe20003f46270 */
[----:B------:R-:W-:-:S06]  /*10480*/  IMAD.IADD R3, R6, 0x1, R13 ;  /* 0x0000000106037824 */ /* 0x000fcc00078e020d */
[----:B------:R-:W-:-:S06]  /*10490*/  @P0 IADD3 R2, R2, 0x1, RZ ;  /* 0x0000000102020810 */ /* 0x000fcc0007ffe0ff */
[----:B------:R-:W-:Y:S01]  /*104a0*/  @!P2 IMAD.MOV R2, RZ, RZ, -R2 ;  /* 0x000000ffff02a224 */ /* 0x000fe200078e0a02 */
[----:B------:R-:W-:-:S04]  /*104b0*/  @!P1 LOP3.LUT R2, RZ, R15, RZ, 0x33, !PT ;  /* 0x0000000fff029212 */ /* 0x000fc800078e33ff */
[----:B------:R-:W-:Y:S01]  /*104c0*/  LOP3.LUT R17, RZ, R2, RZ, 0x33, !PT ;  /* 0x00000002ff117212 */ /* 0x000fe200078e33ff */
[----:B------:R-:W-:-:S04]  /*104d0*/  IMAD R18, R2, R18, R3 ;  /* 0x0000001202127224 */ /* 0x000fc800078e0203 */
[----:B------:R-:W-:Y:S01]  /*104e0*/  IMAD.IADD R17, R4, 0x1, R17 ;  /* 0x0000000104117824 */ /* 0x000fe200078e0211 */
[----:B------:R-:W-:Y:S06]  /*104f0*/  BRA `(.L_x_1360) ;  /* 0x0000000000147947 */ /* 0x000fec0003800000 */
.L_x_1355:
[----:B------:R-:W-:Y:S01]  /*10500*/  ULDC UR4, c[0x0][0xc3c] ;  /* 0x00030f0000047ab9 */ /* 0x000fe20000000800 */
[----:B------:R-:W-:Y:S02]  /*10510*/  IMAD.MOV.U32 R17, RZ, RZ, RZ ;  /* 0x000000ffff117224 */ /* 0x000fe400078e00ff */
[----:B------:R-:W-:Y:S02]  /*10520*/  IMAD.U32 R16, RZ, RZ, UR6 ;  /* 0x00000006ff107e24 */ /* 0x000fe4000f8e00ff */
[----:B------:R-:W-:Y:S02]  /*10530*/  IMAD.MOV.U32 R18, RZ, RZ, RZ ;  /* 0x000000ffff127224 */ /* 0x000fe400078e00ff */
[----:B------:R-:W-:-:S07]  /*10540*/  IMAD.U32 R19, RZ, RZ, UR4 ;  /* 0x00000004ff137e24 */ /* 0x000fce000f8e00ff */
.L_x_1360:
[----:B------:R-:W-:-:S13]  /*10550*/  ISETP.NE.AND P0, PT, R5, RZ, PT ;  /* 0x000000ff0500720c */ /* 0x000fda0003f05270 */
[----:B------:R-:W0:Y:S01]  /*10560*/  @!P0 S2R R3, SR_CgaCtaId ;  /* 0x0000000000038919 */ /* 0x000e220000008800 */
[----:B------:R-:W-:-:S04]  /*10570*/  @!P0 MOV R2, 0x400 ;  /* 0x0000040000028802 */ /* 0x000fc80000000f00 */
[----:B0-----:R-:W-:-:S05]  /*10580*/  @!P0 LEA R2, R3, R2, 0x18 ;  /* 0x0000000203028211 */ /* 0x001fca00078ec0ff */
[----:B------:R1:W-:Y:S01]  /*10590*/  @!P0 STS.128 [R2+0x308d0], R16 ;  /* 0x0308d01002008388 */ /* 0x0003e20000000c00 */
[----:B------:R-:W-:Y:S06]  /*105a0*/  BAR.ARV 0x5, 0x180 ;  /* 0x0146000000007b1d */ /* 0x000fec0000002000 */
.L_x_1353:
[----:B------:R2:W-:Y:S01]  /*105b0*/  STL [R1+0x1c], RZ ;  /* 0x00001cff01007387 */ /* 0x0005e20000100800 */
[----:B------:R-:W-:Y:S01]  /*105c0*/  ULDC UR4, c[0x0][0xc3c] ;  /* 0x00030f0000047ab9 */ /* 0x000fe20000000800 */
[----:B------:R-:W-:Y:S01]  /*105d0*/  IMAD.MOV.U32 R28, RZ, RZ, 0x1 ;  /* 0x00000001ff1c7424 */ /* 0x000fe200078e00ff */
[----:B0-----:R-:W-:Y:S01]  /*105e0*/  ISETP.GE.AND P0, PT, R19, UR4, PT ;  /* 0x0000000413007c0c */ /* 0x001fe2000bf06270 */
[----:B------:R-:W-:-:S12]  /*105f0*/  IMAD.MOV.U32 R25, RZ, RZ, RZ ;  /* 0x000000ffff197224 */ /* 0x000fd800078e00ff */
[----:B--2---:R-:W-:Y:S05]  /*10600*/  @P0 BRA `(.L_x_1361) ;  /* 0x0000004800c80947 */ /* 0x004fea0003800000 */
[----:B-1----:R-:W2:Y:S01]  /*10610*/  LDL R2, [R1+0x20] ;  /* 0x0000200001027983 */ /* 0x002ea20000100800 */
[----:B------:R-:W0:Y:S01]  /*10620*/  S2UR UR5, SR_CgaCtaId ;  /* 0x00000000000579c3 */ /* 0x000e220000008800 */
[----:B------:R-:W-:Y:S01]  /*10630*/  IMAD.SHL.U32 R34, R0, 0x8, RZ ;  /* 0x0000000800227824 */ /* 0x000fe200078e00ff */
[----:B------:R-:W-:Y:S01]  /*10640*/  BSSY B8, `(.L_x_1361) ;  /* 0x00004ae000087945 */ /* 0x000fe20003800000 */
[----:B------:R1:W-:Y:S01]  /*10650*/  STL [R1+0x1c], RZ ;  /* 0x00001cff01007387 */ /* 0x0003e20000100800 */
[----:B------:R-:W-:Y:S01]  /*10660*/  IMAD.MOV.U32 R28, RZ, RZ, 0x1 ;  /* 0x00000001ff1c7424 */ /* 0x000fe200078e00ff */
[----:B------:R-:W-:Y:S01]  /*10670*/  ULDC UR39, c[0x0][0xc] ;  /* 0x0000030000277ab9 */ /* 0x000fe20000000800 */
[----:B------:R-:W-:Y:S01]  /*10680*/  LOP3.LUT R3, R34, 0x1f8, RZ, 0xc0, !PT ;  /* 0x000001f822037812 */ /* 0x000fe200078ec0ff */
[----:B------:R-:W-:-:S03]  /*10690*/  IMAD.MOV.U32 R25, RZ, RZ, RZ ;  /* 0x000000ffff197224 */ /* 0x000fc600078e00ff */
[----:B------:R-:W-:-:S04]  /*106a0*/  LOP3.LUT R3, R3, 0x38, R0, 0x78, !PT ;  /* 0x0000003803037812 */ /* 0x000fc800078e7800 */
[----:B------:R-:W-:Y:S02]  /*106b0*/  LOP3.LUT R32, R3, 0x200, R34, 0xf8, !PT ;  /* 0x0000020003207812 */ /* 0x000fe400078ef822 */
[----:B------:R-:W-:-:S04]  /*106c0*/  LOP3.LUT R34, R34, 0x38, RZ, 0xc0, !PT ;  /* 0x0000003822227812 */ /* 0x000fc800078ec0ff */
[C---:B------:R-:W-:Y:S02]  /*106d0*/  LOP3.LUT R37, R34.reuse, 0x80, RZ, 0xfc, !PT ;  /* 0x0000008022257812 */ /* 0x040fe400078efcff */
[----:B------:R-:W-:Y:S02]  /*106e0*/  LOP3.LUT R36, R34, 0xc0, RZ, 0xfc, !PT ;  /* 0x000000c022247812 */ /* 0x000fe400078efcff */
[----:B--2---:R-:W-:Y:S02]  /*106f0*/  R2UR UR4, R2 ;  /* 0x00000000020472ca */ /* 0x004fe400000e0000 */
[C---:B------:R-:W-:Y:S01]  /*10700*/  LOP3.LUT R2, R0.reuse, 0x7f, RZ, 0xc0, !PT ;  /* 0x0000007f00027812 */ /* 0x040fe200078ec0ff */
[----:B------:R-:W-:-:S03]  /*10710*/  IMAD.SHL.U32 R0, R0, 0x10, RZ ;  /* 0x0000001000007824 */ /* 0x000fc600078e00ff */
[----:B------:R-:W-:-:S04]  /*10720*/  SHF.R.U32.HI R2, RZ, 0x3, R2 ;  /* 0x00000003ff027819 */ /* 0x000fc80000011602 */
[----:B------:R-:W-:Y:S02]  /*10730*/  LOP3.LUT R2, R2, 0x70, R0, 0xf8, !PT ;  /* 0x0000007002027812 */ /* 0x000fe400078ef800 */
[----:B------:R-:W-:Y:S01]  /*10740*/  LOP3.LUT R0, R34, 0x40, RZ, 0xfc, !PT ;  /* 0x0000004022007812 */ /* 0x000fe200078efcff */
[----:B------:R-:W-:-:S03]  /*10750*/  ULOP3.LUT UR38, UR4, 0x2, URZ, 0xfc, !UPT ;  /* 0x0000000204267892 */ /* 0x000fc6000f8efc3f */
[----:B------:R-:W-:Y:S02]  /*10760*/  UMOV UR4, 0x400 ;  /* 0x0000040000047882 */ /* 0x000fe40000000000 */
[----:B0-----:R-:W-:-:S06]  /*10770*/  ULEA UR4, UR5, UR4, 0x18 ;  /* 0x0000000405047291 */ /* 0x001fcc000f8ec03f */
[----:B------:R-:W-:-:S04]  /*10780*/  IMAD.U32 R22, RZ, RZ, UR4 ;  /* 0x00000004ff167e24 */ /* 0x000fc8000f8e00ff */
[----:B-1----:R-:W-:-:S07]  /*10790*/  IMAD R33, R32, 0x2, R22 ;  /* 0x0000000220217824 */ /* 0x002fce00078e0216 */
.L_x_1432:
[----:B------:R-:W-:Y:S05]  /*107a0*/  YIELD ;  /* 0x0000000000007946 */ /* 0x000fea0003800000 */
[----:B------:R-:W-:Y:S01]  /*107b0*/  ULDC.64 UR4, c[0x0][0xa28] ;  /* 0x00028a0000047ab9 */ /* 0x000fe20000000a00 */
[----:B------:R-:W-:Y:S02]  /*107c0*/  MOV R24, RZ ;  /* 0x000000ff00187202 */ /* 0x000fe40000000f00 */
[----:B------:R-:W-:-:S04]  /*107d0*/  ISETP.NE.U32.AND P0, PT, RZ, UR4, PT ;  /* 0x00000004ff007c0c */ /* 0x000fc8000bf05070 */
[----:B------:R-:W-:Y:S01]  /*107e0*/  ISETP.NE.AND.EX P0, PT, RZ, UR5, PT, P0 ;  /* 0x00000005ff007c0c */ /* 0x000fe2000bf05300 */
[----:B------:R-:W-:-:S12]  /*107f0*/  ULDC.64 UR4, c[0x0][0xa18] ;  /* 0x0002860000047ab9 */ /* 0x000fd80000000a00 */
[----:B0-----:R-:W0:Y:S02]  /*10800*/  @P0 LDC.64 R2, c[0x0][0xa28] ;  /* 0x00028a00ff020b82 */ /* 0x001e240000000a00 */
[----:B0-----:R-:W-:-:S05]  /*10810*/  @P0 IMAD.WIDE R2, R19, 0x4, R2 ;  /* 0x0000000413020825 */ /* 0x001fca00078e0202 */
[----:B------:R0:W2:Y:S01]  /*10820*/  @P0 LDG.E R24, desc[UR36][R2.64] ;  /* 0x0000002402180981 */ /* 0x0000a2000c1e1900 */
[----:B------:R-:W-:Y:S01]  /*10830*/  ISETP.NE.U32.AND P0, PT, RZ, UR4, PT ;  /* 0x00000004ff007c0c */ /* 0x000fe2000bf05070 */
[----:B------:R-:W-:Y:S01]  /*10840*/  IMAD.MOV.U32 R35, RZ, RZ, RZ ;  /* 0x000000ffff237224 */ /* 0x000fe200078e00ff */
[----:B------:R-:W-:Y:S02]  /*10850*/  LOP3.LUT R23, R23, 0xfffffeff, RZ, 0xc0, !PT ;  /* 0xfffffeff17177812 */ /* 0x000fe400078ec0ff */
[----:B------:R-:W-:Y:S01]  /*10860*/  ISETP.NE.AND.EX P1, PT, RZ, UR5, PT, P0 ;  /* 0x00000005ff007c0c */ /* 0x000fe2000bf25300 */
[----:B------:R-:W-:Y:S02]  /*10870*/  ULDC.64 UR4, c[0x0][0xa00] ;  /* 0x0002800000047ab9 */ /* 0x000fe40000000a00 */
[----:B------:R-:W-:Y:S01]  /*10880*/  ISETP.NE.U32.AND P0, PT, RZ, UR4, PT ;  /* 0x00000004ff007c0c */ /* 0x000fe2000bf05070 */
[----:B0-----:R-:W0:Y:S03]  /*10890*/  LDC.64 R2, c[0x0][0xa00] ;  /* 0x00028000ff027b82 */ /* 0x001e260000000a00 */
[----:B------:R-:W-:Y:S01]  /*108a0*/  ISETP.NE.AND.EX P2, PT, RZ, UR5, PT, P0 ;  /* 0x00000005ff007c0c */ /* 0x000fe2000bf45300 */
[----:B------:R-:W-:-:S05]  /*108b0*/  ULDC.64 UR4, c[0x0][0x418] ;  /* 0x0001060000047ab9 */ /* 0x000fca0000000a00 */
[----:B-1----:R-:W1:Y:S07]  /*108c0*/  @P1 LDC.64 R4, c[0x0][0xa18] ;  /* 0x00028600ff041b82 */ /* 0x002e6e0000000a00 */
[----:B------:R-:W-:Y:S01]  /*108d0*/  @P2 LOP3.LUT R23, R23, 0x100, RZ, 0xfc, !PT ;  /* 0x0000010017172812 */ /* 0x000fe200078efcff */
[----:B0-----:R-:W-:-:S05]  /*108e0*/  IMAD.WIDE R2, R19, 0x4, R2 ;  /* 0x0000000413027825 */ /* 0x001fca00078e0202 */
[----:B------:R0:W5:Y:S01]  /*108f0*/  @P2 LDG.E R35, desc[UR36][R2.64] ;  /* 0x0000002402232981 */ /* 0x000162000c1e1900 */
[----:B-1----:R-:W-:-:S05]  /*10900*/  @P1 IMAD.WIDE R4, R19, 0x4, R4 ;  /* 0x0000000413041825 */ /* 0x002fca00078e0204 */
[----:B------:R0:W5:Y:S01]  /*10910*/  @P1 LDG.E R29, desc[UR36][R4.64] ;  /* 0x00000024041d1981 */ /* 0x000162000c1e1900 */
[----:B------:R-:W-:-:S03]  /*10920*/  UISETP.NE.U32.AND UP0, UPT, UR4, URZ, UPT ;  /* 0x0000003f0400728c */ /* 0x000fc6000bf05070 */
[----:B------:R-:W-:Y:S01]  /*10930*/  ULDC UR4, c[0x0][0x424] ;  /* 0x0001090000047ab9 */ /* 0x000fe20000000800 */
[----:B------:R-:W-:-:S03]  /*10940*/  UISETP.NE.AND.EX UP0, UPT, UR5, URZ, UPT, UP0 ;  /* 0x0000003f0500728c */ /* 0x000fc6000bf05300 */
[----:B------:R-:W-:Y:S01]  /*10950*/  ULDC UR5, c[0x0][0x2f0] ;  /* 0x0000bc0000057ab9 */ /* 0x000fe20000000800 */
[----:B------:R-:W-:-:S04]  /*10960*/  USEL UR4, UR4, 0x1, UP0 ;  /* 0x0000000104047887 */ /* 0x000fc80008000000 */
[----:B------:R-:W-:-:S06]  /*10970*/  UIMAD UR4, UR4, UR5, URZ ;  /* 0x00000005040472a4 */ /* 0x000fcc000f8e023f */
[----:B------:R-:W-:Y:S01]  /*10980*/  IMAD.U32 R0, RZ, RZ, UR4 ;  /* 0x00000004ff007e24 */ /* 0x000fe2000f8e00ff */
[----:B--2---:R0:W-:Y:S01]  /*10990*/  STL [R1+0x4], R24 ;  /* 0x0000041801007387 */ /* 0x0041e20000100800 */
[----:B---3--:R-:W-:Y:S05]  /*109a0*/  @P1 BRA `(.L_x_1362) ;  /* 0x0000000000181947 */ /* 0x008fea0003800000 */
[----:B------:R-:W-:Y:S02]  /*109b0*/  ULDC UR4, c[0x0][0x288] ;  /* 0x0000a20000047ab9 */ /* 0x000fe40000000800 */
[----:B-----5:R-:W-:Y:S01]  /*109c0*/  IMAD.U32 R29, RZ, RZ, UR4 ;  /* 0x00000004ff1d7e24 */ /* 0x020fe2000f8e00ff */
[----:B------:R-:W-:Y:S06]  /*109d0*/  @!P2 BRA `(.L_x_1362) ;  /* 0x00000000000ca947 */ /* 0x000fec0003800000 */
[----:B0-----:R-:W2:Y:S04]  /*109e0*/  LDG.E R4, desc[UR36][R2.64] ;  /* 0x0000002402047981 */ /* 0x001ea8000c1e1900 */
[----:B------:R-:W2:Y:S02]  /*109f0*/  LDG.E R29, desc[UR36][R2.64+0x4] ;  /* 0x00000424021d7981 */ /* 0x000ea4000c1e1900 */
[----:B--2---:R-:W-:-:S07]  /*10a00*/  IMAD.IADD R29, R29, 0x1, -R4 ;  /* 0x000000011d1d7824 */ /* 0x004fce00078e0a04 */
.L_x_1362:
[----:B------:R-:W-:Y:S02]  /*10a10*/  ULDC.64 UR4, c[0x0][0xa20] ;  /* 0x0002880000047ab9 */ /* 0x000fe40000000a00 */
[----:B------:R-:W-:-:S04]  /*10a20*/  ISETP.NE.U32.AND P0, PT, RZ, UR4, PT ;  /* 0x00000004ff007c0c */ /* 0x000fc8000bf05070 */
[----:B------:R-:W-:-:S13]  /*10a30*/  ISETP.NE.AND.EX P0, PT, RZ, UR5, PT, P0 ;  /* 0x00000005ff007c0c */ /* 0x000fda000bf05300 */
[----:B------:R-:W-:Y:S05]  /*10a40*/  @!P0 BRA `(.L_x_1363) ;  /* 0x0000000000108947 */ /* 0x000fea0003800000 */
[----:B0-----:R-:W0:Y:S02]  /*10a50*/  LDC.64 R2, c[0x0][0xa20] ;  /* 0x00028800ff027b82 */ /* 0x001e240000000a00 */
[----:B0-----:R-:W-:-:S05]  /*10a60*/  IMAD.WIDE R2, R19, 0x4, R2 ;  /* 0x0000000413027825 */ /* 0x001fca00078e0202 */
[----:B------:R0:W5:Y:S01]  /*10a70*/  LDG.E R0, desc[UR36][R2.64] ;  /* 0x0000002402007981 */ /* 0x000162000c1e1900 */
[----:B------:R-:W-:Y:S05]  /*10a80*/  BRA `(.L_x_1364) ;  /* 0x0000000000247947 */ /* 0x000fea0003800000 */
.L_x_1363:
[----:B------:R-:W-:Y:S02]  /*10a90*/  ULDC.64 UR4, c[0x0][0xa08] ;  /* 0x0002820000047ab9 */ /* 0x000fe40000000a00 */
[----:B------:R-:W-:-:S04]  /*10aa0*/  ISETP.NE.U32.AND P0, PT, RZ, UR4, PT ;  /* 0x00000004ff007c0c */ /* 0x000fc8000bf05070 */
[----:B------:R-:W-:-:S13]  /*10ab0*/  ISETP.NE.AND.EX P0, PT, RZ, UR5, PT, P0 ;  /* 0x00000005ff007c0c */ /* 0x000fda000bf05300 */
[----:B------:R-:W-:Y:S05]  /*10ac0*/  @!P0 BRA `(.L_x_1364) ;  /* 0x0000000000148947 */ /* 0x000fea0003800000 */
[----:B0-----:R-:W0:Y:S02]  /*10ad0*/  LDC.64 R2, c[0x0][0xa08] ;  /* 0x00028200ff027b82 */ /* 0x001e240000000a00 */
[----:B0-----:R-:W-:-:S05]  /*10ae0*/  IMAD.WIDE R2, R19, 0x4, R2 ;  /* 0x0000000413027825 */ /* 0x001fca00078e0202 */
[----:B------:R-:W2:Y:S04]  /*10af0*/  LDG.E R0, desc[UR36][R2.64] ;  /* 0x0000002402007981 */ /* 0x000ea8000c1e1900 */
[----:B------:R-:W2:Y:S02]  /*10b00*/  LDG.E R5, desc[UR36][R2.64+0x4] ;  /* 0x0000042402057981 */ /* 0x000ea4000c1e1900 */
[----:B--2---:R-:W-:-:S07]  /*10b10*/  IMAD.IADD R0, R5, 0x1, -R0 ;  /* 0x0000000105007824 */ /* 0x004fce00078e0a00 */
.L_x_1364:
[----:B0-----:R-:W0:Y:S01]  /*10b20*/  LDC R2, c[0x0][0x448] ;  /* 0x00011200ff027b82 */ /* 0x001e220000000800 */
[----:B-----5:R-:W-:Y:S01]  /*10b30*/  IMAD.IADD R26, R0, 0x1, -R24 ;  /* 0x00000001001a7824 */ /* 0x020fe200078e0a18 */
[----:B------:R-:W-:Y:S01]  /*10b40*/  LOP3.LUT R23, R23, 0xffffff7f, RZ, 0xc0, !PT ;  /* 0xffffff7f17177812 */ /* 0x000fe200078ec0ff */
[----:B------:R-:W-:-:S03]  /*10b50*/  IMAD.SHL.U32 R27, R17, 0x80, RZ ;  /* 0x00000080111b7824 */ /* 0x000fc600078e00ff */
[----:B------:R1:W-:Y:S01]  /*10b60*/  STL [R1], R26 ;  /* 0x0000001a01007387 */ /* 0x0003e20000100800 */
[----:B------:R-:W-:Y:S01]  /*10b70*/  VIADD R4, R27, 0x7f ;  /* 0x0000007f1b047836 */ /* 0x000fe20000000000 */
[----:B0-----:R-:W-:Y:S02]  /*10b80*/  ISETP.NE.AND P2, PT, R2, 0x1, PT ;  /* 0x000000010200780c */ /* 0x001fe40003f45270 */
[----:B------:R-:W0:Y:S11]  /*10b90*/  LDC.64 R2, c[0x0][0x9e0] ;  /* 0x00027800ff027b82 */ /* 0x000e360000000a00 */
[----:B------:R-:W2:Y:S01]  /*10ba0*/  @P2 LDC R5, c[0x0][0x44c] ;  /* 0x00011300ff052b82 */ /* 0x000ea20000000800 */
[----:B------:R-:W-:-:S07]  /*10bb0*/  @P2 LOP3.LUT R23, R23, 0x80, RZ, 0xfc, !PT ;  /* 0x0000008017172812 */ /* 0x000fce00078efcff */
[----:B------:R-:W3:Y:S01]  /*10bc0*/  @P2 LDC R6, c[0x0][0x450] ;  /* 0x00011400ff062b82 */ /* 0x000ee20000000800 */
[----:B0-----:R-:W-:Y:S01]  /*10bd0*/  ISETP.GE.AND P1, PT, R3, 0x1, PT ;  /* 0x000000010300780c */ /* 0x001fe20003f26270 */
[----:B--2---:R-:W-:-:S05]  /*10be0*/  @P2 IMAD.HI.U32 R5, R4, R5, RZ ;  /* 0x0000000504052227 */ /* 0x004fca00078e00ff */
[----:B---3--:R-:W-:Y:S02]  /*10bf0*/  @P2 SHF.R.U32.HI R4, RZ, R6, R5 ;  /* 0x00000006ff042219 */ /* 0x008fe40000011605 */
[----:B------:R-:W-:-:S05]  /*10c00*/  IADD3 R5, R26, 0x1, -R29 ;  /* 0x000000011a057810 */ /* 0x000fca0007ffe81d */
[----:B------:R-:W-:-:S04]  /*10c10*/  IMAD.IADD R7, R5, 0x1, R4 ;  /* 0x0000000105077824 */ /* 0x000fc800078e0204 */
[----:B------:R-:W-:Y:S01]  /*10c20*/  IMAD.IADD R2, R7, 0x1, R2 ;  /* 0x0000000107027824 */ /* 0x000fe200078e0202 */
[----:B-1----:R-:W-:Y:S06]  /*10c30*/  @!P1 BRA `(.L_x_1365) ;  /* 0x0000000000489947 */ /* 0x002fec0003800000 */
[C---:B------:R-:W-:Y:S01]  /*10c40*/  ISETP.GT.AND P0, PT, R7.reuse, RZ, PT ;  /* 0x000000ff0700720c */ /* 0x040fe20003f04270 */
[----:B------:R-:W-:Y:S01]  /*10c50*/  BSSY B0, `(.L_x_1366) ;  /* 0x000000e000007945 */ /* 0x000fe20003800000 */
[----:B------:R-:W-:-:S11]  /*10c60*/  VIADD R0, R7, 0xffffffff ;  /* 0xffffffff07007836 */ /* 0x000fd60000000000 */
[----:B------:R-:W-:Y:S05]  /*10c70*/  @P0 BRA `(.L_x_1367) ;  /* 0x00000000001c0947 */ /* 0x000fea0003800000 */
[----:B------:R-:W-:Y:S01]  /*10c80*/  ISETP.NE.AND P0, PT, R3, 0x1, PT ;  /* 0x000000010300780c */ /* 0x000fe20003f05270 */
[----:B------:R-:W-:-:S12]  /*10c90*/  IMAD.MOV R7, RZ, RZ, -R7 ;  /* 0x000000ffff077224 */ /* 0x000fd800078e0a07 */
[----:B------:R-:W0:Y:S02]  /*10ca0*/  @P0 LDC.64 R4, c[0x0][0x9e8] ;  /* 0x00027a00ff040b82 */ /* 0x000e240000000a00 */
[----:B0-----:R-:W-:-:S05]  /*10cb0*/  @P0 IMAD.HI.U32 R4, R7, R4, RZ ;  /* 0x0000000407040227 */ /* 0x001fca00078e00ff */
[----:B------:R-:W-:-:S04]  /*10cc0*/  @P0 SHF.R.U32.HI R7, RZ, R5, R4 ;  /* 0x00000005ff070219 */ /* 0x000fc80000011604 */
[----:B------:R-:W-:Y:S01]  /*10cd0*/  LOP3.LUT R0, RZ, R7, RZ, 0x33, !PT ;  /* 0x00000007ff007212 */ /* 0x000fe200078e33ff */
[----:B------:R-:W-:Y:S06]  /*10ce0*/  BRA `(.L_x_1368) ;  /* 0x0000000000107947 */ /* 0x000fec0003800000 */
.L_x_1367:
[----:B------:R-:W-:-:S13]  /*10cf0*/  ISETP.NE.AND P0, PT, R3, 0x1, PT ;  /* 0x000000010300780c */ /* 0x000fda0003f05270 */
[----:B------:R-:W0:Y:S02]  /*10d00*/  @P0 LDC.64 R4, c[0x0][0x9e8] ;  /* 0x00027a00ff040b82 */ /* 0x000e240000000a00 */
[----:B0-----:R-:W-:-:S05]  /*10d10*/  @P0 IMAD.HI.U32 R4, R0, R4, RZ ;  /* 0x0000000400040227 */ /* 0x001fca00078e00ff */
[----:B------:R-:W-:-:S07]  /*10d20*/  @P0 SHF.R.U32.HI R0, RZ, R5, R4 ;  /* 0x00000005ff000219 */ /* 0x000fce0000011604 */
.L_x_1368:
[----:B------:R-:W-:Y:S05]  /*10d30*/  BSYNC B0 ;  /* 0x0000000000007941 */ /* 0x000fea0003800000 */
.L_x_1366:
[----:B------:R-:W-:-:S05]  /*10d40*/  IMAD R5, R0, R3, R3 ;  /* 0x0000000300057224 */ /* 0x000fca00078e0203 */
[----:B------:R-:W-:-:S07]  /*10d50*/  VIMNMX R2, R2, R5, PT ;  /* 0x0000000502027248 */ /* 0x000fce0003fe0100 */
.L_x_1365:
[----:B------:R-:W0:Y:S01]  /*10d60*/  @P2 LDC R4, c[0x0][0x44c] ;  /* 0x00011300ff042b82 */ /* 0x000e220000000800 */
[----:B------:R-:W-:Y:S01]  /*10d70*/  VIADD R2, R2, 0x3f ;  /* 0x0000003f02027836 */ /* 0x000fe20000000000 */
[----:B------:R-:W-:Y:S01]  /*10d80*/  ULDC UR4, c[0x0][0x9dc] ;  /* 0x0002770000047ab9 */ /* 0x000fe20000000800 */
[----:B------:R-:W-:-:S05]  /*10d90*/  IMAD.MOV.U32 R0, RZ, RZ, R27 ;  /* 0x000000ffff007224 */ /* 0x000fca00078e001b */
[----:B------:R-:W1:Y:S01]  /*10da0*/  @P2 LDC R5, c[0x0][0x450] ;  /* 0x00011400ff052b82 */ /* 0x000e620000000800 */
[----:B0-----:R-:W-:-:S05]  /*10db0*/  @P2 IMAD.HI.U32 R4, R27, R4, RZ ;  /* 0x000000041b042227 */ /* 0x001fca00078e00ff */
[----:B-1----:R-:W-:Y:S02]  /*10dc0*/  @P2 SHF.R.U32.HI R0, RZ, R5, R4 ;  /* 0x00000005ff002219 */ /* 0x002fe40000011604 */
[----:B------:R-:W-:-:S04]  /*10dd0*/  SHF.R.S32.HI R5, RZ, 0x1f, R2 ;  /* 0x0000001fff057819 */ /* 0x000fc80000011402 */
[----:B------:R-:W-:Y:S01]  /*10de0*/  LEA.HI R4, R5, R2, RZ, 0x6 ;  /* 0x0000000205047211 */ /* 0x000fe200078f30ff */
[----:B------:R-:W-:-:S03]  /*10df0*/  VIADD R2, R26, 0x3f ;  /* 0x0000003f1a027836 */ /* 0x000fc60000000000 */
[----:B------:R-:W-:Y:S02]  /*10e00*/  SHF.R.S32.HI R4, RZ, 0x6, R4 ;  /* 0x00000006ff047819 */ /* 0x000fe40000011404 */
[----:B------:R-:W-:-:S04]  /*10e10*/  SHF.R.S32.HI R5, RZ, 0x1f, R2 ;  /* 0x0000001fff057819 */ /* 0x000fc80000011402 */
[----:B------:R-:W-:Y:S02]  /*10e20*/  LEA.HI R5, R5, R2, RZ, 0x6 ;  /* 0x0000000205057211 */ /* 0x000fe400078f30ff */
[----:B------:R-:W-:Y:S02]  /*10e30*/  IADD3 R2, R0, R26, -R29 ;  /* 0x0000001a00027210 */ /* 0x000fe40007ffe81d */
[----:B------:R-:W-:-:S03]  /*10e40*/  SHF.R.S32.HI R5, RZ, 0x6, R5 ;  /* 0x00000006ff057819 */ /* 0x000fc60000011405 */
[----:B------:R-:W-:Y:S01]  /*10e50*/  VIADD R0, R2, -UR4 ;  /* 0x8000000402007c36 */ /* 0x000fe20008000000 */
[----:B------:R-:W-:-:S05]  /*10e60*/  VIMNMX R30, R5, R4, PT ;  /* 0x00000004051e7248 */ /* 0x000fca0003fe0100 */
[----:B------:R0:W-:Y:S01]  /*10e70*/  STL [R1+0x18], R30 ;  /* 0x0000181e01007387 */ /* 0x0001e20000100800 */
[----:B------:R-:W-:Y:S05]  /*10e80*/  @!P1 BRA `(.L_x_1369) ;  /* 0x0000000000449947 */ /* 0x000fea0003800000 */
[----:B------:R-:W-:Y:S01]  /*10e90*/  ISETP.GT.AND P0, PT, R2, -0x1, PT ;  /* 0xffffffff0200780c */ /* 0x000fe20003f04270 */
[----:B------:R-:W-:-:S12]  /*10ea0*/  BSSY B0, `(.L_x_1370) ;  /* 0x000000d000007945 */ /* 0x000fd80003800000 */
[----:B------:R-:W-:Y:S05]  /*10eb0*/  @P0 BRA `(.L_x_1371) ;  /* 0x00000000001c0947 */ /* 0x000fea0003800000 */
[----:B------:R-:W-:Y:S02]  /*10ec0*/  ISETP.NE.AND P0, PT, R3, 0x1, PT ;  /* 0x000000010300780c */ /* 0x000fe40003f05270 */
[----:B------:R-:W-:-:S11]  /*10ed0*/  LOP3.LUT R7, RZ, R2, RZ, 0x33, !PT ;  /* 0x00000002ff077212 */ /* 0x000fd600078e33ff */
[----:B------:R-:W1:Y:S02]  /*10ee0*/  @P0 LDC.64 R4, c[0x0][0x9e8] ;  /* 0x00027a00ff040b82 */ /* 0x000e640000000a00 */
[----:B-1----:R-:W-:-:S05]  /*10ef0*/  @P0 IMAD.HI.U32 R4, R7, R4, RZ ;  /* 0x0000000407040227 */ /* 0x002fca00078e00ff */
[----:B------:R-:W-:-:S04]  /*10f00*/  @P0 SHF.R.U32.HI R7, RZ, R5, R4 ;  /* 0x00000005ff070219 */ /* 0x000fc80000011604 */
[----:B------:R-:W-:Y:S01]  /*10f10*/  LOP3.LUT R2, RZ, R7, RZ, 0x33, !PT ;  /* 0x00000007ff027212 */ /* 0x000fe200078e33ff */
[----:B------:R-:W-:Y:S06]  /*10f20*/  BRA `(.L_x_1372) ;  /* 0x0000000000107947 */ /* 0x000fec0003800000 */
.L_x_1371:
[----:B------:R-:W-:-:S13]  /*10f30*/  ISETP.NE.AND P0, PT, R3, 0x1, PT ;  /* 0x000000010300780c */ /* 0x000fda0003f05270 */
[----:B------:R-:W1:Y:S02]  /*10f40*/  @P0 LDC.64 R4, c[0x0][0x9e8] ;  /* 0x00027a00ff040b82 */ /* 0x000e640000000a00 */
[----:B-1----:R-:W-:-:S05]  /*10f50*/  @P0 IMAD.HI.U32 R4, R2, R4, RZ ;  /* 0x0000000402040227 */ /* 0x002fca00078e00ff */
[----:B------:R-:W-:-:S07]  /*10f60*/  @P0 SHF.R.U32.HI R2, RZ, R5, R4 ;  /* 0x00000005ff020219 */ /* 0x000fce0000011604 */
.L_x_1372:
[----:B------:R-:W-:Y:S05]  /*10f70*/  BSYNC B0 ;  /* 0x0000000000007941 */ /* 0x000fea0003800000 */
.L_x_1370:
[----:B------:R-:W-:-:S05]  /*10f80*/  IMAD R3, R2, R3, RZ ;  /* 0x0000000302037224 */ /* 0x000fca00078e02ff */
[----:B------:R-:W-:-:S07]  /*10f90*/  VIMNMX R0, R0, R3, !PT ;  /* 0x0000000300007248 */ /* 0x000fce0007fe0100 */
.L_x_1369:
[----:B------:R-:W-:Y:S01]  /*10fa0*/  SHF.R.S32.HI R3, RZ, 0x1f, R0 ;  /* 0x0000001fff037819 */ /* 0x000fe20000011400 */
[----:B------:R-:W-:Y:S03]  /*10fb0*/  BSSY B7, `(.L_x_1373) ;  /* 0x0000355000077945 */ /* 0x000fe60003800000 */
[----:B------:R-:W-:-:S04]  /*10fc0*/  LEA.HI R3, R3, R0, RZ, 0x6 ;  /* 0x0000000003037211 */ /* 0x000fc800078f30ff */
[----:B------:R-:W-:-:S04]  /*10fd0*/  SHF.R.S32.HI R3, RZ, 0x6, R3 ;  /* 0x00000006ff037819 */ /* 0x000fc80000011403 */
[----:B------:R-:W-:-:S04]  /*10fe0*/  VIMNMX R2, RZ, R3, !PT ;  /* 0x00000003ff027248 */ /* 0x000fc80007fe0100 */
[----:B------:R-:W-:Y:S01]  /*10ff0*/  ISETP.GT.AND P0, PT, R30, R2, PT ;  /* 0x000000021e00720c */ /* 0x000fe20003f04270 */
[----:B------:R1:W-:-:S12]  /*11000*/  STL [R1+0x8], R2 ;  /* 0x0000080201007387 */ /* 0x0003d80000100800 */
[----:B-1----:R-:W-:Y:S05]  /*11010*/  @P0 BRA `(.L_x_1374) ;  /* 0x0000000000440947 */ /* 0x002fea0003800000 */
[----:B------:R-:W1:Y:S02]  /*11020*/  S2R R2, SR_TID.X ;  /* 0x0000000000027919 */ /* 0x000e640000002100 */
        /* <DEDUP_REMOVED lines=10> */
[----:B------:R-:W1:Y:S02]  /*110d0*/  S2R R4, SR_LTMASK ;  /* 0x0000000000047919 */ /* 0x000e640000003900 */
[----:B-1----:R-:W-:-:S04]  /*110e0*/  LOP3.LUT R4, R4, UR4, RZ, 0xc0, !PT ;  /* 0x0000000404047c12 */ /* 0x002fc8000f8ec0ff */
[----:B------:R-:W1:Y:S01]  /*110f0*/  POPC R7, R4 ;  /* 0x0000000400077309 */ /* 0x000e620000000000 */
[----:B--2---:R-:W1:Y:S02]  /*11100*/  SHFL.IDX PT, R0, R3, R0, 0x1f ;  /* 0x00001f0003007589 */ /* 0x004e6400000e0000 */
[----:B-1----:R-:W-:Y:S01]  /*11110*/  IADD3 R16, R0, UR39, R7 ;  /* 0x0000002700107c10 */ /* 0x002fe2000fffe007 */
[----:B------:R-:W-:Y:S06]  /*11120*/  BRA `(.L_x_1375) ;  /* 0x0000003000f47947 */ /* 0x000fec0003800000 */
.L_x_1374:
        /* <DEDUP_REMOVED lines=8> */
[----:B------:R-:W-:Y:S02]  /*111b0*/  IMAD.U32 R4, RZ, RZ, UR6 ;  /* 0x00000006ff047e24 */ /* 0x000fe4000f8e00ff */
[----:B------:R-:W1:Y:S01]  /*111c0*/  LDC.64 R2, c[0x4][R2] ;  /* 0x0100000002027b82 */ /* 0x000e620000000a00 */
        /* <DEDUP_REMOVED lines=9> */
[----:B01----:R-:W-:Y:S05]  /*11260*/  CALL.ABS.NOINC R2 ;  /* 0x0000000002007343 */ /* 0x003fea0003c00000 */
.L_x_1377:
[----:B------:R-:W-:Y:S05]  /*11270*/  BSYNC B6 ;  /* 0x0000000000067941 */ /* 0x000fea0003800000 */
.L_x_1376:
        /* <DEDUP_REMOVED lines=10> */
[----:B------:R-:W-:Y:S01]  /*11320*/  MOV R8, 0x70 ;  /* 0x0000007000087802 */ /* 0x000fe20000000f00 */
[----:B------:R-:W-:Y:S02]  /*11330*/  IMAD.U32 R5, RZ, RZ, UR7 ;  /* 0x00000007ff057e24 */ /* 0x000fe4000f8e00ff */
[----:B------:R-:W-:Y:S02]  /*11340*/  IMAD.U32 R6, RZ, RZ, UR8 ;  /* 0x00000008ff067e24 */ /* 0x000fe4000f8e00ff */
[----:B------:R-:W-:-:S02]  /*11350*/  IMAD.U32 R7, RZ, RZ, UR9 ;  /* 0x00000009ff077e24 */ /* 0x000fc4000f8e00ff */
[----:B------:R-:W-:Y:S02]  /*11360*/  IMAD.U32 R10, RZ, RZ, UR4 ;  /* 0x00000004ff0a7e24 */ /* 0x000fe4000f8e00ff */
[----:B------:R-:W-:Y:S02]  /*11370*/  IMAD.U32 R11, RZ, RZ, UR5 ;  /* 0x00000005ff0b7e24 */ /* 0x000fe4000f8e00ff */
[----:B------:R-:W-:Y:S02]  /*11380*/  IMAD.MOV.U32 R12, RZ, RZ, 0x1 ;  /* 0x00000001ff0c7424 */ /* 0x000fe400078e00ff */
[----:B-1----:R-:W-:-:S07]  /*11390*/  IMAD.MOV.U32 R13, RZ, RZ, RZ ;  /* 0x000000ffff0d7224 */ /* 0x002fce00078e00ff */
[----:B------:R-:W-:-:S07]  /*113a0*/  LEPC R20, `(.L_x_1380) ;  /* 0x000000001014794e */ /* 0x000fce0000000000 */
[----:B0-2---:R-:W-:Y:S05]  /*113b0*/  CALL.ABS.NOINC R2 ;  /* 0x0000000002007343 */ /* 0x005fea0003c00000 */
.L_x_1380:
[----:B------:R0:W1:Y:S01]  /*113c0*/  LDC.64 R2, c[0x4][R17] ;  /* 0x0100000011027b82 */ /* 0x0000620000000a00 */
[----:B------:R-:W-:Y:S01]  /*113d0*/  ULDC.64 UR6, c[0x4][0x138] ;  /* 0x01004e0000067ab9 */ /* 0x000fe20000000a00 */
[----:B------:R-:W-:Y:S01]  /*113e0*/  ULDC.64 UR8, c[0x4][0x140] ;  /* 0x0100500000087ab9 */ /* 0x000fe20000000a00 */
[----:B------:R-:W-:Y:S01]  /*113f0*/  ULDC.64 UR4, c[0x4][0xd0] ;  /* 0x0100340000047ab9 */ /* 0x000fe20000000a00 */
[----:B------:R-:W-:Y:S02]  /*11400*/  IMAD.U32 R4, RZ, RZ, UR6 ;  /* 0x00000006ff047e24 */ /* 0x000fe4000f8e00ff */
[----:B------:R-:W-:Y:S02]  /*11410*/  IMAD.U32 R5, RZ, RZ, UR7 ;  /* 0x00000007ff057e24 */ /* 0x000fe4000f8e00ff */
[----:B------:R-:W-:Y:S02]  /*11420*/  IMAD.U32 R6, RZ, RZ, UR8 ;  /* 0x00000008ff067e24 */ /* 0x000fe4000f8e00ff */
[----:B------:R-:W-:-:S02]  /*11430*/  IMAD.U32 R7, RZ, RZ, UR9 ;  /* 0x00000009ff077e24 */ /* 0x000fc4000f8e00ff */
[----:B------:R-:W-:Y:S02]  /*11440*/  IMAD.U32 R10, RZ, RZ, UR4 ;  /* 0x00000004ff0a7e24 */ /* 0x000fe4000f8e00ff */
[----:B------:R-:W-:Y:S02]  /*11450*/  IMAD.U32 R11, RZ, RZ, UR5 ;  /* 0x00000005ff0b7e24 */ /* 0x000fe4000f8e00ff */
[----:B------:R-:W-:Y:S02]  /*11460*/  IMAD.MOV.U32 R8, RZ, RZ, 0x70 ;  /* 0x00000070ff087424 */ /* 0x000fe400078e00ff */
[----:B------:R-:W-:Y:S02]  /*11470*/  IMAD.MOV.U32 R12, RZ, RZ, 0x1 ;  /* 0x00000001ff0c7424 */ /* 0x000fe400078e00ff */
[----:B0-----:R-:W-:-:S07]  /*11480*/  IMAD.MOV.U32 R13, RZ, RZ, RZ ;  /* 0x000000ffff0d7224 */ /* 0x001fce00078e00ff */
[----:B------:R-:W-:-:S07]  /*11490*/  LEPC R20, `(.L_x_1379) ;  /* 0x000000001014794e */ /* 0x000fce0000000000 */
[----:B-1----:R-:W-:Y:S05]  /*114a0*/  CALL.ABS.NOINC R2 ;  /* 0x0000000002007343 */ /* 0x002fea0003c00000 */
.L_x_1379:
[----:B------:R-:W-:Y:S05]  /*114b0*/  BSYNC B6 ;  /* 0x0000000000067941 */ /* 0x000fea0003800000 */
.L_x_1378:
[----:B------:R-:W-:Y:S01]  /*114c0*/  ULDC.64 UR4, c[0x0][0x9f8] ;  /* 0x00027e0000047ab9 */ /* 0x000fe20000000a00 */
[----:B------:R-:W-:Y:S01]  /*114d0*/  IMAD.MOV.U32 R31, RZ, RZ, R19 ;  /* 0x000000ffff1f7224 */ /* 0x000fe200078e0013 */
[----:B------:R-:W-:Y:S01]  /*114e0*/  ISETP.NE.U32.AND P0, PT, RZ, UR4, PT ;  /* 0x00000004ff007c0c */ /* 0x000fe2000bf05070 */
[----:B------:R-:W-:Y:S01]  /*114f0*/  ULDC UR4, c[0x0][0x2f4] ;  /* 0x0000bd0000047ab9 */ /* 0x000fe20000000800 */
[----:B------:R-:W1:Y:S02]  /*11500*/  LDC R10, c[0x0][0x430] ;  /* 0x00010c00ff0a7b82 */ /* 0x000e640000000800 */
[----:B------:R-:W-:-:S13]  /*11510*/  ISETP.NE.AND.EX P0, PT, RZ, UR5, PT, P0 ;  /* 0x00000005ff007c0c */ /* 0x000fda000bf05300 */
[----:B------:R-:W2:Y:S01]  /*11520*/  @P0 LDC.64 R2, c[0x0][0x9f8] ;  /* 0x00027e00ff020b82 */ /* 0x000ea20000000a00 */
[----:B------:R-:W-:Y:S02]  /*11530*/  LOP3.LUT R17, R34, 0x40, RZ, 0xfc, !PT ;  /* 0x0000004022117812 */ /* 0x000fe400078efcff */
[----:B------:R-:W-:Y:S02]  /*11540*/  LOP3.LUT R23, R23, 0xffffffef, RZ, 0xc0, !PT ;  /* 0xffffffef17177812 */ /* 0x000fe400078ec0ff */
[----:B------:R-:W-:Y:S01]  /*11550*/  ISETP.GE.AND P2, PT, R17, UR4, PT ;  /* 0x0000000411007c0c */ /* 0x000fe2000bf46270 */
[----:B--2---:R-:W-:-:S05]  /*11560*/  @P0 IMAD.WIDE R2, R19, 0x4, R2 ;  /* 0x0000000413020825 */ /* 0x004fca00078e0202 */
[----:B------:R2:W5:Y:S01]  /*11570*/  @P0 LDG.E R31, desc[UR36][R2.64] ;  /* 0x00000024021f0981 */ /* 0x000562000c1e1900 */
[----:B------:R-:W-:Y:S01]  /*11580*/  ISETP.GE.AND P0, PT, R34, UR4, PT ;  /* 0x0000000422007c0c */ /* 0x000fe2000bf06270 */
[----:B------:R-:W-:Y:S01]  /*11590*/  UMOV UR5, 0xffffffff ;  /* 0xffffffff00057882 */ /* 0x000fe20000000000 */
[----:B------:R-:W-:Y:S01]  /*115a0*/  ISETP.GE.AND P1, PT, R37, UR4, PT ;  /* 0x0000000425007c0c */ /* 0x000fe2000bf26270 */
[----:B------:R-:W-:-:S10]  /*115b0*/  VIADD R7, R30, 0xffffffff ;  /* 0xffffffff1e077836 */ /* 0x000fd40000000000 */
[----:B------:R-:W-:Y:S02]  /*115c0*/  @P0 LOP3.LUT R23, R23, 0x10, RZ, 0xfc, !PT ;  /* 0x0000001017170812 */ /* 0x000fe400078efcff */
[----:B------:R-:W-:Y:S02]  /*115d0*/  ISETP.GE.AND P0, PT, R36, UR4, PT ;  /* 0x0000000424007c0c */ /* 0x000fe4000bf06270 */
[----:B------:R-:W-:-:S04]  /*115e0*/  LOP3.LUT R23, R23, 0xfffffff7, RZ, 0xc0, !PT ;  /* 0xfffffff717177812 */ /* 0x000fc800078ec0ff */
[----:B------:R-:W-:-:S04]  /*115f0*/  @P2 LOP3.LUT R23, R23, 0x8, RZ, 0xfc, !PT ;  /* 0x0000000817172812 */ /* 0x000fc800078efcff */
[----:B------:R-:W-:-:S04]  /*11600*/  LOP3.LUT R23, R23, 0xfffffffb, RZ, 0xc0, !PT ;  /* 0xfffffffb17177812 */ /* 0x000fc800078ec0ff */
[----:B------:R-:W-:-:S04]  /*11610*/  @P1 LOP3.LUT R23, R23, 0x4, RZ, 0xfc, !PT ;  /* 0x0000000417171812 */ /* 0x000fc800078efcff */
[----:B------:R-:W-:-:S04]  /*11620*/  LOP3.LUT R23, R23, 0xfffffffd, RZ, 0xc0, !PT ;  /* 0xfffffffd17177812 */ /* 0x000fc800078ec0ff */
[----:B------:R-:W-:Y:S01]  /*11630*/  @P0 LOP3.LUT R23, R23, 0x2, RZ, 0xfc, !PT ;  /* 0x0000000217170812 */ /* 0x000fe200078efcff */
[----:B-12---:R-:W-:Y:S06]  /*11640*/  BRA.DIV UR5, `(.L_x_1381) ;  /* 0x00000042057c7947 */ /* 0x006fec000b800000 */
.L_x_1449:
[----:B------:R-:W1:Y:S01]  /*11650*/  S2R R0, SR_TID.X ;  /* 0x0000000000007919 */ /* 0x000e620000002100 */
[----:B------:R-:W-:Y:S02]  /*11660*/  ISETP.NE.AND P1, PT, R10, 0x1, PT ;  /* 0x000000010a00780c */ /* 0x000fe40003f25270 */
[----:B-----5:R-:W-:Y:S01]  /*11670*/  SHF.R.S32.HI R11, RZ, 0x1f, R31 ;  /* 0x0000001fff0b7819 */ /* 0x020fe2000001141f */
[----:B------:R-:W2:Y:S01]  /*11680*/  S2R R9, SR_TID.X ;  /* 0x0000000000097919 */ /* 0x000ea20000002100 */
[----:B------:R-:W-:-:S03]  /*11690*/  LOP3.LUT R23, R23, 0xffffffbf, RZ, 0xc0, !PT ;  /* 0xffffffbf17177812 */ /* 0x000fc600078ec0ff */
[----:B------:R3:W-:Y:S06]  /*116a0*/  STL [R1+0xc], R11 ;  /* 0x00000c0b01007387 */ /* 0x0007ec0000100800 */
[----:B------:R-:W4:Y:S01]  /*116b0*/  @P1 LDC R5, c[0x0][0x434] ;  /* 0x00010d00ff051b82 */ /* 0x000f220000000800 */
[----:B------:R-:W-:Y:S02]  /*116c0*/  @P1 LOP3.LUT R23, R23, 0x40, RZ, 0xfc, !PT ;  /* 0x0000004017171812 */ /* 0x000fe400078efcff */
[----:B-1----:R-:W-:Y:S01]  /*116d0*/  LOP3.LUT R0, R0, 0x7f, RZ, 0xc0, !PT ;  /* 0x0000007f00007812 */ /* 0x002fe200078ec0ff */
[----:B--2---:R-:W-:-:S03]  /*116e0*/  IMAD.SHL.U32 R9, R9, 0x10, RZ ;  /* 0x0000001009097824 */ /* 0x004fc600078e00ff */
[----:B------:R-:W-:-:S04]  /*116f0*/  SHF.R.U32.HI R0, RZ, 0x3, R0 ;  /* 0x00000003ff007819 */ /* 0x000fc80000011600 */
[----:B------:R-:W-:Y:S02]  /*11700*/  LOP3.LUT R9, R0, 0x70, R9, 0xf8, !PT ;  /* 0x0000007000097812 */ /* 0x000fe400078ef809 */
[----:B------:R-:W1:Y:S03]  /*11710*/  @P1 LDC R0, c[0x0][0x438] ;  /* 0x00010e00ff001b82 */ /* 0x000e660000000800 */
[----:B------:R-:W-:-:S05]  /*11720*/  IMAD R6, R7, 0x40, R9 ;  /* 0x0000004007067824 */ /* 0x000fca00078e0209 */
[C---:B------:R-:W-:Y:S02]  /*11730*/  ISETP.GE.AND P0, PT, R6.reuse, R26, PT ;  /* 0x0000001a0600720c */ /* 0x040fe40003f06270 */
[----:B------:R-:W-:Y:S02]  /*11740*/  IADD3 R6, R6, R24, RZ ;  /* 0x0000001806067210 */ /* 0x000fe40007ffe0ff */
[----:B------:R-:W-:-:S03]  /*11750*/  ISETP.GT.U32.OR P0, PT, R9, 0x3f, P0 ;  /* 0x0000003f0900780c */ /* 0x000fc60000704470 */
[----:B----4-:R-:W-:-:S04]  /*11760*/  @P1 IMAD.HI.U32 R5, R6, R5, RZ ;  /* 0x0000000506051227 */ /* 0x010fc800078e00ff */
[----:B------:R-:W-:Y:S01]  /*11770*/  IMAD.MOV.U32 R8, RZ, RZ, R6 ;  /* 0x000000ffff087224 */ /* 0x000fe200078e0006 */
[----:B-1----:R-:W-:-:S05]  /*11780*/  @P1 SHF.R.U32.HI R8, RZ, R0, R5 ;  /* 0x00000000ff081219 */ /* 0x002fca0000011605 */
[----:B------:R-:W1:Y:S01]  /*11790*/  @!P0 LDC.64 R2, c[0x0][0x428] ;  /* 0x00010a00ff028b82 */ /* 0x000e620000000a00 */
[--C-:B------:R-:W-:Y:S01]  /*117a0*/  @!P0 SHF.R.S32.HI R5, RZ, 0x1f, R8.reuse ;  /* 0x0000001fff058819 */ /* 0x100fe20000011408 */
[----:B------:R-:W-:Y:S02]  /*117b0*/  @!P0 IMAD.MOV.U32 R4, RZ, RZ, R8 ;  /* 0x000000ffff048224 */ /* 0x000fe400078e0008 */
[-C--:B-1----:R-:W-:Y:S02]  /*117c0*/  @!P0 IMAD R0, R11, R2.reuse, RZ ;  /* 0x000000020b008224 */ /* 0x082fe400078e02ff */
[----:B------:R-:W-:-:S04]  /*117d0*/  @!P0 IMAD.WIDE.U32 R4, R31, R2, R4 ;  /* 0x000000021f048225 */ /* 0x000fc800078e0004 */
[----:B------:R-:W-:Y:S02]  /*117e0*/  @!P0 IMAD R0, R31, R3, R0 ;  /* 0x000000031f008224 */ /* 0x000fe400078e0200 */
[----:B------:R-:W1:Y:S02]  /*117f0*/  @!P0 LDC.64 R2, c[0x0][0x418] ;  /* 0x00010600ff028b82 */ /* 0x000e640000000a00 */
[----:B------:R-:W-:Y:S02]  /*11800*/  @!P0 IMAD.IADD R0, R5, 0x1, R0 ;  /* 0x0000000105008824 */ /* 0x000fe400078e0200 */
[----:B------:R-:W-:Y:S01]  /*11810*/  IMAD.MOV R5, RZ, RZ, -R8 ;  /* 0x000000ffff057224 */ /* 0x000fe200078e0a08 */
[----:B-1----:R-:W-:-:S04]  /*11820*/  @!P0 LEA R2, P1, R4, R2, 0x2 ;  /* 0x0000000204028211 */ /* 0x002fc800078210ff */
[----:B------:R-:W-:Y:S01]  /*11830*/  @!P0 LEA.HI.X R3, R4, R3, R0, 0x2, P1 ;  /* 0x0000000304038211 */ /* 0x000fe200008f1400 */
[----:B------:R-:W-:Y:S02]  /*11840*/  IMAD R4, R10, R5, R6 ;  /* 0x000000050a047224 */ /* 0x000fe400078e0206 */
[----:B------:R-:W-:Y:S02]  /*11850*/  IMAD.U32 R5, RZ, RZ, UR38 ;  /* 0x00000026ff057e24 */ /* 0x000fe4000f8e00ff */
[----:B------:R-:W-:-:S03]  /*11860*/  IMAD.MOV.U32 R0, RZ, RZ, RZ ;  /* 0x000000ffff007224 */ /* 0x000fc600078e00ff */
[----:B------:R-:W-:-:S03]  /*11870*/  ISETP.NE.AND P2, PT, R5, 0x3, PT ;  /* 0x000000030500780c */ /* 0x000fc60003f45270 */
[----:B------:R3:W5:Y:S01]  /*11880*/  @!P0 LDG.E R0, desc[UR36][R2.64] ;  /* 0x0000002402008981 */ /* 0x000762000c1e1900 */
[----:B------:R-:W-:Y:S01]  /*11890*/  ISETP.GT.U32.AND P0, PT, R9, 0x3f, PT ;  /* 0x0000003f0900780c */ /* 0x000fe20003f04070 */
[----:B------:R-:W-:Y:S01]  /*118a0*/  IMAD.MOV.U32 R26, RZ, RZ, R7 ;  /* 0x000000ffff1a7224 */ /* 0x000fe200078e0007 */
[----:B------:R-:W-:Y:S02]  /*118b0*/  LOP3.LUT R23, R23, 0xffffffdf, RZ, 0xc0, !PT ;  /* 0xffffffdf17177812 */ /* 0x000fe400078ec0ff */
[----:B0-----:R-:W-:-:S05]  /*118c0*/  SHF.R.S32.HI R30, RZ, 0x1f, R18 ;  /* 0x0000001fff1e7819 */ /* 0x001fca0000011412 */
[----:B------:R-:W-:-:S04]  /*118d0*/  @P2 LOP3.LUT R23, R23, 0x20, RZ, 0xfc, !PT ;  /* 0x0000002017172812 */ /* 0x000fc800078efcff */
[----:B------:R-:W-:-:S04]  /*118e0*/  LOP3.LUT R23, R23, 0xfffffffe, RZ, 0xc0, !PT ;  /* 0xfffffffe17177812 */ /* 0x000fc800078ec0ff */
[----:B------:R-:W-:Y:S01]  /*118f0*/  @P0 LOP3.LUT R23, R23, 0x1, RZ, 0xfc, !PT ;  /* 0x0000000117170812 */ /* 0x000fe200078efcff */
[----:B---3--:R-:W-:Y:S06]  /*11900*/  @!P2 BRA `(.L_x_1382) ;  /* 0x000000000004a947 */ /* 0x008fec0003800000 */
[----:B------:R-:W-:Y:S01]  /*11910*/  BPT.TRAP 0x1 ;  /* 0x000000040000795c */ /* 0x000fe20000300000 */
.L_x_1382:
        /* <DEDUP_REMOVED lines=20> */
[----:B------:R-:W-:Y:S01]  /*11a60*/  LEA.HI.X R24, R2, UR5, R6, 0x1, P0 ;  /* 0x0000000502187c11 */ /* 0x000fe200080f0c06 */
[----:B------:R-:W-:Y:S01]  /*11a70*/  IMAD R6, R25, 0x8, R22 ;  /* 0x0000000819067824 */ /* 0x000fe200078e0216 */
[----:B------:R-:W-:-:S04]  /*11a80*/  SHF.L.U32 R2, R28, 0x1f, RZ ;  /* 0x0000001f1c027819 */ /* 0x000fc800000006ff */
[----:B------:R-:W0:Y:S02]  /*11a90*/  SYNCS.PHASECHK.TRANS64.TRYWAIT P0, [R6+URZ+0x30840], R2 ;  /* 0x03084002060075a7 */ /* 0x000e24000800017f */
[----:B0-----:R-:W-:Y:S05]  /*11aa0*/  @!P0 BRA `(.L_x_1384) ;  /* 0x0000003c00988947 */ /* 0x001fea0003800000 */
.L_x_1450:
[----:B------:R-:W-:Y:S05]  /*11ab0*/  BSYNC B0 ;  /* 0x0000000000007941 */ /* 0x000fea0003800000 */
.L_x_1383:
[----:B------:R-:W2:Y:S01]  /*11ac0*/  LDL R10, [R1] ;  /* 0x00000000010a7983 */ /* 0x000ea20000100800 */
[----:B------:R-:W-:Y:S01]  /*11ad0*/  ULDC.64 UR4, c[0x0][0x300] ;  /* 0x0000c00000047ab9 */ /* 0x000fe20000000a00 */
[----:B------:R-:W-:Y:S01]  /*11ae0*/  LOP3.LUT P5, RZ, R23, 0x10, RZ, 0xc0, !PT ;  /* 0x0000001017ff7812 */ /* 0x000fe200078ac0ff */
[----:B------:R-:W-:Y:S01]  /*11af0*/  IMAD R5, R5, UR4, RZ ;  /* 0x0000000405057c24 */ /* 0x000fe2000f8e02ff */
[----:B------:R-:W1:Y:S01]  /*11b00*/  S2R R9, SR_TID.X ;  /* 0x0000000000097919 */ /* 0x000e620000002100 */
[C---:B0-----:R-:W-:Y:S01]  /*11b10*/  IMAD.WIDE.U32 R2, R4.reuse, UR4, RZ ;  /* 0x0000000404027c25 */ /* 0x041fe2000f8e00ff */
[C---:B------:R-:W-:Y:S02]  /*11b20*/  LOP3.LUT P4, RZ, R23.reuse, 0x8, RZ, 0xc0, !PT ;  /* 0x0000000817ff7812 */ /* 0x040fe4000788c0ff */
[C---:B------:R-:W-:Y:S01]  /*11b30*/  LOP3.LUT P3, RZ, R23.reuse, 0x4, RZ, 0xc0, !PT ;  /* 0x0000000417ff7812 */ /* 0x040fe2000786c0ff */
[----:B------:R-:W-:Y:S01]  /*11b40*/  IMAD R5, R4, UR5, R5 ;  /* 0x0000000504057c24 */ /* 0x000fe2000f8e0205 */
[----:B------:R-:W-:Y:S01]  /*11b50*/  ULDC.64 UR4, c[0x0][0x310] ;  /* 0x0000c40000047ab9 */ /* 0x000fe20000000a00 */
[----:B------:R-:W-:Y:S01]  /*11b60*/  LOP3.LUT P2, RZ, R23, 0x2, RZ, 0xc0, !PT ;  /* 0x0000000217ff7812 */ /* 0x000fe2000784c0ff */
[----:B------:R-:W-:-:S02]  /*11b70*/  IMAD R8, R8, UR4, RZ ;  /* 0x0000000408087c24 */ /* 0x000fc4000f8e02ff */
        /* <DEDUP_REMOVED lines=11> */
[----:B------:R-:W-:Y:S01]  /*11c30*/  UMOV UR4, 0xffffffff ;  /* 0xffffffff00047882 */ /* 0x000fe20000000000 */
[----:B-1----:R-:W-:-:S03]  /*11c40*/  LOP3.LUT R9, R9, 0x7f, RZ, 0xc0, !PT ;  /* 0x0000007f09097812 */ /* 0x002fc600078ec0ff */
[----:B------:R-:W-:Y:S02]  /*11c50*/  LEA.HI.X R0, R2, UR5, R0, 0x1, P0 ;  /* 0x0000000502007c11 */ /* 0x000fe400080f0c00 */
[----:B------:R-:W-:Y:S01]  /*11c60*/  SHF.R.U32.HI R9, RZ, 0x3, R9 ;  /* 0x00000003ff097819 */ /* 0x000fe20000011609 */
[----:B--2---:R-:W-:Y:S01]  /*11c70*/  IMAD R5, R7, -0x40, R10 ;  /* 0xffffffc007057824 */ /* 0x004fe200078e020a */
[----:B------:R-:W-:-:S03]  /*11c80*/  LEA R7, R25, R32, 0xe ;  /* 0x0000002019077211 */ /* 0x000fc600078e70ff */
[----:B------:R-:W-:-:S05]  /*11c90*/  IMAD.IADD R5, R5, 0x1, -R9 ;  /* 0x0000000105057824 */ /* 0x000fca00078e0a09 */
[----:B------:R-:W-:Y:S01]  /*11ca0*/  ISETP.GE.AND P0, PT, R5, 0x1, PT ;  /* 0x000000010500780c */ /* 0x000fe20003f06270 */
[----:B------:R-:W-:-:S12]  /*11cb0*/  BRA.DIV UR4, `(.L_x_1385) ;  /* 0x0000003e04287947 */ /* 0x000fd8000b800000 */
[----:B------:R-:W0:Y:S01]  /*11cc0*/  SHFL.IDX PT, R3, R4, RZ, 0x181f ;  /* 0x00181fff04037589 */ /* 0x000e2200000e0000 */
[----:B------:R-:W-:-:S03]  /*11cd0*/  @P0 IMAD R9, R7, 0x2, R22 ;  /* 0x0000000207090824 */ /* 0x000fc600078e0216 */
[----:B------:R-:W1:Y:S04]  /*11ce0*/  SHFL.IDX PT, R2, R0, RZ, 0x181f ;  /* 0x00181fff00027589 */ /* 0x000e6800000e0000 */
        /* <DEDUP_REMOVED lines=25> */
[----:B------:R0:W1:Y:S04]  /*11e80*/  SHFL.IDX PT, R8, R0, 0x3, 0x181f ;  /* 0x00781f0000087f89 */ /* 0x00006800000e0000 */
[----:B------:R-:W-:Y:S04]  /*11e90*/  @P0 LDGSTS.E.BYPASS.LTC128B.128 [R9+0x21400], desc[UR36][R2.64], !P5 ;  /* 0x2140000002090fae */ /* 0x000fe8000e901d64 */
[----:B------:R-:W-:Y:S04]  /*11ea0*/  @P0 LDGSTS.E.BYPASS.LTC128B.128 [R9+0x23400], desc[UR36][R2.64+0x80], !P4 ;  /* 0x2340008002090fae */ /* 0x000fe8000e101d64 */
[----:B------:R-:W-:Y:S04]  /*11eb0*/  @P0 LDGSTS.E.BYPASS.LTC128B.128 [R9+0x25400], desc[UR36][R2.64+0x100], !P3 ;  /* 0x2540010002090fae */ /* 0x000fe8000d901d64 */
[----:B------:R2:W-:Y:S04]  /*11ec0*/  @P0 LDGSTS.E.BYPASS.LTC128B.128 [R9+0x27400], desc[UR36][R2.64+0x180], !P2 ;  /* 0x2740018002090fae */ /* 0x0005e8000d101d64 */
[----:B-12---:R0:W2:Y:S02]  /*11ed0*/  SHFL.IDX PT, R2, R4, 0x3, 0x181f ;  /* 0x00781f0004027f89 */ /* 0x0060a400000e0000 */
.L_x_1460:
[----:B------:R-:W-:-:S13]  /*11ee0*/  ISETP.GE.AND P0, PT, R5, 0x31, PT ;  /* 0x000000310500780c */ /* 0x000fda0003f06270 */
[----:B--2---:R-:W-:Y:S01]  /*11ef0*/  @P0 LEA R2, P1, R34, R2, 0x1 ;  /* 0x0000000222020211 */ /* 0x004fe200078208ff */
[----:B------:R-:W-:-:S04]  /*11f00*/  @P0 IMAD R7, R7, 0x2, R22 ;  /* 0x0000000207070824 */ /* 0x000fc800078e0216 */
        /* <DEDUP_REMOVED lines=10> */
.L_x_1386:
        /* <DEDUP_REMOVED lines=10> */
.L_x_1387:
[----:B------:R2:W-:Y:S02]  /*12050*/  SYNCS.ARRIVE.TRANS64.A1T0 RZ, [R6+URZ+0x30830], RZ ;  /* 0x030830ff06ff79a7 */ /* 0x0005e4000810003f */
[----:B------:R-:W-:Y:S05]  /*12060*/  WARPSYNC.ALL ;  /* 0x0000000000007948 */ /* 0x000fea0003800000 */
[----:B------:R-:W-:Y:S01]  /*12070*/  ULDC.64 UR4, c[0x0][0x298] ;  /* 0x0000a60000047ab9 */ /* 0x000fe20000000a00 */
[----:B-1----:R-:W-:Y:S01]  /*12080*/  VIADD R2, R22, 0x10400 ;  /* 0x0001040016027836 */ /* 0x002fe20000000000 */
[----:B0-----:R-:W-:Y:S01]  /*12090*/  SHF.R.S32.HI R0, RZ, 0x1f, R35 ;  /* 0x0000001fff007819 */ /* 0x001fe20000011423 */
[----:B------:R-:W-:Y:S01]  /*120a0*/  IMAD.WIDE.U32 R4, R35, UR4, RZ ;  /* 0x0000000423047c25 */ /* 0x000fe2000f8e00ff */
[----:B------:R-:W-:Y:S01]  /*120b0*/  BSSY B6, `(.L_x_1388) ;  /* 0x0000018000067945 */ /* 0x000fe20003800000 */
[----:B------:R-:W-:Y:S01]  /*120c0*/  BAR.SYNC.DEFER_BLOCKING 0x8, 0x180 ;  /* 0x0206000000007b1d */ /* 0x000fe20000010000 */
[----:B------:R-:W-:Y:S01]  /*120d0*/  LOP3.LUT P0, RZ, R2, 0x3ff, RZ, 0xc0, !PT ;  /* 0x000003ff02ff7812 */ /* 0x000fe2000780c0ff */
[----:B------:R-:W-:-:S04]  /*120e0*/  IMAD R0, R0, UR4, RZ ;  /* 0x0000000400007c24 */ /* 0x000fc8000f8e02ff */
[----:B------:R-:W-:Y:S01]  /*120f0*/  IMAD R0, R35, UR5, R0 ;  /* 0x0000000523007c24 */ /* 0x000fe2000f8e0200 */
[----:B------:R0:W-:Y:S03]  /*12100*/  STL.64 [R1+0x10], R4 ;  /* 0x0000100401007387 */ /* 0x0001e60000100a00 */
[----:B------:R-:W-:-:S04]  /*12110*/  IMAD.IADD R35, R5, 0x1, R0 ;  /* 0x0000000105237824 */ /* 0x000fc800078e0200 */
[----:B------:R-:W-:Y:S05]  /*12120*/  @!P0 BRA `(.L_x_1389) ;  /* 0x0000000000408947 */ /* 0x000fea0003800000 */
[----:B------:R-:W-:Y:S01]  /*12130*/  MOV R2, 0x0 ;  /* 0x0000000000027802 */ /* 0x000fe20000000f00 */
[----:B------:R-:W-:Y:S01]  /*12140*/  ULDC.64 UR6, c[0x4][0x138] ;  /* 0x01004e0000067ab9 */ /* 0x000fe20000000a00 */
[----:B------:R-:W-:Y:S01]  /*12150*/  ULDC.64 UR8, c[0x4][0x140] ;  /* 0x0100500000087ab9 */ /* 0x000fe20000000a00 */
[----:B------:R-:W-:Y:S01]  /*12160*/  ULDC.64 UR4, c[0x4][0xb0] ;  /* 0x01002c0000047ab9 */ /* 0x000fe20000000a00 */
[----:B0-----:R-:W-:Y:S01]  /*12170*/  IMAD.U32 R4, RZ, RZ, UR6 ;  /* 0x00000006ff047e24 */ /* 0x001fe2000f8e00ff */
[----:B------:R-:W-:Y:S01]  /*12180*/  MOV R11, UR5 ;  /* 0x00000005000b7c02 */ /* 0x000fe20008000f00 */
[----:B------:R-:W0:Y:S01]  /*12190*/  LDC.64 R2, c[0x4][R2] ;  /* 0x0100000002027b82 */ /* 0x000e220000000a00 */
[----:B------:R-:W-:Y:S02]  /*121a0*/  IMAD.U32 R5, RZ, RZ, UR7 ;  /* 0x00000007ff057e24 */ /* 0x000fe4000f8e00ff */
[----:B--2---:R-:W-:Y:S02]  /*121b0*/  IMAD.U32 R6, RZ, RZ, UR8 ;  /* 0x00000008ff067e24 */ /* 0x004fe4000f8e00ff */
[----:B------:R-:W-:-:S02]  /*121c0*/  IMAD.U32 R7, RZ, RZ, UR9 ;  /* 0x00000009ff077e24 */ /* 0x000fc4000f8e00ff */
[----:B------:R-:W-:Y:S02]  /*121d0*/  IMAD.U32 R10, RZ, RZ, UR4 ;  /* 0x00000004ff0a7e24 */ /* 0x000fe4000f8e00ff */
[----:B------:R-:W-:Y:S02]  /*121e0*/  IMAD.MOV.U32 R8, RZ, RZ, 0x70 ;  /* 0x00000070ff087424 */ /* 0x000fe400078e00ff */
[----:B------:R-:W-:Y:S02]  /*121f0*/  IMAD.MOV.U32 R12, RZ, RZ, 0x1 ;  /* 0x00000001ff0c7424 */ /* 0x000fe400078e00ff */
[----:B------:R-:W-:-:S07]  /*12200*/  IMAD.MOV.U32 R13, RZ, RZ, RZ ;  /* 0x000000ffff0d7224 */ /* 0x000fce00078e00ff */
[----:B------:R-:W-:-:S07]  /*12210*/  LEPC R20, `(.L_x_1389) ;  /* 0x000000001014794e */ /* 0x000fce0000000000 */
[----:B0-----:R-:W-:Y:S05]  /*12220*/  CALL.ABS.NOINC R2 ;  /* 0x0000000002007343 */ /* 0x001fea0003c00000 */
.L_x_1389:
[----:B------:R-:W-:Y:S05]  /*12230*/  BSYNC B6 ;  /* 0x0000000000067941 */ /* 0x000fea0003800000 */
.L_x_1388:
[----:B------:R-:W3:Y:S01]  /*12240*/  LDL.LU.64 R20, [R1+0x10] ;  /* 0x0000100001147983 */ /* 0x000ee20000300a00 */
[----:B------:R-:W-:Y:S01]  /*12250*/  ULDC.64 UR4, c[0x0][0x2d8] ;  /* 0x0000b60000047ab9 */ /* 0x000fe20000000a00 */
[----:B------:R-:W-:Y:S01]  /*12260*/  LOP3.LUT P6, RZ, R23, 0x100, RZ, 0xc0, !PT ;  /* 0x0000010017ff7812 */ /* 0x000fe200078cc0ff */
[----:B------:R-:W-:Y:S01]  /*12270*/  IMAD R0, R30, UR4, RZ ;  /* 0x000000041e007c24 */ /* 0x000fe2000f8e02ff */
[----:B------:R-:W-:Y:S01]  /*12280*/  LOP3.LUT R7, R34, 0x40, RZ, 0xfc, !PT ;  /* 0x0000004022077812 */ /* 0x000fe200078efcff */
[----:B------:R-:W-:Y:S01]  /*12290*/  IMAD.MOV.U32 R3, RZ, RZ, R35 ;  /* 0x000000ffff037224 */ /* 0x000fe200078e0023 */
[----:B0-----:R-:W-:Y:S01]  /*122a0*/  SEL R4, R19, RZ, !P6 ;  /* 0x000000ff13047207 */ /* 0x001fe20007000000 */
[----:B------:R-:W-:Y:S01]  /*122b0*/  IMAD R5, R18, UR5, R0 ;  /* 0x0000000512057c24 */ /* 0x000fe2000f8e0200 */
[----:B------:R-:W-:-:S04]  /*122c0*/  SHF.R.S32.HI R0, RZ, 0x1f, R19 ;  /* 0x0000001fff007819 */ /* 0x000fc80000011413 */
[----:B------:R-:W-:Y:S01]  /*122d0*/  SEL R0, R0, RZ, !P6 ;  /* 0x000000ff00007207 */ /* 0x000fe20007000000 */
[----:B---3--:R-:W-:Y:S01]  /*122e0*/  IMAD.MOV.U32 R2, RZ, RZ, R20 ;  /* 0x000000ffff027224 */ /* 0x008fe200078e0014 */
[----:B------:R-:W0:Y:S01]  /*122f0*/  LDC R21, c[0x0][0x448] ;  /* 0x00011200ff157b82 */ /* 0x000e220000000800 */
[----:B------:R-:W1:Y:S02]  /*12300*/  S2R R20, SR_TID.X ;  /* 0x0000000000147919 */ /* 0x000e640000002100 */
[----:B------:R-:W-:Y:S01]  /*12310*/  IMAD.WIDE.U32 R2, R18, UR4, R2 ;  /* 0x0000000412027c25 */ /* 0x000fe2000f8e0002 */
[----:B------:R-:W-:-:S03]  /*12320*/  ULDC.64 UR4, c[0x0][0x2e0] ;  /* 0x0000b80000047ab9 */ /* 0x000fc60000000a00 */
[----:B------:R-:W-:Y:S02]  /*12330*/  IMAD.IADD R3, R3, 0x1, R5 ;  /* 0x0000000103037824 */ /* 0x000fe400078e0205 */
[----:B------:R-:W-:Y:S02]  /*12340*/  IMAD R0, R0, UR4, RZ ;  /* 0x0000000400007c24 */ /* 0x000fe4000f8e02ff */
[----:B------:R-:W-:-:S04]  /*12350*/  IMAD.WIDE.U32 R2, R4, UR4, R2 ;  /* 0x0000000404027c25 */ /* 0x000fc8000f8e0002 */
[----:B------:R-:W-:Y:S01]  /*12360*/  IMAD R0, R4, UR5, R0 ;  /* 0x0000000504007c24 */ /* 0x000fe2000f8e0200 */
[----:B------:R-:W-:-:S03]  /*12370*/  ULDC.64 UR4, c[0x0][0x2d0] ;  /* 0x0000b40000047ab9 */ /* 0x000fc60000000a00 */
[----:B------:R-:W-:Y:S01]  /*12380*/  IMAD.IADD R3, R3, 0x1, R0 ;  /* 0x0000000103037824 */ /* 0x000fe200078e0200 */
[----:B0-----:R-:W-:Y:S02]  /*12390*/  ISETP.NE.AND P6, PT, R21, 0x1, PT ;  /* 0x000000011500780c */ /* 0x001fe40003fc5270 */
[----:B-1----:R-:W-:-:S04]  /*123a0*/  LOP3.LUT R20, R20, 0x7f, RZ, 0xc0, !PT ;  /* 0x0000007f14147812 */ /* 0x002fc800078ec0ff */
[----:B------:R-:W-:-:S07]  /*123b0*/  SHF.R.U32.HI R21, RZ, 0x3, R20 ;  /* 0x00000003ff157819 */ /* 0x000fce0000011614 */
[----:B--2---:R-:W0:Y:S01]  /*123c0*/  @P6 LDC R6, c[0x0][0x44c] ;  /* 0x00011300ff066b82 */ /* 0x004e220000000800 */
[----:B------:R-:W1:Y:S07]  /*123d0*/  S2R R20, SR_TID.X ;  /* 0x0000000000147919 */ /* 0x000e6e0000002100 */
[----:B------:R-:W2:Y:S01]  /*123e0*/  @P6 LDC R5, c[0x0][0x450] ;  /* 0x00011400ff056b82 */ /* 0x000ea20000000800 */
[----:B-1----:R-:W-:-:S05]  /*123f0*/  IMAD.SHL.U32 R20, R20, 0x10, RZ ;  /* 0x0000001014147824 */ /* 0x002fca00078e00ff */
[----:B------:R-:W-:-:S05]  /*12400*/  LOP3.LUT R20, R21, 0x70, R20, 0xf8, !PT ;  /* 0x0000007015147812 */ /* 0x000fca00078ef814 */
[----:B------:R-:W-:Y:S02]  /*12410*/  IMAD.IADD R0, R20, 0x1, R27 ;  /* 0x0000000114007824 */ /* 0x000fe400078e021b */
[----:B------:R-:W1:Y:S02]  /*12420*/  S2R R20, SR_TID.X ;  /* 0x0000000000147919 */ /* 0x000e640000002100 */
[----:B0-----:R-:W-:-:S04]  /*12430*/  @P6 IMAD.HI.U32 R6, R0, R6, RZ ;  /* 0x0000000600066227 */ /* 0x001fc800078e00ff */
[----:B------:R-:W-:Y:S01]  /*12440*/  IMAD.MOV.U32 R4, RZ, RZ, R0 ;  /* 0x000000ffff047224 */ /* 0x000fe200078e0000 */
[----:B--2---:R-:W-:Y:S02]  /*12450*/  @P6 SHF.R.U32.HI R4, RZ, R5, R6 ;  /* 0x00000005ff046219 */ /* 0x004fe40000011606 */
[----:B------:R-:W0:Y:S03]  /*12460*/  LDC R6, c[0x0][0x448] ;  /* 0x00011200ff067b82 */ /* 0x000e260000000800 */
[----:B------:R-:W-:Y:S02]  /*12470*/  IMAD.MOV R5, RZ, RZ, -R4 ;  /* 0x000000ffff057224 */ /* 0x000fe400078e0a04 */
[----:B------:R-:W-:Y:S01]  /*12480*/  IMAD.WIDE.U32 R2, R4, UR4, R2 ;  /* 0x0000000404027c25 */ /* 0x000fe2000f8e0002 */
[----:B-1----:R-:W-:-:S03]  /*12490*/  LOP3.LUT R20, R20, 0x7f, RZ, 0xc0, !PT ;  /* 0x0000007f14147812 */ /* 0x002fc600078ec0ff */
[----:B0-----:R-:W-:Y:S01]  /*124a0*/  IMAD R0, R6, R5, R0 ;  /* 0x0000000506007224 */ /* 0x001fe200078e0200 */
[----:B------:R-:W-:Y:S02]  /*124b0*/  SHF.R.S32.HI R5, RZ, 0x1f, R4 ;  /* 0x0000001fff057819 */ /* 0x000fe40000011404 */
[----:B------:R-:W-:-:S03]  /*124c0*/  SHF.R.U32.HI R8, RZ, 0x3, R20 ;  /* 0x00000003ff087819 */ /* 0x000fc60000011614 */
        /* <DEDUP_REMOVED lines=11> */
[----:B------:R-:W-:Y:S02]  /*12580*/  ULDC UR4, c[0x0][0x2b8] ;  /* 0x0000ae0000047ab9 */ /* 0x000fe40000000800 */
[----:B------:R-:W-:Y:S02]  /*12590*/  ISETP.GE.AND P4, PT, R34, UR4, PT ;  /* 0x0000000422007c0c */ /* 0x000fe4000bf86270 */
[----:B------:R-:W-:Y:S01]  /*125a0*/  LEA.HI.X R0, R2, UR5, R0, 0x1, P0 ;  /* 0x0000000502007c11 */ /* 0x000fe200080f0c00 */
[----:B------:R-:W-:Y:S01]  /*125b0*/  UMOV UR5, 0xffffffff ;  /* 0xffffffff00057882 */ /* 0x000fe20000000000 */
[----:B------:R-:W-:-:S02]  /*125c0*/  ISETP.GE.AND P3, PT, R7, UR4, PT ;  /* 0x0000000407007c0c */ /* 0x000fc4000bf66270 */
[----:B------:R-:W-:Y:S02]  /*125d0*/  ISETP.GE.AND P2, PT, R37, UR4, PT ;  /* 0x0000000425007c0c */ /* 0x000fe4000bf46270 */
[----:B------:R-:W-:Y:S01]  /*125e0*/  ISETP.GE.AND P1, PT, R36, UR4, PT ;  /* 0x0000000424007c0c */ /* 0x000fe2000bf26270 */
[----:B------:R-:W-:-:S12]  /*125f0*/  BRA.DIV UR5, `(.L_x_1390) ;  /* 0x0000003a05347947 */ /* 0x000fd8000b800000 */
[----:B------:R-:W0:Y:S01]  /*12600*/  SHFL.IDX PT, R3, R4, RZ, 0x181f ;  /* 0x00181fff04037589 */ /* 0x000e2200000e0000 */
[----:B------:R-:W-:Y:S02]  /*12610*/  IMAD R5, R29, R6, RZ ;  /* 0x000000061d057224 */ /* 0x000fe400078e02ff */
        /* <DEDUP_REMOVED lines=18> */
[----:B------:R-:W-:Y:S02]  /*12740*/  @!P0 IMAD.MOV.U32 R3, RZ, RZ, R7 ;  /* 0x000000ffff038224 */ /* 0x000fe400078e0007 */
[----:B------:R-:W-:-:S03]  /*12750*/  VIADD R6, R27, 0x20 ;  /* 0x000000201b067836 */ /* 0x000fc60000000000 */
        /* <DEDUP_REMOVED lines=63> */
[----:B------:R0:W-:Y:S02]  /*12b50*/  @!P0 LDGSTS.E.BYPASS.LTC128B.128 [R33+0x1f400], desc[UR36][R2.64+0x180], !P1 ;  /* 0x1f40018002218fae */ /* 0x0001e4000c901d64 */
.L_x_1477:
[----:B0-----:R-:W-:Y:S01]  /*12b60*/  VIADD R0, R27, 0x70 ;  /* 0x000000701b007836 */ /* 0x001fe20000000000 */
[----:B------:R-:W-:Y:S04]  /*12b70*/  BSSY B0, `(.L_x_1391) ;  /* 0x000000c000007945 */ /* 0x000fe80003800000 */
[----:B------:R-:W-:-:S13]  /*12b80*/  ISETP.GE.AND P0, PT, R0, R5, PT ;  /* 0x000000050000720c */ /* 0x000fda0003f06270 */
[----:B------:R-:W-:Y:S05]  /*12b90*/  @P0 BRA `(.L_x_1392) ;  /* 0x0000000000240947 */ /* 0x000fea0003800000 */
[----:B------:R-:W-:-:S05]  /*12ba0*/  LEA R2, P0, R34, R14, 0x1 ;  /* 0x0000000e22027211 */ /* 0x000fca00078008ff */
        /* <DEDUP_REMOVED lines=8> */
.L_x_1392:
[----:B------:R-:W-:Y:S05]  /*12c30*/  BSYNC B0 ;  /* 0x0000000000007941 */ /* 0x000fea0003800000 */
.L_x_1391:
[----:B------:R-:W-:Y:S01]  /*12c40*/  NOP ;  /* 0x0000000000007918 */ /* 0x000fe20000000000 */
[----:B------:R-:W-:-:S13]  /*12c50*/  PLOP3.LUT P0, PT, PT, PT, PT, 0x80, 0x0 ;  /* 0x000000000000781c */ /* 0x000fda0003f0f070 */
.L_x_1393:
[----:B------:R-:W-:Y:S02]  /*12c60*/  PLOP3.LUT P1, PT, P1, P0, PT, 0xa2, 0x0 ;  /* 0x000000000000781c */ /* 0x000fe40000f21472 */
[----:B------:R-:W-:-:S08]  /*12c70*/  @P0 R2UR P1, UR4, R22 ;  /* 0x00000000160402ca */ /* 0x000fd00000020000 */
[----:B------:R-:W-:-:S05]  /*12c80*/  @P0 PLOP3.LUT P0, PT, P1, PT, PT, 0x80, 0x0 ;  /* 0x000000000000081c */ /* 0x000fca0000f0f070 */
[----:B------:R-:W-:Y:S01]  /*12c90*/  @!P1 SYNCS.ARRIVE.TRANS64.RED.A0T1 RZ, [UR4+0x30800], RZ ;  /* 0x030800ffffff99a7 */ /* 0x000fe20008200404 */
[----:B------:R-:W-:Y:S07]  /*12ca0*/  @!P1 ARRIVES.LDGSTSBAR.64.TRANSCNT [UR4+0x30800] ;  /* 0x03080000ff0099b0 */ /* 0x000fee0008000a84 */
[----:B------:R-:W-:Y:S05]  /*12cb0*/  @P0 BRA.U.ANY `(.L_x_1393) ;  /* 0xfffffffd00e80947 */ /* 0x000fea000393ffff */
[----:B0-----:R-:W2:Y:S04]  /*12cc0*/  LDL.LU R3, [R1+0x1c] ;  /* 0x00001c0001037983 */ /* 0x001ea80000300800 */
[----:B------:R-:W3:Y:S01]  /*12cd0*/  LDL.LU R2, [R1+0x18] ;  /* 0x0000180001027983 */ /* 0x000ee20000300800 */
[----:B--2---:R-:W-:Y:S02]  /*12ce0*/  VIADD R3, R3, 0x1 ;  /* 0x0000000103037836 */ /* 0x004fe40000000000 */
[----:B---3--:R-:W-:-:S03]  /*12cf0*/  VIADD R7, R2, 0xfffffffe ;  /* 0xfffffffe02077836 */ /* 0x008fc60000000000 */
[----:B------:R-:W-:Y:S01]  /*12d00*/  LEA.HI R0, R3, R3, RZ, 0x1 ;  /* 0x0000000303007211 */ /* 0x000fe200078f08ff */
[----:B------:R0:W-:Y:S03]  /*12d10*/  STL [R1+0x1c], R3 ;  /* 0x00001c0301007387 */ /* 0x0001e60000100800 */
[----:B------:R-:W-:-:S05]  /*12d20*/  LOP3.LUT R0, R0, 0xfffffffe, RZ, 0xc0, !PT ;  /* 0xfffffffe00007812 */ /* 0x000fca00078ec0ff */
[----:B------:R-:W-:-:S05]  /*12d30*/  IMAD.IADD R0, R3, 0x1, -R0 ;  /* 0x0000000103007824 */ /* 0x000fca00078e0a00 */
[----:B0-----:R-:W-:Y:S01]  /*12d40*/  SHF.L.U32 R3, R0, 0x1f, RZ ;  /* 0x0000001f00037819 */ /* 0x001fe200000006ff */
[----:B------:R-:W-:Y:S01]  /*12d50*/  NOP ;  /* 0x0000000000007918 */ /* 0x000fe20000000000 */
[----:B------:R0:W-:Y:S01]  /*12d60*/  SYNCS.ARRIVE.TRANS64.A1T0 RZ, [R22+URZ+0x30800], RZ ;  /* 0x030800ff16ff79a7 */ /* 0x0001e2000810003f */
[----:B------:R-:W-:Y:S01]  /*12d70*/  BSSY B0, `(.L_x_1394) ;  /* 0x0000003000007945 */ /* 0x000fe20003800000 */
[----:B------:R-:W2:Y:S03]  /*12d80*/  SYNCS.PHASECHK.TRANS64.TRYWAIT P0, [R22+URZ+0x30820], R3 ;  /* 0x03082003160075a7 */ /* 0x000ea6000800017f */
[----:B0-2---:R-:W-:Y:S05]  /*12d90*/  @!P0 BRA `(.L_x_1395) ;  /* 0x0000003c00208947 */ /* 0x005fea0003800000 */
.L_x_1478:
[----:B------:R-:W-:Y:S05]  /*12da0*/  BSYNC B0 ;  /* 0x0000000000007941 */ /* 0x000fea0003800000 */
.L_x_1394:
[----:B------:R-:W2:Y:S01]  /*12db0*/  LDL R0, [R1+0x8] ;  /* 0x0000080001007983 */ /* 0x000ea20000100800 */
[----:B------:R-:W-:Y:S01]  /*12dc0*/  BSSY B0, `(.L_x_1396) ;  /* 0x0000102000007945 */ /* 0x000fe20003800000 */
[----:B--2---:R-:W-:-:S13]  /*12dd0*/  ISETP.GE.AND P0, PT, R7, R0, PT ;  /* 0x000000000700720c */ /* 0x004fda0003f06270 */
[----:B------:R-:W-:Y:S05]  /*12de0*/  @!P0 BRA `(.L_x_1397) ;  /* 0x0000000c00fc8947 */ /* 0x000fea0003800000 */
[C---:B------:R-:W-:Y:S01]  /*12df0*/  LOP3.LUT R0, R34.reuse, 0x40, RZ, 0xfc, !PT ;  /* 0x0000004022007812 */ /* 0x040fe200078efcff */
[----:B------:R-:W-:Y:S01]  /*12e00*/  ULDC UR4, c[0x0][0x2f4] ;  /* 0x0000bd0000047ab9 */ /* 0x000fe20000000800 */
[----:B------:R-:W-:Y:S01]  /*12e10*/  IMAD.MOV.U32 R10, RZ, RZ, R28 ;  /* 0x000000ffff0a7224 */ /* 0x000fe200078e001c */
[----:B------:R-:W-:Y:S01]  /*12e20*/  MOV R29, R26 ;  /* 0x0000001a001d7202 */ /* 0x000fe20000000f00 */
[----:B-1----:R-:W-:Y:S01]  /*12e30*/  IMAD.MOV.U32 R6, RZ, RZ, R25 ;  /* 0x000000ffff067224 */ /* 0x002fe200078e0019 */
[----:B------:R-:W-:Y:S02]  /*12e40*/  ISETP.GE.AND P4, PT, R34, UR4, PT ;  /* 0x0000000422007c0c */ /* 0x000fe4000bf86270 */
[----:B------:R-:W-:Y:S02]  /*12e50*/  ISETP.GE.AND P3, PT, R0, UR4, PT ;  /* 0x0000000400007c0c */ /* 0x000fe4000bf66270 */
[----:B------:R-:W-:Y:S02]  /*12e60*/  ISETP.GE.AND P2, PT, R37, UR4, PT ;  /* 0x0000000425007c0c */ /* 0x000fe4000bf46270 */
[----:B------:R-:W-:-:S13]  /*12e70*/  ISETP.GE.AND P1, PT, R36, UR4, PT ;  /* 0x0000000424007c0c */ /* 0x000fda000bf26270 */
.L_x_1410:
[----:B------:R-:W2:Y:S04]  /*12e80*/  LDL R0, [R1+0x4] ;  /* 0x0000040001007983 */ /* 0x000ea80000100800 */
[----:B------:R-:W3:Y:S01]  /*12e90*/  LDL R8, [R1+0xc] ;  /* 0x00000c0001087983 */ /* 0x000ee20000100800 */
[----:B------:R-:W1:Y:S01]  /*12ea0*/  S2R R2, SR_TID.X ;  /* 0x0000000000027919 */ /* 0x000e620000002100 */
[----:B------:R-:W4:Y:S01]  /*12eb0*/  S2R R9, SR_TID.X ;  /* 0x0000000000097919 */ /* 0x000f220000002100 */
[----:B-1----:R-:W-:-:S04]  /*12ec0*/  LOP3.LUT R2, R2, 0x7f, RZ, 0xc0, !PT ;  /* 0x0000007f02027812 */ /* 0x002fc800078ec0ff */
[----:B0-----:R-:W-:Y:S02]  /*12ed0*/  SHF.R.U32.HI R3, RZ, 0x3, R2 ;  /* 0x00000003ff037819 */ /* 0x001fe40000011602 */
[----:B------:R-:W0:Y:S01]  /*12ee0*/  LDC R2, c[0x0][0x430] ;  /* 0x00010c00ff027b82 */ /* 0x000e220000000800 */
[----:B----4-:R-:W-:-:S05]  /*12ef0*/  IMAD.SHL.U32 R9, R9, 0x10, RZ ;  /* 0x0000001009097824 */ /* 0x010fca00078e00ff */
[----:B------:R-:W-:-:S04]  /*12f00*/  LOP3.LUT R9, R3, 0x70, R9, 0xf8, !PT ;  /* 0x0000007003097812 */ /* 0x000fc800078ef809 */
[----:B------:R-:W-:-:S13]  /*12f10*/  ISETP.GT.U32.AND P6, PT, R9, 0x3f, PT ;  /* 0x0000003f0900780c */ /* 0x000fda0003fc4070 */
[----:B------:R-:W1:Y:S01]  /*12f20*/  @!P6 LDC.64 R4, c[0x0][0x428] ;  /* 0x00010a00ff04eb82 */ /* 0x000e620000000a00 */
[----:B0-----:R-:W-:-:S13]  /*12f30*/  ISETP.NE.AND P0, PT, R2, 0x1, PT ;  /* 0x000000010200780c */ /* 0x001fda0003f05270 */
[----:B------:R-:W0:Y:S08]  /*12f40*/  @P0 LDC R3, c[0x0][0x434] ;  /* 0x00010d00ff030b82 */ /* 0x000e300000000800 */
[----:B------:R-:W4:Y:S01]  /*12f50*/  @P0 LDC R2, c[0x0][0x438] ;  /* 0x00010e00ff020b82 */ /* 0x000f220000000800 */
[----:B------:R-:W-:Y:S05]  /*12f60*/  YIELD ;  /* 0x0000000000007946 */ /* 0x000fea0003800000 */
[----:B------:R-:W-:Y:S01]  /*12f70*/  ULDC UR4, c[0x0][0x430] ;  /* 0x00010c0000047ab9 */ /* 0x000fe20000000800 */
[----:B--2---:R-:W-:-:S04]  /*12f80*/  IMAD R0, R7, 0x40, R0 ;  /* 0x0000004007007824 */ /* 0x004fc800078e0200 */
[----:B------:R-:W-:-:S04]  /*12f90*/  IMAD.IADD R0, R9, 0x1, R0 ;  /* 0x0000000109007824 */ /* 0x000fc800078e0200 */
[----:B0-----:R-:W-:-:S04]  /*12fa0*/  @P0 IMAD.HI.U32 R3, R0, R3, RZ ;  /* 0x0000000300030227 */ /* 0x001fc800078e00ff */
[----:B------:R-:W-:Y:S01]  /*12fb0*/  IMAD.MOV.U32 R11, RZ, RZ, R0 ;  /* 0x000000ffff0b7224 */ /* 0x000fe200078e0000 */
[----:B----4-:R-:W-:-:S04]  /*12fc0*/  @P0 SHF.R.U32.HI R11, RZ, R2, R3 ;  /* 0x00000002ff0b0219 */ /* 0x010fc80000011603 */
[--C-:B------:R-:W-:Y:S01]  /*12fd0*/  @!P6 SHF.R.S32.HI R3, RZ, 0x1f, R11.reuse ;  /* 0x0000001fff03e819 */ /* 0x100fe2000001140b */
[----:B------:R-:W-:-:S04]  /*12fe0*/  @!P6 IMAD.MOV.U32 R2, RZ, RZ, R11 ;  /* 0x000000ffff02e224 */ /* 0x000fc800078e000b */
[----:B-1----:R-:W-:-:S04]  /*12ff0*/  @!P6 IMAD.WIDE.U32 R2, R31, R4, R2 ;  /* 0x000000041f02e225 */ /* 0x002fc800078e0002 */
[----:B---3--:R-:W-:Y:S02]  /*13000*/  @!P6 IMAD R4, R8, R4, RZ ;  /* 0x000000040804e224 */ /* 0x008fe400078e02ff */
[----:B------:R-:W0:Y:S02]  /*13010*/  @!P6 LDC.64 R8, c[0x0][0x418] ;  /* 0x00010600ff08eb82 */ /* 0x000e240000000a00 */
[----:B------:R-:W-:-:S04]  /*13020*/  @!P6 IMAD R5, R31, R5, R4 ;  /* 0x000000051f05e224 */ /* 0x000fc800078e0204 */
[----:B------:R-:W-:Y:S02]  /*13030*/  @!P6 IMAD.IADD R3, R5, 0x1, R3 ;  /* 0x000000010503e824 */ /* 0x000fe400078e0203 */
[----:B------:R-:W-:-:S04]  /*13040*/  IMAD.MOV R5, RZ, RZ, -R11 ;  /* 0x000000ffff057224 */ /* 0x000fc800078e0a0b */
[----:B------:R-:W-:Y:S02]  /*13050*/  IMAD R5, R5, UR4, R0 ;  /* 0x0000000405057c24 */ /* 0x000fe4000f8e0200 */
[----:B------:R-:W-:Y:S01]  /*13060*/  IMAD.MOV.U32 R0, RZ, RZ, RZ ;  /* 0x000000ffff007224 */ /* 0x000fe200078e00ff */
[----:B0-----:R-:W-:-:S04]  /*13070*/  @!P6 LEA R8, P0, R2, R8, 0x2 ;  /* 0x000000080208e211 */ /* 0x001fc800078010ff */
[----:B------:R-:W-:-:S05]  /*13080*/  @!P6 LEA.HI.X R9, R2, R9, R3, 0x2, P0 ;  /* 0x000000090209e211 */ /* 0x000fca00000f1403 */
[----:B------:R0:W5:Y:S01]  /*13090*/  @!P6 LDG.E R0, desc[UR36][R8.64] ;  /* 0x000000240800e981 */ /* 0x000162000c1e1900 */
[----:B------:R-:W-:Y:S01]  /*130a0*/  LOP3.LUT P5, RZ, R23, 0x20, RZ, 0xc0, !PT ;  /* 0x0000002017ff7812 */ /* 0x000fe200078ac0ff */
[----:B------:R-:W-:-:S05]  /*130b0*/  VIADD R25, R6, 0x1 ;  /* 0x0000000106197836 */ /* 0x000fca0000000000 */
[----:B------:R-:W-:-:S04]  /*130c0*/  ISETP.NE.AND P0, PT, R25, 0x2, PT ;  /* 0x000000021900780c */ /* 0x000fc80003f05270 */
[----:B------:R-:W-:Y:S01]  /*130d0*/  SEL R28, RZ, 0x1, P0 ;  /* 0x00000001ff1c7807 */ /* 0x000fe20000000000 */
[----:B------:R-:W-:Y:S01]  /*130e0*/  IMAD.MOV.U32 R26, RZ, RZ, R7 ;  /* 0x000000ffff1a7224 */ /* 0x000fe200078e0007 */
[----:B------:R-:W-:Y:S02]  /*130f0*/  SEL R25, R25, RZ, P0 ;  /* 0x000000ff19197207 */ /* 0x000fe40000000000 */
[----:B------:R-:W-:Y:S01]  /*13100*/  LOP3.LUT R28, R10, R28, RZ, 0x3c, !PT ;  /* 0x0000001c0a1c7212 */ /* 0x000fe200078e3cff */
[----:B0-----:R-:W-:Y:S06]  /*13110*/  @!P5 BRA `(.L_x_1398) ;  /* 0x000000000004d947 */ /* 0x001fec0003800000 */
[----:B------:R-:W-:Y:S01]  /*13120*/  BPT.TRAP 0x1 ;  /* 0x000000040000795c */ /* 0x000fe20000300000 */
.L_x_1398:
[----:B------:R-:W-:Y:S01]  /*13130*/  IMAD R7, R25, 0x8, R22 ;  /* 0x0000000819077824 */ /* 0x000fe200078e0216 */
[----:B------:R-:W-:Y:S01]  /*13140*/  SHF.L.U32 R2, R28, 0x1f, RZ ;  /* 0x0000001f1c027819 */ /* 0x000fe200000006ff */
[----:B------:R-:W-:Y:S03]  /*13150*/  BSSY B1, `(.L_x_1399) ;  /* 0x0000003000017945 */ /* 0x000fe60003800000 */
[----:B------:R-:W0:Y:S02]  /*13160*/  SYNCS.PHASECHK.TRANS64.TRYWAIT P0, [R7+URZ+0x30840], R2 ;  /* 0x03084002070075a7 */ /* 0x000e24000800017f */
[----:B0-----:R-:W-:Y:S05]  /*13170*/  @!P0 BRA `(.L_x_1400) ;  /* 0x00000038003c8947 */ /* 0x001fea0003800000 */
.L_x_1479:
[----:B------:R-:W-:Y:S05]  /*13180*/  BSYNC B1 ;  /* 0x0000000000017941 */ /* 0x000fea0003800000 */
.L_x_1399:
        /* <DEDUP_REMOVED lines=26> */
[----:B------:R-:W-:Y:S01]  /*13330*/  IMAD R20, R20, 0x2, R22 ;  /* 0x0000000214147824 */ /* 0x000fe200078e0216 */
[----:B------:R-:W-:Y:S01]  /*13340*/  SHF.L.U32 R4, R34, 0x1, RZ ;  /* 0x0000000122047819 */ /* 0x000fe200000006ff */
[----:B------:R-:W1:Y:S01]  /*13350*/  SHFL.IDX PT, R3, R27, RZ, 0x181f ;  /* 0x00181fff1b037589 */ /* 0x000e6200000e0000 */
[----:B------:R-:W-:-:S03]  /*13360*/  @P2 LOP3.LUT R23, R23, 0x1000, RZ, 0xfc, !PT ;  /* 0x0000100017172812 */ /* 0x000fc600078efcff */
        /* <DEDUP_REMOVED lines=31> */
.L_x_1489:
        /* <DEDUP_REMOVED lines=17> */
.L_x_1402:
        /* <DEDUP_REMOVED lines=10> */
.L_x_1403:
[----:B------:R2:W-:Y:S01]  /*13710*/  SYNCS.ARRIVE.TRANS64.A1T0 RZ, [R7+URZ+0x30830], RZ ;  /* 0x030830ff07ff79a7 */ /* 0x0005e2000810003f */
[----:B------:R-:W-:Y:S05]  /*13720*/  @!P6 BRA `(.L_x_1404) ;  /* 0x000000000004e947 */ /* 0x000fea0003800000 */
[----:B------:R-:W-:Y:S01]  /*13730*/  BPT.TRAP 0x1 ;  /* 0x000000040000795c */ /* 0x000fe20000300000 */
.L_x_1404:
[----:B-1----:R-:W-:Y:S01]  /*13740*/  SHF.L.U32 R2, R10, 0x1f, RZ ;  /* 0x0000001f0a027819 */ /* 0x002fe200000006ff */
[----:B--2---:R-:W-:Y:S01]  /*13750*/  IMAD R7, R6, 0x8, R22 ;  /* 0x0000000806077824 */ /* 0x004fe200078e0216 */
[----:B------:R-:W-:Y:S03]  /*13760*/  BSSY B1, `(.L_x_1405) ;  /* 0x0000003000017945 */ /* 0x000fe60003800000 */
[----:B------:R-:W1:Y:S02]  /*13770*/  SYNCS.PHASECHK.TRANS64.TRYWAIT P0, [R7+URZ+0x30860], R2 ;  /* 0x03086002070075a7 */ /* 0x000e64000800017f */
[----:B-1----:R-:W-:Y:S05]  /*13780*/  @!P0 BRA `(.L_x_1406) ;  /* 0x0000003800408947 */ /* 0x002fea0003800000 */
.L_x_1490:
[----:B------:R-:W-:Y:S05]  /*13790*/  BSYNC B1 ;  /* 0x0000000000017941 */ /* 0x000fea0003800000 */
.L_x_1405:
        /* <DEDUP_REMOVED lines=11> */
[----:B------:R-:W1:Y:S01]  /*13850*/  SHFL.IDX PT, R3, R24, RZ, 0x181f ;  /* 0x00181fff18037589 */ /* 0x000e6200000e0000 */
[----:B0-----:R-:W-:-:S05]  /*13860*/  IADD3 R2, P0, R2, R4, RZ ;  /* 0x0000000402027210 */ /* 0x001fca0007f1e0ff */
[----:B-1----:R-:W-:Y:S01]  /*13870*/  IMAD.X R3, RZ, RZ, R3, P0 ;  /* 0x000000ffff037224 */ /* 0x002fe200000e0603 */
        /* <DEDUP_REMOVED lines=35> */
.L_x_1500:
[----:B-1----:R-:W-:Y:S01]  /*13ab0*/  IADD3 R2, P0, R2, R4, RZ ;  /* 0x0000000402027210 */ /* 0x002fe20007f1e0ff */
[----:B------:R-:W-:Y:S02]  /*13ac0*/  ULDC.64 UR4, c[0x0][0x328] ;  /* 0x0000ca0000047ab9 */ /* 0x000fe40000000a00 */
[----:B------:R-:W-:Y:S02]  /*13ad0*/  IMAD R8, R8, UR4, RZ ;  /* 0x0000000408087c24 */ /* 0x000fe4000f8e02ff */
        /* <DEDUP_REMOVED lines=13> */
[----:B-1----:R-:W-:Y:S01]  /*13bb0*/  IMAD.WIDE.U32 R2, R5, UR4, RZ ;  /* 0x0000000405027c25 */ /* 0x002fe2000f8e00ff */
[----:B------:R-:W-:-:S03]  /*13bc0*/  ULDC.64 UR4, c[0x0][0x338] ;  /* 0x0000ce0000047ab9 */ /* 0x000fc60000000a00 */
[----:B------:R-:W-:Y:S02]  /*13bd0*/  IMAD.IADD R3, R3, 0x1, R9 ;  /* 0x0000000103037824 */ /* 0x000fe400078e0209 */
[----:B------:R-:W-:Y:S02]  /*13be0*/  IMAD R21, R21, UR4, RZ ;  /* 0x0000000415157c24 */ /* 0x000fe4000f8e02ff */
[----:B------:R-:W-:-:S04]  /*13bf0*/  IMAD.WIDE.U32 R2, R0, UR4, R2 ;  /* 0x0000000400027c25 */ /* 0x000fc8000f8e0002 */
[----:B------:R-:W-:Y:S01]  /*13c00*/  IMAD R21, R0, UR5, R21 ;  /* 0x0000000500157c24 */ /* 0x000fe2000f8e0215 */
[----:B------:R-:W-:Y:S01]  /*13c10*/  ULDC.64 UR4, c[0x0][0x330] ;  /* 0x0000cc0000047ab9 */ /* 0x000fe20000000a00 */
[----:B------:R-:W-:Y:S01]  /*13c20*/  NOP ;  /* 0x0000000000007918 */ /* 0x000fe20000000000 */
[----:B------:R-:W-:Y:S02]  /*13c30*/  IMAD R5, R30, UR4, RZ ;  /* 0x000000041e057c24 */ /* 0x000fe4000f8e02ff */
[----:B------:R-:W-:Y:S02]  /*13c40*/  IMAD.IADD R3, R3, 0x1, R21 ;  /* 0x0000000103037824 */ /* 0x000fe400078e0215 */
[C---:B------:R-:W-:Y:S02]  /*13c50*/  IMAD R5, R18.reuse, UR5, R5 ;  /* 0x0000000512057c24 */ /* 0x040fe4000f8e0205 */
[----:B------:R-:W-:Y:S01]  /*13c60*/  IMAD.WIDE.U32 R2, R18, UR4, R2 ;  /* 0x0000000412027c25 */ /* 0x000fe2000f8e0002 */
[----:B------:R-:W-:-:S04]  /*13c70*/  ULDC.64 UR4, c[0x0][0x318] ;  /* 0x0000c60000047ab9 */ /* 0x000fc80000000a00 */
[----:B------:R-:W-:Y:S02]  /*13c80*/  IADD3 R3, R5, R3, RZ ;  /* 0x0000000305037210 */ /* 0x000fe40007ffe0ff */
[----:B0-----:R-:W-:-:S04]  /*13c90*/  LEA R17, P0, R2, UR4, 0x1 ;  /* 0x0000000402117c11 */ /* 0x001fc8000f8008ff */
[----:B------:R-:W-:Y:S02]  /*13ca0*/  LEA.HI.X R24, R2, UR5, R3, 0x1, P0 ;  /* 0x0000000502187c11 */ /* 0x000fe400080f0c03 */
[----:B------:R-:W-:-:S13]  /*13cb0*/  PLOP3.LUT P0, PT, PT, PT, PT, 0x80, 0x0 ;  /* 0x000000000000781c */ /* 0x000fda0003f0f070 */
.L_x_1408:
        /* <DEDUP_REMOVED lines=10> */
.L_x_1409:
[----:B------:R-:W2:Y:S01]  /*13d60*/  LDL R0, [R1+0x8] ;  /* 0x0000080001007983 */ /* 0x000ea20000100800 */
[----:B------:R0:W-:Y:S01]  /*13d70*/  SYNCS.ARRIVE.TRANS64.A1T0 RZ, [R7+URZ+0x30850], RZ ;  /* 0x030850ff07ff79a7 */ /* 0x0001e2000810003f */
[----:B------:R-:W-:Y:S02]  /*13d80*/  IMAD.MOV.U32 R10, RZ, RZ, R28 ;  /* 0x000000ffff0a7224 */ /* 0x000fe400078e001c */
[----:B------:R-:W-:Y:S02]  /*13d90*/  IMAD.MOV.U32 R6, RZ, RZ, R25 ;  /* 0x000000ffff067224 */ /* 0x000fe400078e0019 */
[----:B------:R-:W-:Y:S02]  /*13da0*/  IMAD.MOV.U32 R29, RZ, RZ, R26 ;  /* 0x000000ffff1d7224 */ /* 0x000fe400078e001a */
[C---:B0-----:R-:W-:Y:S01]  /*13db0*/  VIADD R7, R26.reuse, 0xffffffff ;  /* 0xffffffff1a077836 */ /* 0x041fe20000000000 */
[----:B--2---:R-:W-:-:S13]  /*13dc0*/  ISETP.GT.AND P0, PT, R26, R0, PT ;  /* 0x000000001a00720c */ /* 0x004fda0003f04270 */
[----:B------:R-:W-:Y:S05]  /*13dd0*/  @P0 BRA `(.L_x_1410) ;  /* 0xfffffff000280947 */ /* 0x000fea000383ffff */
.L_x_1397:
[----:B------:R-:W-:Y:S05]  /*13de0*/  BSYNC B0 ;  /* 0x0000000000007941 */ /* 0x000fea0003800000 */
.L_x_1396:
        /* <DEDUP_REMOVED lines=8> */
[----:B------:R-:W2:Y:S02]  /*13e70*/  FLO.U32 R0, UR4 ;  /* 0x0000000400007d00 */ /* 0x000ea400080e0000 */
[----:B--2---:R-:W-:-:S06]  /*13e80*/  ISETP.EQ.U32.AND P0, PT, R0, R5, PT ;  /* 0x000000050000720c */ /* 0x004fcc0003f02070 */
[----:B------:R-:W0:Y:S07]  /*13e90*/  POPC R5, UR4 ;  /* 0x0000000400057d09 */ /* 0x000e2e0008000000 */
[----:B0-----:R-:W2:Y:S01]  /*13ea0*/  @P0 ATOMG.E.ADD.STRONG.GPU PT, R3, desc[UR36][R2.64], R5 ;  /* 0x00000005020309a8 */ /* 0x001ea200081ee1e4 */
[----:B------:R-:W0:Y:S02]  /*13eb0*/  S2R R4, SR_LTMASK ;  /* 0x0000000000047919 */ /* 0x000e240000003900 */
[----:B0-----:R-:W-:-:S04]  /*13ec0*/  LOP3.LUT R4, R4, UR4, RZ, 0xc0, !PT ;  /* 0x0000000404047c12 */ /* 0x001fc8000f8ec0ff */
[----:B------:R-:W0:Y:S01]  /*13ed0*/  POPC R7, R4 ;  /* 0x0000000400077309 */ /* 0x000e220000000000 */
[----:B--2---:R-:W0:Y:S02]  /*13ee0*/  SHFL.IDX PT, R0, R3, R0, 0x1f ;  /* 0x00001f0003007589 */ /* 0x004e2400000e0000 */
[----:B0-----:R-:W-:-:S07]  /*13ef0*/  IADD3 R16, R0, UR39, R7 ;  /* 0x0000002700107c10 */ /* 0x001fce000fffe007 */
.L_x_1412:
[----:B------:R-:W-:Y:S05]  /*13f00*/  BSYNC B0 ;  /* 0x0000000000007941 */ /* 0x000fea0003800000 */
.L_x_1411:
[----:B------:R-:W-:-:S13]  /*13f10*/  LOP3.LUT P0, RZ, R23, 0x20, RZ, 0xc0, !PT ;  /* 0x0000002017ff7812 */ /* 0x000fda000780c0ff */
[----:B------:R-:W-:Y:S05]  /*13f20*/  @!P0 BRA `(.L_x_1413) ;  /* 0x0000000000048947 */ /* 0x000fea0003800000 */
[----:B------:R-:W-:Y:S01]  /*13f30*/  BPT.TRAP 0x1 ;  /* 0x000000040000795c */ /* 0x000fe20000300000 */
.L_x_1413:
[----:B------:R-:W2:Y:S01]  /*13f40*/  LDL.LU R2, [R1] ;  /* 0x0000000001027983 */ /* 0x000ea20000300800 */
[----:B------:R-:W-:Y:S01]  /*13f50*/  IMAD R0, R25, 0x8, R22 ;  /* 0x0000000819007824 */ /* 0x000fe200078e0216 */
[----:B0-----:R-:W-:Y:S01]  /*13f60*/  SHF.L.U32 R3, R28, 0x1f, RZ ;  /* 0x0000001f1c037819 */ /* 0x001fe200000006ff */
[----:B------:R-:W-:Y:S03]  /*13f70*/  BSSY B0, `(.L_x_1414) ;  /* 0x0000004000007945 */ /* 0x000fe60003800000 */
[----:B------:R-:W0:Y:S01]  /*13f80*/  SYNCS.PHASECHK.TRANS64.TRYWAIT P0, [R0+URZ+0x30860], R3 ;  /* 0x03086003000075a7 */ /* 0x000e22000800017f */
[----:B--2---:R-:W-:Y:S01]  /*13f90*/  IMAD R5, R26, -0x40, R2 ;  /* 0xffffffc01a057824 */ /* 0x004fe200078e0202 */
[----:B0-----:R-:W-:Y:S06]  /*13fa0*/  @!P0 BRA `(.L_x_1415) ;  /* 0x0000003400c88947 */ /* 0x001fec0003800000 */
.L_x_1501:
[----:B------:R-:W-:Y:S05]  /*13fb0*/  BSYNC B0 ;  /* 0x0000000000007941 */ /* 0x000fea0003800000 */
.L_x_1414:
[----:B------:R-:W2:Y:S01]  /*13fc0*/  S2R R2, SR_TID.X ;  /* 0x0000000000027919 */ /* 0x000ea20000002100 */
[----:B------:R-:W-:Y:S01]  /*13fd0*/  UMOV UR4, 0xffffffff ;  /* 0xffffffff00047882 */ /* 0x000fe20000000000 */
[----:B------:R-:W-:Y:S01]  /*13fe0*/  IMAD R7, R25, 0x4000, R32 ;  /* 0x0000400019077824 */ /* 0x000fe200078e0220 */
[----:B--2---:R-:W-:-:S04]  /*13ff0*/  LOP3.LUT R2, R2, 0x7f, RZ, 0xc0, !PT ;  /* 0x0000007f02027812 */ /* 0x004fc800078ec0ff */
[----:B------:R-:W-:-:S05]  /*14000*/  SHF.R.U32.HI R2, RZ, 0x3, R2 ;  /* 0x00000003ff027819 */ /* 0x000fca0000011602 */
[----:B------:R-:W-:Y:S01]  /*14010*/  IMAD.IADD R5, R5, 0x1, -R2 ;  /* 0x0000000105057824 */ /* 0x000fe200078e0a02 */
[----:B------:R-:W-:Y:S06]  /*14020*/  BRA.DIV UR4, `(.L_x_1416) ;  /* 0x0000003604bc7947 */ /* 0x000fec000b800000 */
[----:B------:R-:W2:Y:S01]  /*14030*/  SHFL.IDX PT, R14, R17, RZ, 0x181f ;  /* 0x00181fff110e7589 */ /* 0x000ea200000e0000 */
[----:B------:R-:W-:Y:S01]  /*14040*/  ULDC UR4, c[0x0][0x2f4] ;  /* 0x0000bd0000047ab9 */ /* 0x000fe20000000800 */
[C---:B-1----:R-:W-:Y:S01]  /*14050*/  IMAD.SHL.U32 R6, R34.reuse, 0x2, RZ ;  /* 0x0000000222067824 */ /* 0x042fe200078e00ff */
[C---:B------:R-:W-:Y:S01]  /*14060*/  ISETP.GE.AND P3, PT, R34.reuse, UR4, PT ;  /* 0x0000000422007c0c */ /* 0x040fe2000bf66270 */
[----:B0-----:R-:W0:Y:S01]  /*14070*/  SHFL.IDX PT, R3, R24, RZ, 0x181f ;  /* 0x00181fff18037589 */ /* 0x001e2200000e0000 */
[----:B------:R-:W-:Y:S01]  /*14080*/  LOP3.LUT R8, R34, 0x40, RZ, 0xfc, !PT ;  /* 0x0000004022087812 */ /* 0x000fe200078efcff */
[----:B------:R-:W-:Y:S01]  /*14090*/  IMAD R4, R7, 0x2, R22 ;  /* 0x0000000207047824 */ /* 0x000fe200078e0216 */
[----:B------:R-:W-:Y:S01]  /*140a0*/  ISETP.LT.OR P4, PT, R5, 0x1, P3 ;  /* 0x000000010500780c */ /* 0x000fe20001f81670 */
[----:B------:R-:W-:Y:S01]  /*140b0*/  SHFL.IDX PT, R7, R24, 0x1, 0x181f ;  /* 0x00381f0018077f89 */ /* 0x000fe200000e0000 */
[----:B------:R-:W-:Y:S02]  /*140c0*/  ISETP.GE.AND P2, PT, R8, UR4, PT ;  /* 0x0000000408007c0c */ /* 0x000fe4000bf46270 */
[----:B------:R-:W-:-:S02]  /*140d0*/  ISETP.GE.AND P1, PT, R37, UR4, PT ;  /* 0x0000000425007c0c */ /* 0x000fc4000bf26270 */
[----:B--2---:R-:W-:Y:S02]  /*140e0*/  IADD3 R2, P0, R14, R6, RZ ;  /* 0x000000060e027210 */ /* 0x004fe40007f1e0ff */
[----:B------:R-:W1:Y:S03]  /*140f0*/  SHFL.IDX PT, R14, R17, 0x1, 0x181f ;  /* 0x00381f00110e7f89 */ /* 0x000e6600000e0000 */
        /* <DEDUP_REMOVED lines=23> */
[----:B------:R0:W3:Y:S03]  /*14270*/  SHFL.IDX PT, R14, R17, 0x3, 0x181f ;  /* 0x00781f00110e7f89 */ /* 0x0000e600000e0000 */
        /* <DEDUP_REMOVED lines=9> */
.L_x_1511:
[C---:B------:R-:W-:Y:S02]  /*14310*/  ISETP.LT.OR P3, PT, R5.reuse, 0x31, P3 ;  /* 0x000000310500780c */ /* 0x040fe40001f61670 */
[C---:B------:R-:W-:Y:S02]  /*14320*/  ISETP.LT.OR P2, PT, R5.reuse, 0x31, P2 ;  /* 0x000000310500780c */ /* 0x040fe40001741670 */
[C---:B------:R-:W-:Y:S02]  /*14330*/  ISETP.LT.OR P1, PT, R5.reuse, 0x31, P1 ;  /* 0x000000310500780c */ /* 0x040fe40000f21670 */
[----:B01----:R-:W-:Y:S02]  /*14340*/  IADD3 R2, P4, R14, R6, RZ ;  /* 0x000000060e027210 */ /* 0x003fe40007f9e0ff */
        /* <DEDUP_REMOVED lines=11> */
.L_x_1417:
        /* <DEDUP_REMOVED lines=10> */
.L_x_1418:
[----:B------:R1:W-:Y:S01]  /*144a0*/  SYNCS.ARRIVE.TRANS64.A1T0 RZ, [R0+URZ+0x30850], RZ ;  /* 0x030850ff00ff79a7 */ /* 0x0003e2000810003f */
[----:B------:R-:W-:-:S05]  /*144b0*/  VIADD R25, R25, 0x1 ;  /* 0x0000000119197836 */ /* 0x000fca0000000000 */
[----:B------:R-:W-:-:S04]  /*144c0*/  ISETP.NE.AND P0, PT, R25, 0x2, PT ;  /* 0x000000021900780c */ /* 0x000fc80003f05270 */
[----:B0-----:R-:W-:Y:S02]  /*144d0*/  SEL R3, RZ, 0x1, P0 ;  /* 0x00000001ff037807 */ /* 0x001fe40000000000 */
[----:B------:R-:W-:Y:S02]  /*144e0*/  SEL R25, R25, RZ, P0 ;  /* 0x000000ff19197207 */ /* 0x000fe40000000000 */
[----:B-1----:R-:W-:-:S07]  /*144f0*/  LOP3.LUT R28, R28, R3, RZ, 0x3c, !PT ;  /* 0x000000031c1c7212 */ /* 0x002fce00078e3cff */
.L_x_1375:
[----:B------:R-:W-:Y:S05]  /*14500*/  BSYNC B7 ;  /* 0x0000000000077941 */ /* 0x000fea0003800000 */
.L_x_1373:
        /* <DEDUP_REMOVED lines=8> */
[----:B------:R1:W2:Y:S01]  /*14590*/  LDS.128 R16, [R22+0x308d0] ;  /* 0x0308d00016107984 */ /* 0x0002a20000000c00 */
[----:B------:R-:W-:Y:S06]  /*145a0*/  BAR.ARV 0x4, 0x180 ;  /* 0x0106000000007b1d */ /* 0x000fec0000002000 */
[----:B------:R-:W-:Y:S05]  /*145b0*/  BRA `(.L_x_1420) ;  /* 0x0000000800cc7947 */ /* 0x000fea0003800000 */
.L_x_1419:
[----:B------:R-:W1:Y:S01]  /*145c0*/  S2R R8, SR_TID.X ;  /* 0x0000000000087919 */ /* 0x000e620000002100 */
[----:B------:R-:W-:Y:S01]  /*145d0*/  UMOV UR4, 0xffffffff ;  /* 0xffffffff00047882 */ /* 0x000fe20000000000 */
[----:B-1----:R-:W-:-:S04]  /*145e0*/  LOP3.LUT R8, R8, 0x1f, RZ, 0xc0, !PT ;  /* 0x0000001f08087812 */ /* 0x002fc800078ec0ff */
[----:B------:R-:W-:Y:S01]  /*145f0*/  ISETP.NE.AND P0, PT, R8, 0x1f, PT ;  /* 0x0000001f0800780c */ /* 0x000fe20003f05270 */
[----:B------:R-:W-:-:S12]  /*14600*/  BRA.DIV UR4, `(.L_x_1421) ;  /* 0x0000003604e47947 */ /* 0x000fd8000b800000 */
[----:B------:R-:W-:Y:S01]  /*14610*/  IADD3 R5, R19, R8, RZ ;  /* 0x0000000813057210 */ /* 0x000fe20007ffe0ff */
[----:B------:R-:W-:-:S03]  /*14620*/  ULDC UR4, c[0x0][0xc3c] ;  /* 0x00030f0000047ab9 */ /* 0x000fc60000000800 */
[----:B------:R-:W-:-:S13]  /*14630*/  ISETP.GE.OR P1, PT, R5, UR4, !P0 ;  /* 0x0000000405007c0c */ /* 0x000fda000c726670 */
[----:B------:R-:W1:Y:S02]  /*14640*/  @!P1 LDC.64 R2, c[0x0][0xc80] ;  /* 0x00032000ff029b82 */ /* 0x000e640000000a00 */
[----:B-1----:R-:W-:-:S06]  /*14650*/  @!P1 IMAD.WIDE R2, R5, 0x4, R2 ;  /* 0x0000000405029825 */ /* 0x002fcc00078e0202 */
[----:B------:R-:W2:Y:S01]  /*14660*/  @!P1 LDG.E R2, desc[UR36][R2.64] ;  /* 0x0000002402029981 */ /* 0x000ea2000c1e1900 */
[----:B------:R-:W-:Y:S01]  /*14670*/  IMAD.MOV.U32 R5, RZ, RZ, RZ ;  /* 0x000000ffff057224 */ /* 0x000fe200078e00ff */
[C---:B------:R-:W-:Y:S02]  /*14680*/  ISETP.GE.U32.AND P2, PT, R8.reuse, 0x2, PT ;  /* 0x000000020800780c */ /* 0x040fe40003f46070 */
[C---:B------:R-:W-:Y:S01]  /*14690*/  ISETP.GE.U32.AND P3, PT, R8.reuse, 0x4, PT ;  /* 0x000000040800780c */ /* 0x040fe20003f66070 */
[----:B------:R-:W-:Y:S01]  /*146a0*/  SHFL.IDX PT, R0, R16, RZ, 0x1f ;  /* 0x00001fff10007589 */ /* 0x000fe200000e0000 */
[C---:B------:R-:W-:Y:S02]  /*146b0*/  ISETP.GE.U32.AND P4, PT, R8.reuse, 0x8, PT ;  /* 0x000000080800780c */ /* 0x040fe40003f86070 */
[C---:B------:R-:W-:Y:S01]  /*146c0*/  ISETP.GE.U32.AND P5, PT, R8.reuse, 0x10, PT ;  /* 0x000000100800780c */ /* 0x040fe20003fa6070 */
[----:B------:R-:W-:Y:S01]  /*146d0*/  SHFL.IDX PT, R4, R16, 0x1, 0x1f ;  /* 0x00201f0010047f89 */ /* 0x000fe200000e0000 */
[----:B--2---:R-:W-:Y:S01]  /*146e0*/  @!P1 IMAD.MOV.U32 R5, RZ, RZ, R2 ;  /* 0x000000ffff059224 */ /* 0x004fe200078e0002 */
[----:B------:R-:W-:-:S04]  /*146f0*/  ISETP.NE.AND P1, PT, R8, RZ, PT ;  /* 0x000000ff0800720c */ /* 0x000fc80003f25270 */
        /* <DEDUP_REMOVED lines=15> */
[----:B------:R1:W2:Y:S02]  /*147f0*/  SHFL.IDX PT, R14, R6, 0x1f, 0x1f ;  /* 0x03e01f00060e7f89 */ /* 0x0002a400000e0000 */
.L_x_1521:
[----:B------:R-:W-:Y:S02]  /*14800*/  ULDC UR4, c[0x0][0xc38] ;  /* 0x00030e0000047ab9 */ /* 0x000fe40000000800 */
[----:B------:R-:W-:-:S04]  /*14810*/  IMAD.U32 R7, RZ, RZ, UR4 ;  /* 0x00000004ff077e24 */ /* 0x000fc8000f8e00ff */
[----:B--2---:R-:W-:-:S04]  /*14820*/  IMAD R14, R14, R7, RZ ;  /* 0x000000070e0e7224 */ /* 0x004fc800078e02ff */
[----:B------:R-:W-:-:S05]  /*14830*/  IMAD.IADD R9, R4, 0x1, R14 ;  /* 0x0000000104097824 */ /* 0x000fca00078e020e */
[----:B------:R-:W-:-:S13]  /*14840*/  ISETP.GT.AND P6, PT, R9, R0, PT ;  /* 0x000000000900720c */ /* 0x000fda0003fc4270 */
[----:B------:R-:W-:Y:S05]  /*14850*/  @P6 BRA `(.L_x_1422) ;  /* 0x00000000009c6947 */ /* 0x000fea0003800000 */
.L_x_1427:
[----:B------:R-:W2:Y:S01]  /*14860*/  LDC R2, c[0x0][0xc3c] ;  /* 0x00030f00ff027b82 */ /* 0x000ea20000000800 */
[----:B------:R-:W-:-:S05]  /*14870*/  VIADD R19, R19, 0x1f ;  /* 0x0000001f13137836 */ /* 0x000fca0000000000 */
[----:B--2---:R-:W-:-:S13]  /*14880*/  ISETP.GE.AND P6, PT, R19, R2, PT ;  /* 0x000000021300720c */ /* 0x004fda0003fc6270 */
[----:B------:R-:W-:Y:S05]  /*14890*/  @P6 BRA `(.L_x_1423) ;  /* 0x0000000400d06947 */ /* 0x000fea0003800000 */
[----:B------:R-:W2:Y:S01]  /*148a0*/  S2R R3, SR_TID.X ;  /* 0x0000000000037919 */ /* 0x000ea20000002100 */
[----:B------:R-:W-:Y:S01]  /*148b0*/  BSSY B0, `(.L_x_1424) ;  /* 0x0000009000007945 */ /* 0x000fe20003800000 */
[----:B------:R-:W-:Y:S01]  /*148c0*/  IMAD.MOV.U32 R5, RZ, RZ, RZ ;  /* 0x000000ffff057224 */ /* 0x000fe200078e00ff */
[----:B--2---:R-:W-:-:S05]  /*148d0*/  LOP3.LUT R3, R3, 0x1f, RZ, 0xc0, !PT ;  /* 0x0000001f03037812 */ /* 0x004fca00078ec0ff */
[----:B------:R-:W-:-:S05]  /*148e0*/  IMAD.IADD R7, R19, 0x1, R3 ;  /* 0x0000000113077824 */ /* 0x000fca00078e0203 */
[----:B------:R-:W-:-:S13]  /*148f0*/  ISETP.GE.OR P6, PT, R7, R2, !P0 ;  /* 0x000000020700720c */ /* 0x000fda00047c6670 */
[----:B------:R-:W-:Y:S05]  /*14900*/  @P6 BRA `(.L_x_1425) ;  /* 0x00000000000c6947 */ /* 0x000fea0003800000 */
[----:B------:R-:W2:Y:S02]  /*14910*/  LDC.64 R2, c[0x0][0xc80] ;  /* 0x00032000ff027b82 */ /* 0x000ea40000000a00 */
[----:B--2---:R-:W-:-:S05]  /*14920*/  IMAD.WIDE R2, R7, 0x4, R2 ;  /* 0x0000000407027825 */ /* 0x004fca00078e0202 */
[----:B------:R2:W5:Y:S02]  /*14930*/  LDG.E R5, desc[UR36][R2.64] ;  /* 0x0000002402057981 */ /* 0x000564000c1e1900 */
.L_x_1425:
[----:B------:R-:W-:Y:S05]  /*14940*/  BSYNC B0 ;  /* 0x0000000000007941 */ /* 0x000fea0003800000 */
.L_x_1424:
[----:B------:R-:W-:-:S03]  /*14950*/  UMOV UR4, 0xffffffff ;  /* 0xffffffff00047882 */ /* 0x000fc60000000000 */
[----:B------:R-:W-:Y:S05]  /*14960*/  BRA.DIV UR4, `(.L_x_1426) ;  /* 0x0000003a04307947 */ /* 0x000fea000b800000 */
[----:B-----5:R-:W3:Y:S02]  /*14970*/  SHFL.UP PT, R14, R5, 0x1, RZ ;  /* 0x04200000050e7989 */ /* 0x020ee400000e00ff */
[----:B---3--:R-:W-:-:S05]  /*14980*/  SEL R14, R14, RZ, P1 ;  /* 0x000000ff0e0e7207 */ /* 0x008fca0000800000 */
[----:B------:R-:W-:-:S05]  /*14990*/  IMAD.IADD R13, R5, 0x1, R14 ;  /* 0x00000001050d7824 */ /* 0x000fca00078e020e */
[----:B------:R-:W2:Y:S02]  /*149a0*/  SHFL.UP PT, R14, R13, 0x2, RZ ;  /* 0x044000000d0e7989 */ /* 0x000ea400000e00ff */
[----:B--2---:R-:W-:-:S05]  /*149b0*/  SEL R2, R14, RZ, P2 ;  /* 0x000000ff0e027207 */ /* 0x004fca0001000000 */
[----:B------:R-:W-:-:S05]  /*149c0*/  IMAD.IADD R2, R13, 0x1, R2 ;  /* 0x000000010d027824 */ /* 0x000fca00078e0202 */
[----:B------:R-:W2:Y:S02]  /*149d0*/  SHFL.UP PT, R14, R2, 0x4, RZ ;  /* 0x04800000020e7989 */ /* 0x000ea400000e00ff */
[----:B--2---:R-:W-:-:S05]  /*149e0*/  SEL R3, R14, RZ, P3 ;  /* 0x000000ff0e037207 */ /* 0x004fca0001800000 */
[----:B------:R-:W-:-:S05]  /*149f0*/  IMAD.IADD R3, R2, 0x1, R3 ;  /* 0x0000000102037824 */ /* 0x000fca00078e0203 */
[----:B------:R-:W2:Y:S02]  /*14a00*/  SHFL.UP PT, R14, R3, 0x8, RZ ;  /* 0x05000000030e7989 */ /* 0x000ea400000e00ff */
[----:B--2---:R-:W-:-:S04]  /*14a10*/  SEL R4, R14, RZ, P4 ;  /* 0x000000ff0e047207 */ /* 0x004fc80002000000 */
[----:B------:R-:W-:-:S05]  /*14a20*/  IADD3 R4, R3, R4, RZ ;  /* 0x0000000403047210 */ /* 0x000fca0007ffe0ff */
[----:B------:R-:W2:Y:S02]  /*14a30*/  SHFL.UP PT, R14, R4, 0x10, RZ ;  /* 0x06000000040e7989 */ /* 0x000ea400000e00ff */
[----:B--2---:R-:W-:-:S05]  /*14a40*/  SEL R7, R14, RZ, P5 ;  /* 0x000000ff0e077207 */ /* 0x004fca0002800000 */
[----:B-1----:R-:W-:-:S05]  /*14a50*/  IMAD.IADD R6, R4, 0x1, R7 ;  /* 0x0000000104067824 */ /* 0x002fca00078e0207 */
[----:B------:R1:W2:Y:S02]  /*14a60*/  SHFL.IDX PT, R14, R6, 0x1f, 0x1f ;  /* 0x03e01f00060e7f89 */ /* 0x0002a400000e0000 */
.L_x_1529:
[----:B------:R-:W-:Y:S02]  /*14a70*/  ULDC UR4, c[0x0][0xc38] ;  /* 0x00030e0000047ab9 */ /* 0x000fe40000000800 */
[----:B------:R-:W-:-:S04]  /*14a80*/  IMAD.U32 R7, RZ, RZ, UR4 ;  /* 0x00000004ff077e24 */ /* 0x000fc8000f8e00ff */
[----:B--2---:R-:W-:-:S04]  /*14a90*/  IMAD R14, R14, R7, RZ ;  /* 0x000000070e0e7224 */ /* 0x004fc800078e02ff */
[----:B------:R-:W-:-:S05]  /*14aa0*/  IMAD.IADD R9, R14, 0x1, R9 ;  /* 0x000000010e097824 */ /* 0x000fca00078e0209 */
[----:B------:R-:W-:-:S13]  /*14ab0*/  ISETP.GT.AND P6, PT, R9, R0, PT ;  /* 0x000000000900720c */ /* 0x000fda0003fc4270 */
[----:B------:R-:W-:Y:S05]  /*14ac0*/  @!P6 BRA `(.L_x_1427) ;  /* 0xfffffffc0064e947 */ /* 0x000fea000383ffff */
.L_x_1422:
[----:B------:R-:W-:Y:S01]  /*14ad0*/  IMAD.IADD R16, R9, 0x1, -R14 ;  /* 0x0000000109107824 */ /* 0x000fe200078e0a0e */
[----:B------:R-:W-:-:S03]  /*14ae0*/  UMOV UR4, 0xffffffff ;  /* 0xffffffff00047882 */ /* 0x000fc60000000000 */
[----:B------:R-:W-:-:S05]  /*14af0*/  IMAD R3, R6, R7, R16 ;  /* 0x0000000706037224 */ /* 0x000fca00078e0210 */
[----:B------:R-:W-:Y:S01]  /*14b00*/  ISETP.GT.AND P6, PT, R3, R0, PT ;  /* 0x000000000300720c */ /* 0x000fe20003fc4270 */
[----:B------:R-:W-:-:S12]  /*14b10*/  BRA.DIV UR4, `(.L_x_1428) ;  /* 0x0000003a04807947 */ /* 0x000fd8000b800000 */
[----:B------:R-:W-:-:S04]  /*14b20*/  VOTE.ANY R2, PT, !P6 ;  /* 0x0000000000027806 */ /* 0x000fc800070e0100 */
[----:B------:R-:W2:Y:S02]  /*14b30*/  POPC R4, R2 ;  /* 0x0000000200047309 */ /* 0x000ea40000000000 */
[----:B--2---:R2:W3:Y:S02]  /*14b40*/  SHFL.IDX PT, R5, R5, R4, 0x1f ;  /* 0x00001f0405057589 */ /* 0x0044e400000e0000 */
.L_x_1533:
[----:B------:R-:W-:Y:S01]  /*14b50*/  ISETP.NE.AND P0, PT, R2, RZ, PT ;  /* 0x000000ff0200720c */ /* 0x000fe20003f05270 */
[----:B------:R-:W-:-:S12]  /*14b60*/  IMAD.MOV.U32 R14, RZ, RZ, RZ ;  /* 0x000000ffff0e7224 */ /* 0x000fd800078e00ff */
[----:B------:R-:W-:Y:S05]  /*14b70*/  @!P0 BRA `(.L_x_1429) ;  /* 0x0000000000108947 */ /* 0x000fea0003800000 */
[----:B------:R-:W-:Y:S01]  /*14b80*/  UMOV UR4, 0xffffffff ;  /* 0xffffffff00047882 */ /* 0x000fe20000000000 */
[----:B------:R-:W-:Y:S02]  /*14b90*/  VIADD R12, R4, 0xffffffff ;  /* 0xffffffff040c7836 */ /* 0x000fe40000000000 */
[----:B------:R-:W-:Y:S05]  /*14ba0*/  BRA.DIV UR4, `(.L_x_1430) ;  /* 0x0000003a04a47947 */ /* 0x000fea000b800000 */
[----:B------:R4:W0:Y:S02]  /*14bb0*/  SHFL.IDX PT, R14, R6, R12, 0x1f ;  /* 0x00001f0c060e7589 */ /* 0x00082400000e0000 */
.L_x_1429:
[----:B------:R-:W5:Y:S01]  /*14bc0*/  LDC.64 R2, c[0x0][0xc90] ;  /* 0x00032400ff027b82 */ /* 0x000f620000000a00 */
[----:B------:R-:W-:-:S04]  /*14bd0*/  IMAD.IADD R19, R4, 0x1, R19 ;  /* 0x0000000104137824 */ /* 0x000fc800078e0213 */
[----:B-----5:R-:W-:-:S05]  /*14be0*/  IMAD.WIDE R2, R19, 0x4, R2 ;  /* 0x0000000413027825 */ /* 0x020fca00078e0202 */
[----:B-1--4-:R1:W2:Y:S01]  /*14bf0*/  LDG.E R6, desc[UR36][R2.64] ;  /* 0x0000002402067981 */ /* 0x0122a2000c1e1900 */
[----:B0-----:R-:W-:Y:S02]  /*14c00*/  IMAD R16, R14, R7, R16 ;  /* 0x000000070e107224 */ /* 0x001fe400078e0210 */
[----:B-1----:R-:W-:Y:S02]  /*14c10*/  IMAD.MOV.U32 R2, RZ, RZ, RZ ;  /* 0x000000ffff027224 */ /* 0x002fe400078e00ff */
[----:B--23--:R-:W-:-:S05]  /*14c20*/  IMAD R4, R5, R6, RZ ;  /* 0x0000000605047224 */ /* 0x00cfca00078e02ff */
[----:B------:R-:W-:-:S04]  /*14c30*/  IABS R8, R4 ;  /* 0x0000000400087213 */ /* 0x000fc80000000000 */
[----:B------:R-:W0:Y:S08]  /*14c40*/  I2F.RP R10, R8 ;  /* 0x00000008000a7306 */ /* 0x000e300000209400 */
[----:B0-----:R-:W0:Y:S02]  /*14c50*/  MUFU.RCP R10, R10 ;  /* 0x0000000a000a7308 */ /* 0x001e240000001000 */
[----:B0-----:R-:W-:-:S06]  /*14c60*/  VIADD R11, R10, 0xffffffe ;  /* 0x0ffffffe0a0b7836 */ /* 0x001fcc0000000000 */
[----:B------:R-:W0:Y:S02]  /*14c70*/  F2I.FTZ.U32.TRUNC.NTZ R3, R11 ;  /* 0x0000000b00037305 */ /* 0x000e24000021f000 */
[----:B0-----:R-:W-:-:S04]  /*14c80*/  IMAD.MOV R9, RZ, RZ, -R3 ;  /* 0x000000ffff097224 */ /* 0x001fc800078e0a03 */
[----:B------:R-:W-:-:S04]  /*14c90*/  IMAD R9, R9, R8, RZ ;  /* 0x0000000809097224 */ /* 0x000fc800078e02ff */
[----:B------:R-:W-:-:S04]  /*14ca0*/  IMAD.HI.U32 R2, R3, R9, R2 ;  /* 0x0000000903027227 */ /* 0x000fc800078e0002 */
[----:B------:R-:W-:Y:S01]  /*14cb0*/  IMAD.IADD R9, R0, 0x1, -R16 ;  /* 0x0000000100097824 */ /* 0x000fe200078e0a10 */
[----:B------:R-:W-:-:S04]  /*14cc0*/  IABS R0, R4 ;  /* 0x0000000400007213 */ /* 0x000fc80000000000 */
[----:B------:R-:W-:Y:S01]  /*14cd0*/  IABS R3, R9 ;  /* 0x0000000900037213 */ /* 0x000fe20000000000 */
[----:B------:R-:W-:-:S04]  /*14ce0*/  IMAD.MOV R0, RZ, RZ, -R0 ;  /* 0x000000ffff007224 */ /* 0x000fc800078e0a00 */
        /* <DEDUP_REMOVED lines=9> */
[----:B------:R-:W-:-:S05]  /*14d80*/  @P0 VIADD R2, R2, 0x1 ;  /* 0x0000000102020836 */ /* 0x000fca0000000000 */
[----:B------:R-:W-:Y:S02]  /*14d90*/  @!P2 IADD3 R2, -R2, RZ, RZ ;  /* 0x000000ff0202a210 */ /* 0x000fe40007ffe1ff */
[----:B------:R-:W-:-:S05]  /*14da0*/  @!P1 LOP3.LUT R2, RZ, R4, RZ, 0x33, !PT ;  /* 0x00000004ff029212 */ /* 0x000fca00078e33ff */
[----:B------:R-:W-:Y:S02]  /*14db0*/  IMAD R0, R6, R2, RZ ;  /* 0x0000000206007224 */ /* 0x000fe400078e02ff */
[----:B------:R-:W-:Y:S02]  /*14dc0*/  IMAD.MOV R2, RZ, RZ, -R2 ;  /* 0x000000ffff027224 */ /* 0x000fe400078e0a02 */
[----:B------:R-:W-:Y:S02]  /*14dd0*/  IMAD.MOV R3, RZ, RZ, -R0 ;  /* 0x000000ffff037224 */ /* 0x000fe400078e0a00 */
[----:B------:R-:W-:-:S03]  /*14de0*/  IMAD R9, R4, R2, R9 ;  /* 0x0000000204097224 */ /* 0x000fc600078e0209 */
[----:B------:R-:W-:-:S04]  /*14df0*/  VIADDMNMX R6, R3, R7, R6, PT ;  /* 0x0000000703067246 */ /* 0x000fc80003800106 */
[-C--:B------:R-:W-:Y:S02]  /*14e00*/  IABS R7, R6.reuse ;  /* 0x0000000600077213 */ /* 0x080fe40000000000 */
[----:B------:R-:W-:Y:S02]  /*14e10*/  IABS R4, R6 ;  /* 0x0000000600047213 */ /* 0x000fe40000000000 */
[----:B------:R-:W0:Y:S03]  /*14e20*/  I2F.RP R8, R7 ;  /* 0x0000000700087306 */ /* 0x000e260000209400 */
[----:B------:R-:W-:-:S05]  /*14e30*/  IMAD.MOV R4, RZ, RZ, -R4 ;  /* 0x000000ffff047224 */ /* 0x000fca00078e0a04 */
[----:B0-----:R-:W0:Y:S02]  /*14e40*/  MUFU.RCP R8, R8 ;  /* 0x0000000800087308 */ /* 0x001e240000001000 */
[----:B0-----:R-:W-:-:S06]  /*14e50*/  VIADD R3, R8, 0xffffffe ;  /* 0x0ffffffe08037836 */ /* 0x001fcc0000000000 */
[----:B------:R-:W0:Y:S02]  /*14e60*/  F2I.FTZ.U32.TRUNC.NTZ R3, R3 ;  /* 0x0000000300037305 */ /* 0x000e24000021f000 */
[----:B0-----:R-:W-:-:S04]  /*14e70*/  IMAD.MOV R2, RZ, RZ, -R3 ;  /* 0x000000ffff027224 */ /* 0x001fc800078e0a03 */
[----:B------:R-:W-:Y:S02]  /*14e80*/  IMAD R11, R2, R7, RZ ;  /* 0x00000007020b7224 */ /* 0x000fe400078e02ff */
[----:B------:R-:W-:-:S04]  /*14e90*/  IMAD.MOV.U32 R2, RZ, RZ, RZ ;  /* 0x000000ffff027224 */ /* 0x000fc800078e00ff */
[----:B------:R-:W-:Y:S01]  /*14ea0*/  IMAD.HI.U32 R2, R3, R11, R2 ;  /* 0x0000000b03027227 */ /* 0x000fe200078e0002 */
[----:B------:R-:W-:Y:S02]  /*14eb0*/  IABS R11, R9 ;  /* 0x00000009000b7213 */ /* 0x000fe40000000000 */
[C---:B------:R-:W-:Y:S01]  /*14ec0*/  LOP3.LUT R3, R9.reuse, R6, RZ, 0x3c, !PT ;  /* 0x0000000609037212 */ /* 0x040fe200078e3cff */
[----:B------:R-:W-:Y:S02]  /*14ed0*/  IMAD.IADD R9, R9, 0x1, R0 ;  /* 0x0000000109097824 */ /* 0x000fe400078e0200 */
[----:B------:R-:W-:Y:S01]  /*14ee0*/  IMAD.HI.U32 R2, R2, R11, RZ ;  /* 0x0000000b02027227 */ /* 0x000fe200078e00ff */
[----:B------:R-:W-:-:S03]  /*14ef0*/  ISETP.GE.AND P2, PT, R3, RZ, PT ;  /* 0x000000ff0300720c */ /* 0x000fc60003f46270 */
[----:B------:R-:W-:-:S05]  /*14f00*/  IMAD R4, R2, R4, R11 ;  /* 0x0000000402047224 */ /* 0x000fca00078e020b */
[----:B------:R-:W-:-:S13]  /*14f10*/  ISETP.GT.U32.AND P1, PT, R7, R4, PT ;  /* 0x000000040700720c */ /* 0x000fda0003f24070 */
[----:B------:R-:W-:Y:S02]  /*14f20*/  @!P1 IMAD.IADD R4, R4, 0x1, -R7 ;  /* 0x0000000104049824 */ /* 0x000fe400078e0a07 */
[----:B------:R-:W-:Y:S01]  /*14f30*/  @!P1 VIADD R2, R2, 0x1 ;  /* 0x0000000102029836 */ /* 0x000fe20000000000 */
[----:B------:R-:W-:Y:S02]  /*14f40*/  ISETP.NE.AND P1, PT, R6, RZ, PT ;  /* 0x000000ff0600720c */ /* 0x000fe40003f25270 */
[----:B------:R-:W-:-:S13]  /*14f50*/  ISETP.GE.U32.AND P0, PT, R4, R7, PT ;  /* 0x000000070400720c */ /* 0x000fda0003f06070 */
[----:B------:R-:W-:-:S04]  /*14f60*/  @P0 VIADD R2, R2, 0x1 ;  /* 0x0000000102020836 */ /* 0x000fc80000000000 */
[----:B------:R-:W-:Y:S01]  /*14f70*/  @!P2 IMAD.MOV R2, RZ, RZ, -R2 ;  /* 0x000000ffff02a224 */ /* 0x000fe200078e0a02 */
[----:B------:R-:W-:Y:S01]  /*14f80*/  @!P1 LOP3.LUT R2, RZ, R6, RZ, 0x33, !PT ;  /* 0x00000006ff029212 */ /* 0x000fe200078e33ff */
[----:B------:R-:W-:-:S04]  /*14f90*/  IMAD.MOV R6, RZ, RZ, -R6 ;  /* 0x000000ffff067224 */ /* 0x000fc800078e0a06 */
[----:B------:R-:W-:Y:S01]  /*14fa0*/  IMAD R18, R2, R6, R9 ;  /* 0x0000000602127224 */ /* 0x000fe200078e0209 */
[----:B------:R-:W-:-:S05]  /*14fb0*/  LOP3.LUT R2, RZ, R2, RZ, 0x33, !PT ;  /* 0x00000002ff027212 */ /* 0x000fca00078e33ff */
[----:B------:R-:W-:Y:S01]  /*14fc0*/  IMAD.IADD R17, R5, 0x1, R2 ;  /* 0x0000000105117824 */ /* 0x000fe200078e0202 */
[----:B------:R-:W-:Y:S06]  /*14fd0*/  BRA `(.L_x_1431) ;  /* 0x00000000001c7947 */ /* 0x000fec0003800000 */
.L_x_1423:
[----:B------:R-:W-:Y:S01]  /*14fe0*/  UMOV UR4, URZ ;  /* 0x0000003f00047c82 */ /* 0x000fe20008000000 */
[----:B------:R-:W-:Y:S01]  /*14ff0*/  UMOV UR5, URZ ;  /* 0x0000003f00057c82 */ /* 0x000fe20008000000 */
[----:B------:R-:W-:Y:S01]  /*15000*/  ULDC UR6, c[0x0][0xc3c] ;  /* 0x00030f0000067ab9 */ /* 0x000fe20000000800 */
[----:B------:R-:W-:Y:S01]  /*15010*/  IMAD.MOV.U32 R16, RZ, RZ, R0 ;  /* 0x000000ffff107224 */ /* 0x000fe200078e0000 */
[----:B------:R-:W-:Y:S01]  /*15020*/  MOV R18, UR5 ;  /* 0x0000000500127c02 */ /* 0x000fe20008000f00 */
[----:B------:R-:W-:Y:S02]  /*15030*/  IMAD.U32 R17, RZ, RZ, UR4 ;  /* 0x00000004ff117e24 */ /* 0x000fe4000f8e00ff */
[----:B------:R-:W-:-:S07]  /*15040*/  IMAD.U32 R19, RZ, RZ, UR6 ;  /* 0x00000006ff137e24 */ /* 0x000fce000f8e00ff */
.L_x_1431:
[----:B------:R-:W2:Y:S01]  /*15050*/  S2R R0, SR_TID.X ;  /* 0x0000000000007919 */ /* 0x000ea20000002100 */
[----:B------:R-:W-:Y:S05]  /*15060*/  WARPSYNC.ALL ;  /* 0x0000000000007948 */ /* 0x000fea0003800000 */
[----:B------:R-:W-:Y:S01]  /*15070*/  BAR.SYNC.DEFER_BLOCKING 0x4, 0x180 ;  /* 0x0106000000007b1d */ /* 0x000fe20000010000 */
[----:B--2---:R-:W-:-:S04]  /*15080*/  LOP3.LUT R0, R0, 0x1f, RZ, 0xc0, !PT ;  /* 0x0000001f00007812 */ /* 0x004fc800078ec0ff */
[----:B------:R-:W-:-:S13]  /*15090*/  ISETP.NE.AND P0, PT, R0, RZ, PT ;  /* 0x000000ff0000720c */ /* 0x000fda0003f05270 */
[----:B------:R-:W2:Y:S01]  /*150a0*/  @!P0 S2R R3, SR_CgaCtaId ;  /* 0x0000000000038919 */ /* 0x000ea20000008800 */
[----:B------:R-:W-:-:S04]  /*150b0*/  @!P0 MOV R0, 0x400 ;  /* 0x0000040000008802 */ /* 0x000fc80000000f00 */
[----:B--2---:R-:W-:-:S05]  /*150c0*/  @!P0 LEA R22, R3, R0, 0x18 ;  /* 0x0000000003168211 */ /* 0x004fca00078ec0ff */
[----:B------:R3:W-:Y:S01]  /*150d0*/  @!P0 STS.128 [R22+0x308d0], R16 ;  /* 0x0308d01016008388 */ /* 0x0007e20000000c00 */
[----:B------:R-:W-:Y:S06]  /*150e0*/  BAR.ARV 0x5, 0x180 ;  /* 0x0146000000007b1d */ /* 0x000fec0000002000 */
.L_x_1420:
[----:B------:R-:W-:Y:S02]  /*150f0*/  ULDC UR4, c[0x0][0xc3c] ;  /* 0x00030f0000047ab9 */ /* 0x000fe40000000800 */
[----:B--2---:R-:W-:-:S13]  /*15100*/  ISETP.GE.AND P0, PT, R19, UR4, PT ;  /* 0x0000000413007c0c */ /* 0x004fda000bf06270 */
[----:B------:R-:W-:Y:S05]  /*15110*/  @!P0 BRA `(.L_x_1432) ;  /* 0xffffffb400a08947 */ /* 0x000fea000383ffff */
[----:B------:R-:W-:Y:S05]  /*15120*/  BSYNC B8 ;  /* 0x0000000000087941 */ /* 0x000fea0003800000 */
.L_x_1361:
[----:B------:R-:W2:Y:S01]  /*15130*/  LDL.LU R0, [R1+0x1c] ;  /* 0x00001c0001007983 */ /* 0x000ea20000300800 */
[----:B------:R-:W-:Y:S01]  /*15140*/  BSSY B0, `(.L_x_1433) ;  /* 0x000000b000007945 */ /* 0x000fe20003800000 */
[----:B------:R-:W4:Y:S01]  /*15150*/  S2R R5, SR_CgaCtaId ;  /* 0x0000000000057919 */ /* 0x000f220000008800 */
[----:B--2---:R-:W-:-:S05]  /*15160*/  VIADD R0, R0, 0x1 ;  /* 0x0000000100007836 */ /* 0x004fca0000000000 */
[----:B-1----:R-:W-:-:S04]  /*15170*/  LEA.HI R2, R0, R0, RZ, 0x1 ;  /* 0x0000000000027211 */ /* 0x002fc800078f08ff */
[----:B------:R-:W-:Y:S02]  /*15180*/  LOP3.LUT R3, R2, 0xfffffffe, RZ, 0xc0, !PT ;  /* 0xfffffffe02037812 */ /* 0x000fe400078ec0ff */
[----:B------:R-:W-:-:S03]  /*15190*/  MOV R2, 0x400 ;  /* 0x0000040000027802 */ /* 0x000fc60000000f00 */
[----:B------:R-:W-:Y:S01]  /*151a0*/  IMAD.IADD R0, R0, 0x1, -R3 ;  /* 0x0000000100007824 */ /* 0x000fe200078e0a03 */
[----:B----4-:R-:W-:-:S04]  /*151b0*/  LEA R4, R5, R2, 0x18 ;  /* 0x0000000205047211 */ /* 0x010fc800078ec0ff */
[----:B------:R-:W-:-:S04]  /*151c0*/  SHF.L.U32 R0, R0, 0x1f, RZ ;  /* 0x0000001f00007819 */ /* 0x000fc800000006ff */
[----:B------:R-:W1:Y:S02]  /*151d0*/  SYNCS.PHASECHK.TRANS64.TRYWAIT P0, [R4+URZ+0x30820], R0 ;  /* 0x03082000040075a7 */ /* 0x000e64000800017f */
[----:B-1----:R-:W-:Y:S05]  /*151e0*/  @!P0 BRA `(.L_x_1434) ;  /* 0x0000003400388947 */ /* 0x002fea0003800000 */
.L_x_1536:
[----:B------:R-:W-:Y:S05]  /*151f0*/  BSYNC B0 ;  /* 0x0000000000007941 */ /* 0x000fea0003800000 */
.L_x_1433:
[----:B------:R-:W-:-:S03]  /*15200*/  UMOV UR4, 0xffffffff ;  /* 0xffffffff00047882 */ /* 0x000fc60000000000 */
[----:B------:R-:W-:Y:S05]  /*15210*/  BRA.DIV UR4, `(.L_x_1435) ;  /* 0x0000003604407947 */ /* 0x000fea000b800000 */
[----:B-1----:R-:W1:Y:S02]  /*15220*/  S2R R0, SR_TID.X ;  /* 0x0000000000007919 */ /* 0x002e640000002100 */
[----:B-1----:R-:W-:-:S04]  /*15230*/  SHF.R.U32.HI R0, RZ, 0x5, R0 ;  /* 0x00000005ff007819 */ /* 0x002fc80000011600 */
[----:B------:R-:W-:-:S05]  /*15240*/  LOP3.LUT R0, R0, 0x3, RZ, 0xc0, !PT ;  /* 0x0000000300007812 */ /* 0x000fca00078ec0ff */
[----:B------:R1:W2:Y:S02]  /*15250*/  SHFL.IDX PT, R14, R0, RZ, 0x1f ;  /* 0x00001fff000e7589 */ /* 0x0002a400000e0000 */
.L_x_1539:
[----:B--2---:R-:W-:Y:S01]  /*15260*/  ISETP.NE.AND P0, PT, R14, RZ, PT ;  /* 0x000000ff0e00720c */ /* 0x004fe20003f05270 */
[----:B------:R-:W-:-:S12]  /*15270*/  BSSY B0, `(.L_x_1436) ;  /* 0x0000026000007945 */ /* 0x000fd80003800000 */
[----:B------:R-:W-:Y:S05]  /*15280*/  @P0 BRA `(.L_x_1437) ;  /* 0x0000000000900947 */ /* 0x000fea0003800000 */
[----:B------:R-:W-:-:S03]  /*15290*/  UMOV UR4, 0xffffffff ;  /* 0xffffffff00047882 */ /* 0x000fc60000000000 */
[----:B------:R-:W-:Y:S05]  /*152a0*/  BRA.DIV UR4, `(.L_x_1438) ;  /* 0x0000003604507947 */ /* 0x000fea000b800000 */
[----:B------:R-:W-:-:S13]  /*152b0*/  ELECT P6, URZ, PT ;  /* 0x00000000003f782f */ /* 0x000fda00038c0000 */
.L_x_1542:
        /* <DEDUP_REMOVED lines=8> */
.L_x_1439:
[C---:B------:R-:W-:Y:S01]  /*15340*/  IMAD R5, R25.reuse, 0x8, R4 ;  /* 0x0000000819057824 */ /* 0x040fe200078e0204 */
[----:B------:R-:W-:Y:S01]  /*15350*/  SHF.L.U32 R0, R28, 0x1f, RZ ;  /* 0x0000001f1c007819 */ /* 0x000fe200000006ff */
[----:B------:R-:W-:-:S03]  /*15360*/  VIADD R25, R25, 0x1 ;  /* 0x0000000119197836 */ /* 0x000fc60000000000 */
[----:B------:R-:W1:Y:S02]  /*15370*/  SYNCS.PHASECHK.TRANS64.TRYWAIT P1, [R5+URZ+0x30840], R0 ;  /* 0x03084000050075a7 */ /* 0x000e64000802017f */
[----:B------:R-:W-:-:S04]  /*15380*/  ISETP.NE.AND P2, PT, R25, 0x2, PT ;  /* 0x000000021900780c */ /* 0x000fc80003f45270 */
[----:B------:R-:W-:Y:S01]  /*15390*/  SEL R3, RZ, 0x1, P2 ;  /* 0x00000001ff037807 */ /* 0x000fe20001000000 */
[----:B-1----:R-:W-:Y:S08]  /*153a0*/  @!P1 BRA `(.L_x_1440) ;  /* 0x0000003400309947 */ /* 0x002ff00003800000 */
.L_x_1543:
[----:B------:R-:W-:Y:S02]  /*153b0*/  SEL R25, R25, RZ, P2 ;  /* 0x000000ff19197207 */ /* 0x000fe40001000000 */
[----:B------:R-:W-:Y:S01]  /*153c0*/  LOP3.LUT R2, R28, R3, RZ, 0x3c, !PT ;  /* 0x000000031c027212 */ /* 0x000fe200078e3cff */
[----:B------:R-:W-:Y:S06]  /*153d0*/  @!P0 BRA `(.L_x_1441) ;  /* 0x0000000000048947 */ /* 0x000fec0003800000 */
[----:B------:R-:W-:Y:S01]  /*153e0*/  BPT.TRAP 0x1 ;  /* 0x000000040000795c */ /* 0x000fe20000300000 */
.L_x_1441:
[----:B------:R-:W-:Y:S01]  /*153f0*/  IMAD R25, R25, 0x8, R4 ;  /* 0x0000000819197824 */ /* 0x000fe200078e0204 */
[----:B------:R-:W-:-:S04]  /*15400*/  SHF.L.U32 R2, R2, 0x1f, RZ ;  /* 0x0000001f02027819 */ /* 0x000fc800000006ff */
[----:B------:R-:W2:Y:S02]  /*15410*/  SYNCS.PHASECHK.TRANS64.TRYWAIT P1, [R25+URZ+0x30840], R2 ;  /* 0x03084002190075a7 */ /* 0x000ea4000802017f */
[----:B--2---:R-:W-:Y:S05]  /*15420*/  @!P1 BRA `(.L_x_1442) ;  /* 0x0000003400249947 */ /* 0x004fea0003800000 */
.L_x_1544:
[----:B------:R-:W-:Y:S05]  /*15430*/  @!P0 BRA `(.L_x_1443) ;  /* 0x0000000000048947 */ /* 0x000fea0003800000 */
[----:B------:R-:W-:Y:S01]  /*15440*/  BPT.TRAP 0x1 ;  /* 0x000000040000795c */ /* 0x000fe20000300000 */
.L_x_1443:
[----:B------:R-:W4:Y:S02]  /*15450*/  SYNCS.PHASECHK.TRANS64.TRYWAIT P1, [R5+URZ+0x30860], R0 ;  /* 0x03086000050075a7 */ /* 0x000f24000802017f */
[----:B----4-:R-:W-:Y:S05]  /*15460*/  @!P1 BRA `(.L_x_1444) ;  /* 0x0000003400289947 */ /* 0x010fea0003800000 */
.L_x_1545:
[----:B------:R-:W-:Y:S05]  /*15470*/  @!P0 BRA `(.L_x_1445) ;  /* 0x0000000000048947 */ /* 0x000fea0003800000 */
[----:B------:R-:W-:Y:S01]  /*15480*/  BPT.TRAP 0x1 ;  /* 0x000000040000795c */ /* 0x000fe20000300000 */
.L_x_1445:
[----:B------:R0:W0:Y:S02]  /*15490*/  SYNCS.PHASECHK.TRANS64.TRYWAIT P0, [R25+URZ+0x30860], R2 ;  /* 0x03086002190075a7 */ /* 0x000024000800017f */
[----:B0-----:R-:W-:Y:S05]  /*154a0*/  @!P0 NANOSLEEP.SYNCS 0x989680 ;  /* 0x009896800000895d */ /* 0x001fea0003900000 */
[----:B------:R-:W0:Y:S02]  /*154b0*/  @!P0 SYNCS.PHASECHK.TRANS64 P0, [R25+URZ+0x30860], R2 ;  /* 0x03086002190085a7 */ /* 0x000e24000800007f */
[----:B0-----:R-:W-:Y:S05]  /*154c0*/  @!P0 BRA `(.L_x_1445) ;  /* 0xfffffffc00f08947 */ /* 0x001fea000383ffff */
.L_x_1437:
[----:B------:R-:W-:Y:S05]  /*154d0*/  BSYNC B0 ;  /* 0x0000000000007941 */ /* 0x000fea0003800000 */
.L_x_1436:
[----:B------:R-:W-:Y:S05]  /*154e0*/  EXIT ;  /* 0x000000000000794d */ /* 0x000fea0003800000 */
.L_x_1255:
[----:B0-----:R-:W-:-:S04]  /*154f0*/  IMAD.U32 R3, RZ, RZ, UR40 ;  /* 0x00000028ff037e24 */ /* 0x001fc8000f8e00ff */
[----:B------:R0:W1:Y:S03]  /*15500*/  SYNCS.PHASECHK.TRANS64.TRYWAIT P1, [R3+URZ+0x30800], R0 ;  /* 0x03080000030075a7 */ /* 0x000066000802017f */
[----:B-1----:R-:W-:Y:S05]  /*15510*/  @!P1 NANOSLEEP.SYNCS 0x989680 ;  /* 0x009896800000995d */ /* 0x002fea0003900000 */
[----:B------:R-:W1:Y:S02]  /*15520*/  @!P1 SYNCS.PHASECHK.TRANS64 P1, [R3+URZ+0x30800], R0 ;  /* 0x03080000030095a7 */ /* 0x000e64000802007f */
[----:B-1----:R-:W-:Y:S05]  /*15530*/  @!P1 BRA `(.L_x_1255) ;  /* 0xfffffffc00ec9947 */ /* 0x002fea000383ffff */
[----:B------:R-:W-:Y:S05]  /*15540*/  BRA `(.L_x_1446) ;  /* 0xfffffec800307947 */ /* 0x000fea000383ffff */
.L_x_1259:
[----:B-1----:R1:W2:Y:S02]  /*15550*/  SYNCS.PHASECHK.TRANS64.TRYWAIT P1, [R3+URZ+0x30830], R0 ;  /* 0x03083000030075a7 */ /* 0x0022a4000802017f */
[----:B--2---:R-:W-:Y:S05]  /*15560*/  @!P1 NANOSLEEP.SYNCS 0x989680 ;  /* 0x009896800000995d */ /* 0x004fea0003900000 */
[----:B------:R-:W2:Y:S02]  /*15570*/  @!P1 SYNCS.PHASECHK.TRANS64 P1, [R3+URZ+0x30830], R0 ;  /* 0x03083000030095a7 */ /* 0x000ea4000802007f */
[----:B--2---:R-:W-:Y:S05]  /*15580*/  @!P1 BRA `(.L_x_1259) ;  /* 0xfffffffc00f09947 */ /* 0x004fea000383ffff */
[----:B------:R-:W-:Y:S05]  /*15590*/  BRA `(.L_x_1258) ;  /* 0xfffffec8004c7947 */ /* 0x000fea000383ffff */
.L_x_1276:
[----:B-1----:R-:W-:-:S04]  /*155a0*/  IMAD.U32 R4, RZ, RZ, UR6 ;  /* 0x00000006ff047e24 */ /* 0x002fc8000f8e00ff */
[----:B------:R1:W2:Y:S03]  /*155b0*/  SYNCS.PHASECHK.TRANS64.TRYWAIT P1, [R4+URZ+0x30830], R3 ;  /* 0x03083003040075a7 */ /* 0x0002a6000802017f */
[----:B--2---:R-:W-:Y:S05]  /*155c0*/  @!P1 NANOSLEEP.SYNCS 0x989680 ;  /* 0x009896800000995d */ /* 0x004fea0003900000 */
[----:B------:R-:W2:Y:S02]  /*155d0*/  @!P1 SYNCS.PHASECHK.TRANS64 P1, [R4+URZ+0x30830], R3 ;  /* 0x03083003040095a7 */ /* 0x000ea4000802007f */
[----:B--2---:R-:W-:Y:S05]  /*155e0*/  @!P1 BRA `(.L_x_1276) ;  /* 0xfffffffc00ec9947 */ /* 0x004fea000383ffff */
[----:B------:R-:W-:Y:S05]  /*155f0*/  BRA `(.L_x_1275) ;  /* 0xfffffef000707947 */ /* 0x000fea000383ffff */
.L_x_1280:
[----:B01----:R-:W-:-:S04]  /*15600*/  IMAD.U32 R3, RZ, RZ, UR5 ;  /* 0x00000005ff037e24 */ /* 0x003fc8000f8e00ff */
[----:B------:R0:W1:Y:S03]  /*15610*/  SYNCS.PHASECHK.TRANS64.TRYWAIT P1, [R3+URZ+0x30850], R0 ;  /* 0x03085000030075a7 */ /* 0x000066000802017f */
[----:B-1----:R-:W-:Y:S05]  /*15620*/  @!P1 NANOSLEEP.SYNCS 0x989680 ;  /* 0x009896800000995d */ /* 0x002fea0003900000 */
[----:B------:R-:W1:Y:S02]  /*15630*/  @!P1 SYNCS.PHASECHK.TRANS64 P1, [R3+URZ+0x30850], R0 ;  /* 0x03085000030095a7 */ /* 0x000e64000802007f */
[----:B-1----:R-:W-:Y:S05]  /*15640*/  @!P1 BRA `(.L_x_1280) ;  /* 0xfffffffc00ec9947 */ /* 0x002fea000383ffff */
[----:B------:R-:W-:Y:S05]  /*15650*/  BRA `(.L_x_1279) ;  /* 0xffffff0000087947 */ /* 0x000fea000383ffff */
.L_x_1299:
[----:B-1----:R-:W-:-:S04]  /*15660*/  IMAD.U32 R4, RZ, RZ, UR6 ;  /* 0x00000006ff047e24 */ /* 0x002fc8000f8e00ff */
[----:B------:R1:W2:Y:S03]  /*15670*/  SYNCS.PHASECHK.TRANS64.TRYWAIT P1, [R4+URZ+0x30830], R3 ;  /* 0x03083003040075a7 */ /* 0x0002a6000802017f */
[----:B--2---:R-:W-:Y:S05]  /*15680*/  @!P1 NANOSLEEP.SYNCS 0x989680 ;  /* 0x009896800000995d */ /* 0x004fea0003900000 */
[----:B------:R-:W2:Y:S02]  /*15690*/  @!P1 SYNCS.PHASECHK.TRANS64 P1, [R4+URZ+0x30830], R3 ;  /* 0x03083003040095a7 */ /* 0x000ea4000802007f */
[----:B--2---:R-:W-:Y:S05]  /*156a0*/  @!P1 BRA `(.L_x_1299) ;  /* 0xfffffffc00ec9947 */ /* 0x004fea000383ffff */
[----:B------:R-:W-:Y:S05]  /*156b0*/  BRA `(.L_x_1298) ;  /* 0xffffff1800fc7947 */ /* 0x000fea000383ffff */
.L_x_1303:
[----:B01----:R-:W-:-:S04]  /*156c0*/  IMAD.U32 R3, RZ, RZ, UR5 ;  /* 0x00000005ff037e24 */ /* 0x003fc8000f8e00ff */
[----:B------:R0:W1:Y:S03]  /*156d0*/  SYNCS.PHASECHK.TRANS64.TRYWAIT P1, [R3+URZ+0x30850], R0 ;  /* 0x03085000030075a7 */ /* 0x000066000802017f */
[----:B-1----:R-:W-:Y:S05]  /*156e0*/  @!P1 NANOSLEEP.SYNCS 0x989680 ;  /* 0x009896800000995d */ /* 0x002fea0003900000 */
[----:B------:R-:W1:Y:S02]  /*156f0*/  @!P1 SYNCS.PHASECHK.TRANS64 P1, [R3+URZ+0x30850], R0 ;  /* 0x03085000030095a7 */ /* 0x000e64000802007f */
[----:B-1----:R-:W-:Y:S05]  /*15700*/  @!P1 BRA `(.L_x_1303) ;  /* 0xfffffffc00ec9947 */ /* 0x002fea000383ffff */
[----:B------:R-:W-:Y:S05]  /*15710*/  BRA `(.L_x_1302) ;  /* 0xffffff2800947947 */ /* 0x000fea000383ffff */
.L_x_1311:
[----:B-1----:R-:W-:-:S04]  /*15720*/  IMAD.U32 R4, RZ, RZ, UR5 ;  /* 0x00000005ff047e24 */ /* 0x002fc8000f8e00ff */
[----:B------:R1:W2:Y:S03]  /*15730*/  SYNCS.PHASECHK.TRANS64.TRYWAIT P1, [R4+URZ+0x30830], R3 ;  /* 0x03083003040075a7 */ /* 0x0002a6000802017f */
[----:B--2---:R-:W-:Y:S05]  /*15740*/  @!P1 NANOSLEEP.SYNCS 0x989680 ;  /* 0x009896800000995d */ /* 0x004fea0003900000 */
[----:B------:R-:W2:Y:S02]  /*15750*/  @!P1 SYNCS.PHASECHK.TRANS64 P1, [R4+URZ+0x30830], R3 ;  /* 0x03083003040095a7 */ /* 0x000ea4000802007f */
[----:B--2---:R-:W-:Y:S05]  /*15760*/  @!P1 BRA `(.L_x_1311) ;  /* 0xfffffffc00ec9947 */ /* 0x004fea000383ffff */
[----:B------:R-:W-:Y:S05]  /*15770*/  BRA `(.L_x_1310) ;  /* 0xffffff38002c7947 */ /* 0x000fea000383ffff */
.L_x_1315:
[----:B01----:R-:W-:-:S04]  /*15780*/  IMAD.U32 R3, RZ, RZ, UR5 ;  /* 0x00000005ff037e24 */ /* 0x003fc8000f8e00ff */
[----:B------:R0:W1:Y:S03]  /*15790*/  SYNCS.PHASECHK.TRANS64.TRYWAIT P1, [R3+URZ+0x30850], R0 ;  /* 0x03085000030075a7 */ /* 0x000066000802017f */
[----:B-1----:R-:W-:Y:S05]  /*157a0*/  @!P1 NANOSLEEP.SYNCS 0x989680 ;  /* 0x009896800000995d */ /* 0x002fea0003900000 */
[----:B------:R-:W1:Y:S02]  /*157b0*/  @!P1 SYNCS.PHASECHK.TRANS64 P1, [R3+URZ+0x30850], R0 ;  /* 0x03085000030095a7 */ /* 0x000e64000802007f */
[----:B-1----:R-:W-:Y:S05]  /*157c0*/  @!P1 BRA `(.L_x_1315) ;  /* 0xfffffffc00ec9947 */ /* 0x002fea000383ffff */
[----:B------:R-:W-:Y:S05]  /*157d0*/  BRA `(.L_x_1314) ;  /* 0xffffff4400c47947 */ /* 0x000fea000383ffff */
.L_x_1330:
[----:B-1----:R-:W-:-:S04]  /*157e0*/  IMAD.U32 R7, RZ, RZ, UR5 ;  /* 0x00000005ff077e24 */ /* 0x002fc8000f8e00ff */
[----:B------:R1:W2:Y:S03]  /*157f0*/  SYNCS.PHASECHK.TRANS64.TRYWAIT P1, [R7+URZ+0x30850], R0 ;  /* 0x03085000070075a7 */ /* 0x0002a6000802017f */
[----:B--2---:R-:W-:Y:S05]  /*15800*/  @!P1 NANOSLEEP.SYNCS 0x989680 ;  /* 0x009896800000995d */ /* 0x004fea0003900000 */
[----:B------:R-:W2:Y:S02]  /*15810*/  @!P1 SYNCS.PHASECHK.TRANS64 P1, [R7+URZ+0x30850], R0 ;  /* 0x03085000070095a7 */ /* 0x000ea4000802007f */
[----:B--2---:R-:W-:Y:S05]  /*15820*/  @!P1 BRA `(.L_x_1330) ;  /* 0xfffffffc00ec9947 */ /* 0x004fea000383ffff */
[----:B------:R-:W-:Y:S05]  /*15830*/  BRA `(.L_x_1329) ;  /* 0xffffff6400ec7947 */ /* 0x000fea000383ffff */
.L_x_1381:
[----:B------:R-:W1:Y:S01]  /*15840*/  S2R R17, SR_TID.X ;  /* 0x0000000000117919 */ /* 0x000e620000002100 */
[----:B------:R-:W-:Y:S01]  /*15850*/  BSSY B0, `(.L_x_1447) ;  /* 0x000000a000007945 */ /* 0x000fe20003800000 */
[----:B------:R-:W-:Y:S02]  /*15860*/  IMAD.MOV.U32 R12, RZ, RZ, RZ ;  /* 0x000000ffff0c7224 */ /* 0x000fe400078e00ff */
[----:B------:R-:W-:Y:S02]  /*15870*/  IMAD.MOV.U32 R11, RZ, RZ, 0x1f ;  /* 0x0000001fff0b7424 */ /* 0x000fe400078e00ff */
[----:B------:R-:W-:Y:S01]  /*15880*/  IMAD.MOV.U32 R15, RZ, RZ, -0x1 ;  /* 0xffffffffff0f7424 */ /* 0x000fe200078e00ff */
[----:B-1----:R-:W-:-:S04]  /*15890*/  SHF.R.U32.HI R17, RZ, 0x5, R17 ;  /* 0x00000005ff117819 */ /* 0x002fc80000011611 */
[----:B------:R-:W-:-:S04]  /*158a0*/  LOP3.LUT R17, R17, 0x3, RZ, 0xc0, !PT ;  /* 0x0000000311117812 */ /* 0x000fc800078ec0ff */
[----:B------:R-:W-:-:S07]  /*158b0*/  MOV R13, R17 ;  /* 0x00000011000d7202 */ /* 0x000fce0000000f00 */
[----:B0----5:R-:W-:Y:S05]  /*158c0*/  WARPSYNC.COLLECTIVE R15, `(.L_x_1448) ;  /* 0x000000000f087348 */ /* 0x021fea0003c00000 */
[----:B------:R1:W2:Y:S02]  /*158d0*/  SHFL.IDX P6, R14, R13, R12, R11 ;  /* 0x0000000c0d0e7389 */ /* 0x0002a400000c000b */
[----:B012--5:R-:W-:Y:S01]  /*158e0*/  ENDCOLLECTIVE ;  /* 0x000000000000791b */ /* 0x027fe20003800000 */
.L_x_1448:
[----:B------:R-:W-:Y:S05]  /*158f0*/  BSYNC B0 ;  /* 0x0000000000007941 */ /* 0x000fea0003800000 */
.L_x_1447:
[----:B------:R-:W-:Y:S05]  /*15900*/  BRA `(.L_x_1449) ;  /* 0xffffffbc00507947 */ /* 0x000fea000383ffff */
.L_x_1384:
[----:B0-----:R0:W1:Y:S02]  /*15910*/  SYNCS.PHASECHK.TRANS64.TRYWAIT P0, [R6+URZ+0x30840], R2 ;  /* 0x03084002060075a7 */ /* 0x001064000800017f */
[----:B-1----:R-:W-:Y:S05]  /*15920*/  @!P0 NANOSLEEP.SYNCS 0x989680 ;  /* 0x009896800000895d */ /* 0x002fea0003900000 */
[----:B------:R-:W1:Y:S02]  /*15930*/  @!P0 SYNCS.PHASECHK.TRANS64 P0, [R6+URZ+0x30840], R2 ;  /* 0x03084002060085a7 */ /* 0x000e64000800007f */
[----:B-1----:R-:W-:Y:S05]  /*15940*/  @!P0 BRA `(.L_x_1384) ;  /* 0xfffffffc00f08947 */ /* 0x002fea000383ffff */
[----:B------:R-:W-:Y:S05]  /*15950*/  BRA `(.L_x_1450) ;  /* 0xffffffc000547947 */ /* 0x000fea000383ffff */
.L_x_1385:
        /* <DEDUP_REMOVED lines=8> */
.L_x_1452:
[----:B------:R-:W-:Y:S05]  /*159e0*/  BSYNC B0 ;  /* 0x0000000000007941 */ /* 0x000fea0003800000 */
.L_x_1451:
        /* <DEDUP_REMOVED lines=9> */
.L_x_1453:
[----:B------:R-:W-:Y:S01]  /*15a80*/  MOV R13, R0 ;  /* 0x00000000000d7202 */ /* 0x000fe20000000f00 */
[----:B------:R-:W-:Y:S02]  /*15a90*/  IMAD.MOV.U32 R12, RZ, RZ, 0x1 ;  /* 0x00000001ff0c7424 */ /* 0x000fe400078e00ff */
[----:B------:R-:W-:-:S07]  /*15aa0*/  IMAD.MOV.U32 R3, RZ, RZ, R14 ;  /* 0x000000ffff037224 */ /* 0x000fce00078e000e */
[----:B------:R-:W-:Y:S05]  /*15ab0*/  WARPSYNC.COLLECTIVE R15, `(.L_x_1454) ;  /* 0x000000000f087348 */ /* 0x000fea0003c00000 */
[----:B------:R0:W1:Y:S02]  /*15ac0*/  SHFL.IDX P6, R14, R13, R12, R11 ;  /* 0x0000000c0d0e7389 */ /* 0x00006400000c000b */
[----:B01----:R-:W-:Y:S01]  /*15ad0*/  ENDCOLLECTIVE ;  /* 0x000000000000791b */ /* 0x003fe20003800000 */
.L_x_1454:
[----:B------:R-:W-:-:S05]  /*15ae0*/  @P0 LEA R3, P1, R34, R3, 0x1 ;  /* 0x0000000322030211 */ /* 0x000fca00078208ff */
[----:B------:R-:W-:-:S05]  /*15af0*/  @P0 IMAD.X R2, RZ, RZ, R2, P1 ;  /* 0x000000ffff020224 */ /* 0x000fca00008e0602 */
[----:B------:R-:W-:Y:S01]  /*15b00*/  @P0 LOP3.LUT R3, R3, R2, RZ, 0x3c, !PT ;  /* 0x0000000203030212 */ /* 0x000fe200078e3cff */
[----:B------:R-:W-:-:S03]  /*15b10*/  IMAD.MOV.U32 R13, RZ, RZ, R4 ;  /* 0x000000ffff0d7224 */ /* 0x000fc600078e0004 */
[----:B------:R-:W-:-:S04]  /*15b20*/  @P0 LOP3.LUT R2, R3, R2, RZ, 0x3c, !PT ;  /* 0x0000000203020212 */ /* 0x000fc800078e3cff */
[----:B------:R-:W-:Y:S01]  /*15b30*/  @P0 LOP3.LUT R3, R3, R2, RZ, 0x3c, !PT ;  /* 0x0000000203030212 */ /* 0x000fe200078e3cff */
[----:B------:R-:W-:-:S07]  /*15b40*/  IMAD.MOV.U32 R8, RZ, RZ, R14 ;  /* 0x000000ffff087224 */ /* 0x000fce00078e000e */
[----:B------:R-:W-:Y:S05]  /*15b50*/  WARPSYNC.COLLECTIVE R15, `(.L_x_1455) ;  /* 0x000000000f087348 */ /* 0x000fea0003c00000 */
[----:B------:R0:W1:Y:S02]  /*15b60*/  SHFL.IDX P6, R14, R13, R12, R11 ;  /* 0x0000000c0d0e7389 */ /* 0x00006400000c000b */
[----:B01----:R-:W-:Y:S01]  /*15b70*/  ENDCOLLECTIVE ;  /* 0x000000000000791b */ /* 0x003fe20003800000 */
.L_x_1455:
        /* <DEDUP_REMOVED lines=14> */
.L_x_1456:
[----:B------:R-:W-:Y:S01]  /*15c60*/  @P0 IMAD R21, R7, 0x2, R22 ;  /* 0x0000000207150824 */ /* 0x000fe200078e0216 */
        /* <DEDUP_REMOVED lines=15> */
.L_x_1457:
[----:B------:R-:W-:Y:S02]  /*15d60*/  @P0 IMAD R9, R7, 0x2, R22 ;  /* 0x0000000207090824 */ /* 0x000fe400078e0216 */
[----:B------:R-:W-:Y:S02]  /*15d70*/  IMAD.MOV.U32 R13, RZ, RZ, R0 ;  /* 0x000000ffff0d7224 */ /* 0x000fe400078e0000 */
[----:B------:R-:W-:Y:S02]  /*15d80*/  IMAD.MOV.U32 R12, RZ, RZ, 0x3 ;  /* 0x00000003ff0c7424 */ /* 0x000fe400078e00ff */
[----:B------:R-:W-:-:S07]  /*15d90*/  IMAD.MOV.U32 R2, RZ, RZ, R14 ;  /* 0x000000ffff027224 */ /* 0x000fce00078e000e */
[----:B------:R-:W-:Y:S05]  /*15da0*/  WARPSYNC.COLLECTIVE R15, `(.L_x_1458) ;  /* 0x000000000f087348 */ /* 0x000fea0003c00000 */
[----:B------:R0:W1:Y:S02]  /*15db0*/  SHFL.IDX P6, R14, R13, R12, R11 ;  /* 0x0000000c0d0e7389 */ /* 0x00006400000c000b */
[----:B01----:R-:W-:Y:S01]  /*15dc0*/  ENDCOLLECTIVE ;  /* 0x000000000000791b */ /* 0x003fe20003800000 */
.L_x_1458:
        /* <DEDUP_REMOVED lines=9> */
[----:B------:R-:W-:-:S03]  /*15e60*/  MOV R8, R14 ;  /* 0x0000000e00087202 */ /* 0x000fc60000000f00 */
[----:B------:R0:W-:Y:S04]  /*15e70*/  @P0 LDGSTS.E.BYPASS.LTC128B.128 [R9+0x27400], desc[UR36][R2.64+0x180], !P2 ;  /* 0x2740018002090fae */ /* 0x0001e8000d101d64 */
[----:B0-----:R-:W-:Y:S05]  /*15e80*/  WARPSYNC.COLLECTIVE R15, `(.L_x_1459) ;  /* 0x000000000f087348 */ /* 0x001fea0003c00000 */
[----:B------:R1:W2:Y:S02]  /*15e90*/  SHFL.IDX P6, R14, R13, R12, R11 ;  /* 0x0000000c0d0e7389 */ /* 0x0002a400000c000b */
[----:B012---:R-:W-:Y:S01]  /*15ea0*/  ENDCOLLECTIVE ;  /* 0x000000000000791b */ /* 0x007fe20003800000 */
.L_x_1459:
[----:B------:R-:W-:Y:S01]  /*15eb0*/  IMAD.MOV.U32 R2, RZ, RZ, R14 ;  /* 0x000000ffff027224 */ /* 0x000fe200078e000e */
[----:B------:R-:W-:Y:S06]  /*15ec0*/  BRA `(.L_x_1460) ;  /* 0xffffffc000047947 */ /* 0x000fec000383ffff */
.L_x_1390:
[----:B------:R-:W-:Y:S02]  /*15ed0*/  IMAD.MOV.U32 R13, RZ, RZ, R0 ;  /* 0x000000ffff0d7224 */ /* 0x000fe400078e0000 */
[----:B------:R-:W-:Y:S02]  /*15ee0*/  IMAD.MOV.U32 R12, RZ, RZ, RZ ;  /* 0x000000ffff0c7224 */ /* 0x000fe400078e00ff */
[----:B------:R-:W-:Y:S02]  /*15ef0*/  IMAD.MOV.U32 R11, RZ, RZ, 0x181f ;  /* 0x0000181fff0b7424 */ /* 0x000fe400078e00ff */
[----:B------:R-:W-:Y:S02]  /*15f00*/  IMAD.MOV.U32 R15, RZ, RZ, -0x1 ;  /* 0xffffffffff0f7424 */ /* 0x000fe400078e00ff */
[----:B------:R-:W-:Y:S02]  /*15f10*/  IMAD R5, R29, R6, RZ ;  /* 0x000000061d057224 */ /* 0x000fe400078e02ff */
[----:B------:R-:W-:-:S07]  /*15f20*/  IMAD.IADD R27, R8, 0x1, R27 ;  /* 0x00000001081b7824 */ /* 0x000fce00078e021b */
[----:B------:R-:W-:Y:S05]  /*15f30*/  WARPSYNC.COLLECTIVE R15, `(.L_x_1461) ;  /* 0x000000000f087348 */ /* 0x000fea0003c00000 */
[----:B------:R0:W1:Y:S02]  /*15f40*/  SHFL.IDX P6, R14, R13, R12, R11 ;  /* 0x0000000c0d0e7389 */ /* 0x00006400000c000b */
[----:B01----:R-:W-:Y:S01]  /*15f50*/  ENDCOLLECTIVE ;  /* 0x000000000000791b */ /* 0x003fe20003800000 */
.L_x_1461:
[----:B------:R-:W-:Y:S01]  /*15f60*/  ISETP.GE.AND P0, PT, R27, R5, PT ;  /* 0x000000051b00720c */ /* 0x000fe20003f06270 */
[----:B------:R-:W-:Y:S02]  /*15f70*/  IMAD.MOV.U32 R13, RZ, RZ, R4 ;  /* 0x000000ffff0d7224 */ /* 0x000fe400078e0004 */
[----:B------:R-:W-:-:S10]  /*15f80*/  IMAD.MOV.U32 R2, RZ, RZ, R14 ;  /* 0x000000ffff027224 */ /* 0x000fd400078e000e */
[----:B------:R-:W-:Y:S05]  /*15f90*/  WARPSYNC.COLLECTIVE R15, `(.L_x_1462) ;  /* 0x000000000f087348 */ /* 0x000fea0003c00000 */
[----:B------:R0:W1:Y:S02]  /*15fa0*/  SHFL.IDX P6, R14, R13, R12, R11 ;  /* 0x0000000c0d0e7389 */ /* 0x00006400000c000b */
[----:B01----:R-:W-:Y:S01]  /*15fb0*/  ENDCOLLECTIVE ;  /* 0x000000000000791b */ /* 0x003fe20003800000 */
.L_x_1462:
[----:B------:R-:W-:Y:S02]  /*15fc0*/  IMAD.MOV.U32 R13, RZ, RZ, R0 ;  /* 0x000000ffff0d7224 */ /* 0x000fe400078e0000 */
[----:B------:R-:W-:Y:S02]  /*15fd0*/  IMAD.MOV.U32 R12, RZ, RZ, 0x1 ;  /* 0x00000001ff0c7424 */ /* 0x000fe400078e00ff */
[----:B------:R-:W-:-:S07]  /*15fe0*/  IMAD.MOV.U32 R3, RZ, RZ, R14 ;  /* 0x000000ffff037224 */ /* 0x000fce00078e000e */
[----:B------:R-:W-:Y:S05]  /*15ff0*/  WARPSYNC.COLLECTIVE R15, `(.L_x_1463) ;  /* 0x000000000f087348 */ /* 0x000fea0003c00000 */
[----:B------:R0:W1:Y:S02]  /*16000*/  SHFL.IDX P6, R14, R13, R12, R11 ;  /* 0x0000000c0d0e7389 */ /* 0x00006400000c000b */
[----:B01----:R-:W-:Y:S01]  /*16010*/  ENDCOLLECTIVE ;  /* 0x000000000000791b */ /* 0x003fe20003800000 */
.L_x_1463:
[----:B------:R-:W-:-:S05]  /*16020*/  @!P0 LEA R6, P5, R34, R3, 0x1 ;  /* 0x0000000322068211 */ /* 0x000fca00078a08ff */
[----:B------:R-:W-:Y:S02]  /*16030*/  @!P0 IMAD.X R3, RZ, RZ, R2, P5 ;  /* 0x000000ffff038224 */ /* 0x000fe400028e0602 */
[----:B------:R-:W-:Y:S02]  /*16040*/  @!P0 IMAD.MOV.U32 R2, RZ, RZ, R6 ;  /* 0x000000ffff028224 */ /* 0x000fe400078e0006 */
[----:B------:R-:W-:Y:S02]  /*16050*/  VIADD R6, R27, 0x10 ;  /* 0x000000101b067836 */ /* 0x000fe40000000000 */
[----:B------:R-:W-:Y:S01]  /*16060*/  IMAD.MOV.U32 R13, RZ, RZ, R4 ;  /* 0x000000ffff0d7224 */ /* 0x000fe200078e0004 */
[----:B------:R-:W-:Y:S01]  /*16070*/  @!PT LDS RZ, [RZ] ;  /* 0x00000000fffff984 */ /* 0x000fe20000000800 */
[----:B------:R-:W-:Y:S01]  /*16080*/  @!PT LDS RZ, [RZ] ;  /* 0x00000000fffff984 */ /* 0x000fe20000000800 */
[----:B------:R-:W-:Y:S01]  /*16090*/  @!PT LDS RZ, [RZ] ;  /* 0x00000000fffff984 */ /* 0x000fe20000000800 */
[----:B------:R-:W-:Y:S04]  /*160a0*/  @!P0 LDGSTS.E.BYPASS.LTC128B.128 [R33+0x10400], desc[UR36][R2.64], !P4 ;  /* 0x1040000002218fae */ /* 0x000fe8000e101d64 */
[----:B------:R-:W-:Y:S04]  /*160b0*/  @!P0 LDGSTS.E.BYPASS.LTC128B.128 [R33+0x14400], desc[UR36][R2.64+0x80], !P3 ;  /* 0x1440008002218fae */ /* 0x000fe8000d901d64 */
[----:B------:R-:W-:Y:S04]  /*160c0*/  @!P0 LDGSTS.E.BYPASS.LTC128B.128 [R33+0x18400], desc[UR36][R2.64+0x100], !P2 ;  /* 0x1840010002218fae */ /* 0x000fe8000d101d64 */
[----:B------:R0:W-:Y:S01]  /*160d0*/  @!P0 LDGSTS.E.BYPASS.LTC128B.128 [R33+0x1c400], desc[UR36][R2.64+0x180], !P1 ;  /* 0x1c40018002218fae */ /* 0x0001e2000c901d64 */
[----:B------:R-:W-:-:S02]  /*160e0*/  ISETP.GE.AND P0, PT, R6, R5, PT ;  /* 0x000000050600720c */ /* 0x000fc40003f06270 */
[----:B0-----:R-:W-:-:S11]  /*160f0*/  MOV R2, R14 ;  /* 0x0000000e00027202 */ /* 0x001fd60000000f00 */
[----:B------:R-:W-:Y:S05]  /*16100*/  WARPSYNC.COLLECTIVE R15, `(.L_x_1464) ;  /* 0x000000000f087348 */ /* 0x000fea0003c00000 */
[----:B------:R0:W1:Y:S02]  /*16110*/  SHFL.IDX P6, R14, R13, R12, R11 ;  /* 0x0000000c0d0e7389 */ /* 0x00006400000c000b */
[----:B01----:R-:W-:Y:S01]  /*16120*/  ENDCOLLECTIVE ;  /* 0x000000000000791b */ /* 0x003fe20003800000 */
.L_x_1464:
[----:B------:R-:W-:Y:S02]  /*16130*/  IMAD.MOV.U32 R13, RZ, RZ, R0 ;  /* 0x000000ffff0d7224 */ /* 0x000fe400078e0000 */
[----:B------:R-:W-:Y:S02]  /*16140*/  IMAD.MOV.U32 R12, RZ, RZ, 0x2 ;  /* 0x00000002ff0c7424 */ /* 0x000fe400078e00ff */
[----:B------:R-:W-:-:S07]  /*16150*/  IMAD.MOV.U32 R3, RZ, RZ, R14 ;  /* 0x000000ffff037224 */ /* 0x000fce00078e000e */
[----:B------:R-:W-:Y:S05]  /*16160*/  WARPSYNC.COLLECTIVE R15, `(.L_x_1465) ;  /* 0x000000000f087348 */ /* 0x000fea0003c00000 */
[----:B------:R0:W1:Y:S02]  /*16170*/  SHFL.IDX P6, R14, R13, R12, R11 ;  /* 0x0000000c0d0e7389 */ /* 0x00006400000c000b */
[----:B01----:R-:W-:Y:S01]  /*16180*/  ENDCOLLECTIVE ;  /* 0x000000000000791b */ /* 0x003fe20003800000 */
.L_x_1465:
[----:B------:R-:W-:-:S05]  /*16190*/  @!P0 LEA R6, P5, R34, R3, 0x1 ;  /* 0x0000000322068211 */ /* 0x000fca00078a08ff */
[----:B------:R-:W-:Y:S02]  /*161a0*/  @!P0 IMAD.X R7, RZ, RZ, R2, P5 ;  /* 0x000000ffff078224 */ /* 0x000fe400028e0602 */
[----:B------:R-:W-:Y:S02]  /*161b0*/  @!P0 IMAD.MOV.U32 R2, RZ, RZ, R6 ;  /* 0x000000ffff028224 */ /* 0x000fe400078e0006 */
[----:B------:R-:W-:Y:S02]  /*161c0*/  @!P0 IMAD.MOV.U32 R3, RZ, RZ, R7 ;  /* 0x000000ffff038224 */ /* 0x000fe400078e0007 */
[----:B------:R-:W-:Y:S02]  /*161d0*/  IMAD.MOV.U32 R13, RZ, RZ, R4 ;  /* 0x000000ffff0d7224 */ /* 0x000fe400078e0004 */
[----:B------:R-:W-:Y:S01]  /*161e0*/  VIADD R6, R27, 0x20 ;  /* 0x000000201b067836 */ /* 0x000fe20000000000 */
[----:B------:R-:W-:Y:S01]  /*161f0*/  @!PT LDS RZ, [RZ] ;  /* 0x00000000fffff984 */ /* 0x000fe20000000800 */
[----:B------:R-:W-:Y:S01]  /*16200*/  @!PT LDS RZ, [RZ] ;  /* 0x00000000fffff984 */ /* 0x000fe20000000800 */
[----:B------:R-:W-:Y:S01]  /*16210*/  @!PT LDS RZ, [RZ] ;  /* 0x00000000fffff984 */ /* 0x000fe20000000800 */
[----:B------:R-:W-:Y:S04]  /*16220*/  @!P0 LDGSTS.E.BYPASS.LTC128B.128 [R33+0x10c00], desc[UR36][R2.64], !P4 ;  /* 0x10c0000002218fae */ /* 0x000fe8000e101d64 */
[----:B------:R-:W-:Y:S04]  /*16230*/  @!P0 LDGSTS.E.BYPASS.LTC128B.128 [R33+0x14c00], desc[UR36][R2.64+0x80], !P3 ;  /* 0x14c0008002218fae */ /* 0x000fe8000d901d64 */
[----:B------:R-:W-:Y:S04]  /*16240*/  @!P0 LDGSTS.E.BYPASS.LTC128B.128 [R33+0x18c00], desc[UR36][R2.64+0x100], !P2 ;  /* 0x18c0010002218fae */ /* 0x000fe8000d101d64 */
[----:B------:R0:W-:Y:S01]  /*16250*/  @!P0 LDGSTS.E.BYPASS.LTC128B.128 [R33+0x1cc00], desc[UR36][R2.64+0x180], !P1 ;  /* 0x1cc0018002218fae */ /* 0x0001e2000c901d64 */
[----:B------:R-:W-:Y:S01]  /*16260*/  ISETP.GE.AND P0, PT, R6, R5, PT ;  /* 0x000000050600720c */ /* 0x000fe20003f06270 */
[----:B0-----:R-:W-:-:S12]  /*16270*/  IMAD.MOV.U32 R2, RZ, RZ, R14 ;  /* 0x000000ffff027224 */ /* 0x001fd800078e000e */
[----:B------:R-:W-:Y:S05]  /*16280*/  WARPSYNC.COLLECTIVE R15, `(.L_x_1466) ;  /* 0x000000000f087348 */ /* 0x000fea0003c00000 */
[----:B------:R0:W1:Y:S02]  /*16290*/  SHFL.IDX P6, R14, R13, R12, R11 ;  /* 0x0000000c0d0e7389 */ /* 0x00006400000c000b */
[----:B01----:R-:W-:Y:S01]  /*162a0*/  ENDCOLLECTIVE ;  /* 0x000000000000791b */ /* 0x003fe20003800000 */
.L_x_1466:
[----:B------:R-:W-:Y:S01]  /*162b0*/  MOV R13, R0 ;  /* 0x00000000000d7202 */ /* 0x000fe20000000f00 */
[----:B------:R-:W-:Y:S02]  /*162c0*/  IMAD.MOV.U32 R12, RZ, RZ, 0x3 ;  /* 0x00000003ff0c7424 */ /* 0x000fe400078e00ff */
[----:B------:R-:W-:-:S07]  /*162d0*/  IMAD.MOV.U32 R3, RZ, RZ, R14 ;  /* 0x000000ffff037224 */ /* 0x000fce00078e000e */
[----:B------:R-:W-:Y:S05]  /*162e0*/  WARPSYNC.COLLECTIVE R15, `(.L_x_1467) ;  /* 0x000000000f087348 */ /* 0x000fea0003c00000 */
[----:B------:R0:W1:Y:S02]  /*162f0*/  SHFL.IDX P6, R14, R13, R12, R11 ;  /* 0x0000000c0d0e7389 */ /* 0x00006400000c000b */
[----:B01----:R-:W-:Y:S01]  /*16300*/  ENDCOLLECTIVE ;  /* 0x000000000000791b */ /* 0x003fe20003800000 */
.L_x_1467:
        /* <DEDUP_REMOVED lines=18> */
.L_x_1468:
[----:B------:R-:W-:Y:S02]  /*16430*/  IMAD.MOV.U32 R13, RZ, RZ, R0 ;  /* 0x000000ffff0d7224 */ /* 0x000fe400078e0000 */
[----:B------:R-:W-:Y:S02]  /*16440*/  IMAD.MOV.U32 R12, RZ, RZ, 0x4 ;  /* 0x00000004ff0c7424 */ /* 0x000fe400078e00ff */
[----:B------:R-:W-:-:S07]  /*16450*/  IMAD.MOV.U32 R3, RZ, RZ, R14 ;  /* 0x000000ffff037224 */ /* 0x000fce00078e000e */
[----:B------:R-:W-:Y:S05]  /*16460*/  WARPSYNC.COLLECTIVE R15, `(.L_x_1469) ;  /* 0x000000000f087348 */ /* 0x000fea0003c00000 */
[----:B------:R0:W1:Y:S02]  /*16470*/  SHFL.IDX P6, R14, R13, R12, R11 ;  /* 0x0000000c0d0e7389 */ /* 0x00006400000c000b */
[----:B01----:R-:W-:Y:S01]  /*16480*/  ENDCOLLECTIVE ;  /* 0x000000000000791b */ /* 0x003fe20003800000 */
.L_x_1469:
        /* <DEDUP_REMOVED lines=18> */
.L_x_1470:
[----:B------:R-:W-:Y:S02]  /*165b0*/  IMAD.MOV.U32 R13, RZ, RZ, R0 ;  /* 0x000000ffff0d7224 */ /* 0x000fe400078e0000 */
[----:B------:R-:W-:Y:S02]  /*165c0*/  IMAD.MOV.U32 R12, RZ, RZ, 0x5 ;  /* 0x00000005ff0c7424 */ /* 0x000fe400078e00ff */
[----:B------:R-:W-:-:S07]  /*165d0*/  IMAD.MOV.U32 R3, RZ, RZ, R14 ;  /* 0x000000ffff037224 */ /* 0x000fce00078e000e */
[----:B------:R-:W-:Y:S05]  /*165e0*/  WARPSYNC.COLLECTIVE R15, `(.L_x_1471) ;  /* 0x000000000f087348 */ /* 0x000fea0003c00000 */
[----:B------:R0:W1:Y:S02]  /*165f0*/  SHFL.IDX P6, R14, R13, R12, R11 ;  /* 0x0000000c0d0e7389 */ /* 0x00006400000c000b */
[----:B01----:R-:W-:Y:S01]  /*16600*/  ENDCOLLECTIVE ;  /* 0x000000000000791b */ /* 0x003fe20003800000 */
.L_x_1471:
[----:B------:R-:W-:-:S05]  /*16610*/  @!P0 LEA R6, P5, R34, R3, 0x1 ;  /* 0x0000000322068211 */ /* 0x000fca00078a08ff */
[----:B------:R-:W-:Y:S02]  /*16620*/  @!P0 IMAD.X R7, RZ, RZ, R2, P5 ;  /* 0x000000ffff078224 */ /* 0x000fe400028e0602 */
[----:B------:R-:W-:Y:S02]  /*16630*/  @!P0 IMAD.MOV.U32 R2, RZ, RZ, R6 ;  /* 0x000000ffff028224 */ /* 0x000fe400078e0006 */
[----:B------:R-:W-:Y:S01]  /*16640*/  VIADD R6, R27, 0x50 ;  /* 0x000000501b067836 */ /* 0x000fe20000000000 */
[----:B------:R-:W-:Y:S01]  /*16650*/  @!P0 MOV R3, R7 ;  /* 0x0000000700038202 */ /* 0x000fe20000000f00 */
[----:B------:R-:W-:-:S04]  /*16660*/  IMAD.MOV.U32 R13, RZ, RZ, R4 ;  /* 0x000000ffff0d7224 */ /* 0x000fc800078e0004 */
        /* <DEDUP_REMOVED lines=12> */
.L_x_1472:
[----:B------:R-:W-:Y:S02]  /*16730*/  IMAD.MOV.U32 R13, RZ, RZ, R0 ;  /* 0x000000ffff0d7224 */ /* 0x000fe400078e0000 */
[----:B------:R-:W-:Y:S02]  /*16740*/  IMAD.MOV.U32 R12, RZ, RZ, 0x6 ;  /* 0x00000006ff0c7424 */ /* 0x000fe400078e00ff */
[----:B------:R-:W-:-:S07]  /*16750*/  IMAD.MOV.U32 R3, RZ, RZ, R14 ;  /* 0x000000ffff037224 */ /* 0x000fce00078e000e */
[----:B------:R-:W-:Y:S05]  /*16760*/  WARPSYNC.COLLECTIVE R15, `(.L_x_1473) ;  /* 0x000000000f087348 */ /* 0x000fea0003c00000 */
[----:B------:R0:W1:Y:S02]  /*16770*/  SHFL.IDX P6, R14, R13, R12, R11 ;  /* 0x0000000c0d0e7389 */ /* 0x00006400000c000b */
[----:B01----:R-:W-:Y:S01]  /*16780*/  ENDCOLLECTIVE ;  /* 0x000000000000791b */ /* 0x003fe20003800000 */
.L_x_1473:
        /* <DEDUP_REMOVED lines=18> */
.L_x_1474:
[----:B------:R-:W-:Y:S02]  /*168b0*/  IMAD.MOV.U32 R13, RZ, RZ, R0 ;  /* 0x000000ffff0d7224 */ /* 0x000fe400078e0000 */
[----:B------:R-:W-:Y:S02]  /*168c0*/  IMAD.MOV.U32 R12, RZ, RZ, 0x7 ;  /* 0x00000007ff0c7424 */ /* 0x000fe400078e00ff */
[----:B------:R-:W-:-:S07]  /*168d0*/  IMAD.MOV.U32 R3, RZ, RZ, R14 ;  /* 0x000000ffff037224 */ /* 0x000fce00078e000e */
[----:B------:R-:W-:Y:S05]  /*168e0*/  WARPSYNC.COLLECTIVE R15, `(.L_x_1475) ;  /* 0x000000000f087348 */ /* 0x000fea0003c00000 */
[----:B------:R0:W1:Y:S02]  /*168f0*/  SHFL.IDX P6, R14, R13, R12, R11 ;  /* 0x0000000c0d0e7389 */ /* 0x00006400000c000b */
[----:B01----:R-:W-:Y:S01]  /*16900*/  ENDCOLLECTIVE ;  /* 0x000000000000791b */ /* 0x003fe20003800000 */
.L_x_1475:
[----:B------:R-:W-:-:S04]  /*16910*/  @!P0 LEA R6, P5, R34, R3, 0x1 ;  /* 0x0000000322068211 */ /* 0x000fc800078a08ff */
[----:B------:R-:W-:Y:S01]  /*16920*/  @!P0 IADD3.X R7, RZ, R2, RZ, P5, !PT ;  /* 0x00000002ff078210 */ /* 0x000fe20002ffe4ff */
[----:B------:R-:W-:-:S04]  /*16930*/  @!P0 IMAD.MOV.U32 R2, RZ, RZ, R6 ;  /* 0x000000ffff028224 */ /* 0x000fc800078e0006 */
[----:B------:R-:W-:Y:S02]  /*16940*/  @!P0 IMAD.MOV.U32 R3, RZ, RZ, R7 ;  /* 0x000000ffff038224 */ /* 0x000fe400078e0007 */
[----:B------:R-:W-:-:S03]  /*16950*/  IMAD.MOV.U32 R13, RZ, RZ, R4 ;  /* 0x000000ffff0d7224 */ /* 0x000fc600078e0004 */
[----:B------:R-:W-:Y:S01]  /*16960*/  @!PT LDS RZ, [RZ] ;  /* 0x00000000fffff984 */ /* 0x000fe20000000800 */
[----:B------:R-:W-:Y:S01]  /*16970*/  @!PT LDS RZ, [RZ] ;  /* 0x00000000fffff984 */ /* 0x000fe20000000800 */
[----:B------:R-:W-:Y:S01]  /*16980*/  @!PT LDS RZ, [RZ] ;  /* 0x00000000fffff984 */ /* 0x000fe20000000800 */
[----:B------:R0:W-:Y:S04]  /*16990*/  @!P0 LDGSTS.E.BYPASS.LTC128B.128 [R33+0x13400], desc[UR36][R2.64], !P4 ;  /* 0x1340000002218fae */ /* 0x0001e8000e101d64 */
[----:B------:R0:W-:Y:S01]  /*169a0*/  @!P0 LDGSTS.E.BYPASS.LTC128B.128 [R33+0x17400], desc[UR36][R2.64+0x80], !P3 ;  /* 0x1740008002218fae */ /* 0x0001e2000d901d64 */
[----:B------:R-:W-:-:S03]  /*169b0*/  IMAD.MOV.U32 R6, RZ, RZ, R14 ;  /* 0x000000ffff067224 */ /* 0x000fc600078e000e */
[----:B------:R0:W-:Y:S04]  /*169c0*/  @!P0 LDGSTS.E.BYPASS.LTC128B.128 [R33+0x1b400], desc[UR36][R2.64+0x100], !P2 ;  /* 0x1b40010002218fae */ /* 0x0001e8000d101d64 */
[----:B------:R0:W-:Y:S02]  /*169d0*/  @!P0 LDGSTS.E.BYPASS.LTC128B.128 [R33+0x1f400], desc[UR36][R2.64+0x180], !P1 ;  /* 0x1f40018002218fae */ /* 0x0001e4000c901d64 */
[----:B0-----:R-:W-:Y:S05]  /*169e0*/  WARPSYNC.COLLECTIVE R15, `(.L_x_1476) ;  /* 0x000000000f087348 */ /* 0x001fea0003c00000 */
[----:B------:R1:W2:Y:S02]  /*169f0*/  SHFL.IDX P6, R14, R13, R12, R11 ;  /* 0x0000000c0d0e7389 */ /* 0x0002a400000c000b */
[----:B012---:R-:W-:Y:S01]  /*16a00*/  ENDCOLLECTIVE ;  /* 0x000000000000791b */ /* 0x007fe20003800000 */
.L_x_1476:
[----:B------:R-:W-:Y:S05]  /*16a10*/  BRA `(.L_x_1477) ;  /* 0xffffffc000507947 */ /* 0x000fea000383ffff */
.L_x_1395:
[----:B0-----:R0:W2:Y:S02]  /*16a20*/  SYNCS.PHASECHK.TRANS64.TRYWAIT P0, [R22+URZ+0x30820], R3 ;  /* 0x03082003160075a7 */ /* 0x0010a4000800017f */
[----:B--2---:R-:W-:Y:S05]  /*16a30*/  @!P0 NANOSLEEP.SYNCS 0x989680 ;  /* 0x009896800000895d */ /* 0x004fea0003900000 */
[----:B------:R-:W2:Y:S02]  /*16a40*/  @!P0 SYNCS.PHASECHK.TRANS64 P0, [R22+URZ+0x30820], R3 ;  /* 0x03082003160085a7 */ /* 0x000ea4000800007f */
[----:B--2---:R-:W-:Y:S05]  /*16a50*/  @!P0 BRA `(.L_x_1395) ;  /* 0xfffffffc00f08947 */ /* 0x004fea000383ffff */
[----:B------:R-:W-:Y:S05]  /*16a60*/  BRA `(.L_x_1478) ;  /* 0xffffffc000cc7947 */ /* 0x000fea000383ffff */
.L_x_1400:
[----:B0-----:R0:W1:Y:S02]  /*16a70*/  SYNCS.PHASECHK.TRANS64.TRYWAIT P0, [R7+URZ+0x30840], R2 ;  /* 0x03084002070075a7 */ /* 0x001064000800017f */
[----:B-1----:R-:W-:Y:S05]  /*16a80*/  @!P0 NANOSLEEP.SYNCS 0x989680 ;  /* 0x009896800000895d */ /* 0x002fea0003900000 */
[----:B------:R-:W1:Y:S02]  /*16a90*/  @!P0 SYNCS.PHASECHK.TRANS64 P0, [R7+URZ+0x30840], R2 ;  /* 0x03084002070085a7 */ /* 0x000e64000800007f */
[----:B-1----:R-:W-:Y:S05]  /*16aa0*/  @!P0 BRA `(.L_x_1400) ;  /* 0xfffffffc00f08947 */ /* 0x002fea000383ffff */
[----:B------:R-:W-:Y:S05]  /*16ab0*/  BRA `(.L_x_1479) ;  /* 0xffffffc400b07947 */ /* 0x000fea000383ffff */
.L_x_1401:
        /* <DEDUP_REMOVED lines=8> */
.L_x_1481:
[----:B------:R-:W-:Y:S05]  /*16b40*/  BSYNC B1 ;  /* 0x0000000000017941 */ /* 0x000fea0003800000 */
.L_x_1480:
[----:B------:R-:W-:Y:S01]  /*16b50*/  IMAD.MOV.U32 R13, RZ, RZ, R9 ;  /* 0x000000ffff0d7224 */ /* 0x000fe200078e0009 */
[----:B------:R-:W-:Y:S01]  /*16b60*/  LOP3.LUT R23, R23, 0xffffdfff, RZ, 0xc0, !PT ;  /* 0xffffdfff17177812 */ /* 0x000fe200078ec0ff */
[----:B------:R-:W-:Y:S02]  /*16b70*/  IMAD.MOV.U32 R12, RZ, RZ, RZ ;  /* 0x000000ffff0c7224 */ /* 0x000fe400078e00ff */
[----:B------:R-:W-:Y:S01]  /*16b80*/  IMAD.MOV.U32 R11, RZ, RZ, 0x181f ;  /* 0x0000181fff0b7424 */ /* 0x000fe200078e00ff */
[----:B------:R-:W-:Y:S01]  /*16b90*/  @P3 LOP3.LUT R23, R23, 0x2000, RZ, 0xfc, !PT ;  /* 0x0000200017173812 */ /* 0x000fe200078efcff */
[----:B------:R-:W-:Y:S02]  /*16ba0*/  IMAD.MOV.U32 R15, RZ, RZ, -0x1 ;  /* 0xffffffffff0f7424 */ /* 0x000fe400078e00ff */
[----:B------:R-:W-:Y:S01]  /*16bb0*/  IMAD.MOV.U32 R3, RZ, RZ, R14 ;  /* 0x000000ffff037224 */ /* 0x000fe200078e000e */
[----:B------:R-:W-:Y:S01]  /*16bc0*/  LOP3.LUT P3, RZ, R23, 0x10, RZ, 0xc0, !PT ;  /* 0x0000001017ff7812 */ /* 0x000fe2000786c0ff */
[----:B------:R-:W-:-:S12]  /*16bd0*/  IMAD.SHL.U32 R4, R34, 0x2, RZ ;  /* 0x0000000222047824 */ /* 0x000fd800078e00ff */
[----:B------:R-:W-:Y:S05]  /*16be0*/  WARPSYNC.COLLECTIVE R15, `(.L_x_1482) ;  /* 0x000000000f087348 */ /* 0x000fea0003c00000 */
[----:B------:R0:W1:Y:S02]  /*16bf0*/  SHFL.IDX P6, R14, R13, R12, R11 ;  /* 0x0000000c0d0e7389 */ /* 0x00006400000c000b */
[----:B01----:R-:W-:Y:S01]  /*16c00*/  ENDCOLLECTIVE ;  /* 0x000000000000791b */ /* 0x003fe20003800000 */
.L_x_1482:
[----:B------:R-:W-:Y:S01]  /*16c10*/  LOP3.LUT R23, R23, 0xffffefff, RZ, 0xc0, !PT ;  /* 0xffffefff17177812 */ /* 0x000fe200078ec0ff */
[----:B------:R-:W-:-:S03]  /*16c20*/  IMAD R20, R20, 0x2, R22 ;  /* 0x0000000214147824 */ /* 0x000fc600078e0216 */
[----:B------:R-:W-:-:S04]  /*16c30*/  @P2 LOP3.LUT R23, R23, 0x1000, RZ, 0xfc, !PT ;  /* 0x0000100017172812 */ /* 0x000fc800078efcff */
[C---:B------:R-:W-:Y:S02]  /*16c40*/  LOP3.LUT P2, RZ, R23.reuse, 0x8, RZ, 0xc0, !PT ;  /* 0x0000000817ff7812 */ /* 0x040fe4000784c0ff */
[----:B------:R-:W-:Y:S01]  /*16c50*/  LOP3.LUT R23, R23, 0xfffff7ff, RZ, 0xc0, !PT ;  /* 0xfffff7ff17177812 */ /* 0x000fe200078ec0ff */
[----:B------:R-:W-:-:S03]  /*16c60*/  IMAD.MOV.U32 R13, RZ, RZ, R27 ;  /* 0x000000ffff0d7224 */ /* 0x000fc600078e001b */
[----:B------:R-:W-:Y:S01]  /*16c70*/  @P1 LOP3.LUT R23, R23, 0x800, RZ, 0xfc, !PT ;  /* 0x0000080017171812 */ /* 0x000fe200078efcff */
[----:B------:R-:W-:-:S03]  /*16c80*/  IMAD.MOV.U32 R12, RZ, RZ, 0x1 ;  /* 0x00000001ff0c7424 */ /* 0x000fc600078e00ff */
[----:B------:R-:W-:Y:S02]  /*16c90*/  LOP3.LUT P1, RZ, R23, 0x4, RZ, 0xc0, !PT ;  /* 0x0000000417ff7812 */ /* 0x000fe4000782c0ff */
[----:B------:R-:W-:-:S11]  /*16ca0*/  MOV R2, R14 ;  /* 0x0000000e00027202 */ /* 0x000fd60000000f00 */
[----:B------:R-:W-:Y:S05]  /*16cb0*/  WARPSYNC.COLLECTIVE R15, `(.L_x_1483) ;  /* 0x000000000f087348 */ /* 0x000fea0003c00000 */
[----:B------:R0:W1:Y:S02]  /*16cc0*/  SHFL.IDX P6, R14, R13, R12, R11 ;  /* 0x0000000c0d0e7389 */ /* 0x00006400000c000b */
[----:B01----:R-:W-:Y:S01]  /*16cd0*/  ENDCOLLECTIVE ;  /* 0x000000000000791b */ /* 0x003fe20003800000 */
.L_x_1483:
        /* <DEDUP_REMOVED lines=14> */
.L_x_1484:
[----:B------:R-:W-:Y:S02]  /*16dc0*/  IMAD.MOV.U32 R13, RZ, RZ, R27 ;  /* 0x000000ffff0d7224 */ /* 0x000fe400078e001b */
[----:B------:R-:W-:Y:S02]  /*16dd0*/  IMAD.MOV.U32 R12, RZ, RZ, 0x2 ;  /* 0x00000002ff0c7424 */ /* 0x000fe400078e00ff */
[----:B------:R-:W-:-:S07]  /*16de0*/  IMAD.MOV.U32 R2, RZ, RZ, R14 ;  /* 0x000000ffff027224 */ /* 0x000fce00078e000e */
[----:B------:R-:W-:Y:S05]  /*16df0*/  WARPSYNC.COLLECTIVE R15, `(.L_x_1485) ;  /* 0x000000000f087348 */ /* 0x000fea0003c00000 */
[----:B------:R0:W1:Y:S02]  /*16e00*/  SHFL.IDX P6, R14, R13, R12, R11 ;  /* 0x0000000c0d0e7389 */ /* 0x00006400000c000b */
[----:B01----:R-:W-:Y:S01]  /*16e10*/  ENDCOLLECTIVE ;  /* 0x000000000000791b */ /* 0x003fe20003800000 */
.L_x_1485:
        /* <DEDUP_REMOVED lines=14> */
.L_x_1486:
[----:B------:R-:W-:Y:S01]  /*16f00*/  MOV R13, R27 ;  /* 0x0000001b000d7202 */ /* 0x000fe20000000f00 */
[----:B------:R-:W-:Y:S02]  /*16f10*/  IMAD.MOV.U32 R12, RZ, RZ, 0x3 ;  /* 0x00000003ff0c7424 */ /* 0x000fe400078e00ff */
[----:B------:R-:W-:-:S07]  /*16f20*/  IMAD.MOV.U32 R2, RZ, RZ, R14 ;  /* 0x000000ffff027224 */ /* 0x000fce00078e000e */
[----:B------:R-:W-:Y:S05]  /*16f30*/  WARPSYNC.COLLECTIVE R15, `(.L_x_1487) ;  /* 0x000000000f087348 */ /* 0x000fea0003c00000 */
[----:B------:R0:W1:Y:S02]  /*16f40*/  SHFL.IDX P6, R14, R13, R12, R11 ;  /* 0x0000000c0d0e7389 */ /* 0x00006400000c000b */
[----:B01----:R-:W-:Y:S01]  /*16f50*/  ENDCOLLECTIVE ;  /* 0x000000000000791b */ /* 0x003fe20003800000 */
.L_x_1487:
[----:B------:R-:W-:-:S05]  /*16f60*/  IADD3 R2, P0, R2, R4, RZ ;  /* 0x0000000402027210 */ /* 0x000fca0007f1e0ff */
[----:B------:R-:W-:-:S05]  /*16f70*/  IMAD.X R3, RZ, RZ, R35, P0 ;  /* 0x000000ffff037224 */ /* 0x000fca00000e0623 */
[----:B------:R-:W-:Y:S01]  /*16f80*/  @!PT LDS RZ, [RZ] ;  /* 0x00000000fffff984 */ /* 0x000fe20000000800 */
[----:B------:R-:W-:Y:S01]  /*16f90*/  @!PT LDS RZ, [RZ] ;  /* 0x00000000fffff984 */ /* 0x000fe20000000800 */
[----:B------:R-:W-:Y:S01]  /*16fa0*/  @!PT LDS RZ, [RZ] ;  /* 0x00000000fffff984 */ /* 0x000fe20000000800 */
[----:B------:R0:W-:Y:S01]  /*16fb0*/  LDGSTS.E.BYPASS.LTC128B.128 [R20+0x21400], desc[UR36][R2.64], !P3 ;  /* 0x2140000002147fae */ /* 0x0001e2000d901d64 */
[----:B------:R-:W-:Y:S01]  /*16fc0*/  IMAD.MOV.U32 R13, RZ, RZ, R9 ;  /* 0x000000ffff0d7224 */ /* 0x000fe200078e0009 */
[C---:B------:R-:W-:Y:S02]  /*16fd0*/  LOP3.LUT P3, RZ, R23.reuse, 0x2000, RZ, 0xc0, !PT ;  /* 0x0000200017ff7812 */ /* 0x040fe4000786c0ff */
        /* <DEDUP_REMOVED lines=9> */
.L_x_1488:
[----:B------:R-:W-:Y:S01]  /*17070*/  IMAD.MOV.U32 R2, RZ, RZ, R14 ;  /* 0x000000ffff027224 */ /* 0x000fe200078e000e */
[----:B------:R-:W-:Y:S06]  /*17080*/  BRA `(.L_x_1489) ;  /* 0xffffffc400347947 */ /* 0x000fec000383ffff */
.L_x_1406:
[----:B-1----:R1:W2:Y:S02]  /*17090*/  SYNCS.PHASECHK.TRANS64.TRYWAIT P0, [R7+URZ+0x30860], R2 ;  /* 0x03086002070075a7 */ /* 0x0022a4000800017f */
[----:B--2---:R-:W-:Y:S05]  /*170a0*/  @!P0 NANOSLEEP.SYNCS 0x989680 ;  /* 0x009896800000895d */ /* 0x004fea0003900000 */
[----:B------:R-:W2:Y:S02]  /*170b0*/  @!P0 SYNCS.PHASECHK.TRANS64 P0, [R7+URZ+0x30860], R2 ;  /* 0x03086002070085a7 */ /* 0x000ea4000800007f */
[----:B--2---:R-:W-:Y:S05]  /*170c0*/  @!P0 BRA `(.L_x_1406) ;  /* 0xfffffffc00f08947 */ /* 0x004fea000383ffff */
[----:B------:R-:W-:Y:S05]  /*170d0*/  BRA `(.L_x_1490) ;  /* 0xffffffc400ac7947 */ /* 0x000fea000383ffff */
.L_x_1407:
[----:B------:R-:W-:Y:S01]  /*170e0*/  BSSY B1, `(.L_x_1491) ;  /* 0x0000008000017945 */ /* 0x000fe20003800000 */
[----:B------:R-:W-:Y:S02]  /*170f0*/  IMAD.MOV.U32 R13, RZ, RZ, R24 ;  /* 0x000000ffff0d7224 */ /* 0x000fe400078e0018 */
[----:B------:R-:W-:Y:S02]  /*17100*/  IMAD.MOV.U32 R12, RZ, RZ, RZ ;  /* 0x000000ffff0c7224 */ /* 0x000fe400078e00ff */
[----:B------:R-:W-:Y:S02]  /*17110*/  IMAD.MOV.U32 R11, RZ, RZ, 0x181f ;  /* 0x0000181fff0b7424 */ /* 0x000fe400078e00ff */
[----:B------:R-:W-:-:S07]  /*17120*/  IMAD.MOV.U32 R15, RZ, RZ, -0x1 ;  /* 0xffffffffff0f7424 */ /* 0x000fce00078e00ff */
[----:B-1----:R-:W-:Y:S05]  /*17130*/  WARPSYNC.COLLECTIVE R15, `(.L_x_1492) ;  /* 0x000000000f087348 */ /* 0x002fea0003c00000 */
[----:B------:R0:W2:Y:S02]  /*17140*/  SHFL.IDX P6, R14, R13, R12, R11 ;  /* 0x0000000c0d0e7389 */ /* 0x0000a400000c000b */
[----:B012---:R-:W-:Y:S01]  /*17150*/  ENDCOLLECTIVE ;  /* 0x000000000000791b */ /* 0x007fe20003800000 */
.L_x_1492:
[----:B------:R-:W-:Y:S05]  /*17160*/  BSYNC B1 ;  /* 0x0000000000017941 */ /* 0x000fea0003800000 */
.L_x_1491:
[----:B------:R-:W-:Y:S01]  /*17170*/  IMAD.MOV.U32 R13, RZ, RZ, R17 ;  /* 0x000000ffff0d7224 */ /* 0x000fe200078e0011 */
[----:B------:R-:W-:Y:S01]  /*17180*/  LEA R6, R6, R22, 0x1 ;  /* 0x0000001606067211 */ /* 0x000fe200078e08ff */
[----:B------:R-:W-:Y:S02]  /*17190*/  IMAD.MOV.U32 R12, RZ, RZ, RZ ;  /* 0x000000ffff0c7224 */ /* 0x000fe400078e00ff */
[----:B------:R-:W-:Y:S02]  /*171a0*/  IMAD.MOV.U32 R11, RZ, RZ, 0x181f ;  /* 0x0000181fff0b7424 */ /* 0x000fe400078e00ff */
[----:B------:R-:W-:Y:S02]  /*171b0*/  IMAD.MOV.U32 R15, RZ, RZ, -0x1 ;  /* 0xffffffffff0f7424 */ /* 0x000fe400078e00ff */
[----:B------:R-:W-:-:S07]  /*171c0*/  IMAD.MOV.U32 R3, RZ, RZ, R14 ;  /* 0x000000ffff037224 */ /* 0x000fce00078e000e */
[----:B------:R-:W-:Y:S05]  /*171d0*/  WARPSYNC.COLLECTIVE R15, `(.L_x_1493) ;  /* 0x000000000f087348 */ /* 0x000fea0003c00000 */
[----:B------:R0:W1:Y:S02]  /*171e0*/  SHFL.IDX P6, R14, R13, R12, R11 ;  /* 0x0000000c0d0e7389 */ /* 0x00006400000c000b */
[----:B01----:R-:W-:Y:S01]  /*171f0*/  ENDCOLLECTIVE ;  /* 0x000000000000791b */ /* 0x003fe20003800000 */
.L_x_1493:
[----:B------:R-:W-:Y:S02]  /*17200*/  IMAD.MOV.U32 R13, RZ, RZ, R24 ;  /* 0x000000ffff0d7224 */ /* 0x000fe400078e0018 */
[----:B------:R-:W-:Y:S02]  /*17210*/  IMAD.MOV.U32 R12, RZ, RZ, 0x1 ;  /* 0x00000001ff0c7424 */ /* 0x000fe400078e00ff */
[----:B------:R-:W-:-:S07]  /*17220*/  IMAD.MOV.U32 R2, RZ, RZ, R14 ;  /* 0x000000ffff027224 */ /* 0x000fce00078e000e */
[----:B------:R-:W-:Y:S05]  /*17230*/  WARPSYNC.COLLECTIVE R15, `(.L_x_1494) ;  /* 0x000000000f087348 */ /* 0x000fea0003c00000 */
[----:B------:R0:W1:Y:S02]  /*17240*/  SHFL.IDX P6, R14, R13, R12, R11 ;  /* 0x0000000c0d0e7389 */ /* 0x00006400000c000b */
[----:B01----:R-:W-:Y:S01]  /*17250*/  ENDCOLLECTIVE ;  /* 0x000000000000791b */ /* 0x003fe20003800000 */
.L_x_1494:
        /* <DEDUP_REMOVED lines=18> */
.L_x_1495:
[----:B------:R-:W-:Y:S02]  /*17380*/  IMAD.MOV.U32 R13, RZ, RZ, R24 ;  /* 0x000000ffff0d7224 */ /* 0x000fe400078e0018 */
[----:B------:R-:W-:Y:S02]  /*17390*/  IMAD.MOV.U32 R12, RZ, RZ, 0x2 ;  /* 0x00000002ff0c7424 */ /* 0x000fe400078e00ff */
[----:B------:R-:W-:-:S07]  /*173a0*/  IMAD.MOV.U32 R2, RZ, RZ, R14 ;  /* 0x000000ffff027224 */ /* 0x000fce00078e000e */
[----:B------:R-:W-:Y:S05]  /*173b0*/  WARPSYNC.COLLECTIVE R15, `(.L_x_1496) ;  /* 0x000000000f087348 */ /* 0x000fea0003c00000 */
[----:B------:R0:W1:Y:S02]  /*173c0*/  SHFL.IDX P6, R14, R13, R12, R11 ;  /* 0x0000000c0d0e7389 */ /* 0x00006400000c000b */
[----:B01----:R-:W-:Y:S01]  /*173d0*/  ENDCOLLECTIVE ;  /* 0x000000000000791b */ /* 0x003fe20003800000 */
.L_x_1496:
        /* <DEDUP_REMOVED lines=18> */
.L_x_1497:
[----:B------:R-:W-:Y:S02]  /*17500*/  IMAD.MOV.U32 R13, RZ, RZ, R24 ;  /* 0x000000ffff0d7224 */ /* 0x000fe400078e0018 */
[----:B------:R-:W-:Y:S02]  /*17510*/  IMAD.MOV.U32 R12, RZ, RZ, 0x3 ;  /* 0x00000003ff0c7424 */ /* 0x000fe400078e00ff */
[----:B------:R-:W-:-:S07]  /*17520*/  IMAD.MOV.U32 R2, RZ, RZ, R14 ;  /* 0x000000ffff027224 */ /* 0x000fce00078e000e */
[----:B------:R-:W-:Y:S05]  /*17530*/  WARPSYNC.COLLECTIVE R15, `(.L_x_1498) ;  /* 0x000000000f087348 */ /* 0x000fea0003c00000 */
[----:B------:R0:W1:Y:S02]  /*17540*/  SHFL.IDX P6, R14, R13, R12, R11 ;  /* 0x0000000c0d0e7389 */ /* 0x00006400000c000b */
[----:B01----:R-:W-:Y:S01]  /*17550*/  ENDCOLLECTIVE ;  /* 0x000000000000791b */ /* 0x003fe20003800000 */
.L_x_1498:
[----:B------:R-:W-:-:S05]  /*17560*/  IADD3 R2, P0, R2, R4, RZ ;  /* 0x0000000402027210 */ /* 0x000fca0007f1e0ff */
[----:B------:R-:W-:Y:S01]  /*17570*/  IMAD.X R3, RZ, RZ, R3, P0 ;  /* 0x000000ffff037224 */ /* 0x000fe200000e0603 */
        /* <DEDUP_REMOVED lines=11> */
.L_x_1499:
[----:B------:R-:W-:Y:S01]  /*17630*/  @!PT LDS RZ, [RZ] ;  /* 0x00000000fffff984 */ /* 0x000fe20000000800 */
[----:B------:R-:W-:Y:S01]  /*17640*/  @!PT LDS RZ, [RZ] ;  /* 0x00000000fffff984 */ /* 0x000fe20000000800 */
[----:B------:R-:W-:Y:S01]  /*17650*/  @!PT LDS RZ, [RZ] ;  /* 0x00000000fffff984 */ /* 0x000fe20000000800 */
[----:B------:R-:W-:Y:S01]  /*17660*/  LDGSTS.E.BYPASS.LTC128B.128 [R6+0x3400], desc[UR36][R2.64+0x80], !P0 ;  /* 0x0340008002067fae */ /* 0x000fe2000c101d64 */
[----:B------:R-:W-:-:S13]  /*17670*/  ISETP.LT.OR P0, PT, R9, 0x21, P2 ;  /* 0x000000210900780c */ /* 0x000fda0001701670 */
[----:B------:R-:W-:Y:S01]  /*17680*/  LDGSTS.E.BYPASS.LTC128B.128 [R6+0x5400], desc[UR36][R2.64+0x100], !P0 ;  /* 0x0540010002067fae */ /* 0x000fe2000c101d64 */
[----:B------:R-:W-:-:S13]  /*17690*/  ISETP.LT.OR P0, PT, R9, 0x21, P1 ;  /* 0x000000210900780c */ /* 0x000fda0000f01670 */
[----:B------:R0:W-:Y:S02]  /*176a0*/  LDGSTS.E.BYPASS.LTC128B.128 [R6+0x7400], desc[UR36][R2.64+0x180], !P0 ;  /* 0x0740018002067fae */ /* 0x0001e4000c101d64 */
[----:B0-----:R-:W-:Y:S01]  /*176b0*/  IMAD.MOV.U32 R2, RZ, RZ, R14 ;  /* 0x000000ffff027224 */ /* 0x001fe200078e000e */
[----:B------:R-:W-:Y:S06]  /*176c0*/  BRA `(.L_x_1500) ;  /* 0xffffffc000f87947 */ /* 0x000fec000383ffff */
.L_x_1415:
[----:B0-----:R0:W2:Y:S02]  /*176d0*/  SYNCS.PHASECHK.TRANS64.TRYWAIT P0, [R0+URZ+0x30860], R3 ;  /* 0x03086003000075a7 */ /* 0x0010a4000800017f */
[----:B--2---:R-:W-:Y:S05]  /*176e0*/  @!P0 NANOSLEEP.SYNCS 0x989680 ;  /* 0x009896800000895d */ /* 0x004fea0003900000 */
[----:B------:R-:W2:Y:S02]  /*176f0*/  @!P0 SYNCS.PHASECHK.TRANS64 P0, [R0+URZ+0x30860], R3 ;  /* 0x03086003000085a7 */ /* 0x000ea4000800007f */
[----:B--2---:R-:W-:Y:S05]  /*17700*/  @!P0 BRA `(.L_x_1415) ;  /* 0xfffffffc00f08947 */ /* 0x004fea000383ffff */
[----:B------:R-:W-:Y:S05]  /*17710*/  BRA `(.L_x_1501) ;  /* 0xffffffc800247947 */ /* 0x000fea000383ffff */
.L_x_1416:
[----:B------:R-:W-:Y:S01]  /*17720*/  BSSY B0, `(.L_x_1502) ;  /* 0x0000008000007945 */ /* 0x000fe20003800000 */
[----:B------:R-:W-:Y:S02]  /*17730*/  IMAD.MOV.U32 R13, RZ, RZ, R24 ;  /* 0x000000ffff0d7224 */ /* 0x000fe400078e0018 */
[----:B------:R-:W-:Y:S02]  /*17740*/  IMAD.MOV.U32 R12, RZ, RZ, RZ ;  /* 0x000000ffff0c7224 */ /* 0x000fe400078e00ff */
[----:B------:R-:W-:Y:S02]  /*17750*/  IMAD.MOV.U32 R11, RZ, RZ, 0x181f ;  /* 0x0000181fff0b7424 */ /* 0x000fe400078e00ff */
[----:B------:R-:W-:-:S07]  /*17760*/  IMAD.MOV.U32 R15, RZ, RZ, -0x1 ;  /* 0xffffffffff0f7424 */ /* 0x000fce00078e00ff */
[----:B01----:R-:W-:Y:S05]  /*17770*/  WARPSYNC.COLLECTIVE R15, `(.L_x_1503) ;  /* 0x000000000f087348 */ /* 0x003fea0003c00000 */
[----:B------:R2:W3:Y:S02]  /*17780*/  SHFL.IDX P6, R14, R13, R12, R11 ;  /* 0x0000000c0d0e7389 */ /* 0x0004e400000c000b */
[----:B0123--:R-:W-:Y:S01]  /*17790*/  ENDCOLLECTIVE ;  /* 0x000000000000791b */ /* 0x00ffe20003800000 */
.L_x_1503:
[----:B------:R-:W-:Y:S05]  /*177a0*/  BSYNC B0 ;  /* 0x0000000000007941 */ /* 0x000fea0003800000 */
.L_x_1502:
[----:B------:R-:W-:Y:S01]  /*177b0*/  IMAD.MOV.U32 R13, RZ, RZ, R17 ;  /* 0x000000ffff0d7224 */ /* 0x000fe200078e0011 */
[C---:B------:R-:W-:Y:S01]  /*177c0*/  LOP3.LUT R4, R34.reuse, 0x40, RZ, 0xfc, !PT ;  /* 0x0000004022047812 */ /* 0x040fe200078efcff */
        /* <DEDUP_REMOVED lines=8> */
.L_x_1504:
        /* <DEDUP_REMOVED lines=21> */
.L_x_1505:
[----:B------:R-:W-:Y:S01]  /*179a0*/  @!PT LDS RZ, [RZ] ;  /* 0x00000000fffff984 */ /* 0x000fe20000000800 */
[----:B------:R-:W-:Y:S01]  /*179b0*/  @!PT LDS RZ, [RZ] ;  /* 0x00000000fffff984 */ /* 0x000fe20000000800 */
[----:B------:R-:W-:Y:S01]  /*179c0*/  @!PT LDS RZ, [RZ] ;  /* 0x00000000fffff984 */ /* 0x000fe20000000800 */
[----:B------:R0:W-:Y:S01]  /*179d0*/  LDGSTS.E.BYPASS.LTC128B.128 [R4+0x4400], desc[UR36][R2.64+0x100], !P4 ;  /* 0x0440010002047fae */ /* 0x0001e2000e101d64 */
[----:B------:R-:W-:Y:S01]  /*179e0*/  ISETP.LT.OR P4, PT, R5, 0x1, P0 ;  /* 0x000000010500780c */ /* 0x000fe20000781670 */
[----:B------:R-:W-:-:S12]  /*179f0*/  IMAD.MOV.U32 R13, RZ, RZ, R17 ;  /* 0x000000ffff0d7224 */ /* 0x000fd800078e0011 */
[----:B------:R0:W-:Y:S01]  /*17a00*/  LDGSTS.E.BYPASS.LTC128B.128 [R4+0x6400], desc[UR36][R2.64+0x180], !P4 ;  /* 0x0640018002047fae */ /* 0x0001e2000e101d64 */
[----:B------:R-:W-:-:S07]  /*17a10*/  MOV R7, R14 ;  /* 0x0000000e00077202 */ /* 0x000fce0000000f00 */
[----:B0-----:R-:W-:Y:S05]  /*17a20*/  WARPSYNC.COLLECTIVE R15, `(.L_x_1506) ;  /* 0x000000000f087348 */ /* 0x001fea0003c00000 */
[----:B------:R1:W2:Y:S02]  /*17a30*/  SHFL.IDX P6, R14, R13, R12, R11 ;  /* 0x0000000c0d0e7389 */ /* 0x0002a400000c000b */
[----:B012---:R-:W-:Y:S01]  /*17a40*/  ENDCOLLECTIVE ;  /* 0x000000000000791b */ /* 0x007fe20003800000 */
.L_x_1506:
[----:B------:R-:W-:Y:S02]  /*17a50*/  IMAD.MOV.U32 R13, RZ, RZ, R24 ;  /* 0x000000ffff0d7224 */ /* 0x000fe400078e0018 */
[----:B------:R-:W-:Y:S01]  /*17a60*/  IMAD.MOV.U32 R12, RZ, RZ, 0x2 ;  /* 0x00000002ff0c7424 */ /* 0x000fe200078e00ff */
[----:B------:R-:W-:-:S13]  /*17a70*/  IADD3 R2, P4, R14, R6, RZ ;  /* 0x000000060e027210 */ /* 0x000fda0007f9e0ff */
[----:B------:R-:W-:Y:S05]  /*17a80*/  WARPSYNC.COLLECTIVE R15, `(.L_x_1507) ;  /* 0x000000000f087348 */ /* 0x000fea0003c00000 */
[----:B------:R0:W1:Y:S02]  /*17a90*/  SHFL.IDX P6, R14, R13, R12, R11 ;  /* 0x0000000c0d0e7389 */ /* 0x00006400000c000b */
[----:B01----:R-:W-:Y:S01]  /*17aa0*/  ENDCOLLECTIVE ;  /* 0x000000000000791b */ /* 0x003fe20003800000 */
.L_x_1507:
        /* <DEDUP_REMOVED lines=12> */
.L_x_1508:
        /* <DEDUP_REMOVED lines=14> */
.L_x_1509:
        /* <DEDUP_REMOVED lines=12> */
.L_x_1510:
        /* <DEDUP_REMOVED lines=9> */
.L_x_1421:
        /* <DEDUP_REMOVED lines=8> */
.L_x_1513:
[----:B------:R-:W-:Y:S05]  /*17e20*/  BSYNC B0 ;  /* 0x0000000000007941 */ /* 0x000fea0003800000 */
.L_x_1512:
[----:B------:R-:W-:Y:S01]  /*17e30*/  IMAD.MOV.U32 R13, RZ, RZ, R16 ;  /* 0x000000ffff0d7224 */ /* 0x000fe200078e0010 */
[----:B------:R-:W-:Y:S01]  /*17e40*/  MOV R0, R14 ;  /* 0x0000000e00007202 */ /* 0x000fe20000000f00 */
[----:B------:R-:W-:Y:S02]  /*17e50*/  IMAD.MOV.U32 R12, RZ, RZ, 0x1 ;  /* 0x00000001ff0c7424 */ /* 0x000fe400078e00ff */
[----:B------:R-:W-:Y:S02]  /*17e60*/  IMAD.MOV.U32 R11, RZ, RZ, 0x1f ;  /* 0x0000001fff0b7424 */ /* 0x000fe400078e00ff */
[----:B------:R-:W-:Y:S02]  /*17e70*/  IMAD.MOV.U32 R15, RZ, RZ, -0x1 ;  /* 0xffffffffff0f7424 */ /* 0x000fe400078e00ff */
[----:B------:R-:W-:-:S07]  /*17e80*/  IMAD.IADD R5, R19, 0x1, R8 ;  /* 0x0000000113057824 */ /* 0x000fce00078e0208 */
[----:B------:R-:W-:Y:S05]  /*17e90*/  WARPSYNC.COLLECTIVE R15, `(.L_x_1514) ;  /* 0x000000000f087348 */ /* 0x000fea0003c00000 */
[----:B------:R0:W1:Y:S02]  /*17ea0*/  SHFL.IDX P6, R14, R13, R12, R11 ;  /* 0x0000000c0d0e7389 */ /* 0x00006400000c000b */
[----:B01----:R-:W-:Y:S01]  /*17eb0*/  ENDCOLLECTIVE ;  /* 0x000000000000791b */ /* 0x003fe20003800000 */
.L_x_1514:
[----:B------:R-:W-:Y:S02]  /*17ec0*/  ULDC UR4, c[0x0][0xc3c] ;  /* 0x00030f0000047ab9 */ /* 0x000fe40000000800 */
[----:B------:R-:W-:-:S13]  /*17ed0*/  ISETP.GE.OR P1, PT, R5, UR4, !P0 ;  /* 0x0000000405007c0c */ /* 0x000fda000c726670 */
[----:B------:R-:W0:Y:S01]  /*17ee0*/  @!P1 LDC.64 R2, c[0x0][0xc80] ;  /* 0x00032000ff029b82 */ /* 0x000e220000000a00 */
[----:B------:R-:W-:Y:S02]  /*17ef0*/  IMAD.MOV.U32 R11, RZ, RZ, RZ ;  /* 0x000000ffff0b7224 */ /* 0x000fe400078e00ff */
[----:B------:R-:W-:Y:S02]  /*17f00*/  IMAD.MOV.U32 R4, RZ, RZ, R14 ;  /* 0x000000ffff047224 */ /* 0x000fe400078e000e */
[----:B0-----:R-:W-:-:S06]  /*17f10*/  @!P1 IMAD.WIDE R2, R5, 0x4, R2 ;  /* 0x0000000405029825 */ /* 0x001fcc00078e0202 */
[----:B------:R-:W2:Y:S01]  /*17f20*/  @!P1 LDG.E R2, desc[UR36][R2.64] ;  /* 0x0000002402029981 */ /* 0x000ea2000c1e1900 */
[----:B------:R-:W-:Y:S01]  /*17f30*/  IMAD.MOV.U32 R5, RZ, RZ, RZ ;  /* 0x000000ffff057224 */ /* 0x000fe200078e00ff */
[C---:B------:R-:W-:Y:S02]  /*17f40*/  ISETP.GE.U32.AND P2, PT, R8.reuse, 0x2, PT ;  /* 0x000000020800780c */ /* 0x040fe40003f46070 */
[C---:B------:R-:W-:Y:S02]  /*17f50*/  ISETP.GE.U32.AND P3, PT, R8.reuse, 0x4, PT ;  /* 0x000000040800780c */ /* 0x040fe40003f66070 */
[C---:B------:R-:W-:Y:S02]  /*17f60*/  ISETP.GE.U32.AND P4, PT, R8.reuse, 0x8, PT ;  /* 0x000000080800780c */ /* 0x040fe40003f86070 */
[C---:B------:R-:W-:Y:S01]  /*17f70*/  ISETP.GE.U32.AND P5, PT, R8.reuse, 0x10, PT ;  /* 0x000000100800780c */ /* 0x040fe20003fa6070 */
[----:B--2---:R-:W-:Y:S01]  /*17f80*/  @!P1 IMAD.MOV.U32 R5, RZ, RZ, R2 ;  /* 0x000000ffff059224 */ /* 0x004fe200078e0002 */
[----:B------:R-:W-:-:S03]  /*17f90*/  ISETP.NE.AND P1, PT, R8, RZ, PT ;  /* 0x000000ff0800720c */ /* 0x000fc60003f25270 */
[----:B------:R-:W-:-:S10]  /*17fa0*/  IMAD.MOV.U32 R13, RZ, RZ, R5 ;  /* 0x000000ffff0d7224 */ /* 0x000fd400078e0005 */
[----:B------:R-:W-:Y:S05]  /*17fb0*/  WARPSYNC.COLLECTIVE R15, `(.L_x_1515) ;  /* 0x000000000f087348 */ /* 0x000fea0003c00000 */
[----:B------:R0:W1:Y:S02]  /*17fc0*/  SHFL.UP P6, R14, R13, R12, R11 ;  /* 0x0400000c0d0e7389 */ /* 0x00006400000c000b */
[----:B01----:R-:W-:Y:S01]  /*17fd0*/  ENDCOLLECTIVE ;  /* 0x000000000000791b */ /* 0x003fe20003800000 */
.L_x_1515:
[----:B------:R-:W-:Y:S01]  /*17fe0*/  IMAD.MOV.U32 R12, RZ, RZ, 0x2 ;  /* 0x00000002ff0c7424 */ /* 0x000fe200078e00ff */
[----:B------:R-:W-:-:S05]  /*17ff0*/  SEL R6, R14, RZ, P1 ;  /* 0x000000ff0e067207 */ /* 0x000fca0000800000 */
[----:B------:R-:W-:-:S04]  /*18000*/  IMAD.IADD R6, R5, 0x1, R6 ;  /* 0x0000000105067824 */ /* 0x000fc800078e0206 */
[----:B------:R-:W-:-:S07]  /*18010*/  IMAD.MOV.U32 R13, RZ, RZ, R6 ;  /* 0x000000ffff0d7224 */ /* 0x000fce00078e0006 */
[----:B------:R-:W-:Y:S05]  /*18020*/  WARPSYNC.COLLECTIVE R15, `(.L_x_1516) ;  /* 0x000000000f087348 */ /* 0x000fea0003c00000 */
[----:B------:R0:W1:Y:S02]  /*18030*/  SHFL.UP P6, R14, R13, R12, R11 ;  /* 0x0400000c0d0e7389 */ /* 0x00006400000c000b */
[----:B01----:R-:W-:Y:S01]  /*18040*/  ENDCOLLECTIVE ;  /* 0x000000000000791b */ /* 0x003fe20003800000 */
.L_x_1516:
[----:B------:R-:W-:Y:S02]  /*18050*/  MOV R12, 0x4 ;  /* 0x00000004000c7802 */ /* 0x000fe40000000f00 */
[----:B------:R-:W-:-:S05]  /*18060*/  SEL R7, R14, RZ, P2 ;  /* 0x000000ff0e077207 */ /* 0x000fca0001000000 */
[----:B------:R-:W-:-:S04]  /*18070*/  IMAD.IADD R7, R6, 0x1, R7 ;  /* 0x0000000106077824 */ /* 0x000fc800078e0207 */
[----:B------:R-:W-:-:S07]  /*18080*/  IMAD.MOV.U32 R13, RZ, RZ, R7 ;  /* 0x000000ffff0d7224 */ /* 0x000fce00078e0007 */
[----:B------:R-:W-:Y:S05]  /*18090*/  WARPSYNC.COLLECTIVE R15, `(.L_x_1517) ;  /* 0x000000000f087348 */ /* 0x000fea0003c00000 */
[----:B------:R0:W1:Y:S02]  /*180a0*/  SHFL.UP P6, R14, R13, R12, R11 ;  /* 0x0400000c0d0e7389 */ /* 0x00006400000c000b */
[----:B01----:R-:W-:Y:S01]  /*180b0*/  ENDCOLLECTIVE ;  /* 0x000000000000791b */ /* 0x003fe20003800000 */
.L_x_1517:
[----:B------:R-:W-:Y:S01]  /*180c0*/  IMAD.MOV.U32 R12, RZ, RZ, 0x8 ;  /* 0x00000008ff0c7424 */ /* 0x000fe200078e00ff */
[----:B------:R-:W-:-:S05]  /*180d0*/  SEL R2, R14, RZ, P3 ;  /* 0x000000ff0e027207 */ /* 0x000fca0001800000 */
[----:B------:R-:W-:-:S04]  /*180e0*/  IMAD.IADD R2, R7, 0x1, R2 ;  /* 0x0000000107027824 */ /* 0x000fc800078e0202 */
[----:B------:R-:W-:-:S07]  /*180f0*/  IMAD.MOV.U32 R13, RZ, RZ, R2 ;  /* 0x000000ffff0d7224 */ /* 0x000fce00078e0002 */
[----:B------:R-:W-:Y:S05]  /*18100*/  WARPSYNC.COLLECTIVE R15, `(.L_x_1518) ;  /* 0x000000000f087348 */ /* 0x000fea0003c00000 */
[----:B------:R0:W1:Y:S02]  /*18110*/  SHFL.UP P6, R14, R13, R12, R11 ;  /* 0x0400000c0d0e7389 */ /* 0x00006400000c000b */
[----:B01----:R-:W-:Y:S01]  /*18120*/  ENDCOLLECTIVE ;  /* 0x000000000000791b */ /* 0x003fe20003800000 */
.L_x_1518:
[----:B------:R-:W-:Y:S01]  /*18130*/  IMAD.MOV.U32 R12, RZ, RZ, 0x10 ;  /* 0x00000010ff0c7424 */ /* 0x000fe200078e00ff */
[----:B------:R-:W-:-:S05]  /*18140*/  SEL R3, R14, RZ, P4 ;  /* 0x000000ff0e037207 */ /* 0x000fca0002000000 */
[----:B------:R-:W-:-:S04]  /*18150*/  IMAD.IADD R3, R2, 0x1, R3 ;  /* 0x0000000102037824 */ /* 0x000fc800078e0203 */
[----:B------:R-:W-:-:S07]  /*18160*/  IMAD.MOV.U32 R13, RZ, RZ, R3 ;  /* 0x000000ffff0d7224 */ /* 0x000fce00078e0003 */
[----:B------:R-:W-:Y:S05]  /*18170*/  WARPSYNC.COLLECTIVE R15, `(.L_x_1519) ;  /* 0x000000000f087348 */ /* 0x000fea0003c00000 */
[----:B------:R0:W1:Y:S02]  /*18180*/  SHFL.UP P6, R14, R13, R12, R11 ;  /* 0x0400000c0d0e7389 */ /* 0x00006400000c000b */
[----:B01----:R-:W-:Y:S01]  /*18190*/  ENDCOLLECTIVE ;  /* 0x000000000000791b */ /* 0x003fe20003800000 */
.L_x_1519:
        /* <DEDUP_REMOVED lines=8> */
.L_x_1520:
[----:B------:R-:W-:Y:S05]  /*18220*/  BRA `(.L_x_1521) ;  /* 0xffffffc400747947 */ /* 0x000fea000383ffff */
.L_x_1426:
[----:B------:R-:W-:Y:S01]  /*18230*/  BSSY B0, `(.L_x_1522) ;  /* 0x0000008000007945 */ /* 0x000fe20003800000 */
[----:B-----5:R-:W-:Y:S02]  /*18240*/  IMAD.MOV.U32 R13, RZ, RZ, R5 ;  /* 0x000000ffff0d7224 */ /* 0x020fe400078e0005 */
[----:B------:R-:W-:Y:S02]  /*18250*/  IMAD.MOV.U32 R12, RZ, RZ, 0x1 ;  /* 0x00000001ff0c7424 */ /* 0x000fe400078e00ff */
[----:B------:R-:W-:Y:S02]  /*18260*/  IMAD.MOV.U32 R11, RZ, RZ, RZ ;  /* 0x000000ffff0b7224 */ /* 0x000fe400078e00ff */
[----:B------:R-:W-:-:S07]  /*18270*/  IMAD.MOV.U32 R15, RZ, RZ, -0x1 ;  /* 0xffffffffff0f7424 */ /* 0x000fce00078e00ff */
[----:B012---:R-:W-:Y:S05]  /*18280*/  WARPSYNC.COLLECTIVE R15, `(.L_x_1523) ;  /* 0x000000000f087348 */ /* 0x007fea0003c00000 */
[----:B------:R3:W4:Y:S02]  /*18290*/  SHFL.UP P6, R14, R13, R12, R11 ;  /* 0x0400000c0d0e7389 */ /* 0x00072400000c000b */
[----:B01234-:R-:W-:Y:S01]  /*182a0*/  ENDCOLLECTIVE ;  /* 0x000000000000791b */ /* 0x01ffe20003800000 */
.L_x_1523:
[----:B------:R-:W-:Y:S05]  /*182b0*/  BSYNC B0 ;  /* 0x0000000000007941 */ /* 0x000fea0003800000 */
.L_x_1522:
[----:B------:R-:W-:Y:S01]  /*182c0*/  SEL R14, R14, RZ, P1 ;  /* 0x000000ff0e0e7207 */ /* 0x000fe20000800000 */
[----:B------:R-:W-:Y:S01]  /*182d0*/  IMAD.MOV.U32 R11, RZ, RZ, RZ ;  /* 0x000000ffff0b7224 */ /* 0x000fe200078e00ff */
[----:B------:R-:W-:Y:S01]  /*182e0*/  MOV R12, 0x2 ;  /* 0x00000002000c7802 */ /* 0x000fe20000000f00 */
[----:B------:R-:W-:Y:S02]  /*182f0*/  IMAD.MOV.U32 R15, RZ, RZ, -0x1 ;  /* 0xffffffffff0f7424 */ /* 0x000fe400078e00ff */
[----:B------:R-:W-:-:S07]  /*18300*/  IMAD.IADD R13, R5, 0x1, R14 ;  /* 0x00000001050d7824 */ /* 0x000fce00078e020e */
[----:B------:R-:W-:Y:S05]  /*18310*/  WARPSYNC.COLLECTIVE R15, `(.L_x_1524) ;  /* 0x000000000f087348 */ /* 0x000fea0003c00000 */
[----:B------:R0:W1:Y:S02]  /*18320*/  SHFL.UP P6, R14, R13, R12, R11 ;  /* 0x0400000c0d0e7389 */ /* 0x00006400000c000b */
[----:B01----:R-:W-:Y:S01]  /*18330*/  ENDCOLLECTIVE ;  /* 0x000000000000791b */ /* 0x003fe20003800000 */
.L_x_1524:
[----:B------:R-:W-:Y:S01]  /*18340*/  IMAD.MOV.U32 R12, RZ, RZ, 0x4 ;  /* 0x00000004ff0c7424 */ /* 0x000fe200078e00ff */
[----:B------:R-:W-:-:S05]  /*18350*/  SEL R2, R14, RZ, P2 ;  /* 0x000000ff0e027207 */ /* 0x000fca0001000000 */
[----:B------:R-:W-:-:S04]  /*18360*/  IMAD.IADD R2, R13, 0x1, R2 ;  /* 0x000000010d027824 */ /* 0x000fc800078e0202 */
[----:B------:R-:W-:-:S07]  /*18370*/  IMAD.MOV.U32 R13, RZ, RZ, R2 ;  /* 0x000000ffff0d7224 */ /* 0x000fce00078e0002 */
[----:B------:R-:W-:Y:S05]  /*18380*/  WARPSYNC.COLLECTIVE R15, `(.L_x_1525) ;  /* 0x000000000f087348 */ /* 0x000fea0003c00000 */
[----:B------:R0:W1:Y:S02]  /*18390*/  SHFL.UP P6, R14, R13, R12, R11 ;  /* 0x0400000c0d0e7389 */ /* 0x00006400000c000b */
[----:B01----:R-:W-:Y:S01]  /*183a0*/  ENDCOLLECTIVE ;  /* 0x000000000000791b */ /* 0x003fe20003800000 */
.L_x_1525:
[----:B------:R-:W-:Y:S01]  /*183b0*/  IMAD.MOV.U32 R12, RZ, RZ, 0x8 ;  /* 0x00000008ff0c7424 */ /* 0x000fe200078e00ff */
[----:B------:R-:W-:-:S05]  /*183c0*/  SEL R3, R14, RZ, P3 ;  /* 0x000000ff0e037207 */ /* 0x000fca0001800000 */
[----:B------:R-:W-:-:S04]  /*183d0*/  IMAD.IADD R3, R2, 0x1, R3 ;  /* 0x0000000102037824 */ /* 0x000fc800078e0203 */
[----:B------:R-:W-:-:S07]  /*183e0*/  IMAD.MOV.U32 R13, RZ, RZ, R3 ;  /* 0x000000ffff0d7224 */ /* 0x000fce00078e0003 */
[----:B------:R-:W-:Y:S05]  /*183f0*/  WARPSYNC.COLLECTIVE R15, `(.L_x_1526) ;  /* 0x000000000f087348 */ /* 0x000fea0003c00000 */
[----:B------:R0:W1:Y:S02]  /*18400*/  SHFL.UP P6, R14, R13, R12, R11 ;  /* 0x0400000c0d0e7389 */ /* 0x00006400000c000b */
[----:B01----:R-:W-:Y:S01]  /*18410*/  ENDCOLLECTIVE ;  /* 0x000000000000791b */ /* 0x003fe20003800000 */
.L_x_1526:
[----:B------:R-:W-:Y:S01]  /*18420*/  IMAD.MOV.U32 R12, RZ, RZ, 0x10 ;  /* 0x00000010ff0c7424 */ /* 0x000fe200078e00ff */
[----:B------:R-:W-:-:S05]  /*18430*/  SEL R4, R14, RZ, P4 ;  /* 0x000000ff0e047207 */ /* 0x000fca0002000000 */
[----:B------:R-:W-:-:S04]  /*18440*/  IMAD.IADD R4, R3, 0x1, R4 ;  /* 0x0000000103047824 */ /* 0x000fc800078e0204 */
[----:B------:R-:W-:-:S07]  /*18450*/  IMAD.MOV.U32 R13, RZ, RZ, R4 ;  /* 0x000000ffff0d7224 */ /* 0x000fce00078e0004 */
[----:B------:R-:W-:Y:S05]  /*18460*/  WARPSYNC.COLLECTIVE R15, `(.L_x_1527) ;  /* 0x000000000f087348 */ /* 0x000fea0003c00000 */
[----:B------:R0:W1:Y:S02]  /*18470*/  SHFL.UP P6, R14, R13, R12, R11 ;  /* 0x0400000c0d0e7389 */ /* 0x00006400000c000b */
[----:B01----:R-:W-:Y:S01]  /*18480*/  ENDCOLLECTIVE ;  /* 0x000000000000791b */ /* 0x003fe20003800000 */
.L_x_1527:
        /* <DEDUP_REMOVED lines=8> */
.L_x_1528:
[----:B------:R-:W-:Y:S05]  /*18510*/  BRA `(.L_x_1529) ;  /* 0xffffffc400547947 */ /* 0x000fea000383ffff */
.L_x_1428:
[----:B------:R-:W-:Y:S01]  /*18520*/  BSSY B0, `(.L_x_1530) ;  /* 0x0000006000007945 */ /* 0x000fe20003800000 */
[----:B------:R-:W-:Y:S02]  /*18530*/  PLOP3.LUT P6, PT, P6, PT, PT, 0x8, 0x0 ;  /* 0x000000000000781c */ /* 0x000fe400037ce170 */
[----:B------:R-:W-:-:S11]  /*18540*/  MOV R15, 0xffffffff ;  /* 0xffffffff000f7802 */ /* 0x000fd60000000f00 */
[----:B01----:R-:W-:Y:S05]  /*18550*/  WARPSYNC.COLLECTIVE R15, `(.L_x_1531) ;  /* 0x000000000f087348 */ /* 0x003fea0003c00000 */
[----:B------:R-:W-:Y:S01]  /*18560*/  VOTE.ANY R14, PT, P6 ;  /* 0x00000000000e7806 */ /* 0x000fe200030e0100 */
[----:B01----:R-:W-:Y:S06]  /*18570*/  ENDCOLLECTIVE ;  /* 0x000000000000791b */ /* 0x003fec0003800000 */
.L_x_1531:
[----:B------:R-:W-:Y:S05]  /*18580*/  BSYNC B0 ;  /* 0x0000000000007941 */ /* 0x000fea0003800000 */
.L_x_1530:
[----:B------:R-:W-:Y:S02]  /*18590*/  IMAD.MOV.U32 R2, RZ, RZ, R14 ;  /* 0x000000ffff027224 */ /* 0x000fe400078e000e */
[----:B------:R-:W-:Y:S02]  /*185a0*/  IMAD.MOV.U32 R13, RZ, RZ, R5 ;  /* 0x000000ffff0d7224 */ /* 0x000fe400078e0005 */
[----:B------:R-:W0:Y:S01]  /*185b0*/  POPC R4, R2 ;  /* 0x0000000200047309 */ /* 0x000e220000000000 */
[----:B------:R-:W-:Y:S02]  /*185c0*/  IMAD.MOV.U32 R11, RZ, RZ, 0x1f ;  /* 0x0000001fff0b7424 */ /* 0x000fe400078e00ff */
[----:B------:R-:W-:Y:S02]  /*185d0*/  IMAD.MOV.U32 R15, RZ, RZ, -0x1 ;  /* 0xffffffffff0f7424 */ /* 0x000fe400078e00ff */
[----:B0-----:R-:W-:-:S07]  /*185e0*/  IMAD.MOV.U32 R12, RZ, RZ, R4 ;  /* 0x000000ffff0c7224 */ /* 0x001fce00078e0004 */
[----:B------:R-:W-:Y:S05]  /*185f0*/  WARPSYNC.COLLECTIVE R15, `(.L_x_1532) ;  /* 0x000000000f087348 */ /* 0x000fea0003c00000 */
[----:B------:R0:W1:Y:S02]  /*18600*/  SHFL.IDX P6, R14, R13, R12, R11 ;  /* 0x0000000c0d0e7389 */ /* 0x00006400000c000b */
[----:B01----:R-:W-:Y:S01]  /*18610*/  ENDCOLLECTIVE ;  /* 0x000000000000791b */ /* 0x003fe20003800000 */
.L_x_1532:
[----:B------:R-:W-:Y:S01]  /*18620*/  IMAD.MOV.U32 R5, RZ, RZ, R14 ;  /* 0x000000ffff057224 */ /* 0x000fe200078e000e */
[----:B------:R-:W-:Y:S06]  /*18630*/  BRA `(.L_x_1533) ;  /* 0xffffffc400447947 */ /* 0x000fec000383ffff */
.L_x_1430:
[----:B------:R-:W-:Y:S01]  /*18640*/  BSSY B0, `(.L_x_1534) ;  /* 0x0000007000007945 */ /* 0x000fe20003800000 */
[----:B------:R-:W-:Y:S02]  /*18650*/  IMAD.MOV.U32 R13, RZ, RZ, R6 ;  /* 0x000000ffff0d7224 */ /* 0x000fe400078e0006 */
[----:B------:R-:W-:Y:S02]  /*18660*/  IMAD.MOV.U32 R11, RZ, RZ, 0x1f ;  /* 0x0000001fff0b7424 */ /* 0x000fe400078e00ff */
[----:B------:R-:W-:-:S07]  /*18670*/  IMAD.MOV.U32 R15, RZ, RZ, -0x1 ;  /* 0xffffffffff0f7424 */ /* 0x000fce00078e00ff */
[----:B0123--:R-:W-:Y:S05]  /*18680*/  WARPSYNC.COLLECTIVE R15, `(.L_x_1535) ;  /* 0x000000000f087348 */ /* 0x00ffea0003c00000 */
[----:B------:R4:W0:Y:S02]  /*18690*/  SHFL.IDX P6, R14, R13, R12, R11 ;  /* 0x0000000c0d0e7389 */ /* 0x00082400000c000b */
[----:B01234-:R-:W-:Y:S01]  /*186a0*/  ENDCOLLECTIVE ;  /* 0x000000000000791b */ /* 0x01ffe20003800000 */
.L_x_1535:
[----:B------:R-:W-:Y:S05]  /*186b0*/  BSYNC B0 ;  /* 0x0000000000007941 */ /* 0x000fea0003800000 */
.L_x_1534:
[----:B------:R-:W-:Y:S05]  /*186c0*/  BRA `(.L_x_1429) ;  /* 0xffffffc4003c7947 */ /* 0x000fea000383ffff */
.L_x_1434:
[----:B-1----:R1:W2:Y:S02]  /*186d0*/  SYNCS.PHASECHK.TRANS64.TRYWAIT P0, [R4+URZ+0x30820], R0 ;  /* 0x03082000040075a7 */ /* 0x0022a4000800017f */
[----:B--2---:R-:W-:Y:S05]  /*186e0*/  @!P0 NANOSLEEP.SYNCS 0x989680 ;  /* 0x009896800000895d */ /* 0x004fea0003900000 */
[----:B------:R-:W2:Y:S02]  /*186f0*/  @!P0 SYNCS.PHASECHK.TRANS64 P0, [R4+URZ+0x30820], R0 ;  /* 0x03082000040085a7 */ /* 0x000ea4000800007f */
[----:B--2---:R-:W-:Y:S05]  /*18700*/  @!P0 BRA `(.L_x_1434) ;  /* 0xfffffffc00f08947 */ /* 0x004fea000383ffff */
[----:B------:R-:W-:Y:S05]  /*18710*/  BRA `(.L_x_1536) ;  /* 0xffffffc800b47947 */ /* 0x000fea000383ffff */
.L_x_1435:
        /* <DEDUP_REMOVED lines=8> */
[----:B01-3--:R-:W-:Y:S05]  /*187a0*/  WARPSYNC.COLLECTIVE R15, `(.L_x_1538) ;  /* 0x000000000f087348 */ /* 0x00bfea0003c00000 */
[----:B------:R2:W4:Y:S02]  /*187b0*/  SHFL.IDX P6, R14, R13, R12, R11 ;  /* 0x0000000c0d0e7389 */ /* 0x00052400000c000b */
[----:B01234-:R-:W-:Y:S01]  /*187c0*/  ENDCOLLECTIVE ;  /* 0x000000000000791b */ /* 0x01ffe20003800000 */
.L_x_1538:
[----:B------:R-:W-:Y:S05]  /*187d0*/  BSYNC B0 ;  /* 0x0000000000007941 */ /* 0x000fea0003800000 */
.L_x_1537:
[----:B------:R-:W-:Y:S05]  /*187e0*/  BRA `(.L_x_1539) ;  /* 0xffffffc8009c7947 */ /* 0x000fea000383ffff */
.L_x_1438:
[----:B------:R-:W-:Y:S01]  /*187f0*/  BSSY B1, `(.L_x_1540) ;  /* 0x0000006000017945 */ /* 0x000fe20003800000 */
[----:B------:R-:W-:-:S07]  /*18800*/  IMAD.MOV.U32 R15, RZ, RZ, -0x1 ;  /* 0xffffffffff0f7424 */ /* 0x000fce00078e00ff */
[----:B01-3--:R-:W-:Y:S05]  /*18810*/  WARPSYNC.COLLECTIVE R15, `(.L_x_1541) ;  /* 0x000000000f0c7348 */ /* 0x00bfea0003c00000 */
[----:B------:R-:W-:Y:S02]  /*18820*/  ELECT P6, UR62, PT ;  /* 0x00000000003e782f */ /* 0x000fe400038c0000 */
[----:B------:R-:W-:Y:S01]  /*18830*/  MOV R14, UR62 ;  /* 0x0000003e000e7c02 */ /* 0x000fe20008000f00 */
[----:B01-3--:R-:W-:Y:S10]  /*18840*/  ENDCOLLECTIVE ;  /* 0x000000000000791b */ /* 0x00bff40003800000 */
.L_x_1541:
[----:B------:R-:W-:Y:S05]  /*18850*/  BSYNC B1 ;  /* 0x0000000000017941 */ /* 0x000fea0003800000 */
.L_x_1540:
[----:B------:R-:W-:Y:S05]  /*18860*/  BRA `(.L_x_1542) ;  /* 0xffffffc800947947 */ /* 0x000fea000383ffff */
.L_x_1440:
[----:B-1----:R1:W2:Y:S02]  /*18870*/  SYNCS.PHASECHK.TRANS64.TRYWAIT P1, [R5+URZ+0x30840], R0 ;  /* 0x03084000050075a7 */ /* 0x0022a4000802017f */
[----:B--2---:R-:W-:Y:S05]  /*18880*/  @!P1 NANOSLEEP.SYNCS 0x989680 ;  /* 0x009896800000995d */ /* 0x004fea0003900000 */
[----:B------:R-:W2:Y:S02]  /*18890*/  @!P1 SYNCS.PHASECHK.TRANS64 P1, [R5+URZ+0x30840], R0 ;  /* 0x03084000050095a7 */ /* 0x000ea4000802007f */
[----:B--2---:R-:W-:Y:S05]  /*188a0*/  @!P1 BRA `(.L_x_1440) ;  /* 0xfffffffc00f09947 */ /* 0x004fea000383ffff */
[----:B------:R-:W-:Y:S05]  /*188b0*/  BRA `(.L_x_1543) ;  /* 0xffffffc800bc7947 */ /* 0x000fea000383ffff */
.L_x_1442:
[----:B--2---:R2:W4:Y:S02]  /*188c0*/  SYNCS.PHASECHK.TRANS64.TRYWAIT P1, [R25+URZ+0x30840], R2 ;  /* 0x03084002190075a7 */ /* 0x004524000802017f */
[----:B----4-:R-:W-:Y:S05]  /*188d0*/  @!P1 NANOSLEEP.SYNCS 0x989680 ;  /* 0x009896800000995d */ /* 0x010fea0003900000 */
[----:B------:R-:W4:Y:S02]  /*188e0*/  @!P1 SYNCS.PHASECHK.TRANS64 P1, [R25+URZ+0x30840], R2 ;  /* 0x03084002190095a7 */ /* 0x000f24000802007f */
[----:B----4-:R-:W-:Y:S05]  /*188f0*/  @!P1 BRA `(.L_x_1442) ;  /* 0xfffffffc00f09947 */ /* 0x010fea000383ffff */
[----:B------:R-:W-:Y:S05]  /*18900*/  BRA `(.L_x_1544) ;  /* 0xffffffc800c87947 */ /* 0x000fea000383ffff */
.L_x_1444:
[----:B----4-:R4:W0:Y:S02]  /*18910*/  SYNCS.PHASECHK.TRANS64.TRYWAIT P1, [R5+URZ+0x30860], R0 ;  /* 0x03086000050075a7 */ /* 0x010824000802017f */
[----:B0-----:R-:W-:Y:S05]  /*18920*/  @!P1 NANOSLEEP.SYNCS 0x989680 ;  /* 0x009896800000995d */ /* 0x001fea0003900000 */
[----:B------:R-:W0:Y:S02]  /*18930*/  @!P1 SYNCS.PHASECHK.TRANS64 P1, [R5+URZ+0x30860], R0 ;  /* 0x03086000050095a7 */ /* 0x000e24000802007f */
[----:B0-----:R-:W-:Y:S05]  /*18940*/  @!P1 BRA `(.L_x_1444) ;  /* 0xfffffffc00f09947 */ /* 0x001fea000383ffff */
[----:B------:R-:W-:Y:S05]  /*18950*/  BRA `(.L_x_1545) ;  /* 0xffffffc800c47947 */ /* 0x000fea000383ffff */
.L_x_1546:
        /* <DEDUP_REMOVED lines=10> */
.L_x_15840:


//--------------------- .text._ZN7cutlass13device_kernelIN5flash11enable_sm90INS1_16FlashAttnFwdSm90INS1_25CollectiveMainloopFwdSm90ILi2EN4cute5tupleIJNS5_1CILi1EEES8_S8_EEENS6_IJNS7_ILi128EEENS7_ILi64EEENS7_ILi256EEEEEELi256ENS_6half_tEfNS_4arch4Sm90ELb0ELb1ELb0ELb1ELb1ELb1ELb0ELb1ELb1ELb1ELb0ELb0EEENS1_21CollectiveEpilogueFwdINS6_IJSA_SC_SB_EEES9_SE_SG_Li256ELb1ELb1ELb0ELb0EEENS1_36VarlenDynamicPersistentTileSchedulerILi128ELi64ELi256ELi128ELb0ELb1ELb1ELb1ELb0ELb1EEEEEEEEEvNT_6ParamsE --------------------------
	.section	.text._ZN7cutlass13device_kernelIN5flash11enable_sm90INS1_16FlashAttnFwdSm90INS1_25CollectiveMainloopFwdSm90ILi2EN4cute5tupleIJNS5_1CILi1EEES8_S8_EEENS6_IJNS7_ILi128EEENS7_ILi64EEENS7_ILi256EEEEEELi256ENS_6half_tEfNS_4arch4Sm90ELb0ELb1ELb0ELb1ELb1ELb1ELb0ELb1ELb1ELb1ELb0ELb0EEENS1_21CollectiveEpilogueFwdINS6_IJSA_SC_SB_EEES9_SE_SG_Li256ELb1ELb1ELb0ELb0EEENS1_36VarlenDynamicPersistentTileSchedulerILi128ELi64ELi256ELi128ELb0ELb1ELb1ELb1ELb0ELb1EEEEEEEEEvNT_6ParamsE,"ax",@progbits
	.align	128
.text._ZN7cutlass13device_kernelIN5flash11enable_sm90INS1_16FlashAttnFwdSm90INS1_25CollectiveMainloopFwdSm90ILi2EN4cute5tupleIJNS5_1CILi1EEES8_S8_EEENS6_IJNS7_ILi128EEENS7_ILi64EEENS7_ILi256EEEEEELi256ENS_6half_tEfNS_4arch4Sm90ELb0ELb1ELb0ELb1ELb1ELb1ELb0ELb1ELb1ELb1ELb0ELb0EEENS1_21CollectiveEpilogueFwdINS6_IJSA_SC_SB_EEES9_SE_SG_Li256ELb1ELb1ELb0ELb0EEENS1_36VarlenDynamicPersistentTileSchedulerILi128ELi64ELi256ELi128ELb0ELb1ELb1ELb1ELb0ELb1EEEEEEEEEvNT_6ParamsE:
        .type           _ZN7cutlass13device_kernelIN5flash11enable_sm90INS1_16FlashAttnFwdSm90INS1_25CollectiveMainloopFwdSm90ILi2EN4cute5tupleIJNS5_1CILi1EEES8_S8_EEENS6_IJNS7_ILi128EEENS7_ILi64EEENS7_ILi256EEEEEELi256ENS_6half_tEfNS_4arch4Sm90ELb0ELb1ELb0ELb1ELb1ELb1ELb0ELb1ELb1ELb1ELb0ELb0EEENS1_21CollectiveEpilogueFwdINS6_IJSA_SC_SB_EEES9_SE_SG_Li256ELb1ELb1ELb0ELb0EEENS1_36VarlenDynamicPersistentTileSchedulerILi128ELi64ELi256ELi128ELb0ELb1ELb1ELb1ELb0ELb1EEEEEEEEEvNT_6ParamsE,@function
        .size           _ZN7cutlass13device_kernelIN5flash11enable_sm90INS1_16FlashAttnFwdSm90INS1_25CollectiveMainloopFwdSm90ILi2EN4cute5tupleIJNS5_1CILi1EEES8_S8_EEENS6_IJNS7_ILi128EEENS7_ILi64EEENS7_ILi256EEEEEELi256ENS_6half_tEfNS_4arch4Sm90ELb0ELb1ELb0ELb1ELb1ELb1ELb0ELb1ELb1ELb1ELb0ELb0EEENS1_21CollectiveEpilogueFwdINS6_IJSA_SC_SB_EEES9_SE_SG_Li256ELb1ELb1ELb0ELb0EEENS1_36VarlenDynamicPersistentTileSchedulerILi128ELi64ELi256ELi128ELb0ELb1ELb1ELb1ELb0ELb1EEEEEEEEEvNT_6ParamsE,(.L_x_15841 - _ZN7cutlass13device_kernelIN5flash11enable_sm90INS1_16FlashAttnFwdSm90INS1_25CollectiveMainloopFwdSm90ILi2EN4cute5tupleIJNS5_1CILi1EEES8_S8_EEENS6_IJNS7_ILi128EEENS7_ILi64EEENS7_ILi256EEEEEELi256ENS_6half_tEfNS_4arch4Sm90ELb0ELb1ELb0ELb1ELb1ELb1ELb0ELb1ELb1ELb1ELb0ELb0EEENS1_21CollectiveEpilogueFwdINS6_IJSA_SC_SB_EEES9_SE_SG_Li256ELb1ELb1ELb0ELb0EEENS1_36VarlenDynamicPersistentTileSchedulerILi128ELi64ELi256ELi128ELb0ELb1ELb1ELb1ELb0ELb1EEEEEEEEEvNT_6ParamsE)
        .other          _ZN7cutlass13device_kernelIN5flash11enable_sm90INS1_16FlashAttnFwdSm90INS1_25CollectiveMainloopFwdSm90ILi2EN4cute5tupleIJNS5_1CILi1EEES8_S8_EEENS6_IJNS7_ILi128EEENS7_ILi64EEENS7_ILi256EEEEEELi256ENS_6half_tEfNS_4arch4Sm90ELb0ELb1ELb0ELb1ELb1ELb1ELb0ELb1ELb1ELb1ELb0ELb0EEENS1_21CollectiveEpilogueFwdINS6_IJSA_SC_SB_EEES9_SE_SG_Li256ELb1ELb1ELb0ELb0EEENS1_36VarlenDynamicPersistentTileSchedulerILi128ELi64ELi256ELi128ELb0ELb1ELb1ELb1ELb0ELb1EEEEEEEEEvNT_6ParamsE,@"STO_CUDA_ENTRY STV_DEFAULT"
_ZN7cutlass13device_kernelIN5flash11enable_sm90INS1_16FlashAttnFwdSm90INS1_25CollectiveMainloopFwdSm90ILi2EN4cute5tupleIJNS5_1CILi1EEES8_S8_EEENS6_IJNS7_ILi128EEENS7_ILi64EEENS7_ILi256EEEEEELi256ENS_6half_tEfNS_4arch4Sm90ELb0ELb1ELb0ELb1ELb1ELb1ELb0ELb1ELb1ELb1ELb0ELb0EEENS1_21CollectiveEpilogueFwdINS6_IJSA_SC_SB_EEES9_SE_SG_Li256ELb1ELb1ELb0ELb0EEENS1_36VarlenDynamicPersistentTileSchedulerILi128ELi64ELi256ELi128ELb0ELb1ELb1ELb1ELb0ELb1EEEEEEEEEvNT_6ParamsE:
[----:B------:R-:W0:Y:S02]  /*0000*/  LDC R1, c[0x0][0x28] ;  /* 0x00000a00ff017b82 */ /* 0x000e240000000800 */
[----:B0-----:R-:W-:Y:S01]  /*0010*/  VIADD R1, R1, 0xffffff28 ;  /* 0xffffff2801017836 */ /* 0x001fe20000000000 */
[----:B------:R-:W0:Y:S01]  /*0020*/  S2R R0, SR_TID.X ;  /* 0x0000000000007919 */ /* 0x000e220000002100 */
[----:B------:R-:W-:Y:S01]  /*0030*/  ELECT P0, URZ, PT ;  /* 0x00000000003f782f */ /* 0x000fe20003800000 */
[----:B------:R-:W-:Y:S01]  /*0040*/  BSSY B0, `(.L_x_1547) ;  /* 0x000000d000007945 */ /* 0x000fe20003800000 */
[----:B0-----:R-:W-:-:S05]  /*0050*/  SHF.R.U32.HI R2, RZ, 0x5, R0 ;  /* 0x00000005ff027819 */ /* 0x001fca0000011600 */
[----:B------:R-:W0:Y:S02]  /*0060*/  SHFL.IDX PT, R3, R2, RZ, 0x1f ;  /* 0x00001fff02037589 */ /* 0x000e2400000e0000 */
[----:B0-----:R-:W-:-:S13]  /*0070*/  ISETP.EQ.AND P0, PT, R3, RZ, P0 ;  /* 0x000000ff0300720c */ /* 0x001fda0000702270 */
        /* <DEDUP_REMOVED lines=9> */
.L_x_1548:
[----:B------:R-:W-:Y:S05]  /*0110*/  BSYNC B0 ;  /* 0x0000000000007941 */ /* 0x000fea0003800000 */
.L_x_1547:
[----:B------:R-:W-:Y:S01]  /*0120*/  VOTEU.ANY UP0, P0 ;  /* 0x00000000003f7886 */ /* 0x000fe20000000100 */
[----:B------:R-:W0:Y:S01]  /*0130*/  SHFL.IDX PT, R3, R2, RZ, 0x1f ;  /* 0x00001fff02037589 */ /* 0x000e2200000e0000 */
[----:B------:R-:W-:Y:S01]  /*0140*/  UMOV UR4, 0x80 ;  /* 0x0000008000047882 */ /* 0x000fe20000000000 */
[----:B------:R-:W-:Y:S01]  /*0150*/  UMOV UR7, 0x100 ;  /* 0x0000010000077882 */ /* 0x000fe20000000000 */
[----:B------:R-:W-:Y:S01]  /*0160*/  VOTEU.ANY UP1, P0 ;  /* 0x00000000003f7886 */ /* 0x000fe20000020100 */
[----:B------:R-:W1:Y:S01]  /*0170*/  @UP0 S2UR UR8, SR_CgaCtaId ;  /* 0x00000000000809c3 */ /* 0x000e620000008800 */
[----:B------:R-:W-:Y:S01]  /*0180*/  @UP0 UMOV UR6, 0x400 ;  /* 0x0000040000060882 */ /* 0x000fe20000000000 */
[----:B------:R-:W-:-:S04]  /*0190*/  @UP0 UIADD3 UR4, -UR4, 0x100000, URZ ;  /* 0x0010000004040890 */ /* 0x000fc8000fffe13f */
[----:B------:R-:W-:Y:S02]  /*01a0*/  @UP0 USHF.L.U32 UR5, UR4, 0xb, URZ ;  /* 0x0000000b04050899 */ /* 0x000fe4000800063f */
[----:B------:R-:W-:Y:S01]  /*01b0*/  @UP0 USHF.L.U32 UR4, UR4, 0x1, URZ ;  /* 0x0000000104040899 */ /* 0x000fe2000800063f */
[----:B0-----:R-:W-:Y:S02]  /*01c0*/  ISETP.NE.AND P1, PT, R3, RZ, PT ;  /* 0x000000ff0300720c */ /* 0x001fe40003f25270 */
[----:B------:R-:W-:Y:S01]  /*01d0*/  SHF.R.U32.HI R3, RZ, 0x7, R0 ;  /* 0x00000007ff037819 */ /* 0x000fe20000011600 */
[----:B-1----:R-:W-:Y:S02]  /*01e0*/  @UP0 ULEA UR8, UR8, UR6, 0x18 ;  /* 0x0000000608080291 */ /* 0x002fe4000f8ec03f */
[----:B------:R-:W-:-:S04]  /*01f0*/  @UP0 UIADD3 UR6, -UR7, 0x100000, URZ ;  /* 0x0010000007060890 */ /* 0x000fc8000fffe13f */
[----:B------:R-:W-:Y:S02]  /*0200*/  @UP0 USHF.L.U32 UR7, UR6, 0xb, URZ ;  /* 0x0000000b06070899 */ /* 0x000fe4000800063f */
[----:B------:R-:W-:Y:S01]  /*0210*/  @UP0 USHF.L.U32 UR6, UR6, 0x1, URZ ;  /* 0x0000000106060899 */ /* 0x000fe2000800063f */
[----:B------:R-:W-:Y:S01]  /*0220*/  VOTEU.ANY UP0, P0 ;  /* 0x00000000003f7886 */ /* 0x000fe20000000100 */
[----:B------:R-:W0:Y:S04]  /*0230*/  SHFL.IDX PT, R3, R3, RZ, 0x1f ;  /* 0x00001fff03037589 */ /* 0x000e2800000e0000 */
[----:B------:R-:W1:Y:S02]  /*0240*/  FENCE.VIEW.ASYNC.S ;  /* 0x00000000000073c6 */ /* 0x000e640000000000 */
[----:B-1----:R1:W2:Y:S04]  /*0250*/  @UP0 SYNCS.EXCH.64 URZ, [UR8+0x30800], UR4 ;  /* 0x03080004083f05b2 */ /* 0x0022a80008000100 */
[----:B------:R1:W3:Y:S01]  /*0260*/  @UP1 SYNCS.EXCH.64 URZ, [UR8+0x30820], UR6 ;  /* 0x03082006083f15b2 */ /* 0x0002e20008000100 */
[----:B------:R-:W-:Y:S05]  /*0270*/  @P1 BRA `(.L_x_1549) ;  /* 0x0000000000481947 */ /* 0x000fea0003800000 */
[----:B-1----:R-:W1:Y:S01]  /*0280*/  S2UR UR5, SR_CgaCtaId ;  /* 0x00000000000579c3 */ /* 0x002e620000008800 */
[----:B------:R-:W-:Y:S01]  /*0290*/  UMOV UR4, 0x400 ;  /* 0x0000040000047882 */ /* 0x000fe20000000000 */
[----:B------:R-:W-:Y:S01]  /*02a0*/  UMOV UR6, 0x80 ;  /* 0x0000008000067882 */ /* 0x000fe20000000000 */
[----:B------:R-:W-:Y:S01]  /*02b0*/  UMOV UR7, 0x100 ;  /* 0x0000010000077882 */ /* 0x000fe20000000000 */
[----:B------:R-:W-:Y:S01]  /*02c0*/  ELECT P0, URZ, PT ;  /* 0x00000000003f782f */ /* 0x000fe20003800000 */
[----:B-1----:R-:W-:Y:S02]  /*02d0*/  ULEA UR8, UR5, UR4, 0x18 ;  /* 0x0000000405087291 */ /* 0x002fe4000f8ec03f */
[----:B------:R-:W-:-:S04]  /*02e0*/  UIADD3 UR4, -UR6, 0x100000, URZ ;  /* 0x0010000006047890 */ /* 0x000fc8000fffe13f */
[----:B------:R-:W-:Y:S02]  /*02f0*/  USHF.L.U32 UR5, UR4, 0xb, URZ ;  /* 0x0000000b04057899 */ /* 0x000fe4000800063f */
[----:B------:R-:W-:Y:S02]  /*0300*/  USHF.L.U32 UR4, UR4, 0x1, URZ ;  /* 0x0000000104047899 */ /* 0x000fe4000800063f */
[----:B------:R-:W-:-:S04]  /*0310*/  UIADD3 UR6, -UR7, 0x100000, URZ ;  /* 0x0010000007067890 */ /* 0x000fc8000fffe13f */
[----:B------:R-:W-:Y:S02]  /*0320*/  USHF.L.U32 UR7, UR6, 0xb, URZ ;  /* 0x0000000b06077899 */ /* 0x000fe4000800063f */
[----:B------:R-:W-:Y:S01]  /*0330*/  USHF.L.U32 UR6, UR6, 0x1, URZ ;  /* 0x0000000106067899 */ /* 0x000fe2000800063f */
[----:B------:R-:W1:Y:S03]  /*0340*/  FENCE.VIEW.ASYNC.S ;  /* 0x00000000000073c6 */ /* 0x000e660000000000 */
[----:B-1----:R4:W1:Y:S08]  /*0350*/  SYNCS.EXCH.64 URZ, [UR8+0x30830], UR4 ;  /* 0x03083004083f75b2 */ /* 0x0028700008000100 */
[----:B------:R4:W0:Y:S01]  /*0360*/  SYNCS.EXCH.64 URZ, [UR8+0x30840], UR6 ;  /* 0x03084006083f75b2 */ /* 0x0008220008000100 */
[----:B------:R4:W0:Y:S01]  /*0370*/  SYNCS.EXCH.64 URZ, [UR8+0x30838], UR4 ;  /* 0x03083804083f75b2 */ /* 0x0008220008000100 */
[----:B------:R4:W0:Y:S02]  /*0380*/  SYNCS.EXCH.64 URZ, [UR8+0x30848], UR6 ;  /* 0x03084806083f75b2 */ /* 0x0008240008000100 */
[----:B----4-:R-:W-:Y:S01]  /*0390*/  NOP ;  /* 0x0000000000007918 */ /* 0x010fe20000000000 */
.L_x_1549:
[----:B------:R-:W4:Y:S01]  /*03a0*/  SHFL.IDX PT, R4, R2, RZ, 0x1f ;  /* 0x00001fff02047589 */ /* 0x000f2200000e0000 */
[----:B------:R-:W-:Y:S01]  /*03b0*/  NOP ;  /* 0x0000000000007918 */ /* 0x000fe20000000000 */
[----:B----4-:R-:W-:-:S13]  /*03c0*/  ISETP.NE.AND P0, PT, R4, RZ, PT ;  /* 0x000000ff0400720c */ /* 0x010fda0003f05270 */
        /* <DEDUP_REMOVED lines=19> */
.L_x_1550:
[----:B------:R-:W4:Y:S01]  /*0500*/  SHFL.IDX PT, R4, R2, RZ, 0x1f ;  /* 0x00001fff02047589 */ /* 0x000f2200000e0000 */
[----:B------:R-:W-:Y:S01]  /*0510*/  NOP ;  /* 0x0000000000007918 */ /* 0x000fe20000000000 */
[----:B----4-:R-:W-:-:S13]  /*0520*/  ISETP.NE.AND P0, PT, R4, RZ, PT ;  /* 0x000000ff0400720c */ /* 0x010fda0003f05270 */
[----:B------:R-:W-:Y:S05]  /*0530*/  @P0 BRA `(.L_x_1551) ;  /* 0x0000000000380947 */ /* 0x000fea0003800000 */
[----:B-1----:R-:W1:Y:S01]  /*0540*/  S2UR UR5, SR_CgaCtaId ;  /* 0x00000000000579c3 */ /* 0x002e620000008800 */
[----:B------:R-:W-:Y:S01]  /*0550*/  UMOV UR4, 0x400 ;  /* 0x0000040000047882 */ /* 0x000fe20000000000 */
[----:B------:R-:W-:Y:S01]  /*0560*/  UMOV UR7, 0x80 ;  /* 0x0000008000077882 */ /* 0x000fe20000000000 */
[----:B------:R-:W-:Y:S01]  /*0570*/  ELECT P0, URZ, PT ;  /* 0x00000000003f782f */ /* 0x000fe20003800000 */
[----:B-1----:R-:W-:Y:S02]  /*0580*/  ULEA UR6, UR5, UR4, 0x18 ;  /* 0x0000000405067291 */ /* 0x002fe4000f8ec03f */
[----:B------:R-:W-:-:S04]  /*0590*/  UIADD3 UR4, -UR7, 0x100000, URZ ;  /* 0x0010000007047890 */ /* 0x000fc8000fffe13f */
[----:B------:R-:W-:Y:S02]  /*05a0*/  USHF.L.U32 UR5, UR4, 0xb, URZ ;  /* 0x0000000b04057899 */ /* 0x000fe4000800063f */
[----:B------:R-:W-:Y:S01]  /*05b0*/  USHF.L.U32 UR4, UR4, 0x1, URZ ;  /* 0x0000000104047899 */ /* 0x000fe2000800063f */
[----:B------:R-:W1:Y:S11]  /*05c0*/  FENCE.VIEW.ASYNC.S ;  /* 0x00000000000073c6 */ /* 0x000e760000000000 */
[----:B-1----:R4:W1:Y:S01]  /*05d0*/  SYNCS.EXCH.64 URZ, [UR6+0x30870], UR4 ;  /* 0x03087004063f75b2 */ /* 0x0028620008000100 */
[----:B------:R4:W0:Y:S01]  /*05e0*/  SYNCS.EXCH.64 URZ, [UR6+0x30880], UR4 ;  /* 0x03088004063f75b2 */ /* 0x0008220008000100 */
[----:B------:R4:W0:Y:S01]  /*05f0*/  SYNCS.EXCH.64 URZ, [UR6+0x30878], UR4 ;  /* 0x03087804063f75b2 */ /* 0x0008220008000100 */
[----:B------:R4:W0:Y:S02]  /*0600*/  SYNCS.EXCH.64 URZ, [UR6+0x30888], UR4 ;  /* 0x03088804063f75b2 */ /* 0x0008240008000100 */
[----:B----4-:R-:W-:Y:S01]  /*0610*/  NOP ;  /* 0x0000000000007918 */ /* 0x010fe20000000000 */
.L_x_1551:
        /* <DEDUP_REMOVED lines=22> */
.L_x_1552:
        /* <DEDUP_REMOVED lines=22> */
.L_x_1553:
[----:B0-----:R-:W-:Y:S01]  /*08e0*/  ISETP.NE.AND P0, PT, R3, RZ, PT ;  /* 0x000000ff0300720c */ /* 0x001fe20003f05270 */
[----:B------:R-:W-:Y:S01]  /*08f0*/  IMAD.MOV.U32 R3, RZ, RZ, 0x1 ;  /* 0x00000001ff037424 */ /* 0x000fe200078e00ff */
[----:B------:R-:W-:Y:S01]  /*0900*/  NOP ;  /* 0x0000000000007918 */ /* 0x000fe20000000000 */
[----:B------:R-:W-:Y:S01]  /*0910*/  ULDC.64 UR60, c[0x0][0x208] ;  /* 0x00008200003c7ab9 */ /* 0x000fe20000000a00 */
[----:B------:R-:W-:Y:S02]  /*0920*/  BSSY B9, `(.L_x_1554) ;  /* 0x0002819000097945 */ /* 0x000fe40003800000 */
[----:B------:R-:W-:-:S05]  /*0930*/  SEL R3, R3, 0x2, !P0 ;  /* 0x0000000203037807 */ /* 0x000fca0004000000 */
[----:B------:R0:W-:Y:S01]  /*0940*/  STL [R1+0x20], R3 ;  /* 0x0000200301007387 */ /* 0x0001e20000100800 */
[----:B-123--:R-:W-:Y:S06]  /*0950*/  BAR.SYNC.DEFER_BLOCKING 0x0 ;  /* 0x0000000000007b1d */ /* 0x00efec0000010000 */
[----:B------:R-:W-:Y:S05]  /*0960*/  @!P0 BRA `(.L_x_1555) ;  /* 0x0000020400e88947 */ /* 0x000fea0003800000 */
.L_x_1556:
[----:B------:R-:W-:-:S08]  /*0970*/  NOP ;  /* 0x0000000000007918 */ /* 0x000fd00000000000 */
[----:B------:R-:W1:Y:S02]  /*0980*/  USETMAXREG.TRY_ALLOC.CTAPOOL UP0, 0xe8 ;  /* 0x000000e8000079c8 */ /* 0x000e640008000600 */
[----:B-1----:R-:W-:-:S13]  /*0990*/  PLOP3.LUT P0, PT, PT, PT, UP0, 0x80, 0x0 ;  /* 0x000000000000781c */ /* 0x002fda0003f0f008 */
[----:B------:R-:W-:Y:S05]  /*09a0*/  @!P0 BRA `(.L_x_1556) ;  /* 0xfffffffc00f08947 */ /* 0x000fea000383ffff */
[----:B------:R-:W1:Y:S08]  /*09b0*/  S2UR UR4, SR_CgaCtaId ;  /* 0x00000000000479c3 */ /* 0x000e700000008800 */
[----:B------:R-:W-:Y:S06]  /*09c0*/  BAR.ARV 0x8, 0x180 ;  /* 0x0206000000007b1d */ /* 0x000fec0000002000 */
[----:B------:R-:W-:-:S02]  /*09d0*/  MOV R18, 0x400 ;  /* 0x0000040000127802 */ /* 0x000fc40000000f00 */
[----:B------:R-:W-:Y:S01]  /*09e0*/  BAR.SYNC.DEFER_BLOCKING 0x5, 0x180 ;  /* 0x0146000000007b1d */ /* 0x000fe20000010000 */
[----:B-1----:R-:W-:-:S05]  /*09f0*/  IMAD.U32 R2, RZ, RZ, UR4 ;  /* 0x00000004ff027e24 */ /* 0x002fca000f8e00ff */
[----:B------:R-:W-:Y:S01]  /*0a00*/  ULDC UR4, c[0x0][0xc3c] ;  /* 0x00030f0000047ab9 */ /* 0x000fe20000000800 */
[----:B------:R-:W-:Y:S01]  /*0a10*/  LEA R18, R2, R18, 0x18 ;  /* 0x0000001202127211 */ /* 0x000fe200078ec0ff */
[----:B------:R-:W-:Y:S04]  /*0a20*/  STL [R1+0x4], R2 ;  /* 0x0000040201007387 */ /* 0x000fe80000100800 */
[----:B------:R-:W1:Y:S01]  /*0a30*/  LDS.128 R36, [R18+0x308d0] ;  /* 0x0308d00012247984 */ /* 0x000e620000000c00 */
[----:B------:R-:W-:Y:S06]  /*0a40*/  BAR.ARV 0x4, 0x180 ;  /* 0x0106000000007b1d */ /* 0x000fec0000002000 */
[----:B-1----:R-:W-:-:S13]  /*0a50*/  ISETP.GE.AND P0, PT, R39, UR4, PT ;  /* 0x0000000427007c0c */ /* 0x002fda000bf06270 */
[----:B------:R-:W-:Y:S05]  /*0a60*/  @P0 BRA `(.L_x_1557) ;  /* 0x0000028000100947 */ /* 0x000fea0003800000 */
[----:B------:R-:W-:-:S05]  /*0a70*/  VIADD R0, R0, 0xffffff80 ;  /* 0xffffff8000007836 */ /* 0x000fca0000000000 */
[----:B0-----:R-:W-:-:S04]  /*0a80*/  SHF.R.S32.HI R3, RZ, 0x1f, R0 ;  /* 0x0000001fff037819 */ /* 0x001fc80000011400 */
[CC--:B------:R-:W-:Y:S02]  /*0a90*/  LEA.HI R2, R3.reuse, R0.reuse, RZ, 0x4 ;  /* 0x0000000003027211 */ /* 0x0c0fe400078f20ff */
[----:B------:R-:W-:Y:S02]  /*0aa0*/  LEA.HI R4, R3, R0, RZ, 0x5 ;  /* 0x0000000003047211 */ /* 0x000fe400078f28ff */
[----:B------:R-:W-:Y:S02]  /*0ab0*/  LOP3.LUT R5, R2, 0x3fffff0, RZ, 0xc0, !PT ;  /* 0x03fffff002057812 */ /* 0x000fe400078ec0ff */
[----:B------:R-:W-:Y:S02]  /*0ac0*/  SHF.L.U32 R4, R4, 0x5, RZ ;  /* 0x0000000504047819 */ /* 0x000fe400000006ff */
[----:B------:R-:W-:Y:S01]  /*0ad0*/  SHF.R.S32.HI R7, RZ, 0x4, R2 ;  /* 0x00000004ff077819 */ /* 0x000fe20000011402 */
[----:B------:R-:W-:Y:S01]  /*0ae0*/  IMAD.IADD R5, R0, 0x1, -R5 ;  /* 0x0000000100057824 */ /* 0x000fe200078e0a05 */
[----:B------:R-:W-:-:S02]  /*0af0*/  LOP3.LUT R4, R4, 0xfffffc00, RZ, 0xc0, !PT ;  /* 0xfffffc0004047812 */ /* 0x000fc400078ec0ff */
[-C--:B------:R-:W-:Y:S02]  /*0b00*/  LEA.HI R6, R3, R0.reuse, RZ, 0x2 ;  /* 0x0000000003067211 */ /* 0x080fe400078f10ff */
[----:B------:R-:W-:Y:S01]  /*0b10*/  LEA.HI R2, R2, R7, RZ, 0x1 ;  /* 0x0000000702027211 */ /* 0x000fe200078f08ff */
[----:B------:R-:W-:Y:S01]  /*0b20*/  IMAD R5, R5, 0x40, R4 ;  /* 0x0000004005057824 */ /* 0x000fe200078e0204 */
[----:B------:R-:W-:Y:S02]  /*0b30*/  LOP3.LUT R9, R6, 0xfffffffc, RZ, 0xc0, !PT ;  /* 0xfffffffc06097812 */ /* 0x000fe400078ec0ff */
[----:B------:R-:W-:Y:S02]  /*0b40*/  LOP3.LUT R2, R2, 0x1ffffffe, RZ, 0xc0, !PT ;  /* 0x1ffffffe02027812 */ /* 0x000fe400078ec0ff */
[CC--:B------:R-:W-:Y:S01]  /*0b50*/  LEA.HI R4, R3.reuse, R0.reuse, RZ, 0x3 ;  /* 0x0000000003047211 */ /* 0x0c0fe200078f18ff */
[----:B------:R-:W-:Y:S01]  /*0b60*/  IMAD.IADD R8, R0, 0x1, -R9 ;  /* 0x0000000100087824 */ /* 0x000fe200078e0a09 */
[-C--:B------:R-:W-:Y:S01]  /*0b70*/  LEA.HI R6, R3, R0.reuse, RZ, 0x6 ;  /* 0x0000000003067211 */ /* 0x080fe200078f30ff */
[----:B------:R-:W-:Y:S01]  /*0b80*/  IMAD.IADD R2, R7, 0x1, -R2 ;  /* 0x0000000107027824 */ /* 0x000fe200078e0a02 */
[----:B------:R-:W-:-:S02]  /*0b90*/  LEA.HI R3, R3, R0, RZ, 0x7 ;  /* 0x0000000003037211 */ /* 0x000fc400078f38ff */
[----:B------:R-:W-:Y:S01]  /*0ba0*/  LOP3.LUT R7, R4, 0xfffffff8, RZ, 0xc0, !PT ;  /* 0xfffffff804077812 */ /* 0x000fe200078ec0ff */
[----:B------:R-:W-:Y:S01]  /*0bb0*/  IMAD.SHL.U32 R6, R6, 0x8, RZ ;  /* 0x0000000806067824 */ /* 0x000fe200078e00ff */
[----:B------:R-:W-:Y:S02]  /*0bc0*/  LOP3.LUT R9, R3, 0xffffff80, RZ, 0xc0, !PT ;  /* 0xffffff8003097812 */ /* 0x000fe400078ec0ff */
[----:B------:R-:W-:Y:S02]  /*0bd0*/  SHF.R.S32.HI R19, RZ, 0x3, R4 ;  /* 0x00000003ff137819 */ /* 0x000fe40000011404 */
[C---:B------:R-:W-:Y:S01]  /*0be0*/  IADD3 R11, R0.reuse, -R7, RZ ;  /* 0x80000007000b7210 */ /* 0x040fe20007ffe0ff */
[----:B------:R-:W-:Y:S01]  /*0bf0*/  IMAD.IADD R15, R0, 0x1, -R9 ;  /* 0x00000001000f7824 */ /* 0x000fe200078e0a09 */
[----:B------:R-:W-:Y:S01]  /*0c00*/  LEA.HI R10, R8, R8, RZ, 0x1 ;  /* 0x00000008080a7211 */ /* 0x000fe200078f08ff */
[----:B------:R-:W-:Y:S01]  /*0c10*/  IMAD R0, R2, 0x8, R5 ;  /* 0x0000000802007824 */ /* 0x000fe200078e0205 */
[----:B------:R-:W-:Y:S01]  /*0c20*/  STL [R1+0xc], R19 ;  /* 0x00000c1301007387 */ /* 0x000fe20000100800 */
[C---:B------:R-:W-:Y:S01]  /*0c30*/  VIADD R25, R19.reuse, 0x20 ;  /* 0x0000002013197836 */ /* 0x040fe20000000000 */
[----:B------:R-:W-:Y:S01]  /*0c40*/  LOP3.LUT R7, R10, 0x1ffffffe, RZ, 0xc0, !PT ;  /* 0x1ffffffe0a077812 */ /* 0x000fe200078ec0ff */
[----:B------:R-:W-:Y:S01]  /*0c50*/  VIADD R4, R19, 0x40 ;  /* 0x0000004013047836 */ /* 0x000fe20000000000 */
[----:B------:R-:W-:Y:S01]  /*0c60*/  STL [R1+0x70], R11 ;  /* 0x0000700b01007387 */ /* 0x000fe20000100800 */
[----:B------:R-:W-:Y:S01]  /*0c70*/  IMAD.SHL.U32 R200, R11, 0x4, RZ ;  /* 0x000000040bc87824 */ /* 0x000fe200078e00ff */
[----:B------:R-:W-:Y:S01]  /*0c80*/  IADD3 R13, R19, 0x60, RZ ;  /* 0x00000060130d7810 */ /* 0x000fe20007ffe0ff */
[----:B------:R-:W-:Y:S01]  /*0c90*/  IMAD.IADD R7, R8, 0x1, -R7 ;  /* 0x0000000108077824 */ /* 0x000fe200078e0a07 */
[----:B------:R0:W-:Y:S01]  /*0ca0*/  STL [R1+0xb4], R0 ;  /* 0x0000b40001007387 */ /* 0x0001e20000100800 */
[----:B------:R-:W-:Y:S01]  /*0cb0*/  SHF.R.S32.HI R5, RZ, 0x1f, R4 ;  /* 0x0000001fff057819 */ /* 0x000fe20000011404 */
[----:B------:R-:W-:Y:S01]  /*0cc0*/  VIADD R205, R200, 0x40 ;  /* 0x00000040c8cd7836 */ /* 0x000fe20000000000 */
[----:B------:R-:W-:Y:S01]  /*0cd0*/  SHF.R.S32.HI R8, RZ, 0x1f, R13 ;  /* 0x0000001fff087819 */ /* 0x000fe2000001140d */
[----:B------:R-:W-:Y:S01]  /*0ce0*/  STL [R1+0x80], R15 ;  /* 0x0000800f01007387 */ /* 0x000fe20000100800 */
[----:B------:R-:W-:Y:S01]  /*0cf0*/  LEA.HI R10, R5, R4, RZ, 0x3 ;  /* 0x00000004050a7211 */ /* 0x000fe200078f18ff */
[----:B------:R-:W-:Y:S01]  /*0d00*/  IMAD.SHL.U32 R4, R4, 0x40, RZ ;  /* 0x0000004004047824 */ /* 0x000fe200078e00ff */
[----:B------:R-:W-:Y:S01]  /*0d10*/  IADD3 R205, R200, R205, RZ ;  /* 0x000000cdc8cd7210 */ /* 0x000fe20007ffe0ff */
[----:B------:R1:W-:Y:S01]  /*0d20*/  STL [R1+0xa0], R25 ;  /* 0x0000a01901007387 */ /* 0x0003e20000100800 */
[----:B------:R-:W-:Y:S01]  /*0d30*/  LEA.HI R14, R8, R13, RZ, 0x3 ;  /* 0x0000000d080e7211 */ /* 0x000fe200078f18ff */
[----:B------:R-:W-:Y:S01]  /*0d40*/  IMAD.SHL.U32 R16, R11, 0x8, RZ ;  /* 0x000000080b107824 */ /* 0x000fe200078e00ff */
[----:B0-----:R-:W-:Y:S01]  /*0d50*/  SHF.R.S32.HI R0, RZ, 0x1f, R15 ;  /* 0x0000001fff007819 */ /* 0x001fe2000001140f */
[----:B------:R-:W2:Y:S01]  /*0d60*/  LDL.LU R23, [R1+0x20] ;  /* 0x0000200001177983 */ /* 0x000ea20000300800 */
[----:B------:R-:W-:Y:S01]  /*0d70*/  LOP3.LUT R9, R4, 0x1c0, RZ, 0xc0, !PT ;  /* 0x000001c004097812 */ /* 0x000fe200078ec0ff */
[----:B------:R-:W-:Y:S01]  /*0d80*/  IMAD.SHL.U32 R10, R10, 0x40, RZ ;  /* 0x000000400a0a7824 */ /* 0x000fe200078e00ff */
[----:B------:R-:W-:Y:S01]  /*0d90*/  LEA.HI R2, R0, R15, RZ, 0x2 ;  /* 0x0000000f00027211 */ /* 0x000fe200078f10ff */
[----:B------:R-:W-:Y:S01]  /*0da0*/  IMAD.SHL.U32 R13, R13, 0x40, RZ ;  /* 0x000000400d0d7824 */ /* 0x000fe200078e00ff */
[----:B------:R-:W-:Y:S01]  /*0db0*/  SHF.R.S32.HI R8, RZ, 0x1f, R205 ;  /* 0x0000001fff087819 */ /* 0x000fe200000114cd */
[----:B------:R-:W-:Y:S01]  /*0dc0*/  IMAD.SHL.U32 R14, R14, 0x40, RZ ;  /* 0x000000400e0e7824 */ /* 0x000fe200078e00ff */
[----:B------:R-:W-:-:S02]  /*0dd0*/  SHF.R.S32.HI R4, RZ, 0x2, R2 ;  /* 0x00000002ff047819 */ /* 0x000fc40000011402 */
[----:B------:R-:W-:Y:S02]  /*0de0*/  SHF.R.S32.HI R5, RZ, 0x1f, R2 ;  /* 0x0000001fff057819 */ /* 0x000fe40000011402 */
[----:B------:R-:W-:Y:S02]  /*0df0*/  LEA.HI R203, R8, R205, RZ, 0x3 ;  /* 0x000000cd08cb7211 */ /* 0x000fe400078f18ff */
[----:B------:R-:W-:Y:S02]  /*0e00*/  LEA.HI R5, R5, R4, RZ, 0x3 ;  /* 0x0000000405057211 */ /* 0x000fe400078f18ff */
[----:B------:R-:W-:Y:S02]  /*0e10*/  SHF.R.U32.HI R11, RZ, 0x3, R9 ;  /* 0x00000003ff0b7819 */ /* 0x000fe40000011609 */
[----:B------:R-:W-:Y:S02]  /*0e20*/  LOP3.LUT R5, R5, 0xfffffff8, RZ, 0xc0, !PT ;  /* 0xfffffff805057812 */ /* 0x000fe400078ec0ff */
[----:B------:R-:W-:-:S02]  /*0e30*/  LOP3.LUT R12, R9, 0x38, R16, 0xf8, !PT ;  /* 0x00000038090c7812 */ /* 0x000fc400078ef810 */
[----:B------:R-:W-:Y:S01]  /*0e40*/  LOP3.LUT R10, R10, 0xfffffe00, RZ, 0xc0, !PT ;  /* 0xfffffe000a0a7812 */ /* 0x000fe200078ec0ff */
[----:B------:R-:W-:Y:S01]  /*0e50*/  IMAD.IADD R5, R4, 0x1, -R5 ;  /* 0x0000000104057824 */ /* 0x000fe200078e0a05 */
[----:B------:R-:W-:Y:S02]  /*0e60*/  LOP3.LUT R20, R9, 0x38, R203, 0xf8, !PT ;  /* 0x0000003809147812 */ /* 0x000fe400078ef8cb */
[----:B------:R-:W-:Y:S02]  /*0e70*/  LOP3.LUT R13, R13, 0x1c0, RZ, 0xc0, !PT ;  /* 0x000001c00d0d7812 */ /* 0x000fe400078ec0ff */
[----:B------:R-:W-:Y:S02]  /*0e80*/  LEA.HI R0, R0, R15, RZ, 0x5 ;  /* 0x0000000f00007211 */ /* 0x000fe400078f28ff */
[----:B------:R-:W-:Y:S02]  /*0e90*/  LOP3.LUT R12, R10, R12, R11, 0xf6, !PT ;  /* 0x0000000c0a0c7212 */ /* 0x000fe400078ef60b */
[----:B------:R-:W-:-:S02]  /*0ea0*/  LOP3.LUT R20, R20, R11, RZ, 0x3c, !PT ;  /* 0x0000000b14147212 */ /* 0x000fc400078e3cff */
[----:B------:R-:W-:Y:S02]  /*0eb0*/  SHF.R.U32.HI R11, RZ, 0x3, R13 ;  /* 0x00000003ff0b7819 */ /* 0x000fe4000001160d */
[----:B------:R-:W-:Y:S02]  /*0ec0*/  LOP3.LUT R4, R13, 0x38, R16, 0xf8, !PT ;  /* 0x000000380d047812 */ /* 0x000fe400078ef810 */
[----:B------:R-:W-:Y:S02]  /*0ed0*/  LOP3.LUT R14, R14, 0xfffffe00, RZ, 0xc0, !PT ;  /* 0xfffffe000e0e7812 */ /* 0x000fe400078ec0ff */
[----:B------:R-:W-:Y:S02]  /*0ee0*/  SHF.R.S32.HI R0, RZ, 0x5, R0 ;  /* 0x00000005ff007819 */ /* 0x000fe40000011400 */
[----:B------:R-:W-:Y:S02]  /*0ef0*/  LEA.HI R8, R8, R205, RZ, 0x6 ;  /* 0x000000cd08087211 */ /* 0x000fe400078f30ff */
[----:B------:R-:W-:Y:S01]  /*0f00*/  LOP3.LUT R22, R14, R4, R11, 0xf6, !PT ;  /* 0x000000040e167212 */ /* 0x000fe200078ef60b */
[----:B------:R-:W-:Y:S01]  /*0f10*/  IMAD R4, R0, 0x10, R5 ;  /* 0x0000001000047824 */ /* 0x000fe200078e0205 */
[----:B------:R-:W-:Y:S01]  /*0f20*/  SHF.L.U32 R8, R8, 0x7, RZ ;  /* 0x0000000708087819 */ /* 0x000fe200000006ff */
[----:B------:R-:W-:Y:S01]  /*0f30*/  IMAD.SHL.U32 R0, R19, 0x40, RZ ;  /* 0x0000004013007824 */ /* 0x000fe200078e00ff */
[----:B------:R-:W-:-:S02]  /*0f40*/  SHF.R.S32.HI R26, RZ, 0x7, R3 ;  /* 0x00000007ff1a7819 */ /* 0x000fc40000011403 */
[----:B------:R-:W-:Y:S02]  /*0f50*/  LOP3.LUT R9, R8, 0xffffe000, RZ, 0xc0, !PT ;  /* 0xffffe00008097812 */ /* 0x000fe400078ec0ff */
[----:B------:R-:W-:Y:S02]  /*0f60*/  SHF.R.S32.HI R8, RZ, 0x1f, R25 ;  /* 0x0000001fff087819 */ /* 0x000fe40000011419 */
[----:B------:R-:W-:Y:S02]  /*0f70*/  LOP3.LUT R19, R0, 0x1c0, RZ, 0xc0, !PT ;  /* 0x000001c000137812 */ /* 0x000fe400078ec0ff */
[----:B------:R-:W-:Y:S02]  /*0f80*/  SHF.L.U32 R5, R25, 0x6, RZ ;  /* 0x0000000619057819 */ /* 0x000fe400000006ff */
[----:B------:R-:W-:Y:S02]  /*0f90*/  LEA.HI R3, R3, R26, RZ, 0x1 ;  /* 0x0000001a03037211 */ /* 0x000fe400078f08ff */
[----:B------:R-:W-:-:S02]  /*0fa0*/  LEA.HI R8, R8, R25, RZ, 0x3 ;  /* 0x0000001908087211 */ /* 0x000fc400078f18ff */
[----:B-1----:R-:W-:Y:S02]  /*0fb0*/  SHF.R.U32.HI R25, RZ, 0x3, R19 ;  /* 0x00000003ff197819 */ /* 0x002fe40000011613 */
[--C-:B------:R-:W-:Y:S02]  /*0fc0*/  LOP3.LUT R0, R19, 0x38, R203.reuse, 0xf8, !PT ;  /* 0x0000003813007812 */ /* 0x100fe400078ef8cb */
[----:B------:R-:W-:Y:S02]  /*0fd0*/  LOP3.LUT R24, R13, 0x38, R203, 0xf8, !PT ;  /* 0x000000380d187812 */ /* 0x000fe400078ef8cb */
[----:B------:R-:W-:Y:S02]  /*0fe0*/  LOP3.LUT R13, R5, 0x1c0, RZ, 0xc0, !PT ;  /* 0x000001c0050d7812 */ /* 0x000fe400078ec0ff */
[----:B------:R-:W-:Y:S01]  /*0ff0*/  LOP3.LUT R3, R3, 0x3fffffe, RZ, 0xc0, !PT ;  /* 0x03fffffe03037812 */ /* 0x000fe200078ec0ff */
[----:B------:R-:W-:Y:S01]  /*1000*/  IMAD.SHL.U32 R8, R8, 0x40, RZ ;  /* 0x0000004008087824 */ /* 0x000fe200078e00ff */
[----:B------:R-:W-:-:S02]  /*1010*/  LOP3.LUT R21, R6, 0xfffffe00, RZ, 0xc0, !PT ;  /* 0xfffffe0006157812 */ /* 0x000fc400078ec0ff */
[----:B------:R-:W-:Y:S02]  /*1020*/  LOP3.LUT R0, R0, R25, RZ, 0x3c, !PT ;  /* 0x0000001900007212 */ /* 0x000fe400078e3cff */
[----:B------:R-:W-:Y:S01]  /*1030*/  LOP3.LUT R24, R24, R11, RZ, 0x3c, !PT ;  /* 0x0000000b18187212 */ /* 0x000fe200078e3cff */
[----:B------:R-:W-:Y:S01]  /*1040*/  STL [R1+0xac], R26 ;  /* 0x0000ac1a01007387 */ /* 0x000fe20000100800 */
[----:B------:R-:W-:Y:S01]  /*1050*/  SHF.R.U32.HI R11, RZ, 0x3, R13 ;  /* 0x00000003ff0b7819 */ /* 0x000fe2000001160d */
[----:B------:R-:W-:Y:S01]  /*1060*/  IMAD.IADD R3, R26, 0x1, -R3 ;  /* 0x000000011a037824 */ /* 0x000fe200078e0a03 */
[----:B------:R-:W-:Y:S01]  /*1070*/  LOP3.LUT R5, R13, 0x38, R203, 0xf8, !PT ;  /* 0x000000380d057812 */ /* 0x000fe200078ef8cb */
[----:B------:R-:W-:Y:S01]  /*1080*/  STL [R1+0x5c], R21 ;  /* 0x00005c1501007387 */ /* 0x000fe20000100800 */
[-C--:B------:R-:W-:Y:S02]  /*1090*/  IADD3 R20, R20, R9.reuse, R10 ;  /* 0x0000000914147210 */ /* 0x080fe40007ffe00a */
[----:B------:R-:W-:Y:S01]  /*10a0*/  IADD3 R6, R0, R9, R21 ;  /* 0x0000000900067210 */ /* 0x000fe20007ffe015 */
[----:B------:R0:W-:Y:S01]  /*10b0*/  STL [R1+0x54], R19 ;  /* 0x0000541301007387 */ /* 0x0001e20000100800 */
[----:B------:R-:W-:-:S02]  /*10c0*/  LOP3.LUT R10, R8, 0xfffffe00, RZ, 0xc0, !PT ;  /* 0xfffffe00080a7812 */ /* 0x000fc400078ec0ff */
[----:B------:R-:W-:Y:S01]  /*10d0*/  LOP3.LUT R0, R19, 0x38, R16, 0xf8, !PT ;  /* 0x0000003813007812 */ /* 0x000fe200078ef810 */
[----:B------:R-:W-:Y:S01]  /*10e0*/  IMAD R4, R3, 0x40, R4 ;  /* 0x0000004003047824 */ /* 0x000fe200078e0204 */
[----:B------:R-:W-:Y:S01]  /*10f0*/  LOP3.LUT R8, R5, R11, RZ, 0x3c, !PT ;  /* 0x0000000b05087212 */ /* 0x000fe200078e3cff */
[----:B------:R-:W-:Y:S01]  /*1100*/  STL [R1+0x50], R13 ;  /* 0x0000500d01007387 */ /* 0x000fe20000100800 */
[----:B------:R-:W-:Y:S01]  /*1110*/  LOP3.LUT R2, R2, 0x7ffffffc, RZ, 0xc0, !PT ;  /* 0x7ffffffc02027812 */ /* 0x000fe200078ec0ff */
[----:B0-----:R-:W-:Y:S02]  /*1120*/  VIADD R19, R16, 0x80 ;  /* 0x0000008010137836 */ /* 0x001fe40000000000 */
[----:B------:R-:W-:Y:S01]  /*1130*/  STL [R1+0xa8], R25 ;  /* 0x0000a81901007387 */ /* 0x000fe20000100800 */
[----:B------:R-:W-:Y:S02]  /*1140*/  LOP3.LUT R5, R21, R0, R25, 0xf6, !PT ;  /* 0x0000000015057212 */ /* 0x000fe400078ef619 */
[-C--:B------:R-:W-:Y:S01]  /*1150*/  IADD3 R24, R24, R9.reuse, R14 ;  /* 0x0000000918187210 */ /* 0x080fe20007ffe00e */
[----:B------:R-:W-:Y:S01]  /*1160*/  STL [R1+0xa4], R11 ;  /* 0x0000a40b01007387 */ /* 0x000fe20000100800 */
[----:B------:R-:W-:-:S02]  /*1170*/  IADD3 R8, R8, R9, R10 ;  /* 0x0000000908087210 */ /* 0x000fc40007ffe00a */
[----:B------:R-:W-:Y:S01]  /*1180*/  LOP3.LUT R0, R13, 0x38, R16, 0xf8, !PT ;  /* 0x000000380d007812 */ /* 0x000fe200078ef810 */
[----:B------:R0:W-:Y:S01]  /*1190*/  STL [R1+0x58], R10 ;  /* 0x0000580a01007387 */ /* 0x0001e20000100800 */
[----:B------:R-:W-:Y:S01]  /*11a0*/  SHF.R.S32.HI R9, RZ, 0x1f, R19 ;  /* 0x0000001fff097819 */ /* 0x000fe20000011413 */
[----:B------:R-:W-:Y:S01]  /*11b0*/  VIADD R3, R18, 0x10400 ;  /* 0x0001040012037836 */ /* 0x000fe20000000000 */
[----:B------:R-:W-:Y:S01]  /*11c0*/  IADD3 R2, R15, -R2, RZ ;  /* 0x800000020f027210 */ /* 0x000fe20007ffe0ff */
[----:B------:R-:W-:Y:S01]  /*11d0*/  STL [R1+0xb0], R4 ;  /* 0x0000b00401007387 */ /* 0x000fe20000100800 */
[----:B------:R-:W-:-:S03]  /*11e0*/  LOP3.LUT R0, R10, R0, R11, 0xf6, !PT ;  /* 0x000000000a007212 */ /* 0x000fc600078ef60b */
[----:B------:R-:W-:Y:S04]  /*11f0*/  STL [R1+0x7c], RZ ;  /* 0x00007cff01007387 */ /* 0x000fe80000100800 */
[----:B------:R-:W-:Y:S01]  /*1200*/  STL [R1+0x40], RZ ;  /* 0x000040ff01007387 */ /* 0x000fe20000100800 */
[----:B0-----:R-:W-:-:S03]  /*1210*/  IMAD R10, R12, 0x2, R3 ;  /* 0x000000020c0a7824 */ /* 0x001fc600078e0203 */
[----:B------:R-:W-:Y:S04]  /*1220*/  STL [R1+0x6c], R5 ;  /* 0x00006c0501007387 */ /* 0x000fe80000100800 */
[----:B------:R0:W-:Y:S04]  /*1230*/  STL [R1], R9 ;  /* 0x0000000901007387 */ /* 0x0001e80000100800 */
[----:B------:R1:W-:Y:S01]  /*1240*/  STL [R1+0x8], R2 ;  /* 0x0000080201007387 */ /* 0x0003e20000100800 */
[--C-:B0-----:R-:W-:Y:S02]  /*1250*/  IMAD R9, R0, 0x2, R3.reuse ;  /* 0x0000000200097824 */ /* 0x101fe400078e0203 */
[----:B------:R-:W-:-:S02]  /*1260*/  IMAD R0, R6, 0x2, R3 ;  /* 0x0000000206007824 */ /* 0x000fc400078e0203 */
[--C-:B-1----:R-:W-:Y:S01]  /*1270*/  IMAD R2, R22, 0x2, R3.reuse ;  /* 0x0000000216027824 */ /* 0x102fe200078e0203 */
[----:B------:R-:W-:Y:S01]  /*1280*/  STL [R1+0x90], R10 ;  /* 0x0000900a01007387 */ /* 0x000fe20000100800 */
[----:B------:R-:W-:-:S03]  /*1290*/  IMAD R6, R20, 0x2, R3 ;  /* 0x0000000214067824 */ /* 0x000fc600078e0203 */
[----:B------:R0:W-:Y:S04]  /*12a0*/  STL [R1+0x88], R2 ;  /* 0x0000880201007387 */ /* 0x0001e80000100800 */
[----:B------:R-:W-:Y:S04]  /*12b0*/  STL [R1+0x98], R9 ;  /* 0x0000980901007387 */ /* 0x000fe80000100800 */
[----:B------:R1:W-:Y:S01]  /*12c0*/  STL [R1+0x9c], R0 ;  /* 0x00009c0001007387 */ /* 0x0003e20000100800 */
[----:B0-----:R-:W-:-:S05]  /*12d0*/  LEA R2, R8, R3, 0x1 ;  /* 0x0000000308027211 */ /* 0x001fca00078e08ff */
[----:B------:R0:W-:Y:S01]  /*12e0*/  STL [R1+0x94], R2 ;  /* 0x0000940201007387 */ /* 0x0001e20000100800 */
[----:B-1----:R-:W-:-:S03]  /*12f0*/  IMAD R0, R24, 0x2, R3 ;  /* 0x0000000218007824 */ /* 0x002fc600078e0203 */
[----:B------:R-:W-:Y:S04]  /*1300*/  STL [R1+0x8c], R6 ;  /* 0x00008c0601007387 */ /* 0x000fe80000100800 */
[----:B------:R1:W-:Y:S01]  /*1310*/  STL [R1+0x84], R0 ;  /* 0x0000840001007387 */ /* 0x0003e20000100800 */
[----:B0-----:R-:W-:Y:S02]  /*1320*/  IMAD R2, R5, 0x2, R3 ;  /* 0x0000000205027824 */ /* 0x001fe400078e0203 */
[----:B-1----:R-:W-:-:S03]  /*1330*/  IMAD R0, R7, 0x8, R4 ;  /* 0x0000000807007824 */ /* 0x002fc600078e0204 */
[----:B------:R0:W-:Y:S04]  /*1340*/  STL [R1+0x60], R2 ;  /* 0x0000600201007387 */ /* 0x0001e80000100800 */
[----:B------:R0:W-:Y:S01]  /*1350*/  STL [R1+0x64], R0 ;  /* 0x0000640001007387 */ /* 0x0001e20000100800 */
[----:B------:R-:W-:Y:S01]  /*1360*/  LOP3.LUT R203, R203, 0xfffffff8, RZ, 0xc0, !PT ;  /* 0xfffffff8cbcb7812 */ /* 0x000fe200078ec0ff */
[----:B------:R-:W-:Y:S01]  /*1370*/  IMAD.MOV.U32 R218, RZ, RZ, RZ ;  /* 0x000000ffffda7224 */ /* 0x000fe200078e00ff */
[----:B------:R-:W-:Y:S01]  /*1380*/  MOV R202, RZ ;  /* 0x000000ff00ca7202 */ /* 0x000fe20000000f00 */
[----:B------:R-:W-:Y:S01]  /*1390*/  IMAD.MOV.U32 R204, RZ, RZ, RZ ;  /* 0x000000ffffcc7224 */ /* 0x000fe200078e00ff */
[----:B------:R-:W-:Y:S02]  /*13a0*/  SHF.R.S32.HI R17, RZ, 0x1f, R16 ;  /* 0x0000001fff117819 */ /* 0x000fe40000011410 */
[----:B------:R-:W-:-:S02]  /*13b0*/  SHF.R.S32.HI R224, RZ, 0x1f, R203 ;  /* 0x0000001fffe07819 */ /* 0x000fc400000114cb */
[----:B--2---:R-:W-:Y:S01]  /*13c0*/  LOP3.LUT R225, R23, 0x1, RZ, 0xfc, !PT ;  /* 0x0000000117e17812 */ /* 0x004fe200078efcff */
[----:B------:R-:W-:-:S05]  /*13d0*/  VIADD R23, R16, 0xc0 ;  /* 0x000000c010177836 */ /* 0x000fca0000000000 */
[----:B0-----:R-:W-:-:S07]  /*13e0*/  SHF.R.S32.HI R228, RZ, 0x1f, R23 ;  /* 0x0000001fffe47819 */ /* 0x001fce0000011417 */
.L_x_1860:
[----:B------:R-:W-:Y:S01]  /*13f0*/  ULDC.64 UR4, c[0x0][0xa28] ;  /* 0x00028a0000047ab9 */ /* 0x000fe20000000a00 */
[----:B01----:R-:W0:Y:S01]  /*1400*/  LDC.64 R4, c[0x0][0xa08] ;  /* 0x00028200ff047b82 */ /* 0x003e220000000a00 */
[----:B------:R-:W-:Y:S01]  /*1410*/  ISETP.NE.U32.AND P0, PT, RZ, UR4, PT ;  /* 0x00000004ff007c0c */ /* 0x000fe2000bf05070 */
[----:B------:R-:W-:Y:S01]  /*1420*/  IMAD.MOV.U32 R28, RZ, RZ, RZ ;  /* 0x000000ffff1c7224 */ /* 0x000fe200078e00ff */
[----:B------:R-:W-:Y:S01]  /*1430*/  MOV R0, RZ ;  /* 0x000000ff00007202 */ /* 0x000fe20000000f00 */
[----:B------:R-:W-:Y:S01]  /*1440*/  ULDC.64 UR6, c[0x0][0xa20] ;  /* 0x0002880000067ab9 */ /* 0x000fe20000000a00 */
[----:B------:R-:W-:Y:S01]  /*1450*/  ISETP.NE.AND.EX P0, PT, RZ, UR5, PT, P0 ;  /* 0x00000005ff007c0c */ /* 0x000fe2000bf05300 */
[----:B------:R-:W-:Y:S02]  /*1460*/  ULDC.64 UR4, c[0x0][0xa18] ;  /* 0x0002860000047ab9 */ /* 0x000fe40000000a00 */
[----:B------:R-:W-:-:S04]  /*1470*/  ISETP.NE.U32.AND P1, PT, RZ, UR4, PT ;  /* 0x00000004ff007c0c */ /* 0x000fc8000bf25070 */
[----:B------:R-:W-:Y:S01]  /*1480*/  ISETP.NE.AND.EX P1, PT, RZ, UR5, PT, P1 ;  /* 0x00000005ff007c0c */ /* 0x000fe2000bf25310 */
[----:B------:R-:W-:Y:S02]  /*1490*/  ULDC.64 UR4, c[0x0][0xa08] ;  /* 0x0002820000047ab9 */ /* 0x000fe40000000a00 */
[----:B------:R-:W-:-:S03]  /*14a0*/  ISETP.NE.U32.AND P3, PT, RZ, UR4, PT ;  /* 0x00000004ff007c0c */ /* 0x000fc6000bf65070 */
[----:B--23--:R-:W1:Y:S01]  /*14b0*/  @P0 LDC.64 R2, c[0x0][0xa28] ;  /* 0x00028a00ff020b82 */ /* 0x00ce620000000a00 */
[----:B------:R-:W-:Y:S01]  /*14c0*/  ISETP.NE.AND.EX P3, PT, RZ, UR5, PT, P3 ;  /* 0x00000005ff007c0c */ /* 0x000fe2000bf65330 */
[----:B0-----:R-:W-:-:S06]  /*14d0*/  IMAD.WIDE R8, R39, 0x4, R4 ;  /* 0x0000000427087825 */ /* 0x001fcc00078e0204 */
[----:B------:R-:W0:Y:S01]  /*14e0*/  @P1 LDC.64 R6, c[0x0][0xa18] ;  /* 0x00028600ff061b82 */ /* 0x000e220000000a00 */
[----:B------:R-:W-:Y:S02]  /*14f0*/  ULDC UR4, c[0x0][0x288] ;  /* 0x0000a20000047ab9 */ /* 0x000fe40000000800 */
[----:B------:R-:W-:Y:S01]  /*1500*/  IMAD.U32 R219, RZ, RZ, UR4 ;  /* 0x00000004ffdb7e24 */ /* 0x000fe2000f8e00ff */
[----:B------:R2:W-:Y:S01]  /*1510*/  STL [R1+0x74], R38 ;  /* 0x0000742601007387 */ /* 0x0005e20000100800 */
[----:B------:R-:W-:-:S03]  /*1520*/  ULDC.64 UR4, c[0x0][0x418] ;  /* 0x0001060000047ab9 */ /* 0x000fc60000000a00 */
[----:B-----5:R2:W5:Y:S01]  /*1530*/  @P3 LDG.E R28, desc[UR60][R8.64] ;  /* 0x0000003c081c3981 */ /* 0x020562000c1e1900 */
[----:B-1----:R-:W-:-:S05]  /*1540*/  @P0 IMAD.WIDE R2, R39, 0x4, R2 ;  /* 0x0000000427020825 */ /* 0x002fca00078e0202 */
[----:B------:R2:W5:Y:S01]  /*1550*/  @P0 LDG.E R0, desc[UR60][R2.64] ;  /* 0x0000003c02000981 */ /* 0x000562000c1e1900 */
[----:B0-----:R-:W-:-:S05]  /*1560*/  @P1 IMAD.WIDE R4, R39, 0x4, R6 ;  /* 0x0000000427041825 */ /* 0x001fca00078e0206 */
[----:B------:R2:W5:Y:S04]  /*1570*/  @P1 LDG.E R219, desc[UR60][R4.64] ;  /* 0x0000003c04db1981 */ /* 0x000568000c1e1900 */
[----:B------:R2:W-:Y:S01]  /*1580*/  STL [R1+0x78], R39 ;  /* 0x0000782701007387 */ /* 0x0005e20000100800 */
[----:B------:R-:W-:-:S03]  /*1590*/  UISETP.NE.U32.AND UP0, UPT, UR4, URZ, UPT ;  /* 0x0000003f0400728c */ /* 0x000fc6000bf05070 */
[----:B------:R-:W-:Y:S01]  /*15a0*/  ULDC UR4, c[0x0][0x424] ;  /* 0x0001090000047ab9 */ /* 0x000fe20000000800 */
[----:B------:R-:W-:Y:S01]  /*15b0*/  UISETP.NE.AND.EX UP0, UPT, UR5, URZ, UPT, UP0 ;  /* 0x0000003f0500728c */ /* 0x000fe2000bf05300 */
[----:B------:R-:W-:Y:S02]  /*15c0*/  ISETP.NE.U32.AND P2, PT, RZ, UR6, PT ;  /* 0x00000006ff007c0c */ /* 0x000fe4000bf45070 */
[----:B------:R-:W-:Y:S01]  /*15d0*/  ULDC UR5, c[0x0][0x2f0] ;  /* 0x0000bc0000057ab9 */ /* 0x000fe20000000800 */
[----:B------:R-:W-:Y:S01]  /*15e0*/  USEL UR4, UR4, 0x1, UP0 ;  /* 0x0000000104047887 */ /* 0x000fe20008000000 */
[----:B------:R-:W-:-:S03]  /*15f0*/  ISETP.NE.AND.EX P2, PT, RZ, UR7, PT, P2 ;  /* 0x00000007ff007c0c */ /* 0x000fc6000bf45320 */
[----:B------:R-:W-:-:S03]  /*1600*/  UIMAD UR4, UR4, UR5, URZ ;  /* 0x00000005040472a4 */ /* 0x000fc6000f8e023f */
[----:B------:R-:W-:Y:S01]  /*1610*/  ULDC UR5, c[0x0][0x348] ;  /* 0x0000d20000057ab9 */ /* 0x000fe20000000800 */
[----:B--2-4-:R-:W-:Y:S08]  /*1620*/  @P1 BRA `(.L_x_1558) ;  /* 0x0000000000241947 */ /* 0x014ff00003800000 */
[----:B------:R-:W-:Y:S02]  /*1630*/  ULDC.64 UR6, c[0x0][0xa00] ;  /* 0x0002800000067ab9 */ /* 0x000fe40000000a00 */
[----:B------:R-:W-:-:S04]  /*1640*/  ISETP.NE.U32.AND P0, PT, RZ, UR6, PT ;  /* 0x00000006ff007c0c */ /* 0x000fc8000bf05070 */
[----:B------:R-:W-:-:S13]  /*1650*/  ISETP.NE.AND.EX P0, PT, RZ, UR7, PT, P0 ;  /* 0x00000007ff007c0c */ /* 0x000fda000bf05300 */
[----:B------:R-:W-:Y:S05]  /*1660*/  @!P0 BRA `(.L_x_1558) ;  /* 0x0000000000148947 */ /* 0x000fea0003800000 */
[----:B------:R-:W0:Y:S02]  /*1670*/  LDC.64 R2, c[0x0][0xa00] ;  /* 0x00028000ff027b82 */ /* 0x000e240000000a00 */
[----:B0-----:R-:W-:-:S05]  /*1680*/  IMAD.WIDE R2, R39, 0x4, R2 ;  /* 0x0000000427027825 */ /* 0x001fca00078e0202 */
[----:B-----5:R-:W2:Y:S04]  /*1690*/  LDG.E R219, desc[UR60][R2.64] ;  /* 0x0000003c02db7981 */ /* 0x020ea8000c1e1900 */
[----:B------:R-:W2:Y:S02]  /*16a0*/  LDG.E R4, desc[UR60][R2.64+0x4] ;  /* 0x0000043c02047981 */ /* 0x000ea4000c1e1900 */
[----:B--2---:R-:W-:-:S07]  /*16b0*/  IMAD.IADD R219, R4, 0x1, -R219 ;  /* 0x0000000104db7824 */ /* 0x004fce00078e0adb */
.L_x_1558:
[----:B------:R-:W-:Y:S01]  /*16c0*/  IMAD.U32 R2, RZ, RZ, UR5 ;  /* 0x00000005ff027e24 */ /* 0x000fe2000f8e00ff */
[----:B------:R-:W-:Y:S01]  /*16d0*/  MOV R29, UR4 ;  /* 0x00000004001d7c02 */ /* 0x000fe20008000f00 */
[----:B------:R-:W-:Y:S06]  /*16e0*/  @!P2 BRA `(.L_x_1559) ;  /* 0x000000000010a947 */ /* 0x000fec0003800000 */
[----:B------:R-:W0:Y:S02]  /*16f0*/  LDC.64 R4, c[0x0][0xa20] ;  /* 0x00028800ff047b82 */ /* 0x000e240000000a00 */
[----:B0-----:R-:W-:-:S05]  /*1700*/  IMAD.WIDE R4, R39, 0x4, R4 ;  /* 0x0000000427047825 */ /* 0x001fca00078e0204 */
[----:B------:R0:W5:Y:S01]  /*1710*/  LDG.E R29, desc[UR60][R4.64] ;  /* 0x0000003c041d7981 */ /* 0x000162000c1e1900 */
[----:B------:R-:W-:Y:S05]  /*1720*/  BRA `(.L_x_1560) ;  /* 0x0000000000107947 */ /* 0x000fea0003800000 */
.L_x_1559:
[----:B------:R-:W-:Y:S05]  /*1730*/  @!P3 BRA `(.L_x_1560) ;  /* 0x00000000000cb947 */ /* 0x000fea0003800000 */
[----:B------:R-:W2:Y:S04]  /*1740*/  LDG.E R4, desc[UR60][R8.64] ;  /* 0x0000003c08047981 */ /* 0x000ea8000c1e1900 */
[----:B------:R-:W2:Y:S02]  /*1750*/  LDG.E R29, desc[UR60][R8.64+0x4] ;  /* 0x0000043c081d7981 */ /* 0x000ea4000c1e1900 */
[----:B--2---:R-:W-:-:S07]  /*1760*/  IMAD.IADD R29, R29, 0x1, -R4 ;  /* 0x000000011d1d7824 */ /* 0x004fce00078e0a04 */
.L_x_1560:
[----:B------:R-:W-:Y:S01]  /*1770*/  ULDC.64 UR4, c[0x0][0xa10] ;  /* 0x0002840000047ab9 */ /* 0x000fe20000000a00 */
[----:B------:R-:W1:Y:S01]  /*1780*/  LDC R9, c[0x0][0x448] ;  /* 0x00011200ff097b82 */ /* 0x000e620000000800 */
[----:B------:R-:W-:-:S04]  /*1790*/  ISETP.NE.U32.AND P0, PT, RZ, UR4, PT ;  /* 0x00000004ff007c0c */ /* 0x000fc8000bf05070 */
[----:B------:R-:W-:Y:S01]  /*17a0*/  ISETP.NE.AND.EX P0, PT, RZ, UR5, PT, P0 ;  /* 0x00000005ff007c0c */ /* 0x000fe2000bf05300 */
[----:B------:R-:W-:Y:S02]  /*17b0*/  ULDC.64 UR4, c[0x0][0xa30] ;  /* 0x00028c0000047ab9 */ /* 0x000fe40000000a00 */
[----:B------:R-:W-:Y:S01]  /*17c0*/  ISETP.NE.U32.AND P1, PT, RZ, UR4, PT ;  /* 0x00000004ff007c0c */ /* 0x000fe2000bf25070 */
[----:B-----5:R-:W-:Y:S01]  /*17d0*/  IMAD.MOV.U32 R94, RZ, RZ, R29 ;  /* 0x000000ffff5e7224 */ /* 0x020fe200078e001d */
[----:B------:R-:W2:Y:S02]  /*17e0*/  LDC.64 R12, c[0x0][0x9e0] ;  /* 0x00027800ff0c7b82 */ /* 0x000ea40000000a00 */
[----:B------:R-:W-:-:S06]  /*17f0*/  ISETP.NE.AND.EX P1, PT, RZ, UR5, PT, P1 ;  /* 0x00000005ff007c0c */ /* 0x000fcc000bf25310 */
[----:B0-----:R-:W0:Y:S08]  /*1800*/  @P0 LDC.64 R4, c[0x0][0xa10] ;  /* 0x00028400ff040b82 */ /* 0x001e300000000a00 */
[----:B------:R-:W3:Y:S01]  /*1810*/  @P1 LDC.64 R6, c[0x0][0xa30] ;  /* 0x00028c00ff061b82 */ /* 0x000ee20000000a00 */
[----:B0-----:R-:W-:-:S05]  /*1820*/  @P0 IMAD.WIDE R4, R39, 0x4, R4 ;  /* 0x0000000427040825 */ /* 0x001fca00078e0204 */
[----:B------:R-:W4:Y:S04]  /*1830*/  @P0 LDG.E R3, desc[UR60][R4.64] ;  /* 0x0000003c04030981 */ /* 0x000f28000c1e1900 */
[----:B------:R0:W4:Y:S01]  /*1840*/  @P0 LDG.E R8, desc[UR60][R4.64+0x4] ;  /* 0x0000043c04080981 */ /* 0x000122000c1e1900 */
[----:B---3--:R-:W-:-:S05]  /*1850*/  @P1 IMAD.WIDE R6, R39, 0x4, R6 ;  /* 0x0000000427061825 */ /* 0x008fca00078e0206 */
[----:B------:R3:W5:Y:S01]  /*1860*/  @P1 LDG.E R94, desc[UR60][R6.64] ;  /* 0x0000003c065e1981 */ /* 0x000762000c1e1900 */
[----:B-1----:R-:W-:Y:S01]  /*1870*/  ISETP.NE.AND P1, PT, R9, 0x1, PT ;  /* 0x000000010900780c */ /* 0x002fe20003f25270 */
[----:B------:R-:W-:Y:S01]  /*1880*/  IMAD.SHL.U32 R14, R37, 0x80, RZ ;  /* 0x00000080250e7824 */ /* 0x000fe200078e00ff */
[----:B------:R-:W-:Y:S02]  /*1890*/  IADD3 R11, R29, -R0, RZ ;  /* 0x800000001d0b7210 */ /* 0x000fe40007ffe0ff */
[----:B--2---:R-:W-:Y:S01]  /*18a0*/  ISETP.GE.AND P2, PT, R13, 0x1, PT ;  /* 0x000000010d00780c */ /* 0x004fe20003f46270 */
[----:B------:R-:W-:Y:S01]  /*18b0*/  VIADD R0, R14, 0x7f ;  /* 0x0000007f0e007836 */ /* 0x000fe20000000000 */
[----:B------:R1:W-:Y:S03]  /*18c0*/  STL [R1+0x4c], R14 ;  /* 0x00004c0e01007387 */ /* 0x0003e60000100800 */
[----:B0-----:R-:W-:-:S04]  /*18d0*/  IMAD.MOV.U32 R4, RZ, RZ, R0 ;  /* 0x000000ffff047224 */ /* 0x001fc800078e0000 */
[----:B------:R-:W0:Y:S08]  /*18e0*/  @P1 LDC R9, c[0x0][0x44c] ;  /* 0x00011300ff091b82 */ /* 0x000e300000000800 */
[----:B------:R-:W2:Y:S01]  /*18f0*/  @P1 LDC R10, c[0x0][0x450] ;  /* 0x00011400ff0a1b82 */ /* 0x000ea20000000800 */
[----:B----4-:R-:W-:Y:S02]  /*1900*/  @P0 IMAD.IADD R2, R8, 0x1, -R3 ;  /* 0x0000000108020824 */ /* 0x010fe400078e0a03 */
[----:B0-----:R-:W-:-:S04]  /*1910*/  @P1 IMAD.HI.U32 R3, R0, R9, RZ ;  /* 0x0000000900031227 */ /* 0x001fc800078e00ff */
[----:B------:R-:W-:Y:S01]  /*1920*/  IMAD.IADD R220, R11, 0x1, R2 ;  /* 0x000000010bdc7824 */ /* 0x000fe200078e0202 */
[----:B--2---:R-:W-:-:S03]  /*1930*/  @P1 SHF.R.U32.HI R4, RZ, R10, R3 ;  /* 0x0000000aff041219 */ /* 0x004fc60000011603 */
[C---:B------:R-:W-:Y:S01]  /*1940*/  VIADD R0, R220.reuse, 0x3f ;  /* 0x0000003fdc007836 */ /* 0x040fe20000000000 */
[----:B------:R-:W-:-:S04]  /*1950*/  IADD3 R5, R220, 0x1, -R219 ;  /* 0x00000001dc057810 */ /* 0x000fc80007ffe8db */
[----:B------:R-:W-:Y:S02]  /*1960*/  SHF.R.S32.HI R3, RZ, 0x1f, R0 ;  /* 0x0000001fff037819 */ /* 0x000fe40000011400 */
[----:B---3--:R-:W-:Y:S02]  /*1970*/  IADD3 R7, R5, R4, RZ ;  /* 0x0000000405077210 */ /* 0x008fe40007ffe0ff */
[----:B------:R-:W-:-:S03]  /*1980*/  LEA.HI R3, R3, R0, RZ, 0x6 ;  /* 0x0000000003037211 */ /* 0x000fc600078f30ff */
[----:B------:R-:W-:Y:S01]  /*1990*/  IMAD.IADD R0, R7, 0x1, R12 ;  /* 0x0000000107007824 */ /* 0x000fe200078e020c */
[----:B------:R-:W-:Y:S01]  /*19a0*/  SHF.R.S32.HI R95, RZ, 0x6, R3 ;  /* 0x00000006ff5f7819 */ /* 0x000fe20000011403 */
        /* <DEDUP_REMOVED lines=12> */
.L_x_1563:
[----:B------:R-:W-:-:S13]  /*1a70*/  ISETP.NE.AND P0, PT, R13, 0x1, PT ;  /* 0x000000010d00780c */ /* 0x000fda0003f05270 */
[----:B------:R-:W0:Y:S02]  /*1a80*/  @P0 LDC.64 R4, c[0x0][0x9e8] ;  /* 0x00027a00ff040b82 */ /* 0x000e240000000a00 */
[----:B0-----:R-:W-:-:S05]  /*1a90*/  @P0 IMAD.HI.U32 R4, R3, R4, RZ ;  /* 0x0000000403040227 */ /* 0x001fca00078e00ff */
[----:B------:R-:W-:-:S07]  /*1aa0*/  @P0 SHF.R.U32.HI R3, RZ, R5, R4 ;  /* 0x00000005ff030219 */ /* 0x000fce0000011604 */
.L_x_1564:
[----:B------:R-:W-:Y:S05]  /*1ab0*/  BSYNC B0 ;  /* 0x0000000000007941 */ /* 0x000fea0003800000 */
.L_x_1562:
[----:B------:R-:W-:-:S05]  /*1ac0*/  IMAD R3, R3, R13, R13 ;  /* 0x0000000d03037224 */ /* 0x000fca00078e020d */
[----:B------:R-:W-:-:S07]  /*1ad0*/  VIMNMX R0, R0, R3, PT ;  /* 0x0000000300007248 */ /* 0x000fce0003fe0100 */
.L_x_1561:
[----:B------:R-:W0:Y:S01]  /*1ae0*/  @P1 LDC R4, c[0x0][0x44c] ;  /* 0x00011300ff041b82 */ /* 0x000e220000000800 */
[----:B------:R-:W-:Y:S01]  /*1af0*/  IMAD.MOV.U32 R3, RZ, RZ, R14 ;  /* 0x000000ffff037224 */ /* 0x000fe200078e000e */
[----:B------:R-:W-:Y:S01]  /*1b00*/  IADD3 R102, R220, -R219, RZ ;  /* 0x800000dbdc667210 */ /* 0x000fe20007ffe0ff */
[----:B------:R-:W-:-:S05]  /*1b10*/  ULDC UR4, c[0x0][0x9dc] ;  /* 0x0002770000047ab9 */ /* 0x000fca0000000800 */
[----:B------:R-:W1:Y:S01]  /*1b20*/  @P1 LDC R5, c[0x0][0x450] ;  /* 0x00011400ff051b82 */ /* 0x000e620000000800 */
[----:B0-----:R-:W-:-:S05]  /*1b30*/  @P1 IMAD.HI.U32 R4, R14, R4, RZ ;  /* 0x000000040e041227 */ /* 0x001fca00078e00ff */
[----:B-1----:R-:W-:-:S05]  /*1b40*/  @P1 SHF.R.U32.HI R3, RZ, R5, R4 ;  /* 0x00000005ff031219 */ /* 0x002fca0000011604 */
[----:B------:R-:W-:-:S04]  /*1b50*/  IMAD.IADD R3, R102, 0x1, R3 ;  /* 0x0000000166037824 */ /* 0x000fc800078e0203 */
[----:B------:R-:W-:Y:S01]  /*1b60*/  VIADD R4, R3, -UR4 ;  /* 0x8000000403047c36 */ /* 0x000fe20008000000 */
[----:B------:R-:W-:Y:S06]  /*1b70*/  @!P2 BRA `(.L_x_1565) ;  /* 0x000000000044a947 */ /* 0x000fec0003800000 */
[----:B------:R-:W-:Y:S01]  /*1b80*/  ISETP.GT.AND P0, PT, R3, -0x1, PT ;  /* 0xffffffff0300780c */ /* 0x000fe20003f04270 */
[----:B------:R-:W-:-:S12]  /*1b90*/  BSSY B0, `(.L_x_1566) ;  /* 0x000000d000007945 */ /* 0x000fd80003800000 */
[----:B------:R-:W-:Y:S05]  /*1ba0*/  @P0 BRA `(.L_x_1567) ;  /* 0x00000000001c0947 */ /* 0x000fea0003800000 */
[----:B------:R-:W-:Y:S02]  /*1bb0*/  ISETP.NE.AND P0, PT, R13, 0x1, PT ;  /* 0x000000010d00780c */ /* 0x000fe40003f05270 */
[----:B------:R-:W-:-:S11]  /*1bc0*/  LOP3.LUT R3, RZ, R3, RZ, 0x33, !PT ;  /* 0x00000003ff037212 */ /* 0x000fd600078e33ff */
[----:B------:R-:W0:Y:S02]  /*1bd0*/  @P0 LDC.64 R6, c[0x0][0x9e8] ;  /* 0x00027a00ff060b82 */ /* 0x000e240000000a00 */
[----:B0-----:R-:W-:-:S05]  /*1be0*/  @P0 IMAD.HI.U32 R6, R3, R6, RZ ;  /* 0x0000000603060227 */ /* 0x001fca00078e00ff */
[----:B------:R-:W-:-:S04]  /*1bf0*/  @P0 SHF.R.U32.HI R3, RZ, R7, R6 ;  /* 0x00000007ff030219 */ /* 0x000fc80000011606 */
[----:B------:R-:W-:Y:S01]  /*1c00*/  LOP3.LUT R3, RZ, R3, RZ, 0x33, !PT ;  /* 0x00000003ff037212 */ /* 0x000fe200078e33ff */
[----:B------:R-:W-:Y:S06]  /*1c10*/  BRA `(.L_x_1568) ;  /* 0x0000000000107947 */ /* 0x000fec0003800000 */
.L_x_1567:
[----:B------:R-:W-:-:S13]  /*1c20*/  ISETP.NE.AND P0, PT, R13, 0x1, PT ;  /* 0x000000010d00780c */ /* 0x000fda0003f05270 */
[----:B------:R-:W0:Y:S02]  /*1c30*/  @P0 LDC.64 R6, c[0x0][0x9e8] ;  /* 0x00027a00ff060b82 */ /* 0x000e240000000a00 */
[----:B0-----:R-:W-:-:S05]  /*1c40*/  @P0 IMAD.HI.U32 R6, R3, R6, RZ ;  /* 0x0000000603060227 */ /* 0x001fca00078e00ff */
[----:B------:R-:W-:-:S07]  /*1c50*/  @P0 SHF.R.U32.HI R3, RZ, R7, R6 ;  /* 0x00000007ff030219 */ /* 0x000fce0000011606 */
.L_x_1568:
[----:B------:R-:W-:Y:S05]  /*1c60*/  BSYNC B0 ;  /* 0x0000000000007941 */ /* 0x000fea0003800000 */
.L_x_1566:
[----:B------:R-:W-:-:S05]  /*1c70*/  IMAD R3, R3, R13, RZ ;  /* 0x0000000d03037224 */ /* 0x000fca00078e02ff */
[----:B------:R-:W-:-:S07]  /*1c80*/  VIMNMX R4, R4, R3, !PT ;  /* 0x0000000304047248 */ /* 0x000fce0007fe0100 */
.L_x_1565:
[----:B------:R-:W-:Y:S01]  /*1c90*/  VIADD R0, R0, 0x3f ;  /* 0x0000003f00007836 */ /* 0x000fe20000000000 */
[----:B------:R-:W-:-:S04]  /*1ca0*/  SHF.R.S32.HI R5, RZ, 0x1f, R4 ;  /* 0x0000001fff057819 */ /* 0x000fc80000011404 */
[----:B------:R-:W-:Y:S02]  /*1cb0*/  SHF.R.S32.HI R3, RZ, 0x1f, R0 ;  /* 0x0000001fff037819 */ /* 0x000fe40000011400 */
[----:B------:R-:W-:Y:S02]  /*1cc0*/  LEA.HI R5, R5, R4, RZ, 0x6 ;  /* 0x0000000405057211 */ /* 0x000fe400078f30ff */
[----:B------:R-:W-:Y:S02]  /*1cd0*/  LEA.HI R3, R3, R0, RZ, 0x6 ;  /* 0x0000000003037211 */ /* 0x000fe400078f30ff */
[----:B------:R-:W-:Y:S02]  /*1ce0*/  SHF.R.S32.HI R5, RZ, 0x6, R5 ;  /* 0x00000006ff057819 */ /* 0x000fe40000011405 */
[----:B------:R-:W-:Y:S02]  /*1cf0*/  SHF.R.S32.HI R0, RZ, 0x6, R3 ;  /* 0x00000006ff007819 */ /* 0x000fe40000011403 */
[----:B------:R-:W-:-:S02]  /*1d00*/  VIMNMX R5, RZ, R5, !PT ;  /* 0x00000005ff057248 */ /* 0x000fc40007fe0100 */
[----:B------:R-:W-:-:S03]  /*1d10*/  VIMNMX R0, R95, R0, PT ;  /* 0x000000005f007248 */ /* 0x000fc60003fe0100 */
[----:B------:R-:W-:Y:S01]  /*1d20*/  IMAD R5, R5, 0x40, -R11 ;  /* 0x0000004005057824 */ /* 0x000fe200078e0a0b */
[----:B------:R-:W-:-:S04]  /*1d30*/  LEA R3, R0, -R11, 0x6 ;  /* 0x8000000b00037211 */ /* 0x000fc800078e30ff */
[----:B------:R-:W-:Y:S02]  /*1d40*/  VIMNMX R5, RZ, R5, !PT ;  /* 0x00000005ff057248 */ /* 0x000fe40007fe0100 */
[----:B------:R-:W-:Y:S02]  /*1d50*/  VIMNMX R0, R3, R2, PT ;  /* 0x0000000203007248 */ /* 0x000fe40003fe0100 */
[----:B------:R-:W-:Y:S02]  /*1d60*/  SHF.R.U32.HI R24, RZ, 0x6, R5 ;  /* 0x00000006ff187819 */ /* 0x000fe40000011605 */
[----:B------:R-:W-:-:S03]  /*1d70*/  ISETP.GT.AND P0, PT, R0, R5, PT ;  /* 0x000000050000720c */ /* 0x000fc60003f04270 */
[----:B------:R-:W-:-:S10]  /*1d80*/  IMAD.MOV.U32 R25, RZ, RZ, R24 ;  /* 0x000000ffff197224 */ /* 0x000fd400078e0018 */
[----:B------:R-:W-:-:S05]  /*1d90*/  @P0 VIADD R0, R0, 0x3f ;  /* 0x0000003f00000836 */ /* 0x000fca0000000000 */
[----:B------:R-:W-:-:S04]  /*1da0*/  @P0 SHF.R.S32.HI R3, RZ, 0x1f, R0 ;  /* 0x0000001fff030819 */ /* 0x000fc80000011400 */
[----:B------:R-:W-:-:S04]  /*1db0*/  @P0 LEA.HI R3, R3, R0, RZ, 0x6 ;  /* 0x0000000003030211 */ /* 0x000fc800078f30ff */
[----:B------:R-:W-:Y:S02]  /*1dc0*/  @P0 SHF.R.S32.HI R25, RZ, 0x6, R3 ;  /* 0x00000006ff190819 */ /* 0x000fe40000011403 */
[----:B------:R-:W-:Y:S02]  /*1dd0*/  PLOP3.LUT P0, PT, PT, PT, PT, 0x80, 0x0 ;  /* 0x000000000000781c */ /* 0x000fe40003f0f070 */
[----:B------:R-:W-:-:S13]  /*1de0*/  ISETP.GT.AND P1, PT, R25, R24, PT ;  /* 0x000000181900720c */ /* 0x000fda0003f24270 */
[----:B------:R-:W-:Y:S05]  /*1df0*/  @!P1 BRA `(.L_x_1569) ;  /* 0x0000006400889947 */ /* 0x000fea0003800000 */
        /* <DEDUP_REMOVED lines=20> */
.L_x_1571:
[----:B------:R-:W-:Y:S05]  /*1f40*/  BSYNC B6 ;  /* 0x0000000000067941 */ /* 0x000fea0003800000 */
.L_x_1570:
        /* <DEDUP_REMOVED lines=20> */
.L_x_1573:
[----:B------:R-:W-:Y:S05]  /*2090*/  BSYNC B6 ;  /* 0x0000000000067941 */ /* 0x000fea0003800000 */
.L_x_1572:
[----:B------:R-:W-:Y:S01]  /*20a0*/  ULDC.64 UR4, c[0x0][0x9f8] ;  /* 0x00027e0000047ab9 */ /* 0x000fe20000000a00 */
[----:B------:R-:W2:Y:S01]  /*20b0*/  LDL R30, [R1+0xc] ;  /* 0x00000c00011e7983 */ /* 0x000ea20000100800 */
[----:B------:R-:W-:Y:S01]  /*20c0*/  ISETP.NE.U32.AND P0, PT, RZ, UR4, PT ;  /* 0x00000004ff007c0c */ /* 0x000fe2000bf05070 */
[----:B------:R-:W-:Y:S02]  /*20d0*/  ULDC UR4, c[0x0][0x2f4] ;  /* 0x0000bd0000047ab9 */ /* 0x000fe40000000800 */
[----:B------:R-:W3:Y:S01]  /*20e0*/  LDL R34, [R1+0x54] ;  /* 0x0000540001227983 */ /* 0x000ee20000100800 */
[----:B------:R-:W-:-:S03]  /*20f0*/  ISETP.NE.AND.EX P0, PT, RZ, UR5, PT, P0 ;  /* 0x00000005ff007c0c */ /* 0x000fc6000bf05300 */
[----:B------:R-:W4:Y:S01]  /*2100*/  LDL R33, [R1+0x50] ;  /* 0x0000500001217983 */ /* 0x000f220000100800 */
[----:B------:R-:W-:Y:S01]  /*2110*/  IMAD.MOV.U32 R4, RZ, RZ, R39 ;  /* 0x000000ffff047224 */ /* 0x000fe200078e0027 */
[----:B------:R-:W0:Y:S02]  /*2120*/  LDC.64 R10, c[0x0][0x3f8] ;  /* 0x0000fe00ff0a7b82 */ /* 0x000e240000000a00 */
[----:B------:R-:W4:Y:S04]  /*2130*/  LDL R32, [R1+0xa8] ;  /* 0x0000a80001207983 */ /* 0x000f280000100800 */
[----:B------:R-:W4:Y:S02]  /*2140*/  LDL R20, [R1+0xa4] ;  /* 0x0000a40001147983 */ /* 0x000f240000100800 */
[----:B------:R-:W1:Y:S01]  /*2150*/  @P0 LDC.64 R6, c[0x0][0x9f8] ;  /* 0x00027e00ff060b82 */ /* 0x000e620000000a00 */
[----:B------:R-:W-:Y:S01]  /*2160*/  ISETP.GE.AND P1, PT, R205, UR4, PT ;  /* 0x00000004cd007c0c */ /* 0x000fe2000bf26270 */
[----:B------:R-:W4:Y:S03]  /*2170*/  LDL R31, [R1+0x5c] ;  /* 0x00005c00011f7983 */ /* 0x000f260000100800 */
[----:B------:R-:W-:Y:S01]  /*2180*/  SEL R3, RZ, 0xffffffff, P1 ;  /* 0xffffffffff037807 */ /* 0x000fe20000800000 */
[----:B------:R-:W4:Y:S02]  /*2190*/  LDL R21, [R1+0x58] ;  /* 0x0000580001157983 */ /* 0x000f240000100800 */
[----:B------:R-:W0:Y:S02]  /*21a0*/  LDC R93, c[0x0][0x3f4] ;  /* 0x0000fd00ff5d7b82 */ /* 0x000e240000000800 */
[----:B------:R-:W-:-:S06]  /*21b0*/  IMAD.SHL.U32 R3, R3, 0x2, RZ ;  /* 0x0000000203037824 */ /* 0x000fcc00078e00ff */
[----:B------:R-:W2:Y:S01]  /*21c0*/  LDC.64 R26, c[0x0][0x408] ;  /* 0x00010200ff1a7b82 */ /* 0x000ea20000000a00 */
[----:B-1----:R-:W-:-:S05]  /*21d0*/  @P0 IMAD.WIDE R6, R39, 0x4, R6 ;  /* 0x0000000427060825 */ /* 0x002fca00078e0206 */
[----:B------:R1:W4:Y:S01]  /*21e0*/  @P0 LDG.E R4, desc[UR60][R6.64] ;  /* 0x0000003c06040981 */ /* 0x000322000c1e1900 */
[----:B------:R-:W-:-:S04]  /*21f0*/  ISETP.GE.AND P0, PT, R16, UR4, PT ;  /* 0x0000000410007c0c */ /* 0x000fc8000bf06270 */
[----:B------:R-:W-:-:S04]  /*2200*/  SEL R0, RZ, 0x1, P0 ;  /* 0x00000001ff007807 */ /* 0x000fc80000000000 */
[----:B------:R-:W-:Y:S01]  /*2210*/  LOP3.LUT R0, R3, 0x2, R0, 0xe2, !PT ;  /* 0x0000000203007812 */ /* 0x000fe200078ee200 */
[----:B------:R-:W-:Y:S02]  /*2220*/  IMAD.IADD R3, R28, 0x1, R29 ;  /* 0x000000011c037824 */ /* 0x000fe400078e021d */
[----:B------:R-:W4:Y:S01]  /*2230*/  LDL R28, [R1+0x70] ;  /* 0x00007000011c7983 */ /* 0x000f220000100800 */
[----:B------:R-:W-:Y:S02]  /*2240*/  ISETP.GE.AND P2, PT, R19, UR4, PT ;  /* 0x0000000413007c0c */ /* 0x000fe4000bf46270 */
[----:B------:R-:W-:Y:S02]  /*2250*/  SHF.R.S32.HI R201, RZ, 0x1f, R200 ;  /* 0x0000001fffc97819 */ /* 0x000fe400000114c8 */
[----:B------:R-:W-:Y:S02]  /*2260*/  SEL R5, RZ, 0x4, P2 ;  /* 0x00000004ff057807 */ /* 0x000fe40001000000 */
[----:B0-----:R-:W-:-:S02]  /*2270*/  ISETP.GE.AND P2, PT, R16, R93, PT ;  /* 0x0000005d1000720c */ /* 0x001fc40003f46270 */
[----:B------:R-:W-:Y:S02]  /*2280*/  LOP3.LUT R14, R0, R5, RZ, 0xfc, !PT ;  /* 0x00000005000e7212 */ /* 0x000fe400078efcff */
[----:B------:R-:W-:Y:S02]  /*2290*/  ISETP.GE.AND P1, PT, R205, R93, PT ;  /* 0x0000005dcd00720c */ /* 0x000fe40003f26270 */
[----:B------:R-:W-:-:S04]  /*22a0*/  SEL R5, R93, RZ, P2 ;  /* 0x000000ff5d057207 */ /* 0x000fc80001000000 */
[----:B------:R-:W-:Y:S01]  /*22b0*/  IADD3 R5, R16, R5, RZ ;  /* 0x0000000510057210 */ /* 0x000fe20007ffe0ff */
[----:B------:R-:W0:Y:S01]  /*22c0*/  S2R R96, SR_TID.X ;  /* 0x0000000000607919 */ /* 0x000e220000002100 */
[----:B------:R-:W-:Y:S02]  /*22d0*/  ISETP.GE.AND P0, PT, R23, UR4, PT ;  /* 0x0000000417007c0c */ /* 0x000fe4000bf06270 */
[----:B------:R-:W-:Y:S02]  /*22e0*/  LOP3.LUT R29, R14, 0x1, RZ, 0xc0, !PT ;  /* 0x000000010e1d7812 */ /* 0x000fe400078ec0ff */
[----:B0-----:R-:W-:Y:S02]  /*22f0*/  LEA.HI R96, R96, 0x8, RZ, 0x19 ;  /* 0x0000000860607811 */ /* 0x001fe400078fc8ff */
[----:B--2---:R-:W-:Y:S01]  /*2300*/  SHF.R.S32.HI R13, RZ, 0x1f, R30 ;  /* 0x0000001fff0d7819 */ /* 0x004fe2000001141e */
[----:B-1----:R-:W-:-:S04]  /*2310*/  IMAD.WIDE.U32 R6, R30, R10, R200 ;  /* 0x0000000a1e067225 */ /* 0x002fc800078e00c8 */
[C---:B------:R-:W-:Y:S02]  /*2320*/  IMAD R8, R13.reuse, R10, RZ ;  /* 0x0000000a0d087224 */ /* 0x040fe400078e02ff */
[-C--:B------:R-:W-:Y:S02]  /*2330*/  IMAD R0, R13, R26.reuse, RZ ;  /* 0x0000001a0d007224 */ /* 0x080fe400078e02ff */
[C---:B------:R-:W-:Y:S02]  /*2340*/  IMAD R83, R30.reuse, R11, R8 ;  /* 0x0000000b1e537224 */ /* 0x040fe400078e0208 */
[----:B------:R-:W-:Y:S02]  /*2350*/  IMAD.MOV.U32 R80, RZ, RZ, R6 ;  /* 0x000000ffff507224 */ /* 0x000fe400078e0006 */
[C---:B------:R-:W-:Y:S01]  /*2360*/  IMAD R15, R30.reuse, R27, R0 ;  /* 0x0000001b1e0f7224 */ /* 0x040fe200078e0200 */
[----:B------:R-:W-:Y:S01]  /*2370*/  IADD3 R81, R7, R83, RZ ;  /* 0x0000005307517210 */ /* 0x000fe20007ffe0ff */
[----:B------:R-:W-:Y:S01]  /*2380*/  IMAD.WIDE.U32 R6, R30, R26, R200 ;  /* 0x0000001a1e067225 */ /* 0x000fe200078e00c8 */
[----:B------:R-:W-:-:S03]  /*2390*/  SEL R0, R93, RZ, P1 ;  /* 0x000000ff5d007207 */ /* 0x000fc60000800000 */
[----:B------:R-:W-:Y:S02]  /*23a0*/  IMAD.IADD R85, R7, 0x1, R15 ;  /* 0x0000000107557824 */ /* 0x000fe400078e020f */
[----:B------:R-:W-:Y:S01]  /*23b0*/  IMAD.IADD R7, R205, 0x1, R0 ;  /* 0x00000001cd077824 */ /* 0x000fe200078e0200 */
[----:B------:R-:W-:Y:S01]  /*23c0*/  SHF.R.S32.HI R0, RZ, 0x1f, R5 ;  /* 0x0000001fff007819 */ /* 0x000fe20000011405 */
[----:B------:R-:W-:-:S03]  /*23d0*/  IMAD.MOV.U32 R84, RZ, RZ, R6 ;  /* 0x000000ffff547224 */ /* 0x000fc600078e0006 */
[----:B------:R-:W-:Y:S02]  /*23e0*/  SHF.R.S32.HI R6, RZ, 0x1f, R7 ;  /* 0x0000001fff067819 */ /* 0x000fe40000011407 */
[-C--:B------:R-:W-:Y:S01]  /*23f0*/  LEA.HI R36, R0, R5.reuse, RZ, 0x3 ;  /* 0x0000000500247211 */ /* 0x080fe200078f18ff */
[--C-:B------:R-:W-:Y:S01]  /*2400*/  IMAD.WIDE.U32 R8, R30, R10, R16.reuse ;  /* 0x0000000a1e087225 */ /* 0x100fe200078e0010 */
[----:B------:R-:W-:Y:S02]  /*2410*/  LEA.HI R0, R0, R5, RZ, 0x6 ;  /* 0x0000000500007211 */ /* 0x000fe400078f30ff */
[-C--:B------:R-:W-:Y:S01]  /*2420*/  LEA.HI R39, R6, R7.reuse, RZ, 0x3 ;  /* 0x0000000706277211 */ /* 0x080fe200078f18ff */
[----:B------:R-:W-:Y:S01]  /*2430*/  IMAD.WIDE.U32 R12, R30, R26, R16 ;  /* 0x0000001a1e0c7225 */ /* 0x000fe200078e0010 */
[----:B------:R-:W-:Y:S02]  /*2440*/  LEA.HI R6, R6, R7, RZ, 0x6 ;  /* 0x0000000706067211 */ /* 0x000fe400078f30ff */
[----:B------:R-:W-:Y:S01]  /*2450*/  SHF.L.U32 R5, R0, 0x6, RZ ;  /* 0x0000000600057819 */ /* 0x000fe200000006ff */
[----:B------:R-:W-:Y:S01]  /*2460*/  IMAD.MOV.U32 R82, RZ, RZ, R8 ;  /* 0x000000ffff527224 */ /* 0x000fe200078e0008 */
[----:B---3--:R-:W-:-:S02]  /*2470*/  LOP3.LUT R0, R34, 0x38, R36, 0xf8, !PT ;  /* 0x0000003822007812 */ /* 0x008fc400078ef824 */
[----:B----4-:R-:W-:Y:S01]  /*2480*/  LOP3.LUT R8, R33, 0x38, R36, 0xf8, !PT ;  /* 0x0000003821087812 */ /* 0x010fe200078ef824 */
[----:B------:R-:W-:Y:S01]  /*2490*/  IMAD.IADD R83, R83, 0x1, R9 ;  /* 0x0000000153537824 */ /* 0x000fe200078e0209 */
[----:B------:R-:W-:Y:S01]  /*24a0*/  LOP3.LUT R5, R5, 0xfffff000, RZ, 0xc0, !PT ;  /* 0xfffff00005057812 */ /* 0x000fe200078ec0ff */
[----:B------:R-:W-:Y:S01]  /*24b0*/  IMAD.IADD R13, R15, 0x1, R13 ;  /* 0x000000010f0d7824 */ /* 0x000fe200078e020d */
[----:B------:R-:W-:Y:S01]  /*24c0*/  LOP3.LUT R0, R0, R32, RZ, 0x3c, !PT ;  /* 0x0000002000007212 */ /* 0x000fe200078e3cff */
[----:B------:R-:W-:Y:S01]  /*24d0*/  IMAD.SHL.U32 R7, R6, 0x40, RZ ;  /* 0x0000004006077824 */ /* 0x000fe200078e00ff */
[----:B-----5:R-:W-:Y:S02]  /*24e0*/  SHF.R.S32.HI R15, RZ, 0x1f, R94 ;  /* 0x0000001fff0f7819 */ /* 0x020fe4000001145e */
[--C-:B------:R-:W-:Y:S02]  /*24f0*/  LOP3.LUT R6, R34, 0x38, R39.reuse, 0xf8, !PT ;  /* 0x0000003822067812 */ /* 0x100fe400078ef827 */
[----:B------:R-:W-:-:S02]  /*2500*/  LOP3.LUT R9, R33, 0x38, R39, 0xf8, !PT ;  /* 0x0000003821097812 */ /* 0x000fc400078ef827 */
[----:B------:R-:W-:Y:S02]  /*2510*/  LOP3.LUT R8, R8, R20, RZ, 0x3c, !PT ;  /* 0x0000001408087212 */ /* 0x000fe400078e3cff */
[-C--:B------:R-:W-:Y:S02]  /*2520*/  IADD3 R91, R0, R5.reuse, R31 ;  /* 0x00000005005b7210 */ /* 0x080fe40007ffe01f */
[----:B------:R-:W-:Y:S02]  /*2530*/  LOP3.LUT R7, R7, 0xfffff000, RZ, 0xc0, !PT ;  /* 0xfffff00007077812 */ /* 0x000fe400078ec0ff */
[----:B------:R-:W-:Y:S02]  /*2540*/  LOP3.LUT R6, R6, R32, RZ, 0x3c, !PT ;  /* 0x0000002006067212 */ /* 0x000fe400078e3cff */
[----:B------:R-:W-:Y:S02]  /*2550*/  LOP3.LUT R20, R9, R20, RZ, 0x3c, !PT ;  /* 0x0000001409147212 */ /* 0x000fe400078e3cff */
[----:B------:R-:W-:Y:S01]  /*2560*/  IADD3 R0, R8, R5, R21 ;  /* 0x0000000508007210 */ /* 0x000fe20007ffe015 */
[C---:B------:R-:W-:Y:S01]  /*2570*/  IMAD R8, R15.reuse, R10, RZ ;  /* 0x0000000a0f087224 */ /* 0x040fe200078e02ff */
[-C--:B------:R-:W-:Y:S01]  /*2580*/  IADD3 R90, R6, R7.reuse, R31 ;  /* 0x00000007065a7210 */ /* 0x080fe20007ffe01f */
[----:B------:R-:W-:Y:S01]  /*2590*/  IMAD R15, R15, R26, RZ ;  /* 0x0000001a0f0f7224 */ /* 0x000fe200078e02ff */
[----:B------:R-:W-:Y:S01]  /*25a0*/  IADD3 R5, R20, R7, R21 ;  /* 0x0000000714057210 */ /* 0x000fe20007ffe015 */
[----:B------:R-:W-:Y:S01]  /*25b0*/  IMAD R33, R94, R11, R8 ;  /* 0x0000000b5e217224 */ /* 0x000fe200078e0208 */
[----:B------:R-:W-:-:S02]  /*25c0*/  SHF.L.U64.HI R6, R10, 0x6, R11 ;  /* 0x000000060a067819 */ /* 0x000fc4000001020b */
[----:B------:R-:W-:Y:S02]  /*25d0*/  SHF.L.U64.HI R7, R10, 0x5, R11 ;  /* 0x000000050a077819 */ /* 0x000fe4000001020b */
[----:B------:R-:W-:Y:S01]  /*25e0*/  SEL R11, RZ, 0x8, P0 ;  /* 0x00000008ff0b7807 */ /* 0x000fe20000000000 */
[CC--:B------:R-:W-:Y:S01]  /*25f0*/  IMAD.WIDE.U32 R80, R94.reuse, R10.reuse, R80 ;  /* 0x0000000a5e507225 */ /* 0x0c0fe200078e0050 */
[----:B------:R-:W-:Y:S02]  /*2600*/  SHF.R.S32.HI R35, RZ, 0x3, R36 ;  /* 0x00000003ff237819 */ /* 0x000fe40000011424 */
[----:B------:R-:W-:Y:S01]  /*2610*/  SHF.R.S32.HI R37, RZ, 0x3, R39 ;  /* 0x00000003ff257819 */ /* 0x000fe20000011427 */
[----:B------:R-:W-:Y:S01]  /*2620*/  IMAD.WIDE.U32 R82, R94, R10, R82 ;  /* 0x0000000a5e527225 */ /* 0x000fe200078e0052 */
[----:B------:R-:W-:Y:S02]  /*2630*/  LOP3.LUT R11, R14, R11, RZ, 0xfc, !PT ;  /* 0x0000000b0e0b7212 */ /* 0x000fe400078efcff */
[----:B------:R-:W-:Y:S01]  /*2640*/  LOP3.LUT R36, R36, 0xfffffff8, RZ, 0xc0, !PT ;  /* 0xfffffff824247812 */ /* 0x000fe200078ec0ff */
[C---:B------:R-:W-:Y:S01]  /*2650*/  IMAD R15, R94.reuse, R27, R15 ;  /* 0x0000001b5e0f7224 */ /* 0x040fe200078e020f */
[----:B------:R-:W-:Y:S01]  /*2660*/  LOP3.LUT R39, R39, 0xfffffff8, RZ, 0xc0, !PT ;  /* 0xfffffff827277812 */ /* 0x000fe200078ec0ff */
[----:B------:R-:W-:Y:S01]  /*2670*/  IMAD.WIDE.U32 R84, R94, R26, R84 ;  /* 0x0000001a5e547225 */ /* 0x000fe200078e0054 */
[----:B------:R-:W-:-:S03]  /*2680*/  SHF.L.U64.HI R20, R26, 0x5, R27 ;  /* 0x000000051a147819 */ /* 0x000fc6000001021b */
[----:B------:R-:W-:Y:S01]  /*2690*/  IMAD.WIDE.U32 R86, R94, R26, R12 ;  /* 0x0000001a5e567225 */ /* 0x000fe200078e000c */
[----:B------:R-:W-:-:S03]  /*26a0*/  LOP3.LUT R76, R11, 0x2, RZ, 0xc0, !PT ;  /* 0x000000020b4c7812 */ /* 0x000fc600078ec0ff */
[C---:B------:R-:W-:Y:S02]  /*26b0*/  IMAD.SHL.U32 R8, R10.reuse, 0x40, RZ ;  /* 0x000000400a087824 */ /* 0x040fe400078e00ff */
[----:B------:R-:W-:Y:S01]  /*26c0*/  IMAD.SHL.U32 R9, R10, 0x20, RZ ;  /* 0x000000200a097824 */ /* 0x000fe200078e00ff */
[C---:B------:R-:W-:Y:S01]  /*26d0*/  SHF.L.U64.HI R10, R26.reuse, 0x6, R27 ;  /* 0x000000061a0a7819 */ /* 0x040fe2000001021b */
[C---:B------:R-:W-:Y:S01]  /*26e0*/  IMAD.SHL.U32 R21, R26.reuse, 0x40, RZ ;  /* 0x000000401a157824 */ /* 0x040fe200078e00ff */
[----:B------:R-:W-:Y:S01]  /*26f0*/  SHF.L.U32 R26, R26, 0x5, RZ ;  /* 0x000000051a1a7819 */ /* 0x000fe200000006ff */
[----:B------:R-:W-:Y:S01]  /*2700*/  IMAD R28, R28, 0x20, R30 ;  /* 0x000000201c1c7824 */ /* 0x000fe200078e021e */
[----:B------:R-:W-:Y:S01]  /*2710*/  SHF.R.S32.HI R27, RZ, 0x1f, R38 ;  /* 0x0000001fff1b7819 */ /* 0x000fe20000011426 */
[----:B------:R-:W-:Y:S01]  /*2720*/  IMAD.IADD R31, R81, 0x1, R33 ;  /* 0x00000001511f7824 */ /* 0x000fe200078e0221 */
[----:B------:R-:W-:Y:S01]  /*2730*/  SHF.R.S32.HI R30, RZ, 0x1f, R4 ;  /* 0x0000001fff1e7819 */ /* 0x000fe20000011404 */
[----:B------:R-:W-:Y:S01]  /*2740*/  IMAD.IADD R32, R33, 0x1, R83 ;  /* 0x0000000121207824 */ /* 0x000fe200078e0253 */
[----:B------:R-:W-:Y:S01]  /*2750*/  IADD3 R33, R85, R15, RZ ;  /* 0x0000000f55217210 */ /* 0x000fe20007ffe0ff */
[----:B------:R-:W-:Y:S01]  /*2760*/  IMAD.SHL.U32 R93, R93, 0x2, RZ ;  /* 0x000000025d5d7824 */ /* 0x000fe200078e00ff */
[----:B------:R-:W-:Y:S01]  /*2770*/  LOP3.LUT R77, R11, 0x4, RZ, 0xc0, !PT ;  /* 0x000000040b4d7812 */ /* 0x000fe200078ec0ff */
[----:B------:R-:W-:Y:S01]  /*2780*/  IMAD.IADD R34, R15, 0x1, R87 ;  /* 0x000000010f227824 */ /* 0x000fe200078e0257 */
[----:B------:R-:W-:-:S02]  /*2790*/  LOP3.LUT R78, R11, 0x8, RZ, 0xc0, !PT ;  /* 0x000000080b4e7812 */ /* 0x000fc400078ec0ff */
[----:B------:R-:W-:Y:S02]  /*27a0*/  SHF.R.S32.HI R79, RZ, 0x1f, R36 ;  /* 0x0000001fff4f7819 */ /* 0x000fe40000011424 */
[----:B------:R-:W-:-:S07]  /*27b0*/  SHF.R.S32.HI R88, RZ, 0x1f, R39 ;  /* 0x0000001fff587819 */ /* 0x000fce0000011427 */
.L_x_1655:
[----:B------:R-:W2:Y:S01]  /*27c0*/  LDL R40, [R1+0x6c] ;  /* 0x00006c0001287983 */ /* 0x000ea20000100800 */
[----:B0-----:R-:W0:Y:S01]  /*27d0*/  LDC R100, c[0x0][0x430] ;  /* 0x00010c00ff647b82 */ /* 0x001e220000000800 */
[----:B------:R-:W-:Y:S02]  /*27e0*/  VIADD R25, R25, 0xffffffff ;  /* 0xffffffff19197836 */ /* 0x000fe40000000000 */
[----:B------:R-:W-:Y:S02]  /*27f0*/  IMAD.MOV.U32 R101, RZ, RZ, RZ ;  /* 0x000000ffff657224 */ /* 0x000fe400078e00ff */
[----:B------:R-:W-:-:S03]  /*2800*/  IMAD R11, R25, 0x40, R28 ;  /* 0x00000040190b7824 */ /* 0x000fc600078e021c */
[----:B-1----:R-:W1:Y:S01]  /*2810*/  LDC R104, c[0x0][0x3f4] ;  /* 0x0000fd00ff687b82 */ /* 0x002e620000000800 */
[----:B------:R-:W-:Y:S01]  /*2820*/  IMAD.IADD R41, R3, 0x1, R11 ;  /* 0x0000000103297824 */ /* 0x000fe200078e020b */
[----:B------:R-:W-:-:S04]  /*2830*/  ISETP.GE.AND P0, PT, R11, R2, PT ;  /* 0x000000020b00720c */ /* 0x000fc80003f06270 */
[----:B------:R-:W-:Y:S02]  /*2840*/  ISETP.GT.OR P0, PT, R28, 0x3f, P0 ;  /* 0x0000003f1c00780c */ /* 0x000fe40000704670 */
[----:B------:R-:W-:Y:S02]  /*2850*/  MOV R11, R41 ;  /* 0x00000029000b7202 */ /* 0x000fe40000000f00 */
[----:B0-----:R-:W-:-:S09]  /*2860*/  ISETP.NE.AND P3, PT, R100, 0x1, PT ;  /* 0x000000016400780c */ /* 0x001fd20003f65270 */
[----:B------:R-:W0:Y:S08]  /*2870*/  @!P0 LDC.64 R14, c[0x0][0x428] ;  /* 0x00010a00ff0e8b82 */ /* 0x000e300000000a00 */
[----:B------:R-:W3:Y:S08]  /*2880*/  @!P0 LDC.64 R42, c[0x0][0x418] ;  /* 0x00010600ff2a8b82 */ /* 0x000ef00000000a00 */
[----:B------:R-:W4:Y:S08]  /*2890*/  @P3 LDC R12, c[0x0][0x434] ;  /* 0x00010d00ff0c3b82 */ /* 0x000f300000000800 */
[----:B------:R-:W1:Y:S01]  /*28a0*/  @P3 LDC R13, c[0x0][0x438] ;  /* 0x00010e00ff0d3b82 */ /* 0x000e620000000800 */
[----:B----4-:R-:W-:-:S05]  /*28b0*/  @P3 IMAD.HI.U32 R12, R41, R12, RZ ;  /* 0x0000000c290c3227 */ /* 0x010fca00078e00ff */
[----:B-1----:R-:W-:Y:S01]  /*28c0*/  @P3 SHF.R.U32.HI R11, RZ, R13, R12 ;  /* 0x0000000dff0b3219 */ /* 0x002fe2000001160c */
[----:B0-----:R-:W-:-:S03]  /*28d0*/  @!P0 IMAD R12, R30, R14, RZ ;  /* 0x0000000e1e0c8224 */ /* 0x001fc600078e02ff */
[--C-:B------:R-:W-:Y:S01]  /*28e0*/  @!P0 SHF.R.S32.HI R13, RZ, 0x1f, R11.reuse ;  /* 0x0000001fff0d8819 */ /* 0x100fe2000001140b */
[----:B------:R-:W-:Y:S02]  /*28f0*/  @!P0 IMAD R15, R4, R15, R12 ;  /* 0x0000000f040f8224 */ /* 0x000fe400078e020c */
[----:B------:R-:W-:-:S04]  /*2900*/  @!P0 IMAD.MOV.U32 R12, RZ, RZ, R11 ;  /* 0x000000ffff0c8224 */ /* 0x000fc800078e000b */
[----:B------:R-:W-:-:S04]  /*2910*/  @!P0 IMAD.WIDE.U32 R12, R4, R14, R12 ;  /* 0x0000000e040c8225 */ /* 0x000fc800078e000c */
[----:B------:R-:W-:Y:S01]  /*2920*/  @!P0 IMAD.IADD R13, R13, 0x1, R15 ;  /* 0x000000010d0d8824 */ /* 0x000fe200078e020f */
[----:B---3--:R-:W-:-:S04]  /*2930*/  @!P0 LEA R14, P3, R12, R42, 0x2 ;  /* 0x0000002a0c0e8211 */ /* 0x008fc800078610ff */
[----:B------:R-:W-:-:S05]  /*2940*/  @!P0 LEA.HI.X R15, R12, R43, R13, 0x2, P3 ;  /* 0x0000002b0c0f8211 */ /* 0x000fca00018f140d */
[----:B-----5:R0:W5:Y:S01]  /*2950*/  @!P0 LDG.E R101, desc[UR60][R14.64] ;  /* 0x0000003c0e658981 */ /* 0x020162000c1e1900 */
[----:B------:R-:W-:Y:S01]  /*2960*/  ISETP.GE.AND P0, PT, R104, 0x1, PT ;  /* 0x000000016800780c */ /* 0x000fe20003f06270 */
[----:B------:R-:W-:Y:S01]  /*2970*/  IMAD.MOV R13, RZ, RZ, -R11 ;  /* 0x000000ffff0d7224 */ /* 0x000fe200078e0a0b */
[----:B------:R-:W-:Y:S05]  /*2980*/  YIELD ;  /* 0x0000000000007946 */ /* 0x000fea0003800000 */
[----:B------:R-:W-:Y:S01]  /*2990*/  BSSY B0, `(.L_x_1574) ;  /* 0x0000534000007945 */ /* 0x000fe20003800000 */
[----:B------:R-:W-:Y:S01]  /*29a0*/  IMAD R100, R100, R13, R41 ;  /* 0x0000000d64647224 */ /* 0x000fe200078e0229 */
[----:B------:R-:W-:-:S02]  /*29b0*/  ISETP.GT.AND P3, PT, R25, R24, PT ;  /* 0x000000181900720c */ /* 0x000fc40003f64270 */
[----:B--2---:R-:W-:-:S05]  /*29c0*/  LEA R11, R202, R40, 0xe ;  /* 0x00000028ca0b7211 */ /* 0x004fca00078e70ff */
[----:B------:R-:W-:Y:S01]  /*29d0*/  IMAD R92, R11, 0x2, R18 ;  /* 0x000000020b5c7824 */ /* 0x000fe200078e0212 */
[----:B0-----:R-:W-:Y:S06]  /*29e0*/  @!P0 BRA `(.L_x_1575) ;  /* 0x0000004c00488947 */ /* 0x001fec0003800000 */
[----:B------:R-:W-:Y:S01]  /*29f0*/  SHF.R.S32.HI R99, RZ, 0x1f, R100 ;  /* 0x0000001fff637819 */ /* 0x000fe20000011464 */
[----:B------:R-:W-:Y:S01]  /*2a00*/  ULDC.64 UR4, c[0x0][0x300] ;  /* 0x0000c00000047ab9 */ /* 0x000fe20000000a00 */
[----:B-----5:R-:W-:Y:S01]  /*2a10*/  SHF.R.S32.HI R98, RZ, 0x1f, R101 ;  /* 0x0000001fff627819 */ /* 0x020fe20000011465 */
[----:B------:R-:W-:Y:S01]  /*2a20*/  IMAD.WIDE.U32 R12, R100, UR4, RZ ;  /* 0x00000004640c7c25 */ /* 0x000fe2000f8e00ff */
[----:B------:R-:W-:Y:S02]  /*2a30*/  ULDC.U8 UR6, c[0x0][0x410] ;  /* 0x0001040000067ab9 */ /* 0x000fe40000000000 */
[----:B------:R-:W-:Y:S01]  /*2a40*/  ISETP.NE.AND P0, PT, RZ, UR6, PT ;  /* 0x00000006ff007c0c */ /* 0x000fe2000bf05270 */
[----:B------:R-:W-:Y:S02]  /*2a50*/  IMAD R11, R99, UR4, RZ ;  /* 0x00000004630b7c24 */ /* 0x000fe4000f8e02ff */
[----:B------:R-:W-:Y:S02]  /*2a60*/  IMAD R40, R10, R25, RZ ;  /* 0x000000190a287224 */ /* 0x000fe400078e02ff */
[----:B------:R-:W-:Y:S01]  /*2a70*/  IMAD R11, R100, UR5, R11 ;  /* 0x00000005640b7c24 */ /* 0x000fe2000f8e020b */
[----:B------:R-:W-:Y:S01]  /*2a80*/  ULDC.64 UR4, c[0x0][0x310] ;  /* 0x0000c40000047ab9 */ /* 0x000fe20000000a00 */
[----:B------:R-:W-:-:S02]  /*2a90*/  IMAD R97, R25, -0x40, R2 ;  /* 0xffffffc019617824 */ /* 0x000fc400078e0202 */
[----:B------:R-:W-:Y:S02]  /*2aa0*/  IMAD R14, R98, UR4, RZ ;  /* 0x00000004620e7c24 */ /* 0x000fe4000f8e02ff */
[----:B------:R-:W-:Y:S01]  /*2ab0*/  IMAD.IADD R13, R13, 0x1, R11 ;  /* 0x000000010d0d7824 */ /* 0x000fe200078e020b */
[----:B------:R-:W-:Y:S01]  /*2ac0*/  SHF.R.S32.HI R11, RZ, 0x1f, R25 ;  /* 0x0000001fff0b7819 */ /* 0x000fe20000011419 */
[----:B------:R-:W-:Y:S01]  /*2ad0*/  IMAD R15, R101, UR5, R14 ;  /* 0x00000005650f7c24 */ /* 0x000fe2000f8e020e */
[----:B------:R-:W-:Y:S01]  /*2ae0*/  VIMNMX R97, R97, 0x40, PT ;  /* 0x0000004061617848 */ /* 0x000fe20003fe0100 */
[----:B------:R-:W-:Y:S01]  /*2af0*/  IMAD.WIDE.U32 R12, R101, UR4, R12 ;  /* 0x00000004650c7c25 */ /* 0x000fe2000f8e000c */
[----:B------:R-:W-:-:S03]  /*2b00*/  ULDC.64 UR4, c[0x0][0x308] ;  /* 0x0000c20000047ab9 */ /* 0x000fc60000000a00 */
[----:B------:R-:W-:Y:S02]  /*2b10*/  IMAD R14, R6, R25, RZ ;  /* 0x00000019060e7224 */ /* 0x000fe400078e02ff */
[----:B------:R-:W-:Y:S02]  /*2b20*/  IMAD.IADD R13, R13, 0x1, R15 ;  /* 0x000000010d0d7824 */ /* 0x000fe400078e020f */
[----:B------:R-:W-:Y:S02]  /*2b30*/  IMAD R15, R27, UR4, RZ ;  /* 0x000000041b0f7c24 */ /* 0x000fe4000f8e02ff */
[C---:B------:R-:W-:Y:S02]  /*2b40*/  IMAD R41, R11.reuse, R8, R14 ;  /* 0x000000080b297224 */ /* 0x040fe400078e020e */
[----:B------:R-:W-:Y:S02]  /*2b50*/  IMAD R43, R11, R21, R40 ;  /* 0x000000150b2b7224 */ /* 0x000fe400078e0228 */
[----:B------:R-:W-:-:S02]  /*2b60*/  IMAD R11, R38, UR5, R15 ;  /* 0x00000005260b7c24 */ /* 0x000fc4000f8e020f */
[----:B------:R-:W-:Y:S01]  /*2b70*/  IMAD.WIDE.U32 R112, R38, UR4, R12 ;  /* 0x0000000426707c25 */ /* 0x000fe2000f8e000c */
[----:B------:R-:W-:-:S03]  /*2b80*/  ULDC.64 UR4, c[0x0][0x2e8] ;  /* 0x0000ba0000047ab9 */ /* 0x000fc60000000a00 */
[----:B------:R-:W-:Y:S01]  /*2b90*/  IMAD.IADD R11, R113, 0x1, R11 ;  /* 0x00000001710b7824 */ /* 0x000fe200078e020b */
[----:B------:R-:W-:Y:S01]  /*2ba0*/  LEA R105, P4, R112, UR4, 0x1 ;  /* 0x0000000470697c11 */ /* 0x000fe2000f8808ff */
[----:B------:R-:W-:-:S03]  /*2bb0*/  IMAD.WIDE.U32 R14, R8, R25, RZ ;  /* 0x00000019080e7225 */ /* 0x000fc600078e00ff */
[----:B------:R-:W-:Y:S01]  /*2bc0*/  LEA.HI.X R112, R112, UR5, R11, 0x1, P4 ;  /* 0x0000000570707c11 */ /* 0x000fe2000a0f0c0b */
[----:B------:R-:W-:Y:S01]  /*2bd0*/  IMAD.WIDE.U32 R12, R21, R25, RZ ;  /* 0x00000019150c7225 */ /* 0x000fe200078e00ff */
[----:B------:R-:W-:-:S03]  /*2be0*/  IADD3 R72, R15, R41, RZ ;  /* 0x000000290f487210 */ /* 0x000fc60007ffe0ff */
[----:B------:R-:W-:Y:S01]  /*2bf0*/  IMAD.IADD R73, R13, 0x1, R43 ;  /* 0x000000010d497824 */ /* 0x000fe200078e022b */
[----:B------:R-:W-:Y:S06]  /*2c00*/  @!P0 BRA `(.L_x_1576) ;  /* 0x0000002000f88947 */ /* 0x000fec0003800000 */
[----:B------:R-:W2:Y:S01]  /*2c10*/  LDL R42, [R1+0xc] ;  /* 0x00000c00012a7983 */ /* 0x000ea20000100800 */
[----:B------:R-:W-:Y:S01]  /*2c20*/  BSSY B1, `(.L_x_1577) ;  /* 0x000002d000017945 */ /* 0x000fe20003800000 */
[C---:B------:R-:W-:Y:S01]  /*2c30*/  VIADD R109, R200.reuse, 0x20 ;  /* 0x00000020c86d7836 */ /* 0x040fe20000000000 */
[----:B------:R-:W-:Y:S01]  /*2c40*/  CS2R R40, SRZ ;  /* 0x0000000000287805 */ /* 0x000fe2000001ff00 */
[C---:B------:R-:W-:Y:S01]  /*2c50*/  VIADD R107, R200.reuse, 0x40 ;  /* 0x00000040c86b7836 */ /* 0x040fe20000000000 */
[----:B------:R-:W-:Y:S01]  /*2c60*/  CS2R R56, SRZ ;  /* 0x0000000000387805 */ /* 0x000fe2000001ff00 */
[----:B------:R-:W-:Y:S01]  /*2c70*/  VIADD R75, R200, 0x60 ;  /* 0x00000060c84b7836 */ /* 0x000fe20000000000 */
[----:B------:R-:W-:Y:S02]  /*2c80*/  CS2R R60, SRZ ;  /* 0x00000000003c7805 */ /* 0x000fe4000001ff00 */
[----:B------:R-:W-:Y:S02]  /*2c90*/  CS2R R64, SRZ ;  /* 0x0000000000407805 */ /* 0x000fe4000001ff00 */
[----:B------:R-:W-:-:S02]  /*2ca0*/  CS2R R68, SRZ ;  /* 0x0000000000447805 */ /* 0x000fc4000001ff00 */
[----:B------:R-:W-:Y:S02]  /*2cb0*/  CS2R R58, SRZ ;  /* 0x00000000003a7805 */ /* 0x000fe4000001ff00 */
[----:B------:R-:W-:Y:S02]  /*2cc0*/  CS2R R62, SRZ ;  /* 0x00000000003e7805 */ /* 0x000fe4000001ff00 */
[----:B------:R-:W-:Y:S02]  /*2cd0*/  CS2R R66, SRZ ;  /* 0x0000000000427805 */ /* 0x000fe4000001ff00 */
[----:B------:R-:W-:Y:S02]  /*2ce0*/  CS2R R70, SRZ ;  /* 0x0000000000467805 */ /* 0x000fe4000001ff00 */
[----:B--2---:R-:W-:-:S13]  /*2cf0*/  ISETP.GE.AND P0, PT, R42, R97, PT ;  /* 0x000000612a00720c */ /* 0x004fda0003f06270 */
[----:B------:R-:W-:Y:S05]  /*2d00*/  @P0 BRA `(.L_x_1578) ;  /* 0x0000000000780947 */ /* 0x000fea0003800000 */
[----:B------:R-:W-:Y:S01]  /*2d10*/  IADD3 R43, P4, R80, R14, RZ ;  /* 0x0000000e502b7210 */ /* 0x000fe20007f9e0ff */
[----:B------:R-:W-:Y:S01]  /*2d20*/  ULDC.64 UR4, c[0x0][0x3e8] ;  /* 0x0000fa0000047ab9 */ /* 0x000fe20000000a00 */
[----:B------:R-:W-:Y:S02]  /*2d30*/  IADD3 R11, P5, R84, R12, RZ ;  /* 0x0000000c540b7210 */ /* 0x000fe40007fbe0ff */
[----:B------:R-:W-:Y:S02]  /*2d40*/  CS2R R68, SRZ ;  /* 0x0000000000447805 */ /* 0x000fe4000001ff00 */
[----:B------:R-:W-:Y:S02]  /*2d50*/  IADD3.X R44, R72, R31, RZ, P4, !PT ;  /* 0x0000001f482c7210 */ /* 0x000fe400027fe4ff */
[----:B------:R-:W-:Y:S02]  /*2d60*/  CS2R R70, SRZ ;  /* 0x0000000000467805 */ /* 0x000fe4000001ff00 */
[----:B------:R-:W-:Y:S01]  /*2d70*/  LEA R42, P4, R43, UR4, 0x1 ;  /* 0x000000042b2a7c11 */ /* 0x000fe2000f8808ff */
[----:B------:R-:W-:Y:S01]  /*2d80*/  IMAD.X R46, R73, 0x1, R33, P5 ;  /* 0x00000001492e7824 */ /* 0x000fe200028e0621 */
[----:B------:R-:W-:-:S02]  /*2d90*/  ISETP.GE.AND P6, PT, R200, R104, PT ;  /* 0x00000068c800720c */ /* 0x000fc40003fc6270 */
[----:B------:R-:W-:Y:S01]  /*2da0*/  LEA.HI.X R43, R43, UR5, R44, 0x1, P4 ;  /* 0x000000052b2b7c11 */ /* 0x000fe2000a0f0c2c */
[----:B------:R-:W-:Y:S01]  /*2db0*/  ULDC.64 UR4, c[0x0][0x400] ;  /* 0x0001000000047ab9 */ /* 0x000fe20000000a00 */
[----:B------:R-:W-:Y:S02]  /*2dc0*/  ISETP.GE.AND P5, PT, R109, R104, PT ;  /* 0x000000686d00720c */ /* 0x000fe40003fa6270 */
[----:B------:R-:W-:-:S04]  /*2dd0*/  LEA R44, P4, R11, UR4, 0x1 ;  /* 0x000000040b2c7c11 */ /* 0x000fc8000f8808ff */
[----:B------:R-:W-:Y:S02]  /*2de0*/  LEA.HI.X R45, R11, UR5, R46, 0x1, P4 ;  /* 0x000000050b2d7c11 */ /* 0x000fe4000a0f0c2e */
[-C--:B------:R-:W-:Y:S01]  /*2df0*/  ISETP.GE.AND P4, PT, R107, R104.reuse, PT ;  /* 0x000000686b00720c */ /* 0x080fe20003f86270 */
[----:B------:R0:W5:Y:S04]  /*2e00*/  @!P6 LDG.E.64 R68, desc[UR60][R42.64] ;  /* 0x0000003c2a44e981 */ /* 0x000168000c1e1b00 */
[----:B------:R0:W5:Y:S01]  /*2e10*/  @!P6 LDG.E.64 R70, desc[UR60][R44.64] ;  /* 0x0000003c2c46e981 */ /* 0x000162000c1e1b00 */
[----:B------:R-:W-:Y:S02]  /*2e20*/  ISETP.GE.AND P6, PT, R75, R104, PT ;  /* 0x000000684b00720c */ /* 0x000fe40003fc6270 */
[----:B------:R-:W-:-:S02]  /*2e30*/  CS2R R64, SRZ ;  /* 0x0000000000407805 */ /* 0x000fc4000001ff00 */
[----:B------:R-:W-:Y:S02]  /*2e40*/  CS2R R60, SRZ ;  /* 0x00000000003c7805 */ /* 0x000fe4000001ff00 */
[----:B------:R-:W-:Y:S02]  /*2e50*/  CS2R R56, SRZ ;  /* 0x0000000000387805 */ /* 0x000fe4000001ff00 */
[----:B------:R-:W-:Y:S02]  /*2e60*/  CS2R R66, SRZ ;  /* 0x0000000000427805 */ /* 0x000fe4000001ff00 */
[----:B------:R-:W-:Y:S02]  /*2e70*/  CS2R R62, SRZ ;  /* 0x00000000003e7805 */ /* 0x000fe4000001ff00 */
[----:B------:R-:W-:Y:S01]  /*2e80*/  CS2R R58, SRZ ;  /* 0x00000000003a7805 */ /* 0x000fe2000001ff00 */
[----:B------:R0:W5:Y:S04]  /*2e90*/  @!P5 LDG.E.64 R64, desc[UR60][R42.64+0x40] ;  /* 0x0000403c2a40d981 */ /* 0x000168000c1e1b00 */
[----:B------:R0:W5:Y:S04]  /*2ea0*/  @!P4 LDG.E.64 R60, desc[UR60][R42.64+0x80] ;  /* 0x0000803c2a3cc981 */ /* 0x000168000c1e1b00 */
[----:B------:R0:W5:Y:S04]  /*2eb0*/  @!P6 LDG.E.64 R56, desc[UR60][R42.64+0xc0] ;  /* 0x0000c03c2a38e981 */ /* 0x000168000c1e1b00 */
[----:B------:R0:W5:Y:S04]  /*2ec0*/  @!P5 LDG.E.64 R66, desc[UR60][R44.64+0x40] ;  /* 0x0000403c2c42d981 */ /* 0x000168000c1e1b00 */
[----:B------:R0:W5:Y:S04]  /*2ed0*/  @!P4 LDG.E.64 R62, desc[UR60][R44.64+0x80] ;  /* 0x0000803c2c3ec981 */ /* 0x000168000c1e1b00 */
[----:B------:R0:W5:Y:S02]  /*2ee0*/  @!P6 LDG.E.64 R58, desc[UR60][R44.64+0xc0] ;  /* 0x0000c03c2c3ae981 */ /* 0x000164000c1e1b00 */
.L_x_1578:
[----:B------:R-:W-:Y:S05]  /*2ef0*/  BSYNC B1 ;  /* 0x0000000000017941 */ /* 0x000fea0003800000 */
.L_x_1577:
[----:B------:R-:W2:Y:S01]  /*2f00*/  LDL R11, [R1+0xa0] ;  /* 0x0000a000010b7983 */ /* 0x000ea20000100800 */
[----:B------:R-:W-:Y:S01]  /*2f10*/  BSSY B1, `(.L_x_1579) ;  /* 0x000002a000017945 */ /* 0x000fe20003800000 */
[----:B0-----:R-:W-:Y:S02]  /*2f20*/  CS2R R44, SRZ ;  /* 0x00000000002c7805 */ /* 0x001fe4000001ff00 */
[----:B------:R-:W-:Y:S02]  /*2f30*/  CS2R R48, SRZ ;  /* 0x0000000000307805 */ /* 0x000fe4000001ff00 */
[----:B------:R-:W-:Y:S02]  /*2f40*/  CS2R R52, SRZ ;  /* 0x0000000000347805 */ /* 0x000fe4000001ff00 */
[----:B------:R-:W-:Y:S02]  /*2f50*/  CS2R R42, SRZ ;  /* 0x00000000002a7805 */ /* 0x000fe4000001ff00 */
[----:B------:R-:W-:-:S02]  /*2f60*/  CS2R R46, SRZ ;  /* 0x00000000002e7805 */ /* 0x000fc4000001ff00 */
[----:B------:R-:W-:Y:S01]  /*2f70*/  CS2R R50, SRZ ;  /* 0x0000000000327805 */ /* 0x000fe2000001ff00 */
[----:B-----5:R-:W-:Y:S01]  /*2f80*/  IMAD.MOV.U32 R74, RZ, RZ, R56 ;  /* 0x000000ffff4a7224 */ /* 0x020fe200078e0038 */
[----:B------:R-:W-:Y:S01]  /*2f90*/  CS2R R54, SRZ ;  /* 0x0000000000367805 */ /* 0x000fe2000001ff00 */
[----:B------:R-:W-:Y:S01]  /*2fa0*/  IMAD.MOV.U32 R89, RZ, RZ, R57 ;  /* 0x000000ffff597224 */ /* 0x000fe200078e0039 */
[----:B--2---:R-:W-:-:S13]  /*2fb0*/  ISETP.GE.AND P4, PT, R11, R97, PT ;  /* 0x000000610b00720c */ /* 0x004fda0003f86270 */
[----:B------:R-:W-:Y:S05]  /*2fc0*/  @P4 BRA `(.L_x_1580) ;  /* 0x0000000000784947 */ /* 0x000fea0003800000 */
        /* <DEDUP_REMOVED lines=30> */
.L_x_1580:
[----:B------:R-:W-:Y:S05]  /*31b0*/  BSYNC B1 ;  /* 0x0000000000017941 */ /* 0x000fea0003800000 */
.L_x_1579:
[----:B------:R-:W-:Y:S01]  /*31c0*/  IMAD.MOV.U32 R11, RZ, RZ, R60 ;  /* 0x000000ffff0b7224 */ /* 0x000fe200078e003c */
[----:B0-----:R-:W-:Y:S01]  /*31d0*/  MOV R12, R61 ;  /* 0x0000003d000c7202 */ /* 0x001fe20000000f00 */
[----:B------:R-:W-:Y:S01]  /*31e0*/  IMAD.MOV.U32 R13, RZ, RZ, R68 ;  /* 0x000000ffff0d7224 */ /* 0x000fe200078e0044 */
[----:B------:R-:W-:Y:S01]  /*31f0*/  ISETP.NE.AND P5, PT, R225, 0x3, PT ;  /* 0x00000003e100780c */ /* 0x000fe20003fa5270 */
[----:B------:R-:W-:Y:S01]  /*3200*/  IMAD.MOV.U32 R14, RZ, RZ, R69 ;  /* 0x000000ffff0e7224 */ /* 0x000fe200078e0045 */
[----:B------:R-:W-:Y:S01]  /*3210*/  PRMT R120, R11, 0x5410, R12 ;  /* 0x000054100b787816 */ /* 0x000fe2000000000c */
[----:B------:R-:W-:Y:S01]  /*3220*/  IMAD.MOV.U32 R11, RZ, RZ, R64 ;  /* 0x000000ffff0b7224 */ /* 0x000fe200078e0040 */
[----:B------:R-:W-:Y:S01]  /*3230*/  PRMT R118, R74, 0x5410, R89 ;  /* 0x000054104a767816 */ /* 0x000fe20000000059 */
[----:B------:R-:W-:Y:S01]  /*3240*/  IMAD.MOV.U32 R12, RZ, RZ, R65 ;  /* 0x000000ffff0c7224 */ /* 0x000fe200078e0041 */
[----:B------:R-:W-:Y:S01]  /*3250*/  PRMT R129, R13, 0x5410, R14 ;  /* 0x000054100d817816 */ /* 0x000fe2000000000e */
[----:B------:R-:W-:-:S02]  /*3260*/  IMAD.MOV.U32 R13, RZ, RZ, R62 ;  /* 0x000000ffff0d7224 */ /* 0x000fc400078e003e */
[----:B------:R-:W-:Y:S01]  /*3270*/  IMAD.MOV.U32 R14, RZ, RZ, R63 ;  /* 0x000000ffff0e7224 */ /* 0x000fe200078e003f */
[----:B------:R-:W-:Y:S01]  /*3280*/  PRMT R122, R12, 0x5410, R11 ;  /* 0x000054100c7a7816 */ /* 0x000fe2000000000b */
[----:B------:R-:W-:Y:S01]  /*3290*/  IMAD.MOV.U32 R12, RZ, RZ, R59 ;  /* 0x000000ffff0c7224 */ /* 0x000fe200078e003b */
[----:B------:R-:W-:Y:S02]  /*32a0*/  MOV R11, R58 ;  /* 0x0000003a000b7202 */ /* 0x000fe40000000f00 */
[----:B------:R-:W-:Y:S01]  /*32b0*/  PRMT R121, R13, 0x5410, R14 ;  /* 0x000054100d797816 */ /* 0x000fe2000000000e */
[----:B------:R-:W-:Y:S01]  /*32c0*/  IMAD.MOV.U32 R13, RZ, RZ, R70 ;  /* 0x000000ffff0d7224 */ /* 0x000fe200078e0046 */
[----:B------:R-:W-:Y:S01]  /*32d0*/  PRMT R119, R11, 0x5410, R12 ;  /* 0x000054100b777816 */ /* 0x000fe2000000000c */
[----:B------:R-:W-:Y:S01]  /*32e0*/  IMAD.MOV.U32 R11, RZ, RZ, R66 ;  /* 0x000000ffff0b7224 */ /* 0x000fe200078e0042 */
[----:B------:R-:W-:Y:S01]  /*32f0*/  MOV R12, R67 ;  /* 0x00000043000c7202 */ /* 0x000fe20000000f00 */
[----:B------:R-:W-:-:S03]  /*3300*/  IMAD.MOV.U32 R14, RZ, RZ, R71 ;  /* 0x000000ffff0e7224 */ /* 0x000fc600078e0047 */
[----:B------:R-:W-:Y:S01]  /*3310*/  PRMT R123, R11, 0x5410, R12 ;  /* 0x000054100b7b7816 */ /* 0x000fe2000000000c */
[----:B-----5:R-:W-:Y:S01]  /*3320*/  IMAD.MOV.U32 R11, RZ, RZ, R40 ;  /* 0x000000ffff0b7224 */ /* 0x020fe200078e0028 */
[----:B------:R-:W-:Y:S01]  /*3330*/  PRMT R130, R13, 0x5410, R14 ;  /* 0x000054100d827816 */ /* 0x000fe2000000000e */
[----:B------:R-:W-:Y:S01]  /*3340*/  IMAD.MOV.U32 R12, RZ, RZ, R41 ;  /* 0x000000ffff0c7224 */ /* 0x000fe200078e0029 */
[----:B------:R-:W-:Y:S01]  /*3350*/  MOV R13, R44 ;  /* 0x0000002c000d7202 */ /* 0x000fe20000000f00 */
[----:B------:R-:W-:-:S03]  /*3360*/  IMAD.MOV.U32 R14, RZ, RZ, R45 ;  /* 0x000000ffff0e7224 */ /* 0x000fc600078e002d */
[----:B------:R-:W-:Y:S01]  /*3370*/  PRMT R108, R11, 0x5410, R12 ;  /* 0x000054100b6c7816 */ /* 0x000fe2000000000c */
[----:B------:R-:W-:Y:S01]  /*3380*/  IMAD.MOV.U32 R11, RZ, RZ, R48 ;  /* 0x000000ffff0b7224 */ /* 0x000fe200078e0030 */
[----:B------:R-:W-:Y:S01]  /*3390*/  PRMT R111, R13, 0x5410, R14 ;  /* 0x000054100d6f7816 */ /* 0x000fe2000000000e */
[----:B------:R-:W-:Y:S01]  /*33a0*/  IMAD.MOV.U32 R12, RZ, RZ, R49 ;  /* 0x000000ffff0c7224 */ /* 0x000fe200078e0031 */
[----:B------:R-:W-:Y:S01]  /*33b0*/  MOV R14, R53 ;  /* 0x00000035000e7202 */ /* 0x000fe20000000f00 */
[----:B------:R-:W-:-:S03]  /*33c0*/  IMAD.MOV.U32 R13, RZ, RZ, R52 ;  /* 0x000000ffff0d7224 */ /* 0x000fc600078e0034 */
[----:B------:R-:W-:Y:S01]  /*33d0*/  PRMT R114, R11, 0x5410, R12 ;  /* 0x000054100b727816 */ /* 0x000fe2000000000c */
[----:B------:R-:W-:Y:S01]  /*33e0*/  IMAD.MOV.U32 R11, RZ, RZ, R42 ;  /* 0x000000ffff0b7224 */ /* 0x000fe200078e002a */
[----:B------:R-:W-:Y:S01]  /*33f0*/  PRMT R116, R13, 0x5410, R14 ;  /* 0x000054100d747816 */ /* 0x000fe2000000000e */
[----:B------:R-:W-:Y:S02]  /*3400*/  IMAD.MOV.U32 R12, RZ, RZ, R43 ;  /* 0x000000ffff0c7224 */ /* 0x000fe400078e002b */
[----:B------:R-:W-:Y:S02]  /*3410*/  IMAD.MOV.U32 R13, RZ, RZ, R46 ;  /* 0x000000ffff0d7224 */ /* 0x000fe400078e002e */
[----:B------:R-:W-:Y:S01]  /*3420*/  IMAD.MOV.U32 R14, RZ, RZ, R47 ;  /* 0x000000ffff0e7224 */ /* 0x000fe200078e002f */
[----:B------:R-:W-:Y:S01]  /*3430*/  PRMT R110, R11, 0x5410, R12 ;  /* 0x000054100b6e7816 */ /* 0x000fe2000000000c */
[----:B------:R-:W-:Y:S01]  /*3440*/  IMAD.MOV.U32 R12, RZ, RZ, R51 ;  /* 0x000000ffff0c7224 */ /* 0x000fe200078e0033 */
[----:B------:R-:W-:-:S02]  /*3450*/  MOV R11, R50 ;  /* 0x00000032000b7202 */ /* 0x000fc40000000f00 */
[----:B------:R-:W-:Y:S01]  /*3460*/  PRMT R113, R13, 0x5410, R14 ;  /* 0x000054100d717816 */ /* 0x000fe2000000000e */
[----:B------:R-:W-:Y:S01]  /*3470*/  IMAD.MOV.U32 R13, RZ, RZ, R54 ;  /* 0x000000ffff0d7224 */ /* 0x000fe200078e0036 */
[----:B------:R-:W-:Y:S01]  /*3480*/  PRMT R115, R11, 0x5410, R12 ;  /* 0x000054100b737816 */ /* 0x000fe2000000000c */
[----:B------:R-:W-:-:S05]  /*3490*/  IMAD.MOV.U32 R14, RZ, RZ, R55 ;  /* 0x000000ffff0e7224 */ /* 0x000fca00078e0037 */
[----:B------:R-:W-:Y:S01]  /*34a0*/  PRMT R117, R13, 0x5410, R14 ;  /* 0x000054100d757816 */ /* 0x000fe2000000000e */
[----:B------:R-:W-:Y:S06]  /*34b0*/  @!P5 BRA `(.L_x_1581) ;  /* 0x000000000004d947 */ /* 0x000fec0003800000 */
[----:B------:R-:W-:Y:S01]  /*34c0*/  BPT.TRAP 0x1 ;  /* 0x000000040000795c */ /* 0x000fe20000300000 */
.L_x_1581:
[----:B------:R-:W2:Y:S01]  /*34d0*/  LDL R11, [R1+0x40] ;  /* 0x00004000010b7983 */ /* 0x000ea20000100800 */
[----:B------:R-:W-:Y:S01]  /*34e0*/  IMAD R89, R202, 0x8, R18 ;  /* 0x00000008ca597824 */ /* 0x000fe200078e0212 */
[----:B------:R-:W-:Y:S01]  /*34f0*/  BSSY B1, `(.L_x_1582) ;  /* 0x0000004000017945 */ /* 0x000fe20003800000 */
[----:B--2---:R-:W-:-:S04]  /*3500*/  SHF.L.U32 R103, R11, 0x1f, RZ ;  /* 0x0000001f0b677819 */ /* 0x004fc800000006ff */
[----:B------:R-:W0:Y:S02]  /*3510*/  SYNCS.PHASECHK.TRANS64.TRYWAIT P6, [R89+URZ+0x30890], R103 ;  /* 0x03089067590075a7 */ /* 0x000e2400080c017f */
[----:B0-----:R-:W-:Y:S05]  /*3520*/  @!P6 BRA `(.L_x_1583) ;  /* 0x000002540068e947 */ /* 0x001fea0003800000 */
.L_x_2005:
[----:B------:R-:W-:Y:S05]  /*3530*/  BSYNC B1 ;  /* 0x0000000000017941 */ /* 0x000fea0003800000 */
.L_x_1582:
[----:B------:R-:W-:-:S03]  /*3540*/  UMOV UR4, 0xffffffff ;  /* 0xffffffff00047882 */ /* 0x000fc60000000000 */
[----:B------:R-:W-:Y:S05]  /*3550*/  BRA.DIV UR4, `(.L_x_1584) ;  /* 0x0000025604707947 */ /* 0x000fea000b800000 */
[----:B------:R1:W2:Y:S04]  /*3560*/  SHFL.IDX PT, R74, R112, RZ, 0x181f ;  /* 0x00181fff704a7589 */ /* 0x0002a800000e0000 */
[----:B------:R1:W3:Y:S02]  /*3570*/  SHFL.IDX PT, R106, R105, RZ, 0x181f ;  /* 0x00181fff696a7589 */ /* 0x0002e400000e0000 */
.L_x_2009:
[----:B------:R-:W-:Y:S04]  /*3580*/  BSSY B1, `(.L_x_1585) ;  /* 0x00000d1000017945 */ /* 0x000fe80003800000 */
[----:B------:R-:W-:Y:S05]  /*3590*/  @P0 BRA `(.L_x_1586) ;  /* 0x0000000c003c0947 */ /* 0x000fea0003800000 */
[----:B------:R-:W-:Y:S01]  /*35a0*/  ISETP.NE.AND P0, PT, R29, RZ, PT ;  /* 0x000000ff1d00720c */ /* 0x000fe20003f05270 */
[----:B------:R-:W-:-:S12]  /*35b0*/  BSSY B2, `(.L_x_1587) ;  /* 0x0000032000027945 */ /* 0x000fd80003800000 */
[----:B------:R-:W-:Y:S05]  /*35c0*/  @!P0 BRA `(.L_x_1588) ;  /* 0x0000000000c08947 */ /* 0x000fea0003800000 */
[----:B------:R4:W0:Y:S01]  /*35d0*/  LDS.128 R12, [R92+0x20400] ;  /* 0x020400005c0c7984 */ /* 0x0008220000000c00 */
[----:B------:R-:W-:Y:S01]  /*35e0*/  ISETP.GE.AND P6, PT, R200, R104, PT ;  /* 0x00000068c800720c */ /* 0x000fe20003fc6270 */
[----:B------:R-:W-:Y:S01]  /*35f0*/  BSSY B3, `(.L_x_1589) ;  /* 0x000002c000037945 */ /* 0x000fe20003800000 */
[----:B---3--:R-:W-:-:S04]  /*3600*/  LEA R72, P0, R16, R106, 0x1 ;  /* 0x0000006a10487211 */ /* 0x008fc800078008ff */
[----:B--2---:R-:W-:-:S07]  /*3610*/  LEA.HI.X R73, R16, R74, R17, 0x1, P0 ;  /* 0x0000004a10497211 */ /* 0x004fce00000f0c11 */
        /* <DEDUP_REMOVED lines=14> */
[CC--:B------:R-:W-:Y:S01]  /*3700*/  FMUL.FTZ R128, R68.reuse, R71.reuse ;  /* 0x0000004744807220 */ /* 0x0c0fe20000410000 */
[----:B------:R-:W-:Y:S01]  /*3710*/  FMUL.FTZ R71, R15, R71 ;  /* 0x000000470f477220 */ /* 0x000fe20000410000 */
[C---:B------:R-:W-:Y:S01]  /*3720*/  FMUL.FTZ R124, R13.reuse, R124 ;  /* 0x0000007c0d7c7220 */ /* 0x040fe20000410000 */
[-C--:B------:R-:W-:Y:S01]  /*3730*/  FFMA.FTZ R126, R13, R70.reuse, -R126 ;  /* 0x000000460d7e7223 */ /* 0x080fe2000001087e */
[-C--:B------:R-:W-:Y:S01]  /*3740*/  FFMA.FTZ R128, R15, R69.reuse, -R128 ;  /* 0x000000450f807223 */ /* 0x080fe20000010880 */
[----:B------:R-:W-:Y:S01]  /*3750*/  FFMA.FTZ R127, R68, R69, R71 ;  /* 0x00000045447f7223 */ /* 0x000fe20000010047 */
[----:B------:R-:W-:Y:S01]  /*3760*/  FFMA.FTZ R125, R11, R70, R124 ;  /* 0x000000460b7d7223 */ /* 0x000fe2000001007c */
[----:B------:R-:W-:-:S02]  /*3770*/  HADD2.F32 R11, -RZ, R12.H1_H1 ;  /* 0x3000000cff0b7230 */ /* 0x000fc40000004100 */
[----:B------:R-:W-:Y:S02]  /*3780*/  HADD2.F32 R69, -RZ, R130.H0_H0 ;  /* 0x20000082ff457230 */ /* 0x000fe40000004100 */
[----:B------:R-:W-:Y:S02]  /*3790*/  HADD2.F32 R12, -RZ, R12.H0_H0 ;  /* 0x2000000cff0c7230 */ /* 0x000fe40000004100 */
[----:B------:R-:W-:Y:S02]  /*37a0*/  HADD2.F32 R70, -RZ, R130.H1_H1 ;  /* 0x30000082ff467230 */ /* 0x000fe40000004100 */
[-C--:B------:R-:W-:Y:S01]  /*37b0*/  FMUL.FTZ R71, R11, R69.reuse ;  /* 0x000000450b477220 */ /* 0x080fe20000410000 */
[--C-:B------:R-:W-:Y:S02]  /*37c0*/  HADD2.F32 R13, -RZ, R14.reuse.H1_H1 ;  /* 0x3000000eff0d7230 */ /* 0x100fe40000004100 */
        /* <DEDUP_REMOVED lines=14> */
.L_x_1590:
[----:B------:R-:W-:Y:S05]  /*38b0*/  BSYNC B3 ;  /* 0x0000000000037941 */ /* 0x000fea0003800000 */
.L_x_1589:
[----:B0-----:R4:W-:Y:S02]  /*38c0*/  ST.E.128 desc[UR60][R72.64], R12 ;  /* 0x0000000c48007985 */ /* 0x0019e4000c101d3c */
.L_x_1588:
[----:B------:R-:W-:Y:S05]  /*38d0*/  BSYNC B2 ;  /* 0x0000000000027941 */ /* 0x000fea0003800000 */
.L_x_1587:
[----:B------:R-:W-:Y:S01]  /*38e0*/  ISETP.NE.AND P0, PT, R76, RZ, PT ;  /* 0x000000ff4c00720c */ /* 0x000fe20003f05270 */
[----:B------:R-:W-:-:S12]  /*38f0*/  BSSY B2, `(.L_x_1591) ;  /* 0x0000032000027945 */ /* 0x000fd80003800000 */
[----:B------:R-:W-:Y:S05]  /*3900*/  @!P0 BRA `(.L_x_1592) ;  /* 0x0000000000c08947 */ /* 0x000fea0003800000 */
[----:B----4-:R4:W0:Y:S01]  /*3910*/  LDS.128 R12, [R92+0x22400] ;  /* 0x022400005c0c7984 */ /* 0x0108220000000c00 */
        /* <DEDUP_REMOVED lines=45> */
.L_x_1594:
[----:B------:R-:W-:Y:S05]  /*3bf0*/  BSYNC B3 ;  /* 0x0000000000037941 */ /* 0x000fea0003800000 */
.L_x_1593:
[----:B0-----:R0:W-:Y:S02]  /*3c00*/  ST.E.128 desc[UR60][R68.64], R12 ;  /* 0x0000000c44007985 */ /* 0x0011e4000c101d3c */
.L_x_1592:
[----:B------:R-:W-:Y:S05]  /*3c10*/  BSYNC B2 ;  /* 0x0000000000027941 */ /* 0x000fea0003800000 */
.L_x_1591:
[----:B------:R-:W-:Y:S01]  /*3c20*/  ISETP.NE.AND P0, PT, R77, RZ, PT ;  /* 0x000000ff4d00720c */ /* 0x000fe20003f05270 */
[----:B------:R-:W-:-:S12]  /*3c30*/  BSSY B2, `(.L_x_1595) ;  /* 0x0000033000027945 */ /* 0x000fd80003800000 */
[----:B------:R-:W-:Y:S05]  /*3c40*/  @!P0 BRA `(.L_x_1596) ;  /* 0x0000000000c48947 */ /* 0x000fea0003800000 */
[----:B------:R-:W2:Y:S01]  /*3c50*/  LDL R11, [R1] ;  /* 0x00000000010b7983 */ /* 0x000ea20000100800 */
[----:B------:R-:W-:Y:S01]  /*3c60*/  ISETP.GE.AND P6, PT, R107, R104, PT ;  /* 0x000000686b00720c */ /* 0x000fe20003fc6270 */
[----:B------:R-:W-:Y:S01]  /*3c70*/  BSSY B3, `(.L_x_1597) ;  /* 0x000002d000037945 */ /* 0x000fe20003800000 */
[C---:B---3--:R-:W-:Y:S01]  /*3c80*/  LEA R64, P0, R19.reuse, R106, 0x1 ;  /* 0x0000006a13407211 */ /* 0x048fe200078008ff */
[----:B0---4-:R0:W3:Y:S03]  /*3c90*/  LDS.128 R12, [R92+0x24400] ;  /* 0x024400005c0c7984 */ /* 0x0110e60000000c00 */
[----:B--2---:R-:W-:-:S07]  /*3ca0*/  LEA.HI.X R65, R19, R74, R11, 0x1, P0 ;  /* 0x0000004a13417211 */ /* 0x004fce00000f0c0b */
[----:B0--3--:R-:W-:Y:S05]  /*3cb0*/  @P6 BRA `(.L_x_1598) ;  /* 0x0000000000a06947 */ /* 0x009fea0003800000 */
[----:B------:R-:W-:Y:S01]  /*3cc0*/  SHF.R.U64 R11, R60, 0x10, R61 ;  /* 0x000000103c0b7819 */ /* 0x000fe2000000123d */
[--C-:B------:R-:W-:Y:S01]  /*3cd0*/  HADD2.F32 R60, -RZ, R15.reuse.H1_H1 ;  /* 0x3000000fff3c7230 */ /* 0x100fe20000004100 */
        /* <DEDUP_REMOVED lines=38> */
.L_x_1598:
[----:B------:R-:W-:Y:S05]  /*3f40*/  BSYNC B3 ;  /* 0x0000000000037941 */ /* 0x000fea0003800000 */
.L_x_1597:
[----:B------:R0:W-:Y:S02]  /*3f50*/  ST.E.128 desc[UR60][R64.64], R12 ;  /* 0x0000000c40007985 */ /* 0x0001e4000c101d3c */
.L_x_1596:
[----:B------:R-:W-:Y:S05]  /*3f60*/  BSYNC B2 ;  /* 0x0000000000027941 */ /* 0x000fea0003800000 */
.L_x_1595:
[----:B------:R-:W-:-:S13]  /*3f70*/  ISETP.NE.AND P0, PT, R78, RZ, PT ;  /* 0x000000ff4e00720c */ /* 0x000fda0003f05270 */
[----:B------:R-:W-:Y:S05]  /*3f80*/  @!P0 BRA `(.L_x_1586) ;  /* 0x0000000000c08947 */ /* 0x000fea0003800000 */
[----:B0---4-:R0:W4:Y:S01]  /*3f90*/  LDS.128 R12, [R92+0x26400] ;  /* 0x026400005c0c7984 */ /* 0x0111220000000c00 */
[----:B------:R-:W-:Y:S01]  /*3fa0*/  ISETP.GE.AND P6, PT, R75, R104, PT ;  /* 0x000000684b00720c */ /* 0x000fe20003fc6270 */
[----:B------:R-:W-:Y:S01]  /*3fb0*/  BSSY B2, `(.L_x_1599) ;  /* 0x000002c000027945 */ /* 0x000fe20003800000 */
[----:B---3--:R-:W-:-:S04]  /*3fc0*/  LEA R60, P0, R23, R106, 0x1 ;  /* 0x0000006a173c7211 */ /* 0x008fc800078008ff */
[----:B--2---:R-:W-:-:S07]  /*3fd0*/  LEA.HI.X R61, R23, R74, R228, 0x1, P0 ;  /* 0x0000004a173d7211 */ /* 0x004fce00000f0ce4 */
        /* <DEDUP_REMOVED lines=41> */
.L_x_1600:
[----:B------:R-:W-:Y:S05]  /*4270*/  BSYNC B2 ;  /* 0x0000000000027941 */ /* 0x000fea0003800000 */
.L_x_1599:
[----:B----4-:R0:W-:Y:S02]  /*4280*/  ST.E.128 desc[UR60][R60.64], R12 ;  /* 0x0000000c3c007985 */ /* 0x0101e4000c101d3c */
.L_x_1586:
[----:B------:R-:W-:Y:S05]  /*4290*/  BSYNC B1 ;  /* 0x0000000000017941 */ /* 0x000fea0003800000 */
.L_x_1585:
[----:B------:R-:W-:-:S03]  /*42a0*/  UMOV UR4, 0xffffffff ;  /* 0xffffffff00047882 */ /* 0x000fc60000000000 */
[----:B------:R-:W-:Y:S05]  /*42b0*/  BRA.DIV UR4, `(.L_x_1601) ;  /* 0x0000024a04647947 */ /* 0x000fea000b800000 */
[----:B-1----:R-:W1:Y:S04]  /*42c0*/  SHFL.IDX PT, R112, R112, 0x1, 0x181f ;  /* 0x00381f0070707f89 */ /* 0x002e6800000e0000 */
[----:B------:R0:W0:Y:S02]  /*42d0*/  SHFL.IDX PT, R56, R105, 0x1, 0x181f ;  /* 0x00381f0069387f89 */ /* 0x00002400000e0000 */
.L_x_2013:
        /* <DEDUP_REMOVED lines=8> */
[----:B-1----:R-:W-:-:S07]  /*4360*/  LEA.HI.X R59, R16, R112, R17, 0x1, P0 ;  /* 0x00000070103b7211 */ /* 0x002fce00000f0c11 */
        /* <DEDUP_REMOVED lines=41> */
.L_x_1606:
[----:B------:R-:W-:Y:S05]  /*4600*/  BSYNC B2 ;  /* 0x0000000000027941 */ /* 0x000fea0003800000 */
.L_x_1605:
[----:B----4-:R0:W-:Y:S02]  /*4610*/  ST.E.128 desc[UR60][R58.64], R12 ;  /* 0x0000000c3a007985 */ /* 0x0101e4000c101d3c */
.L_x_1604:
[----:B------:R-:W-:Y:S05]  /*4620*/  BSYNC B1 ;  /* 0x0000000000017941 */ /* 0x000fea0003800000 */
.L_x_1603:
        /* <DEDUP_REMOVED lines=49> */
.L_x_1610:
[----:B------:R-:W-:Y:S05]  /*4940*/  BSYNC B2 ;  /* 0x0000000000027941 */ /* 0x000fea0003800000 */
.L_x_1609:
[----:B----4-:R0:W-:Y:S02]  /*4950*/  ST.E.128 desc[UR60][R52.64], R12 ;  /* 0x0000000c34007985 */ /* 0x0101e4000c101d3c */
.L_x_1608:
[----:B------:R-:W-:Y:S05]  /*4960*/  BSYNC B1 ;  /* 0x0000000000017941 */ /* 0x000fea0003800000 */
.L_x_1607:
[----:B------:R-:W-:Y:S01]  /*4970*/  ISETP.NE.AND P0, PT, R77, RZ, PT ;  /* 0x000000ff4d00720c */ /* 0x000fe20003f05270 */
[----:B------:R-:W-:-:S12]  /*4980*/  BSSY B1, `(.L_x_1611) ;  /* 0x0000033000017945 */ /* 0x000fd80003800000 */
[----:B------:R-:W-:Y:S05]  /*4990*/  @!P0 BRA `(.L_x_1612) ;  /* 0x0000000000c48947 */ /* 0x000fea0003800000 */
[----:B------:R-:W1:Y:S01]  /*49a0*/  LDL R11, [R1] ;  /* 0x00000000010b7983 */ /* 0x000e620000100800 */
[----:B------:R-:W-:Y:S01]  /*49b0*/  ISETP.GE.AND P4, PT, R107, R104, PT ;  /* 0x000000686b00720c */ /* 0x000fe20003f86270 */
[----:B------:R-:W-:Y:S01]  /*49c0*/  BSSY B2, `(.L_x_1613) ;  /* 0x000002d000027945 */ /* 0x000fe20003800000 */
[C---:B0-----:R-:W-:Y:S01]  /*49d0*/  LEA R48, P0, R19.reuse, R56, 0x1 ;  /* 0x0000003813307211 */ /* 0x041fe200078008ff */
[----:B----4-:R0:W4:Y:S03]  /*49e0*/  LDS.128 R12, [R92+0x25400] ;  /* 0x025400005c0c7984 */ /* 0x0101260000000c00 */
[----:B-1----:R-:W-:-:S07]  /*49f0*/  LEA.HI.X R49, R19, R112, R11, 0x1, P0 ;  /* 0x0000007013317211 */ /* 0x002fce00000f0c0b */
[----:B0---4-:R-:W-:Y:S05]  /*4a00*/  @P4 BRA `(.L_x_1614) ;  /* 0x0000000000a04947 */ /* 0x011fea0003800000 */
        /* <DEDUP_REMOVED lines=40> */
.L_x_1614:
[----:B------:R-:W-:Y:S05]  /*4c90*/  BSYNC B2 ;  /* 0x0000000000027941 */ /* 0x000fea0003800000 */
.L_x_1613:
[----:B------:R0:W-:Y:S02]  /*4ca0*/  ST.E.128 desc[UR60][R48.64], R12 ;  /* 0x0000000c30007985 */ /* 0x0001e4000c101d3c */
.L_x_1612:
[----:B------:R-:W-:Y:S05]  /*4cb0*/  BSYNC B1 ;  /* 0x0000000000017941 */ /* 0x000fea0003800000 */
.L_x_1611:
[----:B------:R-:W-:-:S13]  /*4cc0*/  ISETP.NE.AND P0, PT, R78, RZ, PT ;  /* 0x000000ff4e00720c */ /* 0x000fda0003f05270 */
        /* <DEDUP_REMOVED lines=26> */
[----:B------:R-:W-:-:S02]  /*4e70*/  HADD2.F32 R40, -RZ, R110.H0_H0 ;  /* 0x2000006eff287230 */ /* 0x000fc40000004100 */
[----:B------:R-:W-:Y:S01]  /*4e80*/  FFMA.FTZ R48, R15, R41, -R48 ;  /* 0x000000290f307223 */ /* 0x000fe20000010830 */
[----:B------:R-:W-:Y:S02]  /*4e90*/  HADD2.F32 R110, -RZ, R110.H1_H1 ;  /* 0x3000006eff6e7230 */ /* 0x000fe40000004100 */
[----:B------:R-:W-:Y:S02]  /*4ea0*/  HADD2.F32 R11, -RZ, R12.H1_H1 ;  /* 0x3000000cff0b7230 */ /* 0x000fe40000004100 */
[----:B------:R-:W-:Y:S02]  /*4eb0*/  HADD2.F32 R13, -RZ, R14.H1_H1 ;  /* 0x3000000eff0d7230 */ /* 0x000fe40000004100 */
[----:B------:R-:W-:Y:S02]  /*4ec0*/  HADD2.F32 R12, -RZ, R12.H0_H0 ;  /* 0x2000000cff0c7230 */ /* 0x000fe40000004100 */
[----:B------:R-:W-:Y:S01]  /*4ed0*/  FMUL.FTZ R41, R11, R40 ;  /* 0x000000280b297220 */ /* 0x000fe20000410000 */
[----:B------:R-:W-:-:S02]  /*4ee0*/  HADD2.F32 R14, -RZ, R14.H0_H0 ;  /* 0x2000000eff0e7230 */ /* 0x000fc40000004100 */
[----:B------:R-:W-:Y:S01]  /*4ef0*/  FMUL.FTZ R45, R13, R110 ;  /* 0x0000006e0d2d7220 */ /* 0x000fe20000410000 */
        /* <DEDUP_REMOVED lines=12> */
.L_x_1616:
[----:B------:R-:W-:Y:S05]  /*4fc0*/  BSYNC B1 ;  /* 0x0000000000017941 */ /* 0x000fea0003800000 */
.L_x_1615:
[----:B----4-:R0:W-:Y:S01]  /*4fd0*/  ST.E.128 desc[UR60][R56.64], R12 ;  /* 0x0000000c38007985 */ /* 0x0101e2000c101d3c */
[----:B------:R-:W-:Y:S05]  /*4fe0*/  BRA `(.L_x_1602) ;  /* 0x0000002c00387947 */ /* 0x000fea0003800000 */
.L_x_1576:
[----:B------:R-:W2:Y:S01]  /*4ff0*/  LDL R11, [R1+0xc] ;  /* 0x00000c00010b7983 */ /* 0x000ea20000100800 */
[----:B------:R-:W-:Y:S01]  /*5000*/  BSSY B1, `(.L_x_1617) ;  /* 0x0000024000017945 */ /* 0x000fe20003800000 */
        /* <DEDUP_REMOVED lines=13> */
[----:B------:R-:W-:Y:S01]  /*50e0*/  IADD3 R11, P6, R86, R12, RZ ;  /* 0x0000000c560b7210 */ /* 0x000fe20007fde0ff */
[----:B------:R-:W-:Y:S01]  /*50f0*/  ULDC.64 UR6, c[0x0][0x400] ;  /* 0x0001000000067ab9 */ /* 0x000fe20000000a00 */
[----:B------:R-:W-:Y:S02]  /*5100*/  IADD3.X R42, R72, R32, RZ, P4, !PT ;  /* 0x00000020482a7210 */ /* 0x000fe400027fe4ff */
[----:B------:R-:W-:Y:S02]  /*5110*/  CS2R R46, SRZ ;  /* 0x00000000002e7805 */ /* 0x000fe4000001ff00 */
[----:B------:R-:W-:Y:S01]  /*5120*/  LEA R56, P5, R41, UR4, 0x1 ;  /* 0x0000000429387c11 */ /* 0x000fe2000f8a08ff */
[----:B------:R-:W-:Y:S01]  /*5130*/  IMAD.X R40, R73, 0x1, R34, P6 ;  /* 0x0000000149287824 */ /* 0x000fe200030e0622 */
[----:B------:R-:W-:-:S02]  /*5140*/  ISETP.GE.AND P6, PT, R205, R104, PT ;  /* 0x00000068cd00720c */ /* 0x000fc40003fc6270 */
[----:B------:R-:W-:Y:S02]  /*5150*/  CS2R R44, SRZ ;  /* 0x00000000002c7805 */ /* 0x000fe4000001ff00 */
[----:B------:R-:W-:Y:S02]  /*5160*/  LEA.HI.X R57, R41, UR5, R42, 0x1, P5 ;  /* 0x0000000529397c11 */ /* 0x000fe4000a8f0c2a */
[----:B------:R-:W-:Y:S02]  /*5170*/  CS2R R42, SRZ ;  /* 0x00000000002a7805 */ /* 0x000fe4000001ff00 */
[----:B------:R-:W-:Y:S02]  /*5180*/  ISETP.GE.AND P5, PT, R16, R104, PT ;  /* 0x000000681000720c */ /* 0x000fe40003fa6270 */
[----:B------:R-:W-:Y:S02]  /*5190*/  CS2R R54, SRZ ;  /* 0x0000000000367805 */ /* 0x000fe4000001ff00 */
[----:B------:R-:W-:-:S02]  /*51a0*/  LEA R60, P4, R11, UR6, 0x1 ;  /* 0x000000060b3c7c11 */ /* 0x000fc4000f8808ff */
[----:B------:R-:W-:Y:S02]  /*51b0*/  CS2R R52, SRZ ;  /* 0x0000000000347805 */ /* 0x000fe4000001ff00 */
[----:B------:R-:W-:Y:S02]  /*51c0*/  CS2R R50, SRZ ;  /* 0x0000000000327805 */ /* 0x000fe4000001ff00 */
[----:B------:R-:W-:Y:S02]  /*51d0*/  CS2R R48, SRZ ;  /* 0x0000000000307805 */ /* 0x000fe4000001ff00 */
[----:B------:R-:W-:Y:S02]  /*51e0*/  LEA.HI.X R61, R11, UR7, R40, 0x1, P4 ;  /* 0x000000070b3d7c11 */ /* 0x000fe4000a0f0c28 */
[----:B------:R-:W-:-:S03]  /*51f0*/  CS2R R40, SRZ ;  /* 0x0000000000287805 */ /* 0x000fc6000001ff00 */
[----:B------:R0:W5:Y:S04]  /*5200*/  @!P6 LDG.E.128 R48, desc[UR60][R60.64+0x80] ;  /* 0x0000803c3c30e981 */ /* 0x000168000c1e1d00 */
[----:B------:R0:W5:Y:S04]  /*5210*/  @!P5 LDG.E.128 R44, desc[UR60][R56.64] ;  /* 0x0000003c382cd981 */ /* 0x000168000c1e1d00 */
[----:B------:R0:W5:Y:S04]  /*5220*/  @!P6 LDG.E.128 R40, desc[UR60][R56.64+0x80] ;  /* 0x0000803c3828e981 */ /* 0x000168000c1e1d00 */
[----:B------:R0:W5:Y:S02]  /*5230*/  @!P5 LDG.E.128 R52, desc[UR60][R60.64] ;  /* 0x0000003c3c34d981 */ /* 0x000164000c1e1d00 */
.L_x_1618:
[----:B------:R-:W-:Y:S05]  /*5240*/  BSYNC B1 ;  /* 0x0000000000017941 */ /* 0x000fea0003800000 */
.L_x_1617:
        /* <DEDUP_REMOVED lines=25> */
[----:B------:R-:W-:Y:S02]  /*53e0*/  LEA R12, P6, R15, UR4, 0x1 ;  /* 0x000000040f0c7c11 */ /* 0x000fe4000f8c08ff */
        /* <DEDUP_REMOVED lines=11> */
.L_x_1620:
[----:B------:R-:W-:Y:S05]  /*54a0*/  BSYNC B1 ;  /* 0x0000000000017941 */ /* 0x000fea0003800000 */
.L_x_1619:
        /* <DEDUP_REMOVED lines=15> */
[----:B------:R-:W-:-:S04]  /*55a0*/  MOV R11, R50 ;  /* 0x00000032000b7202 */ /* 0x000fc80000000f00 */
[----:B------:R-:W-:Y:S01]  /*55b0*/  PRMT R125, R11, 0x5410, R12 ;  /* 0x000054100b7d7816 */ /* 0x000fe2000000000c */
[----:B------:R-:W-:Y:S01]  /*55c0*/  IMAD.MOV.U32 R11, RZ, RZ, R54 ;  /* 0x000000ffff0b7224 */ /* 0x000fe200078e0036 */
[----:B------:R-:W-:Y:S01]  /*55d0*/  PRMT R126, R13, 0x5410, R14 ;  /* 0x000054100d7e7816 */ /* 0x000fe2000000000e */
[----:B------:R-:W-:Y:S01]  /*55e0*/  IMAD.MOV.U32 R14, RZ, RZ, R53 ;  /* 0x000000ffff0e7224 */ /* 0x000fe200078e0035 */
[----:B------:R-:W-:Y:S01]  /*55f0*/  MOV R12, R55 ;  /* 0x00000037000c7202 */ /* 0x000fe20000000f00 */
[----:B------:R-:W-:Y:S01]  /*5600*/  IMAD.MOV.U32 R13, RZ, RZ, R52 ;  /* 0x000000ffff0d7224 */ /* 0x000fe200078e0034 */
[----:B------:R-:W-:Y:S01]  /*5610*/  PRMT R128, R11, 0x7610, R128 ;  /* 0x000076100b807816 */ /* 0x000fe20000000080 */
[----:B-----5:R-:W-:Y:S01]  /*5620*/  IMAD.MOV.U32 R11, RZ, RZ, R58 ;  /* 0x000000ffff0b7224 */ /* 0x020fe200078e003a */
        /* <DEDUP_REMOVED lines=27> */
.L_x_1621:
[----:B------:R-:W2:Y:S01]  /*57e0*/  LDL R11, [R1+0x40] ;  /* 0x00004000010b7983 */ /* 0x000ea20000100800 */
[----:B------:R-:W-:Y:S01]  /*57f0*/  IMAD R89, R202, 0x8, R18 ;  /* 0x00000008ca597824 */ /* 0x000fe200078e0212 */
[----:B------:R-:W0:Y:S01]  /*5800*/  LDC R114, c[0x0][0x2f4] ;  /* 0x0000bd00ff727b82 */ /* 0x000e220000000800 */
[----:B------:R-:W-:Y:S01]  /*5810*/  BSSY B1, `(.L_x_1622) ;  /* 0x0000004000017945 */ /* 0x000fe20003800000 */
[----:B--2---:R-:W-:-:S04]  /*5820*/  SHF.L.U32 R103, R11, 0x1f, RZ ;  /* 0x0000001f0b677819 */ /* 0x004fc800000006ff */
[----:B------:R-:W1:Y:S02]  /*5830*/  SYNCS.PHASECHK.TRANS64.TRYWAIT P6, [R89+URZ+0x30890], R103 ;  /* 0x03089067590075a7 */ /* 0x000e6400080c017f */
[----:B01----:R-:W-:Y:S05]  /*5840*/  @!P6 BRA `(.L_x_1623) ;  /* 0x00000234004ce947 */ /* 0x003fea0003800000 */
.L_x_2014:
[----:B------:R-:W-:Y:S05]  /*5850*/  BSYNC B1 ;  /* 0x0000000000017941 */ /* 0x000fea0003800000 */
.L_x_1622:
[----:B------:R-:W-:Y:S01]  /*5860*/  UMOV UR4, 0xffffffff ;  /* 0xffffffff00047882 */ /* 0x000fe20000000000 */
[----:B------:R-:W-:Y:S02]  /*5870*/  IADD3 R116, -R93, R114, RZ ;  /* 0x000000725d747210 */ /* 0x000fe40007ffe1ff */
[----:B------:R-:W-:Y:S05]  /*5880*/  BRA.DIV UR4, `(.L_x_1624) ;  /* 0x0000023604507947 */ /* 0x000fea000b800000 */
[----:B------:R1:W2:Y:S04]  /*5890*/  SHFL.IDX PT, R107, R112, RZ, 0x181f ;  /* 0x00181fff706b7589 */ /* 0x0002a800000e0000 */
[----:B------:R1:W3:Y:S02]  /*58a0*/  SHFL.IDX PT, R106, R105, RZ, 0x181f ;  /* 0x00181fff696a7589 */ /* 0x0002e400000e0000 */
.L_x_2018:
[----:B------:R-:W-:Y:S04]  /*58b0*/  BSSY B1, `(.L_x_1625) ;  /* 0x00000f0000017945 */ /* 0x000fe80003800000 */
[----:B------:R-:W-:Y:S05]  /*58c0*/  @P0 BRA `(.L_x_1626) ;  /* 0x0000000c00b80947 */ /* 0x000fea0003800000 */
[----:B------:R-:W-:Y:S01]  /*58d0*/  ISETP.NE.AND P0, PT, R29, RZ, PT ;  /* 0x000000ff1d00720c */ /* 0x000fe20003f05270 */
[----:B------:R-:W-:-:S12]  /*58e0*/  BSSY B2, `(.L_x_1627) ;  /* 0x0000076000027945 */ /* 0x000fd80003800000 */
[----:B------:R-:W-:Y:S05]  /*58f0*/  @!P0 BRA `(.L_x_1628) ;  /* 0x0000000400d08947 */ /* 0x000fea0003800000 */
[----:B------:R-:W4:Y:S04]  /*5900*/  LDL R15, [R1+0x54] ;  /* 0x00005400010f7983 */ /* 0x000f280000100800 */
[----:B------:R-:W5:Y:S04]  /*5910*/  LDL R14, [R1+0xa8] ;  /* 0x0000a800010e7983 */ /* 0x000f680000100800 */
[----:B------:R-:W5:Y:S01]  /*5920*/  LDL R13, [R1+0x5c] ;  /* 0x00005c00010d7983 */ /* 0x000f620000100800 */
[----:B------:R-:W-:Y:S01]  /*5930*/  SEL R11, R93, R116, !P2 ;  /* 0x000000745d0b7207 */ /* 0x000fe20005000000 */
[----:B------:R-:W-:Y:S01]  /*5940*/  BSSY B3, `(.L_x_1629) ;  /* 0x000006d000037945 */ /* 0x000fe20003800000 */
[----:B---3--:R-:W-:-:S02]  /*5950*/  LEA R108, P6, R36, R106, 0x1 ;  /* 0x0000006a246c7211 */ /* 0x008fc400078c08ff */
[----:B------:R-:W-:Y:S02]  /*5960*/  SHF.R.S32.HI R12, RZ, 0x1f, R11 ;  /* 0x0000001fff0c7819 */ /* 0x000fe4000001140b */
[----:B--2---:R-:W-:Y:S02]  /*5970*/  LEA.HI.X R109, R36, R107, R79, 0x1, P6 ;  /* 0x0000006b246d7211 */ /* 0x004fe400030f0c4f */
[----:B------:R-:W-:Y:S02]  /*5980*/  LEA.HI R12, R12, R11, RZ, 0x4 ;  /* 0x0000000b0c0c7211 */ /* 0x000fe400078f20ff */
[----:B------:R-:W-:Y:S02]  /*5990*/  ISETP.GE.AND P6, PT, R16, R104, PT ;  /* 0x000000681000720c */ /* 0x000fe40003fc6270 */
[----:B------:R-:W-:-:S04]  /*59a0*/  LEA.HI.SX32 R12, R12, R35, 0x1c ;  /* 0x000000230c0c7211 */ /* 0x000fc800078fe2ff */
[----:B------:R-:W-:Y:S01]  /*59b0*/  SHF.R.S32.HI R11, RZ, 0x1f, R12 ;  /* 0x0000001fff0b7819 */ /* 0x000fe2000001140c */
[----:B------:R-:W-:-:S03]  /*59c0*/  IMAD.SHL.U32 R111, R12, 0x8, RZ ;  /* 0x000000080c6f7824 */ /* 0x000fc600078e00ff */
[----:B------:R-:W-:Y:S02]  /*59d0*/  LEA.HI R12, R11, R12, RZ, 0x3 ;  /* 0x0000000c0b0c7211 */ /* 0x000fe400078f18ff */
[----:B------:R-:W-:-:S03]  /*59e0*/  ISETP.GE.AND P0, PT, R111, R114, PT ;  /* 0x000000726f00720c */ /* 0x000fc60003f06270 */
[----:B------:R-:W-:-:S05]  /*59f0*/  IMAD.SHL.U32 R12, R12, 0x200, RZ ;  /* 0x000002000c0c7824 */ /* 0x000fca00078e00ff */
[----:B------:R-:W-:Y:S02]  /*5a00*/  LOP3.LUT R12, R12, 0x7ffff000, RZ, 0xc0, !PT ;  /* 0x7ffff0000c0c7812 */ /* 0x000fe400078ec0ff */
[----:B----4-:R-:W-:-:S03]  /*5a10*/  LOP3.LUT R11, R15, 0x38, R111, 0xf8, !PT ;  /* 0x000000380f0b7812 */ /* 0x010fc600078ef86f */
[----:B------:R-:W-:Y:S01]  /*5a20*/  @!P0 IMAD.WIDE R110, R111, 0x2, R106 ;  /* 0x000000026f6e8825 */ /* 0x000fe200078e026a */
[----:B-----5:R-:W-:-:S04]  /*5a30*/  LOP3.LUT R11, R11, R14, RZ, 0x3c, !PT ;  /* 0x0000000e0b0b7212 */ /* 0x020fc800078e3cff */
[----:B------:R-:W-:Y:S01]  /*5a40*/  IADD3 R13, R11, R12, R13 ;  /* 0x0000000c0b0d7210 */ /* 0x000fe20007ffe00d */
[----:B------:R-:W-:-:S04]  /*5a50*/  IMAD R11, R202, 0x4000, R91 ;  /* 0x00004000ca0b7824 */ /* 0x000fc800078e025b */
[----:B------:R-:W-:Y:S01]  /*5a60*/  IMAD R13, R202, 0x4000, R13 ;  /* 0x00004000ca0d7824 */ /* 0x000fe200078e020d */
[----:B------:R-:W-:-:S03]  /*5a70*/  LEA R11, R11, R18, 0x1 ;  /* 0x000000120b0b7211 */ /* 0x000fc600078e08ff */
[----:B------:R-:W-:Y:S02]  /*5a80*/  IMAD R72, R13, 0x2, R18 ;  /* 0x000000020d487824 */ /* 0x000fe400078e0212 */
[----:B------:R2:W3:Y:S04]  /*5a90*/  LDS.128 R12, [R11+0x20400] ;  /* 0x020400000b0c7984 */ /* 0x0004e80000000c00 */
[----:B------:R-:W4:Y:S01]  /*5aa0*/  LDS.128 R72, [R72+0x20400] ;  /* 0x0204000048487984 */ /* 0x000f220000000c00 */
[----:B------:R-:W-:Y:S05]  /*5ab0*/  @P6 BRA `(.L_x_1630) ;  /* 0x0000000400546947 */ /* 0x000fea0003800000 */
[----:B------:R-:W-:Y:S02]  /*5ac0*/  SHF.R.U32.HI R130, RZ, 0x10, R53 ;  /* 0x00000010ff827819 */ /* 0x000fe40000011635 */
[--C-:B------:R-:W-:Y:S02]  /*5ad0*/  SHF.R.U64 R127, R44, 0x10, R45.reuse ;  /* 0x000000102c7f7819 */ /* 0x100fe4000000122d */
[----:B------:R-:W-:Y:S01]  /*5ae0*/  SHF.R.U32.HI R132, RZ, 0x10, R45 ;  /* 0x00000010ff847819 */ /* 0x000fe2000001162d */
[----:B------:R-:W-:Y:S01]  /*5af0*/  HADD2.F32 R130, -RZ, R130.H0_H0 ;  /* 0x20000082ff827230 */ /* 0x000fe20000004100 */
[--C-:B--2---:R-:W-:Y:S01]  /*5b00*/  SHF.R.U64 R11, R46, 0x10, R47.reuse ;  /* 0x000000102e0b7819 */ /* 0x104fe2000000122f */
[--C-:B----4-:R-:W-:Y:S01]  /*5b10*/  HADD2.F32 R46, -RZ, R73.reuse.H0_H0 ;  /* 0x20000049ff2e7230 */ /* 0x110fe20000004100 */
[----:B------:R-:W-:Y:S01]  /*5b20*/  SHF.R.U32.HI R133, RZ, 0x10, R47 ;  /* 0x00000010ff857819 */ /* 0x000fe2000001162f */
[----:B---3--:R-:W-:Y:S01]  /*5b30*/  IMAD.MOV.U32 R47, RZ, RZ, R12 ;  /* 0x000000ffff2f7224 */ /* 0x008fe200078e000c */
[--C-:B------:R-:W-:Y:S01]  /*5b40*/  SHF.R.U64 R44, R54, 0x10, R55.reuse ;  /* 0x00000010362c7819 */ /* 0x100fe20000001237 */
[----:B------:R-:W-:Y:S01]  /*5b50*/  HADD2.F32 R73, -RZ, R73.H1_H1 ;  /* 0x30000049ff497230 */ /* 0x000fe20000004100 */
[----:B------:R-:W-:Y:S01]  /*5b60*/  SHF.R.U32.HI R131, RZ, 0x10, R55 ;  /* 0x00000010ff837819 */ /* 0x000fe20000011637 */
[----:B------:R-:W-:Y:S01]  /*5b70*/  HADD2.F32 R55, -RZ, R135.H1_H1 ;  /* 0x30000087ff377230 */ /* 0x000fe20000004100 */
[----:B------:R-:W-:Y:S01]  /*5b80*/  SHF.R.U64 R45, R52, 0x10, R53 ;  /* 0x00000010342d7819 */ /* 0x000fe20000001235 */
[----:B------:R-:W-:-:S02]  /*5b90*/  IMAD.MOV.U32 R52, RZ, RZ, R15 ;  /* 0x000000ffff347224 */ /* 0x000fc400078e000f */
[--C-:B------:R-:W-:Y:S02]  /*5ba0*/  HADD2.F32 R12, -RZ, R13.reuse.H0_H0 ;  /* 0x2000000dff0c7230 */ /* 0x100fe40000004100 */
[----:B------:R-:W-:Y:S02]  /*5bb0*/  HADD2.F32 R15, -RZ, R13.H1_H1 ;  /* 0x3000000dff0f7230 */ /* 0x000fe40000004100 */
[-C--:B------:R-:W-:Y:S01]  /*5bc0*/  FMUL.FTZ R13, R46, R55.reuse ;  /* 0x000000372e0d7220 */ /* 0x080fe20000410000 */
        /* <DEDUP_REMOVED lines=9> */
[----:B------:R-:W-:-:S02]  /*5c60*/  HADD2.F32 R130, -RZ, R135.H0_H0 ;  /* 0x20000087ff827230 */ /* 0x000fc40000004100 */
[--C-:B------:R-:W-:Y:S01]  /*5c70*/  HADD2.F32 R54, -RZ, R75.reuse.H0_H0 ;  /* 0x2000004bff367230 */ /* 0x100fe20000004100 */
[----:B------:R-:W-:Y:S01]  /*5c80*/  F2FP.F16.F32.PACK_AB R15, R15, R12 ;  /* 0x0000000c0f0f723e */ /* 0x000fe200000000ff */
[----:B------:R-:W-:Y:S01]  /*5c90*/  HADD2.F32 R75, -RZ, R75.H1_H1 ;  /* 0x3000004bff4b7230 */ /* 0x000fe20000004100 */
[----:B------:R-:W-:Y:S01]  /*5ca0*/  F2FP.F16.F32.PACK_AB R46, R46, R13 ;  /* 0x0000000d2e2e723e */ /* 0x000fe200000000ff */
[--C-:B------:R-:W-:Y:S02]  /*5cb0*/  HADD2.F32 R53, -RZ, R52.reuse.H0_H0 ;  /* 0x20000034ff357230 */ /* 0x100fe40000004100 */
[----:B------:R-:W-:Y:S01]  /*5cc0*/  FMUL.FTZ R132, R54, R130 ;  /* 0x0000008236847220 */ /* 0x000fe20000410000 */
[----:B------:R-:W-:Y:S02]  /*5cd0*/  HADD2.F32 R131, -RZ, R131.H0_H0 ;  /* 0x20000083ff837230 */ /* 0x000fe40000004100 */
[----:B------:R-:W-:Y:S02]  /*5ce0*/  HADD2.F32 R52, -RZ, R52.H1_H1 ;  /* 0x30000034ff347230 */ /* 0x000fe40000004100 */
[----:B------:R-:W-:-:S02]  /*5cf0*/  HADD2.F32 R55, -RZ, R134.H0_H0 ;  /* 0x20000086ff377230 */ /* 0x000fc40000004100 */
[-C--:B------:R-:W-:Y:S01]  /*5d00*/  FMUL.FTZ R135, R75, R131.reuse ;  /* 0x000000834b877220 */ /* 0x080fe20000410000 */
[----:B------:R-:W-:Y:S02]  /*5d10*/  HADD2.F32 R73, -RZ, R133.H0_H0 ;  /* 0x20000085ff497230 */ /* 0x000fe40000004100 */
[C---:B------:R-:W-:Y:S01]  /*5d20*/  FMUL.FTZ R133, R53.reuse, R130 ;  /* 0x0000008235857220 */ /* 0x040fe20000410000 */
[----:B------:R-:W-:Y:S01]  /*5d30*/  FMUL.FTZ R130, R52, R131 ;  /* 0x0000008334827220 */ /* 0x000fe20000410000 */
[-C--:B------:R-:W-:Y:S01]  /*5d40*/  FFMA.FTZ R131, R53, R55.reuse, -R132 ;  /* 0x0000003735837223 */ /* 0x080fe20000010884 */
[--C-:B------:R-:W-:Y:S02]  /*5d50*/  HADD2.F32 R53, -RZ, R129.reuse.H0_H0 ;  /* 0x20000081ff357230 */ /* 0x100fe40000004100 */
[----:B------:R-:W-:Y:S01]  /*5d60*/  FFMA.FTZ R133, R54, R55, R133 ;  /* 0x0000003736857223 */ /* 0x000fe20000010085 */
[----:B------:R-:W-:Y:S01]  /*5d70*/  FFMA.FTZ R134, R52, R73, -R135 ;  /* 0x0000004934867223 */ /* 0x000fe20000010887 */
[----:B------:R-:W-:-:S02]  /*5d80*/  HADD2.F32 R129, -RZ, R129.H1_H1 ;  /* 0x30000081ff817230 */ /* 0x000fc40000004100 */
[----:B------:R-:W-:Y:S01]  /*5d90*/  FFMA.FTZ R136, R75, R73, R130 ;  /* 0x000000494b887223 */ /* 0x000fe20000010082 */
[----:B------:R-:W-:Y:S02]  /*5da0*/  HADD2.F32 R54, -RZ, R45.H0_H0 ;  /* 0x2000002dff367230 */ /* 0x000fe40000004100 */
[--C-:B------:R-:W-:Y:S01]  /*5db0*/  HADD2.F32 R52, -RZ, R72.reuse.H0_H0 ;  /* 0x20000048ff347230 */ /* 0x100fe20000004100 */
[----:B------:R-:W-:Y:S01]  /*5dc0*/  F2FP.F16.F32.PACK_AB R131, R134, R131 ;  /* 0x000000838683723e */ /* 0x000fe200000000ff */
[--C-:B------:R-:W-:Y:S02]  /*5dd0*/  HADD2.F32 R45, -RZ, R47.reuse.H0_H0 ;  /* 0x2000002fff2d7230 */ /* 0x100fe40000004100 */
[----:B------:R-:W-:Y:S02]  /*5de0*/  HADD2.F32 R72, -RZ, R72.H1_H1 ;  /* 0x30000048ff487230 */ /* 0x000fe40000004100 */
[----:B------:R-:W-:Y:S01]  /*5df0*/  FMUL.FTZ R130, R52, R129 ;  /* 0x0000008134827220 */ /* 0x000fe20000410000 */
[----:B------:R-:W-:-:S02]  /*5e00*/  HADD2.F32 R47, -RZ, R47.H1_H1 ;  /* 0x3000002fff2f7230 */ /* 0x000fc40000004100 */
[C---:B------:R-:W-:Y:S01]  /*5e10*/  FMUL.FTZ R129, R45.reuse, R129 ;  /* 0x000000812d817220 */ /* 0x040fe20000410000 */
[----:B------:R-:W-:Y:S02]  /*5e20*/  HADD2.F32 R127, -RZ, R127.H0_H0 ;  /* 0x2000007fff7f7230 */ /* 0x000fe40000004100 */
[-C--:B------:R-:W-:Y:S01]  /*5e30*/  FMUL.FTZ R132, R72, R54.reuse ;  /* 0x0000003648847220 */ /* 0x080fe20000410000 */
[-C--:B------:R-:W-:Y:S01]  /*5e40*/  FFMA.FTZ R130, R45, R53.reuse, -R130 ;  /* 0x000000352d827223 */ /* 0x080fe20000010882 */
[C---:B------:R-:W-:Y:S01]  /*5e50*/  FMUL.FTZ R73, R47.reuse, R54 ;  /* 0x000000362f497220 */ /* 0x040fe20000410000 */
[----:B------:R-:W-:Y:S01]  /*5e60*/  FFMA.FTZ R129, R52, R53, R129 ;  /* 0x0000003534817223 */ /* 0x000fe20000010081 */
[-C--:B------:R-:W-:Y:S01]  /*5e70*/  FFMA.FTZ R55, R47, R127.reuse, -R132 ;  /* 0x0000007f2f377223 */ /* 0x080fe20000010884 */
[----:B------:R-:W-:Y:S02]  /*5e80*/  HADD2.F32 R47, -RZ, R128.H1_H1 ;  /* 0x30000080ff2f7230 */ /* 0x000fe40000004100 */
[----:B------:R-:W-:Y:S01]  /*5e90*/  FFMA.FTZ R72, R72, R127, R73 ;  /* 0x0000007f48487223 */ /* 0x000fe20000010049 */
[----:B------:R-:W-:-:S02]  /*5ea0*/  HADD2.F32 R53, -RZ, R44.H0_H0 ;  /* 0x2000002cff357230 */ /* 0x000fc40000004100 */
[----:B------:R-:W-:Y:S01]  /*5eb0*/  HADD2.F32 R45, -RZ, R74.H0_H0 ;  /* 0x2000004aff2d7230 */ /* 0x000fe20000004100 */
[----:B------:R-:W-:Y:S01]  /*5ec0*/  F2FP.F16.F32.PACK_AB R12, R55, R130 ;  /* 0x00000082370c723e */ /* 0x000fe200000000ff */
[----:B------:R-:W-:Y:S01]  /*5ed0*/  HADD2.F32 R128, -RZ, R128.H0_H0 ;  /* 0x20000080ff807230 */ /* 0x000fe20000004100 */
[----:B------:R-:W-:Y:S01]  /*5ee0*/  F2FP.F16.F32.PACK_AB R72, R72, R129 ;  /* 0x000000814848723e */ /* 0x000fe200000000ff */
[----:B------:R-:W-:Y:S02]  /*5ef0*/  HADD2.F32 R44, -RZ, R14.H0_H0 ;  /* 0x2000000eff2c7230 */ /* 0x000fe40000004100 */
[----:B------:R-:W-:Y:S02]  /*5f00*/  HADD2.F32 R74, -RZ, R74.H1_H1 ;  /* 0x3000004aff4a7230 */ /* 0x000fe40000004100 */
[-C--:B------:R-:W-:Y:S01]  /*5f10*/  FMUL.FTZ R73, R45, R128.reuse ;  /* 0x000000802d497220 */ /* 0x080fe20000410000 */
[----:B------:R-:W-:Y:S02]  /*5f20*/  HADD2.F32 R14, -RZ, R14.H1_H1 ;  /* 0x3000000eff0e7230 */ /* 0x000fe40000004100 */
[----:B------:R-:W-:Y:S01]  /*5f30*/  FMUL.FTZ R128, R44, R128 ;  /* 0x000000802c807220 */ /* 0x000fe20000410000 */
[----:B------:R-:W-:-:S02]  /*5f40*/  HADD2.F32 R11, -RZ, R11.H0_H0 ;  /* 0x2000000bff0b7230 */ /* 0x000fc40000004100 */
[----:B------:R-:W-:Y:S01]  /*5f50*/  FMUL.FTZ R75, R74, R53 ;  /* 0x000000354a4b7220 */ /* 0x000fe20000410000 */
[----:B------:R-:W-:Y:S01]  /*5f60*/  FFMA.FTZ R73, R44, R47, -R73 ;  /* 0x0000002f2c497223 */ /* 0x000fe20000010849 */
[C---:B------:R-:W-:Y:S01]  /*5f70*/  FMUL.FTZ R53, R14.reuse, R53 ;  /* 0x000000350e357220 */ /* 0x040fe20000410000 */
[----:B------:R-:W-:Y:S01]  /*5f80*/  FFMA.FTZ R128, R45, R47, R128 ;  /* 0x0000002f2d807223 */ /* 0x000fe20000010080 */
[-C--:B------:R-:W-:Y:S01]  /*5f90*/  FFMA.FTZ R14, R14, R11.reuse, -R75 ;  /* 0x0000000b0e0e7223 */ /* 0x080fe2000001084b */
[----:B------:R-:W-:Y:S02]  /*5fa0*/  IMAD.MOV.U32 R13, RZ, RZ, R15 ;  /* 0x000000ffff0d7224 */ /* 0x000fe400078e000f */
[----:B------:R-:W-:Y:S01]  /*5fb0*/  FFMA.FTZ R53, R74, R11, R53 ;  /* 0x0000000b4a357223 */ /* 0x000fe20000010035 */
[----:B------:R-:W-:Y:S01]  /*5fc0*/  F2FP.F16.F32.PACK_AB R75, R136, R133 ;  /* 0x00000085884b723e */ /* 0x000fe200000000ff */
[----:B------:R-:W-:Y:S01]  /*5fd0*/  IMAD.MOV.U32 R15, RZ, RZ, R131 ;  /* 0x000000ffff0f7224 */ /* 0x000fe200078e0083 */
[----:B------:R-:W-:-:S02]  /*5fe0*/  F2FP.F16.F32.PACK_AB R14, R14, R73 ;  /* 0x000000490e0e723e */ /* 0x000fc400000000ff */
[----:B------:R-:W-:Y:S02]  /*5ff0*/  F2FP.F16.F32.PACK_AB R74, R53, R128 ;  /* 0x00000080354a723e */ /* 0x000fe400000000ff */
[----:B------:R-:W-:-:S07]  /*6000*/  MOV R73, R46 ;  /* 0x0000002e00497202 */ /* 0x000fce0000000f00 */
.L_x_1630:
[----:B------:R-:W-:Y:S05]  /*6010*/  BSYNC B3 ;  /* 0x0000000000037941 */ /* 0x000fea0003800000 */
.L_x_1629:
[----:B---3--:R3:W-:Y:S04]  /*6020*/  ST.E.128 desc[UR60][R108.64], R12 ;  /* 0x0000000c6c007985 */ /* 0x0087e8000c101d3c */
[----:B----4-:R3:W-:Y:S02]  /*6030*/  @!P0 ST.E.128 desc[UR60][R110.64], R72 ;  /* 0x000000486e008985 */ /* 0x0107e4000c101d3c */
.L_x_1628:
[----:B------:R-:W-:Y:S05]  /*6040*/  BSYNC B2 ;  /* 0x0000000000027941 */ /* 0x000fea0003800000 */
.L_x_1627:
[----:B------:R-:W-:-:S13]  /*6050*/  ISETP.NE.AND P0, PT, R76, RZ, PT ;  /* 0x000000ff4c00720c */ /* 0x000fda0003f05270 */
[----:B------:R-:W-:Y:S05]  /*6060*/  @!P0 BRA `(.L_x_1626) ;  /* 0x0000000400d08947 */ /* 0x000fea0003800000 */
[----:B---3--:R-:W3:Y:S04]  /*6070*/  LDL R15, [R1+0x54] ;  /* 0x00005400010f7983 */ /* 0x008ee80000100800 */
[----:B------:R-:W4:Y:S04]  /*6080*/  LDL R14, [R1+0xa8] ;  /* 0x0000a800010e7983 */ /* 0x000f280000100800 */
[----:B------:R-:W5:Y:S01]  /*6090*/  LDL R13, [R1+0x5c] ;  /* 0x00005c00010d7983 */ /* 0x000f620000100800 */
[----:B--2---:R-:W-:Y:S01]  /*60a0*/  SEL R11, R93, R116, !P1 ;  /* 0x000000745d0b7207 */ /* 0x004fe20004800000 */
[----:B------:R-:W-:Y:S01]  /*60b0*/  BSSY B2, `(.L_x_1631) ;  /* 0x000006d000027945 */ /* 0x000fe20003800000 */
[----:B------:R-:W-:-:S02]  /*60c0*/  LEA R52, P6, R39, R106, 0x1 ;  /* 0x0000006a27347211 */ /* 0x000fc400078c08ff */
[----:B------:R-:W-:Y:S02]  /*60d0*/  SHF.R.S32.HI R12, RZ, 0x1f, R11 ;  /* 0x0000001fff0c7819 */ /* 0x000fe4000001140b */
[----:B------:R-:W-:Y:S02]  /*60e0*/  LEA.HI.X R53, R39, R107, R88, 0x1, P6 ;  /* 0x0000006b27357211 */ /* 0x000fe400030f0c58 */
        /* <DEDUP_REMOVED lines=8> */
[----:B------:R-:W-:-:S05]  /*6170*/  LOP3.LUT R12, R12, 0x7ffff000, RZ, 0xc0, !PT ;  /* 0x7ffff0000c0c7812 */ /* 0x000fca00078ec0ff */
[----:B------:R-:W-:Y:S01]  /*6180*/  @!P0 IMAD.WIDE R106, R55, 0x2, R106 ;  /* 0x00000002376a8825 */ /* 0x000fe200078e026a */
[----:B---3--:R-:W-:-:S04]  /*6190*/  LOP3.LUT R11, R15, 0x38, R55, 0xf8, !PT ;  /* 0x000000380f0b7812 */ /* 0x008fc800078ef837 */
[----:B----4-:R-:W-:-:S04]  /*61a0*/  LOP3.LUT R11, R11, R14, RZ, 0x3c, !PT ;  /* 0x0000000e0b0b7212 */ /* 0x010fc800078e3cff */
[----:B-----5:R-:W-:Y:S01]  /*61b0*/  IADD3 R13, R11, R12, R13 ;  /* 0x0000000c0b0d7210 */ /* 0x020fe20007ffe00d */
[----:B------:R-:W-:-:S03]  /*61c0*/  IMAD R11, R202, 0x4000, R90 ;  /* 0x00004000ca0b7824 */ /* 0x000fc600078e025a */
[----:B------:R-:W-:Y:S01]  /*61d0*/  LEA R13, R202, R13, 0xe ;  /* 0x0000000dca0d7211 */ /* 0x000fe200078e70ff */
[----:B------:R-:W-:-:S04]  /*61e0*/  IMAD R11, R11, 0x2, R18 ;  /* 0x000000020b0b7824 */ /* 0x000fc800078e0212 */
[----:B------:R-:W-:Y:S02]  /*61f0*/  IMAD R44, R13, 0x2, R18 ;  /* 0x000000020d2c7824 */ /* 0x000fe400078e0212 */
[----:B------:R2:W3:Y:S04]  /*6200*/  LDS.128 R12, [R11+0x20400] ;  /* 0x020400000b0c7984 */ /* 0x0004e80000000c00 */
[----:B------:R-:W4:Y:S01]  /*6210*/  LDS.128 R44, [R44+0x20400] ;  /* 0x020400002c2c7984 */ /* 0x000f220000000c00 */
[----:B------:R-:W-:Y:S05]  /*6220*/  @P6 BRA `(.L_x_1632) ;  /* 0x0000000400546947 */ /* 0x000fea0003800000 */
[--C-:B------:R-:W-:Y:S02]  /*6230*/  SHF.R.U64 R75, R48, 0x10, R49.reuse ;  /* 0x00000010304b7819 */ /* 0x100fe40000001231 */
[----:B------:R-:W-:Y:S01]  /*6240*/  SHF.R.U32.HI R48, RZ, 0x10, R49 ;  /* 0x00000010ff307819 */ /* 0x000fe20000011631 */
[--C-:B------:R-:W-:Y:S01]  /*6250*/  HADD2.F32 R49, -RZ, R126.reuse.H1_H1 ;  /* 0x3000007eff317230 */ /* 0x100fe20000004100 */
[--C-:B------:R-:W-:Y:S01]  /*6260*/  SHF.R.U64 R109, R40, 0x10, R41.reuse ;  /* 0x00000010286d7819 */ /* 0x100fe20000001229 */
[----:B------:R-:W-:Y:S01]  /*6270*/  HADD2.F32 R126, -RZ, R126.H0_H0 ;  /* 0x2000007eff7e7230 */ /* 0x000fe20000004100 */
[----:B------:R-:W-:Y:S01]  /*6280*/  SHF.R.U32.HI R54, RZ, 0x10, R41 ;  /* 0x00000010ff367819 */ /* 0x000fe20000011629 */
[----:B---3--:R-:W-:Y:S01]  /*6290*/  IMAD.MOV.U32 R41, RZ, RZ, R14 ;  /* 0x000000ffff297224 */ /* 0x008fe200078e000e */
[----:B--2---:R-:W-:Y:S01]  /*62a0*/  SHF.R.U64 R11, R42, 0x10, R43 ;  /* 0x000000102a0b7819 */ /* 0x004fe2000000122b */
[----:B----4-:R-:W-:Y:S01]  /*62b0*/  HADD2.F32 R42, -RZ, R45.H0_H0 ;  /* 0x2000002dff2a7230 */ /* 0x010fe20000004100 */
[----:B------:R-:W-:Y:S01]  /*62c0*/  SHF.R.U64 R40, R50, 0x10, R51 ;  /* 0x0000001032287819 */ /* 0x000fe20000001233 */
[----:B------:R-:W-:Y:S01]  /*62d0*/  HADD2.F32 R14, -RZ, R13.H0_H0 ;  /* 0x2000000dff0e7230 */ /* 0x000fe20000004100 */
[----:B------:R-:W-:Y:S01]  /*62e0*/  SHF.R.U32.HI R73, RZ, 0x10, R43 ;  /* 0x00000010ff497819 */ /* 0x000fe2000001162b */
[----:B------:R-:W-:Y:S01]  /*62f0*/  HADD2.F32 R45, -RZ, R45.H1_H1 ;  /* 0x3000002dff2d7230 */ /* 0x000fe20000004100 */
[----:B------:R-:W-:Y:S01]  /*6300*/  SHF.R.U32.HI R55, RZ, 0x10, R51 ;  /* 0x00000010ff377819 */ /* 0x000fe20000011633 */
[----:B------:R-:W-:-:S02]  /*6310*/  HADD2.F32 R50, -RZ, R48.H0_H0 ;  /* 0x20000030ff327230 */ /* 0x000fc40000004100 */
[-C--:B------:R-:W-:Y:S01]  /*6320*/  FMUL.FTZ R51, R42, R49.reuse ;  /* 0x000000312a337220 */ /* 0x080fe20000410000 */
[----:B------:R-:W-:Y:S02]  /*6330*/  HADD2.F32 R43, -RZ, R124.H1_H1 ;  /* 0x3000007cff2b7230 */ /* 0x000fe40000004100 */
[C---:B------:R-:W-:Y:S01]  /*6340*/  FMUL.FTZ R49, R14.reuse, R49 ;  /* 0x000000310e317220 */ /* 0x040fe20000410000 */
[----:B------:R-:W-:Y:S02]  /*6350*/  HADD2.F32 R13, -RZ, R13.H1_H1 ;  /* 0x3000000dff0d7230 */ /* 0x000fe40000004100 */
[----:B------:R-:W-:Y:S02]  /*6360*/  HADD2.F32 R48, -RZ, R54.H0_H0 ;  /* 0x20000036ff307230 */ /* 0x000fe40000004100 */
[-C--:B------:R-:W-:Y:S01]  /*6370*/  FMUL.FTZ R54, R45, R50.reuse ;  /* 0x000000322d367220 */ /* 0x080fe20000410000 */
[-C--:B------:R-:W-:Y:S01]  /*6380*/  FFMA.FTZ R51, R14, R43.reuse, -R51 ;  /* 0x0000002b0e337223 */ /* 0x080fe20000010833 */
[C---:B------:R-:W-:Y:S01]  /*6390*/  FMUL.FTZ R50, R13.reuse, R50 ;  /* 0x000000320d327220 */ /* 0x040fe20000410000 */
[----:B------:R-:W-:Y:S01]  /*63a0*/  FFMA.FTZ R49, R42, R43, R49 ;  /* 0x0000002b2a317223 */ /* 0x000fe20000010031 */
[----:B------:R-:W-:Y:S01]  /*63b0*/  FFMA.FTZ R54, R13, R48, -R54 ;  /* 0x000000300d367223 */ /* 0x000fe20000010836 */
[----:B------:R-:W-:-:S02]  /*63c0*/  HADD2.F32 R43, -RZ, R125.H1_H1 ;  /* 0x3000007dff2b7230 */ /* 0x000fc40000004100 */
[----:B------:R-:W-:Y:S01]  /*63d0*/  FFMA.FTZ R72, R45, R48, R50 ;  /* 0x000000302d487223 */ /* 0x000fe20000010032 */
[----:B------:R-:W-:Y:S02]  /*63e0*/  HADD2.F32 R14, -RZ, R47.H0_H0 ;  /* 0x2000002fff0e7230 */ /* 0x000fe40000004100 */
[----:B------:R-:W-:Y:S02]  /*63f0*/  HADD2.F32 R13, -RZ, R15.H0_H0 ;  /* 0x2000000fff0d7230 */ /* 0x000fe40000004100 */
        /* <DEDUP_REMOVED lines=12> */
[----:B------:R-:W-:Y:S02]  /*64c0*/  HADD2.F32 R14, -RZ, R44.H0_H0 ;  /* 0x2000002cff0e7230 */ /* 0x000fe40000004100 */
[----:B------:R-:W-:Y:S01]  /*64d0*/  FFMA.FTZ R74, R13, R42, -R74 ;  /* 0x0000002a0d4a7223 */ /* 0x000fe2000001084a */
[----:B------:R-:W-:-:S02]  /*64e0*/  HADD2.F32 R43, -RZ, R75.H0_H0 ;  /* 0x2000004bff2b7230 */ /* 0x000fc40000004100 */
[----:B------:R-:W-:Y:S01]  /*64f0*/  FFMA.FTZ R55, R15, R48, -R108 ;  /* 0x000000300f377223 */ /* 0x000fe2000001086c */
[----:B------:R-:W-:Y:S02]  /*6500*/  HADD2.F32 R44, -RZ, R44.H1_H1 ;  /* 0x3000002cff2c7230 */ /* 0x000fe40000004100 */
[----:B------:R-:W-:Y:S01]  /*6510*/  FMUL.FTZ R42, R14, R126 ;  /* 0x0000007e0e2a7220 */ /* 0x000fe20000410000 */
[--C-:B------:R-:W-:Y:S02]  /*6520*/  HADD2.F32 R13, -RZ, R12.reuse.H0_H0 ;  /* 0x2000000cff0d7230 */ /* 0x100fe40000004100 */
[----:B------:R-:W-:Y:S01]  /*6530*/  FFMA.FTZ R73, R47, R48, R110 ;  /* 0x000000302f497223 */ /* 0x000fe2000001006e */
[----:B------:R-:W-:Y:S02]  /*6540*/  HADD2.F32 R12, -RZ, R12.H1_H1 ;  /* 0x3000000cff0c7230 */ /* 0x000fe40000004100 */
[----:B------:R-:W-:Y:S01]  /*6550*/  FMUL.FTZ R47, R44, R43 ;  /* 0x0000002b2c2f7220 */ /* 0x000fe20000410000 */
[----:B------:R-:W-:-:S02]  /*6560*/  HADD2.F32 R15, -RZ, R109.H0_H0 ;  /* 0x2000006dff0f7230 */ /* 0x000fc40000004100 */
[C---:B------:R-:W-:Y:S01]  /*6570*/  FMUL.FTZ R45, R13.reuse, R126 ;  /* 0x0000007e0d2d7220 */ /* 0x040fe20000410000 */
[----:B------:R-:W-:Y:S01]  /*6580*/  FFMA.FTZ R42, R13, R124, -R42 ;  /* 0x0000007c0d2a7223 */ /* 0x000fe2000001082a */
[----:B------:R-:W-:Y:S02]  /*6590*/  HADD2.F32 R13, -RZ, R46.H0_H0 ;  /* 0x2000002eff0d7230 */ /* 0x000fe40000004100 */
[C---:B------:R-:W-:Y:S01]  /*65a0*/  FMUL.FTZ R43, R12.reuse, R43 ;  /* 0x0000002b0c2b7220 */ /* 0x040fe20000410000 */
[----:B------:R-:W-:Y:S02]  /*65b0*/  HADD2.F32 R125, -RZ, R125.H0_H0 ;  /* 0x2000007dff7d7230 */ /* 0x000fe40000004100 */
[-C--:B------:R-:W-:Y:S01]  /*65c0*/  FFMA.FTZ R47, R12, R15.reuse, -R47 ;  /* 0x0000000f0c2f7223 */ /* 0x080fe2000001082f */
[----:B------:R-:W-:Y:S02]  /*65d0*/  HADD2.F32 R40, -RZ, R40.H0_H0 ;  /* 0x20000028ff287230 */ /* 0x000fe40000004100 */
[----:B------:R-:W-:Y:S01]  /*65e0*/  FFMA.FTZ R44, R44, R15, R43 ;  /* 0x0000000f2c2c7223 */ /* 0x000fe2000001002b */
[----:B------:R-:W-:-:S02]  /*65f0*/  HADD2.F32 R46, -RZ, R46.H1_H1 ;  /* 0x3000002eff2e7230 */ /* 0x000fc40000004100 */
[-C--:B------:R-:W-:Y:S01]  /*6600*/  FMUL.FTZ R15, R13, R125.reuse ;  /* 0x0000007d0d0f7220 */ /* 0x080fe20000410000 */
[--C-:B------:R-:W-:Y:S02]  /*6610*/  HADD2.F32 R12, -RZ, R41.reuse.H0_H0 ;  /* 0x20000029ff0c7230 */ /* 0x100fe40000004100 */
[----:B------:R-:W-:Y:S01]  /*6620*/  FFMA.FTZ R45, R14, R124, R45 ;  /* 0x0000007c0e2d7223 */ /* 0x000fe2000001002d */
[----:B------:R-:W-:Y:S02]  /*6630*/  HADD2.F32 R41, -RZ, R41.H1_H1 ;  /* 0x30000029ff297230 */ /* 0x000fe40000004100 */
[----:B------:R-:W-:Y:S01]  /*6640*/  FMUL.FTZ R48, R46, R40 ;  /* 0x000000282e307220 */ /* 0x000fe20000410000 */
[----:B------:R-:W-:Y:S02]  /*6650*/  HADD2.F32 R123, -RZ, R123.H0_H0 ;  /* 0x2000007bff7b7230 */ /* 0x000fe40000004100 */
[----:B------:R-:W-:Y:S01]  /*6660*/  FMUL.FTZ R14, R12, R125 ;  /* 0x0000007d0c0e7220 */ /* 0x000fe20000410000 */
[----:B------:R-:W-:-:S02]  /*6670*/  HADD2.F32 R11, -RZ, R11.H0_H0 ;  /* 0x2000000bff0b7230 */ /* 0x000fc40000004100 */
[----:B------:R-:W-:Y:S01]  /*6680*/  FMUL.FTZ R43, R41, R40 ;  /* 0x00000028292b7220 */ /* 0x000fe20000410000 */
[----:B------:R-:W-:Y:S01]  /*6690*/  F2FP.F16.F32.PACK_AB R55, R55, R74 ;  /* 0x0000004a3737723e */ /* 0x000fe200000000ff */
[-C--:B------:R-:W-:Y:S01]  /*66a0*/  FFMA.FTZ R15, R12, R123.reuse, -R15 ;  /* 0x0000007b0c0f7223 */ /* 0x080fe2000001080f */
[----:B------:R-:W-:Y:S01]  /*66b0*/  FFMA.FTZ R14, R13, R123, R14 ;  /* 0x0000007b0d0e7223 */ /* 0x000fe2000001000e */
[-C--:B------:R-:W-:Y:S01]  /*66c0*/  FFMA.FTZ R48, R41, R11.reuse, -R48 ;  /* 0x0000000b29307223 */ /* 0x080fe20000010830 */
[----:B------:R-:W-:Y:S01]  /*66d0*/  FFMA.FTZ R43, R46, R11, R43 ;  /* 0x0000000b2e2b7223 */ /* 0x000fe2000001002b */
[----:B------:R-:W-:Y:S02]  /*66e0*/  F2FP.F16.F32.PACK_AB R13, R54, R51 ;  /* 0x00000033360d723e */ /* 0x000fe400000000ff */
[----:B------:R-:W-:Y:S02]  /*66f0*/  F2FP.F16.F32.PACK_AB R50, R73, R50 ;  /* 0x000000324932723e */ /* 0x000fe400000000ff */
[----:B------:R-:W-:Y:S01]  /*6700*/  F2FP.F16.F32.PACK_AB R54, R48, R15 ;  /* 0x0000000f3036723e */ /* 0x000fe200000000ff */
[----:B------:R-:W-:Y:S01]  /*6710*/  IMAD.MOV.U32 R15, RZ, RZ, R55 ;  /* 0x000000ffff0f7224 */ /* 0x000fe200078e0037 */
[----:B------:R-:W-:Y:S01]  /*6720*/  F2FP.F16.F32.PACK_AB R12, R47, R42 ;  /* 0x0000002a2f0c723e */ /* 0x000fe200000000ff */
[----:B------:R-:W-:Y:S01]  /*6730*/  IMAD.MOV.U32 R47, RZ, RZ, R50 ;  /* 0x000000ffff2f7224 */ /* 0x000fe200078e0032 */
[----:B------:R-:W-:Y:S01]  /*6740*/  F2FP.F16.F32.PACK_AB R44, R44, R45 ;  /* 0x0000002d2c2c723e */ /* 0x000fe200000000ff */
[----:B------:R-:W-:Y:S01]  /*6750*/  IMAD.MOV.U32 R45, RZ, RZ, R49 ;  /* 0x000000ffff2d7224 */ /* 0x000fe200078e0031 */
[----:B------:R-:W-:-:S02]  /*6760*/  F2FP.F16.F32.PACK_AB R46, R43, R14 ;  /* 0x0000000e2b2e723e */ /* 0x000fc400000000ff */
[----:B------:R-:W-:-:S07]  /*6770*/  MOV R14, R54 ;  /* 0x00000036000e7202 */ /* 0x000fce0000000f00 */
.L_x_1632:
[----:B------:R-:W-:Y:S05]  /*6780*/  BSYNC B2 ;  /* 0x0000000000027941 */ /* 0x000fea0003800000 */
.L_x_1631:
[----:B---3--:R3:W-:Y:S04]  /*6790*/  ST.E.128 desc[UR60][R52.64], R12 ;  /* 0x0000000c34007985 */ /* 0x0087e8000c101d3c */
[----:B----4-:R3:W-:Y:S02]  /*67a0*/  @!P0 ST.E.128 desc[UR60][R106.64], R44 ;  /* 0x0000002c6a008985 */ /* 0x0107e4000c101d3c */
.L_x_1626:
[----:B------:R-:W-:Y:S05]  /*67b0*/  BSYNC B1 ;  /* 0x0000000000017941 */ /* 0x000fea0003800000 */
.L_x_1625:
[----:B------:R-:W-:-:S03]  /*67c0*/  UMOV UR4, 0xffffffff ;  /* 0xffffffff00047882 */ /* 0x000fc60000000000 */
[----:B------:R-:W-:Y:S05]  /*67d0*/  BRA.DIV UR4, `(.L_x_1633) ;  /* 0x0000022604c87947 */ /* 0x000fea000b800000 */
[----:B---3--:R3:W4:Y:S04]  /*67e0*/  SHFL.IDX PT, R45, R112, 0x1, 0x181f ;  /* 0x00381f00702d7f89 */ /* 0x00872800000e0000 */
[----:B------:R3:W0:Y:S02]  /*67f0*/  SHFL.IDX PT, R44, R105, 0x1, 0x181f ;  /* 0x00381f00692c7f89 */ /* 0x00062400000e0000 */
.L_x_2022:
[----:B------:R-:W-:Y:S05]  /*6800*/  @P4 BRA `(.L_x_1602) ;  /* 0x0000001400304947 */ /* 0x000fea0003800000 */
[----:B------:R-:W-:Y:S01]  /*6810*/  ISETP.NE.AND P0, PT, R29, RZ, PT ;  /* 0x000000ff1d00720c */ /* 0x000fe20003f05270 */
[----:B------:R-:W-:-:S12]  /*6820*/  BSSY B1, `(.L_x_1634) ;  /* 0x0000075000017945 */ /* 0x000fd80003800000 */
[----:B------:R-:W-:Y:S05]  /*6830*/  @!P0 BRA `(.L_x_1635) ;  /* 0x0000000400cc8947 */ /* 0x000fea0003800000 */
[----:B------:R-:W5:Y:S04]  /*6840*/  LDL R15, [R1+0x50] ;  /* 0x00005000010f7983 */ /* 0x000f680000100800 */
[----:B------:R-:W3:Y:S04]  /*6850*/  LDL R14, [R1+0xa4] ;  /* 0x0000a400010e7983 */ /* 0x000ee80000100800 */
[----:B------:R-:W3:Y:S01]  /*6860*/  LDL R13, [R1+0x58] ;  /* 0x00005800010d7983 */ /* 0x000ee20000100800 */
[----:B--2---:R-:W-:Y:S01]  /*6870*/  SEL R11, R93, R116, !P2 ;  /* 0x000000745d0b7207 */ /* 0x004fe20005000000 */
[----:B------:R-:W-:Y:S01]  /*6880*/  BSSY B2, `(.L_x_1636) ;  /* 0x000006c000027945 */ /* 0x000fe20003800000 */
[----:B------:R-:W-:-:S02]  /*6890*/  ISETP.GE.AND P4, PT, R16, R104, PT ;  /* 0x000000681000720c */ /* 0x000fc40003f86270 */
[----:B------:R-:W-:Y:S02]  /*68a0*/  SHF.R.S32.HI R12, RZ, 0x1f, R11 ;  /* 0x0000001fff0c7819 */ /* 0x000fe4000001140b */
[----:B0-----:R-:W-:Y:S02]  /*68b0*/  LEA R46, P0, R36, R44, 0x1 ;  /* 0x0000002c242e7211 */ /* 0x001fe400078008ff */
[----:B------:R-:W-:Y:S02]  /*68c0*/  LEA.HI R12, R12, R11, RZ, 0x4 ;  /* 0x0000000b0c0c7211 */ /* 0x000fe400078f20ff */
[----:B----4-:R-:W-:Y:S02]  /*68d0*/  LEA.HI.X R47, R36, R45, R79, 0x1, P0 ;  /* 0x0000002d242f7211 */ /* 0x010fe400000f0c4f */
[----:B------:R-:W-:-:S04]  /*68e0*/  LEA.HI.SX32 R12, R12, R35, 0x1c ;  /* 0x000000230c0c7211 */ /* 0x000fc800078fe2ff */
[----:B------:R-:W-:Y:S01]  /*68f0*/  SHF.R.S32.HI R11, RZ, 0x1f, R12 ;  /* 0x0000001fff0b7819 */ /* 0x000fe2000001140c */
[----:B------:R-:W-:-:S03]  /*6900*/  IMAD.SHL.U32 R49, R12, 0x8, RZ ;  /* 0x000000080c317824 */ /* 0x000fc600078e00ff */
[----:B------:R-:W-:Y:S02]  /*6910*/  LEA.HI R12, R11, R12, RZ, 0x3 ;  /* 0x0000000c0b0c7211 */ /* 0x000fe400078f18ff */
[----:B------:R-:W-:-:S03]  /*6920*/  ISETP.GE.AND P6, PT, R49, R114, PT ;  /* 0x000000723100720c */ /* 0x000fc60003fc6270 */
[----:B------:R-:W-:-:S05]  /*6930*/  IMAD.SHL.U32 R12, R12, 0x200, RZ ;  /* 0x000002000c0c7824 */ /* 0x000fca00078e00ff */
[----:B------:R-:W-:Y:S02]  /*6940*/  LOP3.LUT R12, R12, 0x7ffff000, RZ, 0xc0, !PT ;  /* 0x7ffff0000c0c7812 */ /* 0x000fe400078ec0ff */
[----:B-----5:R-:W-:-:S03]  /*6950*/  LOP3.LUT R11, R15, 0x38, R49, 0xf8, !PT ;  /* 0x000000380f0b7812 */ /* 0x020fc600078ef831 */
[----:B------:R-:W-:Y:S01]  /*6960*/  @!P6 IMAD.WIDE R48, R49, 0x2, R44 ;  /* 0x000000023130e825 */ /* 0x000fe200078e022c */
[----:B---3--:R-:W-:-:S04]  /*6970*/  LOP3.LUT R11, R11, R14, RZ, 0x3c, !PT ;  /* 0x0000000e0b0b7212 */ /* 0x008fc800078e3cff */
[----:B------:R-:W-:Y:S02]  /*6980*/  IADD3 R13, R11, R12, R13 ;  /* 0x0000000c0b0d7210 */ /* 0x000fe40007ffe00d */
[----:B------:R-:W-:-:S03]  /*6990*/  LEA R11, R202, R0, 0xe ;  /* 0x00000000ca0b7211 */ /* 0x000fc600078e70ff */
[----:B------:R-:W-:Y:S02]  /*69a0*/  IMAD R13, R202, 0x4000, R13 ;  /* 0x00004000ca0d7824 */ /* 0x000fe400078e020d */
[--C-:B------:R-:W-:Y:S02]  /*69b0*/  IMAD R11, R11, 0x2, R18.reuse ;  /* 0x000000020b0b7824 */ /* 0x100fe400078e0212 */
[----:B------:R-:W-:-:S03]  /*69c0*/  IMAD R40, R13, 0x2, R18 ;  /* 0x000000020d287824 */ /* 0x000fc600078e0212 */
[----:B------:R0:W2:Y:S04]  /*69d0*/  LDS.128 R12, [R11+0x20400] ;  /* 0x020400000b0c7984 */ /* 0x0000a80000000c00 */
[----:B------:R-:W3:Y:S01]  /*69e0*/  LDS.128 R40, [R40+0x20400] ;  /* 0x0204000028287984 */ /* 0x000ee20000000c00 */
[----:B------:R-:W-:Y:S05]  /*69f0*/  @P4 BRA `(.L_x_1637) ;  /* 0x0000000400504947 */ /* 0x000fea0003800000 */
[----:B------:R-:W-:Y:S01]  /*6a00*/  SHF.R.U32.HI R54, RZ, 0x10, R69 ;  /* 0x00000010ff367819 */ /* 0x000fe20000011645 */
[----:B---3--:R-:W-:Y:S01]  /*6a10*/  IMAD.MOV.U32 R50, RZ, RZ, R42 ;  /* 0x000000ffff327224 */ /* 0x008fe200078e002a */
[----:B------:R-:W-:Y:S01]  /*6a20*/  SHF.R.U32.HI R52, RZ, 0x10, R61 ;  /* 0x00000010ff347819 */ /* 0x000fe2000001163d */
[--C-:B------:R-:W-:Y:S01]  /*6a30*/  HADD2.F32 R42, -RZ, R41.reuse.H0_H0 ;  /* 0x20000029ff2a7230 */ /* 0x100fe20000004100 */
[----:B------:R-:W-:Y:S01]  /*6a40*/  SHF.R.U64 R74, R62, 0x10, R63 ;  /* 0x000000103e4a7819 */ /* 0x000fe2000000123f */
[----:B------:R-:W-:Y:S01]  /*6a50*/  HADD2.F32 R41, -RZ, R41.H1_H1 ;  /* 0x30000029ff297230 */ /* 0x000fe20000004100 */
[----:B------:R-:W-:Y:S01]  /*6a60*/  SHF.R.U64 R75, R60, 0x10, R61 ;  /* 0x000000103c4b7819 */ /* 0x000fe2000000123d */
[--C-:B0-2---:R-:W-:Y:S01]  /*6a70*/  HADD2.F32 R11, -RZ, R13.reuse.H0_H0 ;  /* 0x2000000dff0b7230 */ /* 0x105fe20000004100 */
[----:B------:R-:W-:Y:S01]  /*6a80*/  SHF.R.U64 R73, R68, 0x10, R69 ;  /* 0x0000001044497819 */ /* 0x000fe20000001245 */
[----:B------:R-:W-:Y:S01]  /*6a90*/  HADD2.F32 R54, -RZ, R54.H0_H0 ;  /* 0x20000036ff367230 */ /* 0x000fe20000004100 */
[--C-:B------:R-:W-:Y:S01]  /*6aa0*/  SHF.R.U64 R69, R70, 0x10, R71.reuse ;  /* 0x0000001046457819 */ /* 0x100fe20000001247 */
[----:B------:R-:W-:Y:S01]  /*6ab0*/  HADD2.F32 R13, -RZ, R13.H1_H1 ;  /* 0x3000000dff0d7230 */ /* 0x000fe20000004100 */
[----:B------:R-:W-:Y:S01]  /*6ac0*/  SHF.R.U32.HI R70, RZ, 0x10, R71 ;  /* 0x00000010ff467819 */ /* 0x000fe20000011647 */
[----:B------:R-:W-:-:S02]  /*6ad0*/  HADD2.F32 R53, -RZ, R122.H1_H1 ;  /* 0x3000007aff357230 */ /* 0x000fc40000004100 */
[-C--:B------:R-:W-:Y:S01]  /*6ae0*/  FMUL.FTZ R62, R41, R54.reuse ;  /* 0x00000036293e7220 */ /* 0x080fe20000410000 */
[----:B------:R-:W-:Y:S02]  /*6af0*/  HADD2.F32 R52, -RZ, R52.H0_H0 ;  /* 0x20000034ff347230 */ /* 0x000fe40000004100 */
[----:B------:R-:W-:Y:S01]  /*6b00*/  FMUL.FTZ R54, R13, R54 ;  /* 0x000000360d367220 */ /* 0x000fe20000410000 */
[----:B------:R-:W-:Y:S02]  /*6b10*/  HADD2.F32 R51, -RZ, R120.H1_H1 ;  /* 0x30000078ff337230 */ /* 0x000fe40000004100 */
[-C--:B------:R-:W-:Y:S01]  /*6b20*/  FMUL.FTZ R60, R42, R53.reuse ;  /* 0x000000352a3c7220 */ /* 0x080fe20000410000 */
[----:B------:R-:W-:Y:S01]  /*6b30*/  FMUL.FTZ R55, R11, R53 ;  /* 0x000000350b377220 */ /* 0x000fe20000410000 */
[-C--:B------:R-:W-:Y:S01]  /*6b40*/  FFMA.FTZ R62, R13, R52.reuse, -R62 ;  /* 0x000000340d3e7223 */ /* 0x080fe2000001083e */
[----:B------:R-:W-:Y:S01]  /*6b50*/  FFMA.FTZ R68, R41, R52, R54 ;  /* 0x0000003429447223 */ /* 0x000fe20000010036 */
[----:B------:R-:W-:Y:S01]  /*6b60*/  FFMA.FTZ R53, R11, R51, -R60 ;  /* 0x000000330b357223 */ /* 0x000fe2000001083c */
[----:B------:R-:W-:-:S02]  /*6b70*/  HADD2.F32 R54, -RZ, R121.H1_H1 ;  /* 0x30000079ff367230 */ /* 0x000fc40000004100 */
[----:B------:R-:W-:Y:S01]  /*6b80*/  FFMA.FTZ R55, R42, R51, R55 ;  /* 0x000000332a377223 */ /* 0x000fe20000010037 */
[----:B------:R-:W-:Y:S01]  /*6b90*/  HADD2.F32 R13, -RZ, R43.H0_H0 ;  /* 0x2000002bff0d7230 */ /* 0x000fe20000004100 */
[----:B------:R-:W-:Y:S01]  /*6ba0*/  SHF.R.U32.HI R63, RZ, 0x10, R63 ;  /* 0x00000010ff3f7819 */ /* 0x000fe2000001163f */
[----:B------:R-:W-:Y:S02]  /*6bb0*/  HADD2.F32 R11, -RZ, R15.H0_H0 ;  /* 0x2000000fff0b7230 */ /* 0x000fe40000004100 */
[----:B------:R-:W-:Y:S02]  /*6bc0*/  HADD2.F32 R60, -RZ, R70.H0_H0 ;  /* 0x20000046ff3c7230 */ /* 0x000fe40000004100 */
[-C--:B------:R-:W-:Y:S01]  /*6bd0*/  FMUL.FTZ R70, R13, R54.reuse ;  /* 0x000000360d467220 */ /* 0x080fe20000410000 */
[----:B------:R-:W-:Y:S02]  /*6be0*/  HADD2.F32 R42, -RZ, R119.H1_H1 ;  /* 0x30000077ff2a7230 */ /* 0x000fe40000004100 */
[----:B------:R-:W-:Y:S01]  /*6bf0*/  FMUL.FTZ R54, R11, R54 ;  /* 0x000000360b367220 */ /* 0x000fe20000410000 */
[----:B------:R-:W-:Y:S01]  /*6c00*/  HADD2.F32 R43, -RZ, R43.H1_H1 ;  /* 0x3000002bff2b7230 */ /* 0x000fe20000004100 */
[----:B------:R-:W-:Y:S01]  /*6c10*/  F2FP.F16.F32.PACK_AB R55, R68, R55 ;  /* 0x000000374437723e */ /* 0x000fe200000000ff */
[----:B------:R-:W-:-:S02]  /*6c20*/  HADD2.F32 R15, -RZ, R15.H1_H1 ;  /* 0x3000000fff0f7230 */ /* 0x000fc40000004100 */
[----:B------:R-:W-:Y:S01]  /*6c30*/  FFMA.FTZ R54, R13, R42, R54 ;  /* 0x0000002a0d367223 */ /* 0x000fe20000010036 */
[----:B------:R-:W-:Y:S02]  /*6c40*/  HADD2.F32 R52, -RZ, R63.H0_H0 ;  /* 0x2000003fff347230 */ /* 0x000fe40000004100 */
[----:B------:R-:W-:Y:S01]  /*6c50*/  FMUL.FTZ R72, R43, R60 ;  /* 0x0000003c2b487220 */ /* 0x000fe20000410000 */
[----:B------:R-:W-:Y:S01]  /*6c60*/  FFMA.FTZ R70, R11, R42, -R70 ;  /* 0x0000002a0b467223 */ /* 0x000fe20000010846 */
[----:B------:R-:W-:Y:S02]  /*6c70*/  HADD2.F32 R13, -RZ, R40.H0_H0 ;  /* 0x20000028ff0d7230 */ /* 0x000fe40000004100 */
[C---:B------:R-:W-:Y:S01]  /*6c80*/  FMUL.FTZ R60, R15.reuse, R60 ;  /* 0x0000003c0f3c7220 */ /* 0x040fe20000410000 */
[----:B------:R-:W-:Y:S02]  /*6c90*/  HADD2.F32 R41, -RZ, R73.H0_H0 ;  /* 0x20000049ff297230 */ /* 0x000fe40000004100 */
[----:B------:R-:W-:Y:S01]  /*6ca0*/  FFMA.FTZ R61, R15, R52, -R72 ;  /* 0x000000340f3d7223 */ /* 0x000fe20000010848 */
[----:B------:R-:W-:-:S02]  /*6cb0*/  HADD2.F32 R11, -RZ, R12.H0_H0 ;  /* 0x2000000cff0b7230 */ /* 0x000fc40000004100 */
[----:B------:R-:W-:Y:S01]  /*6cc0*/  FFMA.FTZ R63, R43, R52, R60 ;  /* 0x000000342b3f7223 */ /* 0x000fe2000001003c */
[----:B------:R-:W-:Y:S02]  /*6cd0*/  HADD2.F32 R40, -RZ, R40.H1_H1 ;  /* 0x30000028ff287230 */ /* 0x000fe40000004100 */
[----:B------:R-:W-:Y:S02]  /*6ce0*/  HADD2.F32 R122, -RZ, R122.H0_H0 ;  /* 0x2000007aff7a7230 */ /* 0x000fe40000004100 */
[----:B------:R-:W-:Y:S02]  /*6cf0*/  HADD2.F32 R12, -RZ, R12.H1_H1 ;  /* 0x3000000cff0c7230 */ /* 0x000fe40000004100 */
[----:B------:R-:W-:Y:S01]  /*6d00*/  FMUL.FTZ R43, R40, R41 ;  /* 0x00000029282b7220 */ /* 0x000fe20000410000 */
[----:B------:R-:W-:Y:S02]  /*6d10*/  HADD2.F32 R15, -RZ, R75.H0_H0 ;  /* 0x2000004bff0f7230 */ /* 0x000fe40000004100 */
[----:B------:R-:W-:Y:S01]  /*6d20*/  FMUL.FTZ R42, R13, R122 ;  /* 0x0000007a0d2a7220 */ /* 0x000fe20000410000 */
[----:B------:R-:W-:-:S02]  /*6d30*/  HADD2.F32 R120, -RZ, R120.H0_H0 ;  /* 0x20000078ff787230 */ /* 0x000fc40000004100 */
[C---:B------:R-:W-:Y:S01]  /*6d40*/  FMUL.FTZ R41, R12.reuse, R41 ;  /* 0x000000290c297220 */ /* 0x040fe20000410000 */
[C---:B------:R-:W-:Y:S01]  /*6d50*/  FMUL.FTZ R122, R11.reuse, R122 ;  /* 0x0000007a0b7a7220 */ /* 0x040fe20000410000 */
[-C--:B------:R-:W-:Y:S01]  /*6d60*/  FFMA.FTZ R43, R12, R15.reuse, -R43 ;  /* 0x0000000f0c2b7223 */ /* 0x080fe2000001082b */
[----:B------:R-:W-:Y:S02]  /*6d70*/  HADD2.F32 R12, -RZ, R50.H0_H0 ;  /* 0x20000032ff0c7230 */ /* 0x000fe40000004100 */
[-C--:B------:R-:W-:Y:S01]  /*6d80*/  FFMA.FTZ R42, R11, R120.reuse, -R42 ;  /* 0x000000780b2a7223 */ /* 0x080fe2000001082a */
[----:B------:R-:W-:Y:S01]  /*6d90*/  FFMA.FTZ R41, R40, R15, R41 ;  /* 0x0000000f28297223 */ /* 0x000fe20000010029 */
[----:B------:R-:W-:Y:S02]  /*6da0*/  HADD2.F32 R121, -RZ, R121.H0_H0 ;  /* 0x20000079ff797230 */ /* 0x000fe40000004100 */
[----:B------:R-:W-:Y:S01]  /*6db0*/  FFMA.FTZ R122, R13, R120, R122 ;  /* 0x000000780d7a7223 */ /* 0x000fe2000001007a */
[----:B------:R-:W-:Y:S01]  /*6dc0*/  HADD2.F32 R15, -RZ, R69.H0_H0 ;  /* 0x20000045ff0f7230 */ /* 0x000fe20000004100 */
[----:B------:R-:W-:Y:S01]  /*6dd0*/  F2FP.F16.F32.PACK_AB R63, R63, R54 ;  /* 0x000000363f3f723e */ /* 0x000fe200000000ff */
[----:B------:R-:W-:-:S02]  /*6de0*/  HADD2.F32 R11, -RZ, R14.H0_H0 ;  /* 0x2000000eff0b7230 */ /* 0x000fc40000004100 */
[-C--:B------:R-:W-:Y:S01]  /*6df0*/  FMUL.FTZ R40, R12, R121.reuse ;  /* 0x000000790c287220 */ /* 0x080fe20000410000 */
        /* <DEDUP_REMOVED lines=8> */
[----:B------:R-:W-:-:S02]  /*6e80*/  IMAD.MOV.U32 R41, RZ, RZ, R55 ;  /* 0x000000ffff297224 */ /* 0x000fc400078e0037 */
[-C--:B------:R-:W-:Y:S01]  /*6e90*/  FFMA.FTZ R40, R11, R119.reuse, -R40 ;  /* 0x000000770b287223 */ /* 0x080fe20000010828 */
[----:B------:R-:W-:Y:S01]  /*6ea0*/  FFMA.FTZ R121, R12, R119, R121 ;  /* 0x000000770c797223 */ /* 0x000fe20000010079 */
[-C--:B------:R-:W-:Y:S01]  /*6eb0*/  FFMA.FTZ R51, R14, R13.reuse, -R51 ;  /* 0x0000000d0e337223 */ /* 0x080fe20000010833 */
[----:B------:R-:W-:Y:S01]  /*6ec0*/  FFMA.FTZ R50, R50, R13, R15 ;  /* 0x0000000d32327223 */ /* 0x000fe2000001000f */
[----:B------:R-:W-:Y:S01]  /*6ed0*/  F2FP.F16.F32.PACK_AB R12, R43, R42 ;  /* 0x0000002a2b0c723e */ /* 0x000fe200000000ff */
[----:B------:R-:W-:Y:S01]  /*6ee0*/  IMAD.MOV.U32 R43, RZ, RZ, R63 ;  /* 0x000000ffff2b7224 */ /* 0x000fe200078e003f */
[----:B------:R-:W-:Y:S02]  /*6ef0*/  F2FP.F16.F32.PACK_AB R13, R62, R53 ;  /* 0x000000353e0d723e */ /* 0x000fe400000000ff */
[----:B------:R-:W-:Y:S02]  /*6f00*/  F2FP.F16.F32.PACK_AB R14, R51, R40 ;  /* 0x00000028330e723e */ /* 0x000fe400000000ff */
[----:B------:R-:W-:-:S02]  /*6f10*/  F2FP.F16.F32.PACK_AB R15, R61, R70 ;  /* 0x000000463d0f723e */ /* 0x000fc400000000ff */
[----:B------:R-:W-:Y:S02]  /*6f20*/  F2FP.F16.F32.PACK_AB R42, R50, R121 ;  /* 0x00000079322a723e */ /* 0x000fe400000000ff */
[----:B------:R-:W-:-:S07]  /*6f30*/  MOV R40, R54 ;  /* 0x0000003600287202 */ /* 0x000fce0000000f00 */
.L_x_1637:
[----:B------:R-:W-:Y:S05]  /*6f40*/  BSYNC B2 ;  /* 0x0000000000027941 */ /* 0x000fea0003800000 */
.L_x_1636:
[----:B--2---:R2:W-:Y:S04]  /*6f50*/  ST.E.128 desc[UR60][R46.64], R12 ;  /* 0x0000000c2e007985 */ /* 0x0045e8000c101d3c */
[----:B---3--:R2:W-:Y:S02]  /*6f60*/  @!P6 ST.E.128 desc[UR60][R48.64], R40 ;  /* 0x000000283000e985 */ /* 0x0085e4000c101d3c */
.L_x_1635:
[----:B------:R-:W-:Y:S05]  /*6f70*/  BSYNC B1 ;  /* 0x0000000000017941 */ /* 0x000fea0003800000 */
.L_x_1634:
[----:B------:R-:W-:-:S13]  /*6f80*/  ISETP.NE.AND P0, PT, R76, RZ, PT ;  /* 0x000000ff4c00720c */ /* 0x000fda0003f05270 */
[----:B------:R-:W-:Y:S05]  /*6f90*/  @!P0 BRA `(.L_x_1602) ;  /* 0x0000000c004c8947 */ /* 0x000fea0003800000 */
[----:B--2---:R-:W2:Y:S04]  /*6fa0*/  LDL R12, [R1+0x50] ;  /* 0x00005000010c7983 */ /* 0x004ea80000100800 */
[----:B------:R-:W5:Y:S04]  /*6fb0*/  LDL R15, [R1+0xa4] ;  /* 0x0000a400010f7983 */ /* 0x000f680000100800 */
[----:B------:R-:W3:Y:S01]  /*6fc0*/  LDL R14, [R1+0x58] ;  /* 0x00005800010e7983 */ /* 0x000ee20000100800 */
[----:B------:R-:W-:Y:S01]  /*6fd0*/  SEL R116, R93, R116, !P1 ;  /* 0x000000745d747207 */ /* 0x000fe20004800000 */
[----:B------:R-:W-:Y:S01]  /*6fe0*/  BSSY B1, `(.L_x_1638) ;  /* 0x000006c000017945 */ /* 0x000fe20003800000 */
[----:B------:R-:W-:-:S02]  /*6ff0*/  ISETP.GE.AND P4, PT, R205, R104, PT ;  /* 0x00000068cd00720c */ /* 0x000fc40003f86270 */
[----:B0-----:R-:W-:Y:S02]  /*7000*/  SHF.R.S32.HI R11, RZ, 0x1f, R116 ;  /* 0x0000001fff0b7819 */ /* 0x001fe40000011474 */
[----:B------:R-:W-:Y:S02]  /*7010*/  LEA R46, P0, R39, R44, 0x1 ;  /* 0x0000002c272e7211 */ /* 0x000fe400078008ff */
[----:B------:R-:W-:Y:S02]  /*7020*/  LEA.HI R116, R11, R116, RZ, 0x4 ;  /* 0x000000740b747211 */ /* 0x000fe400078f20ff */
[----:B----4-:R-:W-:Y:S02]  /*7030*/  LEA.HI.X R47, R39, R45, R88, 0x1, P0 ;  /* 0x0000002d272f7211 */ /* 0x010fe400000f0c58 */
[----:B------:R-:W-:-:S04]  /*7040*/  LEA.HI.SX32 R116, R116, R37, 0x1c ;  /* 0x0000002574747211 */ /* 0x000fc800078fe2ff */
[----:B------:R-:W-:Y:S01]  /*7050*/  SHF.R.S32.HI R13, RZ, 0x1f, R116 ;  /* 0x0000001fff0d7819 */ /* 0x000fe20000011474 */
[----:B------:R-:W-:-:S03]  /*7060*/  IMAD.SHL.U32 R11, R116, 0x8, RZ ;  /* 0x00000008740b7824 */ /* 0x000fc600078e00ff */
[----:B------:R-:W-:-:S05]  /*7070*/  LEA.HI R13, R13, R116, RZ, 0x3 ;  /* 0x000000740d0d7211 */ /* 0x000fca00078f18ff */
[----:B------:R-:W-:-:S05]  /*7080*/  IMAD.SHL.U32 R13, R13, 0x200, RZ ;  /* 0x000002000d0d7824 */ /* 0x000fca00078e00ff */
[----:B------:R-:W-:Y:S02]  /*7090*/  LOP3.LUT R13, R13, 0x7ffff000, RZ, 0xc0, !PT ;  /* 0x7ffff0000d0d7812 */ /* 0x000fe400078ec0ff */
[----:B--2---:R-:W-:-:S04]  /*70a0*/  LOP3.LUT R12, R12, 0x38, R11, 0xf8, !PT ;  /* 0x000000380c0c7812 */ /* 0x004fc800078ef80b */
[----:B-----5:R-:W-:-:S04]  /*70b0*/  LOP3.LUT R12, R12, R15, RZ, 0x3c, !PT ;  /* 0x0000000f0c0c7212 */ /* 0x020fc800078e3cff */
[----:B---3--:R-:W-:Y:S02]  /*70c0*/  IADD3 R15, R12, R13, R14 ;  /* 0x0000000d0c0f7210 */ /* 0x008fe40007ffe00e */
[----:B------:R-:W-:-:S03]  /*70d0*/  LEA R13, R202, R5, 0xe ;  /* 0x00000005ca0d7211 */ /* 0x000fc600078e70ff */
[----:B------:R-:W-:Y:S02]  /*70e0*/  IMAD R15, R202, 0x4000, R15 ;  /* 0x00004000ca0f7824 */ /* 0x000fe400078e020f */
[--C-:B------:R-:W-:Y:S02]  /*70f0*/  IMAD R13, R13, 0x2, R18.reuse ;  /* 0x000000020d0d7824 */ /* 0x100fe400078e0212 */
[----:B------:R-:W-:-:S04]  /*7100*/  IMAD R40, R15, 0x2, R18 ;  /* 0x000000020f287824 */ /* 0x000fc800078e0212 */
[----:B------:R-:W0:Y:S04]  /*7110*/  LDS.128 R12, [R13+0x20400] ;  /* 0x020400000d0c7984 */ /* 0x000e280000000c00 */
[----:B------:R-:W2:Y:S01]  /*7120*/  LDS.128 R40, [R40+0x20400] ;  /* 0x0204000028287984 */ /* 0x000ea20000000c00 */
[----:B------:R-:W-:Y:S05]  /*7130*/  @P4 BRA `(.L_x_1639) ;  /* 0x0000000400584947 */ /* 0x000fea0003800000 */
[----:B------:R-:W-:Y:S01]  /*7140*/  SHF.R.U32.HI R52, RZ, 0x10, R65 ;  /* 0x00000010ff347819 */ /* 0x000fe20000011641 */
[----:B--2---:R-:W-:Y:S01]  /*7150*/  IMAD.MOV.U32 R48, RZ, RZ, R40 ;  /* 0x000000ffff307224 */ /* 0x004fe200078e0028 */
[----:B0-----:R-:W-:Y:S01]  /*7160*/  MOV R40, R14 ;  /* 0x0000000e00287202 */ /* 0x001fe20000000f00 */
[----:B------:R-:W-:Y:S01]  /*7170*/  IMAD.MOV.U32 R49, RZ, RZ, R42 ;  /* 0x000000ffff317224 */ /* 0x000fe200078e002a */
[--C-:B------:R-:W-:Y:S01]  /*7180*/  SHF.R.U32.HI R50, RZ, 0x10, R57.reuse ;  /* 0x00000010ff327819 */ /* 0x100fe20000011639 */
[--C-:B------:R-:W-:Y:S01]  /*7190*/  HADD2.F32 R42, -RZ, R41.reuse.H0_H0 ;  /* 0x20000029ff2a7230 */ /* 0x100fe20000004100 */
[----:B------:R-:W-:Y:S01]  /*71a0*/  SHF.R.U64 R68, R56, 0x10, R57 ;  /* 0x0000001038447819 */ /* 0x000fe20000001239 */
[----:B------:R-:W-:Y:S01]  /*71b0*/  HADD2.F32 R41, -RZ, R41.H1_H1 ;  /* 0x30000029ff297230 */ /* 0x000fe20000004100 */
[----:B------:R-:W-:Y:S01]  /*71c0*/  SHF.R.U64 R63, R58, 0x10, R59 ;  /* 0x000000103a3f7819 */ /* 0x000fe2000000123b */
[--C-:B------:R-:W-:Y:S01]  /*71d0*/  HADD2.F32 R14, -RZ, R13.reuse.H0_H0 ;  /* 0x2000000dff0e7230 */ /* 0x100fe20000004100 */
[----:B------:R-:W-:Y:S01]  /*71e0*/  SHF.R.U64 R57, R66, 0x10, R67 ;  /* 0x0000001042397819 */ /* 0x000fe20000001243 */
[----:B------:R-:W-:Y:S01]  /*71f0*/  HADD2.F32 R52, -RZ, R52.H0_H0 ;  /* 0x20000034ff347230 */ /* 0x000fe20000004100 */
[----:B------:R-:W-:Y:S01]  /*7200*/  SHF.R.U32.HI R58, RZ, 0x10, R59 ;  /* 0x00000010ff3a7819 */ /* 0x000fe2000001163b */
[----:B------:R-:W-:Y:S01]  /*7210*/  HADD2.F32 R13, -RZ, R13.H1_H1 ;  /* 0x3000000dff0d7230 */ /* 0x000fe20000004100 */
[----:B------:R-:W-:Y:S01]  /*7220*/  SHF.R.U32.HI R66, RZ, 0x10, R67 ;  /* 0x00000010ff427819 */ /* 0x000fe20000011643 */
        /* <DEDUP_REMOVED lines=14> */
[----:B------:R-:W-:Y:S02]  /*7310*/  HADD2.F32 R14, -RZ, R43.H0_H0 ;  /* 0x2000002bff0e7230 */ /* 0x000fe40000004100 */
[----:B------:R-:W-:Y:S02]  /*7320*/  HADD2.F32 R41, -RZ, R113.H1_H1 ;  /* 0x30000071ff297230 */ /* 0x000fe40000004100 */
[----:B------:R-:W-:Y:S01]  /*7330*/  FMUL.FTZ R51, R13, R50 ;  /* 0x000000320d337220 */ /* 0x000fe20000410000 */
[----:B------:R-:W-:Y:S01]  /*7340*/  HADD2.F32 R43, -RZ, R43.H1_H1 ;  /* 0x3000002bff2b7230 */ /* 0x000fe20000004100 */
[----:B------:R-:W-:Y:S01]  /*7350*/  F2FP.F16.F32.PACK_AB R53, R56, R53 ;  /* 0x000000353835723e */ /* 0x000fe200000000ff */
[----:B------:R-:W-:-:S02]  /*7360*/  HADD2.F32 R52, -RZ, R66.H0_H0 ;  /* 0x20000042ff347230 */ /* 0x000fc40000004100 */
[CC--:B------:R-:W-:Y:S01]  /*7370*/  FFMA.FTZ R59, R14.reuse, R41.reuse, R51 ;  /* 0x000000290e3b7223 */ /* 0x0c0fe20000010033 */
[----:B------:R-:W-:Y:S02]  /*7380*/  HADD2.F32 R42, -RZ, R58.H0_H0 ;  /* 0x2000003aff2a7230 */ /* 0x000fe40000004100 */
[----:B------:R-:W-:Y:S01]  /*7390*/  FMUL.FTZ R58, R14, R50 ;  /* 0x000000320e3a7220 */ /* 0x000fe20000410000 */
[----:B------:R-:W-:Y:S02]  /*73a0*/  HADD2.F32 R15, -RZ, R15.H1_H1 ;  /* 0x3000000fff0f7230 */ /* 0x000fe40000004100 */
[----:B------:R-:W-:Y:S01]  /*73b0*/  FMUL.FTZ R50, R43, R52 ;  /* 0x000000342b327220 */ /* 0x000fe20000410000 */
[----:B------:R-:W-:Y:S02]  /*73c0*/  HADD2.F32 R14, -RZ, R48.H0_H0 ;  /* 0x20000030ff0e7230 */ /* 0x000fe40000004100 */
[----:B------:R-:W-:Y:S01]  /*73d0*/  FFMA.FTZ R58, R13, R41, -R58 ;  /* 0x000000290d3a7223 */ /* 0x000fe2000001083a */
[----:B------:R-:W-:-:S02]  /*73e0*/  HADD2.F32 R118, -RZ, R118.H0_H0 ;  /* 0x20000076ff767230 */ /* 0x000fc40000004100 */
[C---:B------:R-:W-:Y:S01]  /*73f0*/  FMUL.FTZ R52, R15.reuse, R52 ;  /* 0x000000340f347220 */ /* 0x040fe20000410000 */
[----:B------:R-:W-:Y:S02]  /*7400*/  HADD2.F32 R41, -RZ, R62.H0_H0 ;  /* 0x2000003eff297230 */ /* 0x000fe40000004100 */
[-C--:B------:R-:W-:Y:S01]  /*7410*/  FFMA.FTZ R61, R15, R42.reuse, -R50 ;  /* 0x0000002a0f3d7223 */ /* 0x080fe20000010832 */
[----:B------:R-:W-:Y:S02]  /*7420*/  HADD2.F32 R13, -RZ, R12.H0_H0 ;  /* 0x2000000cff0d7230 */ /* 0x000fe40000004100 */
[----:B------:R-:W-:Y:S01]  /*7430*/  FFMA.FTZ R60, R43, R42, R52 ;  /* 0x0000002a2b3c7223 */ /* 0x000fe20000010034 */
[----:B------:R-:W-:Y:S02]  /*7440*/  HADD2.F32 R48, -RZ, R48.H1_H1 ;  /* 0x30000030ff307230 */ /* 0x000fe40000004100 */
[----:B------:R-:W-:Y:S01]  /*7450*/  FMUL.FTZ R42, R14, R118 ;  /* 0x000000760e2a7220 */ /* 0x000fe20000410000 */
[----:B------:R-:W-:-:S02]  /*7460*/  HADD2.F32 R12, -RZ, R12.H1_H1 ;  /* 0x3000000cff0c7230 */ /* 0x000fc40000004100 */
[C---:B------:R-:W-:Y:S01]  /*7470*/  FMUL.FTZ R43, R13.reuse, R118 ;  /* 0x000000760d2b7220 */ /* 0x040fe20000410000 */
[----:B------:R-:W-:Y:S02]  /*7480*/  HADD2.F32 R115, -RZ, R115.H0_H0 ;  /* 0x20000073ff737230 */ /* 0x000fe40000004100 */
[-C--:B------:R-:W-:Y:S01]  /*7490*/  FMUL.FTZ R51, R48, R41.reuse ;  /* 0x0000002930337220 */ /* 0x080fe20000410000 */
[----:B------:R-:W-:Y:S02]  /*74a0*/  HADD2.F32 R15, -RZ, R68.H0_H0 ;  /* 0x20000044ff0f7230 */ /* 0x000fe40000004100 */
[----:B------:R-:W-:Y:S01]  /*74b0*/  FMUL.FTZ R41, R12, R41 ;  /* 0x000000290c297220 */ /* 0x000fe20000410000 */
[----:B------:R-:W-:Y:S02]  /*74c0*/  HADD2.F32 R117, -RZ, R117.H0_H0 ;  /* 0x20000075ff757230 */ /* 0x000fe40000004100 */
[----:B------:R-:W-:Y:S01]  /*74d0*/  FFMA.FTZ R42, R13, R115, -R42 ;  /* 0x000000730d2a7223 */ /* 0x000fe2000001082a */
[----:B------:R-:W-:-:S02]  /*74e0*/  HADD2.F32 R13, -RZ, R49.H0_H0 ;  /* 0x20000031ff0d7230 */ /* 0x000fc40000004100 */
[-C--:B------:R-:W-:Y:S01]  /*74f0*/  FFMA.FTZ R51, R12, R15.reuse, -R51 ;  /* 0x0000000f0c337223 */ /* 0x080fe20000010833 */
[----:B------:R-:W-:Y:S01]  /*7500*/  FFMA.FTZ R48, R48, R15, R41 ;  /* 0x0000000f30307223 */ /* 0x000fe20000010029 */
[--C-:B------:R-:W-:Y:S02]  /*7510*/  HADD2.F32 R12, -RZ, R40.reuse.H0_H0 ;  /* 0x20000028ff0c7230 */ /* 0x100fe40000004100 */
[----:B------:R-:W-:Y:S01]  /*7520*/  FFMA.FTZ R43, R14, R115, R43 ;  /* 0x000000730e2b7223 */ /* 0x000fe2000001002b */
[----:B------:R-:W-:Y:S02]  /*7530*/  HADD2.F32 R15, -RZ, R57.H0_H0 ;  /* 0x20000039ff0f7230 */ /* 0x000fe40000004100 */
[-C--:B------:R-:W-:Y:S01]  /*7540*/  FMUL.FTZ R41, R13, R117.reuse ;  /* 0x000000750d297220 */ /* 0x080fe20000410000 */
[----:B------:R-:W-:Y:S02]  /*7550*/  HADD2.F32 R49, -RZ, R49.H1_H1 ;  /* 0x30000031ff317230 */ /* 0x000fe40000004100 */
[----:B------:R-:W-:Y:S01]  /*7560*/  FMUL.FTZ R50, R12, R117 ;  /* 0x000000750c327220 */ /* 0x000fe20000410000 */
[----:B------:R-:W-:Y:S01]  /*7570*/  HADD2.F32 R40, -RZ, R40.H1_H1 ;  /* 0x30000028ff287230 */ /* 0x000fe20000004100 */
[----:B------:R-:W-:Y:S01]  /*7580*/  F2FP.F16.F32.PACK_AB R59, R60, R59 ;  /* 0x0000003b3c3b723e */ /* 0x000fe200000000ff */
[----:B------:R-:W-:-:S02]  /*7590*/  HADD2.F32 R113, -RZ, R113.H0_H0 ;  /* 0x20000071ff717230 */ /* 0x000fc40000004100 */
        /* <DEDUP_REMOVED lines=8> */
[----:B------:R-:W-:Y:S01]  /*7620*/  F2FP.F16.F32.PACK_AB R52, R48, R43 ;  /* 0x0000002b3034723e */ /* 0x000fe200000000ff */
[----:B------:R-:W-:Y:S01]  /*7630*/  IMAD.MOV.U32 R43, RZ, RZ, R59 ;  /* 0x000000ffff2b7224 */ /* 0x000fe200078e003b */
[----:B------:R-:W-:-:S02]  /*7640*/  F2FP.F16.F32.PACK_AB R12, R51, R42 ;  /* 0x0000002a330c723e */ /* 0x000fc400000000ff */
[----:B------:R-:W-:Y:S01]  /*7650*/  F2FP.F16.F32.PACK_AB R14, R40, R41 ;  /* 0x00000029280e723e */ /* 0x000fe200000000ff */
[----:B------:R-:W-:Y:S01]  /*7660*/  IMAD.MOV.U32 R40, RZ, RZ, R52 ;  /* 0x000000ffff287224 */ /* 0x000fe200078e0034 */
[----:B------:R-:W-:Y:S01]  /*7670*/  F2FP.F16.F32.PACK_AB R13, R54, R55 ;  /* 0x00000037360d723e */ /* 0x000fe200000000ff */
[----:B------:R-:W-:Y:S01]  /*7680*/  IMAD.MOV.U32 R41, RZ, RZ, R53 ;  /* 0x000000ffff297224 */ /* 0x000fe200078e0035 */
[----:B------:R-:W-:-:S07]  /*7690*/  F2FP.F16.F32.PACK_AB R42, R49, R50 ;  /* 0x00000032312a723e */ /* 0x000fce00000000ff */
.L_x_1639:
[----:B------:R-:W-:Y:S05]  /*76a0*/  BSYNC B1 ;  /* 0x0000000000017941 */ /* 0x000fea0003800000 */
.L_x_1638:
[----:B0-----:R0:W-:Y:S01]  /*76b0*/  ST.E.128 desc[UR60][R46.64], R12 ;  /* 0x0000000c2e007985 */ /* 0x0011e2000c101d3c */
[----:B------:R-:W-:-:S13]  /*76c0*/  ISETP.GE.AND P0, PT, R11, R114, PT ;  /* 0x000000720b00720c */ /* 0x000fda0003f06270 */
[----:B------:R-:W-:Y:S05]  /*76d0*/  @P0 BRA `(.L_x_1602) ;  /* 0x00000004007c0947 */ /* 0x000fea0003800000 */
[----:B------:R-:W-:-:S05]  /*76e0*/  IMAD.WIDE R44, R11, 0x2, R44 ;  /* 0x000000020b2c7825 */ /* 0x000fca00078e022c */
[----:B--2---:R2:W-:Y:S01]  /*76f0*/  ST.E.128 desc[UR60][R44.64], R40 ;  /* 0x000000282c007985 */ /* 0x0045e2000c101d3c */
[----:B------:R-:W-:Y:S05]  /*7700*/  BRA `(.L_x_1602) ;  /* 0x0000000400707947 */ /* 0x000fea0003800000 */
.L_x_1575:
[----:B------:R-:W-:-:S13]  /*7710*/  ISETP.NE.AND P5, PT, R225, 0x3, PT ;  /* 0x00000003e100780c */ /* 0x000fda0003fa5270 */
[----:B------:R-:W-:Y:S05]  /*7720*/  @!P5 BRA `(.L_x_1640) ;  /* 0x000000000004d947 */ /* 0x000fea0003800000 */
[----:B------:R-:W-:Y:S01]  /*7730*/  BPT.TRAP 0x1 ;  /* 0x000000040000795c */ /* 0x000fe20000300000 */
.L_x_1640:
[----:B------:R-:W2:Y:S01]  /*7740*/  LDL R11, [R1+0x40] ;  /* 0x00004000010b7983 */ /* 0x000ea20000100800 */
[----:B------:R-:W-:Y:S01]  /*7750*/  LEA R89, R202, R18, 0x3 ;  /* 0x00000012ca597211 */ /* 0x000fe200078e18ff */
[----:B------:R-:W-:Y:S01]  /*7760*/  BSSY B1, `(.L_x_1641) ;  /* 0x0000005000017945 */ /* 0x000fe20003800000 */
[----:B------:R-:W-:Y:S02]  /*7770*/  SHF.R.S32.HI R99, RZ, 0x1f, R100 ;  /* 0x0000001fff637819 */ /* 0x000fe40000011464 */
[----:B--2---:R-:W-:-:S04]  /*7780*/  SHF.L.U32 R103, R11, 0x1f, RZ ;  /* 0x0000001f0b677819 */ /* 0x004fc800000006ff */
[----:B------:R-:W0:Y:S02]  /*7790*/  SYNCS.PHASECHK.TRANS64.TRYWAIT P0, [R89+URZ+0x30890], R103 ;  /* 0x03089067590075a7 */ /* 0x000e24000800017f */
[----:B0-----:R-:W-:Y:S05]  /*77a0*/  @!P0 BRA `(.L_x_1642) ;  /* 0x0000021800208947 */ /* 0x001fea0003800000 */
.L_x_2023:
[----:B------:R-:W-:Y:S05]  /*77b0*/  BSYNC B1 ;  /* 0x0000000000017941 */ /* 0x000fea0003800000 */
.L_x_1641:
[----:B------:R-:W2:Y:S01]  /*77c0*/  LDL R40, [R1+0xc] ;  /* 0x00000c0001287983 */ /* 0x000ea20000100800 */
        /* <DEDUP_REMOVED lines=22> */
[----:B--2---:R-:W-:-:S05]  /*7930*/  IMAD.IADD R50, R97, 0x1, -R40 ;  /* 0x0000000161327824 */ /* 0x004fca00078e0a28 */
[----:B------:R-:W-:Y:S01]  /*7940*/  ISETP.GE.AND P0, PT, R50, 0x1, PT ;  /* 0x000000013200780c */ /* 0x000fe20003f06270 */
[----:B------:R-:W-:-:S12]  /*7950*/  BRA.DIV UR4, `(.L_x_1643) ;  /* 0x0000021604c87947 */ /* 0x000fd8000b800000 */
[----:B------:R1:W2:Y:S04]  /*7960*/  SHFL.IDX PT, R40, R43, RZ, 0x181f ;  /* 0x00181fff2b287589 */ /* 0x0002a800000e0000 */
[----:B------:R1:W3:Y:S02]  /*7970*/  SHFL.IDX PT, R42, R41, RZ, 0x181f ;  /* 0x00181fff292a7589 */ /* 0x0002e400000e0000 */
.L_x_2027:
[----:B------:R-:W-:Y:S04]  /*7980*/  BSSY B1, `(.L_x_1644) ;  /* 0x0000018000017945 */ /* 0x000fe80003800000 */
[----:B------:R-:W-:Y:S05]  /*7990*/  @!P0 BRA `(.L_x_1645) ;  /* 0x0000000000588947 */ /* 0x000fea0003800000 */
[----:B------:R-:W4:Y:S01]  /*79a0*/  LDL R11, [R1] ;  /* 0x00000000010b7983 */ /* 0x000f220000100800 */
[----:B------:R-:W-:Y:S02]  /*79b0*/  ULDC UR4, c[0x0][0x2f4] ;  /* 0x0000bd0000047ab9 */ /* 0x000fe40000000800 */
[----:B------:R-:W-:Y:S02]  /*79c0*/  ISETP.GE.AND P4, PT, R16, UR4, PT ;  /* 0x0000000410007c0c */ /* 0x000fe4000bf86270 */
[----:B------:R-:W-:-:S11]  /*79d0*/  ISETP.GE.AND P0, PT, R205, UR4, PT ;  /* 0x00000004cd007c0c */ /* 0x000fd6000bf06270 */
[----:B------:R-:W5:Y:S01]  /*79e0*/  @!P4 LDS.128 R12, [R92+0x20400] ;  /* 0x020400005c0cc984 */ /* 0x000f620000000c00 */
[----:B---3--:R-:W-:-:S04]  /*79f0*/  @!P4 LEA R44, P6, R16, R42, 0x1 ;  /* 0x0000002a102cc211 */ /* 0x008fc800078c08ff */
[----:B--2---:R-:W-:Y:S02]  /*7a00*/  @!P4 LEA.HI.X R45, R16, R40, R17, 0x1, P6 ;  /* 0x00000028102dc211 */ /* 0x004fe400030f0c11 */
[----:B------:R-:W-:-:S04]  /*7a10*/  @!P0 LEA R46, P6, R203, R42, 0x1 ;  /* 0x0000002acb2e8211 */ /* 0x000fc800078c08ff */
[----:B------:R-:W-:Y:S01]  /*7a20*/  @!P0 LEA.HI.X R47, R203, R40, R224, 0x1, P6 ;  /* 0x00000028cb2f8211 */ /* 0x000fe200030f0ce0 */
[----:B-----5:R-:W-:Y:S01]  /*7a30*/  @!P4 ST.E.128 desc[UR60][R44.64], R12 ;  /* 0x0000000c2c00c985 */ /* 0x020fe2000c101d3c */
[----:B------:R-:W-:-:S03]  /*7a40*/  ISETP.GE.AND P4, PT, R19, UR4, PT ;  /* 0x0000000413007c0c */ /* 0x000fc6000bf86270 */
[----:B------:R-:W2:Y:S10]  /*7a50*/  @!P0 LDS.128 R12, [R92+0x22400] ;  /* 0x022400005c0c8984 */ /* 0x000eb40000000c00 */
[----:B------:R-:W-:Y:S01]  /*7a60*/  @!P4 LEA R48, P6, R19, R42, 0x1 ;  /* 0x0000002a1330c211 */ /* 0x000fe200078c08ff */
[----:B--2---:R-:W-:Y:S01]  /*7a70*/  @!P0 ST.E.128 desc[UR60][R46.64], R12 ;  /* 0x0000000c2e008985 */ /* 0x004fe2000c101d3c */
[----:B------:R-:W-:-:S03]  /*7a80*/  ISETP.GE.AND P0, PT, R23, UR4, PT ;  /* 0x0000000417007c0c */ /* 0x000fc6000bf06270 */
[----:B------:R-:W2:Y:S01]  /*7a90*/  @!P4 LDS.128 R12, [R92+0x24400] ;  /* 0x024400005c0cc984 */ /* 0x000ea20000000c00 */
[----:B----4-:R-:W-:-:S05]  /*7aa0*/  @!P4 LEA.HI.X R49, R19, R40, R11, 0x1, P6 ;  /* 0x000000281331c211 */ /* 0x010fca00030f0c0b */
[----:B--2---:R-:W-:Y:S04]  /*7ab0*/  @!P4 ST.E.128 desc[UR60][R48.64], R12 ;  /* 0x0000000c3000c985 */ /* 0x004fe8000c101d3c */
[C---:B------:R-:W-:Y:S01]  /*7ac0*/  @!P0 LEA R44, P4, R23.reuse, R42, 0x1 ;  /* 0x0000002a172c8211 */ /* 0x040fe200078808ff */
[----:B------:R-:W2:Y:S03]  /*7ad0*/  @!P0 LDS.128 R12, [R92+0x26400] ;  /* 0x026400005c0c8984 */ /* 0x000ea60000000c00 */
[----:B------:R-:W-:-:S05]  /*7ae0*/  @!P0 LEA.HI.X R45, R23, R40, R228, 0x1, P4 ;  /* 0x00000028172d8211 */ /* 0x000fca00020f0ce4 */
[----:B--2---:R4:W-:Y:S04]  /*7af0*/  @!P0 ST.E.128 desc[UR60][R44.64], R12 ;  /* 0x0000000c2c008985 */ /* 0x0049e8000c101d3c */
.L_x_1645:
[----:B------:R-:W-:Y:S05]  /*7b00*/  BSYNC B1 ;  /* 0x0000000000017941 */ /* 0x000fea0003800000 */
.L_x_1644:
[----:B------:R-:W-:-:S03]  /*7b10*/  UMOV UR4, 0xffffffff ;  /* 0xffffffff00047882 */ /* 0x000fc60000000000 */
[----:B------:R-:W-:Y:S05]  /*7b20*/  BRA.DIV UR4, `(.L_x_1646) ;  /* 0x0000021604a07947 */ /* 0x000fea000b800000 */
[----:B--2---:R2:W0:Y:S04]  /*7b30*/  SHFL.IDX PT, R40, R43, 0x1, 0x181f ;  /* 0x00381f002b287f89 */ /* 0x00442800000e0000 */
[----:B---3--:R2:W3:Y:S02]  /*7b40*/  SHFL.IDX PT, R42, R41, 0x1, 0x181f ;  /* 0x00381f00292a7f89 */ /* 0x0084e400000e0000 */
.L_x_2031:
[----:B------:R-:W-:-:S13]  /*7b50*/  ISETP.GE.AND P0, PT, R50, 0x21, PT ;  /* 0x000000213200780c */ /* 0x000fda0003f06270 */
[----:B------:R-:W-:Y:S05]  /*7b60*/  @!P0 BRA `(.L_x_1602) ;  /* 0x0000000000588947 */ /* 0x000fea0003800000 */
[----:B------:R-:W5:Y:S01]  /*7b70*/  LDL R11, [R1] ;  /* 0x00000000010b7983 */ /* 0x000f620000100800 */
[----:B------:R-:W-:Y:S02]  /*7b80*/  ULDC UR4, c[0x0][0x2f4] ;  /* 0x0000bd0000047ab9 */ /* 0x000fe40000000800 */
[----:B------:R-:W-:Y:S02]  /*7b90*/  ISETP.GE.AND P6, PT, R16, UR4, PT ;  /* 0x0000000410007c0c */ /* 0x000fe4000bfc6270 */
[----:B------:R-:W-:-:S11]  /*7ba0*/  ISETP.GE.AND P4, PT, R205, UR4, PT ;  /* 0x00000004cd007c0c */ /* 0x000fd6000bf86270 */
[----:B----4-:R-:W4:Y:S01]  /*7bb0*/  @!P6 LDS.128 R12, [R92+0x21400] ;  /* 0x021400005c0ce984 */ /* 0x010f220000000c00 */
[----:B---3--:R-:W-:-:S04]  /*7bc0*/  @!P6 LEA R44, P0, R16, R42, 0x1 ;  /* 0x0000002a102ce211 */ /* 0x008fc800078008ff */
[----:B0-----:R-:W-:Y:S02]  /*7bd0*/  @!P6 LEA.HI.X R45, R16, R40, R17, 0x1, P0 ;  /* 0x00000028102de211 */ /* 0x001fe400000f0c11 */
[----:B------:R-:W-:-:S03]  /*7be0*/  ISETP.GE.AND P0, PT, R19, UR4, PT ;  /* 0x0000000413007c0c */ /* 0x000fc6000bf06270 */
[----:B----4-:R-:W-:Y:S01]  /*7bf0*/  @!P6 ST.E.128 desc[UR60][R44.64], R12 ;  /* 0x0000000c2c00e985 */ /* 0x010fe2000c101d3c */
[----:B------:R-:W-:-:S03]  /*7c00*/  @!P4 LEA R46, P6, R203, R42, 0x1 ;  /* 0x0000002acb2ec211 */ /* 0x000fc600078c08ff */
[----:B------:R-:W0:Y:S01]  /*7c10*/  @!P4 LDS.128 R12, [R92+0x23400] ;  /* 0x023400005c0cc984 */ /* 0x000e220000000c00 */
[----:B------:R-:W-:-:S05]  /*7c20*/  @!P4 LEA.HI.X R47, R203, R40, R224, 0x1, P6 ;  /* 0x00000028cb2fc211 */ /* 0x000fca00030f0ce0 */
[----:B------:R-:W-:Y:S01]  /*7c30*/  @!P0 LEA R48, P6, R19, R42, 0x1 ;  /* 0x0000002a13308211 */ /* 0x000fe200078c08ff */
[----:B0-----:R-:W-:Y:S01]  /*7c40*/  @!P4 ST.E.128 desc[UR60][R46.64], R12 ;  /* 0x0000000c2e00c985 */ /* 0x001fe2000c101d3c */
[----:B------:R-:W-:-:S03]  /*7c50*/  ISETP.GE.AND P4, PT, R23, UR4, PT ;  /* 0x0000000417007c0c */ /* 0x000fc6000bf86270 */
[----:B------:R-:W0:Y:S01]  /*7c60*/  @!P0 LDS.128 R12, [R92+0x25400] ;  /* 0x025400005c0c8984 */ /* 0x000e220000000c00 */
[----:B-----5:R-:W-:-:S05]  /*7c70*/  @!P0 LEA.HI.X R49, R19, R40, R11, 0x1, P6 ;  /* 0x0000002813318211 */ /* 0x020fca00030f0c0b */
[----:B0-----:R-:W-:Y:S04]  /*7c80*/  @!P0 ST.E.128 desc[UR60][R48.64], R12 ;  /* 0x0000000c30008985 */ /* 0x001fe8000c101d3c */
[C---:B------:R-:W-:Y:S01]  /*7c90*/  @!P4 LEA R42, P0, R23.reuse, R42, 0x1 ;  /* 0x0000002a172ac211 */ /* 0x040fe200078008ff */
[----:B------:R-:W0:Y:S03]  /*7ca0*/  @!P4 LDS.128 R12, [R92+0x27400] ;  /* 0x027400005c0cc984 */ /* 0x000e260000000c00 */
[----:B-12---:R-:W-:-:S05]  /*7cb0*/  @!P4 LEA.HI.X R43, R23, R40, R228, 0x1, P0 ;  /* 0x00000028172bc211 */ /* 0x006fca00000f0ce4 */
[----:B0-----:R0:W-:Y:S04]  /*7cc0*/  @!P4 ST.E.128 desc[UR60][R42.64], R12 ;  /* 0x0000000c2a00c985 */ /* 0x0011e8000c101d3c */
.L_x_1602:
[----:B------:R-:W-:Y:S05]  /*7cd0*/  BSYNC B0 ;  /* 0x0000000000007941 */ /* 0x000fea0003800000 */
.L_x_1574:
[----:B0-2---:R-:W0:Y:S01]  /*7ce0*/  S2R R11, SR_TID.X ;  /* 0x00000000000b7919 */ /* 0x005e220000002100 */
[----:B------:R-:W-:Y:S01]  /*7cf0*/  @!PT LDS RZ, [RZ] ;  /* 0x00000000fffff984 */ /* 0x000fe20000000800 */
[----:B------:R-:W-:Y:S01]  /*7d00*/  @!PT LDS RZ, [RZ] ;  /* 0x00000000fffff984 */ /* 0x000fe20000000800 */
[----:B------:R-:W-:Y:S01]  /*7d10*/  @!PT LDS RZ, [RZ] ;  /* 0x00000000fffff984 */ /* 0x000fe20000000800 */
[----:B------:R-:W-:Y:S01]  /*7d20*/  @!PT LDS RZ, [RZ] ;  /* 0x00000000fffff984 */ /* 0x000fe20000000800 */
[----:B------:R2:W-:Y:S06]  /*7d30*/  MEMBAR.ALL.CTA ;  /* 0x0000000000007992 */ /* 0x0005ec0000008000 */
[----:B--2---:R-:W2:Y:S01]  /*7d40*/  FENCE.VIEW.ASYNC.S ;  /* 0x00000000000073c6 */ /* 0x004ea20000000000 */
[----:B------:R-:W-:Y:S05]  /*7d50*/  WARPSYNC.ALL ;  /* 0x0000000000007948 */ /* 0x000fea0003800000 */
[----:B------:R-:W-:Y:S01]  /*7d60*/  BSSY B0, `(.L_x_1647) ;  /* 0x0000009000007945 */ /* 0x000fe20003800000 */
[----:B0-----:R-:W-:Y:S01]  /*7d70*/  LOP3.LUT R11, R11, 0x7f, RZ, 0xc0, !PT ;  /* 0x0000007f0b0b7812 */ /* 0x001fe200078ec0ff */
[----:B--2---:R0:W-:Y:S03]  /*7d80*/  BAR.SYNC.DEFER_BLOCKING R96, 0x80 ;  /* 0x000200600000751d */ /* 0x0041e60000010000 */
[----:B------:R-:W-:-:S13]  /*7d90*/  ISETP.NE.AND P0, PT, R11, RZ, PT ;  /* 0x000000ff0b00720c */ /* 0x000fda0003f05270 */
[----:B------:R-:W-:-:S04]  /*7da0*/  @!P0 IADD3 R11, R89, 0x308a0, RZ ;  /* 0x000308a0590b8810 */ /* 0x000fc80007ffe0ff */
[----:B------:R-:W-:-:S04]  /*7db0*/  @!P0 PRMT R11, RZ, 0x654, R11 ;  /* 0x00000654ff0b8816 */ /* 0x000fc8000000000b */
[----:B------:R0:W-:Y:S01]  /*7dc0*/  @!P0 SYNCS.ARRIVE.TRANS64.RED.A1T0 RZ, [R11+URZ], RZ ;  /* 0x000000ff0bff89a7 */ /* 0x0001e2000810043f */
[----:B------:R-:W-:Y:S05]  /*7dd0*/  @!P5 BRA `(.L_x_1648) ;  /* 0x000000000004d947 */ /* 0x000fea0003800000 */
[----:B------:R-:W-:Y:S01]  /*7de0*/  BPT.TRAP 0x1 ;  /* 0x000000040000795c */ /* 0x000fe20000300000 */
.L_x_1648:
[----:B------:R-:W-:Y:S05]  /*7df0*/  BSYNC B0 ;  /* 0x0000000000007941 */ /* 0x000fea0003800000 */
.L_x_1647:
[----:B------:R-:W2:Y:S01]  /*7e00*/  SYNCS.PHASECHK.TRANS64.TRYWAIT P4, [R89+URZ+0x308b0], R103 ;  /* 0x0308b067590075a7 */ /* 0x000ea2000808017f */
[----:B------:R-:W-:Y:S04]  /*7e10*/  BSSY B0, `(.L_x_1649) ;  /* 0x0000002000007945 */ /* 0x000fe80003800000 */
[----:B--2---:R-:W-:Y:S05]  /*7e20*/  @!P4 BRA `(.L_x_1650) ;  /* 0x00000214002cc947 */ /* 0x004fea0003800000 */
.L_x_2032:
[----:B------:R-:W-:Y:S05]  /*7e30*/  BSYNC B0 ;  /* 0x0000000000007941 */ /* 0x000fea0003800000 */
.L_x_1649:
[----:B----4-:R-:W4:Y:S01]  /*7e40*/  LDL R14, [R1+0xc] ;  /* 0x00000c00010e7983 */ /* 0x010f220000100800 */
[----:B------:R-:W-:-:S03]  /*7e50*/  ULDC.64 UR4, c[0x0][0x328] ;  /* 0x0000ca0000047ab9 */ /* 0x000fc60000000a00 */
[----:B------:R0:W5:Y:S01]  /*7e60*/  LDL R49, [R1] ;  /* 0x0000000001317983 */ /* 0x0001620000100800 */
[----:B------:R-:W-:Y:S01]  /*7e70*/  IMAD R99, R99, UR4, RZ ;  /* 0x0000000463637c24 */ /* 0x000fe2000f8e02ff */
[----:B------:R-:W-:Y:S01]  /*7e80*/  BSSY B0, `(.L_x_1651) ;  /* 0x000002b000007945 */ /* 0x000fe20003800000 */
[----:B------:R-:W-:-:S04]  /*7e90*/  IMAD.WIDE.U32 R12, R100, UR4, RZ ;  /* 0x00000004640c7c25 */ /* 0x000fc8000f8e00ff */
[----:B------:R-:W-:Y:S01]  /*7ea0*/  IMAD R99, R100, UR5, R99 ;  /* 0x0000000564637c24 */ /* 0x000fe2000f8e0263 */
[----:B------:R-:W-:Y:S02]  /*7eb0*/  ULDC.64 UR4, c[0x0][0x338] ;  /* 0x0000ce0000047ab9 */ /* 0x000fe40000000a00 */
[----:B------:R-:W-:Y:S02]  /*7ec0*/  IMAD R98, R98, UR4, RZ ;  /* 0x0000000462627c24 */ /* 0x000fe4000f8e02ff */
[----:B------:R-:W-:Y:S02]  /*7ed0*/  IMAD.IADD R13, R13, 0x1, R99 ;  /* 0x000000010d0d7824 */ /* 0x000fe400078e0263 */
[C---:B0-----:R-:W-:Y:S02]  /*7ee0*/  IMAD R11, R101.reuse, UR5, R98 ;  /* 0x00000005650b7c24 */ /* 0x041fe4000f8e0262 */
        /* <DEDUP_REMOVED lines=10> */
[----:B------:R0:W0:Y:S04]  /*7f90*/  SHFL.IDX PT, R48, R46, RZ, 0x181f ;  /* 0x00181fff2e307589 */ /* 0x00002800000e0000 */
[----:B------:R0:W0:Y:S01]  /*7fa0*/  SHFL.IDX PT, R47, R11, RZ, 0x181f ;  /* 0x00181fff0b2f7589 */ /* 0x00002200000e0000 */
[----:B----4-:R-:W-:-:S05]  /*7fb0*/  IMAD.IADD R97, R97, 0x1, -R14 ;  /* 0x0000000161617824 */ /* 0x010fca00078e0a0e */
[----:B------:R-:W-:-:S13]  /*7fc0*/  ISETP.GE.AND P4, PT, R97, 0x1, PT ;  /* 0x000000016100780c */ /* 0x000fda0003f86270 */
[----:B0-----:R-:W-:Y:S05]  /*7fd0*/  @!P4 BRA `(.L_x_1652) ;  /* 0x000000000054c947 */ /* 0x001fea0003800000 */
[----:B------:R-:W-:Y:S02]  /*7fe0*/  ULDC UR4, c[0x0][0x2f4] ;  /* 0x0000bd0000047ab9 */ /* 0x000fe40000000800 */
[----:B------:R-:W-:Y:S02]  /*7ff0*/  ISETP.GE.AND P6, PT, R16, UR4, PT ;  /* 0x0000000410007c0c */ /* 0x000fe4000bfc6270 */
[----:B------:R-:W-:-:S11]  /*8000*/  ISETP.GE.AND P5, PT, R205, UR4, PT ;  /* 0x00000004cd007c0c */ /* 0x000fd6000bfa6270 */
[----:B------:R-:W0:Y:S01]  /*8010*/  @!P6 LDS.128 R12, [R92+0x400] ;  /* 0x000400005c0ce984 */ /* 0x000e220000000c00 */
[----:B------:R-:W-:-:S04]  /*8020*/  @!P6 LEA R40, P4, R16, R48, 0x1 ;  /* 0x000000301028e211 */ /* 0x000fc800078808ff */
[----:B-1----:R-:W-:Y:S02]  /*8030*/  @!P6 LEA.HI.X R41, R16, R47, R17, 0x1, P4 ;  /* 0x0000002f1029e211 */ /* 0x002fe400020f0c11 */
[----:B------:R-:W-:-:S03]  /*8040*/  ISETP.GE.AND P4, PT, R19, UR4, PT ;  /* 0x0000000413007c0c */ /* 0x000fc6000bf86270 */
[----:B0-----:R-:W-:Y:S01]  /*8050*/  @!P6 ST.E.128 desc[UR60][R40.64], R12 ;  /* 0x0000000c2800e985 */ /* 0x001fe2000c101d3c */
[----:B---3--:R-:W-:-:S03]  /*8060*/  @!P5 LEA R42, P6, R203, R48, 0x1 ;  /* 0x00000030cb2ad211 */ /* 0x008fc600078c08ff */
[----:B------:R-:W0:Y:S01]  /*8070*/  @!P5 LDS.128 R12, [R92+0x2400] ;  /* 0x002400005c0cd984 */ /* 0x000e220000000c00 */
[----:B------:R-:W-:-:S05]  /*8080*/  @!P5 LEA.HI.X R43, R203, R47, R224, 0x1, P6 ;  /* 0x0000002fcb2bd211 */ /* 0x000fca00030f0ce0 */
[----:B------:R-:W-:-:S04]  /*8090*/  @!P4 LEA R44, P6, R19, R48, 0x1 ;  /* 0x00000030132cc211 */ /* 0x000fc800078c08ff */
[----:B-----5:R-:W-:Y:S01]  /*80a0*/  @!P4 LEA.HI.X R45, R19, R47, R49, 0x1, P6 ;  /* 0x0000002f132dc211 */ /* 0x020fe200030f0c31 */
        /* <DEDUP_REMOVED lines=8> */
.L_x_1652:
[----:B------:R-:W-:Y:S05]  /*8130*/  BSYNC B0 ;  /* 0x0000000000007941 */ /* 0x000fea0003800000 */
.L_x_1651:
[----:B------:R-:W-:Y:S01]  /*8140*/  ISETP.GE.AND P4, PT, R97, 0x21, PT ;  /* 0x000000216100780c */ /* 0x000fe20003f86270 */
[----:B------:R-:W4:Y:S01]  /*8150*/  SHFL.IDX PT, R11, R11, 0x1, 0x181f ;  /* 0x00381f000b0b7f89 */ /* 0x000f2200000e0000 */
[----:B------:R-:W-:Y:S03]  /*8160*/  BSSY B0, `(.L_x_1653) ;  /* 0x0000018000007945 */ /* 0x000fe60003800000 */
[----:B------:R-:W0:Y:S08]  /*8170*/  SHFL.IDX PT, R46, R46, 0x1, 0x181f ;  /* 0x00381f002e2e7f89 */ /* 0x000e3000000e0000 */
[----:B------:R-:W-:Y:S05]  /*8180*/  @!P4 BRA `(.L_x_1654) ;  /* 0x000000000054c947 */ /* 0x000fea0003800000 */
[----:B------:R-:W-:Y:S02]  /*8190*/  ULDC UR4, c[0x0][0x2f4] ;  /* 0x0000bd0000047ab9 */ /* 0x000fe40000000800 */
[----:B------:R-:W-:Y:S02]  /*81a0*/  ISETP.GE.AND P6, PT, R16, UR4, PT ;  /* 0x0000000410007c0c */ /* 0x000fe4000bfc6270 */
[----:B------:R-:W-:-:S11]  /*81b0*/  ISETP.GE.AND P5, PT, R205, UR4, PT ;  /* 0x00000004cd007c0c */ /* 0x000fd6000bfa6270 */
[----:B0-----:R-:W0:Y:S01]  /*81c0*/  @!P6 LDS.128 R12, [R92+0x1400] ;  /* 0x001400005c0ce984 */ /* 0x001e220000000c00 */
[----:B------:R-:W-:-:S04]  /*81d0*/  @!P6 LEA R40, P4, R16, R46, 0x1 ;  /* 0x0000002e1028e211 */ /* 0x000fc800078808ff */
[----:B-1--4-:R-:W-:Y:S02]  /*81e0*/  @!P6 LEA.HI.X R41, R16, R11, R17, 0x1, P4 ;  /* 0x0000000b1029e211 */ /* 0x012fe400020f0c11 */
        /* <DEDUP_REMOVED lines=15> */
.L_x_1654:
[----:B------:R-:W-:Y:S05]  /*82e0*/  BSYNC B0 ;  /* 0x0000000000007941 */ /* 0x000fea0003800000 */
.L_x_1653:
[----:B0-----:R-:W3:Y:S01]  /*82f0*/  LDL.LU R12, [R1+0x40] ;  /* 0x00004000010c7983 */ /* 0x001ee20000300800 */
[----:B------:R-:W-:Y:S01]  /*8300*/  VIADD R202, R202, 0x1 ;  /* 0x00000001caca7836 */ /* 0x000fe20000000000 */
[----:B--2---:R-:W-:Y:S01]  /*8310*/  @!P0 IADD3 R89, R89, 0x308c0, RZ ;  /* 0x000308c059598810 */ /* 0x004fe20007ffe0ff */
[----:B------:R-:W-:Y:S01]  /*8320*/  @!PT LDS RZ, [RZ] ;  /* 0x00000000fffff984 */ /* 0x000fe20000000800 */
[----:B------:R-:W-:Y:S01]  /*8330*/  @!PT LDS RZ, [RZ] ;  /* 0x00000000fffff984 */ /* 0x000fe20000000800 */
[----:B------:R-:W-:Y:S01]  /*8340*/  @!PT LDS RZ, [RZ] ;  /* 0x00000000fffff984 */ /* 0x000fe20000000800 */
[----:B------:R-:W-:Y:S01]  /*8350*/  @!PT LDS RZ, [RZ] ;  /* 0x00000000fffff984 */ /* 0x000fe20000000800 */
[----:B------:R0:W-:Y:S06]  /*8360*/  MEMBAR.ALL.CTA ;  /* 0x0000000000007992 */ /* 0x0001ec0000008000 */
[----:B0-----:R-:W0:Y:S02]  /*8370*/  FENCE.VIEW.ASYNC.S ;  /* 0x00000000000073c6 */ /* 0x001e240000000000 */
[----:B0-----:R0:W-:Y:S01]  /*8380*/  BAR.SYNC.DEFER_BLOCKING R96, 0x80 ;  /* 0x000200600000751d */ /* 0x0011e20000010000 */
[----:B------:R-:W-:-:S02]  /*8390*/  ISETP.NE.AND P4, PT, R202, 0x2, PT ;  /* 0x00000002ca00780c */ /* 0x000fc40003f85270 */
[----:B------:R-:W-:Y:S02]  /*83a0*/  @!P0 PRMT R89, RZ, 0x654, R89 ;  /* 0x00000654ff598816 */ /* 0x000fe40000000059 */
[----:B----4-:R-:W-:Y:S02]  /*83b0*/  SEL R11, RZ, 0x1, P4 ;  /* 0x00000001ff0b7807 */ /* 0x010fe40002000000 */
[----:B------:R-:W-:Y:S01]  /*83c0*/  SEL R202, R202, RZ, P4 ;  /* 0x000000ffcaca7207 */ /* 0x000fe20002000000 */
[----:B------:R0:W-:Y:S01]  /*83d0*/  @!P0 SYNCS.ARRIVE.TRANS64.RED.A1T0 RZ, [R89+URZ], RZ ;  /* 0x000000ff59ff89a7 */ /* 0x0001e2000810043f */
[----:B------:R-:W-:Y:S02]  /*83e0*/  PLOP3.LUT P0, PT, PT, PT, PT, 0x8, 0x0 ;  /* 0x000000000000781c */ /* 0x000fe40003f0e170 */
[----:B---3--:R-:W-:-:S05]  /*83f0*/  LOP3.LUT R12, R12, R11, RZ, 0x3c, !PT ;  /* 0x0000000b0c0c7212 */ /* 0x008fca00078e3cff */
[----:B------:R0:W-:Y:S01]  /*8400*/  STL [R1+0x40], R12 ;  /* 0x0000400c01007387 */ /* 0x0001e20000100800 */
[----:B------:R-:W-:Y:S05]  /*8410*/  @P3 BRA `(.L_x_1655) ;  /* 0xffffffa000e83947 */ /* 0x000fea000383ffff */
.L_x_1569:
[----:B------:R-:W2:Y:S01]  /*8420*/  LDL R11, [R1+0x4c] ;  /* 0x00004c00010b7983 */ /* 0x000ea20000100800 */
[----:B------:R-:W3:Y:S01]  /*8430*/  LDC R0, c[0x0][0x448] ;  /* 0x00011200ff007b82 */ /* 0x000ee20000000800 */
[----:B------:R-:W-:Y:S01]  /*8440*/  IADD3 R5, R220, 0x1, -R219 ;  /* 0x00000001dc057810 */ /* 0x000fe20007ffe8db */
[----:B------:R-:W-:Y:S06]  /*8450*/  BSSY B0, `(.L_x_1656) ;  /* 0x000000d000007945 */ /* 0x000fec0003800000 */
[----:B------:R-:W4:Y:S01]  /*8460*/  LDC.64 R6, c[0x0][0x9e0] ;  /* 0x00027800ff067b82 */ /* 0x000f220000000a00 */
[----:B---3--:R-:W-:-:S02]  /*8470*/  ISETP.NE.AND P1, PT, R0, 0x1, PT ;  /* 0x000000010000780c */ /* 0x008fc40003f25270 */
[----:B----4-:R-:W-:-:S11]  /*8480*/  ISETP.GE.AND P2, PT, R7, 0x1, PT ;  /* 0x000000010700780c */ /* 0x010fd60003f46270 */
[----:B------:R-:W3:Y:S08]  /*8490*/  @P1 LDC R3, c[0x0][0x44c] ;  /* 0x00011300ff031b82 */ /* 0x000ef00000000800 */
[----:B------:R-:W4:Y:S01]  /*84a0*/  @P1 LDC R2, c[0x0][0x450] ;  /* 0x00011400ff021b82 */ /* 0x000f220000000800 */
[----:B--2---:R-:W-:-:S04]  /*84b0*/  VIADD R0, R11, 0x7f ;  /* 0x0000007f0b007836 */ /* 0x004fc80000000000 */
[----:B---3--:R-:W-:-:S05]  /*84c0*/  @P1 IMAD.HI.U32 R3, R0, R3, RZ ;  /* 0x0000000300031227 */ /* 0x008fca00078e00ff */
[----:B----4-:R-:W-:-:S05]  /*84d0*/  @P1 SHF.R.U32.HI R0, RZ, R2, R3 ;  /* 0x00000002ff001219 */ /* 0x010fca0000011603 */
[----:B------:R-:W-:Y:S01]  /*84e0*/  IMAD.IADD R3, R5, 0x1, R0 ;  /* 0x0000000105037824 */ /* 0x000fe200078e0200 */
[----:B------:R-:W-:Y:S06]  /*84f0*/  @P0 BRA `(.L_x_1657) ;  /* 0x0000000000080947 */ /* 0x000fec0003800000 */
[----:B------:R-:W2:Y:S02]  /*8500*/  FENCE.VIEW.ASYNC.G ;  /* 0x00000000000073c6 */ /* 0x000ea40000000100 */
[----:B--2---:R-:W-:Y:S06]  /*8510*/  BAR.ARV 0xc, 0x180 ;  /* 0x0306000000007b1d */ /* 0x004fec0000002000 */
.L_x_1657:
[----:B------:R-:W-:Y:S05]  /*8520*/  BSYNC B0 ;  /* 0x0000000000007941 */ /* 0x000fea0003800000 */
.L_x_1656:
[----:B------:R-:W-:Y:S01]  /*8530*/  IMAD.IADD R0, R3, 0x1, R6 ;  /* 0x0000000103007824 */ /* 0x000fe200078e0206 */
[----:B------:R-:W-:Y:S06]  /*8540*/  @!P2 BRA `(.L_x_1658) ;  /* 0x000000000048a947 */ /* 0x000fec0003800000 */
[C---:B------:R-:W-:Y:S01]  /*8550*/  ISETP.GT.AND P0, PT, R3.reuse, RZ, PT ;  /* 0x000000ff0300720c */ /* 0x040fe20003f04270 */
[----:B------:R-:W-:Y:S01]  /*8560*/  BSSY B0, `(.L_x_1659) ;  /* 0x000000e000007945 */ /* 0x000fe20003800000 */
[----:B------:R-:W-:-:S11]  /*8570*/  IADD3 R2, R3, -0x1, RZ ;  /* 0xffffffff03027810 */ /* 0x000fd60007ffe0ff */
[----:B------:R-:W-:Y:S05]  /*8580*/  @P0 BRA `(.L_x_1660) ;  /* 0x00000000001c0947 */ /* 0x000fea0003800000 */
[----:B------:R-:W-:Y:S01]  /*8590*/  ISETP.NE.AND P0, PT, R7, 0x1, PT ;  /* 0x000000010700780c */ /* 0x000fe20003f05270 */
[----:B------:R-:W-:-:S12]  /*85a0*/  IMAD.MOV R3, RZ, RZ, -R3 ;  /* 0x000000ffff037224 */ /* 0x000fd800078e0a03 */
[----:B------:R-:W2:Y:S02]  /*85b0*/  @P0 LDC.64 R4, c[0x0][0x9e8] ;  /* 0x00027a00ff040b82 */ /* 0x000ea40000000a00 */
[----:B--2---:R-:W-:-:S05]  /*85c0*/  @P0 IMAD.HI.U32 R2, R3, R4, RZ ;  /* 0x0000000403020227 */ /* 0x004fca00078e00ff */
[----:B------:R-:W-:-:S04]  /*85d0*/  @P0 SHF.R.U32.HI R3, RZ, R5, R2 ;  /* 0x00000005ff030219 */ /* 0x000fc80000011602 */
[----:B------:R-:W-:Y:S01]  /*85e0*/  LOP3.LUT R2, RZ, R3, RZ, 0x33, !PT ;  /* 0x00000003ff027212 */ /* 0x000fe200078e33ff */
[----:B------:R-:W-:Y:S06]  /*85f0*/  BRA `(.L_x_1661) ;  /* 0x0000000000107947 */ /* 0x000fec0003800000 */
.L_x_1660:
[----:B------:R-:W-:-:S13]  /*8600*/  ISETP.NE.AND P0, PT, R7, 0x1, PT ;  /* 0x000000010700780c */ /* 0x000fda0003f05270 */
[----:B------:R-:W2:Y:S02]  /*8610*/  @P0 LDC.64 R4, c[0x0][0x9e8] ;  /* 0x00027a00ff040b82 */ /* 0x000ea40000000a00 */
[----:B--2---:R-:W-:-:S05]  /*8620*/  @P0 IMAD.HI.U32 R4, R2, R4, RZ ;  /* 0x0000000402040227 */ /* 0x004fca00078e00ff */
[----:B------:R-:W-:-:S07]  /*8630*/  @P0 SHF.R.U32.HI R2, RZ, R5, R4 ;  /* 0x00000005ff020219 */ /* 0x000fce0000011604 */
.L_x_1661:
[----:B------:R-:W-:Y:S05]  /*8640*/  BSYNC B0 ;  /* 0x0000000000007941 */ /* 0x000fea0003800000 */
.L_x_1659:
[----:B------:R-:W-:-:S05]  /*8650*/  IMAD R3, R2, R7, R7 ;  /* 0x0000000702037224 */ /* 0x000fca00078e0207 */
[----:B------:R-:W-:-:S07]  /*8660*/  VIMNMX R0, R0, R3, PT ;  /* 0x0000000300007248 */ /* 0x000fce0003fe0100 */
.L_x_1658:
[----:B------:R-:W2:Y:S01]  /*8670*/  @P1 LDC R2, c[0x0][0x44c] ;  /* 0x00011300ff021b82 */ /* 0x000ea20000000800 */
[----:B------:R-:W-:Y:S01]  /*8680*/  VIADD R0, R0, 0x3f ;  /* 0x0000003f00007836 */ /* 0x000fe20000000000 */
[----:B------:R-:W-:Y:S01]  /*8690*/  ULDC UR4, c[0x0][0x9dc] ;  /* 0x0002770000047ab9 */ /* 0x000fe20000000800 */
[----:B------:R-:W-:-:S03]  /*86a0*/  IMAD.MOV.U32 R5, RZ, RZ, R11 ;  /* 0x000000ffff057224 */ /* 0x000fc600078e000b */
[----:B------:R-:W-:Y:S02]  /*86b0*/  SHF.R.S32.HI R3, RZ, 0x1f, R0 ;  /* 0x0000001fff037819 */ /* 0x000fe40000011400 */
[----:B------:R-:W3:Y:S02]  /*86c0*/  @P1 LDC R9, c[0x0][0x450] ;  /* 0x00011400ff091b82 */ /* 0x000ee40000000800 */
[----:B------:R-:W-:-:S04]  /*86d0*/  LEA.HI R3, R3, R0, RZ, 0x6 ;  /* 0x0000000003037211 */ /* 0x000fc800078f30ff */
[----:B------:R-:W-:-:S04]  /*86e0*/  SHF.R.S32.HI R0, RZ, 0x6, R3 ;  /* 0x00000006ff007819 */ /* 0x000fc80000011403 */
[----:B------:R-:W-:Y:S01]  /*86f0*/  VIMNMX R95, R95, R0, PT ;  /* 0x000000005f5f7248 */ /* 0x000fe20003fe0100 */
[----:B--2---:R-:W-:-:S05]  /*8700*/  @P1 IMAD.HI.U32 R2, R11, R2, RZ ;  /* 0x000000020b021227 */ /* 0x004fca00078e00ff */
[----:B---3--:R-:W-:-:S05]  /*8710*/  @P1 SHF.R.U32.HI R5, RZ, R9, R2 ;  /* 0x00000009ff051219 */ /* 0x008fca0000011602 */
[----:B------:R-:W-:-:S05]  /*8720*/  IMAD.IADD R2, R102, 0x1, R5 ;  /* 0x0000000166027824 */ /* 0x000fca00078e0205 */
[----:B------:R-:W-:Y:S01]  /*8730*/  IADD3 R3, R2, -UR4, RZ ;  /* 0x8000000402037c10 */ /* 0x000fe2000fffe0ff */
[----:B------:R-:W-:Y:S06]  /*8740*/  @!P2 BRA `(.L_x_1662) ;  /* 0x000000000044a947 */ /* 0x000fec0003800000 */
[----:B------:R-:W-:Y:S01]  /*8750*/  ISETP.GT.AND P0, PT, R2, -0x1, PT ;  /* 0xffffffff0200780c */ /* 0x000fe20003f04270 */
[----:B------:R-:W-:-:S12]  /*8760*/  BSSY B0, `(.L_x_1663) ;  /* 0x000000d000007945 */ /* 0x000fd80003800000 */
[----:B------:R-:W-:Y:S05]  /*8770*/  @P0 BRA `(.L_x_1664) ;  /* 0x00000000001c0947 */ /* 0x000fea0003800000 */
[----:B------:R-:W-:Y:S02]  /*8780*/  ISETP.NE.AND P0, PT, R7, 0x1, PT ;  /* 0x000000010700780c */ /* 0x000fe40003f05270 */
[----:B------:R-:W-:-:S11]  /*8790*/  LOP3.LUT R5, RZ, R2, RZ, 0x33, !PT ;  /* 0x00000002ff057212 */ /* 0x000fd600078e33ff */
[----:B------:R-:W2:Y:S02]  /*87a0*/  @P0 LDC.64 R8, c[0x0][0x9e8] ;  /* 0x00027a00ff080b82 */ /* 0x000ea40000000a00 */
[----:B--2---:R-:W-:-:S05]  /*87b0*/  @P0 IMAD.HI.U32 R0, R5, R8, RZ ;  /* 0x0000000805000227 */ /* 0x004fca00078e00ff */
[----:B------:R-:W-:-:S04]  /*87c0*/  @P0 SHF.R.U32.HI R5, RZ, R9, R0 ;  /* 0x00000009ff050219 */ /* 0x000fc80000011600 */
[----:B------:R-:W-:Y:S01]  /*87d0*/  LOP3.LUT R2, RZ, R5, RZ, 0x33, !PT ;  /* 0x00000005ff027212 */ /* 0x000fe200078e33ff */
[----:B------:R-:W-:Y:S06]  /*87e0*/  BRA `(.L_x_1665) ;  /* 0x0000000000107947 */ /* 0x000fec0003800000 */
.L_x_1664:
[----:B------:R-:W-:-:S13]  /*87f0*/  ISETP.NE.AND P0, PT, R7, 0x1, PT ;  /* 0x000000010700780c */ /* 0x000fda0003f05270 */
[----:B------:R-:W2:Y:S02]  /*8800*/  @P0 LDC.64 R4, c[0x0][0x9e8] ;  /* 0x00027a00ff040b82 */ /* 0x000ea40000000a00 */
[----:B--2---:R-:W-:-:S05]  /*8810*/  @P0 IMAD.HI.U32 R0, R2, R4, RZ ;  /* 0x0000000402000227 */ /* 0x004fca00078e00ff */
[----:B------:R-:W-:-:S07]  /*8820*/  @P0 SHF.R.U32.HI R2, RZ, R5, R0 ;  /* 0x00000005ff020219 */ /* 0x000fce0000011600 */
.L_x_1665:
[----:B------:R-:W-:Y:S05]  /*8830*/  BSYNC B0 ;  /* 0x0000000000007941 */ /* 0x000fea0003800000 */
.L_x_1663:
[----:B------:R-:W-:-:S05]  /*8840*/  IMAD R2, R2, R7, RZ ;  /* 0x0000000702027224 */ /* 0x000fca00078e02ff */
[----:B------:R-:W-:-:S07]  /*8850*/  VIMNMX R3, R3, R2, !PT ;  /* 0x0000000203037248 */ /* 0x000fce0007fe0100 */
.L_x_1662:
[----:B------:R-:W-:Y:S01]  /*8860*/  SHF.R.S32.HI R2, RZ, 0x1f, R3 ;  /* 0x0000001fff027819 */ /* 0x000fe20000011403 */
[----:B------:R-:W-:Y:S01]  /*8870*/  IMAD.MOV.U32 R0, RZ, RZ, RZ ;  /* 0x000000ffff007224 */ /* 0x000fe200078e00ff */
[----:B------:R-:W-:Y:S02]  /*8880*/  PLOP3.LUT P0, PT, PT, PT, PT, 0x80, 0x0 ;  /* 0x000000000000781c */ /* 0x000fe40003f0f070 */
[----:B------:R-:W-:Y:S02]  /*8890*/  CS2R R150, SRZ ;  /* 0x0000000000967805 */ /* 0x000fe4000001ff00 */
[----:B------:R-:W-:Y:S02]  /*88a0*/  LEA.HI R4, R2, R3, RZ, 0x6 ;  /* 0x0000000302047211 */ /* 0x000fe400078f30ff */
[----:B------:R-:W-:Y:S02]  /*88b0*/  CS2R R2, SRZ ;  /* 0x0000000000027805 */ /* 0x000fe4000001ff00 */
[----:B------:R-:W-:-:S02]  /*88c0*/  CS2R R148, SRZ ;  /* 0x0000000000947805 */ /* 0x000fc4000001ff00 */
[----:B------:R-:W-:Y:S02]  /*88d0*/  CS2R R146, SRZ ;  /* 0x0000000000927805 */ /* 0x000fe4000001ff00 */
[----:B------:R-:W-:Y:S02]  /*88e0*/  SHF.R.S32.HI R4, RZ, 0x6, R4 ;  /* 0x00000006ff047819 */ /* 0x000fe40000011404 */
[----:B------:R-:W-:Y:S02]  /*88f0*/  CS2R R144, SRZ ;  /* 0x0000000000907805 */ /* 0x000fe4000001ff00 */
[----:B------:R-:W-:Y:S02]  /*8900*/  CS2R R108, SRZ ;  /* 0x00000000006c7805 */ /* 0x000fe4000001ff00 */
[----:B-1----:R-:W-:Y:S02]  /*8910*/  CS2R R104, SRZ ;  /* 0x0000000000687805 */ /* 0x002fe4000001ff00 */
[----:B------:R-:W-:-:S02]  /*8920*/  VIMNMX R6, RZ, R4, !PT ;  /* 0x00000004ff067248 */ /* 0x000fc40007fe0100 */
[----:B------:R-:W-:Y:S02]  /*8930*/  CS2R R140, SRZ ;  /* 0x00000000008c7805 */ /* 0x000fe4000001ff00 */
[----:B------:R-:W-:Y:S02]  /*8940*/  CS2R R100, SRZ ;  /* 0x0000000000647805 */ /* 0x000fe4000001ff00 */
[----:B0-----:R-:W-:Y:S02]  /*8950*/  CS2R R96, SRZ ;  /* 0x0000000000607805 */ /* 0x001fe4000001ff00 */
[----:B------:R-:W-:Y:S01]  /*8960*/  ISETP.GT.AND P1, PT, R95, R6, PT ;  /* 0x000000065f00720c */ /* 0x000fe20003f24270 */
[----:B------:R0:W-:Y:S01]  /*8970*/  STL [R1+0x68], R6 ;  /* 0x0000680601007387 */ /* 0x0001e20000100800 */
        /* <DEDUP_REMOVED lines=20> */
[----:B-----5:R-:W-:-:S02]  /*8ac0*/  CS2R R48, SRZ ;  /* 0x0000000000307805 */ /* 0x020fc4000001ff00 */
        /* <DEDUP_REMOVED lines=34> */
[----:B------:R-:W-:Y:S01]  /*8cf0*/  CS2R R24, SRZ ;  /* 0x0000000000187805 */ /* 0x000fe2000001ff00 */
[----:B0-----:R-:W-:Y:S06]  /*8d00*/  @!P1 BRA `(.L_x_1666) ;  /* 0x0000015400a09947 */ /* 0x001fec0003800000 */
[----:B------:R-:W2:Y:S01]  /*8d10*/  LDL R6, [R1+0xac] ;  /* 0x0000ac0001067983 */ /* 0x000ea20000100800 */
[----:B------:R-:W-:Y:S03]  /*8d20*/  BSSY B6, `(.L_x_1667) ;  /* 0x000001c000067945 */ /* 0x000fe60003800000 */
[----:B--2---:R-:W0:Y:S02]  /*8d30*/  SHFL.IDX PT, R0, R6, RZ, 0x1f ;  /* 0x00001fff06007589 */ /* 0x004e2400000e0000 */
[----:B0-----:R-:W-:-:S04]  /*8d40*/  LEA.HI R2, R0, R0, RZ, 0x1 ;  /* 0x0000000000027211 */ /* 0x001fc800078f08ff */
[----:B------:R-:W-:Y:S02]  /*8d50*/  LOP3.LUT R3, R2, 0x1e, RZ, 0xc0, !PT ;  /* 0x0000001e02037812 */ /* 0x000fe400078ec0ff */
[----:B------:R-:W-:-:S03]  /*8d60*/  IADD3 R2, R18, 0x10400, RZ ;  /* 0x0001040012027810 */ /* 0x000fc60007ffe0ff */
[----:B------:R-:W-:Y:S01]  /*8d70*/  IMAD.IADD R3, R0, 0x1, -R3 ;  /* 0x0000000100037824 */ /* 0x000fe200078e0a03 */
[----:B------:R-:W-:-:S03]  /*8d80*/  LOP3.LUT P0, RZ, R2, 0x3ff, RZ, 0xc0, !PT ;  /* 0x000003ff02ff7812 */ /* 0x000fc6000780c0ff */
[----:B------:R-:W-:Y:S01]  /*8d90*/  IMAD R3, R3, 0x2000, R2 ;  /* 0x0000200003037824 */ /* 0x000fe200078e0202 */
[----:B------:R-:W-:-:S04]  /*8da0*/  P2R R24, PR, RZ, 0x1 ;  /* 0x00000001ff187803 */ /* 0x000fc80000000000 */
[----:B------:R-:W-:-:S04]  /*8db0*/  SHF.R.U32.HI R2, RZ, 0x4, R3 ;  /* 0x00000004ff027819 */ /* 0x000fc80000011603 */
[----:B------:R-:W-:Y:S01]  /*8dc0*/  LOP3.LUT R2, R2, 0x3fff, RZ, 0xc0, !PT ;  /* 0x00003fff02027812 */ /* 0x000fe200078ec0ff */
[----:B------:R-:W-:Y:S06]  /*8dd0*/  @!P0 BRA `(.L_x_1668) ;  /* 0x0000000000408947 */ /* 0x000fec0003800000 */
        /* <DEDUP_REMOVED lines=15> */
[----:B-1----:R-:W-:Y:S05]  /*8ed0*/  CALL.ABS.NOINC R14 ;  /* 0x000000000e007343 */ /* 0x002fea0003c00000 */
.L_x_1668:
[----:B------:R-:W-:Y:S05]  /*8ee0*/  BSYNC B6 ;  /* 0x0000000000067941 */ /* 0x000fea0003800000 */
.L_x_1667:
        /* <DEDUP_REMOVED lines=13> */
.L_x_1672:
[----:B-1----:R1:W2:Y:S02]  /*8fc0*/  SYNCS.PHASECHK.TRANS64.TRYWAIT P0, [R18+URZ+0x30800], R3 ;  /* 0x03080003120075a7 */ /* 0x0022a4000800017f */
[----:B--2---:R-:W-:Y:S05]  /*8fd0*/  @!P0 NANOSLEEP.SYNCS 0x989680 ;  /* 0x009896800000895d */ /* 0x004fea0003900000 */
[----:B------:R-:W2:Y:S02]  /*8fe0*/  @!P0 SYNCS.PHASECHK.TRANS64 P0, [R18+URZ+0x30800], R3 ;  /* 0x03080003120085a7 */ /* 0x000ea4000800007f */
[----:B--2---:R-:W-:Y:S05]  /*8ff0*/  @!P0 BRA `(.L_x_1672) ;  /* 0xfffffffc00f08947 */ /* 0x004fea000383ffff */
.L_x_1671:
[----:B------:R-:W-:Y:S05]  /*9000*/  BSYNC B0 ;  /* 0x0000000000007941 */ /* 0x000fea0003800000 */
.L_x_1670:
[----:B------:R-:W-:Y:S05]  /*9010*/  BRA `(.L_x_1673) ;  /* 0x0000009000a07947 */ /* 0x000fea0003800000 */
.L_x_1669:
[----:B------:R-:W-:Y:S01]  /*9020*/  ISETP.NE.AND P0, PT, R24, RZ, PT ;  /* 0x000000ff1800720c */ /* 0x000fe20003f05270 */
[----:B------:R-:W-:Y:S01]  /*9030*/  ULDC.64 UR4, c[0x0][0x3f8] ;  /* 0x0000fe0000047ab9 */ /* 0x000fe20000000a00 */
[----:B------:R-:W-:Y:S01]  /*9040*/  SHF.R.S32.HI R0, RZ, 0x1f, R94 ;  /* 0x0000001fff007819 */ /* 0x000fe2000001145e */
[----:B------:R-:W-:Y:S01]  /*9050*/  ULDC.64 UR6, c[0x0][0x408] ;  /* 0x0001020000067ab9 */ /* 0x000fe20000000a00 */
[----:B------:R-:W-:Y:S01]  /*9060*/  IMAD.WIDE.U32 R24, R94, UR4, RZ ;  /* 0x000000045e187c25 */ /* 0x000fe2000f8e00ff */
[----:B------:R-:W-:Y:S03]  /*9070*/  BSSY B6, `(.L_x_1674) ;  /* 0x0000019000067945 */ /* 0x000fe60003800000 */
[C---:B------:R-:W-:Y:S02]  /*9080*/  IMAD R3, R0.reuse, UR4, RZ ;  /* 0x0000000400037c24 */ /* 0x040fe4000f8e02ff */
[----:B------:R-:W-:-:S02]  /*9090*/  IMAD R5, R0, UR6, RZ ;  /* 0x0000000600057c24 */ /* 0x000fc4000f8e02ff */
[C---:B------:R-:W-:Y:S02]  /*90a0*/  IMAD R3, R94.reuse, UR5, R3 ;  /* 0x000000055e037c24 */ /* 0x040fe4000f8e0203 */
[C---:B------:R-:W-:Y:S02]  /*90b0*/  IMAD R5, R94.reuse, UR7, R5 ;  /* 0x000000075e057c24 */ /* 0x040fe4000f8e0205 */
[----:B------:R-:W-:-:S04]  /*90c0*/  IMAD.WIDE.U32 R26, R94, UR6, RZ ;  /* 0x000000065e1a7c25 */ /* 0x000fc8000f8e00ff */
[----:B------:R-:W-:Y:S02]  /*90d0*/  IMAD.IADD R29, R3, 0x1, R25 ;  /* 0x00000001031d7824 */ /* 0x000fe400078e0219 */
[----:B------:R-:W-:Y:S01]  /*90e0*/  IMAD.IADD R31, R5, 0x1, R27 ;  /* 0x00000001051f7824 */ /* 0x000fe200078e021b */
[----:B------:R-:W-:Y:S06]  /*90f0*/  @!P0 BRA `(.L_x_1675) ;  /* 0x0000000000408947 */ /* 0x000fec0003800000 */
[----:B------:R-:W-:Y:S01]  /*9100*/  MOV R0, 0x0 ;  /* 0x0000000000007802 */ /* 0x000fe20000000f00 */
[----:B------:R-:W-:Y:S01]  /*9110*/  ULDC.64 UR4, c[0x4][0x138] ;  /* 0x01004e0000047ab9 */ /* 0x000fe20000000a00 */
[----:B------:R-:W-:Y:S01]  /*9120*/  ULDC.64 UR6, c[0x4][0x140] ;  /* 0x0100500000067ab9 */ /* 0x000fe20000000a00 */
[----:B------:R-:W-:Y:S01]  /*9130*/  MOV R4, UR4 ;  /* 0x0000000400047c02 */ /* 0x000fe20008000f00 */
        /* <DEDUP_REMOVED lines=12> */
.L_x_1675:
[----:B------:R-:W-:Y:S05]  /*9200*/  BSYNC B6 ;  /* 0x0000000000067941 */ /* 0x000fea0003800000 */
.L_x_1674:
[----:B------:R-:W2:Y:S01]  /*9210*/  LDL R122, [R1+0x4c] ;  /* 0x00004c00017a7983 */ /* 0x000ea20000100800 */
[----:B------:R-:W-:-:S03]  /*9220*/  ULDC.U8 UR4, c[0x0][0x410] ;  /* 0x0001040000047ab9 */ /* 0x000fc60000000000 */
[----:B------:R-:W2:Y:S04]  /*9230*/  LDL R120, [R1+0xc] ;  /* 0x00000c0001787983 */ /* 0x000ea80000100800 */
[----:B------:R-:W3:Y:S01]  /*9240*/  LDL R21, [R1+0x70] ;  /* 0x0000700001157983 */ /* 0x000ee20000100800 */
[----:B------:R-:W-:Y:S01]  /*9250*/  ISETP.NE.AND P0, PT, RZ, UR4, PT ;  /* 0x00000004ff007c0c */ /* 0x000fe2000bf05270 */
[----:B------:R-:W-:Y:S01]  /*9260*/  BSSY B0, `(.L_x_1676) ;  /* 0x00008fb000007945 */ /* 0x000fe20003800000 */
[C---:B--2---:R-:W-:Y:S01]  /*9270*/  IMAD.IADD R84, R120.reuse, 0x1, R122 ;  /* 0x0000000178547824 */ /* 0x044fe200078e027a */
[C---:B------:R-:W-:Y:S01]  /*9280*/  IADD3 R20, R120.reuse, 0x40, RZ ;  /* 0x0000004078147810 */ /* 0x040fe20007ffe0ff */
[----:B------:R-:W-:Y:S02]  /*9290*/  VIADD R3, R120, 0x60 ;  /* 0x0000006078037836 */ /* 0x000fe40000000000 */
[----:B---3--:R-:W-:-:S07]  /*92a0*/  IMAD R7, R21, 0x20, R84 ;  /* 0x0000002015077824 */ /* 0x008fce00078e0254 */
[----:B------:R-:W-:Y:S05]  /*92b0*/  @!P0 BRA `(.L_x_1677) ;  /* 0x0000004400c48947 */ /* 0x000fea0003800000 */
[----:B------:R-:W0:Y:S01]  /*92c0*/  LDC R10, c[0x0][0x448] ;  /* 0x00011200ff0a7b82 */ /* 0x000e220000000800 */
[----:B------:R-:W-:Y:S01]  /*92d0*/  ULDC.64 UR4, c[0x0][0x3f8] ;  /* 0x0000fe0000047ab9 */ /* 0x000fe20000000a00 */
[----:B------:R-:W-:Y:S01]  /*92e0*/  ULDC.64 UR6, c[0x0][0x408] ;  /* 0x0001020000067ab9 */ /* 0x000fe20000000a00 */
[----:B------:R-:W-:Y:S01]  /*92f0*/  IMAD.MOV.U32 R4, RZ, RZ, R24 ;  /* 0x000000ffff047224 */ /* 0x000fe200078e0018 */
[----:B------:R-:W-:Y:S01]  /*9300*/  MOV R8, R26 ;  /* 0x0000001a00087202 */ /* 0x000fe20000000f00 */
[----:B------:R-:W-:Y:S01]  /*9310*/  IMAD.MOV.U32 R9, RZ, RZ, R31 ;  /* 0x000000ffff097224 */ /* 0x000fe200078e001f */
[C---:B------:R-:W-:Y:S01]  /*9320*/  IADD3 R68, R200.reuse, 0x40, RZ ;  /* 0x00000040c8447810 */ /* 0x040fe20007ffe0ff */
[C---:B------:R-:W-:Y:S02]  /*9330*/  VIADD R69, R200.reuse, 0x20 ;  /* 0x00000020c8457836 */ /* 0x040fe40000000000 */
[----:B------:R-:W-:Y:S01]  /*9340*/  VIADD R21, R200, 0x60 ;  /* 0x00000060c8157836 */ /* 0x000fe20000000000 */
[----:B------:R-:W-:-:S02]  /*9350*/  SHF.R.S32.HI R85, RZ, 0x1f, R68 ;  /* 0x0000001fff557819 */ /* 0x000fc40000011444 */
[----:B------:R-:W-:Y:S02]  /*9360*/  SHF.R.S32.HI R86, RZ, 0x1f, R69 ;  /* 0x0000001fff567819 */ /* 0x000fe40000011445 */
[----:B------:R-:W-:Y:S02]  /*9370*/  SHF.R.S32.HI R110, RZ, 0x1f, R21 ;  /* 0x0000001fff6e7819 */ /* 0x000fe40000011415 */
[----:B0-----:R-:W-:-:S13]  /*9380*/  ISETP.NE.AND P0, PT, R10, 0x1, PT ;  /* 0x000000010a00780c */ /* 0x001fda0003f05270 */
[----:B------:R-:W0:Y:S08]  /*9390*/  @P0 LDC R0, c[0x0][0x44c] ;  /* 0x00011300ff000b82 */ /* 0x000e300000000800 */
[----:B------:R-:W1:Y:S01]  /*93a0*/  @P0 LDC R5, c[0x0][0x450] ;  /* 0x00011400ff050b82 */ /* 0x000e620000000800 */
[----:B0-----:R-:W-:-:S05]  /*93b0*/  @P0 IMAD.HI.U32 R0, R7, R0, RZ ;  /* 0x0000000007000227 */ /* 0x001fca00078e00ff */
[----:B-1----:R-:W-:Y:S01]  /*93c0*/  @P0 SHF.R.U32.HI R7, RZ, R5, R0 ;  /* 0x00000005ff070219 */ /* 0x002fe20000011600 */
[----:B------:R-:W-:-:S03]  /*93d0*/  IMAD.MOV.U32 R5, RZ, RZ, R29 ;  /* 0x000000ffff057224 */ /* 0x000fc600078e001d */
[----:B------:R-:W-:Y:S01]  /*93e0*/  SHF.R.S32.HI R0, RZ, 0x1f, R7 ;  /* 0x0000001fff007819 */ /* 0x000fe20000011407 */
[----:B------:R-:W-:-:S04]  /*93f0*/  IMAD.WIDE.U32 R4, R7, UR4, R4 ;  /* 0x0000000407047c25 */ /* 0x000fc8000f8e0004 */
[C---:B------:R-:W-:Y:S02]  /*9400*/  IMAD R6, R0.reuse, UR4, RZ ;  /* 0x0000000400067c24 */ /* 0x040fe4000f8e02ff */
[----:B------:R-:W-:Y:S02]  /*9410*/  IMAD R0, R0, UR6, RZ ;  /* 0x0000000600007c24 */ /* 0x000fe4000f8e02ff */
[C---:B------:R-:W-:Y:S01]  /*9420*/  IMAD R11, R7.reuse, UR5, R6 ;  /* 0x00000005070b7c24 */ /* 0x040fe2000f8e0206 */
[----:B------:R-:W-:Y:S01]  /*9430*/  ULDC.64 UR4, c[0x0][0x3e8] ;  /* 0x0000fa0000047ab9 */ /* 0x000fe20000000a00 */
[C---:B------:R-:W-:Y:S01]  /*9440*/  IMAD.WIDE.U32 R8, R7.reuse, UR6, R8 ;  /* 0x0000000607087c25 */ /* 0x040fe2000f8e0008 */
[----:B------:R-:W-:Y:S01]  /*9450*/  LEA R6, P0, R4, UR4, 0x1 ;  /* 0x0000000404067c11 */ /* 0x000fe2000f8008ff */
[----:B------:R-:W-:Y:S02]  /*9460*/  UMOV UR4, 0xffffffff ;  /* 0xffffffff00047882 */ /* 0x000fe40000000000 */
[----:B------:R-:W-:Y:S01]  /*9470*/  IMAD R13, R7, UR7, R0 ;  /* 0x00000007070d7c24 */ /* 0x000fe2000f8e0200 */
[----:B------:R-:W-:Y:S01]  /*9480*/  ULDC.64 UR6, c[0x0][0x400] ;  /* 0x0001000000067ab9 */ /* 0x000fe20000000a00 */
[----:B------:R-:W-:Y:S01]  /*9490*/  IMAD.IADD R7, R5, 0x1, R11 ;  /* 0x0000000105077824 */ /* 0x000fe200078e020b */
[----:B------:R-:W-:Y:S01]  /*94a0*/  LEA R0, P1, R8, UR6, 0x1 ;  /* 0x0000000608007c11 */ /* 0x000fe2000f8208ff */
[----:B------:R-:W-:-:S03]  /*94b0*/  IMAD.IADD R5, R9, 0x1, R13 ;  /* 0x0000000109057824 */ /* 0x000fc600078e020d */
[----:B------:R-:W-:Y:S02]  /*94c0*/  LEA.HI.X R7, R4, UR5, R7, 0x1, P0 ;  /* 0x0000000504077c11 */ /* 0x000fe400080f0c07 */
[----:B------:R-:W-:Y:S01]  /*94d0*/  LEA.HI.X R8, R8, UR7, R5, 0x1, P1 ;  /* 0x0000000708087c11 */ /* 0x000fe200088f0c05 */
[----:B------:R-:W-:Y:S06]  /*94e0*/  BRA.DIV UR4, `(.L_x_1678) ;  /* 0x000001fe04907947 */ /* 0x000fec000b800000 */
[----:B------:R0:W1:Y:S04]  /*94f0*/  SHFL.IDX PT, R5, R7, RZ, 0x181f ;  /* 0x00181fff07057589 */ /* 0x00006800000e0000 */
[----:B------:R0:W2:Y:S04]  /*9500*/  SHFL.IDX PT, R4, R6, RZ, 0x181f ;  /* 0x00181fff06047589 */ /* 0x0000a800000e0000 */
[----:B------:R0:W3:Y:S04]  /*9510*/  SHFL.IDX PT, R9, R8, RZ, 0x181f ;  /* 0x00181fff08097589 */ /* 0x0000e800000e0000 */
[----:B------:R0:W4:Y:S02]  /*9520*/  SHFL.IDX PT, R14, R0, RZ, 0x181f ;  /* 0x00181fff000e7589 */ /* 0x00012400000e0000 */
.L_x_2038:
[----:B------:R-:W-:Y:S01]  /*9530*/  IMAD R107, R219, R10, RZ ;  /* 0x0000000adb6b7224 */ /* 0x000fe200078e02ff */
        /* <DEDUP_REMOVED lines=9> */
[----:B------:R-:W-:-:S03]  /*95d0*/  CS2R R78, SRZ ;  /* 0x00000000004e7805 */ /* 0x000fc6000001ff00 */
[----:B------:R-:W-:Y:S05]  /*95e0*/  @P0 BRA `(.L_x_1680) ;  /* 0x0000000000a80947 */ /* 0x000fea0003800000 */
[----:B------:R-:W-:Y:S01]  /*95f0*/  ULDC UR4, c[0x0][0x3f4] ;  /* 0x0000fd0000047ab9 */ /* 0x000fe20000000800 */
[----:B------:R-:W-:Y:S02]  /*9600*/  CS2R R80, SRZ ;  /* 0x0000000000507805 */ /* 0x000fe4000001ff00 */
[----:B------:R-:W-:Y:S02]  /*9610*/  ISETP.GE.AND P2, PT, R69, UR4, PT ;  /* 0x0000000445007c0c */ /* 0x000fe4000bf46270 */
[----:B------:R-:W-:Y:S02]  /*9620*/  CS2R R78, SRZ ;  /* 0x00000000004e7805 */ /* 0x000fe4000001ff00 */
[----:B------:R-:W-:Y:S02]  /*9630*/  ISETP.GE.AND P1, PT, R68, UR4, PT ;  /* 0x0000000444007c0c */ /* 0x000fe4000bf26270 */
[----:B------:R-:W-:Y:S02]  /*9640*/  ISETP.GE.AND P3, PT, R200, UR4, PT ;  /* 0x00000004c8007c0c */ /* 0x000fe4000bf66270 */
[----:B------:R-:W-:-:S05]  /*9650*/  ISETP.GE.AND P0, PT, R21, UR4, PT ;  /* 0x0000000415007c0c */ /* 0x000fca000bf06270 */
[C---:B------:R-:W-:Y:S01]  /*9660*/  @!P2 IMAD.SHL.U32 R27, R69.reuse, 0x2, RZ ;  /* 0x00000002451ba824 */ /* 0x040fe200078e00ff */
[----:B------:R-:W-:-:S03]  /*9670*/  @!P2 SHF.L.U64.HI R32, R69, 0x1, R86 ;  /* 0x000000014520a819 */ /* 0x000fc60000010256 */
[C---:B------:R-:W-:Y:S01]  /*9680*/  @!P1 IMAD.SHL.U32 R11, R68.reuse, 0x2, RZ ;  /* 0x00000002440b9824 */ /* 0x040fe200078e00ff */
[----:B------:R-:W-:Y:S02]  /*9690*/  @!P1 SHF.L.U64.HI R34, R68, 0x1, R85 ;  /* 0x0000000144229819 */ /* 0x000fe40000010255 */
[----:B--2---:R-:W-:Y:S01]  /*96a0*/  @!P2 IADD3 R24, P4, R4, R27, RZ ;  /* 0x0000001b0418a210 */ /* 0x004fe20007f9e0ff */
[----:B------:R-:W-:Y:S01]  /*96b0*/  @!P0 IMAD.SHL.U32 R31, R21, 0x2, RZ ;  /* 0x00000002151f8824 */ /* 0x000fe200078e00ff */
[----:B---3--:R-:W-:Y:S02]  /*96c0*/  @!P3 MOV R15, R9 ;  /* 0x00000009000fb202 */ /* 0x008fe40000000f00 */
[----:B----4-:R-:W-:Y:S01]  /*96d0*/  @!P2 IADD3 R26, P6, R14, R27, RZ ;  /* 0x0000001b0e1aa210 */ /* 0x010fe20007fde0ff */
[----:B-1----:R-:W-:Y:S01]  /*96e0*/  @!P2 IMAD.X R25, R5, 0x1, R32, P4 ;  /* 0x000000010519a824 */ /* 0x002fe200020e0620 */
[-C--:B------:R-:W-:Y:S01]  /*96f0*/  @!P1 IADD3 R28, P5, R4, R11.reuse, RZ ;  /* 0x0000000b041c9210 */ /* 0x080fe20007fbe0ff */
[----:B------:R-:W-:Y:S01]  /*9700*/  @!P3 IMAD.WIDE R12, R200, 0x2, R14 ;  /* 0x00000002c80cb825 */ /* 0x000fe200078e020e */
[----:B------:R-:W-:-:S03]  /*9710*/  @!P1 IADD3 R30, P4, R14, R11, RZ ;  /* 0x0000000b0e1e9210 */ /* 0x000fc60007f9e0ff */
[----:B------:R-:W-:Y:S01]  /*9720*/  @!P2 IMAD.X R27, R9, 0x1, R32, P6 ;  /* 0x00000001091ba824 */ /* 0x000fe200030e0620 */
[----:B------:R-:W-:Y:S01]  /*9730*/  @!P0 SHF.L.U64.HI R32, R21, 0x1, R110 ;  /* 0x0000000115208819 */ /* 0x000fe2000001026e */
[----:B------:R-:W-:Y:S01]  /*9740*/  @!P1 IMAD.X R29, R5, 0x1, R34, P5 ;  /* 0x00000001051d9824 */ /* 0x000fe200028e0622 */
[-C--:B------:R-:W-:Y:S01]  /*9750*/  @!P0 IADD3 R14, P5, R14, R31.reuse, RZ ;  /* 0x0000001f0e0e8210 */ /* 0x080fe20007fbe0ff */
[----:B------:R-:W-:Y:S01]  /*9760*/  @!P3 IMAD.WIDE R10, R200, 0x2, R4 ;  /* 0x00000002c80ab825 */ /* 0x000fe200078e0204 */
[----:B------:R-:W-:Y:S02]  /*9770*/  @!P0 IADD3 R4, P6, R4, R31, RZ ;  /* 0x0000001f04048210 */ /* 0x000fe40007fde0ff */
[----:B------:R-:W-:Y:S02]  /*9780*/  CS2R R76, SRZ ;  /* 0x00000000004c7805 */ /* 0x000fe4000001ff00 */
[----:B------:R-:W-:Y:S02]  /*9790*/  CS2R R74, SRZ ;  /* 0x00000000004a7805 */ /* 0x000fe4000001ff00 */
[----:B------:R-:W-:-:S02]  /*97a0*/  CS2R R72, SRZ ;  /* 0x0000000000487805 */ /* 0x000fc4000001ff00 */
[----:B------:R-:W-:Y:S02]  /*97b0*/  CS2R R70, SRZ ;  /* 0x0000000000467805 */ /* 0x000fe4000001ff00 */
[----:B------:R-:W-:Y:S02]  /*97c0*/  CS2R R60, SRZ ;  /* 0x00000000003c7805 */ /* 0x000fe4000001ff00 */
[----:B------:R-:W-:Y:S01]  /*97d0*/  CS2R R62, SRZ ;  /* 0x00000000003e7805 */ /* 0x000fe2000001ff00 */
[----:B------:R-:W-:Y:S01]  /*97e0*/  @!P1 IMAD.X R31, R9, 0x1, R34, P4 ;  /* 0x00000001091f9824 */ /* 0x000fe200020e0622 */
[----:B------:R-:W-:Y:S01]  /*97f0*/  @!P0 IADD3.X R5, R5, R32, RZ, P6, !PT ;  /* 0x0000002005058210 */ /* 0x000fe200037fe4ff */
[----:B------:R-:W-:Y:S01]  /*9800*/  @!P0 IMAD.X R15, R9, 0x1, R32, P5 ;  /* 0x00000001090f8824 */ /* 0x000fe200028e0620 */
[----:B------:R1:W5:Y:S04]  /*9810*/  @!P3 LD.E.64 R80, desc[UR60][R10.64] ;  /* 0x0000003c0a50b980 */ /* 0x000368000c101b00 */
[----:B------:R1:W5:Y:S04]  /*9820*/  @!P3 LD.E.64 R78, desc[UR60][R12.64] ;  /* 0x0000003c0c4eb980 */ /* 0x000368000c101b00 */
[----:B------:R1:W5:Y:S04]  /*9830*/  @!P2 LD.E.64 R76, desc[UR60][R24.64] ;  /* 0x0000003c184ca980 */ /* 0x000368000c101b00 */
[----:B------:R1:W5:Y:S04]  /*9840*/  @!P2 LD.E.64 R74, desc[UR60][R26.64] ;  /* 0x0000003c1a4aa980 */ /* 0x000368000c101b00 */
[----:B------:R1:W5:Y:S04]  /*9850*/  @!P1 LD.E.64 R72, desc[UR60][R28.64] ;  /* 0x0000003c1c489980 */ /* 0x000368000c101b00 */
[----:B------:R1:W5:Y:S04]  /*9860*/  @!P1 LD.E.64 R70, desc[UR60][R30.64] ;  /* 0x0000003c1e469980 */ /* 0x000368000c101b00 */
[----:B------:R1:W5:Y:S04]  /*9870*/  @!P0 LD.E.64 R60, desc[UR60][R4.64] ;  /* 0x0000003c043c8980 */ /* 0x000368000c101b00 */
[----:B------:R1:W5:Y:S02]  /*9880*/  @!P0 LD.E.64 R62, desc[UR60][R14.64] ;  /* 0x0000003c0e3e8980 */ /* 0x000364000c101b00 */
.L_x_1680:
[----:B------:R-:W-:Y:S05]  /*9890*/  BSYNC B1 ;  /* 0x0000000000017941 */ /* 0x000fea0003800000 */
.L_x_1679:
[----:B-12--5:R-:W-:Y:S01]  /*98a0*/  IMAD.MOV.U32 R4, RZ, RZ, R60 ;  /* 0x000000ffff047224 */ /* 0x026fe200078e003c */
[----:B------:R-:W-:Y:S01]  /*98b0*/  MOV R10, R73 ;  /* 0x00000049000a7202 */ /* 0x000fe20000000f00 */
[----:B------:R-:W-:Y:S01]  /*98c0*/  IMAD.MOV.U32 R5, RZ, RZ, R61 ;  /* 0x000000ffff057224 */ /* 0x000fe200078e003d */
[----:B------:R-:W-:Y:S01]  /*98d0*/  UMOV UR4, 0xffffffff ;  /* 0xffffffff00047882 */ /* 0x000fe20000000000 */
[----:B---3--:R-:W-:Y:S01]  /*98e0*/  IMAD.MOV.U32 R9, RZ, RZ, R72 ;  /* 0x000000ffff097224 */ /* 0x008fe200078e0048 */
[----:B------:R-:W-:Y:S02]  /*98f0*/  CS2R R48, SRZ ;  /* 0x0000000000307805 */ /* 0x000fe4000001ff00 */
[----:B------:R-:W-:Y:S01]  /*9900*/  PRMT R112, R5, 0x5410, R4 ;  /* 0x0000541005707816 */ /* 0x000fe20000000004 */
[----:B------:R-:W-:Y:S01]  /*9910*/  IMAD.MOV.U32 R4, RZ, RZ, R76 ;  /* 0x000000ffff047224 */ /* 0x000fe200078e004c */
[----:B------:R-:W-:Y:S01]  /*9920*/  PRMT R114, R9, 0x5410, R10 ;  /* 0x0000541009727816 */ /* 0x000fe2000000000a */
[----:B------:R-:W-:-:S02]  /*9930*/  IMAD.MOV.U32 R5, RZ, RZ, R77 ;  /* 0x000000ffff057224 */ /* 0x000fc400078e004d */
[----:B------:R-:W-:Y:S02]  /*9940*/  IMAD.MOV.U32 R9, RZ, RZ, R80 ;  /* 0x000000ffff097224 */ /* 0x000fe400078e0050 */
        /* <DEDUP_REMOVED lines=13> */
[----:B------:R-:W-:-:S05]  /*9a20*/  IMAD.MOV.U32 R10, RZ, RZ, R79 ;  /* 0x000000ffff0a7224 */ /* 0x000fca00078e004f */
[----:B------:R-:W-:Y:S01]  /*9a30*/  PRMT R119, R9, 0x5410, R10 ;  /* 0x0000541009777816 */ /* 0x000fe2000000000a */
[----:B------:R-:W-:Y:S06]  /*9a40*/  BRA.DIV UR4, `(.L_x_1681) ;  /* 0x000001fa04a87947 */ /* 0x000fec000b800000 */
[----:B------:R1:W2:Y:S04]  /*9a50*/  SHFL.IDX PT, R5, R7, 0x1, 0x181f ;  /* 0x00381f0007057f89 */ /* 0x0002a800000e0000 */
[----:B------:R1:W3:Y:S04]  /*9a60*/  SHFL.IDX PT, R4, R6, 0x1, 0x181f ;  /* 0x00381f0006047f89 */ /* 0x0002e800000e0000 */
[----:B------:R1:W0:Y:S04]  /*9a70*/  SHFL.IDX PT, R9, R8, 0x1, 0x181f ;  /* 0x00381f0008097f89 */ /* 0x00022800000e0000 */
[----:B----4-:R1:W4:Y:S02]  /*9a80*/  SHFL.IDX PT, R14, R0, 0x1, 0x181f ;  /* 0x00381f00000e7f89 */ /* 0x01032400000e0000 */
.L_x_2044:
[----:B------:R-:W-:Y:S01]  /*9a90*/  VIADD R10, R84, 0x20 ;  /* 0x00000020540a7836 */ /* 0x000fe20000000000 */
        /* <DEDUP_REMOVED lines=8> */
[----:B------:R-:W-:-:S05]  /*9b20*/  CS2R R66, SRZ ;  /* 0x0000000000427805 */ /* 0x000fca000001ff00 */
        /* <DEDUP_REMOVED lines=10> */
[----:B------:R-:W-:Y:S02]  /*9bd0*/  @!P1 SHF.L.U32 R11, R68, 0x1, RZ ;  /* 0x00000001440b9819 */ /* 0x000fe400000006ff */
[----:B------:R-:W-:Y:S01]  /*9be0*/  @!P0 IMAD.SHL.U32 R33, R21, 0x2, RZ ;  /* 0x0000000215218824 */ /* 0x000fe200078e00ff */
[-C--:B---3--:R-:W-:Y:S01]  /*9bf0*/  @!P2 IADD3 R28, P4, R4, R31.reuse, RZ ;  /* 0x0000001f041ca210 */ /* 0x088fe20007f9e0ff */
[----:B0-----:R-:W-:Y:S01]  /*9c00*/  @!P3 IMAD.MOV.U32 R15, RZ, RZ, R9 ;  /* 0x000000ffff0fb224 */ /* 0x001fe200078e0009 */
[----:B----4-:R-:W-:Y:S01]  /*9c10*/  @!P2 IADD3 R30, P6, R14, R31, RZ ;  /* 0x0000001f0e1ea210 */ /* 0x010fe20007fde0ff */
[----:B--2---:R-:W-:Y:S01]  /*9c20*/  @!P3 IMAD.WIDE R24, R200, 0x2, R4 ;  /* 0x00000002c818b825 */ /* 0x004fe200078e0204 */
[----:B------:R-:W-:Y:S02]  /*9c30*/  @!P1 SHF.L.U64.HI R34, R68, 0x1, R85 ;  /* 0x0000000144229819 */ /* 0x000fe40000010255 */
[-C--:B------:R-:W-:Y:S01]  /*9c40*/  @!P1 IADD3 R12, P5, R4, R11.reuse, RZ ;  /* 0x0000000b040c9210 */ /* 0x080fe20007fbe0ff */
[C---:B------:R-:W-:Y:S01]  /*9c50*/  @!P2 IMAD.X R29, R5.reuse, 0x1, R32, P4 ;  /* 0x00000001051da824 */ /* 0x040fe200020e0620 */
[----:B------:R-:W-:Y:S01]  /*9c60*/  @!P1 IADD3 R10, P4, R14, R11, RZ ;  /* 0x0000000b0e0a9210 */ /* 0x000fe20007f9e0ff */
[----:B------:R-:W-:Y:S01]  /*9c70*/  @!P3 IMAD.WIDE R26, R200, 0x2, R14 ;  /* 0x00000002c81ab825 */ /* 0x000fe200078e020e */
[----:B------:R-:W-:-:S02]  /*9c80*/  @!P1 IADD3.X R13, R5, R34, RZ, P5, !PT ;  /* 0x00000022050d9210 */ /* 0x000fc40002ffe4ff */
[----:B------:R-:W-:Y:S02]  /*9c90*/  CS2R R56, SRZ ;  /* 0x0000000000387805 */ /* 0x000fe4000001ff00 */
[-C--:B------:R-:W-:Y:S01]  /*9ca0*/  @!P0 IADD3 R14, P5, R14, R33.reuse, RZ ;  /* 0x000000210e0e8210 */ /* 0x080fe20007fbe0ff */
[----:B------:R-:W-:Y:S01]  /*9cb0*/  @!P2 IMAD.X R31, R9, 0x1, R32, P6 ;  /* 0x00000001091fa824 */ /* 0x000fe200030e0620 */
[----:B------:R-:W-:Y:S02]  /*9cc0*/  @!P0 IADD3 R4, P6, R4, R33, RZ ;  /* 0x0000002104048210 */ /* 0x000fe40007fde0ff */
[----:B------:R-:W-:Y:S02]  /*9cd0*/  CS2R R58, SRZ ;  /* 0x00000000003a7805 */ /* 0x000fe4000001ff00 */
[----:B------:R-:W-:Y:S02]  /*9ce0*/  @!P0 SHF.L.U64.HI R32, R21, 0x1, R110 ;  /* 0x0000000115208819 */ /* 0x000fe4000001026e */
[----:B------:R-:W-:-:S02]  /*9cf0*/  CS2R R54, SRZ ;  /* 0x0000000000367805 */ /* 0x000fc4000001ff00 */
[----:B------:R-:W-:Y:S02]  /*9d00*/  CS2R R52, SRZ ;  /* 0x0000000000347805 */ /* 0x000fe4000001ff00 */
[----:B------:R-:W-:Y:S02]  /*9d10*/  CS2R R48, SRZ ;  /* 0x0000000000307805 */ /* 0x000fe4000001ff00 */
[----:B------:R-:W-:Y:S01]  /*9d20*/  CS2R R50, SRZ ;  /* 0x0000000000327805 */ /* 0x000fe2000001ff00 */
[----:B------:R-:W-:Y:S01]  /*9d30*/  @!P1 IMAD.X R11, R9, 0x1, R34, P4 ;  /* 0x00000001090b9824 */ /* 0x000fe200020e0622 */
[----:B------:R0:W5:Y:S01]  /*9d40*/  @!P3 LD.E.64 R64, desc[UR60][R24.64] ;  /* 0x0000003c1840b980 */ /* 0x000162000c101b00 */
[--C-:B------:R-:W-:Y:S02]  /*9d50*/  @!P0 IMAD.X R5, R5, 0x1, R32.reuse, P6 ;  /* 0x0000000105058824 */ /* 0x100fe400030e0620 */
[----:B------:R-:W-:Y:S01]  /*9d60*/  @!P0 IMAD.X R15, R9, 0x1, R32, P5 ;  /* 0x00000001090f8824 */ /* 0x000fe200028e0620 */
[----:B------:R0:W5:Y:S04]  /*9d70*/  @!P3 LD.E.64 R66, desc[UR60][R26.64] ;  /* 0x0000003c1a42b980 */ /* 0x000168000c101b00 */
[----:B------:R0:W5:Y:S04]  /*9d80*/  @!P2 LD.E.64 R56, desc[UR60][R28.64] ;  /* 0x0000003c1c38a980 */ /* 0x000168000c101b00 */
[----:B------:R0:W5:Y:S04]  /*9d90*/  @!P2 LD.E.64 R58, desc[UR60][R30.64] ;  /* 0x0000003c1e3aa980 */ /* 0x000168000c101b00 */
[----:B------:R0:W5:Y:S04]  /*9da0*/  @!P1 LD.E.64 R54, desc[UR60][R12.64] ;  /* 0x0000003c0c369980 */ /* 0x000168000c101b00 */
[----:B------:R0:W5:Y:S04]  /*9db0*/  @!P1 LD.E.64 R52, desc[UR60][R10.64] ;  /* 0x0000003c0a349980 */ /* 0x000168000c101b00 */
[----:B------:R0:W5:Y:S04]  /*9dc0*/  @!P0 LD.E.64 R48, desc[UR60][R4.64] ;  /* 0x0000003c04308980 */ /* 0x000168000c101b00 */
[----:B------:R0:W5:Y:S02]  /*9dd0*/  @!P0 LD.E.64 R50, desc[UR60][R14.64] ;  /* 0x0000003c0e328980 */ /* 0x000164000c101b00 */
.L_x_1683:
[----:B------:R-:W-:Y:S05]  /*9de0*/  BSYNC B1 ;  /* 0x0000000000017941 */ /* 0x000fea0003800000 */
.L_x_1682:
[----:B0--3-5:R-:W-:Y:S01]  /*9df0*/  IMAD.MOV.U32 R4, RZ, RZ, R48 ;  /* 0x000000ffff047224 */ /* 0x029fe200078e0030 */
[----:B--2---:R-:W-:Y:S01]  /*9e00*/  MOV R5, R49 ;  /* 0x0000003100057202 */ /* 0x004fe20000000f00 */
[----:B------:R-:W-:Y:S01]  /*9e10*/  IMAD.MOV.U32 R9, RZ, RZ, R54 ;  /* 0x000000ffff097224 */ /* 0x000fe200078e0036 */
[----:B------:R-:W-:Y:S01]  /*9e20*/  UMOV UR4, 0xffffffff ;  /* 0xffffffff00047882 */ /* 0x000fe20000000000 */
[----:B------:R-:W-:Y:S01]  /*9e30*/  IMAD.MOV.U32 R10, RZ, RZ, R55 ;  /* 0x000000ffff0a7224 */ /* 0x000fe200078e0037 */
[----:B------:R-:W-:Y:S01]  /*9e40*/  PRMT R99, R4, 0x5410, R5 ;  /* 0x0000541004637816 */ /* 0x000fe20000000005 */
        /* <DEDUP_REMOVED lines=17> */
[----:B------:R-:W-:-:S04]  /*9f60*/  PRMT R108, R4, 0x5410, R5 ;  /* 0x00005410046c7816 */ /* 0x000fc80000000005 */
[----:B------:R-:W-:Y:S01]  /*9f70*/  PRMT R111, R9, 0x5410, R10 ;  /* 0x00005410096f7816 */ /* 0x000fe2000000000a */
[----:B------:R-:W-:Y:S06]  /*9f80*/  BRA.DIV UR4, `(.L_x_1684) ;  /* 0x000001f604c87947 */ /* 0x000fec000b800000 */
[----:B------:R0:W2:Y:S04]  /*9f90*/  SHFL.IDX PT, R5, R7, 0x2, 0x181f ;  /* 0x00581f0007057f89 */ /* 0x0000a800000e0000 */
[----:B------:R0:W3:Y:S04]  /*9fa0*/  SHFL.IDX PT, R4, R6, 0x2, 0x181f ;  /* 0x00581f0006047f89 */ /* 0x0000e800000e0000 */
[----:B------:R0:W0:Y:S04]  /*9fb0*/  SHFL.IDX PT, R9, R8, 0x2, 0x181f ;  /* 0x00581f0008097f89 */ /* 0x00002800000e0000 */
[----:B----4-:R4:W0:Y:S02]  /*9fc0*/  SHFL.IDX PT, R14, R0, 0x2, 0x181f ;  /* 0x00581f00000e7f89 */ /* 0x01082400000e0000 */
.L_x_2050:
[----:B------:R-:W-:Y:S01]  /*9fd0*/  IADD3 R10, R84, 0x40, RZ ;  /* 0x00000040540a7810 */ /* 0x000fe20007ffe0ff */
[----:B------:R-:W-:Y:S01]  /*9fe0*/  BSSY B1, `(.L_x_1685) ;  /* 0x0000035000017945 */ /* 0x000fe20003800000 */
[----:B------:R-:W-:Y:S02]  /*9ff0*/  CS2R R30, SRZ ;  /* 0x00000000001e7805 */ /* 0x000fe4000001ff00 */
[----:B------:R-:W-:Y:S02]  /*a000*/  CS2R R36, SRZ ;  /* 0x0000000000247805 */ /* 0x000fe4000001ff00 */
[----:B------:R-:W-:Y:S02]  /*a010*/  ISETP.GE.AND P0, PT, R10, R107, PT ;  /* 0x0000006b0a00720c */ /* 0x000fe40003f06270 */
[----:B------:R-:W-:Y:S02]  /*a020*/  CS2R R40, SRZ ;  /* 0x0000000000287805 */ /* 0x000fe4000001ff00 */
[----:B------:R-:W-:-:S02]  /*a030*/  CS2R R44, SRZ ;  /* 0x00000000002c7805 */ /* 0x000fc4000001ff00 */
[----:B------:R-:W-:Y:S02]  /*a040*/  CS2R R28, SRZ ;  /* 0x00000000001c7805 */ /* 0x000fe4000001ff00 */
[----:B------:R-:W-:Y:S02]  /*a050*/  CS2R R38, SRZ ;  /* 0x0000000000267805 */ /* 0x000fe4000001ff00 */
[----:B------:R-:W-:Y:S02]  /*a060*/  CS2R R42, SRZ ;  /* 0x00000000002a7805 */ /* 0x000fe4000001ff00 */
[----:B------:R-:W-:Y:S01]  /*a070*/  CS2R R46, SRZ ;  /* 0x00000000002e7805 */ /* 0x000fe2000001ff00 */
[----:B------:R-:W-:Y:S06]  /*a080*/  @P0 BRA `(.L_x_1686) ;  /* 0x0000000000a80947 */ /* 0x000fec0003800000 */
        /* <DEDUP_REMOVED lines=10> */
[----:B------:R-:W-:Y:S01]  /*a130*/  @!P1 SHF.L.U64.HI R34, R68, 0x1, R85 ;  /* 0x0000000144229819 */ /* 0x000fe20000010255 */
[----:B0-----:R-:W-:Y:S01]  /*a140*/  @!P3 IMAD.MOV.U32 R15, RZ, RZ, R9 ;  /* 0x000000ffff0fb224 */ /* 0x001fe200078e0009 */
[-C--:B------:R-:W-:Y:S01]  /*a150*/  @!P2 IADD3 R24, P6, R14, R25.reuse, RZ ;  /* 0x000000190e18a210 */ /* 0x080fe20007fde0ff */
[----:B------:R-:W-:Y:S01]  /*a160*/  @!P0 IMAD.SHL.U32 R33, R21, 0x2, RZ ;  /* 0x0000000215218824 */ /* 0x000fe200078e00ff */
[----:B---3--:R-:W-:Y:S01]  /*a170*/  @!P2 IADD3 R26, P4, R4, R25, RZ ;  /* 0x00000019041aa210 */ /* 0x008fe20007f9e0ff */
[----:B--2---:R-:W-:Y:S01]  /*a180*/  @!P3 IMAD.WIDE R28, R200, 0x2, R4 ;  /* 0x00000002c81cb825 */ /* 0x004fe200078e0204 */
[-C--:B------:R-:W-:Y:S02]  /*a190*/  @!P1 IADD3 R12, P5, R4, R11.reuse, RZ ;  /* 0x0000000b040c9210 */ /* 0x080fe40007fbe0ff */
[----:B------:R-:W-:Y:S01]  /*a1a0*/  @!P2 IADD3.X R27, R5, R32, RZ, P4, !PT ;  /* 0x00000020051ba210 */ /* 0x000fe200027fe4ff */
[----:B------:R-:W-:Y:S01]  /*a1b0*/  @!P3 IMAD.WIDE R30, R200, 0x2, R14 ;  /* 0x00000002c81eb825 */ /* 0x000fe200078e020e */
[----:B------:R-:W-:Y:S01]  /*a1c0*/  @!P1 IADD3 R10, P4, R14, R11, RZ ;  /* 0x0000000b0e0a9210 */ /* 0x000fe20007f9e0ff */
[----:B------:R0:W5:Y:S02]  /*a1d0*/  @!P3 LD.E.64 R44, desc[UR60][R28.64] ;  /* 0x0000003c1c2cb980 */ /* 0x000164000c101b00 */
[----:B------:R-:W-:Y:S01]  /*a1e0*/  @!P2 IMAD.X R25, R9, 0x1, R32, P6 ;  /* 0x000000010919a824 */ /* 0x000fe200030e0620 */
[-C--:B------:R-:W-:Y:S01]  /*a1f0*/  @!P0 IADD3 R4, P6, R4, R33.reuse, RZ ;  /* 0x0000002104048210 */ /* 0x080fe20007fde0ff */
[----:B------:R-:W-:Y:S01]  /*a200*/  @!P1 IMAD.X R13, R5, 0x1, R34, P5 ;  /* 0x00000001050d9824 */ /* 0x000fe200028e0622 */
[----:B------:R-:W-:Y:S01]  /*a210*/  @!P0 SHF.L.U64.HI R32, R21, 0x1, R110 ;  /* 0x0000000115208819 */ /* 0x000fe2000001026e */
[----:B------:R2:W5:Y:S01]  /*a220*/  @!P3 LD.E.64 R46, desc[UR60][R30.64] ;  /* 0x0000003c1e2eb980 */ /* 0x000562000c101b00 */
[----:B------:R-:W-:-:S02]  /*a230*/  @!P0 IADD3 R14, P5, R14, R33, RZ ;  /* 0x000000210e0e8210 */ /* 0x000fc40007fbe0ff */
[----:B------:R-:W-:Y:S02]  /*a240*/  CS2R R40, SRZ ;  /* 0x0000000000287805 */ /* 0x000fe4000001ff00 */
[----:B------:R-:W-:Y:S02]  /*a250*/  CS2R R42, SRZ ;  /* 0x00000000002a7805 */ /* 0x000fe4000001ff00 */
[----:B------:R-:W-:Y:S02]  /*a260*/  CS2R R36, SRZ ;  /* 0x0000000000247805 */ /* 0x000fe4000001ff00 */
[----:B------:R-:W-:Y:S02]  /*a270*/  CS2R R38, SRZ ;  /* 0x0000000000267805 */ /* 0x000fe4000001ff00 */
[----:B0-----:R-:W-:Y:S01]  /*a280*/  CS2R R28, SRZ ;  /* 0x00000000001c7805 */ /* 0x001fe2000001ff00 */
[C---:B------:R-:W-:Y:S01]  /*a290*/  @!P1 IMAD.X R11, R9.reuse, 0x1, R34, P4 ;  /* 0x00000001090b9824 */ /* 0x040fe200020e0622 */
[----:B------:R-:W-:Y:S01]  /*a2a0*/  @!P0 IADD3.X R15, R9, R32, RZ, P5, !PT ;  /* 0x00000020090f8210 */ /* 0x000fe20002ffe4ff */
[----:B------:R-:W-:Y:S01]  /*a2b0*/  @!P0 IMAD.X R5, R5, 0x1, R32, P6 ;  /* 0x0000000105058824 */ /* 0x000fe200030e0620 */
[----:B--2---:R-:W-:Y:S01]  /*a2c0*/  CS2R R30, SRZ ;  /* 0x00000000001e7805 */ /* 0x004fe2000001ff00 */
[----:B------:R0:W5:Y:S04]  /*a2d0*/  @!P2 LD.E.64 R40, desc[UR60][R26.64] ;  /* 0x0000003c1a28a980 */ /* 0x000168000c101b00 */
[----:B------:R0:W5:Y:S04]  /*a2e0*/  @!P2 LD.E.64 R42, desc[UR60][R24.64] ;  /* 0x0000003c182aa980 */ /* 0x000168000c101b00 */
[----:B------:R0:W5:Y:S04]  /*a2f0*/  @!P1 LD.E.64 R36, desc[UR60][R12.64] ;  /* 0x0000003c0c249980 */ /* 0x000168000c101b00 */
[----:B------:R0:W5:Y:S04]  /*a300*/  @!P1 LD.E.64 R38, desc[UR60][R10.64] ;  /* 0x0000003c0a269980 */ /* 0x000168000c101b00 */
[----:B------:R0:W5:Y:S04]  /*a310*/  @!P0 LD.E.64 R30, desc[UR60][R4.64] ;  /* 0x0000003c041e8980 */ /* 0x000168000c101b00 */
[----:B------:R0:W5:Y:S02]  /*a320*/  @!P0 LD.E.64 R28, desc[UR60][R14.64] ;  /* 0x0000003c0e1c8980 */ /* 0x000164000c101b00 */
.L_x_1686:
[----:B------:R-:W-:Y:S05]  /*a330*/  BSYNC B1 ;  /* 0x0000000000017941 */ /* 0x000fea0003800000 */
.L_x_1685:
[----:B0--3-5:R-:W-:Y:S01]  /*a340*/  IMAD.MOV.U32 R4, RZ, RZ, R30 ;  /* 0x000000ffff047224 */ /* 0x029fe200078e001e */
[----:B------:R-:W-:Y:S01]  /*a350*/  UMOV UR4, 0xffffffff ;  /* 0xffffffff00047882 */ /* 0x000fe20000000000 */
[----:B--2---:R-:W-:Y:S02]  /*a360*/  IMAD.MOV.U32 R5, RZ, RZ, R31 ;  /* 0x000000ffff057224 */ /* 0x004fe400078e001f */
        /* <DEDUP_REMOVED lines=20> */
[----:B------:R-:W-:Y:S02]  /*a4b0*/  PRMT R98, R4, 0x5410, R5 ;  /* 0x0000541004627816 */ /* 0x000fe40000000005 */
[----:B------:R-:W-:Y:S02]  /*a4c0*/  CS2R R4, SRZ ;  /* 0x0000000000047805 */ /* 0x000fe4000001ff00 */
[----:B------:R-:W-:Y:S01]  /*a4d0*/  PRMT R105, R9, 0x5410, R10 ;  /* 0x0000541009697816 */ /* 0x000fe2000000000a */
[----:B------:R-:W-:Y:S06]  /*a4e0*/  BRA.DIV UR4, `(.L_x_1687) ;  /* 0x000001f204e07947 */ /* 0x000fec000b800000 */
[----:B------:R0:W2:Y:S04]  /*a4f0*/  SHFL.IDX PT, R9, R7, 0x3, 0x181f ;  /* 0x00781f0007097f89 */ /* 0x0000a800000e0000 */
[----:B------:R0:W3:Y:S04]  /*a500*/  SHFL.IDX PT, R10, R6, 0x3, 0x181f ;  /* 0x00781f00060a7f89 */ /* 0x0000e800000e0000 */
[----:B------:R0:W0:Y:S04]  /*a510*/  SHFL.IDX PT, R83, R8, 0x3, 0x181f ;  /* 0x00781f0008537f89 */ /* 0x00002800000e0000 */
[----:B------:R0:W0:Y:S02]  /*a520*/  SHFL.IDX PT, R82, R0, 0x3, 0x181f ;  /* 0x00781f0000527f89 */ /* 0x00002400000e0000 */
.L_x_2056:
[----:B01----:R-:W4:Y:S01]  /*a530*/  LDL R6, [R1+0x7c] ;  /* 0x00007c0001067983 */ /* 0x003f220000100800 */
        /* <DEDUP_REMOVED lines=9> */
[----:B----4-:R-:W-:-:S04]  /*a5d0*/  LEA.HI R0, R6, R6, RZ, 0x1 ;  /* 0x0000000606007211 */ /* 0x010fc800078f08ff */
[----:B------:R-:W-:-:S05]  /*a5e0*/  LOP3.LUT R0, R0, 0xfffffffe, RZ, 0xc0, !PT ;  /* 0xfffffffe00007812 */ /* 0x000fca00078ec0ff */
[----:B------:R-:W-:Y:S01]  /*a5f0*/  IMAD.IADD R0, R6, 0x1, -R0 ;  /* 0x0000000106007824 */ /* 0x000fe200078e0a00 */
[----:B------:R-:W-:-:S04]  /*a600*/  CS2R R6, SRZ ;  /* 0x0000000000067805 */ /* 0x000fc8000001ff00 */
[----:B------:R-:W-:Y:S01]  /*a610*/  SHF.L.U32 R121, R0, 0x1f, RZ ;  /* 0x0000001f00797819 */ /* 0x000fe200000006ff */
        /* <DEDUP_REMOVED lines=10> */
[C---:B------:R-:W-:Y:S02]  /*a6c0*/  @!P1 SHF.L.U64.HI R12, R68.reuse, 0x1, R85 ;  /* 0x00000001440c9819 */ /* 0x040fe40000010255 */
[----:B---3--:R-:W-:Y:S01]  /*a6d0*/  @!P3 IMAD.MOV.U32 R8, RZ, RZ, R10 ;  /* 0x000000ffff08b224 */ /* 0x008fe200078e000a */
[----:B------:R-:W-:Y:S01]  /*a6e0*/  @!P1 SHF.L.U32 R85, R68, 0x1, RZ ;  /* 0x0000000144559819 */ /* 0x000fe200000006ff */
[----:B------:R-:W-:Y:S01]  /*a6f0*/  @!P0 IMAD.SHL.U32 R11, R21, 0x2, RZ ;  /* 0x00000002150b8824 */ /* 0x000fe200078e00ff */
[-C--:B------:R-:W-:Y:S01]  /*a700*/  @!P2 IADD3 R90, P4, R10, R89.reuse, RZ ;  /* 0x000000590a5aa210 */ /* 0x080fe20007f9e0ff */
[----:B--2---:R-:W-:Y:S01]  /*a710*/  @!P3 IMAD.WIDE R4, R200, 0x2, R8 ;  /* 0x00000002c804b825 */ /* 0x004fe200078e0208 */
[----:B------:R-:W-:Y:S02]  /*a720*/  @!P2 IADD3 R88, P6, R82, R89, RZ ;  /* 0x000000595258a210 */ /* 0x000fe40007fde0ff */
[-C--:B------:R-:W-:Y:S01]  /*a730*/  @!P1 IADD3 R86, P5, R10, R85.reuse, RZ ;  /* 0x000000550a569210 */ /* 0x080fe20007fbe0ff */
[C---:B------:R-:W-:Y:S01]  /*a740*/  @!P2 IMAD.X R91, R9.reuse, 0x1, R0, P4 ;  /* 0x00000001095ba824 */ /* 0x040fe200020e0600 */
[----:B------:R-:W-:Y:S01]  /*a750*/  @!P1 IADD3 R84, P4, R82, R85, RZ ;  /* 0x0000005552549210 */ /* 0x000fe20007f9e0ff */
[----:B------:R-:W-:Y:S01]  /*a760*/  @!P3 IMAD.WIDE R6, R200, 0x2, R82 ;  /* 0x00000002c806b825 */ /* 0x000fe200078e0252 */
[----:B------:R-:W-:Y:S01]  /*a770*/  @!P1 IADD3.X R87, R9, R12, RZ, P5, !PT ;  /* 0x0000000c09579210 */ /* 0x000fe20002ffe4ff */
[----:B------:R0:W5:Y:S01]  /*a780*/  @!P3 LD.E.64 R32, desc[UR60][R4.64] ;  /* 0x0000003c0420b980 */ /* 0x000162000c101b00 */
[-C--:B------:R-:W-:Y:S01]  /*a790*/  @!P0 IADD3 R82, P5, R82, R11.reuse, RZ ;  /* 0x0000000b52528210 */ /* 0x080fe20007fbe0ff */
[----:B------:R-:W-:Y:S01]  /*a7a0*/  @!P2 IMAD.X R89, R83, 0x1, R0, P6 ;  /* 0x000000015359a824 */ /* 0x000fe200030e0600 */
[----:B------:R-:W-:Y:S01]  /*a7b0*/  @!P0 IADD3 R10, P6, R10, R11, RZ ;  /* 0x0000000b0a0a8210 */ /* 0x000fe20007fde0ff */
[----:B------:R1:W5:Y:S01]  /*a7c0*/  @!P3 LD.E.64 R34, desc[UR60][R6.64] ;  /* 0x0000003c0622b980 */ /* 0x000362000c101b00 */
[----:B------:R-:W-:Y:S01]  /*a7d0*/  @!P0 SHF.L.U64.HI R110, R21, 0x1, R110 ;  /* 0x00000001156e8819 */ /* 0x000fe2000001026e */
[----:B------:R-:W-:Y:S01]  /*a7e0*/  @!P1 IMAD.X R85, R83, 0x1, R12, P4 ;  /* 0x0000000153559824 */ /* 0x000fe200020e060c */
[----:B------:R-:W-:-:S02]  /*a7f0*/  CS2R R24, SRZ ;  /* 0x0000000000187805 */ /* 0x000fc4000001ff00 */
[----:B------:R-:W-:Y:S02]  /*a800*/  CS2R R26, SRZ ;  /* 0x00000000001a7805 */ /* 0x000fe4000001ff00 */
[----:B------:R-:W-:Y:S02]  /*a810*/  CS2R R14, SRZ ;  /* 0x00000000000e7805 */ /* 0x000fe4000001ff00 */
[----:B------:R-:W-:Y:S02]  /*a820*/  CS2R R12, SRZ ;  /* 0x00000000000c7805 */ /* 0x000fe4000001ff00 */
[----:B0-----:R-:W-:Y:S01]  /*a830*/  CS2R R4, SRZ ;  /* 0x0000000000047805 */ /* 0x001fe2000001ff00 */
[--C-:B------:R-:W-:Y:S01]  /*a840*/  @!P0 IMAD.X R11, R9, 0x1, R110.reuse, P6 ;  /* 0x00000001090b8824 */ /* 0x100fe200030e066e */
[----:B------:R0:W5:Y:S01]  /*a850*/  @!P2 LD.E.64 R24, desc[UR60][R90.64] ;  /* 0x0000003c5a18a980 */ /* 0x000162000c101b00 */
[----:B-1----:R-:W-:Y:S01]  /*a860*/  CS2R R6, SRZ ;  /* 0x0000000000067805 */ /* 0x002fe2000001ff00 */
[----:B------:R-:W-:-:S02]  /*a870*/  @!P0 IMAD.X R83, R83, 0x1, R110, P5 ;  /* 0x0000000153538824 */ /* 0x000fc400028e066e */
[----:B------:R0:W5:Y:S04]  /*a880*/  @!P2 LD.E.64 R26, desc[UR60][R88.64] ;  /* 0x0000003c581aa980 */ /* 0x000168000c101b00 */
[----:B------:R0:W5:Y:S04]  /*a890*/  @!P1 LD.E.64 R14, desc[UR60][R86.64] ;  /* 0x0000003c560e9980 */ /* 0x000168000c101b00 */
[----:B------:R0:W5:Y:S04]  /*a8a0*/  @!P1 LD.E.64 R12, desc[UR60][R84.64] ;  /* 0x0000003c540c9980 */ /* 0x000168000c101b00 */
[----:B------:R0:W5:Y:S04]  /*a8b0*/  @!P0 LD.E.64 R4, desc[UR60][R10.64] ;  /* 0x0000003c0a048980 */ /* 0x000168000c101b00 */
[----:B------:R0:W5:Y:S02]  /*a8c0*/  @!P0 LD.E.64 R6, desc[UR60][R82.64] ;  /* 0x0000003c52068980 */ /* 0x000164000c101b00 */
.L_x_1689:
[----:B------:R-:W-:Y:S05]  /*a8d0*/  BSYNC B1 ;  /* 0x0000000000017941 */ /* 0x000fea0003800000 */
.L_x_1688:
[----:B------:R-:W1:Y:S01]  /*a8e0*/  SYNCS.PHASECHK.TRANS64.TRYWAIT P0, [R18+URZ+0x30800], R121 ;  /* 0x03080079120075a7 */ /* 0x000e62000800017f */
[----:B-----5:R-:W-:Y:S01]  /*a8f0*/  IMAD.MOV.U32 R0, RZ, RZ, R4 ;  /* 0x000000ffff007224 */ /* 0x020fe200078e0004 */
[----:B------:R-:W-:Y:S01]  /*a900*/  MOV R8, R5 ;  /* 0x0000000500087202 */ /* 0x000fe20000000f00 */
[----:B--2---:R-:W-:Y:S01]  /*a910*/  IMAD.MOV.U32 R9, RZ, RZ, R14 ;  /* 0x000000ffff097224 */ /* 0x004fe200078e000e */
[----:B0--3--:R-:W-:Y:S01]  /*a920*/  MOV R10, R32 ;  /* 0x00000020000a7202 */ /* 0x009fe20000000f00 */
[----:B------:R-:W-:Y:S01]  /*a930*/  IMAD.MOV.U32 R11, RZ, RZ, R27 ;  /* 0x000000ffff0b7224 */ /* 0x000fe200078e001b */
[----:B------:R-:W-:Y:S01]  /*a940*/  PRMT R83, R8, 0x5410, R0 ;  /* 0x0000541008537816 */ /* 0x000fe20000000000 */
[----:B------:R-:W-:Y:S01]  /*a950*/  IMAD.MOV.U32 R8, RZ, RZ, R24 ;  /* 0x000000ffff087224 */ /* 0x000fe200078e0018 */
[----:B------:R-:W-:Y:S01]  /*a960*/  PRMT R84, R9, 0x7610, R84 ;  /* 0x0000761009547816 */ /* 0x000fe20000000054 */
[----:B------:R-:W-:Y:S01]  /*a970*/  IMAD.MOV.U32 R9, RZ, RZ, R25 ;  /* 0x000000ffff097224 */ /* 0x000fe200078e0019 */
[----:B------:R-:W-:Y:S01]  /*a980*/  PRMT R88, R10, 0x7610, R88 ;  /* 0x000076100a587816 */ /* 0x000fe20000000058 */
[----:B------:R-:W-:Y:S01]  /*a990*/  IMAD.MOV.U32 R10, RZ, RZ, R7 ;  /* 0x000000ffff0a7224 */ /* 0x000fe200078e0007 */
[----:B------:R-:W-:Y:S01]  /*a9a0*/  BSSY B1, `(.L_x_1690) ;  /* 0x0000012000017945 */ /* 0x000fe20003800000 */
[----:B------:R-:W-:Y:S01]  /*a9b0*/  IMAD.MOV.U32 R0, RZ, RZ, R15 ;  /* 0x000000ffff007224 */ /* 0x000fe200078e000f */
[----:B------:R-:W-:Y:S01]  /*a9c0*/  PRMT R86, R9, 0x5410, R8 ;  /* 0x0000541009567816 */ /* 0x000fe20000000008 */
[----:B------:R-:W-:-:S02]  /*a9d0*/  IMAD.MOV.U32 R8, RZ, RZ, R33 ;  /* 0x000000ffff087224 */ /* 0x000fc400078e0021 */
[----:B------:R-:W-:Y:S01]  /*a9e0*/  IMAD.MOV.U32 R9, RZ, RZ, R6 ;  /* 0x000000ffff097224 */ /* 0x000fe200078e0006 */
[----:B------:R-:W-:Y:S02]  /*a9f0*/  PRMT R84, R84, 0x5410, R0 ;  /* 0x0000541054547816 */ /* 0x000fe40000000000 */
[----:B------:R-:W-:Y:S01]  /*aa00*/  PRMT R88, R88, 0x5410, R8 ;  /* 0x0000541058587816 */ /* 0x000fe20000000008 */
[----:B------:R-:W-:Y:S01]  /*aa10*/  IMAD.MOV.U32 R8, RZ, RZ, R12 ;  /* 0x000000ffff087224 */ /* 0x000fe200078e000c */
[----:B------:R-:W-:Y:S01]  /*aa20*/  PRMT R82, R10, 0x5410, R9 ;  /* 0x000054100a527816 */ /* 0x000fe20000000009 */
[----:B------:R-:W-:Y:S01]  /*aa30*/  IMAD.MOV.U32 R10, RZ, RZ, R26 ;  /* 0x000000ffff0a7224 */ /* 0x000fe200078e001a */
[----:B------:R-:W-:Y:S02]  /*aa40*/  MOV R9, R13 ;  /* 0x0000000d00097202 */ /* 0x000fe40000000f00 */
[----:B------:R-:W-:Y:S02]  /*aa50*/  VIADDMNMX R0, R107, -R122, 0x80, PT ;  /* 0x000000806b007446 */ /* 0x000fe4000380097a */
[----:B------:R-:W-:Y:S01]  /*aa60*/  PRMT R85, R8, 0x5410, R9 ;  /* 0x0000541008557816 */ /* 0x000fe20000000009 */
[----:B------:R-:W-:Y:S01]  /*aa70*/  IMAD.MOV.U32 R8, RZ, RZ, R34 ;  /* 0x000000ffff087224 */ /* 0x000fe200078e0022 */
[----:B------:R-:W-:Y:S01]  /*aa80*/  ISETP.GE.AND P1, PT, R120, R0, PT ;  /* 0x000000007800720c */ /* 0x000fe20003f26270 */
[----:B------:R-:W-:Y:S01]  /*aa90*/  IMAD.MOV.U32 R9, RZ, RZ, R35 ;  /* 0x000000ffff097224 */ /* 0x000fe200078e0023 */
[----:B------:R-:W-:Y:S01]  /*aaa0*/  PRMT R87, R11, 0x5410, R10 ;  /* 0x000054100b577816 */ /* 0x000fe2000000000a */
[----:B-1----:R-:W-:Y:S10]  /*aab0*/  @!P0 BRA `(.L_x_1691) ;  /* 0x000001ec00e08947 */ /* 0x002ff40003800000 */
.L_x_2057:
[----:B------:R-:W-:Y:S05]  /*aac0*/  BSYNC B1 ;  /* 0x0000000000017941 */ /* 0x000fea0003800000 */
.L_x_1690:
[----:B------:R-:W-:Y:S01]  /*aad0*/  BSSY B1, `(.L_x_1692) ;  /* 0x00000bb000017945 */ /* 0x000fe20003800000 */
[----:B------:R-:W-:-:S03]  /*aae0*/  PRMT R89, R8, 0x5410, R9 ;  /* 0x0000541008597816 */ /* 0x000fc60000000009 */
[----:B------:R-:W-:Y:S05]  /*aaf0*/  @P1 BRA `(.L_x_1693) ;  /* 0x0000000800e01947 */ /* 0x000fea0003800000 */
[----:B------:R1:W5:Y:S01]  /*ab00*/  LDL R125, [R1+0x60] ;  /* 0x00006000017d7983 */ /* 0x0003620000100800 */
[----:B------:R-:W2:Y:S01]  /*ab10*/  LDC R8, c[0x0][0x3f4] ;  /* 0x0000fd00ff087b82 */ /* 0x000ea20000000800 */
[----:B------:R-:W-:Y:S01]  /*ab20*/  BSSY B2, `(.L_x_1694) ;  /* 0x0000030000027945 */ /* 0x000fe20003800000 */
[-C--:B--2---:R-:W-:Y:S02]  /*ab30*/  ISETP.GE.AND P0, PT, R200, R8.reuse, PT ;  /* 0x00000008c800720c */ /* 0x084fe40003f06270 */
[-C--:B------:R-:W-:Y:S02]  /*ab40*/  ISETP.GE.AND P1, PT, R69, R8.reuse, PT ;  /* 0x000000084500720c */ /* 0x080fe40003f26270 */
[-C--:B------:R-:W-:Y:S02]  /*ab50*/  ISETP.GE.AND P2, PT, R68, R8.reuse, PT ;  /* 0x000000084400720c */ /* 0x080fe40003f46270 */
[----:B------:R-:W-:-:S07]  /*ab60*/  ISETP.GE.AND P3, PT, R21, R8, PT ;  /* 0x000000081500720c */ /* 0x000fce0003f66270 */
[----:B-1----:R-:W-:Y:S06]  /*ab70*/  @P0 BRA `(.L_x_1695) ;  /* 0x0000000000a80947 */ /* 0x002fec0003800000 */
[----:B-----5:R-:W1:Y:S01]  /*ab80*/  LDS.128 R8, [R125] ;  /* 0x000000007d087984 */ /* 0x020e620000000c00 */
[----:B------:R-:W-:Y:S01]  /*ab90*/  SHF.R.U32.HI R110, RZ, 0x10, R79 ;  /* 0x00000010ff6e7819 */ /* 0x000fe2000001164f */
[----:B------:R-:W-:Y:S01]  /*aba0*/  HADD2.F32 R90, -RZ, R118.H0_H0 ;  /* 0x20000076ff5a7230 */ /* 0x000fe20000004100 */
[--C-:B------:R-:W-:Y:S01]  /*abb0*/  SHF.R.U32.HI R91, RZ, 0x10, R81.reuse ;  /* 0x00000010ff5b7819 */ /* 0x100fe20000011651 */
[----:B------:R-:W-:Y:S01]  /*abc0*/  HADD2.F32 R107, -RZ, R119.H0_H0 ;  /* 0x20000077ff6b7230 */ /* 0x000fe20000004100 */
[----:B------:R-:W-:Y:S01]  /*abd0*/  SHF.R.U64 R124, R80, 0x10, R81 ;  /* 0x00000010507c7819 */ /* 0x000fe20000001251 */
[----:B------:R-:W-:Y:S01]  /*abe0*/  HADD2.F32 R110, -RZ, R110.H0_H0 ;  /* 0x2000006eff6e7230 */ /* 0x000fe20000004100 */
[----:B------:R-:W-:Y:S01]  /*abf0*/  SHF.R.U64 R123, R78, 0x10, R79 ;  /* 0x000000104e7b7819 */ /* 0x000fe2000000124f */
[----:B------:R-:W-:Y:S02]  /*ac00*/  HADD2.F32 R91, -RZ, R91.H0_H0 ;  /* 0x2000005bff5b7230 */ /* 0x000fe40000004100 */
[----:B------:R-:W-:-:S02]  /*ac10*/  HADD2.F32 R119, -RZ, R119.H1_H1 ;  /* 0x30000077ff777230 */ /* 0x000fc40000004100 */
[----:B------:R-:W-:Y:S02]  /*ac20*/  HADD2.F32 R118, -RZ, R118.H1_H1 ;  /* 0x30000076ff767230 */ /* 0x000fe40000004100 */
[--C-:B-1----:R-:W-:Y:S02]  /*ac30*/  HADD2.F32 R81, -RZ, R11.reuse.H1_H1 ;  /* 0x3000000bff517230 */ /* 0x102fe40000004100 */
[----:B------:R-:W-:Y:S02]  /*ac40*/  HADD2.F32 R80, -RZ, R11.H0_H0 ;  /* 0x2000000bff507230 */ /* 0x000fe40000004100 */
[--C-:B------:R-:W-:Y:S02]  /*ac50*/  HADD2.F32 R11, -RZ, R8.reuse.H0_H0 ;  /* 0x20000008ff0b7230 */ /* 0x100fe40000004100 */
[C---:B0-----:R-:W-:Y:S01]  /*ac60*/  FMUL.FTZ R121, R81.reuse, R110 ;  /* 0x0000006e51797220 */ /* 0x041fe20000410000 */
[----:B------:R-:W-:Y:S02]  /*ac70*/  HADD2.F32 R8, -RZ, R8.H1_H1 ;  /* 0x30000008ff087230 */ /* 0x000fe40000004100 */
[----:B------:R-:W-:Y:S01]  /*ac80*/  FMUL.FTZ R81, R81, R91 ;  /* 0x0000005b51517220 */ /* 0x000fe20000410000 */
[----:B------:R-:W-:-:S02]  /*ac90*/  HADD2.F32 R78, -RZ, R10.H0_H0 ;  /* 0x2000000aff4e7230 */ /* 0x000fc40000004100 */
[C---:B------:R-:W-:Y:S01]  /*aca0*/  FFMA.FTZ R121, R80.reuse, R91, -R121 ;  /* 0x0000005b50797223 */ /* 0x040fe20000010879 */
[----:B------:R-:W-:Y:S02]  /*acb0*/  HADD2.F32 R79, -RZ, R10.H1_H1 ;  /* 0x3000000aff4f7230 */ /* 0x000fe40000004100 */
[----:B------:R-:W-:Y:S01]  /*acc0*/  FFMA.FTZ R122, R80, R110, R81 ;  /* 0x0000006e507a7223 */ /* 0x000fe20000010051 */
[--C-:B------:R-:W-:Y:S02]  /*acd0*/  HADD2.F32 R10, -RZ, R9.reuse.H0_H0 ;  /* 0x20000009ff0a7230 */ /* 0x100fe40000004100 */
[C---:B------:R-:W-:Y:S01]  /*ace0*/  FMUL.FTZ R120, R8.reuse, R107 ;  /* 0x0000006b08787220 */ /* 0x040fe20000410000 */
[----:B------:R-:W-:Y:S01]  /*acf0*/  FMUL.FTZ R110, R8, R90 ;  /* 0x0000005a086e7220 */ /* 0x000fe20000410000 */
[----:B------:R-:W-:Y:S02]  /*ad00*/  HADD2.F32 R9, -RZ, R9.H1_H1 ;  /* 0x30000009ff097230 */ /* 0x000fe40000004100 */
[----:B------:R-:W-:Y:S01]  /*ad10*/  FMUL.FTZ R81, R79, R119 ;  /* 0x000000774f517220 */ /* 0x000fe20000410000 */
[----:B------:R-:W-:-:S02]  /*ad20*/  HADD2.F32 R80, -RZ, R123.H0_H0 ;  /* 0x2000007bff507230 */ /* 0x000fc40000004100 */
[C---:B------:R-:W-:Y:S01]  /*ad30*/  FFMA.FTZ R120, R11.reuse, R90, -R120 ;  /* 0x0000005a0b787223 */ /* 0x040fe20000010878 */
[----:B------:R-:W-:Y:S02]  /*ad40*/  HADD2.F32 R8, -RZ, R124.H0_H0 ;  /* 0x2000007cff087230 */ /* 0x000fe40000004100 */
[----:B------:R-:W-:Y:S01]  /*ad50*/  FFMA.FTZ R107, R11, R107, R110 ;  /* 0x0000006b0b6b7223 */ /* 0x000fe2000001006e */
[----:B------:R-:W-:Y:S01]  /*ad60*/  FMUL.FTZ R90, R79, R118 ;  /* 0x000000764f5a7220 */ /* 0x000fe20000410000 */
[C---:B------:R-:W-:Y:S01]  /*ad70*/  FMUL.FTZ R11, R9.reuse, R80 ;  /* 0x00000050090b7220 */ /* 0x040fe20000410000 */
[C---:B------:R-:W-:Y:S01]  /*ad80*/  FFMA.FTZ R81, R78.reuse, R118, -R81 ;  /* 0x000000764e517223 */ /* 0x040fe20000010851 */
[-C--:B------:R-:W-:Y:S01]  /*ad90*/  FMUL.FTZ R79, R9, R8.reuse ;  /* 0x00000008094f7220 */ /* 0x080fe20000410000 */
[----:B------:R-:W-:Y:S01]  /*ada0*/  FFMA.FTZ R90, R78, R119, R90 ;  /* 0x000000774e5a7223 */ /* 0x000fe2000001005a */
[----:B------:R-:W-:Y:S01]  /*adb0*/  FFMA.FTZ R9, R10, R8, -R11 ;  /* 0x000000080a097223 */ /* 0x000fe2000001080b */
[----:B------:R-:W-:Y:S01]  /*adc0*/  F2FP.F16.F32.PACK_AB R11, R122, R121 ;  /* 0x000000797a0b723e */ /* 0x000fe200000000ff */
[----:B------:R-:W-:Y:S01]  /*add0*/  FFMA.FTZ R80, R10, R80, R79 ;  /* 0x000000500a507223 */ /* 0x000fe2000001004f */
[----:B------:R-:W-:-:S02]  /*ade0*/  F2FP.F16.F32.PACK_AB R8, R107, R120 ;  /* 0x000000786b08723e */ /* 0x000fc400000000ff */
[----:B------:R-:W-:Y:S02]  /*adf0*/  F2FP.F16.F32.PACK_AB R10, R90, R81 ;  /* 0x000000515a0a723e */ /* 0x000fe400000000ff */
[----:B------:R-:W-:-:S05]  /*ae00*/  F2FP.F16.F32.PACK_AB R9, R80, R9 ;  /* 0x000000095009723e */ /* 0x000fca00000000ff */
[----:B------:R1:W-:Y:S02]  /*ae10*/  STS.128 [R125], R8 ;  /* 0x000000087d007388 */ /* 0x0003e40000000c00 */
.L_x_1695:
[----:B------:R-:W-:Y:S05]  /*ae20*/  BSYNC B2 ;  /* 0x0000000000027941 */ /* 0x000fea0003800000 */
.L_x_1694:
[----:B------:R-:W-:Y:S04]  /*ae30*/  BSSY B2, `(.L_x_1696) ;  /* 0x000002c000027945 */ /* 0x000fe80003800000 */
[----:B------:R-:W-:Y:S05]  /*ae40*/  @P1 BRA `(.L_x_1697) ;  /* 0x0000000000a81947 */ /* 0x000fea0003800000 */
[----:B-1---5:R-:W1:Y:S01]  /*ae50*/  LDS.128 R8, [R125+0x4000] ;  /* 0x004000007d087984 */ /* 0x022e620000000c00 */
[----:B------:R-:W-:Y:S01]  /*ae60*/  SHF.R.U32.HI R79, RZ, 0x10, R77 ;  /* 0x00000010ff4f7819 */ /* 0x000fe2000001164d */
[----:B------:R-:W-:Y:S01]  /*ae70*/  HADD2.F32 R78, -RZ, R116.H0_H0 ;  /* 0x20000074ff4e7230 */ /* 0x000fe20000004100 */
[----:B------:R-:W-:Y:S01]  /*ae80*/  SHF.R.U32.HI R81, RZ, 0x10, R75 ;  /* 0x00000010ff517819 */ /* 0x000fe2000001164b */
        /* <DEDUP_REMOVED lines=10> */
[C---:B------:R-:W-:Y:S01]  /*af30*/  FMUL.FTZ R110, R77.reuse, R79 ;  /* 0x0000004f4d6e7220 */ /* 0x040fe20000410000 */
[----:B------:R-:W-:Y:S02]  /*af40*/  HADD2.F32 R8, -RZ, R8.H1_H1 ;  /* 0x30000008ff087230 */ /* 0x000fe40000004100 */
[----:B------:R-:W-:Y:S01]  /*af50*/  FMUL.FTZ R91, R77, R81 ;  /* 0x000000514d5b7220 */ /* 0x000fe20000410000 */
[----:B------:R-:W-:-:S02]  /*af60*/  HADD2.F32 R74, -RZ, R10.H0_H0 ;  /* 0x2000000aff4a7230 */ /* 0x000fc40000004100 */
[----:B------:R-:W-:Y:S01]  /*af70*/  FFMA.FTZ R118, R76, R81, R110 ;  /* 0x000000514c767223 */ /* 0x000fe2000001006e */
[----:B------:R-:W-:Y:S02]  /*af80*/  HADD2.F32 R75, -RZ, R10.H1_H1 ;  /* 0x3000000aff4b7230 */ /* 0x000fe40000004100 */
[----:B------:R-:W-:Y:S01]  /*af90*/  FMUL.FTZ R90, R8, R80 ;  /* 0x00000050085a7220 */ /* 0x000fe20000410000 */
[--C-:B------:R-:W-:Y:S02]  /*afa0*/  HADD2.F32 R10, -RZ, R9.reuse.H0_H0 ;  /* 0x20000009ff0a7230 */ /* 0x100fe40000004100 */
[----:B------:R-:W-:Y:S01]  /*afb0*/  FFMA.FTZ R91, R76, R79, -R91 ;  /* 0x0000004f4c5b7223 */ /* 0x000fe2000001085b */
[-C--:B------:R-:W-:Y:S01]  /*afc0*/  FMUL.FTZ R110, R8, R78.reuse ;  /* 0x0000004e086e7220 */ /* 0x080fe20000410000 */
[----:B------:R-:W-:Y:S02]  /*afd0*/  HADD2.F32 R9, -RZ, R9.H1_H1 ;  /* 0x30000009ff097230 */ /* 0x000fe40000004100 */
[----:B------:R-:W-:Y:S01]  /*afe0*/  FFMA.FTZ R90, R11, R78, -R90 ;  /* 0x0000004e0b5a7223 */ /* 0x000fe2000001085a */
[----:B------:R-:W-:-:S02]  /*aff0*/  HADD2.F32 R76, -RZ, R107.H0_H0 ;  /* 0x2000006bff4c7230 */ /* 0x000fc40000004100 */
[----:B------:R-:W-:Y:S01]  /*b000*/  FFMA.FTZ R77, R11, R80, R110 ;  /* 0x000000500b4d7223 */ /* 0x000fe2000001006e */
[----:B------:R-:W-:Y:S02]  /*b010*/  HADD2.F32 R8, -RZ, R119.H0_H0 ;  /* 0x20000077ff087230 */ /* 0x000fe40000004100 */
[CC--:B------:R-:W-:Y:S01]  /*b020*/  FMUL.FTZ R79, R75.reuse, R117.reuse ;  /* 0x000000754b4f7220 */ /* 0x0c0fe20000410000 */
[----:B------:R-:W-:Y:S01]  /*b030*/  FMUL.FTZ R78, R75, R116 ;  /* 0x000000744b4e7220 */ /* 0x000fe20000410000 */
[C---:B------:R-:W-:Y:S01]  /*b040*/  FMUL.FTZ R11, R9.reuse, R76 ;  /* 0x0000004c090b7220 */ /* 0x040fe20000410000 */
[----:B------:R-:W-:Y:S01]  /*b050*/  FMUL.FTZ R75, R9, R8 ;  /* 0x00000008094b7220 */ /* 0x000fe20000410000 */
[C---:B------:R-:W-:Y:S01]  /*b060*/  FFMA.FTZ R79, R74.reuse, R116, -R79 ;  /* 0x000000744a4f7223 */ /* 0x040fe2000001084f */
[----:B------:R-:W-:Y:S01]  /*b070*/  FFMA.FTZ R78, R74, R117, R78 ;  /* 0x000000754a4e7223 */ /* 0x000fe2000001004e */
[C---:B------:R-:W-:Y:S01]  /*b080*/  FFMA.FTZ R9, R10.reuse, R8, -R11 ;  /* 0x000000080a097223 */ /* 0x040fe2000001080b */
[----:B------:R-:W-:Y:S01]  /*b090*/  FFMA.FTZ R76, R10, R76, R75 ;  /* 0x0000004c0a4c7223 */ /* 0x000fe2000001004b */
[----:B------:R-:W-:-:S02]  /*b0a0*/  F2FP.F16.F32.PACK_AB R11, R118, R91 ;  /* 0x0000005b760b723e */ /* 0x000fc400000000ff */
[----:B------:R-:W-:Y:S02]  /*b0b0*/  F2FP.F16.F32.PACK_AB R10, R78, R79 ;  /* 0x0000004f4e0a723e */ /* 0x000fe400000000ff */
[----:B------:R-:W-:Y:S02]  /*b0c0*/  F2FP.F16.F32.PACK_AB R8, R77, R90 ;  /* 0x0000005a4d08723e */ /* 0x000fe400000000ff */
[----:B------:R-:W-:-:S05]  /*b0d0*/  F2FP.F16.F32.PACK_AB R9, R76, R9 ;  /* 0x000000094c09723e */ /* 0x000fca00000000ff */
[----:B------:R2:W-:Y:S02]  /*b0e0*/  STS.128 [R125+0x4000], R8 ;  /* 0x004000087d007388 */ /* 0x0005e40000000c00 */
.L_x_1697:
[----:B------:R-:W-:Y:S05]  /*b0f0*/  BSYNC B2 ;  /* 0x0000000000027941 */ /* 0x000fea0003800000 */
.L_x_1696:
[----:B------:R-:W-:Y:S04]  /*b100*/  BSSY B2, `(.L_x_1698) ;  /* 0x000002c000027945 */ /* 0x000fe80003800000 */
[----:B------:R-:W-:Y:S05]  /*b110*/  @P2 BRA `(.L_x_1699) ;  /* 0x0000000000a82947 */ /* 0x000fea0003800000 */
[----:B-12--5:R-:W1:Y:S01]  /*b120*/  LDS.128 R8, [R125+0x8000] ;  /* 0x008000007d087984 */ /* 0x026e620000000c00 */
        /* <DEDUP_REMOVED lines=41> */
.L_x_1699:
[----:B------:R-:W-:Y:S05]  /*b3c0*/  BSYNC B2 ;  /* 0x0000000000027941 */ /* 0x000fea0003800000 */
.L_x_1698:
[----:B------:R-:W-:Y:S05]  /*b3d0*/  @P3 BRA `(.L_x_1693) ;  /* 0x0000000000a83947 */ /* 0x000fea0003800000 */
[----:B-123-5:R-:W1:Y:S01]  /*b3e0*/  LDS.128 R8, [R125+0xc000] ;  /* 0x00c000007d087984 */ /* 0x02ee620000000c00 */
[----:B------:R-:W-:Y:S01]  /*b3f0*/  SHF.R.U32.HI R71, RZ, 0x10, R61 ;  /* 0x00000010ff477819 */ /* 0x000fe2000001163d */
[----:B------:R-:W-:Y:S01]  /*b400*/  HADD2.F32 R70, -RZ, R112.H1_H1 ;  /* 0x30000070ff467230 */ /* 0x000fe20000004100 */
[--C-:B------:R-:W-:Y:S01]  /*b410*/  SHF.R.U32.HI R73, RZ, 0x10, R63.reuse ;  /* 0x00000010ff497819 */ /* 0x100fe2000001163f */
[----:B------:R-:W-:Y:S01]  /*b420*/  HADD2.F32 R72, -RZ, R113.H0_H0 ;  /* 0x20000071ff487230 */ /* 0x000fe20000004100 */
[----:B------:R-:W-:Y:S01]  /*b430*/  SHF.R.U64 R77, R62, 0x10, R63 ;  /* 0x000000103e4d7819 */ /* 0x000fe2000000123f */
[----:B------:R-:W-:Y:S01]  /*b440*/  HADD2.F32 R71, -RZ, R71.H0_H0 ;  /* 0x20000047ff477230 */ /* 0x000fe20000004100 */
[----:B------:R-:W-:Y:S01]  /*b450*/  SHF.R.U64 R79, R60, 0x10, R61 ;  /* 0x000000103c4f7819 */ /* 0x000fe2000000123d */
[----:B------:R-:W-:Y:S02]  /*b460*/  HADD2.F32 R73, -RZ, R73.H0_H0 ;  /* 0x20000049ff497230 */ /* 0x000fe40000004100 */
[----:B------:R-:W-:-:S02]  /*b470*/  HADD2.F32 R113, -RZ, R113.H1_H1 ;  /* 0x30000071ff717230 */ /* 0x000fc40000004100 */
[----:B------:R-:W-:Y:S02]  /*b480*/  HADD2.F32 R112, -RZ, R112.H0_H0 ;  /* 0x20000070ff707230 */ /* 0x000fe40000004100 */
        /* <DEDUP_REMOVED lines=31> */
.L_x_1693:
[----:B------:R-:W-:Y:S05]  /*b680*/  BSYNC B1 ;  /* 0x0000000000017941 */ /* 0x000fea0003800000 */
.L_x_1692:
[----:B-1234-:R-:W2:Y:S01]  /*b690*/  LDL R8, [R1+0xa0] ;  /* 0x0000a00001087983 */ /* 0x01eea20000100800 */
[----:B------:R-:W-:Y:S01]  /*b6a0*/  BSSY B1, `(.L_x_1700) ;  /* 0x00000bb000017945 */ /* 0x000fe20003800000 */
[----:B--2---:R-:W-:-:S13]  /*b6b0*/  ISETP.GE.AND P0, PT, R8, R0, PT ;  /* 0x000000000800720c */ /* 0x004fda0003f06270 */
        /* <DEDUP_REMOVED lines=9> */
[----:B-----5:R-:W1:Y:S01]  /*b750*/  LDS.128 R8, [R76+0x1000] ;  /* 0x001000004c087984 */ /* 0x020e620000000c00 */
[--C-:B------:R-:W-:Y:S01]  /*b760*/  SHF.R.U64 R75, R64, 0x10, R65.reuse ;  /* 0x00000010404b7819 */ /* 0x100fe20000001241 */
[--C-:B------:R-:W-:Y:S01]  /*b770*/  HADD2.F32 R64, -RZ, R109.reuse.H0_H0 ;  /* 0x2000006dff407230 */ /* 0x100fe20000004100 */
[----:B------:R-:W-:Y:S01]  /*b780*/  SHF.R.U32.HI R65, RZ, 0x10, R65 ;  /* 0x00000010ff417819 */ /* 0x000fe20000011641 */
[----:B------:R-:W-:Y:S01]  /*b790*/  HADD2.F32 R109, -RZ, R109.H1_H1 ;  /* 0x3000006dff6d7230 */ /* 0x000fe20000004100 */
[--C-:B------:R-:W-:Y:S01]  /*b7a0*/  SHF.R.U64 R73, R66, 0x10, R67.reuse ;  /* 0x0000001042497819 */ /* 0x100fe20000001243 */
[----:B------:R-:W-:Y:S01]  /*b7b0*/  HADD2.F32 R66, -RZ, R111.H0_H0 ;  /* 0x2000006fff427230 */ /* 0x000fe20000004100 */
[----:B------:R-:W-:Y:S01]  /*b7c0*/  SHF.R.U32.HI R67, RZ, 0x10, R67 ;  /* 0x00000010ff437819 */ /* 0x000fe20000011643 */
        /* <DEDUP_REMOVED lines=21> */
[C---:B------:R-:W-:Y:S01]  /*b920*/  FMUL.FTZ R65, R61.reuse, R111 ;  /* 0x0000006f3d417220 */ /* 0x040fe20000410000 */
[-C--:B------:R-:W-:Y:S01]  /*b930*/  FMUL.FTZ R64, R61, R109.reuse ;  /* 0x0000006d3d407220 */ /* 0x080fe20000410000 */
[C---:B------:R-:W-:Y:S01]  /*b940*/  FMUL.FTZ R11, R9.reuse, R62 ;  /* 0x0000003e090b7220 */ /* 0x040fe20000410000 */
[-C--:B------:R-:W-:Y:S01]  /*b950*/  FMUL.FTZ R61, R9, R8.reuse ;  /* 0x00000008093d7220 */ /* 0x080fe20000410000 */
        /* <DEDUP_REMOVED lines=9> */
.L_x_1703:
[----:B------:R-:W-:Y:S05]  /*b9f0*/  BSYNC B2 ;  /* 0x0000000000027941 */ /* 0x000fea0003800000 */
.L_x_1702:
[----:B------:R-:W-:Y:S04]  /*ba00*/  BSSY B2, `(.L_x_1704) ;  /* 0x000002c000027945 */ /* 0x000fe80003800000 */
[----:B------:R-:W-:Y:S05]  /*ba10*/  @P1 BRA `(.L_x_1705) ;  /* 0x0000000000a81947 */ /* 0x000fea0003800000 */
[----:B-1---5:R-:W1:Y:S01]  /*ba20*/  LDS.128 R8, [R76+0x5000] ;  /* 0x005000004c087984 */ /* 0x022e620000000c00 */
[----:B------:R-:W-:Y:S01]  /*ba30*/  SHF.R.U32.HI R61, RZ, 0x10, R57 ;  /* 0x00000010ff3d7819 */ /* 0x000fe20000011639 */
[----:B------:R-:W-:Y:S01]  /*ba40*/  HADD2.F32 R60, -RZ, R106.H0_H0 ;  /* 0x2000006aff3c7230 */ /* 0x000fe20000004100 */
[--C-:B------:R-:W-:Y:S01]  /*ba50*/  SHF.R.U32.HI R63, RZ, 0x10, R59.reuse ;  /* 0x00000010ff3f7819 */ /* 0x100fe2000001163b */
[--C-:B------:R-:W-:Y:S01]  /*ba60*/  HADD2.F32 R62, -RZ, R108.reuse.H0_H0 ;  /* 0x2000006cff3e7230 */ /* 0x100fe20000004100 */
        /* <DEDUP_REMOVED lines=37> */
.L_x_1705:
[----:B------:R-:W-:Y:S05]  /*bcc0*/  BSYNC B2 ;  /* 0x0000000000027941 */ /* 0x000fea0003800000 */
.L_x_1704:
        /* <DEDUP_REMOVED lines=44> */
.L_x_1707:
[----:B------:R-:W-:Y:S05]  /*bf90*/  BSYNC B2 ;  /* 0x0000000000027941 */ /* 0x000fea0003800000 */
.L_x_1706:
[----:B------:R-:W-:Y:S05]  /*bfa0*/  @P3 BRA `(.L_x_1701) ;  /* 0x0000000000a83947 */ /* 0x000fea0003800000 */
[----:B-123-5:R-:W1:Y:S01]  /*bfb0*/  LDS.128 R8, [R76+0xd000] ;  /* 0x00d000004c087984 */ /* 0x02ee620000000c00 */
        /* <DEDUP_REMOVED lines=41> */
.L_x_1701:
[----:B------:R-:W-:Y:S05]  /*c250*/  BSYNC B1 ;  /* 0x0000000000017941 */ /* 0x000fea0003800000 */
.L_x_1700:
[----:B------:R-:W-:Y:S01]  /*c260*/  ISETP.GE.AND P0, PT, R20, R0, PT ;  /* 0x000000001400720c */ /* 0x000fe20003f06270 */
[----:B------:R-:W-:-:S12]  /*c270*/  BSSY B1, `(.L_x_1708) ;  /* 0x00000ba000017945 */ /* 0x000fd80003800000 */
[----:B------:R-:W-:Y:S05]  /*c280*/  @P0 BRA `(.L_x_1709) ;  /* 0x0000000800e00947 */ /* 0x000fea0003800000 */
[----:B------:R0:W5:Y:S01]  /*c290*/  LDL R56, [R1+0x60] ;  /* 0x0000600001387983 */ /* 0x0001620000100800 */
[----:B-1234-:R-:W1:Y:S01]  /*c2a0*/  LDC R8, c[0x0][0x3f4] ;  /* 0x0000fd00ff087b82 */ /* 0x01ee620000000800 */
[----:B------:R-:W-:Y:S01]  /*c2b0*/  BSSY B2, `(.L_x_1710) ;  /* 0x0000030000027945 */ /* 0x000fe20003800000 */
[-C--:B-1----:R-:W-:Y:S02]  /*c2c0*/  ISETP.GE.AND P0, PT, R200, R8.reuse, PT ;  /* 0x00000008c800720c */ /* 0x082fe40003f06270 */
[-C--:B------:R-:W-:Y:S02]  /*c2d0*/  ISETP.GE.AND P1, PT, R69, R8.reuse, PT ;  /* 0x000000084500720c */ /* 0x080fe40003f26270 */
[-C--:B------:R-:W-:Y:S02]  /*c2e0*/  ISETP.GE.AND P2, PT, R68, R8.reuse, PT ;  /* 0x000000084400720c */ /* 0x080fe40003f46270 */
[----:B------:R-:W-:-:S07]  /*c2f0*/  ISETP.GE.AND P3, PT, R21, R8, PT ;  /* 0x000000081500720c */ /* 0x000fce0003f66270 */
[----:B0-----:R-:W-:Y:S06]  /*c300*/  @P0 BRA `(.L_x_1711) ;  /* 0x0000000000a80947 */ /* 0x001fec0003800000 */
[----:B-----5:R-:W0:Y:S01]  /*c310*/  LDS.128 R8, [R56+0x2000] ;  /* 0x0020000038087984 */ /* 0x020e220000000c00 */
[----:B------:R-:W-:Y:S01]  /*c320*/  SHF.R.U32.HI R50, RZ, 0x10, R47 ;  /* 0x00000010ff327819 */ /* 0x000fe2000001162f */
[--C-:B------:R-:W-:Y:S01]  /*c330*/  HADD2.F32 R49, -RZ, R105.reuse.H0_H0 ;  /* 0x20000069ff317230 */ /* 0x100fe20000004100 */
[--C-:B------:R-:W-:Y:S01]  /*c340*/  SHF.R.U32.HI R48, RZ, 0x10, R45.reuse ;  /* 0x00000010ff307819 */ /* 0x100fe2000001162d */
[----:B------:R-:W-:Y:S01]  /*c350*/  HADD2.F32 R105, -RZ, R105.H1_H1 ;  /* 0x30000069ff697230 */ /* 0x000fe20000004100 */
[----:B------:R-:W-:Y:S01]  /*c360*/  SHF.R.U64 R55, R44, 0x10, R45 ;  /* 0x000000102c377819 */ /* 0x000fe2000000122d */
[----:B------:R-:W-:Y:S01]  /*c370*/  HADD2.F32 R50, -RZ, R50.H0_H0 ;  /* 0x20000032ff327230 */ /* 0x000fe20000004100 */
[----:B------:R-:W-:Y:S01]  /*c380*/  SHF.R.U64 R54, R46, 0x10, R47 ;  /* 0x000000102e367819 */ /* 0x000fe2000000122f */
[----:B------:R-:W-:Y:S02]  /*c390*/  HADD2.F32 R48, -RZ, R48.H0_H0 ;  /* 0x20000030ff307230 */ /* 0x000fe40000004100 */
[----:B------:R-:W-:-:S02]  /*c3a0*/  HADD2.F32 R47, -RZ, R104.H0_H0 ;  /* 0x20000068ff2f7230 */ /* 0x000fc40000004100 */
[--C-:B0-----:R-:W-:Y:S02]  /*c3b0*/  HADD2.F32 R45, -RZ, R11.reuse.H0_H0 ;  /* 0x2000000bff2d7230 */ /* 0x101fe40000004100 */
[----:B------:R-:W-:Y:S02]  /*c3c0*/  HADD2.F32 R46, -RZ, R11.H1_H1 ;  /* 0x3000000bff2e7230 */ /* 0x000fe40000004100 */
[--C-:B------:R-:W-:Y:S02]  /*c3d0*/  HADD2.F32 R11, -RZ, R8.reuse.H0_H0 ;  /* 0x20000008ff0b7230 */ /* 0x100fe40000004100 */
[----:B------:R-:W-:Y:S02]  /*c3e0*/  HADD2.F32 R8, -RZ, R8.H1_H1 ;  /* 0x30000008ff087230 */ /* 0x000fe40000004100 */
[C---:B------:R-:W-:Y:S01]  /*c3f0*/  FMUL.FTZ R52, R46.reuse, R50 ;  /* 0x000000322e347220 */ /* 0x040fe20000410000 */
[----:B------:R-:W-:Y:S01]  /*c400*/  FMUL.FTZ R51, R46, R48 ;  /* 0x000000302e337220 */ /* 0x000fe20000410000 */
[----:B------:R-:W-:-:S02]  /*c410*/  HADD2.F32 R20, -RZ, R10.H0_H0 ;  /* 0x2000000aff147230 */ /* 0x000fc40000004100 */
[C---:B------:R-:W-:Y:S01]  /*c420*/  FMUL.FTZ R46, R8.reuse, R49 ;  /* 0x00000031082e7220 */ /* 0x040fe20000410000 */
[C---:B------:R-:W-:Y:S01]  /*c430*/  FFMA.FTZ R52, R45.reuse, R48, -R52 ;  /* 0x000000302d347223 */ /* 0x040fe20000010834 */
[----:B------:R-:W-:Y:S02]  /*c440*/  HADD2.F32 R44, -RZ, R10.H1_H1 ;  /* 0x3000000aff2c7230 */ /* 0x000fe40000004100 */
[-C--:B------:R-:W-:Y:S01]  /*c450*/  FMUL.FTZ R48, R8, R47.reuse ;  /* 0x0000002f08307220 */ /* 0x080fe20000410000 */
[--C-:B------:R-:W-:Y:S02]  /*c460*/  HADD2.F32 R10, -RZ, R9.reuse.H0_H0 ;  /* 0x20000009ff0a7230 */ /* 0x100fe40000004100 */
[----:B------:R-:W-:Y:S01]  /*c470*/  FFMA.FTZ R53, R45, R50, R51 ;  /* 0x000000322d357223 */ /* 0x000fe20000010033 */
[C---:B------:R-:W-:Y:S01]  /*c480*/  FFMA.FTZ R47, R11.reuse, R47, -R46 ;  /* 0x0000002f0b2f7223 */ /* 0x040fe2000001082e */
[----:B------:R-:W-:Y:S02]  /*c490*/  HADD2.F32 R9, -RZ, R9.H1_H1 ;  /* 0x30000009ff097230 */ /* 0x000fe40000004100 */
[----:B------:R-:W-:Y:S01]  /*c4a0*/  FFMA.FTZ R48, R11, R49, R48 ;  /* 0x000000310b307223 */ /* 0x000fe20000010030 */
[----:B------:R-:W-:-:S02]  /*c4b0*/  HADD2.F32 R45, -RZ, R104.H1_H1 ;  /* 0x30000068ff2d7230 */ /* 0x000fc40000004100 */
[C---:B------:R-:W-:Y:S01]  /*c4c0*/  FMUL.FTZ R51, R44.reuse, R105 ;  /* 0x000000692c337220 */ /* 0x040fe20000410000 */
[----:B------:R-:W-:Y:S02]  /*c4d0*/  HADD2.F32 R46, -RZ, R54.H0_H0 ;  /* 0x20000036ff2e7230 */ /* 0x000fe40000004100 */
[----:B------:R-:W-:Y:S02]  /*c4e0*/  HADD2.F32 R8, -RZ, R55.H0_H0 ;  /* 0x20000037ff087230 */ /* 0x000fe40000004100 */
[-C--:B------:R-:W-:Y:S01]  /*c4f0*/  FMUL.FTZ R44, R44, R45.reuse ;  /* 0x0000002d2c2c7220 */ /* 0x080fe20000410000 */
[C---:B------:R-:W-:Y:S01]  /*c500*/  FFMA.FTZ R51, R20.reuse, R45, -R51 ;  /* 0x0000002d14337223 */ /* 0x040fe20000010833 */
[C---:B------:R-:W-:Y:S01]  /*c510*/  FMUL.FTZ R11, R9.reuse, R46 ;  /* 0x0000002e090b7220 */ /* 0x040fe20000410000 */
[-C--:B------:R-:W-:Y:S01]  /*c520*/  FMUL.FTZ R49, R9, R8.reuse ;  /* 0x0000000809317220 */ /* 0x080fe20000410000 */
[----:B------:R-:W-:Y:S02]  /*c530*/  FFMA.FTZ R44, R20, R105, R44 ;  /* 0x00000069142c7223 */ /* 0x000fe4000001002c */
[C---:B------:R-:W-:Y:S01]  /*c540*/  FFMA.FTZ R9, R10.reuse, R8, -R11 ;  /* 0x000000080a097223 */ /* 0x040fe2000001080b */
[----:B------:R-:W-:Y:S01]  /*c550*/  F2FP.F16.F32.PACK_AB R11, R53, R52 ;  /* 0x00000034350b723e */ /* 0x000fe200000000ff */
[----:B------:R-:W-:Y:S01]  /*c560*/  FFMA.FTZ R46, R10, R46, R49 ;  /* 0x0000002e0a2e7223 */ /* 0x000fe20000010031 */
[----:B------:R-:W-:-:S02]  /*c570*/  F2FP.F16.F32.PACK_AB R8, R48, R47 ;  /* 0x0000002f3008723e */ /* 0x000fc400000000ff */
[----:B------:R-:W-:Y:S02]  /*c580*/  F2FP.F16.F32.PACK_AB R10, R44, R51 ;  /* 0x000000332c0a723e */ /* 0x000fe400000000ff */
[----:B------:R-:W-:-:S05]  /*c590*/  F2FP.F16.F32.PACK_AB R9, R46, R9 ;  /* 0x000000092e09723e */ /* 0x000fca00000000ff */
[----:B------:R0:W-:Y:S02]  /*c5a0*/  STS.128 [R56+0x2000], R8 ;  /* 0x0020000838007388 */ /* 0x0001e40000000c00 */
.L_x_1711:
[----:B------:R-:W-:Y:S05]  /*c5b0*/  BSYNC B2 ;  /* 0x0000000000027941 */ /* 0x000fea0003800000 */
.L_x_1710:
[----:B------:R-:W-:Y:S04]  /*c5c0*/  BSSY B2, `(.L_x_1712) ;  /* 0x000002c000027945 */ /* 0x000fe80003800000 */
[----:B------:R-:W-:Y:S05]  /*c5d0*/  @P1 BRA `(.L_x_1713) ;  /* 0x0000000000a81947 */ /* 0x000fea0003800000 */
[----:B0----5:R-:W0:Y:S01]  /*c5e0*/  LDS.128 R8, [R56+0x6000] ;  /* 0x0060000038087984 */ /* 0x021e220000000c00 */
[----:B------:R-:W-:Y:S01]  /*c5f0*/  SHF.R.U32.HI R44, RZ, 0x10, R41 ;  /* 0x00000010ff2c7819 */ /* 0x000fe20000011629 */
[----:B------:R-:W-:Y:S01]  /*c600*/  HADD2.F32 R45, -RZ, R98.H0_H0 ;  /* 0x20000062ff2d7230 */ /* 0x000fe20000004100 */
[----:B------:R-:W-:Y:S02]  /*c610*/  SHF.R.U32.HI R46, RZ, 0x10, R43 ;  /* 0x00000010ff2e7819 */ /* 0x000fe4000001162b */
[----:B------:R-:W-:Y:S01]  /*c620*/  SHF.R.U64 R51, R40, 0x10, R41 ;  /* 0x0000001028337819 */ /* 0x000fe20000001229 */
[----:B------:R-:W-:Y:S01]  /*c630*/  HADD2.F32 R44, -RZ, R44.H0_H0 ;  /* 0x2000002cff2c7230 */ /* 0x000fe20000004100 */
[----:B------:R-:W-:Y:S01]  /*c640*/  SHF.R.U64 R50, R42, 0x10, R43 ;  /* 0x000000102a327819 */ /* 0x000fe2000000122b */
[----:B------:R-:W-:Y:S02]  /*c650*/  HADD2.F32 R46, -RZ, R46.H0_H0 ;  /* 0x2000002eff2e7230 */ /* 0x000fe40000004100 */
[----:B------:R-:W-:-:S02]  /*c660*/  HADD2.F32 R43, -RZ, R97.H0_H0 ;  /* 0x20000061ff2b7230 */ /* 0x000fc40000004100 */
[----:B------:R-:W-:Y:S02]  /*c670*/  HADD2.F32 R97, -RZ, R97.H1_H1 ;  /* 0x30000061ff617230 */ /* 0x000fe40000004100 */
        /* <DEDUP_REMOVED lines=8> */
[----:B------:R-:W-:Y:S01]  /*c700*/  FFMA.FTZ R48, R41, R44, -R48 ;  /* 0x0000002c29307223 */ /* 0x000fe20000010830 */
[----:B------:R-:W-:Y:S02]  /*c710*/  HADD2.F32 R40, -RZ, R10.H1_H1 ;  /* 0x3000000aff287230 */ /* 0x000fe40000004100 */
[-C--:B------:R-:W-:Y:S01]  /*c720*/  FMUL.FTZ R44, R8, R43.reuse ;  /* 0x0000002b082c7220 */ /* 0x080fe20000410000 */
[----:B------:R-:W-:Y:S01]  /*c730*/  FFMA.FTZ R42, R11, R43, -R42 ;  /* 0x0000002b0b2a7223 */ /* 0x000fe2000001082a */
[--C-:B------:R-:W-:Y:S02]  /*c740*/  HADD2.F32 R10, -RZ, R9.reuse.H0_H0 ;  /* 0x20000009ff0a7230 */ /* 0x100fe40000004100 */
[----:B------:R-:W-:Y:S01]  /*c750*/  FFMA.FTZ R49, R41, R46, R47 ;  /* 0x0000002e29317223 */ /* 0x000fe2000001002f */
[----:B------:R-:W-:Y:S02]  /*c760*/  HADD2.F32 R43, -RZ, R98.H1_H1 ;  /* 0x30000062ff2b7230 */ /* 0x000fe40000004100 */
[----:B------:R-:W-:Y:S01]  /*c770*/  FFMA.FTZ R45, R11, R45, R44 ;  /* 0x0000002d0b2d7223 */ /* 0x000fe2000001002c */
[----:B------:R-:W-:-:S02]  /*c780*/  HADD2.F32 R9, -RZ, R9.H1_H1 ;  /* 0x30000009ff097230 */ /* 0x000fc40000004100 */
[C---:B------:R-:W-:Y:S01]  /*c790*/  FMUL.FTZ R44, R40.reuse, R97 ;  /* 0x00000061282c7220 */ /* 0x040fe20000410000 */
[----:B------:R-:W-:Y:S02]  /*c7a0*/  HADD2.F32 R41, -RZ, R50.H0_H0 ;  /* 0x20000032ff297230 */ /* 0x000fe40000004100 */
[-C--:B------:R-:W-:Y:S01]  /*c7b0*/  FMUL.FTZ R47, R40, R43.reuse ;  /* 0x0000002b282f7220 */ /* 0x080fe20000410000 */
[----:B------:R-:W-:Y:S02]  /*c7c0*/  HADD2.F32 R8, -RZ, R51.H0_H0 ;  /* 0x20000033ff087230 */ /* 0x000fe40000004100 */
[C---:B------:R-:W-:Y:S01]  /*c7d0*/  FFMA.FTZ R44, R20.reuse, R43, R44 ;  /* 0x0000002b142c7223 */ /* 0x040fe2000001002c */
[C---:B------:R-:W-:Y:S01]  /*c7e0*/  FMUL.FTZ R11, R9.reuse, R41 ;  /* 0x00000029090b7220 */ /* 0x040fe20000410000 */
[----:B------:R-:W-:Y:S01]  /*c7f0*/  FFMA.FTZ R47, R20, R97, -R47 ;  /* 0x00000061142f7223 */ /* 0x000fe2000001082f */
[-C--:B------:R-:W-:Y:S02]  /*c800*/  FMUL.FTZ R40, R9, R8.reuse ;  /* 0x0000000809287220 */ /* 0x080fe40000410000 */
[C---:B------:R-:W-:Y:S01]  /*c810*/  FFMA.FTZ R9, R10.reuse, R8, -R11 ;  /* 0x000000080a097223 */ /* 0x040fe2000001080b */
[----:B------:R-:W-:Y:S01]  /*c820*/  F2FP.F16.F32.PACK_AB R11, R49, R48 ;  /* 0x00000030310b723e */ /* 0x000fe200000000ff */
[----:B------:R-:W-:Y:S01]  /*c830*/  FFMA.FTZ R40, R10, R41, R40 ;  /* 0x000000290a287223 */ /* 0x000fe20000010028 */
[----:B------:R-:W-:-:S02]  /*c840*/  F2FP.F16.F32.PACK_AB R10, R44, R47 ;  /* 0x0000002f2c0a723e */ /* 0x000fc400000000ff */
[----:B------:R-:W-:Y:S02]  /*c850*/  F2FP.F16.F32.PACK_AB R8, R45, R42 ;  /* 0x0000002a2d08723e */ /* 0x000fe400000000ff */
[----:B------:R-:W-:-:S05]  /*c860*/  F2FP.F16.F32.PACK_AB R9, R40, R9 ;  /* 0x000000092809723e */ /* 0x000fca00000000ff */
[----:B------:R1:W-:Y:S02]  /*c870*/  STS.128 [R56+0x6000], R8 ;  /* 0x0060000838007388 */ /* 0x0003e40000000c00 */
.L_x_1713:
[----:B------:R-:W-:Y:S05]  /*c880*/  BSYNC B2 ;  /* 0x0000000000027941 */ /* 0x000fea0003800000 */
.L_x_1712:
[----:B------:R-:W-:Y:S04]  /*c890*/  BSSY B2, `(.L_x_1714) ;  /* 0x000002c000027945 */ /* 0x000fe80003800000 */
[----:B------:R-:W-:Y:S05]  /*c8a0*/  @P2 BRA `(.L_x_1715) ;  /* 0x0000000000a82947 */ /* 0x000fea0003800000 */
[----:B01---5:R-:W0:Y:S01]  /*c8b0*/  LDS.128 R8, [R56+0xa000] ;  /* 0x00a0000038087984 */ /* 0x023e220000000c00 */
[----:B------:R-:W-:Y:S01]  /*c8c0*/  SHF.R.U32.HI R40, RZ, 0x10, R37 ;  /* 0x00000010ff287819 */ /* 0x000fe20000011625 */
[----:B------:R-:W-:Y:S01]  /*c8d0*/  HADD2.F32 R41, -RZ, R96.H0_H0 ;  /* 0x20000060ff297230 */ /* 0x000fe20000004100 */
[----:B------:R-:W-:Y:S02]  /*c8e0*/  SHF.R.U32.HI R42, RZ, 0x10, R39 ;  /* 0x00000010ff2a7819 */ /* 0x000fe40000011627 */
[----:B------:R-:W-:Y:S01]  /*c8f0*/  SHF.R.U64 R46, R36, 0x10, R37 ;  /* 0x00000010242e7819 */ /* 0x000fe20000001225 */
[----:B------:R-:W-:Y:S01]  /*c900*/  HADD2.F32 R40, -RZ, R40.H0_H0 ;  /* 0x20000028ff287230 */ /* 0x000fe20000004100 */
[----:B------:R-:W-:Y:S01]  /*c910*/  SHF.R.U64 R45, R38, 0x10, R39 ;  /* 0x00000010262d7819 */ /* 0x000fe20000001227 */
[----:B------:R-:W-:Y:S02]  /*c920*/  HADD2.F32 R42, -RZ, R42.H0_H0 ;  /* 0x2000002aff2a7230 */ /* 0x000fe40000004100 */
[----:B------:R-:W-:-:S02]  /*c930*/  HADD2.F32 R39, -RZ, R94.H1_H1 ;  /* 0x3000005eff277230 */ /* 0x000fc40000004100 */
        /* <DEDUP_REMOVED lines=9> */
[----:B------:R-:W-:Y:S01]  /*c9d0*/  FFMA.FTZ R47, R37, R42, R43 ;  /* 0x0000002a252f7223 */ /* 0x000fe2000001002b */
[----:B------:R-:W-:Y:S02]  /*c9e0*/  HADD2.F32 R36, -RZ, R10.H1_H1 ;  /* 0x3000000aff247230 */ /* 0x000fe40000004100 */
[-C--:B------:R-:W-:Y:S01]  /*c9f0*/  FMUL.FTZ R42, R8, R39.reuse ;  /* 0x00000027082a7220 */ /* 0x080fe20000410000 */
[C---:B------:R-:W-:Y:S01]  /*ca00*/  FFMA.FTZ R40, R11.reuse, R39, -R38 ;  /* 0x000000270b287223 */ /* 0x040fe20000010826 */
[--C-:B------:R-:W-:Y:S02]  /*ca10*/  HADD2.F32 R10, -RZ, R9.reuse.H0_H0 ;  /* 0x20000009ff0a7230 */ /* 0x100fe40000004100 */
[----:B------:R-:W-:Y:S02]  /*ca20*/  HADD2.F32 R39, -RZ, R96.H1_H1 ;  /* 0x30000060ff277230 */ /* 0x000fe40000004100 */
[----:B------:R-:W-:Y:S01]  /*ca30*/  FFMA.FTZ R41, R11, R41, R42 ;  /* 0x000000290b297223 */ /* 0x000fe2000001002a */
[----:B------:R-:W-:-:S02]  /*ca40*/  HADD2.F32 R9, -RZ, R9.H1_H1 ;  /* 0x30000009ff097230 */ /* 0x000fc40000004100 */
[----:B------:R-:W-:Y:S02]  /*ca50*/  HADD2.F32 R37, -RZ, R94.H0_H0 ;  /* 0x2000005eff257230 */ /* 0x000fe40000004100 */
[----:B------:R-:W-:Y:S02]  /*ca60*/  HADD2.F32 R38, -RZ, R45.H0_H0 ;  /* 0x2000002dff267230 */ /* 0x000fe40000004100 */
[C---:B------:R-:W-:Y:S01]  /*ca70*/  FMUL.FTZ R45, R36.reuse, R39 ;  /* 0x00000027242d7220 */ /* 0x040fe20000410000 */
[----:B------:R-:W-:Y:S02]  /*ca80*/  HADD2.F32 R8, -RZ, R46.H0_H0 ;  /* 0x2000002eff087230 */ /* 0x000fe40000004100 */
        /* <DEDUP_REMOVED lines=8> */
[----:B------:R-:W-:-:S02]  /*cb10*/  F2FP.F16.F32.PACK_AB R8, R41, R40 ;  /* 0x000000282908723e */ /* 0x000fc400000000ff */
[----:B------:R-:W-:Y:S02]  /*cb20*/  F2FP.F16.F32.PACK_AB R10, R36, R45 ;  /* 0x0000002d240a723e */ /* 0x000fe400000000ff */
[----:B------:R-:W-:-:S05]  /*cb30*/  F2FP.F16.F32.PACK_AB R9, R38, R9 ;  /* 0x000000092609723e */ /* 0x000fca00000000ff */
[----:B------:R2:W-:Y:S02]  /*cb40*/  STS.128 [R56+0xa000], R8 ;  /* 0x00a0000838007388 */ /* 0x0005e40000000c00 */
.L_x_1715:
[----:B------:R-:W-:Y:S05]  /*cb50*/  BSYNC B2 ;  /* 0x0000000000027941 */ /* 0x000fea0003800000 */
.L_x_1714:
[----:B------:R-:W-:Y:S05]  /*cb60*/  @P3 BRA `(.L_x_1709) ;  /* 0x0000000000a83947 */ /* 0x000fea0003800000 */
[----:B012--5:R-:W0:Y:S01]  /*cb70*/  LDS.128 R8, [R56+0xe000] ;  /* 0x00e0000038087984 */ /* 0x027e220000000c00 */
[----:B------:R-:W-:Y:S01]  /*cb80*/  SHF.R.U32.HI R36, RZ, 0x10, R31 ;  /* 0x00000010ff247819 */ /* 0x000fe2000001161f */
[----:B------:R-:W-:Y:S01]  /*cb90*/  HADD2.F32 R37, -RZ, R92.H1_H1 ;  /* 0x3000005cff257230 */ /* 0x000fe20000004100 */
[----:B------:R-:W-:Y:S02]  /*cba0*/  SHF.R.U32.HI R38, RZ, 0x10, R29 ;  /* 0x00000010ff267819 */ /* 0x000fe4000001161d */
[----:B------:R-:W-:Y:S01]  /*cbb0*/  SHF.R.U64 R43, R30, 0x10, R31 ;  /* 0x000000101e2b7819 */ /* 0x000fe2000000121f */
[----:B------:R-:W-:Y:S01]  /*cbc0*/  HADD2.F32 R36, -RZ, R36.H0_H0 ;  /* 0x20000024ff247230 */ /* 0x000fe20000004100 */
[----:B------:R-:W-:Y:S01]  /*cbd0*/  SHF.R.U64 R42, R28, 0x10, R29 ;  /* 0x000000101c2a7819 */ /* 0x000fe2000000121d */
[----:B------:R-:W-:Y:S02]  /*cbe0*/  HADD2.F32 R38, -RZ, R38.H0_H0 ;  /* 0x20000026ff267230 */ /* 0x000fe40000004100 */
[----:B------:R-:W-:-:S02]  /*cbf0*/  HADD2.F32 R31, -RZ, R93.H1_H1 ;  /* 0x3000005dff1f7230 */ /* 0x000fc40000004100 */
[----:B------:R-:W-:Y:S02]  /*cc00*/  HADD2.F32 R93, -RZ, R93.H0_H0 ;  /* 0x2000005dff5d7230 */ /* 0x000fe40000004100 */
        /* <DEDUP_REMOVED lines=14> */
[----:B------:R-:W-:Y:S02]  /*ccf0*/  HADD2.F32 R31, -RZ, R92.H0_H0 ;  /* 0x2000005cff1f7230 */ /* 0x000fe40000004100 */
        /* <DEDUP_REMOVED lines=17> */
.L_x_1709:
[----:B------:R-:W-:Y:S05]  /*ce10*/  BSYNC B1 ;  /* 0x0000000000017941 */ /* 0x000fea0003800000 */
.L_x_1708:
[----:B------:R-:W-:-:S13]  /*ce20*/  ISETP.GE.AND P0, PT, R3, R0, PT ;  /* 0x000000000300720c */ /* 0x000fda0003f06270 */
[----:B------:R-:W-:Y:S05]  /*ce30*/  @P0 BRA `(.L_x_1716) ;  /* 0x0000005000f40947 */ /* 0x000fea0003800000 */
[----:B------:R0:W5:Y:S01]  /*ce40*/  LDL R37, [R1+0x60] ;  /* 0x0000600001257983 */ /* 0x0001620000100800 */
[----:B------:R-:W1:Y:S01]  /*ce50*/  LDC R0, c[0x0][0x3f4] ;  /* 0x0000fd00ff007b82 */ /* 0x000e620000000800 */
[----:B------:R-:W-:Y:S01]  /*ce60*/  BSSY B1, `(.L_x_1717) ;  /* 0x0000030000017945 */ /* 0x000fe20003800000 */
[-C--:B-1----:R-:W-:Y:S02]  /*ce70*/  ISETP.GE.AND P0, PT, R200, R0.reuse, PT ;  /* 0x00000000c800720c */ /* 0x082fe40003f06270 */
[-C--:B------:R-:W-:Y:S02]  /*ce80*/  ISETP.GE.AND P1, PT, R69, R0.reuse, PT ;  /* 0x000000004500720c */ /* 0x080fe40003f26270 */
[-C--:B------:R-:W-:Y:S02]  /*ce90*/  ISETP.GE.AND P2, PT, R68, R0.reuse, PT ;  /* 0x000000004400720c */ /* 0x080fe40003f46270 */
[----:B------:R-:W-:-:S07]  /*cea0*/  ISETP.GE.AND P3, PT, R21, R0, PT ;  /* 0x000000001500720c */ /* 0x000fce0003f66270 */
[----:B0-----:R-:W-:Y:S06]  /*ceb0*/  @P0 BRA `(.L_x_1718) ;  /* 0x0000000000a80947 */ /* 0x001fec0003800000 */
[----:B--2345:R-:W0:Y:S01]  /*cec0*/  LDS.128 R8, [R37+0x3000] ;  /* 0x0030000025087984 */ /* 0x03ce220000000c00 */
        /* <DEDUP_REMOVED lines=10> */
[--C-:B0-----:R-:W-:Y:S02]  /*cf70*/  HADD2.F32 R21, -RZ, R11.reuse.H1_H1 ;  /* 0x3000000bff157230 */ /* 0x101fe40000004100 */
[----:B------:R-:W-:Y:S02]  /*cf80*/  HADD2.F32 R20, -RZ, R11.H0_H0 ;  /* 0x2000000bff147230 */ /* 0x000fe40000004100 */
[--C-:B------:R-:W-:Y:S02]  /*cf90*/  HADD2.F32 R0, -RZ, R8.reuse.H0_H0 ;  /* 0x20000008ff007230 */ /* 0x100fe40000004100 */
[C---:B------:R-:W-:Y:S01]  /*cfa0*/  FMUL.FTZ R33, R21.reuse, R30 ;  /* 0x0000001e15217220 */ /* 0x040fe20000410000 */
[----:B------:R-:W-:Y:S02]  /*cfb0*/  HADD2.F32 R8, -RZ, R8.H1_H1 ;  /* 0x30000008ff087230 */ /* 0x000fe40000004100 */
[----:B------:R-:W-:Y:S01]  /*cfc0*/  FMUL.FTZ R35, R21, R28 ;  /* 0x0000001c15237220 */ /* 0x000fe20000410000 */
[----:B------:R-:W-:-:S02]  /*cfd0*/  HADD2.F32 R11, -RZ, R10.H0_H0 ;  /* 0x2000000aff0b7230 */ /* 0x000fc40000004100 */
[----:B------:R-:W-:Y:S01]  /*cfe0*/  FFMA.FTZ R32, R20, R28, -R33 ;  /* 0x0000001c14207223 */ /* 0x000fe20000010821 */
[----:B------:R-:W-:Y:S02]  /*cff0*/  HADD2.F32 R10, -RZ, R10.H1_H1 ;  /* 0x3000000aff0a7230 */ /* 0x000fe40000004100 */
[----:B------:R-:W-:Y:S01]  /*d000*/  FMUL.FTZ R21, R8, R31 ;  /* 0x0000001f08157220 */ /* 0x000fe20000410000 */
[--C-:B------:R-:W-:Y:S02]  /*d010*/  HADD2.F32 R3, -RZ, R9.reuse.H0_H0 ;  /* 0x20000009ff037230 */ /* 0x100fe40000004100 */
[----:B------:R-:W-:Y:S01]  /*d020*/  FFMA.FTZ R35, R20, R30, R35 ;  /* 0x0000001e14237223 */ /* 0x000fe20000010023 */
[-C--:B------:R-:W-:Y:S01]  /*d030*/  FMUL.FTZ R33, R8, R29.reuse ;  /* 0x0000001d08217220 */ /* 0x080fe20000410000 */
[----:B------:R-:W-:Y:S02]  /*d040*/  HADD2.F32 R9, -RZ, R9.H1_H1 ;  /* 0x30000009ff097230 */ /* 0x000fe40000004100 */
[----:B------:R-:W-:Y:S01]  /*d050*/  FFMA.FTZ R21, R0, R29, -R21 ;  /* 0x0000001d00157223 */ /* 0x000fe20000010815 */
[----:B------:R-:W-:-:S02]  /*d060*/  HADD2.F32 R20, -RZ, R34.H0_H0 ;  /* 0x20000022ff147230 */ /* 0x000fc40000004100 */
[C---:B------:R-:W-:Y:S01]  /*d070*/  FMUL.FTZ R28, R10.reuse, R89 ;  /* 0x000000590a1c7220 */ /* 0x040fe20000410000 */
[----:B------:R-:W-:Y:S02]  /*d080*/  HADD2.F32 R8, -RZ, R36.H0_H0 ;  /* 0x20000024ff087230 */ /* 0x000fe40000004100 */
[----:B------:R-:W-:Y:S01]  /*d090*/  FMUL.FTZ R30, R10, R88 ;  /* 0x000000580a1e7220 */ /* 0x000fe20000410000 */
[----:B------:R-:W-:Y:S01]  /*d0a0*/  FFMA.FTZ R0, R0, R31, R33 ;  /* 0x0000001f00007223 */ /* 0x000fe20000010021 */
[----:B------:R-:W-:Y:S01]  /*d0b0*/  FMUL.FTZ R10, R9, R20 ;  /* 0x00000014090a7220 */ /* 0x000fe20000410000 */
[----:B------:R-:W-:Y:S01]  /*d0c0*/  FFMA.FTZ R28, R11, R88, -R28 ;  /* 0x000000580b1c7223 */ /* 0x000fe2000001081c */
        /* <DEDUP_REMOVED lines=8> */
[----:B------:R0:W-:Y:S02]  /*d150*/  STS.128 [R37+0x3000], R8 ;  /* 0x0030000825007388 */ /* 0x0001e40000000c00 */
.L_x_1718:
[----:B------:R-:W-:Y:S05]  /*d160*/  BSYNC B1 ;  /* 0x0000000000017941 */ /* 0x000fea0003800000 */
.L_x_1717:
[----:B------:R-:W-:Y:S04]  /*d170*/  BSSY B1, `(.L_x_1719) ;  /* 0x000002c000017945 */ /* 0x000fe80003800000 */
[----:B------:R-:W-:Y:S05]  /*d180*/  @P1 BRA `(.L_x_1720) ;  /* 0x0000000000a81947 */ /* 0x000fea0003800000 */
[----:B0-2345:R-:W0:Y:S01]  /*d190*/  LDS.128 R8, [R37+0x7000] ;  /* 0x0070000025087984 */ /* 0x03de220000000c00 */
[----:B------:R-:W-:Y:S02]  /*d1a0*/  SHF.R.U64 R30, R26, 0x10, R27 ;  /* 0x000000101a1e7819 */ /* 0x000fe4000000121b */
[----:B------:R-:W-:Y:S02]  /*d1b0*/  SHF.R.U64 R32, R24, 0x10, R25 ;  /* 0x0000001018207819 */ /* 0x000fe40000001219 */
[----:B------:R-:W-:Y:S01]  /*d1c0*/  SHF.R.U32.HI R26, RZ, 0x10, R27 ;  /* 0x00000010ff1a7819 */ /* 0x000fe2000001161b */
[----:B------:R-:W-:Y:S01]  /*d1d0*/  HADD2.F32 R27, -RZ, R87.H1_H1 ;  /* 0x30000057ff1b7230 */ /* 0x000fe20000004100 */
[----:B------:R-:W-:Y:S01]  /*d1e0*/  SHF.R.U32.HI R24, RZ, 0x10, R25 ;  /* 0x00000010ff187819 */ /* 0x000fe20000011619 */
[----:B------:R-:W-:Y:S02]  /*d1f0*/  HADD2.F32 R25, -RZ, R86.H1_H1 ;  /* 0x30000056ff197230 */ /* 0x000fe40000004100 */
[----:B------:R-:W-:-:S02]  /*d200*/  HADD2.F32 R26, -RZ, R26.H0_H0 ;  /* 0x2000001aff1a7230 */ /* 0x000fc40000004100 */
[----:B------:R-:W-:Y:S02]  /*d210*/  HADD2.F32 R24, -RZ, R24.H0_H0 ;  /* 0x20000018ff187230 */ /* 0x000fe40000004100 */
[----:B------:R-:W-:Y:S02]  /*d220*/  HADD2.F32 R87, -RZ, R87.H0_H0 ;  /* 0x20000057ff577230 */ /* 0x000fe40000004100 */
[----:B------:R-:W-:Y:S02]  /*d230*/  HADD2.F32 R86, -RZ, R86.H0_H0 ;  /* 0x20000056ff567230 */ /* 0x000fe40000004100 */
[--C-:B0-----:R-:W-:Y:S02]  /*d240*/  HADD2.F32 R21, -RZ, R11.reuse.H1_H1 ;  /* 0x3000000bff157230 */ /* 0x101fe40000004100 */
[----:B------:R-:W-:Y:S02]  /*d250*/  HADD2.F32 R20, -RZ, R11.H0_H0 ;  /* 0x2000000bff147230 */ /* 0x000fe40000004100 */
[----:B------:R-:W-:-:S02]  /*d260*/  HADD2.F32 R0, -RZ, R8.H0_H0 ;  /* 0x20000008ff007230 */ /* 0x000fc40000004100 */
[C---:B------:R-:W-:Y:S01]  /*d270*/  FMUL.FTZ R29, R21.reuse, R26 ;  /* 0x0000001a151d7220 */ /* 0x040fe20000410000 */
[----:B------:R-:W-:Y:S02]  /*d280*/  HADD2.F32 R8, -RZ, R8.H1_H1 ;  /* 0x30000008ff087230 */ /* 0x000fe40000004100 */
[-C--:B------:R-:W-:Y:S01]  /*d290*/  FMUL.FTZ R31, R21, R24.reuse ;  /* 0x00000018151f7220 */ /* 0x080fe20000410000 */
[--C-:B------:R-:W-:Y:S02]  /*d2a0*/  HADD2.F32 R11, -RZ, R10.reuse.H0_H0 ;  /* 0x2000000aff0b7230 */ /* 0x100fe40000004100 */
[----:B------:R-:W-:Y:S01]  /*d2b0*/  FFMA.FTZ R28, R20, R24, -R29 ;  /* 0x00000018141c7223 */ /* 0x000fe2000001081d */
[----:B------:R-:W-:Y:S02]  /*d2c0*/  HADD2.F32 R10, -RZ, R10.H1_H1 ;  /* 0x3000000aff0a7230 */ /* 0x000fe40000004100 */
[----:B------:R-:W-:Y:S01]  /*d2d0*/  FMUL.FTZ R21, R8, R27 ;  /* 0x0000001b08157220 */ /* 0x000fe20000410000 */
[----:B------:R-:W-:-:S02]  /*d2e0*/  HADD2.F32 R3, -RZ, R9.H0_H0 ;  /* 0x20000009ff037230 */ /* 0x000fc40000004100 */
[----:B------:R-:W-:Y:S01]  /*d2f0*/  FFMA.FTZ R31, R20, R26, R31 ;  /* 0x0000001a141f7223 */ /* 0x000fe2000001001f */
[-C--:B------:R-:W-:Y:S01]  /*d300*/  FMUL.FTZ R29, R8, R25.reuse ;  /* 0x00000019081d7220 */ /* 0x080fe20000410000 */
[----:B------:R-:W-:Y:S02]  /*d310*/  HADD2.F32 R9, -RZ, R9.H1_H1 ;  /* 0x30000009ff097230 */ /* 0x000fe40000004100 */
[----:B------:R-:W-:Y:S01]  /*d320*/  FFMA.FTZ R21, R0, R25, -R21 ;  /* 0x0000001900157223 */ /* 0x000fe20000010815 */
[----:B------:R-:W-:Y:S02]  /*d330*/  HADD2.F32 R20, -RZ, R30.H0_H0 ;  /* 0x2000001eff147230 */ /* 0x000fe40000004100 */
        /* <DEDUP_REMOVED lines=15> */
.L_x_1720:
[----:B------:R-:W-:Y:S05]  /*d430*/  BSYNC B1 ;  /* 0x0000000000017941 */ /* 0x000fea0003800000 */
.L_x_1719:
[----:B------:R-:W-:Y:S04]  /*d440*/  BSSY B1, `(.L_x_1721) ;  /* 0x000002c000017945 */ /* 0x000fe80003800000 */
[----:B------:R-:W-:Y:S05]  /*d450*/  @P2 BRA `(.L_x_1722) ;  /* 0x0000000000a82947 */ /* 0x000fea0003800000 */
[----:B012345:R-:W0:Y:S01]  /*d460*/  LDS.128 R8, [R37+0xb000] ;  /* 0x00b0000025087984 */ /* 0x03fe220000000c00 */
[----:B------:R-:W-:Y:S01]  /*d470*/  SHF.R.U64 R28, R14, 0x10, R15 ;  /* 0x000000100e1c7819 */ /* 0x000fe2000000120f */
[--C-:B------:R-:W-:Y:S01]  /*d480*/  HADD2.F32 R21, -RZ, R85.reuse.H0_H0 ;  /* 0x20000055ff157230 */ /* 0x100fe20000004100 */
[----:B------:R-:W-:Y:S01]  /*d490*/  SHF.R.U32.HI R20, RZ, 0x10, R13 ;  /* 0x00000010ff147819 */ /* 0x000fe2000001160d */
[----:B------:R-:W-:Y:S01]  /*d4a0*/  HADD2.F32 R85, -RZ, R85.H1_H1 ;  /* 0x30000055ff557230 */ /* 0x000fe20000004100 */
[----:B------:R-:W-:Y:S01]  /*d4b0*/  SHF.R.U32.HI R14, RZ, 0x10, R15 ;  /* 0x00000010ff0e7819 */ /* 0x000fe2000001160f */
[----:B------:R-:W-:Y:S01]  /*d4c0*/  HADD2.F32 R15, -RZ, R84.H0_H0 ;  /* 0x20000054ff0f7230 */ /* 0x000fe20000004100 */
[----:B------:R-:W-:Y:S01]  /*d4d0*/  SHF.R.U64 R26, R12, 0x10, R13 ;  /* 0x000000100c1a7819 */ /* 0x000fe2000000120d */
[----:B------:R-:W-:Y:S02]  /*d4e0*/  HADD2.F32 R20, -RZ, R20.H0_H0 ;  /* 0x20000014ff147230 */ /* 0x000fe40000004100 */
[----:B------:R-:W-:-:S02]  /*d4f0*/  HADD2.F32 R14, -RZ, R14.H0_H0 ;  /* 0x2000000eff0e7230 */ /* 0x000fc40000004100 */
        /* <DEDUP_REMOVED lines=32> */
.L_x_1722:
[----:B------:R-:W-:Y:S05]  /*d700*/  BSYNC B1 ;  /* 0x0000000000017941 */ /* 0x000fea0003800000 */
.L_x_1721:
[----:B------:R-:W-:Y:S05]  /*d710*/  @P3 BRA `(.L_x_1716) ;  /* 0x0000004800bc3947 */ /* 0x000fea0003800000 */
[----:B012345:R-:W0:Y:S01]  /*d720*/  LDS.128 R8, [R37+0xf000] ;  /* 0x00f0000025087984 */ /* 0x03fe220000000c00 */
[--C-:B------:R-:W-:Y:S01]  /*d730*/  SHF.R.U64 R24, R4, 0x10, R5.reuse ;  /* 0x0000001004187819 */ /* 0x100fe20000001205 */
[----:B------:R-:W-:Y:S01]  /*d740*/  HADD2.F32 R13, -RZ, R82.H1_H1 ;  /* 0x30000052ff0d7230 */ /* 0x000fe20000004100 */
[----:B------:R-:W-:Y:S02]  /*d750*/  SHF.R.U32.HI R4, RZ, 0x10, R5 ;  /* 0x00000010ff047819 */ /* 0x000fe40000011605 */
[--C-:B------:R-:W-:Y:S02]  /*d760*/  SHF.R.U32.HI R12, RZ, 0x10, R7.reuse ;  /* 0x00000010ff0c7819 */ /* 0x100fe40000011607 */
[----:B------:R-:W-:Y:S01]  /*d770*/  SHF.R.U64 R20, R6, 0x10, R7 ;  /* 0x0000001006147819 */ /* 0x000fe20000001207 */
[----:B------:R-:W-:Y:S02]  /*d780*/  HADD2.F32 R6, -RZ, R4.H0_H0 ;  /* 0x20000004ff067230 */ /* 0x000fe40000004100 */
[----:B------:R-:W-:-:S02]  /*d790*/  HADD2.F32 R12, -RZ, R12.H0_H0 ;  /* 0x2000000cff0c7230 */ /* 0x000fc40000004100 */
[--C-:B------:R-:W-:Y:S02]  /*d7a0*/  HADD2.F32 R7, -RZ, R83.reuse.H1_H1 ;  /* 0x30000053ff077230 */ /* 0x100fe40000004100 */
[----:B------:R-:W-:Y:S02]  /*d7b0*/  HADD2.F32 R83, -RZ, R83.H0_H0 ;  /* 0x20000053ff537230 */ /* 0x000fe40000004100 */
[--C-:B0-----:R-:W-:Y:S02]  /*d7c0*/  HADD2.F32 R5, -RZ, R11.reuse.H0_H0 ;  /* 0x2000000bff057230 */ /* 0x101fe40000004100 */
[----:B------:R-:W-:Y:S02]  /*d7d0*/  HADD2.F32 R11, -RZ, R11.H1_H1 ;  /* 0x3000000bff0b7230 */ /* 0x000fe40000004100 */
[--C-:B------:R-:W-:Y:S02]  /*d7e0*/  HADD2.F32 R0, -RZ, R8.reuse.H0_H0 ;  /* 0x20000008ff007230 */ /* 0x100fe40000004100 */
[----:B------:R-:W-:-:S02]  /*d7f0*/  HADD2.F32 R8, -RZ, R8.H1_H1 ;  /* 0x30000008ff087230 */ /* 0x000fc40000004100 */
[C---:B------:R-:W-:Y:S01]  /*d800*/  FMUL.FTZ R14, R11.reuse, R12 ;  /* 0x0000000c0b0e7220 */ /* 0x040fe20000410000 */
[-C--:B------:R-:W-:Y:S01]  /*d810*/  FMUL.FTZ R15, R11, R6.reuse ;  /* 0x000000060b0f7220 */ /* 0x080fe20000410000 */
[--C-:B------:R-:W-:Y:S02]  /*d820*/  HADD2.F32 R4, -RZ, R10.reuse.H0_H0 ;  /* 0x2000000aff047230 */ /* 0x100fe40000004100 */
[C---:B------:R-:W-:Y:S01]  /*d830*/  FFMA.FTZ R14, R5.reuse, R6, -R14 ;  /* 0x00000006050e7223 */ /* 0x040fe2000001080e */
[----:B------:R-:W-:Y:S01]  /*d840*/  FFMA.FTZ R21, R5, R12, R15 ;  /* 0x0000000c05157223 */ /* 0x000fe2000001000f */
[----:B------:R-:W-:Y:S02]  /*d850*/  HADD2.F32 R10, -RZ, R10.H1_H1 ;  /* 0x3000000aff0a7230 */ /* 0x000fe40000004100 */
[C---:B------:R-:W-:Y:S01]  /*d860*/  FMUL.FTZ R11, R8.reuse, R13 ;  /* 0x0000000d080b7220 */ /* 0x040fe20000410000 */
[----:B------:R-:W-:Y:S02]  /*d870*/  HADD2.F32 R3, -RZ, R9.H0_H0 ;  /* 0x20000009ff037230 */ /* 0x000fe40000004100 */
[----:B------:R-:W-:Y:S01]  /*d880*/  FMUL.FTZ R15, R8, R7 ;  /* 0x00000007080f7220 */ /* 0x000fe20000410000 */
[----:B------:R-:W-:-:S02]  /*d890*/  HADD2.F32 R5, -RZ, R82.H0_H0 ;  /* 0x20000052ff057230 */ /* 0x000fc40000004100 */
[----:B------:R-:W-:Y:S01]  /*d8a0*/  FFMA.FTZ R11, R0, R7, -R11 ;  /* 0x00000007000b7223 */ /* 0x000fe2000001080b */
[----:B------:R-:W-:Y:S02]  /*d8b0*/  HADD2.F32 R9, -RZ, R9.H1_H1 ;  /* 0x30000009ff097230 */ /* 0x000fe40000004100 */
[C---:B------:R-:W-:Y:S01]  /*d8c0*/  FMUL.FTZ R12, R10.reuse, R83 ;  /* 0x000000530a0c7220 */ /* 0x040fe20000410000 */
[----:B------:R-:W-:Y:S02]  /*d8d0*/  HADD2.F32 R8, -RZ, R20.H0_H0 ;  /* 0x20000014ff087230 */ /* 0x000fe40000004100 */
[-C--:B------:R-:W-:Y:S01]  /*d8e0*/  FMUL.FTZ R7, R10, R5.reuse ;  /* 0x000000050a077220 */ /* 0x080fe20000410000 */
[----:B------:R-:W-:Y:S02]  /*d8f0*/  HADD2.F32 R6, -RZ, R24.H0_H0 ;  /* 0x20000018ff067230 */ /* 0x000fe40000004100 */
[----:B------:R-:W-:Y:S01]  /*d900*/  FFMA.FTZ R12, R4, R5, R12 ;  /* 0x00000005040c7223 */ /* 0x000fe2000001000c */
[----:B------:R-:W-:Y:S01]  /*d910*/  FFMA.FTZ R0, R0, R13, R15 ;  /* 0x0000000d00007223 */ /* 0x000fe2000001000f */
[C---:B------:R-:W-:Y:S01]  /*d920*/  FMUL.FTZ R10, R9.reuse, R8 ;  /* 0x00000008090a7220 */ /* 0x040fe20000410000 */
[----:B------:R-:W-:Y:S01]  /*d930*/  FFMA.FTZ R83, R4, R83, -R7 ;  /* 0x0000005304537223 */ /* 0x000fe20000010807 */
[----:B------:R-:W-:Y:S01]  /*d940*/  FMUL.FTZ R9, R9, R6 ;  /* 0x0000000609097220 */ /* 0x000fe20000410000 */
[----:B------:R-:W-:Y:S01]  /*d950*/  F2FP.F16.F32.PACK_AB R7, R21, R14 ;  /* 0x0000000e1507723e */ /* 0x000fe200000000ff */
[C---:B------:R-:W-:Y:S01]  /*d960*/  FFMA.FTZ R5, R3.reuse, R6, -R10 ;  /* 0x0000000603057223 */ /* 0x040fe2000001080a */
[----:B------:R-:W-:Y:S01]  /*d970*/  F2FP.F16.F32.PACK_AB R4, R0, R11 ;  /* 0x0000000b0004723e */ /* 0x000fe200000000ff */
[----:B------:R-:W-:Y:S01]  /*d980*/  FFMA.FTZ R8, R3, R8, R9 ;  /* 0x0000000803087223 */ /* 0x000fe20000010009 */
[----:B------:R-:W-:-:S04]  /*d990*/  F2FP.F16.F32.PACK_AB R6, R12, R83 ;  /* 0x000000530c06723e */ /* 0x000fc800000000ff */
[----:B------:R-:W-:-:S05]  /*d9a0*/  F2FP.F16.F32.PACK_AB R5, R8, R5 ;  /* 0x000000050805723e */ /* 0x000fca00000000ff */
[----:B------:R0:W-:Y:S01]  /*d9b0*/  STS.128 [R37+0xf000], R4 ;  /* 0x00f0000425007388 */ /* 0x0001e20000000c00 */
[----:B------:R-:W-:Y:S05]  /*d9c0*/  BRA `(.L_x_1716) ;  /* 0x0000004800107947 */ /* 0x000fea0003800000 */
.L_x_1677:
[----:B------:R-:W0:Y:S01]  /*d9d0*/  LDC R10, c[0x0][0x448] ;  /* 0x00011200ff0a7b82 */ /* 0x000e220000000800 */
[----:B------:R-:W-:Y:S01]  /*d9e0*/  ULDC.64 UR4, c[0x0][0x3f8] ;  /* 0x0000fe0000047ab9 */ /* 0x000fe20000000a00 */
[----:B------:R-:W-:Y:S01]  /*d9f0*/  MOV R25, R29 ;  /* 0x0000001d00197202 */ /* 0x000fe20000000f00 */
[----:B------:R-:W-:Y:S01]  /*da00*/  ULDC.64 UR6, c[0x0][0x408] ;  /* 0x0001020000067ab9 */ /* 0x000fe20000000a00 */
[----:B------:R-:W-:Y:S01]  /*da10*/  IMAD.MOV.U32 R27, RZ, RZ, R31 ;  /* 0x000000ffff1b7224 */ /* 0x000fe200078e001f */
[----:B0-----:R-:W-:-:S13]  /*da20*/  ISETP.NE.AND P0, PT, R10, 0x1, PT ;  /* 0x000000010a00780c */ /* 0x001fda0003f05270 */
[----:B------:R-:W0:Y:S08]  /*da30*/  @P0 LDC R0, c[0x0][0x44c] ;  /* 0x00011300ff000b82 */ /* 0x000e300000000800 */
[----:B------:R-:W1:Y:S01]  /*da40*/  @P0 LDC R5, c[0x0][0x450] ;  /* 0x00011400ff050b82 */ /* 0x000e620000000800 */
[----:B0-----:R-:W-:-:S05]  /*da50*/  @P0 IMAD.HI.U32 R0, R7, R0, RZ ;  /* 0x0000000007000227 */ /* 0x001fca00078e00ff */
[----:B-1----:R-:W-:-:S04]  /*da60*/  @P0 SHF.R.U32.HI R7, RZ, R5, R0 ;  /* 0x00000005ff070219 */ /* 0x002fc80000011600 */
        /* <DEDUP_REMOVED lines=21> */
.L_x_2063:
        /* <DEDUP_REMOVED lines=16> */
[----:B------:R-:W-:-:S09]  /*dcc0*/  ISETP.GE.AND P5, PT, R205, UR4, PT ;  /* 0x00000004cd007c0c */ /* 0x000fd2000bfa6270 */
[C---:B------:R-:W-:Y:S01]  /*dcd0*/  @!P4 IMAD.SHL.U32 R12, R16.reuse, 0x2, RZ ;  /* 0x00000002100cc824 */ /* 0x040fe200078e00ff */
[----:B------:R-:W-:-:S03]  /*dce0*/  @!P4 SHF.L.U64.HI R13, R16, 0x1, R17 ;  /* 0x00000001100dc819 */ /* 0x000fc60000010211 */
[----:B------:R-:W-:Y:S02]  /*dcf0*/  @!P5 SHF.L.U32 R15, R203, 0x1, RZ ;  /* 0x00000001cb0fd819 */ /* 0x000fe400000006ff */
[CC--:B--2---:R-:W-:Y:S02]  /*dd00*/  @!P4 IADD3 R10, P0, R7.reuse, R12.reuse, RZ ;  /* 0x0000000c070ac210 */ /* 0x0c4fe40007f1e0ff */
[----:B----4-:R-:W-:Y:S02]  /*dd10*/  @!P4 IADD3 R12, P1, R14, R12, RZ ;  /* 0x0000000c0e0cc210 */ /* 0x010fe40007f3e0ff */
[-C--:B------:R-:W-:Y:S01]  /*dd20*/  @!P5 IADD3 R24, P2, R7, R15.reuse, RZ ;  /* 0x0000000f0718d210 */ /* 0x080fe20007f5e0ff */
[----:B-1----:R-:W-:Y:S01]  /*dd30*/  @!P4 IMAD.X R11, R6, 0x1, R13, P0 ;  /* 0x00000001060bc824 */ /* 0x002fe200000e060d */
[----:B------:R-:W-:Y:S02]  /*dd40*/  @!P5 IADD3 R14, P3, R14, R15, RZ ;  /* 0x0000000f0e0ed210 */ /* 0x000fe40007f7e0ff */
[----:B------:R-:W-:-:S02]  /*dd50*/  CS2R R58, SRZ ;  /* 0x00000000003a7805 */ /* 0x000fc4000001ff00 */
[----:B------:R-:W-:Y:S02]  /*dd60*/  @!P5 SHF.L.U64.HI R7, R203, 0x1, R224 ;  /* 0x00000001cb07d819 */ /* 0x000fe400000102e0 */
[----:B------:R-:W-:Y:S02]  /*dd70*/  CS2R R56, SRZ ;  /* 0x0000000000387805 */ /* 0x000fe4000001ff00 */
[----:B------:R-:W-:Y:S02]  /*dd80*/  CS2R R70, SRZ ;  /* 0x0000000000467805 */ /* 0x000fe4000001ff00 */
[----:B------:R-:W-:Y:S02]  /*dd90*/  CS2R R68, SRZ ;  /* 0x0000000000447805 */ /* 0x000fe4000001ff00 */
[----:B------:R-:W-:Y:S02]  /*dda0*/  CS2R R62, SRZ ;  /* 0x00000000003e7805 */ /* 0x000fe4000001ff00 */
[----:B------:R-:W-:Y:S01]  /*ddb0*/  CS2R R60, SRZ ;  /* 0x00000000003c7805 */ /* 0x000fe2000001ff00 */
[----:B---3--:R-:W-:Y:S01]  /*ddc0*/  @!P4 IMAD.X R13, R9, 0x1, R13, P1 ;  /* 0x00000001090dc824 */ /* 0x008fe200008e060d */
[----:B------:R1:W5:Y:S01]  /*ddd0*/  @!P4 LD.E.128 R64, desc[UR60][R10.64] ;  /* 0x0000003c0a40c980 */ /* 0x000362000c101d00 */
[----:B------:R-:W-:-:S02]  /*dde0*/  @!P5 IMAD.X R25, R6, 0x1, R7, P2 ;  /* 0x000000010619d824 */ /* 0x000fc400010e0607 */
[----:B------:R-:W-:Y:S01]  /*ddf0*/  @!P5 IMAD.X R15, R9, 0x1, R7, P3 ;  /* 0x00000001090fd824 */ /* 0x000fe200018e0607 */
[----:B------:R1:W5:Y:S04]  /*de00*/  @!P4 LD.E.128 R56, desc[UR60][R12.64] ;  /* 0x0000003c0c38c980 */ /* 0x000368000c101d00 */
[----:B------:R1:W5:Y:S04]  /*de10*/  @!P5 LD.E.128 R68, desc[UR60][R24.64] ;  /* 0x0000003c1844d980 */ /* 0x000368000c101d00 */
[----:B------:R1:W5:Y:S02]  /*de20*/  @!P5 LD.E.128 R60, desc[UR60][R14.64] ;  /* 0x0000003c0e3cd980 */ /* 0x000364000c101d00 */
.L_x_1725:
[----:B------:R-:W-:Y:S05]  /*de30*/  BSYNC B1 ;  /* 0x0000000000017941 */ /* 0x000fea0003800000 */
.L_x_1724:
[----:B-1---5:R-:W-:Y:S01]  /*de40*/  MOV R6, R70 ;  /* 0x0000004600067202 */ /* 0x022fe20000000f00 */
[----:B--2---:R-:W-:Y:S01]  /*de50*/  IMAD.MOV.U32 R7, RZ, RZ, R71 ;  /* 0x000000ffff077224 */ /* 0x004fe200078e0047 */
[----:B------:R-:W-:Y:S01]  /*de60*/  UMOV UR4, 0xffffffff ;  /* 0xffffffff00047882 */ /* 0x000fe20000000000 */
[----:B---3--:R-:W-:Y:S01]  /*de70*/  IMAD.MOV.U32 R9, RZ, RZ, R68 ;  /* 0x000000ffff097224 */ /* 0x008fe200078e0044 */
[----:B------:R-:W-:Y:S01]  /*de80*/  PRMT R111, R111, 0x5410, R6 ;  /* 0x000054106f6f7816 */ /* 0x000fe20000000006 */
[----:B------:R-:W-:Y:S01]  /*de90*/  IMAD.MOV.U32 R10, RZ, RZ, R69 ;  /* 0x000000ffff0a7224 */ /* 0x000fe200078e0045 */
[----:B------:R-:W-:Y:S01]  /*dea0*/  CS2R R54, SRZ ;  /* 0x0000000000367805 */ /* 0x000fe2000001ff00 */
        /* <DEDUP_REMOVED lines=21> */
[----:B------:R-:W-:Y:S02]  /*e000*/  PRMT R116, R116, 0x5410, R6 ;  /* 0x0000541074747816 */ /* 0x000fe40000000006 */
[----:B------:R-:W-:Y:S02]  /*e010*/  PRMT R114, R7, 0x7610, R114 ;  /* 0x0000761007727816 */ /* 0x000fe40000000072 */
[----:B------:R-:W-:Y:S02]  /*e020*/  PRMT R118, R118, 0x5410, R9 ;  /* 0x0000541076767816 */ /* 0x000fe40000000009 */
[----:B------:R-:W-:Y:S01]  /*e030*/  PRMT R119, R10, 0x7610, R119 ;  /* 0x000076100a777816 */ /* 0x000fe20000000077 */
[----:B------:R-:W-:Y:S06]  /*e040*/  BRA.DIV UR4, `(.L_x_1726) ;  /* 0x000001be04007947 */ /* 0x000fec000b800000 */
[----:B------:R1:W2:Y:S04]  /*e050*/  SHFL.IDX PT, R6, R5, 0x1, 0x181f ;  /* 0x00381f0005067f89 */ /* 0x0002a800000e0000 */
[----:B------:R1:W3:Y:S04]  /*e060*/  SHFL.IDX PT, R7, R4, 0x1, 0x181f ;  /* 0x00381f0004077f89 */ /* 0x0002e800000e0000 */
[----:B------:R1:W0:Y:S04]  /*e070*/  SHFL.IDX PT, R9, R8, 0x1, 0x181f ;  /* 0x00381f0008097f89 */ /* 0x00022800000e0000 */
[----:B----4-:R1:W4:Y:S02]  /*e080*/  SHFL.IDX PT, R14, R0, 0x1, 0x181f ;  /* 0x00381f00000e7f89 */ /* 0x01032400000e0000 */
.L_x_2069:
        /* <DEDUP_REMOVED lines=18> */
[----:B------:R-:W-:Y:S01]  /*e1b0*/  @!P5 IMAD.SHL.U32 R15, R203, 0x2, RZ ;  /* 0x00000002cb0fd824 */ /* 0x000fe200078e00ff */
[CC--:B---3--:R-:W-:Y:S02]  /*e1c0*/  @!P4 IADD3 R10, P0, R7.reuse, R12.reuse, RZ ;  /* 0x0000000c070ac210 */ /* 0x0c8fe40007f1e0ff */
[----:B----4-:R-:W-:Y:S02]  /*e1d0*/  @!P4 IADD3 R12, P1, R14, R12, RZ ;  /* 0x0000000c0e0cc210 */ /* 0x010fe40007f3e0ff */
[-C--:B------:R-:W-:Y:S01]  /*e1e0*/  @!P5 IADD3 R24, P2, R7, R15.reuse, RZ ;  /* 0x0000000f0718d210 */ /* 0x080fe20007f5e0ff */
[----:B--2---:R-:W-:Y:S01]  /*e1f0*/  @!P4 IMAD.X R11, R6, 0x1, R13, P0 ;  /* 0x00000001060bc824 */ /* 0x004fe200000e060d */
[----:B------:R-:W-:Y:S02]  /*e200*/  @!P5 IADD3 R14, P3, R14, R15, RZ ;  /* 0x0000000f0e0ed210 */ /* 0x000fe40007f7e0ff */
[----:B------:R-:W-:Y:S02]  /*e210*/  @!P5 SHF.L.U64.HI R7, R203, 0x1, R224 ;  /* 0x00000001cb07d819 */ /* 0x000fe400000102e0 */
[----:B------:R-:W-:-:S02]  /*e220*/  CS2R R42, SRZ ;  /* 0x00000000002a7805 */ /* 0x000fc4000001ff00 */
[----:B------:R-:W-:Y:S02]  /*e230*/  CS2R R40, SRZ ;  /* 0x0000000000287805 */ /* 0x000fe4000001ff00 */
[----:B------:R-:W-:Y:S02]  /*e240*/  CS2R R54, SRZ ;  /* 0x0000000000367805 */ /* 0x000fe4000001ff00 */
[----:B------:R-:W-:Y:S02]  /*e250*/  CS2R R52, SRZ ;  /* 0x0000000000347805 */ /* 0x000fe4000001ff00 */
[----:B------:R-:W-:Y:S02]  /*e260*/  CS2R R46, SRZ ;  /* 0x00000000002e7805 */ /* 0x000fe4000001ff00 */
[----:B------:R-:W-:Y:S02]  /*e270*/  CS2R R44, SRZ ;  /* 0x00000000002c7805 */ /* 0x000fe4000001ff00 */
[C---:B0-----:R-:W-:Y:S01]  /*e280*/  @!P4 IADD3.X R13, R9.reuse, R13, RZ, P1, !PT ;  /* 0x0000000d090dc210 */ /* 0x041fe20000ffe4ff */
[--C-:B------:R-:W-:Y:S01]  /*e290*/  @!P5 IMAD.X R25, R6, 0x1, R7.reuse, P2 ;  /* 0x000000010619d824 */ /* 0x100fe200010e0607 */
[----:B------:R0:W5:Y:S01]  /*e2a0*/  @!P4 LD.E.128 R48, desc[UR60][R10.64] ;  /* 0x0000003c0a30c980 */ /* 0x000162000c101d00 */
[----:B------:R-:W-:-:S03]  /*e2b0*/  @!P5 IMAD.X R15, R9, 0x1, R7, P3 ;  /* 0x00000001090fd824 */ /* 0x000fc600018e0607 */
[----:B------:R0:W5:Y:S04]  /*e2c0*/  @!P4 LD.E.128 R40, desc[UR60][R12.64] ;  /* 0x0000003c0c28c980 */ /* 0x000168000c101d00 */
[----:B------:R0:W5:Y:S04]  /*e2d0*/  @!P5 LD.E.128 R52, desc[UR60][R24.64] ;  /* 0x0000003c1834d980 */ /* 0x000168000c101d00 */
[----:B------:R0:W5:Y:S02]  /*e2e0*/  @!P5 LD.E.128 R44, desc[UR60][R14.64] ;  /* 0x0000003c0e2cd980 */ /* 0x000164000c101d00 */
.L_x_1728:
[----:B------:R-:W-:Y:S05]  /*e2f0*/  BSYNC B1 ;  /* 0x0000000000017941 */ /* 0x000fea0003800000 */
.L_x_1727:
[----:B--2--5:R-:W-:Y:S01]  /*e300*/  IMAD.MOV.U32 R6, RZ, RZ, R54 ;  /* 0x000000ffff067224 */ /* 0x024fe200078e0036 */
[----:B0-----:R-:W-:Y:S01]  /*e310*/  MOV R9, R52 ;  /* 0x0000003400097202 */ /* 0x001fe20000000f00 */
[----:B---3--:R-:W-:Y:S01]  /*e320*/  IMAD.MOV.U32 R7, RZ, RZ, R55 ;  /* 0x000000ffff077224 */ /* 0x008fe200078e0037 */
[----:B------:R-:W-:Y:S01]  /*e330*/  UMOV UR4, 0xffffffff ;  /* 0xffffffff00047882 */ /* 0x000fe20000000000 */
        /* <DEDUP_REMOVED lines=25> */
[----:B----4-:R4:W0:Y:S02]  /*e4d0*/  SHFL.IDX PT, R14, R0, 0x2, 0x181f ;  /* 0x00581f00000e7f89 */ /* 0x01082400000e0000 */
.L_x_2075:
        /* <DEDUP_REMOVED lines=17> */
[----:B------:R-:W-:-:S07]  /*e5f0*/  CS2R R34, SRZ ;  /* 0x0000000000227805 */ /* 0x000fce000001ff00 */
[----:B------:R-:W-:-:S04]  /*e600*/  @!P5 IMAD.SHL.U32 R15, R203, 0x2, RZ ;  /* 0x00000002cb0fd824 */ /* 0x000fc800078e00ff */
[C---:B------:R-:W-:Y:S02]  /*e610*/  @!P4 SHF.L.U32 R10, R16.reuse, 0x1, RZ ;  /* 0x00000001100ac819 */ /* 0x040fe400000006ff */
[----:B------:R-:W-:Y:S02]  /*e620*/  @!P4 SHF.L.U64.HI R11, R16, 0x1, R17 ;  /* 0x00000001100bc819 */ /* 0x000fe40000010211 */
[CC--:B---3--:R-:W-:Y:S02]  /*e630*/  @!P4 IADD3 R72, P0, R7.reuse, R10.reuse, RZ ;  /* 0x0000000a0748c210 */ /* 0x0c8fe40007f1e0ff */
[----:B------:R-:W-:Y:S02]  /*e640*/  @!P5 IADD3 R12, P2, R7, R15, RZ ;  /* 0x0000000f070cd210 */ /* 0x000fe40007f5e0ff */
[----:B0-----:R-:W-:Y:S01]  /*e650*/  @!P4 IADD3 R10, P1, R14, R10, RZ ;  /* 0x0000000a0e0ac210 */ /* 0x001fe20007f3e0ff */
[----:B--2---:R-:W-:Y:S01]  /*e660*/  @!P4 IMAD.X R73, R6, 0x1, R11, P0 ;  /* 0x000000010649c824 */ /* 0x004fe200000e060b */
[----:B------:R-:W-:-:S02]  /*e670*/  @!P5 SHF.L.U64.HI R7, R203, 0x1, R224 ;  /* 0x00000001cb07d819 */ /* 0x000fc400000102e0 */
[----:B------:R-:W-:Y:S02]  /*e680*/  @!P5 IADD3 R14, P3, R14, R15, RZ ;  /* 0x0000000f0e0ed210 */ /* 0x000fe40007f7e0ff */
[----:B------:R-:W-:Y:S02]  /*e690*/  CS2R R32, SRZ ;  /* 0x0000000000207805 */ /* 0x000fe4000001ff00 */
[----:B------:R-:W-:Y:S02]  /*e6a0*/  CS2R R24, SRZ ;  /* 0x0000000000187805 */ /* 0x000fe4000001ff00 */
[----:B------:R-:W-:Y:S02]  /*e6b0*/  CS2R R26, SRZ ;  /* 0x00000000001a7805 */ /* 0x000fe4000001ff00 */
[----:B------:R-:W-:Y:S02]  /*e6c0*/  CS2R R38, SRZ ;  /* 0x0000000000267805 */ /* 0x000fe4000001ff00 */
[----:B------:R-:W-:Y:S01]  /*e6d0*/  CS2R R36, SRZ ;  /* 0x0000000000247805 */ /* 0x000fe2000001ff00 */
[C---:B------:R-:W-:Y:S01]  /*e6e0*/  @!P4 IMAD.X R11, R9.reuse, 0x1, R11, P1 ;  /* 0x00000001090bc824 */ /* 0x040fe200008e060b */
[----:B------:R-:W-:Y:S01]  /*e6f0*/  @!P5 IADD3.X R15, R9, R7, RZ, P3, !PT ;  /* 0x00000007090fd210 */ /* 0x000fe20001ffe4ff */
[----:B------:R-:W-:Y:S01]  /*e700*/  @!P5 IMAD.X R13, R6, 0x1, R7, P2 ;  /* 0x00000001060dd824 */ /* 0x000fe200010e0607 */
[----:B------:R0:W5:Y:S04]  /*e710*/  @!P4 LD.E.128 R28, desc[UR60][R72.64] ;  /* 0x0000003c481cc980 */ /* 0x000168000c101d00 */
[----:B------:R0:W5:Y:S04]  /*e720*/  @!P4 LD.E.128 R32, desc[UR60][R10.64] ;  /* 0x0000003c0a20c980 */ /* 0x000168000c101d00 */
[----:B------:R0:W5:Y:S04]  /*e730*/  @!P5 LD.E.128 R24, desc[UR60][R12.64] ;  /* 0x0000003c0c18d980 */ /* 0x000168000c101d00 */
[----:B------:R0:W5:Y:S02]  /*e740*/  @!P5 LD.E.128 R36, desc[UR60][R14.64] ;  /* 0x0000003c0e24d980 */ /* 0x000164000c101d00 */
.L_x_1731:
[----:B------:R-:W-:Y:S05]  /*e750*/  BSYNC B1 ;  /* 0x0000000000017941 */ /* 0x000fea0003800000 */
.L_x_1730:
[----:B--2--5:R-:W-:Y:S01]  /*e760*/  IMAD.MOV.U32 R6, RZ, RZ, R38 ;  /* 0x000000ffff067224 */ /* 0x024fe200078e0026 */
[----:B------:R-:W-:Y:S01]  /*e770*/  UMOV UR4, 0xffffffff ;  /* 0xffffffff00047882 */ /* 0x000fe20000000000 */
[----:B---3--:R-:W-:Y:S02]  /*e780*/  IMAD.MOV.U32 R7, RZ, RZ, R39 ;  /* 0x000000ffff077224 */ /* 0x008fe400078e0027 */
[----:B0-----:R-:W-:Y:S02]  /*e790*/  IMAD.MOV.U32 R9, RZ, RZ, R36 ;  /* 0x000000ffff097224 */ /* 0x001fe400078e0024 */
        /* <DEDUP_REMOVED lines=26> */
[----:B-1--4-:R-:W1:Y:S02]  /*e940*/  SHFL.IDX PT, R0, R0, 0x3, 0x181f ;  /* 0x00781f0000007f89 */ /* 0x012e6400000e0000 */
.L_x_2081:
[----:B------:R-:W4:Y:S01]  /*e950*/  LDL R13, [R1+0x7c] ;  /* 0x00007c00010d7983 */ /* 0x000f220000100800 */
[----:B------:R-:W-:Y:S01]  /*e960*/  VIADD R84, R84, 0x60 ;  /* 0x0000006054547836 */ /* 0x000fe20000000000 */
[----:B------:R-:W-:Y:S01]  /*e970*/  BSSY B1, `(.L_x_1733) ;  /* 0x0000029000017945 */ /* 0x000fe20003800000 */
[----:B0-----:R-:W-:Y:S02]  /*e980*/  CS2R R4, SRZ ;  /* 0x0000000000047805 */ /* 0x001fe4000001ff00 */
[----:B------:R-:W-:Y:S02]  /*e990*/  CS2R R10, SRZ ;  /* 0x00000000000a7805 */ /* 0x000fe4000001ff00 */
[----:B------:R-:W-:Y:S02]  /*e9a0*/  CS2R R14, SRZ ;  /* 0x00000000000e7805 */ /* 0x000fe4000001ff00 */
[----:B------:R-:W-:Y:S02]  /*e9b0*/  ISETP.GE.AND P0, PT, R84, R87, PT ;  /* 0x000000575400720c */ /* 0x000fe40003f06270 */
[----:B------:R-:W-:-:S02]  /*e9c0*/  CS2R R72, SRZ ;  /* 0x0000000000487805 */ /* 0x000fc4000001ff00 */
[----:B------:R-:W-:Y:S02]  /*e9d0*/  CS2R R74, SRZ ;  /* 0x00000000004a7805 */ /* 0x000fe4000001ff00 */
[----:B----4-:R-:W-:-:S04]  /*e9e0*/  LEA.HI R8, R13, R13, RZ, 0x1 ;  /* 0x0000000d0d087211 */ /* 0x010fc800078f08ff */
[----:B------:R-:W-:Y:S02]  /*e9f0*/  LOP3.LUT R12, R8, 0xfffffffe, RZ, 0xc0, !PT ;  /* 0xfffffffe080c7812 */ /* 0x000fe400078ec0ff */
[----:B------:R-:W-:-:S03]  /*ea00*/  CS2R R8, SRZ ;  /* 0x0000000000087805 */ /* 0x000fc6000001ff00 */
        /* <DEDUP_REMOVED lines=12> */
[-C--:B---3--:R-:W-:Y:S02]  /*ead0*/  @!P4 IADD3 R82, P0, R76, R79.reuse, RZ ;  /* 0x0000004f4c52c210 */ /* 0x088fe40007f1e0ff */
[----:B-1----:R-:W-:Y:S02]  /*eae0*/  @!P4 IADD3 R78, P1, R0, R79, RZ ;  /* 0x0000004f004ec210 */ /* 0x002fe40007f3e0ff */
[-C--:B------:R-:W-:Y:S01]  /*eaf0*/  @!P5 IADD3 R80, P2, R76, R5.reuse, RZ ;  /* 0x000000054c50d210 */ /* 0x080fe20007f5e0ff */
[--C-:B--2---:R-:W-:Y:S01]  /*eb00*/  @!P4 IMAD.X R83, R21, 0x1, R4.reuse, P0 ;  /* 0x000000011553c824 */ /* 0x104fe200000e0604 */
[----:B------:R-:W-:Y:S01]  /*eb10*/  @!P5 IADD3 R76, P3, R0, R5, RZ ;  /* 0x00000005004cd210 */ /* 0x000fe20007f7e0ff */
[----:B------:R-:W-:Y:S01]  /*eb20*/  @!P4 IMAD.X R79, R77, 0x1, R4, P1 ;  /* 0x000000014d4fc824 */ /* 0x000fe200008e0604 */
[----:B------:R-:W-:-:S02]  /*eb30*/  @!P5 SHF.L.U64.HI R0, R203, 0x1, R224 ;  /* 0x00000001cb00d819 */ /* 0x000fc400000102e0 */
[----:B------:R-:W-:Y:S02]  /*eb40*/  CS2R R10, SRZ ;  /* 0x00000000000a7805 */ /* 0x000fe4000001ff00 */
[----:B------:R-:W-:Y:S02]  /*eb50*/  CS2R R8, SRZ ;  /* 0x0000000000087805 */ /* 0x000fe4000001ff00 */
[----:B------:R-:W-:Y:S02]  /*eb60*/  CS2R R72, SRZ ;  /* 0x0000000000487805 */ /* 0x000fe4000001ff00 */
[----:B------:R-:W-:Y:S02]  /*eb70*/  CS2R R74, SRZ ;  /* 0x00000000004a7805 */ /* 0x000fe4000001ff00 */
[----:B------:R-:W-:Y:S02]  /*eb80*/  CS2R R6, SRZ ;  /* 0x0000000000067805 */ /* 0x000fe4000001ff00 */
[----:B------:R-:W-:Y:S01]  /*eb90*/  CS2R R4, SRZ ;  /* 0x0000000000047805 */ /* 0x000fe2000001ff00 */
[--C-:B------:R-:W-:Y:S01]  /*eba0*/  @!P5 IMAD.X R81, R21, 0x1, R0.reuse, P2 ;  /* 0x000000011551d824 */ /* 0x100fe200010e0600 */
[----:B------:R0:W5:Y:S01]  /*ebb0*/  @!P4 LD.E.128 R12, desc[UR60][R82.64] ;  /* 0x0000003c520cc980 */ /* 0x000162000c101d00 */
[----:B------:R-:W-:-:S03]  /*ebc0*/  @!P5 IMAD.X R77, R77, 0x1, R0, P3 ;  /* 0x000000014d4dd824 */ /* 0x000fc600018e0600 */
[----:B------:R0:W5:Y:S04]  /*ebd0*/  @!P4 LD.E.128 R8, desc[UR60][R78.64] ;  /* 0x0000003c4e08c980 */ /* 0x000168000c101d00 */
[----:B------:R0:W5:Y:S04]  /*ebe0*/  @!P5 LD.E.128 R72, desc[UR60][R80.64] ;  /* 0x0000003c5048d980 */ /* 0x000168000c101d00 */
[----:B------:R0:W5:Y:S02]  /*ebf0*/  @!P5 LD.E.128 R4, desc[UR60][R76.64] ;  /* 0x0000003c4c04d980 */ /* 0x000164000c101d00 */
.L_x_1734:
[----:B------:R-:W-:Y:S05]  /*ec00*/  BSYNC B1 ;  /* 0x0000000000017941 */ /* 0x000fea0003800000 */
.L_x_1733:
[----:B0-----:R-:W4:Y:S01]  /*ec10*/  LDL R79, [R1+0x4c] ;  /* 0x00004c00014f7983 */ /* 0x001f220000100800 */
[----:B------:R-:W0:Y:S03]  /*ec20*/  SYNCS.PHASECHK.TRANS64.TRYWAIT P0, [R18+URZ+0x30800], R115 ;  /* 0x03080073120075a7 */ /* 0x000e26000800017f */
[----:B------:R-:W4:Y:S01]  /*ec30*/  LDL R78, [R1+0xc] ;  /* 0x00000c00014e7983 */ /* 0x000f220000100800 */
[----:B--2--5:R-:W-:Y:S01]  /*ec40*/  IMAD.MOV.U32 R21, RZ, RZ, R7 ;  /* 0x000000ffff157224 */ /* 0x024fe200078e0007 */
[----:B-1----:R-:W-:Y:S01]  /*ec50*/  MOV R0, R6 ;  /* 0x0000000600007202 */ /* 0x002fe20000000f00 */
[----:B------:R-:W-:Y:S01]  /*ec60*/  IMAD.MOV.U32 R77, RZ, RZ, R10 ;  /* 0x000000ffff4d7224 */ /* 0x000fe200078e000a */
[----:B------:R-:W-:Y:S01]  /*ec70*/  BSSY B1, `(.L_x_1735) ;  /* 0x000001d000017945 */ /* 0x000fe20003800000 */
[----:B---3--:R-:W-:Y:S01]  /*ec80*/  IMAD.MOV.U32 R76, RZ, RZ, R5 ;  /* 0x000000ffff4c7224 */ /* 0x008fe200078e0005 */
        /* <DEDUP_REMOVED lines=10> */
[----:B------:R-:W-:Y:S02]  /*ed30*/  PRMT R93, R21, 0x5410, R76 ;  /* 0x00005410155d7816 */ /* 0x000fe4000000004c */
[----:B------:R-:W-:Y:S01]  /*ed40*/  PRMT R92, R92, 0x5410, R0 ;  /* 0x000054105c5c7816 */ /* 0x000fe20000000000 */
[----:B------:R-:W-:Y:S01]  /*ed50*/  IMAD.MOV.U32 R0, RZ, RZ, R13 ;  /* 0x000000ffff007224 */ /* 0x000fe200078e000d */
[----:B------:R-:W-:-:S04]  /*ed60*/  MOV R76, R14 ;  /* 0x0000000e004c7202 */ /* 0x000fc80000000f00 */
[----:B------:R-:W-:Y:S01]  /*ed70*/  PRMT R96, R76, 0x5410, R77 ;  /* 0x000054104c607816 */ /* 0x000fe2000000004d */
[----:B------:R-:W-:Y:S01]  /*ed80*/  IMAD.MOV.U32 R76, RZ, RZ, R72 ;  /* 0x000000ffff4c7224 */ /* 0x000fe200078e0048 */
[----:B------:R-:W-:Y:S01]  /*ed90*/  PRMT R94, R94, 0x5410, R0 ;  /* 0x000054105e5e7816 */ /* 0x000fe20000000000 */
[----:B------:R-:W-:Y:S01]  /*eda0*/  IMAD.MOV.U32 R77, RZ, RZ, R73 ;  /* 0x000000ffff4d7224 */ /* 0x000fe200078e0049 */
[----:B------:R-:W-:-:S04]  /*edb0*/  SHF.R.S32.HI R0, RZ, 0x1f, R205 ;  /* 0x0000001fff007819 */ /* 0x000fc800000114cd */
[----:B------:R-:W-:Y:S02]  /*edc0*/  PRMT R86, R76, 0x5410, R77 ;  /* 0x000054104c567816 */ /* 0x000fe4000000004d */
[----:B------:R-:W-:Y:S02]  /*edd0*/  LEA.HI R0, R0, R205, RZ, 0x3 ;  /* 0x000000cd00007211 */ /* 0x000fe400078f18ff */
[----:B------:R-:W-:Y:S02]  /*ede0*/  MOV R76, R75 ;  /* 0x0000004b004c7202 */ /* 0x000fe40000000f00 */
[----:B----4-:R-:W-:-:S04]  /*edf0*/  VIADDMNMX R21, R87, -R79, 0x80, PT ;  /* 0x0000008057157446 */ /* 0x010fc8000380094f */
[----:B------:R-:W-:Y:S01]  /*ee00*/  ISETP.GE.AND P1, PT, R78, R21, PT ;  /* 0x000000154e00720c */ /* 0x000fe20003f26270 */
[----:B------:R-:W-:-:S05]  /*ee10*/  IMAD.MOV.U32 R78, RZ, RZ, R74 ;  /* 0x000000ffff4e7224 */ /* 0x000fca00078e004a */
[----:B------:R-:W-:Y:S01]  /*ee20*/  PRMT R87, R78, 0x7610, R87 ;  /* 0x000076104e577816 */ /* 0x000fe20000000057 */
[----:B0-----:R-:W-:Y:S06]  /*ee30*/  @!P0 BRA `(.L_x_1736) ;  /* 0x000001b000d88947 */ /* 0x001fec0003800000 */
.L_x_2082:
[----:B------:R-:W-:Y:S05]  /*ee40*/  BSYNC B1 ;  /* 0x0000000000017941 */ /* 0x000fea0003800000 */
.L_x_1735:
[----:B------:R-:W-:Y:S01]  /*ee50*/  BSSY B1, `(.L_x_1737) ;  /* 0x00000cd000017945 */ /* 0x000fe20003800000 */
[----:B------:R-:W-:Y:S02]  /*ee60*/  PRMT R87, R87, 0x5410, R76 ;  /* 0x0000541057577816 */ /* 0x000fe4000000004c */
[----:B------:R-:W-:Y:S01]  /*ee70*/  SHF.R.S32.HI R0, RZ, 0x3, R0 ;  /* 0x00000003ff007819 */ /* 0x000fe20000011400 */
[----:B------:R-:W-:Y:S06]  /*ee80*/  @P1 BRA `(.L_x_1738) ;  /* 0x0000000c00241947 */ /* 0x000fec0003800000 */
[----:B------:R1:W5:Y:S01]  /*ee90*/  LDL R135, [R1+0x54] ;  /* 0x0000540001877983 */ /* 0x0003620000100800 */
[----:B0-----:R-:W0:Y:S03]  /*eea0*/  LDC R115, c[0x0][0x3f4] ;  /* 0x0000fd00ff737b82 */ /* 0x001e260000000800 */
[----:B------:R1:W5:Y:S04]  /*eeb0*/  LDL R134, [R1+0xa8] ;  /* 0x0000a80001867983 */ /* 0x0003680000100800 */
[----:B------:R1:W5:Y:S01]  /*eec0*/  LDL R133, [R1+0x5c] ;  /* 0x00005c0001857983 */ /* 0x0003620000100800 */
[----:B------:R-:W-:Y:S01]  /*eed0*/  BSSY B2, `(.L_x_1739) ;  /* 0x0000064000027945 */ /* 0x000fe20003800000 */
[----:B0-----:R-:W-:-:S02]  /*eee0*/  ISETP.GE.AND P0, PT, R16, R115, PT ;  /* 0x000000731000720c */ /* 0x001fc40003f06270 */
[----:B------:R-:W-:-:S11]  /*eef0*/  ISETP.GE.AND P1, PT, R205, R115, PT ;  /* 0x00000073cd00720c */ /* 0x000fd60003f26270 */
[----:B-1----:R-:W-:Y:S05]  /*ef00*/  @P0 BRA `(.L_x_1740) ;  /* 0x0000000400800947 */ /* 0x002fea0003800000 */
[----:B------:R-:W2:Y:S04]  /*ef10*/  LDL R77, [R1+0x70] ;  /* 0x00007000014d7983 */ /* 0x000ea80000100800 */
[----:B------:R-:W3:Y:S01]  /*ef20*/  LDL R136, [R1+0x60] ;  /* 0x0000600001887983 */ /* 0x000ee20000100800 */
[----:B------:R-:W-:Y:S01]  /*ef30*/  SHF.R.U32.HI R130, RZ, 0x10, R57 ;  /* 0x00000010ff827819 */ /* 0x000fe20000011639 */
[--C-:B------:R-:W-:Y:S01]  /*ef40*/  HADD2.F32 R129, -RZ, R119.reuse.H0_H0 ;  /* 0x20000077ff817230 */ /* 0x100fe20000004100 */
[--C-:B------:R-:W-:Y:S01]  /*ef50*/  SHF.R.U32.HI R127, RZ, 0x10, R65.reuse ;  /* 0x00000010ff7f7819 */ /* 0x100fe20000011641 */
[----:B------:R-:W-:Y:S01]  /*ef60*/  HADD2.F32 R126, -RZ, R119.H1_H1 ;  /* 0x30000077ff7e7230 */ /* 0x000fe20000004100 */
[----:B------:R-:W-:Y:S01]  /*ef70*/  SHF.R.U64 R64, R64, 0x10, R65 ;  /* 0x0000001040407819 */ /* 0x000fe20000001241 */
[----:B------:R-:W-:Y:S01]  /*ef80*/  HADD2.F32 R130, -RZ, R130.H0_H0 ;  /* 0x20000082ff827230 */ /* 0x000fe20000004100 */
[----:B------:R-:W-:Y:S01]  /*ef90*/  SHF.R.U64 R56, R56, 0x10, R57 ;  /* 0x0000001038387819 */ /* 0x000fe20000001239 */
[----:B------:R-:W-:Y:S01]  /*efa0*/  HADD2.F32 R127, -RZ, R127.H0_H0 ;  /* 0x2000007fff7f7230 */ /* 0x000fe20000004100 */
[----:B------:R-:W-:Y:S01]  /*efb0*/  SHF.R.U64 R57, R66, 0x10, R67 ;  /* 0x0000001042397819 */ /* 0x000fe20000001243 */
[----:B------:R-:W-:Y:S01]  /*efc0*/  HADD2.F32 R128, -RZ, R118.H1_H1 ;  /* 0x30000076ff807230 */ /* 0x000fe20000004100 */
[----:B------:R-:W-:-:S02]  /*efd0*/  SHF.R.U64 R58, R58, 0x10, R59 ;  /* 0x000000103a3a7819 */ /* 0x000fc4000000123b */
[----:B------:R-:W-:Y:S01]  /*efe0*/  SHF.R.U32.HI R66, RZ, 0x10, R67 ;  /* 0x00000010ff427819 */ /* 0x000fe20000011643 */
[----:B------:R-:W-:Y:S01]  /*eff0*/  HADD2.F32 R57, -RZ, R57.H0_H0 ;  /* 0x20000039ff397230 */ /* 0x000fe20000004100 */
[----:B------:R-:W-:-:S03]  /*f000*/  SHF.R.U32.HI R59, RZ, 0x10, R59 ;  /* 0x00000010ff3b7819 */ /* 0x000fc6000001163b */
[----:B------:R-:W-:Y:S01]  /*f010*/  HADD2.F32 R66, -RZ, R66.H0_H0 ;  /* 0x20000042ff427230 */ /* 0x000fe20000004100 */
[----:B--2---:R-:W-:-:S04]  /*f020*/  LEA.HI R76, R115, R77, RZ, 0x1d ;  /* 0x0000004d734c7211 */ /* 0x004fc800078fe8ff */
[----:B------:R-:W-:Y:S01]  /*f030*/  SHF.R.S32.HI R79, RZ, 0x1f, R76 ;  /* 0x0000001fff4f7819 */ /* 0x000fe2000001144c */
[----:B------:R-:W-:-:S03]  /*f040*/  IMAD.SHL.U32 R77, R76, 0x8, RZ ;  /* 0x000000084c4d7824 */ /* 0x000fc600078e00ff */
[----:B------:R-:W-:Y:S02]  /*f050*/  LEA.HI R79, R79, R76, RZ, 0x3 ;  /* 0x0000004c4f4f7211 */ /* 0x000fe400078f18ff */
[----:B-----5:R-:W-:-:S03]  /*f060*/  LOP3.LUT R77, R135, 0x38, R77, 0xf8, !PT ;  /* 0x00000038874d7812 */ /* 0x020fc600078ef84d */
[----:B------:R-:W-:Y:S01]  /*f070*/  IMAD.SHL.U32 R79, R79, 0x400, RZ ;  /* 0x000004004f4f7824 */ /* 0x000fe200078e00ff */
[----:B------:R-:W-:-:S04]  /*f080*/  LOP3.LUT R81, R77, R134, RZ, 0x3c, !PT ;  /* 0x000000864d517212 */ /* 0x000fc800078e3cff */
[----:B------:R-:W-:Y:S02]  /*f090*/  LOP3.LUT R80, R79, 0x7fffe000, RZ, 0xc0, !PT ;  /* 0x7fffe0004f507812 */ /* 0x000fe400078ec0ff */
[----:B---3--:R-:W0:Y:S02]  /*f0a0*/  LDS.128 R76, [R136] ;  /* 0x00000000884c7984 */ /* 0x008e240000000c00 */
[----:B------:R-:W-:-:S05]  /*f0b0*/  IADD3 R81, R81, R80, R133 ;  /* 0x0000005051517210 */ /* 0x000fca0007ffe085 */
[----:B------:R-:W-:-:S05]  /*f0c0*/  IMAD R117, R81, 0x2, R18 ;  /* 0x0000000251757824 */ /* 0x000fca00078e0212 */
[----:B------:R-:W1:Y:S01]  /*f0d0*/  LDS.128 R80, [R117+0x10400] ;  /* 0x0104000075507984 */ /* 0x000e620000000c00 */
[--C-:B0-----:R-:W-:Y:S02]  /*f0e0*/  HADD2.F32 R120, -RZ, R77.reuse.H0_H0 ;  /* 0x2000004dff787230 */ /* 0x101fe40000004100 */
[----:B------:R-:W-:Y:S02]  /*f0f0*/  HADD2.F32 R123, -RZ, R77.H1_H1 ;  /* 0x3000004dff7b7230 */ /* 0x000fe40000004100 */
[----:B------:R-:W-:Y:S02]  /*f100*/  HADD2.F32 R122, -RZ, R76.H0_H0 ;  /* 0x2000004cff7a7230 */ /* 0x000fe40000004100 */
[----:B------:R-:W-:Y:S02]  /*f110*/  HADD2.F32 R65, -RZ, R78.H0_H0 ;  /* 0x2000004eff417230 */ /* 0x000fe40000004100 */
[--C-:B------:R-:W-:Y:S02]  /*f120*/  HADD2.F32 R67, -RZ, R79.reuse.H0_H0 ;  /* 0x2000004fff437230 */ /* 0x100fe40000004100 */
[----:B------:R-:W-:-:S02]  /*f130*/  HADD2.F32 R79, -RZ, R79.H1_H1 ;  /* 0x3000004fff4f7230 */ /* 0x000fc40000004100 */
[--C-:B-1----:R-:W-:Y:S02]  /*f140*/  HADD2.F32 R77, -RZ, R81.reuse.H0_H0 ;  /* 0x20000051ff4d7230 */ /* 0x102fe40000004100 */
[----:B------:R-:W-:Y:S02]  /*f150*/  HADD2.F32 R124, -RZ, R81.H1_H1 ;  /* 0x30000051ff7c7230 */ /* 0x000fe40000004100 */
[----:B------:R-:W-:Y:S02]  /*f160*/  HADD2.F32 R119, -RZ, R80.H0_H0 ;  /* 0x20000050ff777230 */ /* 0x000fe40000004100 */
[C---:B------:R-:W-:Y:S01]  /*f170*/  FMUL.FTZ R81, R77.reuse, R129 ;  /* 0x000000814d517220 */ /* 0x040fe20000410000 */
[----:B------:R-:W-:Y:S01]  /*f180*/  FMUL.FTZ R131, R77, R126 ;  /* 0x0000007e4d837220 */ /* 0x000fe20000410000 */
[----:B------:R-:W-:Y:S01]  /*f190*/  FMUL.FTZ R132, R124, R130 ;  /* 0x000000827c847220 */ /* 0x000fe20000410000 */
[----:B------:R-:W-:Y:S02]  /*f1a0*/  HADD2.F32 R125, -RZ, R82.H0_H0 ;  /* 0x20000052ff7d7230 */ /* 0x000fe40000004100 */
[----:B------:R-:W-:Y:S01]  /*f1b0*/  FFMA.FTZ R77, R120, R126, -R81 ;  /* 0x0000007e784d7223 */ /* 0x000fe20000010851 */
[----:B------:R-:W-:-:S02]  /*f1c0*/  HADD2.F32 R126, -RZ, R118.H0_H0 ;  /* 0x20000076ff7e7230 */ /* 0x000fc40000004100 */
[----:B------:R-:W-:Y:S01]  /*f1d0*/  FFMA.FTZ R81, R120, R129, R131 ;  /* 0x0000008178517223 */ /* 0x000fe20000010083 */
[-C--:B------:R-:W-:Y:S01]  /*f1e0*/  FMUL.FTZ R120, R124, R127.reuse ;  /* 0x0000007f7c787220 */ /* 0x080fe20000410000 */
[----:B------:R-:W-:Y:S01]  /*f1f0*/  FFMA.FTZ R118, R123, R127, -R132 ;  /* 0x0000007f7b767223 */ /* 0x000fe20000010884 */
[C---:B------:R-:W-:Y:S01]  /*f200*/  FMUL.FTZ R127, R119.reuse, R128 ;  /* 0x00000080777f7220 */ /* 0x040fe20000410000 */
[----:B------:R-:W-:Y:S01]  /*f210*/  FMUL.FTZ R129, R119, R126 ;  /* 0x0000007e77817220 */ /* 0x000fe20000410000 */
[--C-:B------:R-:W-:Y:S02]  /*f220*/  HADD2.F32 R132, -RZ, R116.reuse.H1_H1 ;  /* 0x30000074ff847230 */ /* 0x100fe40000004100 */
[----:B------:R-:W-:Y:S01]  /*f230*/  FFMA.FTZ R120, R123, R130, R120 ;  /* 0x000000827b787223 */ /* 0x000fe20000010078 */
[----:B------:R-:W-:Y:S02]  /*f240*/  HADD2.F32 R124, -RZ, R116.H0_H0 ;  /* 0x20000074ff7c7230 */ /* 0x000fe40000004100 */
[C---:B------:R-:W-:Y:S01]  /*f250*/  FFMA.FTZ R119, R122.reuse, R126, -R127 ;  /* 0x0000007e7a777223 */ /* 0x040fe2000001087f */
[----:B------:R-:W-:Y:S01]  /*f260*/  FFMA.FTZ R116, R122, R128, R129 ;  /* 0x000000807a747223 */ /* 0x000fe20000010081 */
[----:B------:R-:W-:-:S02]  /*f270*/  HADD2.F32 R122, -RZ, R114.H1_H1 ;  /* 0x30000072ff7a7230 */ /* 0x000fc40000004100 */
[C---:B------:R-:W-:Y:S01]  /*f280*/  FMUL.FTZ R126, R125.reuse, R132 ;  /* 0x000000847d7e7220 */ /* 0x040fe20000410000 */
[--C-:B------:R-:W-:Y:S02]  /*f290*/  HADD2.F32 R121, -RZ, R83.reuse.H0_H0 ;  /* 0x20000053ff797230 */ /* 0x100fe40000004100 */
[-C--:B------:R-:W-:Y:S01]  /*f2a0*/  FMUL.FTZ R128, R125, R124.reuse ;  /* 0x0000007c7d807220 */ /* 0x080fe20000410000 */
[----:B------:R-:W-:Y:S02]  /*f2b0*/  HADD2.F32 R114, -RZ, R114.H0_H0 ;  /* 0x20000072ff727230 */ /* 0x000fe40000004100 */
[C---:B------:R-:W-:Y:S01]  /*f2c0*/  FFMA.FTZ R126, R65.reuse, R124, -R126 ;  /* 0x0000007c417e7223 */ /* 0x040fe2000001087e */
[----:B------:R-:W-:Y:S02]  /*f2d0*/  HADD2.F32 R83, -RZ, R83.H1_H1 ;  /* 0x30000053ff537230 */ /* 0x000fe40000004100 */
[----:B------:R-:W-:Y:S01]  /*f2e0*/  FFMA.FTZ R128, R65, R132, R128 ;  /* 0x0000008441807223 */ /* 0x000fe20000010080 */
[----:B------:R-:W-:-:S02]  /*f2f0*/  HADD2.F32 R124, -RZ, R59.H0_H0 ;  /* 0x2000003bff7c7230 */ /* 0x000fc40000004100 */
[C---:B------:R-:W-:Y:S01]  /*f300*/  FMUL.FTZ R130, R121.reuse, R114 ;  /* 0x0000007279827220 */ /* 0x040fe20000410000 */
[-C--:B------:R-:W-:Y:S01]  /*f310*/  FMUL.FTZ R121, R121, R122.reuse ;  /* 0x0000007a79797220 */ /* 0x080fe20000410000 */
[----:B------:R-:W-:Y:S02]  /*f320*/  HADD2.F32 R80, -RZ, R80.H1_H1 ;  /* 0x30000050ff507230 */ /* 0x000fe40000004100 */
[C---:B------:R-:W-:Y:S01]  /*f330*/  FFMA.FTZ R130, R67.reuse, R122, -R130 ;  /* 0x0000007a43827223 */ /* 0x040fe20000010882 */
[----:B------:R-:W-:Y:S01]  /*f340*/  FFMA.FTZ R114, R67, R114, R121 ;  /* 0x0000007243727223 */ /* 0x000fe20000010079 */
[----:B------:R-:W-:Y:S02]  /*f350*/  HADD2.F32 R82, -RZ, R82.H1_H1 ;  /* 0x30000052ff527230 */ /* 0x000fe40000004100 */
[C---:B------:R-:W-:Y:S01]  /*f360*/  FMUL.FTZ R132, R83.reuse, R124 ;  /* 0x0000007c53847220 */ /* 0x040fe20000410000 */
[----:B------:R-:W-:Y:S01]  /*f370*/  FMUL.FTZ R122, R83, R66 ;  /* 0x00000042537a7220 */ /* 0x000fe20000410000 */
[----:B------:R-:W-:-:S02]  /*f380*/  HADD2.F32 R65, -RZ, R56.H0_H0 ;  /* 0x20000038ff417230 */ /* 0x000fc40000004100 */
[----:B------:R-:W-:Y:S02]  /*f390*/  HADD2.F32 R67, -RZ, R58.H0_H0 ;  /* 0x2000003aff437230 */ /* 0x000fe40000004100 */
[C---:B------:R-:W-:Y:S01]  /*f3a0*/  FFMA.FTZ R123, R79.reuse, R66, -R132 ;  /* 0x000000424f7b7223 */ /* 0x040fe20000010884 */
[----:B------:R-:W-:Y:S02]  /*f3b0*/  HADD2.F32 R59, -RZ, R64.H0_H0 ;  /* 0x20000040ff3b7230 */ /* 0x000fe40000004100 */
[----:B------:R-:W-:Y:S01]  /*f3c0*/  FFMA.FTZ R125, R79, R124, R122 ;  /* 0x0000007c4f7d7223 */ /* 0x000fe2000001007a */
[----:B------:R-:W-:Y:S02]  /*f3d0*/  HADD2.F32 R76, -RZ, R76.H1_H1 ;  /* 0x3000004cff4c7230 */ /* 0x000fe40000004100 */
[----:B------:R-:W-:Y:S01]  /*f3e0*/  FMUL.FTZ R79, R80, R65 ;  /* 0x00000041504f7220 */ /* 0x000fe20000410000 */
[----:B------:R-:W-:Y:S02]  /*f3f0*/  HADD2.F32 R78, -RZ, R78.H1_H1 ;  /* 0x3000004eff4e7230 */ /* 0x000fe40000004100 */
        /* <DEDUP_REMOVED lines=17> */
.L_x_1740:
[----:B------:R-:W-:Y:S05]  /*f510*/  BSYNC B2 ;  /* 0x0000000000027941 */ /* 0x000fea0003800000 */
.L_x_1739:
[----:B------:R-:W-:Y:S05]  /*f520*/  @P1 BRA `(.L_x_1738) ;  /* 0x00000004007c1947 */ /* 0x000fea0003800000 */
[----:B------:R-:W2:Y:S01]  /*f530*/  LDL R120, [R1+0x9c] ;  /* 0x00009c0001787983 */ /* 0x000ea20000100800 */
[----:B------:R-:W-:Y:S01]  /*f540*/  LEA.HI R115, R115, R0, RZ, 0x1d ;  /* 0x0000000073737211 */ /* 0x000fe200078fe8ff */
[--C-:B------:R-:W-:Y:S01]  /*f550*/  HADD2.F32 R114, -RZ, R113.reuse.H0_H0 ;  /* 0x20000071ff727230 */ /* 0x100fe20000004100 */
[----:B------:R-:W-:Y:S01]  /*f560*/  SHF.R.U64 R68, R68, 0x10, R69 ;  /* 0x0000001044447819 */ /* 0x000fe20000001245 */
[----:B------:R-:W-:Y:S01]  /*f570*/  HADD2.F32 R82, -RZ, R113.H1_H1 ;  /* 0x30000071ff527230 */ /* 0x000fe20000004100 */
[----:B0-----:R-:W-:Y:S01]  /*f580*/  SHF.R.S32.HI R58, RZ, 0x1f, R115 ;  /* 0x0000001fff3a7819 */ /* 0x001fe20000011473 */
[----:B------:R-:W-:Y:S01]  /*f590*/  IMAD.SHL.U32 R56, R115, 0x8, RZ ;  /* 0x0000000873387824 */ /* 0x000fe200078e00ff */
[----:B------:R-:W-:Y:S02]  /*f5a0*/  SHF.R.U32.HI R81, RZ, 0x10, R69 ;  /* 0x00000010ff517819 */ /* 0x000fe40000011645 */
[----:B------:R-:W-:Y:S02]  /*f5b0*/  LEA.HI R58, R58, R115, RZ, 0x3 ;  /* 0x000000733a3a7211 */ /* 0x000fe400078f18ff */
[----:B-----5:R-:W-:Y:S01]  /*f5c0*/  LOP3.LUT R56, R135, 0x38, R56, 0xf8, !PT ;  /* 0x0000003887387812 */ /* 0x020fe200078ef838 */
[----:B------:R-:W-:Y:S01]  /*f5d0*/  HADD2.F32 R81, -RZ, R81.H0_H0 ;  /* 0x20000051ff517230 */ /* 0x000fe20000004100 */
[----:B------:R-:W-:-:S02]  /*f5e0*/  SHF.L.U32 R58, R58, 0xa, RZ ;  /* 0x0000000a3a3a7819 */ /* 0x000fc400000006ff */
[----:B------:R-:W-:Y:S02]  /*f5f0*/  LOP3.LUT R65, R56, R134, RZ, 0x3c, !PT ;  /* 0x0000008638417212 */ /* 0x000fe400078e3cff */
[----:B------:R-:W-:Y:S02]  /*f600*/  LOP3.LUT R64, R58, 0x7fffe000, RZ, 0xc0, !PT ;  /* 0x7fffe0003a407812 */ /* 0x000fe400078ec0ff */
[----:B------:R-:W-:Y:S02]  /*f610*/  SHF.R.U64 R69, R60, 0x10, R61 ;  /* 0x000000103c457819 */ /* 0x000fe4000000123d */
[----:B------:R-:W-:Y:S02]  /*f620*/  IADD3 R65, R65, R64, R133 ;  /* 0x0000004041417210 */ /* 0x000fe40007ffe085 */
[----:B------:R-:W-:Y:S01]  /*f630*/  SHF.R.U32.HI R83, RZ, 0x10, R61 ;  /* 0x00000010ff537819 */ /* 0x000fe2000001163d */
[----:B------:R-:W-:Y:S01]  /*f640*/  HADD2.F32 R69, -RZ, R69.H0_H0 ;  /* 0x20000045ff457230 */ /* 0x000fe20000004100 */
[----:B------:R-:W-:Y:S01]  /*f650*/  SHF.R.U64 R60, R70, 0x10, R71 ;  /* 0x00000010463c7819 */ /* 0x000fe20000001247 */
[----:B------:R-:W-:Y:S01]  /*f660*/  IMAD R76, R65, 0x2, R18 ;  /* 0x00000002414c7824 */ /* 0x000fe200078e0212 */
[--C-:B------:R-:W-:Y:S01]  /*f670*/  SHF.R.U64 R61, R62, 0x10, R63.reuse ;  /* 0x000000103e3d7819 */ /* 0x100fe2000000123f */
[----:B------:R-:W-:Y:S01]  /*f680*/  HADD2.F32 R83, -RZ, R83.H0_H0 ;  /* 0x20000053ff537230 */ /* 0x000fe20000004100 */
[----:B------:R-:W-:-:S02]  /*f690*/  SHF.R.U32.HI R117, RZ, 0x10, R63 ;  /* 0x00000010ff757819 */ /* 0x000fc4000001163f */
[----:B------:R-:W0:Y:S01]  /*f6a0*/  LDS.128 R64, [R76+0x10400] ;  /* 0x010400004c407984 */ /* 0x000e220000000c00 */
[----:B------:R-:W-:Y:S01]  /*f6b0*/  SHF.R.U32.HI R119, RZ, 0x10, R71 ;  /* 0x00000010ff777819 */ /* 0x000fe20000011647 */
[----:B0-----:R-:W-:Y:S02]  /*f6c0*/  HADD2.F32 R78, -RZ, R65.H1_H1 ;  /* 0x30000041ff4e7230 */ /* 0x001fe40000004100 */
[----:B------:R-:W-:Y:S02]  /*f6d0*/  HADD2.F32 R79, -RZ, R66.H0_H0 ;  /* 0x20000042ff4f7230 */ /* 0x000fe40000004100 */
[--C-:B------:R-:W-:Y:S02]  /*f6e0*/  HADD2.F32 R80, -RZ, R67.reuse.H0_H0 ;  /* 0x20000043ff507230 */ /* 0x100fe40000004100 */
[C---:B------:R-:W-:Y:S01]  /*f6f0*/  FMUL.FTZ R113, R78.reuse, R83 ;  /* 0x000000534e717220 */ /* 0x040fe20000410000 */
[----:B------:R-:W-:Y:S01]  /*f700*/  FMUL.FTZ R115, R78, R81 ;  /* 0x000000514e737220 */ /* 0x000fe20000410000 */
[----:B------:R-:W-:-:S02]  /*f710*/  HADD2.F32 R67, -RZ, R67.H1_H1 ;  /* 0x30000043ff437230 */ /* 0x000fc40000004100 */
[----:B------:R-:W-:Y:S01]  /*f720*/  HADD2.F32 R66, -RZ, R66.H1_H1 ;  /* 0x30000042ff427230 */ /* 0x000fe20000004100 */
[----:B--2---:R-:W0:Y:S02]  /*f730*/  LDS.128 R56, [R120] ;  /* 0x0000000078387984 */ /* 0x004e240000000c00 */
[--C-:B0-----:R-:W-:Y:S02]  /*f740*/  HADD2.F32 R63, -RZ, R57.reuse.H0_H0 ;  /* 0x20000039ff3f7230 */ /* 0x101fe40000004100 */
[----:B------:R-:W-:Y:S02]  /*f750*/  HADD2.F32 R70, -RZ, R57.H1_H1 ;  /* 0x30000039ff467230 */ /* 0x000fe40000004100 */
[----:B------:R-:W-:Y:S02]  /*f760*/  HADD2.F32 R57, -RZ, R65.H0_H0 ;  /* 0x20000041ff397230 */ /* 0x000fe40000004100 */
[----:B------:R-:W-:Y:S02]  /*f770*/  HADD2.F32 R65, -RZ, R64.H0_H0 ;  /* 0x20000040ff417230 */ /* 0x000fe40000004100 */
[----:B------:R-:W-:Y:S01]  /*f780*/  FFMA.FTZ R78, R70, R81, -R113 ;  /* 0x00000051464e7223 */ /* 0x000fe20000010871 */
[----:B------:R-:W-:-:S02]  /*f790*/  HADD2.F32 R62, -RZ, R56.H0_H0 ;  /* 0x20000038ff3e7230 */ /* 0x000fc40000004100 */
[C---:B------:R-:W-:Y:S01]  /*f7a0*/  FMUL.FTZ R116, R57.reuse, R114 ;  /* 0x0000007239747220 */ /* 0x040fe20000410000 */
[-C--:B------:R-:W-:Y:S01]  /*f7b0*/  FMUL.FTZ R118, R57, R82.reuse ;  /* 0x0000005239767220 */ /* 0x080fe20000410000 */
[----:B------:R-:W-:Y:S01]  /*f7c0*/  FFMA.FTZ R115, R70, R83, R115 ;  /* 0x0000005346737223 */ /* 0x000fe20000010073 */
[----:B------:R-:W-:Y:S02]  /*f7d0*/  HADD2.F32 R70, -RZ, R111.H1_H1 ;  /* 0x3000006fff467230 */ /* 0x000fe40000004100 */
[C---:B------:R-:W-:Y:S01]  /*f7e0*/  FFMA.FTZ R57, R63.reuse, R82, -R116 ;  /* 0x000000523f397223 */ /* 0x040fe20000010874 */
[----:B------:R-:W-:Y:S02]  /*f7f0*/  HADD2.F32 R82, -RZ, R110.H0_H0 ;  /* 0x2000006eff527230 */ /* 0x000fe40000004100 */
[----:B------:R-:W-:Y:S01]  /*f800*/  FFMA.FTZ R118, R63, R114, R118 ;  /* 0x000000723f767223 */ /* 0x000fe20000010076 */
[----:B------:R-:W-:Y:S02]  /*f810*/  HADD2.F32 R63, -RZ, R112.H0_H0 ;  /* 0x20000070ff3f7230 */ /* 0x000fe40000004100 */
[----:B------:R-:W-:Y:S01]  /*f820*/  FMUL.FTZ R114, R79, R70 ;  /* 0x000000464f727220 */ /* 0x000fe20000410000 */
[----:B------:R-:W-:-:S02]  /*f830*/  HADD2.F32 R110, -RZ, R110.H1_H1 ;  /* 0x3000006eff6e7230 */ /* 0x000fc40000004100 */
[CC--:B------:R-:W-:Y:S01]  /*f840*/  FMUL.FTZ R81, R65.reuse, R82.reuse ;  /* 0x0000005241517220 */ /* 0x0c0fe20000410000 */
[----:B------:R-:W-:Y:S02]  /*f850*/  HADD2.F32 R71, -RZ, R58.H0_H0 ;  /* 0x2000003aff477230 */ /* 0x000fe40000004100 */
[-C--:B------:R-:W-:Y:S01]  /*f860*/  FMUL.FTZ R65, R65, R63.reuse ;  /* 0x0000003f41417220 */ /* 0x080fe20000410000 */
[----:B------:R-:W-:Y:S02]  /*f870*/  HADD2.F32 R111, -RZ, R111.H0_H0 ;  /* 0x2000006fff6f7230 */ /* 0x000fe40000004100 */
[C---:B------:R-:W-:Y:S01]  /*f880*/  FFMA.FTZ R81, R62.reuse, R63, -R81 ;  /* 0x0000003f3e517223 */ /* 0x040fe20000010851 */
[----:B------:R-:W-:Y:S02]  /*f890*/  HADD2.F32 R77, -RZ, R59.H0_H0 ;  /* 0x2000003bff4d7230 */ /* 0x000fe40000004100 */
[----:B------:R-:W-:Y:S01]  /*f8a0*/  FFMA.FTZ R82, R62, R82, R65 ;  /* 0x000000523e527223 */ /* 0x000fe20000010041 */
[----:B------:R-:W-:Y:S01]  /*f8b0*/  FMUL.FTZ R62, R79, R110 ;  /* 0x0000006e4f3e7220 */ /* 0x000fe20000410000 */
[----:B------:R-:W-:-:S02]  /*f8c0*/  HADD2.F32 R112, -RZ, R112.H1_H1 ;  /* 0x30000070ff707230 */ /* 0x000fc40000004100 */
[C---:B------:R-:W-:Y:S01]  /*f8d0*/  FMUL.FTZ R116, R80.reuse, R111 ;  /* 0x0000006f50747220 */ /* 0x040fe20000410000 */
[----:B------:R-:W-:Y:S02]  /*f8e0*/  HADD2.F32 R59, -RZ, R59.H1_H1 ;  /* 0x3000003bff3b7230 */ /* 0x000fe40000004100 */
[C---:B------:R-:W-:Y:S01]  /*f8f0*/  FFMA.FTZ R79, R71.reuse, R70, -R62 ;  /* 0x00000046474f7223 */ /* 0x040fe2000001083e */
[----:B------:R-:W-:Y:S02]  /*f900*/  HADD2.F32 R70, -RZ, R117.H0_H0 ;  /* 0x20000075ff467230 */ /* 0x000fe40000004100 */
[----:B------:R-:W-:Y:S01]  /*f910*/  FMUL.FTZ R80, R80, R112 ;  /* 0x0000007050507220 */ /* 0x000fe20000410000 */
[----:B------:R-:W-:Y:S02]  /*f920*/  HADD2.F32 R62, -RZ, R119.H0_H0 ;  /* 0x20000077ff3e7230 */ /* 0x000fe40000004100 */
[----:B------:R-:W-:Y:S01]  /*f930*/  FFMA.FTZ R114, R71, R110, R114 ;  /* 0x0000006e47727223 */ /* 0x000fe20000010072 */
[----:B------:R-:W-:Y:S01]  /*f940*/  FFMA.FTZ R116, R77, R112, -R116 ;  /* 0x000000704d747223 */ /* 0x000fe20000010874 */
[----:B------:R-:W-:-:S02]  /*f950*/  HADD2.F32 R64, -RZ, R64.H1_H1 ;  /* 0x30000040ff407230 */ /* 0x000fc40000004100 */
[C---:B------:R-:W-:Y:S01]  /*f960*/  FMUL.FTZ R110, R67.reuse, R70 ;  /* 0x00000046436e7220 */ /* 0x040fe20000410000 */
[-C--:B------:R-:W-:Y:S01]  /*f970*/  FMUL.FTZ R112, R67, R62.reuse ;  /* 0x0000003e43707220 */ /* 0x080fe20000410000 */
[----:B------:R-:W-:Y:S02]  /*f980*/  HADD2.F32 R65, -RZ, R61.H0_H0 ;  /* 0x2000003dff417230 */ /* 0x000fe40000004100 */
[----:B------:R-:W-:Y:S01]  /*f990*/  FFMA.FTZ R80, R77, R111, R80 ;  /* 0x0000006f4d507223 */ /* 0x000fe20000010050 */
[----:B------:R-:W-:Y:S02]  /*f9a0*/  HADD2.F32 R63, -RZ, R68.H0_H0 ;  /* 0x20000044ff3f7230 */ /* 0x000fe40000004100 */
[C---:B------:R-:W-:Y:S01]  /*f9b0*/  FFMA.FTZ R71, R59.reuse, R62, -R110 ;  /* 0x0000003e3b477223 */ /* 0x040fe2000001086e */
[----:B------:R-:W-:Y:S02]  /*f9c0*/  HADD2.F32 R61, -RZ, R60.H0_H0 ;  /* 0x2000003cff3d7230 */ /* 0x000fe40000004100 */
[----:B------:R-:W-:Y:S01]  /*f9d0*/  FFMA.FTZ R77, R59, R70, R112 ;  /* 0x000000463b4d7223 */ /* 0x000fe20000010070 */
[----:B------:R-:W-:-:S02]  /*f9e0*/  HADD2.F32 R56, -RZ, R56.H1_H1 ;  /* 0x30000038ff387230 */ /* 0x000fc40000004100 */
        /* <DEDUP_REMOVED lines=19> */
.L_x_1738:
[----:B------:R-:W-:Y:S05]  /*fb20*/  BSYNC B1 ;  /* 0x0000000000017941 */ /* 0x000fea0003800000 */
.L_x_1737:
[----:B01----:R-:W2:Y:S01]  /*fb30*/  LDL R56, [R1+0xa0] ;  /* 0x0000a00001387983 */ /* 0x003ea20000100800 */
[----:B------:R-:W-:Y:S01]  /*fb40*/  BSSY B1, `(.L_x_1741) ;  /* 0x00000cc000017945 */ /* 0x000fe20003800000 */
[----:B--2---:R-:W-:-:S13]  /*fb50*/  ISETP.GE.AND P0, PT, R56, R21, PT ;  /* 0x000000153800720c */ /* 0x004fda0003f06270 */
[----:B------:R-:W-:Y:S05]  /*fb60*/  @P0 BRA `(.L_x_1742) ;  /* 0x0000000c00240947 */ /* 0x000fea0003800000 */
[----:B------:R0:W5:Y:S01]  /*fb70*/  LDL R112, [R1+0x50] ;  /* 0x0000500001707983 */ /* 0x0001620000100800 */
[----:B------:R-:W1:Y:S03]  /*fb80*/  LDC R65, c[0x0][0x3f4] ;  /* 0x0000fd00ff417b82 */ /* 0x000e660000000800 */
[----:B------:R0:W5:Y:S04]  /*fb90*/  LDL R111, [R1+0xa4] ;  /* 0x0000a400016f7983 */ /* 0x0001680000100800 */
[----:B------:R0:W5:Y:S01]  /*fba0*/  LDL R110, [R1+0x58] ;  /* 0x00005800016e7983 */ /* 0x0001620000100800 */
[----:B------:R-:W-:Y:S01]  /*fbb0*/  BSSY B2, `(.L_x_1743) ;  /* 0x0000064000027945 */ /* 0x000fe20003800000 */
[----:B-1----:R-:W-:-:S02]  /*fbc0*/  ISETP.GE.AND P0, PT, R16, R65, PT ;  /* 0x000000411000720c */ /* 0x002fc40003f06270 */
[----:B------:R-:W-:-:S11]  /*fbd0*/  ISETP.GE.AND P1, PT, R205, R65, PT ;  /* 0x00000041cd00720c */ /* 0x000fd60003f26270 */
[----:B0-----:R-:W-:Y:S05]  /*fbe0*/  @P0 BRA `(.L_x_1744) ;  /* 0x0000000400800947 */ /* 0x001fea0003800000 */
[----:B------:R-:W2:Y:S04]  /*fbf0*/  LDL R56, [R1+0x70] ;  /* 0x0000700001387983 */ /* 0x000ea80000100800 */
[----:B------:R-:W3:Y:S01]  /*fc00*/  LDL R113, [R1+0x98] ;  /* 0x0000980001717983 */ /* 0x000ee20000100800 */
[--C-:B------:R-:W-:Y:S01]  /*fc10*/  SHF.R.U64 R83, R48, 0x10, R49.reuse ;  /* 0x0000001030537819 */ /* 0x100fe20000001231 */
[----:B------:R-:W-:Y:S01]  /*fc20*/  HADD2.F32 R66, -RZ, R107.H1_H1 ;  /* 0x3000006bff427230 */ /* 0x000fe20000004100 */
[----:B------:R-:W-:Y:S01]  /*fc30*/  SHF.R.U32.HI R67, RZ, 0x10, R49 ;  /* 0x00000010ff437819 */ /* 0x000fe20000011631 */
[--C-:B------:R-:W-:Y:S01]  /*fc40*/  HADD2.F32 R68, -RZ, R109.reuse.H1_H1 ;  /* 0x3000006dff447230 */ /* 0x100fe20000004100 */
[--C-:B------:R-:W-:Y:S01]  /*fc50*/  SHF.R.U64 R79, R40, 0x10, R41.reuse ;  /* 0x00000010284f7819 */ /* 0x100fe20000001229 */
[----:B------:R-:W-:Y:S01]  /*fc60*/  HADD2.F32 R109, -RZ, R109.H0_H0 ;  /* 0x2000006dff6d7230 */ /* 0x000fe20000004100 */
[----:B------:R-:W-:Y:S01]  /*fc70*/  SHF.R.U32.HI R70, RZ, 0x10, R41 ;  /* 0x00000010ff467819 */ /* 0x000fe20000011629 */
[----:B------:R-:W-:Y:S01]  /*fc80*/  HADD2.F32 R107, -RZ, R107.H0_H0 ;  /* 0x2000006bff6b7230 */ /* 0x000fe20000004100 */
[----:B------:R-:W-:-:S02]  /*fc90*/  SHF.R.U64 R82, R50, 0x10, R51 ;  /* 0x0000001032527819 */ /* 0x000fc40000001233 */
[----:B------:R-:W-:Y:S01]  /*fca0*/  SHF.R.U32.HI R81, RZ, 0x10, R51 ;  /* 0x00000010ff517819 */ /* 0x000fe20000011633 */
[----:B------:R-:W-:Y:S01]  /*fcb0*/  HADD2.F32 R70, -RZ, R70.H0_H0 ;  /* 0x20000046ff467230 */ /* 0x000fe20000004100 */
[--C-:B------:R-:W-:Y:S02]  /*fcc0*/  SHF.R.U32.HI R71, RZ, 0x10, R43.reuse ;  /* 0x00000010ff477819 */ /* 0x100fe4000001162b */
[----:B------:R-:W-:Y:S02]  /*fcd0*/  SHF.R.U64 R77, R42, 0x10, R43 ;  /* 0x000000102a4d7819 */ /* 0x000fe4000000122b */
        /* <DEDUP_REMOVED lines=13> */
[----:B------:R-:W-:Y:S02]  /*fdb0*/  HADD2.F32 R40, -RZ, R56.H0_H0 ;  /* 0x20000038ff287230 */ /* 0x000fe40000004100 */
[----:B------:R-:W-:Y:S02]  /*fdc0*/  HADD2.F32 R57, -RZ, R57.H1_H1 ;  /* 0x30000039ff397230 */ /* 0x000fe40000004100 */
[----:B------:R-:W-:Y:S02]  /*fdd0*/  HADD2.F32 R42, -RZ, R58.H0_H0 ;  /* 0x2000003aff2a7230 */ /* 0x000fe40000004100 */
[--C-:B------:R-:W-:Y:S02]  /*fde0*/  HADD2.F32 R43, -RZ, R59.reuse.H0_H0 ;  /* 0x2000003bff2b7230 */ /* 0x100fe40000004100 */
[----:B------:R-:W-:-:S02]  /*fdf0*/  HADD2.F32 R59, -RZ, R59.H1_H1 ;  /* 0x3000003bff3b7230 */ /* 0x000fc40000004100 */
[--C-:B-1----:R-:W-:Y:S02]  /*fe00*/  HADD2.F32 R49, -RZ, R61.reuse.H0_H0 ;  /* 0x2000003dff317230 */ /* 0x102fe40000004100 */
[----:B------:R-:W-:Y:S02]  /*fe10*/  HADD2.F32 R48, -RZ, R60.H0_H0 ;  /* 0x2000003cff307230 */ /* 0x000fe40000004100 */
[----:B------:R-:W-:Y:S02]  /*fe20*/  HADD2.F32 R61, -RZ, R61.H1_H1 ;  /* 0x3000003dff3d7230 */ /* 0x000fe40000004100 */
[C---:B------:R-:W-:Y:S01]  /*fe30*/  FMUL.FTZ R76, R49.reuse, R68 ;  /* 0x00000044314c7220 */ /* 0x040fe20000410000 */
[-C--:B------:R-:W-:Y:S01]  /*fe40*/  FMUL.FTZ R78, R49, R66.reuse ;  /* 0x00000042314e7220 */ /* 0x080fe20000410000 */
[----:B------:R-:W-:Y:S02]  /*fe50*/  HADD2.F32 R49, -RZ, R108.H0_H0 ;  /* 0x2000006cff317230 */ /* 0x000fe40000004100 */
[C---:B------:R-:W-:Y:S01]  /*fe60*/  FFMA.FTZ R76, R41.reuse, R66, -R76 ;  /* 0x00000042294c7223 */ /* 0x040fe2000001084c */
[----:B------:R-:W-:Y:S01]  /*fe70*/  FFMA.FTZ R78, R41, R68, R78 ;  /* 0x00000044294e7223 */ /* 0x000fe2000001004e */
[----:B------:R-:W-:Y:S01]  /*fe80*/  FMUL.FTZ R41, R48, R109 ;  /* 0x0000006d30297220 */ /* 0x000fe20000410000 */
[----:B------:R-:W-:-:S02]  /*fe90*/  HADD2.F32 R66, -RZ, R67.H0_H0 ;  /* 0x20000043ff427230 */ /* 0x000fc40000004100 */
[-C--:B------:R-:W-:Y:S01]  /*fea0*/  FMUL.FTZ R48, R48, R107.reuse ;  /* 0x0000006b30307220 */ /* 0x080fe20000410000 */
[----:B------:R-:W-:Y:S02]  /*feb0*/  HADD2.F32 R51, -RZ, R63.H0_H0 ;  /* 0x2000003fff337230 */ /* 0x000fe40000004100 */
[----:B------:R-:W-:Y:S01]  /*fec0*/  FFMA.FTZ R107, R40, R107, -R41 ;  /* 0x0000006b286b7223 */ /* 0x000fe20000010829 */
[C---:B------:R-:W-:Y:S01]  /*fed0*/  FMUL.FTZ R80, R61.reuse, R70 ;  /* 0x000000463d507220 */ /* 0x040fe20000410000 */
[----:B------:R-:W-:Y:S02]  /*fee0*/  HADD2.F32 R41, -RZ, R106.H0_H0 ;  /* 0x2000006aff297230 */ /* 0x000fe40000004100 */
[-C--:B------:R-:W-:Y:S01]  /*fef0*/  FMUL.FTZ R68, R61, R66.reuse ;  /* 0x000000423d447220 */ /* 0x080fe20000410000 */
[----:B------:R-:W-:Y:S02]  /*ff00*/  HADD2.F32 R108, -RZ, R108.H1_H1 ;  /* 0x3000006cff6c7230 */ /* 0x000fe40000004100 */
[----:B------:R-:W-:Y:S01]  /*ff10*/  FFMA.FTZ R61, R57, R66, -R80 ;  /* 0x00000042393d7223 */ /* 0x000fe20000010850 */
[----:B------:R-:W-:-:S02]  /*ff20*/  HADD2.F32 R50, -RZ, R62.H0_H0 ;  /* 0x2000003eff327230 */ /* 0x000fc40000004100 */
[----:B------:R-:W-:Y:S01]  /*ff30*/  FFMA.FTZ R67, R57, R70, R68 ;  /* 0x0000004639437223 */ /* 0x000fe20000010044 */
[----:B------:R-:W-:Y:S02]  /*ff40*/  HADD2.F32 R106, -RZ, R106.H1_H1 ;  /* 0x3000006aff6a7230 */ /* 0x000fe40000004100 */
[----:B------:R-:W-:Y:S01]  /*ff50*/  FFMA.FTZ R109, R40, R109, R48 ;  /* 0x0000006d286d7223 */ /* 0x000fe20000010030 */
[C---:B------:R-:W-:Y:S01]  /*ff60*/  FMUL.FTZ R66, R51.reuse, R108 ;  /* 0x0000006c33427220 */ /* 0x040fe20000410000 */
[----:B------:R-:W-:Y:S02]  /*ff70*/  HADD2.F32 R63, -RZ, R63.H1_H1 ;  /* 0x3000003fff3f7230 */ /* 0x000fe40000004100 */
[C---:B------:R-:W-:Y:S01]  /*ff80*/  FMUL.FTZ R57, R50.reuse, R49 ;  /* 0x0000003132397220 */ /* 0x040fe20000410000 */
[----:B------:R-:W-:Y:S01]  /*ff90*/  FMUL.FTZ R69, R50, R41 ;  /* 0x0000002932457220 */ /* 0x000fe20000410000 */
[----:B------:R-:W-:Y:S02]  /*ffa0*/  HADD2.F32 R48, -RZ, R71.H0_H0 ;  /* 0x20000047ff307230 */ /* 0x000fe40000004100 */
[----:B------:R-:W-:Y:S01]  /*ffb0*/  FMUL.FTZ R51, R51, R106 ;  /* 0x0000006a33337220 */ /* 0x000fe20000410000 */
[----:B------:R-:W-:-:S02]  /*ffc0*/  HADD2.F32 R40, -RZ, R81.H0_H0 ;  /* 0x20000051ff287230 */ /* 0x000fc40000004100 */
[C---:B------:R-:W-:Y:S01]  /*ffd0*/  FFMA.FTZ R50, R42.reuse, R41, -R57 ;  /* 0x000000292a327223 */ /* 0x040fe20000010839 */
[----:B------:R-:W-:Y:S01]  /*ffe0*/  FFMA.FTZ R69, R42, R49, R69 ;  /* 0x000000312a457223 */ /* 0x000fe20000010045 */
[----:B------:R-:W-:Y:S01]  /*fff0*/  FFMA.FTZ R108, R43, R108, R51 ;  /* 0x0000006c2b6c7223 */ /* 0x000fe20000010033 */
[----:B------:R-:W-:Y:S02]  /*10000*/  HADD2.F32 R60, -RZ, R60.H1_H1 ;  /* 0x3000003cff3c7230 */ /* 0x000fe40000004100 */
[----:B------:R-:W-:Y:S01]  /*10010*/  FMUL.FTZ R42, R63, R48 ;  /* 0x000000303f2a7220 */ /* 0x000fe20000410000 */
[----:B------:R-:W-:Y:S02]  /*10020*/  HADD2.F32 R62, -RZ, R62.H1_H1 ;  /* 0x3000003eff3e7230 */ /* 0x000fe40000004100 */
[----:B------:R-:W-:Y:S01]  /*10030*/  FFMA.FTZ R66, R43, R106, -R66 ;  /* 0x0000006a2b427223 */ /* 0x000fe20000010842 */
[----:B------:R-:W-:Y:S01]  /*10040*/  FMUL.FTZ R68, R63, R40 ;  /* 0x000000283f447220 */ /* 0x000fe20000410000 */
[----:B------:R-:W-:-:S02]  /*10050*/  HADD2.F32 R49, -RZ, R79.H0_H0 ;  /* 0x2000004fff317230 */ /* 0x000fc40000004100 */
[C---:B------:R-:W-:Y:S01]  /*10060*/  FFMA.FTZ R63, R59.reuse, R40, -R42 ;  /* 0x000000283b3f7223 */ /* 0x040fe2000001082a */
[----:B------:R-:W-:Y:S02]  /*10070*/  HADD2.F32 R51, -RZ, R77.H0_H0 ;  /* 0x2000004dff337230 */ /* 0x000fe40000004100 */
[----:B------:R-:W-:Y:S01]  /*10080*/  FFMA.FTZ R71, R59, R48, R68 ;  /* 0x000000303b477223 */ /* 0x000fe20000010044 */
[----:B------:R-:W-:Y:S02]  /*10090*/  HADD2.F32 R41, -RZ, R83.H0_H0 ;  /* 0x20000053ff297230 */ /* 0x000fe40000004100 */
[----:B------:R-:W-:Y:S01]  /*100a0*/  FMUL.FTZ R57, R60, R49 ;  /* 0x000000313c397220 */ /* 0x000fe20000410000 */
[----:B------:R-:W-:Y:S02]  /*100b0*/  HADD2.F32 R43, -RZ, R82.H0_H0 ;  /* 0x20000052ff2b7230 */ /* 0x000fe40000004100 */
[----:B------:R-:W-:Y:S01]  /*100c0*/  FMUL.FTZ R59, R62, R51 ;  /* 0x000000333e3b7220 */ /* 0x000fe20000410000 */
[----:B------:R-:W-:-:S02]  /*100d0*/  HADD2.F32 R56, -RZ, R56.H1_H1 ;  /* 0x30000038ff387230 */ /* 0x000fc40000004100 */
[----:B------:R-:W-:Y:S01]  /*100e0*/  FMUL.FTZ R60, R60, R41 ;  /* 0x000000293c3c7220 */ /* 0x000fe20000410000 */
[----:B------:R-:W-:Y:S02]  /*100f0*/  HADD2.F32 R58, -RZ, R58.H1_H1 ;  /* 0x3000003aff3a7230 */ /* 0x000fe40000004100 */
[----:B------:R-:W-:Y:S01]  /*10100*/  FMUL.FTZ R62, R62, R43 ;  /* 0x0000002b3e3e7220 */ /* 0x000fe20000410000 */
        /* <DEDUP_REMOVED lines=14> */
.L_x_1744:
[----:B------:R-:W-:Y:S05]  /*101f0*/  BSYNC B2 ;  /* 0x0000000000027941 */ /* 0x000fea0003800000 */
.L_x_1743:
[----:B------:R-:W-:Y:S05]  /*10200*/  @P1 BRA `(.L_x_1742) ;  /* 0x00000004007c1947 */ /* 0x000fea0003800000 */
[----:B------:R-:W2:Y:S01]  /*10210*/  LDL R71, [R1+0x94] ;  /* 0x0000940001477983 */ /* 0x000ea20000100800 */
[----:B------:R-:W-:Y:S01]  /*10220*/  LEA.HI R65, R65, R0, RZ, 0x1d ;  /* 0x0000000041417211 */ /* 0x000fe200078fe8ff */
[----:B------:R-:W-:Y:S01]  /*10230*/  HADD2.F32 R57, -RZ, R103.H1_H1 ;  /* 0x30000067ff397230 */ /* 0x000fe20000004100 */
[----:B------:R-:W-:Y:S01]  /*10240*/  SHF.R.U32.HI R60, RZ, 0x10, R45 ;  /* 0x00000010ff3c7819 */ /* 0x000fe2000001162d */
[----:B------:R-:W-:Y:S01]  /*10250*/  HADD2.F32 R59, -RZ, R105.H1_H1 ;  /* 0x30000069ff3b7230 */ /* 0x000fe20000004100 */
[----:B0-----:R-:W-:Y:S02]  /*10260*/  SHF.R.S32.HI R42, RZ, 0x1f, R65 ;  /* 0x0000001fff2a7819 */ /* 0x001fe40000011441 */
[----:B------:R-:W-:Y:S01]  /*10270*/  SHF.L.U32 R40, R65, 0x3, RZ ;  /* 0x0000000341287819 */ /* 0x000fe200000006ff */
[----:B------:R-:W-:Y:S01]  /*10280*/  HADD2.F32 R60, -RZ, R60.H0_H0 ;  /* 0x2000003cff3c7230 */ /* 0x000fe20000004100 */
[----:B------:R-:W-:Y:S02]  /*10290*/  LEA.HI R42, R42, R65, RZ, 0x3 ;  /* 0x000000412a2a7211 */ /* 0x000fe400078f18ff */
[----:B-----5:R-:W-:-:S02]  /*102a0*/  LOP3.LUT R40, R112, 0x38, R40, 0xf8, !PT ;  /* 0x0000003870287812 */ /* 0x020fc400078ef828 */
[--C-:B------:R-:W-:Y:S01]  /*102b0*/  SHF.R.U64 R70, R52, 0x10, R53.reuse ;  /* 0x0000001034467819 */ /* 0x100fe20000001235 */
[----:B------:R-:W-:Y:S01]  /*102c0*/  IMAD.SHL.U32 R42, R42, 0x400, RZ ;  /* 0x000004002a2a7824 */ /* 0x000fe200078e00ff */
[----:B------:R-:W-:Y:S02]  /*102d0*/  LOP3.LUT R48, R40, R111, RZ, 0x3c, !PT ;  /* 0x0000006f28307212 */ /* 0x000fe400078e3cff */
[----:B------:R-:W-:Y:S02]  /*102e0*/  SHF.R.U32.HI R58, RZ, 0x10, R53 ;  /* 0x00000010ff3a7819 */ /* 0x000fe40000011635 */
[----:B------:R-:W-:Y:S02]  /*102f0*/  LOP3.LUT R49, R42, 0x7fffe000, RZ, 0xc0, !PT ;  /* 0x7fffe0002a317812 */ /* 0x000fe400078ec0ff */
[----:B------:R-:W-:Y:S02]  /*10300*/  SHF.R.U64 R68, R44, 0x10, R45 ;  /* 0x000000102c447819 */ /* 0x000fe4000000122d */
[----:B------:R-:W-:-:S02]  /*10310*/  IADD3 R49, R48, R49, R110 ;  /* 0x0000003130317210 */ /* 0x000fc40007ffe06e */
[--C-:B------:R-:W-:Y:S02]  /*10320*/  SHF.R.U64 R69, R54, 0x10, R55.reuse ;  /* 0x0000001036457819 */ /* 0x100fe40000001237 */
[----:B------:R-:W-:Y:S01]  /*10330*/  SHF.R.U32.HI R66, RZ, 0x10, R55 ;  /* 0x00000010ff427819 */ /* 0x000fe20000011637 */
[----:B------:R-:W-:Y:S01]  /*10340*/  IMAD R56, R49, 0x2, R18 ;  /* 0x0000000231387824 */ /* 0x000fe200078e0212 */
[--C-:B------:R-:W-:Y:S02]  /*10350*/  SHF.R.U32.HI R65, RZ, 0x10, R47.reuse ;  /* 0x00000010ff417819 */ /* 0x100fe4000001162f */
[----:B------:R-:W-:Y:S02]  /*10360*/  SHF.R.U64 R67, R46, 0x10, R47 ;  /* 0x000000102e437819 */ /* 0x000fe4000000122f */
[----:B------:R-:W0:Y:S02]  /*10370*/  LDS.128 R48, [R56+0x10400] ;  /* 0x0104000038307984 */ /* 0x000e240000000c00 */
[----:B0-----:R-:W-:-:S02]  /*10380*/  HADD2.F32 R52, -RZ, R49.H0_H0 ;  /* 0x20000031ff347230 */ /* 0x001fc40000004100 */
[----:B------:R-:W-:Y:S02]  /*10390*/  HADD2.F32 R53, -RZ, R49.H1_H1 ;  /* 0x30000031ff357230 */ /* 0x000fe40000004100 */
[----:B------:R-:W-:Y:S02]  /*103a0*/  HADD2.F32 R49, -RZ, R48.H0_H0 ;  /* 0x20000030ff317230 */ /* 0x000fe40000004100 */
[C---:B------:R-:W-:Y:S01]  /*103b0*/  FMUL.FTZ R61, R52.reuse, R59 ;  /* 0x0000003b343d7220 */ /* 0x040fe20000410000 */
[----:B------:R-:W-:Y:S01]  /*103c0*/  FMUL.FTZ R63, R52, R57 ;  /* 0x00000039343f7220 */ /* 0x000fe20000410000 */
[----:B------:R-:W-:Y:S02]  /*103d0*/  HADD2.F32 R52, -RZ, R58.H0_H0 ;  /* 0x2000003aff347230 */ /* 0x000fe40000004100 */
[----:B------:R-:W-:Y:S01]  /*103e0*/  FMUL.FTZ R62, R53, R60 ;  /* 0x0000003c353e7220 */ /* 0x000fe20000410000 */
[----:B------:R-:W-:Y:S02]  /*103f0*/  HADD2.F32 R58, -RZ, R105.H0_H0 ;  /* 0x20000069ff3a7230 */ /* 0x000fe40000004100 */
[----:B------:R-:W-:-:S02]  /*10400*/  HADD2.F32 R54, -RZ, R50.H0_H0 ;  /* 0x20000032ff367230 */ /* 0x000fc40000004100 */
[----:B------:R-:W-:Y:S01]  /*10410*/  FMUL.FTZ R64, R53, R52 ;  /* 0x0000003435407220 */ /* 0x000fe20000410000 */
[--C-:B------:R-:W-:Y:S02]  /*10420*/  HADD2.F32 R53, -RZ, R104.reuse.H0_H0 ;  /* 0x20000068ff357230 */ /* 0x100fe40000004100 */
[--C-:B------:R-:W-:Y:S02]  /*10430*/  HADD2.F32 R55, -RZ, R51.reuse.H0_H0 ;  /* 0x20000033ff377230 */ /* 0x100fe40000004100 */
[----:B------:R-:W-:Y:S02]  /*10440*/  HADD2.F32 R104, -RZ, R104.H1_H1 ;  /* 0x30000068ff687230 */ /* 0x000fe40000004100 */
[----:B------:R-:W-:Y:S02]  /*10450*/  HADD2.F32 R51, -RZ, R51.H1_H1 ;  /* 0x30000033ff337230 */ /* 0x000fe40000004100 */
[----:B------:R-:W-:Y:S02]  /*10460*/  HADD2.F32 R48, -RZ, R48.H1_H1 ;  /* 0x30000030ff307230 */ /* 0x000fe40000004100 */
[----:B------:R-:W-:Y:S01]  /*10470*/  HADD2.F32 R50, -RZ, R50.H1_H1 ;  /* 0x30000032ff327230 */ /* 0x000fe20000004100 */
[----:B--2---:R-:W0:Y:S02]  /*10480*/  LDS.128 R40, [R71] ;  /* 0x0000000047287984 */ /* 0x004e240000000c00 */
[----:B0-----:R-:W-:-:S02]  /*10490*/  HADD2.F32 R44, -RZ, R41.H0_H0 ;  /* 0x20000029ff2c7230 */ /* 0x001fc40000004100 */
[----:B------:R-:W-:Y:S02]  /*104a0*/  HADD2.F32 R45, -RZ, R41.H1_H1 ;  /* 0x30000029ff2d7230 */ /* 0x000fe40000004100 */
[----:B------:R-:W-:Y:S02]  /*104b0*/  HADD2.F32 R41, -RZ, R40.H0_H0 ;  /* 0x20000028ff297230 */ /* 0x000fe40000004100 */
[C---:B------:R-:W-:Y:S01]  /*104c0*/  FFMA.FTZ R61, R44.reuse, R57, -R61 ;  /* 0x000000392c3d7223 */ /* 0x040fe2000001083d */
[----:B------:R-:W-:Y:S01]  /*104d0*/  FFMA.FTZ R63, R44, R59, R63 ;  /* 0x0000003b2c3f7223 */ /* 0x000fe2000001003f */
[----:B------:R-:W-:Y:S02]  /*104e0*/  HADD2.F32 R44, -RZ, R103.H0_H0 ;  /* 0x20000067ff2c7230 */ /* 0x000fe40000004100 */
[----:B------:R-:W-:Y:S01]  /*104f0*/  FFMA.FTZ R62, R45, R52, -R62 ;  /* 0x000000342d3e7223 */ /* 0x000fe2000001083e */
[----:B------:R-:W-:Y:S01]  /*10500*/  FMUL.FTZ R52, R49, R58 ;  /* 0x0000003a31347220 */ /* 0x000fe20000410000 */
[----:B------:R-:W-:Y:S01]  /*10510*/  FFMA.FTZ R64, R45, R60, R64 ;  /* 0x0000003c2d407223 */ /* 0x000fe20000010040 */
[----:B------:R-:W-:-:S02]  /*10520*/  HADD2.F32 R45, -RZ, R101.H0_H0 ;  /* 0x20000065ff2d7230 */ /* 0x000fc40000004100 */
[-C--:B------:R-:W-:Y:S01]  /*10530*/  FMUL.FTZ R49, R49, R44.reuse ;  /* 0x0000002c31317220 */ /* 0x080fe20000410000 */
[----:B------:R-:W-:Y:S01]  /*10540*/  FFMA.FTZ R57, R41, R44, -R52 ;  /* 0x0000002c29397223 */ /* 0x000fe20000010834 */
[----:B------:R-:W-:Y:S02]  /*10550*/  HADD2.F32 R44, -RZ, R101.H1_H1 ;  /* 0x30000065ff2c7230 */ /* 0x000fe40000004100 */
[----:B------:R-:W-:Y:S01]  /*10560*/  FMUL.FTZ R60, R55, R104 ;  /* 0x00000068373c7220 */ /* 0x000fe20000410000 */
[----:B------:R-:W-:Y:S01]  /*10570*/  FFMA.FTZ R58, R41, R58, R49 ;  /* 0x0000003a293a7223 */ /* 0x000fe20000010031 */
[----:B------:R-:W-:Y:S02]  /*10580*/  HADD2.F32 R47, -RZ, R43.H0_H0 ;  /* 0x2000002bff2f7230 */ /* 0x000fe40000004100 */
[C---:B------:R-:W-:Y:S01]  /*10590*/  FMUL.FTZ R41, R54.reuse, R53 ;  /* 0x0000003536297220 */ /* 0x040fe20000410000 */
[----:B------:R-:W-:Y:S01]  /*105a0*/  FMUL.FTZ R49, R54, R45 ;  /* 0x0000002d36317220 */ /* 0x000fe20000410000 */
[----:B------:R-:W-:-:S02]  /*105b0*/  HADD2.F32 R46, -RZ, R42.H0_H0 ;  /* 0x2000002aff2e7230 */ /* 0x000fc40000004100 */
[-C--:B------:R-:W-:Y:S01]  /*105c0*/  FMUL.FTZ R55, R55, R44.reuse ;  /* 0x0000002c37377220 */ /* 0x080fe20000410000 */
[----:B------:R-:W-:Y:S02]  /*105d0*/  HADD2.F32 R54, -RZ, R65.H0_H0 ;  /* 0x20000041ff367230 */ /* 0x000fe40000004100 */
[C---:B------:R-:W-:Y:S01]  /*105e0*/  FFMA.FTZ R60, R47.reuse, R44, -R60 ;  /* 0x0000002c2f3c7223 */ /* 0x040fe2000001083c */
[----:B------:R-:W-:Y:S02]  /*105f0*/  HADD2.F32 R52, -RZ, R66.H0_H0 ;  /* 0x20000042ff347230 */ /* 0x000fe40000004100 */
[----:B------:R-:W-:Y:S01]  /*10600*/  FFMA.FTZ R55, R47, R104, R55 ;  /* 0x000000682f377223 */ /* 0x000fe20000010037 */
[----:B------:R-:W-:Y:S02]  /*10610*/  HADD2.F32 R43, -RZ, R43.H1_H1 ;  /* 0x3000002bff2b7230 */ /* 0x000fe40000004100 */
[----:B------:R-:W-:Y:S01]  /*10620*/  FFMA.FTZ R59, R46, R45, -R41 ;  /* 0x0000002d2e3b7223 */ /* 0x000fe20000010829 */
[C---:B------:R-:W-:Y:S01]  /*10630*/  FMUL.FTZ R66, R51.reuse, R54 ;  /* 0x0000003633427220 */ /* 0x040fe20000410000 */
[----:B------:R-:W-:Y:S01]  /*10640*/  FMUL.FTZ R44, R51, R52 ;  /* 0x00000034332c7220 */ /* 0x000fe20000410000 */
[----:B------:R-:W-:-:S02]  /*10650*/  HADD2.F32 R47, -RZ, R68.H0_H0 ;  /* 0x20000044ff2f7230 */ /* 0x000fc40000004100 */
[----:B------:R-:W-:Y:S01]  /*10660*/  FFMA.FTZ R46, R46, R53, R49 ;  /* 0x000000352e2e7223 */ /* 0x000fe20000010031 */
[----:B------:R-:W-:Y:S02]  /*10670*/  HADD2.F32 R41, -RZ, R70.H0_H0 ;  /* 0x20000046ff297230 */ /* 0x000fe40000004100 */
[C---:B------:R-:W-:Y:S01]  /*10680*/  FFMA.FTZ R65, R43.reuse, R52, -R66 ;  /* 0x000000342b417223 */ /* 0x040fe20000010842 */
[----:B------:R-:W-:Y:S02]  /*10690*/  HADD2.F32 R49, -RZ, R67.H0_H0 ;  /* 0x20000043ff317230 */ /* 0x000fe40000004100 */
[----:B------:R-:W-:Y:S01]  /*106a0*/  FFMA.FTZ R54, R43, R54, R44 ;  /* 0x000000362b367223 */ /* 0x000fe2000001002c */
[----:B------:R-:W-:Y:S02]  /*106b0*/  HADD2.F32 R45, -RZ, R69.H0_H0 ;  /* 0x20000045ff2d7230 */ /* 0x000fe40000004100 */
[----:B------:R-:W-:Y:S01]  /*106c0*/  FMUL.FTZ R43, R48, R47 ;  /* 0x0000002f302b7220 */ /* 0x000fe20000410000 */
[----:B------:R-:W-:-:S02]  /*106d0*/  HADD2.F32 R40, -RZ, R40.H1_H1 ;  /* 0x30000028ff287230 */ /* 0x000fc40000004100 */
[----:B------:R-:W-:Y:S01]  /*106e0*/  FMUL.FTZ R48, R48, R41 ;  /* 0x0000002930307220 */ /* 0x000fe20000410000 */
[----:B------:R-:W-:Y:S02]  /*106f0*/  HADD2.F32 R42, -RZ, R42.H1_H1 ;  /* 0x3000002aff2a7230 */ /* 0x000fe40000004100 */
[C---:B------:R-:W-:Y:S01]  /*10700*/  FMUL.FTZ R53, R50.reuse, R49 ;  /* 0x0000003132357220 */ /* 0x040fe20000410000 */
[----:B------:R-:W-:Y:S01]  /*10710*/  FMUL.FTZ R50, R50, R45 ;  /* 0x0000002d32327220 */ /* 0x000fe20000410000 */
[C---:B------:R-:W-:Y:S01]  /*10720*/  FFMA.FTZ R51, R40.reuse, R47, R48 ;  /* 0x0000002f28337223 */ /* 0x040fe20000010030 */
[----:B------:R-:W-:Y:S01]  /*10730*/  FFMA.FTZ R44, R40, R41, -R43 ;  /* 0x00000029282c7223 */ /* 0x000fe2000001082b */
        /* <DEDUP_REMOVED lines=12> */
.L_x_1742:
[----:B------:R-:W-:Y:S05]  /*10800*/  BSYNC B1 ;  /* 0x0000000000017941 */ /* 0x000fea0003800000 */
.L_x_1741:
[----:B------:R-:W-:Y:S01]  /*10810*/  ISETP.GE.AND P0, PT, R20, R21, PT ;  /* 0x000000151400720c */ /* 0x000fe20003f06270 */
[----:B------:R-:W-:-:S12]  /*10820*/  BSSY B1, `(.L_x_1745) ;  /* 0x00000cf000017945 */ /* 0x000fd80003800000 */
[----:B------:R-:W-:Y:S05]  /*10830*/  @P0 BRA `(.L_x_1746) ;  /* 0x0000000c00340947 */ /* 0x000fea0003800000 */
[----:B------:R-:W2:Y:S01]  /*10840*/  LDC R65, c[0x0][0x3f4] ;  /* 0x0000fd00ff417b82 */ /* 0x000ea20000000800 */
[----:B01----:R-:W-:Y:S01]  /*10850*/  SHF.R.S32.HI R41, RZ, 0x1f, R20 ;  /* 0x0000001fff297819 */ /* 0x003fe20000011414 */
        /* <DEDUP_REMOVED lines=9> */
[----:B------:R-:W-:Y:S05]  /*108f0*/  @P0 BRA `(.L_x_1748) ;  /* 0x0000000400800947 */ /* 0x000fea0003800000 */
        /* <DEDUP_REMOVED lines=11> */
[----:B------:R-:W-:Y:S02]  /*109b0*/  SHF.R.U32.HI R57, RZ, 0x10, R35 ;  /* 0x00000010ff397819 */ /* 0x000fe40000011623 */
[--C-:B------:R-:W-:Y:S02]  /*109c0*/  SHF.R.U32.HI R62, RZ, 0x10, R31.reuse ;  /* 0x00000010ff3e7819 */ /* 0x100fe4000001161f */
[----:B------:R-:W-:Y:S02]  /*109d0*/  SHF.R.U64 R63, R30, 0x10, R31 ;  /* 0x000000101e3f7819 */ /* 0x000fe4000000121f */
        /* <DEDUP_REMOVED lines=23> */
[----:B------:R-:W-:Y:S02]  /*10b50*/  HADD2.F32 R33, -RZ, R98.H0_H0 ;  /* 0x20000062ff217230 */ /* 0x000fe40000004100 */
[----:B------:R-:W-:Y:S01]  /*10b60*/  FMUL.FTZ R60, R45, R54 ;  /* 0x000000362d3c7220 */ /* 0x000fe20000410000 */
[----:B------:R-:W-:Y:S01]  /*10b70*/  FFMA.FTZ R56, R29, R50, -R56 ;  /* 0x000000321d387223 */ /* 0x000fe20000010838 */
[----:B------:R-:W-:-:S02]  /*10b80*/  HADD2.F32 R50, -RZ, R51.H0_H0 ;  /* 0x20000033ff327230 */ /* 0x000fc40000004100 */
[----:B------:R-:W-:Y:S01]  /*10b90*/  FFMA.FTZ R58, R29, R52, R58 ;  /* 0x000000341d3a7223 */ /* 0x000fe2000001003a */
[C---:B------:R-:W-:Y:S01]  /*10ba0*/  FMUL.FTZ R29, R32.reuse, R33 ;  /* 0x00000021201d7220 */ /* 0x040fe20000410000 */
[-C--:B------:R-:W-:Y:S01]  /*10bb0*/  FMUL.FTZ R32, R32, R99.reuse ;  /* 0x0000006320207220 */ /* 0x080fe20000410000 */
[----:B------:R-:W-:Y:S02]  /*10bc0*/  HADD2.F32 R34, -RZ, R46.H0_H0 ;  /* 0x2000002eff227230 */ /* 0x000fe40000004100 */
[-C--:B------:R-:W-:Y:S01]  /*10bd0*/  FMUL.FTZ R52, R45, R50.reuse ;  /* 0x000000322d347220 */ /* 0x080fe20000410000 */
[C---:B------:R-:W-:Y:S01]  /*10be0*/  FFMA.FTZ R51, R41.reuse, R50, -R60 ;  /* 0x0000003229337223 */ /* 0x040fe2000001083c */
[C---:B------:R-:W-:Y:S01]  /*10bf0*/  FFMA.FTZ R99, R28.reuse, R99, -R29 ;  /* 0x000000631c637223 */ /* 0x040fe2000001081d */
[----:B------:R-:W-:Y:S02]  /*10c00*/  HADD2.F32 R35, -RZ, R47.H0_H0 ;  /* 0x2000002fff237230 */ /* 0x000fe40000004100 */
[----:B------:R-:W-:Y:S01]  /*10c10*/  FFMA.FTZ R53, R41, R54, R52 ;  /* 0x0000003629357223 */ /* 0x000fe20000010034 */
[----:B------:R-:W-:Y:S01]  /*10c20*/  FFMA.FTZ R41, R28, R33, R32 ;  /* 0x000000211c297223 */ /* 0x000fe20000010020 */
[----:B------:R-:W-:-:S02]  /*10c30*/  HADD2.F32 R45, -RZ, R97.H0_H0 ;  /* 0x20000061ff2d7230 */ /* 0x000fc40000004100 */
[--C-:B------:R-:W-:Y:S02]  /*10c40*/  HADD2.F32 R29, -RZ, R100.reuse.H0_H0 ;  /* 0x20000064ff1d7230 */ /* 0x100fe40000004100 */
[----:B------:R-:W-:Y:S02]  /*10c50*/  HADD2.F32 R32, -RZ, R97.H1_H1 ;  /* 0x30000061ff207230 */ /* 0x000fe40000004100 */
[C---:B------:R-:W-:Y:S01]  /*10c60*/  FMUL.FTZ R33, R34.reuse, R45 ;  /* 0x0000002d22217220 */ /* 0x040fe20000410000 */
[----:B------:R-:W-:Y:S02]  /*10c70*/  HADD2.F32 R100, -RZ, R100.H1_H1 ;  /* 0x30000064ff647230 */ /* 0x000fe40000004100 */
[----:B------:R-:W-:Y:S01]  /*10c80*/  FMUL.FTZ R55, R34, R29 ;  /* 0x0000001d22377220 */ /* 0x000fe20000410000 */
[----:B------:R-:W-:Y:S02]  /*10c90*/  HADD2.F32 R47, -RZ, R47.H1_H1 ;  /* 0x3000002fff2f7230 */ /* 0x000fe40000004100 */
[----:B------:R-:W-:Y:S01]  /*10ca0*/  FMUL.FTZ R52, R35, R32 ;  /* 0x0000002023347220 */ /* 0x000fe20000410000 */
[----:B------:R-:W-:-:S02]  /*10cb0*/  HADD2.F32 R34, -RZ, R57.H0_H0 ;  /* 0x20000039ff227230 */ /* 0x000fc40000004100 */
[----:B------:R-:W-:Y:S01]  /*10cc0*/  FMUL.FTZ R35, R35, R100 ;  /* 0x0000006423237220 */ /* 0x000fe20000410000 */
[----:B------:R-:W-:Y:S02]  /*10cd0*/  HADD2.F32 R28, -RZ, R62.H0_H0 ;  /* 0x2000003eff1c7230 */ /* 0x000fe40000004100 */
        /* <DEDUP_REMOVED lines=34> */
.L_x_1748:
[----:B------:R-:W-:Y:S05]  /*10f00*/  BSYNC B2 ;  /* 0x0000000000027941 */ /* 0x000fea0003800000 */
.L_x_1747:
[----:B------:R-:W-:Y:S05]  /*10f10*/  @P1 BRA `(.L_x_1746) ;  /* 0x00000004007c1947 */ /* 0x000fea0003800000 */
[----:B------:R-:W2:Y:S01]  /*10f20*/  LDL R53, [R1+0x8c] ;  /* 0x00008c0001357983 */ /* 0x000ea20000100800 */
[----:B------:R-:W-:Y:S01]  /*10f30*/  LEA.HI R65, R65, R0, RZ, 0x1d ;  /* 0x0000000041417211 */ /* 0x000fe200078fe8ff */
[--C-:B------:R-:W-:Y:S01]  /*10f40*/  HADD2.F32 R41, -RZ, R89.reuse.H1_H1 ;  /* 0x30000059ff297230 */ /* 0x100fe20000004100 */
[----:B0-----:R-:W-:Y:S01]  /*10f50*/  SHF.R.U64 R49, R36, 0x10, R37 ;  /* 0x0000001024317819 */ /* 0x001fe20000001225 */
[--C-:B------:R-:W-:Y:S01]  /*10f60*/  HADD2.F32 R40, -RZ, R90.reuse.H1_H1 ;  /* 0x3000005aff287230 */ /* 0x100fe20000004100 */
[----:B------:R-:W-:Y:S01]  /*10f70*/  SHF.R.S32.HI R28, RZ, 0x1f, R65 ;  /* 0x0000001fff1c7819 */ /* 0x000fe20000011441 */
[----:B------:R-:W-:Y:S01]  /*10f80*/  IMAD.SHL.U32 R29, R65, 0x8, RZ ;  /* 0x00000008411d7824 */ /* 0x000fe200078e00ff */
[----:B------:R-:W-:Y:S01]  /*10f90*/  SHF.R.U32.HI R42, RZ, 0x10, R37 ;  /* 0x00000010ff2a7819 */ /* 0x000fe20000011625 */
[----:B------:R-:W-:Y:S01]  /*10fa0*/  HADD2.F32 R89, -RZ, R89.H0_H0 ;  /* 0x20000059ff597230 */ /* 0x000fe20000004100 */
[----:B------:R-:W-:Y:S01]  /*10fb0*/  LEA.HI R28, R28, R65, RZ, 0x3 ;  /* 0x000000411c1c7211 */ /* 0x000fe200078f18ff */
[----:B------:R-:W-:Y:S01]  /*10fc0*/  HADD2.F32 R90, -RZ, R90.H0_H0 ;  /* 0x2000005aff5a7230 */ /* 0x000fe20000004100 */
[----:B------:R-:W-:Y:S01]  /*10fd0*/  LOP3.LUT R29, R66, 0x38, R29, 0xf8, !PT ;  /* 0x00000038421d7812 */ /* 0x000fe200078ef81d */
[----:B------:R-:W-:Y:S01]  /*10fe0*/  HADD2.F32 R42, -RZ, R42.H0_H0 ;  /* 0x2000002aff2a7230 */ /* 0x000fe20000004100 */
[----:B------:R-:W-:Y:S01]  /*10ff0*/  SHF.R.U64 R52, R24, 0x10, R25 ;  /* 0x0000001018347819 */ /* 0x000fe20000001219 */
[----:B------:R-:W-:Y:S01]  /*11000*/  IMAD.SHL.U32 R28, R28, 0x400, RZ ;  /* 0x000004001c1c7824 */ /* 0x000fe200078e00ff */
[----:B------:R-:W-:-:S02]  /*11010*/  LOP3.LUT R33, R29, R48, RZ, 0x3c, !PT ;  /* 0x000000301d217212 */ /* 0x000fc400078e3cff */
[----:B------:R-:W-:Y:S02]  /*11020*/  SHF.R.U32.HI R43, RZ, 0x10, R25 ;  /* 0x00000010ff2b7819 */ /* 0x000fe40000011619 */
[----:B------:R-:W-:Y:S02]  /*11030*/  LOP3.LUT R32, R28, 0x7fffe000, RZ, 0xc0, !PT ;  /* 0x7fffe0001c207812 */ /* 0x000fe400078ec0ff */
[--C-:B------:R-:W-:Y:S02]  /*11040*/  SHF.R.U64 R47, R38, 0x10, R39.reuse ;  /* 0x00000010262f7819 */ /* 0x100fe40000001227 */
[----:B------:R-:W-:Y:S02]  /*11050*/  IADD3 R33, R33, R32, R20 ;  /* 0x0000002021217210 */ /* 0x000fe40007ffe014 */
[----:B------:R-:W-:Y:S02]  /*11060*/  SHF.R.U32.HI R45, RZ, 0x10, R39 ;  /* 0x00000010ff2d7819 */ /* 0x000fe40000011627 */
[----:B------:R-:W-:-:S02]  /*11070*/  LEA R20, R33, R18, 0x1 ;  /* 0x0000001221147211 */ /* 0x000fc400078e08ff */
[--C-:B------:R-:W-:Y:S02]  /*11080*/  SHF.R.U32.HI R50, RZ, 0x10, R27.reuse ;  /* 0x00000010ff327819 */ /* 0x100fe4000001161b */
[----:B------:R-:W-:Y:S01]  /*11090*/  SHF.R.U64 R51, R26, 0x10, R27 ;  /* 0x000000101a337819 */ /* 0x000fe2000000121b */
[----:B------:R-:W0:Y:S02]  /*110a0*/  LDS.128 R32, [R20+0x10400] ;  /* 0x0104000014207984 */ /* 0x000e240000000c00 */
[--C-:B0-----:R-:W-:Y:S02]  /*110b0*/  HADD2.F32 R36, -RZ, R33.reuse.H0_H0 ;  /* 0x20000021ff247230 */ /* 0x101fe40000004100 */
[----:B------:R-:W-:Y:S02]  /*110c0*/  HADD2.F32 R37, -RZ, R33.H1_H1 ;  /* 0x30000021ff257230 */ /* 0x000fe40000004100 */
[----:B------:R-:W-:Y:S02]  /*110d0*/  HADD2.F32 R33, -RZ, R32.H0_H0 ;  /* 0x20000020ff217230 */ /* 0x000fe40000004100 */
[C---:B------:R-:W-:Y:S01]  /*110e0*/  FMUL.FTZ R44, R36.reuse, R41 ;  /* 0x00000029242c7220 */ /* 0x040fe20000410000 */
[----:B------:R-:W-:Y:S01]  /*110f0*/  FMUL.FTZ R46, R36, R40 ;  /* 0x00000028242e7220 */ /* 0x000fe20000410000 */
[----:B------:R-:W-:-:S02]  /*11100*/  HADD2.F32 R36, -RZ, R43.H0_H0 ;  /* 0x2000002bff247230 */ /* 0x000fc40000004100 */
[----:B------:R-:W-:Y:S02]  /*11110*/  HADD2.F32 R38, -RZ, R34.H0_H0 ;  /* 0x20000022ff267230 */ /* 0x000fe40000004100 */
[--C-:B------:R-:W-:Y:S02]  /*11120*/  HADD2.F32 R39, -RZ, R35.reuse.H0_H0 ;  /* 0x20000023ff277230 */ /* 0x100fe40000004100 */
[----:B------:R-:W-:Y:S01]  /*11130*/  FMUL.FTZ R48, R37, R36 ;  /* 0x0000002425307220 */ /* 0x000fe20000410000 */
[----:B------:R-:W-:Y:S02]  /*11140*/  HADD2.F32 R35, -RZ, R35.H1_H1 ;  /* 0x30000023ff237230 */ /* 0x000fe40000004100 */
[----:B------:R-:W-:Y:S02]  /*11150*/  HADD2.F32 R32, -RZ, R32.H1_H1 ;  /* 0x30000020ff207230 */ /* 0x000fe40000004100 */
[----:B------:R-:W-:Y:S01]  /*11160*/  HADD2.F32 R34, -RZ, R34.H1_H1 ;  /* 0x30000022ff227230 */ /* 0x000fe20000004100 */
[----:B--2---:R-:W0:Y:S02]  /*11170*/  LDS.128 R28, [R53] ;  /* 0x00000000351c7984 */ /* 0x004e240000000c00 */
[----:B0-----:R-:W-:-:S02]  /*11180*/  HADD2.F32 R25, -RZ, R29.H0_H0 ;  /* 0x2000001dff197230 */ /* 0x001fc40000004100 */
[----:B------:R-:W-:Y:S02]  /*11190*/  HADD2.F32 R29, -RZ, R29.H1_H1 ;  /* 0x3000001dff1d7230 */ /* 0x000fe40000004100 */
[----:B------:R-:W-:Y:S02]  /*111a0*/  HADD2.F32 R24, -RZ, R28.H0_H0 ;  /* 0x2000001cff187230 */ /* 0x000fe40000004100 */
[----:B------:R-:W-:Y:S01]  /*111b0*/  FFMA.FTZ R44, R25, R40, -R44 ;  /* 0x00000028192c7223 */ /* 0x000fe2000001082c */
[----:B------:R-:W-:Y:S01]  /*111c0*/  FMUL.FTZ R40, R37, R42 ;  /* 0x0000002a25287220 */ /* 0x000fe20000410000 */
[----:B------:R-:W-:Y:S01]  /*111d0*/  FFMA.FTZ R46, R25, R41, R46 ;  /* 0x00000029192e7223 */ /* 0x000fe2000001002e */
[----:B------:R-:W-:Y:S01]  /*111e0*/  FMUL.FTZ R25, R33, R89 ;  /* 0x0000005921197220 */ /* 0x000fe20000410000 */
[----:B------:R-:W-:Y:S02]  /*111f0*/  HADD2.F32 R37, -RZ, R88.H0_H0 ;  /* 0x20000058ff257230 */ /* 0x000fe40000004100 */
[----:B------:R-:W-:Y:S01]  /*11200*/  FFMA.FTZ R41, R29, R36, -R40 ;  /* 0x000000241d297223 */ /* 0x000fe20000010828 */
[-C--:B------:R-:W-:Y:S01]  /*11210*/  FMUL.FTZ R36, R33, R90.reuse ;  /* 0x0000005a21247220 */ /* 0x080fe20000410000 */
[----:B------:R-:W-:Y:S01]  /*11220*/  FFMA.FTZ R90, R24, R90, -R25 ;  /* 0x0000005a185a7223 */ /* 0x000fe20000010819 */
[----:B------:R-:W-:-:S02]  /*11230*/  HADD2.F32 R25, -RZ, R91.H0_H0 ;  /* 0x2000005bff197230 */ /* 0x000fc40000004100 */
[----:B------:R-:W-:Y:S01]  /*11240*/  FFMA.FTZ R43, R29, R42, R48 ;  /* 0x0000002a1d2b7223 */ /* 0x000fe20000010030 */
[----:B------:R-:W-:Y:S01]  /*11250*/  FFMA.FTZ R89, R24, R89, R36 ;  /* 0x0000005918597223 */ /* 0x000fe20000010024 */
[----:B------:R-:W-:Y:S02]  /*11260*/  HADD2.F32 R88, -RZ, R88.H1_H1 ;  /* 0x30000058ff587230 */ /* 0x000fe40000004100 */
[C---:B------:R-:W-:Y:S01]  /*11270*/  FMUL.FTZ R29, R38.reuse, R37 ;  /* 0x00000025261d7220 */ /* 0x040fe20000410000 */
[----:B------:R-:W-:Y:S02]  /*11280*/  HADD2.F32 R24, -RZ, R91.H1_H1 ;  /* 0x3000005bff187230 */ /* 0x000fe40000004100 */
[----:B------:R-:W-:Y:S01]  /*11290*/  FMUL.FTZ R33, R38, R25 ;  /* 0x0000001926217220 */ /* 0x000fe20000410000 */
[----:B------:R-:W-:Y:S02]  /*112a0*/  HADD2.F32 R26, -RZ, R30.H0_H0 ;  /* 0x2000001eff1a7230 */ /* 0x000fe40000004100 */
        /* <DEDUP_REMOVED lines=9> */
[----:B------:R-:W-:Y:S01]  /*11340*/  FMUL.FTZ R26, R35, R38 ;  /* 0x00000026231a7220 */ /* 0x000fe20000410000 */
[----:B------:R-:W-:Y:S01]  /*11350*/  FFMA.FTZ R88, R27, R88, R39 ;  /* 0x000000581b587223 */ /* 0x000fe20000010027 */
        /* <DEDUP_REMOVED lines=27> */
.L_x_1746:
[----:B------:R-:W-:Y:S05]  /*11510*/  BSYNC B1 ;  /* 0x0000000000017941 */ /* 0x000fea0003800000 */
.L_x_1745:
[----:B------:R-:W-:-:S13]  /*11520*/  ISETP.GE.AND P0, PT, R3, R21, PT ;  /* 0x000000150300720c */ /* 0x000fda0003f06270 */
[----:B------:R-:W-:Y:S05]  /*11530*/  @P0 BRA `(.L_x_1716) ;  /* 0x0000000c00340947 */ /* 0x000fea0003800000 */
[----:B-1----:R-:W1:Y:S01]  /*11540*/  LDC R45, c[0x0][0x3f4] ;  /* 0x0000fd00ff2d7b82 */ /* 0x002e620000000800 */
[----:B--2---:R-:W-:Y:S01]  /*11550*/  SHF.R.S32.HI R24, RZ, 0x1f, R3 ;  /* 0x0000001fff187819 */ /* 0x004fe20000011403 */
[----:B------:R-:W-:Y:S01]  /*11560*/  IMAD.SHL.U32 R20, R3, 0x40, RZ ;  /* 0x0000004003147824 */ /* 0x000fe200078e00ff */
[----:B------:R-:W-:Y:S02]  /*11570*/  BSSY B1, `(.L_x_1749) ;  /* 0x0000069000017945 */ /* 0x000fe40003800000 */
[----:B------:R-:W-:Y:S02]  /*11580*/  LEA.HI R24, R24, R3, RZ, 0x3 ;  /* 0x0000000318187211 */ /* 0x000fe400078f18ff */
[----:B------:R-:W-:-:S03]  /*11590*/  LOP3.LUT R46, R20, 0x1c0, RZ, 0xc0, !PT ;  /* 0x000001c0142e7812 */ /* 0x000fc600078ec0ff */
[----:B------:R-:W-:Y:S01]  /*115a0*/  IMAD.SHL.U32 R24, R24, 0x40, RZ ;  /* 0x0000004018187824 */ /* 0x000fe200078e00ff */
[----:B------:R-:W-:-:S04]  /*115b0*/  SHF.R.U32.HI R47, RZ, 0x3, R46 ;  /* 0x00000003ff2f7819 */ /* 0x000fc8000001162e */
[----:B0-----:R-:W-:Y:S02]  /*115c0*/  LOP3.LUT R48, R24, 0xfffffe00, RZ, 0xc0, !PT ;  /* 0xfffffe0018307812 */ /* 0x001fe400078ec0ff */
[-C--:B-1----:R-:W-:Y:S02]  /*115d0*/  ISETP.GE.AND P0, PT, R16, R45.reuse, PT ;  /* 0x0000002d1000720c */ /* 0x082fe40003f06270 */
[----:B------:R-:W-:-:S11]  /*115e0*/  ISETP.GE.AND P1, PT, R205, R45, PT ;  /* 0x0000002dcd00720c */ /* 0x000fd60003f26270 */
[----:B------:R-:W-:Y:S05]  /*115f0*/  @P0 BRA `(.L_x_1750) ;  /* 0x0000000400800947 */ /* 0x000fea0003800000 */
[----:B------:R-:W2:Y:S04]  /*11600*/  LDL R25, [R1+0x70] ;  /* 0x0000700001197983 */ /* 0x000ea80000100800 */
[----:B------:R-:W3:Y:S01]  /*11610*/  LDL R49, [R1+0x88] ;  /* 0x0000880001317983 */ /* 0x000ee20000100800 */
[--C-:B------:R-:W-:Y:S01]  /*11620*/  SHF.R.U64 R44, R12, 0x10, R13.reuse ;  /* 0x000000100c2c7819 */ /* 0x100fe2000000120d */
[--C-:B------:R-:W-:Y:S01]  /*11630*/  HADD2.F32 R32, -RZ, R93.reuse.H1_H1 ;  /* 0x3000005dff207230 */ /* 0x100fe20000004100 */
[----:B------:R-:W-:Y:S01]  /*11640*/  SHF.R.U32.HI R21, RZ, 0x10, R13 ;  /* 0x00000010ff157819 */ /* 0x000fe2000001160d */
[----:B------:R-:W-:Y:S01]  /*11650*/  HADD2.F32 R93, -RZ, R93.H0_H0 ;  /* 0x2000005dff5d7230 */ /* 0x000fe20000004100 */
[--C-:B------:R-:W-:Y:S02]  /*11660*/  SHF.R.U64 R41, R8, 0x10, R9.reuse ;  /* 0x0000001008297819 */ /* 0x100fe40000001209 */
[----:B------:R-:W-:-:S02]  /*11670*/  SHF.R.U32.HI R34, RZ, 0x10, R9 ;  /* 0x00000010ff227819 */ /* 0x000fc40000011609 */
[--C-:B------:R-:W-:Y:S02]  /*11680*/  SHF.R.U64 R43, R14, 0x10, R15.reuse ;  /* 0x000000100e2b7819 */ /* 0x100fe4000000120f */
        /* <DEDUP_REMOVED lines=12> */
[----:B---3--:R-:W0:Y:S02]  /*11750*/  LDS.128 R24, [R49] ;  /* 0x0000000031187984 */ /* 0x008e240000000c00 */
[----:B------:R-:W-:Y:S01]  /*11760*/  IADD3 R3, R3, R20, R48 ;  /* 0x0000001403037210 */ /* 0x000fe20007ffe030 */
[----:B------:R-:W-:-:S03]  /*11770*/  HADD2.F32 R20, -RZ, R94.H1_H1 ;  /* 0x3000005eff147230 */ /* 0x000fc60000004100 */
[----:B------:R-:W-:-:S05]  /*11780*/  LEA R3, R3, R18, 0x1 ;  /* 0x0000001203037211 */ /* 0x000fca00078e08ff */
        /* <DEDUP_REMOVED lines=15> */
[----:B------:R-:W-:-:S02]  /*11880*/  HADD2.F32 R20, -RZ, R21.H0_H0 ;  /* 0x20000015ff147230 */ /* 0x000fc40000004100 */
[C---:B------:R-:W-:Y:S01]  /*11890*/  FMUL.FTZ R21, R12.reuse, R93 ;  /* 0x0000005d0c157220 */ /* 0x040fe20000410000 */
[----:B------:R-:W-:Y:S02]  /*118a0*/  HADD2.F32 R9, -RZ, R94.H0_H0 ;  /* 0x2000005eff097230 */ /* 0x000fe40000004100 */
[C---:B------:R-:W-:Y:S01]  /*118b0*/  FMUL.FTZ R40, R29.reuse, R34 ;  /* 0x000000221d287220 */ /* 0x040fe20000410000 */
[----:B------:R-:W-:Y:S02]  /*118c0*/  HADD2.F32 R15, -RZ, R31.H0_H0 ;  /* 0x2000001fff0f7230 */ /* 0x000fe40000004100 */
[----:B------:R-:W-:Y:S01]  /*118d0*/  FMUL.FTZ R32, R29, R20 ;  /* 0x000000141d207220 */ /* 0x000fe20000410000 */
[----:B------:R-:W-:Y:S02]  /*118e0*/  HADD2.F32 R92, -RZ, R92.H1_H1 ;  /* 0x3000005cff5c7230 */ /* 0x000fe40000004100 */
[-C--:B------:R-:W-:Y:S01]  /*118f0*/  FMUL.FTZ R12, R12, R9.reuse ;  /* 0x000000090c0c7220 */ /* 0x080fe20000410000 */
[----:B------:R-:W-:Y:S01]  /*11900*/  FFMA.FTZ R21, R8, R9, -R21 ;  /* 0x0000000908157223 */ /* 0x000fe20000010815 */
[----:B------:R-:W-:-:S02]  /*11910*/  HADD2.F32 R9, -RZ, R96.H0_H0 ;  /* 0x20000060ff097230 */ /* 0x000fc40000004100 */
[C---:B------:R-:W-:Y:S01]  /*11920*/  FFMA.FTZ R29, R25.reuse, R20, -R40 ;  /* 0x00000014191d7223 */ /* 0x040fe20000010828 */
[----:B------:R-:W-:Y:S02]  /*11930*/  HADD2.F32 R14, -RZ, R30.H0_H0 ;  /* 0x2000001eff0e7230 */ /* 0x000fe40000004100 */
[----:B------:R-:W-:Y:S01]  /*11940*/  FFMA.FTZ R33, R25, R34, R32 ;  /* 0x0000002219217223 */ /* 0x000fe20000010020 */
[----:B------:R-:W-:Y:S02]  /*11950*/  HADD2.F32 R96, -RZ, R96.H1_H1 ;  /* 0x30000060ff607230 */ /* 0x000fe40000004100 */
[----:B------:R-:W-:Y:S01]  /*11960*/  FFMA.FTZ R93, R8, R93, R12 ;  /* 0x0000005d085d7223 */ /* 0x000fe2000001000c */
[----:B------:R-:W-:Y:S01]  /*11970*/  FMUL.FTZ R20, R15, R92 ;  /* 0x0000005c0f147220 */ /* 0x000fe20000410000 */
[----:B------:R-:W-:Y:S02]  /*11980*/  HADD2.F32 R31, -RZ, R31.H1_H1 ;  /* 0x3000001fff1f7230 */ /* 0x000fe40000004100 */
[C---:B------:R-:W-:Y:S01]  /*11990*/  FMUL.FTZ R25, R14.reuse, R13 ;  /* 0x0000000d0e197220 */ /* 0x040fe20000410000 */
        /* <DEDUP_REMOVED lines=38> */
.L_x_1750:
[----:B------:R-:W-:Y:S05]  /*11c00*/  BSYNC B1 ;  /* 0x0000000000017941 */ /* 0x000fea0003800000 */
.L_x_1749:
[----:B------:R-:W-:Y:S05]  /*11c10*/  @P1 BRA `(.L_x_1716) ;  /* 0x00000004007c1947 */ /* 0x000fea0003800000 */
[----:B------:R-:W2:Y:S01]  /*11c20*/  LDL R38, [R1+0x84] ;  /* 0x0000840001267983 */ /* 0x000ea20000100800 */
[----:B------:R-:W-:Y:S01]  /*11c30*/  LEA.HI R0, R45, R0, RZ, 0x1d ;  /* 0x000000002d007211 */ /* 0x000fe200078fe8ff */
[----:B------:R-:W-:Y:S01]  /*11c40*/  HADD2.F32 R25, -RZ, R86.H1_H1 ;  /* 0x30000056ff197230 */ /* 0x000fe20000004100 */
[----:B------:R-:W-:Y:S01]  /*11c50*/  SHF.R.U32.HI R26, RZ, 0x10, R5 ;  /* 0x00000010ff1a7819 */ /* 0x000fe20000011605 */
[--C-:B------:R-:W-:Y:S01]  /*11c60*/  HADD2.F32 R27, -RZ, R85.reuse.H1_H1 ;  /* 0x30000055ff1b7230 */ /* 0x100fe20000004100 */
[----:B0-----:R-:W-:Y:S01]  /*11c70*/  SHF.R.S32.HI R9, RZ, 0x1f, R0 ;  /* 0x0000001fff097819 */ /* 0x001fe20000011400 */
[----:B------:R-:W-:Y:S01]  /*11c80*/  IMAD.SHL.U32 R3, R0, 0x8, RZ ;  /* 0x0000000800037824 */ /* 0x000fe200078e00ff */
[----:B------:R-:W-:Y:S01]  /*11c90*/  SHF.R.U64 R37, R72, 0x10, R73 ;  /* 0x0000001048257819 */ /* 0x000fe20000001249 */
[----:B------:R-:W-:Y:S01]  /*11ca0*/  HADD2.F32 R26, -RZ, R26.H0_H0 ;  /* 0x2000001aff1a7230 */ /* 0x000fe20000004100 */
[----:B------:R-:W-:Y:S01]  /*11cb0*/  LEA.HI R9, R9, R0, RZ, 0x3 ;  /* 0x0000000009097211 */ /* 0x000fe200078f18ff */
[----:B------:R-:W-:Y:S01]  /*11cc0*/  HADD2.F32 R85, -RZ, R85.H0_H0 ;  /* 0x20000055ff557230 */ /* 0x000fe20000004100 */
[----:B------:R-:W-:Y:S01]  /*11cd0*/  LOP3.LUT R0, R46, 0x38, R3, 0xf8, !PT ;  /* 0x000000382e007812 */ /* 0x000fe200078ef803 */
[----:B------:R-:W-:Y:S01]  /*11ce0*/  HADD2.F32 R86, -RZ, R86.H0_H0 ;  /* 0x20000056ff567230 */ /* 0x000fe20000004100 */
[----:B------:R-:W-:Y:S01]  /*11cf0*/  SHF.R.U32.HI R72, RZ, 0x10, R73 ;  /* 0x00000010ff487819 */ /* 0x000fe20000011649 */
[----:B------:R-:W-:Y:S01]  /*11d00*/  IMAD.SHL.U32 R9, R9, 0x400, RZ ;  /* 0x0000040009097824 */ /* 0x000fe200078e00ff */
[----:B------:R-:W-:-:S02]  /*11d10*/  LOP3.LUT R0, R0, R47, RZ, 0x3c, !PT ;  /* 0x0000002f00007212 */ /* 0x000fc400078e3cff */
[----:B------:R-:W-:Y:S02]  /*11d20*/  SHF.R.U64 R35, R4, 0x10, R5 ;  /* 0x0000001004237819 */ /* 0x000fe40000001205 */
[----:B------:R-:W-:Y:S02]  /*11d30*/  LOP3.LUT R3, R9, 0x7fffe000, RZ, 0xc0, !PT ;  /* 0x7fffe00009037812 */ /* 0x000fe400078ec0ff */
[--C-:B------:R-:W-:Y:S02]  /*11d40*/  SHF.R.U64 R34, R6, 0x10, R7.reuse ;  /* 0x0000001006227819 */ /* 0x100fe40000001207 */
[----:B------:R-:W-:Y:S02]  /*11d50*/  IADD3 R3, R0, R3, R48 ;  /* 0x0000000300037210 */ /* 0x000fe40007ffe030 */
[----:B------:R-:W-:Y:S02]  /*11d60*/  SHF.R.U32.HI R33, RZ, 0x10, R7 ;  /* 0x00000010ff217819 */ /* 0x000fe40000011607 */
[--C-:B------:R-:W-:Y:S01]  /*11d70*/  SHF.R.U64 R36, R74, 0x10, R75.reuse ;  /* 0x000000104a247819 */ /* 0x100fe2000000124b */
[----:B------:R-:W-:Y:S01]  /*11d80*/  IMAD R3, R3, 0x2, R18 ;  /* 0x0000000203037824 */ /* 0x000fe200078e0212 */
[----:B------:R-:W-:-:S04]  /*11d90*/  SHF.R.U32.HI R74, RZ, 0x10, R75 ;  /* 0x00000010ff4a7819 */ /* 0x000fc8000001164b */
[----:B------:R-:W0:Y:S02]  /*11da0*/  LDS.128 R12, [R3+0x10400] ;  /* 0x01040000030c7984 */ /* 0x000e240000000c00 */
[--C-:B0-----:R-:W-:Y:S02]  /*11db0*/  HADD2.F32 R20, -RZ, R13.reuse.H0_H0 ;  /* 0x2000000dff147230 */ /* 0x101fe40000004100 */
[----:B------:R-:W-:Y:S02]  /*11dc0*/  HADD2.F32 R13, -RZ, R13.H1_H1 ;  /* 0x3000000dff0d7230 */ /* 0x000fe40000004100 */
[----:B------:R-:W-:Y:S02]  /*11dd0*/  HADD2.F32 R7, -RZ, R12.H0_H0 ;  /* 0x2000000cff077230 */ /* 0x000fe40000004100 */
[C---:B------:R-:W-:Y:S01]  /*11de0*/  FMUL.FTZ R29, R20.reuse, R27 ;  /* 0x0000001b141d7220 */ /* 0x040fe20000410000 */
[----:B------:R-:W-:Y:S01]  /*11df0*/  FMUL.FTZ R31, R20, R25 ;  /* 0x00000019141f7220 */ /* 0x000fe20000410000 */
[----:B------:R-:W-:-:S02]  /*11e00*/  HADD2.F32 R20, -RZ, R72.H0_H0 ;  /* 0x20000048ff147230 */ /* 0x000fc40000004100 */
[----:B------:R-:W-:Y:S01]  /*11e10*/  FMUL.FTZ R28, R13, R26 ;  /* 0x0000001a0d1c7220 */ /* 0x000fe20000410000 */
[----:B------:R-:W-:Y:S02]  /*11e20*/  HADD2.F32 R21, -RZ, R14.H0_H0 ;  /* 0x2000000eff157230 */ /* 0x000fe40000004100 */
[--C-:B------:R-:W-:Y:S02]  /*11e30*/  HADD2.F32 R24, -RZ, R15.reuse.H0_H0 ;  /* 0x2000000fff187230 */ /* 0x100fe40000004100 */
        /* <DEDUP_REMOVED lines=9> */
[-C--:B------:R-:W-:Y:S01]  /*11ed0*/  FMUL.FTZ R4, R13, R20.reuse ;  /* 0x000000140d047220 */ /* 0x080fe20000410000 */
[----:B------:R-:W-:Y:S01]  /*11ee0*/  FFMA.FTZ R30, R9, R20, -R28 ;  /* 0x00000014091e7223 */ /* 0x000fe2000001081c */
[C---:B------:R-:W-:Y:S01]  /*11ef0*/  FMUL.FTZ R13, R7.reuse, R85 ;  /* 0x00000055070d7220 */ /* 0x040fe20000410000 */
[----:B------:R-:W-:Y:S02]  /*11f00*/  HADD2.F32 R20, -RZ, R84.H0_H0 ;  /* 0x20000054ff147230 */ /* 0x000fe40000004100 */
[----:B------:R-:W-:Y:S01]  /*11f10*/  FMUL.FTZ R28, R7, R86 ;  /* 0x00000056071c7220 */ /* 0x000fe20000410000 */
[----:B------:R-:W-:Y:S01]  /*11f20*/  FFMA.FTZ R26, R9, R26, R4 ;  /* 0x0000001a091a7223 */ /* 0x000fe20000010004 */
[----:B------:R-:W-:-:S02]  /*11f30*/  HADD2.F32 R5, -RZ, R10.H0_H0 ;  /* 0x2000000aff057230 */ /* 0x000fc40000004100 */
[C---:B------:R-:W-:Y:S01]  /*11f40*/  FFMA.FTZ R86, R0.reuse, R86, -R13 ;  /* 0x0000005600567223 */ /* 0x040fe2000001080d */
[--C-:B------:R-:W-:Y:S02]  /*11f50*/  HADD2.F32 R4, -RZ, R87.reuse.H0_H0 ;  /* 0x20000057ff047230 */ /* 0x100fe40000004100 */
[----:B------:R-:W-:Y:S01]  /*11f60*/  FFMA.FTZ R28, R0, R85, R28 ;  /* 0x00000055001c7223 */ /* 0x000fe2000001001c */
[----:B------:R-:W-:Y:S02]  /*11f70*/  HADD2.F32 R7, -RZ, R84.H1_H1 ;  /* 0x30000054ff077230 */ /* 0x000fe40000004100 */
[C---:B------:R-:W-:Y:S01]  /*11f80*/  FMUL.FTZ R0, R21.reuse, R20 ;  /* 0x0000001415007220 */ /* 0x040fe20000410000 */
[----:B------:R-:W-:Y:S02]  /*11f90*/  HADD2.F32 R87, -RZ, R87.H1_H1 ;  /* 0x30000057ff577230 */ /* 0x000fe40000004100 */
[----:B------:R-:W-:Y:S01]  /*11fa0*/  FMUL.FTZ R32, R21, R4 ;  /* 0x0000000415207220 */ /* 0x000fe20000410000 */
[----:B------:R-:W-:-:S02]  /*11fb0*/  HADD2.F32 R6, -RZ, R11.H0_H0 ;  /* 0x2000000bff067230 */ /* 0x000fc40000004100 */
[C---:B------:R-:W-:Y:S01]  /*11fc0*/  FFMA.FTZ R25, R5.reuse, R4, -R0 ;  /* 0x0000000405197223 */ /* 0x040fe20000010800 */
[C---:B------:R-:W-:Y:S01]  /*11fd0*/  FMUL.FTZ R9, R24.reuse, R7 ;  /* 0x0000000718097220 */ /* 0x040fe20000410000 */
[----:B------:R-:W-:Y:S02]  /*11fe0*/  HADD2.F32 R4, -RZ, R33.H0_H0 ;  /* 0x20000021ff047230 */ /* 0x000fe40000004100 */
[-C--:B------:R-:W-:Y:S01]  /*11ff0*/  FMUL.FTZ R24, R24, R87.reuse ;  /* 0x0000005718187220 */ /* 0x080fe20000410000 */
[----:B------:R-:W-:Y:S02]  /*12000*/  HADD2.F32 R0, -RZ, R74.H0_H0 ;  /* 0x2000004aff007230 */ /* 0x000fe40000004100 */
[----:B------:R-:W-:Y:S01]  /*12010*/  FFMA.FTZ R32, R5, R20, R32 ;  /* 0x0000001405207223 */ /* 0x000fe20000010020 */
[----:B------:R-:W-:Y:S02]  /*12020*/  HADD2.F32 R11, -RZ, R11.H1_H1 ;  /* 0x3000000bff0b7230 */ /* 0x000fe40000004100 */
[C---:B------:R-:W-:Y:S01]  /*12030*/  FFMA.FTZ R87, R6.reuse, R87, -R9 ;  /* 0x0000005706577223 */ /* 0x040fe20000010809 */
[----:B------:R-:W-:Y:S01]  /*12040*/  FFMA.FTZ R24, R6, R7, R24 ;  /* 0x0000000706187223 */ /* 0x000fe20000010018 */
[C---:B------:R-:W-:Y:S01]  /*12050*/  FMUL.FTZ R20, R15.reuse, R4 ;  /* 0x000000040f147220 */ /* 0x040fe20000410000 */
[----:B------:R-:W-:Y:S01]  /*12060*/  FMUL.FTZ R6, R15, R0 ;  /* 0x000000000f067220 */ /* 0x000fe20000410000 */
[----:B------:R-:W-:-:S02]  /*12070*/  HADD2.F32 R9, -RZ, R35.H0_H0 ;  /* 0x20000023ff097230 */ /* 0x000fc40000004100 */
[----:B------:R-:W-:Y:S02]  /*12080*/  HADD2.F32 R13, -RZ, R34.H0_H0 ;  /* 0x20000022ff0d7230 */ /* 0x000fe40000004100 */
[C---:B------:R-:W-:Y:S01]  /*12090*/  FFMA.FTZ R20, R11.reuse, R0, -R20 ;  /* 0x000000000b147223 */ /* 0x040fe20000010814 */
[----:B------:R-:W-:Y:S02]  /*120a0*/  HADD2.F32 R5, -RZ, R37.H0_H0 ;  /* 0x20000025ff057230 */ /* 0x000fe40000004100 */
[----:B------:R-:W-:Y:S01]  /*120b0*/  FFMA.FTZ R33, R11, R4, R6 ;  /* 0x000000040b217223 */ /* 0x000fe20000010006 */
[----:B------:R-:W-:Y:S02]  /*120c0*/  HADD2.F32 R7, -RZ, R36.H0_H0 ;  /* 0x20000024ff077230 */ /* 0x000fe40000004100 */
[----:B------:R-:W-:Y:S01]  /*120d0*/  FMUL.FTZ R11, R12, R9 ;  /* 0x000000090c0b7220 */ /* 0x000fe20000410000 */
[----:B------:R-:W-:Y:S02]  /*120e0*/  HADD2.F32 R8, -RZ, R8.H1_H1 ;  /* 0x30000008ff087230 */ /* 0x000fe40000004100 */
[----:B------:R-:W-:Y:S01]  /*120f0*/  FMUL.FTZ R27, R14, R13 ;  /* 0x0000000d0e1b7220 */ /* 0x000fe20000410000 */
[----:B------:R-:W-:-:S02]  /*12100*/  HADD2.F32 R10, -RZ, R10.H1_H1 ;  /* 0x3000000aff0a7230 */ /* 0x000fc40000004100 */
[----:B------:R-:W-:Y:S01]  /*12110*/  FMUL.FTZ R12, R12, R5 ;  /* 0x000000050c0c7220 */ /* 0x000fe20000410000 */
[----:B------:R-:W-:Y:S01]  /*12120*/  FMUL.FTZ R14, R14, R7 ;  /* 0x000000070e0e7220 */ /* 0x000fe20000410000 */
[----:B------:R-:W-:Y:S01]  /*12130*/  FFMA.FTZ R15, R8, R5, -R11 ;  /* 0x00000005080f7223 */ /* 0x000fe2000001080b */
[----:B------:R-:W-:Y:S01]  /*12140*/  F2FP.F16.F32.PACK_AB R11, R20, R87 ;  /* 0x00000057140b723e */ /* 0x000fe200000000ff */
[----:B------:R-:W-:Y:S01]  /*12150*/  FFMA.FTZ R0, R10, R7, -R27 ;  /* 0x000000070a007223 */ /* 0x000fe2000001081b */
[----:B------:R-:W-:Y:S01]  /*12160*/  FFMA.FTZ R21, R8, R9, R12 ;  /* 0x0000000908157223 */ /* 0x000fe2000001000c */
[----:B------:R-:W-:Y:S01]  /*12170*/  FFMA.FTZ R13, R10, R13, R14 ;  /* 0x0000000d0a0d7223 */ /* 0x000fe2000001000e */
[----:B------:R-:W-:Y:S02]  /*12180*/  F2FP.F16.F32.PACK_AB R9, R30, R29 ;  /* 0x0000001d1e09723e */ /* 0x000fe400000000ff */
[----:B------:R-:W-:Y:S02]  /*12190*/  F2FP.F16.F32.PACK_AB R8, R15, R86 ;  /* 0x000000560f08723e */ /* 0x000fe400000000ff */
[----:B------:R-:W-:-:S02]  /*121a0*/  F2FP.F16.F32.PACK_AB R10, R0, R25 ;  /* 0x00000019000a723e */ /* 0x000fc400000000ff */
[----:B------:R-:W-:Y:S02]  /*121b0*/  F2FP.F16.F32.PACK_AB R7, R33, R24 ;  /* 0x000000182107723e */ /* 0x000fe400000000ff */
[----:B------:R-:W-:Y:S01]  /*121c0*/  F2FP.F16.F32.PACK_AB R5, R26, R31 ;  /* 0x0000001f1a05723e */ /* 0x000fe200000000ff */
[----:B------:R3:W-:Y:S01]  /*121d0*/  STS.128 [R38], R8 ;  /* 0x0000000826007388 */ /* 0x0007e20000000c00 */
[----:B------:R-:W-:Y:S02]  /*121e0*/  F2FP.F16.F32.PACK_AB R4, R21, R28 ;  /* 0x0000001c1504723e */ /* 0x000fe400000000ff */
[----:B------:R-:W-:-:S05]  /*121f0*/  F2FP.F16.F32.PACK_AB R6, R13, R32 ;  /* 0x000000200d06723e */ /* 0x000fca00000000ff */
[----:B------:R3:W-:Y:S02]  /*12200*/  STS.128 [R3+0x10400], R4 ;  /* 0x0104000403007388 */ /* 0x0007e40000000c00 */
.L_x_1716:
[----:B------:R-:W-:Y:S05]  /*12210*/  BSYNC B0 ;  /* 0x0000000000007941 */ /* 0x000fea0003800000 */
.L_x_1676:
        /* <DEDUP_REMOVED lines=8> */
.L_x_1673:
[----:B------:R-:W-:-:S13]  /*122a0*/  ISETP.NE.AND P0, PT, R225, 0x3, PT ;  /* 0x00000003e100780c */ /* 0x000fda0003f05270 */
[----:B------:R-:W-:Y:S05]  /*122b0*/  @!P0 BRA `(.L_x_1751) ;  /* 0x0000000000048947 */ /* 0x000fea0003800000 */
[----:B------:R-:W-:Y:S01]  /*122c0*/  BPT.TRAP 0x1 ;  /* 0x000000040000795c */ /* 0x000fe20000300000 */
.L_x_1751:
[----:B0-234-:R-:W-:Y:S01]  /*122d0*/  IMAD R8, R204, 0x8, R18 ;  /* 0x00000008cc087824 */ /* 0x01dfe200078e0212 */
[----:B-1----:R-:W-:-:S04]  /*122e0*/  SHF.L.U32 R3, R218, 0x1f, RZ ;  /* 0x0000001fda037819 */ /* 0x002fc800000006ff */
[----:B------:R0:W1:Y:S01]  /*122f0*/  SYNCS.PHASECHK.TRANS64.TRYWAIT P1, [R8+URZ+0x30830], R3 ;  /* 0x03083003080075a7 */ /* 0x000062000802017f */
[----:B------:R-:W-:Y:S05]  /*12300*/  @!P0 BRA `(.L_x_1752) ;  /* 0x0000000000048947 */ /* 0x000fea0003800000 */
[----:B------:R-:W-:Y:S01]  /*12310*/  BPT.TRAP 0x1 ;  /* 0x000000040000795c */ /* 0x000fe20000300000 */
.L_x_1752:
[----:B------:R-:W-:Y:S01]  /*12320*/  IADD3 R0, R18, 0x20400, RZ ;  /* 0x0002040012007810 */ /* 0x000fe20007ffe0ff */
[----:B------:R-:W-:Y:S01]  /*12330*/  IMAD.MOV.U32 R7, RZ, RZ, 0x40000040 ;  /* 0x40000040ff077424 */ /* 0x000fe200078e00ff */
[----:B------:R-:W-:Y:S02]  /*12340*/  LOP3.LUT R6, R2, 0x10000, RZ, 0xfc, !PT ;  /* 0x0001000002067812 */ /* 0x000fe400078efcff */
[----:B------:R-:W-:-:S04]  /*12350*/  SHF.R.U32.HI R0, RZ, 0x4, R0 ;  /* 0x00000004ff007819 */ /* 0x000fc80000011600 */
[----:B------:R-:W-:-:S04]  /*12360*/  LOP3.LUT R0, R0, 0x3fff, RZ, 0xc0, !PT ;  /* 0x00003fff00007812 */ /* 0x000fc800078ec0ff */
[----:B------:R-:W-:-:S05]  /*12370*/  LOP3.LUT R0, R0, 0x10000, RZ, 0xfc, !PT ;  /* 0x0001000000007812 */ /* 0x000fca00078efcff */
[----:B------:R2:W-:Y:S01]  /*12380*/  STL [R1+0x44], R0 ;  /* 0x0000440001007387 */ /* 0x0005e20000100800 */
[----:B-1----:R-:W-:Y:S05]  /*12390*/  @P1 BRA `(.L_x_1753) ;  /* 0x0000000000081947 */ /* 0x002fea0003800000 */
[----:B------:R-:W1:Y:S02]  /*123a0*/  SYNCS.PHASECHK.TRANS64.TRYWAIT P1, [R8+URZ+0x30830], R3 ;  /* 0x03083003080075a7 */ /* 0x000e64000802017f */
[----:B-1----:R-:W-:Y:S05]  /*123b0*/  @!P1 BRA `(.L_x_1754) ;  /* 0x0000017c008c9947 */ /* 0x002fea0003800000 */
.L_x_1753:
[----:B--2---:R-:W2:Y:S01]  /*123c0*/  LDL R0, [R1+0x44] ;  /* 0x0000440001007983 */ /* 0x004ea20000100800 */
[----:B01----:R-:W-:Y:S01]  /*123d0*/  IMAD.MOV.U32 R3, RZ, RZ, 0x40000040 ;  /* 0x40000040ff037424 */ /* 0x003fe200078e00ff */
[----:B------:R-:W-:Y:S05]  /*123e0*/  WARPSYNC.ALL ;  /* 0x0000000000007948 */ /* 0x000fea0003800000 */
[C---:B------:R-:W-:Y:S01]  /*123f0*/  R2UR UR4, R6.reuse ;  /* 0x00000000060472ca */ /* 0x040fe200000e0000 */
[----:B-----5:R-:W-:Y:S01]  /*12400*/  WARPGROUP.ARRIVE ;  /* 0x00000000000079c5 */ /* 0x020fe20000000000 */
[----:B------:R-:W-:Y:S01]  /*12410*/  R2UR UR5, R7 ;  /* 0x00000000070572ca */ /* 0x000fe200000e0000 */
[C---:B------:R-:W-:Y:S01]  /*12420*/  VIADD R64, R6.reuse, 0x2 ;  /* 0x0000000206407836 */ /* 0x040fe20000000000 */
[----:B------:R-:W-:Y:S01]  /*12430*/  R2UR UR7, R3 ;  /* 0x00000000030772ca */ /* 0x000fe200000e0000 */
[----:B------:R-:W-:Y:S01]  /*12440*/  IMAD.MOV.U32 R65, RZ, RZ, 0x40000040 ;  /* 0x40000040ff417424 */ /* 0x000fe200078e00ff */
[----:B------:R-:W-:Y:S01]  /*12450*/  MOV R63, 0x40000040 ;  /* 0x40000040003f7802 */ /* 0x000fe20000000f00 */
[----:B------:R-:W-:Y:S01]  /*12460*/  IMAD.MOV.U32 R5, RZ, RZ, 0x40000040 ;  /* 0x40000040ff057424 */ /* 0x000fe200078e00ff */
[C---:B------:R-:W-:Y:S01]  /*12470*/  IADD3 R56, R6.reuse, 0x402, RZ ;  /* 0x0000040206387810 */ /* 0x040fe20007ffe0ff */
[C---:B------:R-:W-:Y:S01]  /*12480*/  VIADD R62, R6.reuse, 0x4 ;  /* 0x00000004063e7836 */ /* 0x040fe20000000000 */
[----:B------:R-:W-:Y:S01]  /*12490*/  MOV R215, 0x40000040 ;  /* 0x4000004000d77802 */ /* 0x000fe20000000f00 */
[C---:B------:R-:W-:Y:S01]  /*124a0*/  VIADD R60, R6.reuse, 0x6 ;  /* 0x00000006063c7836 */ /* 0x040fe20000000000 */
[C---:B------:R-:W-:Y:S01]  /*124b0*/  IADD3 R208, R6.reuse, 0x804, RZ ;  /* 0x0000080406d07810 */ /* 0x040fe20007ffe0ff */
[----:B------:R-:W-:Y:S01]  /*124c0*/  IMAD.MOV.U32 R61, RZ, RZ, 0x40000040 ;  /* 0x40000040ff3d7424 */ /* 0x000fe200078e00ff */
[----:B------:R-:W-:Y:S01]  /*124d0*/  MOV R21, 0x40000040 ;  /* 0x4000004000157802 */ /* 0x000fe20000000f00 */
[C---:B------:R-:W-:Y:S01]  /*124e0*/  VIADD R58, R6.reuse, 0x400 ;  /* 0x00000400063a7836 */ /* 0x040fe20000000000 */
[----:B------:R-:W-:Y:S01]  /*124f0*/  IADD3 R10, R6, 0xc06, RZ ;  /* 0x00000c06060a7810 */ /* 0x000fe20007ffe0ff */
[----:B------:R-:W-:Y:S01]  /*12500*/  IMAD.MOV.U32 R59, RZ, RZ, 0x40000040 ;  /* 0x40000040ff3b7424 */ /* 0x000fe200078e00ff */
[----:B------:R0:W-:Y:S01]  /*12510*/  STL.64 [R1+0x38], R64 ;  /* 0x0000384001007387 */ /* 0x0001e20000100a00 */
[----:B------:R-:W-:-:S02]  /*12520*/  IMAD.MOV.U32 R57, RZ, RZ, 0x40000040 ;  /* 0x40000040ff397424 */ /* 0x000fc400078e00ff */
[C---:B------:R-:W-:Y:S01]  /*12530*/  VIADD R216, R6.reuse, 0x404 ;  /* 0x0000040406d87836 */ /* 0x040fe20000000000 */
[----:B------:R0:W-:Y:S01]  /*12540*/  STL.64 [R1+0x30], R62 ;  /* 0x0000303e01007387 */ /* 0x0001e20000100a00 */
[----:B------:R-:W-:Y:S02]  /*12550*/  IMAD.MOV.U32 R217, RZ, RZ, 0x40000040 ;  /* 0x40000040ffd97424 */ /* 0x000fe400078e00ff */
[C---:B------:R-:W-:Y:S01]  /*12560*/  VIADD R214, R6.reuse, 0x406 ;  /* 0x0000040606d67836 */ /* 0x040fe20000000000 */
[----:B------:R0:W-:Y:S01]  /*12570*/  STL.64 [R1+0x28], R60 ;  /* 0x0000283c01007387 */ /* 0x0001e20000100a00 */
[C---:B------:R-:W-:Y:S02]  /*12580*/  VIADD R212, R6.reuse, 0x800 ;  /* 0x0000080006d47836 */ /* 0x040fe40000000000 */
[----:B------:R-:W-:Y:S01]  /*12590*/  IMAD.MOV.U32 R213, RZ, RZ, 0x40000040 ;  /* 0x40000040ffd57424 */ /* 0x000fe200078e00ff */
[----:B------:R0:W-:Y:S01]  /*125a0*/  STL.64 [R1+0x20], R58 ;  /* 0x0000203a01007387 */ /* 0x0001e20000100a00 */
[----:B------:R-:W-:-:S02]  /*125b0*/  VIADD R210, R6, 0x802 ;  /* 0x0000080206d27836 */ /* 0x000fc40000000000 */
[----:B------:R-:W-:Y:S01]  /*125c0*/  IMAD.MOV.U32 R211, RZ, RZ, 0x40000040 ;  /* 0x40000040ffd37424 */ /* 0x000fe200078e00ff */
[----:B------:R0:W-:Y:S01]  /*125d0*/  STL.64 [R1+0x18], R56 ;  /* 0x0000183801007387 */ /* 0x0001e20000100a00 */
[----:B------:R-:W-:Y:S02]  /*125e0*/  IMAD.MOV.U32 R209, RZ, RZ, 0x40000040 ;  /* 0x40000040ffd17424 */ /* 0x000fe400078e00ff */
[C---:B------:R-:W-:Y:S02]  /*125f0*/  VIADD R206, R6.reuse, 0x806 ;  /* 0x0000080606ce7836 */ /* 0x040fe40000000000 */
[----:B------:R-:W-:Y:S02]  /*12600*/  IMAD.MOV.U32 R207, RZ, RZ, 0x40000040 ;  /* 0x40000040ffcf7424 */ /* 0x000fe400078e00ff */
[C---:B------:R-:W-:Y:S02]  /*12610*/  VIADD R20, R6.reuse, 0xc00 ;  /* 0x00000c0006147836 */ /* 0x040fe40000000000 */
[----:B------:R-:W-:-:S02]  /*12620*/  VIADD R14, R6, 0xc02 ;  /* 0x00000c02060e7836 */ /* 0x000fc40000000000 */
[----:B------:R-:W-:Y:S02]  /*12630*/  IMAD.MOV.U32 R15, RZ, RZ, 0x40000040 ;  /* 0x40000040ff0f7424 */ /* 0x000fe400078e00ff */
[----:B------:R-:W-:Y:S02]  /*12640*/  VIADD R12, R6, 0xc04 ;  /* 0x00000c04060c7836 */ /* 0x000fe40000000000 */
[----:B------:R-:W-:Y:S02]  /*12650*/  IMAD.MOV.U32 R13, RZ, RZ, 0x40000040 ;  /* 0x40000040ff0d7424 */ /* 0x000fe400078e00ff */
[----:B------:R-:W-:Y:S02]  /*12660*/  IMAD.MOV.U32 R11, RZ, RZ, 0x40000040 ;  /* 0x40000040ff0b7424 */ /* 0x000fe400078e00ff */
[----:B------:R-:W-:Y:S02]  /*12670*/  IMAD.MOV.U32 R3, RZ, RZ, 0x40000040 ;  /* 0x40000040ff037424 */ /* 0x000fe400078e00ff */
[----:B--2---:R-:W-:-:S05]  /*12680*/  IMAD R2, R204, 0x800, R0 ;  /* 0x00000800cc027824 */ /* 0x004fca00078e0200 */
[C---:B------:R-:W-:Y:S02]  /*12690*/  R2UR UR6, R2.reuse ;  /* 0x00000000020672ca */ /* 0x040fe400000e0000 */
[----:B------:R-:W-:-:S11]  /*126a0*/  IADD3 R4, R2, 0x2, RZ ;  /* 0x0000000202047810 */ /* 0x000fd60007ffe0ff */
[----:B------:R-:W-:Y:S01]  /*126b0*/  HGMMA.64x64x16.F32 R24, gdesc[UR4], RZ, !UPT, gsb0 ;  /* 0x00e00000041879f0 */ /* 0x000fe2000c0008ff */
[----:B------:R-:W-:Y:S02]  /*126c0*/  R2UR UR4, R64 ;  /* 0x00000000400472ca */ /* 0x000fe400000e0000 */
[----:B------:R-:W-:Y:S02]  /*126d0*/  R2UR UR5, R65 ;  /* 0x00000000410572ca */ /* 0x000fe400000e0000 */
[----:B------:R-:W-:Y:S01]  /*126e0*/  R2UR UR6, R4 ;  /* 0x00000000040672ca */ /* 0x000fe200000e0000 */
[----:B------:R-:W-:Y:S01]  /*126f0*/  VIADD R4, R2, 0x4 ;  /* 0x0000000402047836 */ /* 0x000fe20000000000 */
[----:B------:R-:W-:Y:S01]  /*12700*/  R2UR UR7, R5 ;  /* 0x00000000050772ca */ /* 0x000fe200000e0000 */
[----:B------:R-:W-:Y:S01]  /*12710*/  IMAD.MOV.U32 R5, RZ, RZ, 0x40000040 ;  /* 0x40000040ff057424 */ /* 0x000fe200078e00ff */
[----:B------:R-:W-:Y:S02]  /*12720*/  WARPGROUP.DEPBAR.LE gsb0, 0x0 ;  /* 0x00008000000079c5 */ /* 0x000fe40000010000 */
[----:B------:R-:W-:-:S09]  /*12730*/  WARPGROUP.ARRIVE ;  /* 0x00000000000079c5 */ /* 0x000fd20000000000 */
[----:B------:R-:W-:Y:S01]  /*12740*/  HGMMA.64x64x16.F32 R24, gdesc[UR4], R24, gsb0 ;  /* 0x00e00000041879f0 */ /* 0x000fe20008000818 */
[----:B------:R-:W-:Y:S02]  /*12750*/  R2UR UR4, R62 ;  /* 0x000000003e0472ca */ /* 0x000fe400000e0000 */
[----:B------:R-:W-:Y:S02]  /*12760*/  R2UR UR5, R63 ;  /* 0x000000003f0572ca */ /* 0x000fe400000e0000 */
[----:B------:R-:W-:Y:S01]  /*12770*/  R2UR UR6, R4 ;  /* 0x00000000040672ca */ /* 0x000fe200000e0000 */
[----:B------:R-:W-:Y:S01]  /*12780*/  VIADD R4, R2, 0x6 ;  /* 0x0000000602047836 */ /* 0x000fe20000000000 */
[----:B------:R-:W-:Y:S02]  /*12790*/  R2UR UR7, R5 ;  /* 0x00000000050772ca */ /* 0x000fe400000e0000 */
[----:B------:R-:W-:Y:S01]  /*127a0*/  MOV R5, 0x40000040 ;  /* 0x4000004000057802 */ /* 0x000fe20000000f00 */
[----:B------:R-:W-:-:S02]  /*127b0*/  WARPGROUP.DEPBAR.LE gsb0, 0x0 ;  /* 0x00008000000079c5 */ /* 0x000fc40000010000 */
[----:B------:R-:W-:-:S08]  /*127c0*/  WARPGROUP.ARRIVE ;  /* 0x00000000000079c5 */ /* 0x000fd00000000000 */
[----:B------:R-:W-:Y:S01]  /*127d0*/  HGMMA.64x64x16.F32 R24, gdesc[UR4], R24, gsb0 ;  /* 0x00e00000041879f0 */ /* 0x000fe20008000818 */
        /* <DEDUP_REMOVED lines=20> */
[----:B------:R-:W-:Y:S02]  /*12920*/  R2UR UR6, R4 ;  /* 0x00000000040672ca */ /* 0x000fe400000e0000 */
[----:B------:R-:W-:Y:S01]  /*12930*/  R2UR UR7, R5 ;  /* 0x00000000050772ca */ /* 0x000fe200000e0000 */
[----:B------:R-:W-:Y:S01]  /*12940*/  IMAD.MOV.U32 R5, RZ, RZ, 0x40000040 ;  /* 0x40000040ff057424 */ /* 0x000fe200078e00ff */
[----:B------:R-:W-:Y:S01]  /*12950*/  IADD3 R4, R2, 0x204, RZ ;  /* 0x0000020402047810 */ /* 0x000fe20007ffe0ff */
        /* <DEDUP_REMOVED lines=69> */
[C---:B------:R-:W-:Y:S01]  /*12db0*/  VIADD R4, R2.reuse, 0x604 ;  /* 0x0000060402047836 */ /* 0x040fe20000000000 */
[----:B------:R-:W-:Y:S01]  /*12dc0*/  R2UR UR7, R5 ;  /* 0x00000000050772ca */ /* 0x000fe200000e0000 */
[----:B------:R-:W-:Y:S02]  /*12dd0*/  IMAD.MOV.U32 R5, RZ, RZ, 0x40000040 ;  /* 0x40000040ff057424 */ /* 0x000fe400078e00ff */
[----:B------:R-:W-:Y:S01]  /*12de0*/  VIADD R2, R2, 0x606 ;  /* 0x0000060602027836 */ /* 0x000fe20000000000 */
[----:B------:R-:W-:-:S02]  /*12df0*/  WARPGROUP.DEPBAR.LE gsb0, 0x0 ;  /* 0x00008000000079c5 */ /* 0x000fc40000010000 */
[----:B------:R-:W-:-:S07]  /*12e00*/  WARPGROUP.ARRIVE ;  /* 0x00000000000079c5 */ /* 0x000fce0000000000 */
[----:B------:R-:W-:Y:S01]  /*12e10*/  HGMMA.64x64x16.F32 R24, gdesc[UR4], R24, gsb0 ;  /* 0x00e00000041879f0 */ /* 0x000fe20008000818 */
[----:B------:R-:W-:Y:S02]  /*12e20*/  R2UR UR4, R12 ;  /* 0x000000000c0472ca */ /* 0x000fe400000e0000 */
[----:B------:R-:W-:Y:S02]  /*12e30*/  R2UR UR5, R13 ;  /* 0x000000000d0572ca */ /* 0x000fe400000e0000 */
[----:B------:R-:W-:Y:S02]  /*12e40*/  R2UR UR6, R4 ;  /* 0x00000000040672ca */ /* 0x000fe400000e0000 */
[----:B------:R-:W-:Y:S01]  /*12e50*/  R2UR UR7, R5 ;  /* 0x00000000050772ca */ /* 0x000fe200000e0000 */
[----:B------:R-:W-:Y:S02]  /*12e60*/  WARPGROUP.DEPBAR.LE gsb0, 0x0 ;  /* 0x00008000000079c5 */ /* 0x000fe40000010000 */
[----:B------:R-:W-:-:S10]  /*12e70*/  WARPGROUP.ARRIVE ;  /* 0x00000000000079c5 */ /* 0x000fd40000000000 */
[----:B------:R-:W-:Y:S01]  /*12e80*/  HGMMA.64x64x16.F32 R24, gdesc[UR4], R24, gsb0 ;  /* 0x00e00000041879f0 */ /* 0x000fe20008000818 */
[----:B------:R-:W-:Y:S02]  /*12e90*/  R2UR UR4, R10 ;  /* 0x000000000a0472ca */ /* 0x000fe400000e0000 */
[----:B------:R-:W-:Y:S02]  /*12ea0*/  R2UR UR5, R11 ;  /* 0x000000000b0572ca */ /* 0x000fe400000e0000 */
[----:B------:R-:W-:Y:S02]  /*12eb0*/  R2UR UR6, R2 ;  /* 0x00000000020672ca */ /* 0x000fe400000e0000 */
[----:B------:R-:W-:Y:S01]  /*12ec0*/  R2UR UR7, R3 ;  /* 0x00000000030772ca */ /* 0x000fe200000e0000 */
[----:B------:R-:W-:Y:S02]  /*12ed0*/  WARPGROUP.DEPBAR.LE gsb0, 0x0 ;  /* 0x00008000000079c5 */ /* 0x000fe40000010000 */
[----:B------:R-:W-:-:S10]  /*12ee0*/  WARPGROUP.ARRIVE ;  /* 0x00000000000079c5 */ /* 0x000fd40000000000 */
[----:B------:R-:W-:Y:S03]  /*12ef0*/  HGMMA.64x64x16.F32 R24, gdesc[UR4], R24, gsb0 ;  /* 0x00e00000041879f0 */ /* 0x000fe60008000818 */
[----:B------:R-:W-:Y:S02]  /*12f00*/  WARPGROUP.DEPBAR.LE gsb0, 0x0 ;  /* 0x00008000000079c5 */ /* 0x000fe40000010000 */
[----:B0-----:R-:W-:Y:S05]  /*12f10*/  @!P0 BRA `(.L_x_1755) ;  /* 0x0000000000048947 */ /* 0x001fea0003800000 */
[----:B------:R-:W-:Y:S01]  /*12f20*/  BPT.TRAP 0x1 ;  /* 0x000000040000795c */ /* 0x000fe20000300000 */
.L_x_1755:
[----:B------:R-:W2:Y:S01]  /*12f30*/  LDL R0, [R1+0x64] ;  /* 0x0000640001007983 */ /* 0x000ea20000100800 */
[----:B------:R-:W0:Y:S03]  /*12f40*/  LDC R72, c[0x0][0x448] ;  /* 0x00011200ff487b82 */ /* 0x000e260000000800 */
[----:B------:R-:W2:Y:S04]  /*12f50*/  LDL R70, [R1+0x4c] ;  /* 0x00004c0001467983 */ /* 0x000ea80000100800 */
[----:B------:R-:W3:Y:S01]  /*12f60*/  LDL R9, [R1+0x4] ;  /* 0x0000040001097983 */ /* 0x000ee20000100800 */
[----:B------:R-:W1:Y:S03]  /*12f70*/  LDC.64 R56, c[0x0][0x9e0] ;  /* 0x00027800ff387b82 */ /* 0x000e660000000a00 */
[----:B------:R-:W4:Y:S01]  /*12f80*/  LDL R65, [R1+0x8] ;  /* 0x0000080001417983 */ /* 0x000f220000100800 */
[----:B------:R-:W-:Y:S01]  /*12f90*/  LOP3.LUT R22, R22, 0xffffffbf, RZ, 0xc0, !PT ;  /* 0xffffffbf16167812 */ /* 0x000fe200078ec0ff */
[----:B------:R-:W-:Y:S01]  /*12fa0*/  ULDC UR4, c[0x0][0x9dc] ;  /* 0x0002770000047ab9 */ /* 0x000fe20000000800 */
[----:B0-----:R-:W-:-:S13]  /*12fb0*/  ISETP.NE.AND P1, PT, R72, 0x1, PT ;  /* 0x000000014800780c */ /* 0x001fda0003f25270 */
[----:B------:R-:W0:Y:S08]  /*12fc0*/  @P1 LDC R3, c[0x0][0x44c] ;  /* 0x00011300ff031b82 */ /* 0x000e300000000800 */
[----:B------:R-:W5:Y:S01]  /*12fd0*/  @P1 LDC R4, c[0x0][0x450] ;  /* 0x00011400ff041b82 */ /* 0x000f620000000800 */
[----:B------:R-:W-:Y:S01]  /*12fe0*/  @P1 LOP3.LUT R22, R22, 0x40, RZ, 0xfc, !PT ;  /* 0x0000004016161812 */ /* 0x000fe200078efcff */
[----:B------:R-:W-:-:S03]  /*12ff0*/  IMAD.U32 R223, RZ, RZ, UR4 ;  /* 0x00000004ffdf7e24 */ /* 0x000fc6000f8e00ff */
[----:B------:R-:W-:Y:S02]  /*13000*/  LOP3.LUT R22, R22, 0xffffffdf, RZ, 0xc0, !PT ;  /* 0xffffffdf16167812 */ /* 0x000fe400078ec0ff */
[----:B------:R-:W-:Y:S01]  /*13010*/  LEA R58, R95, 0xffffffc0, 0x6 ;  /* 0xffffffc05f3a7811 */ /* 0x000fe200078e30ff */
[----:B--2---:R-:W-:-:S04]  /*13020*/  IMAD.IADD R0, R0, 0x1, R70 ;  /* 0x0000000100007824 */ /* 0x004fc800078e0246 */
[----:B0-----:R-:W-:Y:S01]  /*13030*/  @P1 IMAD.HI.U32 R3, R0, R3, RZ ;  /* 0x0000000300031227 */ /* 0x001fe200078e00ff */
[----:B------:R-:W-:-:S04]  /*13040*/  MOV R2, R0 ;  /* 0x0000000000027202 */ /* 0x000fc80000000f00 */
[----:B-----5:R-:W-:Y:S01]  /*13050*/  @P1 SHF.R.U32.HI R2, RZ, R4, R3 ;  /* 0x00000004ff021219 */ /* 0x020fe20000011603 */
[----:B------:R-:W-:Y:S02]  /*13060*/  IMAD.MOV.U32 R4, RZ, RZ, -0x40 ;  /* 0xffffffc0ff047424 */ /* 0x000fe400078e00ff */
[----:B------:R-:W-:Y:S02]  /*13070*/  VIADD R0, R8, 0x30840 ;  /* 0x0003084008007836 */ /* 0x000fe40000000000 */
[----:B------:R-:W0:Y:S01]  /*13080*/  SHFL.IDX PT, R8, R2, RZ, 0x1c1f ;  /* 0x001c1fff02087589 */ /* 0x000e2200000e0000 */
[----:B------:R-:W-:-:S04]  /*13090*/  IMAD R5, R95, R4, 0x40 ;  /* 0x000000405f057424 */ /* 0x000fc800078e0204 */
[----:B------:R-:W-:Y:S01]  /*130a0*/  VIADD R3, R5, 0x1 ;  /* 0x0000000105037836 */ /* 0x000fe20000000000 */
[----:B---3--:R-:W-:Y:S02]  /*130b0*/  PRMT R0, R9, 0x654, R0 ;  /* 0x0000065409007816 */ /* 0x008fe40000000000 */
[----:B-1----:R-:W-:Y:S01]  /*130c0*/  ISETP.GE.AND P1, PT, R57, 0x1, PT ;  /* 0x000000013900780c */ /* 0x002fe20003f26270 */
[----:B----4-:R-:W-:Y:S01]  /*130d0*/  IMAD R3, R65, -0x2, R3 ;  /* 0xfffffffe41037824 */ /* 0x010fe200078e0203 */
[----:B------:R1:W-:Y:S01]  /*130e0*/  SYNCS.ARRIVE.TRANS64.RED.A1T0 RZ, [R0+URZ], RZ ;  /* 0x000000ff00ff79a7 */ /* 0x0003e2000810043f */
[----:B------:R-:W-:-:S03]  /*130f0*/  LOP3.LUT R4, RZ, R223, RZ, 0x33, !PT ;  /* 0x000000dfff047212 */ /* 0x000fc600078e33ff */
[----:B------:R-:W-:Y:S02]  /*13100*/  IADD3 R3, -R219, R3, R220 ;  /* 0x00000003db037210 */ /* 0x000fe40007ffe1dc */
[----:B-1----:R-:W-:-:S03]  /*13110*/  IADD3 R0, R220, R5, RZ ;  /* 0x00000005dc007210 */ /* 0x002fc60007ffe0ff */
[C---:B------:R-:W-:Y:S02]  /*13120*/  IMAD.IADD R60, R3.reuse, 0x1, R56 ;  /* 0x00000001033c7824 */ /* 0x040fe400078e0238 */
[----:B------:R-:W-:Y:S02]  /*13130*/  IMAD.IADD R61, R3, 0x1, R4 ;  /* 0x00000001033d7824 */ /* 0x000fe400078e0204 */
[----:B------:R-:W-:Y:S01]  /*13140*/  IMAD R59, R65, -0x2, R0 ;  /* 0xfffffffe413b7824 */ /* 0x000fe200078e0200 */
[----:B------:R-:W-:Y:S01]  /*13150*/  @P1 LOP3.LUT R22, R22, 0x20, RZ, 0xfc, !PT ;  /* 0x0000002016161812 */ /* 0x000fe200078efcff */
[----:B0-----:R-:W-:-:S03]  /*13160*/  IMAD.IADD R4, R61, 0x1, R8 ;  /* 0x000000013d047824 */ /* 0x001fc600078e0208 */
[----:B------:R-:W-:Y:S01]  /*13170*/  VIADDMNMX R0, R8, R60, R59, PT ;  /* 0x0000003c08007246 */ /* 0x000fe2000380013b */
[----:B------:R-:W-:Y:S06]  /*13180*/  @!P1 BRA `(.L_x_1756) ;  /* 0x0000000000509947 */ /* 0x000fec0003800000 */
[----:B------:R-:W-:Y:S01]  /*13190*/  IADD3 R3, -R219, R220, R8 ;  /* 0x000000dcdb037210 */ /* 0x000fe20007ffe108 */
[----:B------:R-:W-:Y:S03]  /*131a0*/  BSSY B0, `(.L_x_1757) ;  /* 0x000000e000007945 */ /* 0x000fe60003800000 */
[----:B------:R-:W-:-:S13]  /*131b0*/  ISETP.GT.AND P1, PT, R3, -0x1, PT ;  /* 0xffffffff0300780c */ /* 0x000fda0003f24270 */
        /* <DEDUP_REMOVED lines=8> */
.L_x_1758:
[----:B------:R-:W-:-:S13]  /*13240*/  ISETP.NE.AND P1, PT, R57, 0x1, PT ;  /* 0x000000013900780c */ /* 0x000fda0003f25270 */
[----:B------:R-:W0:Y:S02]  /*13250*/  @P1 LDC.64 R8, c[0x0][0x9e8] ;  /* 0x00027a00ff081b82 */ /* 0x000e240000000a00 */
[----:B0-----:R-:W-:-:S05]  /*13260*/  @P1 IMAD.HI.U32 R8, R3, R8, RZ ;  /* 0x0000000803081227 */ /* 0x001fca00078e00ff */
[----:B------:R-:W-:-:S07]  /*13270*/  @P1 SHF.R.U32.HI R3, RZ, R9, R8 ;  /* 0x00000009ff031219 */ /* 0x000fce0000011608 */
.L_x_1759:
[----:B------:R-:W-:Y:S05]  /*13280*/  BSYNC B0 ;  /* 0x0000000000007941 */ /* 0x000fea0003800000 */
.L_x_1757:
[----:B------:R-:W-:-:S04]  /*13290*/  IMAD R3, R3, R57, -R58 ;  /* 0x0000003903037224 */ /* 0x000fc800078e0a3a */
[----:B------:R-:W-:-:S05]  /*132a0*/  IMAD R3, R65, -0x2, R3 ;  /* 0xfffffffe41037824 */ /* 0x000fca00078e0203 */
[----:B------:R-:W-:Y:S02]  /*132b0*/  VIMNMX R4, R4, R3, !PT ;  /* 0x0000000304047248 */ /* 0x000fe40007fe0100 */
[----:B------:R-:W-:-:S07]  /*132c0*/  VIADDMNMX R0, R3, R57, R0, PT ;  /* 0x0000003903007246 */ /* 0x000fce0003800100 */
.L_x_1756:
[C---:B------:R-:W-:Y:S01]  /*132d0*/  ISETP.GE.AND P2, PT, R5.reuse, 0x9, PT ;  /* 0x000000090500780c */ /* 0x040fe20003f46270 */
[----:B------:R-:W0:Y:S01]  /*132e0*/  SHFL.IDX PT, R2, R2, 0x1, 0x1c1f ;  /* 0x003c1f0002027f89 */ /* 0x000e2200000e0000 */
[C---:B------:R-:W-:Y:S02]  /*132f0*/  ISETP.GE.AND P1, PT, R5.reuse, 0x2, PT ;  /* 0x000000020500780c */ /* 0x040fe40003f26270 */
[C---:B------:R-:W-:Y:S02]  /*13300*/  ISETP.GT.AND P3, PT, R4.reuse, 0x8, !P2 ;  /* 0x000000080400780c */ /* 0x040fe40005764270 */
[----:B------:R-:W-:Y:S02]  /*13310*/  ISETP.GT.AND P4, PT, R4, 0x1, !P1 ;  /* 0x000000010400780c */ /* 0x000fe40004f84270 */
[----:B------:R-:W-:Y:S02]  /*13320*/  ISETP.LT.OR P3, PT, R0, 0x9, P3 ;  /* 0x000000090000780c */ /* 0x000fe40001f61670 */
[----:B------:R-:W-:-:S02]  /*13330*/  ISETP.GE.AND P5, PT, R5, 0xa, PT ;  /* 0x0000000a0500780c */ /* 0x000fc40003fa6270 */
[----:B------:R-:W-:Y:S02]  /*13340*/  FSEL R73, R28, -INF , !P3 ;  /* 0xff8000001c497808 */ /* 0x000fe40005800000 */
[----:B------:R-:W-:Y:S02]  /*13350*/  ISETP.LT.OR P4, PT, R0, 0x2, P4 ;  /* 0x000000020000780c */ /* 0x000fe40002781670 */
[----:B------:R-:W-:Y:S02]  /*13360*/  ISETP.GT.AND P3, PT, R4, 0x9, !P5 ;  /* 0x000000090400780c */ /* 0x000fe40006f64270 */
[----:B------:R-:W-:Y:S02]  /*13370*/  FSEL R71, R25, -INF , !P4 ;  /* 0xff80000019477808 */ /* 0x000fe40006000000 */
        /* <DEDUP_REMOVED lines=26> */
[C---:B------:R-:W-:Y:S02]  /*13520*/  ISETP.GE.AND P4, PT, R5.reuse, 0x22, PT ;  /* 0x000000220500780c */ /* 0x040fe40003f86270 */
        /* <DEDUP_REMOVED lines=26> */
[----:B------:R-:W-:Y:S02]  /*136d0*/  ISETP.GE.AND P3, PT, R5, 0x39, PT ;  /* 0x000000390500780c */ /* 0x000fe40003f66270 */
[----:B------:R-:W-:Y:S02]  /*136e0*/  P2R R28, PR, RZ, 0x20 ;  /* 0x00000020ff1c7803 */ /* 0x000fe40000000000 */
[----:B------:R-:W-:-:S02]  /*136f0*/  ISETP.GT.AND P4, PT, R4, 0x38, !P3 ;  /* 0x000000380400780c */ /* 0x000fc40005f84270 */
[----:B------:R-:W-:Y:S02]  /*13700*/  ISETP.GE.AND P5, PT, R5, 0x3a, PT ;  /* 0x0000003a0500780c */ /* 0x000fe40003fa6270 */
[----:B------:R-:W-:-:S04]  /*13710*/  ISETP.LT.OR P4, PT, R0, 0x39, P4 ;  /* 0x000000390000780c */ /* 0x000fc80002781670 */
[----:B------:R-:W-:Y:S02]  /*13720*/  FSEL R3, R52, -INF , !P4 ;  /* 0xff80000034037808 */ /* 0x000fe40006000000 */
[----:B------:R-:W-:-:S04]  /*13730*/  ISETP.GT.AND P4, PT, R4, RZ, !P6 ;  /* 0x000000ff0400720c */ /* 0x000fc80007784270 */
[----:B------:R-:W-:-:S04]  /*13740*/  ISETP.LT.OR P4, PT, R0, 0x1, P4 ;  /* 0x000000010000780c */ /* 0x000fc80002781670 */
[----:B------:R-:W-:Y:S02]  /*13750*/  FSEL R69, R24, -INF , !P4 ;  /* 0xff80000018457808 */ /* 0x000fe40006000000 */
[----:B------:R-:W-:Y:S01]  /*13760*/  ISETP.GT.AND P4, PT, R4, 0x39, !P5 ;  /* 0x000000390400780c */ /* 0x000fe20006f84270 */
[----:B0-----:R-:W-:-:S03]  /*13770*/  IMAD.IADD R4, R61, 0x1, R2 ;  /* 0x000000013d047824 */ /* 0x001fc600078e0202 */
[----:B------:R-:W-:Y:S02]  /*13780*/  ISETP.LT.OR P4, PT, R0, 0x3a, P4 ;  /* 0x0000003a0000780c */ /* 0x000fe40002781670 */
[----:B------:R-:W-:Y:S02]  /*13790*/  VIADDMNMX R0, R2, R60, R59, PT ;  /* 0x0000003c02007246 */ /* 0x000fe4000380013b */
[----:B------:R-:W-:Y:S02]  /*137a0*/  FSEL R53, R53, -INF , !P4 ;  /* 0xff80000035357808 */ /* 0x000fe40006000000 */
[----:B------:R-:W-:-:S13]  /*137b0*/  ISETP.GE.AND P4, PT, R57, 0x1, PT ;  /* 0x000000013900780c */ /* 0x000fda0003f86270 */
[----:B------:R-:W-:Y:S05]  /*137c0*/  @!P4 BRA `(.L_x_1760) ;  /* 0x000000000050c947 */ /* 0x000fea0003800000 */
        /* <DEDUP_REMOVED lines=11> */
.L_x_1762:
[----:B------:R-:W-:-:S13]  /*13880*/  ISETP.NE.AND P4, PT, R57, 0x1, PT ;  /* 0x000000013900780c */ /* 0x000fda0003f85270 */
[----:B------:R-:W0:Y:S02]  /*13890*/  @P4 LDC.64 R60, c[0x0][0x9e8] ;  /* 0x00027a00ff3c4b82 */ /* 0x000e240000000a00 */
[----:B0-----:R-:W-:-:S05]  /*138a0*/  @P4 IMAD.HI.U32 R8, R2, R60, RZ ;  /* 0x0000003c02084227 */ /* 0x001fca00078e00ff */
[----:B------:R-:W-:-:S07]  /*138b0*/  @P4 SHF.R.U32.HI R2, RZ, R61, R8 ;  /* 0x0000003dff024219 */ /* 0x000fce0000011608 */
.L_x_1763:
[----:B------:R-:W-:Y:S05]  /*138c0*/  BSYNC B0 ;  /* 0x0000000000007941 */ /* 0x000fea0003800000 */
.L_x_1761:
[----:B------:R-:W-:-:S04]  /*138d0*/  IMAD R2, R2, R57, -R58 ;  /* 0x0000003902027224 */ /* 0x000fc800078e0a3a */
[----:B------:R-:W-:-:S05]  /*138e0*/  IMAD R5, R65, -0x2, R2 ;  /* 0xfffffffe41057824 */ /* 0x000fca00078e0202 */
[----:B------:R-:W-:Y:S02]  /*138f0*/  VIMNMX R4, R4, R5, !PT ;  /* 0x0000000504047248 */ /* 0x000fe40007fe0100 */
[----:B------:R-:W-:-:S07]  /*13900*/  VIADDMNMX R0, R5, R57, R0, PT ;  /* 0x0000003905007246 */ /* 0x000fce0003800100 */
.L_x_1760:
[----:B------:R-:W-:Y:S01]  /*13910*/  FMNMX.FTZ R2, R69, R71, !PT ;  /* 0x0000004745027209 */ /* 0x000fe20007810000 */
[----:B------:R-:W-:Y:S01]  /*13920*/  ULDC UR4, c[0x0][0x988] ;  /* 0x0002620000047ab9 */ /* 0x000fe20000000800 */
        /* <DEDUP_REMOVED lines=14> */
[C---:B------:R-:W-:Y:S02]  /*13a10*/  ISETP.GT.AND P2, PT, R4.reuse, 0x8, !P2 ;  /* 0x000000080400780c */ /* 0x040fe40005744270 */
[----:B------:R-:W-:Y:S02]  /*13a20*/  ISETP.GT.AND P1, PT, R4, 0x10, !P1 ;  /* 0x000000100400780c */ /* 0x000fe40004f24270 */
[----:B------:R-:W-:-:S02]  /*13a30*/  FMNMX.FTZ R2, R29, R2, !PT ;  /* 0x000000021d027209 */ /* 0x000fc40007810000 */
[C---:B------:R-:W-:Y:S02]  /*13a40*/  ISETP.LT.OR P2, PT, R0.reuse, 0x9, P2 ;  /* 0x000000090000780c */ /* 0x040fe40001741670 */
[----:B------:R-:W-:Y:S02]  /*13a50*/  ISETP.LT.OR P1, PT, R0, 0x11, P1 ;  /* 0x000000110000780c */ /* 0x000fe40000f21670 */
[----:B------:R-:W-:Y:S02]  /*13a60*/  FMNMX.FTZ R2, R41, R2, !PT ;  /* 0x0000000229027209 */ /* 0x000fe40007810000 */
[----:B------:R-:W-:Y:S02]  /*13a70*/  FSEL R59, R30, -INF , !P2 ;  /* 0xff8000001e3b7808 */ /* 0x000fe40005000000 */
[----:B------:R-:W-:Y:S02]  /*13a80*/  ISETP.NE.AND P2, PT, R63, RZ, PT ;  /* 0x000000ff3f00720c */ /* 0x000fe40003f45270 */
[----:B------:R-:W-:-:S02]  /*13a90*/  FSEL R63, R34, -INF , !P1 ;  /* 0xff800000223f7808 */ /* 0x000fc40004800000 */
[----:B------:R-:W-:Y:S02]  /*13aa0*/  FMNMX.FTZ R2, R25, R2, !PT ;  /* 0x0000000219027209 */ /* 0x000fe40007810000 */
[----:B------:R-:W-:Y:S02]  /*13ab0*/  ISETP.NE.AND P1, PT, R32, RZ, PT ;  /* 0x000000ff2000720c */ /* 0x000fe40003f25270 */
[----:B------:R-:W-:Y:S02]  /*13ac0*/  FMNMX.FTZ R2, R45, R2, !PT ;  /* 0x000000022d027209 */ /* 0x000fe40007810000 */
[----:B------:R-:W-:Y:S02]  /*13ad0*/  ISETP.GT.AND P1, PT, R4, 0x11, !P1 ;  /* 0x000000110400780c */ /* 0x000fe40004f24270 */
[----:B------:R-:W-:Y:S02]  /*13ae0*/  FMNMX.FTZ R2, R9, R2, !PT ;  /* 0x0000000209027209 */ /* 0x000fe40007810000 */
[----:B------:R-:W-:-:S02]  /*13af0*/  ISETP.LT.OR P1, PT, R0, 0x12, P1 ;  /* 0x000000120000780c */ /* 0x000fc40000f21670 */
[----:B------:R-:W-:Y:S02]  /*13b00*/  ISETP.GT.AND P6, PT, R4, RZ, !P6 ;  /* 0x000000ff0400720c */ /* 0x000fe400077c4270 */
[----:B------:R-:W-:Y:S02]  /*13b10*/  FMNMX.FTZ R2, R49, R2, !PT ;  /* 0x0000000231027209 */ /* 0x000fe40007810000 */
[----:B------:R-:W-:Y:S02]  /*13b20*/  FSEL R35, R35, -INF , !P1 ;  /* 0xff80000023237808 */ /* 0x000fe40004800000 */
[----:B------:R-:W-:Y:S02]  /*13b30*/  ISETP.NE.AND P1, PT, R64, RZ, PT ;  /* 0x000000ff4000720c */ /* 0x000fe40003f25270 */
[----:B------:R-:W-:Y:S02]  /*13b40*/  ISETP.LT.OR P6, PT, R0, 0x1, P6 ;  /* 0x000000010000780c */ /* 0x000fe400037c1670 */
[----:B------:R-:W-:-:S02]  /*13b50*/  FMNMX.FTZ R2, R3, R2, !PT ;  /* 0x0000000203027209 */ /* 0x000fc40007810000 */
[----:B------:R-:W-:Y:S02]  /*13b60*/  ISETP.GT.AND P1, PT, R4, 0x18, !P1 ;  /* 0x000000180400780c */ /* 0x000fe40004f24270 */
[----:B------:R-:W-:Y:S02]  /*13b70*/  FSEL R31, R26, -INF , !P6 ;  /* 0xff8000001a1f7808 */ /* 0x000fe40007000000 */
[----:B------:R-:W-:Y:S02]  /*13b80*/  FMNMX.FTZ R26, R53, R2, !PT ;  /* 0x00000002351a7209 */ /* 0x000fe40007810000 */
[----:B------:R-:W-:Y:S02]  /*13b90*/  ISETP.LT.OR P1, PT, R0, 0x19, P1 ;  /* 0x000000190000780c */ /* 0x000fe40000f21670 */
[----:B------:R-:W-:Y:S01]  /*13ba0*/  ISETP.NE.AND P4, PT, R44, RZ, PT ;  /* 0x000000ff2c00720c */ /* 0x000fe20003f85270 */
[----:B------:R-:W0:Y:S01]  /*13bb0*/  SHFL.BFLY PT, R5, R26, 0x2, 0x1f ;  /* 0x0c401f001a057f89 */ /* 0x000e2200000e0000 */
[----:B------:R-:W-:-:S02]  /*13bc0*/  FSEL R65, R38, -INF , !P1 ;  /* 0xff80000026417808 */ /* 0x000fc40004800000 */
[----:B------:R-:W-:Y:S02]  /*13bd0*/  ISETP.NE.AND P1, PT, R36, RZ, PT ;  /* 0x000000ff2400720c */ /* 0x000fe40003f25270 */
[----:B------:R-:W-:Y:S02]  /*13be0*/  MOV R2, UR4 ;  /* 0x0000000400027c02 */ /* 0x000fe40008000f00 */
[C---:B------:R-:W-:Y:S02]  /*13bf0*/  ISETP.GT.AND P1, PT, R4.reuse, 0x19, !P1 ;  /* 0x000000190400780c */ /* 0x040fe40004f24270 */
[----:B------:R-:W-:Y:S02]  /*13c00*/  ISETP.GT.AND P3, PT, R4, 0x38, !P3 ;  /* 0x000000380400780c */ /* 0x000fe40005f64270 */
[----:B------:R-:W-:Y:S02]  /*13c10*/  ISETP.LT.OR P1, PT, R0, 0x1a, P1 ;  /* 0x0000001a0000780c */ /* 0x000fe40000f21670 */
[----:B------:R-:W-:-:S02]  /*13c20*/  ISETP.GT.AND P5, PT, R4, 0x39, !P5 ;  /* 0x000000390400780c */ /* 0x000fc40006fa4270 */
[----:B------:R-:W-:Y:S02]  /*13c30*/  FSEL R39, R39, -INF , !P1 ;  /* 0xff80000027277808 */ /* 0x000fe40004800000 */
[----:B------:R-:W-:Y:S02]  /*13c40*/  ISETP.NE.AND P1, PT, R66, RZ, PT ;  /* 0x000000ff4200720c */ /* 0x000fe40003f25270 */
[----:B------:R-:W-:Y:S02]  /*13c50*/  ISETP.LT.OR P3, PT, R0, 0x39, P3 ;  /* 0x000000390000780c */ /* 0x000fe40001f61670 */
[----:B------:R-:W-:Y:S02]  /*13c60*/  ISETP.GT.AND P1, PT, R4, 0x20, !P1 ;  /* 0x000000200400780c */ /* 0x000fe40004f24270 */
[C---:B------:R-:W-:Y:S02]  /*13c70*/  ISETP.LT.OR P5, PT, R0.reuse, 0x3a, P5 ;  /* 0x0000003a0000780c */ /* 0x040fe40002fa1670 */
[----:B------:R-:W-:-:S02]  /*13c80*/  ISETP.LT.OR P1, PT, R0, 0x21, P1 ;  /* 0x000000210000780c */ /* 0x000fc40000f21670 */
[----:B0-----:R-:W-:Y:S02]  /*13c90*/  FMNMX.FTZ R28, R26, R5, !PT ;  /* 0x000000051a1c7209 */ /* 0x001fe40007810000 */
[----:B------:R-:W-:Y:S02]  /*13ca0*/  FSEL R67, R42, -INF , !P1 ;  /* 0xff8000002a437808 */ /* 0x000fe40004800000 */
[----:B------:R-:W-:Y:S01]  /*13cb0*/  ISETP.NE.AND P1, PT, R40, RZ, PT ;  /* 0x000000ff2800720c */ /* 0x000fe20003f25270 */
[----:B------:R-:W0:Y:S01]  /*13cc0*/  SHFL.BFLY PT, R5, R28, 0x1, 0x1f ;  /* 0x0c201f001c057f89 */ /* 0x000e2200000e0000 */
[----:B------:R-:W-:Y:S02]  /*13cd0*/  FSEL R55, R55, -INF , !P5 ;  /* 0xff80000037377808 */ /* 0x000fe40006800000 */
[----:B------:R-:W-:-:S04]  /*13ce0*/  ISETP.GT.AND P1, PT, R4, 0x21, !P1 ;  /* 0x000000210400780c */ /* 0x000fc80004f24270 */
[----:B------:R-:W-:-:S04]  /*13cf0*/  ISETP.LT.OR P1, PT, R0, 0x22, P1 ;  /* 0x000000220000780c */ /* 0x000fc80000f21670 */
[----:B------:R-:W-:Y:S02]  /*13d00*/  FSEL R43, R43, -INF , !P1 ;  /* 0xff8000002b2b7808 */ /* 0x000fe40004800000 */
[----:B------:R-:W-:Y:S02]  /*13d10*/  ISETP.GT.AND P1, PT, R4, 0x28, !P2 ;  /* 0x000000280400780c */ /* 0x000fe40005724270 */
[----:B------:R-:W-:Y:S02]  /*13d20*/  ISETP.NE.AND P2, PT, R68, RZ, PT ;  /* 0x000000ff4400720c */ /* 0x000fe40003f45270 */
[----:B------:R-:W-:-:S04]  /*13d30*/  ISETP.LT.OR P1, PT, R0, 0x29, P1 ;  /* 0x000000290000780c */ /* 0x000fc80000f21670 */
[----:B------:R-:W-:Y:S02]  /*13d40*/  FSEL R27, R46, -INF , !P1 ;  /* 0xff8000002e1b7808 */ /* 0x000fe40004800000 */
[----:B------:R-:W-:Y:S02]  /*13d50*/  ISETP.GT.AND P1, PT, R4, 0x29, !P4 ;  /* 0x000000290400780c */ /* 0x000fe40006724270 */
[----:B0-----:R-:W-:Y:S02]  /*13d60*/  FMNMX.FTZ R5, R28, R5, !PT ;  /* 0x000000051c057209 */ /* 0x001fe40007810000 */
[----:B------:R-:W-:Y:S02]  /*13d70*/  ISETP.LT.OR P1, PT, R0, 0x2a, P1 ;  /* 0x0000002a0000780c */ /* 0x000fe40000f21670 */
[----:B------:R-:W-:Y:S01]  /*13d80*/  ISETP.NE.AND P4, PT, R48, RZ, PT ;  /* 0x000000ff3000720c */ /* 0x000fe20003f85270 */
[----:B------:R-:W-:Y:S01]  /*13d90*/  FMUL.FTZ R24, R5, R2 ;  /* 0x0000000205187220 */ /* 0x000fe20000410000 */
[----:B------:R-:W-:-:S02]  /*13da0*/  FSEL R47, R47, -INF , !P1 ;  /* 0xff8000002f2f7808 */ /* 0x000fc40004800000 */
[----:B------:R-:W-:-:S04]  /*13db0*/  FSETP.NEU.FTZ.AND P1, PT, R5, -INF , PT ;  /* 0xff8000000500780b */ /* 0x000fc80003f3d000 */
[----:B------:R-:W-:Y:S02]  /*13dc0*/  FSEL R30, R24, RZ, P1 ;  /* 0x000000ff181e7208 */ /* 0x000fe40000800000 */
[----:B------:R-:W-:Y:S02]  /*13dd0*/  FMNMX.FTZ R24, R31, R8, !PT ;  /* 0x000000081f187209 */ /* 0x000fe40007810000 */
[C---:B------:R-:W-:Y:S01]  /*13de0*/  ISETP.GT.AND P1, PT, R4.reuse, 0x30, !P2 ;  /* 0x000000300400780c */ /* 0x040fe20005724270 */
[--C-:B------:R-:W-:Y:S01]  /*13df0*/  FFMA.FTZ R26, R71, R2, -R30.reuse ;  /* 0x00000002471a7223 */ /* 0x100fe2000001081e */
[----:B------:R-:W-:Y:S01]  /*13e00*/  FMNMX.FTZ R24, R59, R24, !PT ;  /* 0x000000183b187209 */ /* 0x000fe20007810000 */
[-CC-:B------:R-:W-:Y:S01]  /*13e10*/  FFMA.FTZ R28, R79, R2.reuse, -R30.reuse ;  /* 0x000000024f1c7223 */ /* 0x180fe2000001081e */
[----:B------:R-:W-:Y:S01]  /*13e20*/  ISETP.GT.AND P2, PT, R4, 0x31, !P4 ;  /* 0x000000310400780c */ /* 0x000fe20006744270 */
[--C-:B------:R-:W-:Y:S01]  /*13e30*/  FFMA.FTZ R4, R69, R2, -R30.reuse ;  /* 0x0000000245047223 */ /* 0x100fe2000001081e */
[----:B------:R-:W-:Y:S01]  /*13e40*/  FMNMX.FTZ R24, R61, R24, !PT ;  /* 0x000000183d187209 */ /* 0x000fe20007810000 */
[----:B------:R0:W-:Y:S01]  /*13e50*/  MUFU.EX2 R75, R26 ;  /* 0x0000001a004b7308 */ /* 0x0001e20000000800 */
[C---:B------:R-:W-:Y:S01]  /*13e60*/  ISETP.LT.OR P1, PT, R0.reuse, 0x31, P1 ;  /* 0x000000310000780c */ /* 0x040fe20000f21670 */
[--C-:B------:R-:W-:Y:S01]  /*13e70*/  FFMA.FTZ R37, R37, R2, -R30.reuse ;  /* 0x0000000225257223 */ /* 0x100fe2000001081e */
[----:B------:R-:W-:Y:S01]  /*13e80*/  FMNMX.FTZ R24, R63, R24, !PT ;  /* 0x000000183f187209 */ /* 0x000fe20007810000 */
[-CC-:B------:R-:W-:Y:S01]  /*13e90*/  FFMA.FTZ R33, R33, R2.reuse, -R30.reuse ;  /* 0x0000000221217223 */ /* 0x180fe2000001081e */
[----:B------:R-:W-:Y:S01]  /*13ea0*/  ISETP.LT.OR P2, PT, R0, 0x32, P2 ;  /* 0x000000320000780c */ /* 0x000fe20001741670 */
[--C-:B------:R-:W-:Y:S01]  /*13eb0*/  FFMA.FTZ R0, R73, R2, -R30.reuse ;  /* 0x0000000249007223 */ /* 0x100fe2000001081e */
[----:B------:R-:W-:Y:S01]  /*13ec0*/  FMNMX.FTZ R24, R35, R24, !PT ;  /* 0x0000001823187209 */ /* 0x000fe20007810000 */
[----:B------:R1:W-:Y:S01]  /*13ed0*/  MUFU.EX2 R196, R4 ;  /* 0x0000000400c47308 */ /* 0x0003e20000000800 */
[----:B------:R-:W-:Y:S01]  /*13ee0*/  FSEL R69, R50, -INF , !P1 ;  /* 0xff80000032457808 */ /* 0x000fe20004800000 */
[--C-:B0-----:R-:W-:Y:S01]  /*13ef0*/  FFMA.FTZ R26, R81, R2, -R30.reuse ;  /* 0x00000002511a7223 */ /* 0x101fe2000001081e */
[----:B------:R-:W-:Y:S01]  /*13f00*/  FMNMX.FTZ R24, R65, R24, !PT ;  /* 0x0000001841187209 */ /* 0x000fe20007810000 */
[-CC-:B------:R-:W-:Y:S01]  /*13f10*/  FFMA.FTZ R29, R29, R2.reuse, -R30.reuse ;  /* 0x000000021d1d7223 */ /* 0x180fe2000001081e */
[----:B------:R-:W-:Y:S01]  /*13f20*/  FSEL R51, R51, -INF , !P2 ;  /* 0xff80000033337808 */ /* 0x000fe20005000000 */
[--C-:B------:R-:W-:Y:S01]  /*13f30*/  FFMA.FTZ R41, R41, R2, -R30.reuse ;  /* 0x0000000229297223 */ /* 0x100fe2000001081e */
[----:B------:R-:W-:Y:S01]  /*13f40*/  FMNMX.FTZ R24, R39, R24, !PT ;  /* 0x0000001827187209 */ /* 0x000fe20007810000 */
[----:B------:R-:W-:Y:S01]  /*13f50*/  MUFU.EX2 R0, R0 ;  /* 0x0000000000007308 */ /* 0x000fe20000000800 */
[----:B------:R-:W-:Y:S01]  /*13f60*/  FSEL R71, R54, -INF , !P3 ;  /* 0xff80000036477808 */ /* 0x000fe20005800000 */
[--C-:B-1----:R-:W-:Y:S01]  /*13f70*/  FFMA.FTZ R4, R77, R2, -R30.reuse ;  /* 0x000000024d047223 */ /* 0x102fe2000001081e */
[----:B------:R-:W-:Y:S01]  /*13f80*/  FMNMX.FTZ R24, R67, R24, !PT ;  /* 0x0000001843187209 */ /* 0x000fe20007810000 */
[-CC-:B------:R-:W-:Y:S01]  /*13f90*/  FFMA.FTZ R25, R25, R2.reuse, -R30.reuse ;  /* 0x0000000219197223 */ /* 0x180fe2000001081e */
[----:B------:R-:W-:Y:S01]  /*13fa0*/  ISETP.NE.AND P4, PT, R72, 0x1, PT ;  /* 0x000000014800780c */ /* 0x000fe20003f85270 */
[--C-:B------:R-:W-:Y:S01]  /*13fb0*/  FFMA.FTZ R45, R45, R2, -R30.reuse ;  /* 0x000000022d2d7223 */ /* 0x100fe2000001081e */
[----:B------:R-:W-:Y:S01]  /*13fc0*/  FMNMX.FTZ R24, R43, R24, !PT ;  /* 0x000000182b187209 */ /* 0x000fe20007810000 */
[----:B------:R-:W0:Y:S01]  /*13fd0*/  MUFU.EX2 R77, R4 ;  /* 0x00000004004d7308 */ /* 0x000e220000000800 */
[-CC-:B------:R-:W-:Y:S01]  /*13fe0*/  FFMA.FTZ R9, R9, R2.reuse, -R30.reuse ;  /* 0x0000000209097223 */ /* 0x180fe2000001081e */
[--C-:B------:R-:W-:Y:S01]  /*13ff0*/  FFMA.FTZ R49, R49, R2, -R30.reuse ;  /* 0x0000000231317223 */ /* 0x100fe2000001081e */
[----:B------:R-:W-:Y:S01]  /*14000*/  FMNMX.FTZ R24, R27, R24, !PT ;  /* 0x000000181b187209 */ /* 0x000fe20007810000 */
[-CC-:B------:R-:W-:Y:S01]  /*14010*/  FFMA.FTZ R3, R3, R2.reuse, -R30.reuse ;  /* 0x0000000203037223 */ /* 0x180fe2000001081e */
[----:B------:R-:W-:-:S02]  /*14020*/  FFMA.FTZ R30, R53, R2, -R30 ;  /* 0x00000002351e7223 */ /* 0x000fc4000001081e */
[----:B------:R-:W-:Y:S01]  /*14030*/  FMNMX.FTZ R24, R47, R24, !PT ;  /* 0x000000182f187209 */ /* 0x000fe20007810000 */
[----:B------:R-:W-:Y:S02]  /*14040*/  MUFU.EX2 R28, R28 ;  /* 0x0000001c001c7308 */ /* 0x000fe40000000800 */
[----:B------:R-:W1:Y:S01]  /*14050*/  @P4 LDC R44, c[0x0][0x450] ;  /* 0x00011400ff2c4b82 */ /* 0x000e620000000800 */
[----:B------:R-:W-:-:S04]  /*14060*/  FMNMX.FTZ R24, R69, R24, !PT ;  /* 0x0000001845187209 */ /* 0x000fc80007810000 */
[----:B------:R-:W-:Y:S01]  /*14070*/  FMNMX.FTZ R24, R51, R24, !PT ;  /* 0x0000001833187209 */ /* 0x000fe20007810000 */
[----:B------:R-:W2:Y:S01]  /*14080*/  MUFU.EX2 R79, R26 ;  /* 0x0000001a004f7308 */ /* 0x000ea20000000800 */
[----:B0-----:R-:W-:Y:S02]  /*14090*/  F2FP.F16.F32.PACK_AB R198, R77, R0 ;  /* 0x000000004dc6723e */ /* 0x001fe400000000ff */
[----:B------:R-:W-:-:S04]  /*140a0*/  FMNMX.FTZ R24, R71, R24, !PT ;  /* 0x0000001847187209 */ /* 0x000fc80007810000 */
[----:B------:R-:W-:Y:S01]  /*140b0*/  FMNMX.FTZ R24, R55, R24, !PT ;  /* 0x0000001837187209 */ /* 0x000fe20007810000 */
[----:B------:R0:W-:Y:S04]  /*140c0*/  MUFU.EX2 R194, R37 ;  /* 0x0000002500c27308 */ /* 0x0001e80000000800 */
[----:B------:R-:W3:Y:S04]  /*140d0*/  SHFL.BFLY PT, R73, R24, 0x2, 0x1f ;  /* 0x0c401f0018497f89 */ /* 0x000ee800000e0000 */
[----:B------:R-:W-:Y:S01]  /*140e0*/  MUFU.EX2 R33, R33 ;  /* 0x0000002100217308 */ /* 0x000fe20000000800 */
[----:B0-----:R-:W-:Y:S01]  /*140f0*/  FADD.FTZ R37, R196, R75 ;  /* 0x0000004bc4257221 */ /* 0x001fe20000010000 */
[----:B--2---:R-:W-:-:S02]  /*14100*/  F2FP.F16.F32.PACK_AB R192, R79, R28 ;  /* 0x0000001c4fc0723e */ /* 0x004fc400000000ff */
[----:B------:R-:W-:Y:S01]  /*14110*/  F2FP.F16.F32.PACK_AB R196, R75, R196 ;  /* 0x000000c44bc4723e */ /* 0x000fe200000000ff */
[----:B------:R-:W-:-:S03]  /*14120*/  FADD.FTZ R38, R0, R37 ;  /* 0x0000002500267221 */ /* 0x000fc60000010000 */
[----:B------:R-:W-:Y:S08]  /*14130*/  MUFU.EX2 R29, R29 ;  /* 0x0000001d001d7308 */ /* 0x000ff00000000800 */
[----:B------:R0:W-:Y:S01]  /*14140*/  MUFU.EX2 R188, R41 ;  /* 0x0000002900bc7308 */ /* 0x0001e20000000800 */
[----:B---3--:R-:W-:-:S07]  /*14150*/  FMNMX.FTZ R73, R24, R73, !PT ;  /* 0x0000004918497209 */ /* 0x008fce0007810000 */
[----:B------:R-:W-:Y:S01]  /*14160*/  MUFU.EX2 R25, R25 ;  /* 0x0000001900197308 */ /* 0x000fe20000000800 */
[----:B------:R-:W2:Y:S01]  /*14170*/  SHFL.BFLY PT, R4, R73, 0x1, 0x1f ;  /* 0x0c201f0049047f89 */ /* 0x000ea200000e0000 */
[----:B0-----:R-:W0:Y:S06]  /*14180*/  @P4 LDC R41, c[0x0][0x44c] ;  /* 0x00011300ff294b82 */ /* 0x001e2c0000000800 */
[----:B------:R-:W-:Y:S08]  /*14190*/  MUFU.EX2 R190, R45 ;  /* 0x0000002d00be7308 */ /* 0x000ff00000000800 */
[----:B------:R-:W-:Y:S08]  /*141a0*/  MUFU.EX2 R9, R9 ;  /* 0x0000000900097308 */ /* 0x000ff00000000800 */
[----:B------:R-:W-:Y:S01]  /*141b0*/  MUFU.EX2 R184, R49 ;  /* 0x0000003100b87308 */ /* 0x000fe20000000800 */
[----:B--2---:R-:W-:Y:S01]  /*141c0*/  FMNMX.FTZ R4, R73, R4, !PT ;  /* 0x0000000449047209 */ /* 0x004fe20007810000 */
[----:B0-----:R-:W-:-:S03]  /*141d0*/  @P4 IMAD.HI.U32 R41, R70, R41, RZ ;  /* 0x0000002946294227 */ /* 0x001fc600078e00ff */
[C---:B------:R-:W-:Y:S01]  /*141e0*/  FSETP.NEU.FTZ.AND P1, PT, R4.reuse, -INF , PT ;  /* 0xff8000000400780b */ /* 0x040fe20003f3d000 */
[----:B------:R-:W-:Y:S02]  /*141f0*/  FMUL.FTZ R24, R4, R2 ;  /* 0x0000000204187220 */ /* 0x000fe40000410000 */
[----:B------:R-:W-:Y:S03]  /*14200*/  MUFU.EX2 R3, R3 ;  /* 0x0000000300037308 */ /* 0x000fe60000000800 */
[----:B------:R-:W-:-:S05]  /*14210*/  FSEL R24, R24, RZ, P1 ;  /* 0x000000ff18187208 */ /* 0x000fca0000800000 */
        /* <DEDUP_REMOVED lines=14> */
[----:B------:R-:W0:Y:S01]  /*14300*/  MUFU.EX2 R8, R8 ;  /* 0x0000000800087308 */ /* 0x000e220000000800 */
[-CC-:B------:R-:W-:Y:S01]  /*14310*/  FFMA.FTZ R51, R51, R2.reuse, -R24.reuse ;  /* 0x0000000233337223 */ /* 0x180fe20000010818 */
[-CC-:B------:R-:W-:Y:S01]  /*14320*/  FFMA.FTZ R71, R71, R2.reuse, -R24.reuse ;  /* 0x0000000247477223 */ /* 0x180fe20000010818 */
[----:B------:R-:W-:-:S05]  /*14330*/  FFMA.FTZ R55, R55, R2, -R24 ;  /* 0x0000000237377223 */ /* 0x000fca0000010818 */
[----:B------:R-:W-:Y:S08]  /*14340*/  MUFU.EX2 R59, R59 ;  /* 0x0000003b003b7308 */ /* 0x000ff00000000800 */
[----:B------:R-:W2:Y:S01]  /*14350*/  MUFU.EX2 R26, R61 ;  /* 0x0000003d001a7308 */ /* 0x000ea20000000800 */
[----:B0-----:R-:W-:-:S07]  /*14360*/  F2FP.F16.F32.PACK_AB R197, R8, R31 ;  /* 0x0000001f08c5723e */ /* 0x001fce00000000ff */
[----:B------:R-:W-:Y:S08]  /*14370*/  MUFU.EX2 R63, R63 ;  /* 0x0000003f003f7308 */ /* 0x000ff00000000800 */
[----:B------:R0:W3:Y:S01]  /*14380*/  MUFU.EX2 R32, R35 ;  /* 0x0000002300207308 */ /* 0x0000e20000000800 */
[----:B--2---:R-:W-:-:S07]  /*14390*/  F2FP.F16.F32.PACK_AB R199, R26, R59 ;  /* 0x0000003b1ac7723e */ /* 0x004fce00000000ff */
[----:B------:R-:W2:Y:S01]  /*143a0*/  MUFU.EX2 R65, R65 ;  /* 0x0000004100417308 */ /* 0x000ea20000000800 */
[----:B0-----:R-:W-:Y:S01]  /*143b0*/  FADD.FTZ R35, R77, R38 ;  /* 0x000000264d237221 */ /* 0x001fe20000010000 */
[----:B------:R-:W-:-:S03]  /*143c0*/  FADD.FTZ R38, R31, R8 ;  /* 0x000000081f267221 */ /* 0x000fc60000010000 */
[----:B------:R-:W-:Y:S01]  /*143d0*/  FADD.FTZ R40, R28, R35 ;  /* 0x000000231c287221 */ /* 0x000fe20000010000 */
[----:B------:R-:W-:Y:S02]  /*143e0*/  FADD.FTZ R35, R59, R38 ;  /* 0x000000263b237221 */ /* 0x000fe40000010000 */
[----:B------:R0:W4:Y:S01]  /*143f0*/  MUFU.EX2 R34, R39 ;  /* 0x0000002700227308 */ /* 0x0001220000000800 */
[----:B------:R-:W-:Y:S01]  /*14400*/  FADD.FTZ R42, R79, R40 ;  /* 0x000000284f2a7221 */ /* 0x000fe20000010000 */
[----:B------:R-:W-:Y:S01]  /*14410*/  FADD.FTZ R40, R26, R35 ;  /* 0x000000231a287221 */ /* 0x000fe20000010000 */
[----:B---3--:R-:W-:Y:S02]  /*14420*/  F2FP.F16.F32.PACK_AB R193, R32, R63 ;  /* 0x0000003f20c1723e */ /* 0x008fe400000000ff */
[----:B------:R-:W-:Y:S01]  /*14430*/  FADD.FTZ R37, R33, R42 ;  /* 0x0000002a21257221 */ /* 0x000fe20000010000 */
[----:B------:R-:W-:Y:S02]  /*14440*/  FADD.FTZ R35, R63, R40 ;  /* 0x000000283f237221 */ /* 0x000fe40000010000 */
[----:B------:R-:W3:Y:S01]  /*14450*/  MUFU.EX2 R67, R67 ;  /* 0x0000004300437308 */ /* 0x000ee20000000800 */
[----:B------:R-:W-:Y:S01]  /*14460*/  FADD.FTZ R42, R194, R37 ;  /* 0x00000025c22a7221 */ /* 0x000fe20000010000 */
[----:B------:R-:W-:Y:S01]  /*14470*/  FADD.FTZ R40, R32, R35 ;  /* 0x0000002320287221 */ /* 0x000fe20000010000 */
[----:B------:R-:W-:Y:S01]  /*14480*/  F2FP.F16.F32.PACK_AB R194, R194, R33 ;  /* 0x00000021c2c2723e */ /* 0x000fe200000000ff */
[----:B0-----:R-:W-:-:S02]  /*14490*/  IMAD.MOV.U32 R39, RZ, RZ, R70 ;  /* 0x000000ffff277224 */ /* 0x001fc400078e0046 */
[----:B------:R-:W-:Y:S01]  /*144a0*/  FADD.FTZ R37, R29, R42 ;  /* 0x0000002a1d257221 */ /* 0x000fe20000010000 */
[----:B--2---:R-:W-:Y:S01]  /*144b0*/  FADD.FTZ R35, R65, R40 ;  /* 0x0000002841237221 */ /* 0x004fe20000010000 */
[----:B-1----:R-:W-:Y:S01]  /*144c0*/  @P4 SHF.R.U32.HI R39, RZ, R44, R41 ;  /* 0x0000002cff274219 */ /* 0x002fe20000011629 */
[----:B------:R-:W0:Y:S01]  /*144d0*/  MUFU.EX2 R36, R43 ;  /* 0x0000002b00247308 */ /* 0x000e220000000800 */
[----:B------:R-:W-:Y:S01]  /*144e0*/  FADD.FTZ R42, R188, R37 ;  /* 0x00000025bc2a7221 */ /* 0x000fe20000010000 */
[----:B----4-:R-:W-:Y:S01]  /*144f0*/  FADD.FTZ R40, R34, R35 ;  /* 0x0000002322287221 */ /* 0x010fe20000010000 */
[----:B------:R-:W-:Y:S01]  /*14500*/  ISETP.GE.AND P4, PT, R57, 0x1, PT ;  /* 0x000000013900780c */ /* 0x000fe20003f86270 */
[----:B------:R-:W-:Y:S02]  /*14510*/  IMAD.IADD R39, R102, 0x1, R39 ;  /* 0x0000000166277824 */ /* 0x000fe400078e0227 */
[----:B------:R-:W-:Y:S01]  /*14520*/  FADD.FTZ R37, R25, R42 ;  /* 0x0000002a19257221 */ /* 0x000fe20000010000 */
[----:B------:R-:W-:Y:S01]  /*14530*/  F2FP.F16.F32.PACK_AB R188, R188, R29 ;  /* 0x0000001dbcbc723e */ /* 0x000fe200000000ff */
[----:B------:R-:W1:Y:S01]  /*14540*/  MUFU.EX2 R27, R27 ;  /* 0x0000001b001b7308 */ /* 0x000e620000000800 */
[----:B---3--:R-:W-:Y:S01]  /*14550*/  FADD.FTZ R35, R67, R40 ;  /* 0x0000002843237221 */ /* 0x008fe20000010000 */
[C---:B------:R-:W-:Y:S01]  /*14560*/  FADD.FTZ R40, R190.reuse, R37 ;  /* 0x00000025be287221 */ /* 0x040fe20000010000 */
[----:B------:R-:W-:Y:S01]  /*14570*/  F2FP.F16.F32.PACK_AB R190, R190, R25 ;  /* 0x00000019bebe723e */ /* 0x000fe200000000ff */
[----:B------:R-:W-:Y:S01]  /*14580*/  IMAD.IADD R56, R39, 0x1, R56 ;  /* 0x0000000127387824 */ /* 0x000fe200078e0238 */
[----:B------:R-:W-:-:S03]  /*14590*/  F2FP.F16.F32.PACK_AB R195, R34, R65 ;  /* 0x0000004122c3723e */ /* 0x000fc600000000ff */
[----:B------:R-:W2:Y:S01]  /*145a0*/  MUFU.EX2 R38, R47 ;  /* 0x0000002f00267308 */ /* 0x000ea20000000800 */
[C---:B0-----:R-:W-:Y:S01]  /*145b0*/  FADD.FTZ R0, R36.reuse, R35 ;  /* 0x0000002324007221 */ /* 0x041fe20000010000 */
[----:B------:R-:W-:Y:S01]  /*145c0*/  FADD.FTZ R35, R9, R40 ;  /* 0x0000002809237221 */ /* 0x000fe20000010000 */
[----:B------:R-:W-:-:S03]  /*145d0*/  F2FP.F16.F32.PACK_AB R189, R36, R67 ;  /* 0x0000004324bd723e */ /* 0x000fc600000000ff */
[C---:B------:R-:W-:Y:S01]  /*145e0*/  FADD.FTZ R40, R184.reuse, R35 ;  /* 0x00000023b8287221 */ /* 0x040fe20000010000 */
[----:B------:R-:W-:Y:S01]  /*145f0*/  F2FP.F16.F32.PACK_AB R184, R184, R9 ;  /* 0x00000009b8b8723e */ /* 0x000fe200000000ff */
[----:B------:R-:W0:Y:S01]  /*14600*/  MUFU.EX2 R69, R69 ;  /* 0x0000004500457308 */ /* 0x000e220000000800 */
[----:B-1----:R-:W-:Y:S01]  /*14610*/  FADD.FTZ R33, R27, R0 ;  /* 0x000000001b217221 */ /* 0x002fe20000010000 */
[----:B------:R-:W-:-:S06]  /*14620*/  FADD.FTZ R221, R3, R40 ;  /* 0x0000002803dd7221 */ /* 0x000fcc0000010000 */
        /* <DEDUP_REMOVED lines=9> */
[----:B--2---:R-:W-:Y:S01]  /*146c0*/  FADD.FTZ R9, R71, R8 ;  /* 0x0000000847097221 */ /* 0x004fe20000010000 */
[----:B------:R-:W-:Y:S02]  /*146d0*/  VIADD R8, R95, 0xfffffffe ;  /* 0xfffffffe5f087836 */ /* 0x000fe40000000000 */
[C---:B0-----:R-:W-:Y:S01]  /*146e0*/  FADD.FTZ R221, R30.reuse, R221 ;  /* 0x000000dd1edd7221 */ /* 0x041fe20000010000 */
[----:B------:R-:W-:Y:S01]  /*146f0*/  F2FP.F16.F32.PACK_AB R186, R30, R3 ;  /* 0x000000031eba723e */ /* 0x000fe200000000ff */
[C---:B-1----:R-:W-:Y:S01]  /*14700*/  FADD.FTZ R9, R0.reuse, R9 ;  /* 0x0000000900097221 */ /* 0x042fe20000010000 */
[----:B------:R-:W-:Y:S01]  /*14710*/  F2FP.F16.F32.PACK_AB R187, R0, R71 ;  /* 0x0000004700bb723e */ /* 0x000fe200000000ff */
[----:B------:R-:W-:Y:S06]  /*14720*/  @!P4 BRA `(.L_x_1764) ;  /* 0x000000000048c947 */ /* 0x000fec0003800000 */
[C---:B------:R-:W-:Y:S01]  /*14730*/  ISETP.GT.AND P1, PT, R39.reuse, RZ, PT ;  /* 0x000000ff2700720c */ /* 0x040fe20003f24270 */
[----:B------:R-:W-:Y:S01]  /*14740*/  BSSY B0, `(.L_x_1765) ;  /* 0x000000e000007945 */ /* 0x000fe20003800000 */
[----:B------:R-:W-:-:S11]  /*14750*/  IADD3 R0, R39, -0x1, RZ ;  /* 0xffffffff27007810 */ /* 0x000fd60007ffe0ff */
        /* <DEDUP_REMOVED lines=8> */
.L_x_1766:
[----:B------:R-:W-:-:S13]  /*147e0*/  ISETP.NE.AND P1, PT, R57, 0x1, PT ;  /* 0x000000013900780c */ /* 0x000fda0003f25270 */
[----:B------:R-:W0:Y:S02]  /*147f0*/  @P1 LDC.64 R24, c[0x0][0x9e8] ;  /* 0x00027a00ff181b82 */ /* 0x000e240000000a00 */
[----:B0-----:R-:W-:-:S05]  /*14800*/  @P1 IMAD.HI.U32 R24, R0, R24, RZ ;  /* 0x0000001800181227 */ /* 0x001fca00078e00ff */
[----:B------:R-:W-:-:S07]  /*14810*/  @P1 SHF.R.U32.HI R0, RZ, R25, R24 ;  /* 0x00000019ff001219 */ /* 0x000fce0000011618 */
.L_x_1767:
[----:B------:R-:W-:Y:S05]  /*14820*/  BSYNC B0 ;  /* 0x0000000000007941 */ /* 0x000fea0003800000 */
.L_x_1765:
[----:B------:R-:W-:-:S05]  /*14830*/  IMAD R57, R0, R57, R57 ;  /* 0x0000003900397224 */ /* 0x000fca00078e0239 */
[----:B------:R-:W-:-:S07]  /*14840*/  VIMNMX R56, R56, R57, PT ;  /* 0x0000003938387248 */ /* 0x000fce0003fe0100 */
.L_x_1764:
[----:B------:R-:W2:Y:S01]  /*14850*/  LDL R25, [R1+0x68] ;  /* 0x0000680001197983 */ /* 0x000ea20000100800 */
[----:B------:R-:W-:Y:S01]  /*14860*/  SHF.R.S32.HI R3, RZ, 0x1f, R56 ;  /* 0x0000001fff037819 */ /* 0x000fe20000011438 */
[----:B------:R-:W-:Y:S01]  /*14870*/  BSSY B1, `(.L_x_1768) ;  /* 0x000032b000017945 */ /* 0x000fe20003800000 */
[----:B------:R-:W-:Y:S01]  /*14880*/  IMAD.MOV.U32 R0, RZ, RZ, 0x3f800000 ;  /* 0x3f800000ff007424 */ /* 0x000fe200078e00ff */
[----:B------:R-:W-:Y:S02]  /*14890*/  CS2R R150, SRZ ;  /* 0x0000000000967805 */ /* 0x000fe4000001ff00 */
[----:B------:R-:W-:Y:S01]  /*148a0*/  LEA.HI R24, R3, R56, RZ, 0x6 ;  /* 0x0000003803187211 */ /* 0x000fe200078f30ff */
[----:B------:R-:W-:Y:S01]  /*148b0*/  IMAD.MOV.U32 R3, RZ, RZ, 0x3f800000 ;  /* 0x3f800000ff037424 */ /* 0x000fe200078e00ff */
[----:B------:R-:W-:Y:S02]  /*148c0*/  CS2R R148, SRZ ;  /* 0x0000000000947805 */ /* 0x000fe4000001ff00 */
[----:B------:R-:W-:-:S02]  /*148d0*/  CS2R R146, SRZ ;  /* 0x0000000000927805 */ /* 0x000fc4000001ff00 */
[----:B------:R-:W-:Y:S02]  /*148e0*/  SHF.R.S32.HI R24, RZ, 0x6, R24 ;  /* 0x00000006ff187819 */ /* 0x000fe40000011418 */
        /* <DEDUP_REMOVED lines=60> */
[----:B--2---:R-:W-:-:S04]  /*14cb0*/  VIMNMX R25, R25, R24, !PT ;  /* 0x0000001819197248 */ /* 0x004fc80007fe0100 */
[----:B------:R-:W-:Y:S01]  /*14cc0*/  ISETP.GE.AND P1, PT, R8, R25, PT ;  /* 0x000000190800720c */ /* 0x000fe20003f26270 */
[----:B------:R0:W-:Y:S02]  /*14cd0*/  STL [R1+0x10], R25 ;  /* 0x0000101901007387 */ /* 0x0001e40000100800 */
[----:B0-----:R-:W-:-:S10]  /*14ce0*/  CS2R R24, SRZ ;  /* 0x0000000000187805 */ /* 0x001fd4000001ff00 */
[----:B------:R-:W-:Y:S05]  /*14cf0*/  @!P1 BRA `(.L_x_1769) ;  /* 0x0000002c00889947 */ /* 0x000fea0003800000 */
[----:B------:R-:W-:Y:S01]  /*14d00*/  BSSY B0, `(.L_x_1770) ;  /* 0x00002dd000007945 */ /* 0x000fe20003800000 */
[----:B------:R-:W-:Y:S01]  /*14d10*/  IMAD.MOV.U32 R0, RZ, RZ, 0x3f800000 ;  /* 0x3f800000ff007424 */ /* 0x000fe200078e00ff */
[----:B------:R-:W-:-:S07]  /*14d20*/  MOV R151, RZ ;  /* 0x000000ff00977202 */ /* 0x000fce0000000f00 */
.L_x_1791:
[----:B------:R-:W-:-:S05]  /*14d30*/  VIADD R222, R204, 0x1 ;  /* 0x00000001ccde7836 */ /* 0x000fca0000000000 */
[----:B------:R-:W-:-:S04]  /*14d40*/  ISETP.NE.AND P1, PT, R222, 0x2, PT ;  /* 0x00000002de00780c */ /* 0x000fc80003f25270 */
[----:B------:R-:W-:Y:S02]  /*14d50*/  SEL R226, RZ, 0x1, P1 ;  /* 0x00000001ffe27807 */ /* 0x000fe40000800000 */
[----:B------:R-:W-:Y:S02]  /*14d60*/  SEL R222, R222, RZ, P1 ;  /* 0x000000ffdede7207 */ /* 0x000fe40000800000 */
[----:B------:R-:W-:Y:S01]  /*14d70*/  LOP3.LUT R226, R218, R226, RZ, 0x3c, !PT ;  /* 0x000000e2dae27212 */ /* 0x000fe200078e3cff */
[----:B------:R-:W-:Y:S06]  /*14d80*/  @!P0 BRA `(.L_x_1771) ;  /* 0x0000000000048947 */ /* 0x000fec0003800000 */
[----:B------:R-:W-:Y:S01]  /*14d90*/  BPT.TRAP 0x1 ;  /* 0x000000040000795c */ /* 0x000fe20000300000 */
.L_x_1771:
[----:B------:R-:W-:Y:S01]  /*14da0*/  IMAD R223, R222, 0x8, R18 ;  /* 0x00000008dedf7824 */ /* 0x000fe200078e0212 */
[----:B------:R-:W-:-:S04]  /*14db0*/  SHF.L.U32 R152, R226, 0x1f, RZ ;  /* 0x0000001fe2987819 */ /* 0x000fc800000006ff */
[----:B------:R0:W1:Y:S01]  /*14dc0*/  SYNCS.PHASECHK.TRANS64.TRYWAIT P1, [R223+URZ+0x30830], R152 ;  /* 0x03083098df0075a7 */ /* 0x000062000802017f */
[----:B------:R-:W-:Y:S05]  /*14dd0*/  @!P0 BRA `(.L_x_1772) ;  /* 0x0000000000048947 */ /* 0x000fea0003800000 */
[----:B------:R-:W-:Y:S01]  /*14de0*/  BPT.TRAP 0x1 ;  /* 0x000000040000795c */ /* 0x000fe20000300000 */
.L_x_1772:
[----:B------:R-:W2:Y:S01]  /*14df0*/  LDL R2, [R1+0x44] ;  /* 0x0000440001027983 */ /* 0x000ea20000100800 */
[----:B------:R-:W-:Y:S01]  /*14e00*/  BSSY B2, `(.L_x_1773) ;  /* 0x0000007000027945 */ /* 0x000fe20003800000 */
[----:B--2---:R-:W-:-:S04]  /*14e10*/  IMAD R2, R222, 0x800, R2 ;  /* 0x00000800de027824 */ /* 0x004fc800078e0202 */
[C---:B------:R-:W-:Y:S01]  /*14e20*/  VIADD R156, R2.reuse, 0x2 ;  /* 0x00000002029c7836 */ /* 0x040fe20000000000 */
[----:B------:R-:W-:Y:S01]  /*14e30*/  IADD3 R155, R2, 0x4, RZ ;  /* 0x00000004029b7810 */ /* 0x000fe20007ffe0ff */
[----:B-1----:R-:W-:Y:S06]  /*14e40*/  @P1 BRA `(.L_x_1774) ;  /* 0x0000000000081947 */ /* 0x002fec0003800000 */
[----:B------:R-:W1:Y:S02]  /*14e50*/  SYNCS.PHASECHK.TRANS64.TRYWAIT P1, [R223+URZ+0x30830], R152 ;  /* 0x03083098df0075a7 */ /* 0x000e64000802017f */
[----:B-1----:R-:W-:Y:S05]  /*14e60*/  @!P1 BRA `(.L_x_1775) ;  /* 0x0000015000f49947 */ /* 0x002fea0003800000 */
.L_x_1774:
[----:B------:R-:W-:Y:S05]  /*14e70*/  BSYNC B2 ;  /* 0x0000000000027941 */ /* 0x000fea0003800000 */
.L_x_1773:
[----:B------:R2:W-:Y:S04]  /*14e80*/  STL.64 [R1+0xd0], R18 ;  /* 0x0000d01201007387 */ /* 0x0005e80000100a00 */
[----:B--2---:R-:W2:Y:S04]  /*14e90*/  LDL.64 R18, [R1+0x38] ;  /* 0x0000380001127983 */ /* 0x004ea80000100a00 */
[----:B------:R3:W-:Y:S04]  /*14ea0*/  STL.64 [R1+0xc8], R16 ;  /* 0x0000c81001007387 */ /* 0x0007e80000100a00 */
[----:B---3--:R-:W3:Y:S04]  /*14eb0*/  LDL.64 R16, [R1+0x30] ;  /* 0x0000300001107983 */ /* 0x008ee80000100a00 */
[----:B------:R4:W-:Y:S04]  /*14ec0*/  STL.64 [R1+0xc0], R8 ;  /* 0x0000c00801007387 */ /* 0x0009e80000100a00 */
[----:B----4-:R-:W4:Y:S01]  /*14ed0*/  LDL.64 R8, [R1+0x28] ;  /* 0x0000280001087983 */ /* 0x010f220000100a00 */
[----:B01----:R-:W-:-:S02]  /*14ee0*/  IMAD.MOV.U32 R152, RZ, RZ, R2 ;  /* 0x000000ffff987224 */ /* 0x003fc400078e0002 */
[----:B------:R-:W-:Y:S01]  /*14ef0*/  VIADD R154, R2, 0x6 ;  /* 0x00000006029a7836 */ /* 0x000fe20000000000 */
[----:B------:R0:W-:Y:S02]  /*14f00*/  STL.64 [R1+0xb8], R4 ;  /* 0x0000b80401007387 */ /* 0x0001e40000100a00 */
[----:B------:R-:W-:Y:S01]  /*14f10*/  R2UR UR6, R152 ;  /* 0x00000000980672ca */ /* 0x000fe200000e0000 */
[----:B------:R-:W-:-:S05]  /*14f20*/  IMAD.MOV.U32 R152, RZ, RZ, R156 ;  /* 0x000000ffff987224 */ /* 0x000fca00078e009c */
[----:B------:R-:W-:Y:S02]  /*14f30*/  R2UR UR4, R152 ;  /* 0x00000000980472ca */ /* 0x000fe400000e0000 */
[----:B------:R-:W-:Y:S01]  /*14f40*/  MOV R152, R155 ;  /* 0x0000009b00987202 */ /* 0x000fe20000000f00 */
[----:B------:R-:W-:Y:S02]  /*14f50*/  IMAD.MOV.U32 R155, RZ, RZ, 0x40000040 ;  /* 0x40000040ff9b7424 */ /* 0x000fe400078e00ff */
[----:B------:R-:W-:Y:S01]  /*14f60*/  IMAD.MOV.U32 R153, RZ, RZ, 0x40000040 ;  /* 0x40000040ff997424 */ /* 0x000fe200078e00ff */
[----:B------:R-:W-:Y:S01]  /*14f70*/  R2UR UR8, R152 ;  /* 0x00000000980872ca */ /* 0x000fe200000e0000 */
[----:B------:R-:W-:Y:S01]  /*14f80*/  VIADD R152, R2, 0x200 ;  /* 0x0000020002987836 */ /* 0x000fe20000000000 */
[----:B------:R-:W-:Y:S01]  /*14f90*/  R2UR UR10, R154 ;  /* 0x000000009a0a72ca */ /* 0x000fe200000e0000 */
[----:B------:R-:W-:Y:S01]  /*14fa0*/  VIADD R156, R2, 0x204 ;  /* 0x00000204029c7836 */ /* 0x000fe20000000000 */
[----:B------:R-:W-:Y:S01]  /*14fb0*/  R2UR UR11, R155 ;  /* 0x000000009b0b72ca */ /* 0x000fe200000e0000 */
[----:B------:R-:W-:Y:S01]  /*14fc0*/  IMAD.MOV.U32 R157, RZ, RZ, 0x40000040 ;  /* 0x40000040ff9d7424 */ /* 0x000fe200078e00ff */
[----:B------:R-:W-:Y:S01]  /*14fd0*/  R2UR UR14, R152 ;  /* 0x00000000980e72ca */ /* 0x000fe200000e0000 */
[----:B0-----:R-:W4:Y:S01]  /*14fe0*/  LDL.64 R4, [R1+0x20] ;  /* 0x0000200001047983 */ /* 0x001f220000100a00 */
[C---:B------:R-:W-:Y:S01]  /*14ff0*/  IADD3 R152, R2.reuse, 0x206, RZ ;  /* 0x0000020602987810 */ /* 0x040fe20007ffe0ff */
[----:B------:R-:W-:Y:S01]  /*15000*/  VIADD R154, R2, 0x202 ;  /* 0x00000202029a7836 */ /* 0x000fe20000000000 */
[----:B------:R-:W-:Y:S01]  /*15010*/  R2UR UR5, R153 ;  /* 0x00000000990572ca */ /* 0x000fe200000e0000 */
[-C--:B------:R-:W-:Y:S01]  /*15020*/  FMUL.FTZ R24, R24, R3.reuse ;  /* 0x0000000318187220 */ /* 0x080fe20000410000 */
[----:B------:R-:W-:Y:S01]  /*15030*/  R2UR UR26, R152 ;  /* 0x00000000981a72ca */ /* 0x000fe200000e0000 */
[----:B------:R-:W-:Y:S01]  /*15040*/  VIADD R152, R2, 0x404 ;  /* 0x0000040402987836 */ /* 0x000fe20000000000 */
[----:B------:R-:W-:Y:S01]  /*15050*/  R2UR UR22, R156 ;  /* 0x000000009c1672ca */ /* 0x000fe200000e0000 */
[----:B------:R-:W-:Y:S01]  /*15060*/  VIADD R156, R2, 0x400 ;  /* 0x00000400029c7836 */ /* 0x000fe20000000000 */
[----:B------:R-:W-:Y:S01]  /*15070*/  R2UR UR18, R154 ;  /* 0x000000009a1272ca */ /* 0x000fe200000e0000 */
[----:B------:R-:W-:Y:S01]  /*15080*/  VIADD R154, R2, 0x402 ;  /* 0x00000402029a7836 */ /* 0x000fe20000000000 */
[----:B------:R-:W-:Y:S01]  /*15090*/  R2UR UR38, R152 ;  /* 0x00000000982672ca */ /* 0x000fe200000e0000 */
[----:B------:R-:W-:Y:S01]  /*150a0*/  VIADD R152, R2, 0x600 ;  /* 0x0000060002987836 */ /* 0x000fe20000000000 */
[----:B------:R-:W-:Y:S01]  /*150b0*/  R2UR UR30, R156 ;  /* 0x000000009c1e72ca */ /* 0x000fe200000e0000 */
[-C--:B------:R-:W-:Y:S01]  /*150c0*/  FMUL.FTZ R25, R25, R3.reuse ;  /* 0x0000000319197220 */ /* 0x080fe20000410000 */
[----:B------:R-:W-:Y:S01]  /*150d0*/  IADD3 R156, R2, 0x406, RZ ;  /* 0x00000406029c7810 */ /* 0x000fe20007ffe0ff */
[-C--:B------:R-:W-:Y:S01]  /*150e0*/  FMUL.FTZ R28, R28, R3.reuse ;  /* 0x000000031c1c7220 */ /* 0x080fe20000410000 */
[----:B------:R-:W-:Y:S01]  /*150f0*/  MOV R229, UR11 ;  /* 0x0000000b00e57c02 */ /* 0x000fe20008000f00 */
[----:B------:R-:W-:Y:S01]  /*15100*/  UMOV UR11, UR5 ;  /* 0x00000005000b7c82 */ /* 0x000fe20008000000 */
[----:B------:R-:W-:Y:S01]  /*15110*/  MOV R227, UR10 ;  /* 0x0000000a00e37c02 */ /* 0x000fe20008000f00 */
[----:B------:R-:W-:Y:S01]  /*15120*/  UMOV UR10, UR4 ;  /* 0x00000004000a7c82 */ /* 0x000fe20008000000 */
        /* <DEDUP_REMOVED lines=10> */
[----:B------:R-:W-:Y:S01]  /*151d0*/  R2UR UR5, R7 ;  /* 0x00000000070572ca */ /* 0x000fe200000e0000 */
[-C--:B------:R-:W-:Y:S01]  /*151e0*/  FMUL.FTZ R33, R33, R3.reuse ;  /* 0x0000000321217220 */ /* 0x080fe20000410000 */
[C---:B------:R-:W-:Y:S01]  /*151f0*/  R2UR UR9, R153.reuse ;  /* 0x00000000990972ca */ /* 0x040fe200000e0000 */
[-C--:B------:R-:W-:Y:S01]  /*15200*/  FMUL.FTZ R36, R36, R3.reuse ;  /* 0x0000000324247220 */ /* 0x080fe20000410000 */
[----:B------:R-:W-:Y:S01]  /*15210*/  R2UR UR15, R153 ;  /* 0x00000000990f72ca */ /* 0x000fe200000e0000 */
        /* <DEDUP_REMOVED lines=29> */
[----:B------:R-:W-:Y:S01]  /*153f0*/  WARPGROUP.ARRIVE ;  /* 0x00000000000079c5 */ /* 0x000fe20000000000 */
[-C--:B------:R-:W-:Y:S01]  /*15400*/  FMUL.FTZ R68, R68, R3.reuse ;  /* 0x0000000344447220 */ /* 0x080fe20000410000 */
[-C--:B------:R-:W-:Y:S01]  /*15410*/  FMUL.FTZ R69, R69, R3.reuse ;  /* 0x0000000345457220 */ /* 0x080fe20000410000 */
[-C--:B------:R-:W-:Y:S01]  /*15420*/  FMUL.FTZ R72, R72, R3.reuse ;  /* 0x0000000348487220 */ /* 0x080fe20000410000 */
[-C--:B------:R-:W-:Y:S01]  /*15430*/  FMUL.FTZ R73, R73, R3.reuse ;  /* 0x0000000349497220 */ /* 0x080fe20000410000 */
[-C--:B------:R-:W-:Y:S01]  /*15440*/  FMUL.FTZ R76, R76, R3.reuse ;  /* 0x000000034c4c7220 */ /* 0x080fe20000410000 */
[----:B------:R-:W-:Y:S01]  /*15450*/  HGMMA.64x64x16.F32 R152, gdesc[UR4], RZ, !UPT, gsb0 ;  /* 0x00e00000049879f0 */ /* 0x000fe2000c0008ff */
[----:B------:R-:W-:Y:S01]  /*15460*/  UMOV UR6, UR8 ;  /* 0x0000000800067c82 */ /* 0x000fe20008000000 */
[----:B------:R-:W-:Y:S01]  /*15470*/  UMOV UR7, UR9 ;  /* 0x0000000900077c82 */ /* 0x000fe20008000000 */
        /* <DEDUP_REMOVED lines=36> */
[----:B------:R-:W-:-:S02]  /*156c0*/  FMUL.FTZ R149, R149, R3 ;  /* 0x0000000395957220 */ /* 0x000fc40000410000 */
[----:B------:R-:W4:Y:S01]  /*156d0*/  LDL.64 R2, [R1+0x18] ;  /* 0x0000180001027983 */ /* 0x000f220000100a00 */
        /* <DEDUP_REMOVED lines=66> */
[----:B--2---:R-:W-:-:S02]  /*15b00*/  R2UR UR8, R18 ;  /* 0x00000000120872ca */ /* 0x004fc400000e0000 */
[----:B------:R-:W-:Y:S02]  /*15b10*/  R2UR UR9, R19 ;  /* 0x00000000130972ca */ /* 0x000fe400000e0000 */
[----:B------:R-:W-:Y:S01]  /*15b20*/  R2UR UR20, R216 ;  /* 0x00000000d81472ca */ /* 0x000fe200000e0000 */
[----:B------:R0:W5:Y:S10]  /*15b30*/  LDL.LU.64 R18, [R1+0xd0] ;  /* 0x0000d00001127983 */ /* 0x0001740000300a00 */
[----:B------:R-:W-:Y:S01]  /*15b40*/  HGMMA.64x64x16.F32 R152, gdesc[UR8], R152, gsb0 ;  /* 0x00e00000089879f0 */ /* 0x000fe20008000898 */
[----:B---3--:R-:W-:-:S02]  /*15b50*/  R2UR UR4, R16 ;  /* 0x00000000100472ca */ /* 0x008fc400000e0000 */
[----:B------:R-:W-:Y:S02]  /*15b60*/  R2UR UR5, R17 ;  /* 0x00000000110572ca */ /* 0x000fe400000e0000 */
[----:B------:R-:W-:Y:S01]  /*15b70*/  R2UR UR11, R229 ;  /* 0x00000000e50b72ca */ /* 0x000fe200000e0000 */
[----:B------:R0:W5:Y:S01]  /*15b80*/  LDL.LU.64 R16, [R1+0xc8] ;  /* 0x0000c80001107983 */ /* 0x0001620000300a00 */
[----:B------:R-:W-:Y:S01]  /*15b90*/  R2UR UR10, R227 ;  /* 0x00000000e30a72ca */ /* 0x000fe200000e0000 */
[----:B------:R-:W-:Y:S02]  /*15ba0*/  WARPGROUP.DEPBAR.LE gsb0, 0x0 ;  /* 0x00008000000079c5 */ /* 0x000fe40000010000 */
[----:B------:R-:W-:-:S06]  /*15bb0*/  WARPGROUP.ARRIVE ;  /* 0x00000000000079c5 */ /* 0x000fcc0000000000 */
[----:B------:R-:W-:Y:S01]  /*15bc0*/  HGMMA.64x64x16.F32 R152, gdesc[UR4], R152, gsb0 ;  /* 0x00e00000049879f0 */ /* 0x000fe20008000898 */
[----:B----4-:R-:W-:Y:S02]  /*15bd0*/  R2UR UR8, R8 ;  /* 0x00000000080872ca */ /* 0x010fe400000e0000 */
[----:B------:R-:W-:Y:S02]  /*15be0*/  R2UR UR9, R9 ;  /* 0x00000000090972ca */ /* 0x000fe400000e0000 */
[----:B------:R-:W-:Y:S01]  /*15bf0*/  R2UR UR12, R4 ;  /* 0x00000000040c72ca */ /* 0x000fe200000e0000 */
[----:B------:R0:W5:Y:S01]  /*15c00*/  LDL.LU.64 R8, [R1+0xc0] ;  /* 0x0000c00001087983 */ /* 0x0001620000300a00 */
[----:B------:R-:W-:Y:S02]  /*15c10*/  WARPGROUP.DEPBAR.LE gsb0, 0x0 ;  /* 0x00008000000079c5 */ /* 0x000fe40000010000 */
[----:B------:R-:W-:-:S07]  /*15c20*/  WARPGROUP.ARRIVE ;  /* 0x00000000000079c5 */ /* 0x000fce0000000000 */
[----:B------:R-:W-:Y:S01]  /*15c30*/  HGMMA.64x64x16.F32 R152, gdesc[UR8], R152, gsb0 ;  /* 0x00e00000089879f0 */ /* 0x000fe20008000898 */
[----:B------:R-:W-:Y:S02]  /*15c40*/  R2UR UR13, R5 ;  /* 0x00000000050d72ca */ /* 0x000fe400000e0000 */
[----:B------:R-:W-:Y:S01]  /*15c50*/  R2UR UR16, R2 ;  /* 0x00000000021072ca */ /* 0x000fe200000e0000 */
[----:B------:R0:W5:Y:S01]  /*15c60*/  LDL.LU.64 R4, [R1+0xb8] ;  /* 0x0000b80001047983 */ /* 0x0001620000300a00 */
[----:B------:R-:W-:Y:S02]  /*15c70*/  WARPGROUP.DEPBAR.LE gsb0, 0x0 ;  /* 0x00008000000079c5 */ /* 0x000fe40000010000 */
[----:B------:R-:W-:-:S07]  /*15c80*/  WARPGROUP.ARRIVE ;  /* 0x00000000000079c5 */ /* 0x000fce0000000000 */
[----:B------:R-:W-:Y:S01]  /*15c90*/  HGMMA.64x64x16.F32 R152, gdesc[UR12], R152, gsb0 ;  /* 0x00e000000c9879f0 */ /* 0x000fe20008000898 */
[----:B------:R-:W-:Y:S02]  /*15ca0*/  R2UR UR17, R3 ;  /* 0x00000000031172ca */ /* 0x000fe400000e0000 */
[----:B------:R-:W-:Y:S02]  /*15cb0*/  WARPGROUP.DEPBAR.LE gsb0, 0x0 ;  /* 0x00008000000079c5 */ /* 0x000fe40000010000 */
[----:B------:R-:W-:-:S09]  /*15cc0*/  WARPGROUP.ARRIVE ;  /* 0x00000000000079c5 */ /* 0x000fd20000000000 */
[----:B------:R-:W-:Y:S01]  /*15cd0*/  HGMMA.64x64x16.F32 R152, gdesc[UR16], R152, gsb0 ;  /* 0x00e00000109879f0 */ /* 0x000fe20008000898 */
[----:B------:R-:W-:Y:S02]  /*15ce0*/  R2UR UR21, R217 ;  /* 0x00000000d91572ca */ /* 0x000fe400000e0000 */
[----:B------:R-:W-:Y:S02]  /*15cf0*/  WARPGROUP.DEPBAR.LE gsb0, 0x0 ;  /* 0x00008000000079c5 */ /* 0x000fe40000010000 */
[----:B------:R-:W-:-:S09]  /*15d00*/  WARPGROUP.ARRIVE ;  /* 0x00000000000079c5 */ /* 0x000fd20000000000 */
[----:B------:R-:W-:Y:S01]  /*15d10*/  HGMMA.64x64x16.F32 R152, gdesc[UR20], R152, gsb0 ;  /* 0x00e00000149879f0 */ /* 0x000fe20008000898 */
[----:B------:R-:W-:Y:S02]  /*15d20*/  R2UR UR24, R214 ;  /* 0x00000000d61872ca */ /* 0x000fe400000e0000 */
[----:B------:R-:W-:Y:S01]  /*15d30*/  R2UR UR25, R215 ;  /* 0x00000000d71972ca */ /* 0x000fe200000e0000 */
[----:B------:R-:W-:Y:S02]  /*15d40*/  WARPGROUP.DEPBAR.LE gsb0, 0x0 ;  /* 0x00008000000079c5 */ /* 0x000fe40000010000 */
[----:B------:R-:W-:-:S10]  /*15d50*/  WARPGROUP.ARRIVE ;  /* 0x00000000000079c5 */ /* 0x000fd40000000000 */
        /* <DEDUP_REMOVED lines=44> */
.L_x_1776:
[----:B------:R-:W-:Y:S02]  /*16020*/  SHF.L.U32 R0, R218, 0x1f, RZ ;  /* 0x0000001fda007819 */ /* 0x000fe400000006ff */
[----:B-----5:R-:W-:-:S04]  /*16030*/  LEA R218, R204, R18, 0x3 ;  /* 0x00000012ccda7211 */ /* 0x020fc800078e18ff */
[----:B------:R0:W1:Y:S01]  /*16040*/  SYNCS.PHASECHK.TRANS64.TRYWAIT P1, [R218+URZ+0x30850], R0 ;  /* 0x03085000da0075a7 */ /* 0x000062000802017f */
[----:B------:R-:W-:Y:S05]  /*16050*/  @!P0 BRA `(.L_x_1777) ;  /* 0x0000000000048947 */ /* 0x000fea0003800000 */
[----:B------:R-:W-:Y:S01]  /*16060*/  BPT.TRAP 0x1 ;  /* 0x000000040000795c */ /* 0x000fe20000300000 */
.L_x_1777:
[----:B------:R-:W-:Y:S04]  /*16070*/  BSSY B2, `(.L_x_1778) ;  /* 0x0000004000027945 */ /* 0x000fe80003800000 */
[----:B-1----:R-:W-:Y:S05]  /*16080*/  @P1 BRA `(.L_x_1779) ;  /* 0x0000000000081947 */ /* 0x002fea0003800000 */
[----:B------:R-:W1:Y:S02]  /*16090*/  SYNCS.PHASECHK.TRANS64.TRYWAIT P1, [R218+URZ+0x30850], R0 ;  /* 0x03085000da0075a7 */ /* 0x000e64000802017f */
[----:B-1----:R-:W-:Y:S05]  /*160a0*/  @!P1 BRA `(.L_x_1780) ;  /* 0x0000014000789947 */ /* 0x002fea0003800000 */
.L_x_1779:
[----:B------:R-:W-:Y:S05]  /*160b0*/  BSYNC B2 ;  /* 0x0000000000027941 */ /* 0x000fea0003800000 */
.L_x_1778:
[----:B01----:R-:W-:Y:S01]  /*160c0*/  VIADD R0, R18, 0x400 ;  /* 0x0000040012007836 */ /* 0x003fe20000000000 */
[----:B------:R-:W-:Y:S01]  /*160d0*/  WARPGROUP.ARRIVE ;  /* 0x00000000000079c5 */ /* 0x000fe20000000000 */
[----:B------:R-:W-:-:S03]  /*160e0*/  IMAD.MOV.U32 R3, RZ, RZ, 0x40000040 ;  /* 0x40000040ff037424 */ /* 0x000fc600078e00ff */
[----:B------:R-:W-:Y:S02]  /*160f0*/  SHF.R.U32.HI R0, RZ, 0x4, R0 ;  /* 0x00000004ff007819 */ /* 0x000fe40000011600 */
[----:B------:R-:W-:Y:S01]  /*16100*/  R2UR UR7, R3 ;  /* 0x00000000030772ca */ /* 0x000fe200000e0000 */
[----:B------:R-:W-:Y:S01]  /*16110*/  IMAD.MOV.U32 R3, RZ, RZ, 0x40000040 ;  /* 0x40000040ff037424 */ /* 0x000fe200078e00ff */
[----:B------:R-:W-:-:S04]  /*16120*/  LOP3.LUT R0, R0, 0x3fff, RZ, 0xc0, !PT ;  /* 0x00003fff00007812 */ /* 0x000fc800078ec0ff */
[----:B------:R-:W-:-:S05]  /*16130*/  LOP3.LUT R0, R0, 0x2000000, RZ, 0xfc, !PT ;  /* 0x0200000000007812 */ /* 0x000fca00078efcff */
[----:B------:R-:W-:-:S05]  /*16140*/  IMAD R2, R204, 0x800, R0 ;  /* 0x00000800cc027824 */ /* 0x000fca00078e0200 */
[----:B------:R-:W-:-:S13]  /*16150*/  R2UR UR6, R2 ;  /* 0x00000000020672ca */ /* 0x000fda00000e0000 */
[----:B------:R-:W-:Y:S03]  /*16160*/  HGMMA.64x256x16.F32 R24, R196, gdesc[UR4].tnspB, R24, gsb0 ;  /* 0x43e00004c4187df0 */ /* 0x000fe60008000818 */
[----:B------:R-:W-:Y:S02]  /*16170*/  WARPGROUP.DEPBAR.LE gsb0, 0x0 ;  /* 0x00008000000079c5 */ /* 0x000fe40000010000 */
[----:B------:R-:W-:Y:S01]  /*16180*/  VIADD R196, R2, 0x80 ;  /* 0x0000008002c47836 */ /* 0x000fe20000000000 */
[----:B------:R-:W-:Y:S01]  /*16190*/  MOV R197, 0x40000040 ;  /* 0x4000004000c57802 */ /* 0x000fe20000000f00 */
[----:B------:R-:W-:-:S03]  /*161a0*/  WARPGROUP.ARRIVE ;  /* 0x00000000000079c5 */ /* 0x000fc60000000000 */
[----:B------:R-:W-:Y:S02]  /*161b0*/  R2UR UR6, R196 ;  /* 0x00000000c40672ca */ /* 0x000fe400000e0000 */
[----:B------:R-:W-:-:S15]  /*161c0*/  R2UR UR7, R197 ;  /* 0x00000000c50772ca */ /* 0x000fde00000e0000 */
[----:B------:R-:W-:-:S01]  /*161d0*/  NOP ;  /* 0x0000000000007918 */ /* 0x000fc20000000000 */
[----:B------:R-:W-:Y:S03]  /*161e0*/  HGMMA.64x256x16.F32 R24, R192, gdesc[UR4].tnspB, R24, gsb0 ;  /* 0x43e00004c0187df0 */ /* 0x000fe60008000818 */
[----:B------:R-:W-:Y:S02]  /*161f0*/  WARPGROUP.DEPBAR.LE gsb0, 0x0 ;  /* 0x00008000000079c5 */ /* 0x000fe40000010000 */
[C---:B------:R-:W-:Y:S01]  /*16200*/  VIADD R192, R2.reuse, 0x100 ;  /* 0x0000010002c07836 */ /* 0x040fe20000000000 */
[----:B------:R-:W-:Y:S01]  /*16210*/  WARPGROUP.ARRIVE ;  /* 0x00000000000079c5 */ /* 0x000fe20000000000 */
[----:B------:R-:W-:Y:S02]  /*16220*/  IMAD.MOV.U32 R193, RZ, RZ, 0x40000040 ;  /* 0x40000040ffc17424 */ /* 0x000fe400078e00ff */
[----:B------:R-:W-:Y:S01]  /*16230*/  VIADD R2, R2, 0x180 ;  /* 0x0000018002027836 */ /* 0x000fe20000000000 */
[----:B------:R-:W-:-:S02]  /*16240*/  R2UR UR6, R192 ;  /* 0x00000000c00672ca */ /* 0x000fc400000e0000 */
[----:B------:R-:W-:-:S15]  /*16250*/  R2UR UR7, R193 ;  /* 0x00000000c10772ca */ /* 0x000fde00000e0000 */
[----:B------:R-:W-:-:S01]  /*16260*/  NOP ;  /* 0x0000000000007918 */ /* 0x000fc20000000000 */
        /* <DEDUP_REMOVED lines=10> */
.L_x_1781:
[----:B------:R-:W2:Y:S01]  /*16310*/  LDL R184, [R1+0x4c] ;  /* 0x00004c0001b87983 */ /* 0x000ea20000100800 */
[----:B------:R-:W0:Y:S03]  /*16320*/  LDC R0, c[0x0][0x448] ;  /* 0x00011200ff007b82 */ /* 0x000e260000000800 */
[----:B------:R-:W2:Y:S04]  /*16330*/  LDL R3, [R1+0x64] ;  /* 0x0000640001037983 */ /* 0x000ea80000100800 */
[----:B------:R-:W3:Y:S04]  /*16340*/  LDL R191, [R1+0x4] ;  /* 0x0000040001bf7983 */ /* 0x000ee80000100800 */
[----:B------:R-:W4:Y:S01]  /*16350*/  LDL R192, [R1+0x8] ;  /* 0x0000080001c07983 */ /* 0x000f220000100800 */
[----:B------:R-:W-:Y:S01]  /*16360*/  VIADD R223, R223, 0x30840 ;  /* 0x00030840dfdf7836 */ /* 0x000fe20000000000 */
[----:B------:R-:W-:Y:S01]  /*16370*/  ULDC UR4, c[0x0][0x9dc] ;  /* 0x0002770000047ab9 */ /* 0x000fe20000000800 */
[----:B0-----:R-:W-:-:S13]  /*16380*/  ISETP.NE.AND P1, PT, R0, 0x1, PT ;  /* 0x000000010000780c */ /* 0x001fda0003f25270 */
[----:B------:R-:W0:Y:S08]  /*16390*/  @P1 LDC R2, c[0x0][0x44c] ;  /* 0x00011300ff021b82 */ /* 0x000e300000000800 */
[----:B------:R-:W1:Y:S01]  /*163a0*/  @P1 LDC R0, c[0x0][0x450] ;  /* 0x00011400ff001b82 */ /* 0x000e620000000800 */
[----:B------:R-:W-:Y:S02]  /*163b0*/  LOP3.LUT P5, RZ, R22, 0x20, RZ, 0xc0, !PT ;  /* 0x0000002016ff7812 */ /* 0x000fe400078ac0ff */
[----:B--2---:R-:W-:-:S05]  /*163c0*/  IADD3 R188, R3, R184, RZ ;  /* 0x000000b803bc7210 */ /* 0x004fca0007ffe0ff */
[----:B0-----:R-:W-:-:S05]  /*163d0*/  @P1 IMAD.HI.U32 R2, R188, R2, RZ ;  /* 0x00000002bc021227 */ /* 0x001fca00078e00ff */
[----:B-1----:R-:W-:Y:S01]  /*163e0*/  @P1 SHF.R.U32.HI R188, RZ, R0, R2 ;  /* 0x00000000ffbc1219 */ /* 0x002fe20000011602 */
[----:B------:R-:W-:Y:S01]  /*163f0*/  IMAD.SHL.U32 R0, R8, 0x40, RZ ;  /* 0x0000004008007824 */ /* 0x000fe200078e00ff */
[----:B---3--:R-:W-:-:S03]  /*16400*/  PRMT R223, R191, 0x654, R223 ;  /* 0x00000654bfdf7816 */ /* 0x008fc600000000df */
[----:B------:R-:W0:Y:S01]  /*16410*/  SHFL.IDX PT, R189, R188, RZ, 0x1c1f ;  /* 0x001c1fffbcbd7589 */ /* 0x000e2200000e0000 */
[----:B------:R-:W-:Y:S01]  /*16420*/  IADD3 R186, -R0, 0x1, RZ ;  /* 0x0000000100ba7810 */ /* 0x000fe20007ffe1ff */
[----:B------:R1:W-:Y:S04]  /*16430*/  SYNCS.ARRIVE.TRANS64.RED.A1T0 RZ, [R223+URZ], RZ ;  /* 0x000000ffdfff79a7 */ /* 0x0003e8000810043f */
[----:B----4-:R-:W-:Y:S02]  /*16440*/  IMAD R186, R192, -0x2, R186 ;  /* 0xfffffffec0ba7824 */ /* 0x010fe400078e02ba */
[----:B-1----:R-:W-:-:S03]  /*16450*/  IMAD.U32 R223, RZ, RZ, UR4 ;  /* 0x00000004ffdf7e24 */ /* 0x002fc6000f8e00ff */
[----:B------:R-:W-:Y:S01]  /*16460*/  IADD3 R186, -R219, R186, R220 ;  /* 0x000000badbba7210 */ /* 0x000fe20007ffe1dc */
[----:B------:R-:W-:Y:S01]  /*16470*/  ULDC UR4, c[0x0][0x9e0] ;  /* 0x0002780000047ab9 */ /* 0x000fe20000000800 */
[----:B------:R-:W-:-:S05]  /*16480*/  LOP3.LUT R187, RZ, R223, RZ, 0x33, !PT ;  /* 0x000000dfffbb7212 */ /* 0x000fca00078e33ff */
[----:B------:R-:W-:Y:S01]  /*16490*/  IMAD.IADD R187, R187, 0x1, R186 ;  /* 0x00000001bbbb7824 */ /* 0x000fe200078e02ba */
[----:B------:R-:W-:-:S03]  /*164a0*/  IADD3 R186, R186, UR4, RZ ;  /* 0x00000004baba7c10 */ /* 0x000fc6000fffe0ff */
[--C-:B0-----:R-:W-:Y:S02]  /*164b0*/  IMAD.IADD R184, R187, 0x1, R189.reuse ;  /* 0x00000001bbb87824 */ /* 0x101fe400078e02bd */
[----:B------:R-:W-:Y:S01]  /*164c0*/  IMAD.IADD R185, R186, 0x1, R189 ;  /* 0x00000001bab97824 */ /* 0x000fe200078e02bd */
[----:B------:R-:W-:Y:S06]  /*164d0*/  @!P5 BRA `(.L_x_1782) ;  /* 0x000000000060d947 */ /* 0x000fec0003800000 */
[----:B------:R-:W-:Y:S01]  /*164e0*/  IADD3 R189, -R219, R220, R189 ;  /* 0x000000dcdbbd7210 */ /* 0x000fe20007ffe1bd */
[----:B------:R-:W-:Y:S03]  /*164f0*/  BSSY B2, `(.L_x_1783) ;  /* 0x0000012000027945 */ /* 0x000fe60003800000 */
        /* <DEDUP_REMOVED lines=11> */
.L_x_1784:
[----:B------:R-:W-:Y:S02]  /*165b0*/  ULDC UR4, c[0x0][0x9e4] ;  /* 0x0002790000047ab9 */ /* 0x000fe40000000800 */
[----:B------:R-:W-:-:S05]  /*165c0*/  IMAD.U32 R190, RZ, RZ, UR4 ;  /* 0x00000004ffbe7e24 */ /* 0x000fca000f8e00ff */
[----:B------:R-:W-:-:S13]  /*165d0*/  ISETP.NE.AND P1, PT, R190, 0x1, PT ;  /* 0x00000001be00780c */ /* 0x000fda0003f25270 */
[----:B------:R-:W0:Y:S02]  /*165e0*/  @P1 LDC.64 R2, c[0x0][0x9e8] ;  /* 0x00027a00ff021b82 */ /* 0x000e240000000a00 */
[----:B0-----:R-:W-:-:S05]  /*165f0*/  @P1 IMAD.HI.U32 R2, R189, R2, RZ ;  /* 0x00000002bd021227 */ /* 0x001fca00078e00ff */
[----:B------:R-:W-:-:S07]  /*16600*/  @P1 SHF.R.U32.HI R189, RZ, R3, R2 ;  /* 0x00000003ffbd1219 */ /* 0x000fce0000011602 */
.L_x_1785:
[----:B------:R-:W-:Y:S05]  /*16610*/  BSYNC B2 ;  /* 0x0000000000027941 */ /* 0x000fea0003800000 */
.L_x_1783:
[----:B------:R-:W-:-:S04]  /*16620*/  IMAD R189, R189, R190, -R0 ;  /* 0x000000bebdbd7224 */ /* 0x000fc800078e0a00 */
[----:B------:R-:W-:-:S05]  /*16630*/  IMAD R189, R192, -0x2, R189 ;  /* 0xfffffffec0bd7824 */ /* 0x000fca00078e02bd */
[----:B------:R-:W-:Y:S02]  /*16640*/  VIMNMX R184, R184, R189, !PT ;  /* 0x000000bdb8b87248 */ /* 0x000fe40007fe0100 */
[----:B------:R-:W-:-:S07]  /*16650*/  VIADDMNMX R185, R189, R190, R185, PT ;  /* 0x000000bebdb97246 */ /* 0x000fce00038001b9 */
.L_x_1782:
[----:B------:R-:W-:Y:S01]  /*16660*/  ISETP.GT.AND P1, PT, R8, -0x1, PT ;  /* 0xffffffff0800780c */ /* 0x000fe20003f24270 */
[----:B------:R-:W0:Y:S03]  /*16670*/  SHFL.IDX PT, R188, R188, 0x1, 0x1c1f ;  /* 0x003c1f00bcbc7f89 */ /* 0x000e2600000e0000 */
[C---:B------:R-:W-:Y:S02]  /*16680*/  ISETP.GT.AND P2, PT, R184.reuse, RZ, P1 ;  /* 0x000000ffb800720c */ /* 0x040fe40000f44270 */
[C---:B------:R-:W-:Y:S02]  /*16690*/  ISETP.GT.AND P4, PT, R184.reuse, 0x1, P1 ;  /* 0x00000001b800780c */ /* 0x040fe40000f84270 */
[----:B------:R-:W-:Y:S02]  /*166a0*/  ISETP.LT.OR P3, PT, R185, 0x1, P2 ;  /* 0x00000001b900780c */ /* 0x000fe40001761670 */
[----:B------:R-:W-:-:S02]  /*166b0*/  ISETP.GT.AND P2, PT, R184, 0x8, P1 ;  /* 0x00000008b800780c */ /* 0x000fc40000f44270 */
[----:B------:R-:W-:Y:S02]  /*166c0*/  FSEL R152, R152, -INF , !P3 ;  /* 0xff80000098987808 */ /* 0x000fe40005800000 */
[----:B------:R-:W-:Y:S02]  /*166d0*/  ISETP.GT.AND P3, PT, R184, 0x9, P1 ;  /* 0x00000009b800780c */ /* 0x000fe40000f64270 */
[C---:B------:R-:W-:Y:S02]  /*166e0*/  ISETP.LT.OR P4, PT, R185.reuse, 0x2, P4 ;  /* 0x00000002b900780c */ /* 0x040fe40002781670 */
[C---:B------:R-:W-:Y:S02]  /*166f0*/  ISETP.LT.OR P2, PT, R185.reuse, 0x9, P2 ;  /* 0x00000009b900780c */ /* 0x040fe40001741670 */
[----:B------:R-:W-:Y:S02]  /*16700*/  ISETP.LT.OR P3, PT, R185, 0xa, P3 ;  /* 0x0000000ab900780c */ /* 0x000fe40001f61670 */
[----:B------:R-:W-:-:S02]  /*16710*/  FSEL R153, R153, -INF , !P4 ;  /* 0xff80000099997808 */ /* 0x000fc40006000000 */
[----:B------:R-:W-:Y:S01]  /*16720*/  FSEL R156, R156, -INF , !P2 ;  /* 0xff8000009c9c7808 */ /* 0x000fe20005000000 */
[----:B0-----:R-:W-:Y:S01]  /*16730*/  IMAD.IADD R187, R187, 0x1, R188 ;  /* 0x00000001bbbb7824 */ /* 0x001fe200078e02bc */
[----:B------:R-:W-:Y:S02]  /*16740*/  FSEL R157, R157, -INF , !P3 ;  /* 0xff8000009d9d7808 */ /* 0x000fe40005800000 */
[C---:B------:R-:W-:Y:S02]  /*16750*/  ISETP.GT.AND P4, PT, R184.reuse, 0x10, P1 ;  /* 0x00000010b800780c */ /* 0x040fe40000f84270 */
[C---:B------:R-:W-:Y:S02]  /*16760*/  ISETP.GT.AND P2, PT, R184.reuse, 0x11, P1 ;  /* 0x00000011b800780c */ /* 0x040fe40000f44270 */
[----:B------:R-:W-:Y:S02]  /*16770*/  ISETP.GT.AND P3, PT, R184, 0x18, P1 ;  /* 0x00000018b800780c */ /* 0x000fe40000f64270 */
[----:B------:R-:W-:-:S02]  /*16780*/  ISETP.LT.OR P4, PT, R185, 0x11, P4 ;  /* 0x00000011b900780c */ /* 0x000fc40002781670 */
[C---:B------:R-:W-:Y:S02]  /*16790*/  ISETP.LT.OR P2, PT, R185.reuse, 0x12, P2 ;  /* 0x00000012b900780c */ /* 0x040fe40001741670 */
[----:B------:R-:W-:Y:S02]  /*167a0*/  ISETP.LT.OR P3, PT, R185, 0x19, P3 ;  /* 0x00000019b900780c */ /* 0x000fe40001f61670 */
[----:B------:R-:W-:Y:S02]  /*167b0*/  FSEL R160, R160, -INF , !P4 ;  /* 0xff800000a0a07808 */ /* 0x000fe40006000000 */
[----:B------:R-:W-:Y:S02]  /*167c0*/  FSEL R161, R161, -INF , !P2 ;  /* 0xff800000a1a17808 */ /* 0x000fe40005000000 */
[----:B------:R-:W-:Y:S02]  /*167d0*/  FSEL R164, R164, -INF , !P3 ;  /* 0xff800000a4a47808 */ /* 0x000fe40005800000 */
[----:B------:R-:W-:-:S02]  /*167e0*/  ISETP.GT.AND P4, PT, R184, 0x19, P1 ;  /* 0x00000019b800780c */ /* 0x000fc40000f84270 */
[C---:B------:R-:W-:Y:S02]  /*167f0*/  ISETP.GT.AND P2, PT, R184.reuse, 0x20, P1 ;  /* 0x00000020b800780c */ /* 0x040fe40000f44270 */
[----:B------:R-:W-:Y:S02]  /*16800*/  ISETP.GT.AND P3, PT, R184, 0x21, P1 ;  /* 0x00000021b800780c */ /* 0x000fe40000f64270 */
[C---:B------:R-:W-:Y:S02]  /*16810*/  ISETP.LT.OR P4, PT, R185.reuse, 0x1a, P4 ;  /* 0x0000001ab900780c */ /* 0x040fe40002781670 */
[C---:B------:R-:W-:Y:S02]  /*16820*/  ISETP.LT.OR P2, PT, R185.reuse, 0x21, P2 ;  /* 0x00000021b900780c */ /* 0x040fe40001741670 */
[----:B------:R-:W-:Y:S02]  /*16830*/  ISETP.LT.OR P3, PT, R185, 0x22, P3 ;  /* 0x00000022b900780c */ /* 0x000fe40001f61670 */
[----:B------:R-:W-:-:S02]  /*16840*/  FSEL R165, R165, -INF , !P4 ;  /* 0xff800000a5a57808 */ /* 0x000fc40006000000 */
[----:B------:R-:W-:Y:S02]  /*16850*/  FSEL R168, R168, -INF , !P2 ;  /* 0xff800000a8a87808 */ /* 0x000fe40005000000 */
        /* <DEDUP_REMOVED lines=16> */
[----:B------:R-:W-:-:S02]  /*16960*/  IADD3 R186, R186, R188, RZ ;  /* 0x000000bcbaba7210 */ /* 0x000fc40007ffe0ff */
[----:B------:R-:W-:Y:S02]  /*16970*/  FSEL R177, R177, -INF , !P4 ;  /* 0xff800000b1b17808 */ /* 0x000fe40006000000 */
[----:B------:R-:W-:Y:S02]  /*16980*/  FSEL R180, R180, -INF , !P2 ;  /* 0xff800000b4b47808 */ /* 0x000fe40005000000 */
[----:B------:R-:W-:Y:S01]  /*16990*/  FSEL R181, R181, -INF , !P3 ;  /* 0xff800000b5b57808 */ /* 0x000fe20005800000 */
        /* <DEDUP_REMOVED lines=14> */
.L_x_1788:
[----:B------:R-:W-:Y:S02]  /*16a80*/  ULDC UR4, c[0x0][0x9e4] ;  /* 0x0002790000047ab9 */ /* 0x000fe40000000800 */
[----:B------:R-:W-:-:S05]  /*16a90*/  IMAD.U32 R184, RZ, RZ, UR4 ;  /* 0x00000004ffb87e24 */ /* 0x000fca000f8e00ff */
[----:B------:R-:W-:-:S13]  /*16aa0*/  ISETP.NE.AND P2, PT, R184, 0x1, PT ;  /* 0x00000001b800780c */ /* 0x000fda0003f45270 */
[----:B------:R-:W0:Y:S02]  /*16ab0*/  @P2 LDC.64 R2, c[0x0][0x9e8] ;  /* 0x00027a00ff022b82 */ /* 0x000e240000000a00 */
[----:B0-----:R-:W-:-:S05]  /*16ac0*/  @P2 IMAD.HI.U32 R2, R188, R2, RZ ;  /* 0x00000002bc022227 */ /* 0x001fca00078e00ff */
[----:B------:R-:W-:-:S07]  /*16ad0*/  @P2 SHF.R.U32.HI R188, RZ, R3, R2 ;  /* 0x00000003ffbc2219 */ /* 0x000fce0000011602 */
.L_x_1789:
[----:B------:R-:W-:Y:S05]  /*16ae0*/  BSYNC B2 ;  /* 0x0000000000027941 */ /* 0x000fea0003800000 */
.L_x_1787:
[----:B------:R-:W-:-:S04]  /*16af0*/  IMAD R0, R188, R184, -R0 ;  /* 0x000000b8bc007224 */ /* 0x000fc800078e0a00 */
[----:B------:R-:W-:-:S05]  /*16b00*/  IMAD R0, R192, -0x2, R0 ;  /* 0xfffffffec0007824 */ /* 0x000fca00078e0200 */
[----:B------:R-:W-:Y:S02]  /*16b10*/  VIMNMX R187, R187, R0, !PT ;  /* 0x00000000bbbb7248 */ /* 0x000fe40007fe0100 */
[----:B------:R-:W-:-:S07]  /*16b20*/  VIADDMNMX R186, R0, R184, R186, PT ;  /* 0x000000b800ba7246 */ /* 0x000fce00038001ba */
.L_x_1786:
[----:B------:R-:W-:Y:S01]  /*16b30*/  FMNMX.FTZ R2, R152, R5, !PT ;  /* 0x0000000598027209 */ /* 0x000fe20007810000 */
[----:B------:R-:W-:Y:S01]  /*16b40*/  ULDC UR4, c[0x0][0x988] ;  /* 0x0002620000047ab9 */ /* 0x000fe20000000800 */
[----:B------:R-:W-:Y:S02]  /*16b50*/  LOP3.LUT R22, R22, 0xffffdfff, RZ, 0xc0, !PT ;  /* 0xffffdfff16167812 */ /* 0x000fe400078ec0ff */
[----:B------:R-:W-:Y:S02]  /*16b60*/  FMNMX.FTZ R2, R153, R2, !PT ;  /* 0x0000000299027209 */ /* 0x000fe40007810000 */
[C---:B------:R-:W-:Y:S02]  /*16b70*/  ISETP.GT.AND P2, PT, R187.reuse, 0x1, P1 ;  /* 0x00000001bb00780c */ /* 0x040fe40000f44270 */
[----:B------:R-:W-:Y:S02]  /*16b80*/  FMNMX.FTZ R2, R156, R2, !PT ;  /* 0x000000029c027209 */ /* 0x000fe40007810000 */
[----:B------:R-:W-:-:S02]  /*16b90*/  ISETP.GT.AND P3, PT, R187, 0x8, P1 ;  /* 0x00000008bb00780c */ /* 0x000fc40000f64270 */
[----:B------:R-:W-:Y:S02]  /*16ba0*/  FMNMX.FTZ R2, R157, R2, !PT ;  /* 0x000000029d027209 */ /* 0x000fe40007810000 */
[----:B------:R-:W-:Y:S02]  /*16bb0*/  @P0 LOP3.LUT R22, R22, 0x2000, RZ, 0xfc, !PT ;  /* 0x0000200016160812 */ /* 0x000fe400078efcff */
[----:B------:R-:W-:Y:S02]  /*16bc0*/  FMNMX.FTZ R2, R160, R2, !PT ;  /* 0x00000002a0027209 */ /* 0x000fe40007810000 */
[----:B------:R-:W-:Y:S02]  /*16bd0*/  ISETP.GT.AND P0, PT, R187, 0x21, P1 ;  /* 0x00000021bb00780c */ /* 0x000fe40000f04270 */
[----:B------:R-:W-:Y:S02]  /*16be0*/  FMNMX.FTZ R2, R161, R2, !PT ;  /* 0x00000002a1027209 */ /* 0x000fe40007810000 */
[----:B------:R-:W-:-:S02]  /*16bf0*/  ISETP.LT.OR P2, PT, R186, 0x2, P2 ;  /* 0x00000002ba00780c */ /* 0x000fc40001741670 */
[----:B------:R-:W-:Y:S02]  /*16c00*/  FMNMX.FTZ R2, R164, R2, !PT ;  /* 0x00000002a4027209 */ /* 0x000fe40007810000 */
[----:B------:R-:W-:Y:S02]  /*16c10*/  ISETP.LT.OR P3, PT, R186, 0x9, P3 ;  /* 0x00000009ba00780c */ /* 0x000fe40001f61670 */
[----:B------:R-:W-:Y:S02]  /*16c20*/  FMNMX.FTZ R2, R165, R2, !PT ;  /* 0x00000002a5027209 */ /* 0x000fe40007810000 */
[----:B------:R-:W-:Y:S02]  /*16c30*/  FSEL R0, R155, -INF , !P2 ;  /* 0xff8000009b007808 */ /* 0x000fe40005000000 */
[----:B------:R-:W-:Y:S02]  /*16c40*/  FMNMX.FTZ R2, R168, R2, !PT ;  /* 0x00000002a8027209 */ /* 0x000fe40007810000 */
[----:B------:R-:W-:-:S02]  /*16c50*/  FSEL R158, R158, -INF , !P3 ;  /* 0xff8000009e9e7808 */ /* 0x000fc40005800000 */
[----:B------:R-:W-:Y:S02]  /*16c60*/  FMNMX.FTZ R2, R169, R2, !PT ;  /* 0x00000002a9027209 */ /* 0x000fe40007810000 */
[C---:B------:R-:W-:Y:S02]  /*16c70*/  ISETP.GT.AND P4, PT, R187.reuse, 0x9, P1 ;  /* 0x00000009bb00780c */ /* 0x040fe40000f84270 */
[----:B------:R-:W-:Y:S02]  /*16c80*/  FMNMX.FTZ R2, R172, R2, !PT ;  /* 0x00000002ac027209 */ /* 0x000fe40007810000 */
[----:B------:R-:W-:Y:S02]  /*16c90*/  ISETP.GT.AND P2, PT, R187, 0x10, P1 ;  /* 0x00000010bb00780c */ /* 0x000fe40000f44270 */
[----:B------:R-:W-:Y:S02]  /*16ca0*/  FMNMX.FTZ R2, R173, R2, !PT ;  /* 0x00000002ad027209 */ /* 0x000fe40007810000 */
[----:B------:R-:W-:-:S02]  /*16cb0*/  ISETP.GT.AND P3, PT, R187, 0x11, P1 ;  /* 0x00000011bb00780c */ /* 0x000fc40000f64270 */
[----:B------:R-:W-:Y:S02]  /*16cc0*/  FMNMX.FTZ R2, R176, R2, !PT ;  /* 0x00000002b0027209 */ /* 0x000fe40007810000 */
[----:B------:R-:W-:Y:S02]  /*16cd0*/  LOP3.LUT R22, R22, 0xffff7fff, RZ, 0xc0, !PT ;  /* 0xffff7fff16167812 */ /* 0x000fe400078ec0ff */
[----:B------:R-:W-:Y:S02]  /*16ce0*/  FMNMX.FTZ R2, R177, R2, !PT ;  /* 0x00000002b1027209 */ /* 0x000fe40007810000 */
[----:B------:R-:W-:Y:S02]  /*16cf0*/  ISETP.LT.OR P4, PT, R186, 0xa, P4 ;  /* 0x0000000aba00780c */ /* 0x000fe40002781670 */
[----:B------:R-:W-:Y:S02]  /*16d00*/  FMNMX.FTZ R2, R180, R2, !PT ;  /* 0x00000002b4027209 */ /* 0x000fe40007810000 */
[----:B------:R-:W-:-:S02]  /*16d10*/  ISETP.LT.OR P2, PT, R186, 0x11, P2 ;  /* 0x00000011ba00780c */ /* 0x000fc40001741670 */
[----:B------:R-:W-:Y:S02]  /*16d20*/  FMNMX.FTZ R2, R181, R2, !PT ;  /* 0x00000002b5027209 */ /* 0x000fe40007810000 */
[----:B------:R-:W-:Y:S02]  /*16d30*/  ISETP.LT.OR P3, PT, R186, 0x12, P3 ;  /* 0x00000012ba00780c */ /* 0x000fe40001f61670 */
[----:B------:R-:W-:Y:S01]  /*16d40*/  @P0 LOP3.LUT R22, R22, 0x8000, RZ, 0xfc, !PT ;  /* 0x0000800016160812 */ /* 0x000fe200078efcff */
[----:B------:R-:W0:Y:S01]  /*16d50*/  SHFL.BFLY PT, R3, R2, 0x2, 0x1f ;  /* 0x0c401f0002037f89 */ /* 0x000e2200000e0000 */
[----:B------:R-:W-:Y:S02]  /*16d60*/  ISETP.GT.AND P0, PT, R187, RZ, P1 ;  /* 0x000000ffbb00720c */ /* 0x000fe40000f04270 */
[----:B------:R-:W-:Y:S02]  /*16d70*/  FSEL R159, R159, -INF , !P4 ;  /* 0xff8000009f9f7808 */ /* 0x000fe40006000000 */
[----:B------:R-:W-:-:S02]  /*16d80*/  FSEL R162, R162, -INF , !P2 ;  /* 0xff800000a2a27808 */ /* 0x000fc40005000000 */
[----:B------:R-:W-:Y:S02]  /*16d90*/  FSEL R163, R163, -INF , !P3 ;  /* 0xff800000a3a37808 */ /* 0x000fe40005800000 */
[C---:B------:R-:W-:Y:S02]  /*16da0*/  ISETP.GT.AND P4, PT, R187.reuse, 0x18, P1 ;  /* 0x00000018bb00780c */ /* 0x040fe40000f84270 */
[C---:B------:R-:W-:Y:S02]  /*16db0*/  ISETP.GT.AND P2, PT, R187.reuse, 0x19, P1 ;  /* 0x00000019bb00780c */ /* 0x040fe40000f44270 */
[----:B------:R-:W-:Y:S02]  /*16dc0*/  ISETP.GT.AND P3, PT, R187, 0x20, P1 ;  /* 0x00000020bb00780c */ /* 0x000fe40000f64270 */
[C---:B------:R-:W-:Y:S02]  /*16dd0*/  ISETP.LT.OR P4, PT, R186.reuse, 0x19, P4 ;  /* 0x00000019ba00780c */ /* 0x040fe40002781670 */
[----:B------:R-:W-:-:S02]  /*16de0*/  ISETP.LT.OR P2, PT, R186, 0x1a, P2 ;  /* 0x0000001aba00780c */ /* 0x000fc40001741670 */
[----:B------:R-:W-:Y:S02]  /*16df0*/  ISETP.LT.OR P3, PT, R186, 0x21, P3 ;  /* 0x00000021ba00780c */ /* 0x000fe40001f61670 */
[----:B------:R-:W-:Y:S02]  /*16e00*/  LOP3.LUT R22, R22, 0xfffffff7, RZ, 0xc0, !PT ;  /* 0xfffffff716167812 */ /* 0x000fe400078ec0ff */
[----:B------:R-:W-:Y:S02]  /*16e10*/  FSEL R166, R166, -INF , !P4 ;  /* 0xff800000a6a67808 */ /* 0x000fe40006000000 */
[----:B------:R-:W-:Y:S02]  /*16e20*/  FSEL R167, R167, -INF , !P2 ;  /* 0xff800000a7a77808 */ /* 0x000fe40005000000 */
[----:B------:R-:W-:Y:S02]  /*16e30*/  FSEL R170, R170, -INF , !P3 ;  /* 0xff800000aaaa7808 */ /* 0x000fe40005800000 */
[----:B------:R-:W-:-:S02]  /*16e40*/  ISETP.GT.AND P2, PT, R187, 0x28, P1 ;  /* 0x00000028bb00780c */ /* 0x000fc40000f44270 */
[C---:B------:R-:W-:Y:S02]  /*16e50*/  ISETP.GT.AND P3, PT, R187.reuse, 0x29, P1 ;  /* 0x00000029bb00780c */ /* 0x040fe40000f64270 */
[C---:B------:R-:W-:Y:S02]  /*16e60*/  ISETP.GT.AND P4, PT, R187.reuse, 0x30, P1 ;  /* 0x00000030bb00780c */ /* 0x040fe40000f84270 */
[C---:B------:R-:W-:Y:S02]  /*16e70*/  ISETP.GT.AND P5, PT, R187.reuse, 0x31, P1 ;  /* 0x00000031bb00780c */ /* 0x040fe40000fa4270 */
[C---:B------:R-:W-:Y:S02]  /*16e80*/  ISETP.GT.AND P6, PT, R187.reuse, 0x38, P1 ;  /* 0x00000038bb00780c */ /* 0x040fe40000fc4270 */
[----:B------:R-:W-:Y:S02]  /*16e90*/  ISETP.GT.AND P1, PT, R187, 0x39, P1 ;  /* 0x00000039bb00780c */ /* 0x000fe40000f24270 */
[----:B------:R-:W-:-:S02]  /*16ea0*/  @P0 LOP3.LUT R22, R22, 0x8, RZ, 0xfc, !PT ;  /* 0x0000000816160812 */ /* 0x000fc400078efcff */
[----:B0-----:R-:W-:Y:S01]  /*16eb0*/  FMNMX.FTZ R3, R2, R3, !PT ;  /* 0x0000000302037209 */ /* 0x001fe20007810000 */
[----:B------:R-:W-:Y:S01]  /*16ec0*/  IMAD.U32 R2, RZ, RZ, UR4 ;  /* 0x00000004ff027e24 */ /* 0x000fe2000f8e00ff */
[C---:B------:R-:W-:Y:S02]  /*16ed0*/  LOP3.LUT P0, RZ, R22.reuse, 0x8000, RZ, 0xc0, !PT ;  /* 0x0000800016ff7812 */ /* 0x040fe4000780c0ff */
[----:B------:R-:W-:Y:S01]  /*16ee0*/  LOP3.LUT R22, R22, 0xfffffffd, RZ, 0xc0, !PT ;  /* 0xfffffffd16167812 */ /* 0x000fe200078ec0ff */
[----:B------:R-:W0:Y:S01]  /*16ef0*/  SHFL.BFLY PT, R155, R3, 0x1, 0x1f ;  /* 0x0c201f00039b7f89 */ /* 0x000e2200000e0000 */
[C---:B------:R-:W-:Y:S02]  /*16f00*/  ISETP.LT.OR P0, PT, R186.reuse, 0x22, P0 ;  /* 0x00000022ba00780c */ /* 0x040fe40000701670 */
[----:B------:R-:W-:Y:S02]  /*16f10*/  ISETP.LT.OR P4, PT, R186, 0x31, P4 ;  /* 0x00000031ba00780c */ /* 0x000fe40002781670 */
[----:B------:R-:W-:-:S02]  /*16f20*/  @P1 LOP3.LUT R22, R22, 0x2, RZ, 0xfc, !PT ;  /* 0x0000000216161812 */ /* 0x000fc400078efcff */
[----:B------:R-:W-:Y:S02]  /*16f30*/  ISETP.LT.OR P5, PT, R186, 0x32, P5 ;  /* 0x00000032ba00780c */ /* 0x000fe40002fa1670 */
[C---:B------:R-:W-:Y:S02]  /*16f40*/  LOP3.LUT P1, RZ, R22.reuse, 0x8, RZ, 0xc0, !PT ;  /* 0x0000000816ff7812 */ /* 0x040fe4000782c0ff */
[----:B------:R-:W-:Y:S02]  /*16f50*/  LOP3.LUT R22, R22, 0xffffffef, RZ, 0xc0, !PT ;  /* 0xffffffef16167812 */ /* 0x000fe400078ec0ff */
[----:B------:R-:W-:Y:S02]  /*16f60*/  ISETP.LT.OR P1, PT, R186, 0x1, P1 ;  /* 0x00000001ba00780c */ /* 0x000fe40000f21670 */
[----:B------:R-:W-:Y:S02]  /*16f70*/  @P0 LOP3.LUT R22, R22, 0x10, RZ, 0xfc, !PT ;  /* 0x0000001016160812 */ /* 0x000fe400078efcff */
[----:B------:R-:W-:-:S02]  /*16f80*/  ISETP.LT.OR P0, PT, R186, 0x29, P2 ;  /* 0x00000029ba00780c */ /* 0x000fc40001701670 */
[C---:B------:R-:W-:Y:S02]  /*16f90*/  LOP3.LUT P2, RZ, R22.reuse, 0x2, RZ, 0xc0, !PT ;  /* 0x0000000216ff7812 */ /* 0x040fe4000784c0ff */
[----:B------:R-:W-:Y:S02]  /*16fa0*/  LOP3.LUT R22, R22, 0xfffffffb, RZ, 0xc0, !PT ;  /* 0xfffffffb16167812 */ /* 0x000fe400078ec0ff */
[----:B------:R-:W-:Y:S02]  /*16fb0*/  FSEL R154, R154, -INF , !P1 ;  /* 0xff8000009a9a7808 */ /* 0x000fe40004800000 */
[----:B0-----:R-:W-:Y:S02]  /*16fc0*/  FMNMX.FTZ R155, R3, R155, !PT ;  /* 0x0000009b039b7209 */ /* 0x001fe40007810000 */
[----:B------:R-:W-:Y:S02]  /*16fd0*/  FSEL R178, R178, -INF , !P4 ;  /* 0xff800000b2b27808 */ /* 0x000fe40006000000 */
[----:B------:R-:W-:-:S02]  /*16fe0*/  ISETP.LT.OR P6, PT, R186, 0x39, P6 ;  /* 0x00000039ba00780c */ /* 0x000fc400037c1670 */
[----:B------:R-:W-:Y:S02]  /*16ff0*/  @P0 LOP3.LUT R22, R22, 0x4, RZ, 0xfc, !PT ;  /* 0x0000000416160812 */ /* 0x000fe400078efcff */
[----:B------:R-:W-:Y:S02]  /*17000*/  ISETP.LT.OR P0, PT, R186, 0x2a, P3 ;  /* 0x0000002aba00780c */ /* 0x000fe40001f01670 */
[C---:B------:R-:W-:Y:S02]  /*17010*/  FSETP.NEU.FTZ.AND P3, PT, R155.reuse, -INF , PT ;  /* 0xff8000009b00780b */ /* 0x040fe40003f7d000 */
[----:B------:R-:W-:Y:S02]  /*17020*/  LOP3.LUT R22, R22, 0xffffbfff, RZ, 0xc0, !PT ;  /* 0xffffbfff16167812 */ /* 0x000fe400078ec0ff */
[----:B------:R-:W-:Y:S02]  /*17030*/  FSEL R3, R155, RZ, P3 ;  /* 0x000000ff9b037208 */ /* 0x000fe40001800000 */
[----:B------:R-:W-:-:S02]  /*17040*/  FSEL R179, R179, -INF , !P5 ;  /* 0xff800000b3b37808 */ /* 0x000fc40006800000 */
[----:B------:R-:W-:Y:S01]  /*17050*/  ISETP.LT.OR P2, PT, R186, 0x3a, P2 ;  /* 0x0000003aba00780c */ /* 0x000fe20001741670 */
[----:B------:R-:W-:Y:S01]  /*17060*/  FADD.FTZ R3, -R3, R5 ;  /* 0x0000000503037221 */ /* 0x000fe20000010100 */
[-C--:B------:R-:W-:Y:S01]  /*17070*/  FMUL.FTZ R5, R155, R2.reuse ;  /* 0x000000029b057220 */ /* 0x080fe20000410000 */
[----:B------:R-:W-:Y:S02]  /*17080*/  @P0 LOP3.LUT R22, R22, 0x4000, RZ, 0xfc, !PT ;  /* 0x0000400016160812 */ /* 0x000fe400078efcff */
[----:B------:R-:W-:Y:S01]  /*17090*/  FSEL R182, R182, -INF , !P6 ;  /* 0xff800000b6b67808 */ /* 0x000fe20007000000 */
[-C--:B------:R-:W-:Y:S01]  /*170a0*/  FMUL.FTZ R3, R3, R2.reuse ;  /* 0x0000000203037220 */ /* 0x080fe20000410000 */
[----:B------:R-:W-:Y:S02]  /*170b0*/  FSEL R5, R5, RZ, P3 ;  /* 0x000000ff05057208 */ /* 0x000fe40001800000 */
[C---:B------:R-:W-:Y:S02]  /*170c0*/  LOP3.LUT P0, RZ, R22.reuse, 0x10, RZ, 0xc0, !PT ;  /* 0x0000001016ff7812 */ /* 0x040fe4000780c0ff */
[----:B------:R-:W-:Y:S01]  /*170d0*/  LOP3.LUT P3, RZ, R22, 0x4, RZ, 0xc0, !PT ;  /* 0x0000000416ff7812 */ /* 0x000fe2000786c0ff */
[-CC-:B------:R-:W-:Y:S01]  /*170e0*/  FFMA.FTZ R152, R152, R2.reuse, -R5.reuse ;  /* 0x0000000298987223 */ /* 0x180fe20000010805 */
        /* <DEDUP_REMOVED lines=14> */
[----:B------:R-:W-:Y:S01]  /*171d0*/  FFMA.FTZ R5, R181, R2, -R5 ;  /* 0x00000002b5057223 */ /* 0x000fe20000010805 */
[----:B------:R-:W-:Y:S01]  /*171e0*/  FMNMX.FTZ R181, R154, R4, !PT ;  /* 0x000000049ab57209 */ /* 0x000fe20007810000 */
[----:B------:R-:W-:Y:S01]  /*171f0*/  MUFU.EX2 R196, R152 ;  /* 0x0000009800c47308 */ /* 0x000fe20000000800 */
[----:B------:R-:W-:-:S02]  /*17200*/  FSEL R171, R171, -INF , !P0 ;  /* 0xff800000abab7808 */ /* 0x000fc40004000000 */
[----:B------:R-:W-:Y:S02]  /*17210*/  FMNMX.FTZ R181, R0, R181, !PT ;  /* 0x000000b500b57209 */ /* 0x000fe40007810000 */
[----:B------:R-:W-:Y:S02]  /*17220*/  LOP3.LUT P0, RZ, R22, 0x4000, RZ, 0xc0, !PT ;  /* 0x0000400016ff7812 */ /* 0x000fe4000780c0ff */
[----:B------:R-:W-:Y:S01]  /*17230*/  FMNMX.FTZ R181, R158, R181, !PT ;  /* 0x000000b59eb57209 */ /* 0x000fe20007810000 */
[----:B------:R-:W0:Y:S01]  /*17240*/  MUFU.EX2 R3, R3 ;  /* 0x0000000300037308 */ /* 0x000e220000000800 */
[----:B------:R-:W-:Y:S02]  /*17250*/  FSEL R174, R174, -INF , !P3 ;  /* 0xff800000aeae7808 */ /* 0x000fe40005800000 */
[----:B------:R-:W-:Y:S02]  /*17260*/  FMNMX.FTZ R181, R159, R181, !PT ;  /* 0x000000b59fb57209 */ /* 0x000fe40007810000 */
[----:B------:R-:W-:-:S02]  /*17270*/  FSEL R175, R175, -INF , !P0 ;  /* 0xff800000afaf7808 */ /* 0x000fc40004000000 */
[----:B------:R-:W-:Y:S01]  /*17280*/  FMNMX.FTZ R181, R162, R181, !PT ;  /* 0x000000b5a2b57209 */ /* 0x000fe20007810000 */
[----:B------:R-:W1:Y:S01]  /*17290*/  MUFU.EX2 R153, R153 ;  /* 0x0000009900997308 */ /* 0x000e620000000800 */
[----:B------:R-:W-:Y:S02]  /*172a0*/  FSEL R183, R183, -INF , !P2 ;  /* 0xff800000b7b77808 */ /* 0x000fe40005000000 */
[----:B------:R-:W-:Y:S02]  /*172b0*/  FMNMX.FTZ R181, R163, R181, !PT ;  /* 0x000000b5a3b57209 */ /* 0x000fe40007810000 */
[----:B------:R-:W-:Y:S02]  /*172c0*/  LOP3.LUT P0, RZ, R22, 0x2000, RZ, 0xc0, !PT ;  /* 0x0000200016ff7812 */ /* 0x000fe4000780c0ff */
[----:B------:R-:W-:Y:S01]  /*172d0*/  FMNMX.FTZ R181, R166, R181, !PT ;  /* 0x000000b5a6b57209 */ /* 0x000fe20007810000 */
[----:B------:R-:W2:Y:S01]  /*172e0*/  MUFU.EX2 R156, R156 ;  /* 0x0000009c009c7308 */ /* 0x000ea20000000800 */
[----:B0-----:R-:W-:-:S02]  /*172f0*/  FFMA.FTZ R221, R3, R221, R196 ;  /* 0x000000dd03dd7223 */ /* 0x001fc400000100c4 */
[----:B------:R-:W-:-:S04]  /*17300*/  FMNMX.FTZ R181, R167, R181, !PT ;  /* 0x000000b5a7b57209 */ /* 0x000fc80007810000 */
[----:B------:R-:W-:Y:S01]  /*17310*/  FMNMX.FTZ R181, R170, R181, !PT ;  /* 0x000000b5aab57209 */ /* 0x000fe20007810000 */
[----:B------:R-:W-:Y:S03]  /*17320*/  MUFU.EX2 R157, R157 ;  /* 0x0000009d009d7308 */ /* 0x000fe60000000800 */
        /* <DEDUP_REMOVED lines=9> */
[----:B------:R-:W-:-:S05]  /*173c0*/  FMNMX.FTZ R181, R183, R181, !PT ;  /* 0x000000b5b7b57209 */ /* 0x000fca0007810000 */
[----:B------:R-:W0:Y:S01]  /*173d0*/  SHFL.BFLY PT, R184, R181, 0x2, 0x1f ;  /* 0x0c401f00b5b87f89 */ /* 0x000e2200000e0000 */
        /* <DEDUP_REMOVED lines=9> */
[----:B0-----:R-:W-:-:S04]  /*17470*/  FMNMX.FTZ R152, R181, R184, !PT ;  /* 0x000000b8b5987209 */ /* 0x001fc80007810000 */
[----:B------:R-:W-:-:S03]  /*17480*/  FSETP.NEU.FTZ.AND P1, PT, R152, -INF , PT ;  /* 0xff8000009800780b */ /* 0x000fc60003f3d000 */
[----:B------:R-:W-:Y:S01]  /*17490*/  MUFU.EX2 R180, R180 ;  /* 0x000000b400b47308 */ /* 0x000fe20000000800 */
[----:B------:R-:W-:-:S05]  /*174a0*/  FSEL R181, R152, RZ, P1 ;  /* 0x000000ff98b57208 */ /* 0x000fca0000800000 */
[----:B------:R-:W-:Y:S01]  /*174b0*/  FADD.FTZ R4, -R181, R4 ;  /* 0x00000004b5047221 */ /* 0x000fe20000010100 */
[-C--:B------:R-:W-:Y:S01]  /*174c0*/  FMUL.FTZ R181, R152, R2.reuse ;  /* 0x0000000298b57220 */ /* 0x080fe20000410000 */
[----:B------:R-:W-:Y:S02]  /*174d0*/  MUFU.EX2 R5, R5 ;  /* 0x0000000500057308 */ /* 0x000fe40000000800 */
[----:B------:R-:W-:Y:S02]  /*174e0*/  FMUL.FTZ R4, R4, R2 ;  /* 0x0000000204047220 */ /* 0x000fe40000410000 */
[----:B------:R-:W-:-:S05]  /*174f0*/  FSEL R181, R181, RZ, P1 ;  /* 0x000000ffb5b57208 */ /* 0x000fca0000800000 */
        /* <DEDUP_REMOVED lines=17> */
[----:B------:R-:W-:-:S04]  /*17610*/  FFMA.FTZ R181, R183, R2, -R181 ;  /* 0x00000002b7b57223 */ /* 0x000fc800000108b5 */
[----:B------:R1:W0:Y:S08]  /*17620*/  MUFU.EX2 R0, R4 ;  /* 0x0000000400007308 */ /* 0x0002300000000800 */
[----:B------:R-:W3:Y:S01]  /*17630*/  MUFU.EX2 R158, R158 ;  /* 0x0000009e009e7308 */ /* 0x000ee20000000800 */
[----:B-1----:R-:W-:-:S04]  /*17640*/  FADD.FTZ R4, R153, R221 ;  /* 0x000000dd99047221 */ /* 0x002fc80000010000 */
[----:B--2---:R-:W-:-:S03]  /*17650*/  FADD.FTZ R4, R156, R4 ;  /* 0x000000049c047221 */ /* 0x004fc60000010000 */
[----:B------:R-:W1:Y:S01]  /*17660*/  MUFU.EX2 R159, R159 ;  /* 0x0000009f009f7308 */ /* 0x000e620000000800 */
[----:B0-----:R-:W-:Y:S01]  /*17670*/  FFMA.FTZ R9, R0, R9, R154 ;  /* 0x0000000900097223 */ /* 0x001fe2000001009a */
[----:B------:R-:W-:-:S03]  /*17680*/  FADD.FTZ R4, R157, R4 ;  /* 0x000000049d047221 */ /* 0x000fc60000010000 */
[----:B------:R-:W-:Y:S01]  /*17690*/  FADD.FTZ R9, R197, R9 ;  /* 0x00000009c5097221 */ /* 0x000fe20000010000 */
[----:B------:R-:W-:Y:S02]  /*176a0*/  FADD.FTZ R4, R160, R4 ;  /* 0x00000004a0047221 */ /* 0x000fe40000010000 */
[----:B------:R-:W0:Y:S01]  /*176b0*/  MUFU.EX2 R162, R162 ;  /* 0x000000a200a27308 */ /* 0x000e220000000800 */
[----:B---3--:R-:W-:Y:S01]  /*176c0*/  FADD.FTZ R9, R158, R9 ;  /* 0x000000099e097221 */ /* 0x008fe20000010000 */
[----:B------:R-:W-:-:S04]  /*176d0*/  FADD.FTZ R4, R161, R4 ;  /* 0x00000004a1047221 */ /* 0x000fc80000010000 */
[----:B------:R-:W-:Y:S02]  /*176e0*/  FADD.FTZ R4, R164, R4 ;  /* 0x00000004a4047221 */ /* 0x000fe40000010000 */
[----:B------:R-:W2:Y:S01]  /*176f0*/  MUFU.EX2 R163, R163 ;  /* 0x000000a300a37308 */ /* 0x000ea20000000800 */
[----:B-1----:R-:W-:Y:S01]  /*17700*/  FADD.FTZ R9, R159, R9 ;  /* 0x000000099f097221 */ /* 0x002fe20000010000 */
[----:B------:R-:W-:-:S04]  /*17710*/  FADD.FTZ R4, R165, R4 ;  /* 0x00000004a5047221 */ /* 0x000fc80000010000 */
[----:B------:R-:W-:Y:S02]  /*17720*/  FADD.FTZ R4, R168, R4 ;  /* 0x00000004a8047221 */ /* 0x000fe40000010000 */
[----:B------:R-:W1:Y:S01]  /*17730*/  MUFU.EX2 R166, R166 ;  /* 0x000000a600a67308 */ /* 0x000e620000000800 */
[----:B0-----:R-:W-:Y:S01]  /*17740*/  FADD.FTZ R9, R162, R9 ;  /* 0x00000009a2097221 */ /* 0x001fe20000010000 */
[----:B------:R-:W-:-:S04]  /*17750*/  FADD.FTZ R4, R169, R4 ;  /* 0x00000004a9047221 */ /* 0x000fc80000010000 */
[----:B------:R-:W-:Y:S02]  /*17760*/  FADD.FTZ R4, R172, R4 ;  /* 0x00000004ac047221 */ /* 0x000fe40000010000 */
[----:B------:R-:W0:Y:S01]  /*17770*/  MUFU.EX2 R167, R167 ;  /* 0x000000a700a77308 */ /* 0x000e220000000800 */
[----:B--2---:R-:W-:Y:S01]  /*17780*/  FADD.FTZ R9, R163, R9 ;  /* 0x00000009a3097221 */ /* 0x004fe20000010000 */
        /* <DEDUP_REMOVED lines=8> */
[----:B------:R-:W-:-:S06]  /*17810*/  FADD.FTZ R221, R5, R4 ;  /* 0x0000000405dd7221 */ /* 0x000fcc0000010000 */
        /* <DEDUP_REMOVED lines=11> */
[----:B0-----:R-:W-:-:S04]  /*178d0*/  FADD.FTZ R9, R179, R9 ;  /* 0x00000009b3097221 */ /* 0x001fc80000010000 */
[----:B--2---:R-:W-:-:S04]  /*178e0*/  FADD.FTZ R9, R182, R9 ;  /* 0x00000009b6097221 */ /* 0x004fc80000010000 */
[----:B-1----:R-:W-:Y:S01]  /*178f0*/  FADD.FTZ R9, R181, R9 ;  /* 0x00000009b5097221 */ /* 0x002fe20000010000 */
[----:B------:R-:W-:Y:S06]  /*17900*/  @!P0 BRA `(.L_x_1790) ;  /* 0x0000000000048947 */ /* 0x000fec0003800000 */
[----:B------:R-:W-:Y:S01]  /*17910*/  BPT.TRAP 0x1 ;  /* 0x000000040000795c */ /* 0x000fe20000300000 */
.L_x_1790:
[----:B------:R-:W2:Y:S01]  /*17920*/  LDL R4, [R1+0x10] ;  /* 0x0000100001047983 */ /* 0x000ea20000100800 */
[----:B------:R-:W-:Y:S02]  /*17930*/  IADD3 R218, R218, 0x30860, RZ ;  /* 0x00030860dada7810 */ /* 0x000fe40007ffe0ff */
[----:B------:R-:W-:Y:S01]  /*17940*/  F2FP.F16.F32.PACK_AB R186, R5, R180 ;  /* 0x000000b405ba723e */ /* 0x000fe200000000ff */
[----:B------:R-:W-:Y:S01]  /*17950*/  IMAD.MOV.U32 R5, RZ, RZ, R155 ;  /* 0x000000ffff057224 */ /* 0x000fe200078e009b */
[----:B------:R-:W-:Y:S02]  /*17960*/  PRMT R218, R191, 0x654, R218 ;  /* 0x00000654bfda7816 */ /* 0x000fe400000000da */
[----:B------:R-:W-:Y:S02]  /*17970*/  F2FP.F16.F32.PACK_AB R196, R153, R196 ;  /* 0x000000c499c4723e */ /* 0x000fe400000000ff */
[----:B------:R0:W-:Y:S01]  /*17980*/  SYNCS.ARRIVE.TRANS64.RED.A1T0 RZ, [R218+URZ], RZ ;  /* 0x000000ffdaff79a7 */ /* 0x0001e2000810043f */
[----:B------:R-:W-:-:S02]  /*17990*/  F2FP.F16.F32.PACK_AB R197, R197, R154 ;  /* 0x0000009ac5c5723e */ /* 0x000fc400000000ff */
[----:B------:R-:W-:Y:S02]  /*179a0*/  F2FP.F16.F32.PACK_AB R198, R157, R156 ;  /* 0x0000009c9dc6723e */ /* 0x000fe400000000ff */
[----:B------:R-:W-:Y:S02]  /*179b0*/  F2FP.F16.F32.PACK_AB R199, R159, R158 ;  /* 0x0000009e9fc7723e */ /* 0x000fe400000000ff */
[----:B------:R-:W-:Y:S01]  /*179c0*/  F2FP.F16.F32.PACK_AB R192, R161, R160 ;  /* 0x000000a0a1c0723e */ /* 0x000fe200000000ff */
[----:B0-----:R-:W-:Y:S01]  /*179d0*/  IMAD.MOV.U32 R218, RZ, RZ, R226 ;  /* 0x000000ffffda7224 */ /* 0x001fe200078e00e2 */
        /* <DEDUP_REMOVED lines=10> */
[----:B------:R-:W-:Y:S02]  /*17a80*/  MOV R204, R222 ;  /* 0x000000de00cc7202 */ /* 0x000fe40000000f00 */
[C---:B--2---:R-:W-:Y:S01]  /*17a90*/  ISETP.GT.AND P1, PT, R8.reuse, R4, PT ;  /* 0x000000040800720c */ /* 0x044fe20003f24270 */
[----:B------:R-:W-:Y:S02]  /*17aa0*/  VIADD R8, R8, 0xffffffff ;  /* 0xffffffff08087836 */ /* 0x000fe40000000000 */
[----:B------:R-:W-:-:S10]  /*17ab0*/  IMAD.MOV.U32 R4, RZ, RZ, R152 ;  /* 0x000000ffff047224 */ /* 0x000fd400078e0098 */
[----:B------:R-:W-:Y:S05]  /*17ac0*/  @P1 BRA `(.L_x_1791) ;  /* 0xffffffd000981947 */ /* 0x000fea000383ffff */
[----:B------:R-:W-:Y:S05]  /*17ad0*/  BSYNC B0 ;  /* 0x0000000000007941 */ /* 0x000fea0003800000 */
.L_x_1770:
[----:B------:R-:W-:Y:S02]  /*17ae0*/  IMAD.MOV.U32 R4, RZ, RZ, R152 ;  /* 0x000000ffff047224 */ /* 0x000fe400078e0098 */
[----:B------:R-:W-:Y:S02]  /*17af0*/  IMAD.MOV.U32 R5, RZ, RZ, R155 ;  /* 0x000000ffff057224 */ /* 0x000fe400078e009b */
[----:B------:R-:W-:Y:S02]  /*17b00*/  IMAD.MOV.U32 R204, RZ, RZ, R222 ;  /* 0x000000ffffcc7224 */ /* 0x000fe400078e00de */
[----:B------:R-:W-:-:S07]  /*17b10*/  IMAD.MOV.U32 R218, RZ, RZ, R226 ;  /* 0x000000ffffda7224 */ /* 0x000fce00078e00e2 */
.L_x_1769:
[----:B------:R-:W-:Y:S05]  /*17b20*/  BSYNC B1 ;  /* 0x0000000000017941 */ /* 0x000fea0003800000 */
.L_x_1768:
[----:B------:R-:W2:Y:S01]  /*17b30*/  LDL R153, [R1+0x4c] ;  /* 0x00004c0001997983 */ /* 0x000ea20000100800 */
[----:B------:R-:W0:Y:S01]  /*17b40*/  LDC R152, c[0x0][0x448] ;  /* 0x00011200ff987b82 */ /* 0x000e220000000800 */
[----:B------:R-:W-:-:S07]  /*17b50*/  LOP3.LUT R22, R22, 0xffffffdf, RZ, 0xc0, !PT ;  /* 0xffffffdf16167812 */ /* 0x000fce00078ec0ff */
[----:B------:R-:W1:Y:S01]  /*17b60*/  LDC R155, c[0x0][0x9e4] ;  /* 0x00027900ff9b7b82 */ /* 0x000e620000000800 */
[----:B0-----:R-:W-:-:S13]  /*17b70*/  ISETP.NE.AND P1, PT, R152, 0x1, PT ;  /* 0x000000019800780c */ /* 0x001fda0003f25270 */
[----:B------:R-:W0:Y:S01]  /*17b80*/  @P1 LDC R154, c[0x0][0x44c] ;  /* 0x00011300ff9a1b82 */ /* 0x000e220000000800 */
[----:B------:R-:W-:-:S04]  /*17b90*/  @P1 LOP3.LUT R22, R22, 0x20, RZ, 0xfc, !PT ;  /* 0x0000002016161812 */ /* 0x000fc800078efcff */
[----:B------:R-:W-:-:S03]  /*17ba0*/  LOP3.LUT R22, R22, 0xffffffbf, RZ, 0xc0, !PT ;  /* 0xffffffbf16167812 */ /* 0x000fc600078ec0ff */
[----:B------:R-:W3:Y:S01]  /*17bb0*/  @P1 LDC R152, c[0x0][0x450] ;  /* 0x00011400ff981b82 */ /* 0x000ee20000000800 */
[----:B--2---:R-:W-:-:S05]  /*17bc0*/  IADD3 R153, R153, 0x7f, RZ ;  /* 0x0000007f99997810 */ /* 0x004fca0007ffe0ff */
[----:B0-----:R-:W-:-:S05]  /*17bd0*/  @P1 IMAD.HI.U32 R154, R153, R154, RZ ;  /* 0x0000009a999a1227 */ /* 0x001fca00078e00ff */
[----:B---3--:R-:W-:Y:S02]  /*17be0*/  @P1 SHF.R.U32.HI R153, RZ, R152, R154 ;  /* 0x00000098ff991219 */ /* 0x008fe4000001169a */
[----:B-1----:R-:W-:Y:S02]  /*17bf0*/  ISETP.GE.AND P1, PT, R155, 0x1, PT ;  /* 0x000000019b00780c */ /* 0x002fe40003f26270 */
[----:B------:R-:W-:-:S05]  /*17c00*/  IADD3 R152, R220, 0x1, -R219 ;  /* 0x00000001dc987810 */ /* 0x000fca0007ffe8db */
[----:B------:R-:W-:-:S04]  /*17c10*/  IMAD.IADD R153, R152, 0x1, R153 ;  /* 0x0000000198997824 */ /* 0x000fc800078e0299 */
[----:B------:R-:W-:Y:S02]  /*17c20*/  IMAD.IADD R223, R153, 0x1, -R223 ;  /* 0x0000000199df7824 */ /* 0x000fe400078e0adf */
[----:B------:R-:W-:Y:S01]  /*17c30*/  @P1 LOP3.LUT R22, R22, 0x40, RZ, 0xfc, !PT ;  /* 0x0000004016161812 */ /* 0x000fe200078efcff */
[----:B------:R-:W-:Y:S06]  /*17c40*/  @!P1 BRA `(.L_x_1792) ;  /* 0x0000000000489947 */ /* 0x000fec0003800000 */
[----:B------:R-:W-:Y:S01]  /*17c50*/  IMAD.MOV.U32 R154, RZ, RZ, R153 ;  /* 0x000000ffff9a7224 */ /* 0x000fe200078e0099 */
[----:B------:R-:W-:Y:S04]  /*17c60*/  BSSY B0, `(.L_x_1793) ;  /* 0x000000e000007945 */ /* 0x000fe80003800000 */
        /* <DEDUP_REMOVED lines=9> */
.L_x_1794:
[----:B------:R-:W-:-:S13]  /*17d00*/  ISETP.NE.AND P1, PT, R155, 0x1, PT ;  /* 0x000000019b00780c */ /* 0x000fda0003f25270 */
[----:B------:R-:W0:Y:S02]  /*17d10*/  @P1 LDC.64 R152, c[0x0][0x9e8] ;  /* 0x00027a00ff981b82 */ /* 0x000e240000000a00 */
[----:B0-----:R-:W-:-:S05]  /*17d20*/  @P1 IMAD.HI.U32 R152, R154, R152, RZ ;  /* 0x000000989a981227 */ /* 0x001fca00078e00ff */
[----:B------:R-:W-:-:S07]  /*17d30*/  @P1 SHF.R.U32.HI R154, RZ, R153, R152 ;  /* 0x00000099ff9a1219 */ /* 0x000fce0000011698 */
.L_x_1795:
[----:B------:R-:W-:Y:S05]  /*17d40*/  BSYNC B0 ;  /* 0x0000000000007941 */ /* 0x000fea0003800000 */
.L_x_1793:
[----:B------:R-:W-:-:S05]  /*17d50*/  IMAD R154, R154, R155, RZ ;  /* 0x0000009b9a9a7224 */ /* 0x000fca00078e02ff */
[----:B------:R-:W-:-:S07]  /*17d60*/  VIMNMX R223, R223, R154, !PT ;  /* 0x0000009adfdf7248 */ /* 0x000fce0007fe0100 */
.L_x_1792:
[----:B------:R-:W2:Y:S01]  /*17d70*/  LDL R153, [R1+0x68] ;  /* 0x0000680001997983 */ /* 0x000ea20000100800 */
[----:B------:R-:W-:Y:S01]  /*17d80*/  VIADD R223, R223, 0x3f ;  /* 0x0000003fdfdf7836 */ /* 0x000fe20000000000 */
[----:B------:R-:W-:Y:S04]  /*17d90*/  BSSY B0, `(.L_x_1796) ;  /* 0x0000224000007945 */ /* 0x000fe80003800000 */
[----:B------:R-:W-:-:S04]  /*17da0*/  SHF.R.S32.HI R152, RZ, 0x1f, R223 ;  /* 0x0000001fff987819 */ /* 0x000fc800000114df */
[----:B------:R-:W-:-:S04]  /*17db0*/  LEA.HI R152, R152, R223, RZ, 0x6 ;  /* 0x000000df98987211 */ /* 0x000fc800078f30ff */
[----:B------:R-:W-:-:S04]  /*17dc0*/  SHF.R.S32.HI R152, RZ, 0x6, R152 ;  /* 0x00000006ff987819 */ /* 0x000fc80000011498 */
[----:B--2---:R-:W-:-:S04]  /*17dd0*/  VIMNMX R153, R153, R152, !PT ;  /* 0x0000009899997248 */ /* 0x004fc80007fe0100 */
[----:B------:R-:W-:Y:S01]  /*17de0*/  ISETP.GE.AND P1, PT, R8, R153, PT ;  /* 0x000000990800720c */ /* 0x000fe20003f26270 */
[----:B------:R0:W-:-:S12]  /*17df0*/  STL [R1+0x48], R153 ;  /* 0x0000489901007387 */ /* 0x0001d80000100800 */
[----:B0-----:R-:W-:Y:S05]  /*17e00*/  @!P1 BRA `(.L_x_1797) ;  /* 0x0000002000709947 */ /* 0x001fea0003800000 */
[----:B------:R-:W-:Y:S01]  /*17e10*/  BSSY B1, `(.L_x_1798) ;  /* 0x000021a000017945 */ /* 0x000fe20003800000 */
[----:B------:R-:W-:Y:S01]  /*17e20*/  IMAD.MOV.U32 R227, RZ, RZ, R8 ;  /* 0x000000ffffe37224 */ /* 0x000fe200078e0008 */
[----:B------:R-:W-:Y:S01]  /*17e30*/  MOV R226, R4 ;  /* 0x0000000400e27202 */ /* 0x000fe20000000f00 */
[----:B------:R-:W-:Y:S02]  /*17e40*/  IMAD.MOV.U32 R222, RZ, RZ, R5 ;  /* 0x000000ffffde7224 */ /* 0x000fe400078e0005 */
[----:B------:R-:W-:Y:S02]  /*17e50*/  IMAD.MOV.U32 R8, RZ, RZ, R218 ;  /* 0x000000ffff087224 */ /* 0x000fe400078e00da */
[----:B------:R-:W-:-:S07]  /*17e60*/  IMAD.MOV.U32 R229, RZ, RZ, R204 ;  /* 0x000000ffffe57224 */ /* 0x000fce00078e00cc */
.L_x_1811:
[----:B------:R-:W-:-:S04]  /*17e70*/  ISETP.NE.AND P1, PT, R229, 0x1, PT ;  /* 0x00000001e500780c */ /* 0x000fc80003f25270 */
[----:B------:R-:W-:-:S04]  /*17e80*/  SEL R218, RZ, 0x1, P1 ;  /* 0x00000001ffda7807 */ /* 0x000fc80000800000 */
[----:B------:R-:W-:Y:S01]  /*17e90*/  LOP3.LUT R218, R8, R218, RZ, 0x3c, !PT ;  /* 0x000000da08da7212 */ /* 0x000fe200078e3cff */
[----:B------:R-:W-:Y:S06]  /*17ea0*/  @!P0 BRA `(.L_x_1799) ;  /* 0x0000000000048947 */ /* 0x000fec0003800000 */
[----:B------:R-:W-:Y:S01]  /*17eb0*/  BPT.TRAP 0x1 ;  /* 0x000000040000795c */ /* 0x000fe20000300000 */
.L_x_1799:
[----:B------:R-:W-:Y:S02]  /*17ec0*/  IADD3 R204, R229, 0x1, RZ ;  /* 0x00000001e5cc7810 */ /* 0x000fe40007ffe0ff */
[----:B------:R-:W-:Y:S02]  /*17ed0*/  SHF.L.U32 R4, R218, 0x1f, RZ ;  /* 0x0000001fda047819 */ /* 0x000fe400000006ff */
[----:B------:R-:W-:-:S04]  /*17ee0*/  ISETP.NE.AND P1, PT, R204, 0x2, PT ;  /* 0x00000002cc00780c */ /* 0x000fc80003f25270 */
[----:B------:R-:W-:-:S05]  /*17ef0*/  SEL R204, R204, RZ, P1 ;  /* 0x000000ffcccc7207 */ /* 0x000fca0000800000 */
[----:B------:R-:W-:-:S04]  /*17f00*/  IMAD R223, R204, 0x8, R18 ;  /* 0x00000008ccdf7824 */ /* 0x000fc800078e0212 */
[----:B------:R0:W1:Y:S01]  /*17f10*/  SYNCS.PHASECHK.TRANS64.TRYWAIT P1, [R223+URZ+0x30830], R4 ;  /* 0x03083004df0075a7 */ /* 0x000062000802017f */
[----:B------:R-:W-:Y:S05]  /*17f20*/  @!P0 BRA `(.L_x_1800) ;  /* 0x0000000000048947 */ /* 0x000fea0003800000 */
[----:B------:R-:W-:Y:S01]  /*17f30*/  BPT.TRAP 0x1 ;  /* 0x000000040000795c */ /* 0x000fe20000300000 */
.L_x_1800:
[----:B------:R-:W2:Y:S01]  /*17f40*/  LDL R2, [R1+0x44] ;  /* 0x0000440001027983 */ /* 0x000ea20000100800 */
[----:B------:R-:W-:Y:S01]  /*17f50*/  BSSY B2, `(.L_x_1801) ;  /* 0x0000007000027945 */ /* 0x000fe20003800000 */
[----:B--2---:R-:W-:-:S04]  /*17f60*/  IMAD R2, R204, 0x800, R2 ;  /* 0x00000800cc027824 */ /* 0x004fc800078e0202 */
[C---:B------:R-:W-:Y:S02]  /*17f70*/  VIADD R154, R2.reuse, 0x2 ;  /* 0x00000002029a7836 */ /* 0x040fe40000000000 */
[----:B------:R-:W-:Y:S01]  /*17f80*/  VIADD R153, R2, 0x4 ;  /* 0x0000000402997836 */ /* 0x000fe20000000000 */
[----:B-1----:R-:W-:Y:S06]  /*17f90*/  @P1 BRA `(.L_x_1802) ;  /* 0x0000000000081947 */ /* 0x002fec0003800000 */
[----:B------:R-:W1:Y:S02]  /*17fa0*/  SYNCS.PHASECHK.TRANS64.TRYWAIT P1, [R223+URZ+0x30830], R4 ;  /* 0x03083004df0075a7 */ /* 0x000e64000802017f */
[----:B-1----:R-:W-:Y:S05]  /*17fb0*/  @!P1 BRA `(.L_x_1803) ;  /* 0x0000012000c89947 */ /* 0x002fea0003800000 */
.L_x_1802:
[----:B------:R-:W-:Y:S05]  /*17fc0*/  BSYNC B2 ;  /* 0x0000000000027941 */ /* 0x000fea0003800000 */
.L_x_1801:
[----:B------:R-:W-:Y:S04]  /*17fd0*/  STL.64 [R1+0xd0], R22 ;  /* 0x0000d01601007387 */ /* 0x000fe80000100a00 */
[----:B------:R-:W-:Y:S04]  /*17fe0*/  STL [R1+0xc8], R18 ;  /* 0x0000c81201007387 */ /* 0x000fe80000100800 */
[----:B------:R2:W-:Y:S04]  /*17ff0*/  STL.64 [R1+0xc0], R16 ;  /* 0x0000c01001007387 */ /* 0x0005e80000100a00 */
[----:B--2---:R-:W2:Y:S04]  /*18000*/  LDL.64 R16, [R1+0x30] ;  /* 0x0000300001107983 */ /* 0x004ea80000100a00 */
[----:B------:R3:W-:Y:S04]  /*18010*/  STL.64 [R1+0xb8], R8 ;  /* 0x0000b80801007387 */ /* 0x0007e80000100a00 */
[----:B------:R-:W4:Y:S01]  /*18020*/  LDL.64 R22, [R1+0x38] ;  /* 0x0000380001167983 */ /* 0x000f220000100a00 */
[----:B01----:R-:W-:-:S04]  /*18030*/  MOV R4, R2 ;  /* 0x0000000200047202 */ /* 0x003fc80000000f00 */
[----:B------:R-:W-:Y:S01]  /*18040*/  R2UR UR6, R4 ;  /* 0x00000000040672ca */ /* 0x000fe200000e0000 */
[----:B------:R-:W-:Y:S02]  /*18050*/  IMAD.MOV.U32 R4, RZ, RZ, R154 ;  /* 0x000000ffff047224 */ /* 0x000fe400078e009a */
[----:B------:R-:W-:Y:S01]  /*18060*/  VIADD R152, R2, 0x6 ;  /* 0x0000000602987836 */ /* 0x000fe20000000000 */
[----:B---3--:R-:W3:Y:S01]  /*18070*/  LDL.64 R8, [R1+0x28] ;  /* 0x0000280001087983 */ /* 0x008ee20000100a00 */
[----:B------:R-:W-:Y:S01]  /*18080*/  IMAD.MOV.U32 R5, RZ, RZ, 0x40000040 ;  /* 0x40000040ff057424 */ /* 0x000fe200078e00ff */
[----:B------:R-:W-:Y:S01]  /*18090*/  R2UR UR4, R4 ;  /* 0x00000000040472ca */ /* 0x000fe200000e0000 */
[----:B------:R-:W-:Y:S01]  /*180a0*/  IMAD.MOV.U32 R4, RZ, RZ, R153 ;  /* 0x000000ffff047224 */ /* 0x000fe200078e0099 */
[----:B------:R-:W-:Y:S01]  /*180b0*/  R2UR UR10, R152 ;  /* 0x00000000980a72ca */ /* 0x000fe200000e0000 */
[----:B------:R-:W-:Y:S01]  /*180c0*/  IMAD.MOV.U32 R153, RZ, RZ, 0x40000040 ;  /* 0x40000040ff997424 */ /* 0x000fe200078e00ff */
[----:B------:R-:W-:-:S02]  /*180d0*/  R2UR UR7, R5 ;  /* 0x00000000050772ca */ /* 0x000fc400000e0000 */
[----:B------:R-:W-:Y:S02]  /*180e0*/  R2UR UR8, R4 ;  /* 0x00000000040872ca */ /* 0x000fe400000e0000 */
[----:B------:R-:W-:Y:S02]  /*180f0*/  R2UR UR11, R153 ;  /* 0x00000000990b72ca */ /* 0x000fe400000e0000 */
[C---:B------:R-:W-:Y:S01]  /*18100*/  IADD3 R4, R2.reuse, 0x200, RZ ;  /* 0x0000020002047810 */ /* 0x040fe20007ffe0ff */
[----:B------:R-:W-:Y:S01]  /*18110*/  VIADD R154, R2, 0x204 ;  /* 0x00000204029a7836 */ /* 0x000fe20000000000 */
[C---:B------:R-:W-:Y:S02]  /*18120*/  R2UR UR5, R5.reuse ;  /* 0x00000000050572ca */ /* 0x040fe400000e0000 */
[----:B------:R-:W-:Y:S01]  /*18130*/  R2UR UR14, R4 ;  /* 0x00000000040e72ca */ /* 0x000fe200000e0000 */
[----:B------:R-:W-:Y:S01]  /*18140*/  VIADD R4, R2, 0x206 ;  /* 0x0000020602047836 */ /* 0x000fe20000000000 */
[----:B------:R-:W-:Y:S01]  /*18150*/  R2UR UR22, R154 ;  /* 0x000000009a1672ca */ /* 0x000fe200000e0000 */
[----:B------:R-:W-:Y:S01]  /*18160*/  FMUL.FTZ R24, R24, R3 ;  /* 0x0000000318187220 */ /* 0x000fe20000410000 */
[----:B------:R-:W-:-:S02]  /*18170*/  R2UR UR9, R5 ;  /* 0x00000000050972ca */ /* 0x000fc400000e0000 */
[----:B------:R-:W-:Y:S02]  /*18180*/  R2UR UR26, R4 ;  /* 0x00000000041a72ca */ /* 0x000fe400000e0000 */
[----:B------:R-:W-:Y:S01]  /*18190*/  MOV R152, UR11 ;  /* 0x0000000b00987c02 */ /* 0x000fe20008000f00 */
[C---:B------:R-:W-:Y:S02]  /*181a0*/  VIADD R4, R2.reuse, 0x404 ;  /* 0x0000040402047836 */ /* 0x040fe40000000000 */
[----:B------:R-:W-:Y:S02]  /*181b0*/  VIADD R154, R2, 0x400 ;  /* 0x00000400029a7836 */ /* 0x000fe40000000000 */
[----:B------:R0:W-:Y:S01]  /*181c0*/  STL [R1+0x14], R152 ;  /* 0x0000149801007387 */ /* 0x0001e20000100800 */
[----:B------:R-:W-:Y:S02]  /*181d0*/  R2UR UR38, R4 ;  /* 0x00000000042672ca */ /* 0x000fe400000e0000 */
[----:B------:R-:W-:-:S02]  /*181e0*/  IADD3 R4, R2, 0x600, RZ ;  /* 0x0000060002047810 */ /* 0x000fc40007ffe0ff */
[----:B------:R-:W-:Y:S01]  /*181f0*/  R2UR UR30, R154 ;  /* 0x000000009a1e72ca */ /* 0x000fe200000e0000 */
[----:B0-----:R-:W-:Y:S01]  /*18200*/  VIADD R152, R2, 0x202 ;  /* 0x0000020202987836 */ /* 0x001fe20000000000 */
[----:B------:R-:W-:Y:S01]  /*18210*/  R2UR UR46, R4 ;  /* 0x00000000042e72ca */ /* 0x000fe200000e0000 */
[----:B------:R-:W-:-:S03]  /*18220*/  VIADD R154, R2, 0x406 ;  /* 0x00000406029a7836 */ /* 0x000fc60000000000 */
[----:B------:R-:W-:Y:S01]  /*18230*/  R2UR UR18, R152 ;  /* 0x00000000981272ca */ /* 0x000fe200000e0000 */
[C---:B------:R-:W-:Y:S02]  /*18240*/  VIADD R152, R2.reuse, 0x402 ;  /* 0x0000040202987836 */ /* 0x040fe40000000000 */
[----:B------:R-:W-:Y:S01]  /*18250*/  VIADD R4, R2, 0x606 ;  /* 0x0000060602047836 */ /* 0x000fe20000000000 */
[----:B------:R-:W-:Y:S01]  /*18260*/  R2UR UR42, R154 ;  /* 0x000000009a2a72ca */ /* 0x000fe200000e0000 */
[----:B------:R-:W-:Y:S01]  /*18270*/  VIADD R154, R2, 0x602 ;  /* 0x00000602029a7836 */ /* 0x000fe20000000000 */
[----:B------:R-:W-:Y:S01]  /*18280*/  R2UR UR34, R152 ;  /* 0x00000000982272ca */ /* 0x000fe200000e0000 */
[----:B------:R-:W-:Y:S01]  /*18290*/  VIADD R152, R2, 0x604 ;  /* 0x0000060402987836 */ /* 0x000fe20000000000 */
        /* <DEDUP_REMOVED lines=69> */
[----:B------:R-:W3:Y:S01]  /*186f0*/  LDL.64 R4, [R1+0x18] ;  /* 0x0000180001047983 */ /* 0x000ee20000100a00 */
[-C--:B------:R-:W-:Y:S01]  /*18700*/  FMUL.FTZ R26, R26, R0.reuse ;  /* 0x000000001a1a7220 */ /* 0x080fe20000410000 */
[-C--:B------:R-:W-:Y:S01]  /*18710*/  FMUL.FTZ R27, R27, R0.reuse ;  /* 0x000000001b1b7220 */ /* 0x080fe20000410000 */
[-C--:B------:R-:W-:Y:S01]  /*18720*/  FMUL.FTZ R30, R30, R0.reuse ;  /* 0x000000001e1e7220 */ /* 0x080fe20000410000 */
[----:B------:R-:W3:Y:S01]  /*18730*/  LDL.64 R2, [R1+0x20] ;  /* 0x0000200001027983 */ /* 0x000ee20000100a00 */
        /* <DEDUP_REMOVED lines=61> */
[----:B------:R-:W3:Y:S01]  /*18b10*/  LDL.LU R0, [R1+0x14] ;  /* 0x0000140001007983 */ /* 0x000ee20000300800 */
[----:B------:R-:W-:Y:S01]  /*18b20*/  MOV R18, UR10 ;  /* 0x0000000a00127c02 */ /* 0x000fe20008000f00 */
[----:B------:R-:W-:Y:S01]  /*18b30*/  UMOV UR10, UR4 ;  /* 0x00000004000a7c82 */ /* 0x000fe20008000000 */
[----:B------:R-:W-:Y:S01]  /*18b40*/  UMOV UR11, UR5 ;  /* 0x00000005000b7c82 */ /* 0x000fe20008000000 */
[----:B------:R-:W-:Y:S02]  /*18b50*/  R2UR UR4, R6 ;  /* 0x00000000060472ca */ /* 0x000fe400000e0000 */
[----:B------:R-:W-:Y:S02]  /*18b60*/  R2UR UR5, R7 ;  /* 0x00000000070572ca */ /* 0x000fe400000e0000 */
[----:B------:R-:W-:Y:S02]  /*18b70*/  MOV R155, 0x40000040 ;  /* 0x40000040009b7802 */ /* 0x000fe40000000f00 */
[----:B------:R-:W-:-:S02]  /*18b80*/  R2UR UR19, R153 ;  /* 0x00000000991372ca */ /* 0x000fc400000e0000 */
[C---:B------:R-:W-:Y:S02]  /*18b90*/  R2UR UR23, R155.reuse ;  /* 0x000000009b1772ca */ /* 0x040fe400000e0000 */
[----:B------:R-:W-:Y:S02]  /*18ba0*/  R2UR UR31, R155 ;  /* 0x000000009b1f72ca */ /* 0x000fe400000e0000 */
[----:B------:R-:W-:Y:S02]  /*18bb0*/  R2UR UR35, R153 ;  /* 0x00000000992372ca */ /* 0x000fe400000e0000 */
[C---:B------:R-:W-:Y:S02]  /*18bc0*/  R2UR UR43, R155.reuse ;  /* 0x000000009b2b72ca */ /* 0x040fe400000e0000 */
[----:B------:R-:W-:Y:S02]  /*18bd0*/  R2UR UR50, R154 ;  /* 0x000000009a3272ca */ /* 0x000fe400000e0000 */
[----:B------:R-:W-:-:S02]  /*18be0*/  R2UR UR51, R155 ;  /* 0x000000009b3372ca */ /* 0x000fc400000e0000 */
[----:B------:R-:W-:Y:S02]  /*18bf0*/  R2UR UR54, R152 ;  /* 0x00000000983672ca */ /* 0x000fe400000e0000 */
[----:B------:R-:W-:Y:S02]  /*18c00*/  R2UR UR55, R153 ;  /* 0x00000000993772ca */ /* 0x000fe400000e0000 */
[----:B------:R-:W-:-:S06]  /*18c10*/  WARPGROUP.ARRIVE ;  /* 0x00000000000079c5 */ /* 0x000fcc0000000000 */
[----:B------:R-:W-:Y:S01]  /*18c20*/  HGMMA.64x64x16.F32 R152, gdesc[UR4], RZ, !UPT, gsb0 ;  /* 0x00e00000049879f0 */ /* 0x000fe2000c0008ff */
[----:B------:R-:W-:Y:S01]  /*18c30*/  UMOV UR6, UR8 ;  /* 0x0000000800067c82 */ /* 0x000fe20008000000 */
[----:B------:R-:W-:Y:S01]  /*18c40*/  UMOV UR7, UR9 ;  /* 0x0000000900077c82 */ /* 0x000fe20008000000 */
[----:B----4-:R-:W-:Y:S02]  /*18c50*/  R2UR UR8, R22 ;  /* 0x00000000160872ca */ /* 0x010fe400000e0000 */
[----:B------:R-:W-:Y:S02]  /*18c60*/  R2UR UR9, R23 ;  /* 0x00000000170972ca */ /* 0x000fe400000e0000 */
[----:B--2---:R-:W-:Y:S01]  /*18c70*/  R2UR UR4, R16 ;  /* 0x00000000100472ca */ /* 0x004fe200000e0000 */
        /* <DEDUP_REMOVED lines=9> */
[----:B---3--:R-:W-:Y:S01]  /*18d10*/  R2UR UR8, R8 ;  /* 0x00000000080872ca */ /* 0x008fe200000e0000 */
[----:B------:R0:W5:Y:S01]  /*18d20*/  LDL.LU R18, [R1+0xc8] ;  /* 0x0000c80001127983 */ /* 0x0001620000300800 */
[----:B------:R-:W-:Y:S02]  /*18d30*/  R2UR UR9, R9 ;  /* 0x00000000090972ca */ /* 0x000fe400000e0000 */
[----:B------:R-:W-:Y:S01]  /*18d40*/  R2UR UR20, R216 ;  /* 0x00000000d81472ca */ /* 0x000fe200000e0000 */
[----:B------:R0:W5:Y:S01]  /*18d50*/  LDL.LU.64 R16, [R1+0xc0] ;  /* 0x0000c00001107983 */ /* 0x0001620000300a00 */
[----:B------:R-:W-:Y:S02]  /*18d60*/  R2UR UR21, R217 ;  /* 0x00000000d91572ca */ /* 0x000fe400000e0000 */
[----:B------:R-:W-:Y:S01]  /*18d70*/  R2UR UR24, R214 ;  /* 0x00000000d61872ca */ /* 0x000fe200000e0000 */
[----:B------:R0:W5:Y:S01]  /*18d80*/  LDL.LU.64 R8, [R1+0xb8] ;  /* 0x0000b80001087983 */ /* 0x0001620000300a00 */
[----:B------:R-:W-:-:S02]  /*18d90*/  WARPGROUP.DEPBAR.LE gsb0, 0x0 ;  /* 0x00008000000079c5 */ /* 0x000fc40000010000 */
[----:B------:R-:W-:Y:S01]  /*18da0*/  WARPGROUP.ARRIVE ;  /* 0x00000000000079c5 */ /* 0x000fe20000000000 */
[----:B------:R-:W-:-:S13]  /*18db0*/  R2UR UR11, R0 ;  /* 0x00000000000b72ca */ /* 0x000fda00000e0000 */
        /* <DEDUP_REMOVED lines=12> */
[----:B------:R-:W-:-:S06]  /*18e80*/  WARPGROUP.ARRIVE ;  /* 0x00000000000079c5 */ /* 0x000fcc0000000000 */
        /* <DEDUP_REMOVED lines=48> */
.L_x_1804:
[----:B-----5:R-:W-:Y:S01]  /*19190*/  SHF.L.U32 R0, R8, 0x1f, RZ ;  /* 0x0000001f08007819 */ /* 0x020fe200000006ff */
[----:B------:R-:W-:-:S04]  /*191a0*/  IMAD R8, R229, 0x8, R18 ;  /* 0x00000008e5087824 */ /* 0x000fc800078e0212 */
[----:B------:R0:W1:Y:S01]  /*191b0*/  SYNCS.PHASECHK.TRANS64.TRYWAIT P1, [R8+URZ+0x30850], R0 ;  /* 0x03085000080075a7 */ /* 0x000062000802017f */
[----:B------:R-:W-:Y:S05]  /*191c0*/  @!P0 BRA `(.L_x_1805) ;  /* 0x0000000000048947 */ /* 0x000fea0003800000 */
[----:B------:R-:W-:Y:S01]  /*191d0*/  BPT.TRAP 0x1 ;  /* 0x000000040000795c */ /* 0x000fe20000300000 */
.L_x_1805:
[----:B------:R-:W-:Y:S04]  /*191e0*/  BSSY B2, `(.L_x_1806) ;  /* 0x0000004000027945 */ /* 0x000fe80003800000 */
[----:B-1----:R-:W-:Y:S05]  /*191f0*/  @P1 BRA `(.L_x_1807) ;  /* 0x0000000000081947 */ /* 0x002fea0003800000 */
[----:B------:R-:W1:Y:S02]  /*19200*/  SYNCS.PHASECHK.TRANS64.TRYWAIT P1, [R8+URZ+0x30850], R0 ;  /* 0x03085000080075a7 */ /* 0x000e64000802017f */
[----:B-1----:R-:W-:Y:S05]  /*19210*/  @!P1 BRA `(.L_x_1808) ;  /* 0x0000011000449947 */ /* 0x002fea0003800000 */
.L_x_1807:
[----:B------:R-:W-:Y:S05]  /*19220*/  BSYNC B2 ;  /* 0x0000000000027941 */ /* 0x000fea0003800000 */
.L_x_1806:
[----:B01----:R-:W-:Y:S01]  /*19230*/  IADD3 R0, R18, 0x400, RZ ;  /* 0x0000040012007810 */ /* 0x003fe20007ffe0ff */
[----:B------:R-:W-:Y:S01]  /*19240*/  IMAD.MOV.U32 R3, RZ, RZ, 0x40000040 ;  /* 0x40000040ff037424 */ /* 0x000fe200078e00ff */
[----:B------:R-:W-:Y:S01]  /*19250*/  WARPGROUP.ARRIVE ;  /* 0x00000000000079c5 */ /* 0x000fe20000000000 */
[----:B------:R-:W-:Y:S01]  /*19260*/  IMAD.MOV.U32 R5, RZ, RZ, 0x40000040 ;  /* 0x40000040ff057424 */ /* 0x000fe200078e00ff */
        /* <DEDUP_REMOVED lines=12> */
[C---:B------:R-:W-:Y:S01]  /*19330*/  IADD3 R4, R2.reuse, 0x100, RZ ;  /* 0x0000010002047810 */ /* 0x040fe20007ffe0ff */
[----:B------:R-:W-:Y:S01]  /*19340*/  VIADD R2, R2, 0x180 ;  /* 0x0000018002027836 */ /* 0x000fe20000000000 */
[----:B------:R-:W-:Y:S02]  /*19350*/  WARPGROUP.DEPBAR.LE gsb0, 0x0 ;  /* 0x00008000000079c5 */ /* 0x000fe40000010000 */
[----:B------:R-:W-:-:S15]  /*19360*/  WARPGROUP.ARRIVE ;  /* 0x00000000000079c5 */ /* 0x000fde0000000000 */
[----:B------:R-:W-:-:S04]  /*19370*/  NOP ;  /* 0x0000000000007918 */ /* 0x000fc80000000000 */
        /* <DEDUP_REMOVED lines=16> */
.L_x_1809:
[----:B------:R-:W2:Y:S01]  /*19480*/  LDL R185, [R1+0x4] ;  /* 0x0000040001b97983 */ /* 0x000ea20000100800 */
[----:B------:R-:W-:Y:S01]  /*19490*/  FMNMX.FTZ R0, R152, R222, !PT ;  /* 0x000000de98007209 */ /* 0x000fe20007810000 */
[----:B------:R-:W-:Y:S01]  /*194a0*/  ULDC UR4, c[0x0][0x988] ;  /* 0x0002620000047ab9 */ /* 0x000fe20000000800 */
[----:B------:R-:W-:Y:S02]  /*194b0*/  VIADD R223, R223, 0x30840 ;  /* 0x00030840dfdf7836 */ /* 0x000fe40000000000 */
[----:B------:R-:W-:-:S04]  /*194c0*/  FMNMX.FTZ R0, R153, R0, !PT ;  /* 0x0000000099007209 */ /* 0x000fc80007810000 */
        /* <DEDUP_REMOVED lines=13> */
[----:B------:R-:W-:-:S05]  /*195a0*/  FMNMX.FTZ R0, R181, R0, !PT ;  /* 0x00000000b5007209 */ /* 0x000fca0007810000 */
[----:B------:R-:W0:Y:S02]  /*195b0*/  SHFL.BFLY PT, R2, R0, 0x2, 0x1f ;  /* 0x0c401f0000027f89 */ /* 0x000e2400000e0000 */
[----:B0-----:R-:W-:Y:S02]  /*195c0*/  FMNMX.FTZ R2, R0, R2, !PT ;  /* 0x0000000200027209 */ /* 0x001fe40007810000 */
[----:B------:R-:W-:-:S03]  /*195d0*/  FMNMX.FTZ R0, R154, R226, !PT ;  /* 0x000000e29a007209 */ /* 0x000fc60007810000 */
[----:B------:R-:W0:Y:S01]  /*195e0*/  SHFL.BFLY PT, R5, R2, 0x1, 0x1f ;  /* 0x0c201f0002057f89 */ /* 0x000e2200000e0000 */
[----:B------:R-:W-:-:S04]  /*195f0*/  FMNMX.FTZ R0, R155, R0, !PT ;  /* 0x000000009b007209 */ /* 0x000fc80007810000 */
[----:B------:R-:W-:-:S04]  /*19600*/  FMNMX.FTZ R0, R158, R0, !PT ;  /* 0x000000009e007209 */ /* 0x000fc80007810000 */
[----:B------:R-:W-:-:S04]  /*19610*/  FMNMX.FTZ R0, R159, R0, !PT ;  /* 0x000000009f007209 */ /* 0x000fc80007810000 */
[----:B------:R-:W-:-:S04]  /*19620*/  FMNMX.FTZ R0, R162, R0, !PT ;  /* 0x00000000a2007209 */ /* 0x000fc80007810000 */
[----:B------:R-:W-:-:S04]  /*19630*/  FMNMX.FTZ R0, R163, R0, !PT ;  /* 0x00000000a3007209 */ /* 0x000fc80007810000 */
[----:B------:R-:W-:Y:S02]  /*19640*/  FMNMX.FTZ R0, R166, R0, !PT ;  /* 0x00000000a6007209 */ /* 0x000fe40007810000 */
[----:B0-----:R-:W-:Y:S02]  /*19650*/  FMNMX.FTZ R5, R2, R5, !PT ;  /* 0x0000000502057209 */ /* 0x001fe40007810000 */
[----:B------:R-:W-:-:S03]  /*19660*/  FMNMX.FTZ R0, R167, R0, !PT ;  /* 0x00000000a7007209 */ /* 0x000fc60007810000 */
[----:B------:R-:W-:Y:S01]  /*19670*/  FADD.FTZ R3, -R5, R222 ;  /* 0x000000de05037221 */ /* 0x000fe20000010100 */
        /* <DEDUP_REMOVED lines=9> */
[----:B0-----:R-:W-:-:S05]  /*19710*/  FMNMX.FTZ R2, R0, R2, !PT ;  /* 0x0000000200027209 */ /* 0x001fca0007810000 */
[----:B------:R-:W0:Y:S02]  /*19720*/  SHFL.BFLY PT, R4, R2, 0x1, 0x1f ;  /* 0x0c201f0002047f89 */ /* 0x000e2400000e0000 */
[----:B0-----:R-:W-:Y:S02]  /*19730*/  FMNMX.FTZ R4, R2, R4, !PT ;  /* 0x0000000402047209 */ /* 0x001fe40007810000 */
[----:B------:R-:W-:-:S03]  /*19740*/  MOV R2, UR4 ;  /* 0x0000000400027c02 */ /* 0x000fc60008000f00 */
[----:B------:R-:W-:Y:S02]  /*19750*/  FADD.FTZ R0, -R4, R226 ;  /* 0x000000e204007221 */ /* 0x000fe40000010100 */
[-C--:B------:R-:W-:Y:S01]  /*19760*/  FMUL.FTZ R184, R5, R2.reuse ;  /* 0x0000000205b87220 */ /* 0x080fe20000410000 */
[-C--:B------:R-:W-:Y:S01]  /*19770*/  FMUL.FTZ R3, R3, R2.reuse ;  /* 0x0000000203037220 */ /* 0x080fe20000410000 */
[-C--:B------:R-:W-:Y:S02]  /*19780*/  FMUL.FTZ R0, R0, R2.reuse ;  /* 0x0000000200007220 */ /* 0x080fe40000410000 */
        /* <DEDUP_REMOVED lines=15> */
[-C--:B------:R-:W-:Y:S01]  /*19880*/  FFMA.FTZ R181, R181, R2.reuse, -R184 ;  /* 0x00000002b5b57223 */ /* 0x080fe200000108b8 */
[-C--:B------:R-:W-:Y:S01]  /*19890*/  FMUL.FTZ R184, R4, R2.reuse ;  /* 0x0000000204b87220 */ /* 0x080fe20000410000 */
[----:B------:R-:W-:Y:S03]  /*198a0*/  MUFU.EX2 R3, R3 ;  /* 0x0000000300037308 */ /* 0x000fe60000000800 */
        /* <DEDUP_REMOVED lines=18> */
[----:B------:R-:W1:Y:S01]  /*199d0*/  MUFU.EX2 R197, R154 ;  /* 0x0000009a00c57308 */ /* 0x000e620000000800 */
[----:B0-----:R-:W-:-:S07]  /*199e0*/  FFMA.FTZ R221, R3, R221, R152 ;  /* 0x000000dd03dd7223 */ /* 0x001fce0000010098 */
[----:B------:R-:W0:Y:S08]  /*199f0*/  MUFU.EX2 R153, R153 ;  /* 0x0000009900997308 */ /* 0x000e300000000800 */
[----:B------:R-:W3:Y:S01]  /*19a00*/  MUFU.EX2 R155, R155 ;  /* 0x0000009b009b7308 */ /* 0x000ee20000000800 */
[----:B-1----:R-:W-:-:S07]  /*19a10*/  FFMA.FTZ R9, R0, R9, R197 ;  /* 0x0000000900097223 */ /* 0x002fce00000100c5 */
[----:B------:R-:W1:Y:S01]  /*19a20*/  MUFU.EX2 R156, R156 ;  /* 0x0000009c009c7308 */ /* 0x000e620000000800 */
[----:B0-----:R-:W-:-:S07]  /*19a30*/  FADD.FTZ R221, R153, R221 ;  /* 0x000000dd99dd7221 */ /* 0x001fce0000010000 */
[----:B------:R-:W0:Y:S01]  /*19a40*/  MUFU.EX2 R158, R158 ;  /* 0x0000009e009e7308 */ /* 0x000e220000000800 */
[----:B---3--:R-:W-:Y:S01]  /*19a50*/  FADD.FTZ R154, R155, R9 ;  /* 0x000000099b9a7221 */ /* 0x008fe20000010000 */
[----:B--2---:R-:W-:-:S06]  /*19a60*/  PRMT R223, R185, 0x654, R223 ;  /* 0x00000654b9df7816 */ /* 0x004fcc00000000df */
[----:B------:R-:W2:Y:S01]  /*19a70*/  MUFU.EX2 R157, R157 ;  /* 0x0000009d009d7308 */ /* 0x000ea20000000800 */
[----:B-1----:R-:W-:Y:S01]  /*19a80*/  FADD.FTZ R9, R156, R221 ;  /* 0x000000dd9c097221 */ /* 0x002fe20000010000 */
[----:B------:R1:W-:Y:S06]  /*19a90*/  SYNCS.ARRIVE.TRANS64.RED.A1T0 RZ, [R223+URZ], RZ ;  /* 0x000000ffdfff79a7 */ /* 0x0003ec000810043f */
[----:B------:R-:W3:Y:S01]  /*19aa0*/  MUFU.EX2 R159, R159 ;  /* 0x0000009f009f7308 */ /* 0x000ee20000000800 */
[----:B0-----:R-:W-:-:S07]  /*19ab0*/  FADD.FTZ R154, R158, R154 ;  /* 0x0000009a9e9a7221 */ /* 0x001fce0000010000 */
[----:B------:R-:W0:Y:S01]  /*19ac0*/  MUFU.EX2 R160, R160 ;  /* 0x000000a000a07308 */ /* 0x000e220000000800 */
[----:B--2---:R-:W-:-:S07]  /*19ad0*/  FADD.FTZ R9, R157, R9 ;  /* 0x000000099d097221 */ /* 0x004fce0000010000 */
[----:B------:R-:W2:Y:S01]  /*19ae0*/  MUFU.EX2 R162, R162 ;  /* 0x000000a200a27308 */ /* 0x000ea20000000800 */
[----:B---3--:R-:W-:-:S07]  /*19af0*/  FADD.FTZ R154, R159, R154 ;  /* 0x0000009a9f9a7221 */ /* 0x008fce0000010000 */
        /* <DEDUP_REMOVED lines=43> */
[----:B0-----:R-:W-:Y:S01]  /*19db0*/  FADD.FTZ R182, R187, R182 ;  /* 0x000000b6bbb67221 */ /* 0x001fe20000010000 */
[----:B--2---:R-:W-:-:S03]  /*19dc0*/  FADD.FTZ R221, R181, R9 ;  /* 0x00000009b5dd7221 */ /* 0x004fc60000010000 */
[----:B---3--:R-:W-:Y:S01]  /*19dd0*/  FADD.FTZ R9, R154, R182 ;  /* 0x000000b69a097221 */ /* 0x008fe20000010000 */
[----:B-1----:R-:W-:Y:S06]  /*19de0*/  @!P0 BRA `(.L_x_1810) ;  /* 0x0000000000048947 */ /* 0x002fec0003800000 */
[----:B------:R-:W-:Y:S01]  /*19df0*/  BPT.TRAP 0x1 ;  /* 0x000000040000795c */ /* 0x000fe20000300000 */
.L_x_1810:
[----:B------:R-:W2:Y:S01]  /*19e00*/  LDL R182, [R1+0x48] ;  /* 0x0000480001b67983 */ /* 0x000ea20000100800 */
[----:B------:R-:W-:Y:S01]  /*19e10*/  VIADD R8, R8, 0x30860 ;  /* 0x0003086008087836 */ /* 0x000fe20000000000 */
[----:B------:R-:W-:Y:S01]  /*19e20*/  F2FP.F16.F32.PACK_AB R196, R153, R152 ;  /* 0x0000009899c4723e */ /* 0x000fe200000000ff */
[----:B------:R-:W-:Y:S01]  /*19e30*/  IMAD.MOV.U32 R226, RZ, RZ, R4 ;  /* 0x000000ffffe27224 */ /* 0x000fe200078e0004 */
[----:B------:R-:W-:Y:S01]  /*19e40*/  F2FP.F16.F32.PACK_AB R197, R155, R197 ;  /* 0x000000c59bc5723e */ /* 0x000fe200000000ff */
[----:B------:R-:W-:Y:S01]  /*19e50*/  IMAD.MOV.U32 R222, RZ, RZ, R5 ;  /* 0x000000ffffde7224 */ /* 0x000fe200078e0005 */
[----:B------:R-:W-:Y:S01]  /*19e60*/  PRMT R8, R185, 0x654, R8 ;  /* 0x00000654b9087816 */ /* 0x000fe20000000008 */
[----:B------:R-:W-:Y:S01]  /*19e70*/  IMAD.MOV.U32 R229, RZ, RZ, R204 ;  /* 0x000000ffffe57224 */ /* 0x000fe200078e00cc */
[----:B------:R-:W-:Y:S02]  /*19e80*/  F2FP.F16.F32.PACK_AB R198, R157, R156 ;  /* 0x0000009c9dc6723e */ /* 0x000fe400000000ff */
        /* <DEDUP_REMOVED lines=14> */
[----:B0-----:R-:W-:Y:S02]  /*19f70*/  MOV R8, R218 ;  /* 0x000000da00087202 */ /* 0x001fe40000000f00 */
[C---:B--2---:R-:W-:Y:S01]  /*19f80*/  ISETP.GT.AND P1, PT, R227.reuse, R182, PT ;  /* 0x000000b6e300720c */ /* 0x044fe20003f24270 */
[----:B------:R-:W-:-:S12]  /*19f90*/  VIADD R227, R227, 0xffffffff ;  /* 0xffffffffe3e37836 */ /* 0x000fd80000000000 */
[----:B------:R-:W-:Y:S05]  /*19fa0*/  @P1 BRA `(.L_x_1811) ;  /* 0xffffffdc00b01947 */ /* 0x000fea000383ffff */
[----:B------:R-:W-:Y:S05]  /*19fb0*/  BSYNC B1 ;  /* 0x0000000000017941 */ /* 0x000fea0003800000 */
.L_x_1798:
[----:B------:R-:W-:-:S07]  /*19fc0*/  IMAD.MOV.U32 R8, RZ, RZ, R227 ;  /* 0x000000ffff087224 */ /* 0x000fce00078e00e3 */
.L_x_1797:
[----:B------:R-:W-:Y:S05]  /*19fd0*/  BSYNC B0 ;  /* 0x0000000000007941 */ /* 0x000fea0003800000 */
.L_x_1796:
[----:B------:R-:W2:Y:S01]  /*19fe0*/  LDL R152, [R1+0x68] ;  /* 0x0000680001987983 */ /* 0x000ea20000100800 */
[----:B------:R-:W-:Y:S01]  /*19ff0*/  BSSY B0, `(.L_x_1812) ;  /* 0x00002e4000007945 */ /* 0x000fe20003800000 */
[----:B--2---:R-:W-:-:S13]  /*1a000*/  ISETP.GE.AND P1, PT, R8, R152, PT ;  /* 0x000000980800720c */ /* 0x004fda0003f26270 */
[----:B------:R-:W-:Y:S05]  /*1a010*/  @!P1 BRA `(.L_x_1813) ;  /* 0x0000002c00849947 */ /* 0x000fea0003800000 */
[----:B------:R-:W-:Y:S01]  /*1a020*/  IMAD.MOV.U32 R227, RZ, RZ, R4 ;  /* 0x000000ffffe37224 */ /* 0x000fe200078e0004 */
[----:B------:R-:W-:Y:S01]  /*1a030*/  MOV R222, R218 ;  /* 0x000000da00de7202 */ /* 0x000fe20000000f00 */
[----:B------:R-:W-:Y:S02]  /*1a040*/  IMAD.MOV.U32 R226, RZ, RZ, R5 ;  /* 0x000000ffffe27224 */ /* 0x000fe400078e0005 */
[----:B------:R-:W-:-:S07]  /*1a050*/  IMAD.MOV.U32 R229, RZ, RZ, R204 ;  /* 0x000000ffffe57224 */ /* 0x000fce00078e00cc */
.L_x_1834:
[----:B------:R-:W-:-:S04]  /*1a060*/  ISETP.NE.AND P1, PT, R229, 0x1, PT ;  /* 0x00000001e500780c */ /* 0x000fc80003f25270 */
[----:B------:R-:W-:-:S04]  /*1a070*/  SEL R218, RZ, 0x1, P1 ;  /* 0x00000001ffda7807 */ /* 0x000fc80000800000 */
[----:B------:R-:W-:Y:S01]  /*1a080*/  LOP3.LUT R218, R222, R218, RZ, 0x3c, !PT ;  /* 0x000000dadeda7212 */ /* 0x000fe200078e3cff */
[----:B------:R-:W-:Y:S06]  /*1a090*/  @!P0 BRA `(.L_x_1814) ;  /* 0x0000000000048947 */ /* 0x000fec0003800000 */
[----:B------:R-:W-:Y:S01]  /*1a0a0*/  BPT.TRAP 0x1 ;  /* 0x000000040000795c */ /* 0x000fe20000300000 */
.L_x_1814:
[----:B------:R-:W-:Y:S01]  /*1a0b0*/  VIADD R204, R229, 0x1 ;  /* 0x00000001e5cc7836 */ /* 0x000fe20000000000 */
[----:B------:R-:W-:-:S04]  /*1a0c0*/  SHF.L.U32 R4, R218, 0x1f, RZ ;  /* 0x0000001fda047819 */ /* 0x000fc800000006ff */
[----:B------:R-:W-:-:S04]  /*1a0d0*/  ISETP.NE.AND P1, PT, R204, 0x2, PT ;  /* 0x00000002cc00780c */ /* 0x000fc80003f25270 */
[----:B------:R-:W-:-:S05]  /*1a0e0*/  SEL R204, R204, RZ, P1 ;  /* 0x000000ffcccc7207 */ /* 0x000fca0000800000 */
[----:B------:R-:W-:-:S04]  /*1a0f0*/  IMAD R223, R204, 0x8, R18 ;  /* 0x00000008ccdf7824 */ /* 0x000fc800078e0212 */
[----:B------:R0:W1:Y:S01]  /*1a100*/  SYNCS.PHASECHK.TRANS64.TRYWAIT P1, [R223+URZ+0x30830], R4 ;  /* 0x03083004df0075a7 */ /* 0x000062000802017f */
[----:B------:R-:W-:Y:S05]  /*1a110*/  @!P0 BRA `(.L_x_1815) ;  /* 0x0000000000048947 */ /* 0x000fea0003800000 */
[----:B------:R-:W-:Y:S01]  /*1a120*/  BPT.TRAP 0x1 ;  /* 0x000000040000795c */ /* 0x000fe20000300000 */
.L_x_1815:
        /* <DEDUP_REMOVED lines=8> */
.L_x_1817:
[----:B------:R-:W-:Y:S05]  /*1a1b0*/  BSYNC B1 ;  /* 0x0000000000017941 */ /* 0x000fea0003800000 */
.L_x_1816:
[----:B------:R-:W-:Y:S04]  /*1a1c0*/  STL.64 [R1+0xd0], R22 ;  /* 0x0000d01601007387 */ /* 0x000fe80000100a00 */
[----:B------:R-:W-:Y:S04]  /*1a1d0*/  STL [R1+0xc8], R18 ;  /* 0x0000c81201007387 */ /* 0x000fe80000100800 */
[----:B------:R2:W-:Y:S04]  /*1a1e0*/  STL.64 [R1+0xc0], R16 ;  /* 0x0000c01001007387 */ /* 0x0005e80000100a00 */
[----:B--2---:R-:W2:Y:S04]  /*1a1f0*/  LDL.64 R16, [R1+0x30] ;  /* 0x0000300001107983 */ /* 0x004ea80000100a00 */
[----:B------:R3:W-:Y:S04]  /*1a200*/  STL.64 [R1+0xb8], R8 ;  /* 0x0000b80801007387 */ /* 0x0007e80000100a00 */
[----:B------:R-:W4:Y:S01]  /*1a210*/  LDL.64 R22, [R1+0x38] ;  /* 0x0000380001167983 */ /* 0x000f220000100a00 */
[----:B01----:R-:W-:-:S05]  /*1a220*/  IMAD.MOV.U32 R4, RZ, RZ, R2 ;  /* 0x000000ffff047224 */ /* 0x003fca00078e0002 */
[----:B------:R-:W-:Y:S02]  /*1a230*/  R2UR UR6, R4 ;  /* 0x00000000040672ca */ /* 0x000fe400000e0000 */
[----:B------:R-:W-:Y:S01]  /*1a240*/  MOV R4, R154 ;  /* 0x0000009a00047202 */ /* 0x000fe20000000f00 */
[----:B------:R-:W-:Y:S01]  /*1a250*/  VIADD R152, R2, 0x6 ;  /* 0x0000000602987836 */ /* 0x000fe20000000000 */
[----:B---3--:R-:W3:Y:S01]  /*1a260*/  LDL.64 R8, [R1+0x28] ;  /* 0x0000280001087983 */ /* 0x008ee20000100a00 */
[----:B------:R-:W-:Y:S01]  /*1a270*/  IMAD.MOV.U32 R5, RZ, RZ, 0x40000040 ;  /* 0x40000040ff057424 */ /* 0x000fe200078e00ff */
[----:B------:R-:W-:Y:S01]  /*1a280*/  R2UR UR4, R4 ;  /* 0x00000000040472ca */ /* 0x000fe200000e0000 */
[----:B------:R-:W-:Y:S01]  /*1a290*/  IMAD.MOV.U32 R4, RZ, RZ, R153 ;  /* 0x000000ffff047224 */ /* 0x000fe200078e0099 */
[----:B------:R-:W-:Y:S01]  /*1a2a0*/  R2UR UR10, R152 ;  /* 0x00000000980a72ca */ /* 0x000fe200000e0000 */
[----:B------:R-:W-:Y:S01]  /*1a2b0*/  IMAD.MOV.U32 R153, RZ, RZ, 0x40000040 ;  /* 0x40000040ff997424 */ /* 0x000fe200078e00ff */
[----:B------:R-:W-:-:S02]  /*1a2c0*/  IADD3 R154, R2, 0x204, RZ ;  /* 0x00000204029a7810 */ /* 0x000fc40007ffe0ff */
[----:B------:R-:W-:Y:S01]  /*1a2d0*/  R2UR UR8, R4 ;  /* 0x00000000040872ca */ /* 0x000fe200000e0000 */
[----:B------:R-:W-:Y:S01]  /*1a2e0*/  VIADD R4, R2, 0x200 ;  /* 0x0000020002047836 */ /* 0x000fe20000000000 */
[----:B------:R-:W-:Y:S01]  /*1a2f0*/  R2UR UR11, R153 ;  /* 0x00000000990b72ca */ /* 0x000fe200000e0000 */
[-C--:B------:R-:W-:Y:S01]  /*1a300*/  FMUL.FTZ R24, R24, R3.reuse ;  /* 0x0000000318187220 */ /* 0x080fe20000410000 */
[----:B------:R-:W-:Y:S02]  /*1a310*/  R2UR UR7, R5 ;  /* 0x00000000050772ca */ /* 0x000fe400000e0000 */
[----:B------:R-:W-:Y:S01]  /*1a320*/  R2UR UR14, R4 ;  /* 0x00000000040e72ca */ /* 0x000fe200000e0000 */
[----:B------:R-:W-:Y:S01]  /*1a330*/  VIADD R4, R2, 0x206 ;  /* 0x0000020602047836 */ /* 0x000fe20000000000 */
[----:B------:R-:W-:Y:S01]  /*1a340*/  R2UR UR22, R154 ;  /* 0x000000009a1672ca */ /* 0x000fe200000e0000 */
[----:B------:R-:W-:Y:S01]  /*1a350*/  FMUL.FTZ R25, R25, R3 ;  /* 0x0000000319197220 */ /* 0x000fe20000410000 */
[----:B------:R-:W-:-:S02]  /*1a360*/  R2UR UR5, R5 ;  /* 0x00000000050572ca */ /* 0x000fc400000e0000 */
[----:B------:R-:W-:Y:S01]  /*1a370*/  R2UR UR26, R4 ;  /* 0x00000000041a72ca */ /* 0x000fe200000e0000 */
[----:B------:R-:W-:Y:S01]  /*1a380*/  FMUL.FTZ R28, R28, R3 ;  /* 0x000000031c1c7220 */ /* 0x000fe20000410000 */
[----:B------:R-:W-:Y:S02]  /*1a390*/  R2UR UR9, R5 ;  /* 0x00000000050972ca */ /* 0x000fe400000e0000 */
[----:B------:R-:W-:Y:S02]  /*1a3a0*/  MOV R152, UR11 ;  /* 0x0000000b00987c02 */ /* 0x000fe40008000f00 */
[C---:B------:R-:W-:Y:S01]  /*1a3b0*/  IADD3 R4, R2.reuse, 0x404, RZ ;  /* 0x0000040402047810 */ /* 0x040fe20007ffe0ff */
[----:B------:R-:W-:Y:S02]  /*1a3c0*/  VIADD R154, R2, 0x400 ;  /* 0x00000400029a7836 */ /* 0x000fe40000000000 */
[----:B------:R0:W-:Y:S01]  /*1a3d0*/  STL [R1+0x14], R152 ;  /* 0x0000149801007387 */ /* 0x0001e20000100800 */
[----:B------:R-:W-:Y:S01]  /*1a3e0*/  R2UR UR38, R4 ;  /* 0x00000000042672ca */ /* 0x000fe200000e0000 */
[----:B------:R-:W-:Y:S01]  /*1a3f0*/  VIADD R4, R2, 0x600 ;  /* 0x0000060002047836 */ /* 0x000fe20000000000 */
[----:B------:R-:W-:Y:S01]  /*1a400*/  R2UR UR30, R154 ;  /* 0x000000009a1e72ca */ /* 0x000fe200000e0000 */
[----:B------:R-:W-:-:S02]  /*1a410*/  VIADD R154, R2, 0x406 ;  /* 0x00000406029a7836 */ /* 0x000fc40000000000 */
[----:B0-----:R-:W-:Y:S01]  /*1a420*/  VIADD R152, R2, 0x202 ;  /* 0x0000020202987836 */ /* 0x001fe20000000000 */
[----:B------:R-:W-:Y:S02]  /*1a430*/  R2UR UR46, R4 ;  /* 0x00000000042e72ca */ /* 0x000fe400000e0000 */
[----:B------:R-:W-:Y:S02]  /*1a440*/  IADD3 R4, R2, 0x606, RZ ;  /* 0x0000060602047810 */ /* 0x000fe40007ffe0ff */
[----:B------:R-:W-:Y:S01]  /*1a450*/  R2UR UR18, R152 ;  /* 0x00000000981272ca */ /* 0x000fe200000e0000 */
[----:B------:R-:W-:Y:S01]  /*1a460*/  VIADD R152, R2, 0x402 ;  /* 0x0000040202987836 */ /* 0x000fe20000000000 */
[----:B------:R-:W-:Y:S01]  /*1a470*/  R2UR UR42, R154 ;  /* 0x000000009a2a72ca */ /* 0x000fe200000e0000 */
[----:B------:R-:W-:Y:S01]  /*1a480*/  VIADD R154, R2, 0x602 ;  /* 0x00000602029a7836 */ /* 0x000fe20000000000 */
[----:B------:R-:W-:Y:S01]  /*1a490*/  R2UR UR15, R5 ;  /* 0x00000000050f72ca */ /* 0x000fe200000e0000 */
[-C--:B------:R-:W-:Y:S01]  /*1a4a0*/  FMUL.FTZ R29, R29, R3.reuse ;  /* 0x000000031d1d7220 */ /* 0x080fe20000410000 */
[----:B------:R-:W-:Y:S01]  /*1a4b0*/  R2UR UR34, R152 ;  /* 0x00000000982272ca */ /* 0x000fe200000e0000 */
[----:B------:R-:W-:Y:S01]  /*1a4c0*/  VIADD R152, R2, 0x604 ;  /* 0x0000060402987836 */ /* 0x000fe20000000000 */
        /* <DEDUP_REMOVED lines=135> */
[----:B------:R-:W-:Y:S01]  /*1ad40*/  R2UR UR4, R6 ;  /* 0x00000000060472ca */ /* 0x000fe200000e0000 */
[----:B------:R-:W-:Y:S01]  /*1ad50*/  IMAD.MOV.U32 R155, RZ, RZ, 0x40000040 ;  /* 0x40000040ff9b7424 */ /* 0x000fe200078e00ff */
[----:B------:R-:W-:Y:S02]  /*1ad60*/  R2UR UR5, R7 ;  /* 0x00000000070572ca */ /* 0x000fe400000e0000 */
[----:B------:R-:W-:Y:S02]  /*1ad70*/  R2UR UR19, R153 ;  /* 0x00000000991372ca */ /* 0x000fe400000e0000 */
[----:B------:R-:W-:-:S02]  /*1ad80*/  R2UR UR23, R155 ;  /* 0x000000009b1772ca */ /* 0x000fc400000e0000 */
[----:B------:R-:W-:Y:S02]  /*1ad90*/  R2UR UR31, R155 ;  /* 0x000000009b1f72ca */ /* 0x000fe400000e0000 */
[----:B------:R-:W-:Y:S02]  /*1ada0*/  R2UR UR35, R153 ;  /* 0x00000000992372ca */ /* 0x000fe400000e0000 */
[C---:B------:R-:W-:Y:S02]  /*1adb0*/  R2UR UR43, R155.reuse ;  /* 0x000000009b2b72ca */ /* 0x040fe400000e0000 */
[----:B------:R-:W-:Y:S02]  /*1adc0*/  R2UR UR50, R154 ;  /* 0x000000009a3272ca */ /* 0x000fe400000e0000 */
[----:B------:R-:W-:Y:S02]  /*1add0*/  R2UR UR51, R155 ;  /* 0x000000009b3372ca */ /* 0x000fe400000e0000 */
[----:B------:R-:W-:-:S02]  /*1ade0*/  R2UR UR54, R152 ;  /* 0x00000000983672ca */ /* 0x000fc400000e0000 */
[----:B------:R-:W-:Y:S02]  /*1adf0*/  R2UR UR55, R153 ;  /* 0x00000000993772ca */ /* 0x000fe400000e0000 */
[----:B------:R-:W-:-:S06]  /*1ae00*/  WARPGROUP.ARRIVE ;  /* 0x00000000000079c5 */ /* 0x000fcc0000000000 */
[----:B------:R-:W-:Y:S01]  /*1ae10*/  HGMMA.64x64x16.F32 R152, gdesc[UR4], RZ, !UPT, gsb0 ;  /* 0x00e00000049879f0 */ /* 0x000fe2000c0008ff */
[----:B------:R-:W-:Y:S01]  /*1ae20*/  UMOV UR6, UR8 ;  /* 0x0000000800067c82 */ /* 0x000fe20008000000 */
[----:B------:R-:W-:Y:S01]  /*1ae30*/  UMOV UR7, UR9 ;  /* 0x0000000900077c82 */ /* 0x000fe20008000000 */
[----:B----4-:R-:W-:Y:S02]  /*1ae40*/  R2UR UR8, R22 ;  /* 0x00000000160872ca */ /* 0x010fe400000e0000 */
[----:B------:R-:W-:Y:S01]  /*1ae50*/  R2UR UR9, R23 ;  /* 0x00000000170972ca */ /* 0x000fe200000e0000 */
[----:B------:R-:W-:Y:S02]  /*1ae60*/  WARPGROUP.DEPBAR.LE gsb0, 0x0 ;  /* 0x00008000000079c5 */ /* 0x000fe40000010000 */
[----:B------:R-:W-:Y:S01]  /*1ae70*/  WARPGROUP.ARRIVE ;  /* 0x00000000000079c5 */ /* 0x000fe20000000000 */
[----:B--2---:R-:W-:Y:S01]  /*1ae80*/  R2UR UR4, R16 ;  /* 0x00000000100472ca */ /* 0x004fe200000e0000 */
[----:B------:R0:W5:Y:S08]  /*1ae90*/  LDL.LU.64 R22, [R1+0xd0] ;  /* 0x0000d00001167983 */ /* 0x0001700000300a00 */
[----:B------:R-:W-:Y:S01]  /*1aea0*/  HGMMA.64x64x16.F32 R152, gdesc[UR8], R152, gsb0 ;  /* 0x00e00000089879f0 */ /* 0x000fe20008000898 */
[----:B------:R-:W-:-:S02]  /*1aeb0*/  R2UR UR5, R17 ;  /* 0x00000000110572ca */ /* 0x000fc400000e0000 */
        /* <DEDUP_REMOVED lines=76> */
.L_x_1819:
[----:B------:R-:W-:Y:S01]  /*1b380*/  SHF.L.U32 R0, R222, 0x1f, RZ ;  /* 0x0000001fde007819 */ /* 0x000fe200000006ff */
[----:B-----5:R-:W-:-:S04]  /*1b390*/  IMAD R222, R229, 0x8, R18 ;  /* 0x00000008e5de7824 */ /* 0x020fc800078e0212 */
[----:B------:R0:W1:Y:S01]  /*1b3a0*/  SYNCS.PHASECHK.TRANS64.TRYWAIT P1, [R222+URZ+0x30850], R0 ;  /* 0x03085000de0075a7 */ /* 0x000062000802017f */
[----:B------:R-:W-:Y:S05]  /*1b3b0*/  @!P0 BRA `(.L_x_1820) ;  /* 0x0000000000048947 */ /* 0x000fea0003800000 */
[----:B------:R-:W-:Y:S01]  /*1b3c0*/  BPT.TRAP 0x1 ;  /* 0x000000040000795c */ /* 0x000fe20000300000 */
.L_x_1820:
[----:B------:R-:W-:Y:S04]  /*1b3d0*/  BSSY B1, `(.L_x_1821) ;  /* 0x0000004000017945 */ /* 0x000fe80003800000 */
[----:B-1----:R-:W-:Y:S05]  /*1b3e0*/  @P1 BRA `(.L_x_1822) ;  /* 0x0000000000081947 */ /* 0x002fea0003800000 */
[----:B------:R-:W1:Y:S02]  /*1b3f0*/  SYNCS.PHASECHK.TRANS64.TRYWAIT P1, [R222+URZ+0x30850], R0 ;  /* 0x03085000de0075a7 */ /* 0x000e64000802017f */
[----:B-1----:R-:W-:Y:S05]  /*1b400*/  @!P1 BRA `(.L_x_1823) ;  /* 0x000000ec00f09947 */ /* 0x002fea0003800000 */
.L_x_1822:
[----:B------:R-:W-:Y:S05]  /*1b410*/  BSYNC B1 ;  /* 0x0000000000017941 */ /* 0x000fea0003800000 */
.L_x_1821:
[----:B01----:R-:W-:Y:S01]  /*1b420*/  VIADD R0, R18, 0x400 ;  /* 0x0000040012007836 */ /* 0x003fe20000000000 */
[----:B------:R-:W-:Y:S01]  /*1b430*/  WARPGROUP.ARRIVE ;  /* 0x00000000000079c5 */ /* 0x000fe20000000000 */
[----:B------:R-:W-:Y:S02]  /*1b440*/  IMAD.MOV.U32 R3, RZ, RZ, 0x40000040 ;  /* 0x40000040ff037424 */ /* 0x000fe400078e00ff */
[----:B------:R-:W-:Y:S01]  /*1b450*/  IMAD.MOV.U32 R5, RZ, RZ, 0x40000040 ;  /* 0x40000040ff057424 */ /* 0x000fe200078e00ff */
[----:B------:R-:W-:Y:S02]  /*1b460*/  SHF.R.U32.HI R0, RZ, 0x4, R0 ;  /* 0x00000004ff007819 */ /* 0x000fe40000011600 */
[----:B------:R-:W-:Y:S02]  /*1b470*/  R2UR UR7, R3 ;  /* 0x00000000030772ca */ /* 0x000fe400000e0000 */
[----:B------:R-:W-:Y:S02]  /*1b480*/  LOP3.LUT R0, R0, 0x3fff, RZ, 0xc0, !PT ;  /* 0x00003fff00007812 */ /* 0x000fe400078ec0ff */
[----:B------:R-:W-:-:S02]  /*1b490*/  MOV R3, 0x40000040 ;  /* 0x4000004000037802 */ /* 0x000fc40000000f00 */
[----:B------:R-:W-:-:S05]  /*1b4a0*/  LOP3.LUT R0, R0, 0x2000000, RZ, 0xfc, !PT ;  /* 0x0200000000007812 */ /* 0x000fca00078efcff */
[----:B------:R-:W-:-:S05]  /*1b4b0*/  IMAD R2, R229, 0x800, R0 ;  /* 0x00000800e5027824 */ /* 0x000fca00078e0200 */
[C---:B------:R-:W-:Y:S02]  /*1b4c0*/  R2UR UR6, R2.reuse ;  /* 0x00000000020672ca */ /* 0x040fe400000e0000 */
[----:B------:R-:W-:-:S11]  /*1b4d0*/  IADD3 R4, R2, 0x80, RZ ;  /* 0x0000008002047810 */ /* 0x000fd60007ffe0ff */
[----:B------:R-:W-:Y:S01]  /*1b4e0*/  HGMMA.64x256x16.F32 R24, R196, gdesc[UR4].tnspB, R24, gsb0 ;  /* 0x43e00004c4187df0 */ /* 0x000fe20008000818 */
[----:B------:R-:W-:Y:S01]  /*1b4f0*/  R2UR UR6, R4 ;  /* 0x00000000040672ca */ /* 0x000fe200000e0000 */
[C---:B------:R-:W-:Y:S01]  /*1b500*/  VIADD R4, R2.reuse, 0x100 ;  /* 0x0000010002047836 */ /* 0x040fe20000000000 */
[----:B------:R-:W-:Y:S01]  /*1b510*/  R2UR UR7, R5 ;  /* 0x00000000050772ca */ /* 0x000fe200000e0000 */
[----:B------:R-:W-:Y:S02]  /*1b520*/  IMAD.MOV.U32 R5, RZ, RZ, 0x40000040 ;  /* 0x40000040ff057424 */ /* 0x000fe400078e00ff */
        /* <DEDUP_REMOVED lines=20> */
.L_x_1824:
[----:B------:R-:W2:Y:S01]  /*1b670*/  LDL R4, [R1+0x4c] ;  /* 0x00004c0001047983 */ /* 0x000ea20000100800 */
[----:B------:R-:W0:Y:S01]  /*1b680*/  LDC R0, c[0x0][0x448] ;  /* 0x00011200ff007b82 */ /* 0x000e220000000800 */
[----:B------:R-:W-:Y:S02]  /*1b690*/  ULDC UR4, c[0x0][0x9dc] ;  /* 0x0002770000047ab9 */ /* 0x000fe40000000800 */
[----:B------:R-:W2:Y:S04]  /*1b6a0*/  LDL R3, [R1+0x64] ;  /* 0x0000640001037983 */ /* 0x000ea80000100800 */
[----:B------:R-:W3:Y:S04]  /*1b6b0*/  LDL R190, [R1+0x8] ;  /* 0x0000080001be7983 */ /* 0x000ee80000100800 */
[----:B------:R-:W4:Y:S01]  /*1b6c0*/  LDL R189, [R1+0x4] ;  /* 0x0000040001bd7983 */ /* 0x000f220000100800 */
[----:B------:R-:W-:Y:S01]  /*1b6d0*/  VIADD R223, R223, 0x30840 ;  /* 0x00030840dfdf7836 */ /* 0x000fe20000000000 */
[----:B------:R-:W-:Y:S01]  /*1b6e0*/  ULOP3.LUT UR4, URZ, UR4, URZ, 0x33, !UPT ;  /* 0x000000043f047292 */ /* 0x000fe2000f8e333f */
[----:B------:R-:W-:Y:S01]  /*1b6f0*/  ULDC UR5, c[0x0][0x9e0] ;  /* 0x0002780000057ab9 */ /* 0x000fe20000000800 */
[----:B0-----:R-:W-:-:S13]  /*1b700*/  ISETP.NE.AND P1, PT, R0, 0x1, PT ;  /* 0x000000010000780c */ /* 0x001fda0003f25270 */
[----:B------:R-:W0:Y:S08]  /*1b710*/  @P1 LDC R2, c[0x0][0x44c] ;  /* 0x00011300ff021b82 */ /* 0x000e300000000800 */
[----:B------:R-:W1:Y:S01]  /*1b720*/  @P1 LDC R0, c[0x0][0x450] ;  /* 0x00011400ff001b82 */ /* 0x000e620000000800 */
[----:B--2---:R-:W-:-:S07]  /*1b730*/  IMAD.IADD R186, R3, 0x1, R4 ;  /* 0x0000000103ba7824 */ /* 0x004fce00078e0204 */
[----:B------:R-:W2:Y:S01]  /*1b740*/  LDC R3, c[0x0][0x9e4] ;  /* 0x00027900ff037b82 */ /* 0x000ea20000000800 */
[----:B0-----:R-:W-:Y:S01]  /*1b750*/  @P1 IMAD.HI.U32 R2, R186, R2, RZ ;  /* 0x00000002ba021227 */ /* 0x001fe200078e00ff */
[----:B----4-:R-:W-:-:S04]  /*1b760*/  PRMT R223, R189, 0x654, R223 ;  /* 0x00000654bddf7816 */ /* 0x010fc800000000df */
[----:B-1----:R-:W-:Y:S01]  /*1b770*/  @P1 SHF.R.U32.HI R186, RZ, R0, R2 ;  /* 0x00000000ffba1219 */ /* 0x002fe20000011602 */
[----:B------:R-:W-:Y:S01]  /*1b780*/  IMAD.SHL.U32 R0, R8, 0x40, RZ ;  /* 0x0000004008007824 */ /* 0x000fe200078e00ff */
[----:B------:R0:W-:Y:S03]  /*1b790*/  SYNCS.ARRIVE.TRANS64.RED.A1T0 RZ, [R223+URZ], RZ ;  /* 0x000000ffdfff79a7 */ /* 0x0001e6000810043f */
[----:B------:R-:W1:Y:S01]  /*1b7a0*/  SHFL.IDX PT, R187, R186, RZ, 0x1c1f ;  /* 0x001c1fffbabb7589 */ /* 0x000e6200000e0000 */
[----:B------:R-:W-:-:S05]  /*1b7b0*/  IADD3 R2, -R0, 0x1, RZ ;  /* 0x0000000100027810 */ /* 0x000fca0007ffe1ff */
[----:B---3--:R-:W-:Y:S01]  /*1b7c0*/  IMAD R2, R190, -0x2, R2 ;  /* 0xfffffffebe027824 */ /* 0x008fe200078e0202 */
[----:B--2---:R-:W-:-:S04]  /*1b7d0*/  ISETP.GE.AND P5, PT, R3, 0x1, PT ;  /* 0x000000010300780c */ /* 0x004fc80003fa6270 */
[----:B------:R-:W-:-:S05]  /*1b7e0*/  IADD3 R184, -R219, R2, R220 ;  /* 0x00000002dbb87210 */ /* 0x000fca0007ffe1dc */
[C---:B------:R-:W-:Y:S01]  /*1b7f0*/  VIADD R185, R184.reuse, UR5 ;  /* 0x00000005b8b97c36 */ /* 0x040fe20008000000 */
[----:B------:R-:W-:-:S03]  /*1b800*/  IADD3 R184, R184, UR4, RZ ;  /* 0x00000004b8b87c10 */ /* 0x000fc6000fffe0ff */
[--C-:B-1----:R-:W-:Y:S02]  /*1b810*/  IMAD.IADD R5, R185, 0x1, R187.reuse ;  /* 0x00000001b9057824 */ /* 0x102fe400078e02bb */
[----:B------:R-:W-:Y:S01]  /*1b820*/  IMAD.IADD R4, R184, 0x1, R187 ;  /* 0x00000001b8047824 */ /* 0x000fe200078e02bb */
[----:B0-----:R-:W-:Y:S06]  /*1b830*/  @!P5 BRA `(.L_x_1825) ;  /* 0x000000000060d947 */ /* 0x001fec0003800000 */
        /* <DEDUP_REMOVED lines=13> */
.L_x_1827:
[----:B------:R-:W-:Y:S02]  /*1b910*/  ULDC UR4, c[0x0][0x9e4] ;  /* 0x0002790000047ab9 */ /* 0x000fe40000000800 */
[----:B------:R-:W-:-:S05]  /*1b920*/  IMAD.U32 R188, RZ, RZ, UR4 ;  /* 0x00000004ffbc7e24 */ /* 0x000fca000f8e00ff */
[----:B------:R-:W-:-:S13]  /*1b930*/  ISETP.NE.AND P1, PT, R188, 0x1, PT ;  /* 0x00000001bc00780c */ /* 0x000fda0003f25270 */
[----:B------:R-:W0:Y:S02]  /*1b940*/  @P1 LDC.64 R2, c[0x0][0x9e8] ;  /* 0x00027a00ff021b82 */ /* 0x000e240000000a00 */
[----:B0-----:R-:W-:-:S05]  /*1b950*/  @P1 IMAD.HI.U32 R2, R187, R2, RZ ;  /* 0x00000002bb021227 */ /* 0x001fca00078e00ff */
[----:B------:R-:W-:-:S07]  /*1b960*/  @P1 SHF.R.U32.HI R187, RZ, R3, R2 ;  /* 0x00000003ffbb1219 */ /* 0x000fce0000011602 */
.L_x_1828:
[----:B------:R-:W-:Y:S05]  /*1b970*/  BSYNC B1 ;  /* 0x0000000000017941 */ /* 0x000fea0003800000 */
.L_x_1826:
[----:B------:R-:W-:-:S04]  /*1b980*/  IMAD R187, R187, R188, -R0 ;  /* 0x000000bcbbbb7224 */ /* 0x000fc800078e0a00 */
[----:B------:R-:W-:-:S05]  /*1b990*/  IMAD R187, R190, -0x2, R187 ;  /* 0xfffffffebebb7824 */ /* 0x000fca00078e02bb */
[----:B------:R-:W-:Y:S02]  /*1b9a0*/  VIMNMX R4, R4, R187, !PT ;  /* 0x000000bb04047248 */ /* 0x000fe40007fe0100 */
[----:B------:R-:W-:-:S07]  /*1b9b0*/  VIADDMNMX R5, R187, R188, R5, PT ;  /* 0x000000bcbb057246 */ /* 0x000fce0003800105 */
.L_x_1825:
        /* <DEDUP_REMOVED lines=66> */
.L_x_1831:
[----:B------:R-:W-:Y:S02]  /*1bde0*/  ULDC UR4, c[0x0][0x9e4] ;  /* 0x0002790000047ab9 */ /* 0x000fe40000000800 */
[----:B------:R-:W-:-:S05]  /*1bdf0*/  IMAD.U32 R4, RZ, RZ, UR4 ;  /* 0x00000004ff047e24 */ /* 0x000fca000f8e00ff */
[----:B------:R-:W-:-:S13]  /*1be00*/  ISETP.NE.AND P2, PT, R4, 0x1, PT ;  /* 0x000000010400780c */ /* 0x000fda0003f45270 */
[----:B------:R-:W0:Y:S02]  /*1be10*/  @P2 LDC.64 R2, c[0x0][0x9e8] ;  /* 0x00027a00ff022b82 */ /* 0x000e240000000a00 */
[----:B0-----:R-:W-:-:S05]  /*1be20*/  @P2 IMAD.HI.U32 R2, R186, R2, RZ ;  /* 0x00000002ba022227 */ /* 0x001fca00078e00ff */
[----:B------:R-:W-:-:S07]  /*1be30*/  @P2 SHF.R.U32.HI R186, RZ, R3, R2 ;  /* 0x00000003ffba2219 */ /* 0x000fce0000011602 */
.L_x_1832:
[----:B------:R-:W-:Y:S05]  /*1be40*/  BSYNC B1 ;  /* 0x0000000000017941 */ /* 0x000fea0003800000 */
.L_x_1830:
[----:B------:R-:W-:-:S04]  /*1be50*/  IMAD R0, R186, R4, -R0 ;  /* 0x00000004ba007224 */ /* 0x000fc800078e0a00 */
[----:B------:R-:W-:-:S05]  /*1be60*/  IMAD R0, R190, -0x2, R0 ;  /* 0xfffffffebe007824 */ /* 0x000fca00078e0200 */
[----:B------:R-:W-:Y:S02]  /*1be70*/  VIMNMX R184, R184, R0, !PT ;  /* 0x00000000b8b87248 */ /* 0x000fe40007fe0100 */
[----:B------:R-:W-:-:S07]  /*1be80*/  VIADDMNMX R185, R0, R4, R185, PT ;  /* 0x0000000400b97246 */ /* 0x000fce00038001b9 */
.L_x_1829:
[----:B------:R-:W-:Y:S01]  /*1be90*/  FMNMX.FTZ R0, R152, R226, !PT ;  /* 0x000000e298007209 */ /* 0x000fe20007810000 */
[----:B------:R-:W-:Y:S01]  /*1bea0*/  ULDC UR4, c[0x0][0x988] ;  /* 0x0002620000047ab9 */ /* 0x000fe20000000800 */
[----:B------:R-:W-:Y:S02]  /*1beb0*/  LOP3.LUT R22, R22, 0xffffdfff, RZ, 0xc0, !PT ;  /* 0xffffdfff16167812 */ /* 0x000fe400078ec0ff */
[----:B------:R-:W-:Y:S02]  /*1bec0*/  FMNMX.FTZ R0, R153, R0, !PT ;  /* 0x0000000099007209 */ /* 0x000fe40007810000 */
[----:B------:R-:W-:Y:S02]  /*1bed0*/  ISETP.GT.AND P2, PT, R184, 0x1, P1 ;  /* 0x00000001b800780c */ /* 0x000fe40000f44270 */
[----:B------:R-:W-:Y:S02]  /*1bee0*/  FMNMX.FTZ R0, R156, R0, !PT ;  /* 0x000000009c007209 */ /* 0x000fe40007810000 */
[----:B------:R-:W-:-:S02]  /*1bef0*/  ISETP.GT.AND P3, PT, R184, 0x8, P1 ;  /* 0x00000008b800780c */ /* 0x000fc40000f64270 */
[----:B------:R-:W-:Y:S02]  /*1bf00*/  FMNMX.FTZ R0, R157, R0, !PT ;  /* 0x000000009d007209 */ /* 0x000fe40007810000 */
[----:B------:R-:W-:Y:S02]  /*1bf10*/  @P0 LOP3.LUT R22, R22, 0x2000, RZ, 0xfc, !PT ;  /* 0x0000200016160812 */ /* 0x000fe400078efcff */
[----:B------:R-:W-:Y:S02]  /*1bf20*/  FMNMX.FTZ R0, R160, R0, !PT ;  /* 0x00000000a0007209 */ /* 0x000fe40007810000 */
[----:B------:R-:W-:Y:S02]  /*1bf30*/  ISETP.LT.OR P2, PT, R185, 0x2, P2 ;  /* 0x00000002b900780c */ /* 0x000fe40001741670 */
[----:B------:R-:W-:Y:S02]  /*1bf40*/  FMNMX.FTZ R0, R161, R0, !PT ;  /* 0x00000000a1007209 */ /* 0x000fe40007810000 */
[----:B------:R-:W-:-:S02]  /*1bf50*/  ISETP.LT.OR P3, PT, R185, 0x9, P3 ;  /* 0x00000009b900780c */ /* 0x000fc40001f61670 */
[----:B------:R-:W-:Y:S02]  /*1bf60*/  FMNMX.FTZ R0, R164, R0, !PT ;  /* 0x00000000a4007209 */ /* 0x000fe40007810000 */
[----:B------:R-:W-:Y:S02]  /*1bf70*/  ISETP.GT.AND P0, PT, R184, 0x21, P1 ;  /* 0x00000021b800780c */ /* 0x000fe40000f04270 */
[----:B------:R-:W-:Y:S02]  /*1bf80*/  FMNMX.FTZ R0, R165, R0, !PT ;  /* 0x00000000a5007209 */ /* 0x000fe40007810000 */
[----:B------:R-:W-:Y:S02]  /*1bf90*/  FSEL R155, R155, -INF , !P2 ;  /* 0xff8000009b9b7808 */ /* 0x000fe40005000000 */
[----:B------:R-:W-:Y:S02]  /*1bfa0*/  FMNMX.FTZ R0, R168, R0, !PT ;  /* 0x00000000a8007209 */ /* 0x000fe40007810000 */
[----:B------:R-:W-:-:S02]  /*1bfb0*/  FSEL R158, R158, -INF , !P3 ;  /* 0xff8000009e9e7808 */ /* 0x000fc40005800000 */
[----:B------:R-:W-:Y:S02]  /*1bfc0*/  FMNMX.FTZ R0, R169, R0, !PT ;  /* 0x00000000a9007209 */ /* 0x000fe40007810000 */
[----:B------:R-:W-:Y:S02]  /*1bfd0*/  ISETP.GT.AND P4, PT, R184, 0x9, P1 ;  /* 0x00000009b800780c */ /* 0x000fe40000f84270 */
[----:B------:R-:W-:Y:S02]  /*1bfe0*/  FMNMX.FTZ R0, R172, R0, !PT ;  /* 0x00000000ac007209 */ /* 0x000fe40007810000 */
[C---:B------:R-:W-:Y:S02]  /*1bff0*/  ISETP.GT.AND P2, PT, R184.reuse, 0x10, P1 ;  /* 0x00000010b800780c */ /* 0x040fe40000f44270 */
[----:B------:R-:W-:Y:S02]  /*1c000*/  FMNMX.FTZ R0, R173, R0, !PT ;  /* 0x00000000ad007209 */ /* 0x000fe40007810000 */
[----:B------:R-:W-:-:S02]  /*1c010*/  ISETP.GT.AND P3, PT, R184, 0x11, P1 ;  /* 0x00000011b800780c */ /* 0x000fc40000f64270 */
[----:B------:R-:W-:Y:S02]  /*1c020*/  FMNMX.FTZ R0, R176, R0, !PT ;  /* 0x00000000b0007209 */ /* 0x000fe40007810000 */
[----:B------:R-:W-:Y:S02]  /*1c030*/  ISETP.LT.OR P4, PT, R185, 0xa, P4 ;  /* 0x0000000ab900780c */ /* 0x000fe40002781670 */
[----:B------:R-:W-:Y:S02]  /*1c040*/  FMNMX.FTZ R0, R177, R0, !PT ;  /* 0x00000000b1007209 */ /* 0x000fe40007810000 */
[C---:B------:R-:W-:Y:S02]  /*1c050*/  ISETP.LT.OR P2, PT, R185.reuse, 0x11, P2 ;  /* 0x00000011b900780c */ /* 0x040fe40001741670 */
[----:B------:R-:W-:Y:S02]  /*1c060*/  ISETP.LT.OR P3, PT, R185, 0x12, P3 ;  /* 0x00000012b900780c */ /* 0x000fe40001f61670 */
[----:B------:R-:W-:-:S02]  /*1c070*/  LOP3.LUT R22, R22, 0xffff7fff, RZ, 0xc0, !PT ;  /* 0xffff7fff16167812 */ /* 0x000fc400078ec0ff */
[----:B------:R-:W-:Y:S02]  /*1c080*/  FMNMX.FTZ R0, R180, R0, !PT ;  /* 0x00000000b4007209 */ /* 0x000fe40007810000 */
[----:B------:R-:W-:Y:S02]  /*1c090*/  FSEL R159, R159, -INF , !P4 ;  /* 0xff8000009f9f7808 */ /* 0x000fe40006000000 */
[----:B------:R-:W-:Y:S02]  /*1c0a0*/  FSEL R162, R162, -INF , !P2 ;  /* 0xff800000a2a27808 */ /* 0x000fe40005000000 */
[----:B------:R-:W-:Y:S02]  /*1c0b0*/  FSEL R163, R163, -INF , !P3 ;  /* 0xff800000a3a37808 */ /* 0x000fe40005800000 */
[C---:B------:R-:W-:Y:S02]  /*1c0c0*/  ISETP.GT.AND P4, PT, R184.reuse, 0x18, P1 ;  /* 0x00000018b800780c */ /* 0x040fe40000f84270 */
[----:B------:R-:W-:-:S02]  /*1c0d0*/  ISETP.GT.AND P2, PT, R184, 0x19, P1 ;  /* 0x00000019b800780c */ /* 0x000fc40000f44270 */
[----:B------:R-:W-:Y:S02]  /*1c0e0*/  ISETP.GT.AND P3, PT, R184, 0x20, P1 ;  /* 0x00000020b800780c */ /* 0x000fe40000f64270 */
[----:B------:R-:W-:Y:S02]  /*1c0f0*/  @P0 LOP3.LUT R22, R22, 0x8000, RZ, 0xfc, !PT ;  /* 0x0000800016160812 */ /* 0x000fe400078efcff */
[----:B------:R-:W-:Y:S02]  /*1c100*/  ISETP.GT.AND P0, PT, R184, RZ, P1 ;  /* 0x000000ffb800720c */ /* 0x000fe40000f04270 */
[----:B------:R-:W-:Y:S02]  /*1c110*/  FMNMX.FTZ R0, R181, R0, !PT ;  /* 0x00000000b5007209 */ /* 0x000fe40007810000 */
[C---:B------:R-:W-:Y:S02]  /*1c120*/  ISETP.LT.OR P4, PT, R185.reuse, 0x19, P4 ;  /* 0x00000019b900780c */ /* 0x040fe40002781670 */
[C---:B------:R-:W-:Y:S01]  /*1c130*/  ISETP.LT.OR P2, PT, R185.reuse, 0x1a, P2 ;  /* 0x0000001ab900780c */ /* 0x040fe20001741670 */
[----:B------:R-:W0:Y:S01]  /*1c140*/  SHFL.BFLY PT, R2, R0, 0x2, 0x1f ;  /* 0x0c401f0000027f89 */ /* 0x000e2200000e0000 */
[----:B------:R-:W-:-:S02]  /*1c150*/  ISETP.LT.OR P3, PT, R185, 0x21, P3 ;  /* 0x00000021b900780c */ /* 0x000fc40001f61670 */
[----:B------:R-:W-:Y:S02]  /*1c160*/  FSEL R166, R166, -INF , !P4 ;  /* 0xff800000a6a67808 */ /* 0x000fe40006000000 */
[----:B------:R-:W-:Y:S02]  /*1c170*/  FSEL R167, R167, -INF , !P2 ;  /* 0xff800000a7a77808 */ /* 0x000fe40005000000 */
[----:B------:R-:W-:Y:S02]  /*1c180*/  FSEL R170, R170, -INF , !P3 ;  /* 0xff800000aaaa7808 */ /* 0x000fe40005800000 */
[C---:B------:R-:W-:Y:S02]  /*1c190*/  ISETP.GT.AND P2, PT, R184.reuse, 0x28, P1 ;  /* 0x00000028b800780c */ /* 0x040fe40000f44270 */
[C---:B------:R-:W-:Y:S02]  /*1c1a0*/  ISETP.GT.AND P3, PT, R184.reuse, 0x29, P1 ;  /* 0x00000029b800780c */ /* 0x040fe40000f64270 */
[----:B------:R-:W-:-:S02]  /*1c1b0*/  ISETP.GT.AND P4, PT, R184, 0x30, P1 ;  /* 0x00000030b800780c */ /* 0x000fc40000f84270 */
[C---:B------:R-:W-:Y:S02]  /*1c1c0*/  ISETP.GT.AND P5, PT, R184.reuse, 0x31, P1 ;  /* 0x00000031b800780c */ /* 0x040fe40000fa4270 */
[----:B------:R-:W-:Y:S02]  /*1c1d0*/  ISETP.GT.AND P6, PT, R184, 0x38, P1 ;  /* 0x00000038b800780c */ /* 0x000fe40000fc4270 */
[----:B------:R-:W-:Y:S02]  /*1c1e0*/  LOP3.LUT R22, R22, 0xfffffff7, RZ, 0xc0, !PT ;  /* 0xfffffff716167812 */ /* 0x000fe400078ec0ff */
[----:B------:R-:W-:Y:S02]  /*1c1f0*/  ISETP.GT.AND P1, PT, R184, 0x39, P1 ;  /* 0x00000039b800780c */ /* 0x000fe40000f24270 */
[----:B------:R-:W-:Y:S02]  /*1c200*/  @P0 LOP3.LUT R22, R22, 0x8, RZ, 0xfc, !PT ;  /* 0x0000000816160812 */ /* 0x000fe400078efcff */
[----:B0-----:R-:W-:-:S02]  /*1c210*/  FMNMX.FTZ R2, R0, R2, !PT ;  /* 0x0000000200027209 */ /* 0x001fc40007810000 */
[C---:B------:R-:W-:Y:S02]  /*1c220*/  LOP3.LUT P0, RZ, R22.reuse, 0x8000, RZ, 0xc0, !PT ;  /* 0x0000800016ff7812 */ /* 0x040fe4000780c0ff */
[----:B------:R-:W-:Y:S01]  /*1c230*/  LOP3.LUT R22, R22, 0xfffffffd, RZ, 0xc0, !PT ;  /* 0xfffffffd16167812 */ /* 0x000fe200078ec0ff */
[----:B------:R-:W0:Y:S01]  /*1c240*/  SHFL.BFLY PT, R5, R2, 0x1, 0x1f ;  /* 0x0c201f0002057f89 */ /* 0x000e2200000e0000 */
[C---:B------:R-:W-:Y:S02]  /*1c250*/  ISETP.LT.OR P0, PT, R185.reuse, 0x22, P0 ;  /* 0x00000022b900780c */ /* 0x040fe40000701670 */
[C---:B------:R-:W-:Y:S02]  /*1c260*/  ISETP.LT.OR P4, PT, R185.reuse, 0x31, P4 ;  /* 0x00000031b900780c */ /* 0x040fe40002781670 */
[----:B------:R-:W-:Y:S02]  /*1c270*/  @P1 LOP3.LUT R22, R22, 0x2, RZ, 0xfc, !PT ;  /* 0x0000000216161812 */ /* 0x000fe400078efcff */
[----:B------:R-:W-:-:S02]  /*1c280*/  ISETP.LT.OR P5, PT, R185, 0x32, P5 ;  /* 0x00000032b900780c */ /* 0x000fc40002fa1670 */
[C---:B------:R-:W-:Y:S02]  /*1c290*/  LOP3.LUT P1, RZ, R22.reuse, 0x8, RZ, 0xc0, !PT ;  /* 0x0000000816ff7812 */ /* 0x040fe4000782c0ff */
[----:B------:R-:W-:Y:S02]  /*1c2a0*/  LOP3.LUT R22, R22, 0xffffffef, RZ, 0xc0, !PT ;  /* 0xffffffef16167812 */ /* 0x000fe400078ec0ff */
[C---:B------:R-:W-:Y:S02]  /*1c2b0*/  ISETP.LT.OR P1, PT, R185.reuse, 0x1, P1 ;  /* 0x00000001b900780c */ /* 0x040fe40000f21670 */
[----:B------:R-:W-:Y:S02]  /*1c2c0*/  @P0 LOP3.LUT R22, R22, 0x10, RZ, 0xfc, !PT ;  /* 0x0000001016160812 */ /* 0x000fe400078efcff */
[----:B------:R-:W-:Y:S02]  /*1c2d0*/  FSEL R154, R154, -INF , !P1 ;  /* 0xff8000009a9a7808 */ /* 0x000fe40004800000 */
[----:B------:R-:W-:-:S02]  /*1c2e0*/  ISETP.LT.OR P0, PT, R185, 0x29, P2 ;  /* 0x00000029b900780c */ /* 0x000fc40001701670 */
[----:B------:R-:W-:Y:S02]  /*1c2f0*/  FMNMX.FTZ R4, R154, R227, !PT ;  /* 0x000000e39a047209 */ /* 0x000fe40007810000 */
[C---:B------:R-:W-:Y:S02]  /*1c300*/  LOP3.LUT P2, RZ, R22.reuse, 0x2, RZ, 0xc0, !PT ;  /* 0x0000000216ff7812 */ /* 0x040fe4000784c0ff */
[----:B------:R-:W-:Y:S02]  /*1c310*/  FMNMX.FTZ R4, R155, R4, !PT ;  /* 0x000000049b047209 */ /* 0x000fe40007810000 */
[----:B------:R-:W-:Y:S02]  /*1c320*/  LOP3.LUT R22, R22, 0xfffffffb, RZ, 0xc0, !PT ;  /* 0xfffffffb16167812 */ /* 0x000fe400078ec0ff */
[----:B------:R-:W-:Y:S02]  /*1c330*/  FMNMX.FTZ R4, R158, R4, !PT ;  /* 0x000000049e047209 */ /* 0x000fe40007810000 */
[----:B0-----:R-:W-:Y:S01]  /*1c340*/  FMNMX.FTZ R5, R2, R5, !PT ;  /* 0x0000000502057209 */ /* 0x001fe20007810000 */
[----:B------:R-:W-:Y:S01]  /*1c350*/  IMAD.U32 R2, RZ, RZ, UR4 ;  /* 0x00000004ff027e24 */ /* 0x000fe2000f8e00ff */
[----:B------:R-:W-:-:S02]  /*1c360*/  @P0 LOP3.LUT R22, R22, 0x4, RZ, 0xfc, !PT ;  /* 0x0000000416160812 */ /* 0x000fc400078efcff */
[----:B------:R-:W-:Y:S01]  /*1c370*/  ISETP.LT.OR P0, PT, R185, 0x2a, P3 ;  /* 0x0000002ab900780c */ /* 0x000fe20001f01670 */
[----:B------:R-:W-:Y:S01]  /*1c380*/  FMUL.FTZ R3, R5, R2 ;  /* 0x0000000205037220 */ /* 0x000fe20000410000 */
[----:B------:R-:W-:Y:S02]  /*1c390*/  FMNMX.FTZ R4, R159, R4, !PT ;  /* 0x000000049f047209 */ /* 0x000fe40007810000 */
[----:B------:R-:W-:Y:S02]  /*1c3a0*/  LOP3.LUT R22, R22, 0xffffbfff, RZ, 0xc0, !PT ;  /* 0xffffbfff16167812 */ /* 0x000fe400078ec0ff */
[----:B------:R-:W-:Y:S02]  /*1c3b0*/  FMNMX.FTZ R4, R162, R4, !PT ;  /* 0x00000004a2047209 */ /* 0x000fe40007810000 */
[----:B------:R-:W-:Y:S02]  /*1c3c0*/  FSETP.NEU.FTZ.AND P3, PT, R5, -INF , PT ;  /* 0xff8000000500780b */ /* 0x000fe40003f7d000 */
[----:B------:R-:W-:-:S02]  /*1c3d0*/  FMNMX.FTZ R4, R163, R4, !PT ;  /* 0x00000004a3047209 */ /* 0x000fc40007810000 */
[----:B------:R-:W-:Y:S02]  /*1c3e0*/  FSEL R0, R5, RZ, P3 ;  /* 0x000000ff05007208 */ /* 0x000fe40001800000 */
[----:B------:R-:W-:Y:S02]  /*1c3f0*/  @P0 LOP3.LUT R22, R22, 0x4000, RZ, 0xfc, !PT ;  /* 0x0000400016160812 */ /* 0x000fe400078efcff */
[----:B------:R-:W-:Y:S01]  /*1c400*/  FMNMX.FTZ R4, R166, R4, !PT ;  /* 0x00000004a6047209 */ /* 0x000fe20007810000 */
[----:B------:R-:W-:Y:S01]  /*1c410*/  FADD.FTZ R0, -R0, R226 ;  /* 0x000000e200007221 */ /* 0x000fe20000010100 */
[----:B------:R-:W-:Y:S02]  /*1c420*/  LOP3.LUT P0, RZ, R22, 0x10, RZ, 0xc0, !PT ;  /* 0x0000001016ff7812 */ /* 0x000fe4000780c0ff */
[----:B------:R-:W-:Y:S01]  /*1c430*/  FMNMX.FTZ R4, R167, R4, !PT ;  /* 0x00000004a7047209 */ /* 0x000fe20007810000 */
[----:B------:R-:W-:Y:S01]  /*1c440*/  FMUL.FTZ R184, R0, R2 ;  /* 0x0000000200b87220 */ /* 0x000fe20000410000 */
[----:B------:R-:W-:-:S02]  /*1c450*/  FSEL R3, R3, RZ, P3 ;  /* 0x000000ff03037208 */ /* 0x000fc40001800000 */
[----:B------:R-:W-:Y:S02]  /*1c460*/  LOP3.LUT P3, RZ, R22, 0x4, RZ, 0xc0, !PT ;  /* 0x0000000416ff7812 */ /* 0x000fe4000786c0ff */
[----:B------:R-:W-:Y:S01]  /*1c470*/  FSEL R171, R171, -INF , !P0 ;  /* 0xff800000abab7808 */ /* 0x000fe20004000000 */
[--C-:B------:R-:W-:Y:S01]  /*1c480*/  FFMA.FTZ R152, R152, R2, -R3.reuse ;  /* 0x0000000298987223 */ /* 0x100fe20000010803 */
[----:B------:R-:W-:Y:S01]  /*1c490*/  FMNMX.FTZ R4, R170, R4, !PT ;  /* 0x00000004aa047209 */ /* 0x000fe20007810000 */
[-CC-:B------:R-:W-:Y:S01]  /*1c4a0*/  FFMA.FTZ R153, R153, R2.reuse, -R3.reuse ;  /* 0x0000000299997223 */ /* 0x180fe20000010803 */
[----:B------:R-:W-:Y:S01]  /*1c4b0*/  LOP3.LUT P0, RZ, R22, 0x4000, RZ, 0xc0, !PT ;  /* 0x0000400016ff7812 */ /* 0x000fe2000780c0ff */
[-CC-:B------:R-:W-:Y:S01]  /*1c4c0*/  FFMA.FTZ R156, R156, R2.reuse, -R3.reuse ;  /* 0x000000029c9c7223 */ /* 0x180fe20000010803 */
[----:B------:R-:W-:Y:S01]  /*1c4d0*/  FSEL R174, R174, -INF , !P3 ;  /* 0xff800000aeae7808 */ /* 0x000fe20005800000 */
[--C-:B------:R-:W-:Y:S01]  /*1c4e0*/  FFMA.FTZ R157, R157, R2, -R3.reuse ;  /* 0x000000029d9d7223 */ /* 0x100fe20000010803 */
[----:B------:R-:W-:Y:S01]  /*1c4f0*/  FMNMX.FTZ R4, R171, R4, !PT ;  /* 0x00000004ab047209 */ /* 0x000fe20007810000 */
        /* <DEDUP_REMOVED lines=9> */
[----:B------:R-:W-:Y:S01]  /*1c590*/  ISETP.LT.OR P6, PT, R185, 0x39, P6 ;  /* 0x00000039b900780c */ /* 0x000fe200037c1670 */
        /* <DEDUP_REMOVED lines=11> */
[----:B------:R-:W-:Y:S01]  /*1c650*/  FSEL R183, R183, -INF , !P2 ;  /* 0xff800000b7b77808 */ /* 0x000fe20005000000 */
[----:B------:R-:W-:Y:S01]  /*1c660*/  FFMA.FTZ R3, R181, R2, -R3 ;  /* 0x00000002b5037223 */ /* 0x000fe20000010803 */
[----:B------:R-:W-:Y:S01]  /*1c670*/  FMNMX.FTZ R4, R182, R4, !PT ;  /* 0x00000004b6047209 */ /* 0x000fe20007810000 */
[----:B------:R-:W-:Y:S01]  /*1c680*/  MUFU.EX2 R152, R152 ;  /* 0x0000009800987308 */ /* 0x000fe20000000800 */
[----:B------:R-:W-:-:S02]  /*1c690*/  LOP3.LUT P0, RZ, R22, 0x2000, RZ, 0xc0, !PT ;  /* 0x0000200016ff7812 */ /* 0x000fc4000780c0ff */
[----:B------:R-:W-:-:S05]  /*1c6a0*/  FMNMX.FTZ R4, R183, R4, !PT ;  /* 0x00000004b7047209 */ /* 0x000fca0007810000 */
[----:B------:R-:W0:Y:S01]  /*1c6b0*/  SHFL.BFLY PT, R181, R4, 0x2, 0x1f ;  /* 0x0c401f0004b57f89 */ /* 0x000e2200000e0000 */
        /* <DEDUP_REMOVED lines=10> */
[C---:B------:R-:W-:Y:S01]  /*1c760*/  FSETP.NEU.FTZ.AND P1, PT, R4.reuse, -INF , PT ;  /* 0xff8000000400780b */ /* 0x040fe20003f3d000 */
[C---:B-1----:R-:W-:Y:S02]  /*1c770*/  FMUL.FTZ R3, R4.reuse, R2 ;  /* 0x0000000204037220 */ /* 0x042fe40000410000 */
[----:B------:R-:W-:Y:S01]  /*1c780*/  MUFU.EX2 R165, R165 ;  /* 0x000000a500a57308 */ /* 0x000fe20000000800 */
[----:B------:R-:W-:Y:S02]  /*1c790*/  FSEL R181, R4, RZ, P1 ;  /* 0x000000ff04b57208 */ /* 0x000fe40000800000 */
[----:B------:R-:W-:-:S03]  /*1c7a0*/  FSEL R0, R3, RZ, P1 ;  /* 0x000000ff03007208 */ /* 0x000fc60000800000 */
[----:B------:R-:W-:Y:S02]  /*1c7b0*/  FADD.FTZ R181, -R181, R227 ;  /* 0x000000e3b5b57221 */ /* 0x000fe40000010100 */
[----:B------:R-:W0:Y:S01]  /*1c7c0*/  MUFU.EX2 R3, R184 ;  /* 0x000000b800037308 */ /* 0x000e220000000800 */
[-CC-:B------:R-:W-:Y:S01]  /*1c7d0*/  FFMA.FTZ R154, R154, R2.reuse, -R0.reuse ;  /* 0x000000029a9a7223 */ /* 0x180fe20000010800 */
[-CC-:B------:R-:W-:Y:S01]  /*1c7e0*/  FFMA.FTZ R155, R155, R2.reuse, -R0.reuse ;  /* 0x000000029b9b7223 */ /* 0x180fe20000010800 */
[-C--:B------:R-:W-:Y:S01]  /*1c7f0*/  FMUL.FTZ R181, R181, R2.reuse ;  /* 0x00000002b5b57220 */ /* 0x080fe20000410000 */
        /* <DEDUP_REMOVED lines=14> */
[----:B------:R-:W-:Y:S01]  /*1c8e0*/  MUFU.EX2 R154, R154 ;  /* 0x0000009a009a7308 */ /* 0x000fe20000000800 */
[----:B0-----:R-:W-:-:S04]  /*1c8f0*/  FFMA.FTZ R221, R3, R221, R152 ;  /* 0x000000dd03dd7223 */ /* 0x001fc80000010098 */
[----:B------:R-:W-:-:S03]  /*1c900*/  FADD.FTZ R221, R153, R221 ;  /* 0x000000dd99dd7221 */ /* 0x000fc60000010000 */
[----:B------:R-:W0:Y:S08]  /*1c910*/  MUFU.EX2 R0, R181 ;  /* 0x000000b500007308 */ /* 0x000e300000000800 */
[----:B------:R-:W1:Y:S08]  /*1c920*/  MUFU.EX2 R155, R155 ;  /* 0x0000009b009b7308 */ /* 0x000e700000000800 */
[----:B------:R-:W2:Y:S01]  /*1c930*/  MUFU.EX2 R158, R158 ;  /* 0x0000009e009e7308 */ /* 0x000ea20000000800 */
[----:B0-----:R-:W-:-:S07]  /*1c940*/  FFMA.FTZ R9, R0, R9, R154 ;  /* 0x0000000900097223 */ /* 0x001fce000001009a */
[----:B------:R-:W0:Y:S01]  /*1c950*/  MUFU.EX2 R159, R159 ;  /* 0x0000009f009f7308 */ /* 0x000e220000000800 */
[----:B-1----:R-:W-:Y:S01]  /*1c960*/  FADD.FTZ R181, R155, R9 ;  /* 0x000000099bb57221 */ /* 0x002fe20000010000 */
[----:B------:R-:W-:-:S04]  /*1c970*/  FADD.FTZ R9, R156, R221 ;  /* 0x000000dd9c097221 */ /* 0x000fc80000010000 */
[----:B------:R-:W-:Y:S02]  /*1c980*/  FADD.FTZ R9, R157, R9 ;  /* 0x000000099d097221 */ /* 0x000fe40000010000 */
[----:B------:R-:W1:Y:S01]  /*1c990*/  MUFU.EX2 R162, R162 ;  /* 0x000000a200a27308 */ /* 0x000e620000000800 */
[----:B--2---:R-:W-:Y:S01]  /*1c9a0*/  FADD.FTZ R181, R158, R181 ;  /* 0x000000b59eb57221 */ /* 0x004fe20000010000 */
[----:B------:R-:W-:-:S04]  /*1c9b0*/  FADD.FTZ R9, R160, R9 ;  /* 0x00000009a0097221 */ /* 0x000fc80000010000 */
[----:B------:R-:W-:Y:S02]  /*1c9c0*/  FADD.FTZ R9, R161, R9 ;  /* 0x00000009a1097221 */ /* 0x000fe40000010000 */
[----:B------:R-:W2:Y:S01]  /*1c9d0*/  MUFU.EX2 R163, R163 ;  /* 0x000000a300a37308 */ /* 0x000ea20000000800 */
[----:B0-----:R-:W-:Y:S01]  /*1c9e0*/  FADD.FTZ R181, R159, R181 ;  /* 0x000000b59fb57221 */ /* 0x001fe20000010000 */
[----:B------:R-:W-:-:S04]  /*1c9f0*/  FADD.FTZ R9, R164, R9 ;  /* 0x00000009a4097221 */ /* 0x000fc80000010000 */
[----:B------:R-:W-:Y:S02]  /*1ca00*/  FADD.FTZ R9, R165, R9 ;  /* 0x00000009a5097221 */ /* 0x000fe40000010000 */
        /* <DEDUP_REMOVED lines=33> */
[----:B--2---:R-:W-:-:S04]  /*1cc20*/  FADD.FTZ R9, R180, R9 ;  /* 0x00000009b4097221 */ /* 0x004fc80000010000 */
[----:B------:R-:W-:Y:S01]  /*1cc30*/  FADD.FTZ R221, R186, R9 ;  /* 0x00000009badd7221 */ /* 0x000fe20000010000 */
[----:B0-----:R-:W-:-:S04]  /*1cc40*/  FADD.FTZ R181, R182, R181 ;  /* 0x000000b5b6b57221 */ /* 0x001fc80000010000 */
[----:B-1----:R-:W-:Y:S01]  /*1cc50*/  FADD.FTZ R9, R183, R181 ;  /* 0x000000b5b7097221 */ /* 0x002fe20000010000 */
[----:B------:R-:W-:Y:S06]  /*1cc60*/  @!P0 BRA `(.L_x_1833) ;  /* 0x0000000000048947 */ /* 0x000fec0003800000 */
[----:B------:R-:W-:Y:S01]  /*1cc70*/  BPT.TRAP 0x1 ;  /* 0x000000040000795c */ /* 0x000fe20000300000 */
.L_x_1833:
[----:B------:R-:W2:Y:S01]  /*1cc80*/  LDL R181, [R1+0x68] ;  /* 0x0000680001b57983 */ /* 0x000ea20000100800 */
[----:B------:R-:W-:Y:S01]  /*1cc90*/  IADD3 R222, R222, 0x30860, RZ ;  /* 0x00030860dede7810 */ /* 0x000fe20007ffe0ff */
[----:B------:R-:W-:Y:S01]  /*1cca0*/  IMAD.MOV.U32 R227, RZ, RZ, R4 ;  /* 0x000000ffffe37224 */ /* 0x000fe200078e0004 */
        /* <DEDUP_REMOVED lines=22> */
[----:B------:R-:W-:-:S12]  /*1ce10*/  VIADD R8, R8, 0xffffffff ;  /* 0xffffffff08087836 */ /* 0x000fd80000000000 */
[----:B------:R-:W-:Y:S05]  /*1ce20*/  @P1 BRA `(.L_x_1834) ;  /* 0xffffffd0008c1947 */ /* 0x000fea000383ffff */
.L_x_1813:
[----:B------:R-:W-:Y:S05]  /*1ce30*/  BSYNC B0 ;  /* 0x0000000000007941 */ /* 0x000fea0003800000 */
.L_x_1812:
        /* <DEDUP_REMOVED lines=131> */
.L_x_1835:
[----:B------:R-:W-:Y:S01]  /*1d670*/  IMAD R8, R204, 0x8, R18 ;  /* 0x00000008cc087824 */ /* 0x000fe200078e0212 */
[----:B------:R-:W-:-:S04]  /*1d680*/  SHF.L.U32 R3, R218, 0x1f, RZ ;  /* 0x0000001fda037819 */ /* 0x000fc800000006ff */
[----:B------:R0:W1:Y:S01]  /*1d690*/  SYNCS.PHASECHK.TRANS64.TRYWAIT P1, [R8+URZ+0x30850], R3 ;  /* 0x03085003080075a7 */ /* 0x000062000802017f */
[----:B------:R-:W-:Y:S05]  /*1d6a0*/  @!P0 BRA `(.L_x_1836) ;  /* 0x0000000000048947 */ /* 0x000fea0003800000 */
[----:B------:R-:W-:Y:S01]  /*1d6b0*/  BPT.TRAP 0x1 ;  /* 0x000000040000795c */ /* 0x000fe20000300000 */
.L_x_1836:
        /* <DEDUP_REMOVED lines=9> */
.L_x_1838:
[----:B------:R-:W-:Y:S05]  /*1d750*/  BSYNC B0 ;  /* 0x0000000000007941 */ /* 0x000fea0003800000 */
.L_x_1837:
[----:B------:R-:W-:Y:S01]  /*1d760*/  IMAD.MOV.U32 R6, RZ, RZ, R0 ;  /* 0x000000ffff067224 */ /* 0x000fe200078e0000 */
[----:B------:R-:W-:Y:S01]  /*1d770*/  MOV R7, 0x40000040 ;  /* 0x4000004000077802 */ /* 0x000fe20000000f00 */
[----:B------:R-:W-:-:S03]  /*1d780*/  WARPGROUP.ARRIVE ;  /* 0x00000000000079c5 */ /* 0x000fc60000000000 */
[----:B------:R-:W-:Y:S01]  /*1d790*/  R2UR UR6, R6 ;  /* 0x00000000060672ca */ /* 0x000fe200000e0000 */
[----:B------:R-:W-:Y:S01]  /*1d7a0*/  VIADD R6, R0, 0x80 ;  /* 0x0000008000067836 */ /* 0x000fe20000000000 */
[----:B------:R-:W-:Y:S01]  /*1d7b0*/  R2UR UR7, R7 ;  /* 0x00000000070772ca */ /* 0x000fe200000e0000 */
[----:B------:R-:W-:-:S12]  /*1d7c0*/  IMAD.MOV.U32 R7, RZ, RZ, 0x40000040 ;  /* 0x40000040ff077424 */ /* 0x000fd800078e00ff */
[----:B------:R-:W-:Y:S01]  /*1d7d0*/  HGMMA.64x256x16.F32 R24, R196, gdesc[UR4].tnspB, R24, gsb0 ;  /* 0x43e00004c4187df0 */ /* 0x000fe20008000818 */
[----:B------:R-:W-:Y:S01]  /*1d7e0*/  R2UR UR6, R6 ;  /* 0x00000000060672ca */ /* 0x000fe200000e0000 */
[----:B------:R-:W-:Y:S01]  /*1d7f0*/  VIADD R6, R0, 0x100 ;  /* 0x0000010000067836 */ /* 0x000fe20000000000 */
[----:B------:R-:W-:Y:S01]  /*1d800*/  R2UR UR7, R7 ;  /* 0x00000000070772ca */ /* 0x000fe200000e0000 */
[----:B------:R-:W-:Y:S01]  /*1d810*/  IMAD.MOV.U32 R7, RZ, RZ, 0x40000040 ;  /* 0x40000040ff077424 */ /* 0x000fe200078e00ff */
[----:B------:R-:W-:Y:S02]  /*1d820*/  WARPGROUP.DEPBAR.LE gsb0, 0x0 ;  /* 0x00008000000079c5 */ /* 0x000fe40000010000 */
[----:B------:R-:W-:-:S15]  /*1d830*/  WARPGROUP.ARRIVE ;  /* 0x00000000000079c5 */ /* 0x000fde0000000000 */
[----:B------:R-:W-:-:S06]  /*1d840*/  NOP ;  /* 0x0000000000007918 */ /* 0x000fcc0000000000 */
[----:B------:R-:W-:Y:S01]  /*1d850*/  HGMMA.64x256x16.F32 R24, R192, gdesc[UR4].tnspB, R24, gsb0 ;  /* 0x43e00004c0187df0 */ /* 0x000fe20008000818 */
[----:B------:R-:W-:Y:S02]  /*1d860*/  R2UR UR6, R6 ;  /* 0x00000000060672ca */ /* 0x000fe400000e0000 */
[----:B------:R-:W-:Y:S01]  /*1d870*/  R2UR UR7, R7 ;  /* 0x00000000070772ca */ /* 0x000fe200000e0000 */
[----:B------:R-:W-:Y:S01]  /*1d880*/  IMAD.MOV.U32 R7, RZ, RZ, 0x40000040 ;  /* 0x40000040ff077424 */ /* 0x000fe200078e00ff */
[----:B------:R-:W-:Y:S02]  /*1d890*/  IADD3 R6, R0, 0x180, RZ ;  /* 0x0000018000067810 */ /* 0x000fe40007ffe0ff */
[----:B------:R-:W2:Y:S02]  /*1d8a0*/  SHFL.BFLY PT, R0, R221, 0x2, 0x1f ;  /* 0x0c401f00dd007f89 */ /* 0x000ea400000e0000 */
[----:B--2---:R-:W-:-:S05]  /*1d8b0*/  FADD.FTZ R0, R0, R221 ;  /* 0x000000dd00007221 */ /* 0x004fca0000010000 */
[----:B01----:R-:W0:Y:S02]  /*1d8c0*/  SHFL.BFLY PT, R3, R0, 0x1, 0x1f ;  /* 0x0c201f0000037f89 */ /* 0x003e2400000e0000 */
[----:B0-----:R-:W-:Y:S01]  /*1d8d0*/  FADD.FTZ R13, R0, R3 ;  /* 0x00000003000d7221 */ /* 0x001fe20000010000 */
[----:B------:R-:W-:Y:S02]  /*1d8e0*/  IMAD.MOV.U32 R3, RZ, RZ, -0x800000 ;  /* 0xff800000ff037424 */ /* 0x000fe400078e00ff */
[----:B------:R-:W-:Y:S02]  /*1d8f0*/  IMAD.MOV.U32 R0, RZ, RZ, -0x800000 ;  /* 0xff800000ff007424 */ /* 0x000fe400078e00ff */
[----:B------:R-:W-:-:S13]  /*1d900*/  FSETP.NE.FTZ.AND P1, PT, R13, RZ, PT ;  /* 0x000000ff0d00720b */ /* 0x000fda0003f35000 */
[----:B------:R-:W0:Y:S02]  /*1d910*/  @P1 MUFU.LG2 R11, R13 ;  /* 0x0000000d000b1308 */ /* 0x000e240000000c00 */
[----:B0-----:R-:W-:Y:S01]  /*1d920*/  @P1 FMUL.FTZ R11, R11, 0.69314718246459960938 ;  /* 0x3f3172180b0b1820 */ /* 0x001fe20000410000 */
[----:B------:R-:W-:Y:S02]  /*1d930*/  WARPGROUP.DEPBAR.LE gsb0, 0x0 ;  /* 0x00008000000079c5 */ /* 0x000fe40000010000 */
[----:B------:R-:W-:-:S06]  /*1d940*/  WARPGROUP.ARRIVE ;  /* 0x00000000000079c5 */ /* 0x000fcc0000000000 */
[----:B------:R-:W-:Y:S01]  /*1d950*/  HGMMA.64x256x16.F32 R24, R188, gdesc[UR4].tnspB, R24, gsb0 ;  /* 0x43e00004bc187df0 */ /* 0x000fe20008000818 */
[----:B------:R-:W-:Y:S02]  /*1d960*/  R2UR UR6, R6 ;  /* 0x00000000060672ca */ /* 0x000fe400000e0000 */
[----:B------:R-:W-:Y:S01]  /*1d970*/  R2UR UR7, R7 ;  /* 0x00000000070772ca */ /* 0x000fe200000e0000 */
[----:B------:R-:W0:Y:S02]  /*1d980*/  SHFL.BFLY PT, R6, R9, 0x2, 0x1f ;  /* 0x0c401f0009067f89 */ /* 0x000e2400000e0000 */
[----:B0-----:R-:W-:-:S05]  /*1d990*/  FADD.FTZ R10, R6, R9 ;  /* 0x00000009060a7221 */ /* 0x001fca0000010000 */
[----:B------:R-:W0:Y:S02]  /*1d9a0*/  SHFL.BFLY PT, R7, R10, 0x1, 0x1f ;  /* 0x0c201f000a077f89 */ /* 0x000e2400000e0000 */
[----:B0-----:R-:W-:Y:S01]  /*1d9b0*/  FADD.FTZ R14, R10, R7 ;  /* 0x000000070a0e7221 */ /* 0x001fe20000010000 */
[----:B------:R-:W-:Y:S01]  /*1d9c0*/  CS2R R6, SRZ ;  /* 0x0000000000067805 */ /* 0x000fe2000001ff00 */
[----:B------:R-:W-:-:S03]  /*1d9d0*/  @P1 FMUL.FTZ R10, R2, 0.69314718246459960938 ;  /* 0x3f317218020a1820 */ /* 0x000fc60000410000 */
[----:B------:R-:W-:Y:S01]  /*1d9e0*/  FSETP.NE.FTZ.AND P2, PT, R14, RZ, PT ;  /* 0x000000ff0e00720b */ /* 0x000fe20003f55000 */
[----:B------:R-:W-:Y:S01]  /*1d9f0*/  @P1 FFMA.FTZ R3, R10, R5, R11 ;  /* 0x000000050a031223 */ /* 0x000fe2000001000b */
        /* <DEDUP_REMOVED lines=12> */
.L_x_1840:
[----:B------:R-:W2:Y:S01]  /*1dac0*/  LDL.LU R2, [R1+0x4] ;  /* 0x0000040001027983 */ /* 0x000ea20000300800 */
[----:B------:R-:W-:Y:S02]  /*1dad0*/  VIADD R4, R8, 0x30860 ;  /* 0x0003086008047836 */ /* 0x000fe40000000000 */
[-C--:B------:R-:W-:Y:S01]  /*1dae0*/  FMUL.FTZ R24, R24, R7.reuse ;  /* 0x0000000718187220 */ /* 0x080fe20000410000 */
[----:B------:R-:W-:Y:S01]  /*1daf0*/  FMUL.FTZ R25, R25, R7 ;  /* 0x0000000719197220 */ /* 0x000fe20000410000 */
[----:B------:R-:W3:Y:S01]  /*1db00*/  LDL.LU R18, [R1+0x7c] ;  /* 0x00007c0001127983 */ /* 0x000ee20000300800 */
[----:B------:R-:W-:Y:S01]  /*1db10*/  IADD3 R204, R204, 0x1, RZ ;  /* 0x00000001cccc7810 */ /* 0x000fe20007ffe0ff */
[----:B------:R-:W-:-:S03]  /*1db20*/  FMUL.FTZ R14, R27, R6 ;  /* 0x000000061b0e7220 */ /* 0x000fc60000410000 */
[----:B------:R-:W-:Y:S01]  /*1db30*/  ISETP.NE.AND P1, PT, R204, 0x2, PT ;  /* 0x00000002cc00780c */ /* 0x000fe20003f25270 */
[-C--:B------:R-:W-:Y:S01]  /*1db40*/  FMUL.FTZ R172, R112, R7.reuse ;  /* 0x0000000770ac7220 */ /* 0x080fe20000410000 */
[-C--:B------:R-:W-:Y:S02]  /*1db50*/  FMUL.FTZ R173, R116, R7.reuse ;  /* 0x0000000774ad7220 */ /* 0x080fe40000410000 */
        /* <DEDUP_REMOVED lines=122> */
[----:B------:R-:W-:-:S02]  /*1e300*/  LOP3.LUT R218, R218, R27, RZ, 0x3c, !PT ;  /* 0x0000001bdada7212 */ /* 0x000fc400078e3cff */
[----:B------:R-:W-:Y:S02]  /*1e310*/  SEL R204, R204, RZ, P1 ;  /* 0x000000ffcccc7207 */ /* 0x000fe40000800000 */
[----:B--2---:R-:W-:Y:S01]  /*1e320*/  PRMT R4, R2, 0x654, R4 ;  /* 0x0000065402047816 */ /* 0x004fe20000000004 */
[----:B---3--:R-:W-:Y:S02]  /*1e330*/  VIADD R18, R18, 0x1 ;  /* 0x0000000112127836 */ /* 0x008fe40000000000 */
[----:B------:R-:W-:Y:S01]  /*1e340*/  FMUL.FTZ R2, R37, R7 ;  /* 0x0000000725027220 */ /* 0x000fe20000410000 */
[----:B------:R0:W-:Y:S02]  /*1e350*/  SYNCS.ARRIVE.TRANS64.RED.A1T0 RZ, [R4+URZ], RZ ;  /* 0x000000ff04ff79a7 */ /* 0x0001e4000810043f */
[----:B------:R1:W-:Y:S01]  /*1e360*/  STL [R1+0x7c], R18 ;  /* 0x00007c1201007387 */ /* 0x0003e20000100800 */
[-C--:B------:R-:W-:Y:S01]  /*1e370*/  FMUL.FTZ R7, R38, R6.reuse ;  /* 0x0000000626077220 */ /* 0x080fe20000410000 */
[----:B0-----:R-:W-:-:S07]  /*1e380*/  FMUL.FTZ R4, R26, R6 ;  /* 0x000000061a047220 */ /* 0x001fce0000410000 */
.L_x_1666:
[----:B------:R-:W0:Y:S08]  /*1e390*/  S2UR UR4, SR_CgaCtaId ;  /* 0x00000000000479c3 */ /* 0x000e300000008800 */
[----:B------:R-:W-:Y:S01]  /*1e3a0*/  BAR.SYNC.DEFER_BLOCKING 0x5, 0x180 ;  /* 0x0146000000007b1d */ /* 0x000fe20000010000 */
[----:B-1----:R-:W-:-:S05]  /*1e3b0*/  MOV R18, 0x400 ;  /* 0x0000040000127802 */ /* 0x002fca0000000f00 */
[----:B------:R-:W-:Y:S01]  /*1e3c0*/  BSSY B0, `(.L_x_1841) ;  /* 0x00002d0000007945 */ /* 0x000fe20003800000 */
[----:B0-----:R-:W-:-:S05]  /*1e3d0*/  IMAD.U32 R6, RZ, RZ, UR4 ;  /* 0x00000004ff067e24 */ /* 0x001fca000f8e00ff */
[----:B------:R0:W-:Y:S01]  /*1e3e0*/  STL [R1+0x4], R6 ;  /* 0x0000040601007387 */ /* 0x0001e20000100800 */
[----:B------:R-:W-:-:S05]  /*1e3f0*/  LEA R18, R6, R18, 0x18 ;  /* 0x0000001206127211 */ /* 0x000fca00078ec0ff */
[----:B------:R0:W1:Y:S01]  /*1e400*/  LDS.128 R36, [R18+0x308d0] ;  /* 0x0308d00012247984 */ /* 0x0000620000000c00 */
[----:B------:R-:W-:Y:S06]  /*1e410*/  BAR.ARV 0x4, 0x180 ;  /* 0x0106000000007b1d */ /* 0x000fec0000002000 */
[----:B------:R-:W-:Y:S05]  /*1e420*/  @P0 BRA `(.L_x_1842) ;  /* 0x0000001c00d80947 */ /* 0x000fea0003800000 */
[----:B0-----:R-:W2:Y:S04]  /*1e430*/  LDL R6, [R1+0xb4] ;  /* 0x0000b40001067983 */ /* 0x001ea80000100800 */
[----:B------:R-:W3:Y:S01]  /*1e440*/  LDL R180, [R1+0x78] ;  /* 0x0000780001b47983 */ /* 0x000ee20000100800 */
[----:B------:R-:W0:Y:S01]  /*1e450*/  S2R R27, SR_SWINHI ;  /* 0x00000000001b7919 */ /* 0x000e220000002f00 */
[----:B------:R-:W-:Y:S01]  /*1e460*/  F2FP.F16.F32.PACK_AB R24, R25, R24 ;  /* 0x000000181918723e */ /* 0x000fe200000000ff */
[----:B------:R-:W-:Y:S01]  /*1e470*/  ULDC.64 UR4, c[0x0][0xc00] ;  /* 0x0003000000047ab9 */ /* 0x000fe20000000a00 */
[----:B------:R-:W4:Y:S01]  /*1e480*/  LDL R178, [R1+0x74] ;  /* 0x0000740001b27983 */ /* 0x000f220000100800 */
        /* <DEDUP_REMOVED lines=26> */
[----:B------:R-:W-:Y:S01]  /*1e630*/  BAR.SYNC.DEFER_BLOCKING 0x1, 0x100 ;  /* 0x0044000000007b1d */ /* 0x000fe20000010000 */
[----:B--2---:R-:W-:-:S03]  /*1e640*/  IMAD.WIDE R134, R6, 0x2, R34 ;  /* 0x0000000206867825 */ /* 0x004fc600078e0222 */
[C---:B------:R-:W-:Y:S02]  /*1e650*/  IADD3 R95, P1, R134.reuse, 0x20, RZ ;  /* 0x00000020865f7810 */ /* 0x040fe40007f3e0ff */
[----:B------:R-:W-:Y:S02]  /*1e660*/  IADD3 R103, P0, R134, 0x40, RZ ;  /* 0x0000004086677810 */ /* 0x000fe40007f1e0ff */
[----:B------:R-:W-:Y:S02]  /*1e670*/  LOP3.LUT R94, R95, 0x380, RZ, 0xc0, !PT ;  /* 0x000003805f5e7812 */ /* 0x000fe400078ec0ff */
[----:B------:R-:W-:Y:S02]  /*1e680*/  LOP3.LUT R102, R103, 0x380, RZ, 0xc0, !PT ;  /* 0x0000038067667812 */ /* 0x000fe400078ec0ff */
[----:B------:R-:W-:Y:S02]  /*1e690*/  SHF.R.U64 R94, R94, 0x3, RZ ;  /* 0x000000035e5e7819 */ /* 0x000fe400000012ff */
[----:B------:R-:W-:-:S02]  /*1e6a0*/  IADD3 R119, P5, R134, 0x4040, RZ ;  /* 0x0000404086777810 */ /* 0x000fc40007fbe0ff */
[----:B------:R-:W-:Y:S01]  /*1e6b0*/  LOP3.LUT R94, R94, R95, RZ, 0x3c, !PT ;  /* 0x0000005f5e5e7212 */ /* 0x000fe200078e3cff */
[--C-:B------:R-:W-:Y:S01]  /*1e6c0*/  IMAD.X R95, RZ, RZ, R135.reuse, P1 ;  /* 0x000000ffff5f7224 */ /* 0x100fe200008e0687 */
[----:B------:R-:W-:Y:S02]  /*1e6d0*/  SHF.R.U64 R102, R102, 0x3, RZ ;  /* 0x0000000366667819 */ /* 0x000fe400000012ff */
[C---:B------:R-:W-:Y:S02]  /*1e6e0*/  IADD3 R123, P1, R134.reuse, 0x8000, RZ ;  /* 0x00008000867b7810 */ /* 0x040fe40007f3e0ff */
[----:B------:R-:W-:Y:S02]  /*1e6f0*/  IADD3 R121, P2, R134, 0x4060, RZ ;  /* 0x0000406086797810 */ /* 0x000fe40007f5e0ff */
[----:B------:R-:W-:Y:S02]  /*1e700*/  LOP3.LUT R118, R119, 0x380, RZ, 0xc0, !PT ;  /* 0x0000038077767812 */ /* 0x000fe400078ec0ff */
[----:B------:R-:W-:Y:S01]  /*1e710*/  LOP3.LUT R102, R102, R103, RZ, 0x3c, !PT ;  /* 0x0000006766667212 */ /* 0x000fe200078e3cff */
[----:B------:R-:W-:Y:S01]  /*1e720*/  IMAD.X R103, RZ, RZ, R135, P0 ;  /* 0x000000ffff677224 */ /* 0x000fe200000e0687 */
[----:B------:R-:W-:-:S02]  /*1e730*/  LOP3.LUT R122, R123, 0x380, RZ, 0xc0, !PT ;  /* 0x000003807b7a7812 */ /* 0x000fc400078ec0ff */
[C---:B------:R-:W-:Y:S02]  /*1e740*/  LOP3.LUT R27, R134.reuse, 0x380, RZ, 0xc0, !PT ;  /* 0x00000380861b7812 */ /* 0x040fe400078ec0ff */
[C---:B------:R-:W-:Y:S02]  /*1e750*/  IADD3 R107, P4, R134.reuse, 0x60, RZ ;  /* 0x00000060866b7810 */ /* 0x040fe40007f9e0ff */
[C---:B------:R-:W-:Y:S02]  /*1e760*/  IADD3 R111, P3, R134.reuse, 0x4000, RZ ;  /* 0x00004000866f7810 */ /* 0x040fe40007f7e0ff */
[----:B------:R-:W-:Y:S02]  /*1e770*/  LOP3.LUT R120, R121, 0x380, RZ, 0xc0, !PT ;  /* 0x0000038079787812 */ /* 0x000fe400078ec0ff */
[----:B------:R-:W-:Y:S02]  /*1e780*/  IADD3 R125, P0, R134, 0x8020, RZ ;  /* 0x00008020867d7810 */ /* 0x000fe40007f1e0ff */
[----:B------:R-:W-:-:S02]  /*1e790*/  SHF.R.U64 R118, R118, 0x3, RZ ;  /* 0x0000000376767819 */ /* 0x000fc400000012ff */
[----:B------:R-:W-:Y:S02]  /*1e7a0*/  SHF.R.U64 R122, R122, 0x3, RZ ;  /* 0x000000037a7a7819 */ /* 0x000fe400000012ff */
[----:B------:R-:W-:Y:S02]  /*1e7b0*/  SHF.R.U64 R27, R27, 0x3, RZ ;  /* 0x000000031b1b7819 */ /* 0x000fe400000012ff */
[----:B------:R-:W-:Y:S02]  /*1e7c0*/  LOP3.LUT R106, R107, 0x380, RZ, 0xc0, !PT ;  /* 0x000003806b6a7812 */ /* 0x000fe400078ec0ff */
[----:B------:R-:W-:Y:S02]  /*1e7d0*/  IADD3 R115, P6, R134, 0x4020, RZ ;  /* 0x0000402086737810 */ /* 0x000fe40007fde0ff */
[----:B------:R-:W-:Y:S02]  /*1e7e0*/  LOP3.LUT R110, R111, 0x380, RZ, 0xc0, !PT ;  /* 0x000003806f6e7812 */ /* 0x000fe400078ec0ff */
[----:B------:R-:W-:-:S02]  /*1e7f0*/  SHF.R.U64 R120, R120, 0x3, RZ ;  /* 0x0000000378787819 */ /* 0x000fc400000012ff */
[----:B------:R-:W-:Y:S02]  /*1e800*/  LOP3.LUT R124, R125, 0x380, RZ, 0xc0, !PT ;  /* 0x000003807d7c7812 */ /* 0x000fe400078ec0ff */
[----:B------:R-:W-:Y:S01]  /*1e810*/  LOP3.LUT R118, R118, R119, RZ, 0x3c, !PT ;  /* 0x0000007776767212 */ /* 0x000fe200078e3cff */
[--C-:B------:R-:W-:Y:S01]  /*1e820*/  IMAD.X R119, RZ, RZ, R135.reuse, P5 ;  /* 0x000000ffff777224 */ /* 0x100fe200028e0687 */
[----:B------:R-:W-:Y:S01]  /*1e830*/  LOP3.LUT R122, R122, R123, RZ, 0x3c, !PT ;  /* 0x0000007b7a7a7212 */ /* 0x000fe200078e3cff */
[--C-:B------:R-:W-:Y:S01]  /*1e840*/  IMAD.X R123, RZ, RZ, R135.reuse, P1 ;  /* 0x000000ffff7b7224 */ /* 0x100fe200008e0687 */
[----:B------:R-:W-:Y:S01]  /*1e850*/  LOP3.LUT R26, R27, R134, RZ, 0x3c, !PT ;  /* 0x000000861b1a7212 */ /* 0x000fe200078e3cff */
[----:B------:R-:W-:Y:S01]  /*1e860*/  IMAD.MOV.U32 R27, RZ, RZ, R135 ;  /* 0x000000ffff1b7224 */ /* 0x000fe200078e0087 */
[----:B------:R-:W-:Y:S02]  /*1e870*/  SHF.R.U64 R106, R106, 0x3, RZ ;  /* 0x000000036a6a7819 */ /* 0x000fe400000012ff */
[----:B------:R-:W-:-:S02]  /*1e880*/  LOP3.LUT R114, R115, 0x380, RZ, 0xc0, !PT ;  /* 0x0000038073727812 */ /* 0x000fc400078ec0ff */
[----:B------:R-:W-:Y:S02]  /*1e890*/  IADD3 R177, P5, R134, 0xc020, RZ ;  /* 0x0000c02086b17810 */ /* 0x000fe40007fbe0ff */
[----:B------:R-:W-:Y:S02]  /*1e8a0*/  SHF.R.U64 R110, R110, 0x3, RZ ;  /* 0x000000036e6e7819 */ /* 0x000fe400000012ff */
[----:B------:R-:W-:Y:S02]  /*1e8b0*/  LOP3.LUT R120, R120, R121, RZ, 0x3c, !PT ;  /* 0x0000007978787212 */ /* 0x000fe400078e3cff */
[----:B------:R-:W-:Y:S02]  /*1e8c0*/  SHF.R.U64 R124, R124, 0x3, RZ ;  /* 0x000000037c7c7819 */ /* 0x000fe400000012ff */
[----:B------:R-:W-:Y:S02]  /*1e8d0*/  IADD3 R181, P1, R134, 0xc060, RZ ;  /* 0x0000c06086b57810 */ /* 0x000fe40007f3e0ff */
[----:B------:R-:W-:-:S02]  /*1e8e0*/  IADD3.X R121, RZ, R135, RZ, P2, !PT ;  /* 0x00000087ff797210 */ /* 0x000fc400017fe4ff */
[----:B------:R-:W-:Y:S02]  /*1e8f0*/  IADD3 R179, P2, R134, 0xc040, RZ ;  /* 0x0000c04086b37810 */ /* 0x000fe40007f5e0ff */
[----:B------:R-:W-:Y:S02]  /*1e900*/  LOP3.LUT R106, R106, R107, RZ, 0x3c, !PT ;  /* 0x0000006b6a6a7212 */ /* 0x000fe400078e3cff */
[----:B------:R-:W-:Y:S02]  /*1e910*/  SHF.R.U64 R114, R114, 0x3, RZ ;  /* 0x0000000372727819 */ /* 0x000fe400000012ff */
[----:B------:R-:W-:Y:S02]  /*1e920*/  LOP3.LUT R4, R177, 0x380, RZ, 0xc0, !PT ;  /* 0x00000380b1047812 */ /* 0x000fe400078ec0ff */
[----:B------:R-:W-:Y:S01]  /*1e930*/  LOP3.LUT R110, R110, R111, RZ, 0x3c, !PT ;  /* 0x0000006f6e6e7212 */ /* 0x000fe200078e3cff */
[----:B------:R-:W-:Y:S01]  /*1e940*/  IMAD.X R111, RZ, RZ, R135, P3 ;  /* 0x000000ffff6f7224 */ /* 0x000fe200018e0687 */
[----:B------:R-:W-:-:S02]  /*1e950*/  IADD3.X R107, RZ, R135, RZ, P4, !PT ;  /* 0x00000087ff6b7210 */ /* 0x000fc400027fe4ff */
[----:B------:R-:W-:Y:S01]  /*1e960*/  LOP3.LUT R124, R124, R125, RZ, 0x3c, !PT ;  /* 0x0000007d7c7c7212 */ /* 0x000fe200078e3cff */
[----:B------:R-:W-:Y:S01]  /*1e970*/  IMAD.X R125, RZ, RZ, R135, P0 ;  /* 0x000000ffff7d7224 */ /* 0x000fe200000e0687 */
[----:B------:R-:W-:Y:S02]  /*1e980*/  MOV R6, R26 ;  /* 0x0000001a00067202 */ /* 0x000fe40000000f00 */
[----:B------:R-:W-:Y:S02]  /*1e990*/  LOP3.LUT R14, R181, 0x380, RZ, 0xc0, !PT ;  /* 0x00000380b50e7812 */ /* 0x000fe400078ec0ff */
[----:B------:R-:W-:Y:S02]  /*1e9a0*/  IADD3 R127, P4, R134, 0x8040, RZ ;  /* 0x00008040867f7810 */ /* 0x000fe40007f9e0ff */
[----:B------:R-:W-:Y:S02]  /*1e9b0*/  F2FP.F16.F32.PACK_AB R27, R12, R30 ;  /* 0x0000001e0c1b723e */ /* 0x000fe400000000ff */
[----:B------:R-:W-:-:S02]  /*1e9c0*/  IADD3 R129, P3, R134, 0x8060, RZ ;  /* 0x0000806086817810 */ /* 0x000fc40007f7e0ff */
[----:B------:R-:W-:Y:S02]  /*1e9d0*/  F2FP.F16.F32.PACK_AB R26, R29, R28 ;  /* 0x0000001c1d1a723e */ /* 0x000fe400000000ff */
[----:B------:R-:W-:Y:S02]  /*1e9e0*/  LOP3.LUT R12, R179, 0x380, RZ, 0xc0, !PT ;  /* 0x00000380b30c7812 */ /* 0x000fe400078ec0ff */
[----:B------:R-:W-:Y:S02]  /*1e9f0*/  ISETP.NE.U32.AND P0, PT, RZ, UR4, PT ;  /* 0x00000004ff007c0c */ /* 0x000fe4000bf05070 */
[----:B------:R-:W-:Y:S01]  /*1ea00*/  LOP3.LUT R114, R114, R115, RZ, 0x3c, !PT ;  /* 0x0000007372727212 */ /* 0x000fe200078e3cff */
[----:B------:R-:W-:Y:S01]  /*1ea10*/  IMAD.X R115, RZ, RZ, R135, P6 ;  /* 0x000000ffff737224 */ /* 0x000fe200030e0687 */
[----:B------:R-:W-:Y:S02]  /*1ea20*/  SHF.R.U64 R4, R4, 0x3, RZ ;  /* 0x0000000304047819 */ /* 0x000fe400000012ff */
[----:B------:R-:W-:-:S02]  /*1ea30*/  SHF.R.U64 R14, R14, 0x3, RZ ;  /* 0x000000030e0e7819 */ /* 0x000fc400000012ff */
[----:B------:R-:W-:Y:S02]  /*1ea40*/  IADD3 R131, P6, R134, 0xc000, RZ ;  /* 0x0000c00086837810 */ /* 0x000fe40007fde0ff */
[----:B------:R-:W-:Y:S01]  /*1ea50*/  LOP3.LUT R126, R127, 0x380, RZ, 0xc0, !PT ;  /* 0x000003807f7e7812 */ /* 0x000fe200078ec0ff */
[--C-:B------:R-:W-:Y:S01]  /*1ea60*/  IMAD.X R29, RZ, RZ, R135.reuse, P1 ;  /* 0x000000ffff1d7224 */ /* 0x100fe200008e0687 */
[----:B------:R-:W-:Y:S01]  /*1ea70*/  LOP3.LUT R128, R129, 0x380, RZ, 0xc0, !PT ;  /* 0x0000038081807812 */ /* 0x000fe200078ec0ff */
[----:B------:R0:W-:Y:S01]  /*1ea80*/  STSM.16.M88.4 [R6], R24 ;  /* 0x0000001806007844 */ /* 0x0001e20000000200 */
[----:B------:R-:W-:Y:S02]  /*1ea90*/  SHF.R.U64 R12, R12, 0x3, RZ ;  /* 0x000000030c0c7819 */ /* 0x000fe400000012ff */
[----:B------:R-:W-:Y:S01]  /*1eaa0*/  ISETP.NE.AND.EX P0, PT, RZ, UR5, PT, P0 ;  /* 0x00000005ff007c0c */ /* 0x000fe2000bf05300 */
[----:B------:R-:W-:Y:S01]  /*1eab0*/  ULDC.64 UR4, c[0x0][0xc08] ;  /* 0x0003020000047ab9 */ /* 0x000fe20000000a00 */
[----:B------:R-:W-:Y:S01]  /*1eac0*/  LOP3.LUT R138, R4, R177, RZ, 0x3c, !PT ;  /* 0x000000b1048a7212 */ /* 0x000fe200078e3cff */
[----:B------:R-:W-:Y:S01]  /*1ead0*/  IMAD.X R143, RZ, RZ, R135, P2 ;  /* 0x000000ffff8f7224 */ /* 0x000fe200010e0687 */
[----:B------:R-:W-:-:S02]  /*1eae0*/  LOP3.LUT R28, R14, R181, RZ, 0x3c, !PT ;  /* 0x000000b50e1c7212 */ /* 0x000fc400078e3cff */
[----:B------:R-:W-:Y:S02]  /*1eaf0*/  MOV R94, R94 ;  /* 0x0000005e005e7202 */ /* 0x000fe40000000f00 */
[----:B------:R-:W-:Y:S02]  /*1eb00*/  F2FP.F16.F32.PACK_AB R4, R33, R153 ;  /* 0x000000992104723e */ /* 0x000fe400000000ff */
[----:B------:R-:W-:Y:S02]  /*1eb10*/  LOP3.LUT R130, R131, 0x380, RZ, 0xc0, !PT ;  /* 0x0000038083827812 */ /* 0x000fe400078ec0ff */
[----:B------:R-:W-:Y:S02]  /*1eb20*/  SHF.R.U64 R126, R126, 0x3, RZ ;  /* 0x000000037e7e7819 */ /* 0x000fe400000012ff */
[----:B0-----:R-:W-:Y:S02]  /*1eb30*/  F2FP.F16.F32.PACK_AB R6, R2, R154 ;  /* 0x0000009a0206723e */ /* 0x001fe400000000ff */
[----:B------:R-:W-:-:S02]  /*1eb40*/  ISETP.NE.U32.AND P2, PT, RZ, UR4, PT ;  /* 0x00000004ff007c0c */ /* 0x000fc4000bf45070 */
[----:B------:R-:W-:Y:S02]  /*1eb50*/  SHF.R.U64 R128, R128, 0x3, RZ ;  /* 0x0000000380807819 */ /* 0x000fe400000012ff */
[----:B------:R-:W-:Y:S02]  /*1eb60*/  LOP3.LUT R142, R12, R179, RZ, 0x3c, !PT ;  /* 0x000000b30c8e7212 */ /* 0x000fe400078e3cff */
[----:B------:R-:W-:Y:S02]  /*1eb70*/  MOV R102, R102 ;  /* 0x0000006600667202 */ /* 0x000fe40000000f00 */
[----:B------:R-:W-:Y:S02]  /*1eb80*/  MOV R106, R106 ;  /* 0x0000006a006a7202 */ /* 0x000fe40000000f00 */
[----:B------:R-:W-:Y:S02]  /*1eb90*/  F2FP.F16.F32.PACK_AB R12, R49, R157 ;  /* 0x0000009d310c723e */ /* 0x000fe400000000ff */
[----:B------:R-:W-:Y:S01]  /*1eba0*/  F2FP.F16.F32.PACK_AB R14, R53, R52 ;  /* 0x00000034350e723e */ /* 0x000fe200000000ff */
[----:B------:R0:W-:Y:S01]  /*1ebb0*/  STSM.16.M88.4 [R94], R4 ;  /* 0x000000045e007844 */ /* 0x0001e20000000200 */
[----:B------:R-:W-:-:S02]  /*1ebc0*/  MOV R110, R110 ;  /* 0x0000006e006e7202 */ /* 0x000fc40000000f00 */
[----:B------:R-:W-:Y:S02]  /*1ebd0*/  MOV R2, R28 ;  /* 0x0000001c00027202 */ /* 0x000fe40000000f00 */
[----:B------:R-:W-:Y:S02]  /*1ebe0*/  F2FP.F16.F32.PACK_AB R24, R57, R158 ;  /* 0x0000009e3918723e */ /* 0x000fe400000000ff */
[----:B------:R-:W-:Y:S02]  /*1ebf0*/  F2FP.F16.F32.PACK_AB R25, R59, R58 ;  /* 0x0000003a3b19723e */ /* 0x000fe400000000ff */
[----:B------:R-:W-:Y:S02]  /*1ec00*/  F2FP.F16.F32.PACK_AB R26, R61, R159 ;  /* 0x0000009f3d1a723e */ /* 0x000fe400000000ff */
[----:B------:R-:W-:Y:S02]  /*1ec10*/  F2FP.F16.F32.PACK_AB R27, R63, R62 ;  /* 0x0000003e3f1b723e */ /* 0x000fe400000000ff */
[----:B------:R-:W-:-:S02]  /*1ec20*/  SHF.R.U64 R130, R130, 0x3, RZ ;  /* 0x0000000382827819 */ /* 0x000fc400000012ff */
[----:B------:R-:W-:Y:S01]  /*1ec30*/  LOP3.LUT R126, R126, R127, RZ, 0x3c, !PT ;  /* 0x0000007f7e7e7212 */ /* 0x000fe200078e3cff */
[--C-:B------:R-:W-:Y:S01]  /*1ec40*/  IMAD.X R127, RZ, RZ, R135.reuse, P4 ;  /* 0x000000ffff7f7224 */ /* 0x100fe200020e0687 */
[----:B------:R-:W-:Y:S02]  /*1ec50*/  MOV R114, R114 ;  /* 0x0000007200727202 */ /* 0x000fe40000000f00 */
[----:B------:R-:W-:Y:S02]  /*1ec60*/  F2FP.F16.F32.PACK_AB R28, R65, R160 ;  /* 0x000000a0411c723e */ /* 0x000fe400000000ff */
[----:B------:R-:W-:Y:S02]  /*1ec70*/  F2FP.F16.F32.PACK_AB R29, R67, R66 ;  /* 0x00000042431d723e */ /* 0x000fe400000000ff */
[----:B------:R-:W-:Y:S02]  /*1ec80*/  F2FP.F16.F32.PACK_AB R30, R69, R161 ;  /* 0x000000a1451e723e */ /* 0x000fe400000000ff */
[----:B------:R-:W-:Y:S01]  /*1ec90*/  ISETP.NE.AND.EX P2, PT, RZ, UR5, PT, P2 ;  /* 0x00000005ff007c0c */ /* 0x000fe2000bf45320 */
[----:B------:R2:W-:Y:S01]  /*1eca0*/  STSM.16.M88.4 [R102], R8 ;  /* 0x0000000866007844 */ /* 0x0005e20000000200 */
[----:B------:R-:W-:Y:S01]  /*1ecb0*/  LOP3.LUT R128, R128, R129, RZ, 0x3c, !PT ;  /* 0x0000008180807212 */ /* 0x000fe200078e3cff */
[----:B------:R-:W-:Y:S01]  /*1ecc0*/  IMAD.X R129, RZ, RZ, R135, P3 ;  /* 0x000000ffff817224 */ /* 0x000fe200018e0687 */
[----:B------:R-:W-:-:S02]  /*1ecd0*/  MOV R118, R118 ;  /* 0x0000007600767202 */ /* 0x000fc40000000f00 */
[----:B0-----:R-:W-:Y:S02]  /*1ece0*/  F2FP.F16.F32.PACK_AB R4, R73, R162 ;  /* 0x000000a24904723e */ /* 0x001fe400000000ff */
[----:B------:R-:W-:Y:S02]  /*1ecf0*/  F2FP.F16.F32.PACK_AB R5, R75, R74 ;  /* 0x0000004a4b05723e */ /* 0x000fe400000000ff */
[----:B------:R-:W-:Y:S02]  /*1ed00*/  F2FP.F16.F32.PACK_AB R6, R77, R163 ;  /* 0x000000a34d06723e */ /* 0x000fe400000000ff */
[----:B------:R-:W-:Y:S01]  /*1ed10*/  F2FP.F16.F32.PACK_AB R7, R79, R78 ;  /* 0x0000004e4f07723e */ /* 0x000fe200000000ff */
[----:B------:R0:W-:Y:S01]  /*1ed20*/  STSM.16.M88.4 [R106], R12 ;  /* 0x0000000c6a007844 */ /* 0x0001e20000000200 */
[----:B------:R-:W-:Y:S01]  /*1ed30*/  MOV R120, R120 ;  /* 0x0000007800787202 */ /* 0x000fe20000000f00 */
[----:B------:R-:W-:Y:S01]  /*1ed40*/  IMAD.X R139, RZ, RZ, R135, P5 ;  /* 0x000000ffff8b7224 */ /* 0x000fe200028e0687 */
[----:B------:R-:W-:Y:S01]  /*1ed50*/  LOP3.LUT R130, R130, R131, RZ, 0x3c, !PT ;  /* 0x0000008382827212 */ /* 0x000fe200078e3cff */
[----:B------:R-:W-:Y:S01]  /*1ed60*/  STSM.16.M88.4 [R110], R24 ;  /* 0x000000186e007844 */ /* 0x000fe20000000200 */
[----:B--2---:R-:W-:-:S02]  /*1ed70*/  F2FP.F16.F32.PACK_AB R8, R81, R164 ;  /* 0x000000a45108723e */ /* 0x004fc400000000ff */
[----:B------:R-:W-:Y:S02]  /*1ed80*/  F2FP.F16.F32.PACK_AB R9, R83, R82 ;  /* 0x000000525309723e */ /* 0x000fe400000000ff */
[----:B------:R-:W-:Y:S02]  /*1ed90*/  F2FP.F16.F32.PACK_AB R10, R85, R165 ;  /* 0x000000a5550a723e */ /* 0x000fe400000000ff */
[----:B------:R-:W-:Y:S01]  /*1eda0*/  F2FP.F16.F32.PACK_AB R11, R87, R86 ;  /* 0x00000056570b723e */ /* 0x000fe200000000ff */
[----:B------:R-:W-:Y:S01]  /*1edb0*/  STSM.16.M88.4 [R114], R28 ;  /* 0x0000001c72007844 */ /* 0x000fe20000000200 */
[----:B------:R-:W-:Y:S02]  /*1edc0*/  MOV R122, R122 ;  /* 0x0000007a007a7202 */ /* 0x000fe40000000f00 */
[----:B------:R-:W-:Y:S02]  /*1edd0*/  IADD3.X R131, RZ, R135, RZ, P6, !PT ;  /* 0x00000087ff837210 */ /* 0x000fe400037fe4ff */
[----:B0-----:R-:W-:-:S02]  /*1ede0*/  F2FP.F16.F32.PACK_AB R12, R89, R166 ;  /* 0x000000a6590c723e */ /* 0x001fc400000000ff */
[----:B------:R-:W-:Y:S02]  /*1edf0*/  F2FP.F16.F32.PACK_AB R13, R91, R90 ;  /* 0x0000005a5b0d723e */ /* 0x000fe400000000ff */
[----:B------:R-:W-:Y:S02]  /*1ee00*/  F2FP.F16.F32.PACK_AB R14, R93, R167 ;  /* 0x000000a75d0e723e */ /* 0x000fe400000000ff */
[----:B------:R-:W-:Y:S01]  /*1ee10*/  F2FP.F16.F32.PACK_AB R15, R21, R20 ;  /* 0x00000014150f723e */ /* 0x000fe200000000ff */
[----:B------:R0:W-:Y:S01]  /*1ee20*/  STSM.16.M88.4 [R118], R4 ;  /* 0x0000000476007844 */ /* 0x0001e20000000200 */
[----:B------:R-:W-:Y:S02]  /*1ee30*/  MOV R124, R124 ;  /* 0x0000007c007c7202 */ /* 0x000fe40000000f00 */
[----:B------:R-:W-:Y:S02]  /*1ee40*/  F2FP.F16.F32.PACK_AB R52, R97, R168 ;  /* 0x000000a86134723e */ /* 0x000fe400000000ff */
[----:B------:R-:W-:-:S02]  /*1ee50*/  F2FP.F16.F32.PACK_AB R53, R99, R98 ;  /* 0x000000626335723e */ /* 0x000fc400000000ff */
[----:B------:R-:W-:Y:S01]  /*1ee60*/  MOV R126, R126 ;  /* 0x0000007e007e7202 */ /* 0x000fe20000000f00 */
[----:B------:R2:W-:Y:S01]  /*1ee70*/  STSM.16.M88.4 [R120], R8 ;  /* 0x0000000878007844 */ /* 0x0005e20000000200 */
[----:B------:R-:W-:Y:S02]  /*1ee80*/  MOV R128, R128 ;  /* 0x0000008000807202 */ /* 0x000fe40000000f00 */
[----:B------:R-:W-:Y:S01]  /*1ee90*/  MOV R130, R130 ;  /* 0x0000008200827202 */ /* 0x000fe20000000f00 */
[----:B------:R3:W-:Y:S01]  /*1eea0*/  STSM.16.M88.4 [R122], R12 ;  /* 0x0000000c7a007844 */ /* 0x0007e20000000200 */
[----:B-1----:R-:W-:Y:S02]  /*1eeb0*/  MOV R36, R138 ;  /* 0x0000008a00247202 */ /* 0x002fe40000000f00 */
[----:B0-----:R-:W-:Y:S02]  /*1eec0*/  F2FP.F16.F32.PACK_AB R4, R113, R172 ;  /* 0x000000ac7104723e */ /* 0x001fe400000000ff */
[----:B------:R-:W-:-:S02]  /*1eed0*/  F2FP.F16.F32.PACK_AB R5, R56, R50 ;  /* 0x000000323805723e */ /* 0x000fc400000000ff */
[----:B------:R-:W-:Y:S02]  /*1eee0*/  F2FP.F16.F32.PACK_AB R6, R117, R173 ;  /* 0x000000ad7506723e */ /* 0x000fe400000000ff */
[----:B------:R-:W-:Y:S01]  /*1eef0*/  F2FP.F16.F32.PACK_AB R7, R64, R60 ;  /* 0x0000003c4007723e */ /* 0x000fe200000000ff */
[----:B------:R-:W-:Y:S01]  /*1ef00*/  STSM.16.M88.4 [R124], R52 ;  /* 0x000000347c007844 */ /* 0x000fe20000000200 */
[----:B--2---:R-:W-:Y:S02]  /*1ef10*/  F2FP.F16.F32.PACK_AB R8, R112, R174 ;  /* 0x000000ae7008723e */ /* 0x004fe400000000ff */
[----:B------:R-:W-:Y:S02]  /*1ef20*/  F2FP.F16.F32.PACK_AB R9, R71, R68 ;  /* 0x000000444709723e */ /* 0x000fe400000000ff */
[----:B------:R-:W-:Y:S02]  /*1ef30*/  F2FP.F16.F32.PACK_AB R10, R116, R175 ;  /* 0x000000af740a723e */ /* 0x000fe400000000ff */
[----:B------:R-:W-:Y:S01]  /*1ef40*/  F2FP.F16.F32.PACK_AB R11, R76, R72 ;  /* 0x000000484c0b723e */ /* 0x000fe200000000ff */
[----:B------:R-:W-:Y:S01]  /*1ef50*/  STSM.16.M88.4 [R126], R40 ;  /* 0x000000287e007844 */ /* 0x000fe20000000200 */
[----:B------:R-:W-:Y:S01]  /*1ef60*/  F2FP.F16.F32.PACK_AB R153, R84, R80 ;  /* 0x000000505499723e */ /* 0x000fe200000000ff */
[----:B---3--:R-:W0:Y:S01]  /*1ef70*/  LDC.64 R12, c[0x0][0xc00] ;  /* 0x00030000ff0c7b82 */ /* 0x008e220000000a00 */
[----:B------:R-:W-:Y:S01]  /*1ef80*/  F2FP.F16.F32.PACK_AB R154, R133, R132 ;  /* 0x00000084859a723e */ /* 0x000fe200000000ff */
[----:B------:R1:W-:Y:S01]  /*1ef90*/  STSM.16.M88.4 [R128], R4 ;  /* 0x0000000480007844 */ /* 0x0003e20000000200 */
[----:B------:R-:W-:-:S02]  /*1efa0*/  MOV R142, R142 ;  /* 0x0000008e008e7202 */ /* 0x000fc40000000f00 */
[----:B------:R-:W-:Y:S02]  /*1efb0*/  F2FP.F16.F32.PACK_AB R138, R141, R140 ;  /* 0x0000008c8d8a723e */ /* 0x000fe400000000ff */
[----:B------:R-:W-:Y:S01]  /*1efc0*/  F2FP.F16.F32.PACK_AB R139, R108, R104 ;  /* 0x000000686c8b723e */ /* 0x000fe200000000ff */
[----:B------:R-:W-:Y:S01]  /*1efd0*/  STSM.16.M88.4 [R130], R8 ;  /* 0x0000000882007844 */ /* 0x000fe20000000200 */
[----:B------:R-:W-:Y:S01]  /*1efe0*/  ULDC UR4, c[0x0][0xa88] ;  /* 0x0002a20000047ab9 */ /* 0x000fe20000000800 */
[----:B------:R-:W-:Y:S01]  /*1eff0*/  IMAD.MOV.U32 R20, RZ, RZ, RZ ;  /* 0x000000ffff147224 */ /* 0x000fe200078e00ff */
[----:B------:R-:W2:Y:S01]  /*1f000*/  LDC R80, c[0x0][0xbe8] ;  /* 0x0002fa00ff507b82 */ /* 0x000ea20000000800 */
[----:B------:R-:W-:Y:S04]  /*1f010*/  STSM.16.M88.4 [R36], R152 ;  /* 0x0000009824007844 */ /* 0x000fe80000000200 */
[----:B------:R-:W-:Y:S03]  /*1f020*/  STSM.16.M88.4 [R142], R136 ;  /* 0x000000888e007844 */ /* 0x000fe60000000200 */
[----:B-1----:R-:W1:Y:S01]  /*1f030*/  @P2 LDC.64 R4, c[0x0][0xc08] ;  /* 0x00030200ff042b82 */ /* 0x002e620000000a00 */
[----:B------:R4:W-:Y:S01]  /*1f040*/  STSM.16.M88.4 [R2], R144 ;  /* 0x0000009002007844 */ /* 0x0009e20000000200 */
[----:B------:R-:W-:Y:S01]  /*1f050*/  MOV R7, UR4 ;  /* 0x0000000400077c02 */ /* 0x000fe20008000f00 */
[----:B0-----:R-:W-:-:S05]  /*1f060*/  IMAD.WIDE R12, R180, 0x4, R12 ;  /* 0x00000004b40c7825 */ /* 0x001fca00078e020c */
[----:B------:R-:W-:Y:S01]  /*1f070*/  BAR.SYNC.DEFER_BLOCKING 0x1, 0x100 ;  /* 0x0044000000007b1d */ /* 0x000fe20000010000 */
[----:B-1----:R-:W-:-:S05]  /*1f080*/  @P2 IMAD.WIDE R4, R180, 0x4, R4 ;  /* 0x00000004b4042825 */ /* 0x002fca00078e0204 */
[----:B------:R0:W5:Y:S04]  /*1f090*/  @P0 LDG.E R20, desc[UR60][R12.64] ;  /* 0x0000003c0c140981 */ /* 0x000168000c1e1900 */
[----:B------:R0:W5:Y:S01]  /*1f0a0*/  @P2 LDG.E R7, desc[UR60][R4.64] ;  /* 0x0000003c04072981 */ /* 0x000162000c1e1900 */
[----:B--2---:R-:W-:-:S13]  /*1f0b0*/  ISETP.NE.AND P1, PT, R80, 0x1, PT ;  /* 0x000000015000780c */ /* 0x004fda0003f25270 */
[----:B------:R-:W1:Y:S08]  /*1f0c0*/  @P1 LDC R6, c[0x0][0xbec] ;  /* 0x0002fb00ff061b82 */ /* 0x000e700000000800 */
[----:B------:R-:W2:Y:S01]  /*1f0d0*/  @P1 LDC R15, c[0x0][0xbf0] ;  /* 0x0002fc00ff0f1b82 */ /* 0x000ea20000000800 */
[----:B----4-:R-:W-:Y:S01]  /*1f0e0*/  SHF.R.S32.HI R2, RZ, 0x1f, R178 ;  /* 0x0000001fff027819 */ /* 0x010fe200000114b2 */
[----:B0-----:R-:W-:Y:S06]  /*1f0f0*/  @P2 BRA `(.L_x_1843) ;  /* 0x0000000000102947 */ /* 0x001fec0003800000 */
[----:B------:R-:W-:Y:S05]  /*1f100*/  @!P0 BRA `(.L_x_1843) ;  /* 0x00000000000c8947 */ /* 0x000fea0003800000 */
[----:B------:R-:W3:Y:S04]  /*1f110*/  LDG.E R4, desc[UR60][R12.64] ;  /* 0x0000003c0c047981 */ /* 0x000ee8000c1e1900 */
[----:B-----5:R-:W3:Y:S02]  /*1f120*/  LDG.E R7, desc[UR60][R12.64+0x4] ;  /* 0x0000043c0c077981 */ /* 0x020ee4000c1e1900 */
[----:B---3--:R-:W-:-:S07]  /*1f130*/  IMAD.IADD R7, R7, 0x1, -R4 ;  /* 0x0000000107077824 */ /* 0x008fce00078e0a04 */
.L_x_1843:
[----:B------:R-:W3:Y:S01]  /*1f140*/  LDL R5, [R1+0x64] ;  /* 0x0000640001057983 */ /* 0x000ee20000100800 */
[----:B------:R-:W-:-:S03]  /*1f150*/  ULDC.64 UR4, c[0x0][0xb90] ;  /* 0x0002e40000047ab9 */ /* 0x000fc60000000a00 */
[----:B------:R-:W4:Y:S01]  /*1f160*/  LDL R87, [R1+0x70] ;  /* 0x0000700001577983 */ /* 0x000f220000100800 */
[----:B-----5:R-:W-:Y:S02]  /*1f170*/  SHF.R.S32.HI R21, RZ, 0x1f, R20 ;  /* 0x0000001fff157819 */ /* 0x020fe40000011414 */
[----:B------:R-:W-:Y:S01]  /*1f180*/  SHF.R.S32.HI R36, RZ, 0x1f, R180 ;  /* 0x0000001fff247819 */ /* 0x000fe200000114b4 */
[----:B------:R-:W3:Y:S01]  /*1f190*/  LDL.LU R86, [R1+0x4c] ;  /* 0x00004c0001567983 */ /* 0x000ee20000300800 */
[----:B------:R-:W-:Y:S01]  /*1f1a0*/  SEL R81, R180, RZ, !P0 ;  /* 0x000000ffb4517207 */ /* 0x000fe20004000000 */
[----:B------:R-:W-:Y:S01]  /*1f1b0*/  IMAD R82, R7, R80, RZ ;  /* 0x0000005007527224 */ /* 0x000fe200078e02ff */
[----:B------:R-:W0:Y:S01]  /*1f1c0*/  @P1 LDC R83, c[0x0][0xbec] ;  /* 0x0002fb00ff531b82 */ /* 0x000e220000000800 */
[----:B------:R-:W4:Y:S01]  /*1f1d0*/  LDL R84, [R1+0xc] ;  /* 0x00000c0001547983 */ /* 0x000f220000100800 */
[----:B------:R-:W-:Y:S01]  /*1f1e0*/  IMAD R4, R2, UR4, RZ ;  /* 0x0000000402047c24 */ /* 0x000fe2000f8e02ff */
[----:B------:R-:W-:-:S02]  /*1f1f0*/  SEL R36, R36, RZ, !P0 ;  /* 0x000000ff24247207 */ /* 0x000fc40004000000 */
[----:B------:R-:W2:Y:S01]  /*1f200*/  LDL R14, [R1+0xb0] ;  /* 0x0000b000010e7983 */ /* 0x000ea20000100800 */
[C---:B------:R-:W-:Y:S02]  /*1f210*/  IMAD R13, R178.reuse, UR5, R4 ;  /* 0x00000005b20d7c24 */ /* 0x040fe4000f8e0204 */
[----:B------:R-:W0:Y:S01]  /*1f220*/  @P1 LDC R85, c[0x0][0xbf0] ;  /* 0x0002fc00ff551b82 */ /* 0x000e220000000800 */
[----:B------:R-:W2:Y:S01]  /*1f230*/  LDL R10, [R1+0x80] ;  /* 0x00008000010a7983 */ /* 0x000ea20000100800 */
[----:B---3--:R-:W-:Y:S02]  /*1f240*/  IMAD.IADD R25, R5, 0x1, R86 ;  /* 0x0000000105197824 */ /* 0x008fe400078e0256 */
[----:B------:R-:W-:Y:S01]  /*1f250*/  IMAD.WIDE.U32 R4, R178, UR4, R20 ;  /* 0x00000004b2047c25 */ /* 0x000fe2000f8e0014 */
[----:B------:R-:W-:-:S03]  /*1f260*/  ULDC.64 UR4, c[0x0][0xb98] ;  /* 0x0002e60000047ab9 */ /* 0x000fc60000000a00 */
[----:B-1----:R-:W-:-:S04]  /*1f270*/  @P1 IMAD.HI.U32 R6, R25, R6, RZ ;  /* 0x0000000619061227 */ /* 0x002fc800078e00ff */
[----:B----4-:R-:W-:Y:S02]  /*1f280*/  IMAD R11, R84, 0x8, R87 ;  /* 0x00000008540b7824 */ /* 0x010fe400078e0257 */
[----:B------:R-:W-:Y:S01]  /*1f290*/  IMAD.MOV.U32 R9, RZ, RZ, R25 ;  /* 0x000000ffff097224 */ /* 0x000fe200078e0019 */
[----:B--2---:R-:W-:Y:S01]  /*1f2a0*/  @P1 SHF.R.U32.HI R9, RZ, R15, R6 ;  /* 0x0000000fff091219 */ /* 0x004fe20000011606 */
[----:B------:R-:W-:Y:S01]  /*1f2b0*/  IMAD.IADD R5, R5, 0x1, R13 ;  /* 0x0000000105057824 */ /* 0x000fe200078e020d */
[----:B------:R-:W-:-:S03]  /*1f2c0*/  SHF.L.U32 R11, R11, 0x3, RZ ;  /* 0x000000030b0b7819 */ /* 0x000fc600000006ff */
[----:B------:R-:W-:Y:S02]  /*1f2d0*/  IMAD.MOV R13, RZ, RZ, -R9 ;  /* 0x000000ffff0d7224 */ /* 0x000fe400078e0a09 */
[----:B------:R-:W-:-:S04]  /*1f2e0*/  IMAD.WIDE R34, R11, 0x2, R34 ;  /* 0x000000020b227825 */ /* 0x000fc800078e0222 */
[----:B------:R-:W-:Y:S02]  /*1f2f0*/  IMAD R6, R36, UR4, RZ ;  /* 0x0000000424067c24 */ /* 0x000fe4000f8e02ff */
[----:B------:R-:W-:-:S04]  /*1f300*/  IMAD.WIDE.U32 R4, R81, UR4, R4 ;  /* 0x0000000451047c25 */ /* 0x000fc8000f8e0004 */
[----:B------:R-:W-:Y:S01]  /*1f310*/  IMAD R11, R80, R13, R25 ;  /* 0x0000000d500b7224 */ /* 0x000fe200078e0219 */
[----:B------:R-:W-:Y:S01]  /*1f320*/  SHF.R.S32.HI R13, RZ, 0x1f, R9 ;  /* 0x0000001fff0d7819 */ /* 0x000fe20000011409 */
[----:B------:R-:W-:Y:S01]  /*1f330*/  IMAD R8, R81, UR5, R6 ;  /* 0x0000000551087c24 */ /* 0x000fe2000f8e0206 */
[----:B------:R-:W-:Y:S01]  /*1f340*/  IADD3 R4, P0, R9, R4, RZ ;  /* 0x0000000409047210 */ /* 0x000fe20007f1e0ff */
[----:B------:R-:W-:Y:S01]  /*1f350*/  ULDC.64 UR4, c[0x0][0xb88] ;  /* 0x0002e20000047ab9 */ /* 0x000fe20000000a00 */
        /* <DEDUP_REMOVED lines=8> */
[----:B------:R-:W-:Y:S02]  /*1f3e0*/  LEA.HI.X R4, R4, UR5, R5, 0x2, P0 ;  /* 0x0000000504047c11 */ /* 0x000fe400080f1405 */
[C---:B------:R-:W-:Y:S01]  /*1f3f0*/  IADD3 R33, P2, R34.reuse, 0x5000, RZ ;  /* 0x0000500022217810 */ /* 0x040fe20007f5e0ff */
[----:B------:R-:W-:Y:S01]  /*1f400*/  SHFL.IDX PT, R54, R6, RZ, 0x1c1f ;  /* 0x001c1fff06367589 */ /* 0x000fe200000e0000 */
[----:B------:R-:W-:Y:S01]  /*1f410*/  IADD3 R25, P0, R34, 0x3000, RZ ;  /* 0x0000300022197810 */ /* 0x000fe20007f1e0ff */
[----:B------:R-:W-:Y:S01]  /*1f420*/  IMAD.IADD R15, R14, 0x1, R86 ;  /* 0x000000010e0f7824 */ /* 0x000fe200078e0256 */
[----:B------:R-:W-:Y:S02]  /*1f430*/  ULDC.64 UR4, c[0x0][0xaa0] ;  /* 0x0002a80000047ab9 */ /* 0x000fe40000000a00 */
[----:B------:R-:W-:Y:S02]  /*1f440*/  LOP3.LUT R24, R25, 0x380, RZ, 0xc0, !PT ;  /* 0x0000038019187812 */ /* 0x000fe400078ec0ff */
[----:B------:R-:W-:-:S02]  /*1f450*/  LOP3.LUT R32, R33, 0x380, RZ, 0xc0, !PT ;  /* 0x0000038021207812 */ /* 0x000fc400078ec0ff */
[----:B------:R-:W-:Y:S02]  /*1f460*/  SHF.R.U64 R24, R24, 0x3, RZ ;  /* 0x0000000318187819 */ /* 0x000fe400000012ff */
[----:B------:R-:W-:Y:S02]  /*1f470*/  SHF.R.U64 R32, R32, 0x3, RZ ;  /* 0x0000000320207819 */ /* 0x000fe400000012ff */
[----:B------:R-:W-:Y:S01]  /*1f480*/  LOP3.LUT R24, R24, R25, RZ, 0x3c, !PT ;  /* 0x0000001918187212 */ /* 0x000fe200078e3cff */
[--C-:B------:R-:W-:Y:S01]  /*1f490*/  IMAD.X R25, RZ, RZ, R35.reuse, P0 ;  /* 0x000000ffff197224 */ /* 0x100fe200000e0623 */
[----:B------:R-:W-:Y:S02]  /*1f4a0*/  IADD3 R53, P0, R34, 0x9000, RZ ;  /* 0x0000900022357810 */ /* 0x000fe40007f1e0ff */
[----:B------:R-:W-:Y:S01]  /*1f4b0*/  LOP3.LUT R32, R32, R33, RZ, 0x3c, !PT ;  /* 0x0000002120207212 */ /* 0x000fe200078e3cff */
[----:B------:R-:W-:Y:S01]  /*1f4c0*/  IMAD.X R33, RZ, RZ, R35, P2 ;  /* 0x000000ffff217224 */ /* 0x000fe200010e0623 */
[----:B------:R-:W-:-:S02]  /*1f4d0*/  LOP3.LUT R52, R53, 0x380, RZ, 0xc0, !PT ;  /* 0x0000038035347812 */ /* 0x000fc400078ec0ff */
[----:B------:R-:W-:Y:S01]  /*1f4e0*/  IADD3 R61, P2, R34, 0xb000, RZ ;  /* 0x0000b000223d7810 */ /* 0x000fe20007f5e0ff */
[----:B------:R-:W1:Y:S01]  /*1f4f0*/  SHFL.IDX PT, R55, R4, RZ, 0x1c1f ;  /* 0x001c1fff04377589 */ /* 0x000e6200000e0000 */
[----:B------:R-:W-:Y:S02]  /*1f500*/  SHF.R.U64 R52, R52, 0x3, RZ ;  /* 0x0000000334347819 */ /* 0x000fe400000012ff */
[----:B------:R-:W-:Y:S02]  /*1f510*/  LOP3.LUT R60, R61, 0x380, RZ, 0xc0, !PT ;  /* 0x000003803d3c7812 */ /* 0x000fe400078ec0ff */
[----:B------:R-:W-:Y:S01]  /*1f520*/  LOP3.LUT R52, R52, R53, RZ, 0x3c, !PT ;  /* 0x0000003534347212 */ /* 0x000fe200078e3cff */
[----:B------:R-:W-:Y:S01]  /*1f530*/  IMAD.X R53, RZ, RZ, R35, P0 ;  /* 0x000000ffff357224 */ /* 0x000fe200000e0623 */
[----:B------:R-:W-:Y:S02]  /*1f540*/  SHF.R.U64 R60, R60, 0x3, RZ ;  /* 0x000000033c3c7819 */ /* 0x000fe400000012ff */
[----:B------:R-:W-:-:S02]  /*1f550*/  LOP3.LUT P0, RZ, R10, 0x3, RZ, 0xc0, !PT ;  /* 0x000000030aff7812 */ /* 0x000fc4000780c0ff */
[----:B------:R-:W-:Y:S01]  /*1f560*/  LOP3.LUT R60, R60, R61, RZ, 0x3c, !PT ;  /* 0x0000003d3c3c7212 */ /* 0x000fe200078e3cff */
[----:B------:R-:W-:Y:S01]  /*1f570*/  IMAD.X R61, RZ, RZ, R35, P2 ;  /* 0x000000ffff3d7224 */ /* 0x000fe200010e0623 */
[C---:B------:R-:W-:Y:S01]  /*1f580*/  ISETP.GE.OR P2, PT, R15.reuse, R82, P0 ;  /* 0x000000520f00720c */ /* 0x040fe20000746670 */
[----:B------:R-:W-:Y:S04]  /*1f590*/  SHFL.IDX PT, R58, R6, 0x1, 0x1c1f ;  /* 0x003c1f00063a7f89 */ /* 0x000fe800000e0000 */
[----:B------:R-:W2:Y:S01]  /*1f5a0*/  SHFL.IDX PT, R59, R4, 0x1, 0x1c1f ;  /* 0x003c1f00043b7f89 */ /* 0x000ea200000e0000 */
[----:B------:R-:W-:-:S05]  /*1f5b0*/  VIADD R5, R15, 0x8 ;  /* 0x000000080f057836 */ /* 0x000fca0000000000 */
[----:B------:R-:W-:Y:S02]  /*1f5c0*/  ISETP.GE.OR P0, PT, R5, R82, P0 ;  /* 0x000000520500720c */ /* 0x000fe40000706670 */
[----:B-1----:R1:W-:Y:S02]  /*1f5d0*/  @!P2 ST.E desc[UR60][R54.64], R3 ;  /* 0x000000033600a985 */ /* 0x0023e4000c10193c */
[----:B-1----:R-:W-:-:S04]  /*1f5e0*/  IMAD R3, R21, UR4, RZ ;  /* 0x0000000415037c24 */ /* 0x002fc8000f8e02ff */
[C---:B------:R-:W-:Y:S02]  /*1f5f0*/  IMAD R3, R20.reuse, UR5, R3 ;  /* 0x0000000514037c24 */ /* 0x040fe4000f8e0203 */
[----:B------:R-:W-:Y:S01]  /*1f600*/  IMAD.WIDE.U32 R20, R20, UR4, RZ ;  /* 0x0000000414147c25 */ /* 0x000fe2000f8e00ff */
[----:B------:R-:W-:-:S03]  /*1f610*/  ULDC.64 UR4, c[0x0][0xae8] ;  /* 0x0002ba0000047ab9 */ /* 0x000fc60000000a00 */
[----:B------:R-:W-:Y:S02]  /*1f620*/  IMAD.IADD R3, R21, 0x1, R3 ;  /* 0x0000000115037824 */ /* 0x000fe400078e0203 */
[----:B------:R-:W-:Y:S01]  /*1f630*/  IMAD R21, R87, 0x20, R84 ;  /* 0x0000002057157824 */ /* 0x000fe200078e0254 */
[----:B--2---:R1:W-:Y:S01]  /*1f640*/  @!P0 ST.E desc[UR60][R58.64], R0 ;  /* 0x000000003a008985 */ /* 0x0043e2000c10193c */
[----:B------:R-:W-:Y:S02]  /*1f650*/  IADD3 R87, R84, R86, RZ ;  /* 0x0000005654577210 */ /* 0x000fe40007ffe0ff */
[C---:B------:R-:W-:Y:S02]  /*1f660*/  IADD3 R9, P5, R34.reuse, 0x1000, RZ ;  /* 0x0000100022097810 */ /* 0x040fe40007fbe0ff */
[C---:B------:R-:W-:Y:S02]  /*1f670*/  IADD3 R13, P4, R34.reuse, 0x2000, RZ ;  /* 0x00002000220d7810 */ /* 0x040fe40007f9e0ff */
[----:B------:R-:W-:-:S02]  /*1f680*/  IADD3 R29, P3, R34, 0x4000, RZ ;  /* 0x00004000221d7810 */ /* 0x000fc40007f7e0ff */
[C---:B------:R-:W-:Y:S02]  /*1f690*/  IADD3 R41, P6, R34.reuse, 0x6000, RZ ;  /* 0x0000600022297810 */ /* 0x040fe40007fde0ff */
[----:B------:R-:W-:Y:S01]  /*1f6a0*/  LOP3.LUT R11, R34, 0x380, RZ, 0xc0, !PT ;  /* 0x00000380220b7812 */ /* 0x000fe200078ec0ff */
[----:B-1----:R-:W-:Y:S01]  /*1f6b0*/  IMAD R0, R2, UR4, RZ ;  /* 0x0000000402007c24 */ /* 0x002fe2000f8e02ff */
[----:B------:R-:W5:Y:S01]  /*1f6c0*/  LD.E.128 R24, desc[UR60][R24.64] ;  /* 0x0000003c18187980 */ /* 0x000f62000c101d00 */
[----:B------:R-:W-:Y:S01]  /*1f6d0*/  IMAD.MOV.U32 R2, RZ, RZ, R20 ;  /* 0x000000ffff027224 */ /* 0x000fe200078e0014 */
[----:B------:R-:W-:Y:S02]  /*1f6e0*/  IADD3 R20, R86, R21, RZ ;  /* 0x0000001556147210 */ /* 0x000fe40007ffe0ff */
[----:B------:R1:W5:Y:S01]  /*1f6f0*/  LDL R86, [R1] ;  /* 0x0000000001567983 */ /* 0x0003620000100800 */
[----:B------:R-:W-:Y:S02]  /*1f700*/  LOP3.LUT R8, R9, 0x380, RZ, 0xc0, !PT ;  /* 0x0000038009087812 */ /* 0x000fe400078ec0ff */
[----:B------:R-:W-:Y:S01]  /*1f710*/  LOP3.LUT R12, R13, 0x380, RZ, 0xc0, !PT ;  /* 0x000003800d0c7812 */ /* 0x000fe200078ec0ff */
[----:B------:R-:W-:Y:S01]  /*1f720*/  IMAD.MOV.U32 R5, RZ, RZ, R35 ;  /* 0x000000ffff057224 */ /* 0x000fe200078e0023 */
[----:B------:R-:W-:Y:S01]  /*1f730*/  LOP3.LUT R28, R29, 0x380, RZ, 0xc0, !PT ;  /* 0x000003801d1c7812 */ /* 0x000fe200078ec0ff */
[----:B------:R-:W5:Y:S01]  /*1f740*/  LD.E.128 R52, desc[UR60][R52.64] ;  /* 0x0000003c34347980 */ /* 0x000f62000c101d00 */
[----:B------:R-:W-:-:S02]  /*1f750*/  SHF.R.U64 R8, R8, 0x3, RZ ;  /* 0x0000000308087819 */ /* 0x000fc400000012ff */
[----:B------:R-:W-:Y:S01]  /*1f760*/  SHF.R.U64 R12, R12, 0x3, RZ ;  /* 0x000000030c0c7819 */ /* 0x000fe200000012ff */
[----:B------:R-:W5:Y:S01]  /*1f770*/  LD.E.128 R60, desc[UR60][R60.64] ;  /* 0x0000003c3c3c7980 */ /* 0x000f62000c101d00 */
[----:B------:R-:W-:Y:S02]  /*1f780*/  SHF.R.U64 R28, R28, 0x3, RZ ;  /* 0x000000031c1c7819 */ /* 0x000fe400000012ff */
[----:B------:R-:W-:Y:S01]  /*1f790*/  LOP3.LUT R8, R8, R9, RZ, 0x3c, !PT ;  /* 0x0000000908087212 */ /* 0x000fe200078e3cff */
[--C-:B------:R-:W-:Y:S01]  /*1f7a0*/  IMAD.X R9, RZ, RZ, R35.reuse, P5 ;  /* 0x000000ffff097224 */ /* 0x100fe200028e0623 */
[----:B------:R-:W-:Y:S02]  /*1f7b0*/  LOP3.LUT R12, R12, R13, RZ, 0x3c, !PT ;  /* 0x0000000d0c0c7212 */ /* 0x000fe400078e3cff */
[----:B------:R-:W-:Y:S01]  /*1f7c0*/  LOP3.LUT R28, R28, R29, RZ, 0x3c, !PT ;  /* 0x0000001d1c1c7212 */ /* 0x000fe200078e3cff */
[----:B------:R-:W-:Y:S01]  /*1f7d0*/  IMAD.X R29, RZ, RZ, R35, P3 ;  /* 0x000000ffff1d7224 */ /* 0x000fe200018e0623 */
[----:B------:R-:W-:-:S02]  /*1f7e0*/  IADD3.X R13, RZ, R35, RZ, P4, !PT ;  /* 0x00000023ff0d7210 */ /* 0x000fc400027fe4ff */
[C---:B------:R-:W-:Y:S02]  /*1f7f0*/  IADD3 R45, P5, R34.reuse, 0x7000, RZ ;  /* 0x00007000222d7810 */ /* 0x040fe40007fbe0ff */
[----:B------:R-:W-:Y:S02]  /*1f800*/  IADD3 R49, P4, R34, 0x8000, RZ ;  /* 0x0000800022317810 */ /* 0x000fe40007f9e0ff */
[----:B------:R-:W-:Y:S01]  /*1f810*/  LOP3.LUT R40, R41, 0x380, RZ, 0xc0, !PT ;  /* 0x0000038029287812 */ /* 0x000fe200078ec0ff */
[----:B------:R-:W-:Y:S01]  /*1f820*/  IMAD R21, R178, UR5, R0 ;  /* 0x00000005b2157c24 */ /* 0x000fe2000f8e0200 */
[----:B------:R-:W-:Y:S01]  /*1f830*/  IADD3 R57, P3, R34, 0xa000, RZ ;  /* 0x0000a00022397810 */ /* 0x000fe20007f7e0ff */
[----:B------:R-:W-:Y:S01]  /*1f840*/  IMAD.WIDE.U32 R2, R178, UR4, R2 ;  /* 0x00000004b2027c25 */ /* 0x000fe2000f8e0002 */
[----:B------:R-:W-:Y:S01]  /*1f850*/  LOP3.LUT R44, R45, 0x380, RZ, 0xc0, !PT ;  /* 0x000003802d2c7812 */ /* 0x000fe200078ec0ff */
[----:B------:R-:W-:Y:S01]  /*1f860*/  ULDC.64 UR4, c[0x0][0xaf0] ;  /* 0x0002bc0000047ab9 */ /* 0x000fe20000000a00 */
[----:B------:R-:W-:Y:S01]  /*1f870*/  LOP3.LUT R48, R49, 0x380, RZ, 0xc0, !PT ;  /* 0x0000038031307812 */ /* 0x000fe200078ec0ff */
[----:B------:R-:W5:Y:S01]  /*1f880*/  LD.E.128 R12, desc[UR60][R12.64] ;  /* 0x0000003c0c0c7980 */ /* 0x000f62000c101d00 */
[----:B------:R-:W-:-:S02]  /*1f890*/  LOP3.LUT R56, R57, 0x380, RZ, 0xc0, !PT ;  /* 0x0000038039387812 */ /* 0x000fc400078ec0ff */
[----:B------:R-:W-:Y:S01]  /*1f8a0*/  SHF.R.U64 R40, R40, 0x3, RZ ;  /* 0x0000000328287819 */ /* 0x000fe200000012ff */
[----:B------:R-:W5:Y:S01]  /*1f8b0*/  LD.E.128 R28, desc[UR60][R28.64] ;  /* 0x0000003c1c1c7980 */ /* 0x000f62000c101d00 */
[----:B------:R-:W-:Y:S02]  /*1f8c0*/  SHF.R.U64 R44, R44, 0x3, RZ ;  /* 0x000000032c2c7819 */ /* 0x000fe400000012ff */
[----:B------:R-:W-:Y:S02]  /*1f8d0*/  SHF.R.U64 R48, R48, 0x3, RZ ;  /* 0x0000000330307819 */ /* 0x000fe400000012ff */
[----:B------:R-:W-:Y:S02]  /*1f8e0*/  SHF.R.U64 R56, R56, 0x3, RZ ;  /* 0x0000000338387819 */ /* 0x000fe400000012ff */
[----:B------:R-:W-:Y:S01]  /*1f8f0*/  LOP3.LUT R40, R40, R41, RZ, 0x3c, !PT ;  /* 0x0000002928287212 */ /* 0x000fe200078e3cff */
[----:B------:R-:W-:Y:S01]  /*1f900*/  IMAD.X R41, RZ, RZ, R35, P6 ;  /* 0x000000ffff297224 */ /* 0x000fe200030e0623 */
[----:B------:R-:W-:-:S02]  /*1f910*/  LOP3.LUT R44, R44, R45, RZ, 0x3c, !PT ;  /* 0x0000002d2c2c7212 */ /* 0x000fc400078e3cff */
[----:B------:R-:W-:Y:S01]  /*1f920*/  LOP3.LUT R48, R48, R49, RZ, 0x3c, !PT ;  /* 0x0000003130307212 */ /* 0x000fe200078e3cff */
[----:B------:R-:W-:Y:S01]  /*1f930*/  IMAD.X R49, RZ, RZ, R35, P4 ;  /* 0x000000ffff317224 */ /* 0x000fe200020e0623 */
[----:B------:R-:W-:Y:S01]  /*1f940*/  LOP3.LUT R56, R56, R57, RZ, 0x3c, !PT ;  /* 0x0000003938387212 */ /* 0x000fe200078e3cff */
[----:B0-----:R-:W-:Y:S01]  /*1f950*/  @P1 IMAD.HI.U32 R0, R20, R83, RZ ;  /* 0x0000005314001227 */ /* 0x001fe200078e00ff */
[-C--:B------:R-:W-:Y:S01]  /*1f960*/  IADD3.X R45, RZ, R35.reuse, RZ, P5, !PT ;  /* 0x00000023ff2d7210 */ /* 0x080fe20002ffe4ff */
[----:B------:R-:W5:Y:S01]  /*1f970*/  LD.E.128 R40, desc[UR60][R40.64] ;  /* 0x0000003c28287980 */ /* 0x000f62000c101d00 */
[C---:B------:R-:W-:Y:S02]  /*1f980*/  IADD3 R65, P6, R34.reuse, 0xc000, RZ ;  /* 0x0000c00022417810 */ /* 0x040fe40007fde0ff */
[C---:B------:R-:W-:Y:S01]  /*1f990*/  IADD3 R69, P5, R34.reuse, 0xd000, RZ ;  /* 0x0000d00022457810 */ /* 0x040fe20007fbe0ff */
[----:B------:R-:W-:Y:S01]  /*1f9a0*/  IMAD.IADD R3, R3, 0x1, R21 ;  /* 0x0000000103037824 */ /* 0x000fe200078e0215 */
[----:B------:R-:W-:Y:S01]  /*1f9b0*/  IADD3 R73, P4, R34, 0xe000, RZ ;  /* 0x0000e00022497810 */ /* 0x000fe20007f9e0ff */
[----:B------:R-:W-:Y:S01]  /*1f9c0*/  IMAD R36, R36, UR4, RZ ;  /* 0x0000000424247c24 */ /* 0x000fe2000f8e02ff */
[----:B------:R-:W-:Y:S01]  /*1f9d0*/  IADD3.X R57, RZ, R35, RZ, P3, !PT ;  /* 0x00000023ff397210 */ /* 0x000fe20001ffe4ff */
[----:B------:R-:W5:Y:S01]  /*1f9e0*/  LD.E.128 R44, desc[UR60][R44.64] ;  /* 0x0000003c2c2c7980 */ /* 0x000f62000c101d00 */
[----:B------:R-:W-:-:S02]  /*1f9f0*/  IADD3 R7, P3, R34, 0xf000, RZ ;  /* 0x0000f00022077810 */ /* 0x000fc40007f7e0ff */
[----:B------:R-:W-:Y:S01]  /*1fa00*/  LOP3.LUT R64, R65, 0x380, RZ, 0xc0, !PT ;  /* 0x0000038041407812 */ /* 0x000fe200078ec0ff */
[----:B------:R-:W5:Y:S01]  /*1fa10*/  LD.E.128 R48, desc[UR60][R48.64] ;  /* 0x0000003c30307980 */ /* 0x000f62000c101d00 */
[----:B------:R-:W-:Y:S02]  /*1fa20*/  LOP3.LUT R68, R69, 0x380, RZ, 0xc0, !PT ;  /* 0x0000038045447812 */ /* 0x000fe400078ec0ff */
[----:B------:R-:W-:Y:S01]  /*1fa30*/  LOP3.LUT R72, R73, 0x380, RZ, 0xc0, !PT ;  /* 0x0000038049487812 */ /* 0x000fe200078ec0ff */
[----:B------:R-:W-:Y:S01]  /*1fa40*/  IMAD.MOV.U32 R21, RZ, RZ, R20 ;  /* 0x000000ffff157224 */ /* 0x000fe200078e0014 */
[----:B------:R-:W-:Y:S02]  /*1fa50*/  LOP3.LUT R6, R7, 0x380, RZ, 0xc0, !PT ;  /* 0x0000038007067812 */ /* 0x000fe400078ec0ff */
[----:B------:R-:W-:Y:S01]  /*1fa60*/  SHF.R.U64 R11, R11, 0x3, RZ ;  /* 0x000000030b0b7819 */ /* 0x000fe200000012ff */
[C---:B------:R-:W-:Y:S01]  /*1fa70*/  IMAD R83, R81.reuse, UR5, R36 ;  /* 0x0000000551537c24 */ /* 0x040fe2000f8e0224 */
[----:B------:R-:W-:Y:S01]  /*1fa80*/  SHF.R.U64 R64, R64, 0x3, RZ ;  /* 0x0000000340407819 */ /* 0x000fe200000012ff */
[----:B------:R-:W-:Y:S01]  /*1fa90*/  IMAD.WIDE.U32 R2, R81, UR4, R2 ;  /* 0x0000000451027c25 */ /* 0x000fe2000f8e0002 */
[----:B------:R-:W-:Y:S01]  /*1faa0*/  SHF.R.U64 R68, R68, 0x3, RZ ;  /* 0x0000000344447819 */ /* 0x000fe200000012ff */
[----:B------:R-:W-:Y:S01]  /*1fab0*/  ULDC.64 UR4, c[0x0][0xae0] ;  /* 0x0002b80000047ab9 */ /* 0x000fe20000000a00 */
[----:B------:R-:W-:Y:S01]  /*1fac0*/  SHF.R.U64 R72, R72, 0x3, RZ ;  /* 0x0000000348487819 */ /* 0x000fe200000012ff */
[----:B------:R-:W5:Y:S01]  /*1fad0*/  LD.E.128 R56, desc[UR60][R56.64] ;  /* 0x0000003c38387980 */ /* 0x000f62000c101d00 */
[----:B------:R-:W-:-:S02]  /*1fae0*/  @P1 SHF.R.U32.HI R21, RZ, R85, R0 ;  /* 0x00000055ff151219 */ /* 0x000fc40000011600 */
[----:B------:R-:W-:Y:S02]  /*1faf0*/  SHF.R.U64 R6, R6, 0x3, RZ ;  /* 0x0000000306067819 */ /* 0x000fe400000012ff */
[----:B------:R-:W-:Y:S01]  /*1fb00*/  LOP3.LUT R64, R64, R65, RZ, 0x3c, !PT ;  /* 0x0000004140407212 */ /* 0x000fe200078e3cff */
[--C-:B------:R-:W-:Y:S01]  /*1fb10*/  IMAD.X R65, RZ, RZ, R35.reuse, P6 ;  /* 0x000000ffff417224 */ /* 0x100fe200030e0623 */
[----:B------:R-:W-:Y:S01]  /*1fb20*/  LOP3.LUT R68, R68, R69, RZ, 0x3c, !PT ;  /* 0x0000004544447212 */ /* 0x000fe200078e3cff */
[--C-:B------:R-:W-:Y:S01]  /*1fb30*/  IMAD.X R69, RZ, RZ, R35.reuse, P5 ;  /* 0x000000ffff457224 */ /* 0x100fe200028e0623 */
[----:B------:R-:W-:Y:S01]  /*1fb40*/  LOP3.LUT R72, R72, R73, RZ, 0x3c, !PT ;  /* 0x0000004948487212 */ /* 0x000fe200078e3cff */
[----:B------:R-:W-:Y:S01]  /*1fb50*/  IMAD.X R73, RZ, RZ, R35, P4 ;  /* 0x000000ffff497224 */ /* 0x000fe200020e0623 */
[--C-:B------:R-:W-:Y:S01]  /*1fb60*/  SHF.R.S32.HI R0, RZ, 0x1f, R21.reuse ;  /* 0x0000001fff007819 */ /* 0x100fe20000011415 */
[----:B------:R-:W-:Y:S01]  /*1fb70*/  IMAD.MOV R81, RZ, RZ, -R21 ;  /* 0x000000ffff517224 */ /* 0x000fe200078e0a15 */
[----:B------:R-:W-:Y:S01]  /*1fb80*/  LOP3.LUT R4, R11, R34, RZ, 0x3c, !PT ;  /* 0x000000220b047212 */ /* 0x000fe200078e3cff */
[----:B------:R-:W5:Y:S01]  /*1fb90*/  LD.E.128 R64, desc[UR60][R64.64] ;  /* 0x0000003c40407980 */ /* 0x000f62000c101d00 */
[----:B------:R-:W-:-:S02]  /*1fba0*/  IADD3.X R77, RZ, R35, RZ, P3, !PT ;  /* 0x00000023ff4d7210 */ /* 0x000fc40001ffe4ff */
[----:B------:R-:W-:Y:S01]  /*1fbb0*/  LOP3.LUT R76, R6, R7, RZ, 0x3c, !PT ;  /* 0x00000007064c7212 */ /* 0x000fe200078e3cff */
[----:B------:R-:W-:Y:S01]  /*1fbc0*/  IMAD R0, R0, UR4, RZ ;  /* 0x0000000400007c24 */ /* 0x000fe2000f8e02ff */
[----:B------:R-:W5:Y:S01]  /*1fbd0*/  LD.E.128 R4, desc[UR60][R4.64] ;  /* 0x0000003c04047980 */ /* 0x000f62000c101d00 */
[----:B------:R-:W-:Y:S02]  /*1fbe0*/  IMAD R81, R80, R81, R20 ;  /* 0x0000005150517224 */ /* 0x000fe400078e0214 */
[----:B------:R-:W-:Y:S01]  /*1fbf0*/  IMAD.IADD R3, R3, 0x1, R83 ;  /* 0x0000000103037824 */ /* 0x000fe200078e0253 */
[----:B------:R-:W5:Y:S01]  /*1fc00*/  LD.E.128 R8, desc[UR60][R8.64] ;  /* 0x0000003c08087980 */ /* 0x000f62000c101d00 */
[----:B------:R-:W-:-:S03]  /*1fc10*/  IMAD R83, R21, UR5, R0 ;  /* 0x0000000515537c24 */ /* 0x000fc6000f8e0200 */
[----:B------:R-:W5:Y:S01]  /*1fc20*/  LD.E.128 R32, desc[UR60][R32.64] ;  /* 0x0000003c20207980 */ /* 0x000f62000c101d00 */
[----:B------:R-:W-:-:S03]  /*1fc30*/  SHF.R.S32.HI R0, RZ, 0x1f, R81 ;  /* 0x0000001fff007819 */ /* 0x000fc60000011451 */
[----:B------:R-:W5:Y:S04]  /*1fc40*/  LD.E.128 R68, desc[UR60][R68.64] ;  /* 0x0000003c44447980 */ /* 0x000f68000c101d00 */
[----:B------:R-:W5:Y:S04]  /*1fc50*/  LD.E.128 R72, desc[UR60][R72.64] ;  /* 0x0000003c48487980 */ /* 0x000f68000c101d00 */
[----:B------:R-:W5:Y:S01]  /*1fc60*/  LD.E.128 R76, desc[UR60][R76.64] ;  /* 0x0000003c4c4c7980 */ /* 0x000f62000c101d00 */
[----:B------:R-:W-:Y:S01]  /*1fc70*/  IMAD.WIDE.U32 R2, R21, UR4, R2 ;  /* 0x0000000415027c25 */ /* 0x000fe2000f8e0002 */
[----:B------:R-:W-:Y:S01]  /*1fc80*/  ULDC.64 UR4, c[0x0][0xad8] ;  /* 0x0002b60000047ab9 */ /* 0x000fe20000000a00 */
        /* <DEDUP_REMOVED lines=8> */
[----:B------:R-:W-:Y:S01]  /*1fd10*/  IMAD.WIDE.U32 R2, R81, UR4, R2 ;  /* 0x0000000451027c25 */ /* 0x000fe2000f8e0002 */
[----:B------:R-:W-:-:S03]  /*1fd20*/  ISETP.GE.AND P2, PT, R87, R82, PT ;  /* 0x000000525700720c */ /* 0x000fc60003f46270 */
[----:B------:R-:W-:Y:S01]  /*1fd30*/  IMAD R83, R81, UR5, R0 ;  /* 0x0000000551537c24 */ /* 0x000fe2000f8e0200 */
[----:B------:R-:W-:Y:S01]  /*1fd40*/  ULDC.64 UR4, c[0x0][0xa80] ;  /* 0x0002a00000047ab9 */ /* 0x000fe20000000a00 */
[----:B------:R-:W-:Y:S01]  /*1fd50*/  VIADD R0, R18, 0x30820 ;  /* 0x0003082012007836 */ /* 0x000fe20000000000 */
[C---:B------:R-:W-:Y:S01]  /*1fd60*/  LEA R36, P3, R2.reuse, UR4, 0x1 ;  /* 0x0000000402247c11 */ /* 0x040fe2000f8608ff */
[----:B------:R-:W-:Y:S01]  /*1fd70*/  VIADD R21, R87, 0x20 ;  /* 0x0000002057157836 */ /* 0x000fe20000000000 */
[----:B------:R-:W-:Y:S02]  /*1fd80*/  IADD3 R3, R3, R83, RZ ;  /* 0x0000005303037210 */ /* 0x000fe40007ffe0ff */
[----:B------:R-:W-:Y:S02]  /*1fd90*/  PRMT R0, RZ, 0x654, R0 ;  /* 0x00000654ff007816 */ /* 0x000fe40000000000 */
[----:B------:R-:W-:Y:S02]  /*1fda0*/  LEA.HI.X R83, R2, UR5, R3, 0x1, P3 ;  /* 0x0000000502537c11 */ /* 0x000fe400098f0c03 */
[-C--:B------:R-:W-:Y:S01]  /*1fdb0*/  ISETP.GE.AND P1, PT, R21, R82.reuse, PT ;  /* 0x000000521500720c */ /* 0x080fe20003f26270 */
[----:B------:R-:W-:Y:S01]  /*1fdc0*/  VIADD R21, R87, 0x40 ;  /* 0x0000004057157836 */ /* 0x000fe20000000000 */
[----:B0-----:R1:W0:Y:S01]  /*1fdd0*/  SHFL.IDX PT, R84, R36, RZ, 0x181f ;  /* 0x00181fff24547589 */ /* 0x00122200000e0000 */
[----:B------:R-:W-:Y:S01]  /*1fde0*/  BSSY B1, `(.L_x_1844) ;  /* 0x0000016000017945 */ /* 0x000fe20003800000 */
[----:B------:R2:W-:Y:S02]  /*1fdf0*/  SYNCS.ARRIVE.TRANS64.RED.A1T0 RZ, [R0+URZ], RZ ;  /* 0x000000ff00ff79a7 */ /* 0x0005e4000810043f */
[----:B------:R-:W-:Y:S01]  /*1fe00*/  ISETP.GE.AND P0, PT, R21, R82, PT ;  /* 0x000000521500720c */ /* 0x000fe20003f06270 */
[----:B--2---:R1:W2:Y:S01]  /*1fe10*/  SHFL.IDX PT, R0, R83, RZ, 0x181f ;  /* 0x00181fff53007589 */ /* 0x0042a200000e0000 */
[----:B------:R-:W-:Y:S11]  /*1fe20*/  @P2 BRA `(.L_x_1845) ;  /* 0x0000000000442947 */ /* 0x000ff60003800000 */
        /* <DEDUP_REMOVED lines=17> */
.L_x_1845:
[----:B------:R-:W-:Y:S05]  /*1ff40*/  BSYNC B1 ;  /* 0x0000000000017941 */ /* 0x000fea0003800000 */
.L_x_1844:
        /* <DEDUP_REMOVED lines=9> */
[CC--:B---3--:R-:W-:Y:S02]  /*1ffe0*/  @!P4 LEA R2, P6, R16.reuse, R20.reuse, 0x1 ;  /* 0x000000141002c211 */ /* 0x0c8fe400078c08ff */
        /* <DEDUP_REMOVED lines=11> */
.L_x_1847:
[----:B------:R-:W-:Y:S05]  /*200a0*/  BSYNC B1 ;  /* 0x0000000000017941 */ /* 0x000fea0003800000 */
.L_x_1846:
        /* <DEDUP_REMOVED lines=9> */
[CC--:B---3--:R-:W-:Y:S02]  /*20140*/  @!P3 LEA R2, P6, R16.reuse, R8.reuse, 0x1 ;  /* 0x000000081002b211 */ /* 0x0c8fe400078c08ff */
        /* <DEDUP_REMOVED lines=11> */
.L_x_1849:
[----:B------:R-:W-:Y:S05]  /*20200*/  BSYNC B1 ;  /* 0x0000000000017941 */ /* 0x000fea0003800000 */
.L_x_1848:
[----:B0-----:R-:W-:Y:S01]  /*20210*/  VIADD R3, R87, 0x60 ;  /* 0x0000006057037836 */ /* 0x001fe20000000000 */
[----:B-12-4-:R-:W4:Y:S04]  /*20220*/  SHFL.IDX PT, R83, R83, 0x3, 0x181f ;  /* 0x00781f0053537f89 */ /* 0x016f2800000e0000 */
[----:B------:R-:W-:Y:S01]  /*20230*/  ISETP.GE.AND P0, PT, R3, R82, PT ;  /* 0x000000520300720c */ /* 0x000fe20003f06270 */
[----:B------:R-:W0:-:S12]  /*20240*/  SHFL.IDX PT, R36, R36, 0x3, 0x181f ;  /* 0x00781f0024247f89 */ /* 0x000e1800000e0000 */
[----:B------:R-:W-:Y:S05]  /*20250*/  @P0 BRA `(.L_x_1850) ;  /* 0x0000000c00980947 */ /* 0x000fea0003800000 */
[----:B------:R-:W-:Y:S02]  /*20260*/  ULDC UR4, c[0x0][0xac8] ;  /* 0x0002b20000047ab9 */ /* 0x000fe40000000800 */
[----:B------:R-:W-:Y:S02]  /*20270*/  ISETP.GE.AND P3, PT, R16, UR4, PT ;  /* 0x0000000410007c0c */ /* 0x000fe4000bf66270 */
[----:B------:R-:W-:Y:S02]  /*20280*/  ISETP.GE.AND P4, PT, R205, UR4, PT ;  /* 0x00000004cd007c0c */ /* 0x000fe4000bf86270 */
[----:B------:R-:W-:-:S09]  /*20290*/  ISETP.GE.AND P5, PT, R19, UR4, PT ;  /* 0x0000000413007c0c */ /* 0x000fd2000bfa6270 */
[CC--:B0-----:R-:W-:Y:S02]  /*202a0*/  @!P3 LEA R2, P0, R16.reuse, R36.reuse, 0x1 ;  /* 0x000000241002b211 */ /* 0x0c1fe400078008ff */
[-C--:B------:R-:W-:Y:S02]  /*202b0*/  @!P4 LEA R4, P1, R203, R36.reuse, 0x1 ;  /* 0x00000024cb04c211 */ /* 0x080fe400078208ff */
[----:B------:R-:W-:Y:S02]  /*202c0*/  @!P5 LEA R6, P2, R19, R36, 0x1 ;  /* 0x000000241306d211 */ /* 0x000fe400078408ff */
[-C--:B----4-:R-:W-:Y:S02]  /*202d0*/  @!P3 LEA.HI.X R3, R16, R83.reuse, R17, 0x1, P0 ;  /* 0x000000531003b211 */ /* 0x090fe400000f0c11 */
        /* <DEDUP_REMOVED lines=11> */
.L_x_1842:
[----:B------:R-:W2:Y:S01]  /*20390*/  LDL R9, [R1+0x78] ;  /* 0x0000780001097983 */ /* 0x000ea20000100800 */
[----:B------:R-:W-:Y:S01]  /*203a0*/  ULDC.64 UR4, c[0x0][0xc00] ;  /* 0x0003000000047ab9 */ /* 0x000fe20000000a00 */
[----:B------:R-:W2:Y:S01]  /*203b0*/  LDC.64 R2, c[0x0][0xc00] ;  /* 0x00030000ff027b82 */ /* 0x000ea20000000a00 */
[----:B------:R-:W-:Y:S01]  /*203c0*/  ISETP.NE.U32.AND P0, PT, RZ, UR4, PT ;  /* 0x00000004ff007c0c */ /* 0x000fe2000bf05070 */
[----:B0-----:R-:W-:-:S03]  /*203d0*/  IMAD.MOV.U32 R6, RZ, RZ, RZ ;  /* 0x000000ffff067224 */ /* 0x001fc600078e00ff */
[----:B------:R-:W-:Y:S01]  /*203e0*/  ISETP.NE.AND.EX P0, PT, RZ, UR5, PT, P0 ;  /* 0x00000005ff007c0c */ /* 0x000fe2000bf05300 */
[----:B------:R-:W-:Y:S02]  /*203f0*/  ULDC.64 UR4, c[0x0][0xc08] ;  /* 0x0003020000047ab9 */ /* 0x000fe40000000a00 */
[----:B------:R-:W-:Y:S01]  /*20400*/  ISETP.NE.U32.AND P1, PT, RZ, UR4, PT ;  /* 0x00000004ff007c0c */ /* 0x000fe2000bf25070 */
[----:B------:R-:W0:Y:S03]  /*20410*/  LDC R25, c[0x0][0xbe8] ;  /* 0x0002fa00ff197b82 */ /* 0x000e260000000800 */
[----:B------:R-:W-:-:S13]  /*20420*/  ISETP.NE.AND.EX P1, PT, RZ, UR5, PT, P1 ;  /* 0x00000005ff007c0c */ /* 0x000fda000bf25310 */
[----:B------:R-:W3:Y:S01]  /*20430*/  @P1 LDC.64 R4, c[0x0][0xc08] ;  /* 0x00030200ff041b82 */ /* 0x000ee20000000a00 */
[----:B------:R-:W-:Y:S02]  /*20440*/  ULDC UR4, c[0x0][0xa88] ;  /* 0x0002a20000047ab9 */ /* 0x000fe40000000800 */
[----:B------:R-:W-:Y:S01]  /*20450*/  IMAD.U32 R0, RZ, RZ, UR4 ;  /* 0x00000004ff007e24 */ /* 0x000fe2000f8e00ff */
[----:B------:R-:W4:Y:S01]  /*20460*/  S2R R8, SR_TID.X ;  /* 0x0000000000087919 */ /* 0x000f220000002100 */
[----:B--2---:R-:W-:-:S04]  /*20470*/  IMAD.WIDE R2, R9, 0x4, R2 ;  /* 0x0000000409027825 */ /* 0x004fc800078e0202 */
[----:B---3--:R-:W-:Y:S01]  /*20480*/  @P1 IMAD.WIDE R4, R9, 0x4, R4 ;  /* 0x0000000409041825 */ /* 0x008fe200078e0204 */
[----:B------:R2:W5:Y:S04]  /*20490*/  @P0 LDG.E R6, desc[UR60][R2.64] ;  /* 0x0000003c02060981 */ /* 0x000568000c1e1900 */
[----:B------:R2:W5:Y:S01]  /*204a0*/  @P1 LDG.E R0, desc[UR60][R4.64] ;  /* 0x0000003c04001981 */ /* 0x000562000c1e1900 */
[----:B0-----:R-:W-:Y:S01]  /*204b0*/  ISETP.NE.AND P2, PT, R25, 0x1, PT ;  /* 0x000000011900780c */ /* 0x001fe20003f45270 */
[----:B----4-:R-:W-:-:S05]  /*204c0*/  VIADD R7, R8, 0xffffff80 ;  /* 0xffffff8008077836 */ /* 0x010fca0000000000 */
[----:B------:R-:W-:Y:S02]  /*204d0*/  ISETP.GE.AND P3, PT, R7, 0x80, PT ;  /* 0x000000800700780c */ /* 0x000fe40003f66270 */
[----:B------:R-:W-:-:S05]  /*204e0*/  SHF.R.S32.HI R7, RZ, 0x1f, R9 ;  /* 0x0000001fff077819 */ /* 0x000fca0000011409 */
[----:B------:R-:W0:Y:S08]  /*204f0*/  @P2 LDC R14, c[0x0][0xbec] ;  /* 0x0002fb00ff0e2b82 */ /* 0x000e300000000800 */
[----:B------:R-:W3:Y:S01]  /*20500*/  @P2 LDC R27, c[0x0][0xbf0] ;  /* 0x0002fc00ff1b2b82 */ /* 0x000ee20000000800 */
[----:B--2---:R-:W-:Y:S05]  /*20510*/  @P1 BRA `(.L_x_1851) ;  /* 0x0000000000101947 */ /* 0x004fea0003800000 */
[----:B------:R-:W-:Y:S05]  /*20520*/  @!P0 BRA `(.L_x_1851) ;  /* 0x00000000000c8947 */ /* 0x000fea0003800000 */
[----:B------:R-:W2:Y:S04]  /*20530*/  LDG.E R5, desc[UR60][R2.64] ;  /* 0x0000003c02057981 */ /* 0x000ea8000c1e1900 */
[----:B-----5:R-:W2:Y:S02]  /*20540*/  LDG.E R0, desc[UR60][R2.64+0x4] ;  /* 0x0000043c02007981 */ /* 0x020ea4000c1e1900 */
[----:B--2---:R-:W-:-:S07]  /*20550*/  IADD3 R0, -R5, R0, RZ ;  /* 0x0000000005007210 */ /* 0x004fce0007ffe1ff */
.L_x_1851:
[----:B------:R-:W2:Y:S04]  /*20560*/  LDL R24, [R1+0x74] ;  /* 0x0000740001187983 */ /* 0x000ea80000100800 */
[----:B------:R4:W5:Y:S01]  /*20570*/  LDL R20, [R1+0x4c] ;  /* 0x00004c0001147983 */ /* 0x0009620000100800 */
[----:B------:R-:W-:Y:S01]  /*20580*/  BSSY B1, `(.L_x_1852) ;  /* 0x000002c000017945 */ /* 0x000fe20003800000 */
[----:B------:R-:W-:Y:S02]  /*20590*/  SEL R13, R9, RZ, !P0 ;  /* 0x000000ff090d7207 */ /* 0x000fe40004000000 */
[----:B------:R-:W-:Y:S02]  /*205a0*/  SEL R12, R7, RZ, !P0 ;  /* 0x000000ff070c7207 */ /* 0x000fe40004000000 */
[----:B-----5:R-:W-:-:S02]  /*205b0*/  SHF.R.S32.HI R11, RZ, 0x1f, R6 ;  /* 0x0000001fff0b7819 */ /* 0x020fc40000011406 */
[----:B--2---:R-:W-:Y:S01]  /*205c0*/  SHF.R.S32.HI R10, RZ, 0x1f, R24 ;  /* 0x0000001fff0a7819 */ /* 0x004fe20000011418 */
[----:B----4-:R-:W-:Y:S06]  /*205d0*/  @P3 BRA `(.L_x_1853) ;  /* 0x0000000000983947 */ /* 0x010fec0003800000 */
[----:B------:R-:W2:Y:S01]  /*205e0*/  LDC R9, c[0x0][0xbe8] ;  /* 0x0002fa00ff097b82 */ /* 0x000ea20000000800 */
[----:B------:R-:W-:Y:S01]  /*205f0*/  IADD3 R8, R20, -0x80, R8 ;  /* 0xffffff8014087810 */ /* 0x000fe20007ffe008 */
[----:B--2---:R-:W-:-:S05]  /*20600*/  IMAD R2, R0, R9, RZ ;  /* 0x0000000900027224 */ /* 0x004fca00078e02ff */
[----:B------:R-:W-:-:S13]  /*20610*/  ISETP.GE.AND P0, PT, R8, R2, PT ;  /* 0x000000020800720c */ /* 0x000fda0003f06270 */
[----:B------:R-:W-:Y:S05]  /*20620*/  @P0 BRA `(.L_x_1853) ;  /* 0x0000000000840947 */ /* 0x000fea0003800000 */
[----:B------:R-:W-:Y:S01]  /*20630*/  ISETP.NE.AND P0, PT, R9, 0x1, PT ;  /* 0x000000010900780c */ /* 0x000fe20003f05270 */
[----:B------:R-:W-:Y:S01]  /*20640*/  ULDC.64 UR4, c[0x0][0xb90] ;  /* 0x0002e40000047ab9 */ /* 0x000fe20000000a00 */
[----:B------:R-:W-:Y:S02]  /*20650*/  IMAD.MOV.U32 R2, RZ, RZ, R6 ;  /* 0x000000ffff027224 */ /* 0x000fe400078e0006 */
[----:B------:R-:W-:Y:S02]  /*20660*/  IMAD R7, R10, UR4, RZ ;  /* 0x000000040a077c24 */ /* 0x000fe4000f8e02ff */
[----:B------:R-:W-:Y:S02]  /*20670*/  IMAD.MOV.U32 R3, RZ, RZ, R11 ;  /* 0x000000ffff037224 */ /* 0x000fe400078e000b */
[----:B------:R-:W-:Y:S02]  /*20680*/  IMAD.MOV.U32 R5, RZ, RZ, R8 ;  /* 0x000000ffff057224 */ /* 0x000fe400078e0008 */
[----:B------:R-:W-:-:S03]  /*20690*/  IMAD.WIDE.U32 R2, R24, UR4, R2 ;  /* 0x0000000418027c25 */ /* 0x000fc6000f8e0002 */
[----:B------:R-:W2:Y:S01]  /*206a0*/  @P0 LDC R15, c[0x0][0xbec] ;  /* 0x0002fb00ff0f0b82 */ /* 0x000ea20000000800 */
[----:B------:R-:W-:Y:S01]  /*206b0*/  IMAD R7, R24, UR5, R7 ;  /* 0x0000000518077c24 */ /* 0x000fe2000f8e0207 */
[----:B------:R-:W-:-:S03]  /*206c0*/  ULDC.64 UR4, c[0x0][0xb98] ;  /* 0x0002e60000047ab9 */ /* 0x000fc60000000a00 */
[----:B------:R-:W-:-:S03]  /*206d0*/  IMAD.IADD R3, R3, 0x1, R7 ;  /* 0x0000000103037824 */ /* 0x000fc600078e0207 */
[----:B------:R-:W4:Y:S01]  /*206e0*/  @P0 LDC R21, c[0x0][0xbf0] ;  /* 0x0002fc00ff150b82 */ /* 0x000f220000000800 */
[----:B------:R-:W-:-:S04]  /*206f0*/  IMAD.WIDE.U32 R2, R13, UR4, R2 ;  /* 0x000000040d027c25 */ /* 0x000fc8000f8e0002 */
[----:B--2---:R-:W-:-:S05]  /*20700*/  @P0 IMAD.HI.U32 R4, R8, R15, RZ ;  /* 0x0000000f08040227 */ /* 0x004fca00078e00ff */
        /* <DEDUP_REMOVED lines=19> */
.L_x_1853:
[----:B------:R-:W-:Y:S05]  /*20840*/  BSYNC B1 ;  /* 0x0000000000017941 */ /* 0x000fea0003800000 */
.L_x_1852:
[----:B--2---:R-:W2:Y:S01]  /*20850*/  LDL R4, [R1+0x70] ;  /* 0x0000700001047983 */ /* 0x004ea20000100800 */
[----:B------:R-:W-:-:S03]  /*20860*/  ULDC.64 UR4, c[0x0][0xaa0] ;  /* 0x0002a80000047ab9 */ /* 0x000fc60000000a00 */
[----:B------:R-:W2:Y:S04]  /*20870*/  LDL R8, [R1+0xc] ;  /* 0x00000c0001087983 */ /* 0x000ea80000100800 */
[----:B------:R4:W5:Y:S01]  /*20880*/  LDL R15, [R1] ;  /* 0x00000000010f7983 */ /* 0x0009620000100800 */
        /* <DEDUP_REMOVED lines=15> */
[----:B------:R-:W-:Y:S01]  /*20980*/  BSSY B1, `(.L_x_1854) ;  /* 0x0000031000017945 */ /* 0x000fe20003800000 */
[----:B--2---:R-:W-:-:S05]  /*20990*/  IMAD R4, R4, 0x20, R8 ;  /* 0x0000002004047824 */ /* 0x004fca00078e0208 */
[----:B------:R-:W-:-:S05]  /*209a0*/  IADD3 R9, R20, R4, RZ ;  /* 0x0000000414097210 */ /* 0x000fca0007ffe0ff */
[----:B0-----:R-:W-:-:S04]  /*209b0*/  @P2 IMAD.HI.U32 R4, R9, R14, RZ ;  /* 0x0000000e09042227 */ /* 0x001fc800078e00ff */
[----:B------:R-:W-:Y:S01]  /*209c0*/  IMAD.MOV.U32 R5, RZ, RZ, R9 ;  /* 0x000000ffff057224 */ /* 0x000fe200078e0009 */
[----:B---3--:R-:W-:-:S04]  /*209d0*/  @P2 SHF.R.U32.HI R5, RZ, R27, R4 ;  /* 0x0000001bff052219 */ /* 0x008fc80000011604 */
[--C-:B------:R-:W-:Y:S01]  /*209e0*/  SHF.R.S32.HI R4, RZ, 0x1f, R5.reuse ;  /* 0x0000001fff047819 */ /* 0x100fe20000011405 */
[----:B------:R-:W-:-:S04]  /*209f0*/  IMAD.MOV R6, RZ, RZ, -R5 ;  /* 0x000000ffff067224 */ /* 0x000fc800078e0a05 */
[----:B------:R-:W-:Y:S02]  /*20a00*/  IMAD R4, R4, UR4, RZ ;  /* 0x0000000404047c24 */ /* 0x000fe4000f8e02ff */
[----:B------:R-:W-:Y:S02]  /*20a10*/  IMAD R7, R25, R6, R9 ;  /* 0x0000000619077224 */ /* 0x000fe400078e0209 */
[C---:B------:R-:W-:Y:S02]  /*20a20*/  IMAD R9, R5.reuse, UR5, R4 ;  /* 0x0000000505097c24 */ /* 0x040fe4000f8e0204 */
[----:B------:R-:W-:Y:S01]  /*20a30*/  IMAD.WIDE.U32 R2, R5, UR4, R2 ;  /* 0x0000000405027c25 */ /* 0x000fe2000f8e0002 */
[----:B------:R-:W-:Y:S01]  /*20a40*/  SHF.R.S32.HI R4, RZ, 0x1f, R7 ;  /* 0x0000001fff047819 */ /* 0x000fe20000011407 */
[----:B------:R-:W-:-:S03]  /*20a50*/  ULDC.64 UR4, c[0x0][0xad8] ;  /* 0x0002b60000047ab9 */ /* 0x000fc60000000a00 */
[----:B------:R-:W-:Y:S01]  /*20a60*/  IADD3 R3, R3, R9, RZ ;  /* 0x0000000903037210 */ /* 0x000fe20007ffe0ff */
[----:B------:R-:W-:Y:S02]  /*20a70*/  IMAD R4, R4, UR4, RZ ;  /* 0x0000000404047c24 */ /* 0x000fe4000f8e02ff */
[----:B------:R-:W-:Y:S02]  /*20a80*/  IMAD.IADD R6, R8, 0x1, R20 ;  /* 0x0000000108067824 */ /* 0x000fe400078e0214 */
[----:B------:R-:W-:Y:S02]  /*20a90*/  IMAD R25, R0, R25, RZ ;  /* 0x0000001900197224 */ /* 0x000fe400078e02ff */
        /* <DEDUP_REMOVED lines=10> */
[----:B------:R4:W0:Y:S02]  /*20b40*/  SHFL.IDX PT, R2, R4, RZ, 0x181f ;  /* 0x00181fff04027589 */ /* 0x00082400000e0000 */
        /* <DEDUP_REMOVED lines=11> */
[----:B------:R3:W-:Y:S01]  /*20c00*/  @!P5 ST.E.128 desc[UR60][R8.64], RZ ;  /* 0x000000ff0800d985 */ /* 0x0007e2000c101d3c */
[----:B------:R-:W-:Y:S02]  /*20c10*/  @!P4 LEA.HI.X R11, R203, R0, R224, 0x1, P6 ;  /* 0x00000000cb0bc211 */ /* 0x000fe400030f0ce0 */
[----:B------:R-:W-:-:S03]  /*20c20*/  @!P3 LEA R12, P6, R19, R2, 0x1 ;  /* 0x00000002130cb211 */ /* 0x000fc600078c08ff */
[----:B------:R3:W-:Y:S01]  /*20c30*/  @!P4 ST.E.128 desc[UR60][R10.64], RZ ;  /* 0x000000ff0a00c985 */ /* 0x0007e2000c101d3c */
[----:B-----5:R-:W-:Y:S02]  /*20c40*/  @!P3 LEA.HI.X R13, R19, R0, R15, 0x1, P6 ;  /* 0x00000000130db211 */ /* 0x020fe400030f0c0f */
[----:B------:R-:W-:-:S03]  /*20c50*/  @!P2 LEA R2, P6, R23, R2, 0x1 ;  /* 0x000000021702a211 */ /* 0x000fc600078c08ff */
[----:B------:R3:W-:Y:S01]  /*20c60*/  @!P3 ST.E.128 desc[UR60][R12.64], RZ ;  /* 0x000000ff0c00b985 */ /* 0x0007e2000c101d3c */
[----:B------:R-:W-:-:S05]  /*20c70*/  @!P2 LEA.HI.X R3, R23, R0, R228, 0x1, P6 ;  /* 0x000000001703a211 */ /* 0x000fca00030f0ce4 */
[----:B------:R3:W-:Y:S04]  /*20c80*/  @!P2 ST.E.128 desc[UR60][R2.64], RZ ;  /* 0x000000ff0200a985 */ /* 0x0007e8000c101d3c */
.L_x_1855:
[----:B------:R-:W-:Y:S05]  /*20c90*/  BSYNC B1 ;  /* 0x0000000000017941 */ /* 0x000fea0003800000 */
.L_x_1854:
[----:B--2---:R2:W1:Y:S01]  /*20ca0*/  SHFL.IDX PT, R0, R5, 0x1, 0x181f ;  /* 0x00381f0005007f89 */ /* 0x00446200000e0000 */
[----:B------:R-:W-:Y:S03]  /*20cb0*/  BSSY B1, `(.L_x_1856) ;  /* 0x0000014000017945 */ /* 0x000fe60003800000 */
[----:B0--3--:R2:W0:Y:S01]  /*20cc0*/  SHFL.IDX PT, R2, R4, 0x1, 0x181f ;  /* 0x00381f0004027f89 */ /* 0x00942200000e0000 */
[----:B------:R-:W-:Y:S05]  /*20cd0*/  @P1 BRA `(.L_x_1857) ;  /* 0x0000000000441947 */ /* 0x000fea0003800000 */
[----:B------:R-:W-:Y:S02]  /*20ce0*/  ULDC UR4, c[0x0][0xac8] ;  /* 0x0002b20000047ab9 */ /* 0x000fe40000000800 */
[----:B------:R-:W-:Y:S02]  /*20cf0*/  ISETP.GE.AND P4, PT, R16, UR4, PT ;  /* 0x0000000410007c0c */ /* 0x000fe4000bf86270 */
[----:B------:R-:W-:Y:S02]  /*20d00*/  ISETP.GE.AND P3, PT, R205, UR4, PT ;  /* 0x00000004cd007c0c */ /* 0x000fe4000bf66270 */
[----:B------:R-:W-:Y:S02]  /*20d10*/  ISETP.GE.AND P2, PT, R19, UR4, PT ;  /* 0x0000000413007c0c */ /* 0x000fe4000bf46270 */
[----:B------:R-:W-:-:S07]  /*20d20*/  ISETP.GE.AND P1, PT, R23, UR4, PT ;  /* 0x0000000417007c0c */ /* 0x000fce000bf26270 */
[CC--:B0-----:R-:W-:Y:S02]  /*20d30*/  @!P4 LEA R8, P6, R16.reuse, R2.reuse, 0x1 ;  /* 0x000000021008c211 */ /* 0x0c1fe400078c08ff */
[----:B------:R-:W-:Y:S02]  /*20d40*/  @!P3 LEA R10, P5, R203, R2, 0x1 ;  /* 0x00000002cb0ab211 */ /* 0x000fe400078a08ff */
[----:B-1----:R-:W-:Y:S02]  /*20d50*/  @!P4 LEA.HI.X R9, R16, R0, R17, 0x1, P6 ;  /* 0x000000001009c211 */ /* 0x002fe400030f0c11 */
[----:B------:R-:W-:Y:S02]  /*20d60*/  @!P2 LEA R12, P6, R19, R2, 0x1 ;  /* 0x00000002130ca211 */ /* 0x000fe400078c08ff */
[----:B------:R-:W-:Y:S01]  /*20d70*/  @!P3 LEA.HI.X R11, R203, R0, R224, 0x1, P5 ;  /* 0x00000000cb0bb211 */ /* 0x000fe200028f0ce0 */
[----:B------:R3:W-:Y:S01]  /*20d80*/  @!P4 ST.E.128 desc[UR60][R8.64], RZ ;  /* 0x000000ff0800c985 */ /* 0x0007e2000c101d3c */
[----:B------:R-:W-:-:S02]  /*20d90*/  @!P1 LEA R2, P5, R23, R2, 0x1 ;  /* 0x0000000217029211 */ /* 0x000fc400078a08ff */
[-C--:B-----5:R-:W-:Y:S01]  /*20da0*/  @!P2 LEA.HI.X R13, R19, R0.reuse, R15, 0x1, P6 ;  /* 0x00000000130da211 */ /* 0x0a0fe200030f0c0f */
[----:B------:R3:W-:Y:S01]  /*20db0*/  @!P3 ST.E.128 desc[UR60][R10.64], RZ ;  /* 0x000000ff0a00b985 */ /* 0x0007e2000c101d3c */
[----:B------:R-:W-:-:S03]  /*20dc0*/  @!P1 LEA.HI.X R3, R23, R0, R228, 0x1, P5 ;  /* 0x0000000017039211 */ /* 0x000fc600028f0ce4 */
[----:B------:R3:W-:Y:S04]  /*20dd0*/  @!P2 ST.E.128 desc[UR60][R12.64], RZ ;  /* 0x000000ff0c00a985 */ /* 0x0007e8000c101d3c */
[----:B------:R3:W-:Y:S02]  /*20de0*/  @!P1 ST.E.128 desc[UR60][R2.64], RZ ;  /* 0x000000ff02009985 */ /* 0x0007e4000c101d3c */
.L_x_1857:
[----:B------:R-:W-:Y:S05]  /*20df0*/  BSYNC B1 ;  /* 0x0000000000017941 */ /* 0x000fea0003800000 */
.L_x_1856:
[----:B-1----:R1:W1:Y:S01]  /*20e00*/  SHFL.IDX PT, R0, R5, 0x2, 0x181f ;  /* 0x00581f0005007f89 */ /* 0x00226200000e0000 */
[----:B------:R-:W-:Y:S03]  /*20e10*/  BSSY B1, `(.L_x_1858) ;  /* 0x0000014000017945 */ /* 0x000fe60003800000 */
[----:B0--3--:R0:W3:Y:S01]  /*20e20*/  SHFL.IDX PT, R2, R4, 0x2, 0x181f ;  /* 0x00581f0004027f89 */ /* 0x0090e200000e0000 */
        /* <DEDUP_REMOVED lines=9> */
[----:B-1----:R-:W-:Y:S02]  /*20ec0*/  @!P3 LEA.HI.X R9, R16, R0, R17, 0x1, P6 ;  /* 0x000000001009b211 */ /* 0x002fe400030f0c11 */
[----:B------:R-:W-:Y:S02]  /*20ed0*/  @!P0 LEA R2, P6, R23, R2, 0x1 ;  /* 0x0000000217028211 */ /* 0x000fe400078c08ff */
[-C--:B------:R-:W-:Y:S01]  /*20ee0*/  @!P2 LEA.HI.X R11, R203, R0.reuse, R224, 0x1, P5 ;  /* 0x00000000cb0ba211 */ /* 0x080fe200028f0ce0 */
[----:B------:R1:W-:Y:S01]  /*20ef0*/  @!P3 ST.E.128 desc[UR60][R8.64], RZ ;  /* 0x000000ff0800b985 */ /* 0x0003e2000c101d3c */
[----:B-----5:R-:W-:-:S02]  /*20f00*/  @!P1 LEA.HI.X R13, R19, R0, R15, 0x1, P4 ;  /* 0x00000000130d9211 */ /* 0x020fc400020f0c0f */
[----:B------:R-:W-:Y:S01]  /*20f10*/  @!P0 LEA.HI.X R3, R23, R0, R228, 0x1, P6 ;  /* 0x0000000017038211 */ /* 0x000fe200030f0ce4 */
[----:B------:R1:W-:Y:S04]  /*20f20*/  @!P2 ST.E.128 desc[UR60][R10.64], RZ ;  /* 0x000000ff0a00a985 */ /* 0x0003e8000c101d3c */
[----:B------:R1:W-:Y:S04]  /*20f30*/  @!P1 ST.E.128 desc[UR60][R12.64], RZ ;  /* 0x000000ff0c009985 */ /* 0x0003e8000c101d3c */
[----:B------:R1:W-:Y:S02]  /*20f40*/  @!P0 ST.E.128 desc[UR60][R2.64], RZ ;  /* 0x000000ff02008985 */ /* 0x0003e4000c101d3c */
.L_x_1859:
[----:B------:R-:W-:Y:S05]  /*20f50*/  BSYNC B1 ;  /* 0x0000000000017941 */ /* 0x000fea0003800000 */
.L_x_1858:
[----:B-1----:R-:W-:Y:S01]  /*20f60*/  IADD3 R0, R6, 0x60, RZ ;  /* 0x0000006006007810 */ /* 0x002fe20007ffe0ff */
[----:B--2-4-:R-:W1:Y:S03]  /*20f70*/  SHFL.IDX PT, R5, R5, 0x3, 0x181f ;  /* 0x00781f0005057f89 */ /* 0x014e6600000e0000 */
[----:B------:R-:W-:Y:S01]  /*20f80*/  ISETP.GE.AND P0, PT, R0, R25, PT ;  /* 0x000000190000720c */ /* 0x000fe20003f06270 */
[----:B---3--:R2:W3:-:S12]  /*20f90*/  SHFL.IDX PT, R2, R4, 0x3, 0x181f ;  /* 0x00781f0004027f89 */ /* 0x0084d800000e0000 */
[----:B--2---:R-:W-:Y:S05]  /*20fa0*/  @P0 BRA `(.L_x_1850) ;  /* 0x0000000000440947 */ /* 0x004fea0003800000 */
[----:B------:R-:W-:Y:S02]  /*20fb0*/  ULDC UR4, c[0x0][0xac8] ;  /* 0x0002b20000047ab9 */ /* 0x000fe40000000800 */
[----:B------:R-:W-:Y:S02]  /*20fc0*/  ISETP.GE.AND P3, PT, R16, UR4, PT ;  /* 0x0000000410007c0c */ /* 0x000fe4000bf66270 */
[----:B------:R-:W-:Y:S02]  /*20fd0*/  ISETP.GE.AND P2, PT, R205, UR4, PT ;  /* 0x00000004cd007c0c */ /* 0x000fe4000bf46270 */
[----:B------:R-:W-:Y:S02]  /*20fe0*/  ISETP.GE.AND P1, PT, R19, UR4, PT ;  /* 0x0000000413007c0c */ /* 0x000fe4000bf26270 */
[----:B------:R-:W-:-:S07]  /*20ff0*/  ISETP.GE.AND P0, PT, R23, UR4, PT ;  /* 0x0000000417007c0c */ /* 0x000fce000bf06270 */
[CC--:B---3--:R-:W-:Y:S02]  /*21000*/  @!P3 LEA R6, P6, R16.reuse, R2.reuse, 0x1 ;  /* 0x000000021006b211 */ /* 0x0c8fe400078c08ff */
[-C--:B------:R-:W-:Y:S02]  /*21010*/  @!P2 LEA R8, P5, R203, R2.reuse, 0x1 ;  /* 0x00000002cb08a211 */ /* 0x080fe400078a08ff */
[-C--:B------:R-:W-:Y:S02]  /*21020*/  @!P1 LEA R10, P4, R19, R2.reuse, 0x1 ;  /* 0x00000002130a9211 */ /* 0x080fe400078808ff */
[-C--:B-1----:R-:W-:Y:S02]  /*21030*/  @!P3 LEA.HI.X R7, R16, R5.reuse, R17, 0x1, P6 ;  /* 0x000000051007b211 */ /* 0x082fe400030f0c11 */
        /* <DEDUP_REMOVED lines=8> */
.L_x_1850:
[----:B------:R-:W-:Y:S05]  /*210c0*/  BSYNC B0 ;  /* 0x0000000000007941 */ /* 0x000fea0003800000 */
.L_x_1841:
[----:B------:R-:W-:Y:S02]  /*210d0*/  ULDC UR4, c[0x0][0xc3c] ;  /* 0x00030f0000047ab9 */ /* 0x000fe40000000800 */
[----:B------:R-:W-:-:S13]  /*210e0*/  ISETP.GE.AND P0, PT, R39, UR4, PT ;  /* 0x0000000427007c0c */ /* 0x000fda000bf06270 */
[----:B------:R-:W-:Y:S05]  /*210f0*/  @!P0 BRA `(.L_x_1860) ;  /* 0xfffffe0000bc8947 */ /* 0x000fea000383ffff */
[----:B------:R-:W-:Y:S05]  /*21100*/  BRA `(.L_x_1557) ;  /* 0x0000007800687947 */ /* 0x000fea0003800000 */
.L_x_1555:
        /* <DEDUP_REMOVED lines=16> */
.L_x_1861:
        /* <DEDUP_REMOVED lines=31> */
[----:B------:R-:W1:Y:S02]  /*21400*/  SHFL.IDX PT, R6, R8, 0x1f, 0x1f ;  /* 0x03e01f0008067f89 */ /* 0x000e6400000e0000 */
[----:B-1----:R-:W-:-:S04]  /*21410*/  IMAD R6, R6, UR5, RZ ;  /* 0x0000000506067c24 */ /* 0x002fc8000f8e02ff */
[----:B------:R-:W-:Y:S01]  /*21420*/  IMAD.MOV.U32 R3, RZ, RZ, R6 ;  /* 0x000000ffff037224 */ /* 0x000fe200078e0006 */
[----:B0-----:R-:W-:-:S13]  /*21430*/  ISETP.GT.AND P6, PT, R6, UR6, PT ;  /* 0x0000000606007c0c */ /* 0x001fda000bfc4270 */
[----:B------:R-:W-:Y:S05]  /*21440*/  @P6 BRA `(.L_x_1863) ;  /* 0x0000000000986947 */ /* 0x000fea0003800000 */
[----:B------:R-:W0:Y:S01]  /*21450*/  LDC R10, c[0x0][0xc3c] ;  /* 0x00030f00ff0a7b82 */ /* 0x000e220000000800 */
[----:B------:R-:W-:Y:S01]  /*21460*/  IMAD.MOV.U32 R6, RZ, RZ, R3 ;  /* 0x000000ffff067224 */ /* 0x000fe200078e0003 */
[----:B------:R-:W-:Y:S01]  /*21470*/  UMOV UR4, URZ ;  /* 0x0000003f00047c82 */ /* 0x000fe20008000000 */
[----:B------:R-:W-:Y:S01]  /*21480*/  ULDC UR7, c[0x0][0xc3c] ;  /* 0x00030f0000077ab9 */ /* 0x000fe20000000800 */
[----:B------:R-:W-:-:S05]  /*21490*/  ULDC UR5, c[0x0][0xc38] ;  /* 0x00030e0000057ab9 */ /* 0x000fca0000000800 */
.L_x_1867:
[----:B------:R-:W-:Y:S01]  /*214a0*/  UIADD3 UR4, UR4, 0x1f, URZ ;  /* 0x0000001f04047890 */ /* 0x000fe2000fffe03f */
[----:B------:R-:W-:-:S05]  /*214b0*/  MOV R19, UR7 ;  /* 0x0000000700137c02 */ /* 0x000fca0008000f00 */
        /* <DEDUP_REMOVED lines=10> */
.L_x_1866:
[----:B------:R-:W-:Y:S05]  /*21560*/  BSYNC B0 ;  /* 0x0000000000007941 */ /* 0x000fea0003800000 */
.L_x_1865:
        /* <DEDUP_REMOVED lines=20> */
.L_x_1863:
[----:B------:R-:W-:-:S04]  /*216b0*/  IMAD.IADD R13, R6, 0x1, -R3 ;  /* 0x00000001060d7824 */ /* 0x000fc800078e0a03 */
[----:B------:R-:W-:-:S05]  /*216c0*/  IMAD R2, R8, UR5, R13 ;  /* 0x0000000508027c24 */ /* 0x000fca000f8e020d */
[----:B------:R-:W-:Y:S02]  /*216d0*/  ISETP.GT.AND P0, PT, R2, UR6, PT ;  /* 0x0000000602007c0c */ /* 0x000fe4000bf04270 */
[----:B------:R-:W0:Y:S11]  /*216e0*/  LDC.64 R2, c[0x0][0xc90] ;  /* 0x00032400ff027b82 */ /* 0x000e360000000a00 */
[----:B------:R-:W-:-:S04]  /*216f0*/  VOTE.ANY R9, PT, !P0 ;  /* 0x0000000000097806 */ /* 0x000fc800040e0100 */
[----:B------:R-:W1:Y:S02]  /*21700*/  POPC R15, R9 ;  /* 0x00000009000f7309 */ /* 0x000e640000000000 */
[----:B-1----:R-:W-:-:S05]  /*21710*/  IADD3 R19, R15, UR4, RZ ;  /* 0x000000040f137c10 */ /* 0x002fca000fffe0ff */
        /* <DEDUP_REMOVED lines=13> */
.L_x_1868:
[----:B---3--:R-:W-:Y:S01]  /*217f0*/  IMAD R16, R16, UR5, R13 ;  /* 0x0000000510107c24 */ /* 0x008fe2000f8e020d */
[----:B------:R-:W-:Y:S01]  /*21800*/  IABS R2, R6 ;  /* 0x0000000600027213 */ /* 0x000fe20000000000 */
[----:B01----:R-:W-:-:S03]  /*21810*/  IMAD.MOV R11, RZ, RZ, -R3 ;  /* 0x000000ffff0b7224 */ /* 0x003fc600078e0a03 */
[----:B--2---:R-:W-:Y:S01]  /*21820*/  IADD3 R9, -R16, UR6, RZ ;  /* 0x0000000610097c10 */ /* 0x004fe2000fffe1ff */
[----:B------:R-:W-:Y:S01]  /*21830*/  IMAD.MOV R10, RZ, RZ, -R2 ;  /* 0x000000ffff0a7224 */ /* 0x000fe200078e0a02 */
[----:B------:R-:W-:Y:S01]  /*21840*/  MOV R2, RZ ;  /* 0x000000ff00027202 */ /* 0x000fe20000000f00 */
[----:B------:R-:W-:Y:S01]  /*21850*/  IMAD R11, R11, R12, RZ ;  /* 0x0000000c0b0b7224 */ /* 0x000fe200078e02ff */
        /* <DEDUP_REMOVED lines=16> */
[----:B------:R-:W-:Y:S02]  /*21960*/  IMAD R8, R7, R2, RZ ;  /* 0x0000000207087224 */ /* 0x000fe400078e02ff */
[----:B------:R-:W-:Y:S02]  /*21970*/  IMAD.MOV R2, RZ, RZ, -R2 ;  /* 0x000000ffff027224 */ /* 0x000fe400078e0a02 */
[----:B------:R-:W-:Y:S02]  /*21980*/  IMAD.MOV R10, RZ, RZ, -R8 ;  /* 0x000000ffff0a7224 */ /* 0x000fe400078e0a08 */
[----:B------:R-:W-:Y:S02]  /*21990*/  IMAD R13, R6, R2, R9 ;  /* 0x00000002060d7224 */ /* 0x000fe400078e0209 */
[----:B------:R-:W-:Y:S01]  /*219a0*/  IMAD.MOV.U32 R2, RZ, RZ, RZ ;  /* 0x000000ffff027224 */ /* 0x000fe200078e00ff */
[----:B------:R-:W-:-:S04]  /*219b0*/  VIADDMNMX R18, R10, UR5, R7, PT ;  /* 0x000000050a127c46 */ /* 0x000fc8000b800107 */
[-C--:B------:R-:W-:Y:S02]  /*219c0*/  IABS R10, R18.reuse ;  /* 0x00000012000a7213 */ /* 0x080fe40000000000 */
[----:B------:R-:W-:Y:S02]  /*219d0*/  IABS R6, R18 ;  /* 0x0000001200067213 */ /* 0x000fe40000000000 */
[----:B------:R-:W0:Y:S08]  /*219e0*/  I2F.RP R7, R10 ;  /* 0x0000000a00077306 */ /* 0x000e300000209400 */
[----:B0-----:R-:W0:Y:S02]  /*219f0*/  MUFU.RCP R7, R7 ;  /* 0x0000000700077308 */ /* 0x001e240000001000 */
[----:B0-----:R-:W-:-:S06]  /*21a00*/  VIADD R3, R7, 0xffffffe ;  /* 0x0ffffffe07037836 */ /* 0x001fcc0000000000 */
[----:B------:R-:W0:Y:S02]  /*21a10*/  F2I.FTZ.U32.TRUNC.NTZ R3, R3 ;  /* 0x0000000300037305 */ /* 0x000e24000021f000 */
[----:B0-----:R-:W-:-:S05]  /*21a20*/  IADD3 R11, RZ, -R3, RZ ;  /* 0x80000003ff0b7210 */ /* 0x001fca0007ffe0ff */
        /* <DEDUP_REMOVED lines=8> */
[----:B------:R-:W-:Y:S01]  /*21ab0*/  @!P1 IMAD.IADD R3, R3, 0x1, -R10 ;  /* 0x0000000103039824 */ /* 0x000fe200078e0a0a */
[----:B------:R-:W-:Y:S02]  /*21ac0*/  @!P1 IADD3 R2, R2, 0x1, RZ ;  /* 0x0000000102029810 */ /* 0x000fe40007ffe0ff */
[----:B------:R-:W-:Y:S02]  /*21ad0*/  ISETP.NE.AND P1, PT, R18, RZ, PT ;  /* 0x000000ff1200720c */ /* 0x000fe40003f25270 */
[----:B------:R-:W-:Y:S02]  /*21ae0*/  ISETP.GE.U32.AND P0, PT, R3, R10, PT ;  /* 0x0000000a0300720c */ /* 0x000fe40003f06070 */
[----:B------:R-:W-:-:S04]  /*21af0*/  LOP3.LUT R3, R13, R18, RZ, 0x3c, !PT ;  /* 0x000000120d037212 */ /* 0x000fc800078e3cff */
[----:B------:R-:W-:Y:S01]  /*21b00*/  ISETP.GE.AND P2, PT, R3, RZ, PT ;  /* 0x000000ff0300720c */ /* 0x000fe20003f46270 */
[----:B------:R-:W-:-:S06]  /*21b10*/  IMAD.IADD R3, R13, 0x1, R8 ;  /* 0x000000010d037824 */ /* 0x000fcc00078e0208 */
[----:B------:R-:W-:-:S06]  /*21b20*/  @P0 VIADD R2, R2, 0x1 ;  /* 0x0000000102020836 */ /* 0x000fcc0000000000 */
[----:B------:R-:W-:Y:S01]  /*21b30*/  @!P2 IMAD.MOV R2, RZ, RZ, -R2 ;  /* 0x000000ffff02a224 */ /* 0x000fe200078e0a02 */
[----:B------:R-:W-:Y:S01]  /*21b40*/  @!P1 LOP3.LUT R2, RZ, R18, RZ, 0x33, !PT ;  /* 0x00000012ff029212 */ /* 0x000fe200078e33ff */
[----:B------:R-:W-:-:S03]  /*21b50*/  IMAD.MOV R18, RZ, RZ, -R18 ;  /* 0x000000ffff127224 */ /* 0x000fc600078e0a12 */
[----:B------:R-:W-:Y:S01]  /*21b60*/  LOP3.LUT R17, RZ, R2, RZ, 0x33, !PT ;  /* 0x00000002ff117212 */ /* 0x000fe200078e33ff */
[----:B------:R-:W-:-:S03]  /*21b70*/  IMAD R18, R2, R18, R3 ;  /* 0x0000001202127224 */ /* 0x000fc600078e0203 */
[----:B------:R-:W-:Y:S01]  /*21b80*/  IADD3 R17, R4, R17, RZ ;  /* 0x0000001104117210 */ /* 0x000fe20007ffe0ff */
[----:B------:R-:W-:Y:S06]  /*21b90*/  BRA `(.L_x_1869) ;  /* 0x00000000000c7947 */ /* 0x000fec0003800000 */
.L_x_1864:
[----:B------:R-:W-:Y:S02]  /*21ba0*/  IMAD.MOV.U32 R17, RZ, RZ, RZ ;  /* 0x000000ffff117224 */ /* 0x000fe400078e00ff */
[----:B------:R-:W-:Y:S02]  /*21bb0*/  IMAD.U32 R16, RZ, RZ, UR6 ;  /* 0x00000006ff107e24 */ /* 0x000fe4000f8e00ff */
[----:B------:R-:W-:-:S07]  /*21bc0*/  IMAD.MOV.U32 R18, RZ, RZ, RZ ;  /* 0x000000ffff127224 */ /* 0x000fce00078e00ff */
.L_x_1869:
[----:B------:R-:W-:-:S13]  /*21bd0*/  ISETP.NE.AND P0, PT, R5, RZ, PT ;  /* 0x000000ff0500720c */ /* 0x000fda0003f05270 */
[----:B------:R-:W0:Y:S01]  /*21be0*/  @!P0 S2R R3, SR_CgaCtaId ;  /* 0x0000000000038919 */ /* 0x000e220000008800 */
[----:B------:R-:W-:-:S04]  /*21bf0*/  @!P0 MOV R2, 0x400 ;  /* 0x0000040000028802 */ /* 0x000fc80000000f00 */
[----:B0-----:R-:W-:-:S05]  /*21c00*/  @!P0 LEA R2, R3, R2, 0x18 ;  /* 0x0000000203028211 */ /* 0x001fca00078ec0ff */
[----:B------:R0:W-:Y:S01]  /*21c10*/  @!P0 STS.128 [R2+0x308d0], R16 ;  /* 0x0308d01002008388 */ /* 0x0001e20000000c00 */
[----:B------:R-:W-:Y:S06]  /*21c20*/  BAR.ARV 0x5, 0x180 ;  /* 0x0146000000007b1d */ /* 0x000fec0000002000 */
.L_x_1862:
[----:B------:R2:W-:Y:S01]  /*21c30*/  STL [R1+0x34], RZ ;  /* 0x000034ff01007387 */ /* 0x0005e20000100800 */
[----:B------:R-:W-:Y:S01]  /*21c40*/  ULDC UR4, c[0x0][0xc3c] ;  /* 0x00030f0000047ab9 */ /* 0x000fe20000000800 */
[----:B------:R-:W-:Y:S01]  /*21c50*/  IMAD.MOV.U32 R29, RZ, RZ, 0x1 ;  /* 0x00000001ff1d7424 */ /* 0x000fe200078e00ff */
[----:B-1----:R-:W-:Y:S02]  /*21c60*/  ISETP.GE.AND P0, PT, R19, UR4, PT ;  /* 0x0000000413007c0c */ /* 0x002fe4000bf06270 */
[----:B------:R-:W-:-:S11]  /*21c70*/  MOV R25, RZ ;  /* 0x000000ff00197202 */ /* 0x000fd60000000f00 */
[----:B--2---:R-:W-:Y:S05]  /*21c80*/  @P0 BRA `(.L_x_1870) ;  /* 0x0000006800ac0947 */ /* 0x004fea0003800000 */
[----:B------:R-:W2:Y:S01]  /*21c90*/  LDL R4, [R1+0x20] ;  /* 0x0000200001047983 */ /* 0x000ea20000100800 */
[C---:B------:R-:W-:Y:S01]  /*21ca0*/  IMAD.SHL.U32 R37, R0.reuse, 0x8, RZ ;  /* 0x0000000800257824 */ /* 0x040fe200078e00ff */
[----:B0-----:R-:W-:Y:S01]  /*21cb0*/  LOP3.LUT R2, R0, 0x7f, RZ, 0xc0, !PT ;  /* 0x0000007f00027812 */ /* 0x001fe200078ec0ff */
[----:B------:R-:W0:Y:S01]  /*21cc0*/  S2UR UR5, SR_CgaCtaId ;  /* 0x00000000000579c3 */ /* 0x000e220000008800 */
[----:B------:R-:W-:Y:S01]  /*21cd0*/  UMOV UR4, 0x400 ;  /* 0x0000040000047882 */ /* 0x000fe20000000000 */
[----:B------:R-:W-:Y:S01]  /*21ce0*/  BSSY B8, `(.L_x_1870) ;  /* 0x00006a5000087945 */ /* 0x000fe20003800000 */
[----:B------:R-:W-:Y:S01]  /*21cf0*/  LOP3.LUT R3, R37, 0x1f8, RZ, 0xc0, !PT ;  /* 0x000001f825037812 */ /* 0x000fe200078ec0ff */
[----:B------:R-:W-:Y:S01]  /*21d00*/  IMAD.SHL.U32 R34, R2, 0x8, RZ ;  /* 0x0000000802227824 */ /* 0x000fe200078e00ff */
[----:B------:R-:W-:Y:S01]  /*21d10*/  SHF.R.U32.HI R2, RZ, 0x3, R2 ;  /* 0x00000003ff027819 */ /* 0x000fe20000011602 */
[----:B------:R-:W-:Y:S01]  /*21d20*/  IMAD.MOV.U32 R30, RZ, RZ, 0x1 ;  /* 0x00000001ff1e7424 */ /* 0x000fe200078e00ff */
[----:B------:R-:W-:Y:S01]  /*21d30*/  LOP3.LUT R3, R3, 0x38, R0, 0x78, !PT ;  /* 0x0000003803037812 */ /* 0x000fe200078e7800 */
[----:B------:R-:W-:Y:S01]  /*21d40*/  IMAD.SHL.U32 R0, R0, 0x10, RZ ;  /* 0x0000001000007824 */ /* 0x000fe200078e00ff */
[----:B------:R-:W-:Y:S01]  /*21d50*/  LOP3.LUT R37, R37, 0x38, RZ, 0xc0, !PT ;  /* 0x0000003825257812 */ /* 0x000fe200078ec0ff */
[----:B------:R-:W-:Y:S01]  /*21d60*/  IMAD.MOV.U32 R25, RZ, RZ, RZ ;  /* 0x000000ffff197224 */ /* 0x000fe200078e00ff */
[----:B------:R-:W-:Y:S01]  /*21d70*/  LOP3.LUT R34, R3, 0x200, R34, 0xf8, !PT ;  /* 0x0000020003227812 */ /* 0x000fe200078ef822 */
[----:B------:R-:W-:Y:S01]  /*21d80*/  IMAD.MOV.U32 R29, RZ, RZ, 0x1 ;  /* 0x00000001ff1d7424 */ /* 0x000fe200078e00ff */
[----:B------:R-:W-:Y:S01]  /*21d90*/  LOP3.LUT R0, R2, 0x70, R0, 0xf8, !PT ;  /* 0x0000007002007812 */ /* 0x000fe200078ef800 */
[----:B------:R-:W-:Y:S01]  /*21da0*/  ULDC.64 UR36, c[0x0][0x198] ;  /* 0x0000660000247ab9 */ /* 0x000fe20000000a00 */
[----:B------:R-:W-:Y:S01]  /*21db0*/  MOV R27, RZ ;  /* 0x000000ff001b7202 */ /* 0x000fe20000000f00 */
[----:B------:R-:W-:Y:S01]  /*21dc0*/  ULDC UR38, c[0x0][0xc] ;  /* 0x0000030000267ab9 */ /* 0x000fe20000000800 */
[----:B------:R-:W-:-:S02]  /*21dd0*/  LOP3.LUT R2, R37, 0x80, RZ, 0xfc, !PT ;  /* 0x0000008025027812 */ /* 0x000fc400078efcff */
[----:B------:R-:W-:Y:S01]  /*21de0*/  LOP3.LUT R0, R37, 0xc0, RZ, 0xfc, !PT ;  /* 0x000000c025007812 */ /* 0x000fe200078efcff */
[----:B0-----:R-:W-:-:S06]  /*21df0*/  ULEA UR4, UR5, UR4, 0x18 ;  /* 0x0000000405047291 */ /* 0x001fcc000f8ec03f */
[----:B------:R-:W-:-:S04]  /*21e00*/  IMAD.U32 R23, RZ, RZ, UR4 ;  /* 0x00000004ff177e24 */ /* 0x000fc8000f8e00ff */
[----:B------:R-:W-:Y:S01]  /*21e10*/  IMAD R36, R34, 0x2, R23 ;  /* 0x0000000222247824 */ /* 0x000fe200078e0217 */
[----:B--2---:R-:W-:-:S05]  /*21e20*/  LOP3.LUT R3, R4, 0x2, RZ, 0xfc, !PT ;  /* 0x0000000204037812 */ /* 0x004fca00078efcff */
[----:B------:R0:W-:Y:S04]  /*21e30*/  STL [R1+0x44], R3 ;  /* 0x0000440301007387 */ /* 0x0001e80000100800 */
[----:B------:R1:W-:Y:S01]  /*21e40*/  STL [R1+0x34], RZ ;  /* 0x000034ff01007387 */ /* 0x0003e20000100800 */
[----:B0-----:R-:W-:-:S07]  /*21e50*/  LOP3.LUT R3, R37, 0x40, RZ, 0xfc, !PT ;  /* 0x0000004025037812 */ /* 0x001fce00078efcff */
.L_x_1993:
[----:B------:R-:W-:Y:S05]  /*21e60*/  YIELD ;  /* 0x0000000000007946 */ /* 0x000fea0003800000 */
[----:B------:R-:W-:Y:S01]  /*21e70*/  ULDC.64 UR4, c[0x0][0xa28] ;  /* 0x00028a0000047ab9 */ /* 0x000fe20000000a00 */
[----:B------:R-:W-:Y:S01]  /*21e80*/  MOV R11, RZ ;  /* 0x000000ff000b7202 */ /* 0x000fe20000000f00 */
[----:B0-----:R-:W0:Y:S01]  /*21e90*/  LDC.64 R4, c[0x0][0xa00] ;  /* 0x00028000ff047b82 */ /* 0x001e220000000a00 */
[----:B------:R-:W-:Y:S01]  /*21ea0*/  ISETP.NE.U32.AND P0, PT, RZ, UR4, PT ;  /* 0x00000004ff007c0c */ /* 0x000fe2000bf05070 */
[----:B------:R-:W-:-:S03]  /*21eb0*/  ULDC.64 UR6, c[0x0][0xa10] ;  /* 0x0002840000067ab9 */ /* 0x000fc60000000a00 */
[----:B------:R-:W-:Y:S01]  /*21ec0*/  ISETP.NE.AND.EX P0, PT, RZ, UR5, PT, P0 ;  /* 0x00000005ff007c0c */ /* 0x000fe2000bf05300 */
[----:B------:R-:W-:-:S12]  /*21ed0*/  ULDC.64 UR4, c[0x0][0xa18] ;  /* 0x0002860000047ab9 */ /* 0x000fd80000000a00 */
[----:B--2---:R-:W2:Y:S01]  /*21ee0*/  @P0 LDC.64 R2, c[0x0][0xa28] ;  /* 0x00028a00ff020b82 */ /* 0x004ea20000000a00 */
[----:B------:R-:W-:Y:S01]  /*21ef0*/  ISETP.NE.U32.AND P1, PT, RZ, UR6, PT ;  /* 0x00000006ff007c0c */ /* 0x000fe2000bf25070 */
[----:B--2---:R-:W-:-:S05]  /*21f00*/  @P0 IMAD.WIDE R2, R19, 0x4, R2 ;  /* 0x0000000413020825 */ /* 0x004fca00078e0202 */
[----:B------:R2:W3:Y:S01]  /*21f10*/  @P0 LDG.E R11, desc[UR60][R2.64] ;  /* 0x0000003c020b0981 */ /* 0x0004e2000c1e1900 */
[----:B------:R-:W-:Y:S01]  /*21f20*/  ISETP.NE.U32.AND P0, PT, RZ, UR4, PT ;  /* 0x00000004ff007c0c */ /* 0x000fe2000bf05070 */
[----:B------:R-:W-:Y:S01]  /*21f30*/  IMAD.MOV.U32 R35, RZ, RZ, RZ ;  /* 0x000000ffff237224 */ /* 0x000fe200078e00ff */
[----:B------:R-:W-:Y:S01]  /*21f40*/  ISETP.NE.AND.EX P1, PT, RZ, UR7, PT, P1 ;  /* 0x00000007ff007c0c */ /* 0x000fe2000bf25310 */
[----:B------:R-:W-:Y:S01]  /*21f50*/  IMAD.MOV.U32 R0, RZ, RZ, RZ ;  /* 0x000000ffff007224 */ /* 0x000fe200078e00ff */
[----:B------:R-:W-:Y:S01]  /*21f60*/  ISETP.NE.AND.EX P2, PT, RZ, UR5, PT, P0 ;  /* 0x00000005ff007c0c */ /* 0x000fe2000bf45300 */
[----:B------:R-:W-:Y:S01]  /*21f70*/  ULDC.64 UR4, c[0x0][0xa00] ;  /* 0x0002800000047ab9 */ /* 0x000fe20000000a00 */
[----:B0-----:R-:W-:Y:S01]  /*21f80*/  IMAD.WIDE R4, R19, 0x4, R4 ;  /* 0x0000000413047825 */ /* 0x001fe200078e0204 */
[----:B------:R-:W-:Y:S01]  /*21f90*/  ISETP.NE.U32.AND P0, PT, RZ, UR4, PT ;  /* 0x00000004ff007c0c */ /* 0x000fe2000bf05070 */
[----:B--2---:R-:W0:Y:S03]  /*21fa0*/  LDC.64 R2, c[0x0][0xa10] ;  /* 0x00028400ff027b82 */ /* 0x004e260000000a00 */
[----:B------:R-:W-:-:S06]  /*21fb0*/  ISETP.NE.AND.EX P0, PT, RZ, UR5, PT, P0 ;  /* 0x00000005ff007c0c */ /* 0x000fcc000bf05300 */
[----:B------:R-:W2:Y:S07]  /*21fc0*/  @P2 LDC.64 R6, c[0x0][0xa18] ;  /* 0x00028600ff062b82 */ /* 0x000eae0000000a00 */
[----:B------:R-:W5:Y:S01]  /*21fd0*/  @P0 LDG.E R35, desc[UR60][R4.64] ;  /* 0x0000003c04230981 */ /* 0x000f62000c1e1900 */
[----:B0-----:R-:W-:-:S05]  /*21fe0*/  IMAD.WIDE R2, R19, 0x4, R2 ;  /* 0x0000000413027825 */ /* 0x001fca00078e0202 */
[----:B------:R-:W5:Y:S01]  /*21ff0*/  @P1 LDG.E R0, desc[UR60][R2.64] ;  /* 0x0000003c02001981 */ /* 0x000f62000c1e1900 */
[----:B------:R-:W-:Y:S02]  /*22000*/  ULDC UR4, c[0x0][0x288] ;  /* 0x0000a20000047ab9 */ /* 0x000fe40000000800 */
[----:B------:R-:W-:Y:S01]  /*22010*/  IMAD.U32 R31, RZ, RZ, UR4 ;  /* 0x00000004ff1f7e24 */ /* 0x000fe2000f8e00ff */
[----:B------:R-:W-:Y:S02]  /*22020*/  ULDC.64 UR4, c[0x0][0x418] ;  /* 0x0001060000047ab9 */ /* 0x000fe40000000a00 */
[----:B------:R-:W-:-:S03]  /*22030*/  UISETP.NE.U32.AND UP0, UPT, UR4, URZ, UPT ;  /* 0x0000003f0400728c */ /* 0x000fc6000bf05070 */
[----:B------:R-:W-:Y:S01]  /*22040*/  ULDC UR4, c[0x0][0x424] ;  /* 0x0001090000047ab9 */ /* 0x000fe20000000800 */
[----:B------:R-:W-:Y:S01]  /*22050*/  UISETP.NE.AND.EX UP0, UPT, UR5, URZ, UPT, UP0 ;  /* 0x0000003f0500728c */ /* 0x000fe2000bf05300 */
[----:B--2---:R-:W-:Y:S02]  /*22060*/  @P2 IMAD.WIDE R6, R19, 0x4, R6 ;  /* 0x0000000413062825 */ /* 0x004fe400078e0206 */
[----:B------:R-:W-:Y:S01]  /*22070*/  ULDC UR5, c[0x0][0x2f0] ;  /* 0x0000bc0000057ab9 */ /* 0x000fe20000000800 */
[----:B------:R-:W-:Y:S02]  /*22080*/  USEL UR4, UR4, 0x1, UP0 ;  /* 0x0000000104047887 */ /* 0x000fe40008000000 */
[----:B------:R0:W5:Y:S02]  /*22090*/  @P2 LDG.E R31, desc[UR60][R6.64] ;  /* 0x0000003c061f2981 */ /* 0x000164000c1e1900 */
[----:B------:R-:W-:-:S03]  /*220a0*/  UIMAD UR4, UR4, UR5, URZ ;  /* 0x00000005040472a4 */ /* 0x000fc6000f8e023f */
[----:B------:R-:W-:-:S03]  /*220b0*/  ULDC UR5, c[0x0][0x348] ;  /* 0x0000d20000057ab9 */ /* 0x000fc60000000800 */
[----:B------:R-:W-:Y:S01]  /*220c0*/  MOV R9, UR4 ;  /* 0x0000000400097c02 */ /* 0x000fe20008000f00 */
[----:B0-----:R-:W-:Y:S01]  /*220d0*/  IMAD.U32 R6, RZ, RZ, UR5 ;  /* 0x00000005ff067e24 */ /* 0x001fe2000f8e00ff */
[----:B---3--:R0:W-:Y:S01]  /*220e0*/  STL [R1+0x10], R11 ;  /* 0x0000100b01007387 */ /* 0x0081e20000100800 */
[----:B------:R-:W-:Y:S05]  /*220f0*/  @P2 BRA `(.L_x_1871) ;  /* 0x0000000000102947 */ /* 0x000fea0003800000 */
[----:B------:R-:W-:Y:S05]  /*22100*/  @!P0 BRA `(.L_x_1871) ;  /* 0x00000000000c8947 */ /* 0x000fea0003800000 */
[----:B------:R-:W2:Y:S04]  /*22110*/  LDG.E R8, desc[UR60][R4.64] ;  /* 0x0000003c04087981 */ /* 0x000ea8000c1e1900 */
[----:B-----5:R-:W2:Y:S02]  /*22120*/  LDG.E R31, desc[UR60][R4.64+0x4] ;  /* 0x0000043c041f7981 */ /* 0x020ea4000c1e1900 */
[----:B--2---:R-:W-:-:S07]  /*22130*/  IMAD.IADD R31, R31, 0x1, -R8 ;  /* 0x000000011f1f7824 */ /* 0x004fce00078e0a08 */
.L_x_1871:
[----:B------:R-:W-:Y:S02]  /*22140*/  ULDC.64 UR4, c[0x0][0xa20] ;  /* 0x0002880000047ab9 */ /* 0x000fe40000000a00 */
[----:B------:R-:W-:-:S04]  /*22150*/  ISETP.NE.U32.AND P0, PT, RZ, UR4, PT ;  /* 0x00000004ff007c0c */ /* 0x000fc8000bf05070 */
[----:B------:R-:W-:-:S13]  /*22160*/  ISETP.NE.AND.EX P0, PT, RZ, UR5, PT, P0 ;  /* 0x00000005ff007c0c */ /* 0x000fda000bf05300 */
[----:B------:R-:W-:Y:S05]  /*22170*/  @!P0 BRA `(.L_x_1872) ;  /* 0x0000000000108947 */ /* 0x000fea0003800000 */
[----:B------:R-:W2:Y:S02]  /*22180*/  LDC.64 R4, c[0x0][0xa20] ;  /* 0x00028800ff047b82 */ /* 0x000ea40000000a00 */
[----:B--2---:R-:W-:-:S05]  /*22190*/  IMAD.WIDE R4, R19, 0x4, R4 ;  /* 0x0000000413047825 */ /* 0x004fca00078e0204 */
[----:B------:R2:W5:Y:S01]  /*221a0*/  LDG.E R9, desc[UR60][R4.64] ;  /* 0x0000003c04097981 */ /* 0x000562000c1e1900 */
[----:B------:R-:W-:Y:S05]  /*221b0*/  BRA `(.L_x_1873) ;  /* 0x0000000000247947 */ /* 0x000fea0003800000 */
.L_x_1872:
[----:B------:R-:W-:Y:S02]  /*221c0*/  ULDC.64 UR4, c[0x0][0xa08] ;  /* 0x0002820000047ab9 */ /* 0x000fe40000000a00 */
[----:B------:R-:W-:-:S04]  /*221d0*/  ISETP.NE.U32.AND P0, PT, RZ, UR4, PT ;  /* 0x00000004ff007c0c */ /* 0x000fc8000bf05070 */
[----:B------:R-:W-:-:S13]  /*221e0*/  ISETP.NE.AND.EX P0, PT, RZ, UR5, PT, P0 ;  /* 0x00000005ff007c0c */ /* 0x000fda000bf05300 */
[----:B------:R-:W-:Y:S05]  /*221f0*/  @!P0 BRA `(.L_x_1873) ;  /* 0x0000000000148947 */ /* 0x000fea0003800000 */
[----:B------:R-:W2:Y:S02]  /*22200*/  LDC.64 R4, c[0x0][0xa08] ;  /* 0x00028200ff047b82 */ /* 0x000ea40000000a00 */
[----:B--2---:R-:W-:-:S05]  /*22210*/  IMAD.WIDE R4, R19, 0x4, R4 ;  /* 0x0000000413047825 */ /* 0x004fca00078e0204 */
[----:B------:R-:W2:Y:S04]  /*22220*/  LDG.E R9, desc[UR60][R4.64] ;  /* 0x0000003c04097981 */ /* 0x000ea8000c1e1900 */
[----:B------:R-:W2:Y:S02]  /*22230*/  LDG.E R8, desc[UR60][R4.64+0x4] ;  /* 0x0000043c04087981 */ /* 0x000ea4000c1e1900 */
[----:B--2---:R-:W-:-:S07]  /*22240*/  IMAD.IADD R9, R8, 0x1, -R9 ;  /* 0x0000000108097824 */ /* 0x004fce00078e0a09 */
.L_x_1873:
[----:B------:R-:W3:Y:S01]  /*22250*/  @P1 LDG.E R8, desc[UR60][R2.64] ;  /* 0x0000003c02081981 */ /* 0x000ee2000c1e1900 */
[----:B--2---:R-:W2:Y:S03]  /*22260*/  LDC R4, c[0x0][0x448] ;  /* 0x00011200ff047b82 */ /* 0x004ea60000000800 */
[----:B------:R-:W3:Y:S01]  /*22270*/  @P1 LDG.E R5, desc[UR60][R2.64+0x4] ;  /* 0x0000043c02051981 */ /* 0x000ee2000c1e1900 */
[----:B-----5:R-:W-:Y:S02]  /*22280*/  IMAD.IADD R9, R9, 0x1, -R11 ;  /* 0x0000000109097824 */ /* 0x020fe400078e0a0b */
[----:B------:R-:W-:-:S05]  /*22290*/  IMAD.SHL.U32 R28, R17, 0x80, RZ ;  /* 0x00000080111c7824 */ /* 0x000fca00078e00ff */
[----:B------:R-:W-:Y:S02]  /*222a0*/  IADD3 R7, R28, 0x7f, RZ ;  /* 0x0000007f1c077810 */ /* 0x000fe40007ffe0ff */
[----:B--2---:R-:W-:-:S13]  /*222b0*/  ISETP.NE.AND P2, PT, R4, 0x1, PT ;  /* 0x000000010400780c */ /* 0x004fda0003f45270 */
[----:B------:R-:W2:Y:S08]  /*222c0*/  @P2 LDC R10, c[0x0][0x44c] ;  /* 0x00011300ff0a2b82 */ /* 0x000eb00000000800 */
[----:B------:R-:W4:Y:S01]  /*222d0*/  @P2 LDC R4, c[0x0][0x450] ;  /* 0x00011400ff042b82 */ /* 0x000f220000000800 */
[----:B---3--:R-:W-:Y:S02]  /*222e0*/  @P1 IMAD.IADD R6, R5, 0x1, -R8 ;  /* 0x0000000105061824 */ /* 0x008fe400078e0a08 */
[----:B--2---:R-:W-:-:S04]  /*222f0*/  @P2 IMAD.HI.U32 R5, R7, R10, RZ ;  /* 0x0000000a07052227 */ /* 0x004fc800078e00ff */
[----:B------:R-:W-:Y:S01]  /*22300*/  IMAD.IADD R12, R9, 0x1, R6 ;  /* 0x00000001090c7824 */ /* 0x000fe200078e0206 */
[----:B----4-:R-:W-:-:S03]  /*22310*/  @P2 SHF.R.U32.HI R7, RZ, R4, R5 ;  /* 0x00000004ff072219 */ /* 0x010fc60000011605 */
[C---:B------:R-:W-:Y:S01]  /*22320*/  VIADD R2, R12.reuse, 0x3f ;  /* 0x0000003f0c027836 */ /* 0x040fe20000000000 */
[----:B------:R2:W-:Y:S01]  /*22330*/  STL [R1+0xc], R12 ;  /* 0x00000c0c01007387 */ /* 0x0005e20000100800 */
[----:B------:R-:W-:-:S03]  /*22340*/  IADD3 R8, R12, 0x1, -R31 ;  /* 0x000000010c087810 */ /* 0x000fc60007ffe81f */
[----:B------:R-:W-:Y:S02]  /*22350*/  SHF.R.S32.HI R3, RZ, 0x1f, R2 ;  /* 0x0000001fff037819 */ /* 0x000fe40000011402 */
[----:B------:R-:W-:Y:S02]  /*22360*/  IMAD.IADD R7, R8, 0x1, R7 ;  /* 0x0000000108077824 */ /* 0x000fe400078e0207 */
[----:B------:R-:W-:Y:S02]  /*22370*/  LEA.HI R10, R3, R2, RZ, 0x6 ;  /* 0x00000002030a7211 */ /* 0x000fe400078f30ff */
[----:B------:R-:W3:Y:S02]  /*22380*/  LDC.64 R2, c[0x0][0x9e0] ;  /* 0x00027800ff027b82 */ /* 0x000ee40000000a00 */
[----:B------:R-:W-:Y:S02]  /*22390*/  SHF.R.S32.HI R10, RZ, 0x6, R10 ;  /* 0x00000006ff0a7819 */ /* 0x000fe4000001140a */
[----:B---3--:R-:W-:-:S02]  /*223a0*/  ISETP.GE.AND P3, PT, R3, 0x1, PT ;  /* 0x000000010300780c */ /* 0x008fc40003f66270 */
[----:B------:R-:W-:-:S11]  /*223b0*/  IADD3 R2, R7, R2, RZ ;  /* 0x0000000207027210 */ /* 0x000fd60007ffe0ff */
[----:B--2---:R-:W-:Y:S05]  /*223c0*/  @!P3 BRA `(.L_x_1874) ;  /* 0x000000000048b947 */ /* 0x004fea0003800000 */
[C---:B------:R-:W-:Y:S01]  /*223d0*/  ISETP.GT.AND P0, PT, R7.reuse, RZ, PT ;  /* 0x000000ff0700720c */ /* 0x040fe20003f04270 */
[----:B------:R-:W-:Y:S01]  /*223e0*/  BSSY B0, `(.L_x_1875) ;  /* 0x000000e000007945 */ /* 0x000fe20003800000 */
[----:B0-----:R-:W-:-:S11]  /*223f0*/  VIADD R11, R7, 0xffffffff ;  /* 0xffffffff070b7836 */ /* 0x001fd60000000000 */
        /* <DEDUP_REMOVED lines=8> */
.L_x_1876:
[----:B------:R-:W-:-:S13]  /*22480*/  ISETP.NE.AND P0, PT, R3, 0x1, PT ;  /* 0x000000010300780c */ /* 0x000fda0003f05270 */
[----:B------:R-:W0:Y:S02]  /*22490*/  @P0 LDC.64 R4, c[0x0][0x9e8] ;  /* 0x00027a00ff040b82 */ /* 0x000e240000000a00 */
[----:B0-----:R-:W-:-:S05]  /*224a0*/  @P0 IMAD.HI.U32 R4, R11, R4, RZ ;  /* 0x000000040b040227 */ /* 0x001fca00078e00ff */
[----:B------:R-:W-:-:S07]  /*224b0*/  @P0 SHF.R.U32.HI R11, RZ, R5, R4 ;  /* 0x00000005ff0b0219 */ /* 0x000fce0000011604 */
.L_x_1877:
[----:B------:R-:W-:Y:S05]  /*224c0*/  BSYNC B0 ;  /* 0x0000000000007941 */ /* 0x000fea0003800000 */
.L_x_1875:
[----:B------:R-:W-:-:S05]  /*224d0*/  IMAD R11, R11, R3, R3 ;  /* 0x000000030b0b7224 */ /* 0x000fca00078e0203 */
[----:B------:R-:W-:-:S07]  /*224e0*/  VIMNMX R2, R2, R11, PT ;  /* 0x0000000b02027248 */ /* 0x000fce0003fe0100 */
.L_x_1874:
[----:B------:R-:W2:Y:S01]  /*224f0*/  @P2 LDC R7, c[0x0][0x44c] ;  /* 0x00011300ff072b82 */ /* 0x000ea20000000800 */
[----:B------:R-:W-:Y:S01]  /*22500*/  IMAD.MOV.U32 R4, RZ, RZ, R28 ;  /* 0x000000ffff047224 */ /* 0x000fe200078e001c */
[----:B------:R-:W-:-:S06]  /*22510*/  ULDC UR4, c[0x0][0x9dc] ;  /* 0x0002770000047ab9 */ /* 0x000fcc0000000800 */
[----:B------:R-:W3:Y:S01]  /*22520*/  @P2 LDC R5, c[0x0][0x450] ;  /* 0x00011400ff052b82 */ /* 0x000ee20000000800 */
[----:B--2---:R-:W-:-:S05]  /*22530*/  @P2 IMAD.HI.U32 R7, R28, R7, RZ ;  /* 0x000000071c072227 */ /* 0x004fca00078e00ff */
[----:B---3--:R-:W-:Y:S01]  /*22540*/  @P2 SHF.R.U32.HI R4, RZ, R5, R7 ;  /* 0x00000005ff042219 */ /* 0x008fe20000011607 */
[----:B------:R-:W-:-:S05]  /*22550*/  IMAD.IADD R7, R12, 0x1, -R31 ;  /* 0x000000010c077824 */ /* 0x000fca00078e0a1f */
[----:B------:R-:W-:-:S05]  /*22560*/  IADD3 R12, R7, R4, RZ ;  /* 0x00000004070c7210 */ /* 0x000fca0007ffe0ff */
[----:B0-----:R-:W-:Y:S01]  /*22570*/  VIADD R11, R12, -UR4 ;  /* 0x800000040c0b7c36 */ /* 0x001fe20008000000 */
        /* <DEDUP_REMOVED lines=11> */
.L_x_1880:
[----:B------:R-:W-:-:S13]  /*22630*/  ISETP.NE.AND P0, PT, R3, 0x1, PT ;  /* 0x000000010300780c */ /* 0x000fda0003f05270 */
[----:B------:R-:W0:Y:S02]  /*22640*/  @P0 LDC.64 R4, c[0x0][0x9e8] ;  /* 0x00027a00ff040b82 */ /* 0x000e240000000a00 */
[----:B0-----:R-:W-:-:S05]  /*22650*/  @P0 IMAD.HI.U32 R4, R12, R4, RZ ;  /* 0x000000040c040227 */ /* 0x001fca00078e00ff */
[----:B------:R-:W-:-:S07]  /*22660*/  @P0 SHF.R.U32.HI R12, RZ, R5, R4 ;  /* 0x00000005ff0c0219 */ /* 0x000fce0000011604 */
.L_x_1881:
[----:B------:R-:W-:Y:S05]  /*22670*/  BSYNC B0 ;  /* 0x0000000000007941 */ /* 0x000fea0003800000 */
.L_x_1879:
[----:B------:R-:W-:-:S05]  /*22680*/  IMAD R12, R12, R3, RZ ;  /* 0x000000030c0c7224 */ /* 0x000fca00078e02ff */
[----:B------:R-:W-:-:S07]  /*22690*/  VIMNMX R11, R11, R12, !PT ;  /* 0x0000000c0b0b7248 */ /* 0x000fce0007fe0100 */
.L_x_1878:
[----:B------:R-:W-:Y:S01]  /*226a0*/  VIADD R2, R2, 0x3f ;  /* 0x0000003f02027836 */ /* 0x000fe20000000000 */
[----:B------:R-:W-:Y:S01]  /*226b0*/  SHF.R.S32.HI R4, RZ, 0x1f, R11 ;  /* 0x0000001fff047819 */ /* 0x000fe2000001140b */
[----:B------:R-:W-:Y:S03]  /*226c0*/  BSSY B0, `(.L_x_1882) ;  /* 0x0000196000007945 */ /* 0x000fe60003800000 */
[----:B------:R-:W-:Y:S02]  /*226d0*/  SHF.R.S32.HI R3, RZ, 0x1f, R2 ;  /* 0x0000001fff037819 */ /* 0x000fe40000011402 */
[----:B------:R-:W-:Y:S02]  /*226e0*/  LEA.HI R4, R4, R11, RZ, 0x6 ;  /* 0x0000000b04047211 */ /* 0x000fe400078f30ff */
[----:B------:R-:W-:Y:S02]  /*226f0*/  LEA.HI R2, R3, R2, RZ, 0x6 ;  /* 0x0000000203027211 */ /* 0x000fe400078f30ff */
[----:B------:R-:W-:-:S02]  /*22700*/  SHF.R.S32.HI R4, RZ, 0x6, R4 ;  /* 0x00000006ff047819 */ /* 0x000fc40000011404 */
[----:B------:R-:W-:Y:S02]  /*22710*/  SHF.R.S32.HI R3, RZ, 0x6, R2 ;  /* 0x00000006ff037819 */ /* 0x000fe40000011402 */
[----:B------:R-:W-:Y:S02]  /*22720*/  VIMNMX R2, RZ, R4, !PT ;  /* 0x00000004ff027248 */ /* 0x000fe40007fe0100 */
[----:B------:R-:W-:-:S03]  /*22730*/  VIMNMX R4, R10, R3, PT ;  /* 0x000000030a047248 */ /* 0x000fc60003fe0100 */
[--C-:B------:R-:W-:Y:S02]  /*22740*/  IMAD R2, R2, 0x40, -R9.reuse ;  /* 0x0000004002027824 */ /* 0x100fe400078e0a09 */
[----:B------:R-:W-:-:S03]  /*22750*/  IMAD R9, R4, 0x40, -R9 ;  /* 0x0000004004097824 */ /* 0x000fc600078e0a09 */
[----:B------:R-:W-:Y:S02]  /*22760*/  VIMNMX R2, RZ, R2, !PT ;  /* 0x00000002ff027248 */ /* 0x000fe40007fe0100 */
[----:B------:R-:W-:Y:S02]  /*22770*/  VIMNMX R9, R9, R6, PT ;  /* 0x0000000609097248 */ /* 0x000fe40003fe0100 */
[----:B------:R-:W-:Y:S02]  /*22780*/  SHF.R.U32.HI R5, RZ, 0x6, R2 ;  /* 0x00000006ff057819 */ /* 0x000fe40000011602 */
[----:B------:R-:W-:-:S13]  /*22790*/  ISETP.GT.AND P0, PT, R9, R2, PT ;  /* 0x000000020900720c */ /* 0x000fda0003f04270 */
[----:B------:R-:W-:-:S04]  /*227a0*/  @P0 IADD3 R3, R9, 0x3f, RZ ;  /* 0x0000003f09030810 */ /* 0x000fc80007ffe0ff */
[----:B------:R-:W-:-:S04]  /*227b0*/  @P0 SHF.R.S32.HI R2, RZ, 0x1f, R3 ;  /* 0x0000001fff020819 */ /* 0x000fc80000011403 */
[----:B------:R-:W-:Y:S01]  /*227c0*/  @P0 LEA.HI R3, R2, R3, RZ, 0x6 ;  /* 0x0000000302030211 */ /* 0x000fe200078f30ff */
[----:B------:R-:W-:-:S03]  /*227d0*/  IMAD.MOV.U32 R2, RZ, RZ, R5 ;  /* 0x000000ffff027224 */ /* 0x000fc600078e0005 */
[----:B------:R-:W-:Y:S02]  /*227e0*/  @P0 SHF.R.S32.HI R2, RZ, 0x6, R3 ;  /* 0x00000006ff020819 */ /* 0x000fe40000011403 */
        /* <DEDUP_REMOVED lines=9> */
[----:B------:R0:W2:Y:S02]  /*22880*/  SHFL.IDX PT, R14, R3, RZ, 0x1f ;  /* 0x00001fff030e7589 */ /* 0x0000a400000e0000 */
.L_x_2085:
[----:B--2---:R-:W-:Y:S02]  /*22890*/  ISETP.NE.AND P0, PT, R14, RZ, PT ;  /* 0x000000ff0e00720c */ /* 0x004fe40003f05270 */
[----:B------:R-:W-:-:S11]  /*228a0*/  PLOP3.LUT P6, PT, PT, PT, PT, 0x8, 0x0 ;  /* 0x000000000000781c */ /* 0x000fd60003fce170 */
[----:B------:R-:W-:Y:S05]  /*228b0*/  @P0 BRA `(.L_x_1885) ;  /* 0x00000000000c0947 */ /* 0x000fea0003800000 */
[----:B------:R-:W-:-:S03]  /*228c0*/  UMOV UR4, 0xffffffff ;  /* 0xffffffff00047882 */ /* 0x000fc60000000000 */
[----:B------:R-:W-:Y:S05]  /*228d0*/  BRA.DIV UR4, `(.L_x_1886) ;  /* 0x0000007e04187947 */ /* 0x000fea000b800000 */
[----:B------:R-:W-:-:S13]  /*228e0*/  ELECT P6, URZ, PT ;  /* 0x00000000003f782f */ /* 0x000fda00038c0000 */
.L_x_1885:
[----:B0-----:R-:W2:Y:S01]  /*228f0*/  LDL R3, [R1+0x34] ;  /* 0x0000340001037983 */ /* 0x001ea20000100800 */
[----:B------:R-:W-:Y:S01]  /*22900*/  BSSY B1, `(.L_x_1887) ;  /* 0x0000008000017945 */ /* 0x000fe20003800000 */
[----:B--2---:R-:W-:-:S05]  /*22910*/  VIADD R3, R3, 0x1 ;  /* 0x0000000103037836 */ /* 0x004fca0000000000 */
[----:B------:R-:W-:-:S04]  /*22920*/  LEA.HI R6, R3, R3, RZ, 0x1 ;  /* 0x0000000303067211 */ /* 0x000fc800078f08ff */
[----:B------:R-:W-:-:S05]  /*22930*/  LOP3.LUT R6, R6, 0xfffffffe, RZ, 0xc0, !PT ;  /* 0xfffffffe06067812 */ /* 0x000fca00078ec0ff */
[----:B------:R-:W-:-:S05]  /*22940*/  IMAD.IADD R6, R3, 0x1, -R6 ;  /* 0x0000000103067824 */ /* 0x000fca00078e0a06 */
[----:B------:R-:W-:-:S04]  /*22950*/  SHF.L.U32 R6, R6, 0x1f, RZ ;  /* 0x0000001f06067819 */ /* 0x000fc800000006ff */
[----:B------:R-:W0:Y:S02]  /*22960*/  SYNCS.PHASECHK.TRANS64.TRYWAIT P0, [R23+URZ+0x30820], R6 ;  /* 0x03082006170075a7 */ /* 0x000e24000800017f */
[----:B0-----:R-:W-:Y:S05]  /*22970*/  @!P0 BRA `(.L_x_1888) ;  /* 0x0000007c00108947 */ /* 0x001fea0003800000 */
.L_x_2088:
[----:B------:R-:W-:Y:S05]  /*22980*/  BSYNC B1 ;  /* 0x0000000000017941 */ /* 0x000fea0003800000 */
.L_x_1887:
[----:B------:R-:W-:Y:S04]  /*22990*/  BSSY B1, `(.L_x_1889) ;  /* 0x00000ac000017945 */ /* 0x000fe80003800000 */
[----:B------:R-:W-:Y:S05]  /*229a0*/  @!P6 BRA `(.L_x_1890) ;  /* 0x0000000800a8e947 */ /* 0x000fea0003800000 */
[----:B------:R-:W-:Y:S01]  /*229b0*/  IMAD R13, R27, 0x8, R23 ;  /* 0x000000081b0d7824 */ /* 0x000fe200078e0217 */
[----:B------:R-:W-:Y:S01]  /*229c0*/  SHF.L.U32 R12, R30, 0x1f, RZ ;  /* 0x0000001f1e0c7819 */ /* 0x000fe200000006ff */
[----:B------:R-:W2:Y:S01]  /*229d0*/  S2R R3, SR_TID.X ;  /* 0x0000000000037919 */ /* 0x000ea20000002100 */
[----:B------:R-:W-:Y:S02]  /*229e0*/  BSSY B2, `(.L_x_1891) ;  /* 0x0000005000027945 */ /* 0x000fe40003800000 */
[----:B------:R-:W3:Y:S01]  /*229f0*/  SYNCS.PHASECHK.TRANS64.TRYWAIT P0, [R13+URZ+0x308a0], R12 ;  /* 0x0308a00c0d0075a7 */ /* 0x000ee2000800017f */
[----:B--2---:R-:W-:-:S04]  /*22a00*/  LOP3.LUT R3, R3, 0x7f, RZ, 0xc0, !PT ;  /* 0x0000007f03037812 */ /* 0x004fc800078ec0ff */
[----:B------:R-:W-:Y:S01]  /*22a10*/  ISETP.NE.AND P1, PT, R3, RZ, PT ;  /* 0x000000ff0300720c */ /* 0x000fe20003f25270 */
[----:B---3--:R-:W-:-:S12]  /*22a20*/  @!P0 BRA `(.L_x_1892) ;  /* 0x0000007800f88947 */ /* 0x008fd80003800000 */
.L_x_2089:
[----:B------:R-:W-:Y:S05]  /*22a30*/  BSYNC B2 ;  /* 0x0000000000027941 */ /* 0x000fea0003800000 */
.L_x_1891:
[----:B------:R-:W-:Y:S04]  /*22a40*/  BSSY B2, `(.L_x_1893) ;  /* 0x0000009000027945 */ /* 0x000fe80003800000 */
[----:B------:R-:W-:Y:S05]  /*22a50*/  @P1 BRA `(.L_x_1894) ;  /* 0x00000000001c1947 */ /* 0x000fea0003800000 */
[----:B0-----:R-:W0:Y:S01]  /*22a60*/  S2R R6, SR_TID.X ;  /* 0x0000000000067919 */ /* 0x001e220000002100 */
[----:B------:R-:W-:-:S04]  /*22a70*/  MOV R3, 0x8000 ;  /* 0x0000800000037802 */ /* 0x000fc80000000f00 */
[----:B------:R3:W-:Y:S01]  /*22a80*/  SYNCS.ARRIVE.TRANS64 RZ, [R13+URZ+0x30890], R3 ;  /* 0x030890030dff79a7 */ /* 0x0007e2000800003f */
[----:B0-----:R-:W-:-:S04]  /*22a90*/  LOP3.LUT R6, R6, 0x1f, RZ, 0xc0, !PT ;  /* 0x0000001f06067812 */ /* 0x001fc800078ec0ff */
[----:B------:R-:W-:-:S13]  /*22aa0*/  ISETP.NE.AND P0, PT, R6, RZ, PT ;  /* 0x000000ff0600720c */ /* 0x000fda0003f05270 */
[----:B---3--:R-:W-:Y:S05]  /*22ab0*/  @!P0 BRA `(.L_x_1894) ;  /* 0x0000000000048947 */ /* 0x008fea0003800000 */
[----:B------:R-:W-:Y:S01]  /*22ac0*/  BPT.TRAP 0x1 ;  /* 0x000000040000795c */ /* 0x000fe20000300000 */
.L_x_1894:
[----:B------:R-:W-:Y:S05]  /*22ad0*/  BSYNC B2 ;  /* 0x0000000000027941 */ /* 0x000fea0003800000 */
.L_x_1893:
[----:B------:R-:W-:Y:S01]  /*22ae0*/  IMAD.MOV.U32 R17, RZ, RZ, RZ ;  /* 0x000000ffff117224 */ /* 0x000fe200078e00ff */
[----:B------:R-:W-:Y:S01]  /*22af0*/  UIADD3 UR4, UP0, UR36, 0x570, URZ ;  /* 0x0000057024047890 */ /* 0x000fe2000ff1e03f */
[----:B------:R-:W-:Y:S01]  /*22b00*/  IMAD R11, R2, 0x40, R0 ;  /* 0x00000040020b7824 */ /* 0x000fe200078e0200 */
[----:B------:R-:W-:Y:S01]  /*22b10*/  PLOP3.LUT P0, PT, PT, PT, PT, 0x80, 0x0 ;  /* 0x000000000000781c */ /* 0x000fe20003f0f070 */
[----:B------:R-:W-:Y:S01]  /*22b20*/  IMAD R9, R27, 0x8000, R23 ;  /* 0x000080001b097824 */ /* 0x000fe200078e0217 */
[----:B------:R-:W-:Y:S01]  /*22b30*/  R2UR UR10, R17 ;  /* 0x00000000110a72ca */ /* 0x000fe200000e0000 */
[----:B------:R-:W-:Y:S01]  /*22b40*/  VIADD R11, R11, 0xffffffc0 ;  /* 0xffffffc00b0b7836 */ /* 0x000fe20000000000 */
[----:B0-----:R-:W-:Y:S01]  /*22b50*/  SHF.L.U32 R6, R27, 0xe, RZ ;  /* 0x0000000e1b067819 */ /* 0x001fe200000006ff */
[----:B------:R-:W-:Y:S01]  /*22b60*/  VIADD R3, R13, 0x30890 ;  /* 0x000308900d037836 */ /* 0x000fe20000000000 */
[----:B------:R-:W-:Y:S01]  /*22b70*/  UIADD3.X UR5, URZ, UR37, URZ, UP0, !UPT ;  /* 0x000000253f057290 */ /* 0x000fe200087fe43f */
[----:B------:R-:W-:Y:S01]  /*22b80*/  VIADD R14, R9, 0x20400 ;  /* 0x00020400090e7836 */ /* 0x000fe20000000000 */
[----:B------:R-:W-:Y:S01]  /*22b90*/  UMOV UR6, 0x0 ;  /* 0x0000000000067882 */ /* 0x000fe20000000000 */
[----:B------:R-:W-:-:S09]  /*22ba0*/  UMOV UR7, 0x12f00000 ;  /* 0x12f0000000077882 */ /* 0x000fd20000000000 */
.L_x_1895:
        /* <DEDUP_REMOVED lines=16> */
.L_x_1896:
        /* <DEDUP_REMOVED lines=16> */
.L_x_1897:
        /* <DEDUP_REMOVED lines=16> */
.L_x_1898:
        /* <DEDUP_REMOVED lines=13> */
.L_x_2090:
[----:B------:R-:W-:Y:S05]  /*22f80*/  BSYNC B2 ;  /* 0x0000000000027941 */ /* 0x000fea0003800000 */
.L_x_1899:
[----:B------:R-:W-:Y:S01]  /*22f90*/  BSSY B2, `(.L_x_1901) ;  /* 0x000000b000027945 */ /* 0x000fe20003800000 */
[----:B------:R-:W-:Y:S01]  /*22fa0*/  IMAD.MOV.U32 R14, RZ, RZ, 0x0 ;  /* 0x00000000ff0e7424 */ /* 0x000fe200078e00ff */
[----:B------:R-:W-:Y:S02]  /*22fb0*/  MOV R15, 0x12f00000 ;  /* 0x12f00000000f7802 */ /* 0x000fe40000000f00 */
[----:B------:R-:W-:Y:S05]  /*22fc0*/  @P1 BRA `(.L_x_1902) ;  /* 0x00000000001c1947 */ /* 0x000fea0003800000 */
[----:B------:R-:W3:Y:S01]  /*22fd0*/  S2R R9, SR_TID.X ;  /* 0x0000000000097919 */ /* 0x000ee20000002100 */
[----:B------:R-:W-:-:S04]  /*22fe0*/  IMAD.MOV.U32 R3, RZ, RZ, 0x8000 ;  /* 0x00008000ff037424 */ /* 0x000fc800078e00ff */
[----:B------:R4:W-:Y:S01]  /*22ff0*/  SYNCS.ARRIVE.TRANS64 RZ, [R13+URZ+0x308b0], R3 ;  /* 0x0308b0030dff79a7 */ /* 0x0009e2000800003f */
[----:B---3--:R-:W-:-:S04]  /*23000*/  LOP3.LUT R9, R9, 0x1f, RZ, 0xc0, !PT ;  /* 0x0000001f09097812 */ /* 0x008fc800078ec0ff */
[----:B------:R-:W-:-:S13]  /*23010*/  ISETP.NE.AND P0, PT, R9, RZ, PT ;  /* 0x000000ff0900720c */ /* 0x000fda0003f05270 */
[----:B----4-:R-:W-:Y:S05]  /*23020*/  @!P0 BRA `(.L_x_1902) ;  /* 0x0000000000048947 */ /* 0x010fea0003800000 */
[----:B------:R-:W-:Y:S01]  /*23030*/  BPT.TRAP 0x1 ;  /* 0x000000040000795c */ /* 0x000fe20000300000 */
.L_x_1902:
[----:B------:R-:W-:Y:S05]  /*23040*/  BSYNC B2 ;  /* 0x0000000000027941 */ /* 0x000fea0003800000 */
.L_x_1901:
[----:B------:R-:W-:Y:S01]  /*23050*/  R2UR UR10, R17 ;  /* 0x00000000110a72ca */ /* 0x000fe200000e0000 */
[----:B------:R-:W-:Y:S01]  /*23060*/  IMAD R6, R6, 0x2, R23 ;  /* 0x0000000206067824 */ /* 0x000fe200078e0217 */
[----:B------:R-:W-:Y:S01]  /*23070*/  R2UR UR6, R14 ;  /* 0x000000000e0672ca */ /* 0x000fe200000e0000 */
[----:B------:R-:W-:Y:S01]  /*23080*/  UIADD3 UR4, UP0, UR36, 0x670, URZ ;  /* 0x0000067024047890 */ /* 0x000fe2000ff1e03f */
[----:B------:R-:W-:Y:S01]  /*23090*/  R2UR UR7, R15 ;  /* 0x000000000f0772ca */ /* 0x000fe200000e0000 */
[----:B0-2---:R-:W-:Y:S01]  /*230a0*/  VIADD R13, R13, 0x308b0 ;  /* 0x000308b00d0d7836 */ /* 0x005fe20000000000 */
[----:B------:R-:W-:Y:S01]  /*230b0*/  PLOP3.LUT P0, PT, PT, PT, PT, 0x80, 0x0 ;  /* 0x000000000000781c */ /* 0x000fe20003f0f070 */
[----:B------:R-:W-:Y:S01]  /*230c0*/  VIADD R3, R6, 0x400 ;  /* 0x0000040006037836 */ /* 0x000fe20000000000 */
[----:B------:R-:W-:-:S12]  /*230d0*/  UIADD3.X UR5, URZ, UR37, URZ, UP0, !UPT ;  /* 0x000000253f057290 */ /* 0x000fd800087fe43f */
.L_x_1903:
        /* <DEDUP_REMOVED lines=15> */
.L_x_1904:
        /* <DEDUP_REMOVED lines=15> */
.L_x_1905:
        /* <DEDUP_REMOVED lines=15> */
.L_x_1906:
        /* <DEDUP_REMOVED lines=9> */
[----:B--2---:R-:W-:Y:S05]  /*23440*/  @P0 BRA.U.ANY `(.L_x_1906) ;  /* 0xfffffffd00d80947 */ /* 0x004fea000393ffff */
.L_x_1890:
[----:B------:R-:W-:Y:S05]  /*23450*/  BSYNC B1 ;  /* 0x0000000000017941 */ /* 0x000fea0003800000 */
.L_x_1889:
        /* <DEDUP_REMOVED lines=9> */
.L_x_1925:
[----:B------:R-:W-:Y:S05]  /*234f0*/  YIELD ;  /* 0x0000000000007946 */ /* 0x000fea0003800000 */
[----:B------:R-:W-:Y:S04]  /*23500*/  BSSY B1, `(.L_x_1907) ;  /* 0x00000a9000017945 */ /* 0x000fe80003800000 */
[----:B------:R-:W-:Y:S05]  /*23510*/  @!P6 BRA `(.L_x_1908) ;  /* 0x00000008009ce947 */ /* 0x000fea0003800000 */
[----:B0-----:R-:W-:Y:S01]  /*23520*/  LEA R6, R27, R23, 0x3 ;  /* 0x000000171b067211 */ /* 0x001fe200078e18ff */
[----:B------:R-:W0:Y:S01]  /*23530*/  S2R R2, SR_TID.X ;  /* 0x0000000000027919 */ /* 0x000e220000002100 */
[----:B------:R-:W-:Y:S01]  /*23540*/  SHF.L.U32 R3, R30, 0x1f, RZ ;  /* 0x0000001f1e037819 */ /* 0x000fe200000006ff */
[----:B------:R-:W-:Y:S03]  /*23550*/  BSSY B2, `(.L_x_1909) ;  /* 0x0000005000027945 */ /* 0x000fe60003800000 */
[----:B------:R-:W2:Y:S01]  /*23560*/  SYNCS.PHASECHK.TRANS64.TRYWAIT P1, [R6+URZ+0x308a0], R3 ;  /* 0x0308a003060075a7 */ /* 0x000ea2000802017f */
[----:B0-----:R-:W-:-:S04]  /*23570*/  LOP3.LUT R2, R2, 0x7f, RZ, 0xc0, !PT ;  /* 0x0000007f02027812 */ /* 0x001fc800078ec0ff */
[----:B------:R-:W-:Y:S01]  /*23580*/  ISETP.NE.AND P2, PT, R2, RZ, PT ;  /* 0x000000ff0200720c */ /* 0x000fe20003f45270 */
[----:B--2---:R-:W-:-:S12]  /*23590*/  @!P1 BRA `(.L_x_1910) ;  /* 0x0000007000449947 */ /* 0x004fd80003800000 */
.L_x_2091:
[----:B------:R-:W-:Y:S05]  /*235a0*/  BSYNC B2 ;  /* 0x0000000000027941 */ /* 0x000fea0003800000 */
.L_x_1909:
[----:B------:R-:W-:Y:S04]  /*235b0*/  BSSY B2, `(.L_x_1911) ;  /* 0x0000009000027945 */ /* 0x000fe80003800000 */
        /* <DEDUP_REMOVED lines=8> */
.L_x_1912:
[----:B------:R-:W-:Y:S05]  /*23640*/  BSYNC B2 ;  /* 0x0000000000027941 */ /* 0x000fea0003800000 */
.L_x_1911:
[----:B------:R-:W-:Y:S01]  /*23650*/  IMAD.MOV.U32 R14, RZ, RZ, RZ ;  /* 0x000000ffff0e7224 */ /* 0x000fe200078e00ff */
[----:B------:R-:W-:Y:S01]  /*23660*/  UIADD3 UR4, UP0, UR36, 0x570, URZ ;  /* 0x0000057024047890 */ /* 0x000fe2000ff1e03f */
[----:B------:R-:W-:Y:S01]  /*23670*/  IMAD R11, R27, 0x8000, R23 ;  /* 0x000080001b0b7824 */ /* 0x000fe200078e0217 */
[----:B------:R-:W-:Y:S01]  /*23680*/  PLOP3.LUT P1, PT, PT, PT, PT, 0x80, 0x0 ;  /* 0x000000000000781c */ /* 0x000fe20003f2f070 */
[----:B------:R-:W-:Y:S01]  /*23690*/  IMAD R12, R9, 0x40, R0 ;  /* 0x00000040090c7824 */ /* 0x000fe200078e0200 */
[----:B------:R-:W-:Y:S01]  /*236a0*/  R2UR UR10, R14 ;  /* 0x000000000e0a72ca */ /* 0x000fe200000e0000 */
[----:B------:R-:W-:Y:S01]  /*236b0*/  VIADD R13, R11, 0x20400 ;  /* 0x000204000b0d7836 */ /* 0x000fe20000000000 */
[----:B------:R-:W-:Y:S01]  /*236c0*/  IADD3 R2, R6, 0x30890, RZ ;  /* 0x0003089006027810 */ /* 0x000fe20007ffe0ff */
[----:B------:R-:W-:Y:S01]  /*236d0*/  UIADD3.X UR5, URZ, UR37, URZ, UP0, !UPT ;  /* 0x000000253f057290 */ /* 0x000fe200087fe43f */
[----:B------:R-:W-:Y:S01]  /*236e0*/  UMOV UR6, 0x0 ;  /* 0x0000000000067882 */ /* 0x000fe20000000000 */
[----:B------:R-:W-:-:S10]  /*236f0*/  UMOV UR7, 0x12f00000 ;  /* 0x12f0000000077882 */ /* 0x000fd40000000000 */
.L_x_1913:
        /* <DEDUP_REMOVED lines=10> */
[----:B------:R-:W-:Y:S01]  /*237a0*/  IMAD.MOV.U32 R20, RZ, RZ, 0x40 ;  /* 0x00000040ff147424 */ /* 0x000fe200078e00ff */
[----:B------:R-:W-:Y:S01]  /*237b0*/  PLOP3.LUT P1, PT, PT, PT, PT, 0x80, 0x0 ;  /* 0x000000000000781c */ /* 0x000fe20003f2f070 */
[----:B------:R-:W-:Y:S01]  /*237c0*/  VIADD R13, R11, 0x22400 ;  /* 0x000224000b0d7836 */ /* 0x000fe20000000000 */
[----:B------:R-:W-:Y:S01]  /*237d0*/  UMOV UR6, 0x0 ;  /* 0x0000000000067882 */ /* 0x000fe20000000000 */
[----:B------:R-:W-:Y:S01]  /*237e0*/  UMOV UR7, 0x12f00000 ;  /* 0x12f0000000077882 */ /* 0x000fe20000000000 */
[----:B------:R-:W-:-:S15]  /*237f0*/  R2UR UR10, R20 ;  /* 0x00000000140a72ca */ /* 0x000fde00000e0000 */
.L_x_1914:
        /* <DEDUP_REMOVED lines=12> */
[----:B------:R-:W-:Y:S01]  /*238c0*/  UMOV UR6, 0x0 ;  /* 0x0000000000067882 */ /* 0x000fe20000000000 */
[----:B------:R-:W-:Y:S01]  /*238d0*/  IADD3 R13, R11, 0x24400, RZ ;  /* 0x000244000b0d7810 */ /* 0x000fe20007ffe0ff */
[----:B------:R-:W-:Y:S01]  /*238e0*/  UMOV UR7, 0x12f00000 ;  /* 0x12f0000000077882 */ /* 0x000fe20000000000 */
[----:B------:R-:W-:-:S15]  /*238f0*/  R2UR UR10, R17 ;  /* 0x00000000110a72ca */ /* 0x000fde00000e0000 */
.L_x_1915:
        /* <DEDUP_REMOVED lines=16> */
.L_x_1916:
        /* <DEDUP_REMOVED lines=10> */
[----:B------:R-:W2:Y:S01]  /*23aa0*/  SYNCS.PHASECHK.TRANS64.TRYWAIT P1, [R6+URZ+0x308c0], R3 ;  /* 0x0308c003060075a7 */ /* 0x000ea2000802017f */
[----:B------:R-:W-:Y:S04]  /*23ab0*/  BSSY B2, `(.L_x_1917) ;  /* 0x0000002000027945 */ /* 0x000fe80003800000 */
[----:B--2---:R-:W-:Y:S05]  /*23ac0*/  @!P1 BRA `(.L_x_1918) ;  /* 0x0000006c000c9947 */ /* 0x004fea0003800000 */
.L_x_2092:
[----:B------:R-:W-:Y:S05]  /*23ad0*/  BSYNC B2 ;  /* 0x0000000000027941 */ /* 0x000fea0003800000 */
.L_x_1917:
[----:B------:R-:W-:Y:S01]  /*23ae0*/  BSSY B2, `(.L_x_1919) ;  /* 0x000000b000027945 */ /* 0x000fe20003800000 */
[----:B------:R-:W-:Y:S02]  /*23af0*/  IMAD.MOV.U32 R2, RZ, RZ, 0x0 ;  /* 0x00000000ff027424 */ /* 0x000fe400078e00ff */
[----:B0-2---:R-:W-:Y:S01]  /*23b00*/  IMAD.MOV.U32 R3, RZ, RZ, 0x12f00000 ;  /* 0x12f00000ff037424 */ /* 0x005fe200078e00ff */
[----:B------:R-:W-:Y:S06]  /*23b10*/  @P2 BRA `(.L_x_1920) ;  /* 0x00000000001c2947 */ /* 0x000fec0003800000 */
[----:B------:R-:W0:Y:S01]  /*23b20*/  S2R R21, SR_TID.X ;  /* 0x0000000000157919 */ /* 0x000e220000002100 */
[----:B------:R-:W-:-:S04]  /*23b30*/  MOV R13, 0x8000 ;  /* 0x00008000000d7802 */ /* 0x000fc80000000f00 */
[----:B------:R2:W-:Y:S01]  /*23b40*/  SYNCS.ARRIVE.TRANS64 RZ, [R6+URZ+0x308b0], R13 ;  /* 0x0308b00d06ff79a7 */ /* 0x0005e2000800003f */
[----:B0-----:R-:W-:-:S04]  /*23b50*/  LOP3.LUT R21, R21, 0x1f, RZ, 0xc0, !PT ;  /* 0x0000001f15157812 */ /* 0x001fc800078ec0ff */
[----:B------:R-:W-:-:S13]  /*23b60*/  ISETP.NE.AND P1, PT, R21, RZ, PT ;  /* 0x000000ff1500720c */ /* 0x000fda0003f25270 */
[----:B--2---:R-:W-:Y:S05]  /*23b70*/  @!P1 BRA `(.L_x_1920) ;  /* 0x0000000000049947 */ /* 0x004fea0003800000 */
[----:B------:R-:W-:Y:S01]  /*23b80*/  BPT.TRAP 0x1 ;  /* 0x000000040000795c */ /* 0x000fe20000300000 */
.L_x_1920:
[----:B------:R-:W-:Y:S05]  /*23b90*/  BSYNC B2 ;  /* 0x0000000000027941 */ /* 0x000fea0003800000 */
.L_x_1919:
[----:B------:R-:W-:Y:S01]  /*23ba0*/  R2UR UR10, R14 ;  /* 0x000000000e0a72ca */ /* 0x000fe200000e0000 */
[----:B------:R-:W-:Y:S01]  /*23bb0*/  UIADD3 UR4, UP0, UR36, 0x670, URZ ;  /* 0x0000067024047890 */ /* 0x000fe2000ff1e03f */
[----:B------:R-:W-:Y:S01]  /*23bc0*/  R2UR UR6, R2 ;  /* 0x00000000020672ca */ /* 0x000fe200000e0000 */
[----:B------:R-:W-:Y:S01]  /*23bd0*/  VIADD R6, R6, 0x308b0 ;  /* 0x000308b006067836 */ /* 0x000fe20000000000 */
[----:B------:R-:W-:Y:S01]  /*23be0*/  R2UR UR7, R3 ;  /* 0x00000000030772ca */ /* 0x000fe200000e0000 */
[----:B------:R-:W-:Y:S01]  /*23bf0*/  VIADD R13, R11, 0x400 ;  /* 0x000004000b0d7836 */ /* 0x000fe20000000000 */
[----:B------:R-:W-:Y:S01]  /*23c00*/  PLOP3.LUT P1, PT, PT, PT, PT, 0x80, 0x0 ;  /* 0x000000000000781c */ /* 0x000fe20003f2f070 */
[----:B------:R-:W-:-:S12]  /*23c10*/  UIADD3.X UR5, URZ, UR37, URZ, UP0, !UPT ;  /* 0x000000253f057290 */ /* 0x000fd800087fe43f */
.L_x_1921:
        /* <DEDUP_REMOVED lines=15> */
.L_x_1922:
        /* <DEDUP_REMOVED lines=15> */
.L_x_1923:
        /* <DEDUP_REMOVED lines=15> */
.L_x_1924:
        /* <DEDUP_REMOVED lines=10> */
.L_x_1908:
[----:B------:R-:W-:Y:S05]  /*23f90*/  BSYNC B1 ;  /* 0x0000000000017941 */ /* 0x000fea0003800000 */
.L_x_1907:
[----:B------:R-:W-:Y:S01]  /*23fa0*/  ISETP.GT.AND P2, PT, R9, R5, PT ;  /* 0x000000050900720c */ /* 0x000fe20003f44270 */
[----:B------:R-:W-:Y:S02]  /*23fb0*/  VIADD R27, R27, 0x1 ;  /* 0x000000011b1b7836 */ /* 0x000fe40000000000 */
[----:B------:R-:W-:-:S03]  /*23fc0*/  VIADD R9, R9, 0xffffffff ;  /* 0xffffffff09097836 */ /* 0x000fc60000000000 */
[----:B------:R-:W-:-:S04]  /*23fd0*/  ISETP.NE.AND P1, PT, R27, 0x2, PT ;  /* 0x000000021b00780c */ /* 0x000fc80003f25270 */
[----:B------:R-:W-:Y:S02]  /*23fe0*/  SEL R3, RZ, 0x1, P1 ;  /* 0x00000001ff037807 */ /* 0x000fe40000800000 */
[----:B------:R-:W-:Y:S02]  /*23ff0*/  SEL R27, R27, RZ, P1 ;  /* 0x000000ff1b1b7207 */ /* 0x000fe40000800000 */
[----:B------:R-:W-:Y:S01]  /*24000*/  LOP3.LUT R30, R30, R3, RZ, 0x3c, !PT ;  /* 0x000000031e1e7212 */ /* 0x000fe200078e3cff */
[----:B------:R-:W-:Y:S06]  /*24010*/  @P2 BRA `(.L_x_1925) ;  /* 0xfffffff400342947 */ /* 0x000fec000383ffff */
.L_x_1883:
[----:B------:R-:W-:Y:S05]  /*24020*/  BSYNC B0 ;  /* 0x0000000000007941 */ /* 0x000fea0003800000 */
.L_x_1882:
[----:B------:R-:W2:Y:S01]  /*24030*/  LDC R0, c[0x0][0x448] ;  /* 0x00011200ff007b82 */ /* 0x000ea20000000800 */
[----:B------:R-:W-:Y:S01]  /*24040*/  VIADD R5, R28, 0x7f ;  /* 0x0000007f1c057836 */ /* 0x000fe20000000000 */
[----:B------:R-:W-:Y:S06]  /*24050*/  @!P0 WARPSYNC.ALL ;  /* 0x0000000000008948 */ /* 0x000fec0003800000 */
[----:B------:R-:W-:Y:S01]  /*24060*/  @!P0 BAR.SYNC.DEFER_BLOCKING 0xc, 0x180 ;  /* 0x0306000000008b1d */ /* 0x000fe20000010000 */
[----:B--2---:R-:W-:-:S13]  /*24070*/  ISETP.NE.AND P1, PT, R0, 0x1, PT ;  /* 0x000000010000780c */ /* 0x004fda0003f25270 */
[----:B------:R-:W2:Y:S08]  /*24080*/  @P1 LDC R0, c[0x0][0x44c] ;  /* 0x00011300ff001b82 */ /* 0x000eb00000000800 */
[----:B------:R-:W3:Y:S01]  /*24090*/  @P1 LDC R3, c[0x0][0x450] ;  /* 0x00011400ff031b82 */ /* 0x000ee20000000800 */
[----:B--2---:R-:W-:-:S05]  /*240a0*/  @P1 IMAD.HI.U32 R0, R5, R0, RZ ;  /* 0x0000000005001227 */ /* 0x004fca00078e00ff */
[----:B---3--:R-:W-:Y:S02]  /*240b0*/  @P1 SHF.R.U32.HI R5, RZ, R3, R0 ;  /* 0x00000003ff051219 */ /* 0x008fe40000011600 */
[----:B------:R-:W2:Y:S03]  /*240c0*/  LDC.64 R2, c[0x0][0x9e0] ;  /* 0x00027800ff027b82 */ /* 0x000ea60000000a00 */
[----:B------:R-:W-:Y:S01]  /*240d0*/  IMAD.IADD R9, R8, 0x1, R5 ;  /* 0x0000000108097824 */ /* 0x000fe200078e0205 */
[----:B--2---:R-:W-:-:S04]  /*240e0*/  ISETP.GE.AND P2, PT, R3, 0x1, PT ;  /* 0x000000010300780c */ /* 0x004fc80003f46270 */
[----:B------:R-:W-:-:S09]  /*240f0*/  IADD3 R2, R9, R2, RZ ;  /* 0x0000000209027210 */ /* 0x000fd20007ffe0ff */
[----:B------:R-:W-:Y:S05]  /*24100*/  @!P2 BRA `(.L_x_1926) ;  /* 0x000000000048a947 */ /* 0x000fea0003800000 */
[C---:B------:R-:W-:Y:S01]  /*24110*/  ISETP.GT.AND P0, PT, R9.reuse, RZ, PT ;  /* 0x000000ff0900720c */ /* 0x040fe20003f04270 */
[----:B------:R-:W-:Y:S01]  /*24120*/  BSSY B0, `(.L_x_1927) ;  /* 0x000000e000007945 */ /* 0x000fe20003800000 */
[----:B------:R-:W-:-:S11]  /*24130*/  VIADD R0, R9, 0xffffffff ;  /* 0xffffffff09007836 */ /* 0x000fd60000000000 */
        /* <DEDUP_REMOVED lines=8> */
.L_x_1928:
[----:B------:R-:W-:-:S13]  /*241c0*/  ISETP.NE.AND P0, PT, R3, 0x1, PT ;  /* 0x000000010300780c */ /* 0x000fda0003f05270 */
[----:B------:R-:W2:Y:S02]  /*241d0*/  @P0 LDC.64 R4, c[0x0][0x9e8] ;  /* 0x00027a00ff040b82 */ /* 0x000ea40000000a00 */
[----:B--2---:R-:W-:-:S05]  /*241e0*/  @P0 IMAD.HI.U32 R4, R0, R4, RZ ;  /* 0x0000000400040227 */ /* 0x004fca00078e00ff */
[----:B------:R-:W-:-:S07]  /*241f0*/  @P0 SHF.R.U32.HI R0, RZ, R5, R4 ;  /* 0x00000005ff000219 */ /* 0x000fce0000011604 */
.L_x_1929:
[----:B------:R-:W-:Y:S05]  /*24200*/  BSYNC B0 ;  /* 0x0000000000007941 */ /* 0x000fea0003800000 */
.L_x_1927:
[----:B------:R-:W-:-:S05]  /*24210*/  IMAD R5, R0, R3, R3 ;  /* 0x0000000300057224 */ /* 0x000fca00078e0203 */
[----:B------:R-:W-:-:S07]  /*24220*/  VIMNMX R2, R2, R5, PT ;  /* 0x0000000502027248 */ /* 0x000fce0003fe0100 */
.L_x_1926:
[----:B------:R-:W-:Y:S01]  /*24230*/  VIADD R2, R2, 0x3f ;  /* 0x0000003f02027836 */ /* 0x000fe20000000000 */
[----:B------:R-:W2:Y:S01]  /*24240*/  @P1 LDC R9, c[0x0][0x44c] ;  /* 0x00011300ff091b82 */ /* 0x000ea20000000800 */
[----:B------:R-:W-:-:S03]  /*24250*/  ULDC UR4, c[0x0][0x9dc] ;  /* 0x0002770000047ab9 */ /* 0x000fc60000000800 */
[----:B------:R-:W-:-:S04]  /*24260*/  SHF.R.S32.HI R5, RZ, 0x1f, R2 ;  /* 0x0000001fff057819 */ /* 0x000fc80000011402 */
[----:B------:R-:W3:Y:S01]  /*24270*/  @P1 LDC R0, c[0x0][0x450] ;  /* 0x00011400ff001b82 */ /* 0x000ee20000000800 */
[----:B------:R-:W-:Y:S01]  /*24280*/  LEA.HI R5, R5, R2, RZ, 0x6 ;  /* 0x0000000205057211 */ /* 0x000fe200078f30ff */
[----:B------:R-:W-:-:S03]  /*24290*/  IMAD.MOV.U32 R2, RZ, RZ, R28 ;  /* 0x000000ffff027224 */ /* 0x000fc600078e001c */
[----:B------:R-:W-:-:S04]  /*242a0*/  SHF.R.S32.HI R5, RZ, 0x6, R5 ;  /* 0x00000006ff057819 */ /* 0x000fc80000011405 */
[----:B------:R-:W-:-:S05]  /*242b0*/  VIMNMX R26, R10, R5, PT ;  /* 0x000000050a1a7248 */ /* 0x000fca0003fe0100 */
[----:B------:R4:W-:Y:S01]  /*242c0*/  STL [R1+0x30], R26 ;  /* 0x0000301a01007387 */ /* 0x0009e20000100800 */
[----:B--2---:R-:W-:-:S05]  /*242d0*/  @P1 IMAD.HI.U32 R9, R28, R9, RZ ;  /* 0x000000091c091227 */ /* 0x004fca00078e00ff */
[----:B---3--:R-:W-:-:S04]  /*242e0*/  @P1 SHF.R.U32.HI R2, RZ, R0, R9 ;  /* 0x00000000ff021219 */ /* 0x008fc80000011609 */
[----:B------:R-:W-:-:S05]  /*242f0*/  IADD3 R7, R7, R2, RZ ;  /* 0x0000000207077210 */ /* 0x000fca0007ffe0ff */
[----:B------:R-:W-:Y:S01]  /*24300*/  VIADD R0, R7, -UR4 ;  /* 0x8000000407007c36 */ /* 0x000fe20008000000 */
[----:B----4-:R-:W-:Y:S06]  /*24310*/  @!P2 BRA `(.L_x_1930) ;  /* 0x000000000044a947 */ /* 0x010fec0003800000 */
        /* <DEDUP_REMOVED lines=10> */
.L_x_1932:
[----:B------:R-:W-:-:S13]  /*243c0*/  ISETP.NE.AND P0, PT, R3, 0x1, PT ;  /* 0x000000010300780c */ /* 0x000fda0003f05270 */
[----:B------:R-:W2:Y:S02]  /*243d0*/  @P0 LDC.64 R4, c[0x0][0x9e8] ;  /* 0x00027a00ff040b82 */ /* 0x000ea40000000a00 */
[----:B--2---:R-:W-:-:S05]  /*243e0*/  @P0 IMAD.HI.U32 R4, R7, R4, RZ ;  /* 0x0000000407040227 */ /* 0x004fca00078e00ff */
[----:B------:R-:W-:-:S07]  /*243f0*/  @P0 SHF.R.U32.HI R7, RZ, R5, R4 ;  /* 0x00000005ff070219 */ /* 0x000fce0000011604 */
.L_x_1933:
[----:B------:R-:W-:Y:S05]  /*24400*/  BSYNC B0 ;  /* 0x0000000000007941 */ /* 0x000fea0003800000 */
.L_x_1931:
[----:B------:R-:W-:-:S05]  /*24410*/  IMAD R3, R7, R3, RZ ;  /* 0x0000000307037224 */ /* 0x000fca00078e02ff */
[----:B------:R-:W-:-:S07]  /*24420*/  VIMNMX R0, R0, R3, !PT ;  /* 0x0000000300007248 */ /* 0x000fce0007fe0100 */
.L_x_1930:
[----:B------:R-:W-:Y:S01]  /*24430*/  SHF.R.S32.HI R3, RZ, 0x1f, R0 ;  /* 0x0000001fff037819 */ /* 0x000fe20000011400 */
[----:B------:R-:W-:Y:S03]  /*24440*/  BSSY B7, `(.L_x_1934) ;  /* 0x000036d000077945 */ /* 0x000fe60003800000 */
[----:B------:R-:W-:-:S04]  /*24450*/  LEA.HI R3, R3, R0, RZ, 0x6 ;  /* 0x0000000003037211 */ /* 0x000fc800078f30ff */
[----:B------:R-:W-:-:S04]  /*24460*/  SHF.R.S32.HI R3, RZ, 0x6, R3 ;  /* 0x00000006ff037819 */ /* 0x000fc80000011403 */
[----:B------:R-:W-:-:S04]  /*24470*/  VIMNMX R2, RZ, R3, !PT ;  /* 0x00000003ff027248 */ /* 0x000fc80007fe0100 */
[----:B------:R-:W-:Y:S01]  /*24480*/  ISETP.GT.AND P0, PT, R26, R2, PT ;  /* 0x000000021a00720c */ /* 0x000fe20003f04270 */
[----:B------:R2:W-:-:S12]  /*24490*/  STL [R1+0x14], R2 ;  /* 0x0000140201007387 */ /* 0x0005d80000100800 */
[----:B--2---:R-:W-:Y:S05]  /*244a0*/  @P0 BRA `(.L_x_1935) ;  /* 0x0000000000440947 */ /* 0x004fea0003800000 */
[----:B------:R-:W2:Y:S02]  /*244b0*/  S2R R2, SR_TID.X ;  /* 0x0000000000027919 */ /* 0x000ea40000002100 */
[----:B--2---:R-:W-:-:S04]  /*244c0*/  LOP3.LUT R2, R2, 0x7f, RZ, 0xc0, !PT ;  /* 0x0000007f02027812 */ /* 0x004fc800078ec0ff */
[----:B------:R-:W-:-:S13]  /*244d0*/  ISETP.NE.AND P0, PT, R2, RZ, PT ;  /* 0x000000ff0200720c */ /* 0x000fda0003f05270 */
[----:B------:R-:W-:Y:S05]  /*244e0*/  @P0 BRA `(.L_x_1936) ;  /* 0x0000003400880947 */ /* 0x000fea0003800000 */
[----:B------:R-:W2:Y:S01]  /*244f0*/  S2R R5, SR_LANEID ;  /* 0x0000000000057919 */ /* 0x000ea20000000000 */
[----:B------:R-:W-:Y:S01]  /*24500*/  VOTEU.ANY UR4, UPT, PT ;  /* 0x0000000000047886 */ /* 0x000fe200038e0100 */
[----:B------:R-:W3:Y:S01]  /*24510*/  LDC.64 R2, c[0x0][0xc60] ;  /* 0x00031800ff027b82 */ /* 0x000ee20000000a00 */
[----:B------:R-:W2:Y:S02]  /*24520*/  FLO.U32 R0, UR4 ;  /* 0x0000000400007d00 */ /* 0x000ea400080e0000 */
[----:B--2---:R-:W-:-:S06]  /*24530*/  ISETP.EQ.U32.AND P0, PT, R0, R5, PT ;  /* 0x000000050000720c */ /* 0x004fcc0003f02070 */
[----:B------:R-:W3:Y:S07]  /*24540*/  POPC R5, UR4 ;  /* 0x0000000400057d09 */ /* 0x000eee0008000000 */
[----:B---3--:R-:W2:Y:S01]  /*24550*/  @P0 ATOMG.E.ADD.STRONG.GPU PT, R3, desc[UR60][R2.64], R5 ;  /* 0x00000005020309a8 */ /* 0x008ea200081ee1fc */
[----:B------:R-:W3:Y:S02]  /*24560*/  S2R R4, SR_LTMASK ;  /* 0x0000000000047919 */ /* 0x000ee40000003900 */
[----:B---3--:R-:W-:-:S04]  /*24570*/  LOP3.LUT R4, R4, UR4, RZ, 0xc0, !PT ;  /* 0x0000000404047c12 */ /* 0x008fc8000f8ec0ff */
[----:B------:R-:W3:Y:S01]  /*24580*/  POPC R7, R4 ;  /* 0x0000000400077309 */ /* 0x000ee20000000000 */
[----:B--2---:R-:W3:Y:S02]  /*24590*/  SHFL.IDX PT, R0, R3, R0, 0x1f ;  /* 0x00001f0003007589 */ /* 0x004ee400000e0000 */
[----:B---3--:R-:W-:Y:S01]  /*245a0*/  IADD3 R16, R0, UR38, R7 ;  /* 0x0000002600107c10 */ /* 0x008fe2000fffe007 */
[----:B------:R-:W-:Y:S06]  /*245b0*/  BRA `(.L_x_1936) ;  /* 0x0000003400547947 */ /* 0x000fec0003800000 */
.L_x_1935:
        /* <DEDUP_REMOVED lines=8> */
[----:B------:R-:W-:Y:S01]  /*24640*/  IMAD.U32 R4, RZ, RZ, UR6 ;  /* 0x00000006ff047e24 */ /* 0x000fe2000f8e00ff */
[----:B0-----:R-:W-:Y:S01]  /*24650*/  MOV R6, UR8 ;  /* 0x0000000800067c02 */ /* 0x001fe20008000f00 */
[----:B------:R-:W0:Y:S01]  /*24660*/  LDC.64 R2, c[0x4][R2] ;  /* 0x0100000002027b82 */ /* 0x000e220000000a00 */
[----:B------:R-:W-:Y:S01]  /*24670*/  IMAD.U32 R5, RZ, RZ, UR7 ;  /* 0x00000007ff057e24 */ /* 0x000fe2000f8e00ff */
[----:B------:R-:W-:Y:S01]  /*24680*/  MOV R12, 0x1 ;  /* 0x00000001000c7802 */ /* 0x000fe20000000f00 */
[----:B------:R-:W-:Y:S02]  /*24690*/  IMAD.U32 R7, RZ, RZ, UR9 ;  /* 0x00000009ff077e24 */ /* 0x000fe4000f8e00ff */
[----:B------:R-:W-:-:S02]  /*246a0*/  IMAD.U32 R10, RZ, RZ, UR4 ;  /* 0x00000004ff0a7e24 */ /* 0x000fc4000f8e00ff */
[----:B------:R-:W-:Y:S02]  /*246b0*/  IMAD.U32 R11, RZ, RZ, UR5 ;  /* 0x00000005ff0b7e24 */ /* 0x000fe4000f8e00ff */
[----:B------:R-:W-:Y:S02]  /*246c0*/  IMAD.MOV.U32 R8, RZ, RZ, 0x70 ;  /* 0x00000070ff087424 */ /* 0x000fe400078e00ff */
[----:B------:R-:W-:-:S07]  /*246d0*/  IMAD.MOV.U32 R13, RZ, RZ, RZ ;  /* 0x000000ffff0d7224 */ /* 0x000fce00078e00ff */
[----:B------:R-:W-:-:S07]  /*246e0*/  LEPC R20, `(.L_x_1938) ;  /* 0x000000001014794e */ /* 0x000fce0000000000 */
[----:B01----:R-:W-:Y:S05]  /*246f0*/  CALL.ABS.NOINC R2 ;  /* 0x0000000002007343 */ /* 0x003fea0003c00000 */
.L_x_1938:
[----:B------:R-:W-:Y:S05]  /*24700*/  BSYNC B6 ;  /* 0x0000000000067941 */ /* 0x000fea0003800000 */
.L_x_1937:
        /* <DEDUP_REMOVED lines=8> */
[----:B------:R2:W3:Y:S01]  /*24790*/  LDC.64 R2, c[0x4][R17] ;  /* 0x0100000011027b82 */ /* 0x0004e20000000a00 */
[----:B------:R-:W-:Y:S01]  /*247a0*/  IMAD.U32 R4, RZ, RZ, UR6 ;  /* 0x00000006ff047e24 */ /* 0x000fe2000f8e00ff */
[----:B0-----:R-:W-:Y:S01]  /*247b0*/  MOV R6, UR8 ;  /* 0x0000000800067c02 */ /* 0x001fe20008000f00 */
[----:B------:R-:W-:Y:S01]  /*247c0*/  IMAD.U32 R5, RZ, RZ, UR7 ;  /* 0x00000007ff057e24 */ /* 0x000fe2000f8e00ff */
[----:B------:R-:W-:Y:S01]  /*247d0*/  MOV R12, 0x1 ;  /* 0x00000001000c7802 */ /* 0x000fe20000000f00 */
[----:B------:R-:W-:Y:S02]  /*247e0*/  IMAD.U32 R7, RZ, RZ, UR9 ;  /* 0x00000009ff077e24 */ /* 0x000fe4000f8e00ff */
[----:B------:R-:W-:-:S02]  /*247f0*/  IMAD.U32 R10, RZ, RZ, UR4 ;  /* 0x00000004ff0a7e24 */ /* 0x000fc4000f8e00ff */
[----:B------:R-:W-:Y:S02]  /*24800*/  IMAD.U32 R11, RZ, RZ, UR5 ;  /* 0x00000005ff0b7e24 */ /* 0x000fe4000f8e00ff */
[----:B------:R-:W-:Y:S02]  /*24810*/  IMAD.MOV.U32 R8, RZ, RZ, 0x70 ;  /* 0x00000070ff087424 */ /* 0x000fe400078e00ff */
[----:B--2---:R-:W-:-:S07]  /*24820*/  IMAD.MOV.U32 R13, RZ, RZ, RZ ;  /* 0x000000ffff0d7224 */ /* 0x004fce00078e00ff */
[----:B------:R-:W-:-:S07]  /*24830*/  LEPC R20, `(.L_x_1941) ;  /* 0x000000001014794e */ /* 0x000fce0000000000 */
[----:B-1-3--:R-:W-:Y:S05]  /*24840*/  CALL.ABS.NOINC R2 ;  /* 0x0000000002007343 */ /* 0x00afea0003c00000 */
.L_x_1941:
[----:B------:R0:W1:Y:S01]  /*24850*/  LDC.64 R2, c[0x4][R17] ;  /* 0x0100000011027b82 */ /* 0x0000620000000a00 */
[----:B------:R-:W-:Y:S01]  /*24860*/  ULDC.64 UR4, c[0x4][0x138] ;  /* 0x01004e0000047ab9 */ /* 0x000fe20000000a00 */
[----:B------:R-:W-:Y:S01]  /*24870*/  ULDC.64 UR6, c[0x4][0x140] ;  /* 0x0100500000067ab9 */ /* 0x000fe20000000a00 */
[----:B------:R-:W-:Y:S01]  /*24880*/  ULDC.64 UR8, c[0x4][0xd0] ;  /* 0x0100340000087ab9 */ /* 0x000fe20000000a00 */
[----:B------:R-:W-:Y:S01]  /*24890*/  IMAD.U32 R4, RZ, RZ, UR4 ;  /* 0x00000004ff047e24 */ /* 0x000fe2000f8e00ff */
[----:B------:R-:W-:Y:S01]  /*248a0*/  MOV R7, UR7 ;  /* 0x0000000700077c02 */ /* 0x000fe20008000f00 */
[----:B------:R-:W-:Y:S01]  /*248b0*/  IMAD.U32 R5, RZ, RZ, UR5 ;  /* 0x00000005ff057e24 */ /* 0x000fe2000f8e00ff */
[----:B------:R-:W-:Y:S01]  /*248c0*/  MOV R13, RZ ;  /* 0x000000ff000d7202 */ /* 0x000fe20000000f00 */
[----:B------:R-:W-:Y:S02]  /*248d0*/  IMAD.U32 R6, RZ, RZ, UR6 ;  /* 0x00000006ff067e24 */ /* 0x000fe4000f8e00ff */
[----:B------:R-:W-:-:S02]  /*248e0*/  IMAD.U32 R10, RZ, RZ, UR8 ;  /* 0x00000008ff0a7e24 */ /* 0x000fc4000f8e00ff */
[----:B------:R-:W-:Y:S02]  /*248f0*/  IMAD.U32 R11, RZ, RZ, UR9 ;  /* 0x00000009ff0b7e24 */ /* 0x000fe4000f8e00ff */
[----:B------:R-:W-:Y:S02]  /*24900*/  IMAD.MOV.U32 R8, RZ, RZ, 0x70 ;  /* 0x00000070ff087424 */ /* 0x000fe400078e00ff */
[----:B0-----:R-:W-:-:S07]  /*24910*/  IMAD.MOV.U32 R12, RZ, RZ, 0x1 ;  /* 0x00000001ff0c7424 */ /* 0x001fce00078e00ff */
[----:B------:R-:W-:-:S07]  /*24920*/  LEPC R20, `(.L_x_1940) ;  /* 0x000000001014794e */ /* 0x000fce0000000000 */
[----:B-1----:R-:W-:Y:S05]  /*24930*/  CALL.ABS.NOINC R2 ;  /* 0x0000000002007343 */ /* 0x002fea0003c00000 */
.L_x_1940:
[----:B------:R-:W-:Y:S05]  /*24940*/  BSYNC B6 ;  /* 0x0000000000067941 */ /* 0x000fea0003800000 */
.L_x_1939:
[----:B------:R-:W-:Y:S01]  /*24950*/  ULDC.64 UR4, c[0x0][0x9f8] ;  /* 0x00027e0000047ab9 */ /* 0x000fe20000000a00 */
[----:B------:R-:W2:Y:S01]  /*24960*/  LDL R24, [R1+0xc] ;  /* 0x00000c0001187983 */ /* 0x000ea20000100800 */
[----:B------:R-:W-:-:S03]  /*24970*/  ISETP.NE.U32.AND P0, PT, RZ, UR4, PT ;  /* 0x00000004ff007c0c */ /* 0x000fc6000bf05070 */
[----:B------:R-:W3:Y:S01]  /*24980*/  LDL R21, [R1+0x10] ;  /* 0x0000100001157983 */ /* 0x000ee20000100800 */
[----:B------:R-:W-:Y:S01]  /*24990*/  ISETP.NE.AND.EX P0, PT, RZ, UR5, PT, P0 ;  /* 0x00000005ff007c0c */ /* 0x000fe2000bf05300 */
[----:B------:R-:W-:Y:S01]  /*249a0*/  IMAD.MOV.U32 R33, RZ, RZ, R19 ;  /* 0x000000ffff217224 */ /* 0x000fe200078e0013 */
[----:B------:R-:W4:Y:S01]  /*249b0*/  LDC R7, c[0x0][0x430] ;  /* 0x00010c00ff077b82 */ /* 0x000f220000000800 */
[----:B------:R-:W3:Y:S01]  /*249c0*/  LDL R17, [R1+0x44] ;  /* 0x0000440001117983 */ /* 0x000ee20000100800 */
[----:B------:R-:W0:Y:S01]  /*249d0*/  S2R R20, SR_TID.X ;  /* 0x0000000000147919 */ /* 0x000e220000002100 */
[----:B------:R-:W-:Y:S01]  /*249e0*/  VIADD R8, R26, 0xffffffff ;  /* 0xffffffff1a087836 */ /* 0x000fe20000000000 */
[----:B------:R-:W-:Y:S01]  /*249f0*/  LOP3.LUT R22, R22, 0xfffffffe, RZ, 0xc0, !PT ;  /* 0xfffffffe16167812 */ /* 0x000fe200078ec0ff */
[----:B------:R-:W-:-:S06]  /*24a00*/  ULDC UR4, c[0x0][0x2f4] ;  /* 0x0000bd0000047ab9 */ /* 0x000fcc0000000800 */
[----:B------:R-:W1:Y:S02]  /*24a10*/  @P0 LDC.64 R2, c[0x0][0x9f8] ;  /* 0x00027e00ff020b82 */ /* 0x000e640000000a00 */
[----:B-1----:R-:W-:Y:S01]  /*24a20*/  @P0 IMAD.WIDE R2, R19, 0x4, R2 ;  /* 0x0000000413020825 */ /* 0x002fe200078e0202 */
[----:B0-----:R-:W-:-:S04]  /*24a30*/  LOP3.LUT R20, R20, 0x7f, RZ, 0xc0, !PT ;  /* 0x0000007f14147812 */ /* 0x001fc800078ec0ff */
[----:B------:R0:W3:Y:S01]  /*24a40*/  @P0 LDG.E R33, desc[UR60][R2.64] ;  /* 0x0000003c02210981 */ /* 0x0000e2000c1e1900 */
[----:B------:R-:W-:Y:S02]  /*24a50*/  SHF.R.U32.HI R32, RZ, 0x3, R20 ;  /* 0x00000003ff207819 */ /* 0x000fe40000011614 */
[----:B------:R-:W1:Y:S01]  /*24a60*/  S2R R20, SR_TID.X ;  /* 0x0000000000147919 */ /* 0x000e620000002100 */
[----:B----4-:R-:W-:-:S13]  /*24a70*/  ISETP.NE.AND P1, PT, R7, 0x1, PT ;  /* 0x000000010700780c */ /* 0x010fda0003f25270 */
[----:B------:R-:W4:Y:S08]  /*24a80*/  @P1 LDC R6, c[0x0][0x434] ;  /* 0x00010d00ff061b82 */ /* 0x000f300000000800 */
[----:B------:R-:W4:Y:S01]  /*24a90*/  @P1 LDC R0, c[0x0][0x438] ;  /* 0x00010e00ff001b82 */ /* 0x000f220000000800 */
[----:B-1----:R-:W-:-:S05]  /*24aa0*/  IMAD.SHL.U32 R20, R20, 0x10, RZ ;  /* 0x0000001014147824 */ /* 0x002fca00078e00ff */
[----:B------:R-:W-:-:S05]  /*24ab0*/  LOP3.LUT R20, R32, 0x70, R20, 0xf8, !PT ;  /* 0x0000007020147812 */ /* 0x000fca00078ef814 */
[----:B------:R-:W-:Y:S01]  /*24ac0*/  IMAD R5, R8, 0x40, R20 ;  /* 0x0000004008057824 */ /* 0x000fe200078e0214 */
[----:B------:R-:W-:-:S04]  /*24ad0*/  LOP3.LUT R11, R37, 0x40, RZ, 0xfc, !PT ;  /* 0x00000040250b7812 */ /* 0x000fc800078efcff */
[----:B------:R-:W-:Y:S02]  /*24ae0*/  ISETP.GE.AND P3, PT, R11, UR4, PT ;  /* 0x000000040b007c0c */ /* 0x000fe4000bf66270 */
[----:B------:R-:W-:-:S04]  /*24af0*/  LOP3.LUT R10, R37, 0x80, RZ, 0xfc, !PT ;  /* 0x00000080250a7812 */ /* 0x000fc800078efcff */
[----:B------:R-:W-:Y:S01]  /*24b00*/  ISETP.GE.AND P2, PT, R10, UR4, PT ;  /* 0x000000040a007c0c */ /* 0x000fe2000bf46270 */
[----:B------:R-:W-:Y:S01]  /*24b10*/  UMOV UR5, 0xffffffff ;  /* 0xffffffff00057882 */ /* 0x000fe20000000000 */
[----:B--2---:R-:W-:-:S04]  /*24b20*/  ISETP.GE.AND P0, PT, R5, R24, PT ;  /* 0x000000180500720c */ /* 0x004fc80003f06270 */
[----:B------:R-:W-:Y:S02]  /*24b30*/  ISETP.GT.U32.OR P0, PT, R20, 0x3f, P0 ;  /* 0x0000003f1400780c */ /* 0x000fe40000704470 */
[----:B---3--:R-:W-:-:S11]  /*24b40*/  IADD3 R5, R5, R21, RZ ;  /* 0x0000001505057210 */ /* 0x008fd60007ffe0ff */
[----:B0-----:R-:W0:Y:S01]  /*24b50*/  @!P0 LDC.64 R2, c[0x0][0x428] ;  /* 0x00010a00ff028b82 */ /* 0x001e220000000a00 */
[----:B----4-:R-:W-:-:S04]  /*24b60*/  @P1 IMAD.HI.U32 R6, R5, R6, RZ ;  /* 0x0000000605061227 */ /* 0x010fc800078e00ff */
[----:B------:R-:W-:Y:S01]  /*24b70*/  IMAD.MOV.U32 R4, RZ, RZ, R5 ;  /* 0x000000ffff047224 */ /* 0x000fe200078e0005 */
[----:B------:R-:W-:-:S05]  /*24b80*/  @P1 SHF.R.U32.HI R4, RZ, R0, R6 ;  /* 0x00000000ff041219 */ /* 0x000fca0000011606 */
[----:B------:R-:W-:-:S04]  /*24b90*/  IMAD.MOV R0, RZ, RZ, -R4 ;  /* 0x000000ffff007224 */ /* 0x000fc800078e0a04 */
[----:B------:R-:W-:Y:S01]  /*24ba0*/  IMAD R0, R7, R0, R5 ;  /* 0x0000000007007224 */ /* 0x000fe200078e0205 */
[--C-:B------:R-:W-:Y:S02]  /*24bb0*/  @!P0 SHF.R.S32.HI R5, RZ, 0x1f, R4.reuse ;  /* 0x0000001fff058819 */ /* 0x100fe40000011404 */
[----:B------:R-:W-:Y:S01]  /*24bc0*/  SHF.R.S32.HI R9, RZ, 0x1f, R33 ;  /* 0x0000001fff097819 */ /* 0x000fe20000011421 */
[----:B0-----:R-:W-:-:S04]  /*24bd0*/  @!P0 IMAD.WIDE.U32 R4, R33, R2, R4 ;  /* 0x0000000221048225 */ /* 0x001fc800078e0004 */
[----:B------:R-:W-:-:S04]  /*24be0*/  @!P0 IMAD R6, R9, R2, RZ ;  /* 0x0000000209068224 */ /* 0x000fc800078e02ff */
[----:B------:R-:W-:Y:S02]  /*24bf0*/  @!P0 IMAD R7, R33, R3, R6 ;  /* 0x0000000321078224 */ /* 0x000fe400078e0206 */
[----:B------:R-:W0:Y:S02]  /*24c00*/  @!P0 LDC.64 R2, c[0x0][0x418] ;  /* 0x00010600ff028b82 */ /* 0x000e240000000a00 */
[----:B------:R-:W-:Y:S01]  /*24c10*/  @!P0 IMAD.IADD R7, R5, 0x1, R7 ;  /* 0x0000000105078824 */ /* 0x000fe200078e0207 */
[----:B0-----:R-:W-:Y:S01]  /*24c20*/  @!P0 LEA R6, P1, R4, R2, 0x2 ;  /* 0x0000000204068211 */ /* 0x001fe200078210ff */
[----:B------:R-:W-:-:S03]  /*24c30*/  IMAD.MOV.U32 R2, RZ, RZ, RZ ;  /* 0x000000ffff027224 */ /* 0x000fc600078e00ff */
[----:B------:R-:W-:Y:S02]  /*24c40*/  @!P0 LEA.HI.X R7, R4, R3, R7, 0x2, P1 ;  /* 0x0000000304078211 */ /* 0x000fe400008f1407 */
[----:B------:R-:W-:-:S03]  /*24c50*/  ISETP.GT.U32.AND P1, PT, R20, 0x3f, PT ;  /* 0x0000003f1400780c */ /* 0x000fc60003f24070 */
[----:B------:R0:W5:Y:S01]  /*24c60*/  @!P0 LDG.E R2, desc[UR60][R6.64] ;  /* 0x0000003c06028981 */ /* 0x000162000c1e1900 */
[----:B------:R-:W-:-:S09]  /*24c70*/  ISETP.NE.AND P0, PT, R17, 0x3, PT ;  /* 0x000000031100780c */ /* 0x000fd20003f05270 */
[----:B------:R-:W-:Y:S02]  /*24c80*/  @P1 LOP3.LUT R22, R22, 0x1, RZ, 0xfc, !PT ;  /* 0x0000000116161812 */ /* 0x000fe400078efcff */
[----:B------:R-:W-:Y:S02]  /*24c90*/  ISETP.GE.AND P1, PT, R37, UR4, PT ;  /* 0x0000000425007c0c */ /* 0x000fe4000bf26270 */
[----:B------:R-:W-:-:S04]  /*24ca0*/  LOP3.LUT R22, R22, 0xffffffdf, RZ, 0xc0, !PT ;  /* 0xffffffdf16167812 */ /* 0x000fc800078ec0ff */
[----:B------:R-:W-:-:S04]  /*24cb0*/  @P0 LOP3.LUT R22, R22, 0x20, RZ, 0xfc, !PT ;  /* 0x0000002016160812 */ /* 0x000fc800078efcff */
[----:B------:R-:W-:-:S04]  /*24cc0*/  LOP3.LUT R22, R22, 0xffffffef, RZ, 0xc0, !PT ;  /* 0xffffffef16167812 */ /* 0x000fc800078ec0ff */
[----:B------:R-:W-:Y:S01]  /*24cd0*/  @P1 LOP3.LUT R22, R22, 0x10, RZ, 0xfc, !PT ;  /* 0x0000001016161812 */ /* 0x000fe200078efcff */
[----:B------:R1:W-:Y:S03]  /*24ce0*/  STL [R1+0x18], R9 ;  /* 0x0000180901007387 */ /* 0x0003e60000100800 */
[----:B------:R-:W-:-:S04]  /*24cf0*/  LOP3.LUT R22, R22, 0xfffffff7, RZ, 0xc0, !PT ;  /* 0xfffffff716167812 */ /* 0x000fc800078ec0ff */
[----:B------:R-:W-:Y:S02]  /*24d00*/  @P3 LOP3.LUT R22, R22, 0x8, RZ, 0xfc, !PT ;  /* 0x0000000816163812 */ /* 0x000fe400078efcff */
[----:B-1----:R-:W-:Y:S02]  /*24d10*/  LOP3.LUT R9, R37, 0xc0, RZ, 0xfc, !PT ;  /* 0x000000c025097812 */ /* 0x002fe400078efcff */
[----:B------:R-:W-:Y:S02]  /*24d20*/  LOP3.LUT R22, R22, 0xfffffffd, RZ, 0xc0, !PT ;  /* 0xfffffffd16167812 */ /* 0x000fe400078ec0ff */
[----:B------:R-:W-:Y:S02]  /*24d30*/  ISETP.GE.AND P1, PT, R9, UR4, PT ;  /* 0x0000000409007c0c */ /* 0x000fe4000bf26270 */
[----:B------:R-:W-:-:S04]  /*24d40*/  LOP3.LUT R22, R22, 0xfffffffb, RZ, 0xc0, !PT ;  /* 0xfffffffb16167812 */ /* 0x000fc800078ec0ff */
[----:B------:R-:W-:-:S07]  /*24d50*/  @P2 LOP3.LUT R22, R22, 0x4, RZ, 0xfc, !PT ;  /* 0x0000000416162812 */ /* 0x000fce00078efcff */
[----:B------:R-:W-:Y:S01]  /*24d60*/  @P1 LOP3.LUT R22, R22, 0x2, RZ, 0xfc, !PT ;  /* 0x0000000216161812 */ /* 0x000fe200078efcff */
[----:B0-----:R-:W-:Y:S06]  /*24d70*/  BRA.DIV UR5, `(.L_x_1942) ;  /* 0x0000005a05747947 */ /* 0x001fec000b800000 */
.L_x_2095:
[----:B------:R-:W-:Y:S02]  /*24d80*/  SHF.R.S32.HI R32, RZ, 0x1f, R18 ;  /* 0x0000001fff207819 */ /* 0x000fe40000011412 */
[----:B------:R-:W-:Y:S01]  /*24d90*/  MOV R26, R8 ;  /* 0x00000008001a7202 */ /* 0x000fe20000000f00 */
[----:B------:R-:W-:Y:S06]  /*24da0*/  @!P0 BRA `(.L_x_1943) ;  /* 0x0000000000048947 */ /* 0x000fec0003800000 */
[----:B------:R-:W-:Y:S01]  /*24db0*/  BPT.TRAP 0x1 ;  /* 0x000000040000795c */ /* 0x000fe20000300000 */
.L_x_1943:
        /* <DEDUP_REMOVED lines=19> */
[C---:B------:R-:W-:Y:S02]  /*24ef0*/  LEA R17, P0, R4.reuse, UR4, 0x1 ;  /* 0x0000000404117c11 */ /* 0x040fe4000f8008ff */
[----:B------:R-:W-:Y:S02]  /*24f00*/  SHF.L.U32 R5, R29, 0x1f, RZ ;  /* 0x0000001f1d057819 */ /* 0x000fe400000006ff */
[----:B------:R-:W-:Y:S01]  /*24f10*/  LEA.HI.X R24, R4, UR5, R24, 0x1, P0 ;  /* 0x0000000504187c11 */ /* 0x000fe200080f0c18 */
[----:B------:R-:W-:-:S07]  /*24f20*/  IMAD R4, R25, 0x8, R23 ;  /* 0x0000000819047824 */ /* 0x000fce00078e0217 */
[----:B------:R-:W0:Y:S02]  /*24f30*/  SYNCS.PHASECHK.TRANS64.TRYWAIT P0, [R4+URZ+0x30840], R5 ;  /* 0x03084005040075a7 */ /* 0x000e24000800017f */
[----:B0-----:R-:W-:Y:S05]  /*24f40*/  @!P0 BRA `(.L_x_1945) ;  /* 0x0000005800348947 */ /* 0x001fea0003800000 */
.L_x_2096:
[----:B------:R-:W-:Y:S05]  /*24f50*/  BSYNC B0 ;  /* 0x0000000000007941 */ /* 0x000fea0003800000 */
.L_x_1944:
[----:B------:R-:W0:Y:S01]  /*24f60*/  LDL R11, [R1+0xc] ;  /* 0x00000c00010b7983 */ /* 0x000e220000100800 */
[----:B------:R-:W-:Y:S01]  /*24f70*/  ULDC.64 UR4, c[0x0][0x300] ;  /* 0x0000c00000047ab9 */ /* 0x000fe20000000a00 */
[----:B------:R-:W-:Y:S01]  /*24f80*/  LOP3.LUT P5, RZ, R22, 0x10, RZ, 0xc0, !PT ;  /* 0x0000001016ff7812 */ /* 0x000fe200078ac0ff */
[----:B------:R-:W-:Y:S01]  /*24f90*/  IMAD R3, R3, UR4, RZ ;  /* 0x0000000403037c24 */ /* 0x000fe2000f8e02ff */
[----:B------:R-:W1:Y:S01]  /*24fa0*/  S2R R10, SR_TID.X ;  /* 0x00000000000a7919 */ /* 0x000e620000002100 */
[----:B------:R-:W-:Y:S01]  /*24fb0*/  IMAD.WIDE.U32 R6, R0, UR4, RZ ;  /* 0x0000000400067c25 */ /* 0x000fe2000f8e00ff */
[C---:B------:R-:W-:Y:S02]  /*24fc0*/  LOP3.LUT P4, RZ, R22.reuse, 0x8, RZ, 0xc0, !PT ;  /* 0x0000000816ff7812 */ /* 0x040fe4000788c0ff */
[----:B------:R-:W-:Y:S01]  /*24fd0*/  LOP3.LUT P3, RZ, R22, 0x4, RZ, 0xc0, !PT ;  /* 0x0000000416ff7812 */ /* 0x000fe2000786c0ff */
[----:B------:R-:W-:Y:S01]  /*24fe0*/  IMAD R3, R0, UR5, R3 ;  /* 0x0000000500037c24 */ /* 0x000fe2000f8e0203 */
[----:B------:R-:W-:Y:S01]  /*24ff0*/  ULDC.64 UR4, c[0x0][0x310] ;  /* 0x0000c40000047ab9 */ /* 0x000fe20000000a00 */
[----:B------:R-:W-:Y:S01]  /*25000*/  LOP3.LUT P2, RZ, R22, 0x2, RZ, 0xc0, !PT ;  /* 0x0000000216ff7812 */ /* 0x000fe2000784c0ff */
[----:B------:R-:W-:-:S02]  /*25010*/  IMAD R9, R9, UR4, RZ ;  /* 0x0000000409097c24 */ /* 0x000fc4000f8e02ff */
[----:B------:R-:W-:-:S03]  /*25020*/  IADD3 R7, R7, R3, RZ ;  /* 0x0000000307077210 */ /* 0x000fc60007ffe0ff */
[----:B------:R-:W-:-:S04]  /*25030*/  IMAD.WIDE.U32 R6, R2, UR4, R6 ;  /* 0x0000000402067c25 */ /* 0x000fc8000f8e0006 */
[----:B------:R-:W-:Y:S01]  /*25040*/  IMAD R2, R2, UR5, R9 ;  /* 0x0000000502027c24 */ /* 0x000fe2000f8e0209 */
[----:B------:R-:W-:Y:S02]  /*25050*/  ULDC.64 UR4, c[0x0][0x308] ;  /* 0x0000c20000047ab9 */ /* 0x000fe40000000a00 */
[----:B------:R-:W-:Y:S02]  /*25060*/  IMAD R0, R32, UR4, RZ ;  /* 0x0000000420007c24 */ /* 0x000fe4000f8e02ff */
[----:B------:R-:W-:Y:S01]  /*25070*/  IMAD.IADD R3, R7, 0x1, R2 ;  /* 0x0000000107037824 */ /* 0x000fe200078e0202 */
[----:B------:R-:W-:Y:S01]  /*25080*/  LEA R7, R25, R34, 0xe ;  /* 0x0000002219077211 */ /* 0x000fe200078e70ff */
[----:B------:R-:W-:Y:S02]  /*25090*/  IMAD.MOV.U32 R2, RZ, RZ, R6 ;  /* 0x000000ffff027224 */ /* 0x000fe400078e0006 */
[C---:B------:R-:W-:Y:S02]  /*250a0*/  IMAD R0, R18.reuse, UR5, R0 ;  /* 0x0000000512007c24 */ /* 0x040fe4000f8e0200 */
[----:B------:R-:W-:Y:S01]  /*250b0*/  IMAD.WIDE.U32 R2, R18, UR4, R2 ;  /* 0x0000000412027c25 */ /* 0x000fe2000f8e0002 */
[----:B------:R-:W-:Y:S01]  /*250c0*/  ULDC.64 UR4, c[0x0][0x2e8] ;  /* 0x0000ba0000047ab9 */ /* 0x000fe20000000a00 */
[----:B-1----:R-:W-:-:S02]  /*250d0*/  LOP3.LUT R10, R10, 0x7f, RZ, 0xc0, !PT ;  /* 0x0000007f0a0a7812 */ /* 0x002fc400078ec0ff */
[----:B------:R-:W-:Y:S01]  /*250e0*/  IMAD.IADD R6, R3, 0x1, R0 ;  /* 0x0000000103067824 */ /* 0x000fe200078e0200 */
[C---:B------:R-:W-:Y:S01]  /*250f0*/  LEA R0, P0, R2.reuse, UR4, 0x1 ;  /* 0x0000000402007c11 */ /* 0x040fe2000f8008ff */
[----:B------:R-:W-:Y:S01]  /*25100*/  UMOV UR4, 0xffffffff ;  /* 0xffffffff00047882 */ /* 0x000fe20000000000 */
[----:B------:R-:W-:Y:S02]  /*25110*/  SHF.R.U32.HI R10, RZ, 0x3, R10 ;  /* 0x00000003ff0a7819 */ /* 0x000fe4000001160a */
[----:B------:R-:W-:Y:S01]  /*25120*/  LEA.HI.X R6, R2, UR5, R6, 0x1, P0 ;  /* 0x0000000502067c11 */ /* 0x000fe200080f0c06 */
[----:B0-----:R-:W-:-:S04]  /*25130*/  IMAD R5, R8, -0x40, R11 ;  /* 0xffffffc008057824 */ /* 0x001fc800078e020b */
        /* <DEDUP_REMOVED lines=37> */
.L_x_2106:
[----:B------:R-:W-:-:S13]  /*25390*/  ISETP.GE.AND P0, PT, R5, 0x31, PT ;  /* 0x000000310500780c */ /* 0x000fda0003f06270 */
[----:B0-----:R-:W-:Y:S01]  /*253a0*/  @P0 LEA R2, P1, R37, R0, 0x1 ;  /* 0x0000000025020211 */ /* 0x001fe200078208ff */
[----:B------:R-:W-:-:S04]  /*253b0*/  @P0 IMAD R7, R7, 0x2, R23 ;  /* 0x0000000207070824 */ /* 0x000fc800078e0217 */
[----:B--2---:R-:W-:-:S05]  /*253c0*/  @P0 IMAD.X R3, RZ, RZ, R8, P1 ;  /* 0x000000ffff030224 */ /* 0x004fca00008e0608 */
        /* <DEDUP_REMOVED lines=9> */
.L_x_1947:
[----:B------:R-:W-:Y:S02]  /*25460*/  PLOP3.LUT P1, PT, P1, P0, PT, 0xa2, 0x0 ;  /* 0x000000000000781c */ /* 0x000fe40000f21472 */
[----:B------:R-:W-:-:S08]  /*25470*/  @P0 R2UR P1, UR4, R4 ;  /* 0x00000000040402ca */ /* 0x000fd00000020000 */
[----:B------:R-:W-:-:S05]  /*25480*/  @P0 PLOP3.LUT P0, PT, P1, PT, PT, 0x80, 0x0 ;  /* 0x000000000000081c */ /* 0x000fca0000f0f070 */
[----:B------:R-:W-:Y:S01]  /*25490*/  @!P1 SYNCS.ARRIVE.TRANS64.RED.A0T1 RZ, [UR4+0x30830], RZ ;  /* 0x030830ffffff99a7 */ /* 0x000fe20008200404 */
[----:B------:R-:W-:Y:S07]  /*254a0*/  @!P1 ARRIVES.LDGSTSBAR.64.TRANSCNT [UR4+0x30830] ;  /* 0x03083000ff0099b0 */ /* 0x000fee0008000a84 */
[----:B------:R-:W-:Y:S05]  /*254b0*/  @P0 BRA.U.ANY `(.L_x_1947) ;  /* 0xfffffffd00e80947 */ /* 0x000fea000393ffff */
[----:B------:R-:W-:Y:S01]  /*254c0*/  NOP ;  /* 0x0000000000007918 */ /* 0x000fe20000000000 */
[----:B------:R-:W2:Y:S02]  /*254d0*/  LDL R0, [R1+0x44] ;  /* 0x0000440001007983 */ /* 0x000ea40000100800 */
[----:B--2---:R-:W-:-:S13]  /*254e0*/  ISETP.NE.AND P2, PT, R0, 0x3, PT ;  /* 0x000000030000780c */ /* 0x004fda0003f45270 */
[----:B------:R-:W-:Y:S05]  /*254f0*/  @!P2 BRA `(.L_x_1948) ;  /* 0x000000000004a947 */ /* 0x000fea0003800000 */
[----:B------:R-:W-:Y:S01]  /*25500*/  BPT.TRAP 0x1 ;  /* 0x000000040000795c */ /* 0x000fe20000300000 */
.L_x_1948:
[----:B------:R1:W-:Y:S02]  /*25510*/  SYNCS.ARRIVE.TRANS64.A1T0 RZ, [R4+URZ+0x30830], RZ ;  /* 0x030830ff04ff79a7 */ /* 0x0003e4000810003f */
[----:B------:R-:W-:Y:S05]  /*25520*/  WARPSYNC.ALL ;  /* 0x0000000000007948 */ /* 0x000fea0003800000 */
[----:B------:R-:W-:Y:S01]  /*25530*/  ULDC.64 UR4, c[0x0][0xa00] ;  /* 0x0002800000047ab9 */ /* 0x000fe20000000a00 */
[----:B------:R-:W-:Y:S01]  /*25540*/  VIADD R0, R23, 0x10400 ;  /* 0x0001040017007836 */ /* 0x000fe20000000000 */
[----:B------:R-:W-:Y:S01]  /*25550*/  BAR.SYNC.DEFER_BLOCKING 0x8, 0x180 ;  /* 0x0206000000007b1d */ /* 0x000fe20000010000 */
[----:B------:R-:W-:-:S03]  /*25560*/  ISETP.NE.U32.AND P0, PT, RZ, UR4, PT ;  /* 0x00000004ff007c0c */ /* 0x000fc6000bf05070 */
[----:B------:R-:W-:Y:S02]  /*25570*/  LOP3.LUT P1, RZ, R0, 0x3ff, RZ, 0xc0, !PT ;  /* 0x000003ff00ff7812 */ /* 0x000fe4000782c0ff */
[----:B------:R-:W-:Y:S01]  /*25580*/  ISETP.NE.AND.EX P0, PT, RZ, UR5, PT, P0 ;  /* 0x00000005ff007c0c */ /* 0x000fe2000bf05300 */
[----:B------:R-:W-:Y:S01]  /*25590*/  ULDC.64 UR4, c[0x0][0x298] ;  /* 0x0000a60000047ab9 */ /* 0x000fe20000000a00 */
[----:B------:R-:W-:Y:S01]  /*255a0*/  SHF.R.S32.HI R0, RZ, 0x1f, R19 ;  /* 0x0000001fff007819 */ /* 0x000fe20000011413 */
[----:B------:R-:W-:Y:S01]  /*255b0*/  BSSY B6, `(.L_x_1949) ;  /* 0x000001c000067945 */ /* 0x000fe20003800000 */
[----:B0-----:R-:W-:Y:S02]  /*255c0*/  SEL R2, R19, RZ, !P0 ;  /* 0x000000ff13027207 */ /* 0x001fe40004000000 */
[----:B------:R-:W-:-:S05]  /*255d0*/  SEL R0, R0, RZ, !P0 ;  /* 0x000000ff00007207 */ /* 0x000fca0004000000 */
[----:B------:R0:W-:Y:S04]  /*255e0*/  STL [R1+0x38], R0 ;  /* 0x0000380001007387 */ /* 0x0001e80000100800 */
[----:B------:R2:W-:Y:S01]  /*255f0*/  STL [R1+0x24], R2 ;  /* 0x0000240201007387 */ /* 0x0005e20000100800 */
[----:B0-----:R-:W-:Y:S01]  /*25600*/  SHF.R.S32.HI R0, RZ, 0x1f, R35 ;  /* 0x0000001fff007819 */ /* 0x001fe20000011423 */
[----:B--2---:R-:W-:-:S04]  /*25610*/  IMAD.WIDE.U32 R2, R35, UR4, RZ ;  /* 0x0000000423027c25 */ /* 0x004fc8000f8e00ff */
[----:B------:R-:W-:Y:S01]  /*25620*/  IMAD R0, R0, UR4, RZ ;  /* 0x0000000400007c24 */ /* 0x000fe2000f8e02ff */
[----:B------:R0:W-:Y:S03]  /*25630*/  STL.64 [R1+0x28], R2 ;  /* 0x0000280201007387 */ /* 0x0001e60000100a00 */
[----:B------:R-:W-:-:S05]  /*25640*/  IMAD R0, R35, UR5, R0 ;  /* 0x0000000523007c24 */ /* 0x000fca000f8e0200 */
[----:B------:R-:W-:Y:S01]  /*25650*/  IADD3 R35, R3, R0, RZ ;  /* 0x0000000003237210 */ /* 0x000fe20007ffe0ff */
[----:B------:R-:W-:Y:S06]  /*25660*/  @!P1 BRA `(.L_x_1950) ;  /* 0x0000000000409947 */ /* 0x000fec0003800000 */
[----:B0-----:R-:W-:Y:S01]  /*25670*/  MOV R2, 0x0 ;  /* 0x0000000000027802 */ /* 0x001fe20000000f00 */
[----:B------:R-:W-:Y:S01]  /*25680*/  ULDC.64 UR4, c[0x4][0x138] ;  /* 0x01004e0000047ab9 */ /* 0x000fe20000000a00 */
[----:B------:R-:W-:Y:S01]  /*25690*/  ULDC.64 UR6, c[0x4][0x140] ;  /* 0x0100500000067ab9 */ /* 0x000fe20000000a00 */
[----:B------:R-:W-:Y:S01]  /*256a0*/  ULDC.64 UR8, c[0x4][0xb0] ;  /* 0x01002c0000087ab9 */ /* 0x000fe20000000a00 */
[----:B-1----:R-:W-:Y:S01]  /*256b0*/  IMAD.U32 R4, RZ, RZ, UR4 ;  /* 0x00000004ff047e24 */ /* 0x002fe2000f8e00ff */
[----:B------:R-:W-:Y:S01]  /*256c0*/  MOV R10, UR8 ;  /* 0x00000008000a7c02 */ /* 0x000fe20008000f00 */
[----:B------:R-:W0:Y:S01]  /*256d0*/  LDC.64 R2, c[0x4][R2] ;  /* 0x0100000002027b82 */ /* 0x000e220000000a00 */
[----:B------:R-:W-:Y:S02]  /*256e0*/  IMAD.U32 R5, RZ, RZ, UR5 ;  /* 0x00000005ff057e24 */ /* 0x000fe4000f8e00ff */
[----:B------:R-:W-:Y:S02]  /*256f0*/  IMAD.U32 R6, RZ, RZ, UR6 ;  /* 0x00000006ff067e24 */ /* 0x000fe4000f8e00ff */
[----:B------:R-:W-:-:S02]  /*25700*/  IMAD.U32 R7, RZ, RZ, UR7 ;  /* 0x00000007ff077e24 */ /* 0x000fc4000f8e00ff */
[----:B------:R-:W-:Y:S02]  /*25710*/  IMAD.U32 R11, RZ, RZ, UR9 ;  /* 0x00000009ff0b7e24 */ /* 0x000fe4000f8e00ff */
[----:B------:R-:W-:Y:S02]  /*25720*/  IMAD.MOV.U32 R8, RZ, RZ, 0x70 ;  /* 0x00000070ff087424 */ /* 0x000fe400078e00ff */
[----:B------:R-:W-:Y:S02]  /*25730*/  IMAD.MOV.U32 R12, RZ, RZ, 0x1 ;  /* 0x00000001ff0c7424 */ /* 0x000fe400078e00ff */
[----:B------:R-:W-:-:S07]  /*25740*/  IMAD.MOV.U32 R13, RZ, RZ, RZ ;  /* 0x000000ffff0d7224 */ /* 0x000fce00078e00ff */
[----:B------:R-:W-:-:S07]  /*25750*/  LEPC R20, `(.L_x_1950) ;  /* 0x000000001014794e */ /* 0x000fce0000000000 */
[----:B0-----:R-:W-:Y:S05]  /*25760*/  CALL.ABS.NOINC R2 ;  /* 0x0000000002007343 */ /* 0x001fea0003c00000 */
.L_x_1950:
[----:B------:R-:W-:Y:S05]  /*25770*/  BSYNC B6 ;  /* 0x0000000000067941 */ /* 0x000fea0003800000 */
.L_x_1949:
[----:B------:R-:W2:Y:S01]  /*25780*/  LDL.LU R20, [R1+0x38] ;  /* 0x0000380001147983 */ /* 0x000ea20000300800 */
[----:B------:R-:W-:Y:S01]  /*25790*/  ULDC.64 UR4, c[0x0][0x2d8] ;  /* 0x0000b60000047ab9 */ /* 0x000fe20000000a00 */
[----:B------:R-:W3:Y:S02]  /*257a0*/  LDC R7, c[0x0][0x448] ;  /* 0x00011200ff077b82 */ /* 0x000ee40000000800 */
[----:B------:R-:W4:Y:S04]  /*257b0*/  LDL.LU R21, [R1+0x24] ;  /* 0x0000240001157983 */ /* 0x000f280000300800 */
[----:B0-----:R-:W5:Y:S01]  /*257c0*/  LDL.LU.64 R2, [R1+0x28] ;  /* 0x0000280001027983 */ /* 0x001f620000300a00 */
[----:B------:R-:W-:Y:S01]  /*257d0*/  IMAD R0, R32, UR4, RZ ;  /* 0x0000000420007c24 */ /* 0x000fe2000f8e02ff */
[----:B------:R-:W-:-:S02]  /*257e0*/  LOP3.LUT R10, R37, 0x40, RZ, 0xfc, !PT ;  /* 0x00000040250a7812 */ /* 0x000fc400078efcff */
[C---:B------:R-:W-:Y:S01]  /*257f0*/  LOP3.LUT R8, R37.reuse, 0x80, RZ, 0xfc, !PT ;  /* 0x0000008025087812 */ /* 0x040fe200078efcff */
[----:B------:R-:W-:Y:S01]  /*25800*/  IMAD R0, R18, UR5, R0 ;  /* 0x0000000512007c24 */ /* 0x000fe2000f8e0200 */
[----:B------:R-:W-:Y:S02]  /*25810*/  LOP3.LUT R9, R37, 0xc0, RZ, 0xfc, !PT ;  /* 0x000000c025097812 */ /* 0x000fe400078efcff */
[----:B---3--:R-:W-:-:S13]  /*25820*/  ISETP.NE.AND P0, PT, R7, 0x1, PT ;  /* 0x000000010700780c */ /* 0x008fda0003f05270 */
[----:B------:R-:W0:Y:S08]  /*25830*/  @P0 LDC R5, c[0x0][0x44c] ;  /* 0x00011300ff050b82 */ /* 0x000e300000000800 */
[----:B------:R-:W3:Y:S01]  /*25840*/  @P0 LDC R6, c[0x0][0x450] ;  /* 0x00011400ff060b82 */ /* 0x000ee20000000800 */
[----:B-----5:R-:W-:-:S03]  /*25850*/  MOV R3, R35 ;  /* 0x0000002300037202 */ /* 0x020fc60000000f00 */
[----:B------:R-:W-:Y:S01]  /*25860*/  IMAD.WIDE.U32 R2, R18, UR4, R2 ;  /* 0x0000000412027c25 */ /* 0x000fe2000f8e0002 */
[----:B------:R-:W-:-:S03]  /*25870*/  ULDC.64 UR4, c[0x0][0x2e0] ;  /* 0x0000b80000047ab9 */ /* 0x000fc60000000a00 */
[----:B------:R-:W-:Y:S02]  /*25880*/  IMAD.IADD R3, R3, 0x1, R0 ;  /* 0x0000000103037824 */ /* 0x000fe400078e0200 */
[----:B--2---:R-:W-:Y:S02]  /*25890*/  IMAD R0, R20, UR4, RZ ;  /* 0x0000000414007c24 */ /* 0x004fe4000f8e02ff */
[----:B------:R-:W2:Y:S01]  /*258a0*/  S2R R20, SR_TID.X ;  /* 0x0000000000147919 */ /* 0x000ea20000002100 */
[----:B----4-:R-:W-:-:S04]  /*258b0*/  IMAD.WIDE.U32 R2, R21, UR4, R2 ;  /* 0x0000000415027c25 */ /* 0x010fc8000f8e0002 */
[----:B------:R-:W-:Y:S01]  /*258c0*/  IMAD R0, R21, UR5, R0 ;  /* 0x0000000515007c24 */ /* 0x000fe2000f8e0200 */
[----:B------:R-:W-:-:S03]  /*258d0*/  ULDC.64 UR4, c[0x0][0x2d0] ;  /* 0x0000b40000047ab9 */ /* 0x000fc60000000a00 */
[----:B------:R-:W-:Y:S01]  /*258e0*/  IMAD.IADD R3, R3, 0x1, R0 ;  /* 0x0000000103037824 */ /* 0x000fe200078e0200 */
[----:B--2---:R-:W-:-:S04]  /*258f0*/  LOP3.LUT R20, R20, 0x7f, RZ, 0xc0, !PT ;  /* 0x0000007f14147812 */ /* 0x004fc800078ec0ff */
[----:B------:R-:W-:Y:S02]  /*25900*/  SHF.R.U32.HI R21, RZ, 0x3, R20 ;  /* 0x00000003ff157819 */ /* 0x000fe40000011614 */
[----:B------:R-:W2:Y:S02]  /*25910*/  S2R R20, SR_TID.X ;  /* 0x0000000000147919 */ /* 0x000ea40000002100 */
[----:B--2---:R-:W-:-:S05]  /*25920*/  IMAD.SHL.U32 R20, R20, 0x10, RZ ;  /* 0x0000001014147824 */ /* 0x004fca00078e00ff */
[----:B------:R-:W-:-:S05]  /*25930*/  LOP3.LUT R20, R21, 0x70, R20, 0xf8, !PT ;  /* 0x0000007015147812 */ /* 0x000fca00078ef814 */
[----:B------:R-:W-:Y:S02]  /*25940*/  IMAD.IADD R0, R20, 0x1, R28 ;  /* 0x0000000114007824 */ /* 0x000fe400078e021c */
[----:B------:R-:W2:Y:S02]  /*25950*/  S2R R20, SR_TID.X ;  /* 0x0000000000147919 */ /* 0x000ea40000002100 */
[----:B0-----:R-:W-:Y:S01]  /*25960*/  @P0 IMAD.HI.U32 R5, R0, R5, RZ ;  /* 0x0000000500050227 */ /* 0x001fe200078e00ff */
[----:B-1----:R-:W-:-:S04]  /*25970*/  MOV R4, R0 ;  /* 0x0000000000047202 */ /* 0x002fc80000000f00 */
[----:B---3--:R-:W-:-:S05]  /*25980*/  @P0 SHF.R.U32.HI R4, RZ, R6, R5 ;  /* 0x00000006ff040219 */ /* 0x008fca0000011605 */
[----:B------:R-:W-:Y:S02]  /*25990*/  IMAD.MOV R5, RZ, RZ, -R4 ;  /* 0x000000ffff057224 */ /* 0x000fe400078e0a04 */
[----:B------:R-:W-:-:S04]  /*259a0*/  IMAD.WIDE.U32 R2, R4, UR4, R2 ;  /* 0x0000000404027c25 */ /* 0x000fc8000f8e0002 */
[----:B------:R-:W-:Y:S01]  /*259b0*/  IMAD R0, R7, R5, R0 ;  /* 0x0000000507007224 */ /* 0x000fe200078e0200 */
[----:B------:R-:W-:-:S05]  /*259c0*/  SHF.R.S32.HI R5, RZ, 0x1f, R4 ;  /* 0x0000001fff057819 */ /* 0x000fca0000011404 */
[----:B------:R-:W-:-:S04]  /*259d0*/  IMAD R5, R5, UR4, RZ ;  /* 0x0000000405057c24 */ /* 0x000fc8000f8e02ff */
[----:B------:R-:W-:Y:S01]  /*259e0*/  IMAD R5, R4, UR5, R5 ;  /* 0x0000000504057c24 */ /* 0x000fe2000f8e0205 */
[----:B------:R-:W-:Y:S01]  /*259f0*/  SHF.R.S32.HI R4, RZ, 0x1f, R0 ;  /* 0x0000001fff047819 */ /* 0x000fe20000011400 */
[----:B------:R-:W-:Y:S02]  /*25a00*/  ULDC.64 UR4, c[0x0][0x2c8] ;  /* 0x0000b20000047ab9 */ /* 0x000fe40000000a00 */
[----:B------:R-:W-:Y:S01]  /*25a10*/  IMAD.IADD R3, R3, 0x1, R5 ;  /* 0x0000000103037824 */ /* 0x000fe200078e0205 */
[----:B--2---:R-:W-:Y:S01]  /*25a20*/  LOP3.LUT R20, R20, 0x7f, RZ, 0xc0, !PT ;  /* 0x0000007f14147812 */ /* 0x004fe200078ec0ff */
[----:B------:R-:W-:Y:S02]  /*25a30*/  IMAD R4, R4, UR4, RZ ;  /* 0x0000000404047c24 */ /* 0x000fe4000f8e02ff */
[----:B------:R-:W-:-:S04]  /*25a40*/  IMAD.WIDE.U32 R2, R0, UR4, R2 ;  /* 0x0000000400027c25 */ /* 0x000fc8000f8e0002 */
[----:B------:R-:W-:Y:S01]  /*25a50*/  IMAD R0, R0, UR5, R4 ;  /* 0x0000000500007c24 */ /* 0x000fe2000f8e0204 */
[----:B------:R-:W-:Y:S02]  /*25a60*/  ULDC.64 UR4, c[0x0][0x280] ;  /* 0x0000a00000047ab9 */ /* 0x000fe40000000a00 */
[C---:B------:R-:W-:Y:S01]  /*25a70*/  LEA R4, P0, R2.reuse, UR4, 0x1 ;  /* 0x0000000402047c11 */ /* 0x040fe2000f8008ff */
[----:B------:R-:W-:Y:S01]  /*25a80*/  IMAD.IADD R0, R3, 0x1, R0 ;  /* 0x0000000103007824 */ /* 0x000fe200078e0200 */
[----:B------:R-:W-:Y:S02]  /*25a90*/  ULDC UR4, c[0x0][0x2b8] ;  /* 0x0000ae0000047ab9 */ /* 0x000fe40000000800 */
[----:B------:R-:W-:Y:S02]  /*25aa0*/  ISETP.GE.AND P4, PT, R37, UR4, PT ;  /* 0x0000000425007c0c */ /* 0x000fe4000bf86270 */
[----:B------:R-:W-:Y:S01]  /*25ab0*/  LEA.HI.X R0, R2, UR5, R0, 0x1, P0 ;  /* 0x0000000502007c11 */ /* 0x000fe200080f0c00 */
[----:B------:R-:W-:Y:S01]  /*25ac0*/  UMOV UR5, 0xffffffff ;  /* 0xffffffff00057882 */ /* 0x000fe20000000000 */
[----:B------:R-:W-:-:S02]  /*25ad0*/  ISETP.GE.AND P3, PT, R10, UR4, PT ;  /* 0x000000040a007c0c */ /* 0x000fc4000bf66270 */
[----:B------:R-:W-:Y:S02]  /*25ae0*/  ISETP.GE.AND P2, PT, R8, UR4, PT ;  /* 0x0000000408007c0c */ /* 0x000fe4000bf46270 */
[----:B------:R-:W-:Y:S02]  /*25af0*/  ISETP.GE.AND P1, PT, R9, UR4, PT ;  /* 0x0000000409007c0c */ /* 0x000fe4000bf26270 */
[----:B------:R-:W-:Y:S01]  /*25b00*/  SHF.R.U32.HI R8, RZ, 0x3, R20 ;  /* 0x00000003ff087819 */ /* 0x000fe20000011614 */
[----:B------:R-:W-:Y:S10]  /*25b10*/  BRA.DIV UR5, `(.L_x_1951) ;  /* 0x0000005205b07947 */ /* 0x000ff4000b800000 */
[----:B------:R-:W0:Y:S01]  /*25b20*/  SHFL.IDX PT, R3, R4, RZ, 0x181f ;  /* 0x00181fff04037589 */ /* 0x000e2200000e0000 */
[----:B------:R-:W-:Y:S02]  /*25b30*/  IMAD R5, R31, R7, RZ ;  /* 0x000000071f057224 */ /* 0x000fe400078e02ff */
[----:B------:R-:W-:Y:S01]  /*25b40*/  IMAD.IADD R28, R8, 0x1, R28 ;  /* 0x00000001081c7824 */ /* 0x000fe200078e021c */
[----:B------:R-:W1:Y:S03]  /*25b50*/  SHFL.IDX PT, R2, R0, RZ, 0x181f ;  /* 0x00181fff00027589 */ /* 0x000e6600000e0000 */
[C---:B------:R-:W-:Y:S01]  /*25b60*/  VIADD R6, R28.reuse, 0x10 ;  /* 0x000000101c067836 */ /* 0x040fe20000000000 */
[----:B------:R-:W-:Y:S01]  /*25b70*/  ISETP.GE.AND P0, PT, R28, R5, PT ;  /* 0x000000051c00720c */ /* 0x000fe20003f06270 */
[----:B------:R-:W-:-:S12]  /*25b80*/  SHFL.IDX PT, R14, R4, 0x7, 0x181f ;  /* 0x00f81f00040e7f89 */ /* 0x000fd800000e0000 */
[----:B0-----:R-:W-:-:S04]  /*25b90*/  @!P0 LEA R3, P5, R37, R3, 0x1 ;  /* 0x0000000325038211 */ /* 0x001fc800078a08ff */
[----:B-1----:R-:W-:-:S04]  /*25ba0*/  @!P0 IADD3.X R2, RZ, R2, RZ, P5, !PT ;  /* 0x00000002ff028210 */ /* 0x002fc80002ffe4ff */
[----:B------:R-:W-:-:S04]  /*25bb0*/  @!P0 LOP3.LUT R3, R3, R2, RZ, 0x3c, !PT ;  /* 0x0000000203038212 */ /* 0x000fc800078e3cff */
[----:B------:R-:W-:-:S04]  /*25bc0*/  @!P0 LOP3.LUT R2, R3, R2, RZ, 0x3c, !PT ;  /* 0x0000000203028212 */ /* 0x000fc800078e3cff */
[----:B------:R-:W-:-:S05]  /*25bd0*/  @!P0 LOP3.LUT R3, R3, R2, RZ, 0x3c, !PT ;  /* 0x0000000203038212 */ /* 0x000fca00078e3cff */
[----:B------:R-:W-:Y:S04]  /*25be0*/  @!P0 LDGSTS.E.BYPASS.LTC128B.128 [R36+0x10400], desc[UR60][R2.64], !P4 ;  /* 0x1040000002248fae */ /* 0x000fe8000e101d7c */
[----:B------:R-:W-:Y:S04]  /*25bf0*/  @!P0 LDGSTS.E.BYPASS.LTC128B.128 [R36+0x14400], desc[UR60][R2.64+0x80], !P3 ;  /* 0x1440008002248fae */ /* 0x000fe8000d901d7c */
[----:B------:R-:W-:Y:S04]  /*25c00*/  @!P0 LDGSTS.E.BYPASS.LTC128B.128 [R36+0x18400], desc[UR60][R2.64+0x100], !P2 ;  /* 0x1840010002248fae */ /* 0x000fe8000d101d7c */
[----:B------:R0:W-:Y:S01]  /*25c10*/  @!P0 LDGSTS.E.BYPASS.LTC128B.128 [R36+0x1c400], desc[UR60][R2.64+0x180], !P1 ;  /* 0x1c40018002248fae */ /* 0x0001e2000c901d7c */
[----:B------:R-:W-:Y:S01]  /*25c20*/  ISETP.GE.AND P0, PT, R6, R5, PT ;  /* 0x000000050600720c */ /* 0x000fe20003f06270 */
[----:B------:R-:W-:-:S02]  /*25c30*/  VIADD R6, R28, 0x20 ;  /* 0x000000201c067836 */ /* 0x000fc40000000000 */
[----:B0-----:R-:W0:Y:S04]  /*25c40*/  SHFL.IDX PT, R3, R4, 0x1, 0x181f ;  /* 0x00381f0004037f89 */ /* 0x001e2800000e0000 */
[----:B------:R-:W1:Y:S06]  /*25c50*/  SHFL.IDX PT, R2, R0, 0x1, 0x181f ;  /* 0x00381f0000027f89 */ /* 0x000e6c00000e0000 */
[----:B0-----:R-:W-:-:S05]  /*25c60*/  @!P0 LEA R3, P5, R37, R3, 0x1 ;  /* 0x0000000325038211 */ /* 0x001fca00078a08ff */
[----:B-1----:R-:W-:-:S05]  /*25c70*/  @!P0 IMAD.X R2, RZ, RZ, R2, P5 ;  /* 0x000000ffff028224 */ /* 0x002fca00028e0602 */
[----:B------:R-:W-:-:S04]  /*25c80*/  @!P0 LOP3.LUT R3, R3, R2, RZ, 0x3c, !PT ;  /* 0x0000000203038212 */ /* 0x000fc800078e3cff */
[----:B------:R-:W-:-:S04]  /*25c90*/  @!P0 LOP3.LUT R2, R3, R2, RZ, 0x3c, !PT ;  /* 0x0000000203028212 */ /* 0x000fc800078e3cff */
[----:B------:R-:W-:-:S05]  /*25ca0*/  @!P0 LOP3.LUT R3, R3, R2, RZ, 0x3c, !PT ;  /* 0x0000000203038212 */ /* 0x000fca00078e3cff */
[----:B------:R-:W-:Y:S04]  /*25cb0*/  @!P0 LDGSTS.E.BYPASS.LTC128B.128 [R36+0x10c00], desc[UR60][R2.64], !P4 ;  /* 0x10c0000002248fae */ /* 0x000fe8000e101d7c */
[----:B------:R-:W-:Y:S04]  /*25cc0*/  @!P0 LDGSTS.E.BYPASS.LTC128B.128 [R36+0x14c00], desc[UR60][R2.64+0x80], !P3 ;  /* 0x14c0008002248fae */ /* 0x000fe8000d901d7c */
[----:B------:R-:W-:Y:S04]  /*25cd0*/  @!P0 LDGSTS.E.BYPASS.LTC128B.128 [R36+0x18c00], desc[UR60][R2.64+0x100], !P2 ;  /* 0x18c0010002248fae */ /* 0x000fe8000d101d7c */
[----:B------:R0:W-:Y:S01]  /*25ce0*/  @!P0 LDGSTS.E.BYPASS.LTC128B.128 [R36+0x1cc00], desc[UR60][R2.64+0x180], !P1 ;  /* 0x1cc0018002248fae */ /* 0x0001e2000c901d7c */
[----:B------:R-:W-:-:S02]  /*25cf0*/  ISETP.GE.AND P0, PT, R6, R5, PT ;  /* 0x000000050600720c */ /* 0x000fc40003f06270 */
[----:B------:R-:W-:Y:S01]  /*25d00*/  IADD3 R6, R28, 0x30, RZ ;  /* 0x000000301c067810 */ /* 0x000fe20007ffe0ff */
        /* <DEDUP_REMOVED lines=50> */
[----:B------:R-:W-:-:S03]  /*26030*/  ISETP.GE.AND P0, PT, R6, R5, PT ;  /* 0x000000050600720c */ /* 0x000fc60003f06270 */
[----:B------:R-:W-:Y:S04]  /*26040*/  SHFL.IDX PT, R6, R0, 0x7, 0x181f ;  /* 0x00f81f0000067f89 */ /* 0x000fe800000e0000 */
[----:B0-----:R-:W0:Y:S04]  /*26050*/  SHFL.IDX PT, R3, R4, 0x6, 0x181f ;  /* 0x00d81f0004037f89 */ /* 0x001e2800000e0000 */
[----:B------:R-:W1:Y:S02]  /*26060*/  SHFL.IDX PT, R2, R0, 0x6, 0x181f ;  /* 0x00d81f0000027f89 */ /* 0x000e6400000e0000 */
[----:B0-----:R-:W-:-:S05]  /*26070*/  @!P0 LEA R3, P5, R37, R3, 0x1 ;  /* 0x0000000325038211 */ /* 0x001fca00078a08ff */
[----:B-1----:R-:W-:-:S05]  /*26080*/  @!P0 IMAD.X R2, RZ, RZ, R2, P5 ;  /* 0x000000ffff028224 */ /* 0x002fca00028e0602 */
[----:B------:R-:W-:-:S04]  /*26090*/  @!P0 LOP3.LUT R3, R3, R2, RZ, 0x3c, !PT ;  /* 0x0000000203038212 */ /* 0x000fc800078e3cff */
[----:B------:R-:W-:-:S04]  /*260a0*/  @!P0 LOP3.LUT R2, R3, R2, RZ, 0x3c, !PT ;  /* 0x0000000203028212 */ /* 0x000fc800078e3cff */
[----:B------:R-:W-:-:S05]  /*260b0*/  @!P0 LOP3.LUT R3, R3, R2, RZ, 0x3c, !PT ;  /* 0x0000000203038212 */ /* 0x000fca00078e3cff */
[----:B------:R0:W-:Y:S04]  /*260c0*/  @!P0 LDGSTS.E.BYPASS.LTC128B.128 [R36+0x13400], desc[UR60][R2.64], !P4 ;  /* 0x1340000002248fae */ /* 0x0001e8000e101d7c */
[----:B------:R0:W-:Y:S04]  /*260d0*/  @!P0 LDGSTS.E.BYPASS.LTC128B.128 [R36+0x17400], desc[UR60][R2.64+0x80], !P3 ;  /* 0x1740008002248fae */ /* 0x0001e8000d901d7c */
[----:B------:R0:W-:Y:S04]  /*260e0*/  @!P0 LDGSTS.E.BYPASS.LTC128B.128 [R36+0x1b400], desc[UR60][R2.64+0x100], !P2 ;  /* 0x1b40010002248fae */ /* 0x0001e8000d101d7c */
[----:B------:R0:W-:Y:S02]  /*260f0*/  @!P0 LDGSTS.E.BYPASS.LTC128B.128 [R36+0x1f400], desc[UR60][R2.64+0x180], !P1 ;  /* 0x1f40018002248fae */ /* 0x0001e4000c901d7c */
.L_x_2123:
[----:B------:R-:W-:Y:S01]  /*26100*/  VIADD R28, R28, 0x70 ;  /* 0x000000701c1c7836 */ /* 0x000fe20000000000 */
[----:B------:R-:W-:Y:S04]  /*26110*/  BSSY B0, `(.L_x_1952) ;  /* 0x000000c000007945 */ /* 0x000fe80003800000 */
[----:B------:R-:W-:-:S13]  /*26120*/  ISETP.GE.AND P0, PT, R28, R5, PT ;  /* 0x000000051c00720c */ /* 0x000fda0003f06270 */
[----:B------:R-:W-:Y:S05]  /*26130*/  @P0 BRA `(.L_x_1953) ;  /* 0x0000000000240947 */ /* 0x000fea0003800000 */
[----:B0-----:R-:W-:-:S05]  /*26140*/  LEA R2, P0, R37, R14, 0x1 ;  /* 0x0000000e25027211 */ /* 0x001fca00078008ff */
        /* <DEDUP_REMOVED lines=8> */
.L_x_1953:
[----:B------:R-:W-:Y:S05]  /*261d0*/  BSYNC B0 ;  /* 0x0000000000007941 */ /* 0x000fea0003800000 */
.L_x_1952:
[----:B------:R-:W-:Y:S01]  /*261e0*/  NOP ;  /* 0x0000000000007918 */ /* 0x000fe20000000000 */
[----:B------:R-:W-:-:S13]  /*261f0*/  PLOP3.LUT P0, PT, PT, PT, PT, 0x80, 0x0 ;  /* 0x000000000000781c */ /* 0x000fda0003f0f070 */
.L_x_1954:
[----:B------:R-:W-:Y:S02]  /*26200*/  PLOP3.LUT P1, PT, P1, P0, PT, 0xa2, 0x0 ;  /* 0x000000000000781c */ /* 0x000fe40000f21472 */
[----:B------:R-:W-:-:S08]  /*26210*/  @P0 R2UR P1, UR4, R23 ;  /* 0x00000000170402ca */ /* 0x000fd00000020000 */
[----:B------:R-:W-:-:S05]  /*26220*/  @P0 PLOP3.LUT P0, PT, P1, PT, PT, 0x80, 0x0 ;  /* 0x000000000000081c */ /* 0x000fca0000f0f070 */
[----:B------:R-:W-:Y:S01]  /*26230*/  @!P1 SYNCS.ARRIVE.TRANS64.RED.A0T1 RZ, [UR4+0x30800], RZ ;  /* 0x030800ffffff99a7 */ /* 0x000fe20008200404 */
[----:B------:R-:W-:Y:S07]  /*26240*/  @!P1 ARRIVES.LDGSTSBAR.64.TRANSCNT [UR4+0x30800] ;  /* 0x03080000ff0099b0 */ /* 0x000fee0008000a84 */
[----:B------:R-:W-:Y:S05]  /*26250*/  @P0 BRA.U.ANY `(.L_x_1954) ;  /* 0xfffffffd00e80947 */ /* 0x000fea000393ffff */
[----:B01----:R-:W2:Y:S04]  /*26260*/  LDL.LU R3, [R1+0x34] ;  /* 0x0000340001037983 */ /* 0x003ea80000300800 */
[----:B------:R-:W3:Y:S01]  /*26270*/  LDL.LU R2, [R1+0x30] ;  /* 0x0000300001027983 */ /* 0x000ee20000300800 */
[----:B--2---:R-:W-:-:S04]  /*26280*/  IADD3 R3, R3, 0x1, RZ ;  /* 0x0000000103037810 */ /* 0x004fc80007ffe0ff */
[----:B------:R-:W-:Y:S01]  /*26290*/  LEA.HI R0, R3, R3, RZ, 0x1 ;  /* 0x0000000303007211 */ /* 0x000fe200078f08ff */
[----:B------:R0:W-:Y:S01]  /*262a0*/  STL [R1+0x34], R3 ;  /* 0x0000340301007387 */ /* 0x0001e20000100800 */
[----:B---3--:R-:W-:Y:S02]  /*262b0*/  VIADD R4, R2, 0xfffffffe ;  /* 0xfffffffe02047836 */ /* 0x008fe40000000000 */
        /* <DEDUP_REMOVED lines=8> */
.L_x_2124:
[----:B------:R-:W-:Y:S05]  /*26340*/  BSYNC B0 ;  /* 0x0000000000007941 */ /* 0x000fea0003800000 */
.L_x_1955:
[----:B------:R-:W2:Y:S01]  /*26350*/  LDL R2, [R1+0x14] ;  /* 0x0000140001027983 */ /* 0x000ea20000100800 */
[----:B------:R-:W-:Y:S01]  /*26360*/  BSSY B0, `(.L_x_1957) ;  /* 0x0000105000007945 */ /* 0x000fe20003800000 */
[----:B--2---:R-:W-:-:S13]  /*26370*/  ISETP.GE.AND P0, PT, R4, R2, PT ;  /* 0x000000020400720c */ /* 0x004fda0003f06270 */
[----:B------:R-:W-:Y:S05]  /*26380*/  @!P0 BRA `(.L_x_1958) ;  /* 0x0000001000088947 */ /* 0x000fea0003800000 */
[C---:B------:R-:W-:Y:S01]  /*26390*/  LOP3.LUT R5, R37.reuse, 0x40, RZ, 0xfc, !PT ;  /* 0x0000004025057812 */ /* 0x040fe200078efcff */
[----:B------:R-:W-:Y:S01]  /*263a0*/  ULDC UR4, c[0x0][0x2f4] ;  /* 0x0000bd0000047ab9 */ /* 0x000fe20000000800 */
[C---:B------:R-:W-:Y:S01]  /*263b0*/  LOP3.LUT R3, R37.reuse, 0x80, RZ, 0xfc, !PT ;  /* 0x0000008025037812 */ /* 0x040fe200078efcff */
[----:B------:R-:W-:Y:S01]  /*263c0*/  IMAD.MOV.U32 R6, RZ, RZ, R25 ;  /* 0x000000ffff067224 */ /* 0x000fe200078e0019 */
[C---:B------:R-:W-:Y:S01]  /*263d0*/  LOP3.LUT R2, R37.reuse, 0xc0, RZ, 0xfc, !PT ;  /* 0x000000c025027812 */ /* 0x040fe200078efcff */
[----:B------:R-:W-:Y:S01]  /*263e0*/  IMAD.MOV.U32 R10, RZ, RZ, R29 ;  /* 0x000000ffff0a7224 */ /* 0x000fe200078e001d */
[----:B------:R-:W-:Y:S02]  /*263f0*/  MOV R31, R26 ;  /* 0x0000001a001f7202 */ /* 0x000fe40000000f00 */
[----:B------:R-:W-:Y:S02]  /*26400*/  ISETP.GE.AND P4, PT, R37, UR4, PT ;  /* 0x0000000425007c0c */ /* 0x000fe4000bf86270 */
[----:B------:R-:W-:-:S02]  /*26410*/  ISETP.GE.AND P3, PT, R5, UR4, PT ;  /* 0x0000000405007c0c */ /* 0x000fc4000bf66270 */
[----:B------:R-:W-:Y:S02]  /*26420*/  ISETP.GE.AND P2, PT, R3, UR4, PT ;  /* 0x0000000403007c0c */ /* 0x000fe4000bf46270 */
[----:B------:R-:W-:-:S13]  /*26430*/  ISETP.GE.AND P1, PT, R2, UR4, PT ;  /* 0x0000000402007c0c */ /* 0x000fda000bf26270 */
.L_x_1971:
[----:B------:R-:W2:Y:S01]  /*26440*/  LDL R3, [R1+0x10] ;  /* 0x0000100001037983 */ /* 0x000ea20000100800 */
[----:B------:R-:W1:Y:S03]  /*26450*/  LDC R5, c[0x0][0x430] ;  /* 0x00010c00ff057b82 */ /* 0x000e660000000800 */
[----:B------:R-:W3:Y:S04]  /*26460*/  LDL R12, [R1+0x18] ;  /* 0x00001800010c7983 */ /* 0x000ee80000100800 */
[----:B------:R-:W4:Y:S01]  /*26470*/  LDL R11, [R1+0x44] ;  /* 0x00004400010b7983 */ /* 0x000f220000100800 */
[----:B0-----:R-:W0:Y:S01]  /*26480*/  S2R R0, SR_TID.X ;  /* 0x0000000000007919 */ /* 0x001e220000002100 */
[----:B------:R-:W0:Y:S01]  /*26490*/  S2R R8, SR_TID.X ;  /* 0x0000000000087919 */ /* 0x000e220000002100 */
[----:B-1----:R-:W-:-:S13]  /*264a0*/  ISETP.NE.AND P0, PT, R5, 0x1, PT ;  /* 0x000000010500780c */ /* 0x002fda0003f05270 */
[----:B------:R-:W1:Y:S01]  /*264b0*/  @P0 LDC R2, c[0x0][0x434] ;  /* 0x00010d00ff020b82 */ /* 0x000e620000000800 */
[----:B0-----:R-:W-:Y:S01]  /*264c0*/  LOP3.LUT R0, R0, 0x7f, RZ, 0xc0, !PT ;  /* 0x0000007f00007812 */ /* 0x001fe200078ec0ff */
[----:B------:R-:W-:-:S03]  /*264d0*/  IMAD.SHL.U32 R8, R8, 0x10, RZ ;  /* 0x0000001008087824 */ /* 0x000fc600078e00ff */
[----:B------:R-:W-:-:S04]  /*264e0*/  SHF.R.U32.HI R0, RZ, 0x3, R0 ;  /* 0x00000003ff007819 */ /* 0x000fc80000011600 */
[----:B------:R-:W-:Y:S02]  /*264f0*/  LOP3.LUT R8, R0, 0x70, R8, 0xf8, !PT ;  /* 0x0000007000087812 */ /* 0x000fe400078ef808 */
[----:B------:R-:W0:Y:S02]  /*26500*/  @P0 LDC R0, c[0x0][0x438] ;  /* 0x00010e00ff000b82 */ /* 0x000e240000000800 */
[----:B------:R-:W-:Y:S01]  /*26510*/  ISETP.GT.U32.AND P5, PT, R8, 0x3f, PT ;  /* 0x0000003f0800780c */ /* 0x000fe20003fa4070 */
[----:B------:R-:W-:Y:S01]  /*26520*/  VIADD R25, R6, 0x1 ;  /* 0x0000000106197836 */ /* 0x000fe20000000000 */
[----:B------:R-:W-:Y:S05]  /*26530*/  YIELD ;  /* 0x0000000000007946 */ /* 0x000fea0003800000 */
[----:B------:R-:W-:-:S02]  /*26540*/  IMAD.MOV.U32 R26, RZ, RZ, R4 ;  /* 0x000000ffff1a7224 */ /* 0x000fc400078e0004 */
[----:B--2---:R-:W-:-:S04]  /*26550*/  IMAD R3, R4, 0x40, R3 ;  /* 0x0000004004037824 */ /* 0x004fc800078e0203 */
[----:B------:R-:W-:Y:S02]  /*26560*/  IMAD.IADD R3, R8, 0x1, R3 ;  /* 0x0000000108037824 */ /* 0x000fe400078e0203 */
[----:B------:R-:W3:Y:S02]  /*26570*/  @!P5 LDC.64 R8, c[0x0][0x428] ;  /* 0x00010a00ff08db82 */ /* 0x000ee40000000a00 */
[----:B-1----:R-:W-:-:S04]  /*26580*/  @P0 IMAD.HI.U32 R7, R3, R2, RZ ;  /* 0x0000000203070227 */ /* 0x002fc800078e00ff */
[----:B------:R-:W-:Y:S01]  /*26590*/  IMAD.MOV.U32 R2, RZ, RZ, R3 ;  /* 0x000000ffff027224 */ /* 0x000fe200078e0003 */
[----:B0-----:R-:W-:-:S04]  /*265a0*/  @P0 SHF.R.U32.HI R2, RZ, R0, R7 ;  /* 0x00000000ff020219 */ /* 0x001fc80000011607 */
[----:B------:R-:W-:-:S05]  /*265b0*/  IADD3 R0, -R2, RZ, RZ ;  /* 0x000000ff02007210 */ /* 0x000fca0007ffe1ff */
[----:B------:R-:W-:Y:S01]  /*265c0*/  IMAD R5, R5, R0, R3 ;  /* 0x0000000005057224 */ /* 0x000fe200078e0203 */
[--C-:B------:R-:W-:Y:S01]  /*265d0*/  @!P5 SHF.R.S32.HI R3, RZ, 0x1f, R2.reuse ;  /* 0x0000001fff03d819 */ /* 0x100fe20000011402 */
[-C--:B---3--:R-:W-:Y:S02]  /*265e0*/  @!P5 IMAD R0, R12, R8.reuse, RZ ;  /* 0x000000080c00d224 */ /* 0x088fe400078e02ff */
[----:B------:R-:W-:-:S04]  /*265f0*/  @!P5 IMAD.WIDE.U32 R2, R33, R8, R2 ;  /* 0x000000082102d225 */ /* 0x000fc800078e0002 */
[----:B------:R-:W-:Y:S02]  /*26600*/  @!P5 IMAD R0, R33, R9, R0 ;  /* 0x000000092100d224 */ /* 0x000fe400078e0200 */
[----:B------:R-:W0:Y:S02]  /*26610*/  @!P5 LDC.64 R8, c[0x0][0x418] ;  /* 0x00010600ff08db82 */ /* 0x000e240000000a00 */
[----:B------:R-:W-:Y:S01]  /*26620*/  @!P5 IMAD.IADD R0, R0, 0x1, R3 ;  /* 0x000000010000d824 */ /* 0x000fe200078e0203 */
[----:B0-----:R-:W-:-:S04]  /*26630*/  @!P5 LEA R8, P0, R2, R8, 0x2 ;  /* 0x000000080208d211 */ /* 0x001fc800078010ff */
[----:B------:R-:W-:Y:S01]  /*26640*/  @!P5 LEA.HI.X R9, R2, R9, R0, 0x2, P0 ;  /* 0x000000090209d211 */ /* 0x000fe200000f1400 */
[----:B------:R-:W-:-:S06]  /*26650*/  IMAD.MOV.U32 R0, RZ, RZ, RZ ;  /* 0x000000ffff007224 */ /* 0x000fcc00078e00ff */
[----:B------:R0:W5:Y:S01]  /*26660*/  @!P5 LDG.E R0, desc[UR60][R8.64] ;  /* 0x0000003c0800d981 */ /* 0x000162000c1e1900 */
[----:B----4-:R-:W-:Y:S02]  /*26670*/  ISETP.NE.AND P5, PT, R11, 0x3, PT ;  /* 0x000000030b00780c */ /* 0x010fe40003fa5270 */
[----:B------:R-:W-:-:S04]  /*26680*/  ISETP.NE.AND P0, PT, R25, 0x2, PT ;  /* 0x000000021900780c */ /* 0x000fc80003f05270 */
[----:B------:R-:W-:Y:S02]  /*26690*/  SEL R29, RZ, 0x1, P0 ;  /* 0x00000001ff1d7807 */ /* 0x000fe40000000000 */
[----:B------:R-:W-:Y:S02]  /*266a0*/  SEL R25, R25, RZ, P0 ;  /* 0x000000ff19197207 */ /* 0x000fe40000000000 */
[----:B------:R-:W-:-:S03]  /*266b0*/  LOP3.LUT R29, R10, R29, RZ, 0x3c, !PT ;  /* 0x0000001d0a1d7212 */ /* 0x000fc600078e3cff */
[----:B0-----:R-:W-:Y:S05]  /*266c0*/  @!P5 BRA `(.L_x_1959) ;  /* 0x000000000004d947 */ /* 0x001fea0003800000 */
[----:B------:R-:W-:Y:S01]  /*266d0*/  BPT.TRAP 0x1 ;  /* 0x000000040000795c */ /* 0x000fe20000300000 */
.L_x_1959:
[----:B------:R-:W-:Y:S01]  /*266e0*/  LEA R7, R25, R23, 0x3 ;  /* 0x0000001719077211 */ /* 0x000fe200078e18ff */
[----:B------:R-:W-:Y:S01]  /*266f0*/  BSSY B1, `(.L_x_1960) ;  /* 0x0000004000017945 */ /* 0x000fe20003800000 */
[----:B------:R-:W-:-:S04]  /*26700*/  SHF.L.U32 R2, R29, 0x1f, RZ ;  /* 0x0000001f1d027819 */ /* 0x000fc800000006ff */
[----:B------:R-:W0:Y:S02]  /*26710*/  SYNCS.PHASECHK.TRANS64.TRYWAIT P0, [R7+URZ+0x30840], R2 ;  /* 0x03084002070075a7 */ /* 0x000e24000800017f */
[----:B0-----:R-:W-:Y:S05]  /*26720*/  @!P0 BRA `(.L_x_1961) ;  /* 0x0000005000b48947 */ /* 0x001fea0003800000 */
.L_x_2125:
[----:B------:R-:W-:Y:S05]  /*26730*/  BSYNC B1 ;  /* 0x0000000000017941 */ /* 0x000fea0003800000 */
.L_x_1960:
        /* <DEDUP_REMOVED lines=61> */
.L_x_2135:
[----:B------:R-:W-:Y:S02]  /*26b10*/  LOP3.LUT R22, R22, 0xffffdfff, RZ, 0xc0, !PT ;  /* 0xffffdfff16167812 */ /* 0x000fe400078ec0ff */
[----:B--2---:R-:W-:Y:S02]  /*26b20*/  IADD3 R2, P0, R2, R4, RZ ;  /* 0x0000000402027210 */ /* 0x004fe40007f1e0ff */
[----:B------:R-:W-:Y:S02]  /*26b30*/  @P1 LOP3.LUT R22, R22, 0x2000, RZ, 0xfc, !PT ;  /* 0x0000200016161812 */ /* 0x000fe400078efcff */
[----:B------:R-:W-:Y:S02]  /*26b40*/  IADD3.X R3, RZ, R35, RZ, P0, !PT ;  /* 0x00000023ff037210 */ /* 0x000fe400007fe4ff */
[C---:B------:R-:W-:Y:S02]  /*26b50*/  LOP3.LUT P1, RZ, R22.reuse, 0x10, RZ, 0xc0, !PT ;  /* 0x0000001016ff7812 */ /* 0x040fe4000782c0ff */
[----:B------:R-:W-:-:S02]  /*26b60*/  LOP3.LUT P0, RZ, R22, 0x8, RZ, 0xc0, !PT ;  /* 0x0000000816ff7812 */ /* 0x000fc4000780c0ff */
        /* <DEDUP_REMOVED lines=11> */
.L_x_1963:
[----:B------:R-:W-:Y:S02]  /*26c20*/  PLOP3.LUT P5, PT, P5, P0, PT, 0xa2, 0x0 ;  /* 0x000000000000781c */ /* 0x000fe40002fa1472 */
[----:B------:R-:W-:-:S08]  /*26c30*/  @P0 R2UR P5, UR4, R7 ;  /* 0x00000000070402ca */ /* 0x000fd000000a0000 */
[----:B------:R-:W-:-:S05]  /*26c40*/  @P0 PLOP3.LUT P0, PT, P5, PT, PT, 0x80, 0x0 ;  /* 0x000000000000081c */ /* 0x000fca0002f0f070 */
[----:B------:R-:W-:Y:S01]  /*26c50*/  @!P5 SYNCS.ARRIVE.TRANS64.RED.A0T1 RZ, [UR4+0x30830], RZ ;  /* 0x030830ffffffd9a7 */ /* 0x000fe20008200404 */
[----:B------:R-:W-:Y:S07]  /*26c60*/  @!P5 ARRIVES.LDGSTSBAR.64.TRANSCNT [UR4+0x30830] ;  /* 0x03083000ff00d9b0 */ /* 0x000fee0008000a84 */
[----:B------:R-:W-:Y:S05]  /*26c70*/  @P0 BRA.U.ANY `(.L_x_1963) ;  /* 0xfffffffd00e80947 */ /* 0x000fea000393ffff */
[----:B------:R-:W-:Y:S01]  /*26c80*/  NOP ;  /* 0x0000000000007918 */ /* 0x000fe20000000000 */
[----:B-1----:R-:W2:Y:S02]  /*26c90*/  LDL R2, [R1+0x44] ;  /* 0x0000440001027983 */ /* 0x002ea40000100800 */
[----:B--2---:R-:W-:-:S13]  /*26ca0*/  ISETP.NE.AND P6, PT, R2, 0x3, PT ;  /* 0x000000030200780c */ /* 0x004fda0003fc5270 */
[----:B------:R-:W-:Y:S05]  /*26cb0*/  @!P6 BRA `(.L_x_1964) ;  /* 0x000000000004e947 */ /* 0x000fea0003800000 */
[----:B------:R-:W-:Y:S01]  /*26cc0*/  BPT.TRAP 0x1 ;  /* 0x000000040000795c */ /* 0x000fe20000300000 */
.L_x_1964:
[----:B------:R1:W-:Y:S01]  /*26cd0*/  SYNCS.ARRIVE.TRANS64.A1T0 RZ, [R7+URZ+0x30830], RZ ;  /* 0x030830ff07ff79a7 */ /* 0x0003e2000810003f */
[----:B------:R-:W-:Y:S05]  /*26ce0*/  @!P6 BRA `(.L_x_1965) ;  /* 0x000000000004e947 */ /* 0x000fea0003800000 */
[----:B------:R-:W-:Y:S01]  /*26cf0*/  BPT.TRAP 0x1 ;  /* 0x000000040000795c */ /* 0x000fe20000300000 */
.L_x_1965:
[----:B------:R-:W-:Y:S01]  /*26d00*/  SHF.L.U32 R2, R10, 0x1f, RZ ;  /* 0x0000001f0a027819 */ /* 0x000fe200000006ff */
[----:B-1----:R-:W-:Y:S01]  /*26d10*/  IMAD R7, R6, 0x8, R23 ;  /* 0x0000000806077824 */ /* 0x002fe200078e0217 */
[----:B------:R-:W-:Y:S03]  /*26d20*/  BSSY B1, `(.L_x_1966) ;  /* 0x0000003000017945 */ /* 0x000fe60003800000 */
[----:B------:R-:W1:Y:S02]  /*26d30*/  SYNCS.PHASECHK.TRANS64.TRYWAIT P0, [R7+URZ+0x30860], R2 ;  /* 0x03086002070075a7 */ /* 0x000e64000800017f */
[----:B-1----:R-:W-:Y:S05]  /*26d40*/  @!P0 BRA `(.L_x_1967) ;  /* 0x0000005000b48947 */ /* 0x002fea0003800000 */
.L_x_2136:
[----:B------:R-:W-:Y:S05]  /*26d50*/  BSYNC B1 ;  /* 0x0000000000017941 */ /* 0x000fea0003800000 */
.L_x_1966:
        /* <DEDUP_REMOVED lines=10> */
[----:B------:R-:W-:-:S03]  /*26e00*/  LEA R6, R6, R23, 0x1 ;  /* 0x0000001706067211 */ /* 0x000fc600078e08ff */
        /* <DEDUP_REMOVED lines=38> */
.L_x_2146:
[----:B-1----:R-:W-:Y:S01]  /*27070*/  IADD3 R2, P0, R2, R4, RZ ;  /* 0x0000000402027210 */ /* 0x002fe20007f1e0ff */
        /* <DEDUP_REMOVED lines=22> */
[----:B------:R-:W-:-:S03]  /*271e0*/  NOP ;  /* 0x0000000000007918 */ /* 0x000fc60000000000 */
[----:B------:R-:W-:Y:S01]  /*271f0*/  IADD3 R3, R3, R5, RZ ;  /* 0x0000000503037210 */ /* 0x000fe20007ffe0ff */
[----:B------:R-:W-:-:S04]  /*27200*/  IMAD R5, R32, UR4, RZ ;  /* 0x0000000420057c24 */ /* 0x000fc8000f8e02ff */
[C---:B------:R-:W-:Y:S02]  /*27210*/  IMAD R5, R18.reuse, UR5, R5 ;  /* 0x0000000512057c24 */ /* 0x040fe4000f8e0205 */
[----:B------:R-:W-:Y:S01]  /*27220*/  IMAD.WIDE.U32 R2, R18, UR4, R2 ;  /* 0x0000000412027c25 */ /* 0x000fe2000f8e0002 */
[----:B------:R-:W-:-:S03]  /*27230*/  ULDC.64 UR4, c[0x0][0x318] ;  /* 0x0000c60000047ab9 */ /* 0x000fc60000000a00 */
[----:B------:R-:W-:Y:S01]  /*27240*/  IMAD.IADD R3, R5, 0x1, R3 ;  /* 0x0000000105037824 */ /* 0x000fe200078e0203 */
[----:B0-----:R-:W-:-:S04]  /*27250*/  LEA R17, P0, R2, UR4, 0x1 ;  /* 0x0000000402117c11 */ /* 0x001fc8000f8008ff */
[----:B------:R-:W-:Y:S02]  /*27260*/  LEA.HI.X R24, R2, UR5, R3, 0x1, P0 ;  /* 0x0000000502187c11 */ /* 0x000fe400080f0c03 */
[----:B------:R-:W-:-:S13]  /*27270*/  PLOP3.LUT P0, PT, PT, PT, PT, 0x80, 0x0 ;  /* 0x000000000000781c */ /* 0x000fda0003f0f070 */
.L_x_1969:
        /* <DEDUP_REMOVED lines=11> */
.L_x_1970:
[----:B------:R-:W2:Y:S01]  /*27330*/  LDL R0, [R1+0x14] ;  /* 0x0000140001007983 */ /* 0x000ea20000100800 */
[----:B------:R1:W-:Y:S01]  /*27340*/  SYNCS.ARRIVE.TRANS64.A1T0 RZ, [R7+URZ+0x30850], RZ ;  /* 0x030850ff07ff79a7 */ /* 0x0003e2000810003f */
[C---:B------:R-:W-:Y:S01]  /*27350*/  VIADD R4, R26.reuse, 0xffffffff ;  /* 0xffffffff1a047836 */ /* 0x040fe20000000000 */
[----:B------:R-:W-:Y:S01]  /*27360*/  MOV R31, R26 ;  /* 0x0000001a001f7202 */ /* 0x000fe20000000f00 */
[----:B------:R-:W-:Y:S02]  /*27370*/  IMAD.MOV.U32 R6, RZ, RZ, R25 ;  /* 0x000000ffff067224 */ /* 0x000fe400078e0019 */
[----:B------:R-:W-:Y:S01]  /*27380*/  IMAD.MOV.U32 R10, RZ, RZ, R29 ;  /* 0x000000ffff0a7224 */ /* 0x000fe200078e001d */
[----:B--2---:R-:W-:-:S13]  /*27390*/  ISETP.GT.AND P0, PT, R26, R0, PT ;  /* 0x000000001a00720c */ /* 0x004fda0003f04270 */
[----:B-1----:R-:W-:Y:S05]  /*273a0*/  @P0 BRA `(.L_x_1971) ;  /* 0xfffffff000240947 */ /* 0x002fea000383ffff */
.L_x_1958:
[----:B------:R-:W-:Y:S05]  /*273b0*/  BSYNC B0 ;  /* 0x0000000000007941 */ /* 0x000fea0003800000 */
.L_x_1957:
        /* <DEDUP_REMOVED lines=8> */
[----:B------:R-:W0:Y:S02]  /*27440*/  FLO.U32 R0, UR4 ;  /* 0x0000000400007d00 */ /* 0x000e2400080e0000 */
[----:B0-----:R-:W-:-:S06]  /*27450*/  ISETP.EQ.U32.AND P0, PT, R0, R5, PT ;  /* 0x000000050000720c */ /* 0x001fcc0003f02070 */
[----:B------:R-:W1:Y:S07]  /*27460*/  POPC R5, UR4 ;  /* 0x0000000400057d09 */ /* 0x000e6e0008000000 */
[----:B-1----:R-:W2:Y:S01]  /*27470*/  @P0 ATOMG.E.ADD.STRONG.GPU PT, R3, desc[UR60][R2.64], R5 ;  /* 0x00000005020309a8 */ /* 0x002ea200081ee1fc */
[----:B------:R-:W0:Y:S02]  /*27480*/  S2R R4, SR_LTMASK ;  /* 0x0000000000047919 */ /* 0x000e240000003900 */
[----:B0-----:R-:W-:-:S04]  /*27490*/  LOP3.LUT R4, R4, UR4, RZ, 0xc0, !PT ;  /* 0x0000000404047c12 */ /* 0x001fc8000f8ec0ff */
[----:B------:R-:W0:Y:S01]  /*274a0*/  POPC R7, R4 ;  /* 0x0000000400077309 */ /* 0x000e220000000000 */
[----:B--2---:R-:W0:Y:S02]  /*274b0*/  SHFL.IDX PT, R0, R3, R0, 0x1f ;  /* 0x00001f0003007589 */ /* 0x004e2400000e0000 */
[----:B0-----:R-:W-:-:S07]  /*274c0*/  IADD3 R16, R0, UR38, R7 ;  /* 0x0000002600107c10 */ /* 0x001fce000fffe007 */
.L_x_1973:
[----:B------:R-:W-:Y:S05]  /*274d0*/  BSYNC B0 ;  /* 0x0000000000007941 */ /* 0x000fea0003800000 */
.L_x_1972:
[----:B------:R-:W2:Y:S02]  /*274e0*/  LDL R0, [R1+0x44] ;  /* 0x0000440001007983 */ /* 0x000ea40000100800 */
[----:B--2---:R-:W-:-:S13]  /*274f0*/  ISETP.NE.AND P0, PT, R0, 0x3, PT ;  /* 0x000000030000780c */ /* 0x004fda0003f05270 */
[----:B------:R-:W-:Y:S05]  /*27500*/  @!P0 BRA `(.L_x_1974) ;  /* 0x0000000000048947 */ /* 0x000fea0003800000 */
[----:B------:R-:W-:Y:S01]  /*27510*/  BPT.TRAP 0x1 ;  /* 0x000000040000795c */ /* 0x000fe20000300000 */
.L_x_1974:
[----:B------:R-:W2:Y:S01]  /*27520*/  LDL.LU R0, [R1+0xc] ;  /* 0x00000c0001007983 */ /* 0x000ea20000300800 */
[----:B------:R-:W-:Y:S01]  /*27530*/  IMAD R4, R25, 0x8, R23 ;  /* 0x0000000819047824 */ /* 0x000fe200078e0217 */
[----:B------:R-:W-:Y:S01]  /*27540*/  SHF.L.U32 R3, R29, 0x1f, RZ ;  /* 0x0000001f1d037819 */ /* 0x000fe200000006ff */
[----:B------:R-:W-:Y:S03]  /*27550*/  BSSY B0, `(.L_x_1975) ;  /* 0x0000004000007945 */ /* 0x000fe60003800000 */
[----:B------:R-:W0:Y:S01]  /*27560*/  SYNCS.PHASECHK.TRANS64.TRYWAIT P0, [R4+URZ+0x30860], R3 ;  /* 0x03086003040075a7 */ /* 0x000e22000800017f */
[----:B--2---:R-:W-:Y:S01]  /*27570*/  IMAD R5, R26, -0x40, R0 ;  /* 0xffffffc01a057824 */ /* 0x004fe200078e0200 */
[----:B0-----:R-:W-:Y:S06]  /*27580*/  @!P0 BRA `(.L_x_1976) ;  /* 0x0000005000348947 */ /* 0x001fec0003800000 */
.L_x_2147:
[----:B------:R-:W-:Y:S05]  /*27590*/  BSYNC B0 ;  /* 0x0000000000007941 */ /* 0x000fea0003800000 */
.L_x_1975:
[----:B------:R-:W1:Y:S01]  /*275a0*/  S2R R0, SR_TID.X ;  /* 0x0000000000007919 */ /* 0x000e620000002100 */
[----:B------:R-:W-:Y:S01]  /*275b0*/  UMOV UR4, 0xffffffff ;  /* 0xffffffff00047882 */ /* 0x000fe20000000000 */
[----:B-1----:R-:W-:-:S04]  /*275c0*/  LOP3.LUT R0, R0, 0x7f, RZ, 0xc0, !PT ;  /* 0x0000007f00007812 */ /* 0x002fc800078ec0ff */
[----:B------:R-:W-:-:S05]  /*275d0*/  SHF.R.U32.HI R0, RZ, 0x3, R0 ;  /* 0x00000003ff007819 */ /* 0x000fca0000011600 */
[----:B------:R-:W-:Y:S02]  /*275e0*/  IMAD.IADD R5, R5, 0x1, -R0 ;  /* 0x0000000105057824 */ /* 0x000fe400078e0a00 */
[----:B------:R-:W-:Y:S01]  /*275f0*/  IMAD R0, R25, 0x4000, R34 ;  /* 0x0000400019007824 */ /* 0x000fe200078e0222 */
[----:B------:R-:W-:Y:S06]  /*27600*/  BRA.DIV UR4, `(.L_x_1977) ;  /* 0x0000005204287947 */ /* 0x000fec000b800000 */
[----:B------:R-:W1:Y:S01]  /*27610*/  SHFL.IDX PT, R14, R17, RZ, 0x181f ;  /* 0x00181fff110e7589 */ /* 0x000e6200000e0000 */
[----:B------:R-:W-:Y:S01]  /*27620*/  ULDC UR4, c[0x0][0x2f4] ;  /* 0x0000bd0000047ab9 */ /* 0x000fe20000000800 */
[C---:B------:R-:W-:Y:S01]  /*27630*/  IMAD.SHL.U32 R8, R37.reuse, 0x2, RZ ;  /* 0x0000000225087824 */ /* 0x040fe200078e00ff */
[C---:B------:R-:W-:Y:S01]  /*27640*/  ISETP.GE.AND P3, PT, R37.reuse, UR4, PT ;  /* 0x0000000425007c0c */ /* 0x040fe2000bf66270 */
[----:B0-----:R-:W0:Y:S01]  /*27650*/  SHFL.IDX PT, R3, R24, RZ, 0x181f ;  /* 0x00181fff18037589 */ /* 0x001e2200000e0000 */
[----:B------:R-:W-:Y:S02]  /*27660*/  LOP3.LUT R2, R37, 0x40, RZ, 0xfc, !PT ;  /* 0x0000004025027812 */ /* 0x000fe400078efcff */
        /* <DEDUP_REMOVED lines=21> */
[C---:B------:R-:W-:Y:S01]  /*277c0*/  ISETP.LT.OR P4, PT, R5.reuse, 0x11, P3 ;  /* 0x000000110500780c */ /* 0x040fe20001f81670 */
[----:B--2---:R-:W0:Y:S04]  /*277d0*/  SHFL.IDX PT, R6, R24, 0x2, 0x181f ;  /* 0x00581f0018067f89 */ /* 0x004e2800000e0000 */
        /* <DEDUP_REMOVED lines=19> */
.L_x_2157:
        /* <DEDUP_REMOVED lines=15> */
.L_x_1978:
[----:B------:R-:W-:Y:S02]  /*27a00*/  PLOP3.LUT P1, PT, P1, P0, PT, 0xa2, 0x0 ;  /* 0x000000000000781c */ /* 0x000fe40000f21472 */
[----:B------:R-:W-:-:S08]  /*27a10*/  @P0 R2UR P1, UR4, R4 ;  /* 0x00000000040402ca */ /* 0x000fd00000020000 */
[----:B------:R-:W-:-:S05]  /*27a20*/  @P0 PLOP3.LUT P0, PT, P1, PT, PT, 0x80, 0x0 ;  /* 0x000000000000081c */ /* 0x000fca0000f0f070 */
[----:B------:R-:W-:Y:S01]  /*27a30*/  @!P1 SYNCS.ARRIVE.TRANS64.RED.A0T1 RZ, [UR4+0x30850], RZ ;  /* 0x030850ffffff99a7 */ /* 0x000fe20008200404 */
[----:B------:R-:W-:Y:S07]  /*27a40*/  @!P1 ARRIVES.LDGSTSBAR.64.TRANSCNT [UR4+0x30850] ;  /* 0x03085000ff0099b0 */ /* 0x000fee0008000a84 */
[----:B------:R-:W-:Y:S05]  /*27a50*/  @P0 BRA.U.ANY `(.L_x_1978) ;  /* 0xfffffffd00e80947 */ /* 0x000fea000393ffff */
[----:B------:R-:W-:Y:S01]  /*27a60*/  NOP ;  /* 0x0000000000007918 */ /* 0x000fe20000000000 */
[----:B0-----:R-:W2:Y:S02]  /*27a70*/  LDL R0, [R1+0x44] ;  /* 0x0000440001007983 */ /* 0x001ea40000100800 */
[----:B--2---:R-:W-:-:S13]  /*27a80*/  ISETP.NE.AND P2, PT, R0, 0x3, PT ;  /* 0x000000030000780c */ /* 0x004fda0003f45270 */
[----:B------:R-:W-:Y:S05]  /*27a90*/  @!P2 BRA `(.L_x_1979) ;  /* 0x000000000004a947 */ /* 0x000fea0003800000 */
[----:B------:R-:W-:Y:S01]  /*27aa0*/  BPT.TRAP 0x1 ;  /* 0x000000040000795c */ /* 0x000fe20000300000 */
.L_x_1979:
[----:B------:R2:W-:Y:S01]  /*27ab0*/  SYNCS.ARRIVE.TRANS64.A1T0 RZ, [R4+URZ+0x30850], RZ ;  /* 0x030850ff04ff79a7 */ /* 0x0005e2000810003f */
[----:B------:R-:W-:-:S04]  /*27ac0*/  IADD3 R25, R25, 0x1, RZ ;  /* 0x0000000119197810 */ /* 0x000fc80007ffe0ff */
[----:B------:R-:W-:-:S04]  /*27ad0*/  ISETP.NE.AND P0, PT, R25, 0x2, PT ;  /* 0x000000021900780c */ /* 0x000fc80003f05270 */
[----:B------:R-:W-:Y:S02]  /*27ae0*/  SEL R0, RZ, 0x1, P0 ;  /* 0x00000001ff007807 */ /* 0x000fe40000000000 */
[----:B------:R-:W-:Y:S02]  /*27af0*/  SEL R25, R25, RZ, P0 ;  /* 0x000000ff19197207 */ /* 0x000fe40000000000 */
[----:B--2---:R-:W-:-:S07]  /*27b00*/  LOP3.LUT R29, R29, R0, RZ, 0x3c, !PT ;  /* 0x000000001d1d7212 */ /* 0x004fce00078e3cff */
.L_x_1936:
[----:B------:R-:W-:Y:S05]  /*27b10*/  BSYNC B7 ;  /* 0x0000000000077941 */ /* 0x000fea0003800000 */
.L_x_1934:
[----:B------:R-:W-:-:S13]  /*27b20*/  LOP3.LUT P0, RZ, R22, 0x40, RZ, 0xc0, !PT ;  /* 0x0000004016ff7812 */ /* 0x000fda000780c0ff */
[----:B------:R-:W-:Y:S05]  /*27b30*/  @!P0 BRA `(.L_x_1980) ;  /* 0x0000000000248947 */ /* 0x000fea0003800000 */
[----:B------:R-:W-:Y:S05]  /*27b40*/  WARPSYNC.ALL ;  /* 0x0000000000007948 */ /* 0x000fea0003800000 */
[----:B------:R-:W2:Y:S08]  /*27b50*/  S2UR UR5, SR_CgaCtaId ;  /* 0x00000000000579c3 */ /* 0x000eb00000008800 */
[----:B------:R-:W-:Y:S06]  /*27b60*/  BAR.SYNC.DEFER_BLOCKING 0x5, 0x180 ;  /* 0x0146000000007b1d */ /* 0x000fec0000010000 */
[----:B------:R-:W-:-:S02]  /*27b70*/  UMOV UR4, 0x400 ;  /* 0x0000040000047882 */ /* 0x000fc40000000000 */
[----:B--2---:R-:W-:-:S06]  /*27b80*/  ULEA UR4, UR5, UR4, 0x18 ;  /* 0x0000000405047291 */ /* 0x004fcc000f8ec03f */
[----:B0-----:R-:W-:-:S05]  /*27b90*/  IMAD.U32 R23, RZ, RZ, UR4 ;  /* 0x00000004ff177e24 */ /* 0x001fca000f8e00ff */
[----:B------:R2:W3:Y:S01]  /*27ba0*/  LDS.128 R16, [R23+0x308d0] ;  /* 0x0308d00017107984 */ /* 0x0004e20000000c00 */
[----:B------:R-:W-:Y:S06]  /*27bb0*/  BAR.ARV 0x4, 0x180 ;  /* 0x0106000000007b1d */ /* 0x000fec0000002000 */
[----:B------:R-:W-:Y:S05]  /*27bc0*/  BRA `(.L_x_1981) ;  /* 0x0000000800cc7947 */ /* 0x000fea0003800000 */
.L_x_1980:
[----:B------:R-:W2:Y:S01]  /*27bd0*/  S2R R8, SR_TID.X ;  /* 0x0000000000087919 */ /* 0x000ea20000002100 */
[----:B------:R-:W-:Y:S01]  /*27be0*/  UMOV UR4, 0xffffffff ;  /* 0xffffffff00047882 */ /* 0x000fe20000000000 */
[----:B--2---:R-:W-:-:S04]  /*27bf0*/  LOP3.LUT R8, R8, 0x1f, RZ, 0xc0, !PT ;  /* 0x0000001f08087812 */ /* 0x004fc800078ec0ff */
[----:B------:R-:W-:Y:S01]  /*27c00*/  ISETP.NE.AND P0, PT, R8, 0x1f, PT ;  /* 0x0000001f0800780c */ /* 0x000fe20003f05270 */
[----:B------:R-:W-:-:S12]  /*27c10*/  BRA.DIV UR4, `(.L_x_1982) ;  /* 0x00000052044c7947 */ /* 0x000fd8000b800000 */
[----:B------:R-:W-:Y:S01]  /*27c20*/  IMAD.IADD R5, R19, 0x1, R8 ;  /* 0x0000000113057824 */ /* 0x000fe200078e0208 */
[----:B------:R-:W-:-:S04]  /*27c30*/  ULDC UR4, c[0x0][0xc3c] ;  /* 0x00030f0000047ab9 */ /* 0x000fc80000000800 */
[----:B------:R-:W-:-:S13]  /*27c40*/  ISETP.GE.OR P1, PT, R5, UR4, !P0 ;  /* 0x0000000405007c0c */ /* 0x000fda000c726670 */
[----:B------:R-:W2:Y:S02]  /*27c50*/  @!P1 LDC.64 R2, c[0x0][0xc80] ;  /* 0x00032000ff029b82 */ /* 0x000ea40000000a00 */
[----:B--2---:R-:W-:-:S06]  /*27c60*/  @!P1 IMAD.WIDE R2, R5, 0x4, R2 ;  /* 0x0000000405029825 */ /* 0x004fcc00078e0202 */
[----:B------:R-:W2:Y:S01]  /*27c70*/  @!P1 LDG.E R2, desc[UR60][R2.64] ;  /* 0x0000003c02029981 */ /* 0x000ea2000c1e1900 */
[----:B------:R-:W-:Y:S01]  /*27c80*/  IMAD.MOV.U32 R17, RZ, RZ, RZ ;  /* 0x000000ffff117224 */ /* 0x000fe200078e00ff */
[C---:B------:R-:W-:Y:S02]  /*27c90*/  ISETP.GE.U32.AND P2, PT, R8.reuse, 0x2, PT ;  /* 0x000000020800780c */ /* 0x040fe40003f46070 */
[C---:B------:R-:W-:Y:S01]  /*27ca0*/  ISETP.GE.U32.AND P3, PT, R8.reuse, 0x4, PT ;  /* 0x000000040800780c */ /* 0x040fe20003f66070 */
[----:B------:R-:W-:Y:S01]  /*27cb0*/  SHFL.IDX PT, R0, R16, RZ, 0x1f ;  /* 0x00001fff10007589 */ /* 0x000fe200000e0000 */
[C---:B------:R-:W-:Y:S02]  /*27cc0*/  ISETP.GE.U32.AND P4, PT, R8.reuse, 0x8, PT ;  /* 0x000000080800780c */ /* 0x040fe40003f86070 */
[C---:B------:R-:W-:Y:S01]  /*27cd0*/  ISETP.GE.U32.AND P5, PT, R8.reuse, 0x10, PT ;  /* 0x000000100800780c */ /* 0x040fe20003fa6070 */
[----:B--2---:R-:W-:Y:S01]  /*27ce0*/  @!P1 IMAD.MOV.U32 R17, RZ, RZ, R2 ;  /* 0x000000ffff119224 */ /* 0x004fe200078e0002 */
[----:B------:R-:W-:-:S04]  /*27cf0*/  ISETP.NE.AND P1, PT, R8, RZ, PT ;  /* 0x000000ff0800720c */ /* 0x000fc80003f25270 */
[----:B------:R-:W2:Y:S02]  /*27d00*/  SHFL.UP PT, R14, R17, 0x1, RZ ;  /* 0x04200000110e7989 */ /* 0x000ea400000e00ff */
[----:B--2---:R-:W-:-:S04]  /*27d10*/  SEL R4, R14, RZ, P1 ;  /* 0x000000ff0e047207 */ /* 0x004fc80000800000 */
[----:B------:R-:W-:-:S05]  /*27d20*/  IADD3 R4, R17, R4, RZ ;  /* 0x0000000411047210 */ /* 0x000fca0007ffe0ff */
[----:B------:R-:W2:Y:S02]  /*27d30*/  SHFL.UP PT, R14, R4, 0x2, RZ ;  /* 0x04400000040e7989 */ /* 0x000ea400000e00ff */
[----:B--2---:R-:W-:-:S05]  /*27d40*/  SEL R5, R14, RZ, P2 ;  /* 0x000000ff0e057207 */ /* 0x004fca0001000000 */
[----:B0-----:R-:W-:Y:S02]  /*27d50*/  IMAD.IADD R6, R4, 0x1, R5 ;  /* 0x0000000104067824 */ /* 0x001fe400078e0205 */
[----:B------:R-:W-:Y:S04]  /*27d60*/  SHFL.IDX PT, R5, R16, 0x1, 0x1f ;  /* 0x00201f0010057f89 */ /* 0x000fe800000e0000 */
        /* <DEDUP_REMOVED lines=9> */
[----:B------:R0:W2:Y:S02]  /*27e00*/  SHFL.IDX PT, R14, R2, 0x1f, 0x1f ;  /* 0x03e01f00020e7f89 */ /* 0x0000a400000e0000 */
.L_x_2167:
[----:B------:R-:W-:Y:S02]  /*27e10*/  ULDC UR4, c[0x0][0xc38] ;  /* 0x00030e0000047ab9 */ /* 0x000fe40000000800 */
[----:B------:R-:W-:-:S05]  /*27e20*/  MOV R4, UR4 ;  /* 0x0000000400047c02 */ /* 0x000fca0008000f00 */
[----:B--2---:R-:W-:-:S04]  /*27e30*/  IMAD R14, R14, R4, RZ ;  /* 0x000000040e0e7224 */ /* 0x004fc800078e02ff */
[----:B------:R-:W-:-:S05]  /*27e40*/  IMAD.IADD R5, R5, 0x1, R14 ;  /* 0x0000000105057824 */ /* 0x000fca00078e020e */
[----:B------:R-:W-:-:S13]  /*27e50*/  ISETP.GT.AND P6, PT, R5, R0, PT ;  /* 0x000000000500720c */ /* 0x000fda0003fc4270 */
[----:B------:R-:W-:Y:S05]  /*27e60*/  @P6 BRA `(.L_x_1983) ;  /* 0x00000000009c6947 */ /* 0x000fea0003800000 */
.L_x_1988:
[----:B0-----:R-:W0:Y:S01]  /*27e70*/  LDC R2, c[0x0][0xc3c] ;  /* 0x00030f00ff027b82 */ /* 0x001e220000000800 */
[----:B------:R-:W-:-:S05]  /*27e80*/  VIADD R19, R19, 0x1f ;  /* 0x0000001f13137836 */ /* 0x000fca0000000000 */
[----:B0-----:R-:W-:-:S13]  /*27e90*/  ISETP.GE.AND P6, PT, R19, R2, PT ;  /* 0x000000021300720c */ /* 0x001fda0003fc6270 */
[----:B------:R-:W-:Y:S05]  /*27ea0*/  @P6 BRA `(.L_x_1984) ;  /* 0x0000000400d06947 */ /* 0x000fea0003800000 */
[----:B------:R-:W0:Y:S01]  /*27eb0*/  S2R R3, SR_TID.X ;  /* 0x0000000000037919 */ /* 0x000e220000002100 */
[----:B------:R-:W-:Y:S01]  /*27ec0*/  BSSY B0, `(.L_x_1985) ;  /* 0x0000009000007945 */ /* 0x000fe20003800000 */
[----:B------:R-:W-:Y:S01]  /*27ed0*/  IMAD.MOV.U32 R17, RZ, RZ, RZ ;  /* 0x000000ffff117224 */ /* 0x000fe200078e00ff */
[----:B0-----:R-:W-:-:S05]  /*27ee0*/  LOP3.LUT R3, R3, 0x1f, RZ, 0xc0, !PT ;  /* 0x0000001f03037812 */ /* 0x001fca00078ec0ff */
[----:B------:R-:W-:-:S05]  /*27ef0*/  IMAD.IADD R7, R19, 0x1, R3 ;  /* 0x0000000113077824 */ /* 0x000fca00078e0203 */
[----:B------:R-:W-:-:S13]  /*27f00*/  ISETP.GE.OR P6, PT, R7, R2, !P0 ;  /* 0x000000020700720c */ /* 0x000fda00047c6670 */
[----:B------:R-:W-:Y:S05]  /*27f10*/  @P6 BRA `(.L_x_1986) ;  /* 0x00000000000c6947 */ /* 0x000fea0003800000 */
[----:B------:R-:W0:Y:S02]  /*27f20*/  LDC.64 R2, c[0x0][0xc80] ;  /* 0x00032000ff027b82 */ /* 0x000e240000000a00 */
[----:B0-----:R-:W-:-:S05]  /*27f30*/  IMAD.WIDE R2, R7, 0x4, R2 ;  /* 0x0000000407027825 */ /* 0x001fca00078e0202 */
[----:B------:R0:W5:Y:S02]  /*27f40*/  LDG.E R17, desc[UR60][R2.64] ;  /* 0x0000003c02117981 */ /* 0x000164000c1e1900 */
.L_x_1986:
[----:B------:R-:W-:Y:S05]  /*27f50*/  BSYNC B0 ;  /* 0x0000000000007941 */ /* 0x000fea0003800000 */
.L_x_1985:
[----:B------:R-:W-:-:S03]  /*27f60*/  UMOV UR4, 0xffffffff ;  /* 0xffffffff00047882 */ /* 0x000fc60000000000 */
[----:B------:R-:W-:Y:S05]  /*27f70*/  BRA.DIV UR4, `(.L_x_1987) ;  /* 0x0000005204987947 */ /* 0x000fea000b800000 */
[----:B-----5:R-:W2:Y:S02]  /*27f80*/  SHFL.UP PT, R14, R17, 0x1, RZ ;  /* 0x04200000110e7989 */ /* 0x020ea400000e00ff */
[----:B--2---:R-:W-:-:S04]  /*27f90*/  SEL R14, R14, RZ, P1 ;  /* 0x000000ff0e0e7207 */ /* 0x004fc80000800000 */
[----:B------:R-:W-:-:S05]  /*27fa0*/  IADD3 R13, R17, R14, RZ ;  /* 0x0000000e110d7210 */ /* 0x000fca0007ffe0ff */
        /* <DEDUP_REMOVED lines=13> */
.L_x_2175:
[----:B------:R-:W-:Y:S02]  /*28080*/  ULDC UR4, c[0x0][0xc38] ;  /* 0x00030e0000047ab9 */ /* 0x000fe40000000800 */
[----:B------:R-:W-:-:S05]  /*28090*/  MOV R4, UR4 ;  /* 0x0000000400047c02 */ /* 0x000fca0008000f00 */
[----:B--2---:R-:W-:-:S04]  /*280a0*/  IMAD R14, R14, R4, RZ ;  /* 0x000000040e0e7224 */ /* 0x004fc800078e02ff */
[----:B------:R-:W-:-:S05]  /*280b0*/  IMAD.IADD R5, R14, 0x1, R5 ;  /* 0x000000010e057824 */ /* 0x000fca00078e0205 */
[----:B------:R-:W-:-:S13]  /*280c0*/  ISETP.GT.AND P6, PT, R5, R0, PT ;  /* 0x000000000500720c */ /* 0x000fda0003fc4270 */
[----:B------:R-:W-:Y:S05]  /*280d0*/  @!P6 BRA `(.L_x_1988) ;  /* 0xfffffffc0064e947 */ /* 0x000fea000383ffff */
.L_x_1983:
        /* <DEDUP_REMOVED lines=8> */
.L_x_2179:
[----:B------:R-:W-:Y:S01]  /*28160*/  ISETP.NE.AND P0, PT, R3, RZ, PT ;  /* 0x000000ff0300720c */ /* 0x000fe20003f05270 */
[----:B------:R-:W-:-:S12]  /*28170*/  IMAD.MOV.U32 R14, RZ, RZ, RZ ;  /* 0x000000ffff0e7224 */ /* 0x000fd800078e00ff */
[----:B------:R-:W-:Y:S05]  /*28180*/  @!P0 BRA `(.L_x_1990) ;  /* 0x0000000000108947 */ /* 0x000fea0003800000 */
[----:B------:R-:W-:Y:S01]  /*28190*/  UMOV UR4, 0xffffffff ;  /* 0xffffffff00047882 */ /* 0x000fe20000000000 */
[----:B------:R-:W-:Y:S02]  /*281a0*/  VIADD R12, R6, 0xffffffff ;  /* 0xffffffff060c7836 */ /* 0x000fe40000000000 */
[----:B------:R-:W-:Y:S05]  /*281b0*/  BRA.DIV UR4, `(.L_x_1991) ;  /* 0x00000056040c7947 */ /* 0x000fea000b800000 */
[----:B------:R4:W0:Y:S02]  /*281c0*/  SHFL.IDX PT, R14, R2, R12, 0x1f ;  /* 0x00001f0c020e7589 */ /* 0x00082400000e0000 */
.L_x_1990:
[----:B0---4-:R-:W0:Y:S01]  /*281d0*/  LDC.64 R2, c[0x0][0xc90] ;  /* 0x00032400ff027b82 */ /* 0x011e220000000a00 */
[----:B------:R-:W-:-:S05]  /*281e0*/  IADD3 R19, R6, R19, RZ ;  /* 0x0000001306137210 */ /* 0x000fca0007ffe0ff */
[----:B0-----:R-:W-:-:S05]  /*281f0*/  IMAD.WIDE R2, R19, 0x4, R2 ;  /* 0x0000000413027825 */ /* 0x001fca00078e0202 */
[----:B------:R0:W2:Y:S01]  /*28200*/  LDG.E R7, desc[UR60][R2.64] ;  /* 0x0000003c02077981 */ /* 0x0000a2000c1e1900 */
[----:B------:R-:W-:Y:S02]  /*28210*/  IMAD R16, R14, R4, R5 ;  /* 0x000000040e107224 */ /* 0x000fe400078e0205 */
[----:B0-----:R-:W-:Y:S02]  /*28220*/  IMAD.MOV.U32 R2, RZ, RZ, RZ ;  /* 0x000000ffff027224 */ /* 0x001fe400078e00ff */
        /* <DEDUP_REMOVED lines=25> */
[----:B------:R-:W-:Y:S02]  /*283c0*/  IMAD R0, R7, R2, RZ ;  /* 0x0000000207007224 */ /* 0x000fe400078e02ff */
[----:B------:R-:W-:-:S03]  /*283d0*/  IMAD.MOV R2, RZ, RZ, -R2 ;  /* 0x000000ffff027224 */ /* 0x000fc600078e0a02 */
[----:B------:R-:W-:Y:S01]  /*283e0*/  IADD3 R3, -R0, RZ, RZ ;  /* 0x000000ff00037210 */ /* 0x000fe20007ffe1ff */
[----:B------:R-:W-:-:S03]  /*283f0*/  IMAD R5, R6, R2, R5 ;  /* 0x0000000206057224 */ /* 0x000fc600078e0205 */
[----:B------:R-:W-:-:S04]  /*28400*/  VIADDMNMX R4, R3, R4, R7, PT ;  /* 0x0000000403047246 */ /* 0x000fc80003800107 */
[-C--:B------:R-:W-:Y:S02]  /*28410*/  IABS R7, R4.reuse ;  /* 0x0000000400077213 */ /* 0x080fe40000000000 */
[----:B------:R-:W-:Y:S02]  /*28420*/  IABS R6, R4 ;  /* 0x0000000400067213 */ /* 0x000fe40000000000 */
[----:B------:R-:W0:Y:S02]  /*28430*/  I2F.RP R8, R7 ;  /* 0x0000000700087306 */ /* 0x000e240000209400 */
[----:B------:R-:W-:-:S06]  /*28440*/  IADD3 R6, RZ, -R6, RZ ;  /* 0x80000006ff067210 */ /* 0x000fcc0007ffe0ff */
        /* <DEDUP_REMOVED lines=8> */
[C---:B------:R-:W-:Y:S02]  /*284d0*/  LOP3.LUT R3, R5.reuse, R4, RZ, 0x3c, !PT ;  /* 0x0000000405037212 */ /* 0x040fe400078e3cff */
[----:B------:R-:W-:Y:S01]  /*284e0*/  IADD3 R5, R5, R0, RZ ;  /* 0x0000000005057210 */ /* 0x000fe20007ffe0ff */
        /* <DEDUP_REMOVED lines=16> */
.L_x_1984:
[----:B------:R-:W-:Y:S01]  /*285f0*/  UMOV UR4, URZ ;  /* 0x0000003f00047c82 */ /* 0x000fe20008000000 */
[----:B------:R-:W-:Y:S01]  /*28600*/  UMOV UR5, URZ ;  /* 0x0000003f00057c82 */ /* 0x000fe20008000000 */
[----:B------:R-:W-:Y:S01]  /*28610*/  ULDC UR6, c[0x0][0xc3c] ;  /* 0x00030f0000067ab9 */ /* 0x000fe20000000800 */
[----:B------:R-:W-:Y:S01]  /*28620*/  IMAD.MOV.U32 R16, RZ, RZ, R0 ;  /* 0x000000ffff107224 */ /* 0x000fe200078e0000 */
[----:B------:R-:W-:Y:S01]  /*28630*/  MOV R18, UR5 ;  /* 0x0000000500127c02 */ /* 0x000fe20008000f00 */
[----:B------:R-:W-:Y:S02]  /*28640*/  IMAD.U32 R17, RZ, RZ, UR4 ;  /* 0x00000004ff117e24 */ /* 0x000fe4000f8e00ff */
[----:B------:R-:W-:-:S07]  /*28650*/  IMAD.U32 R19, RZ, RZ, UR6 ;  /* 0x00000006ff137e24 */ /* 0x000fce000f8e00ff */
.L_x_1992:
[----:B------:R-:W0:Y:S01]  /*28660*/  S2R R0, SR_TID.X ;  /* 0x0000000000007919 */ /* 0x000e220000002100 */
[----:B------:R-:W-:Y:S05]  /*28670*/  WARPSYNC.ALL ;  /* 0x0000000000007948 */ /* 0x000fea0003800000 */
[----:B------:R-:W-:Y:S01]  /*28680*/  BAR.SYNC.DEFER_BLOCKING 0x4, 0x180 ;  /* 0x0106000000007b1d */ /* 0x000fe20000010000 */
[----:B0-----:R-:W-:-:S04]  /*28690*/  LOP3.LUT R0, R0, 0x1f, RZ, 0xc0, !PT ;  /* 0x0000001f00007812 */ /* 0x001fc800078ec0ff */
[----:B------:R-:W-:-:S13]  /*286a0*/  ISETP.NE.AND P0, PT, R0, RZ, PT ;  /* 0x000000ff0000720c */ /* 0x000fda0003f05270 */
[----:B------:R-:W0:Y:S01]  /*286b0*/  @!P0 S2R R3, SR_CgaCtaId ;  /* 0x0000000000038919 */ /* 0x000e220000008800 */
[----:B------:R-:W-:-:S04]  /*286c0*/  @!P0 MOV R0, 0x400 ;  /* 0x0000040000008802 */ /* 0x000fc80000000f00 */
[----:B0-----:R-:W-:-:S05]  /*286d0*/  @!P0 LEA R23, R3, R0, 0x18 ;  /* 0x0000000003178211 */ /* 0x001fca00078ec0ff */
[----:B------:R0:W-:Y:S01]  /*286e0*/  @!P0 STS.128 [R23+0x308d0], R16 ;  /* 0x0308d01017008388 */ /* 0x0001e20000000c00 */
[----:B------:R-:W-:Y:S06]  /*286f0*/  BAR.ARV 0x5, 0x180 ;  /* 0x0146000000007b1d */ /* 0x000fec0000002000 */
.L_x_1981:
[----:B------:R-:W-:Y:S02]  /*28700*/  ULDC UR4, c[0x0][0xc3c] ;  /* 0x00030f0000047ab9 */ /* 0x000fe40000000800 */
[----:B---3--:R-:W-:-:S13]  /*28710*/  ISETP.GE.AND P0, PT, R19, UR4, PT ;  /* 0x0000000413007c0c */ /* 0x008fda000bf06270 */
[----:B------:R-:W-:Y:S05]  /*28720*/  @!P0 BRA `(.L_x_1993) ;  /* 0xffffff9400cc8947 */ /* 0x000fea000383ffff */
[----:B------:R-:W-:Y:S05]  /*28730*/  BSYNC B8 ;  /* 0x0000000000087941 */ /* 0x000fea0003800000 */
.L_x_1870:
[----:B------:R-:W3:Y:S01]  /*28740*/  LDL.LU R0, [R1+0x34] ;  /* 0x0000340001007983 */ /* 0x000ee20000300800 */
[----:B------:R-:W-:Y:S01]  /*28750*/  BSSY B0, `(.L_x_1994) ;  /* 0x000000b000007945 */ /* 0x000fe20003800000 */
[----:B------:R-:W4:Y:S01]  /*28760*/  S2R R5, SR_CgaCtaId ;  /* 0x0000000000057919 */ /* 0x000f220000008800 */
[----:B---3--:R-:W-:-:S05]  /*28770*/  VIADD R0, R0, 0x1 ;  /* 0x0000000100007836 */ /* 0x008fca0000000000 */
[----:B0-----:R-:W-:-:S04]  /*28780*/  LEA.HI R2, R0, R0, RZ, 0x1 ;  /* 0x0000000000027211 */ /* 0x001fc800078f08ff */
[----:B------:R-:W-:Y:S02]  /*28790*/  LOP3.LUT R3, R2, 0xfffffffe, RZ, 0xc0, !PT ;  /* 0xfffffffe02037812 */ /* 0x000fe400078ec0ff */
[----:B------:R-:W-:-:S03]  /*287a0*/  MOV R2, 0x400 ;  /* 0x0000040000027802 */ /* 0x000fc60000000f00 */
[----:B------:R-:W-:Y:S01]  /*287b0*/  IMAD.IADD R0, R0, 0x1, -R3 ;  /* 0x0000000100007824 */ /* 0x000fe200078e0a03 */
[----:B----4-:R-:W-:-:S04]  /*287c0*/  LEA R5, R5, R2, 0x18 ;  /* 0x0000000205057211 */ /* 0x010fc800078ec0ff */
[----:B------:R-:W-:-:S04]  /*287d0*/  SHF.L.U32 R0, R0, 0x1f, RZ ;  /* 0x0000001f00007819 */ /* 0x000fc800000006ff */
[----:B------:R-:W0:Y:S02]  /*287e0*/  SYNCS.PHASECHK.TRANS64.TRYWAIT P0, [R5+URZ+0x30820], R0 ;  /* 0x03082000050075a7 */ /* 0x000e24000800017f */
[----:B0-----:R-:W-:Y:S05]  /*287f0*/  @!P0 BRA `(.L_x_1995) ;  /* 0x0000004c00a08947 */ /* 0x001fea0003800000 */
.L_x_2182:
[----:B------:R-:W-:Y:S05]  /*28800*/  BSYNC B0 ;  /* 0x0000000000007941 */ /* 0x000fea0003800000 */
.L_x_1994:
[----:B------:R-:W-:-:S03]  /*28810*/  UMOV UR4, 0xffffffff ;  /* 0xffffffff00047882 */ /* 0x000fc60000000000 */
[----:B------:R-:W-:Y:S05]  /*28820*/  BRA.DIV UR4, `(.L_x_1996) ;  /* 0x0000004e04a87947 */ /* 0x000fea000b800000 */
[----:B0-----:R-:W0:Y:S02]  /*28830*/  S2R R0, SR_TID.X ;  /* 0x0000000000007919 */ /* 0x001e240000002100 */
[----:B0-----:R-:W-:-:S04]  /*28840*/  SHF.R.U32.HI R0, RZ, 0x5, R0 ;  /* 0x00000005ff007819 */ /* 0x001fc80000011600 */
[----:B------:R-:W-:-:S05]  /*28850*/  LOP3.LUT R0, R0, 0x3, RZ, 0xc0, !PT ;  /* 0x0000000300007812 */ /* 0x000fca00078ec0ff */
[----:B------:R0:W3:Y:S02]  /*28860*/  SHFL.IDX PT, R14, R0, RZ, 0x1f ;  /* 0x00001fff000e7589 */ /* 0x0000e400000e0000 */
.L_x_2185:
[----:B---3--:R-:W-:-:S13]  /*28870*/  ISETP.NE.AND P0, PT, R14, RZ, PT ;  /* 0x000000ff0e00720c */ /* 0x008fda0003f05270 */
[----:B------:R-:W-:Y:S05]  /*28880*/  @P0 BRA `(.L_x_1557) ;  /* 0x0000000000880947 */ /* 0x000fea0003800000 */
[----:B------:R-:W-:-:S03]  /*28890*/  UMOV UR4, 0xffffffff ;  /* 0xffffffff00047882 */ /* 0x000fc60000000000 */
[----:B------:R-:W-:Y:S05]  /*288a0*/  BRA.DIV UR4, `(.L_x_1997) ;  /* 0x0000004e04bc7947 */ /* 0x000fea000b800000 */
[----:B------:R-:W-:-:S13]  /*288b0*/  ELECT P6, URZ, PT ;  /* 0x00000000003f782f */ /* 0x000fda00038c0000 */
.L_x_2188:
[----:B------:R-:W-:Y:S05]  /*288c0*/  @!P6 BRA `(.L_x_1557) ;  /* 0x000000000078e947 */ /* 0x000fea0003800000 */
[----:B0-----:R-:W3:Y:S02]  /*288d0*/  LDL.LU R0, [R1+0x20] ;  /* 0x0000200001007983 */ /* 0x001ee40000300800 */
[----:B---3--:R-:W-:-:S04]  /*288e0*/  LOP3.LUT R0, R0, 0x2, RZ, 0xfc, !PT ;  /* 0x0000000200007812 */ /* 0x008fc800078efcff */
[----:B------:R-:W-:-:S13]  /*288f0*/  ISETP.NE.AND P0, PT, R0, 0x3, PT ;  /* 0x000000030000780c */ /* 0x000fda0003f05270 */
[----:B------:R-:W-:Y:S05]  /*28900*/  @!P0 BRA `(.L_x_1998) ;  /* 0x0000000000048947 */ /* 0x000fea0003800000 */
[----:B------:R-:W-:Y:S01]  /*28910*/  BPT.TRAP 0x1 ;  /* 0x000000040000795c */ /* 0x000fe20000300000 */
.L_x_1998:
[----:B------:R-:W-:Y:S01]  /*28920*/  IMAD R3, R25, 0x8, R5 ;  /* 0x0000000819037824 */ /* 0x000fe200078e0205 */
[----:B------:R-:W-:Y:S02]  /*28930*/  SHF.L.U32 R2, R29, 0x1f, RZ ;  /* 0x0000001f1d027819 */ /* 0x000fe400000006ff */
[----:B------:R-:W-:Y:S02]  /*28940*/  IADD3 R25, R25, 0x1, RZ ;  /* 0x0000000119197810 */ /* 0x000fe40007ffe0ff */
[----:B------:R-:W0:Y:S02]  /*28950*/  SYNCS.PHASECHK.TRANS64.TRYWAIT P1, [R3+URZ+0x30840], R2 ;  /* 0x03084002030075a7 */ /* 0x000e24000802017f */
[----:B------:R-:W-:-:S04]  /*28960*/  ISETP.NE.AND P2, PT, R25, 0x2, PT ;  /* 0x000000021900780c */ /* 0x000fc80003f45270 */
[----:B------:R-:W-:Y:S01]  /*28970*/  SEL R0, RZ, 0x1, P2 ;  /* 0x00000001ff007807 */ /* 0x000fe20001000000 */
[----:B0-----:R-:W-:Y:S08]  /*28980*/  @!P1 BRA `(.L_x_1999) ;  /* 0x0000004c00a49947 */ /* 0x001ff00003800000 */
.L_x_2189:
[----:B------:R-:W-:Y:S02]  /*28990*/  SEL R25, R25, RZ, P2 ;  /* 0x000000ff19197207 */ /* 0x000fe40001000000 */
[----:B------:R-:W-:Y:S01]  /*289a0*/  LOP3.LUT R0, R29, R0, RZ, 0x3c, !PT ;  /* 0x000000001d007212 */ /* 0x000fe200078e3cff */
[----:B------:R-:W-:Y:S06]  /*289b0*/  @!P0 BRA `(.L_x_2000) ;  /* 0x0000000000048947 */ /* 0x000fec0003800000 */
[----:B------:R-:W-:Y:S01]  /*289c0*/  BPT.TRAP 0x1 ;  /* 0x000000040000795c */ /* 0x000fe20000300000 */
.L_x_2000:
[----:B------:R-:W-:Y:S01]  /*289d0*/  IMAD R25, R25, 0x8, R5 ;  /* 0x0000000819197824 */ /* 0x000fe200078e0205 */
[----:B------:R-:W-:-:S04]  /*289e0*/  SHF.L.U32 R0, R0, 0x1f, RZ ;  /* 0x0000001f00007819 */ /* 0x000fc800000006ff */
[----:B------:R-:W3:Y:S02]  /*289f0*/  SYNCS.PHASECHK.TRANS64.TRYWAIT P1, [R25+URZ+0x30840], R0 ;  /* 0x03084000190075a7 */ /* 0x000ee4000802017f */
[----:B---3--:R-:W-:Y:S05]  /*28a00*/  @!P1 BRA `(.L_x_2001) ;  /* 0x0000004c00989947 */ /* 0x008fea0003800000 */
.L_x_2190:
[----:B------:R-:W-:Y:S05]  /*28a10*/  @!P0 BRA `(.L_x_2002) ;  /* 0x0000000000048947 */ /* 0x000fea0003800000 */
[----:B------:R-:W-:Y:S01]  /*28a20*/  BPT.TRAP 0x1 ;  /* 0x000000040000795c */ /* 0x000fe20000300000 */
.L_x_2002:
[----:B------:R-:W4:Y:S02]  /*28a30*/  SYNCS.PHASECHK.TRANS64.TRYWAIT P1, [R3+URZ+0x30860], R2 ;  /* 0x03086002030075a7 */ /* 0x000f24000802017f */
[----:B----4-:R-:W-:Y:S05]  /*28a40*/  @!P1 BRA `(.L_x_2003) ;  /* 0x0000004c009c9947 */ /* 0x010fea0003800000 */
.L_x_2191:
[----:B------:R-:W-:Y:S05]  /*28a50*/  @!P0 BRA `(.L_x_2004) ;  /* 0x0000000000048947 */ /* 0x000fea0003800000 */
[----:B------:R-:W-:Y:S01]  /*28a60*/  BPT.TRAP 0x1 ;  /* 0x000000040000795c */ /* 0x000fe20000300000 */
.L_x_2004:
[----:B------:R0:W0:Y:S02]  /*28a70*/  SYNCS.PHASECHK.TRANS64.TRYWAIT P0, [R25+URZ+0x30860], R0 ;  /* 0x03086000190075a7 */ /* 0x000024000800017f */
[----:B0-----:R-:W-:Y:S05]  /*28a80*/  @!P0 NANOSLEEP.SYNCS 0x989680 ;  /* 0x009896800000895d */ /* 0x001fea0003900000 */
[----:B------:R-:W0:Y:S02]  /*28a90*/  @!P0 SYNCS.PHASECHK.TRANS64 P0, [R25+URZ+0x30860], R0 ;  /* 0x03086000190085a7 */ /* 0x000e24000800007f */
[----:B0-----:R-:W-:Y:S05]  /*28aa0*/  @!P0 BRA `(.L_x_2004) ;  /* 0xfffffffc00f08947 */ /* 0x001fea000383ffff */
.L_x_1557:
[----:B------:R-:W-:Y:S05]  /*28ab0*/  BSYNC B9 ;  /* 0x0000000000097941 */ /* 0x000fea0003800000 */
.L_x_1554:
[----:B------:R-:W-:Y:S05]  /*28ac0*/  EXIT ;  /* 0x000000000000794d */ /* 0x000fea0003800000 */
.L_x_1583:
[----:B0-----:R0:W1:Y:S02]  /*28ad0*/  SYNCS.PHASECHK.TRANS64.TRYWAIT P6, [R89+URZ+0x30890], R103 ;  /* 0x03089067590075a7 */ /* 0x00106400080c017f */
[----:B-1----:R-:W-:Y:S05]  /*28ae0*/  @!P6 NANOSLEEP.SYNCS 0x989680 ;  /* 0x009896800000e95d */ /* 0x002fea0003900000 */
[----:B------:R-:W1:Y:S02]  /*28af0*/  @!P6 SYNCS.PHASECHK.TRANS64 P6, [R89+URZ+0x30890], R103 ;  /* 0x030890675900e5a7 */ /* 0x000e6400080c007f */
[----:B-1----:R-:W-:Y:S05]  /*28b00*/  @!P6 BRA `(.L_x_1583) ;  /* 0xfffffffc00f0e947 */ /* 0x002fea000383ffff */
[----:B------:R-:W-:Y:S05]  /*28b10*/  BRA `(.L_x_2005) ;  /* 0xfffffda800847947 */ /* 0x000fea000383ffff */
.L_x_1584:
[----:B------:R-:W-:Y:S01]  /*28b20*/  BSSY B1, `(.L_x_2006) ;  /* 0x0000008000017945 */ /* 0x000fe20003800000 */
[----:B------:R-:W-:Y:S01]  /*28b30*/  IMAD.MOV.U32 R13, RZ, RZ, R112 ;  /* 0x000000ffff0d7224 */ /* 0x000fe200078e0070 */
[----:B------:R-:W-:Y:S01]  /*28b40*/  MOV R11, 0x181f ;  /* 0x0000181f000b7802 */ /* 0x000fe20000000f00 */
[----:B------:R-:W-:Y:S02]  /*28b50*/  IMAD.MOV.U32 R12, RZ, RZ, RZ ;  /* 0x000000ffff0c7224 */ /* 0x000fe400078e00ff */
[----:B------:R-:W-:-:S07]  /*28b60*/  IMAD.MOV.U32 R15, RZ, RZ, -0x1 ;  /* 0xffffffffff0f7424 */ /* 0x000fce00078e00ff */
[----:B0-----:R-:W-:Y:S05]  /*28b70*/  WARPSYNC.COLLECTIVE R15, `(.L_x_2007) ;  /* 0x000000000f087348 */ /* 0x001fea0003c00000 */
[----:B------:R1:W2:Y:S02]  /*28b80*/  SHFL.IDX P6, R14, R13, R12, R11 ;  /* 0x0000000c0d0e7389 */ /* 0x0002a400000c000b */
[----:B012---:R-:W-:Y:S01]  /*28b90*/  ENDCOLLECTIVE ;  /* 0x000000000000791b */ /* 0x007fe20003800000 */
.L_x_2007:
[----:B------:R-:W-:Y:S05]  /*28ba0*/  BSYNC B1 ;  /* 0x0000000000017941 */ /* 0x000fea0003800000 */
.L_x_2006:
        /* <DEDUP_REMOVED lines=8> */
.L_x_2008:
[----:B------:R-:W-:Y:S01]  /*28c30*/  IMAD.MOV.U32 R106, RZ, RZ, R14 ;  /* 0x000000ffff6a7224 */ /* 0x000fe200078e000e */
[----:B------:R-:W-:Y:S06]  /*28c40*/  BRA `(.L_x_2009) ;  /* 0xfffffda8004c7947 */ /* 0x000fec000383ffff */
.L_x_1601:
[----:B------:R-:W-:Y:S01]  /*28c50*/  BSSY B1, `(.L_x_2010) ;  /* 0x0000008000017945 */ /* 0x000fe20003800000 */
[----:B0---4-:R-:W-:Y:S01]  /*28c60*/  MOV R13, R112 ;  /* 0x00000070000d7202 */ /* 0x011fe20000000f00 */
[----:B------:R-:W-:Y:S02]  /*28c70*/  IMAD.MOV.U32 R12, RZ, RZ, 0x1 ;  /* 0x00000001ff0c7424 */ /* 0x000fe400078e00ff */
[----:B------:R-:W-:Y:S02]  /*28c80*/  IMAD.MOV.U32 R11, RZ, RZ, 0x181f ;  /* 0x0000181fff0b7424 */ /* 0x000fe400078e00ff */
[----:B------:R-:W-:-:S07]  /*28c90*/  IMAD.MOV.U32 R15, RZ, RZ, -0x1 ;  /* 0xffffffffff0f7424 */ /* 0x000fce00078e00ff */
[----:B-123--:R-:W-:Y:S05]  /*28ca0*/  WARPSYNC.COLLECTIVE R15, `(.L_x_2011) ;  /* 0x000000000f087348 */ /* 0x00efea0003c00000 */
[----:B------:R0:W4:Y:S02]  /*28cb0*/  SHFL.IDX P6, R14, R13, R12, R11 ;  /* 0x0000000c0d0e7389 */ /* 0x00012400000c000b */
[----:B01234-:R-:W-:Y:S01]  /*28cc0*/  ENDCOLLECTIVE ;  /* 0x000000000000791b */ /* 0x01ffe20003800000 */
.L_x_2011:
[----:B------:R-:W-:Y:S05]  /*28cd0*/  BSYNC B1 ;  /* 0x0000000000017941 */ /* 0x000fea0003800000 */
.L_x_2010:
[----:B------:R-:W-:Y:S01]  /*28ce0*/  IMAD.MOV.U32 R13, RZ, RZ, R105 ;  /* 0x000000ffff0d7224 */ /* 0x000fe200078e0069 */
[----:B------:R-:W-:Y:S01]  /*28cf0*/  MOV R15, 0xffffffff ;  /* 0xffffffff000f7802 */ /* 0x000fe20000000f00 */
[----:B------:R-:W-:Y:S01]  /*28d00*/  IMAD.MOV.U32 R12, RZ, RZ, 0x1 ;  /* 0x00000001ff0c7424 */ /* 0x000fe200078e00ff */
[----:B------:R-:W-:Y:S01]  /*28d10*/  MOV R112, R14 ;  /* 0x0000000e00707202 */ /* 0x000fe20000000f00 */
[----:B------:R-:W-:-:S07]  /*28d20*/  IMAD.MOV.U32 R11, RZ, RZ, 0x181f ;  /* 0x0000181fff0b7424 */ /* 0x000fce00078e00ff */
[----:B------:R-:W-:Y:S05]  /*28d30*/  WARPSYNC.COLLECTIVE R15, `(.L_x_2012) ;  /* 0x000000000f087348 */ /* 0x000fea0003c00000 */
[----:B------:R0:W1:Y:S02]  /*28d40*/  SHFL.IDX P6, R14, R13, R12, R11 ;  /* 0x0000000c0d0e7389 */ /* 0x00006400000c000b */
[----:B01----:R-:W-:Y:S01]  /*28d50*/  ENDCOLLECTIVE ;  /* 0x000000000000791b */ /* 0x003fe20003800000 */
.L_x_2012:
[----:B------:R-:W-:Y:S01]  /*28d60*/  IMAD.MOV.U32 R56, RZ, RZ, R14 ;  /* 0x000000ffff387224 */ /* 0x000fe200078e000e */
[----:B------:R-:W-:Y:S06]  /*28d70*/  BRA `(.L_x_2013) ;  /* 0xfffffdb400587947 */ /* 0x000fec000383ffff */
.L_x_1623:
[----:B0-----:R0:W1:Y:S02]  /*28d80*/  SYNCS.PHASECHK.TRANS64.TRYWAIT P6, [R89+URZ+0x30890], R103 ;  /* 0x03089067590075a7 */ /* 0x00106400080c017f */
[----:B-1----:R-:W-:Y:S05]  /*28d90*/  @!P6 NANOSLEEP.SYNCS 0x989680 ;  /* 0x009896800000e95d */ /* 0x002fea0003900000 */
[----:B------:R-:W1:Y:S02]  /*28da0*/  @!P6 SYNCS.PHASECHK.TRANS64 P6, [R89+URZ+0x30890], R103 ;  /* 0x030890675900e5a7 */ /* 0x000e6400080c007f */
[----:B-1----:R-:W-:Y:S05]  /*28db0*/  @!P6 BRA `(.L_x_1623) ;  /* 0xfffffffc00f0e947 */ /* 0x002fea000383ffff */
[----:B------:R-:W-:Y:S05]  /*28dc0*/  BRA `(.L_x_2014) ;  /* 0xfffffdc800a07947 */ /* 0x000fea000383ffff */
.L_x_1624:
        /* <DEDUP_REMOVED lines=8> */
.L_x_2016:
[----:B------:R-:W-:Y:S05]  /*28e50*/  BSYNC B1 ;  /* 0x0000000000017941 */ /* 0x000fea0003800000 */
.L_x_2015:
        /* <DEDUP_REMOVED lines=8> */
.L_x_2017:
[----:B------:R-:W-:Y:S01]  /*28ee0*/  IMAD.MOV.U32 R106, RZ, RZ, R14 ;  /* 0x000000ffff6a7224 */ /* 0x000fe200078e000e */
[----:B------:R-:W-:Y:S06]  /*28ef0*/  BRA `(.L_x_2018) ;  /* 0xfffffdc8006c7947 */ /* 0x000fec000383ffff */
.L_x_1633:
[----:B------:R-:W-:Y:S01]  /*28f00*/  BSSY B1, `(.L_x_2019) ;  /* 0x0000008000017945 */ /* 0x000fe20003800000 */
[----:B---3--:R-:W-:Y:S01]  /*28f10*/  MOV R13, R112 ;  /* 0x00000070000d7202 */ /* 0x008fe20000000f00 */
[----:B------:R-:W-:Y:S02]  /*28f20*/  IMAD.MOV.U32 R12, RZ, RZ, 0x1 ;  /* 0x00000001ff0c7424 */ /* 0x000fe400078e00ff */
[----:B--2---:R-:W-:Y:S02]  /*28f30*/  IMAD.MOV.U32 R11, RZ, RZ, 0x181f ;  /* 0x0000181fff0b7424 */ /* 0x004fe400078e00ff */
[----:B------:R-:W-:-:S07]  /*28f40*/  IMAD.MOV.U32 R15, RZ, RZ, -0x1 ;  /* 0xffffffffff0f7424 */ /* 0x000fce00078e00ff */
[----:B01----:R-:W-:Y:S05]  /*28f50*/  WARPSYNC.COLLECTIVE R15, `(.L_x_2020) ;  /* 0x000000000f087348 */ /* 0x003fea0003c00000 */
[----:B------:R2:W3:Y:S02]  /*28f60*/  SHFL.IDX P6, R14, R13, R12, R11 ;  /* 0x0000000c0d0e7389 */ /* 0x0004e400000c000b */
[----:B0123--:R-:W-:Y:S01]  /*28f70*/  ENDCOLLECTIVE ;  /* 0x000000000000791b */ /* 0x00ffe20003800000 */
.L_x_2020:
[----:B------:R-:W-:Y:S05]  /*28f80*/  BSYNC B1 ;  /* 0x0000000000017941 */ /* 0x000fea0003800000 */
.L_x_2019:
        /* <DEDUP_REMOVED lines=8> */
.L_x_2021:
[----:B------:R-:W-:Y:S01]  /*29010*/  IMAD.MOV.U32 R44, RZ, RZ, R14 ;  /* 0x000000ffff2c7224 */ /* 0x000fe200078e000e */
[----:B------:R-:W-:Y:S06]  /*29020*/  BRA `(.L_x_2022) ;  /* 0xfffffdd400f47947 */ /* 0x000fec000383ffff */
.L_x_1642:
[----:B0-----:R0:W1:Y:S02]  /*29030*/  SYNCS.PHASECHK.TRANS64.TRYWAIT P0, [R89+URZ+0x30890], R103 ;  /* 0x03089067590075a7 */ /* 0x001064000800017f */
[----:B-1----:R-:W-:Y:S05]  /*29040*/  @!P0 NANOSLEEP.SYNCS 0x989680 ;  /* 0x009896800000895d */ /* 0x002fea0003900000 */
[----:B------:R-:W1:Y:S02]  /*29050*/  @!P0 SYNCS.PHASECHK.TRANS64 P0, [R89+URZ+0x30890], R103 ;  /* 0x03089067590085a7 */ /* 0x000e64000800007f */
[----:B-1----:R-:W-:Y:S05]  /*29060*/  @!P0 BRA `(.L_x_1642) ;  /* 0xfffffffc00f08947 */ /* 0x002fea000383ffff */
[----:B------:R-:W-:Y:S05]  /*29070*/  BRA `(.L_x_2023) ;  /* 0xfffffde400cc7947 */ /* 0x000fea000383ffff */
.L_x_1643:
        /* <DEDUP_REMOVED lines=8> */
.L_x_2025:
[----:B------:R-:W-:Y:S05]  /*29100*/  BSYNC B1 ;  /* 0x0000000000017941 */ /* 0x000fea0003800000 */
.L_x_2024:
        /* <DEDUP_REMOVED lines=8> */
.L_x_2026:
[----:B------:R-:W-:Y:S01]  /*29190*/  IMAD.MOV.U32 R42, RZ, RZ, R14 ;  /* 0x000000ffff2a7224 */ /* 0x000fe200078e000e */
[----:B------:R-:W-:Y:S06]  /*291a0*/  BRA `(.L_x_2027) ;  /* 0xfffffde400f47947 */ /* 0x000fec000383ffff */
.L_x_1646:
[----:B------:R-:W-:Y:S01]  /*291b0*/  BSSY B1, `(.L_x_2028) ;  /* 0x0000008000017945 */ /* 0x000fe20003800000 */
[----:B----4-:R-:W-:Y:S01]  /*291c0*/  MOV R13, R43 ;  /* 0x0000002b000d7202 */ /* 0x010fe20000000f00 */
[----:B------:R-:W-:Y:S02]  /*291d0*/  IMAD.MOV.U32 R12, RZ, RZ, 0x1 ;  /* 0x00000001ff0c7424 */ /* 0x000fe400078e00ff */
[----:B------:R-:W-:Y:S02]  /*291e0*/  IMAD.MOV.U32 R11, RZ, RZ, 0x181f ;  /* 0x0000181fff0b7424 */ /* 0x000fe400078e00ff */
[----:B------:R-:W-:-:S07]  /*291f0*/  IMAD.MOV.U32 R15, RZ, RZ, -0x1 ;  /* 0xffffffffff0f7424 */ /* 0x000fce00078e00ff */
[----:B0123--:R-:W-:Y:S05]  /*29200*/  WARPSYNC.COLLECTIVE R15, `(.L_x_2029) ;  /* 0x000000000f087348 */ /* 0x00ffea0003c00000 */
[----:B------:R4:W0:Y:S02]  /*29210*/  SHFL.IDX P6, R14, R13, R12, R11 ;  /* 0x0000000c0d0e7389 */ /* 0x00082400000c000b */
[----:B01234-:R-:W-:Y:S01]  /*29220*/  ENDCOLLECTIVE ;  /* 0x000000000000791b */ /* 0x01ffe20003800000 */
.L_x_2029:
[----:B------:R-:W-:Y:S05]  /*29230*/  BSYNC B1 ;  /* 0x0000000000017941 */ /* 0x000fea0003800000 */
.L_x_2028:
        /* <DEDUP_REMOVED lines=8> */
.L_x_2030:
[----:B------:R-:W-:Y:S01]  /*292c0*/  IMAD.MOV.U32 R42, RZ, RZ, R14 ;  /* 0x000000ffff2a7224 */ /* 0x000fe200078e000e */
[----:B------:R-:W-:Y:S06]  /*292d0*/  BRA `(.L_x_2031) ;  /* 0xfffffde8001c7947 */ /* 0x000fec000383ffff */
.L_x_1650:
[----:B--2---:R2:W0:Y:S02]  /*292e0*/  SYNCS.PHASECHK.TRANS64.TRYWAIT P4, [R89+URZ+0x308b0], R103 ;  /* 0x0308b067590075a7 */ /* 0x004424000808017f */
[----:B0-----:R-:W-:Y:S05]  /*292f0*/  @!P4 NANOSLEEP.SYNCS 0x989680 ;  /* 0x009896800000c95d */ /* 0x001fea0003900000 */
[----:B------:R-:W0:Y:S02]  /*29300*/  @!P4 SYNCS.PHASECHK.TRANS64 P4, [R89+URZ+0x308b0], R103 ;  /* 0x0308b0675900c5a7 */ /* 0x000e24000808007f */
[----:B0-----:R-:W-:Y:S05]  /*29310*/  @!P4 BRA `(.L_x_1650) ;  /* 0xfffffffc00f0c947 */ /* 0x001fea000383ffff */
[----:B------:R-:W-:Y:S05]  /*29320*/  BRA `(.L_x_2032) ;  /* 0xfffffde800c07947 */ /* 0x000fea000383ffff */
.L_x_1678:
        /* <DEDUP_REMOVED lines=8> */
.L_x_2034:
[----:B------:R-:W-:Y:S05]  /*293b0*/  BSYNC B1 ;  /* 0x0000000000017941 */ /* 0x000fea0003800000 */
.L_x_2033:
        /* <DEDUP_REMOVED lines=8> */
.L_x_2035:
[----:B------:R-:W-:Y:S01]  /*29440*/  MOV R13, R8 ;  /* 0x00000008000d7202 */ /* 0x000fe20000000f00 */
[----:B------:R-:W-:-:S07]  /*29450*/  IMAD.MOV.U32 R4, RZ, RZ, R14 ;  /* 0x000000ffff047224 */ /* 0x000fce00078e000e */
[----:B------:R-:W-:Y:S05]  /*29460*/  WARPSYNC.COLLECTIVE R15, `(.L_x_2036) ;  /* 0x000000000f087348 */ /* 0x000fea0003c00000 */
[----:B------:R0:W1:Y:S02]  /*29470*/  SHFL.IDX P6, R14, R13, R12, R11 ;  /* 0x0000000c0d0e7389 */ /* 0x00006400000c000b */
[----:B01----:R-:W-:Y:S01]  /*29480*/  ENDCOLLECTIVE ;  /* 0x000000000000791b */ /* 0x003fe20003800000 */
.L_x_2036:
[----:B------:R-:W-:Y:S02]  /*29490*/  IMAD.MOV.U32 R13, RZ, RZ, R0 ;  /* 0x000000ffff0d7224 */ /* 0x000fe400078e0000 */
[----:B------:R-:W-:-:S07]  /*294a0*/  IMAD.MOV.U32 R9, RZ, RZ, R14 ;  /* 0x000000ffff097224 */ /* 0x000fce00078e000e */
[----:B------:R-:W-:Y:S05]  /*294b0*/  WARPSYNC.COLLECTIVE R15, `(.L_x_2037) ;  /* 0x000000000f087348 */ /* 0x000fea0003c00000 */
[----:B------:R0:W1:Y:S02]  /*294c0*/  SHFL.IDX P6, R14, R13, R12, R11 ;  /* 0x0000000c0d0e7389 */ /* 0x00006400000c000b */
[----:B01----:R-:W-:Y:S01]  /*294d0*/  ENDCOLLECTIVE ;  /* 0x000000000000791b */ /* 0x003fe20003800000 */
.L_x_2037:
[----:B------:R-:W-:Y:S05]  /*294e0*/  BRA `(.L_x_2038) ;  /* 0xfffffe0000107947 */ /* 0x000fea000383ffff */
.L_x_1681:
[----:B------:R-:W-:Y:S01]  /*294f0*/  BSSY B1, `(.L_x_2039) ;  /* 0x0000008000017945 */ /* 0x000fe20003800000 */
[----:B------:R-:W-:Y:S01]  /*29500*/  IMAD.MOV.U32 R13, RZ, RZ, R7 ;  /* 0x000000ffff0d7224 */ /* 0x000fe200078e0007 */
[----:B------:R-:W-:Y:S01]  /*29510*/  MOV R12, 0x1 ;  /* 0x00000001000c7802 */ /* 0x000fe20000000f00 */
[----:B------:R-:W-:Y:S02]  /*29520*/  IMAD.MOV.U32 R11, RZ, RZ, 0x181f ;  /* 0x0000181fff0b7424 */ /* 0x000fe400078e00ff */
[----:B------:R-:W-:-:S07]  /*29530*/  IMAD.MOV.U32 R15, RZ, RZ, -0x1 ;  /* 0xffffffffff0f7424 */ /* 0x000fce00078e00ff */
[----:B0---4-:R-:W-:Y:S05]  /*29540*/  WARPSYNC.COLLECTIVE R15, `(.L_x_2040) ;  /* 0x000000000f087348 */ /* 0x011fea0003c00000 */
[----:B----4-:R1:W2:Y:S02]  /*29550*/  SHFL.IDX P6, R14, R13, R12, R11 ;  /* 0x0000000c0d0e7389 */ /* 0x0102a400000c000b */
[----:B012---:R-:W-:Y:S01]  /*29560*/  ENDCOLLECTIVE ;  /* 0x000000000000791b */ /* 0x007fe20003800000 */
.L_x_2040:
[----:B------:R-:W-:Y:S05]  /*29570*/  BSYNC B1 ;  /* 0x0000000000017941 */ /* 0x000fea0003800000 */
.L_x_2039:
[----:B------:R-:W-:Y:S01]  /*29580*/  MOV R13, R6 ;  /* 0x00000006000d7202 */ /* 0x000fe20000000f00 */
[----:B------:R-:W-:Y:S02]  /*29590*/  IMAD.MOV.U32 R12, RZ, RZ, 0x1 ;  /* 0x00000001ff0c7424 */ /* 0x000fe400078e00ff */
[----:B------:R-:W-:Y:S02]  /*295a0*/  IMAD.MOV.U32 R11, RZ, RZ, 0x181f ;  /* 0x0000181fff0b7424 */ /* 0x000fe400078e00ff */
[----:B------:R-:W-:Y:S02]  /*295b0*/  IMAD.MOV.U32 R15, RZ, RZ, -0x1 ;  /* 0xffffffffff0f7424 */ /* 0x000fe400078e00ff */
[----:B------:R-:W-:-:S07]  /*295c0*/  IMAD.MOV.U32 R5, RZ, RZ, R14 ;  /* 0x000000ffff057224 */ /* 0x000fce00078e000e */
[----:B------:R-:W-:Y:S05]  /*295d0*/  WARPSYNC.COLLECTIVE R15, `(.L_x_2041) ;  /* 0x000000000f087348 */ /* 0x000fea0003c00000 */
[----:B------:R0:W1:Y:S02]  /*295e0*/  SHFL.IDX P6, R14, R13, R12, R11 ;  /* 0x0000000c0d0e7389 */ /* 0x00006400000c000b */
[----:B01----:R-:W-:Y:S01]  /*295f0*/  ENDCOLLECTIVE ;  /* 0x000000000000791b */ /* 0x003fe20003800000 */
.L_x_2041:
[----:B------:R-:W-:Y:S01]  /*29600*/  IMAD.MOV.U32 R13, RZ, RZ, R8 ;  /* 0x000000ffff0d7224 */ /* 0x000fe200078e0008 */
[----:B------:R-:W-:-:S07]  /*29610*/  MOV R4, R14 ;  /* 0x0000000e00047202 */ /* 0x000fce0000000f00 */
[----:B------:R-:W-:Y:S05]  /*29620*/  WARPSYNC.COLLECTIVE R15, `(.L_x_2042) ;  /* 0x000000000f087348 */ /* 0x000fea0003c00000 */
[----:B------:R0:W1:Y:S02]  /*29630*/  SHFL.IDX P6, R14, R13, R12, R11 ;  /* 0x0000000c0d0e7389 */ /* 0x00006400000c000b */
[----:B01----:R-:W-:Y:S01]  /*29640*/  ENDCOLLECTIVE ;  /* 0x000000000000791b */ /* 0x003fe20003800000 */
.L_x_2042:
[----:B------:R-:W-:Y:S02]  /*29650*/  IMAD.MOV.U32 R13, RZ, RZ, R0 ;  /* 0x000000ffff0d7224 */ /* 0x000fe400078e0000 */
[----:B------:R-:W-:-:S07]  /*29660*/  IMAD.MOV.U32 R9, RZ, RZ, R14 ;  /* 0x000000ffff097224 */ /* 0x000fce00078e000e */
[----:B------:R-:W-:Y:S05]  /*29670*/  WARPSYNC.COLLECTIVE R15, `(.L_x_2043) ;  /* 0x000000000f087348 */ /* 0x000fea0003c00000 */
[----:B------:R0:W1:Y:S02]  /*29680*/  SHFL.IDX P6, R14, R13, R12, R11 ;  /* 0x0000000c0d0e7389 */ /* 0x00006400000c000b */
[----:B01----:R-:W-:Y:S01]  /*29690*/  ENDCOLLECTIVE ;  /* 0x000000000000791b */ /* 0x003fe20003800000 */
.L_x_2043:
[----:B------:R-:W-:Y:S05]  /*296a0*/  BRA `(.L_x_2044) ;  /* 0xfffffe0000f87947 */ /* 0x000fea000383ffff */
.L_x_1684:
[----:B------:R-:W-:Y:S01]  /*296b0*/  BSSY B1, `(.L_x_2045) ;  /* 0x0000008000017945 */ /* 0x000fe20003800000 */
[----:B------:R-:W-:Y:S01]  /*296c0*/  MOV R13, R7 ;  /* 0x00000007000d7202 */ /* 0x000fe20000000f00 */
[----:B------:R-:W-:Y:S02]  /*296d0*/  IMAD.MOV.U32 R12, RZ, RZ, 0x2 ;  /* 0x00000002ff0c7424 */ /* 0x000fe400078e00ff */
[----:B------:R-:W-:Y:S02]  /*296e0*/  IMAD.MOV.U32 R11, RZ, RZ, 0x181f ;  /* 0x0000181fff0b7424 */ /* 0x000fe400078e00ff */
[----:B------:R-:W-:-:S07]  /*296f0*/  IMAD.MOV.U32 R15, RZ, RZ, -0x1 ;  /* 0xffffffffff0f7424 */ /* 0x000fce00078e00ff */
[----:B-1--4-:R-:W-:Y:S05]  /*29700*/  WARPSYNC.COLLECTIVE R15, `(.L_x_2046) ;  /* 0x000000000f087348 */ /* 0x012fea0003c00000 */
[----:B----4-:R0:W2:Y:S02]  /*29710*/  SHFL.IDX P6, R14, R13, R12, R11 ;  /* 0x0000000c0d0e7389 */ /* 0x0100a400000c000b */
[----:B012---:R-:W-:Y:S01]  /*29720*/  ENDCOLLECTIVE ;  /* 0x000000000000791b */ /* 0x007fe20003800000 */
.L_x_2046:
[----:B------:R-:W-:Y:S05]  /*29730*/  BSYNC B1 ;  /* 0x0000000000017941 */ /* 0x000fea0003800000 */
.L_x_2045:
        /* <DEDUP_REMOVED lines=8> */
.L_x_2047:
[----:B------:R-:W-:Y:S02]  /*297c0*/  IMAD.MOV.U32 R13, RZ, RZ, R8 ;  /* 0x000000ffff0d7224 */ /* 0x000fe400078e0008 */
[----:B------:R-:W-:-:S07]  /*297d0*/  IMAD.MOV.U32 R4, RZ, RZ, R14 ;  /* 0x000000ffff047224 */ /* 0x000fce00078e000e */
[----:B------:R-:W-:Y:S05]  /*297e0*/  WARPSYNC.COLLECTIVE R15, `(.L_x_2048) ;  /* 0x000000000f087348 */ /* 0x000fea0003c00000 */
[----:B------:R0:W1:Y:S02]  /*297f0*/  SHFL.IDX P6, R14, R13, R12, R11 ;  /* 0x0000000c0d0e7389 */ /* 0x00006400000c000b */
[----:B01----:R-:W-:Y:S01]  /*29800*/  ENDCOLLECTIVE ;  /* 0x000000000000791b */ /* 0x003fe20003800000 */
.L_x_2048:
[----:B------:R-:W-:Y:S01]  /*29810*/  MOV R13, R0 ;  /* 0x00000000000d7202 */ /* 0x000fe20000000f00 */
[----:B------:R-:W-:-:S07]  /*29820*/  IMAD.MOV.U32 R9, RZ, RZ, R14 ;  /* 0x000000ffff097224 */ /* 0x000fce00078e000e */
[----:B------:R-:W-:Y:S05]  /*29830*/  WARPSYNC.COLLECTIVE R15, `(.L_x_2049) ;  /* 0x000000000f087348 */ /* 0x000fea0003c00000 */
[----:B------:R0:W1:Y:S02]  /*29840*/  SHFL.IDX P6, R14, R13, R12, R11 ;  /* 0x0000000c0d0e7389 */ /* 0x00006400000c000b */
[----:B01----:R-:W-:Y:S01]  /*29850*/  ENDCOLLECTIVE ;  /* 0x000000000000791b */ /* 0x003fe20003800000 */
.L_x_2049:
[----:B------:R-:W-:Y:S05]  /*29860*/  BRA `(.L_x_2050) ;  /* 0xfffffe0400d87947 */ /* 0x000fea000383ffff */
.L_x_1687:
[----:B------:R-:W-:Y:S01]  /*29870*/  BSSY B1, `(.L_x_2051) ;  /* 0x0000008000017945 */ /* 0x000fe20003800000 */
[----:B------:R-:W-:Y:S01]  /*29880*/  IMAD.MOV.U32 R13, RZ, RZ, R7 ;  /* 0x000000ffff0d7224 */ /* 0x000fe200078e0007 */
[----:B------:R-:W-:Y:S01]  /*29890*/  MOV R15, 0xffffffff ;  /* 0xffffffff000f7802 */ /* 0x000fe20000000f00 */
[----:B------:R-:W-:Y:S02]  /*298a0*/  IMAD.MOV.U32 R12, RZ, RZ, 0x3 ;  /* 0x00000003ff0c7424 */ /* 0x000fe400078e00ff */
[----:B------:R-:W-:-:S07]  /*298b0*/  IMAD.MOV.U32 R11, RZ, RZ, 0x181f ;  /* 0x0000181fff0b7424 */ /* 0x000fce00078e00ff */
[----:B-1--4-:R-:W-:Y:S05]  /*298c0*/  WARPSYNC.COLLECTIVE R15, `(.L_x_2052) ;  /* 0x000000000f087348 */ /* 0x012fea0003c00000 */
[----:B------:R0:W2:Y:S02]  /*298d0*/  SHFL.IDX P6, R14, R13, R12, R11 ;  /* 0x0000000c0d0e7389 */ /* 0x0000a400000c000b */
[----:B012-4-:R-:W-:Y:S01]  /*298e0*/  ENDCOLLECTIVE ;  /* 0x000000000000791b */ /* 0x017fe20003800000 */
.L_x_2052:
[----:B------:R-:W-:Y:S05]  /*298f0*/  BSYNC B1 ;  /* 0x0000000000017941 */ /* 0x000fea0003800000 */
.L_x_2051:
[----:B------:R-:W-:Y:S01]  /*29900*/  IMAD.MOV.U32 R13, RZ, RZ, R6 ;  /* 0x000000ffff0d7224 */ /* 0x000fe200078e0006 */
[----:B------:R-:W-:Y:S01]  /*29910*/  MOV R11, 0x181f ;  /* 0x0000181f000b7802 */ /* 0x000fe20000000f00 */
[----:B------:R-:W-:Y:S02]  /*29920*/  IMAD.MOV.U32 R12, RZ, RZ, 0x3 ;  /* 0x00000003ff0c7424 */ /* 0x000fe400078e00ff */
[----:B------:R-:W-:Y:S02]  /*29930*/  IMAD.MOV.U32 R15, RZ, RZ, -0x1 ;  /* 0xffffffffff0f7424 */ /* 0x000fe400078e00ff */
[----:B------:R-:W-:-:S07]  /*29940*/  IMAD.MOV.U32 R9, RZ, RZ, R14 ;  /* 0x000000ffff097224 */ /* 0x000fce00078e000e */
[----:B------:R-:W-:Y:S05]  /*29950*/  WARPSYNC.COLLECTIVE R15, `(.L_x_2053) ;  /* 0x000000000f087348 */ /* 0x000fea0003c00000 */
[----:B------:R0:W1:Y:S02]  /*29960*/  SHFL.IDX P6, R14, R13, R12, R11 ;  /* 0x0000000c0d0e7389 */ /* 0x00006400000c000b */
[----:B01----:R-:W-:Y:S01]  /*29970*/  ENDCOLLECTIVE ;  /* 0x000000000000791b */ /* 0x003fe20003800000 */
.L_x_2053:
[----:B------:R-:W-:Y:S02]  /*29980*/  IMAD.MOV.U32 R13, RZ, RZ, R8 ;  /* 0x000000ffff0d7224 */ /* 0x000fe400078e0008 */
[----:B------:R-:W-:-:S07]  /*29990*/  IMAD.MOV.U32 R10, RZ, RZ, R14 ;  /* 0x000000ffff0a7224 */ /* 0x000fce00078e000e */
[----:B------:R-:W-:Y:S05]  /*299a0*/  WARPSYNC.COLLECTIVE R15, `(.L_x_2054) ;  /* 0x000000000f087348 */ /* 0x000fea0003c00000 */
[----:B------:R0:W1:Y:S02]  /*299b0*/  SHFL.IDX P6, R14, R13, R12, R11 ;  /* 0x0000000c0d0e7389 */ /* 0x00006400000c000b */
[----:B01----:R-:W-:Y:S01]  /*299c0*/  ENDCOLLECTIVE ;  /* 0x000000000000791b */ /* 0x003fe20003800000 */
.L_x_2054:
[----:B------:R-:W-:Y:S01]  /*299d0*/  IMAD.MOV.U32 R13, RZ, RZ, R0 ;  /* 0x000000ffff0d7224 */ /* 0x000fe200078e0000 */
[----:B------:R-:W-:-:S07]  /*299e0*/  MOV R83, R14 ;  /* 0x0000000e00537202 */ /* 0x000fce0000000f00 */
[----:B------:R-:W-:Y:S05]  /*299f0*/  WARPSYNC.COLLECTIVE R15, `(.L_x_2055) ;  /* 0x000000000f087348 */ /* 0x000fea0003c00000 */
[----:B------:R0:W1:Y:S02]  /*29a00*/  SHFL.IDX P6, R14, R13, R12, R11 ;  /* 0x0000000c0d0e7389 */ /* 0x00006400000c000b */
[----:B01----:R-:W-:Y:S01]  /*29a10*/  ENDCOLLECTIVE ;  /* 0x000000000000791b */ /* 0x003fe20003800000 */
.L_x_2055:
[----:B------:R-:W-:Y:S01]  /*29a20*/  IMAD.MOV.U32 R82, RZ, RZ, R14 ;  /* 0x000000ffff527224 */ /* 0x000fe200078e000e */
[----:B------:R-:W-:Y:S06]  /*29a30*/  BRA `(.L_x_2056) ;  /* 0xfffffe0800bc7947 */ /* 0x000fec000383ffff */
.L_x_1691:
[----:B0-----:R0:W1:Y:S02]  /*29a40*/  SYNCS.PHASECHK.TRANS64.TRYWAIT P0, [R18+URZ+0x30800], R121 ;  /* 0x03080079120075a7 */ /* 0x001064000800017f */
[----:B-1----:R-:W-:Y:S05]  /*29a50*/  @!P0 NANOSLEEP.SYNCS 0x989680 ;  /* 0x009896800000895d */ /* 0x002fea0003900000 */
[----:B------:R-:W1:Y:S02]  /*29a60*/  @!P0 SYNCS.PHASECHK.TRANS64 P0, [R18+URZ+0x30800], R121 ;  /* 0x03080079120085a7 */ /* 0x000e64000800007f */
[----:B-1----:R-:W-:Y:S05]  /*29a70*/  @!P0 BRA `(.L_x_1691) ;  /* 0xfffffffc00f08947 */ /* 0x002fea000383ffff */
[----:B------:R-:W-:Y:S05]  /*29a80*/  BRA `(.L_x_2057) ;  /* 0xfffffe10000c7947 */ /* 0x000fea000383ffff */
.L_x_1723:
        /* <DEDUP_REMOVED lines=8> */
.L_x_2059:
[----:B------:R-:W-:Y:S05]  /*29b10*/  BSYNC B1 ;  /* 0x0000000000017941 */ /* 0x000fea0003800000 */
.L_x_2058:
[----:B------:R-:W-:Y:S01]  /*29b20*/  MOV R13, R4 ;  /* 0x00000004000d7202 */ /* 0x000fe20000000f00 */
[----:B------:R-:W-:Y:S02]  /*29b30*/  IMAD.MOV.U32 R12, RZ, RZ, RZ ;  /* 0x000000ffff0c7224 */ /* 0x000fe400078e00ff */
[----:B------:R-:W-:Y:S02]  /*29b40*/  IMAD.MOV.U32 R11, RZ, RZ, 0x181f ;  /* 0x0000181fff0b7424 */ /* 0x000fe400078e00ff */
[----:B------:R-:W-:Y:S02]  /*29b50*/  IMAD.MOV.U32 R15, RZ, RZ, -0x1 ;  /* 0xffffffffff0f7424 */ /* 0x000fe400078e00ff */
[----:B------:R-:W-:-:S07]  /*29b60*/  IMAD.MOV.U32 R6, RZ, RZ, R14 ;  /* 0x000000ffff067224 */ /* 0x000fce00078e000e */
[----:B------:R-:W-:Y:S05]  /*29b70*/  WARPSYNC.COLLECTIVE R15, `(.L_x_2060) ;  /* 0x000000000f087348 */ /* 0x000fea0003c00000 */
[----:B------:R0:W1:Y:S02]  /*29b80*/  SHFL.IDX P6, R14, R13, R12, R11 ;  /* 0x0000000c0d0e7389 */ /* 0x00006400000c000b */
[----:B01----:R-:W-:Y:S01]  /*29b90*/  ENDCOLLECTIVE ;  /* 0x000000000000791b */ /* 0x003fe20003800000 */
.L_x_2060:
[----:B------:R-:W-:Y:S01]  /*29ba0*/  IMAD.MOV.U32 R13, RZ, RZ, R8 ;  /* 0x000000ffff0d7224 */ /* 0x000fe200078e0008 */
[----:B------:R-:W-:-:S07]  /*29bb0*/  MOV R7, R14 ;  /* 0x0000000e00077202 */ /* 0x000fce0000000f00 */
[----:B------:R-:W-:Y:S05]  /*29bc0*/  WARPSYNC.COLLECTIVE R15, `(.L_x_2061) ;  /* 0x000000000f087348 */ /* 0x000fea0003c00000 */
[----:B------:R0:W1:Y:S02]  /*29bd0*/  SHFL.IDX P6, R14, R13, R12, R11 ;  /* 0x0000000c0d0e7389 */ /* 0x00006400000c000b */
[----:B01----:R-:W-:Y:S01]  /*29be0*/  ENDCOLLECTIVE ;  /* 0x000000000000791b */ /* 0x003fe20003800000 */
.L_x_2061:
[----:B------:R-:W-:Y:S02]  /*29bf0*/  IMAD.MOV.U32 R13, RZ, RZ, R0 ;  /* 0x000000ffff0d7224 */ /* 0x000fe400078e0000 */
[----:B------:R-:W-:-:S07]  /*29c00*/  IMAD.MOV.U32 R9, RZ, RZ, R14 ;  /* 0x000000ffff097224 */ /* 0x000fce00078e000e */
[----:B------:R-:W-:Y:S05]  /*29c10*/  WARPSYNC.COLLECTIVE R15, `(.L_x_2062) ;  /* 0x000000000f087348 */ /* 0x000fea0003c00000 */
[----:B------:R0:W1:Y:S02]  /*29c20*/  SHFL.IDX P6, R14, R13, R12, R11 ;  /* 0x0000000c0d0e7389 */ /* 0x00006400000c000b */
[----:B01----:R-:W-:Y:S01]  /*29c30*/  ENDCOLLECTIVE ;  /* 0x000000000000791b */ /* 0x003fe20003800000 */
.L_x_2062:
[----:B------:R-:W-:Y:S05]  /*29c40*/  BRA `(.L_x_2063) ;  /* 0xfffffe3c00dc7947 */ /* 0x000fea000383ffff */
.L_x_1726:
[----:B------:R-:W-:Y:S01]  /*29c50*/  BSSY B1, `(.L_x_2064) ;  /* 0x0000008000017945 */ /* 0x000fe20003800000 */
[----:B------:R-:W-:Y:S01]  /*29c60*/  MOV R13, R5 ;  /* 0x00000005000d7202 */ /* 0x000fe20000000f00 */
[----:B------:R-:W-:Y:S02]  /*29c70*/  IMAD.MOV.U32 R12, RZ, RZ, 0x1 ;  /* 0x00000001ff0c7424 */ /* 0x000fe400078e00ff */
[----:B------:R-:W-:Y:S02]  /*29c80*/  IMAD.MOV.U32 R11, RZ, RZ, 0x181f ;  /* 0x0000181fff0b7424 */ /* 0x000fe400078e00ff */
[----:B------:R-:W-:-:S07]  /*29c90*/  IMAD.MOV.U32 R15, RZ, RZ, -0x1 ;  /* 0xffffffffff0f7424 */ /* 0x000fce00078e00ff */
[----:B0---4-:R-:W-:Y:S05]  /*29ca0*/  WARPSYNC.COLLECTIVE R15, `(.L_x_2065) ;  /* 0x000000000f087348 */ /* 0x011fea0003c00000 */
[----:B----4-:R1:W2:Y:S02]  /*29cb0*/  SHFL.IDX P6, R14, R13, R12, R11 ;  /* 0x0000000c0d0e7389 */ /* 0x0102a400000c000b */
[----:B012---:R-:W-:Y:S01]  /*29cc0*/  ENDCOLLECTIVE ;  /* 0x000000000000791b */ /* 0x007fe20003800000 */
.L_x_2065:
[----:B------:R-:W-:Y:S05]  /*29cd0*/  BSYNC B1 ;  /* 0x0000000000017941 */ /* 0x000fea0003800000 */
.L_x_2064:
        /* <DEDUP_REMOVED lines=8> */
.L_x_2066:
[----:B------:R-:W-:Y:S02]  /*29d60*/  IMAD.MOV.U32 R13, RZ, RZ, R8 ;  /* 0x000000ffff0d7224 */ /* 0x000fe400078e0008 */
[----:B------:R-:W-:-:S07]  /*29d70*/  IMAD.MOV.U32 R7, RZ, RZ, R14 ;  /* 0x000000ffff077224 */ /* 0x000fce00078e000e */
[----:B------:R-:W-:Y:S05]  /*29d80*/  WARPSYNC.COLLECTIVE R15, `(.L_x_2067) ;  /* 0x000000000f087348 */ /* 0x000fea0003c00000 */
[----:B------:R0:W1:Y:S02]  /*29d90*/  SHFL.IDX P6, R14, R13, R12, R11 ;  /* 0x0000000c0d0e7389 */ /* 0x00006400000c000b */
[----:B01----:R-:W-:Y:S01]  /*29da0*/  ENDCOLLECTIVE ;  /* 0x000000000000791b */ /* 0x003fe20003800000 */
.L_x_2067:
[----:B------:R-:W-:Y:S01]  /*29db0*/  MOV R13, R0 ;  /* 0x00000000000d7202 */ /* 0x000fe20000000f00 */
[----:B------:R-:W-:-:S07]  /*29dc0*/  IMAD.MOV.U32 R9, RZ, RZ, R14 ;  /* 0x000000ffff097224 */ /* 0x000fce00078e000e */
[----:B------:R-:W-:Y:S05]  /*29dd0*/  WARPSYNC.COLLECTIVE R15, `(.L_x_2068) ;  /* 0x000000000f087348 */ /* 0x000fea0003c00000 */
[----:B------:R0:W1:Y:S02]  /*29de0*/  SHFL.IDX P6, R14, R13, R12, R11 ;  /* 0x0000000c0d0e7389 */ /* 0x00006400000c000b */
[----:B01----:R-:W-:Y:S01]  /*29df0*/  ENDCOLLECTIVE ;  /* 0x000000000000791b */ /* 0x003fe20003800000 */
.L_x_2068:
[----:B------:R-:W-:Y:S05]  /*29e00*/  BRA `(.L_x_2069) ;  /* 0xfffffe4000a07947 */ /* 0x000fea000383ffff */
.L_x_1729:
[----:B------:R-:W-:Y:S01]  /*29e10*/  BSSY B1, `(.L_x_2070) ;  /* 0x0000008000017945 */ /* 0x000fe20003800000 */
[----:B------:R-:W-:Y:S01]  /*29e20*/  IMAD.MOV.U32 R13, RZ, RZ, R5 ;  /* 0x000000ffff0d7224 */ /* 0x000fe200078e0005 */
[----:B------:R-:W-:Y:S01]  /*29e30*/  MOV R15, 0xffffffff ;  /* 0xffffffff000f7802 */ /* 0x000fe20000000f00 */
[----:B------:R-:W-:Y:S02]  /*29e40*/  IMAD.MOV.U32 R12, RZ, RZ, 0x2 ;  /* 0x00000002ff0c7424 */ /* 0x000fe400078e00ff */
[----:B------:R-:W-:-:S07]  /*29e50*/  IMAD.MOV.U32 R11, RZ, RZ, 0x181f ;  /* 0x0000181fff0b7424 */ /* 0x000fce00078e00ff */
[----:B-1--4-:R-:W-:Y:S05]  /*29e60*/  WARPSYNC.COLLECTIVE R15, `(.L_x_2071) ;  /* 0x000000000f087348 */ /* 0x012fea0003c00000 */
[----:B----4-:R0:W2:Y:S02]  /*29e70*/  SHFL.IDX P6, R14, R13, R12, R11 ;  /* 0x0000000c0d0e7389 */ /* 0x0100a400000c000b */
[----:B012---:R-:W-:Y:S01]  /*29e80*/  ENDCOLLECTIVE ;  /* 0x000000000000791b */ /* 0x007fe20003800000 */
.L_x_2071:
[----:B------:R-:W-:Y:S05]  /*29e90*/  BSYNC B1 ;  /* 0x0000000000017941 */ /* 0x000fea0003800000 */
.L_x_2070:
        /* <DEDUP_REMOVED lines=8> */
.L_x_2072:
[----:B------:R-:W-:Y:S02]  /*29f20*/  IMAD.MOV.U32 R13, RZ, RZ, R8 ;  /* 0x000000ffff0d7224 */ /* 0x000fe400078e0008 */
[----:B------:R-:W-:-:S07]  /*29f30*/  IMAD.MOV.U32 R7, RZ, RZ, R14 ;  /* 0x000000ffff077224 */ /* 0x000fce00078e000e */
[----:B------:R-:W-:Y:S05]  /*29f40*/  WARPSYNC.COLLECTIVE R15, `(.L_x_2073) ;  /* 0x000000000f087348 */ /* 0x000fea0003c00000 */
[----:B------:R0:W1:Y:S02]  /*29f50*/  SHFL.IDX P6, R14, R13, R12, R11 ;  /* 0x0000000c0d0e7389 */ /* 0x00006400000c000b */
[----:B01----:R-:W-:Y:S01]  /*29f60*/  ENDCOLLECTIVE ;  /* 0x000000000000791b */ /* 0x003fe20003800000 */
.L_x_2073:
[----:B------:R-:W-:Y:S01]  /*29f70*/  IMAD.MOV.U32 R13, RZ, RZ, R0 ;  /* 0x000000ffff0d7224 */ /* 0x000fe200078e0000 */
[----:B------:R-:W-:-:S07]  /*29f80*/  MOV R9, R14 ;  /* 0x0000000e00097202 */ /* 0x000fce0000000f00 */
[----:B------:R-:W-:Y:S05]  /*29f90*/  WARPSYNC.COLLECTIVE R15, `(.L_x_2074) ;  /* 0x000000000f087348 */ /* 0x000fea0003c00000 */
[----:B------:R0:W1:Y:S02]  /*29fa0*/  SHFL.IDX P6, R14, R13, R12, R11 ;  /* 0x0000000c0d0e7389 */ /* 0x00006400000c000b */
[----:B01----:R-:W-:Y:S01]  /*29fb0*/  ENDCOLLECTIVE ;  /* 0x000000000000791b */ /* 0x003fe20003800000 */
.L_x_2074:
[----:B------:R-:W-:Y:S05]  /*29fc0*/  BRA `(.L_x_2075) ;  /* 0xfffffe4400447947 */ /* 0x000fea000383ffff */
.L_x_1732:
[----:B------:R-:W-:Y:S01]  /*29fd0*/  BSSY B1, `(.L_x_2076) ;  /* 0x0000008000017945 */ /* 0x000fe20003800000 */
[----:B------:R-:W-:Y:S01]  /*29fe0*/  IMAD.MOV.U32 R13, RZ, RZ, R5 ;  /* 0x000000ffff0d7224 */ /* 0x000fe200078e0005 */
[----:B------:R-:W-:Y:S01]  /*29ff0*/  MOV R11, 0x181f ;  /* 0x0000181f000b7802 */ /* 0x000fe20000000f00 */
[----:B------:R-:W-:Y:S02]  /*2a000*/  IMAD.MOV.U32 R12, RZ, RZ, 0x3 ;  /* 0x00000003ff0c7424 */ /* 0x000fe400078e00ff */
[----:B------:R-:W-:-:S07]  /*2a010*/  IMAD.MOV.U32 R15, RZ, RZ, -0x1 ;  /* 0xffffffffff0f7424 */ /* 0x000fce00078e00ff */
[----:B-1--4-:R-:W-:Y:S05]  /*2a020*/  WARPSYNC.COLLECTIVE R15, `(.L_x_2077) ;  /* 0x000000000f087348 */ /* 0x012fea0003c00000 */
[----:B------:R0:W2:Y:S02]  /*2a030*/  SHFL.IDX P6, R14, R13, R12, R11 ;  /* 0x0000000c0d0e7389 */ /* 0x0000a400000c000b */
[----:B012-4-:R-:W-:Y:S01]  /*2a040*/  ENDCOLLECTIVE ;  /* 0x000000000000791b */ /* 0x017fe20003800000 */
.L_x_2077:
[----:B------:R-:W-:Y:S05]  /*2a050*/  BSYNC B1 ;  /* 0x0000000000017941 */ /* 0x000fea0003800000 */
.L_x_2076:
        /* <DEDUP_REMOVED lines=8> */
.L_x_2078:
[----:B------:R-:W-:Y:S01]  /*2a0e0*/  MOV R13, R8 ;  /* 0x00000008000d7202 */ /* 0x000fe20000000f00 */
[----:B------:R-:W-:-:S07]  /*2a0f0*/  IMAD.MOV.U32 R76, RZ, RZ, R14 ;  /* 0x000000ffff4c7224 */ /* 0x000fce00078e000e */
[----:B------:R-:W-:Y:S05]  /*2a100*/  WARPSYNC.COLLECTIVE R15, `(.L_x_2079) ;  /* 0x000000000f087348 */ /* 0x000fea0003c00000 */
[----:B------:R0:W1:Y:S02]  /*2a110*/  SHFL.IDX P6, R14, R13, R12, R11 ;  /* 0x0000000c0d0e7389 */ /* 0x00006400000c000b */
[----:B01----:R-:W-:Y:S01]  /*2a120*/  ENDCOLLECTIVE ;  /* 0x000000000000791b */ /* 0x003fe20003800000 */
.L_x_2079:
[----:B------:R-:W-:Y:S02]  /*2a130*/  IMAD.MOV.U32 R13, RZ, RZ, R0 ;  /* 0x000000ffff0d7224 */ /* 0x000fe400078e0000 */
[----:B------:R-:W-:-:S07]  /*2a140*/  IMAD.MOV.U32 R77, RZ, RZ, R14 ;  /* 0x000000ffff4d7224 */ /* 0x000fce00078e000e */
[----:B------:R-:W-:Y:S05]  /*2a150*/  WARPSYNC.COLLECTIVE R15, `(.L_x_2080) ;  /* 0x000000000f087348 */ /* 0x000fea0003c00000 */
[----:B------:R0:W1:Y:S02]  /*2a160*/  SHFL.IDX P6, R14, R13, R12, R11 ;  /* 0x0000000c0d0e7389 */ /* 0x00006400000c000b */
[----:B01----:R-:W-:Y:S01]  /*2a170*/  ENDCOLLECTIVE ;  /* 0x000000000000791b */ /* 0x003fe20003800000 */
.L_x_2080:
[----:B------:R-:W-:Y:S01]  /*2a180*/  IMAD.MOV.U32 R0, RZ, RZ, R14 ;  /* 0x000000ffff007224 */ /* 0x000fe200078e000e */
[----:B------:R-:W-:Y:S06]  /*2a190*/  BRA `(.L_x_2081) ;  /* 0xfffffe4400ec7947 */ /* 0x000fec000383ffff */
.L_x_1736:
[----:B0-----:R0:W1:Y:S02]  /*2a1a0*/  SYNCS.PHASECHK.TRANS64.TRYWAIT P0, [R18+URZ+0x30800], R115 ;  /* 0x03080073120075a7 */ /* 0x001064000800017f */
[----:B-1----:R-:W-:Y:S05]  /*2a1b0*/  @!P0 NANOSLEEP.SYNCS 0x989680 ;  /* 0x009896800000895d */ /* 0x002fea0003900000 */
[----:B------:R-:W1:Y:S02]  /*2a1c0*/  @!P0 SYNCS.PHASECHK.TRANS64 P0, [R18+URZ+0x30800], R115 ;  /* 0x03080073120085a7 */ /* 0x000e64000800007f */
[----:B-1----:R-:W-:Y:S05]  /*2a1d0*/  @!P0 BRA `(.L_x_1736) ;  /* 0xfffffffc00f08947 */ /* 0x002fea000383ffff */
[----:B------:R-:W-:Y:S05]  /*2a1e0*/  BRA `(.L_x_2082) ;  /* 0xfffffe4c00147947 */ /* 0x000fea000383ffff */
.L_x_1754:
[----:B-1----:R1:W3:Y:S02]  /*2a1f0*/  SYNCS.PHASECHK.TRANS64.TRYWAIT P1, [R8+URZ+0x30830], R3 ;  /* 0x03083003080075a7 */ /* 0x0022e4000802017f */
[----:B---3--:R-:W-:Y:S05]  /*2a200*/  @!P1 NANOSLEEP.SYNCS 0x989680 ;  /* 0x009896800000995d */ /* 0x008fea0003900000 */
[----:B------:R-:W3:Y:S02]  /*2a210*/  @!P1 SYNCS.PHASECHK.TRANS64 P1, [R8+URZ+0x30830], R3 ;  /* 0x03083003080095a7 */ /* 0x000ee4000802007f */
[----:B---3--:R-:W-:Y:S05]  /*2a220*/  @!P1 BRA `(.L_x_1754) ;  /* 0xfffffffc00f09947 */ /* 0x008fea000383ffff */
[----:B------:R-:W-:Y:S05]  /*2a230*/  BRA `(.L_x_1753) ;  /* 0xfffffe8000607947 */ /* 0x000fea000383ffff */
.L_x_1775:
[----:B-1----:R1:W2:Y:S02]  /*2a240*/  SYNCS.PHASECHK.TRANS64.TRYWAIT P1, [R223+URZ+0x30830], R152 ;  /* 0x03083098df0075a7 */ /* 0x0022a4000802017f */
[----:B--2---:R-:W-:Y:S05]  /*2a250*/  @!P1 NANOSLEEP.SYNCS 0x989680 ;  /* 0x009896800000995d */ /* 0x004fea0003900000 */
[----:B------:R-:W2:Y:S02]  /*2a260*/  @!P1 SYNCS.PHASECHK.TRANS64 P1, [R223+URZ+0x30830], R152 ;  /* 0x03083098df0095a7 */ /* 0x000ea4000802007f */
[----:B--2---:R-:W-:Y:S05]  /*2a270*/  @!P1 BRA `(.L_x_1775) ;  /* 0xfffffffc00f09947 */ /* 0x004fea000383ffff */
[----:B------:R-:W-:Y:S05]  /*2a280*/  BRA `(.L_x_1774) ;  /* 0xfffffea800f87947 */ /* 0x000fea000383ffff */
.L_x_1780:
[----:B-1----:R1:W2:Y:S02]  /*2a290*/  SYNCS.PHASECHK.TRANS64.TRYWAIT P1, [R218+URZ+0x30850], R0 ;  /* 0x03085000da0075a7 */ /* 0x0022a4000802017f */
[----:B--2---:R-:W-:Y:S05]  /*2a2a0*/  @!P1 NANOSLEEP.SYNCS 0x989680 ;  /* 0x009896800000995d */ /* 0x004fea0003900000 */
[----:B------:R-:W2:Y:S02]  /*2a2b0*/  @!P1 SYNCS.PHASECHK.TRANS64 P1, [R218+URZ+0x30850], R0 ;  /* 0x03085000da0095a7 */ /* 0x000ea4000802007f */
[----:B--2---:R-:W-:Y:S05]  /*2a2c0*/  @!P1 BRA `(.L_x_1780) ;  /* 0xfffffffc00f09947 */ /* 0x004fea000383ffff */
[----:B------:R-:W-:Y:S05]  /*2a2d0*/  BRA `(.L_x_1779) ;  /* 0xfffffebc00747947 */ /* 0x000fea000383ffff */
.L_x_1803:
[----:B-1----:R1:W2:Y:S02]  /*2a2e0*/  SYNCS.PHASECHK.TRANS64.TRYWAIT P1, [R223+URZ+0x30830], R4 ;  /* 0x03083004df0075a7 */ /* 0x0022a4000802017f */
[----:B--2---:R-:W-:Y:S05]  /*2a2f0*/  @!P1 NANOSLEEP.SYNCS 0x989680 ;  /* 0x009896800000995d */ /* 0x004fea0003900000 */
[----:B------:R-:W2:Y:S02]  /*2a300*/  @!P1 SYNCS.PHASECHK.TRANS64 P1, [R223+URZ+0x30830], R4 ;  /* 0x03083004df0095a7 */ /* 0x000ea4000802007f */
[----:B--2---:R-:W-:Y:S05]  /*2a310*/  @!P1 BRA `(.L_x_1803) ;  /* 0xfffffffc00f09947 */ /* 0x004fea000383ffff */
[----:B------:R-:W-:Y:S05]  /*2a320*/  BRA `(.L_x_1802) ;  /* 0xfffffedc00247947 */ /* 0x000fea000383ffff */
.L_x_1808:
[----:B-1----:R1:W2:Y:S02]  /*2a330*/  SYNCS.PHASECHK.TRANS64.TRYWAIT P1, [R8+URZ+0x30850], R0 ;  /* 0x03085000080075a7 */ /* 0x0022a4000802017f */
[----:B--2---:R-:W-:Y:S05]  /*2a340*/  @!P1 NANOSLEEP.SYNCS 0x989680 ;  /* 0x009896800000995d */ /* 0x004fea0003900000 */
[----:B------:R-:W2:Y:S02]  /*2a350*/  @!P1 SYNCS.PHASECHK.TRANS64 P1, [R8+URZ+0x30850], R0 ;  /* 0x03085000080095a7 */ /* 0x000ea4000802007f */
[----:B--2---:R-:W-:Y:S05]  /*2a360*/  @!P1 BRA `(.L_x_1808) ;  /* 0xfffffffc00f09947 */ /* 0x004fea000383ffff */
[----:B------:R-:W-:Y:S05]  /*2a370*/  BRA `(.L_x_1807) ;  /* 0xfffffeec00a87947 */ /* 0x000fea000383ffff */
.L_x_1818:
[----:B-1----:R1:W2:Y:S02]  /*2a380*/  SYNCS.PHASECHK.TRANS64.TRYWAIT P1, [R223+URZ+0x30830], R4 ;  /* 0x03083004df0075a7 */ /* 0x0022a4000802017f */
[----:B--2---:R-:W-:Y:S05]  /*2a390*/  @!P1 NANOSLEEP.SYNCS 0x989680 ;  /* 0x009896800000995d */ /* 0x004fea0003900000 */
[----:B------:R-:W2:Y:S02]  /*2a3a0*/  @!P1 SYNCS.PHASECHK.TRANS64 P1, [R223+URZ+0x30830], R4 ;  /* 0x03083004df0095a7 */ /* 0x000ea4000802007f */
[----:B--2---:R-:W-:Y:S05]  /*2a3b0*/  @!P1 BRA `(.L_x_1818) ;  /* 0xfffffffc00f09947 */ /* 0x004fea000383ffff */
[----:B------:R-:W-:Y:S05]  /*2a3c0*/  BRA `(.L_x_1817) ;  /* 0xfffffefc00787947 */ /* 0x000fea000383ffff */
.L_x_1823:
[----:B-1----:R1:W2:Y:S02]  /*2a3d0*/  SYNCS.PHASECHK.TRANS64.TRYWAIT P1, [R222+URZ+0x30850], R0 ;  /* 0x03085000de0075a7 */ /* 0x0022a4000802017f */
[----:B--2---:R-:W-:Y:S05]  /*2a3e0*/  @!P1 NANOSLEEP.SYNCS 0x989680 ;  /* 0x009896800000995d */ /* 0x004fea0003900000 */
[----:B------:R-:W2:Y:S02]  /*2a3f0*/  @!P1 SYNCS.PHASECHK.TRANS64 P1, [R222+URZ+0x30850], R0 ;  /* 0x03085000de0095a7 */ /* 0x000ea4000802007f */
[----:B--2---:R-:W-:Y:S05]  /*2a400*/  @!P1 BRA `(.L_x_1823) ;  /* 0xfffffffc00f09947 */ /* 0x004fea000383ffff */
[----:B------:R-:W-:Y:S05]  /*2a410*/  BRA `(.L_x_1822) ;  /* 0xffffff0c00fc7947 */ /* 0x000fea000383ffff */
.L_x_1839:
[----:B-1----:R1:W2:Y:S02]  /*2a420*/  SYNCS.PHASECHK.TRANS64.TRYWAIT P1, [R8+URZ+0x30850], R3 ;  /* 0x03085003080075a7 */ /* 0x0022a4000802017f */
[----:B--2---:R-:W-:Y:S05]  /*2a430*/  @!P1 NANOSLEEP.SYNCS 0x989680 ;  /* 0x009896800000995d */ /* 0x004fea0003900000 */
[----:B------:R-:W2:Y:S02]  /*2a440*/  @!P1 SYNCS.PHASECHK.TRANS64 P1, [R8+URZ+0x30850], R3 ;  /* 0x03085003080095a7 */ /* 0x000ea4000802007f */
[----:B--2---:R-:W-:Y:S05]  /*2a450*/  @!P1 BRA `(.L_x_1839) ;  /* 0xfffffffc00f09947 */ /* 0x004fea000383ffff */
[----:B------:R-:W-:Y:S05]  /*2a460*/  BRA `(.L_x_1838) ;  /* 0xffffff3000b87947 */ /* 0x000fea000383ffff */
.L_x_1884:
[----:B------:R-:W0:Y:S01]  /*2a470*/  S2R R12, SR_TID.X ;  /* 0x00000000000c7919 */ /* 0x000e220000002100 */
[----:B------:R-:W-:Y:S01]  /*2a480*/  BSSY B1, `(.L_x_2083) ;  /* 0x000000a000017945 */ /* 0x000fe20003800000 */
[----:B------:R-:W-:Y:S02]  /*2a490*/  IMAD.MOV.U32 R11, RZ, RZ, 0x1f ;  /* 0x0000001fff0b7424 */ /* 0x000fe400078e00ff */
[----:B------:R-:W-:Y:S01]  /*2a4a0*/  IMAD.MOV.U32 R15, RZ, RZ, -0x1 ;  /* 0xffffffffff0f7424 */ /* 0x000fe200078e00ff */
[----:B0-----:R-:W-:-:S04]  /*2a4b0*/  SHF.R.U32.HI R12, RZ, 0x5, R12 ;  /* 0x00000005ff0c7819 */ /* 0x001fc8000001160c */
[----:B------:R-:W-:-:S04]  /*2a4c0*/  LOP3.LUT R12, R12, 0x3, RZ, 0xc0, !PT ;  /* 0x000000030c0c7812 */ /* 0x000fc800078ec0ff */
[----:B------:R-:W-:Y:S01]  /*2a4d0*/  MOV R13, R12 ;  /* 0x0000000c000d7202 */ /* 0x000fe20000000f00 */
[----:B------:R-:W-:-:S07]  /*2a4e0*/  IMAD.MOV.U32 R12, RZ, RZ, RZ ;  /* 0x000000ffff0c7224 */ /* 0x000fce00078e00ff */
[----:B-1----:R-:W-:Y:S05]  /*2a4f0*/  WARPSYNC.COLLECTIVE R15, `(.L_x_2084) ;  /* 0x000000000f087348 */ /* 0x002fea0003c00000 */
[----:B------:R0:W2:Y:S02]  /*2a500*/  SHFL.IDX P6, R14, R13, R12, R11 ;  /* 0x0000000c0d0e7389 */ /* 0x0000a400000c000b */
[----:B012---:R-:W-:Y:S01]  /*2a510*/  ENDCOLLECTIVE ;  /* 0x000000000000791b */ /* 0x007fe20003800000 */
.L_x_2084:
[----:B------:R-:W-:Y:S05]  /*2a520*/  BSYNC B1 ;  /* 0x0000000000017941 */ /* 0x000fea0003800000 */
.L_x_2083:
[----:B------:R-:W-:Y:S05]  /*2a530*/  BRA `(.L_x_2085) ;  /* 0xffffff8000d47947 */ /* 0x000fea000383ffff */
.L_x_1886:
[----:B------:R-:W-:Y:S01]  /*2a540*/  BSSY B1, `(.L_x_2086) ;  /* 0x0000006000017945 */ /* 0x000fe20003800000 */
[----:B------:R-:W-:-:S07]  /*2a550*/  MOV R15, 0xffffffff ;  /* 0xffffffff000f7802 */ /* 0x000fce0000000f00 */
[----:B01----:R-:W-:Y:S05]  /*2a560*/  WARPSYNC.COLLECTIVE R15, `(.L_x_2087) ;  /* 0x000000000f0c7348 */ /* 0x003fea0003c00000 */
[----:B------:R-:W-:Y:S02]  /*2a570*/  ELECT P6, UR62, PT ;  /* 0x00000000003e782f */ /* 0x000fe400038c0000 */
[----:B------:R-:W-:Y:S01]  /*2a580*/  MOV R14, UR62 ;  /* 0x0000003e000e7c02 */ /* 0x000fe20008000f00 */
[----:B01----:R-:W-:Y:S10]  /*2a590*/  ENDCOLLECTIVE ;  /* 0x000000000000791b */ /* 0x003ff40003800000 */
.L_x_2087:
[----:B------:R-:W-:Y:S05]  /*2a5a0*/  BSYNC B1 ;  /* 0x0000000000017941 */ /* 0x000fea0003800000 */
.L_x_2086:
[----:B------:R-:W-:Y:S05]  /*2a5b0*/  BRA `(.L_x_1885) ;  /* 0xffffff8000cc7947 */ /* 0x000fea000383ffff */
.L_x_1888:
[----:B0-----:R0:W2:Y:S02]  /*2a5c0*/  SYNCS.PHASECHK.TRANS64.TRYWAIT P0, [R23+URZ+0x30820], R6 ;  /* 0x03082006170075a7 */ /* 0x0010a4000800017f */
[----:B--2---:R-:W-:Y:S05]  /*2a5d0*/  @!P0 NANOSLEEP.SYNCS 0x989680 ;  /* 0x009896800000895d */ /* 0x004fea0003900000 */
[----:B------:R-:W2:Y:S02]  /*2a5e0*/  @!P0 SYNCS.PHASECHK.TRANS64 P0, [R23+URZ+0x30820], R6 ;  /* 0x03082006170085a7 */ /* 0x000ea4000800007f */
[----:B--2---:R-:W-:Y:S05]  /*2a5f0*/  @!P0 BRA `(.L_x_1888) ;  /* 0xfffffffc00f08947 */ /* 0x004fea000383ffff */
[----:B------:R-:W-:Y:S05]  /*2a600*/  BRA `(.L_x_2088) ;  /* 0xffffff8000dc7947 */ /* 0x000fea000383ffff */
.L_x_1892:
[----:B--2---:R2:W3:Y:S02]  /*2a610*/  SYNCS.PHASECHK.TRANS64.TRYWAIT P0, [R13+URZ+0x308a0], R12 ;  /* 0x0308a00c0d0075a7 */ /* 0x0044e4000800017f */
[----:B---3--:R-:W-:Y:S05]  /*2a620*/  @!P0 NANOSLEEP.SYNCS 0x989680 ;  /* 0x009896800000895d */ /* 0x008fea0003900000 */
[----:B------:R-:W3:Y:S02]  /*2a630*/  @!P0 SYNCS.PHASECHK.TRANS64 P0, [R13+URZ+0x308a0], R12 ;  /* 0x0308a00c0d0085a7 */ /* 0x000ee4000800007f */
[----:B---3--:R-:W-:Y:S05]  /*2a640*/  @!P0 BRA `(.L_x_1892) ;  /* 0xfffffffc00f08947 */ /* 0x008fea000383ffff */
[----:B------:R-:W-:Y:S05]  /*2a650*/  BRA `(.L_x_2089) ;  /* 0xffffff8000f47947 */ /* 0x000fea000383ffff */
.L_x_1900:
[----:B0-----:R0:W3:Y:S02]  /*2a660*/  SYNCS.PHASECHK.TRANS64.TRYWAIT P0, [R13+URZ+0x308c0], R12 ;  /* 0x0308c00c0d0075a7 */ /* 0x0010e4000800017f */
[----:B---3--:R-:W-:Y:S05]  /*2a670*/  @!P0 NANOSLEEP.SYNCS 0x989680 ;  /* 0x009896800000895d */ /* 0x008fea0003900000 */
[----:B------:R-:W3:Y:S02]  /*2a680*/  @!P0 SYNCS.PHASECHK.TRANS64 P0, [R13+URZ+0x308c0], R12 ;  /* 0x0308c00c0d0085a7 */ /* 0x000ee4000800007f */
[----:B---3--:R-:W-:Y:S05]  /*2a690*/  @!P0 BRA `(.L_x_1900) ;  /* 0xfffffffc00f08947 */ /* 0x008fea000383ffff */
[----:B------:R-:W-:Y:S05]  /*2a6a0*/  BRA `(.L_x_2090) ;  /* 0xffffff8800347947 */ /* 0x000fea000383ffff */
.L_x_1910:
[----:B0-----:R0:W2:Y:S02]  /*2a6b0*/  SYNCS.PHASECHK.TRANS64.TRYWAIT P1, [R6+URZ+0x308a0], R3 ;  /* 0x0308a003060075a7 */ /* 0x0010a4000802017f */
[----:B--2---:R-:W-:Y:S05]  /*2a6c0*/  @!P1 NANOSLEEP.SYNCS 0x989680 ;  /* 0x009896800000995d */ /* 0x004fea0003900000 */
[----:B------:R-:W2:Y:S02]  /*2a6d0*/  @!P1 SYNCS.PHASECHK.TRANS64 P1, [R6+URZ+0x308a0], R3 ;  /* 0x0308a003060095a7 */ /* 0x000ea4000802007f */
[----:B--2---:R-:W-:Y:S05]  /*2a6e0*/  @!P1 BRA `(.L_x_1910) ;  /* 0xfffffffc00f09947 */ /* 0x004fea000383ffff */
[----:B------:R-:W-:Y:S05]  /*2a6f0*/  BRA `(.L_x_2091) ;  /* 0xffffff8c00a87947 */ /* 0x000fea000383ffff */
.L_x_1918:
[----:B--2---:R2:W3:Y:S02]  /*2a700*/  SYNCS.PHASECHK.TRANS64.TRYWAIT P1, [R6+URZ+0x308c0], R3 ;  /* 0x0308c003060075a7 */ /* 0x0044e4000802017f */
[----:B---3--:R-:W-:Y:S05]  /*2a710*/  @!P1 NANOSLEEP.SYNCS 0x989680 ;  /* 0x009896800000995d */ /* 0x008fea0003900000 */
[----:B------:R-:W3:Y:S02]  /*2a720*/  @!P1 SYNCS.PHASECHK.TRANS64 P1, [R6+URZ+0x308c0], R3 ;  /* 0x0308c003060095a7 */ /* 0x000ee4000802007f */
[----:B---3--:R-:W-:Y:S05]  /*2a730*/  @!P1 BRA `(.L_x_1918) ;  /* 0xfffffffc00f09947 */ /* 0x008fea000383ffff */
[----:B------:R-:W-:Y:S05]  /*2a740*/  BRA `(.L_x_2092) ;  /* 0xffffff9000e07947 */ /* 0x000fea000383ffff */
.L_x_1942:
[----:B------:R-:W0:Y:S01]  /*2a750*/  S2R R9, SR_TID.X ;  /* 0x0000000000097919 */ /* 0x000e220000002100 */
[----:B------:R-:W-:Y:S01]  /*2a760*/  BSSY B0, `(.L_x_2093) ;  /* 0x000000a000007945 */ /* 0x000fe20003800000 */
[----:B------:R-:W-:Y:S01]  /*2a770*/  IMAD.MOV.U32 R12, RZ, RZ, RZ ;  /* 0x000000ffff0c7224 */ /* 0x000fe200078e00ff */
[----:B------:R-:W-:Y:S01]  /*2a780*/  MOV R15, 0xffffffff ;  /* 0xffffffff000f7802 */ /* 0x000fe20000000f00 */
[----:B------:R-:W-:Y:S01]  /*2a790*/  IMAD.MOV.U32 R11, RZ, RZ, 0x1f ;  /* 0x0000001fff0b7424 */ /* 0x000fe200078e00ff */
[----:B0-----:R-:W-:-:S04]  /*2a7a0*/  SHF.R.U32.HI R9, RZ, 0x5, R9 ;  /* 0x00000005ff097819 */ /* 0x001fc80000011609 */
[----:B------:R-:W-:-:S05]  /*2a7b0*/  LOP3.LUT R9, R9, 0x3, RZ, 0xc0, !PT ;  /* 0x0000000309097812 */ /* 0x000fca00078ec0ff */
[----:B------:R-:W-:-:S07]  /*2a7c0*/  IMAD.MOV.U32 R13, RZ, RZ, R9 ;  /* 0x000000ffff0d7224 */ /* 0x000fce00078e0009 */
[----:B-----5:R-:W-:Y:S05]  /*2a7d0*/  WARPSYNC.COLLECTIVE R15, `(.L_x_2094) ;  /* 0x000000000f087348 */ /* 0x020fea0003c00000 */
[----:B------:R0:W1:Y:S02]  /*2a7e0*/  SHFL.IDX P6, R14, R13, R12, R11 ;  /* 0x0000000c0d0e7389 */ /* 0x00006400000c000b */
[----:B01---5:R-:W-:Y:S01]  /*2a7f0*/  ENDCOLLECTIVE ;  /* 0x000000000000791b */ /* 0x023fe20003800000 */
.L_x_2094:
[----:B------:R-:W-:Y:S05]  /*2a800*/  BSYNC B0 ;  /* 0x0000000000007941 */ /* 0x000fea0003800000 */
.L_x_2093:
[----:B------:R-:W-:Y:S05]  /*2a810*/  BRA `(.L_x_2095) ;  /* 0xffffffa400587947 */ /* 0x000fea000383ffff */
.L_x_1945:
[----:B0-----:R0:W1:Y:S02]  /*2a820*/  SYNCS.PHASECHK.TRANS64.TRYWAIT P0, [R4+URZ+0x30840], R5 ;  /* 0x03084005040075a7 */ /* 0x001064000800017f */
[----:B-1----:R-:W-:Y:S05]  /*2a830*/  @!P0 NANOSLEEP.SYNCS 0x989680 ;  /* 0x009896800000895d */ /* 0x002fea0003900000 */
[----:B------:R-:W1:Y:S02]  /*2a840*/  @!P0 SYNCS.PHASECHK.TRANS64 P0, [R4+URZ+0x30840], R5 ;  /* 0x03084005040085a7 */ /* 0x000e64000800007f */
[----:B-1----:R-:W-:Y:S05]  /*2a850*/  @!P0 BRA `(.L_x_1945) ;  /* 0xfffffffc00f08947 */ /* 0x002fea000383ffff */
[----:B------:R-:W-:Y:S05]  /*2a860*/  BRA `(.L_x_2096) ;  /* 0xffffffa400b87947 */ /* 0x000fea000383ffff */
.L_x_1946:
        /* <DEDUP_REMOVED lines=8> */
.L_x_2098:
[----:B------:R-:W-:Y:S05]  /*2a8f0*/  BSYNC B0 ;  /* 0x0000000000007941 */ /* 0x000fea0003800000 */
.L_x_2097:
[----:B------:R-:W-:Y:S01]  /*2a900*/  IMAD.MOV.U32 R13, RZ, RZ, R0 ;  /* 0x000000ffff0d7224 */ /* 0x000fe200078e0000 */
[----:B------:R-:W-:Y:S01]  /*2a910*/  MOV R11, 0x181f ;  /* 0x0000181f000b7802 */ /* 0x000fe20000000f00 */
[----:B------:R-:W-:Y:S01]  /*2a920*/  IMAD.MOV.U32 R12, RZ, RZ, RZ ;  /* 0x000000ffff0c7224 */ /* 0x000fe200078e00ff */
[----:B------:R-:W-:Y:S01]  /*2a930*/  @P0 LEA R9, R7, R23, 0x1 ;  /* 0x0000001707090211 */ /* 0x000fe200078e08ff */
[----:B------:R-:W-:Y:S02]  /*2a940*/  IMAD.MOV.U32 R15, RZ, RZ, -0x1 ;  /* 0xffffffffff0f7424 */ /* 0x000fe400078e00ff */
[----:B------:R-:W-:-:S07]  /*2a950*/  IMAD.MOV.U32 R2, RZ, RZ, R14 ;  /* 0x000000ffff027224 */ /* 0x000fce00078e000e */
[----:B------:R-:W-:Y:S05]  /*2a960*/  WARPSYNC.COLLECTIVE R15, `(.L_x_2099) ;  /* 0x000000000f087348 */ /* 0x000fea0003c00000 */
[----:B------:R0:W1:Y:S02]  /*2a970*/  SHFL.IDX P6, R14, R13, R12, R11 ;  /* 0x0000000c0d0e7389 */ /* 0x00006400000c000b */
[----:B01----:R-:W-:Y:S01]  /*2a980*/  ENDCOLLECTIVE ;  /* 0x000000000000791b */ /* 0x003fe20003800000 */
.L_x_2099:
[----:B------:R-:W-:Y:S02]  /*2a990*/  IMAD.MOV.U32 R13, RZ, RZ, R6 ;  /* 0x000000ffff0d7224 */ /* 0x000fe400078e0006 */
[----:B------:R-:W-:Y:S02]  /*2a9a0*/  IMAD.MOV.U32 R12, RZ, RZ, 0x1 ;  /* 0x00000001ff0c7424 */ /* 0x000fe400078e00ff */
[----:B------:R-:W-:-:S07]  /*2a9b0*/  IMAD.MOV.U32 R3, RZ, RZ, R14 ;  /* 0x000000ffff037224 */ /* 0x000fce00078e000e */
[----:B------:R-:W-:Y:S05]  /*2a9c0*/  WARPSYNC.COLLECTIVE R15, `(.L_x_2100) ;  /* 0x000000000f087348 */ /* 0x000fea0003c00000 */
[----:B------:R0:W1:Y:S02]  /*2a9d0*/  SHFL.IDX P6, R14, R13, R12, R11 ;  /* 0x0000000c0d0e7389 */ /* 0x00006400000c000b */
[----:B01----:R-:W-:Y:S01]  /*2a9e0*/  ENDCOLLECTIVE ;  /* 0x000000000000791b */ /* 0x003fe20003800000 */
.L_x_2100:
[----:B------:R-:W-:-:S05]  /*2a9f0*/  @P0 LEA R3, P1, R37, R3, 0x1 ;  /* 0x0000000325030211 */ /* 0x000fca00078208ff */
[----:B------:R-:W-:-:S05]  /*2aa00*/  @P0 IMAD.X R2, RZ, RZ, R2, P1 ;  /* 0x000000ffff020224 */ /* 0x000fca00008e0602 */
[----:B------:R-:W-:Y:S02]  /*2aa10*/  @P0 LOP3.LUT R3, R3, R2, RZ, 0x3c, !PT ;  /* 0x0000000203030212 */ /* 0x000fe400078e3cff */
[----:B------:R-:W-:Y:S02]  /*2aa20*/  MOV R13, R0 ;  /* 0x00000000000d7202 */ /* 0x000fe40000000f00 */
[----:B------:R-:W-:-:S04]  /*2aa30*/  @P0 LOP3.LUT R2, R3, R2, RZ, 0x3c, !PT ;  /* 0x0000000203020212 */ /* 0x000fc800078e3cff */
[----:B------:R-:W-:Y:S01]  /*2aa40*/  @P0 LOP3.LUT R3, R3, R2, RZ, 0x3c, !PT ;  /* 0x0000000203030212 */ /* 0x000fe200078e3cff */
[----:B------:R-:W-:-:S07]  /*2aa50*/  IMAD.MOV.U32 R8, RZ, RZ, R14 ;  /* 0x000000ffff087224 */ /* 0x000fce00078e000e */
[----:B------:R-:W-:Y:S05]  /*2aa60*/  WARPSYNC.COLLECTIVE R15, `(.L_x_2101) ;  /* 0x000000000f087348 */ /* 0x000fea0003c00000 */
[----:B------:R0:W1:Y:S02]  /*2aa70*/  SHFL.IDX P6, R14, R13, R12, R11 ;  /* 0x0000000c0d0e7389 */ /* 0x00006400000c000b */
[----:B01----:R-:W-:Y:S01]  /*2aa80*/  ENDCOLLECTIVE ;  /* 0x000000000000791b */ /* 0x003fe20003800000 */
.L_x_2101:
[----:B------:R-:W-:Y:S01]  /*2aa90*/  @!PT LDS RZ, [RZ] ;  /* 0x00000000fffff984 */ /* 0x000fe20000000800 */
[----:B------:R-:W-:Y:S01]  /*2aaa0*/  @!PT LDS RZ, [RZ] ;  /* 0x00000000fffff984 */ /* 0x000fe20000000800 */
[----:B------:R-:W-:Y:S01]  /*2aab0*/  @!PT LDS RZ, [RZ] ;  /* 0x00000000fffff984 */ /* 0x000fe20000000800 */
[----:B------:R-:W-:Y:S04]  /*2aac0*/  @P0 LDGSTS.E.BYPASS.LTC128B.128 [R9+0x20400], desc[UR60][R2.64], !P5 ;  /* 0x2040000002090fae */ /* 0x000fe8000e901d7c */
[----:B------:R-:W-:Y:S04]  /*2aad0*/  @P0 LDGSTS.E.BYPASS.LTC128B.128 [R9+0x22400], desc[UR60][R2.64+0x80], !P4 ;  /* 0x2240008002090fae */ /* 0x000fe8000e101d7c */
[----:B------:R-:W-:Y:S01]  /*2aae0*/  @P0 LDGSTS.E.BYPASS.LTC128B.128 [R9+0x24400], desc[UR60][R2.64+0x100], !P3 ;  /* 0x2440010002090fae */ /* 0x000fe2000d901d7c */
[----:B------:R-:W-:Y:S01]  /*2aaf0*/  MOV R13, R6 ;  /* 0x00000006000d7202 */ /* 0x000fe20000000f00 */
[----:B------:R-:W-:-:S02]  /*2ab00*/  IMAD.MOV.U32 R12, RZ, RZ, 0x2 ;  /* 0x00000002ff0c7424 */ /* 0x000fc400078e00ff */
[----:B------:R0:W-:Y:S01]  /*2ab10*/  @P0 LDGSTS.E.BYPASS.LTC128B.128 [R9+0x26400], desc[UR60][R2.64+0x180], !P2 ;  /* 0x2640018002090fae */ /* 0x0001e2000d101d7c */
[----:B------:R-:W-:Y:S01]  /*2ab20*/  ISETP.GE.AND P0, PT, R5, 0x11, PT ;  /* 0x000000110500780c */ /* 0x000fe20003f06270 */
[----:B0-----:R-:W-:-:S12]  /*2ab30*/  IMAD.MOV.U32 R2, RZ, RZ, R14 ;  /* 0x000000ffff027224 */ /* 0x001fd800078e000e */
[----:B------:R-:W-:Y:S05]  /*2ab40*/  WARPSYNC.COLLECTIVE R15, `(.L_x_2102) ;  /* 0x000000000f087348 */ /* 0x000fea0003c00000 */
[----:B------:R0:W1:Y:S02]  /*2ab50*/  SHFL.IDX P6, R14, R13, R12, R11 ;  /* 0x0000000c0d0e7389 */ /* 0x00006400000c000b */
[----:B01----:R-:W-:Y:S01]  /*2ab60*/  ENDCOLLECTIVE ;  /* 0x000000000000791b */ /* 0x003fe20003800000 */
.L_x_2102:
        /* <DEDUP_REMOVED lines=16> */
.L_x_2103:
[----:B------:R-:W-:Y:S02]  /*2ac70*/  @P0 IMAD R9, R7, 0x2, R23 ;  /* 0x0000000207090824 */ /* 0x000fe400078e0217 */
[----:B------:R-:W-:Y:S01]  /*2ac80*/  IMAD.MOV.U32 R13, RZ, RZ, R6 ;  /* 0x000000ffff0d7224 */ /* 0x000fe200078e0006 */
[----:B------:R-:W-:Y:S02]  /*2ac90*/  MOV R12, 0x3 ;  /* 0x00000003000c7802 */ /* 0x000fe40000000f00 */
[----:B------:R-:W-:-:S07]  /*2aca0*/  MOV R2, R14 ;  /* 0x0000000e00027202 */ /* 0x000fce0000000f00 */
[----:B------:R-:W-:Y:S05]  /*2acb0*/  WARPSYNC.COLLECTIVE R15, `(.L_x_2104) ;  /* 0x000000000f087348 */ /* 0x000fea0003c00000 */
[----:B------:R0:W1:Y:S02]  /*2acc0*/  SHFL.IDX P6, R14, R13, R12, R11 ;  /* 0x0000000c0d0e7389 */ /* 0x00006400000c000b */
[----:B01----:R-:W-:Y:S01]  /*2acd0*/  ENDCOLLECTIVE ;  /* 0x000000000000791b */ /* 0x003fe20003800000 */
.L_x_2104:
        /* <DEDUP_REMOVED lines=14> */
.L_x_2105:
[----:B------:R-:W-:Y:S01]  /*2adc0*/  IMAD.MOV.U32 R0, RZ, RZ, R14 ;  /* 0x000000ffff007224 */ /* 0x000fe200078e000e */
[----:B------:R-:W-:Y:S06]  /*2add0*/  BRA `(.L_x_2106) ;  /* 0xffffffa4006c7947 */ /* 0x000fec000383ffff */
.L_x_1951:
[----:B------:R-:W-:Y:S01]  /*2ade0*/  MOV R13, R0 ;  /* 0x00000000000d7202 */ /* 0x000fe20000000f00 */
        /* <DEDUP_REMOVED lines=8> */
.L_x_2107:
[C---:B------:R-:W-:Y:S01]  /*2ae70*/  VIADD R6, R28.reuse, 0x10 ;  /* 0x000000101c067836 */ /* 0x040fe20000000000 */
[----:B------:R-:W-:Y:S01]  /*2ae80*/  ISETP.GE.AND P0, PT, R28, R5, PT ;  /* 0x000000051c00720c */ /* 0x000fe20003f06270 */
[----:B------:R-:W-:Y:S01]  /*2ae90*/  IMAD.MOV.U32 R13, RZ, RZ, R4 ;  /* 0x000000ffff0d7224 */ /* 0x000fe200078e0004 */
[----:B------:R-:W-:-:S11]  /*2aea0*/  MOV R2, R14 ;  /* 0x0000000e00027202 */ /* 0x000fd60000000f00 */
[----:B------:R-:W-:Y:S05]  /*2aeb0*/  WARPSYNC.COLLECTIVE R15, `(.L_x_2108) ;  /* 0x000000000f087348 */ /* 0x000fea0003c00000 */
[----:B------:R0:W1:Y:S02]  /*2aec0*/  SHFL.IDX P6, R14, R13, R12, R11 ;  /* 0x0000000c0d0e7389 */ /* 0x00006400000c000b */
[----:B01----:R-:W-:Y:S01]  /*2aed0*/  ENDCOLLECTIVE ;  /* 0x000000000000791b */ /* 0x003fe20003800000 */
.L_x_2108:
[----:B------:R-:W-:Y:S02]  /*2aee0*/  IMAD.MOV.U32 R13, RZ, RZ, R0 ;  /* 0x000000ffff0d7224 */ /* 0x000fe400078e0000 */
[----:B------:R-:W-:Y:S02]  /*2aef0*/  IMAD.MOV.U32 R12, RZ, RZ, 0x1 ;  /* 0x00000001ff0c7424 */ /* 0x000fe400078e00ff */
[----:B------:R-:W-:-:S07]  /*2af00*/  IMAD.MOV.U32 R3, RZ, RZ, R14 ;  /* 0x000000ffff037224 */ /* 0x000fce00078e000e */
[----:B------:R-:W-:Y:S05]  /*2af10*/  WARPSYNC.COLLECTIVE R15, `(.L_x_2109) ;  /* 0x000000000f087348 */ /* 0x000fea0003c00000 */
[----:B------:R0:W1:Y:S02]  /*2af20*/  SHFL.IDX P6, R14, R13, R12, R11 ;  /* 0x0000000c0d0e7389 */ /* 0x00006400000c000b */
[----:B01----:R-:W-:Y:S01]  /*2af30*/  ENDCOLLECTIVE ;  /* 0x000000000000791b */ /* 0x003fe20003800000 */
.L_x_2109:
[----:B------:R-:W-:-:S04]  /*2af40*/  @!P0 LEA R3, P5, R37, R3, 0x1 ;  /* 0x0000000325038211 */ /* 0x000fc800078a08ff */
[----:B------:R-:W-:-:S04]  /*2af50*/  @!P0 IADD3.X R2, RZ, R2, RZ, P5, !PT ;  /* 0x00000002ff028210 */ /* 0x000fc80002ffe4ff */
[----:B------:R-:W-:Y:S01]  /*2af60*/  @!P0 LOP3.LUT R3, R3, R2, RZ, 0x3c, !PT ;  /* 0x0000000203038212 */ /* 0x000fe200078e3cff */
[----:B------:R-:W-:-:S03]  /*2af70*/  IMAD.MOV.U32 R13, RZ, RZ, R4 ;  /* 0x000000ffff0d7224 */ /* 0x000fc600078e0004 */
[----:B------:R-:W-:-:S04]  /*2af80*/  @!P0 LOP3.LUT R2, R3, R2, RZ, 0x3c, !PT ;  /* 0x0000000203028212 */ /* 0x000fc800078e3cff */
[----:B------:R-:W-:-:S05]  /*2af90*/  @!P0 LOP3.LUT R3, R3, R2, RZ, 0x3c, !PT ;  /* 0x0000000203038212 */ /* 0x000fca00078e3cff */
        /* <DEDUP_REMOVED lines=12> */
.L_x_2110:
[----:B------:R-:W-:Y:S02]  /*2b060*/  IMAD.MOV.U32 R13, RZ, RZ, R0 ;  /* 0x000000ffff0d7224 */ /* 0x000fe400078e0000 */
[----:B------:R-:W-:Y:S02]  /*2b070*/  IMAD.MOV.U32 R12, RZ, RZ, 0x2 ;  /* 0x00000002ff0c7424 */ /* 0x000fe400078e00ff */
[----:B------:R-:W-:-:S07]  /*2b080*/  IMAD.MOV.U32 R3, RZ, RZ, R14 ;  /* 0x000000ffff037224 */ /* 0x000fce00078e000e */
[----:B------:R-:W-:Y:S05]  /*2b090*/  WARPSYNC.COLLECTIVE R15, `(.L_x_2111) ;  /* 0x000000000f087348 */ /* 0x000fea0003c00000 */
[----:B------:R0:W1:Y:S02]  /*2b0a0*/  SHFL.IDX P6, R14, R13, R12, R11 ;  /* 0x0000000c0d0e7389 */ /* 0x00006400000c000b */
[----:B01----:R-:W-:Y:S01]  /*2b0b0*/  ENDCOLLECTIVE ;  /* 0x000000000000791b */ /* 0x003fe20003800000 */
.L_x_2111:
[----:B------:R-:W-:-:S05]  /*2b0c0*/  @!P0 LEA R3, P5, R37, R3, 0x1 ;  /* 0x0000000325038211 */ /* 0x000fca00078a08ff */
[----:B------:R-:W-:-:S05]  /*2b0d0*/  @!P0 IMAD.X R2, RZ, RZ, R2, P5 ;  /* 0x000000ffff028224 */ /* 0x000fca00028e0602 */
[----:B------:R-:W-:Y:S02]  /*2b0e0*/  @!P0 LOP3.LUT R3, R3, R2, RZ, 0x3c, !PT ;  /* 0x0000000203038212 */ /* 0x000fe400078e3cff */
[----:B------:R-:W-:Y:S02]  /*2b0f0*/  MOV R13, R4 ;  /* 0x00000004000d7202 */ /* 0x000fe40000000f00 */
        /* <DEDUP_REMOVED lines=8> */
[----:B------:R0:W-:Y:S02]  /*2b180*/  @!P0 LDGSTS.E.BYPASS.LTC128B.128 [R36+0x1cc00], desc[UR60][R2.64+0x180], !P1 ;  /* 0x1cc0018002248fae */ /* 0x0001e4000c901d7c */
[----:B0-----:R-:W-:-:S04]  /*2b190*/  IADD3 R2, R28, 0x20, RZ ;  /* 0x000000201c027810 */ /* 0x001fc80007ffe0ff */
[----:B------:R-:W-:Y:S01]  /*2b1a0*/  ISETP.GE.AND P0, PT, R2, R5, PT ;  /* 0x000000050200720c */ /* 0x000fe20003f06270 */
[----:B------:R-:W-:-:S12]  /*2b1b0*/  IMAD.MOV.U32 R2, RZ, RZ, R14 ;  /* 0x000000ffff027224 */ /* 0x000fd800078e000e */
[----:B------:R-:W-:Y:S05]  /*2b1c0*/  WARPSYNC.COLLECTIVE R15, `(.L_x_2112) ;  /* 0x000000000f087348 */ /* 0x000fea0003c00000 */
[----:B------:R0:W1:Y:S02]  /*2b1d0*/  SHFL.IDX P6, R14, R13, R12, R11 ;  /* 0x0000000c0d0e7389 */ /* 0x00006400000c000b */
[----:B01----:R-:W-:Y:S01]  /*2b1e0*/  ENDCOLLECTIVE ;  /* 0x000000000000791b */ /* 0x003fe20003800000 */
.L_x_2112:
[----:B------:R-:W-:Y:S01]  /*2b1f0*/  MOV R13, R0 ;  /* 0x00000000000d7202 */ /* 0x000fe20000000f00 */
[----:B------:R-:W-:Y:S02]  /*2b200*/  IMAD.MOV.U32 R12, RZ, RZ, 0x3 ;  /* 0x00000003ff0c7424 */ /* 0x000fe400078e00ff */
[----:B------:R-:W-:-:S07]  /*2b210*/  IMAD.MOV.U32 R3, RZ, RZ, R14 ;  /* 0x000000ffff037224 */ /* 0x000fce00078e000e */
[----:B------:R-:W-:Y:S05]  /*2b220*/  WARPSYNC.COLLECTIVE R15, `(.L_x_2113) ;  /* 0x000000000f087348 */ /* 0x000fea0003c00000 */
[----:B------:R0:W1:Y:S02]  /*2b230*/  SHFL.IDX P6, R14, R13, R12, R11 ;  /* 0x0000000c0d0e7389 */ /* 0x00006400000c000b */
[----:B01----:R-:W-:Y:S01]  /*2b240*/  ENDCOLLECTIVE ;  /* 0x000000000000791b */ /* 0x003fe20003800000 */
.L_x_2113:
[----:B------:R-:W-:-:S05]  /*2b250*/  @!P0 LEA R3, P5, R37, R3, 0x1 ;  /* 0x0000000325038211 */ /* 0x000fca00078a08ff */
[----:B------:R-:W-:-:S05]  /*2b260*/  @!P0 IMAD.X R2, RZ, RZ, R2, P5 ;  /* 0x000000ffff028224 */ /* 0x000fca00028e0602 */
        /* <DEDUP_REMOVED lines=11> */
[----:B0-----:R-:W-:-:S05]  /*2b320*/  VIADD R2, R28, 0x30 ;  /* 0x000000301c027836 */ /* 0x001fca0000000000 */
[----:B------:R-:W-:Y:S01]  /*2b330*/  ISETP.GE.AND P0, PT, R2, R5, PT ;  /* 0x000000050200720c */ /* 0x000fe20003f06270 */
[----:B------:R-:W-:-:S12]  /*2b340*/  IMAD.MOV.U32 R2, RZ, RZ, R14 ;  /* 0x000000ffff027224 */ /* 0x000fd800078e000e */
[----:B------:R-:W-:Y:S05]  /*2b350*/  WARPSYNC.COLLECTIVE R15, `(.L_x_2114) ;  /* 0x000000000f087348 */ /* 0x000fea0003c00000 */
[----:B------:R0:W1:Y:S02]  /*2b360*/  SHFL.IDX P6, R14, R13, R12, R11 ;  /* 0x0000000c0d0e7389 */ /* 0x00006400000c000b */
[----:B01----:R-:W-:Y:S01]  /*2b370*/  ENDCOLLECTIVE ;  /* 0x000000000000791b */ /* 0x003fe20003800000 */
.L_x_2114:
[----:B------:R-:W-:Y:S01]  /*2b380*/  IMAD.MOV.U32 R13, RZ, RZ, R0 ;  /* 0x000000ffff0d7224 */ /* 0x000fe200078e0000 */
[----:B------:R-:W-:Y:S02]  /*2b390*/  MOV R12, 0x4 ;  /* 0x00000004000c7802 */ /* 0x000fe40000000f00 */
[----:B------:R-:W-:-:S07]  /*2b3a0*/  MOV R3, R14 ;  /* 0x0000000e00037202 */ /* 0x000fce0000000f00 */
[----:B------:R-:W-:Y:S05]  /*2b3b0*/  WARPSYNC.COLLECTIVE R15, `(.L_x_2115) ;  /* 0x000000000f087348 */ /* 0x000fea0003c00000 */
[----:B------:R0:W1:Y:S02]  /*2b3c0*/  SHFL.IDX P6, R14, R13, R12, R11 ;  /* 0x0000000c0d0e7389 */ /* 0x00006400000c000b */
[----:B01----:R-:W-:Y:S01]  /*2b3d0*/  ENDCOLLECTIVE ;  /* 0x000000000000791b */ /* 0x003fe20003800000 */
.L_x_2115:
        /* <DEDUP_REMOVED lines=19> */
.L_x_2116:
[----:B------:R-:W-:Y:S02]  /*2b510*/  IMAD.MOV.U32 R13, RZ, RZ, R0 ;  /* 0x000000ffff0d7224 */ /* 0x000fe400078e0000 */
[----:B------:R-:W-:Y:S02]  /*2b520*/  IMAD.MOV.U32 R12, RZ, RZ, 0x5 ;  /* 0x00000005ff0c7424 */ /* 0x000fe400078e00ff */
[----:B------:R-:W-:-:S07]  /*2b530*/  IMAD.MOV.U32 R3, RZ, RZ, R14 ;  /* 0x000000ffff037224 */ /* 0x000fce00078e000e */
[----:B------:R-:W-:Y:S05]  /*2b540*/  WARPSYNC.COLLECTIVE R15, `(.L_x_2117) ;  /* 0x000000000f087348 */ /* 0x000fea0003c00000 */
[----:B------:R0:W1:Y:S02]  /*2b550*/  SHFL.IDX P6, R14, R13, R12, R11 ;  /* 0x0000000c0d0e7389 */ /* 0x00006400000c000b */
[----:B01----:R-:W-:Y:S01]  /*2b560*/  ENDCOLLECTIVE ;  /* 0x000000000000791b */ /* 0x003fe20003800000 */
.L_x_2117:
        /* <DEDUP_REMOVED lines=14> */
[----:B------:R-:W-:Y:S02]  /*2b650*/  ISETP.GE.AND P0, PT, R2, R5, PT ;  /* 0x000000050200720c */ /* 0x000fe40003f06270 */
[----:B------:R-:W-:-:S11]  /*2b660*/  MOV R2, R14 ;  /* 0x0000000e00027202 */ /* 0x000fd60000000f00 */
[----:B------:R-:W-:Y:S05]  /*2b670*/  WARPSYNC.COLLECTIVE R15, `(.L_x_2118) ;  /* 0x000000000f087348 */ /* 0x000fea0003c00000 */
[----:B------:R0:W1:Y:S02]  /*2b680*/  SHFL.IDX P6, R14, R13, R12, R11 ;  /* 0x0000000c0d0e7389 */ /* 0x00006400000c000b */
[----:B01----:R-:W-:Y:S01]  /*2b690*/  ENDCOLLECTIVE ;  /* 0x000000000000791b */ /* 0x003fe20003800000 */
.L_x_2118:
[----:B------:R-:W-:Y:S02]  /*2b6a0*/  IMAD.MOV.U32 R13, RZ, RZ, R0 ;  /* 0x000000ffff0d7224 */ /* 0x000fe400078e0000 */
[----:B------:R-:W-:Y:S02]  /*2b6b0*/  IMAD.MOV.U32 R12, RZ, RZ, 0x6 ;  /* 0x00000006ff0c7424 */ /* 0x000fe400078e00ff */
[----:B------:R-:W-:-:S07]  /*2b6c0*/  IMAD.MOV.U32 R3, RZ, RZ, R14 ;  /* 0x000000ffff037224 */ /* 0x000fce00078e000e */
[----:B------:R-:W-:Y:S05]  /*2b6d0*/  WARPSYNC.COLLECTIVE R15, `(.L_x_2119) ;  /* 0x000000000f087348 */ /* 0x000fea0003c00000 */
[----:B------:R0:W1:Y:S02]  /*2b6e0*/  SHFL.IDX P6, R14, R13, R12, R11 ;  /* 0x0000000c0d0e7389 */ /* 0x00006400000c000b */
[----:B01----:R-:W-:Y:S01]  /*2b6f0*/  ENDCOLLECTIVE ;  /* 0x000000000000791b */ /* 0x003fe20003800000 */
.L_x_2119:
        /* <DEDUP_REMOVED lines=19> */
.L_x_2120:
[----:B------:R-:W-:Y:S01]  /*2b830*/  IMAD.MOV.U32 R13, RZ, RZ, R0 ;  /* 0x000000ffff0d7224 */ /* 0x000fe200078e0000 */
[----:B------:R-:W-:Y:S01]  /*2b840*/  MOV R12, 0x7 ;  /* 0x00000007000c7802 */ /* 0x000fe20000000f00 */
[----:B------:R-:W-:-:S07]  /*2b850*/  IMAD.MOV.U32 R3, RZ, RZ, R14 ;  /* 0x000000ffff037224 */ /* 0x000fce00078e000e */
[----:B------:R-:W-:Y:S05]  /*2b860*/  WARPSYNC.COLLECTIVE R15, `(.L_x_2121) ;  /* 0x000000000f087348 */ /* 0x000fea0003c00000 */
[----:B------:R0:W1:Y:S02]  /*2b870*/  SHFL.IDX P6, R14, R13, R12, R11 ;  /* 0x0000000c0d0e7389 */ /* 0x00006400000c000b */
[----:B01----:R-:W-:Y:S01]  /*2b880*/  ENDCOLLECTIVE ;  /* 0x000000000000791b */ /* 0x003fe20003800000 */
.L_x_2121:
[----:B------:R-:W-:-:S05]  /*2b890*/  @!P0 LEA R3, P5, R37, R3, 0x1 ;  /* 0x0000000325038211 */ /* 0x000fca00078a08ff */
[----:B------:R-:W-:-:S05]  /*2b8a0*/  @!P0 IMAD.X R2, RZ, RZ, R2, P5 ;  /* 0x000000ffff028224 */ /* 0x000fca00028e0602 */
[----:B------:R-:W-:Y:S01]  /*2b8b0*/  @!P0 LOP3.LUT R3, R3, R2, RZ, 0x3c, !PT ;  /* 0x0000000203038212 */ /* 0x000fe200078e3cff */
[----:B------:R-:W-:-:S03]  /*2b8c0*/  IMAD.MOV.U32 R13, RZ, RZ, R4 ;  /* 0x000000ffff0d7224 */ /* 0x000fc600078e0004 */
[----:B------:R-:W-:-:S04]  /*2b8d0*/  @!P0 LOP3.LUT R2, R3, R2, RZ, 0x3c, !PT ;  /* 0x0000000203028212 */ /* 0x000fc800078e3cff */
[----:B------:R-:W-:Y:S01]  /*2b8e0*/  @!P0 LOP3.LUT R3, R3, R2, RZ, 0x3c, !PT ;  /* 0x0000000203038212 */ /* 0x000fe200078e3cff */
[----:B------:R-:W-:-:S04]  /*2b8f0*/  IMAD.MOV.U32 R6, RZ, RZ, R14 ;  /* 0x000000ffff067224 */ /* 0x000fc800078e000e */
        /* <DEDUP_REMOVED lines=10> */
.L_x_2122:
[----:B------:R-:W-:Y:S05]  /*2b9a0*/  BRA `(.L_x_2123) ;  /* 0xffffffa400d47947 */ /* 0x000fea000383ffff */
.L_x_1956:
[----:B0-----:R0:W1:Y:S02]  /*2b9b0*/  SYNCS.PHASECHK.TRANS64.TRYWAIT P0, [R23+URZ+0x30820], R0 ;  /* 0x03082000170075a7 */ /* 0x001064000800017f */
[----:B-1----:R-:W-:Y:S05]  /*2b9c0*/  @!P0 NANOSLEEP.SYNCS 0x989680 ;  /* 0x009896800000895d */ /* 0x002fea0003900000 */
[----:B------:R-:W1:Y:S02]  /*2b9d0*/  @!P0 SYNCS.PHASECHK.TRANS64 P0, [R23+URZ+0x30820], R0 ;  /* 0x03082000170085a7 */ /* 0x000e64000800007f */
[----:B-1----:R-:W-:Y:S05]  /*2b9e0*/  @!P0 BRA `(.L_x_1956) ;  /* 0xfffffffc00f08947 */ /* 0x002fea000383ffff */
[----:B------:R-:W-:Y:S05]  /*2b9f0*/  BRA `(.L_x_2124) ;  /* 0xffffffa800507947 */ /* 0x000fea000383ffff */
.L_x_1961:
[----:B0-----:R0:W1:Y:S02]  /*2ba00*/  SYNCS.PHASECHK.TRANS64.TRYWAIT P0, [R7+URZ+0x30840], R2 ;  /* 0x03084002070075a7 */ /* 0x001064000800017f */
[----:B-1----:R-:W-:Y:S05]  /*2ba10*/  @!P0 NANOSLEEP.SYNCS 0x989680 ;  /* 0x009896800000895d */ /* 0x002fea0003900000 */
[----:B------:R-:W1:Y:S02]  /*2ba20*/  @!P0 SYNCS.PHASECHK.TRANS64 P0, [R7+URZ+0x30840], R2 ;  /* 0x03084002070085a7 */ /* 0x000e64000800007f */
[----:B-1----:R-:W-:Y:S05]  /*2ba30*/  @!P0 BRA `(.L_x_1961) ;  /* 0xfffffffc00f08947 */ /* 0x002fea000383ffff */
[----:B------:R-:W-:Y:S05]  /*2ba40*/  BRA `(.L_x_2125) ;  /* 0xffffffac00387947 */ /* 0x000fea000383ffff */
.L_x_1962:
        /* <DEDUP_REMOVED lines=8> */
.L_x_2127:
[----:B------:R-:W-:Y:S05]  /*2bad0*/  BSYNC B1 ;  /* 0x0000000000017941 */ /* 0x000fea0003800000 */
.L_x_2126:
[----:B------:R-:W-:Y:S01]  /*2bae0*/  MOV R13, R8 ;  /* 0x00000008000d7202 */ /* 0x000fe20000000f00 */
[----:B------:R-:W-:Y:S01]  /*2baf0*/  IMAD.MOV.U32 R12, RZ, RZ, RZ ;  /* 0x000000ffff0c7224 */ /* 0x000fe200078e00ff */
[----:B------:R-:W-:Y:S01]  /*2bb00*/  LOP3.LUT R22, R22, 0xffff7fff, RZ, 0xc0, !PT ;  /* 0xffff7fff16167812 */ /* 0x000fe200078ec0ff */
[----:B------:R-:W-:Y:S02]  /*2bb10*/  IMAD.MOV.U32 R11, RZ, RZ, 0x181f ;  /* 0x0000181fff0b7424 */ /* 0x000fe400078e00ff */
[----:B------:R-:W-:Y:S01]  /*2bb20*/  IMAD.MOV.U32 R15, RZ, RZ, -0x1 ;  /* 0xffffffffff0f7424 */ /* 0x000fe200078e00ff */
[----:B------:R-:W-:Y:S01]  /*2bb30*/  @P3 LOP3.LUT R22, R22, 0x8000, RZ, 0xfc, !PT ;  /* 0x0000800016163812 */ /* 0x000fe200078efcff */
[----:B------:R-:W-:Y:S02]  /*2bb40*/  IMAD.MOV.U32 R3, RZ, RZ, R14 ;  /* 0x000000ffff037224 */ /* 0x000fe400078e000e */
[----:B------:R-:W-:-:S07]  /*2bb50*/  IMAD.SHL.U32 R4, R37, 0x2, RZ ;  /* 0x0000000225047824 */ /* 0x000fce00078e00ff */
[----:B------:R-:W-:Y:S05]  /*2bb60*/  WARPSYNC.COLLECTIVE R15, `(.L_x_2128) ;  /* 0x000000000f087348 */ /* 0x000fea0003c00000 */
[----:B------:R0:W1:Y:S02]  /*2bb70*/  SHFL.IDX P6, R14, R13, R12, R11 ;  /* 0x0000000c0d0e7389 */ /* 0x00006400000c000b */
[----:B01----:R-:W-:Y:S01]  /*2bb80*/  ENDCOLLECTIVE ;  /* 0x000000000000791b */ /* 0x003fe20003800000 */
.L_x_2128:
[C---:B------:R-:W-:Y:S01]  /*2bb90*/  LOP3.LUT P3, RZ, R22.reuse, 0x10, RZ, 0xc0, !PT ;  /* 0x0000001016ff7812 */ /* 0x040fe2000786c0ff */
[----:B------:R-:W-:Y:S01]  /*2bba0*/  IMAD R9, R9, 0x2, R23 ;  /* 0x0000000209097824 */ /* 0x000fe200078e0217 */
[----:B------:R-:W-:-:S04]  /*2bbb0*/  LOP3.LUT R22, R22, 0xffffbfff, RZ, 0xc0, !PT ;  /* 0xffffbfff16167812 */ /* 0x000fc800078ec0ff */
[----:B------:R-:W-:-:S04]  /*2bbc0*/  @P2 LOP3.LUT R22, R22, 0x4000, RZ, 0xfc, !PT ;  /* 0x0000400016162812 */ /* 0x000fc800078efcff */
[C---:B------:R-:W-:Y:S02]  /*2bbd0*/  LOP3.LUT P2, RZ, R22.reuse, 0x8, RZ, 0xc0, !PT ;  /* 0x0000000816ff7812 */ /* 0x040fe4000784c0ff */
[----:B------:R-:W-:Y:S01]  /*2bbe0*/  LOP3.LUT R22, R22, 0xffffdfff, RZ, 0xc0, !PT ;  /* 0xffffdfff16167812 */ /* 0x000fe200078ec0ff */
[----:B------:R-:W-:Y:S01]  /*2bbf0*/  IMAD.MOV.U32 R12, RZ, RZ, 0x1 ;  /* 0x00000001ff0c7424 */ /* 0x000fe200078e00ff */
[----:B------:R-:W-:Y:S02]  /*2bc00*/  MOV R13, R21 ;  /* 0x00000015000d7202 */ /* 0x000fe40000000f00 */
[----:B------:R-:W-:-:S04]  /*2bc10*/  @P1 LOP3.LUT R22, R22, 0x2000, RZ, 0xfc, !PT ;  /* 0x0000200016161812 */ /* 0x000fc800078efcff */
[----:B------:R-:W-:Y:S02]  /*2bc20*/  LOP3.LUT P1, RZ, R22, 0x4, RZ, 0xc0, !PT ;  /* 0x0000000416ff7812 */ /* 0x000fe4000782c0ff */
[----:B------:R-:W-:-:S11]  /*2bc30*/  MOV R2, R14 ;  /* 0x0000000e00027202 */ /* 0x000fd60000000f00 */
[----:B------:R-:W-:Y:S05]  /*2bc40*/  WARPSYNC.COLLECTIVE R15, `(.L_x_2129) ;  /* 0x000000000f087348 */ /* 0x000fea0003c00000 */
[----:B------:R0:W1:Y:S02]  /*2bc50*/  SHFL.IDX P6, R14, R13, R12, R11 ;  /* 0x0000000c0d0e7389 */ /* 0x00006400000c000b */
[----:B01----:R-:W-:Y:S01]  /*2bc60*/  ENDCOLLECTIVE ;  /* 0x000000000000791b */ /* 0x003fe20003800000 */
.L_x_2129:
        /* <DEDUP_REMOVED lines=14> */
.L_x_2130:
[----:B------:R-:W-:Y:S02]  /*2bd50*/  IMAD.MOV.U32 R13, RZ, RZ, R21 ;  /* 0x000000ffff0d7224 */ /* 0x000fe400078e0015 */
[----:B------:R-:W-:Y:S01]  /*2bd60*/  IMAD.MOV.U32 R12, RZ, RZ, 0x2 ;  /* 0x00000002ff0c7424 */ /* 0x000fe200078e00ff */
[----:B------:R-:W-:-:S07]  /*2bd70*/  MOV R2, R14 ;  /* 0x0000000e00027202 */ /* 0x000fce0000000f00 */
[----:B------:R-:W-:Y:S05]  /*2bd80*/  WARPSYNC.COLLECTIVE R15, `(.L_x_2131) ;  /* 0x000000000f087348 */ /* 0x000fea0003c00000 */
[----:B------:R0:W1:Y:S02]  /*2bd90*/  SHFL.IDX P6, R14, R13, R12, R11 ;  /* 0x0000000c0d0e7389 */ /* 0x00006400000c000b */
[----:B01----:R-:W-:Y:S01]  /*2bda0*/  ENDCOLLECTIVE ;  /* 0x000000000000791b */ /* 0x003fe20003800000 */
.L_x_2131:
        /* <DEDUP_REMOVED lines=14> */
.L_x_2132:
[----:B------:R-:W-:Y:S01]  /*2be90*/  MOV R13, R21 ;  /* 0x00000015000d7202 */ /* 0x000fe20000000f00 */
[----:B------:R-:W-:Y:S02]  /*2bea0*/  IMAD.MOV.U32 R12, RZ, RZ, 0x3 ;  /* 0x00000003ff0c7424 */ /* 0x000fe400078e00ff */
[----:B------:R-:W-:-:S07]  /*2beb0*/  IMAD.MOV.U32 R2, RZ, RZ, R14 ;  /* 0x000000ffff027224 */ /* 0x000fce00078e000e */
[----:B------:R-:W-:Y:S05]  /*2bec0*/  WARPSYNC.COLLECTIVE R15, `(.L_x_2133) ;  /* 0x000000000f087348 */ /* 0x000fea0003c00000 */
[----:B------:R0:W1:Y:S02]  /*2bed0*/  SHFL.IDX P6, R14, R13, R12, R11 ;  /* 0x0000000c0d0e7389 */ /* 0x00006400000c000b */
[----:B01----:R-:W-:Y:S01]  /*2bee0*/  ENDCOLLECTIVE ;  /* 0x000000000000791b */ /* 0x003fe20003800000 */
.L_x_2133:
        /* <DEDUP_REMOVED lines=17> */
.L_x_2134:
[----:B------:R-:W-:Y:S01]  /*2c000*/  MOV R2, R14 ;  /* 0x0000000e00027202 */ /* 0x000fe20000000f00 */
[----:B------:R-:W-:Y:S06]  /*2c010*/  BRA `(.L_x_2135) ;  /* 0xffffffa800bc7947 */ /* 0x000fec000383ffff */
.L_x_1967:
[----:B-1----:R1:W2:Y:S02]  /*2c020*/  SYNCS.PHASECHK.TRANS64.TRYWAIT P0, [R7+URZ+0x30860], R2 ;  /* 0x03086002070075a7 */ /* 0x0022a4000800017f */
[----:B--2---:R-:W-:Y:S05]  /*2c030*/  @!P0 NANOSLEEP.SYNCS 0x989680 ;  /* 0x009896800000895d */ /* 0x004fea0003900000 */
[----:B------:R-:W2:Y:S02]  /*2c040*/  @!P0 SYNCS.PHASECHK.TRANS64 P0, [R7+URZ+0x30860], R2 ;  /* 0x03086002070085a7 */ /* 0x000ea4000800007f */
[----:B--2---:R-:W-:Y:S05]  /*2c050*/  @!P0 BRA `(.L_x_1967) ;  /* 0xfffffffc00f08947 */ /* 0x004fea000383ffff */
[----:B------:R-:W-:Y:S05]  /*2c060*/  BRA `(.L_x_2136) ;  /* 0xffffffac00387947 */ /* 0x000fea000383ffff */
.L_x_1968:
[----:B------:R-:W-:Y:S01]  /*2c070*/  BSSY B1, `(.L_x_2137) ;  /* 0x0000008000017945 */ /* 0x000fe20003800000 */
[----:B------:R-:W-:Y:S01]  /*2c080*/  IMAD.MOV.U32 R13, RZ, RZ, R24 ;  /* 0x000000ffff0d7224 */ /* 0x000fe200078e0018 */
[----:B------:R-:W-:Y:S01]  /*2c090*/  MOV R15, 0xffffffff ;  /* 0xffffffff000f7802 */ /* 0x000fe20000000f00 */
[----:B------:R-:W-:Y:S02]  /*2c0a0*/  IMAD.MOV.U32 R12, RZ, RZ, RZ ;  /* 0x000000ffff0c7224 */ /* 0x000fe400078e00ff */
[----:B------:R-:W-:-:S07]  /*2c0b0*/  IMAD.MOV.U32 R11, RZ, RZ, 0x181f ;  /* 0x0000181fff0b7424 */ /* 0x000fce00078e00ff */
[----:B-1----:R-:W-:Y:S05]  /*2c0c0*/  WARPSYNC.COLLECTIVE R15, `(.L_x_2138) ;  /* 0x000000000f087348 */ /* 0x002fea0003c00000 */
[----:B------:R0:W2:Y:S02]  /*2c0d0*/  SHFL.IDX P6, R14, R13, R12, R11 ;  /* 0x0000000c0d0e7389 */ /* 0x0000a400000c000b */
[----:B012---:R-:W-:Y:S01]  /*2c0e0*/  ENDCOLLECTIVE ;  /* 0x000000000000791b */ /* 0x007fe20003800000 */
.L_x_2138:
[----:B------:R-:W-:Y:S05]  /*2c0f0*/  BSYNC B1 ;  /* 0x0000000000017941 */ /* 0x000fea0003800000 */
.L_x_2137:
[----:B------:R-:W-:Y:S01]  /*2c100*/  IMAD.MOV.U32 R13, RZ, RZ, R17 ;  /* 0x000000ffff0d7224 */ /* 0x000fe200078e0011 */
[----:B------:R-:W-:Y:S01]  /*2c110*/  MOV R11, 0x181f ;  /* 0x0000181f000b7802 */ /* 0x000fe20000000f00 */
[----:B------:R-:W-:Y:S01]  /*2c120*/  IMAD.MOV.U32 R12, RZ, RZ, RZ ;  /* 0x000000ffff0c7224 */ /* 0x000fe200078e00ff */
[----:B------:R-:W-:Y:S01]  /*2c130*/  LEA R6, R6, R23, 0x1 ;  /* 0x0000001706067211 */ /* 0x000fe200078e08ff */
[----:B------:R-:W-:Y:S02]  /*2c140*/  IMAD.MOV.U32 R15, RZ, RZ, -0x1 ;  /* 0xffffffffff0f7424 */ /* 0x000fe400078e00ff */
[----:B------:R-:W-:-:S07]  /*2c150*/  IMAD.MOV.U32 R3, RZ, RZ, R14 ;  /* 0x000000ffff037224 */ /* 0x000fce00078e000e */
[----:B------:R-:W-:Y:S05]  /*2c160*/  WARPSYNC.COLLECTIVE R15, `(.L_x_2139) ;  /* 0x000000000f087348 */ /* 0x000fea0003c00000 */
[----:B------:R0:W1:Y:S02]  /*2c170*/  SHFL.IDX P6, R14, R13, R12, R11 ;  /* 0x0000000c0d0e7389 */ /* 0x00006400000c000b */
[----:B01----:R-:W-:Y:S01]  /*2c180*/  ENDCOLLECTIVE ;  /* 0x000000000000791b */ /* 0x003fe20003800000 */
.L_x_2139:
[----:B------:R-:W-:Y:S02]  /*2c190*/  IMAD.MOV.U32 R13, RZ, RZ, R24 ;  /* 0x000000ffff0d7224 */ /* 0x000fe400078e0018 */
[----:B------:R-:W-:Y:S02]  /*2c1a0*/  IMAD.MOV.U32 R12, RZ, RZ, 0x1 ;  /* 0x00000001ff0c7424 */ /* 0x000fe400078e00ff */
[----:B------:R-:W-:-:S07]  /*2c1b0*/  IMAD.MOV.U32 R2, RZ, RZ, R14 ;  /* 0x000000ffff027224 */ /* 0x000fce00078e000e */
[----:B------:R-:W-:Y:S05]  /*2c1c0*/  WARPSYNC.COLLECTIVE R15, `(.L_x_2140) ;  /* 0x000000000f087348 */ /* 0x000fea0003c00000 */
[----:B------:R0:W1:Y:S02]  /*2c1d0*/  SHFL.IDX P6, R14, R13, R12, R11 ;  /* 0x0000000c0d0e7389 */ /* 0x00006400000c000b */
[----:B01----:R-:W-:Y:S01]  /*2c1e0*/  ENDCOLLECTIVE ;  /* 0x000000000000791b */ /* 0x003fe20003800000 */
.L_x_2140:
        /* <DEDUP_REMOVED lines=18> */
.L_x_2141:
[----:B------:R-:W-:Y:S01]  /*2c310*/  IMAD.MOV.U32 R13, RZ, RZ, R24 ;  /* 0x000000ffff0d7224 */ /* 0x000fe200078e0018 */
[----:B------:R-:W-:Y:S01]  /*2c320*/  MOV R12, 0x2 ;  /* 0x00000002000c7802 */ /* 0x000fe20000000f00 */
[----:B------:R-:W-:-:S07]  /*2c330*/  IMAD.MOV.U32 R2, RZ, RZ, R14 ;  /* 0x000000ffff027224 */ /* 0x000fce00078e000e */
[----:B------:R-:W-:Y:S05]  /*2c340*/  WARPSYNC.COLLECTIVE R15, `(.L_x_2142) ;  /* 0x000000000f087348 */ /* 0x000fea0003c00000 */
[----:B------:R0:W1:Y:S02]  /*2c350*/  SHFL.IDX P6, R14, R13, R12, R11 ;  /* 0x0000000c0d0e7389 */ /* 0x00006400000c000b */
[----:B01----:R-:W-:Y:S01]  /*2c360*/  ENDCOLLECTIVE ;  /* 0x000000000000791b */ /* 0x003fe20003800000 */
.L_x_2142:
        /* <DEDUP_REMOVED lines=18> */
.L_x_2143:
[----:B------:R-:W-:Y:S02]  /*2c490*/  IMAD.MOV.U32 R13, RZ, RZ, R24 ;  /* 0x000000ffff0d7224 */ /* 0x000fe400078e0018 */
[----:B------:R-:W-:Y:S02]  /*2c4a0*/  IMAD.MOV.U32 R12, RZ, RZ, 0x3 ;  /* 0x00000003ff0c7424 */ /* 0x000fe400078e00ff */
[----:B------:R-:W-:-:S07]  /*2c4b0*/  IMAD.MOV.U32 R2, RZ, RZ, R14 ;  /* 0x000000ffff027224 */ /* 0x000fce00078e000e */
[----:B------:R-:W-:Y:S05]  /*2c4c0*/  WARPSYNC.COLLECTIVE R15, `(.L_x_2144) ;  /* 0x000000000f087348 */ /* 0x000fea0003c00000 */
[----:B------:R0:W1:Y:S02]  /*2c4d0*/  SHFL.IDX P6, R14, R13, R12, R11 ;  /* 0x0000000c0d0e7389 */ /* 0x00006400000c000b */
[----:B01----:R-:W-:Y:S01]  /*2c4e0*/  ENDCOLLECTIVE ;  /* 0x000000000000791b */ /* 0x003fe20003800000 */
.L_x_2144:
[----:B------:R-:W-:-:S04]  /*2c4f0*/  IADD3 R2, P0, R2, R4, RZ ;  /* 0x0000000402027210 */ /* 0x000fc80007f1e0ff */
        /* <DEDUP_REMOVED lines=12> */
.L_x_2145:
        /* <DEDUP_REMOVED lines=10> */
.L_x_1976:
[----:B0-----:R0:W1:Y:S02]  /*2c660*/  SYNCS.PHASECHK.TRANS64.TRYWAIT P0, [R4+URZ+0x30860], R3 ;  /* 0x03086003040075a7 */ /* 0x001064000800017f */
[----:B-1----:R-:W-:Y:S05]  /*2c670*/  @!P0 NANOSLEEP.SYNCS 0x989680 ;  /* 0x009896800000895d */ /* 0x002fea0003900000 */
[----:B------:R-:W1:Y:S02]  /*2c680*/  @!P0 SYNCS.PHASECHK.TRANS64 P0, [R4+URZ+0x30860], R3 ;  /* 0x03086003040085a7 */ /* 0x000e64000800007f */
[----:B-1----:R-:W-:Y:S05]  /*2c690*/  @!P0 BRA `(.L_x_1976) ;  /* 0xfffffffc00f08947 */ /* 0x002fea000383ffff */
[----:B------:R-:W-:Y:S05]  /*2c6a0*/  BRA `(.L_x_2147) ;  /* 0xffffffac00b87947 */ /* 0x000fea000383ffff */
.L_x_1977:
        /* <DEDUP_REMOVED lines=8> */
.L_x_2149:
[----:B------:R-:W-:Y:S05]  /*2c730*/  BSYNC B0 ;  /* 0x0000000000007941 */ /* 0x000fea0003800000 */
.L_x_2148:
[----:B------:R-:W-:Y:S01]  /*2c740*/  IMAD.MOV.U32 R13, RZ, RZ, R17 ;  /* 0x000000ffff0d7224 */ /* 0x000fe200078e0011 */
[----:B------:R-:W-:Y:S01]  /*2c750*/  MOV R12, RZ ;  /* 0x000000ff000c7202 */ /* 0x000fe20000000f00 */
[----:B------:R-:W-:Y:S01]  /*2c760*/  IMAD.MOV.U32 R11, RZ, RZ, 0x181f ;  /* 0x0000181fff0b7424 */ /* 0x000fe200078e00ff */
[C---:B------:R-:W-:Y:S01]  /*2c770*/  LOP3.LUT R7, R37.reuse, 0x40, RZ, 0xfc, !PT ;  /* 0x0000004025077812 */ /* 0x040fe200078efcff */
[----:B------:R-:W-:Y:S01]  /*2c780*/  IMAD.MOV.U32 R15, RZ, RZ, -0x1 ;  /* 0xffffffffff0f7424 */ /* 0x000fe200078e00ff */
[C---:B------:R-:W-:Y:S01]  /*2c790*/  LOP3.LUT R6, R37.reuse, 0x80, RZ, 0xfc, !PT ;  /* 0x0000008025067812 */ /* 0x040fe200078efcff */
[----:B------:R-:W-:Y:S02]  /*2c7a0*/  IMAD.MOV.U32 R3, RZ, RZ, R14 ;  /* 0x000000ffff037224 */ /* 0x000fe400078e000e */
[----:B------:R-:W-:-:S07]  /*2c7b0*/  IMAD.SHL.U32 R8, R37, 0x2, RZ ;  /* 0x0000000225087824 */ /* 0x000fce00078e00ff */
[----:B------:R-:W-:Y:S05]  /*2c7c0*/  WARPSYNC.COLLECTIVE R15, `(.L_x_2150) ;  /* 0x000000000f087348 */ /* 0x000fea0003c00000 */
[----:B------:R0:W1:Y:S02]  /*2c7d0*/  SHFL.IDX P6, R14, R13, R12, R11 ;  /* 0x0000000c0d0e7389 */ /* 0x00006400000c000b */
[----:B01----:R-:W-:Y:S01]  /*2c7e0*/  ENDCOLLECTIVE ;  /* 0x000000000000791b */ /* 0x003fe20003800000 */
.L_x_2150:
[----:B------:R-:W-:Y:S01]  /*2c7f0*/  ULDC UR4, c[0x0][0x2f4] ;  /* 0x0000bd0000047ab9 */ /* 0x000fe20000000800 */
[----:B------:R-:W-:Y:S01]  /*2c800*/  IMAD R0, R0, 0x2, R23 ;  /* 0x0000000200007824 */ /* 0x000fe200078e0217 */
[----:B------:R-:W-:Y:S02]  /*2c810*/  ISETP.GE.AND P3, PT, R37, UR4, PT ;  /* 0x0000000425007c0c */ /* 0x000fe4000bf66270 */
[----:B------:R-:W-:Y:S02]  /*2c820*/  ISETP.GE.AND P2, PT, R7, UR4, PT ;  /* 0x0000000407007c0c */ /* 0x000fe4000bf46270 */
[----:B------:R-:W-:Y:S02]  /*2c830*/  ISETP.LT.OR P4, PT, R5, 0x1, P3 ;  /* 0x000000010500780c */ /* 0x000fe40001f81670 */
[----:B------:R-:W-:Y:S02]  /*2c840*/  ISETP.GE.AND P1, PT, R6, UR4, PT ;  /* 0x0000000406007c0c */ /* 0x000fe4000bf26270 */
[----:B------:R-:W-:Y:S01]  /*2c850*/  LOP3.LUT R6, R37, 0xc0, RZ, 0xfc, !PT ;  /* 0x000000c025067812 */ /* 0x000fe200078efcff */
[----:B------:R-:W-:-:S02]  /*2c860*/  IMAD.MOV.U32 R13, RZ, RZ, R24 ;  /* 0x000000ffff0d7224 */ /* 0x000fc400078e0018 */
[----:B------:R-:W-:Y:S01]  /*2c870*/  IMAD.MOV.U32 R12, RZ, RZ, 0x1 ;  /* 0x00000001ff0c7424 */ /* 0x000fe200078e00ff */
[----:B------:R-:W-:-:S04]  /*2c880*/  IADD3 R2, P0, R14, R8, RZ ;  /* 0x000000080e027210 */ /* 0x000fc80007f1e0ff */
[----:B------:R-:W-:Y:S02]  /*2c890*/  IADD3.X R3, RZ, R3, RZ, P0, !PT ;  /* 0x00000003ff037210 */ /* 0x000fe400007fe4ff */
[----:B------:R-:W-:-:S03]  /*2c8a0*/  ISETP.LT.OR P0, PT, R5, 0x1, P2 ;  /* 0x000000010500780c */ /* 0x000fc60001701670 */
[----:B------:R-:W-:Y:S01]  /*2c8b0*/  @!PT LDS RZ, [RZ] ;  /* 0x00000000fffff984 */ /* 0x000fe20000000800 */
[----:B------:R-:W-:Y:S01]  /*2c8c0*/  @!PT LDS RZ, [RZ] ;  /* 0x00000000fffff984 */ /* 0x000fe20000000800 */
[----:B------:R-:W-:Y:S01]  /*2c8d0*/  @!PT LDS RZ, [RZ] ;  /* 0x00000000fffff984 */ /* 0x000fe20000000800 */
[----:B------:R0:W-:Y:S01]  /*2c8e0*/  LDGSTS.E.BYPASS.LTC128B.128 [R0+0x400], desc[UR60][R2.64], !P4 ;  /* 0x0040000002007fae */ /* 0x0001e2000e101d7c */
[----:B------:R-:W-:-:S09]  /*2c8f0*/  ISETP.LT.OR P4, PT, R5, 0x1, P1 ;  /* 0x000000010500780c */ /* 0x000fd20000f81670 */
[----:B------:R0:W-:Y:S01]  /*2c900*/  LDGSTS.E.BYPASS.LTC128B.128 [R0+0x2400], desc[UR60][R2.64+0x80], !P0 ;  /* 0x0240008002007fae */ /* 0x0001e2000c101d7c */
[----:B------:R-:W-:-:S13]  /*2c910*/  ISETP.GE.AND P0, PT, R6, UR4, PT ;  /* 0x0000000406007c0c */ /* 0x000fda000bf06270 */
[----:B0-----:R-:W-:Y:S05]  /*2c920*/  WARPSYNC.COLLECTIVE R15, `(.L_x_2151) ;  /* 0x000000000f087348 */ /* 0x001fea0003c00000 */
[----:B------:R1:W2:Y:S02]  /*2c930*/  SHFL.IDX P6, R14, R13, R12, R11 ;  /* 0x0000000c0d0e7389 */ /* 0x0002a400000c000b */
[----:B012---:R-:W-:Y:S01]  /*2c940*/  ENDCOLLECTIVE ;  /* 0x000000000000791b */ /* 0x007fe20003800000 */
.L_x_2151:
[----:B------:R-:W-:Y:S01]  /*2c950*/  @!PT LDS RZ, [RZ] ;  /* 0x00000000fffff984 */ /* 0x000fe20000000800 */
[----:B------:R-:W-:Y:S01]  /*2c960*/  @!PT LDS RZ, [RZ] ;  /* 0x00000000fffff984 */ /* 0x000fe20000000800 */
[----:B------:R-:W-:Y:S01]  /*2c970*/  @!PT LDS RZ, [RZ] ;  /* 0x00000000fffff984 */ /* 0x000fe20000000800 */
[----:B------:R-:W-:Y:S01]  /*2c980*/  LDGSTS.E.BYPASS.LTC128B.128 [R0+0x4400], desc[UR60][R2.64+0x100], !P4 ;  /* 0x0440010002007fae */ /* 0x000fe2000e101d7c */
[----:B------:R-:W-:Y:S01]  /*2c990*/  ISETP.LT.OR P4, PT, R5, 0x1, P0 ;  /* 0x000000010500780c */ /* 0x000fe20000781670 */
[----:B------:R-:W-:-:S12]  /*2c9a0*/  IMAD.MOV.U32 R13, RZ, RZ, R17 ;  /* 0x000000ffff0d7224 */ /* 0x000fd800078e0011 */
[----:B------:R0:W-:Y:S02]  /*2c9b0*/  LDGSTS.E.BYPASS.LTC128B.128 [R0+0x6400], desc[UR60][R2.64+0x180], !P4 ;  /* 0x0640018002007fae */ /* 0x0001e4000e101d7c */
[----:B0-----:R-:W-:-:S07]  /*2c9c0*/  MOV R3, R14 ;  /* 0x0000000e00037202 */ /* 0x001fce0000000f00 */
[----:B------:R-:W-:Y:S05]  /*2c9d0*/  WARPSYNC.COLLECTIVE R15, `(.L_x_2152) ;  /* 0x000000000f087348 */ /* 0x000fea0003c00000 */
[----:B------:R0:W1:Y:S02]  /*2c9e0*/  SHFL.IDX P6, R14, R13, R12, R11 ;  /* 0x0000000c0d0e7389 */ /* 0x00006400000c000b */
[----:B01----:R-:W-:Y:S01]  /*2c9f0*/  ENDCOLLECTIVE ;  /* 0x000000000000791b */ /* 0x003fe20003800000 */
.L_x_2152:
[----:B------:R-:W-:Y:S01]  /*2ca00*/  IMAD.MOV.U32 R13, RZ, RZ, R24 ;  /* 0x000000ffff0d7224 */ /* 0x000fe200078e0018 */
[----:B------:R-:W-:Y:S02]  /*2ca10*/  MOV R12, 0x2 ;  /* 0x00000002000c7802 */ /* 0x000fe40000000f00 */
[----:B------:R-:W-:-:S13]  /*2ca20*/  IADD3 R2, P4, R14, R8, RZ ;  /* 0x000000080e027210 */ /* 0x000fda0007f9e0ff */
[----:B------:R-:W-:Y:S05]  /*2ca30*/  WARPSYNC.COLLECTIVE R15, `(.L_x_2153) ;  /* 0x000000000f087348 */ /* 0x000fea0003c00000 */
[----:B------:R0:W1:Y:S02]  /*2ca40*/  SHFL.IDX P6, R14, R13, R12, R11 ;  /* 0x0000000c0d0e7389 */ /* 0x00006400000c000b */
[----:B01----:R-:W-:Y:S01]  /*2ca50*/  ENDCOLLECTIVE ;  /* 0x000000000000791b */ /* 0x003fe20003800000 */
.L_x_2153:
        /* <DEDUP_REMOVED lines=12> */
.L_x_2154:
        /* <DEDUP_REMOVED lines=14> */
.L_x_2155:
        /* <DEDUP_REMOVED lines=12> */
.L_x_2156:
        /* <DEDUP_REMOVED lines=9> */
.L_x_1982:
[----:B------:R-:W-:Y:S01]  /*2cd50*/  BSSY B0, `(.L_x_2158) ;  /* 0x0000008000007945 */ /* 0x000fe20003800000 */
[----:B------:R-:W-:Y:S01]  /*2cd60*/  MOV R13, R16 ;  /* 0x00000010000d7202 */ /* 0x000fe20000000f00 */
[----:B------:R-:W-:Y:S02]  /*2cd70*/  IMAD.MOV.U32 R12, RZ, RZ, RZ ;  /* 0x000000ffff0c7224 */ /* 0x000fe400078e00ff */
[----:B------:R-:W-:Y:S02]  /*2cd80*/  IMAD.MOV.U32 R11, RZ, RZ, 0x1f ;  /* 0x0000001fff0b7424 */ /* 0x000fe400078e00ff */
[----:B------:R-:W-:-:S07]  /*2cd90*/  IMAD.MOV.U32 R15, RZ, RZ, -0x1 ;  /* 0xffffffffff0f7424 */ /* 0x000fce00078e00ff */
[----:B01----:R-:W-:Y:S05]  /*2cda0*/  WARPSYNC.COLLECTIVE R15, `(.L_x_2159) ;  /* 0x000000000f087348 */ /* 0x003fea0003c00000 */
[----:B------:R2:W3:Y:S02]  /*2cdb0*/  SHFL.IDX P6, R14, R13, R12, R11 ;  /* 0x0000000c0d0e7389 */ /* 0x0004e400000c000b */
[----:B0123--:R-:W-:Y:S01]  /*2cdc0*/  ENDCOLLECTIVE ;  /* 0x000000000000791b */ /* 0x00ffe20003800000 */
.L_x_2159:
[----:B------:R-:W-:Y:S05]  /*2cdd0*/  BSYNC B0 ;  /* 0x0000000000007941 */ /* 0x000fea0003800000 */
.L_x_2158:
[----:B------:R-:W-:Y:S01]  /*2cde0*/  IMAD.MOV.U32 R13, RZ, RZ, R16 ;  /* 0x000000ffff0d7224 */ /* 0x000fe200078e0010 */
[----:B------:R-:W-:Y:S01]  /*2cdf0*/  MOV R15, 0xffffffff ;  /* 0xffffffff000f7802 */ /* 0x000fe20000000f00 */
[----:B------:R-:W-:Y:S01]  /*2ce00*/  IMAD.MOV.U32 R12, RZ, RZ, 0x1 ;  /* 0x00000001ff0c7424 */ /* 0x000fe200078e00ff */
[----:B------:R-:W-:Y:S01]  /*2ce10*/  MOV R0, R14 ;  /* 0x0000000e00007202 */ /* 0x000fe20000000f00 */
[----:B------:R-:W-:Y:S02]  /*2ce20*/  IMAD.MOV.U32 R11, RZ, RZ, 0x1f ;  /* 0x0000001fff0b7424 */ /* 0x000fe400078e00ff */
[----:B------:R-:W-:-:S07]  /*2ce30*/  IMAD.IADD R7, R19, 0x1, R8 ;  /* 0x0000000113077824 */ /* 0x000fce00078e0208 */
[----:B------:R-:W-:Y:S05]  /*2ce40*/  WARPSYNC.COLLECTIVE R15, `(.L_x_2160) ;  /* 0x000000000f087348 */ /* 0x000fea0003c00000 */
[----:B------:R0:W1:Y:S02]  /*2ce50*/  SHFL.IDX P6, R14, R13, R12, R11 ;  /* 0x0000000c0d0e7389 */ /* 0x00006400000c000b */
[----:B01----:R-:W-:Y:S01]  /*2ce60*/  ENDCOLLECTIVE ;  /* 0x000000000000791b */ /* 0x003fe20003800000 */
.L_x_2160:
        /* <DEDUP_REMOVED lines=18> */
.L_x_2161:
[----:B------:R-:W-:Y:S01]  /*2cf90*/  IMAD.MOV.U32 R12, RZ, RZ, 0x2 ;  /* 0x00000002ff0c7424 */ /* 0x000fe200078e00ff */
[----:B------:R-:W-:-:S05]  /*2cfa0*/  SEL R4, R14, RZ, P1 ;  /* 0x000000ff0e047207 */ /* 0x000fca0000800000 */
[----:B------:R-:W-:-:S05]  /*2cfb0*/  IMAD.IADD R4, R17, 0x1, R4 ;  /* 0x0000000111047824 */ /* 0x000fca00078e0204 */
[----:B------:R-:W-:-:S07]  /*2cfc0*/  MOV R13, R4 ;  /* 0x00000004000d7202 */ /* 0x000fce0000000f00 */
[----:B------:R-:W-:Y:S05]  /*2cfd0*/  WARPSYNC.COLLECTIVE R15, `(.L_x_2162) ;  /* 0x000000000f087348 */ /* 0x000fea0003c00000 */
[----:B------:R0:W1:Y:S02]  /*2cfe0*/  SHFL.UP P6, R14, R13, R12, R11 ;  /* 0x0400000c0d0e7389 */ /* 0x00006400000c000b */
[----:B01----:R-:W-:Y:S01]  /*2cff0*/  ENDCOLLECTIVE ;  /* 0x000000000000791b */ /* 0x003fe20003800000 */
.L_x_2162:
[----:B------:R-:W-:Y:S02]  /*2d000*/  MOV R12, 0x4 ;  /* 0x00000004000c7802 */ /* 0x000fe40000000f00 */
[----:B------:R-:W-:-:S05]  /*2d010*/  SEL R3, R14, RZ, P2 ;  /* 0x000000ff0e037207 */ /* 0x000fca0001000000 */
[----:B------:R-:W-:-:S04]  /*2d020*/  IMAD.IADD R6, R4, 0x1, R3 ;  /* 0x0000000104067824 */ /* 0x000fc800078e0203 */
[----:B------:R-:W-:-:S07]  /*2d030*/  IMAD.MOV.U32 R13, RZ, RZ, R6 ;  /* 0x000000ffff0d7224 */ /* 0x000fce00078e0006 */
[----:B------:R-:W-:Y:S05]  /*2d040*/  WARPSYNC.COLLECTIVE R15, `(.L_x_2163) ;  /* 0x000000000f087348 */ /* 0x000fea0003c00000 */
[----:B------:R0:W1:Y:S02]  /*2d050*/  SHFL.UP P6, R14, R13, R12, R11 ;  /* 0x0400000c0d0e7389 */ /* 0x00006400000c000b */
[----:B01----:R-:W-:Y:S01]  /*2d060*/  ENDCOLLECTIVE ;  /* 0x000000000000791b */ /* 0x003fe20003800000 */
.L_x_2163:
[----:B------:R-:W-:Y:S01]  /*2d070*/  IMAD.MOV.U32 R12, RZ, RZ, 0x8 ;  /* 0x00000008ff0c7424 */ /* 0x000fe200078e00ff */
[----:B------:R-:W-:-:S05]  /*2d080*/  SEL R3, R14, RZ, P3 ;  /* 0x000000ff0e037207 */ /* 0x000fca0001800000 */
[----:B------:R-:W-:-:S04]  /*2d090*/  IMAD.IADD R2, R6, 0x1, R3 ;  /* 0x0000000106027824 */ /* 0x000fc800078e0203 */
[----:B------:R-:W-:-:S07]  /*2d0a0*/  IMAD.MOV.U32 R13, RZ, RZ, R2 ;  /* 0x000000ffff0d7224 */ /* 0x000fce00078e0002 */
[----:B------:R-:W-:Y:S05]  /*2d0b0*/  WARPSYNC.COLLECTIVE R15, `(.L_x_2164) ;  /* 0x000000000f087348 */ /* 0x000fea0003c00000 */
[----:B------:R0:W1:Y:S02]  /*2d0c0*/  SHFL.UP P6, R14, R13, R12, R11 ;  /* 0x0400000c0d0e7389 */ /* 0x00006400000c000b */
[----:B01----:R-:W-:Y:S01]  /*2d0d0*/  ENDCOLLECTIVE ;  /* 0x000000000000791b */ /* 0x003fe20003800000 */
.L_x_2164:
[----:B------:R-:W-:Y:S01]  /*2d0e0*/  IMAD.MOV.U32 R12, RZ, RZ, 0x10 ;  /* 0x00000010ff0c7424 */ /* 0x000fe200078e00ff */
[----:B------:R-:W-:-:S04]  /*2d0f0*/  SEL R3, R14, RZ, P4 ;  /* 0x000000ff0e037207 */ /* 0x000fc80002000000 */
[----:B------:R-:W-:-:S05]  /*2d100*/  IADD3 R3, R2, R3, RZ ;  /* 0x0000000302037210 */ /* 0x000fca0007ffe0ff */
[----:B------:R-:W-:-:S07]  /*2d110*/  IMAD.MOV.U32 R13, RZ, RZ, R3 ;  /* 0x000000ffff0d7224 */ /* 0x000fce00078e0003 */
[----:B------:R-:W-:Y:S05]  /*2d120*/  WARPSYNC.COLLECTIVE R15, `(.L_x_2165) ;  /* 0x000000000f087348 */ /* 0x000fea0003c00000 */
[----:B------:R0:W1:Y:S02]  /*2d130*/  SHFL.UP P6, R14, R13, R12, R11 ;  /* 0x0400000c0d0e7389 */ /* 0x00006400000c000b */
[----:B01----:R-:W-:Y:S01]  /*2d140*/  ENDCOLLECTIVE ;  /* 0x000000000000791b */ /* 0x003fe20003800000 */
.L_x_2165:
[----:B------:R-:W-:Y:S02]  /*2d150*/  IMAD.MOV.U32 R12, RZ, RZ, 0x1f ;  /* 0x0000001fff0c7424 */ /* 0x000fe400078e00ff */
[----:B------:R-:W-:Y:S01]  /*2d160*/  IMAD.MOV.U32 R11, RZ, RZ, 0x1f ;  /* 0x0000001fff0b7424 */ /* 0x000fe200078e00ff */
[----:B------:R-:W-:-:S05]  /*2d170*/  SEL R2, R14, RZ, P5 ;  /* 0x000000ff0e027207 */ /* 0x000fca0002800000 */
[----:B------:R-:W-:-:S05]  /*2d180*/  IMAD.IADD R2, R3, 0x1, R2 ;  /* 0x0000000103027824 */ /* 0x000fca00078e0202 */
[----:B------:R-:W-:-:S07]  /*2d190*/  MOV R13, R2 ;  /* 0x00000002000d7202 */ /* 0x000fce0000000f00 */
[----:B------:R-:W-:Y:S05]  /*2d1a0*/  WARPSYNC.COLLECTIVE R15, `(.L_x_2166) ;  /* 0x000000000f087348 */ /* 0x000fea0003c00000 */
[----:B------:R0:W1:Y:S02]  /*2d1b0*/  SHFL.IDX P6, R14, R13, R12, R11 ;  /* 0x0000000c0d0e7389 */ /* 0x00006400000c000b */
[----:B01----:R-:W-:Y:S01]  /*2d1c0*/  ENDCOLLECTIVE ;  /* 0x000000000000791b */ /* 0x003fe20003800000 */
.L_x_2166:
[----:B------:R-:W-:Y:S05]  /*2d1d0*/  BRA `(.L_x_2167) ;  /* 0xffffffac000c7947 */ /* 0x000fea000383ffff */
.L_x_1987:
[----:B------:R-:W-:Y:S01]  /*2d1e0*/  BSSY B0, `(.L_x_2168) ;  /* 0x0000008000007945 */ /* 0x000fe20003800000 */
[----:B-----5:R-:W-:Y:S01]  /*2d1f0*/  IMAD.MOV.U32 R13, RZ, RZ, R17 ;  /* 0x000000ffff0d7224 */ /* 0x020fe200078e0011 */
[----:B------:R-:W-:Y:S01]  /*2d200*/  MOV R12, 0x1 ;  /* 0x00000001000c7802 */ /* 0x000fe20000000f00 */
[----:B------:R-:W-:Y:S02]  /*2d210*/  IMAD.MOV.U32 R11, RZ, RZ, RZ ;  /* 0x000000ffff0b7224 */ /* 0x000fe400078e00ff */
[----:B------:R-:W-:-:S07]  /*2d220*/  IMAD.MOV.U32 R15, RZ, RZ, -0x1 ;  /* 0xffffffffff0f7424 */ /* 0x000fce00078e00ff */
[----:B01----:R-:W-:Y:S05]  /*2d230*/  WARPSYNC.COLLECTIVE R15, `(.L_x_2169) ;  /* 0x000000000f087348 */ /* 0x003fea0003c00000 */
[----:B------:R2:W3:Y:S02]  /*2d240*/  SHFL.UP P6, R14, R13, R12, R11 ;  /* 0x0400000c0d0e7389 */ /* 0x0004e400000c000b */
[----:B0123--:R-:W-:Y:S01]  /*2d250*/  ENDCOLLECTIVE ;  /* 0x000000000000791b */ /* 0x00ffe20003800000 */
.L_x_2169:
[----:B------:R-:W-:Y:S05]  /*2d260*/  BSYNC B0 ;  /* 0x0000000000007941 */ /* 0x000fea0003800000 */
.L_x_2168:
        /* <DEDUP_REMOVED lines=8> */
.L_x_2170:
[----:B------:R-:W-:Y:S01]  /*2d2f0*/  IMAD.MOV.U32 R12, RZ, RZ, 0x4 ;  /* 0x00000004ff0c7424 */ /* 0x000fe200078e00ff */
[----:B------:R-:W-:-:S05]  /*2d300*/  SEL R2, R14, RZ, P2 ;  /* 0x000000ff0e027207 */ /* 0x000fca0001000000 */
[----:B------:R-:W-:-:S05]  /*2d310*/  IMAD.IADD R2, R13, 0x1, R2 ;  /* 0x000000010d027824 */ /* 0x000fca00078e0202 */
[----:B------:R-:W-:-:S07]  /*2d320*/  MOV R13, R2 ;  /* 0x00000002000d7202 */ /* 0x000fce0000000f00 */
[----:B------:R-:W-:Y:S05]  /*2d330*/  WARPSYNC.COLLECTIVE R15, `(.L_x_2171) ;  /* 0x000000000f087348 */ /* 0x000fea0003c00000 */
[----:B------:R0:W1:Y:S02]  /*2d340*/  SHFL.UP P6, R14, R13, R12, R11 ;  /* 0x0400000c0d0e7389 */ /* 0x00006400000c000b */
[----:B01----:R-:W-:Y:S01]  /*2d350*/  ENDCOLLECTIVE ;  /* 0x000000000000791b */ /* 0x003fe20003800000 */
.L_x_2171:
[----:B------:R-:W-:Y:S02]  /*2d360*/  MOV R12, 0x8 ;  /* 0x00000008000c7802 */ /* 0x000fe40000000f00 */
[----:B------:R-:W-:-:S05]  /*2d370*/  SEL R3, R14, RZ, P3 ;  /* 0x000000ff0e037207 */ /* 0x000fca0001800000 */
[----:B------:R-:W-:-:S04]  /*2d380*/  IMAD.IADD R3, R2, 0x1, R3 ;  /* 0x0000000102037824 */ /* 0x000fc800078e0203 */
[----:B------:R-:W-:-:S07]  /*2d390*/  IMAD.MOV.U32 R13, RZ, RZ, R3 ;  /* 0x000000ffff0d7224 */ /* 0x000fce00078e0003 */
[----:B------:R-:W-:Y:S05]  /*2d3a0*/  WARPSYNC.COLLECTIVE R15, `(.L_x_2172) ;  /* 0x000000000f087348 */ /* 0x000fea0003c00000 */
[----:B------:R0:W1:Y:S02]  /*2d3b0*/  SHFL.UP P6, R14, R13, R12, R11 ;  /* 0x0400000c0d0e7389 */ /* 0x00006400000c000b */
[----:B01----:R-:W-:Y:S01]  /*2d3c0*/  ENDCOLLECTIVE ;  /* 0x000000000000791b */ /* 0x003fe20003800000 */
.L_x_2172:
[----:B------:R-:W-:Y:S01]  /*2d3d0*/  IMAD.MOV.U32 R12, RZ, RZ, 0x10 ;  /* 0x00000010ff0c7424 */ /* 0x000fe200078e00ff */
[----:B------:R-:W-:-:S05]  /*2d3e0*/  SEL R4, R14, RZ, P4 ;  /* 0x000000ff0e047207 */ /* 0x000fca0002000000 */
[----:B------:R-:W-:-:S04]  /*2d3f0*/  IMAD.IADD R4, R3, 0x1, R4 ;  /* 0x0000000103047824 */ /* 0x000fc800078e0204 */
[----:B------:R-:W-:-:S07]  /*2d400*/  IMAD.MOV.U32 R13, RZ, RZ, R4 ;  /* 0x000000ffff0d7224 */ /* 0x000fce00078e0004 */
[----:B------:R-:W-:Y:S05]  /*2d410*/  WARPSYNC.COLLECTIVE R15, `(.L_x_2173) ;  /* 0x000000000f087348 */ /* 0x000fea0003c00000 */
[----:B------:R0:W1:Y:S02]  /*2d420*/  SHFL.UP P6, R14, R13, R12, R11 ;  /* 0x0400000c0d0e7389 */ /* 0x00006400000c000b */
[----:B01----:R-:W-:Y:S01]  /*2d430*/  ENDCOLLECTIVE ;  /* 0x000000000000791b */ /* 0x003fe20003800000 */
.L_x_2173:
[----:B------:R-:W-:Y:S02]  /*2d440*/  IMAD.MOV.U32 R12, RZ, RZ, 0x1f ;  /* 0x0000001fff0c7424 */ /* 0x000fe400078e00ff */
[----:B------:R-:W-:Y:S01]  /*2d450*/  IMAD.MOV.U32 R11, RZ, RZ, 0x1f ;  /* 0x0000001fff0b7424 */ /* 0x000fe200078e00ff */
[----:B------:R-:W-:-:S04]  /*2d460*/  SEL R3, R14, RZ, P5 ;  /* 0x000000ff0e037207 */ /* 0x000fc80002800000 */
[----:B------:R-:W-:-:S05]  /*2d470*/  IADD3 R2, R4, R3, RZ ;  /* 0x0000000304027210 */ /* 0x000fca0007ffe0ff */
[----:B------:R-:W-:-:S07]  /*2d480*/  IMAD.MOV.U32 R13, RZ, RZ, R2 ;  /* 0x000000ffff0d7224 */ /* 0x000fce00078e0002 */
[----:B------:R-:W-:Y:S05]  /*2d490*/  WARPSYNC.COLLECTIVE R15, `(.L_x_2174) ;  /* 0x000000000f087348 */ /* 0x000fea0003c00000 */
[----:B------:R0:W1:Y:S02]  /*2d4a0*/  SHFL.IDX P6, R14, R13, R12, R11 ;  /* 0x0000000c0d0e7389 */ /* 0x00006400000c000b */
[----:B01----:R-:W-:Y:S01]  /*2d4b0*/  ENDCOLLECTIVE ;  /* 0x000000000000791b */ /* 0x003fe20003800000 */
.L_x_2174:
[----:B------:R-:W-:Y:S05]  /*2d4c0*/  BRA `(.L_x_2175) ;  /* 0xffffffa800ec7947 */ /* 0x000fea000383ffff */
.L_x_1989:
[----:B------:R-:W-:Y:S01]  /*2d4d0*/  BSSY B0, `(.L_x_2176) ;  /* 0x0000006000007945 */ /* 0x000fe20003800000 */
[----:B------:R-:W-:Y:S02]  /*2d4e0*/  PLOP3.LUT P6, PT, P6, PT, PT, 0x8, 0x0 ;  /* 0x000000000000781c */ /* 0x000fe400037ce170 */
[----:B------:R-:W-:-:S11]  /*2d4f0*/  MOV R15, 0xffffffff ;  /* 0xffffffff000f7802 */ /* 0x000fd60000000f00 */
[----:B01----:R-:W-:Y:S05]  /*2d500*/  WARPSYNC.COLLECTIVE R15, `(.L_x_2177) ;  /* 0x000000000f087348 */ /* 0x003fea0003c00000 */
[----:B------:R-:W-:Y:S01]  /*2d510*/  VOTE.ANY R14, PT, P6 ;  /* 0x00000000000e7806 */ /* 0x000fe200030e0100 */
[----:B01----:R-:W-:Y:S06]  /*2d520*/  ENDCOLLECTIVE ;  /* 0x000000000000791b */ /* 0x003fec0003800000 */
.L_x_2177:
[----:B------:R-:W-:Y:S05]  /*2d530*/  BSYNC B0 ;  /* 0x0000000000007941 */ /* 0x000fea0003800000 */
.L_x_2176:
[----:B------:R-:W-:Y:S01]  /*2d540*/  IMAD.MOV.U32 R3, RZ, RZ, R14 ;  /* 0x000000ffff037224 */ /* 0x000fe200078e000e */
[----:B------:R-:W-:Y:S01]  /*2d550*/  MOV R11, 0x1f ;  /* 0x0000001f000b7802 */ /* 0x000fe20000000f00 */
[----:B------:R-:W-:Y:S02]  /*2d560*/  IMAD.MOV.U32 R13, RZ, RZ, R17 ;  /* 0x000000ffff0d7224 */ /* 0x000fe400078e0011 */
[----:B------:R-:W0:Y:S01]  /*2d570*/  POPC R6, R3 ;  /* 0x0000000300067309 */ /* 0x000e220000000000 */
[----:B------:R-:W-:Y:S02]  /*2d580*/  IMAD.MOV.U32 R15, RZ, RZ, -0x1 ;  /* 0xffffffffff0f7424 */ /* 0x000fe400078e00ff */
[----:B0-----:R-:W-:-:S07]  /*2d590*/  IMAD.MOV.U32 R12, RZ, RZ, R6 ;  /* 0x000000ffff0c7224 */ /* 0x001fce00078e0006 */
[----:B------:R-:W-:Y:S05]  /*2d5a0*/  WARPSYNC.COLLECTIVE R15, `(.L_x_2178) ;  /* 0x000000000f087348 */ /* 0x000fea0003c00000 */
[----:B------:R0:W1:Y:S02]  /*2d5b0*/  SHFL.IDX P6, R14, R13, R12, R11 ;  /* 0x0000000c0d0e7389 */ /* 0x00006400000c000b */
[----:B01----:R-:W-:Y:S01]  /*2d5c0*/  ENDCOLLECTIVE ;  /* 0x000000000000791b */ /* 0x003fe20003800000 */
.L_x_2178:
[----:B------:R-:W-:Y:S01]  /*2d5d0*/  IMAD.MOV.U32 R17, RZ, RZ, R14 ;  /* 0x000000ffff117224 */ /* 0x000fe200078e000e */
[----:B------:R-:W-:Y:S06]  /*2d5e0*/  BRA `(.L_x_2179) ;  /* 0xffffffa800dc7947 */ /* 0x000fec000383ffff */
.L_x_1991:
[----:B------:R-:W-:Y:S01]  /*2d5f0*/  BSSY B0, `(.L_x_2180) ;  /* 0x0000007000007945 */ /* 0x000fe20003800000 */
[----:B------:R-:W-:Y:S01]  /*2d600*/  IMAD.MOV.U32 R13, RZ, RZ, R2 ;  /* 0x000000ffff0d7224 */ /* 0x000fe200078e0002 */
[----:B------:R-:W-:Y:S01]  /*2d610*/  MOV R11, 0x1f ;  /* 0x0000001f000b7802 */ /* 0x000fe20000000f00 */
[----:B------:R-:W-:-:S07]  /*2d620*/  IMAD.MOV.U32 R15, RZ, RZ, -0x1 ;  /* 0xffffffffff0f7424 */ /* 0x000fce00078e00ff */
[----:B0123--:R-:W-:Y:S05]  /*2d630*/  WARPSYNC.COLLECTIVE R15, `(.L_x_2181) ;  /* 0x000000000f087348 */ /* 0x00ffea0003c00000 */
[----:B------:R4:W0:Y:S02]  /*2d640*/  SHFL.IDX P6, R14, R13, R12, R11 ;  /* 0x0000000c0d0e7389 */ /* 0x00082400000c000b */
[----:B01234-:R-:W-:Y:S01]  /*2d650*/  ENDCOLLECTIVE ;  /* 0x000000000000791b */ /* 0x01ffe20003800000 */
.L_x_2181:
[----:B------:R-:W-:Y:S05]  /*2d660*/  BSYNC B0 ;  /* 0x0000000000007941 */ /* 0x000fea0003800000 */
.L_x_2180:
[----:B------:R-:W-:Y:S05]  /*2d670*/  BRA `(.L_x_1990) ;  /* 0xffffffa800d47947 */ /* 0x000fea000383ffff */
.L_x_1995:
[----:B0-----:R0:W3:Y:S02]  /*2d680*/  SYNCS.PHASECHK.TRANS64.TRYWAIT P0, [R5+URZ+0x30820], R0 ;  /* 0x03082000050075a7 */ /* 0x0010e4000800017f */
[----:B---3--:R-:W-:Y:S05]  /*2d690*/  @!P0 NANOSLEEP.SYNCS 0x989680 ;  /* 0x009896800000895d */ /* 0x008fea0003900000 */
[----:B------:R-:W3:Y:S02]  /*2d6a0*/  @!P0 SYNCS.PHASECHK.TRANS64 P0, [R5+URZ+0x30820], R0 ;  /* 0x03082000050085a7 */ /* 0x000ee4000800007f */
[----:B---3--:R-:W-:Y:S05]  /*2d6b0*/  @!P0 BRA `(.L_x_1995) ;  /* 0xfffffffc00f08947 */ /* 0x008fea000383ffff */
[----:B------:R-:W-:Y:S05]  /*2d6c0*/  BRA `(.L_x_2182) ;  /* 0xffffffb0004c7947 */ /* 0x000fea000383ffff */
.L_x_1996:
[----:B------:R-:W3:Y:S01]  /*2d6d0*/  S2R R2, SR_TID.X ;  /* 0x0000000000027919 */ /* 0x000ee20000002100 */
[----:B------:R-:W-:Y:S01]  /*2d6e0*/  BSSY B0, `(.L_x_2183) ;  /* 0x000000a000007945 */ /* 0x000fe20003800000 */
[----:B------:R-:W-:Y:S01]  /*2d6f0*/  IMAD.MOV.U32 R12, RZ, RZ, RZ ;  /* 0x000000ffff0c7224 */ /* 0x000fe200078e00ff */
[----:B------:R-:W-:Y:S01]  /*2d700*/  MOV R11, 0x1f ;  /* 0x0000001f000b7802 */ /* 0x000fe20000000f00 */
[----:B------:R-:W-:Y:S01]  /*2d710*/  IMAD.MOV.U32 R15, RZ, RZ, -0x1 ;  /* 0xffffffffff0f7424 */ /* 0x000fe200078e00ff */
[----:B---3--:R-:W-:-:S04]  /*2d720*/  SHF.R.U32.HI R2, RZ, 0x5, R2 ;  /* 0x00000005ff027819 */ /* 0x008fc80000011602 */
[----:B------:R-:W-:-:S05]  /*2d730*/  LOP3.LUT R2, R2, 0x3, RZ, 0xc0, !PT ;  /* 0x0000000302027812 */ /* 0x000fca00078ec0ff */
[----:B------:R-:W-:-:S07]  /*2d740*/  IMAD.MOV.U32 R13, RZ, RZ, R2 ;  /* 0x000000ffff0d7224 */ /* 0x000fce00078e0002 */
[----:B012---:R-:W-:Y:S05]  /*2d750*/  WARPSYNC.COLLECTIVE R15, `(.L_x_2184) ;  /* 0x000000000f087348 */ /* 0x007fea0003c00000 */
[----:B------:R3:W4:Y:S02]  /*2d760*/  SHFL.IDX P6, R14, R13, R12, R11 ;  /* 0x0000000c0d0e7389 */ /* 0x00072400000c000b */
[----:B01234-:R-:W-:Y:S01]  /*2d770*/  ENDCOLLECTIVE ;  /* 0x000000000000791b */ /* 0x01ffe20003800000 */
.L_x_2184:
[----:B------:R-:W-:Y:S05]  /*2d780*/  BSYNC B0 ;  /* 0x0000000000007941 */ /* 0x000fea0003800000 */
.L_x_2183:
[----:B------:R-:W-:Y:S05]  /*2d790*/  BRA `(.L_x_2185) ;  /* 0xffffffb000347947 */ /* 0x000fea000383ffff */
.L_x_1997:
[----:B------:R-:W-:Y:S01]  /*2d7a0*/  BSSY B0, `(.L_x_2186) ;  /* 0x0000006000007945 */ /* 0x000fe20003800000 */
[----:B------:R-:W-:-:S07]  /*2d7b0*/  IMAD.MOV.U32 R15, RZ, RZ, -0x1 ;  /* 0xffffffffff0f7424 */ /* 0x000fce00078e00ff */
[----:B012---:R-:W-:Y:S05]  /*2d7c0*/  WARPSYNC.COLLECTIVE R15, `(.L_x_2187) ;  /* 0x000000000f0c7348 */ /* 0x007fea0003c00000 */
[----:B------:R-:W-:Y:S02]  /*2d7d0*/  ELECT P6, UR62, PT ;  /* 0x00000000003e782f */ /* 0x000fe400038c0000 */
[----:B------:R-:W-:Y:S01]  /*2d7e0*/  MOV R14, UR62 ;  /* 0x0000003e000e7c02 */ /* 0x000fe20008000f00 */
[----:B012---:R-:W-:Y:S10]  /*2d7f0*/  ENDCOLLECTIVE ;  /* 0x000000000000791b */ /* 0x007ff40003800000 */
.L_x_2187:
[----:B------:R-:W-:Y:S05]  /*2d800*/  BSYNC B0 ;  /* 0x0000000000007941 */ /* 0x000fea0003800000 */
.L_x_2186:
[----:B------:R-:W-:Y:S05]  /*2d810*/  BRA `(.L_x_2188) ;  /* 0xffffffb000287947 */ /* 0x000fea000383ffff */
.L_x_1999:
[----:B0-----:R0:W3:Y:S02]  /*2d820*/  SYNCS.PHASECHK.TRANS64.TRYWAIT P1, [R3+URZ+0x30840], R2 ;  /* 0x03084002030075a7 */ /* 0x0010e4000802017f */
[----:B---3--:R-:W-:Y:S05]  /*2d830*/  @!P1 NANOSLEEP.SYNCS 0x989680 ;  /* 0x009896800000995d */ /* 0x008fea0003900000 */
[----:B------:R-:W3:Y:S02]  /*2d840*/  @!P1 SYNCS.PHASECHK.TRANS64 P1, [R3+URZ+0x30840], R2 ;  /* 0x03084002030095a7 */ /* 0x000ee4000802007f */
[----:B---3--:R-:W-:Y:S05]  /*2d850*/  @!P1 BRA `(.L_x_1999) ;  /* 0xfffffffc00f09947 */ /* 0x008fea000383ffff */
[----:B------:R-:W-:Y:S05]  /*2d860*/  BRA `(.L_x_2189) ;  /* 0xffffffb000487947 */ /* 0x000fea000383ffff */
.L_x_2001:
[----:B---3--:R3:W4:Y:S02]  /*2d870*/  SYNCS.PHASECHK.TRANS64.TRYWAIT P1, [R25+URZ+0x30840], R0 ;  /* 0x03084000190075a7 */ /* 0x008724000802017f */
[----:B----4-:R-:W-:Y:S05]  /*2d880*/  @!P1 NANOSLEEP.SYNCS 0x989680 ;  /* 0x009896800000995d */ /* 0x010fea0003900000 */
[----:B------:R-:W4:Y:S02]  /*2d890*/  @!P1 SYNCS.PHASECHK.TRANS64 P1, [R25+URZ+0x30840], R0 ;  /* 0x03084000190095a7 */ /* 0x000f24000802007f */
[----:B----4-:R-:W-:Y:S05]  /*2d8a0*/  @!P1 BRA `(.L_x_2001) ;  /* 0xfffffffc00f09947 */ /* 0x010fea000383ffff */
[----:B------:R-:W-:Y:S05]  /*2d8b0*/  BRA `(.L_x_2190) ;  /* 0xffffffb000547947 */ /* 0x000fea000383ffff */
.L_x_2003:
[----:B----4-:R4:W0:Y:S02]  /*2d8c0*/  SYNCS.PHASECHK.TRANS64.TRYWAIT P1, [R3+URZ+0x30860], R2 ;  /* 0x03086002030075a7 */ /* 0x010824000802017f */
[----:B0-----:R-:W-:Y:S05]  /*2d8d0*/  @!P1 NANOSLEEP.SYNCS 0x989680 ;  /* 0x009896800000995d */ /* 0x001fea0003900000 */
[----:B------:R-:W0:Y:S02]  /*2d8e0*/  @!P1 SYNCS.PHASECHK.TRANS64 P1, [R3+URZ+0x30860], R2 ;  /* 0x03086002030095a7 */ /* 0x000e24000802007f */
[----:B0-----:R-:W-:Y:S05]  /*2d8f0*/  @!P1 BRA `(.L_x_2003) ;  /* 0xfffffffc00f09947 */ /* 0x001fea000383ffff */
[----:B------:R-:W-:Y:S05]  /*2d900*/  BRA `(.L_x_2191) ;  /* 0xffffffb000507947 */ /* 0x000fea000383ffff */
.L_x_2192:
        /* <DEDUP_REMOVED lines=15> */
.L_x_15841:


//--------------------- .text._ZN7cutlass13device_kernelIN5flash11enable_sm90INS1_16FlashAttnFwdSm90INS1_25CollectiveMainloopFwdSm90ILi2EN4cute5tupleIJNS5_1CILi1EEES8_S8_EEENS6_IJNS7_ILi128EEENS7_ILi80EEENS7_ILi256EEEEEELi256ENS_6half_tEfNS_4arch4Sm90ELb1ELb0ELb0ELb0ELb1ELb0ELb0ELb1ELb1ELb1ELb0ELb0EEENS1_21CollectiveEpilogueFwdINS6_IJSA_SC_SB_EEES9_SE_SG_Li256ELb0ELb1ELb0ELb0EEENS1_30DynamicPersistentTileSchedulerILi256ELi128ELb0ELb1ELb1EEEEEEEEEvNT_6ParamsE --------------------------
	.section	.text._ZN7cutlass13device_kernelIN5flash11enable_sm90INS1_16FlashAttnFwdSm90INS1_25CollectiveMainloopFwdSm90ILi2EN4cute5tupleIJNS5_1CILi1EEES8_S8_EEENS6_IJNS7_ILi128EEENS7_ILi80EEENS7_ILi256EEEEEELi256ENS_6half_tEfNS_4arch4Sm90ELb1ELb0ELb0ELb0ELb1ELb0ELb0ELb1ELb1ELb1ELb0ELb0EEENS1_21CollectiveEpilogueFwdINS6_IJSA_SC_SB_EEES9_SE_SG_Li256ELb0ELb1ELb0ELb0EEENS1_30DynamicPersistentTileSchedulerILi256ELi128ELb0ELb1ELb1EEEEEEEEEvNT_6ParamsE,"ax",@progbits
	.align	128
.text._ZN7cutlass13device_kernelIN5flash11enable_sm90INS1_16FlashAttnFwdSm90INS1_25CollectiveMainloopFwdSm90ILi2EN4cute5tupleIJNS5_1CILi1EEES8_S8_EEENS6_IJNS7_ILi128EEENS7_ILi80EEENS7_ILi256EEEEEELi256ENS_6half_tEfNS_4arch4Sm90ELb1ELb0ELb0ELb0ELb1ELb0ELb0ELb1ELb1ELb1ELb0ELb0EEENS1_21CollectiveEpilogueFwdINS6_IJSA_SC_SB_EEES9_SE_SG_Li256ELb0ELb1ELb0ELb0EEENS1_30DynamicPersistentTileSchedulerILi256ELi128ELb0ELb1ELb1EEEEEEEEEvNT_6ParamsE:
        .type           _ZN7cutlass13device_kernelIN5flash11enable_sm90INS1_16FlashAttnFwdSm90INS1_25CollectiveMainloopFwdSm90ILi2EN4cute5tupleIJNS5_1CILi1EEES8_S8_EEENS6_IJNS7_ILi128EEENS7_ILi80EEENS7_ILi256EEEEEELi256ENS_6half_tEfNS_4arch4Sm90ELb1ELb0ELb0ELb0ELb1ELb0ELb0ELb1ELb1ELb1ELb0ELb0EEENS1_21CollectiveEpilogueFwdINS6_IJSA_SC_SB_EEES9_SE_SG_Li256ELb0ELb1ELb0ELb0EEENS1_30DynamicPersistentTileSchedulerILi256ELi128ELb0ELb1ELb1EEEEEEEEEvNT_6ParamsE,@function
        .size           _ZN7cutlass13device_kernelIN5flash11enable_sm90INS1_16FlashAttnFwdSm90INS1_25CollectiveMainloopFwdSm90ILi2EN4cute5tupleIJNS5_1CILi1EEES8_S8_EEENS6_IJNS7_ILi128EEENS7_ILi80EEENS7_ILi256EEEEEELi256ENS_6half_tEfNS_4arch4Sm90ELb1ELb0ELb0ELb0ELb1ELb0ELb0ELb1ELb1ELb1ELb0ELb0EEENS1_21CollectiveEpilogueFwdINS6_IJSA_SC_SB_EEES9_SE_SG_Li256ELb0ELb1ELb0ELb0EEENS1_30DynamicPersistentTileSchedulerILi256ELi128ELb0ELb1ELb1EEEEEEEEEvNT_6ParamsE,(.L_x_15842 - _ZN7cutlass13device_kernelIN5flash11enable_sm90INS1_16FlashAttnFwdSm90INS1_25CollectiveMainloopFwdSm90ILi2EN4cute5tupleIJNS5_1CILi1EEES8_S8_EEENS6_IJNS7_ILi128EEENS7_ILi80EEENS7_ILi256EEEEEELi256ENS_6half_tEfNS_4arch4Sm90ELb1ELb0ELb0ELb0ELb1ELb0ELb0ELb1ELb1ELb1ELb0ELb0EEENS1_21CollectiveEpilogueFwdINS6_IJSA_SC_SB_EEES9_SE_SG_Li256ELb0ELb1ELb0ELb0EEENS1_30DynamicPersistentTileSchedulerILi256ELi128ELb0ELb1ELb1EEEEEEEEEvNT_6ParamsE)
        .other          _ZN7cutlass13device_kernelIN5flash11enable_sm90INS1_16FlashAttnFwdSm90INS1_25CollectiveMainloopFwdSm90ILi2EN4cute5tupleIJNS5_1CILi1EEES8_S8_EEENS6_IJNS7_ILi128EEENS7_ILi80EEENS7_ILi256EEEEEELi256ENS_6half_tEfNS_4arch4Sm90ELb1ELb0ELb0ELb0ELb1ELb0ELb0ELb1ELb1ELb1ELb0ELb0EEENS1_21CollectiveEpilogueFwdINS6_IJSA_SC_SB_EEES9_SE_SG_Li256ELb0ELb1ELb0ELb0EEENS1_30DynamicPersistentTileSchedulerILi256ELi128ELb0ELb1ELb1EEEEEEEEEvNT_6ParamsE,@"STO_CUDA_ENTRY STV_DEFAULT"
_ZN7cutlass13device_kernelIN5flash11enable_sm90INS1_16FlashAttnFwdSm90INS1_25CollectiveMainloopFwdSm90ILi2EN4cute5tupleIJNS5_1CILi1EEES8_S8_EEENS6_IJNS7_ILi128EEENS7_ILi80EEENS7_ILi256EEEEEELi256ENS_6half_tEfNS_4arch4Sm90ELb1ELb0ELb0ELb0ELb1ELb0ELb0ELb1ELb1ELb1ELb0ELb0EEENS1_21CollectiveEpilogueFwdINS6_IJSA_SC_SB_EEES9_SE_SG_Li256ELb0ELb1ELb0ELb0EEENS1_30DynamicPersistentTileSchedulerILi256ELi128ELb0ELb1ELb1EEEEEEEEEvNT_6ParamsE:
        /* <DEDUP_REMOVED lines=45> */
.L_x_2193:
        /* <DEDUP_REMOVED lines=22> */
.L_x_2194:
        /* <DEDUP_REMOVED lines=18> */
.L_x_2195:
        /* <DEDUP_REMOVED lines=22> */
.L_x_2196:
        /* <DEDUP_REMOVED lines=23> */
.L_x_2197:
        /* <DEDUP_REMOVED lines=10> */
.L_x_2199:
        /* <DEDUP_REMOVED lines=10> */
[----:B------:R-:W2:Y:S01]  /*0960*/  LDL R3, [R1+0x4] ;  /* 0x0000040001037983 */ /* 0x000ea20000100800 */
[----:B------:R-:W-:Y:S01]  /*0970*/  UMOV UR36, URZ ;  /* 0x0000003f00247c82 */ /* 0x000fe20008000000 */
[----:B0-----:R-:W0:Y:S02]  /*0980*/  S2R R2, SR_TID.X ;  /* 0x0000000000027919 */ /* 0x001e240000002100 */
[----:B0-----:R-:W-:-:S05]  /*0990*/  VIADD R12, R2, 0xffffff80 ;  /* 0xffffff80020c7836 */ /* 0x001fca0000000000 */
[----:B------:R-:W-:-:S04]  /*09a0*/  SHF.R.S32.HI R0, RZ, 0x1f, R12 ;  /* 0x0000001fff007819 */ /* 0x000fc8000001140c */
[CC--:B------:R-:W-:Y:S02]  /*09b0*/  LEA.HI R2, R0.reuse, R12.reuse, RZ, 0x7 ;  /* 0x0000000c00027211 */ /* 0x0c0fe400078f38ff */
[-C--:B------:R-:W-:Y:S02]  /*09c0*/  LEA.HI R4, R0, R12.reuse, RZ, 0x5 ;  /* 0x0000000c00047211 */ /* 0x080fe400078f28ff */
[----:B------:R-:W-:Y:S02]  /*09d0*/  LOP3.LUT R224, R2, 0xffffff80, RZ, 0xc0, !PT ;  /* 0xffffff8002e07812 */ /* 0x000fe400078ec0ff */
[----:B------:R-:W-:Y:S01]  /*09e0*/  LEA.HI R11, R0, R12, RZ, 0x2 ;  /* 0x0000000c000b7211 */ /* 0x000fe200078f10ff */
[----:B------:R-:W-:Y:S01]  /*09f0*/  IMAD.SHL.U32 R5, R4, 0x20, RZ ;  /* 0x0000002004057824 */ /* 0x000fe200078e00ff */
[----:B------:R-:W-:Y:S01]  /*0a00*/  SHF.R.S32.HI R225, RZ, 0x7, R2 ;  /* 0x00000007ffe17819 */ /* 0x000fe20000011402 */
[----:B------:R-:W-:Y:S01]  /*0a10*/  IMAD.IADD R224, R12, 0x1, -R224 ;  /* 0x000000010ce07824 */ /* 0x000fe200078e0ae0 */
[----:B------:R-:W-:-:S02]  /*0a20*/  LOP3.LUT R11, R11, 0xfffffffc, RZ, 0xc0, !PT ;  /* 0xfffffffc0b0b7812 */ /* 0x000fc400078ec0ff */
[----:B------:R-:W-:Y:S02]  /*0a30*/  LEA.HI R2, R2, R225, RZ, 0x1 ;  /* 0x000000e102027211 */ /* 0x000fe400078f08ff */
[----:B------:R-:W-:Y:S01]  /*0a40*/  SHF.R.S32.HI R7, RZ, 0x1f, R224 ;  /* 0x0000001fff077819 */ /* 0x000fe200000114e0 */
[----:B------:R-:W-:Y:S01]  /*0a50*/  IMAD.IADD R11, R12, 0x1, -R11 ;  /* 0x000000010c0b7824 */ /* 0x000fe200078e0a0b */
[----:B------:R-:W-:Y:S02]  /*0a60*/  LOP3.LUT R5, R5, 0xfffffc00, RZ, 0xc0, !PT ;  /* 0xfffffc0005057812 */ /* 0x000fe400078ec0ff */
[CC--:B------:R-:W-:Y:S02]  /*0a70*/  LEA.HI R8, R7.reuse, R224.reuse, RZ, 0x2 ;  /* 0x000000e007087211 */ /* 0x0c0fe400078f10ff */
[----:B------:R-:W-:Y:S02]  /*0a80*/  LEA.HI R7, R7, R224, RZ, 0x5 ;  /* 0x000000e007077211 */ /* 0x000fe400078f28ff */
[----:B------:R-:W-:-:S02]  /*0a90*/  SHF.R.S32.HI R9, RZ, 0x2, R8 ;  /* 0x00000002ff097819 */ /* 0x000fc40000011408 */
[----:B------:R-:W-:Y:S02]  /*0aa0*/  SHF.R.S32.HI R10, RZ, 0x1f, R8 ;  /* 0x0000001fff0a7819 */ /* 0x000fe40000011408 */
[----:B------:R-:W-:Y:S02]  /*0ab0*/  SHF.R.S32.HI R7, RZ, 0x5, R7 ;  /* 0x00000005ff077819 */ /* 0x000fe40000011407 */
[----:B------:R-:W-:Y:S02]  /*0ac0*/  LEA.HI R10, R10, R9, RZ, 0x3 ;  /* 0x000000090a0a7211 */ /* 0x000fe400078f18ff */
[----:B------:R-:W-:Y:S02]  /*0ad0*/  LOP3.LUT R2, R2, 0x3fffffe, RZ, 0xc0, !PT ;  /* 0x03fffffe02027812 */ /* 0x000fe400078ec0ff */
[----:B------:R-:W-:-:S03]  /*0ae0*/  LOP3.LUT R10, R10, 0xfffffff8, RZ, 0xc0, !PT ;  /* 0xfffffff80a0a7812 */ /* 0x000fc600078ec0ff */
[----:B------:R-:W-:Y:S02]  /*0af0*/  IMAD.IADD R2, R225, 0x1, -R2 ;  /* 0x00000001e1027824 */ /* 0x000fe400078e0a02 */
[----:B------:R-:W-:-:S04]  /*0b00*/  IMAD.IADD R10, R9, 0x1, -R10 ;  /* 0x00000001090a7824 */ /* 0x000fc800078e0a0a */
[----:B------:R-:W-:-:S04]  /*0b10*/  IMAD R7, R7, 0x10, R10 ;  /* 0x0000001007077824 */ /* 0x000fc800078e020a */
[----:B------:R-:W-:Y:S01]  /*0b20*/  IMAD R226, R2, 0x40, R7 ;  /* 0x0000004002e27824 */ /* 0x000fe200078e0207 */
[----:B--2---:R-:W-:Y:S02]  /*0b30*/  R2UR UR5, R3 ;  /* 0x00000000030572ca */ /* 0x004fe400000e0000 */
[CC--:B------:R-:W-:Y:S02]  /*0b40*/  LEA.HI R3, R0.reuse, R12.reuse, RZ, 0x4 ;  /* 0x0000000c00037211 */ /* 0x0c0fe400078f20ff */
[----:B------:R-:W-:Y:S02]  /*0b50*/  LEA.HI R0, R0, R12, RZ, 0x3 ;  /* 0x0000000c00007211 */ /* 0x000fe400078f18ff */
[----:B------:R-:W-:Y:S02]  /*0b60*/  SHF.R.S32.HI R6, RZ, 0x4, R3 ;  /* 0x00000004ff067819 */ /* 0x000fe40000011403 */
[C---:B------:R-:W-:Y:S02]  /*0b70*/  LOP3.LUT R4, R3.reuse, 0x3fffff0, RZ, 0xc0, !PT ;  /* 0x03fffff003047812 */ /* 0x040fe400078ec0ff */
[----:B------:R-:W-:-:S02]  /*0b80*/  LEA.HI R3, R3, R6, RZ, 0x1 ;  /* 0x0000000603037211 */ /* 0x000fc400078f08ff */
[----:B------:R-:W-:Y:S01]  /*0b90*/  LOP3.LUT R219, R0, 0xfffffff8, RZ, 0xc0, !PT ;  /* 0xfffffff800db7812 */ /* 0x000fe200078ec0ff */
[C---:B------:R-:W-:Y:S01]  /*0ba0*/  IMAD.IADD R4, R12.reuse, 0x1, -R4 ;  /* 0x000000010c047824 */ /* 0x040fe200078e0a04 */
[----:B------:R-:W-:Y:S01]  /*0bb0*/  LOP3.LUT R3, R3, 0x1ffffffe, RZ, 0xc0, !PT ;  /* 0x1ffffffe03037812 */ /* 0x000fe200078ec0ff */
[----:B------:R-:W-:Y:S01]  /*0bc0*/  ULOP3.LUT UR6, UR5, 0x1, URZ, 0xfc, !UPT ;  /* 0x0000000105067892 */ /* 0x000fe2000f8efc3f */
[----:B------:R-:W-:Y:S01]  /*0bd0*/  IADD3 R219, R12, -R219, RZ ;  /* 0x800000db0cdb7210 */ /* 0x000fe20007ffe0ff */
[----:B------:R-:W-:Y:S01]  /*0be0*/  IMAD R4, R4, 0x40, R5 ;  /* 0x0000004004047824 */ /* 0x000fe200078e0205 */
[----:B------:R-:W-:Y:S01]  /*0bf0*/  LEA.HI R5, R11, R11, RZ, 0x1 ;  /* 0x0000000b0b057211 */ /* 0x000fe200078f08ff */
[----:B------:R-:W-:Y:S01]  /*0c00*/  IMAD.IADD R3, R6, 0x1, -R3 ;  /* 0x0000000106037824 */ /* 0x000fe200078e0a03 */
[----:B------:R-:W-:Y:S01]  /*0c10*/  UMOV UR5, URZ ;  /* 0x0000003f00057c82 */ /* 0x000fe20008000000 */
[----:B------:R-:W-:Y:S01]  /*0c20*/  IMAD.SHL.U32 R22, R219, 0x8, RZ ;  /* 0x00000008db167824 */ /* 0x000fe200078e00ff */
[----:B------:R-:W-:Y:S01]  /*0c30*/  LOP3.LUT R6, R5, 0x1ffffffe, RZ, 0xc0, !PT ;  /* 0x1ffffffe05067812 */ /* 0x000fe200078ec0ff */
[----:B------:R-:W-:Y:S01]  /*0c40*/  IMAD R227, R3, 0x8, R4 ;  /* 0x0000000803e37824 */ /* 0x000fe200078e0204 */
[----:B------:R-:W-:Y:S01]  /*0c50*/  LOP3.LUT R3, R8, 0x7ffffffc, RZ, 0xc0, !PT ;  /* 0x7ffffffc08037812 */ /* 0x000fe200078ec0ff */
[----:B------:R-:W-:Y:S01]  /*0c60*/  IMAD.U32 R2, RZ, RZ, UR6 ;  /* 0x00000006ff027e24 */ /* 0x000fe2000f8e00ff */
[----:B------:R-:W-:Y:S01]  /*0c70*/  SHF.R.S32.HI R222, RZ, 0x3, R0 ;  /* 0x00000003ffde7819 */ /* 0x000fe20000011400 */
[C---:B------:R-:W-:Y:S01]  /*0c80*/  VIADD R217, R22.reuse, 0x40 ;  /* 0x0000004016d97836 */ /* 0x040fe20000000000 */
[----:B------:R-:W-:Y:S01]  /*0c90*/  SHF.R.S32.HI R0, RZ, 0x1f, R22 ;  /* 0x0000001fff007819 */ /* 0x000fe20000011416 */
[C---:B------:R-:W-:Y:S01]  /*0ca0*/  VIADD R216, R22.reuse, 0x80 ;  /* 0x0000008016d87836 */ /* 0x040fe20000000000 */
[----:B------:R0:W-:Y:S01]  /*0cb0*/  STL [R1], R2 ;  /* 0x0000000201007387 */ /* 0x0001e20000100800 */
[----:B------:R-:W-:Y:S01]  /*0cc0*/  VIADD R218, R22, 0xc0 ;  /* 0x000000c016da7836 */ /* 0x000fe20000000000 */
[----:B------:R-:W-:Y:S01]  /*0cd0*/  SHF.R.S32.HI R4, RZ, 0x1f, R217 ;  /* 0x0000001fff047819 */ /* 0x000fe200000114d9 */
[----:B------:R-:W-:-:S02]  /*0ce0*/  IMAD.IADD R215, R11, 0x1, -R6 ;  /* 0x000000010bd77824 */ /* 0x000fc400078e0a06 */
[----:B------:R-:W-:Y:S01]  /*0cf0*/  IMAD.U32 R223, RZ, RZ, UR5 ;  /* 0x00000005ffdf7e24 */ /* 0x000fe2000f8e00ff */
[----:B------:R-:W-:Y:S01]  /*0d00*/  SHF.R.S32.HI R0, RZ, 0x1f, R218 ;  /* 0x0000001fff007819 */ /* 0x000fe200000114da */
[----:B------:R-:W-:Y:S02]  /*0d10*/  IMAD.IADD R214, R224, 0x1, -R3 ;  /* 0x00000001e0d67824 */ /* 0x000fe400078e0a03 */
[----:B------:R-:W-:Y:S01]  /*0d20*/  IMAD R215, R215, 0x8, R226 ;  /* 0x00000008d7d77824 */ /* 0x000fe200078e02e2 */
[----:B0-----:R-:W-:Y:S01]  /*0d30*/  SHF.R.S32.HI R2, RZ, 0x1f, R216 ;  /* 0x0000001fff027819 */ /* 0x001fe200000114d8 */
[----:B------:R-:W-:-:S07]  /*0d40*/  IMAD.U32 R17, RZ, RZ, UR5 ;  /* 0x00000005ff117e24 */ /* 0x000fce000f8e00ff */
.L_x_2256:
        /* <DEDUP_REMOVED lines=21> */
.L_x_2200:
[----:B------:R-:W-:Y:S01]  /*0ea0*/  ULDC UR8, c[0x0][0xc54] ;  /* 0x0003150000087ab9 */ /* 0x000fe20000000800 */
[----:B------:R-:W-:Y:S01]  /*0eb0*/  UMOV UR4, UR9 ;  /* 0x0000000900047c82 */ /* 0x000fe20008000000 */
[----:B------:R-:W-:-:S11]  /*0ec0*/  UISETP.NE.AND UP0, UPT, UR8, 0x1, UPT ;  /* 0x000000010800788c */ /* 0x000fd6000bf05270 */
[----:B------:R-:W-:Y:S02]  /*0ed0*/  @UP0 ULDC.64 UR10, c[0x0][0xc58] ;  /* 0x00031600000a0ab9 */ /* 0x000fe40000000a00 */
[----:B------:R-:W-:-:S04]  /*0ee0*/  UIMAD.WIDE.U32 UR6, UR9, UR10, URZ ;  /* 0x0000000a090672a5 */ /* 0x000fc8000f8e003f */
[----:B------:R-:W-:-:S04]  /*0ef0*/  @UP0 USHF.R.U32.HI UR4, URZ, UR11, UR7 ;  /* 0x0000000b3f040299 */ /* 0x000fc80008011607 */
[----:B------:R-:W-:-:S12]  /*0f00*/  UIMAD UR6, UR4, UR8, URZ ;  /* 0x00000008040672a4 */ /* 0x000fd8000f8e023f */
.L_x_2201:
[----:B------:R-:W-:Y:S01]  /*0f10*/  ULDC.64 UR10, c[0x0][0x418] ;  /* 0x00010600000a7ab9 */ /* 0x000fe20000000a00 */
[----:B------:R-:W-:Y:S01]  /*0f20*/  ULOP3.LUT UR4, URZ, UR4, URZ, 0x33, !UPT ;  /* 0x000000043f047292 */ /* 0x000fe2000f8e333f */
[----:B------:R-:W-:Y:S01]  /*0f30*/  PLOP3.LUT P0, PT, PT, PT, PT, 0x80, 0x0 ;  /* 0x000000000000781c */ /* 0x000fe20003f0f070 */
[----:B------:R-:W-:Y:S01]  /*0f40*/  UISETP.NE.U32.AND UP0, UPT, UR10, URZ, UPT ;  /* 0x0000003f0a00728c */ /* 0x000fe2000bf05070 */
[----:B------:R-:W-:Y:S01]  /*0f50*/  CS2R R2, SRZ ;  /* 0x0000000000027805 */ /* 0x000fe2000001ff00 */
[----:B------:R-:W-:Y:S01]  /*0f60*/  UIADD3 UR10, UR9, -UR6, URZ ;  /* 0x80000006090a7290 */ /* 0x000fe2000fffe03f */
[----:B------:R-:W-:Y:S01]  /*0f70*/  IMAD.MOV.U32 R0, RZ, RZ, RZ ;  /* 0x000000ffff007224 */ /* 0x000fe200078e00ff */
[----:B------:R-:W-:Y:S01]  /*0f80*/  ULDC UR7, c[0x0][0x448] ;  /* 0x0001120000077ab9 */ /* 0x000fe20000000800 */
[----:B------:R-:W-:Y:S01]  /*0f90*/  ULDC UR6, c[0x0][0xc3c] ;  /* 0x00030f0000067ab9 */ /* 0x000fe20000000800 */
[----:B------:R-:W-:Y:S01]  /*0fa0*/  UISETP.NE.AND UP2, UPT, UR7, 0x1, UPT ;  /* 0x000000010700788c */ /* 0x000fe2000bf45270 */
[----:B------:R-:W-:Y:S01]  /*0fb0*/  CS2R R164, SRZ ;  /* 0x0000000000a47805 */ /* 0x000fe2000001ff00 */
[----:B------:R-:W-:Y:S01]  /*0fc0*/  UIADD3 UR4, UR4, UR6, URZ ;  /* 0x0000000604047290 */ /* 0x000fe2000fffe03f */
[----:B------:R-:W-:Y:S01]  /*0fd0*/  CS2R R162, SRZ ;  /* 0x0000000000a27805 */ /* 0x000fe2000001ff00 */
[----:B------:R-:W-:Y:S01]  /*0fe0*/  UP2UR UR6, UPR, URZ, 0x4 ;  /* 0x000000043f067883 */ /* 0x000fe20008000000 */
[----:B------:R-:W-:Y:S01]  /*0ff0*/  CS2R R148, SRZ ;  /* 0x0000000000947805 */ /* 0x000fe2000001ff00 */
[----:B------:R-:W-:Y:S01]  /*1000*/  USHF.L.U32 UR4, UR4, 0x7, URZ ;  /* 0x0000000704047899 */ /* 0x000fe2000800063f */
[----:B------:R-:W-:Y:S01]  /*1010*/  CS2R R160, SRZ ;  /* 0x0000000000a07805 */ /* 0x000fe2000001ff00 */
[----:B------:R-:W-:Y:S01]  /*1020*/  UISETP.NE.AND.EX UP0, UPT, UR11, URZ, UPT, UP0 ;  /* 0x0000003f0b00728c */ /* 0x000fe2000bf05300 */
[----:B------:R-:W-:-:S02]  /*1030*/  CS2R R144, SRZ ;  /* 0x0000000000907805 */ /* 0x000fc4000001ff00 */
[----:B------:R-:W-:Y:S01]  /*1040*/  MOV R212, UR6 ;  /* 0x0000000600d47c02 */ /* 0x000fe20008000f00 */
[----:B------:R-:W-:Y:S01]  /*1050*/  ULDC UR9, c[0x0][0x424] ;  /* 0x0001090000097ab9 */ /* 0x000fe20000000800 */
[----:B------:R-:W-:Y:S01]  /*1060*/  IMAD.U32 R213, RZ, RZ, UR4 ;  /* 0x00000004ffd57e24 */ /* 0x000fe2000f8e00ff */
[----:B------:R-:W-:Y:S01]  /*1070*/  UIADD3 UR4, UR4, 0x7f, URZ ;  /* 0x0000007f04047890 */ /* 0x000fe2000fffe03f */
[----:B------:R-:W-:Y:S01]  /*1080*/  CS2R R128, SRZ ;  /* 0x0000000000807805 */ /* 0x000fe2000001ff00 */
[----:B------:R-:W-:Y:S01]  /*1090*/  ULDC UR8, c[0x0][0x288] ;  /* 0x0000a20000087ab9 */ /* 0x000fe20000000800 */
[----:B------:R-:W-:Y:S01]  /*10a0*/  @UP2 ULDC UR6, c[0x0][0x44c] ;  /* 0x0001130000062ab9 */ /* 0x000fe20000000800 */
[----:B------:R-:W-:Y:S01]  /*10b0*/  UIADD3 UR8, -UR8, 0x50, URZ ;  /* 0x0000005008087890 */ /* 0x000fe2000fffe13f */
[----:B------:R-:W-:Y:S01]  /*10c0*/  CS2R R140, SRZ ;  /* 0x00000000008c7805 */ /* 0x000fe2000001ff00 */
[----:B------:R-:W-:Y:S01]  /*10d0*/  UIMAD.WIDE.U32 UR6, UR4, UR6, URZ ;  /* 0x00000006040672a5 */ /* 0x000fe2000f8e003f */
[----:B------:R-:W-:Y:S01]  /*10e0*/  CS2R R124, SRZ ;  /* 0x00000000007c7805 */ /* 0x000fe2000001ff00 */
[----:B------:R-:W-:Y:S01]  /*10f0*/  USEL UR14, UR9, 0x1, UP0 ;  /* 0x00000001090e7887 */ /* 0x000fe20008000000 */
[----:B------:R-:W-:Y:S01]  /*1100*/  CS2R R96, SRZ ;  /* 0x0000000000607805 */ /* 0x000fe2000001ff00 */
[----:B------:R-:W-:Y:S01]  /*1110*/  ULDC UR12, c[0x0][0x2f0] ;  /* 0x0000bc00000c7ab9 */ /* 0x000fe20000000800 */
[----:B------:R-:W-:Y:S01]  /*1120*/  @UP2 ULDC UR9, c[0x0][0x450] ;  /* 0x0001140000092ab9 */ /* 0x000fe20000000800 */
[----:B------:R-:W-:Y:S01]  /*1130*/  UIMAD UR8, UR14, UR12, UR8 ;  /* 0x0000000c0e0872a4 */ /* 0x000fe2000f8e0208 */
[----:B------:R-:W-:Y:S01]  /*1140*/  CS2R R136, SRZ ;  /* 0x0000000000887805 */ /* 0x000fe2000001ff00 */
[----:B------:R-:W-:Y:S01]  /*1150*/  @UP2 USHF.R.U32.HI UR4, URZ, UR9, UR7 ;  /* 0x000000093f042299 */ /* 0x000fe20008011607 */
[----:B------:R-:W-:Y:S01]  /*1160*/  IMAD.U32 R23, RZ, RZ, UR14 ;  /* 0x0000000eff177e24 */ /* 0x000fe2000f8e00ff */
[----:B------:R-:W-:Y:S01]  /*1170*/  UIMAD UR6, UR14, UR12, 0x4f ;  /* 0x0000004f0e0674a4 */ /* 0x000fe2000f8e020c */
[----:B------:R-:W-:Y:S01]  /*1180*/  CS2R R92, SRZ ;  /* 0x00000000005c7805 */ /* 0x000fe2000001ff00 */
[----:B------:R-:W-:Y:S01]  /*1190*/  UIADD3 UR8, UR8, UR4, URZ ;  /* 0x0000000408087290 */ /* 0x000fe2000fffe03f */
[----:B------:R-:W-:Y:S01]  /*11a0*/  CS2R R88, SRZ ;  /* 0x0000000000587805 */ /* 0x000fe2000001ff00 */
[----:B------:R-:W-:Y:S01]  /*11b0*/  UIMAD.WIDE UR6, UR6, 0x66666667, URZ ;  /* 0x66666667060678a5 */ /* 0x000fe2000f8e023f */
[----:B------:R-:W-:Y:S01]  /*11c0*/  CS2R R132, SRZ ;  /* 0x0000000000847805 */ /* 0x000fe2000001ff00 */
[----:B------:R-:W-:Y:S01]  /*11d0*/  UIMAD.WIDE UR8, UR8, 0x66666667, URZ ;  /* 0x66666667080878a5 */ /* 0x000fe2000f8e023f */
[----:B------:R-:W-:Y:S01]  /*11e0*/  CS2R R84, SRZ ;  /* 0x0000000000547805 */ /* 0x000fe2000001ff00 */
[----:B------:R-:W-:Y:S01]  /*11f0*/  ULDC UR13, c[0x0][0xc54] ;  /* 0x00031500000d7ab9 */ /* 0x000fe20000000800 */
[----:B------:R-:W-:Y:S01]  /*1200*/  USHF.R.U32.HI UR4, URZ, 0x1f, UR7 ;  /* 0x0000001f3f047899 */ /* 0x000fe20008011607 */
[----:B------:R-:W-:Y:S01]  /*1210*/  CS2R R80, SRZ ;  /* 0x0000000000507805 */ /* 0x000fe2000001ff00 */
[----:B------:R-:W-:Y:S01]  /*1220*/  UIMAD UR12, UR5, UR13, UR10 ;  /* 0x0000000d050c72a4 */ /* 0x000fe2000f8e020a */
[----:B------:R-:W-:Y:S01]  /*1230*/  CS2R R194, SRZ ;  /* 0x0000000000c27805 */ /* 0x000fe2000001ff00 */
[----:B------:R-:W-:Y:S01]  /*1240*/  USHF.R.U32.HI UR5, URZ, 0x1f, UR9 ;  /* 0x0000001f3f057899 */ /* 0x000fe20008011609 */
[----:B------:R-:W-:Y:S01]  /*1250*/  CS2R R76, SRZ ;  /* 0x00000000004c7805 */ /* 0x000fe2000001ff00 */
[----:B------:R-:W-:Y:S01]  /*1260*/  ULDC UR11, c[0x0][0xc48] ;  /* 0x00031200000b7ab9 */ /* 0x000fe20000000800 */
[----:B------:R-:W-:Y:S01]  /*1270*/  ULEA.HI.SX32 UR7, UR7, UR4, 0x1b ;  /* 0x0000000407077291 */ /* 0x000fe2000f8fda3f */
[----:B------:R-:W-:Y:S01]  /*1280*/  CS2R R72, SRZ ;  /* 0x0000000000487805 */ /* 0x000fe2000001ff00 */
[----:B------:R-:W-:Y:S01]  /*1290*/  UISETP.NE.AND UP1, UPT, UR11, 0x1, UPT ;  /* 0x000000010b00788c */ /* 0x000fe2000bf25270 */
[----:B------:R-:W-:Y:S01]  /*12a0*/  CS2R R68, SRZ ;  /* 0x0000000000447805 */ /* 0x000fe2000001ff00 */
[----:B------:R-:W-:Y:S01]  /*12b0*/  ULEA.HI.SX32 UR9, UR9, UR5, 0x1b ;  /* 0x0000000509097291 */ /* 0x000fe2000f8fda3f */
[----:B------:R-:W-:Y:S01]  /*12c0*/  CS2R R64, SRZ ;  /* 0x0000000000407805 */ /* 0x000fe2000001ff00 */
[----:B------:R-:W-:Y:S01]  /*12d0*/  UMOV UR14, UR12 ;  /* 0x0000000c000e7c82 */ /* 0x000fe20008000000 */
[----:B------:R-:W-:Y:S01]  /*12e0*/  CS2R R170, SRZ ;  /* 0x0000000000aa7805 */ /* 0x000fe2000001ff00 */
[----:B------:R-:W-:Y:S01]  /*12f0*/  UISETP.LT.AND UP0, UPT, UR7, UR9, UPT ;  /* 0x000000090700728c */ /* 0x000fe2000bf01270 */
[----:B------:R-:W-:-:S02]  /*1300*/  CS2R R192, SRZ ;  /* 0x0000000000c07805 */ /* 0x000fc4000001ff00 */
[----:B------:R-:W-:Y:S02]  /*1310*/  CS2R R60, SRZ ;  /* 0x00000000003c7805 */ /* 0x000fe4000001ff00 */
[----:B------:R-:W-:Y:S01]  /*1320*/  CS2R R56, SRZ ;  /* 0x0000000000387805 */ /* 0x000fe2000001ff00 */
[----:B------:R-:W-:Y:S01]  /*1330*/  USEL UR60, UR7, UR9, UP0 ;  /* 0x00000009073c7287 */ /* 0x000fe20008000000 */
[----:B------:R-:W-:Y:S01]  /*1340*/  CS2R R168, SRZ ;  /* 0x0000000000a87805 */ /* 0x000fe2000001ff00 */
[----:B------:R-:W-:Y:S01]  /*1350*/  @UP1 ULDC UR10, c[0x0][0xc4c] ;  /* 0x00031300000a1ab9 */ /* 0x000fe20000000800 */
[----:B------:R-:W-:Y:S01]  /*1360*/  @UP1 ULDC UR6, c[0x0][0xc50] ;  /* 0x0003140000061ab9 */ /* 0x000fe20000000800 */
[----:B------:R-:W-:Y:S01]  /*1370*/  UIMAD.WIDE.U32 UR4, UR12, UR10, URZ ;  /* 0x0000000a0c0472a5 */ /* 0x000fe2000f8e003f */
[----:B------:R-:W-:Y:S01]  /*1380*/  CS2R R52, SRZ ;  /* 0x0000000000347805 */ /* 0x000fe2000001ff00 */
[----:B------:R-:W-:Y:S01]  /*1390*/  UISETP.GE.AND UP0, UPT, UR60, 0x1, UPT ;  /* 0x000000013c00788c */ /* 0x000fe2000bf06270 */
[----:B------:R-:W-:Y:S01]  /*13a0*/  CS2R R48, SRZ ;  /* 0x0000000000307805 */ /* 0x000fe2000001ff00 */
[----:B------:R-:W-:Y:S01]  /*13b0*/  @UP1 USHF.R.U32.HI UR14, URZ, UR6, UR5 ;  /* 0x000000063f0e1299 */ /* 0x000fe20008011605 */
[----:B------:R-:W-:-:S02]  /*13c0*/  CS2R R190, SRZ ;  /* 0x0000000000be7805 */ /* 0x000fc4000001ff00 */
[----:B------:R-:W-:Y:S02]  /*13d0*/  CS2R R44, SRZ ;  /* 0x00000000002c7805 */ /* 0x000fe4000001ff00 */
[----:B------:R-:W-:Y:S02]  /*13e0*/  CS2R R40, SRZ ;  /* 0x0000000000287805 */ /* 0x000fe4000001ff00 */
[----:B------:R-:W-:Y:S01]  /*13f0*/  PLOP3.LUT P1, PT, PT, PT, UP0, 0x80, 0x0 ;  /* 0x000000000000781c */ /* 0x000fe20003f2f008 */
[----:B------:R-:W-:Y:S02]  /*1400*/  UIADD3 UR4, -UR14, URZ, URZ ;  /* 0x0000003f0e047290 */ /* 0x000fe4000fffe13f */
[----:B------:R-:W-:Y:S01]  /*1410*/  IMAD.U32 R221, RZ, RZ, UR14 ;  /* 0x0000000effdd7e24 */ /* 0x000fe2000f8e00ff */
[----:B------:R-:W-:Y:S02]  /*1420*/  CS2R R166, SRZ ;  /* 0x0000000000a67805 */ /* 0x000fe4000001ff00 */
[----:B------:R-:W-:Y:S01]  /*1430*/  CS2R R36, SRZ ;  /* 0x0000000000247805 */ /* 0x000fe2000001ff00 */
[----:B------:R-:W-:Y:S01]  /*1440*/  UIMAD UR4, UR11, UR4, UR12 ;  /* 0x000000040b0472a4 */ /* 0x000fe2000f8e020c */
[----:B------:R-:W-:-:S02]  /*1450*/  CS2R R32, SRZ ;  /* 0x0000000000207805 */ /* 0x000fc4000001ff00 */
[----:B------:R-:W-:Y:S01]  /*1460*/  CS2R R188, SRZ ;  /* 0x0000000000bc7805 */ /* 0x000fe2000001ff00 */
[----:B------:R-:W-:Y:S01]  /*1470*/  IMAD.MOV.U32 R16, RZ, RZ, RZ ;  /* 0x000000ffff107224 */ /* 0x000fe200078e00ff */
[----:B------:R-:W-:Y:S02]  /*1480*/  CS2R R98, SRZ ;  /* 0x0000000000627805 */ /* 0x000fe4000001ff00 */
[----:B------:R-:W-:Y:S01]  /*1490*/  CS2R R186, SRZ ;  /* 0x0000000000ba7805 */ /* 0x000fe2000001ff00 */
[----:B------:R-:W-:Y:S01]  /*14a0*/  IMAD.U32 R220, RZ, RZ, UR4 ;  /* 0x00000004ffdc7e24 */ /* 0x000fe2000f8e00ff */
        /* <DEDUP_REMOVED lines=33> */
[----:B------:R-:W-:Y:S02]  /*16c0*/  UIADD3 UR6, UR7, 0x14400, URZ ;  /* 0x0001440007067890 */ /* 0x000fe4000fffe03f */
[----:B------:R-:W-:Y:S02]  /*16d0*/  IMAD.U32 R16, RZ, RZ, UR7 ;  /* 0x00000007ff107e24 */ /* 0x000fe4000f8e00ff */
        /* <DEDUP_REMOVED lines=25> */
.L_x_2203:
[----:B------:R-:W2:Y:S01]  /*1870*/  LDL R2, [R1] ;  /* 0x0000000001027983 */ /* 0x000ea20000100800 */
[----:B------:R-:W-:Y:S02]  /*1880*/  R2UR UR7, R223 ;  /* 0x00000000df0772ca */ /* 0x000fe400000e0000 */
[----:B------:R-:W-:-:S11]  /*1890*/  R2UR UR6, R16 ;  /* 0x00000000100672ca */ /* 0x000fd600000e0000 */
[----:B------:R-:W-:-:S04]  /*18a0*/  ULEA.HI UR4, UR7, UR7, URZ, 0x1 ;  /* 0x0000000707047291 */ /* 0x000fc8000f8f083f */
[----:B------:R-:W-:-:S04]  /*18b0*/  ULOP3.LUT UR4, UR4, 0xfffffffe, URZ, 0xc0, !UPT ;  /* 0xfffffffe04047892 */ /* 0x000fc8000f8ec03f */
[----:B------:R-:W-:-:S06]  /*18c0*/  UIADD3 UR4, UR7, -UR4, URZ ;  /* 0x8000000407047290 */ /* 0x000fcc000fffe03f */
[----:B------:R-:W-:-:S05]  /*18d0*/  IMAD.U32 R0, RZ, RZ, UR4 ;  /* 0x00000004ff007e24 */ /* 0x000fca000f8e00ff */
[----:B------:R-:W-:-:S04]  /*18e0*/  SHF.L.U32 R0, R0, 0x1f, RZ ;  /* 0x0000001f00007819 */ /* 0x000fc800000006ff */
[----:B------:R-:W0:Y:S01]  /*18f0*/  SYNCS.PHASECHK.TRANS64.TRYWAIT P1, [UR6+0x38800], R0 ;  /* 0x03880000ff0075a7 */ /* 0x000e220008020146 */
[----:B--2---:R-:W-:-:S13]  /*1900*/  R2UR UR5, R2 ;  /* 0x00000000020572ca */ /* 0x004fda00000e0000 */
[----:B------:R-:W-:-:S05]  /*1910*/  IMAD.U32 R2, RZ, RZ, UR5 ;  /* 0x00000005ff027e24 */ /* 0x000fca000f8e00ff */
[----:B------:R-:W-:Y:S01]  /*1920*/  ISETP.NE.AND P0, PT, R2, 0x3, PT ;  /* 0x000000030200780c */ /* 0x000fe20003f05270 */
[----:B0-----:R-:W-:-:S12]  /*1930*/  @!P1 BRA `(.L_x_2204) ;  /* 0x0000013800cc9947 */ /* 0x001fd80003800000 */
.L_x_2322:
[----:B------:R-:W-:Y:S05]  /*1940*/  @!P0 BRA `(.L_x_2205) ;  /* 0x0000000000048947 */ /* 0x000fea0003800000 */
[----:B------:R-:W-:Y:S01]  /*1950*/  BPT.TRAP 0x1 ;  /* 0x000000040000795c */ /* 0x000fe20000300000 */
.L_x_2205:
[----:B------:R-:W-:Y:S01]  /*1960*/  R2UR UR5, R17 ;  /* 0x00000000110572ca */ /* 0x000fe200000e0000 */
[----:B0-----:R-:W-:Y:S01]  /*1970*/  IMAD.U32 R0, RZ, RZ, UR36 ;  /* 0x00000024ff007e24 */ /* 0x001fe2000f8e00ff */
[----:B------:R-:W-:-:S11]  /*1980*/  R2UR UR4, R16 ;  /* 0x00000000100472ca */ /* 0x000fd600000e0000 */
[----:B------:R-:W-:Y:S02]  /*1990*/  IMAD.U32 R3, RZ, RZ, UR5 ;  /* 0x00000005ff037e24 */ /* 0x000fe4000f8e00ff */
[----:B------:R-:W-:-:S03]  /*19a0*/  LEA R0, R0, UR4, 0x3 ;  /* 0x0000000400007c11 */ /* 0x000fc6000f8e18ff */
[----:B------:R-:W-:-:S04]  /*19b0*/  SHF.L.U32 R3, R3, 0x1f, RZ ;  /* 0x0000001f03037819 */ /* 0x000fc800000006ff */
[----:B------:R0:W1:Y:S01]  /*19c0*/  SYNCS.PHASECHK.TRANS64.TRYWAIT P1, [R0+URZ+0x38830], R3 ;  /* 0x03883003000075a7 */ /* 0x000062000802017f */
[----:B------:R-:W-:Y:S05]  /*19d0*/  @!P0 BRA `(.L_x_2206) ;  /* 0x0000000000048947 */ /* 0x000fea0003800000 */
[----:B------:R-:W-:Y:S01]  /*19e0*/  BPT.TRAP 0x1 ;  /* 0x000000040000795c */ /* 0x000fe20000300000 */
.L_x_2206:
[----:B-1----:R-:W-:Y:S05]  /*19f0*/  @P1 BRA `(.L_x_2207) ;  /* 0x0000000000081947 */ /* 0x002fea0003800000 */
[----:B------:R-:W1:Y:S02]  /*1a00*/  SYNCS.PHASECHK.TRANS64.TRYWAIT P1, [R0+URZ+0x38830], R3 ;  /* 0x03883003000075a7 */ /* 0x000e64000802017f */
[----:B-1----:R-:W-:Y:S05]  /*1a10*/  @!P1 BRA `(.L_x_2208) ;  /* 0x0000013800b09947 */ /* 0x002fea0003800000 */
.L_x_2207:
[----:B------:R-:W-:Y:S05]  /*1a20*/  WARPSYNC.ALL ;  /* 0x0000000000007948 */ /* 0x000fea0003800000 */
[----:B------:R-:W-:Y:S01]  /*1a30*/  R2UR UR4, R16 ;  /* 0x00000000100472ca */ /* 0x000fe200000e0000 */
[----:B------:R-:W-:Y:S01]  /*1a40*/  ULOP3.LUT UR5, UR37, 0x10000, URZ, 0xfc, !UPT ;  /* 0x0001000025057892 */ /* 0x000fe2000f8efc3f */
[----:B------:R-:W-:Y:S01]  /*1a50*/  WARPGROUP.ARRIVE ;  /* 0x00000000000079c5 */ /* 0x000fe20000000000 */
[----:B------:R-:W-:Y:S01]  /*1a60*/  UMOV UR17, 0x40000040 ;  /* 0x4000004000117882 */ /* 0x000fe20000000000 */
[----:B------:R-:W-:Y:S01]  /*1a70*/  UMOV UR19, 0x40000040 ;  /* 0x4000004000137882 */ /* 0x000fe20000000000 */
[----:B------:R-:W-:Y:S01]  /*1a80*/  UMOV UR9, UR17 ;  /* 0x0000001100097c82 */ /* 0x000fe20008000000 */
[----:B------:R-:W-:Y:S01]  /*1a90*/  UMOV UR11, 0x40000040 ;  /* 0x40000040000b7882 */ /* 0x000fe20000000000 */
[----:B------:R-:W-:Y:S01]  /*1aa0*/  UMOV UR13, UR17 ;  /* 0x00000011000d7c82 */ /* 0x000fe20008000000 */
[----:B------:R-:W-:Y:S01]  /*1ab0*/  UMOV UR16, UR5 ;  /* 0x0000000500107c82 */ /* 0x000fe20008000000 */
[----:B------:R-:W-:Y:S01]  /*1ac0*/  UMOV UR15, 0x40000040 ;  /* 0x40000040000f7882 */ /* 0x000fe20000000000 */
[----:B------:R-:W-:Y:S01]  /*1ad0*/  UMOV UR8, UR16 ;  /* 0x0000001000087c82 */ /* 0x000fe20008000000 */
[----:B------:R-:W-:Y:S01]  /*1ae0*/  UMOV UR12, UR16 ;  /* 0x00000010000c7c82 */ /* 0x000fe20008000000 */
[----:B------:R-:W-:Y:S01]  /*1af0*/  IMAD.U32 R14, RZ, RZ, UR16 ;  /* 0x00000010ff0e7e24 */ /* 0x000fe2000f8e00ff */
[----:B------:R-:W-:Y:S01]  /*1b00*/  UIADD3 UR4, UR4, 0x24400, URZ ;  /* 0x0002440004047890 */ /* 0x000fe2000fffe03f */
[----:B------:R-:W-:Y:S01]  /*1b10*/  IMAD.U32 R15, RZ, RZ, UR17 ;  /* 0x00000011ff0f7e24 */ /* 0x000fe2000f8e00ff */
[----:B------:R-:W-:Y:S01]  /*1b20*/  UMOV UR23, 0x40000040 ;  /* 0x4000004000177882 */ /* 0x000fe20000000000 */
[----:B------:R-:W-:Y:S01]  /*1b30*/  UMOV UR27, 0x40000040 ;  /* 0x40000040001b7882 */ /* 0x000fe20000000000 */
[----:B------:R-:W-:Y:S01]  /*1b40*/  USHF.R.U32.HI UR4, URZ, 0x4, UR4 ;  /* 0x000000043f047899 */ /* 0x000fe20008011604 */
[----:B------:R-:W-:Y:S01]  /*1b50*/  MOV R4, UR39 ;  /* 0x0000002700047c02 */ /* 0x000fe20008000f00 */
[----:B------:R-:W-:Y:S01]  /*1b60*/  UMOV UR31, 0x40000040 ;  /* 0x40000040001f7882 */ /* 0x000fe20000000000 */
[----:B------:R-:W-:Y:S01]  /*1b70*/  UMOV UR35, 0x40000040 ;  /* 0x4000004000237882 */ /* 0x000fe20000000000 */
[----:B------:R-:W-:Y:S01]  /*1b80*/  ULOP3.LUT UR4, UR4, 0x3fff, URZ, 0xc0, !UPT ;  /* 0x00003fff04047892 */ /* 0x000fe2000f8ec03f */
[----:B------:R-:W-:Y:S01]  /*1b90*/  MOV R5, UR38 ;  /* 0x0000002600057c02 */ /* 0x000fe20008000f00 */
[----:B------:R-:W-:Y:S01]  /*1ba0*/  UMOV UR43, 0x40000040 ;  /* 0x40000040002b7882 */ /* 0x000fe20000000000 */
[----:B------:R-:W-:Y:S01]  /*1bb0*/  UMOV UR47, 0x40000040 ;  /* 0x40000040002f7882 */ /* 0x000fe20000000000 */
[----:B------:R-:W-:Y:S01]  /*1bc0*/  ULOP3.LUT UR6, UR4, 0x10000, URZ, 0xfc, !UPT ;  /* 0x0001000004067892 */ /* 0x000fe2000f8efc3f */
[----:B------:R-:W-:Y:S01]  /*1bd0*/  MOV R18, UR36 ;  /* 0x0000002400127c02 */ /* 0x000fe20008000f00 */
[----:B------:R-:W-:Y:S01]  /*1be0*/  UMOV UR51, 0x40000040 ;  /* 0x4000004000337882 */ /* 0x000fe20000000000 */
[----:B------:R-:W-:Y:S01]  /*1bf0*/  UMOV UR55, 0x40000040 ;  /* 0x4000004000377882 */ /* 0x000fe20000000000 */
[----:B------:R-:W-:-:S02]  /*1c00*/  UIMAD UR4, UR36, 0xa00, UR6 ;  /* 0x00000a00240478a4 */ /* 0x000fc4000f8e0206 */
[----:B------:R-:W-:Y:S01]  /*1c10*/  IMAD.U32 R19, RZ, RZ, UR6 ;  /* 0x00000006ff137e24 */ /* 0x000fe2000f8e00ff */
[----:B------:R-:W-:Y:S01]  /*1c20*/  UMOV UR59, 0x40000040 ;  /* 0x40000040003b7882 */ /* 0x000fe20000000000 */
[----:B------:R-:W-:Y:S02]  /*1c30*/  UIADD3 UR10, UR4, 0x80, URZ ;  /* 0x00000080040a7890 */ /* 0x000fe4000fffe03f */
[----:B------:R-:W-:Y:S02]  /*1c40*/  UIADD3 UR14, UR4, 0x100, URZ ;  /* 0x00000100040e7890 */ /* 0x000fe4000fffe03f */
[----:B------:R-:W-:Y:S01]  /*1c50*/  UMOV UR18, UR4 ;  /* 0x0000000400127c82 */ /* 0x000fe20008000000 */
[----:B------:R-:W-:Y:S01]  /*1c60*/  UIADD3 UR6, UR4, 0x180, URZ ;  /* 0x0000018004067890 */ /* 0x000fe2000fffe03f */
[----:B------:R-:W-:Y:S01]  /*1c70*/  HGMMA.64x16x16.F32 R56, gdesc[UR16], RZ, !UPT, gsb0 ;  /* 0x00200000103879f0 */ /* 0x000fe2000c0008ff */
[----:B------:R-:W-:Y:S01]  /*1c80*/  UIADD3 UR7, UR4, 0x200, URZ ;  /* 0x0000020004077890 */ /* 0x000fe2000fffe03f */
[----:B------:R-:W-:Y:S01]  /*1c90*/  UMOV UR19, 0x40000040 ;  /* 0x4000004000137882 */ /* 0x000fe20000000000 */
[----:B------:R-:W-:-:S02]  /*1ca0*/  UIADD3 UR22, UR4, 0x384, URZ ;  /* 0x0000038404167890 */ /* 0x000fc4000fffe03f */
[----:B------:R-:W-:Y:S02]  /*1cb0*/  UIADD3 UR26, UR4, 0x386, URZ ;  /* 0x00000386041a7890 */ /* 0x000fe4000fffe03f */
[----:B------:R-:W-:Y:S02]  /*1cc0*/  UIADD3 UR30, UR4, 0x600, URZ ;  /* 0x00000600041e7890 */ /* 0x000fe4000fffe03f */
[----:B------:R-:W-:Y:S02]  /*1cd0*/  UIADD3 UR34, UR4, 0x602, URZ ;  /* 0x0000060204227890 */ /* 0x000fe4000fffe03f */
[----:B------:R-:W-:Y:S02]  /*1ce0*/  UIADD3 UR42, UR4, 0x584, URZ ;  /* 0x00000584042a7890 */ /* 0x000fe4000fffe03f */
[----:B------:R-:W-:Y:S02]  /*1cf0*/  UIADD3 UR46, UR4, 0x586, URZ ;  /* 0x00000586042e7890 */ /* 0x000fe4000fffe03f */
[----:B------:R-:W-:-:S02]  /*1d00*/  UIADD3 UR50, UR4, 0x800, URZ ;  /* 0x0000080004327890 */ /* 0x000fc4000fffe03f */
[----:B------:R-:W-:Y:S02]  /*1d10*/  UIADD3 UR54, UR4, 0x802, URZ ;  /* 0x0000080204367890 */ /* 0x000fe4000fffe03f */
        /* <DEDUP_REMOVED lines=177> */
[----:B------:R-:W-:Y:S02]  /*2830*/  MOV R2, UR13 ;  /* 0x0000000d00027c02 */ /* 0x000fe40008000f00 */
[----:B01----:R-:W-:Y:S01]  /*2840*/  MOV R3, UR12 ;  /* 0x0000000c00037c02 */ /* 0x003fe20008000f00 */
        /* <DEDUP_REMOVED lines=272> */
[----:B------:R-:W-:Y:S01]  /*3950*/  MOV R6, UR12 ;  /* 0x0000000c00067c02 */ /* 0x000fe20008000f00 */
        /* <DEDUP_REMOVED lines=35> */
[----:B------:R-:W-:-:S07]  /*3b90*/  UIADD3 UR6, UR4, 0x786, URZ ;  /* 0x0000078604067890 */ /* 0x000fce000fffe03f */
[----:B------:R-:W-:Y:S01]  /*3ba0*/  UMOV UR14, UR6 ;  /* 0x00000006000e7c82 */ /* 0x000fe20008000000 */
[----:B------:R-:W-:Y:S01]  /*3bb0*/  UIADD3 UR6, UR4, 0x906, URZ ;  /* 0x0000090604067890 */ /* 0x000fe2000fffe03f */
[----:B------:R-:W-:Y:S02]  /*3bc0*/  WARPGROUP.DEPBAR.LE gsb0, 0x0 ;  /* 0x00008000000079c5 */ /* 0x000fe40000010000 */
[----:B------:R-:W-:-:S06]  /*3bd0*/  WARPGROUP.ARRIVE ;  /* 0x00000000000079c5 */ /* 0x000fcc0000000000 */
[----:B------:R-:W-:Y:S01]  /*3be0*/  HGMMA.64x16x16.F32 R32, gdesc[UR52], R32, gsb0 ;  /* 0x00200000342079f0 */ /* 0x000fe20008000820 */
[----:B------:R-:W-:Y:S01]  /*3bf0*/  UMOV UR54, UR7 ;  /* 0x0000000700367c82 */ /* 0x000fe20008000000 */
[----:B------:R-:W-:Y:S01]  /*3c00*/  UMOV UR55, 0x40000040 ;  /* 0x4000004000377882 */ /* 0x000fe20000000000 */
        /* <DEDUP_REMOVED lines=35> */
.L_x_2209:
[----:B------:R-:W-:Y:S01]  /*3e40*/  R2UR UR4, R212 ;  /* 0x00000000d40472ca */ /* 0x000fe200000e0000 */
[----:B------:R-:W-:Y:S01]  /*3e50*/  ULDC UR10, c[0x0][0x2f0] ;  /* 0x0000bc00000a7ab9 */ /* 0x000fe20000000800 */
[----:B------:R-:W-:Y:S01]  /*3e60*/  R2UR UR7, R213 ;  /* 0x00000000d50772ca */ /* 0x000fe200000e0000 */
[----:B------:R-:W-:Y:S01]  /*3e70*/  IMAD.U32 R4, RZ, RZ, UR10 ;  /* 0x0000000aff047e24 */ /* 0x000fe2000f8e00ff */
[----:B------:R-:W-:Y:S01]  /*3e80*/  R2UR UR18, R23 ;  /* 0x00000000171272ca */ /* 0x000fe200000e0000 */
[----:B------:R-:W-:Y:S01]  /*3e90*/  ULDC UR14, c[0x0][0x288] ;  /* 0x0000a200000e7ab9 */ /* 0x000fe20000000800 */
[----:B------:R-:W-:Y:S02]  /*3ea0*/  CS2R R150, SRZ ;  /* 0x0000000000967805 */ /* 0x000fe4000001ff00 */
[----:B------:R-:W-:Y:S02]  /*3eb0*/  CS2R R148, SRZ ;  /* 0x0000000000947805 */ /* 0x000fe4000001ff00 */
[----:B------:R-:W-:-:S02]  /*3ec0*/  CS2R R146, SRZ ;  /* 0x0000000000927805 */ /* 0x000fc4000001ff00 */
[----:B------:R-:W-:Y:S02]  /*3ed0*/  CS2R R144, SRZ ;  /* 0x0000000000907805 */ /* 0x000fe4000001ff00 */
[----:B------:R-:W-:Y:S02]  /*3ee0*/  CS2R R142, SRZ ;  /* 0x00000000008e7805 */ /* 0x000fe4000001ff00 */
[----:B------:R-:W-:Y:S02]  /*3ef0*/  CS2R R140, SRZ ;  /* 0x00000000008c7805 */ /* 0x000fe4000001ff00 */
[----:B------:R-:W-:Y:S01]  /*3f00*/  CS2R R138, SRZ ;  /* 0x00000000008a7805 */ /* 0x000fe2000001ff00 */
[----:B------:R-:W-:Y:S01]  /*3f10*/  UISETP.NE.AND UP0, UPT, UR4, URZ, UPT ;  /* 0x0000003f0400728c */ /* 0x000fe2000bf05270 */
[----:B------:R-:W-:Y:S01]  /*3f20*/  CS2R R136, SRZ ;  /* 0x0000000000887805 */ /* 0x000fe2000001ff00 */
[----:B------:R-:W-:Y:S01]  /*3f30*/  VIADD R2, R215, UR7 ;  /* 0x00000007d7027c36 */ /* 0x000fe20008000000 */
[----:B------:R-:W-:Y:S01]  /*3f40*/  UMOV UR11, UR7 ;  /* 0x00000007000b7c82 */ /* 0x000fe20008000000 */
[----:B------:R-:W-:-:S02]  /*3f50*/  CS2R R134, SRZ ;  /* 0x0000000000867805 */ /* 0x000fc4000001ff00 */
[----:B------:R-:W-:Y:S02]  /*3f60*/  CS2R R132, SRZ ;  /* 0x0000000000847805 */ /* 0x000fe4000001ff00 */
[----:B------:R-:W-:Y:S02]  /*3f70*/  PLOP3.LUT P1, PT, PT, PT, UP0, 0x80, 0x0 ;  /* 0x000000000000781c */ /* 0x000fe40003f2f008 */
[----:B------:R-:W-:Y:S02]  /*3f80*/  CS2R R130, SRZ ;  /* 0x0000000000827805 */ /* 0x000fe4000001ff00 */
[----:B------:R-:W-:Y:S02]  /*3f90*/  PLOP3.LUT P2, PT, PT, PT, UP0, 0x80, 0x0 ;  /* 0x000000000000781c */ /* 0x000fe40003f4f008 */
[----:B------:R-:W-:Y:S02]  /*3fa0*/  CS2R R128, SRZ ;  /* 0x0000000000807805 */ /* 0x000fe4000001ff00 */
[----:B------:R-:W-:Y:S01]  /*3fb0*/  CS2R R126, SRZ ;  /* 0x00000000007e7805 */ /* 0x000fe2000001ff00 */
[----:B------:R-:W-:Y:S01]  /*3fc0*/  @UP0 ULDC UR4, c[0x0][0x44c] ;  /* 0x0001130000040ab9 */ /* 0x000fe20000000800 */
[----:B------:R-:W-:Y:S01]  /*3fd0*/  @UP0 ULDC UR6, c[0x0][0x44c] ;  /* 0x0001130000060ab9 */ /* 0x000fe20000000800 */
[----:B------:R-:W-:Y:S01]  /*3fe0*/  @UP0 ULDC UR15, c[0x0][0x450] ;  /* 0x00011400000f0ab9 */ /* 0x000fe20000000800 */
[----:B------:R-:W-:Y:S01]  /*3ff0*/  UIMAD.WIDE.U32 UR6, UR7, UR6, URZ ;  /* 0x00000006070672a5 */ /* 0x000fe2000f8e003f */
[----:B------:R-:W-:-:S02]  /*4000*/  CS2R R124, SRZ ;  /* 0x00000000007c7805 */ /* 0x000fc4000001ff00 */
[----:B------:R-:W-:Y:S02]  /*4010*/  CS2R R122, SRZ ;  /* 0x00000000007a7805 */ /* 0x000fe4000001ff00 */
[----:B------:R-:W-:Y:S01]  /*4020*/  CS2R R120, SRZ ;  /* 0x0000000000787805 */ /* 0x000fe2000001ff00 */
[----:B------:R-:W-:Y:S01]  /*4030*/  @UP0 USHF.R.U32.HI UR11, URZ, UR15, UR7 ;  /* 0x0000000f3f0b0299 */ /* 0x000fe20008011607 */
[----:B------:R-:W-:Y:S01]  /*4040*/  @P1 IMAD.HI.U32 R3, R2, UR4, RZ ;  /* 0x0000000402031c27 */ /* 0x000fe2000f8e00ff */
[----:B------:R-:W-:Y:S01]  /*4050*/  @UP0 ULDC UR4, c[0x0][0x450] ;  /* 0x0001140000040ab9 */ /* 0x000fe20000000800 */
[----:B------:R-:W-:Y:S02]  /*4060*/  CS2R R118, SRZ ;  /* 0x0000000000767805 */ /* 0x000fe4000001ff00 */
[----:B------:R-:W-:Y:S02]  /*4070*/  CS2R R116, SRZ ;  /* 0x0000000000747805 */ /* 0x000fe4000001ff00 */
[----:B------:R-:W-:-:S02]  /*4080*/  CS2R R114, SRZ ;  /* 0x0000000000727805 */ /* 0x000fc4000001ff00 */
[----:B------:R-:W-:Y:S01]  /*4090*/  @P2 SHF.R.U32.HI R2, RZ, UR4, R3 ;  /* 0x00000004ff022c19 */ /* 0x000fe20008011603 */
[----:B------:R-:W-:Y:S01]  /*40a0*/  UIMAD UR4, UR60, -0x50, URZ ;  /* 0xffffffb03c0478a4 */ /* 0x000fe2000f8e023f */
[----:B------:R-:W-:Y:S01]  /*40b0*/  CS2R R112, SRZ ;  /* 0x0000000000707805 */ /* 0x000fe2000001ff00 */
[----:B------:R-:W-:Y:S01]  /*40c0*/  UIADD3 UR60, UR60, -0x2, URZ ;  /* 0xfffffffe3c3c7890 */ /* 0x000fe2000fffe03f */
[----:B------:R-:W-:Y:S01]  /*40d0*/  CS2R R110, SRZ ;  /* 0x00000000006e7805 */ /* 0x000fe2000001ff00 */
[----:B------:R-:W0:Y:S01]  /*40e0*/  SHFL.IDX PT, R5, R2, 0x1, 0x1c1f ;  /* 0x003c1f0002057f89 */ /* 0x000e2200000e0000 */
[----:B------:R-:W-:Y:S01]  /*40f0*/  UIADD3 UR5, UR4, 0x51, URZ ;  /* 0x0000005104057890 */ /* 0x000fe2000fffe03f */
[----:B------:R-:W-:Y:S01]  /*4100*/  CS2R R108, SRZ ;  /* 0x00000000006c7805 */ /* 0x000fe2000001ff00 */
[----:B------:R-:W-:Y:S01]  /*4110*/  UIMAD UR4, UR18, UR10, UR4 ;  /* 0x0000000a120472a4 */ /* 0x000fe2000f8e0204 */
[----:B------:R-:W1:Y:S01]  /*4120*/  SHFL.IDX PT, R2, R2, RZ, 0x1c1f ;  /* 0x001c1fff02027589 */ /* 0x000e6200000e0000 */
[----:B------:R-:W-:Y:S01]  /*4130*/  UIMAD UR10, UR18, UR10, -UR14 ;  /* 0x0000000a120a72a4 */ /* 0x000fe2000f8e0a0e */
[----:B------:R-:W-:Y:S01]  /*4140*/  CS2R R106, SRZ ;  /* 0x00000000006a7805 */ /* 0x000fe2000001ff00 */
[----:B------:R-:W-:Y:S01]  /*4150*/  IMAD.U32 R3, RZ, RZ, UR5 ;  /* 0x00000005ff037e24 */ /* 0x000fe2000f8e00ff */
[----:B------:R-:W-:Y:S01]  /*4160*/  UIADD3 UR4, UR4, 0x50, URZ ;  /* 0x0000005004047890 */ /* 0x000fe2000fffe03f */
[----:B------:R-:W-:Y:S01]  /*4170*/  CS2R R104, SRZ ;  /* 0x0000000000687805 */ /* 0x000fe2000001ff00 */
[----:B------:R-:W-:Y:S01]  /*4180*/  ULDC UR5, c[0x0][0x988] ;  /* 0x0002620000057ab9 */ /* 0x000fe20000000800 */
[----:B------:R-:W-:Y:S01]  /*4190*/  IMAD R3, R214, -0x2, R3 ;  /* 0xfffffffed6037824 */ /* 0x000fe200078e0203 */
[----:B------:R-:W-:Y:S01]  /*41a0*/  UIADD3 UR6, UR10, UR11, URZ ;  /* 0x0000000b0a067290 */ /* 0x000fe2000fffe03f */
[----:B------:R-:W-:Y:S01]  /*41b0*/  CS2R R102, SRZ ;  /* 0x0000000000667805 */ /* 0x000fe2000001ff00 */
[----:B------:R-:W-:Y:S01]  /*41c0*/  IMAD.U32 R21, RZ, RZ, UR4 ;  /* 0x00000004ff157e24 */ /* 0x000fe2000f8e00ff */
[----:B------:R-:W-:Y:S01]  /*41d0*/  R2UR UR4, R0 ;  /* 0x00000000000472ca */ /* 0x000fe200000e0000 */
[----:B------:R-:W-:Y:S01]  /*41e0*/  IMAD R4, R4, UR18, R3 ;  /* 0x0000001204047c24 */ /* 0x000fe2000f8e0203 */
[----:B------:R-:W-:Y:S01]  /*41f0*/  UIMAD.WIDE UR6, UR6, 0x66666667, URZ ;  /* 0x66666667060678a5 */ /* 0x000fe2000f8e023f */
[----:B------:R-:W-:Y:S01]  /*4200*/  IMAD R3, R214, -0x2, R21 ;  /* 0xfffffffed6037824 */ /* 0x000fe200078e0215 */
[----:B------:R-:W2:Y:S01]  /*4210*/  S2UR UR18, SR_CgaCtaId ;  /* 0x00000000001279c3 */ /* 0x000ea20000008800 */
[----:B------:R-:W-:Y:S01]  /*4220*/  CS2R R100, SRZ ;  /* 0x0000000000647805 */ /* 0x000fe2000001ff00 */
[----:B------:R-:W-:Y:S01]  /*4230*/  USHF.R.U32.HI UR6, URZ, 0x1f, UR7 ;  /* 0x0000001f3f067899 */ /* 0x000fe20008011607 */
[----:B------:R-:W-:-:S02]  /*4240*/  CS2R R98, SRZ ;  /* 0x0000000000627805 */ /* 0x000fc4000001ff00 */
[----:B------:R-:W-:Y:S02]  /*4250*/  CS2R R96, SRZ ;  /* 0x0000000000607805 */ /* 0x000fe4000001ff00 */
[----:B0-----:R-:W-:Y:S01]  /*4260*/  IADD3 R18, R5, -UR14, R4 ;  /* 0x8000000e05127c10 */ /* 0x001fe2000fffe004 */
[----:B------:R-:W-:Y:S01]  /*4270*/  VIADD R4, R4, -UR14 ;  /* 0x8000000e04047c36 */ /* 0x000fe20008000000 */
[----:B------:R-:W-:Y:S01]  /*4280*/  ULEA.HI.SX32 UR6, UR7, UR6, 0x1b ;  /* 0x0000000607067291 */ /* 0x000fe2000f8fda3f */
[----:B------:R-:W-:Y:S02]  /*4290*/  CS2R R94, SRZ ;  /* 0x00000000005e7805 */ /* 0x000fe4000001ff00 */
[----:B------:R-:W-:Y:S01]  /*42a0*/  VIMNMX R18, R3, R18, PT ;  /* 0x0000001203127248 */ /* 0x000fe20003fe0100 */
[----:B------:R-:W-:Y:S01]  /*42b0*/  UIADD3 UR4, UR4, 0x38840, URZ ;  /* 0x0003884004047890 */ /* 0x000fe2000fffe03f */
[----:B-1----:R-:W-:Y:S01]  /*42c0*/  VIADDMNMX R4, R2, R4, R3, PT ;  /* 0x0000000402047246 */ /* 0x002fe20003800103 */
[----:B------:R-:W-:Y:S01]  /*42d0*/  UISETP.LT.AND UP0, UPT, URZ, UR6, UPT ;  /* 0x000000063f00728c */ /* 0x000fe2000bf01270 */
[----:B------:R-:W-:-:S02]  /*42e0*/  ISETP.GT.AND P1, PT, R18, RZ, PT ;  /* 0x000000ff1200720c */ /* 0x000fc40003f24270 */
[----:B------:R-:W-:Y:S02]  /*42f0*/  CS2R R92, SRZ ;  /* 0x00000000005c7805 */ /* 0x000fe4000001ff00 */
[C---:B------:R-:W-:Y:S01]  /*4300*/  ISETP.GT.AND P2, PT, R18.reuse, 0x1, PT ;  /* 0x000000011200780c */ /* 0x040fe20003f44270 */
[----:B------:R-:W-:Y:S01]  /*4310*/  USEL UR10, URZ, UR6, !UP0 ;  /* 0x000000063f0a7287 */ /* 0x000fe2000c000000 */
[----:B------:R-:W-:Y:S02]  /*4320*/  ISETP.GT.AND P3, PT, R18, 0x8, PT ;  /* 0x000000081200780c */ /* 0x000fe40003f64270 */
[----:B------:R-:W-:Y:S02]  /*4330*/  CS2R R90, SRZ ;  /* 0x00000000005a7805 */ /* 0x000fe4000001ff00 */
[----:B------:R-:W-:Y:S01]  /*4340*/  FSEL R58, R58, -INF , P1 ;  /* 0xff8000003a3a7808 */ /* 0x000fe20000800000 */
[----:B------:R-:W-:Y:S01]  /*4350*/  UISETP.GE.AND UP0, UPT, UR60, UR10, UPT ;  /* 0x0000000a3c00728c */ /* 0x000fe2000bf06270 */
[----:B------:R-:W-:-:S02]  /*4360*/  FSEL R59, R59, -INF , P2 ;  /* 0xff8000003b3b7808 */ /* 0x000fc40001000000 */
[----:B------:R-:W-:Y:S02]  /*4370*/  CS2R R88, SRZ ;  /* 0x0000000000587805 */ /* 0x000fe4000001ff00 */
[----:B------:R-:W-:Y:S01]  /*4380*/  ISETP.GT.AND P1, PT, R18, 0x9, PT ;  /* 0x000000091200780c */ /* 0x000fe20003f24270 */
[----:B--2---:R-:W-:Y:S01]  /*4390*/  UPRMT UR4, UR18, 0x654, UR4 ;  /* 0x0000065412047896 */ /* 0x004fe20008000004 */
[----:B------:R-:W-:Y:S02]  /*43a0*/  FSEL R62, R62, -INF , P3 ;  /* 0xff8000003e3e7808 */ /* 0x000fe40001800000 */
[----:B------:R-:W-:Y:S02]  /*43b0*/  CS2R R86, SRZ ;  /* 0x0000000000567805 */ /* 0x000fe4000001ff00 */
[----:B------:R-:W-:Y:S02]  /*43c0*/  FMNMX.FTZ R5, R58, R59, !PT ;  /* 0x0000003b3a057209 */ /* 0x000fe40007810000 */
[----:B------:R-:W-:-:S02]  /*43d0*/  CS2R R84, SRZ ;  /* 0x0000000000547805 */ /* 0x000fc4000001ff00 */
[----:B------:R-:W-:Y:S02]  /*43e0*/  ISETP.GT.AND P2, PT, R18, 0x10, PT ;  /* 0x000000101200780c */ /* 0x000fe40003f44270 */
[----:B------:R-:W-:Y:S02]  /*43f0*/  CS2R R82, SRZ ;  /* 0x0000000000527805 */ /* 0x000fe4000001ff00 */
[----:B------:R-:W-:Y:S02]  /*4400*/  FSEL R63, R63, -INF , P1 ;  /* 0xff8000003f3f7808 */ /* 0x000fe40000800000 */
[----:B------:R-:W-:Y:S02]  /*4410*/  CS2R R80, SRZ ;  /* 0x0000000000507805 */ /* 0x000fe4000001ff00 */
[----:B------:R-:W-:Y:S01]  /*4420*/  FMNMX.FTZ R20, R62, R5, !PT ;  /* 0x000000053e147209 */ /* 0x000fe20007810000 */
[----:B------:R-:W-:Y:S01]  /*4430*/  SYNCS.ARRIVE.TRANS64.RED.A1T0 RZ, [UR4], RZ ;  /* 0x000000ffffff79a7 */ /* 0x000fe20008100404 */
[----:B------:R-:W-:-:S02]  /*4440*/  ISETP.GT.AND P1, PT, R18, 0x11, PT ;  /* 0x000000111200780c */ /* 0x000fc40003f24270 */
[----:B------:R-:W-:Y:S02]  /*4450*/  CS2R R78, SRZ ;  /* 0x00000000004e7805 */ /* 0x000fe4000001ff00 */
[----:B------:R-:W-:Y:S02]  /*4460*/  FSEL R50, R50, -INF , P2 ;  /* 0xff80000032327808 */ /* 0x000fe40001000000 */
[----:B------:R-:W-:Y:S02]  /*4470*/  CS2R R76, SRZ ;  /* 0x00000000004c7805 */ /* 0x000fe4000001ff00 */
[----:B------:R-:W-:Y:S02]  /*4480*/  FMNMX.FTZ R5, R63, R20, !PT ;  /* 0x000000143f057209 */ /* 0x000fe40007810000 */
[----:B------:R-:W-:Y:S02]  /*4490*/  CS2R R74, SRZ ;  /* 0x00000000004a7805 */ /* 0x000fe4000001ff00 */
        /* <DEDUP_REMOVED lines=9> */
[----:B------:R-:W-:Y:S02]  /*4530*/  FMNMX.FTZ R5, R51, R20, !PT ;  /* 0x0000001433057209 */ /* 0x000fe40007810000 */
[----:B------:R-:W-:Y:S02]  /*4540*/  ISETP.GT.AND P2, PT, R18, 0x20, PT ;  /* 0x000000201200780c */ /* 0x000fe40003f44270 */
[----:B------:R-:W-:Y:S02]  /*4550*/  FSEL R55, R55, -INF , P1 ;  /* 0xff80000037377808 */ /* 0x000fe40000800000 */
[----:B------:R-:W-:-:S02]  /*4560*/  FMNMX.FTZ R20, R54, R5, !PT ;  /* 0x0000000536147209 */ /* 0x000fc40007810000 */
[----:B------:R-:W-:Y:S02]  /*4570*/  ISETP.GT.AND P1, PT, R18, 0x21, PT ;  /* 0x000000211200780c */ /* 0x000fe40003f24270 */
        /* <DEDUP_REMOVED lines=32> */
[----:B------:R-:W-:Y:S02]  /*4780*/  FSEL R31, R31, -INF , P1 ;  /* 0xff8000001f1f7808 */ /* 0x000fe40000800000 */
[----:B------:R-:W-:Y:S02]  /*4790*/  FMNMX.FTZ R18, R30, R5, !PT ;  /* 0x000000051e127209 */ /* 0x000fe40007810000 */
[----:B------:R-:W-:-:S02]  /*47a0*/  ISETP.GT.AND P1, PT, R4, RZ, PT ;  /* 0x000000ff0400720c */ /* 0x000fc40003f24270 */
[----:B------:R-:W-:Y:S02]  /*47b0*/  FMNMX.FTZ R18, R31, R18, !PT ;  /* 0x000000121f127209 */ /* 0x000fe40007810000 */
[C---:B------:R-:W-:Y:S02]  /*47c0*/  ISETP.GT.AND P2, PT, R4.reuse, 0x1, PT ;  /* 0x000000010400780c */ /* 0x040fe40003f44270 */
[----:B------:R-:W-:Y:S01]  /*47d0*/  ISETP.GT.AND P3, PT, R4, 0x8, PT ;  /* 0x000000080400780c */ /* 0x000fe20003f64270 */
[----:B------:R-:W0:Y:S01]  /*47e0*/  SHFL.BFLY PT, R5, R18, 0x2, 0x1f ;  /* 0x0c401f0012057f89 */ /* 0x000e2200000e0000 */
[----:B------:R-:W-:Y:S02]  /*47f0*/  FSEL R56, R56, -INF , P1 ;  /* 0xff80000038387808 */ /* 0x000fe40000800000 */
[----:B------:R-:W-:Y:S02]  /*4800*/  FSEL R57, R57, -INF , P2 ;  /* 0xff80000039397808 */ /* 0x000fe40001000000 */
[----:B------:R-:W-:-:S02]  /*4810*/  ISETP.GT.AND P1, PT, R4, 0x9, PT ;  /* 0x000000090400780c */ /* 0x000fc40003f24270 */
[----:B------:R-:W-:Y:S02]  /*4820*/  FSEL R60, R60, -INF , P3 ;  /* 0xff8000003c3c7808 */ /* 0x000fe40001800000 */
[----:B------:R-:W-:Y:S02]  /*4830*/  FMNMX.FTZ R3, R56, R57, !PT ;  /* 0x0000003938037209 */ /* 0x000fe40007810000 */
[----:B------:R-:W-:Y:S02]  /*4840*/  FSEL R61, R61, -INF , P1 ;  /* 0xff8000003d3d7808 */ /* 0x000fe40000800000 */
[----:B------:R-:W-:Y:S02]  /*4850*/  ISETP.GT.AND P1, PT, R4, 0x10, PT ;  /* 0x000000100400780c */ /* 0x000fe40003f24270 */
[----:B------:R-:W-:Y:S02]  /*4860*/  FMNMX.FTZ R2, R60, R3, !PT ;  /* 0x000000033c027209 */ /* 0x000fe40007810000 */
[----:B------:R-:W-:-:S02]  /*4870*/  ISETP.GT.AND P2, PT, R4, 0x11, PT ;  /* 0x000000110400780c */ /* 0x000fc40003f44270 */
[----:B------:R-:W-:Y:S02]  /*4880*/  FSEL R48, R48, -INF , P1 ;  /* 0xff80000030307808 */ /* 0x000fe40000800000 */
[----:B------:R-:W-:Y:S02]  /*4890*/  FMNMX.FTZ R3, R61, R2, !PT ;  /* 0x000000023d037209 */ /* 0x000fe40007810000 */
[----:B------:R-:W-:Y:S02]  /*48a0*/  ISETP.GT.AND P1, PT, R4, 0x18, PT ;  /* 0x000000180400780c */ /* 0x000fe40003f24270 */
[----:B------:R-:W-:Y:S02]  /*48b0*/  FSEL R49, R49, -INF , P2 ;  /* 0xff80000031317808 */ /* 0x000fe40001000000 */
[----:B------:R-:W-:Y:S02]  /*48c0*/  FMNMX.FTZ R2, R48, R3, !PT ;  /* 0x0000000330027209 */ /* 0x000fe40007810000 */
[----:B0-----:R-:W-:-:S02]  /*48d0*/  FMNMX.FTZ R20, R18, R5, !PT ;  /* 0x0000000512147209 */ /* 0x001fc40007810000 */
[----:B------:R-:W-:Y:S02]  /*48e0*/  ISETP.GT.AND P3, PT, R4, 0x19, PT ;  /* 0x000000190400780c */ /* 0x000fe40003f64270 */
[----:B------:R-:W-:Y:S01]  /*48f0*/  FSEL R52, R52, -INF , P1 ;  /* 0xff80000034347808 */ /* 0x000fe20000800000 */
[----:B------:R-:W0:Y:S01]  /*4900*/  SHFL.BFLY PT, R21, R20, 0x1, 0x1f ;  /* 0x0c201f0014157f89 */ /* 0x000e2200000e0000 */
[----:B------:R-:W-:Y:S02]  /*4910*/  FMNMX.FTZ R5, R49, R2, !PT ;  /* 0x0000000231057209 */ /* 0x000fe40007810000 */
[----:B------:R-:W-:Y:S02]  /*4920*/  FSEL R53, R53, -INF , P3 ;  /* 0xff80000035357808 */ /* 0x000fe40001800000 */
[----:B------:R-:W-:Y:S02]  /*4930*/  ISETP.GT.AND P1, PT, R4, 0x20, PT ;  /* 0x000000200400780c */ /* 0x000fe40003f24270 */
        /* <DEDUP_REMOVED lines=36> */
[----:B0-----:R-:W-:-:S02]  /*4b80*/  FMNMX.FTZ R3, R20, R21, !PT ;  /* 0x0000001514037209 */ /* 0x001fc40007810000 */
[----:B------:R-:W-:Y:S02]  /*4b90*/  FMNMX.FTZ R2, R29, R2, !PT ;  /* 0x000000021d027209 */ /* 0x000fe40007810000 */
[C---:B------:R-:W-:Y:S01]  /*4ba0*/  FSETP.NEU.FTZ.AND P4, PT, R3.reuse, -INF , PT ;  /* 0xff8000000300780b */ /* 0x040fe20003f9d000 */
[----:B------:R-:W-:Y:S02]  /*4bb0*/  FMUL.FTZ R18, R3, UR5 ;  /* 0x0000000503127c20 */ /* 0x000fe40008410000 */
[----:B------:R-:W0:Y:S03]  /*4bc0*/  SHFL.BFLY PT, R5, R2, 0x2, 0x1f ;  /* 0x0c401f0002057f89 */ /* 0x000e2600000e0000 */
[----:B------:R-:W-:-:S05]  /*4bd0*/  FSEL R18, R18, RZ, P4 ;  /* 0x000000ff12127208 */ /* 0x000fca0002000000 */
        /* <DEDUP_REMOVED lines=16> */
[----:B0-----:R-:W-:Y:S01]  /*4ce0*/  FMNMX.FTZ R5, R2, R5, !PT ;  /* 0x0000000502057209 */ /* 0x001fe20007810000 */
[--C-:B------:R-:W-:Y:S01]  /*4cf0*/  FFMA.FTZ R38, R38, UR5, -R18.reuse ;  /* 0x0000000526267c23 */ /* 0x100fe20008010812 */
[--C-:B------:R-:W-:Y:S01]  /*4d00*/  FFMA.FTZ R39, R39, UR5, -R18.reuse ;  /* 0x0000000527277c23 */ /* 0x100fe20008010812 */
[--C-:B------:R-:W-:Y:S01]  /*4d10*/  FFMA.FTZ R26, R26, UR5, -R18.reuse ;  /* 0x000000051a1a7c23 */ /* 0x100fe20008010812 */
[--C-:B------:R-:W-:Y:S01]  /*4d20*/  FFMA.FTZ R27, R27, UR5, -R18.reuse ;  /* 0x000000051b1b7c23 */ /* 0x100fe20008010812 */
[----:B------:R-:W0:Y:S01]  /*4d30*/  SHFL.BFLY PT, R4, R5, 0x1, 0x1f ;  /* 0x0c201f0005047f89 */ /* 0x000e2200000e0000 */
[----:B------:R-:W2:Y:S01]  /*4d40*/  MUFU.EX2 R62, R62 ;  /* 0x0000003e003e7308 */ /* 0x000ea20000000800 */
[--C-:B------:R-:W-:Y:S01]  /*4d50*/  FFMA.FTZ R30, R30, UR5, -R18.reuse ;  /* 0x000000051e1e7c23 */ /* 0x100fe20008010812 */
[----:B------:R-:W-:-:S06]  /*4d60*/  FFMA.FTZ R18, R31, UR5, -R18 ;  /* 0x000000051f127c23 */ /* 0x000fcc0008010812 */
[----:B------:R-:W3:Y:S01]  /*4d70*/  MUFU.EX2 R63, R63 ;  /* 0x0000003f003f7308 */ /* 0x000ee20000000800 */
[----:B-1----:R-:W-:Y:S01]  /*4d80*/  FADD.FTZ R21, R58, R59 ;  /* 0x0000003b3a157221 */ /* 0x002fe20000010000 */
[----:B------:R-:W-:Y:S02]  /*4d90*/  F2FP.F16.F32.PACK_AB R209, R59, R58 ;  /* 0x0000003a3bd1723e */ /* 0x000fe400000000ff */
[----:B------:R-:W-:-:S04]  /*4da0*/  CS2R R58, SRZ ;  /* 0x00000000003a7805 */ /* 0x000fc8000001ff00 */
[----:B------:R-:W-:Y:S01]  /*4db0*/  MUFU.EX2 R50, R50 ;  /* 0x0000003200327308 */ /* 0x000fe20000000800 */
[----:B--2---:R-:W-:Y:S01]  /*4dc0*/  FADD.FTZ R64, R62, R21 ;  /* 0x000000153e407221 */ /* 0x004fe20000010000 */
[----:B0-----:R-:W-:-:S06]  /*4dd0*/  FMNMX.FTZ R4, R5, R4, !PT ;  /* 0x0000000405047209 */ /* 0x001fcc0007810000 */
[----:B------:R-:W0:Y:S01]  /*4de0*/  MUFU.EX2 R51, R51 ;  /* 0x0000003300337308 */ /* 0x000e220000000800 */
[C---:B---3--:R-:W-:Y:S01]  /*4df0*/  FADD.FTZ R21, R63.reuse, R64 ;  /* 0x000000403f157221 */ /* 0x048fe20000010000 */
[----:B------:R-:W-:Y:S02]  /*4e00*/  F2FP.F16.F32.PACK_AB R211, R63, R62 ;  /* 0x0000003e3fd3723e */ /* 0x000fe400000000ff */
[----:B------:R-:W-:Y:S01]  /*4e10*/  CS2R R64, SRZ ;  /* 0x0000000000407805 */ /* 0x000fe2000001ff00 */
[C---:B------:R-:W-:Y:S01]  /*4e20*/  FMUL.FTZ R2, R4.reuse, UR5 ;  /* 0x0000000504027c20 */ /* 0x040fe20008410000 */
[----:B------:R-:W-:Y:S02]  /*4e30*/  FSETP.NEU.FTZ.AND P1, PT, R4, -INF , PT ;  /* 0xff8000000400780b */ /* 0x000fe40003f3d000 */
[----:B------:R-:W-:Y:S01]  /*4e40*/  CS2R R62, SRZ ;  /* 0x00000000003e7805 */ /* 0x000fe2000001ff00 */
[----:B------:R-:W-:Y:S01]  /*4e50*/  MUFU.EX2 R54, R54 ;  /* 0x0000003600367308 */ /* 0x000fe20000000800 */
[----:B------:R-:W-:-:S02]  /*4e60*/  FSEL R2, R2, RZ, P1 ;  /* 0x000000ff02027208 */ /* 0x000fc40000800000 */
[----:B------:R-:W-:-:S03]  /*4e70*/  PLOP3.LUT P1, PT, PT, PT, UP0, 0x80, 0x0 ;  /* 0x000000000000781c */ /* 0x000fc60003f2f008 */
        /* <DEDUP_REMOVED lines=21> */
[----:B------:R-:W-:Y:S01]  /*4fd0*/  FFMA.FTZ R2, R29, UR5, -R2 ;  /* 0x000000051d027c23 */ /* 0x000fe20008010802 */
[----:B------:R-:W2:Y:S01]  /*4fe0*/  MUFU.EX2 R60, R60 ;  /* 0x0000003c003c7308 */ /* 0x000ea20000000800 */
[----:B0-----:R-:W-:-:S07]  /*4ff0*/  F2FP.F16.F32.PACK_AB R205, R51, R50 ;  /* 0x0000003233cd723e */ /* 0x001fce00000000ff */
[----:B------:R-:W0:Y:S01]  /*5000*/  MUFU.EX2 R61, R61 ;  /* 0x0000003d003d7308 */ /* 0x000e220000000800 */
[----:B-1----:R-:W-:Y:S01]  /*5010*/  FADD.FTZ R5, R56, R57 ;  /* 0x0000003938057221 */ /* 0x002fe20000010000 */
[----:B------:R-:W-:Y:S02]  /*5020*/  F2FP.F16.F32.PACK_AB R208, R57, R56 ;  /* 0x0000003839d0723e */ /* 0x000fe400000000ff */
[----:B------:R-:W-:-:S04]  /*5030*/  CS2R R56, SRZ ;  /* 0x0000000000387805 */ /* 0x000fc8000001ff00 */
[----:B------:R-:W1:Y:S01]  /*5040*/  MUFU.EX2 R48, R48 ;  /* 0x0000003000307308 */ /* 0x000e620000000800 */
[----:B--2---:R-:W-:-:S07]  /*5050*/  FADD.FTZ R20, R60, R5 ;  /* 0x000000053c147221 */ /* 0x004fce0000010000 */
[----:B------:R-:W2:Y:S01]  /*5060*/  MUFU.EX2 R49, R49 ;  /* 0x0000003100317308 */ /* 0x000ea20000000800 */
[C---:B0-----:R-:W-:Y:S01]  /*5070*/  FADD.FTZ R5, R61.reuse, R20 ;  /* 0x000000143d057221 */ /* 0x041fe20000010000 */
[----:B------:R-:W-:Y:S01]  /*5080*/  FADD.FTZ R20, R50, R21 ;  /* 0x0000001532147221 */ /* 0x000fe20000010000 */
[----:B------:R-:W-:Y:S02]  /*5090*/  F2FP.F16.F32.PACK_AB R210, R61, R60 ;  /* 0x0000003c3dd2723e */ /* 0x000fe400000000ff */
[----:B------:R-:W-:Y:S01]  /*50a0*/  CS2R R60, SRZ ;  /* 0x00000000003c7805 */ /* 0x000fe2000001ff00 */
[----:B------:R-:W-:Y:S01]  /*50b0*/  FADD.FTZ R21, R51, R20 ;  /* 0x0000001433157221 */ /* 0x000fe20000010000 */
[----:B------:R-:W-:Y:S01]  /*50c0*/  CS2R R50, SRZ ;  /* 0x0000000000327805 */ /* 0x000fe2000001ff00 */
[----:B------:R-:W0:Y:S01]  /*50d0*/  MUFU.EX2 R52, R52 ;  /* 0x0000003400347308 */ /* 0x000e220000000800 */
[----:B-1----:R-:W-:Y:S01]  /*50e0*/  FADD.FTZ R0, R48, R5 ;  /* 0x0000000530007221 */ /* 0x002fe20000010000 */
[----:B------:R-:W-:-:S06]  /*50f0*/  FADD.FTZ R20, R54, R21 ;  /* 0x0000001536147221 */ /* 0x000fcc0000010000 */
[----:B------:R-:W1:Y:S01]  /*5100*/  MUFU.EX2 R53, R53 ;  /* 0x0000003500357308 */ /* 0x000e620000000800 */
[C---:B--2---:R-:W-:Y:S01]  /*5110*/  FADD.FTZ R5, R49.reuse, R0 ;  /* 0x0000000031057221 */ /* 0x044fe20000010000 */
[----:B------:R-:W-:Y:S02]  /*5120*/  F2FP.F16.F32.PACK_AB R204, R49, R48 ;  /* 0x0000003031cc723e */ /* 0x000fe400000000ff */
[----:B------:R-:W-:-:S04]  /*5130*/  CS2R R48, SRZ ;  /* 0x0000000000307805 */ /* 0x000fc8000001ff00 */
[----:B------:R-:W2:Y:S01]  /*5140*/  MUFU.EX2 R55, R55 ;  /* 0x0000003700377308 */ /* 0x000ea20000000800 */
[----:B0-----:R-:W-:-:S07]  /*5150*/  FADD.FTZ R0, R52, R5 ;  /* 0x0000000534007221 */ /* 0x001fce0000010000 */
[----:B------:R-:W0:Y:S01]  /*5160*/  MUFU.EX2 R40, R40 ;  /* 0x0000002800287308 */ /* 0x000e220000000800 */
[C---:B-1----:R-:W-:Y:S01]  /*5170*/  FADD.FTZ R5, R53.reuse, R0 ;  /* 0x0000000035057221 */ /* 0x042fe20000010000 */
[----:B------:R-:W-:Y:S02]  /*5180*/  F2FP.F16.F32.PACK_AB R206, R53, R52 ;  /* 0x0000003435ce723e */ /* 0x000fe400000000ff */
[----:B------:R-:W-:-:S04]  /*5190*/  CS2R R52, SRZ ;  /* 0x0000000000347805 */ /* 0x000fc8000001ff00 */
[----:B------:R-:W1:Y:S01]  /*51a0*/  MUFU.EX2 R42, R42 ;  /* 0x0000002a002a7308 */ /* 0x000e620000000800 */
[C---:B--2---:R-:W-:Y:S01]  /*51b0*/  FADD.FTZ R21, R55.reuse, R20 ;  /* 0x0000001437157221 */ /* 0x044fe20000010000 */
[----:B------:R-:W-:Y:S02]  /*51c0*/  F2FP.F16.F32.PACK_AB R207, R55, R54 ;  /* 0x0000003637cf723e */ /* 0x000fe400000000ff */
[----:B------:R-:W-:-:S04]  /*51d0*/  CS2R R54, SRZ ;  /* 0x0000000000367805 */ /* 0x000fc8000001ff00 */
[----:B------:R-:W2:Y:S01]  /*51e0*/  MUFU.EX2 R41, R41 ;  /* 0x0000002900297308 */ /* 0x000ea20000000800 */
[----:B0-----:R-:W-:-:S07]  /*51f0*/  FADD.FTZ R0, R40, R5 ;  /* 0x0000000528007221 */ /* 0x001fce0000010000 */
[----:B------:R-:W0:Y:S01]  /*5200*/  MUFU.EX2 R43, R43 ;  /* 0x0000002b002b7308 */ /* 0x000e220000000800 */
[----:B-1----:R-:W-:-:S07]  /*5210*/  FADD.FTZ R20, R42, R21 ;  /* 0x000000152a147221 */ /* 0x002fce0000010000 */
[----:B------:R-:W1:Y:S01]  /*5220*/  MUFU.EX2 R44, R44 ;  /* 0x0000002c002c7308 */ /* 0x000e620000000800 */
[C---:B--2---:R-:W-:Y:S01]  /*5230*/  FADD.FTZ R5, R41.reuse, R0 ;  /* 0x0000000029057221 */ /* 0x044fe20000010000 */
[----:B------:R-:W-:Y:S02]  /*5240*/  F2FP.F16.F32.PACK_AB R200, R41, R40 ;  /* 0x0000002829c8723e */ /* 0x000fe400000000ff */
[----:B------:R-:W-:-:S04]  /*5250*/  CS2R R40, SRZ ;  /* 0x0000000000287805 */ /* 0x000fc8000001ff00 */
[----:B------:R-:W2:Y:S01]  /*5260*/  MUFU.EX2 R46, R46 ;  /* 0x0000002e002e7308 */ /* 0x000ea20000000800 */
[C---:B0-----:R-:W-:Y:S01]  /*5270*/  FADD.FTZ R21, R43.reuse, R20 ;  /* 0x000000142b157221 */ /* 0x041fe20000010000 */
[----:B------:R-:W-:Y:S02]  /*5280*/  F2FP.F16.F32.PACK_AB R201, R43, R42 ;  /* 0x0000002a2bc9723e */ /* 0x000fe400000000ff */
[----:B------:R-:W-:-:S04]  /*5290*/  CS2R R42, SRZ ;  /* 0x00000000002a7805 */ /* 0x000fc8000001ff00 */
[----:B------:R-:W0:Y:S01]  /*52a0*/  MUFU.EX2 R45, R45 ;  /* 0x0000002d002d7308 */ /* 0x000e220000000800 */
[----:B-1----:R-:W-:-:S07]  /*52b0*/  FADD.FTZ R0, R44, R5 ;  /* 0x000000052c007221 */ /* 0x002fce0000010000 */
[----:B------:R-:W1:Y:S01]  /*52c0*/  MUFU.EX2 R47, R47 ;  /* 0x0000002f002f7308 */ /* 0x000e620000000800 */
[----:B--2---:R-:W-:-:S07]  /*52d0*/  FADD.FTZ R20, R46, R21 ;  /* 0x000000152e147221 */ /* 0x004fce0000010000 */
[----:B------:R-:W2:Y:S01]  /*52e0*/  MUFU.EX2 R32, R32 ;  /* 0x0000002000207308 */ /* 0x000ea20000000800 */
[C---:B0-----:R-:W-:Y:S01]  /*52f0*/  FADD.FTZ R5, R45.reuse, R0 ;  /* 0x000000002d057221 */ /* 0x041fe20000010000 */
[----:B------:R-:W-:Y:S02]  /*5300*/  F2FP.F16.F32.PACK_AB R202, R45, R44 ;  /* 0x0000002c2dca723e */ /* 0x000fe400000000ff */
[----:B------:R-:W-:-:S04]  /*5310*/  CS2R R44, SRZ ;  /* 0x00000000002c7805 */ /* 0x000fc8000001ff00 */
[----:B------:R-:W0:Y:S01]  /*5320*/  MUFU.EX2 R34, R34 ;  /* 0x0000002200227308 */ /* 0x000e220000000800 */
[C---:B-1----:R-:W-:Y:S01]  /*5330*/  FADD.FTZ R21, R47.reuse, R20 ;  /* 0x000000142f157221 */ /* 0x042fe20000010000 */
[----:B------:R-:W-:Y:S02]  /*5340*/  F2FP.F16.F32.PACK_AB R203, R47, R46 ;  /* 0x0000002e2fcb723e */ /* 0x000fe400000000ff */
[----:B------:R-:W-:-:S04]  /*5350*/  CS2R R46, SRZ ;  /* 0x00000000002e7805 */ /* 0x000fc8000001ff00 */
[----:B------:R-:W1:Y:S01]  /*5360*/  MUFU.EX2 R33, R33 ;  /* 0x0000002100217308 */ /* 0x000e620000000800 */
[----:B--2---:R-:W-:-:S07]  /*5370*/  FADD.FTZ R0, R32, R5 ;  /* 0x0000000520007221 */ /* 0x004fce0000010000 */
        /* <DEDUP_REMOVED lines=18> */
[----:B------:R-:W-:Y:S01]  /*54a0*/  MUFU.EX2 R26, R26 ;  /* 0x0000001a001a7308 */ /* 0x000fe20000000800 */
[C---:B0-----:R-:W-:Y:S01]  /*54b0*/  FADD.FTZ R29, R39.reuse, R20 ;  /* 0x00000014271d7221 */ /* 0x041fe20000010000 */
[----:B------:R-:W-:Y:S01]  /*54c0*/  IMAD.U32 R20, RZ, RZ, UR10 ;  /* 0x0000000aff147e24 */ /* 0x000fe2000f8e00ff */
[----:B------:R-:W-:Y:S02]  /*54d0*/  F2FP.F16.F32.PACK_AB R199, R39, R38 ;  /* 0x0000002627c7723e */ /* 0x000fe400000000ff */
[----:B------:R-:W-:-:S03]  /*54e0*/  CS2R R38, SRZ ;  /* 0x0000000000267805 */ /* 0x000fc6000001ff00 */
[----:B------:R-:W0:Y:S01]  /*54f0*/  MUFU.EX2 R25, R25 ;  /* 0x0000001900197308 */ /* 0x000e220000000800 */
[----:B-1----:R-:W-:-:S07]  /*5500*/  FADD.FTZ R0, R24, R21 ;  /* 0x0000001518007221 */ /* 0x002fce0000010000 */
[----:B------:R-:W1:Y:S08]  /*5510*/  MUFU.EX2 R27, R27 ;  /* 0x0000001b001b7308 */ /* 0x000e700000000800 */
[----:B------:R-:W2:Y:S01]  /*5520*/  MUFU.EX2 R28, R28 ;  /* 0x0000001c001c7308 */ /* 0x000ea20000000800 */
[C---:B0-----:R-:W-:Y:S01]  /*5530*/  FADD.FTZ R21, R25.reuse, R0 ;  /* 0x0000000019157221 */ /* 0x041fe20000010000 */
[----:B------:R-:W-:-:S02]  /*5540*/  F2FP.F16.F32.PACK_AB R192, R25, R24 ;  /* 0x0000001819c0723e */ /* 0x000fc400000000ff */
[----:B------:R-:W-:-:S04]  /*5550*/  CS2R R24, SRZ ;  /* 0x0000000000187805 */ /* 0x000fc8000001ff00 */
[----:B------:R-:W0:Y:S01]  /*5560*/  MUFU.EX2 R30, R30 ;  /* 0x0000001e001e7308 */ /* 0x000e220000000800 */
[----:B-1----:R-:W-:-:S07]  /*5570*/  F2FP.F16.F32.PACK_AB R193, R27, R26 ;  /* 0x0000001a1bc1723e */ /* 0x002fce00000000ff */
[----:B------:R1:W3:Y:S08]  /*5580*/  MUFU.EX2 R5, R2 ;  /* 0x0000000200057308 */ /* 0x0002f00000000800 */
[----:B------:R2:W4:Y:S01]  /*5590*/  MUFU.EX2 R195, R18 ;  /* 0x0000001200c37308 */ /* 0x0005220000000800 */
[----:B-1----:R-:W-:-:S04]  /*55a0*/  FADD.FTZ R2, R26, R29 ;  /* 0x0000001d1a027221 */ /* 0x002fc80000010000 */
[----:B------:R-:W-:Y:S01]  /*55b0*/  FADD.FTZ R29, R27, R2 ;  /* 0x000000021b1d7221 */ /* 0x000fe20000010000 */
[----:B------:R-:W-:Y:S01]  /*55c0*/  IMAD.MOV.U32 R2, RZ, RZ, 0x3f800000 ;  /* 0x3f800000ff027424 */ /* 0x000fe200078e00ff */
[----:B------:R-:W-:Y:S01]  /*55d0*/  CS2R R26, SRZ ;  /* 0x00000000001a7805 */ /* 0x000fe2000001ff00 */
[----:B--2---:R-:W-:Y:S01]  /*55e0*/  FADD.FTZ R18, R28, R21 ;  /* 0x000000151c127221 */ /* 0x004fe20000010000 */
[----:B0-----:R-:W-:Y:S01]  /*55f0*/  FADD.FTZ R0, R30, R29 ;  /* 0x0000001d1e007221 */ /* 0x001fe20000010000 */
[C---:B---3--:R-:W-:Y:S02]  /*5600*/  F2FP.F16.F32.PACK_AB R194, R5.reuse, R28 ;  /* 0x0000001c05c2723e */ /* 0x048fe400000000ff */
[----:B------:R-:W-:Y:S01]  /*5610*/  CS2R R28, SRZ ;  /* 0x00000000001c7805 */ /* 0x000fe2000001ff00 */
[----:B------:R-:W-:Y:S01]  /*5620*/  FADD.FTZ R18, R5, R18 ;  /* 0x0000001205127221 */ /* 0x000fe20000010000 */
[C---:B----4-:R-:W-:Y:S01]  /*5630*/  FADD.FTZ R5, R195.reuse, R0 ;  /* 0x00000000c3057221 */ /* 0x050fe20000010000 */
[----:B------:R-:W-:Y:S01]  /*5640*/  F2FP.F16.F32.PACK_AB R195, R195, R30 ;  /* 0x0000001ec3c3723e */ /* 0x000fe200000000ff */
[----:B------:R-:W-:Y:S01]  /*5650*/  IMAD.MOV.U32 R0, RZ, RZ, 0x3f800000 ;  /* 0x3f800000ff007424 */ /* 0x000fe200078e00ff */
[----:B------:R-:W-:Y:S01]  /*5660*/  CS2R R30, SRZ ;  /* 0x00000000001e7805 */ /* 0x000fe2000001ff00 */
[----:B------:R-:W-:Y:S06]  /*5670*/  @!P1 BRA `(.L_x_2210) ;  /* 0x0000003c00889947 */ /* 0x000fec0003800000 */
[----:B------:R-:W-:Y:S01]  /*5680*/  R2UR UR4, R17 ;  /* 0x00000000110472ca */ /* 0x000fe200000e0000 */
[----:B------:R-:W-:Y:S01]  /*5690*/  IMAD.MOV.U32 R21, RZ, RZ, R3 ;  /* 0x000000ffff157224 */ /* 0x000fe200078e0003 */
[----:B------:R-:W-:Y:S01]  /*56a0*/  MOV R151, RZ ;  /* 0x000000ff00977202 */ /* 0x000fe20000000f00 */
[----:B------:R-:W-:Y:S01]  /*56b0*/  IMAD.MOV.U32 R228, RZ, RZ, R4 ;  /* 0x000000ffffe47224 */ /* 0x000fe200078e0004 */
[----:B------:R-:W-:Y:S01]  /*56c0*/  UMOV UR37, UR36 ;  /* 0x0000002400257c82 */ /* 0x000fe20008000000 */
[----:B------:R-:W-:-:S08]  /*56d0*/  IMAD.MOV.U32 R2, RZ, RZ, 0x3f800000 ;  /* 0x3f800000ff027424 */ /* 0x000fd000078e00ff */
[----:B------:R-:W-:-:S07]  /*56e0*/  IMAD.U32 R229, RZ, RZ, UR4 ;  /* 0x00000004ffe57e24 */ /* 0x000fce000f8e00ff */
.L_x_2221:
[----:B------:R-:W-:Y:S01]  /*56f0*/  R2UR UR5, R229 ;  /* 0x00000000e50572ca */ /* 0x000fe200000e0000 */
[----:B------:R-:W-:-:S04]  /*5700*/  UISETP.NE.AND UP0, UPT, UR37, 0x1, UPT ;  /* 0x000000012500788c */ /* 0x000fc8000bf05270 */
[----:B------:R-:W-:-:S08]  /*5710*/  USEL UR4, URZ, 0x1, UP0 ;  /* 0x000000013f047887 */ /* 0x000fd00008000000 */
[----:B------:R-:W-:-:S06]  /*5720*/  ULOP3.LUT UR4, UR5, UR4, URZ, 0x3c, !UPT ;  /* 0x0000000405047292 */ /* 0x000fcc000f8e3c3f */
[----:B------:R-:W-:Y:S01]  /*5730*/  IMAD.U32 R17, RZ, RZ, UR4 ;  /* 0x00000004ff117e24 */ /* 0x000fe2000f8e00ff */
[----:B------:R-:W-:Y:S06]  /*5740*/  @!P0 BRA `(.L_x_2211) ;  /* 0x0000000000048947 */ /* 0x000fec0003800000 */
[----:B------:R-:W-:Y:S01]  /*5750*/  BPT.TRAP 0x1 ;  /* 0x000000040000795c */ /* 0x000fe20000300000 */
.L_x_2211:
[----:B------:R-:W-:Y:S01]  /*5760*/  R2UR UR5, R16 ;  /* 0x00000000100572ca */ /* 0x000fe200000e0000 */
[----:B------:R-:W-:Y:S01]  /*5770*/  UIADD3 UR36, UR37, 0x1, URZ ;  /* 0x0000000125247890 */ /* 0x000fe2000fffe03f */
[----:B------:R-:W-:-:S03]  /*5780*/  R2UR UR4, R17 ;  /* 0x00000000110472ca */ /* 0x000fc600000e0000 */
[----:B------:R-:W-:-:S04]  /*5790*/  UISETP.NE.AND UP0, UPT, UR36, 0x2, UPT ;  /* 0x000000022400788c */ /* 0x000fc8000bf05270 */
[----:B------:R-:W-:-:S04]  /*57a0*/  USEL UR36, UR36, URZ, UP0 ;  /* 0x0000003f24247287 */ /* 0x000fc80008000000 */
[----:B------:R-:W-:Y:S02]  /*57b0*/  ULEA UR61, UR36, UR5, 0x3 ;  /* 0x00000005243d7291 */ /* 0x000fe4000f8e183f */
[----:B------:R-:W-:-:S05]  /*57c0*/  IMAD.U32 R3, RZ, RZ, UR4 ;  /* 0x00000004ff037e24 */ /* 0x000fca000f8e00ff */
[----:B------:R-:W-:-:S04]  /*57d0*/  SHF.L.U32 R3, R3, 0x1f, RZ ;  /* 0x0000001f03037819 */ /* 0x000fc800000006ff */
[----:B------:R0:W1:Y:S01]  /*57e0*/  SYNCS.PHASECHK.TRANS64.TRYWAIT P1, [UR61+0x38830], R3 ;  /* 0x03883003ff0075a7 */ /* 0x000062000802017d */
[----:B------:R-:W-:Y:S05]  /*57f0*/  @!P0 BRA `(.L_x_2212) ;  /* 0x0000000000048947 */ /* 0x000fea0003800000 */
[----:B------:R-:W-:Y:S01]  /*5800*/  BPT.TRAP 0x1 ;  /* 0x000000040000795c */ /* 0x000fe20000300000 */
.L_x_2212:
[----:B-1----:R-:W-:Y:S05]  /*5810*/  @P1 BRA `(.L_x_2213) ;  /* 0x0000000000081947 */ /* 0x002fea0003800000 */
[----:B------:R-:W1:Y:S02]  /*5820*/  SYNCS.PHASECHK.TRANS64.TRYWAIT P1, [UR61+0x38830], R3 ;  /* 0x03883003ff0075a7 */ /* 0x000e64000802017d */
[----:B-1----:R-:W-:Y:S05]  /*5830*/  @!P1 BRA `(.L_x_2214) ;  /* 0x000000fc003c9947 */ /* 0x002fea0003800000 */
.L_x_2213:
        /* <DEDUP_REMOVED lines=23> */
[----:B------:R-:W-:Y:S01]  /*59b0*/  UIADD3 UR58, UR4, 0x80, URZ ;  /* 0x00000080043a7890 */ /* 0x000fe2000fffe03f */
[-C--:B------:R-:W-:Y:S01]  /*59c0*/  FMUL.FTZ R28, R28, R0.reuse ;  /* 0x000000001c1c7220 */ /* 0x080fe20000410000 */
        /* <DEDUP_REMOVED lines=57> */
[----:B------:R-:W-:Y:S01]  /*5d60*/  UIADD3 UR58, UR4, 0x100, URZ ;  /* 0x00000100043a7890 */ /* 0x000fe2000fffe03f */
[-C--:B------:R-:W-:Y:S01]  /*5d70*/  FMUL.FTZ R109, R109, R0.reuse ;  /* 0x000000006d6d7220 */ /* 0x080fe20000410000 */
[----:B------:R-:W-:Y:S01]  /*5d80*/  UMOV UR56, UR6 ;  /* 0x0000000600387c82 */ /* 0x000fe20008000000 */
[----:B------:R-:W-:Y:S01]  /*5d90*/  UMOV UR57, UR7 ;  /* 0x0000000700397c82 */ /* 0x000fe20008000000 */
        /* <DEDUP_REMOVED lines=95> */
[----:B------:R-:W-:Y:S01]  /*6390*/  UIADD3 UR58, UR4, 0x200, URZ ;  /* 0x00000200043a7890 */ /* 0x000fe2000fffe03f */
[----:B------:R-:W-:Y:S01]  /*63a0*/  UMOV UR56, UR6 ;  /* 0x0000000600387c82 */ /* 0x000fe20008000000 */
[----:B------:R-:W-:Y:S01]  /*63b0*/  UMOV UR57, UR7 ;  /* 0x0000000700397c82 */ /* 0x000fe20008000000 */
[----:B------:R-:W-:Y:S01]  /*63c0*/  UMOV UR59, 0x40000040 ;  /* 0x40000040003b7882 */ /* 0x000fe20000000000 */
        /* <DEDUP_REMOVED lines=141> */
[----:B------:R-:W-:Y:S02]  /*6ca0*/  UIADD3 UR10, UR4, 0x986, URZ ;  /* 0x00000986040a7890 */ /* 0x000fe4000fffe03f */
        /* <DEDUP_REMOVED lines=23> */
[----:B------:R-:W-:Y:S02]  /*6e20*/  R2UR UR14, R6 ;  /* 0x00000000060e72ca */ /* 0x000fe400000e0000 */
[----:B------:R-:W-:-:S11]  /*6e30*/  R2UR UR15, R7 ;  /* 0x00000000070f72ca */ /* 0x000fd600000e0000 */
[----:B------:R-:W-:Y:S02]  /*6e40*/  UMOV UR56, UR14 ;  /* 0x0000000e00387c82 */ /* 0x000fe40008000000 */
[----:B------:R-:W-:Y:S01]  /*6e50*/  UMOV UR57, UR15 ;  /* 0x0000000f00397c82 */ /* 0x000fe20008000000 */
[----:B------:R-:W-:Y:S01]  /*6e60*/  UMOV UR5, UR15 ;  /* 0x0000000f00057c82 */ /* 0x000fe20008000000 */
        /* <DEDUP_REMOVED lines=22> */
[----:B------:R-:W-:Y:S03]  /*6fd0*/  HGMMA.64x16x16.F32 R152, gdesc[UR16], R152, gsb0 ;  /* 0x00200000109879f0 */ /* 0x000fe60008000898 */
        /* <DEDUP_REMOVED lines=215> */
.L_x_2215:
[----:B------:R-:W-:Y:S02]  /*7d50*/  R2UR UR4, R16 ;  /* 0x00000000100472ca */ /* 0x000fe400000e0000 */
[----:B------:R-:W-:-:S11]  /*7d60*/  R2UR UR5, R229 ;  /* 0x00000000e50572ca */ /* 0x000fd600000e0000 */
[----:B------:R-:W-:Y:S02]  /*7d70*/  ULEA UR4, UR37, UR4, 0x3 ;  /* 0x0000000425047291 */ /* 0x000fe4000f8e183f */
[----:B------:R-:W-:-:S05]  /*7d80*/  IMAD.U32 R0, RZ, RZ, UR5 ;  /* 0x00000005ff007e24 */ /* 0x000fca000f8e00ff */
[----:B------:R-:W-:-:S04]  /*7d90*/  SHF.L.U32 R0, R0, 0x1f, RZ ;  /* 0x0000001f00007819 */ /* 0x000fc800000006ff */
[----:B------:R2:W3:Y:S01]  /*7da0*/  SYNCS.PHASECHK.TRANS64.TRYWAIT P1, [UR4+0x38850], R0 ;  /* 0x03885000ff0075a7 */ /* 0x0004e20008020144 */
[----:B------:R-:W-:Y:S05]  /*7db0*/  @!P0 BRA `(.L_x_2216) ;  /* 0x0000000000048947 */ /* 0x000fea0003800000 */
[----:B------:R-:W-:Y:S01]  /*7dc0*/  BPT.TRAP 0x1 ;  /* 0x000000040000795c */ /* 0x000fe20000300000 */
.L_x_2216:
[----:B---3--:R-:W-:Y:S05]  /*7dd0*/  @P1 BRA `(.L_x_2217) ;  /* 0x0000000000081947 */ /* 0x008fea0003800000 */
[----:B------:R-:W3:Y:S02]  /*7de0*/  SYNCS.PHASECHK.TRANS64.TRYWAIT P1, [UR4+0x38850], R0 ;  /* 0x03885000ff0075a7 */ /* 0x000ee40008020144 */
[----:B---3--:R-:W-:Y:S05]  /*7df0*/  @!P1 BRA `(.L_x_2218) ;  /* 0x000000d400e49947 */ /* 0x008fea0003800000 */
.L_x_2217:
[----:B------:R-:W-:Y:S01]  /*7e00*/  R2UR UR5, R16 ;  /* 0x00000000100572ca */ /* 0x000fe200000e0000 */
[----:B------:R-:W-:Y:S01]  /*7e10*/  WARPGROUP.ARRIVE ;  /* 0x00000000000079c5 */ /* 0x000fe20000000000 */
[----:B------:R-:W-:-:S11]  /*7e20*/  UMOV UR7, 0x40000040 ;  /* 0x4000004000077882 */ /* 0x000fd60000000000 */
[----:B------:R-:W-:-:S04]  /*7e30*/  UIADD3 UR5, UR5, 0x400, URZ ;  /* 0x0000040005057890 */ /* 0x000fc8000fffe03f */
        /* <DEDUP_REMOVED lines=33> */
.L_x_2219:
[----:B------:R-:W-:Y:S01]  /*8050*/  R2UR UR6, R212 ;  /* 0x00000000d40672ca */ /* 0x000fe200000e0000 */
[----:B------:R-:W4:Y:S01]  /*8060*/  LDC R193, c[0x0][0x2f0] ;  /* 0x0000bc00ffc17b82 */ /* 0x000f220000000800 */
[----:B------:R-:W-:Y:S01]  /*8070*/  R2UR UR5, R213 ;  /* 0x00000000d50572ca */ /* 0x000fe200000e0000 */
[----:B------:R-:W-:Y:S01]  /*8080*/  IMAD.MOV.U32 R195, RZ, RZ, -0x2 ;  /* 0xfffffffeffc37424 */ /* 0x000fe200078e00ff */
[----:B------:R-:W-:Y:S01]  /*8090*/  R2UR UR7, R23 ;  /* 0x00000000170772ca */ /* 0x000fe200000e0000 */
[----:B------:R-:W-:-:S08]  /*80a0*/  UIADD3 UR61, UR61, 0x38840, URZ ;  /* 0x000388403d3d7890 */ /* 0x000fd0000fffe03f */
[----:B------:R-:W-:Y:S02]  /*80b0*/  UISETP.NE.AND UP0, UPT, UR6, URZ, UPT ;  /* 0x0000003f0600728c */ /* 0x000fe4000bf05270 */
[----:B--23--:R-:W-:Y:S01]  /*80c0*/  VIADD R0, R215, UR5 ;  /* 0x00000005d7007c36 */ /* 0x00cfe20008000000 */
[----:B------:R-:W-:-:S03]  /*80d0*/  ULDC UR6, c[0x0][0x288] ;  /* 0x0000a20000067ab9 */ /* 0x000fc60000000800 */
[----:B------:R-:W-:Y:S02]  /*80e0*/  PLOP3.LUT P1, PT, PT, PT, UP0, 0x80, 0x0 ;  /* 0x000000000000781c */ /* 0x000fe40003f2f008 */
[----:B------:R-:W-:-:S03]  /*80f0*/  PLOP3.LUT P2, PT, PT, PT, UP0, 0x80, 0x0 ;  /* 0x000000000000781c */ /* 0x000fc60003f4f008 */
[----:B------:R-:W-:-:S08]  /*8100*/  @UP0 ULDC UR5, c[0x0][0x44c] ;  /* 0x0001130000050ab9 */ /* 0x000fd00000000800 */
[----:B------:R-:W-:Y:S01]  /*8110*/  @P1 IMAD.HI.U32 R2, R0, UR5, RZ ;  /* 0x0000000500021c27 */ /* 0x000fe2000f8e00ff */
[----:B------:R-:W-:-:S04]  /*8120*/  @UP0 ULDC UR5, c[0x0][0x450] ;  /* 0x0001140000050ab9 */ /* 0x000fc80000000800 */
[----:B------:R-:W-:Y:S01]  /*8130*/  @P2 SHF.R.U32.HI R0, RZ, UR5, R2 ;  /* 0x00000005ff002c19 */ /* 0x000fe20008011602 */
[----:B------:R-:W-:Y:S02]  /*8140*/  UMOV UR5, 0x1 ;  /* 0x0000000100057882 */ /* 0x000fe40000000000 */
[----:B------:R-:W-:Y:S02]  /*8150*/  UIMAD UR5, UR60, -0x50, UR5 ;  /* 0xffffffb03c0578a4 */ /* 0x000fe4000f8e0205 */
[----:B01----:R-:W0:Y:S04]  /*8160*/  SHFL.IDX PT, R3, R0, RZ, 0x1c1f ;  /* 0x001c1fff00037589 */ /* 0x003e2800000e0000 */
[----:B------:R-:W-:Y:S01]  /*8170*/  IMAD R2, R214, R195, UR5 ;  /* 0x00000005d6027e24 */ /* 0x000fe2000f8e02c3 */
[----:B------:R-:W-:-:S03]  /*8180*/  ULDC UR5, c[0x0][0x988] ;  /* 0x0002620000057ab9 */ /* 0x000fc60000000800 */
[----:B----4-:R-:W-:-:S05]  /*8190*/  IMAD R2, R193, UR7, R2 ;  /* 0x00000007c1027c24 */ /* 0x010fca000f8e0202 */
[----:B0-----:R-:W-:-:S04]  /*81a0*/  IADD3 R3, R3, -UR6, R2 ;  /* 0x8000000603037c10 */ /* 0x001fc8000fffe002 */
[C---:B------:R-:W-:Y:S02]  /*81b0*/  ISETP.GT.AND P1, PT, R3.reuse, RZ, PT ;  /* 0x000000ff0300720c */ /* 0x040fe40003f24270 */
[C---:B------:R-:W-:Y:S02]  /*81c0*/  ISETP.GT.AND P2, PT, R3.reuse, 0x1, PT ;  /* 0x000000010300780c */ /* 0x040fe40003f44270 */
[----:B------:R-:W-:Y:S02]  /*81d0*/  FSEL R184, R184, -INF , P1 ;  /* 0xff800000b8b87808 */ /* 0x000fe40000800000 */
        /* <DEDUP_REMOVED lines=56> */
[----:B------:R-:W0:Y:S02]  /*8560*/  SHFL.IDX PT, R3, R0, 0x1, 0x1c1f ;  /* 0x003c1f0000037f89 */ /* 0x000e2400000e0000 */
[----:B------:R-:W-:-:S05]  /*8570*/  FMNMX.FTZ R192, R157, R4, !PT ;  /* 0x000000049dc07209 */ /* 0x000fca0007810000 */
[----:B------:R-:W1:Y:S01]  /*8580*/  SHFL.BFLY PT, R193, R192, 0x2, 0x1f ;  /* 0x0c401f00c0c17f89 */ /* 0x000e6200000e0000 */
[----:B0-----:R-:W-:Y:S01]  /*8590*/  IADD3 R2, R3, -UR6, R2 ;  /* 0x8000000603027c10 */ /* 0x001fe2000fffe002 */
[----:B------:R-:W0:Y:S03]  /*85a0*/  S2UR UR6, SR_CgaCtaId ;  /* 0x00000000000679c3 */ /* 0x000e260000008800 */
[C---:B------:R-:W-:Y:S02]  /*85b0*/  ISETP.GT.AND P1, PT, R2.reuse, RZ, PT ;  /* 0x000000ff0200720c */ /* 0x040fe40003f24270 */
[----:B------:R-:W-:Y:S02]  /*85c0*/  ISETP.GT.AND P2, PT, R2, 0x1, PT ;  /* 0x000000010200780c */ /* 0x000fe40003f44270 */
[----:B-1----:R-:W-:Y:S02]  /*85d0*/  FMNMX.FTZ R193, R192, R193, !PT ;  /* 0x000000c1c0c17209 */ /* 0x002fe40007810000 */
[----:B------:R-:W-:-:S02]  /*85e0*/  FSEL R186, R186, -INF , P1 ;  /* 0xff800000baba7808 */ /* 0x000fc40000800000 */
[----:B------:R-:W-:Y:S01]  /*85f0*/  ISETP.GT.AND P1, PT, R2, 0x8, PT ;  /* 0x000000080200780c */ /* 0x000fe20003f24270 */
[----:B------:R-:W1:Y:S01]  /*8600*/  SHFL.BFLY PT, R194, R193, 0x1, 0x1f ;  /* 0x0c201f00c1c27f89 */ /* 0x000e6200000e0000 */
[----:B------:R-:W-:Y:S02]  /*8610*/  FSEL R187, R187, -INF , P2 ;  /* 0xff800000bbbb7808 */ /* 0x000fe40001000000 */
[----:B------:R-:W-:Y:S02]  /*8620*/  FMNMX.FTZ R4, R186, R21, !PT ;  /* 0x00000015ba047209 */ /* 0x000fe40007810000 */
[----:B------:R-:W-:Y:S02]  /*8630*/  ISETP.GT.AND P2, PT, R2, 0x9, PT ;  /* 0x000000090200780c */ /* 0x000fe40003f44270 */
[----:B------:R-:W-:Y:S02]  /*8640*/  FSEL R190, R190, -INF , P1 ;  /* 0xff800000bebe7808 */ /* 0x000fe40000800000 */
[----:B------:R-:W-:-:S02]  /*8650*/  FMNMX.FTZ R3, R187, R4, !PT ;  /* 0x00000004bb037209 */ /* 0x000fc40007810000 */
[----:B------:R-:W-:Y:S01]  /*8660*/  FSEL R191, R191, -INF , P2 ;  /* 0xff800000bfbf7808 */ /* 0x000fe20001000000 */
[----:B0-----:R-:W-:Y:S01]  /*8670*/  UPRMT UR61, UR6, 0x654, UR61 ;  /* 0x00000654063d7896 */ /* 0x001fe2000800003d */
[----:B------:R-:W-:Y:S02]  /*8680*/  ISETP.GT.AND P1, PT, R2, 0x10, PT ;  /* 0x000000100200780c */ /* 0x000fe40003f24270 */
[----:B------:R-:W-:Y:S02]  /*8690*/  FMNMX.FTZ R0, R190, R3, !PT ;  /* 0x00000003be007209 */ /* 0x000fe40007810000 */
[----:B------:R-:W-:Y:S02]  /*86a0*/  ISETP.GT.AND P2, PT, R2, 0x11, PT ;  /* 0x000000110200780c */ /* 0x000fe40003f44270 */
[----:B------:R-:W-:Y:S02]  /*86b0*/  FSEL R178, R178, -INF , P1 ;  /* 0xff800000b2b27808 */ /* 0x000fe40000800000 */
[----:B------:R-:W-:Y:S01]  /*86c0*/  FMNMX.FTZ R3, R191, R0, !PT ;  /* 0x00000000bf037209 */ /* 0x000fe20007810000 */
[----:B------:R-:W-:Y:S01]  /*86d0*/  SYNCS.ARRIVE.TRANS64.RED.A1T0 RZ, [UR61], RZ ;  /* 0x000000ffffff79a7 */ /* 0x000fe2000810043d */
[----:B------:R-:W-:-:S02]  /*86e0*/  ISETP.GT.AND P3, PT, R2, 0x18, PT ;  /* 0x000000180200780c */ /* 0x000fc40003f64270 */
[----:B-1----:R-:W-:Y:S02]  /*86f0*/  FMNMX.FTZ R4, R193, R194, !PT ;  /* 0x000000c2c1047209 */ /* 0x002fe40007810000 */
[----:B------:R-:W-:Y:S02]  /*8700*/  FSEL R179, R179, -INF , P2 ;  /* 0xff800000b3b37808 */ /* 0x000fe40001000000 */
[----:B------:R-:W-:Y:S01]  /*8710*/  FMNMX.FTZ R0, R178, R3, !PT ;  /* 0x00000003b2007209 */ /* 0x000fe20007810000 */
[C---:B------:R-:W-:Y:S01]  /*8720*/  FMUL.FTZ R192, R4.reuse, UR5 ;  /* 0x0000000504c07c20 */ /* 0x040fe20008410000 */
[----:B------:R-:W-:Y:S02]  /*8730*/  FSETP.NEU.FTZ.AND P1, PT, R4, -INF , PT ;  /* 0xff8000000400780b */ /* 0x000fe40003f3d000 */
[----:B------:R-:W-:Y:S02]  /*8740*/  ISETP.GT.AND P4, PT, R2, 0x19, PT ;  /* 0x000000190200780c */ /* 0x000fe40003f84270 */
[----:B------:R-:W-:-:S02]  /*8750*/  FSEL R182, R182, -INF , P3 ;  /* 0xff800000b6b67808 */ /* 0x000fc40001800000 */
[----:B------:R-:W-:Y:S02]  /*8760*/  FMNMX.FTZ R3, R179, R0, !PT ;  /* 0x00000000b3037209 */ /* 0x000fe40007810000 */
[----:B------:R-:W-:Y:S02]  /*8770*/  FSEL R0, R192, RZ, P1 ;  /* 0x000000ffc0007208 */ /* 0x000fe40000800000 */
[----:B------:R-:W-:Y:S02]  /*8780*/  ISETP.GT.AND P2, PT, R2, 0x20, PT ;  /* 0x000000200200780c */ /* 0x000fe40003f44270 */
[----:B------:R-:W-:Y:S01]  /*8790*/  FSEL R183, R183, -INF , P4 ;  /* 0xff800000b7b77808 */ /* 0x000fe20002000000 */
[--C-:B------:R-:W-:Y:S01]  /*87a0*/  FFMA.FTZ R208, R184, UR5, -R0.reuse ;  /* 0x00000005b8d07c23 */ /* 0x100fe20008010800 */
[----:B------:R-:W-:Y:S01]  /*87b0*/  FMNMX.FTZ R192, R182, R3, !PT ;  /* 0x00000003b6c07209 */ /* 0x000fe20007810000 */
[--C-:B------:R-:W-:Y:S01]  /*87c0*/  FFMA.FTZ R185, R185, UR5, -R0.reuse ;  /* 0x00000005b9b97c23 */ /* 0x100fe20008010800 */
[----:B------:R-:W-:Y:S01]  /*87d0*/  ISETP.GT.AND P3, PT, R2, 0x21, PT ;  /* 0x000000210200780c */ /* 0x000fe20003f64270 */
[--C-:B------:R-:W-:Y:S01]  /*87e0*/  FFMA.FTZ R210, R188, UR5, -R0.reuse ;  /* 0x00000005bcd27c23 */ /* 0x100fe20008010800 */
        /* <DEDUP_REMOVED lines=16> */
[----:B------:R-:W-:Y:S01]  /*88f0*/  FSEL R184, R175, -INF , P3 ;  /* 0xff800000afb87808 */ /* 0x000fe20001800000 */
[--C-:B------:R-:W-:Y:S01]  /*8900*/  FFMA.FTZ R176, R181, UR5, -R0.reuse ;  /* 0x00000005b5b07c23 */ /* 0x100fe20008010800 */
[----:B------:R-:W-:Y:S01]  /*8910*/  ISETP.GT.AND P2, PT, R2, 0x30, PT ;  /* 0x000000300200780c */ /* 0x000fe20003f44270 */
[----:B------:R0:W-:Y:S01]  /*8920*/  MUFU.EX2 R175, R185 ;  /* 0x000000b900af7308 */ /* 0x0001e20000000800 */
[----:B------:R-:W-:Y:S01]  /*8930*/  FMNMX.FTZ R3, R174, R3, !PT ;  /* 0x00000003ae037209 */ /* 0x000fe20007810000 */
[--C-:B------:R-:W-:Y:S01]  /*8940*/  FFMA.FTZ R202, R172, UR5, -R0.reuse ;  /* 0x00000005acca7c23 */ /* 0x100fe20008010800 */
[----:B------:R-:W-:Y:S01]  /*8950*/  ISETP.GT.AND P3, PT, R2, 0x31, PT ;  /* 0x000000310200780c */ /* 0x000fe20003f64270 */
[--C-:B------:R-:W-:Y:S01]  /*8960*/  FFMA.FTZ R196, R160, UR5, -R0.reuse ;  /* 0x00000005a0c47c23 */ /* 0x100fe20008010800 */
[----:B------:R-:W-:Y:S01]  /*8970*/  FSEL R162, R162, -INF , P2 ;  /* 0xff800000a2a27808 */ /* 0x000fe20001000000 */
[--C-:B------:R-:W-:Y:S01]  /*8980*/  FFMA.FTZ R198, R164, UR5, -R0.reuse ;  /* 0x00000005a4c67c23 */ /* 0x100fe20008010800 */
[----:B------:R-:W-:Y:S01]  /*8990*/  FMNMX.FTZ R3, R184, R3, !PT ;  /* 0x00000003b8037209 */ /* 0x000fe20007810000 */
[----:B------:R-:W-:Y:S01]  /*89a0*/  FFMA.FTZ R153, R157, UR5, -R0 ;  /* 0x000000059d997c23 */ /* 0x000fe20008010800 */
[----:B------:R-:W-:Y:S01]  /*89b0*/  ISETP.GT.AND P2, PT, R2, 0x38, PT ;  /* 0x000000380200780c */ /* 0x000fe20003f44270 */
[----:B------:R-:W-:Y:S01]  /*89c0*/  MUFU.EX2 R208, R208 ;  /* 0x000000d000d07308 */ /* 0x000fe20000000800 */
[----:B------:R-:W-:-:S02]  /*89d0*/  FSEL R163, R163, -INF , P3 ;  /* 0xff800000a3a37808 */ /* 0x000fc40001800000 */
[----:B------:R-:W-:Y:S02]  /*89e0*/  FMNMX.FTZ R188, R162, R3, !PT ;  /* 0x00000003a2bc7209 */ /* 0x000fe40007810000 */
[----:B------:R-:W-:Y:S02]  /*89f0*/  ISETP.GT.AND P3, PT, R2, 0x39, PT ;  /* 0x000000390200780c */ /* 0x000fe40003f64270 */
[----:B0-----:R-:W-:Y:S01]  /*8a00*/  FSEL R185, R166, -INF , P2 ;  /* 0xff800000a6b97808 */ /* 0x001fe20001000000 */
[----:B------:R-:W-:Y:S01]  /*8a10*/  FFMA.FTZ R166, R189, UR5, -R0 ;  /* 0x00000005bda67c23 */ /* 0x000fe20008010800 */
[----:B------:R-:W-:Y:S01]  /*8a20*/  FMNMX.FTZ R188, R163, R188, !PT ;  /* 0x000000bca3bc7209 */ /* 0x000fe20007810000 */
[----:B------:R-:W-:Y:S01]  /*8a30*/  MUFU.EX2 R210, R210 ;  /* 0x000000d200d27308 */ /* 0x000fe20000000800 */
[----:B------:R-:W-:Y:S02]  /*8a40*/  FSEL R167, R167, -INF , P3 ;  /* 0xff800000a7a77808 */ /* 0x000fe40001800000 */
[----:B------:R-:W-:-:S02]  /*8a50*/  ISETP.GT.AND P2, PT, R2, 0x40, PT ;  /* 0x000000400200780c */ /* 0x000fc40003f44270 */
[----:B------:R-:W-:Y:S02]  /*8a60*/  FMNMX.FTZ R188, R185, R188, !PT ;  /* 0x000000bcb9bc7209 */ /* 0x000fe40007810000 */
[----:B------:R-:W-:Y:S01]  /*8a70*/  ISETP.GT.AND P3, PT, R2, 0x41, PT ;  /* 0x000000410200780c */ /* 0x000fe20003f64270 */
[----:B------:R-:W-:Y:S01]  /*8a80*/  MUFU.EX2 R166, R166 ;  /* 0x000000a600a67308 */ /* 0x000fe20000000800 */
[----:B------:R-:W-:Y:S02]  /*8a90*/  FSEL R154, R154, -INF , P2 ;  /* 0xff8000009a9a7808 */ /* 0x000fe40001000000 */
[----:B------:R-:W-:Y:S02]  /*8aa0*/  FMNMX.FTZ R3, R167, R188, !PT ;  /* 0x000000bca7037209 */ /* 0x000fe40007810000 */
[----:B------:R-:W-:Y:S02]  /*8ab0*/  ISETP.GT.AND P2, PT, R2, 0x48, PT ;  /* 0x000000480200780c */ /* 0x000fe40003f44270 */
[----:B------:R-:W-:Y:S01]  /*8ac0*/  FSEL R188, R155, -INF , P3 ;  /* 0xff8000009bbc7808 */ /* 0x000fe20001800000 */
[----:B------:R-:W-:Y:S01]  /*8ad0*/  FFMA.FTZ R155, R165, UR5, -R0 ;  /* 0x00000005a59b7c23 */ /* 0x000fe20008010800 */
[----:B------:R-:W-:Y:S01]  /*8ae0*/  FMNMX.FTZ R3, R154, R3, !PT ;  /* 0x000000039a037209 */ /* 0x000fe20007810000 */
[----:B------:R-:W-:Y:S01]  /*8af0*/  MUFU.EX2 R204, R204 ;  /* 0x000000cc00cc7308 */ /* 0x000fe20000000800 */
[----:B------:R-:W-:-:S02]  /*8b00*/  ISETP.GT.AND P3, PT, R2, 0x49, PT ;  /* 0x000000490200780c */ /* 0x000fc40003f64270 */
[----:B------:R-:W-:Y:S01]  /*8b10*/  FSEL R189, R158, -INF , P2 ;  /* 0xff8000009ebd7808 */ /* 0x000fe20001000000 */
[--C-:B------:R-:W-:Y:S01]  /*8b20*/  FFMA.FTZ R158, R161, UR5, -R0.reuse ;  /* 0x00000005a19e7c23 */ /* 0x100fe20008010800 */
[----:B------:R-:W-:Y:S02]  /*8b30*/  FMNMX.FTZ R2, R188, R3, !PT ;  /* 0x00000003bc027209 */ /* 0x000fe40007810000 */
[----:B------:R-:W-:Y:S01]  /*8b40*/  FSEL R193, R159, -INF , P3 ;  /* 0xff8000009fc17808 */ /* 0x000fe20001800000 */
[----:B------:R-:W-:Y:S01]  /*8b50*/  FFMA.FTZ R159, R173, UR5, -R0 ;  /* 0x00000005ad9f7c23 */ /* 0x000fe20008010800 */
[----:B------:R-:W-:Y:S01]  /*8b60*/  FMNMX.FTZ R2, R189, R2, !PT ;  /* 0x00000002bd027209 */ /* 0x000fe20007810000 */
[----:B------:R-:W-:Y:S01]  /*8b70*/  MUFU.EX2 R177, R177 ;  /* 0x000000b100b17308 */ /* 0x000fe20000000800 */
[----:B------:R-:W-:Y:S02]  /*8b80*/  FSEL R165, R4, RZ, P1 ;  /* 0x000000ff04a57208 */ /* 0x000fe40000800000 */
[----:B------:R-:W-:-:S03]  /*8b90*/  FMNMX.FTZ R2, R193, R2, !PT ;  /* 0x00000002c1027209 */ /* 0x000fc60007810000 */
[----:B------:R-:W-:Y:S02]  /*8ba0*/  FADD.FTZ R165, -R165, R228 ;  /* 0x000000e4a5a57221 */ /* 0x000fe40000010100 */
[----:B------:R-:W0:Y:S01]  /*8bb0*/  SHFL.BFLY PT, R3, R2, 0x2, 0x1f ;  /* 0x0c401f0002037f89 */ /* 0x000e2200000e0000 */
[----:B------:R-:W-:Y:S01]  /*8bc0*/  MUFU.EX2 R206, R206 ;  /* 0x000000ce00ce7308 */ /* 0x000fe20000000800 */
[----:B------:R-:W-:-:S07]  /*8bd0*/  FMUL.FTZ R0, R165, UR5 ;  /* 0x00000005a5007c20 */ /* 0x000fce0008410000 */
[----:B------:R-:W1:Y:S08]  /*8be0*/  MUFU.EX2 R0, R0 ;  /* 0x0000000000007308 */ /* 0x000e700000000800 */
[----:B------:R-:W-:Y:S01]  /*8bf0*/  MUFU.EX2 R176, R176 ;  /* 0x000000b000b07308 */ /* 0x000fe20000000800 */
[----:B0-----:R-:W-:-:S07]  /*8c00*/  FMNMX.FTZ R169, R2, R3, !PT ;  /* 0x0000000302a97209 */ /* 0x001fce0007810000 */
[----:B------:R-:W-:Y:S01]  /*8c10*/  MUFU.EX2 R200, R200 ;  /* 0x000000c800c87308 */ /* 0x000fe20000000800 */
[----:B-1----:R-:W-:Y:S01]  /*8c20*/  FFMA.FTZ R18, R0, R18, R208 ;  /* 0x0000001200127223 */ /* 0x002fe200000100d0 */
[----:B------:R-:W0:Y:S06]  /*8c30*/  SHFL.BFLY PT, R2, R169, 0x1, 0x1f ;  /* 0x0c201f00a9027f89 */ /* 0x000e2c00000e0000 */
[----:B------:R-:W-:Y:S08]  /*8c40*/  MUFU.EX2 R168, R168 ;  /* 0x000000a800a87308 */ /* 0x000ff00000000800 */
[----:B------:R-:W-:Y:S08]  /*8c50*/  MUFU.EX2 R202, R202 ;  /* 0x000000ca00ca7308 */ /* 0x000ff00000000800 */
[----:B------:R-:W-:Y:S01]  /*8c60*/  MUFU.EX2 R159, R159 ;  /* 0x0000009f009f7308 */ /* 0x000fe20000000800 */
[----:B0-----:R-:W-:-:S04]  /*8c70*/  FMNMX.FTZ R3, R169, R2, !PT ;  /* 0x00000002a9037209 */ /* 0x001fc80007810000 */
[C---:B------:R-:W-:Y:S01]  /*8c80*/  FSETP.NEU.FTZ.AND P2, PT, R3.reuse, -INF , PT ;  /* 0xff8000000300780b */ /* 0x040fe20003f5d000 */
[C---:B------:R-:W-:Y:S02]  /*8c90*/  FMUL.FTZ R156, R3.reuse, UR5 ;  /* 0x00000005039c7c20 */ /* 0x040fe40008410000 */
[----:B------:R-:W-:Y:S01]  /*8ca0*/  MUFU.EX2 R196, R196 ;  /* 0x000000c400c47308 */ /* 0x000fe20000000800 */
[----:B------:R-:W-:Y:S02]  /*8cb0*/  FSEL R2, R3, RZ, P2 ;  /* 0x000000ff03027208 */ /* 0x000fe40001000000 */
[----:B------:R-:W-:-:S03]  /*8cc0*/  FSEL R156, R156, RZ, P2 ;  /* 0x000000ff9c9c7208 */ /* 0x000fc60001000000 */
[----:B------:R-:W-:Y:S01]  /*8cd0*/  FADD.FTZ R2, -R2, R21 ;  /* 0x0000001502027221 */ /* 0x000fe20000010100 */
[----:B------:R-:W-:Y:S01]  /*8ce0*/  FADD.FTZ R21, R175, R18 ;  /* 0x00000012af157221 */ /* 0x000fe20000010000 */
[--C-:B------:R-:W-:Y:S01]  /*8cf0*/  FFMA.FTZ R209, R186, UR5, -R156.reuse ;  /* 0x00000005bad17c23 */ /* 0x100fe2000801089c */
[--C-:B------:R-:W-:Y:S01]  /*8d00*/  FFMA.FTZ R164, R187, UR5, -R156.reuse ;  /* 0x00000005bba47c23 */ /* 0x100fe2000801089c */
[----:B------:R-:W-:Y:S01]  /*8d10*/  FMUL.FTZ R2, R2, UR5 ;  /* 0x0000000502027c20 */ /* 0x000fe20008410000 */
[--C-:B------:R-:W-:Y:S01]  /*8d20*/  FFMA.FTZ R211, R190, UR5, -R156.reuse ;  /* 0x00000005bed37c23 */ /* 0x100fe2000801089c */
[--C-:B------:R-:W-:Y:S01]  /*8d30*/  FFMA.FTZ R161, R191, UR5, -R156.reuse ;  /* 0x00000005bfa17c23 */ /* 0x100fe2000801089c */
[--C-:B------:R-:W-:Y:S01]  /*8d40*/  FFMA.FTZ R205, R178, UR5, -R156.reuse ;  /* 0x00000005b2cd7c23 */ /* 0x100fe2000801089c */
[----:B------:R-:W-:Y:S01]  /*8d50*/  MUFU.EX2 R209, R209 ;  /* 0x000000d100d17308 */ /* 0x000fe20000000800 */
[--C-:B------:R-:W-:Y:S01]  /*8d60*/  FFMA.FTZ R160, R179, UR5, -R156.reuse ;  /* 0x00000005b3a07c23 */ /* 0x100fe2000801089c */
[--C-:B------:R-:W-:Y:S01]  /*8d70*/  FFMA.FTZ R207, R182, UR5, -R156.reuse ;  /* 0x00000005b6cf7c23 */ /* 0x100fe2000801089c */
[--C-:B------:R-:W-:Y:S01]  /*8d80*/  FFMA.FTZ R157, R183, UR5, -R156.reuse ;  /* 0x00000005b79d7c23 */ /* 0x100fe2000801089c */
[----:B------:R-:W-:Y:S01]  /*8d90*/  FADD.FTZ R21, R210, R21 ;  /* 0x00000015d2157221 */ /* 0x000fe20000010000 */
[--C-:B------:R-:W-:Y:S01]  /*8da0*/  FFMA.FTZ R201, R170, UR5, -R156.reuse ;  /* 0x00000005aac97c23 */ /* 0x100fe2000801089c */
[--C-:B------:R-:W-:Y:S01]  /*8db0*/  FFMA.FTZ R169, R171, UR5, -R156.reuse ;  /* 0x00000005aba97c23 */ /* 0x100fe2000801089c */
[--C-:B------:R-:W-:Y:S01]  /*8dc0*/  FFMA.FTZ R197, R162, UR5, -R156.reuse ;  /* 0x00000005a2c57c23 */ /* 0x100fe2000801089c */
        /* <DEDUP_REMOVED lines=10> */
[----:B------:R-:W-:-:S03]  /*8e70*/  FFMA.FTZ R162, R167, UR5, -R156 ;  /* 0x00000005a7a27c23 */ /* 0x000fc6000801089c */
[----:B------:R-:W-:-:S03]  /*8e80*/  FADD.FTZ R21, R206, R21 ;  /* 0x00000015ce157221 */ /* 0x000fc60000010000 */
[----:B------:R-:W2:Y:S01]  /*8e90*/  MUFU.EX2 R211, R211 ;  /* 0x000000d300d37308 */ /* 0x000ea20000000800 */
[----:B0-----:R-:W-:-:S07]  /*8ea0*/  FFMA.FTZ R5, R2, R5, R209 ;  /* 0x0000000502057223 */ /* 0x001fce00000100d1 */
        /* <DEDUP_REMOVED lines=10> */
[----:B------:R-:W-:Y:S01]  /*8f50*/  FADD.FTZ R5, R176, R21 ;  /* 0x00000015b0057221 */ /* 0x000fe20000010000 */
[--C-:B------:R-:W-:Y:S01]  /*8f60*/  FFMA.FTZ R21, R154, UR5, -R156.reuse ;  /* 0x000000059a157c23 */ /* 0x100fe2000801089c */
[--C-:B------:R-:W-:Y:S01]  /*8f70*/  FFMA.FTZ R154, R188, UR5, -R156.reuse ;  /* 0x00000005bc9a7c23 */ /* 0x100fe2000801089c */
[----:B------:R-:W-:Y:S01]  /*8f80*/  FFMA.FTZ R156, R193, UR5, -R156 ;  /* 0x00000005c19c7c23 */ /* 0x000fe2000801089c */
[----:B------:R-:W-:Y:S02]  /*8f90*/  FADD.FTZ R5, R200, R5 ;  /* 0x00000005c8057221 */ /* 0x000fe40000010000 */
[----:B------:R-:W2:Y:S01]  /*8fa0*/  MUFU.EX2 R201, R201 ;  /* 0x000000c900c97308 */ /* 0x000ea20000000800 */
[----:B0-----:R-:W-:Y:S01]  /*8fb0*/  FADD.FTZ R18, R207, R18 ;  /* 0x00000012cf127221 */ /* 0x001fe20000010000 */
[----:B------:R-:W-:-:S04]  /*8fc0*/  FADD.FTZ R5, R168, R5 ;  /* 0x00000005a8057221 */ /* 0x000fc80000010000 */
[----:B------:R-:W-:Y:S02]  /*8fd0*/  FADD.FTZ R170, R202, R5 ;  /* 0x00000005caaa7221 */ /* 0x000fe40000010000 */
[----:B------:R-:W0:Y:S01]  /*8fe0*/  MUFU.EX2 R169, R169 ;  /* 0x000000a900a97308 */ /* 0x000e220000000800 */
[----:B-1----:R-:W-:Y:S01]  /*8ff0*/  FADD.FTZ R18, R157, R18 ;  /* 0x000000129d127221 */ /* 0x002fe20000010000 */
[----:B------:R-:W-:-:S04]  /*9000*/  FADD.FTZ R5, R159, R170 ;  /* 0x000000aa9f057221 */ /* 0x000fc80000010000 */
[----:B------:R-:W-:Y:S02]  /*9010*/  FADD.FTZ R5, R196, R5 ;  /* 0x00000005c4057221 */ /* 0x000fe40000010000 */
        /* <DEDUP_REMOVED lines=38> */
.L_x_2220:
[----:B------:R-:W0:Y:S01]  /*9280*/  S2UR UR7, SR_CgaCtaId ;  /* 0x00000000000779c3 */ /* 0x000e220000008800 */
[----:B------:R-:W-:Y:S01]  /*9290*/  R2UR UR6, R20 ;  /* 0x00000000140672ca */ /* 0x000fe200000e0000 */
[----:B------:R-:W-:Y:S01]  /*92a0*/  UIADD3 UR4, UR4, 0x38860, URZ ;  /* 0x0003886004047890 */ /* 0x000fe2000fffe03f */
[----:B------:R-:W-:Y:S01]  /*92b0*/  F2FP.F16.F32.PACK_AB R193, R154, R21 ;  /* 0x000000159ac1723e */ /* 0x000fe200000000ff */
[----:B------:R-:W-:Y:S01]  /*92c0*/  UMOV UR37, UR36 ;  /* 0x0000002400257c82 */ /* 0x000fe20008000000 */
[----:B------:R-:W-:Y:S01]  /*92d0*/  F2FP.F16.F32.PACK_AB R208, R175, R208 ;  /* 0x000000d0afd0723e */ /* 0x000fe200000000ff */
[----:B------:R-:W-:Y:S01]  /*92e0*/  IMAD.MOV.U32 R21, RZ, RZ, R3 ;  /* 0x000000ffff157224 */ /* 0x000fe200078e0003 */
[----:B------:R-:W-:Y:S01]  /*92f0*/  F2FP.F16.F32.PACK_AB R209, R164, R209 ;  /* 0x000000d1a4d1723e */ /* 0x000fe200000000ff */
[----:B------:R-:W-:Y:S01]  /*9300*/  IMAD.MOV.U32 R228, RZ, RZ, R4 ;  /* 0x000000ffffe47224 */ /* 0x000fe200078e0004 */
[----:B------:R-:W-:Y:S02]  /*9310*/  F2FP.F16.F32.PACK_AB R210, R166, R210 ;  /* 0x000000d2a6d2723e */ /* 0x000fe400000000ff */
[----:B------:R-:W-:-:S02]  /*9320*/  F2FP.F16.F32.PACK_AB R211, R161, R211 ;  /* 0x000000d3a1d3723e */ /* 0x000fc400000000ff */
[----:B------:R-:W-:Y:S01]  /*9330*/  F2FP.F16.F32.PACK_AB R204, R177, R204 ;  /* 0x000000ccb1cc723e */ /* 0x000fe200000000ff */
[----:B------:R-:W-:Y:S01]  /*9340*/  UISETP.GT.AND UP0, UPT, UR60, UR6, UPT ;  /* 0x000000063c00728c */ /* 0x000fe2000bf04270 */
[----:B------:R-:W-:Y:S01]  /*9350*/  F2FP.F16.F32.PACK_AB R205, R160, R205 ;  /* 0x000000cda0cd723e */ /* 0x000fe200000000ff */
[----:B------:R-:W-:Y:S01]  /*9360*/  UIADD3 UR60, UR60, -0x1, URZ ;  /* 0xffffffff3c3c7890 */ /* 0x000fe2000fffe03f */
[----:B------:R-:W-:Y:S02]  /*9370*/  F2FP.F16.F32.PACK_AB R206, R176, R206 ;  /* 0x000000ceb0ce723e */ /* 0x000fe400000000ff */
[----:B------:R-:W-:Y:S02]  /*9380*/  F2FP.F16.F32.PACK_AB R207, R157, R207 ;  /* 0x000000cf9dcf723e */ /* 0x000fe400000000ff */
[----:B------:R-:W-:Y:S02]  /*9390*/  PLOP3.LUT P1, PT, PT, PT, UP0, 0x80, 0x0 ;  /* 0x000000000000781c */ /* 0x000fe40003f2f008 */
[----:B------:R-:W-:Y:S01]  /*93a0*/  F2FP.F16.F32.PACK_AB R200, R168, R200 ;  /* 0x000000c8a8c8723e */ /* 0x000fe200000000ff */
[----:B0-----:R-:W-:Y:S01]  /*93b0*/  UPRMT UR4, UR7, 0x654, UR4 ;  /* 0x0000065407047896 */ /* 0x001fe20008000004 */
[----:B------:R-:W-:-:S02]  /*93c0*/  F2FP.F16.F32.PACK_AB R201, R169, R201 ;  /* 0x000000c9a9c9723e */ /* 0x000fc400000000ff */
[----:B------:R-:W-:Y:S02]  /*93d0*/  F2FP.F16.F32.PACK_AB R202, R159, R202 ;  /* 0x000000ca9fca723e */ /* 0x000fe400000000ff */
[----:B------:R-:W-:Y:S02]  /*93e0*/  F2FP.F16.F32.PACK_AB R203, R165, R203 ;  /* 0x000000cba5cb723e */ /* 0x000fe400000000ff */
[----:B------:R-:W-:Y:S02]  /*93f0*/  F2FP.F16.F32.PACK_AB R196, R158, R196 ;  /* 0x000000c49ec4723e */ /* 0x000fe400000000ff */
[----:B------:R-:W-:Y:S01]  /*9400*/  SYNCS.ARRIVE.TRANS64.RED.A1T0 RZ, [UR4], RZ ;  /* 0x000000ffffff79a7 */ /* 0x000fe20008100404 */
[----:B------:R-:W-:Y:S02]  /*9410*/  R2UR UR4, R17 ;  /* 0x00000000110472ca */ /* 0x000fe400000e0000 */
[----:B------:R-:W-:Y:S02]  /*9420*/  F2FP.F16.F32.PACK_AB R197, R163, R197 ;  /* 0x000000c5a3c5723e */ /* 0x000fe400000000ff */
[----:B------:R-:W-:-:S02]  /*9430*/  F2FP.F16.F32.PACK_AB R198, R155, R198 ;  /* 0x000000c69bc6723e */ /* 0x000fc400000000ff */
[----:B------:R-:W-:Y:S02]  /*9440*/  F2FP.F16.F32.PACK_AB R199, R162, R199 ;  /* 0x000000c7a2c7723e */ /* 0x000fe400000000ff */
[----:B------:R-:W-:Y:S02]  /*9450*/  F2FP.F16.F32.PACK_AB R192, R152, R192 ;  /* 0x000000c098c0723e */ /* 0x000fe400000000ff */
[----:B------:R-:W-:Y:S02]  /*9460*/  F2FP.F16.F32.PACK_AB R194, R153, R194 ;  /* 0x000000c299c2723e */ /* 0x000fe400000000ff */
[----:B------:R-:W-:Y:S01]  /*9470*/  F2FP.F16.F32.PACK_AB R195, R156, R195 ;  /* 0x000000c39cc3723e */ /* 0x000fe200000000ff */
[----:B------:R-:W-:Y:S01]  /*9480*/  IMAD.U32 R229, RZ, RZ, UR4 ;  /* 0x00000004ffe57e24 */ /* 0x000fe2000f8e00ff */
[----:B------:R-:W-:Y:S06]  /*9490*/  @P1 BRA `(.L_x_2221) ;  /* 0xffffffc000941947 */ /* 0x000fec000383ffff */
.L_x_2210:
[----:B------:R-:W-:-:S13]  /*94a0*/  ISETP.LE.AND P1, PT, RZ, UR60, PT ;  /* 0x0000003cff007c0c */ /* 0x000fda000bf23270 */
[----:B------:R-:W-:Y:S05]  /*94b0*/  @!P1 BRA `(.L_x_2222) ;  /* 0x0000003800b89947 */ /* 0x000fea0003800000 */
[----:B------:R-:W-:Y:S01]  /*94c0*/  R2UR UR61, R17 ;  /* 0x00000000113d72ca */ /* 0x000fe200000e0000 */
[----:B------:R-:W-:Y:S01]  /*94d0*/  IMAD.MOV.U32 R20, RZ, RZ, R3 ;  /* 0x000000ffff147224 */ /* 0x000fe200078e0003 */
[----:B------:R-:W-:Y:S01]  /*94e0*/  UMOV UR37, UR36 ;  /* 0x0000002400257c82 */ /* 0x000fe20008000000 */
[----:B------:R-:W-:-:S12]  /*94f0*/  IMAD.MOV.U32 R21, RZ, RZ, R4 ;  /* 0x000000ffff157224 */ /* 0x000fd800078e0004 */
.L_x_2233:
[----:B------:R-:W-:-:S04]  /*9500*/  UIADD3 UR36, UR37, 0x1, URZ ;  /* 0x0000000125247890 */ /* 0x000fc8000fffe03f */
[----:B------:R-:W-:-:S04]  /*9510*/  UISETP.NE.AND UP0, UPT, UR36, 0x2, UPT ;  /* 0x000000022400788c */ /* 0x000fc8000bf05270 */
[----:B------:R-:W-:Y:S02]  /*9520*/  USEL UR4, URZ, 0x1, UP0 ;  /* 0x000000013f047887 */ /* 0x000fe40008000000 */
[----:B------:R-:W-:Y:S02]  /*9530*/  USEL UR36, UR36, URZ, UP0 ;  /* 0x0000003f24247287 */ /* 0x000fe40008000000 */
[----:B------:R-:W-:-:S06]  /*9540*/  ULOP3.LUT UR4, UR61, UR4, URZ, 0x3c, !UPT ;  /* 0x000000043d047292 */ /* 0x000fcc000f8e3c3f */
[----:B------:R-:W-:Y:S01]  /*9550*/  IMAD.U32 R17, RZ, RZ, UR4 ;  /* 0x00000004ff117e24 */ /* 0x000fe2000f8e00ff */
[----:B------:R-:W-:Y:S06]  /*9560*/  @!P0 BRA `(.L_x_2223) ;  /* 0x0000000000048947 */ /* 0x000fec0003800000 */
[----:B------:R-:W-:Y:S01]  /*9570*/  BPT.TRAP 0x1 ;  /* 0x000000040000795c */ /* 0x000fe20000300000 */
.L_x_2223:
[----:B------:R-:W-:Y:S02]  /*9580*/  R2UR UR4, R16 ;  /* 0x00000000100472ca */ /* 0x000fe400000e0000 */
[----:B------:R-:W-:-:S11]  /*9590*/  R2UR UR5, R17 ;  /* 0x00000000110572ca */ /* 0x000fd600000e0000 */
[----:B------:R-:W-:Y:S02]  /*95a0*/  ULEA UR4, UR36, UR4, 0x3 ;  /* 0x0000000424047291 */ /* 0x000fe4000f8e183f */
[----:B------:R-:W-:-:S05]  /*95b0*/  IMAD.U32 R3, RZ, RZ, UR5 ;  /* 0x00000005ff037e24 */ /* 0x000fca000f8e00ff */
[----:B------:R-:W-:-:S04]  /*95c0*/  SHF.L.U32 R3, R3, 0x1f, RZ ;  /* 0x0000001f03037819 */ /* 0x000fc800000006ff */
[----:B------:R0:W1:Y:S01]  /*95d0*/  SYNCS.PHASECHK.TRANS64.TRYWAIT P1, [UR4+0x38830], R3 ;  /* 0x03883003ff0075a7 */ /* 0x0000620008020144 */
[----:B------:R-:W-:Y:S05]  /*95e0*/  @!P0 BRA `(.L_x_2224) ;  /* 0x0000000000048947 */ /* 0x000fea0003800000 */
[----:B------:R-:W-:Y:S01]  /*95f0*/  BPT.TRAP 0x1 ;  /* 0x000000040000795c */ /* 0x000fe20000300000 */
.L_x_2224:
[----:B-1----:R-:W-:Y:S05]  /*9600*/  @P1 BRA `(.L_x_2225) ;  /* 0x0000000000081947 */ /* 0x002fea0003800000 */
[----:B------:R-:W1:Y:S02]  /*9610*/  SYNCS.PHASECHK.TRANS64.TRYWAIT P1, [UR4+0x38830], R3 ;  /* 0x03883003ff0075a7 */ /* 0x000e640008020144 */
[----:B-1----:R-:W-:Y:S05]  /*9620*/  @!P1 BRA `(.L_x_2226) ;  /* 0x000000bc00f09947 */ /* 0x002fea0003800000 */
.L_x_2225:
        /* <DEDUP_REMOVED lines=618> */
[----:B------:R-:W-:-:S03]  /*bcd0*/  UIADD3 UR6, UR4, 0x886, URZ ;  /* 0x0000088604067890 */ /* 0x000fc6000fffe03f */
        /* <DEDUP_REMOVED lines=37> */
.L_x_2227:
[----:B------:R-:W-:Y:S01]  /*bf30*/  R2UR UR4, R16 ;  /* 0x00000000100472ca */ /* 0x000fe200000e0000 */
[----:B------:R-:W-:-:S05]  /*bf40*/  IMAD.U32 R0, RZ, RZ, UR61 ;  /* 0x0000003dff007e24 */ /* 0x000fca000f8e00ff */
[----:B------:R-:W-:-:S07]  /*bf50*/  SHF.L.U32 R0, R0, 0x1f, RZ ;  /* 0x0000001f00007819 */ /* 0x000fce00000006ff */
[----:B------:R-:W-:-:S09]  /*bf60*/  ULEA UR4, UR37, UR4, 0x3 ;  /* 0x0000000425047291 */ /* 0x000fd2000f8e183f */
[----:B------:R2:W3:Y:S01]  /*bf70*/  SYNCS.PHASECHK.TRANS64.TRYWAIT P1, [UR4+0x38850], R0 ;  /* 0x03885000ff0075a7 */ /* 0x0004e20008020144 */
[----:B------:R-:W-:Y:S05]  /*bf80*/  @!P0 BRA `(.L_x_2228) ;  /* 0x0000000000048947 */ /* 0x000fea0003800000 */
[----:B------:R-:W-:Y:S01]  /*bf90*/  BPT.TRAP 0x1 ;  /* 0x000000040000795c */ /* 0x000fe20000300000 */
.L_x_2228:
[----:B---3--:R-:W-:Y:S05]  /*bfa0*/  @P1 BRA `(.L_x_2229) ;  /* 0x0000000000081947 */ /* 0x008fea0003800000 */
[----:B------:R-:W3:Y:S02]  /*bfb0*/  SYNCS.PHASECHK.TRANS64.TRYWAIT P1, [UR4+0x38850], R0 ;  /* 0x03885000ff0075a7 */ /* 0x000ee40008020144 */
[----:B---3--:R-:W-:Y:S05]  /*bfc0*/  @!P1 BRA `(.L_x_2230) ;  /* 0x0000009400a09947 */ /* 0x008fea0003800000 */
.L_x_2229:
        /* <DEDUP_REMOVED lines=37> */
.L_x_2231:
[----:B---3--:R-:W-:Y:S01]  /*c220*/  FMNMX.FTZ R2, R186, R20, !PT ;  /* 0x00000014ba027209 */ /* 0x008fe20007810000 */
[----:B------:R-:W-:Y:S01]  /*c230*/  ULDC UR5, c[0x0][0x988] ;  /* 0x0002620000057ab9 */ /* 0x000fe20000000800 */
[----:B--2---:R-:W-:Y:S01]  /*c240*/  FMNMX.FTZ R0, R184, R21, !PT ;  /* 0x00000015b8007209 */ /* 0x004fe20007810000 */
[----:B------:R-:W2:Y:S01]  /*c250*/  S2UR UR7, SR_CgaCtaId ;  /* 0x00000000000779c3 */ /* 0x000ea20000008800 */
[----:B------:R-:W-:Y:S02]  /*c260*/  FMNMX.FTZ R23, R187, R2, !PT ;  /* 0x00000002bb177209 */ /* 0x000fe40007810000 */
[----:B01----:R-:W-:Y:S02]  /*c270*/  FMNMX.FTZ R3, R185, R0, !PT ;  /* 0x00000000b9037209 */ /* 0x003fe40007810000 */
        /* <DEDUP_REMOVED lines=36> */
[----:B------:R-:W-:Y:S01]  /*c4c0*/  R2UR UR6, R16 ;  /* 0x00000000100672ca */ /* 0x000fe200000e0000 */
[----:B------:R-:W0:Y:S04]  /*c4d0*/  SHFL.BFLY PT, R193, R2, 0x2, 0x1f ;  /* 0x0c401f0002c17f89 */ /* 0x000e2800000e0000 */
[----:B------:R-:W1:Y:S08]  /*c4e0*/  SHFL.BFLY PT, R3, R0, 0x2, 0x1f ;  /* 0x0c401f0000037f89 */ /* 0x000e7000000e0000 */
[----:B------:R-:W-:-:S04]  /*c4f0*/  ULEA UR6, UR36, UR6, 0x3 ;  /* 0x0000000624067291 */ /* 0x000fc8000f8e183f */
[----:B------:R-:W-:-:S04]  /*c500*/  UIADD3 UR6, UR6, 0x38840, URZ ;  /* 0x0003884006067890 */ /* 0x000fc8000fffe03f */
[----:B--2---:R-:W-:Y:S01]  /*c510*/  UPRMT UR6, UR7, 0x654, UR6 ;  /* 0x0000065407067896 */ /* 0x004fe20008000006 */
[----:B0-----:R-:W-:Y:S02]  /*c520*/  FMNMX.FTZ R193, R2, R193, !PT ;  /* 0x000000c102c17209 */ /* 0x001fe40007810000 */
[----:B-1----:R-:W-:-:S03]  /*c530*/  FMNMX.FTZ R23, R0, R3, !PT ;  /* 0x0000000300177209 */ /* 0x002fc60007810000 */
[----:B------:R-:W0:Y:S03]  /*c540*/  SHFL.BFLY PT, R192, R193, 0x1, 0x1f ;  /* 0x0c201f00c1c07f89 */ /* 0x000e2600000e0000 */
[----:B------:R-:W-:Y:S01]  /*c550*/  SYNCS.ARRIVE.TRANS64.RED.A1T0 RZ, [UR6], RZ ;  /* 0x000000ffffff79a7 */ /* 0x000fe20008100406 */
[----:B------:R-:W1:Y:S01]  /*c560*/  SHFL.BFLY PT, R4, R23, 0x1, 0x1f ;  /* 0x0c201f0017047f89 */ /* 0x000e6200000e0000 */
[----:B0-----:R-:W-:Y:S02]  /*c570*/  FMNMX.FTZ R3, R193, R192, !PT ;  /* 0x000000c0c1037209 */ /* 0x001fe40007810000 */
[----:B-1----:R-:W-:-:S03]  /*c580*/  FMNMX.FTZ R4, R23, R4, !PT ;  /* 0x0000000417047209 */ /* 0x002fc60007810000 */
[----:B------:R-:W-:-:S04]  /*c590*/  FADD.FTZ R20, -R3, R20 ;  /* 0x0000001403147221 */ /* 0x000fc80000010100 */
[----:B------:R-:W-:Y:S01]  /*c5a0*/  FMUL.FTZ R2, R20, UR5 ;  /* 0x0000000514027c20 */ /* 0x000fe20008410000 */
[C---:B------:R-:W-:Y:S01]  /*c5b0*/  FMUL.FTZ R20, R4.reuse, UR5 ;  /* 0x0000000504147c20 */ /* 0x040fe20008410000 */
[----:B------:R-:W-:-:S03]  /*c5c0*/  FADD.FTZ R21, -R4, R21 ;  /* 0x0000001504157221 */ /* 0x000fc60000010100 */
[--C-:B------:R-:W-:Y:S01]  /*c5d0*/  FFMA.FTZ R192, R152, UR5, -R20.reuse ;  /* 0x0000000598c07c23 */ /* 0x100fe20008010814 */
[----:B------:R-:W-:Y:S01]  /*c5e0*/  FMUL.FTZ R152, R3, UR5 ;  /* 0x0000000503987c20 */ /* 0x000fe20008410000 */
[--C-:B------:R-:W-:Y:S01]  /*c5f0*/  FFMA.FTZ R208, R184, UR5, -R20.reuse ;  /* 0x00000005b8d07c23 */ /* 0x100fe20008010814 */
[----:B------:R-:W-:Y:S01]  /*c600*/  FMUL.FTZ R21, R21, UR5 ;  /* 0x0000000515157c20 */ /* 0x000fe20008410000 */
[----:B------:R-:W-:Y:S01]  /*c610*/  FFMA.FTZ R185, R185, UR5, -R20 ;  /* 0x00000005b9b97c23 */ /* 0x000fe20008010814 */
[----:B------:R-:W-:Y:S01]  /*c620*/  FFMA.FTZ R209, R186, UR5, -R152 ;  /* 0x00000005bad17c23 */ /* 0x000fe20008010898 */
[----:B------:R-:W-:Y:S01]  /*c630*/  FFMA.FTZ R206, R180, UR5, -R20 ;  /* 0x00000005b4ce7c23 */ /* 0x000fe20008010814 */
[----:B------:R-:W-:Y:S01]  /*c640*/  FFMA.FTZ R180, R187, UR5, -R152 ;  /* 0x00000005bbb47c23 */ /* 0x000fe20008010898 */
[----:B------:R0:W-:Y:S01]  /*c650*/  MUFU.EX2 R0, R21 ;  /* 0x0000001500007308 */ /* 0x0001e20000000800 */
[----:B------:R-:W-:Y:S01]  /*c660*/  FFMA.FTZ R210, R188, UR5, -R20 ;  /* 0x00000005bcd27c23 */ /* 0x000fe20008010814 */
[----:B------:R-:W-:Y:S01]  /*c670*/  FFMA.FTZ R211, R190, UR5, -R152 ;  /* 0x00000005bed37c23 */ /* 0x000fe20008010898 */
[--C-:B------:R-:W-:Y:S01]  /*c680*/  FFMA.FTZ R200, R168, UR5, -R20.reuse ;  /* 0x00000005a8c87c23 */ /* 0x100fe20008010814 */
[--C-:B------:R-:W-:Y:S01]  /*c690*/  FFMA.FTZ R184, R189, UR5, -R20.reuse ;  /* 0x00000005bdb87c23 */ /* 0x100fe20008010814 */
[----:B------:R-:W-:Y:S01]  /*c6a0*/  FFMA.FTZ R168, R173, UR5, -R20 ;  /* 0x00000005ada87c23 */ /* 0x000fe20008010814 */
[----:B------:R-:W-:Y:S01]  /*c6b0*/  FFMA.FTZ R173, R191, UR5, -R152 ;  /* 0x00000005bfad7c23 */ /* 0x000fe20008010898 */
[----:B------:R-:W-:Y:S01]  /*c6c0*/  FFMA.FTZ R204, R176, UR5, -R20 ;  /* 0x00000005b0cc7c23 */ /* 0x000fe20008010814 */
[----:B------:R-:W1:Y:S01]  /*c6d0*/  MUFU.EX2 R208, R208 ;  /* 0x000000d000d07308 */ /* 0x000e620000000800 */
[----:B------:R-:W-:Y:S01]  /*c6e0*/  FFMA.FTZ R205, R178, UR5, -R152 ;  /* 0x00000005b2cd7c23 */ /* 0x000fe20008010898 */
[--C-:B------:R-:W-:Y:S01]  /*c6f0*/  FFMA.FTZ R177, R177, UR5, -R20.reuse ;  /* 0x00000005b1b17c23 */ /* 0x100fe20008010814 */
[----:B------:R-:W-:Y:S01]  /*c700*/  FFMA.FTZ R202, R172, UR5, -R20 ;  /* 0x00000005acca7c23 */ /* 0x000fe20008010814 */
[--C-:B------:R-:W-:Y:S01]  /*c710*/  FFMA.FTZ R172, R179, UR5, -R152.reuse ;  /* 0x00000005b3ac7c23 */ /* 0x100fe20008010898 */
[----:B------:R-:W-:Y:S01]  /*c720*/  FFMA.FTZ R207, R182, UR5, -R152 ;  /* 0x00000005b6cf7c23 */ /* 0x000fe20008010898 */
[--C-:B0-----:R-:W-:Y:S01]  /*c730*/  FFMA.FTZ R21, R153, UR5, -R20.reuse ;  /* 0x0000000599157c23 */ /* 0x101fe20008010814 */
[--C-:B------:R-:W-:Y:S01]  /*c740*/  FFMA.FTZ R176, R181, UR5, -R20.reuse ;  /* 0x00000005b5b07c23 */ /* 0x100fe20008010814 */
[----:B------:R-:W-:Y:S01]  /*c750*/  MUFU.EX2 R2, R2 ;  /* 0x0000000200027308 */ /* 0x000fe20000000800 */
[----:B------:R-:W-:Y:S01]  /*c760*/  FFMA.FTZ R23, R165, UR5, -R20 ;  /* 0x00000005a5177c23 */ /* 0x000fe20008010814 */
[--C-:B------:R-:W-:Y:S01]  /*c770*/  FFMA.FTZ R165, R183, UR5, -R152.reuse ;  /* 0x00000005b7a57c23 */ /* 0x100fe20008010898 */
[----:B------:R-:W-:Y:S01]  /*c780*/  FFMA.FTZ R201, R170, UR5, -R152 ;  /* 0x00000005aac97c23 */ /* 0x000fe20008010898 */
[--C-:B------:R-:W-:Y:S01]  /*c790*/  FFMA.FTZ R169, R169, UR5, -R20.reuse ;  /* 0x00000005a9a97c23 */ /* 0x100fe20008010814 */
[----:B------:R-:W-:Y:S01]  /*c7a0*/  FFMA.FTZ R198, R164, UR5, -R20 ;  /* 0x00000005a4c67c23 */ /* 0x000fe20008010814 */
[----:B------:R-:W-:Y:S01]  /*c7b0*/  FFMA.FTZ R164, R171, UR5, -R152 ;  /* 0x00000005aba47c23 */ /* 0x000fe20008010898 */
[----:B------:R-:W-:Y:S01]  /*c7c0*/  FFMA.FTZ R194, R156, UR5, -R20 ;  /* 0x000000059cc27c23 */ /* 0x000fe20008010814 */
[----:B------:R-:W0:Y:S01]  /*c7d0*/  MUFU.EX2 R209, R209 ;  /* 0x000000d100d17308 */ /* 0x000e220000000800 */
[----:B-1----:R-:W-:Y:S01]  /*c7e0*/  FFMA.FTZ R18, R0, R18, R208 ;  /* 0x0000001200127223 */ /* 0x002fe200000100d0 */
[----:B------:R-:W-:Y:S01]  /*c7f0*/  FFMA.FTZ R203, R174, UR5, -R152 ;  /* 0x00000005aecb7c23 */ /* 0x000fe20008010898 */
[--C-:B------:R-:W-:Y:S01]  /*c800*/  FFMA.FTZ R196, R160, UR5, -R20.reuse ;  /* 0x00000005a0c47c23 */ /* 0x100fe20008010814 */
[----:B------:R-:W-:Y:S01]  /*c810*/  FFMA.FTZ R160, R161, UR5, -R20 ;  /* 0x00000005a1a07c23 */ /* 0x000fe20008010814 */
[--C-:B------:R-:W-:Y:S01]  /*c820*/  FFMA.FTZ R161, R175, UR5, -R152.reuse ;  /* 0x00000005afa17c23 */ /* 0x100fe20008010898 */
[----:B------:R-:W-:Y:S01]  /*c830*/  FFMA.FTZ R197, R162, UR5, -R152 ;  /* 0x00000005a2c57c23 */ /* 0x000fe20008010898 */
[----:B------:R-:W-:Y:S01]  /*c840*/  FFMA.FTZ R20, R157, UR5, -R20 ;  /* 0x000000059d147c23 */ /* 0x000fe20008010814 */
[----:B------:R-:W1:Y:S01]  /*c850*/  MUFU.EX2 R185, R185 ;  /* 0x000000b900b97308 */ /* 0x000e620000000800 */
[--C-:B------:R-:W-:Y:S01]  /*c860*/  FFMA.FTZ R157, R163, UR5, -R152.reuse ;  /* 0x00000005a39d7c23 */ /* 0x100fe20008010898 */
[--C-:B------:R-:W-:Y:S01]  /*c870*/  FFMA.FTZ R193, R154, UR5, -R152.reuse ;  /* 0x000000059ac17c23 */ /* 0x100fe20008010898 */
[--C-:B------:R-:W-:Y:S01]  /*c880*/  FFMA.FTZ R199, R166, UR5, -R152.reuse ;  /* 0x00000005a6c77c23 */ /* 0x100fe20008010898 */
[----:B------:R-:W-:-:S04]  /*c890*/  FFMA.FTZ R195, R158, UR5, -R152 ;  /* 0x000000059ec37c23 */ /* 0x000fc80008010898 */
        /* <DEDUP_REMOVED lines=20> */
[----:B------:R-:W-:-:S06]  /*c9e0*/  FFMA.FTZ R156, R167, UR5, -R152 ;  /* 0x00000005a79c7c23 */ /* 0x000fcc0008010898 */
        /* <DEDUP_REMOVED lines=60> */
.L_x_2232:
[----:B------:R-:W0:Y:S01]  /*cdb0*/  S2UR UR6, SR_CgaCtaId ;  /* 0x00000000000679c3 */ /* 0x000e220000008800 */
[----:B------:R-:W-:Y:S01]  /*cdc0*/  UIADD3 UR4, UR4, 0x38860, URZ ;  /* 0x0003886004047890 */ /* 0x000fe2000fffe03f */
[----:B------:R-:W-:Y:S01]  /*cdd0*/  ISETP.LT.AND P1, PT, RZ, UR60, PT ;  /* 0x0000003cff007c0c */ /* 0x000fe2000bf21270 */
[----:B------:R-:W-:Y:S01]  /*cde0*/  UIADD3 UR60, UR60, -0x1, URZ ;  /* 0xffffffff3c3c7890 */ /* 0x000fe2000fffe03f */
[----:B------:R-:W-:Y:S01]  /*cdf0*/  R2UR UR61, R17 ;  /* 0x00000000113d72ca */ /* 0x000fe200000e0000 */
[----:B------:R-:W-:Y:S01]  /*ce00*/  UMOV UR37, UR36 ;  /* 0x0000002400257c82 */ /* 0x000fe20008000000 */
        /* <DEDUP_REMOVED lines=16> */
[----:B------:R-:W-:Y:S02]  /*cf10*/  F2FP.F16.F32.PACK_AB R203, R161, R203 ;  /* 0x000000cba1cb723e */ /* 0x000fe400000000ff */
[----:B------:R-:W-:Y:S02]  /*cf20*/  F2FP.F16.F32.PACK_AB R196, R160, R196 ;  /* 0x000000c4a0c4723e */ /* 0x000fe400000000ff */
[----:B------:R-:W-:-:S02]  /*cf30*/  F2FP.F16.F32.PACK_AB R197, R157, R197 ;  /* 0x000000c59dc5723e */ /* 0x000fc400000000ff */
[----:B------:R-:W-:Y:S02]  /*cf40*/  F2FP.F16.F32.PACK_AB R198, R23, R198 ;  /* 0x000000c617c6723e */ /* 0x000fe400000000ff */
[----:B------:R-:W-:Y:S02]  /*cf50*/  F2FP.F16.F32.PACK_AB R199, R156, R199 ;  /* 0x000000c79cc7723e */ /* 0x000fe400000000ff */
[----:B------:R-:W-:Y:S02]  /*cf60*/  F2FP.F16.F32.PACK_AB R193, R153, R193 ;  /* 0x000000c199c1723e */ /* 0x000fe400000000ff */
[----:B------:R-:W-:Y:S02]  /*cf70*/  F2FP.F16.F32.PACK_AB R195, R152, R195 ;  /* 0x000000c398c3723e */ /* 0x000fe400000000ff */
[----:B------:R-:W-:Y:S01]  /*cf80*/  MOV R20, R3 ;  /* 0x0000000300147202 */ /* 0x000fe20000000f00 */
[----:B------:R-:W-:Y:S06]  /*cf90*/  @P1 BRA `(.L_x_2233) ;  /* 0xffffffc400581947 */ /* 0x000fec000383ffff */
.L_x_2222:
        /* <DEDUP_REMOVED lines=131> */
.L_x_2234:
        /* <DEDUP_REMOVED lines=8> */
.L_x_2235:
[----:B-1----:R-:W-:Y:S05]  /*d850*/  @P1 BRA `(.L_x_2236) ;  /* 0x0000000000081947 */ /* 0x002fea0003800000 */
[----:B------:R-:W1:Y:S02]  /*d860*/  SYNCS.PHASECHK.TRANS64.TRYWAIT P1, [UR7+0x38850], R0 ;  /* 0x03885000ff0075a7 */ /* 0x000e640008020147 */
[----:B-1----:R-:W-:Y:S05]  /*d870*/  @!P1 BRA `(.L_x_2237) ;  /* 0x0000007c008c9947 */ /* 0x002fea0003800000 */
.L_x_2236:
[----:B------:R-:W-:Y:S01]  /*d880*/  R2UR UR4, R16 ;  /* 0x00000000100472ca */ /* 0x000fe200000e0000 */
[----:B------:R-:W-:Y:S01]  /*d890*/  WARPGROUP.ARRIVE ;  /* 0x00000000000079c5 */ /* 0x000fe20000000000 */
[----:B------:R-:W-:Y:S01]  /*d8a0*/  UMOV UR11, 0x40000040 ;  /* 0x40000040000b7882 */ /* 0x000fe20000000000 */
[----:B-1----:R-:W1:Y:S01]  /*d8b0*/  SHFL.BFLY PT, R7, R18, 0x2, 0x1f ;  /* 0x0c401f0012077f89 */ /* 0x002e6200000e0000 */
[----:B------:R-:W-:Y:S02]  /*d8c0*/  IMAD.MOV.U32 R6, RZ, RZ, RZ ;  /* 0x000000ffff067224 */ /* 0x000fe400078e00ff */
[----:B------:R-:W-:Y:S01]  /*d8d0*/  IMAD.U32 R13, RZ, RZ, UR5 ;  /* 0x00000005ff0d7e24 */ /* 0x000fe2000f8e00ff */
[----:B0-----:R-:W0:Y:S06]  /*d8e0*/  SHFL.BFLY PT, R0, R5, 0x2, 0x1f ;  /* 0x0c401f0005007f89 */ /* 0x001e2c00000e0000 */
[----:B------:R-:W-:-:S04]  /*d8f0*/  UIADD3 UR4, UR4, 0x400, URZ ;  /* 0x0000040004047890 */ /* 0x000fc8000fffe03f */
[----:B------:R-:W-:-:S04]  /*d900*/  USHF.R.U32.HI UR4, URZ, 0x4, UR4 ;  /* 0x000000043f047899 */ /* 0x000fc80008011604 */
[----:B------:R-:W-:-:S04]  /*d910*/  ULOP3.LUT UR4, UR4, 0x3fff, URZ, 0xc0, !UPT ;  /* 0x00003fff04047892 */ /* 0x000fc8000f8ec03f */
[----:B------:R-:W-:Y:S01]  /*d920*/  ULOP3.LUT UR4, UR4, 0x2800000, URZ, 0xfc, !UPT ;  /* 0x0280000004047892 */ /* 0x000fe2000f8efc3f */
[----:B-1----:R-:W-:-:S03]  /*d930*/  FADD.FTZ R7, R7, R18 ;  /* 0x0000001207077221 */ /* 0x002fc60000010000 */
[----:B------:R-:W-:Y:S01]  /*d940*/  UIMAD UR4, UR36, 0xa00, UR4 ;  /* 0x00000a00240478a4 */ /* 0x000fe2000f8e0204 */
[----:B0-----:R-:W-:Y:S01]  /*d950*/  FADD.FTZ R2, R0, R5 ;  /* 0x0000000500027221 */ /* 0x001fe20000010000 */
[----:B------:R-:W-:Y:S02]  /*d960*/  IMAD.MOV.U32 R5, RZ, RZ, RZ ;  /* 0x000000ffff057224 */ /* 0x000fe400078e00ff */
[----:B------:R-:W-:Y:S01]  /*d970*/  UIADD3 UR6, UR4, 0x80, URZ ;  /* 0x0000008004067890 */ /* 0x000fe2000fffe03f */
[----:B------:R-:W0:Y:S02]  /*d980*/  SHFL.BFLY PT, R0, R7, 0x1, 0x1f ;  /* 0x0c201f0007007f89 */ /* 0x000e2400000e0000 */
[----:B------:R-:W-:Y:S02]  /*d990*/  UMOV UR10, UR4 ;  /* 0x00000004000a7c82 */ /* 0x000fe40008000000 */
[----:B------:R-:W-:Y:S01]  /*d9a0*/  HGMMA.64x256x16.F32 R24, R208, gdesc[UR8].tnspB, R24, gsb0 ;  /* 0x43e00008d0187df0 */ /* 0x000fe20008000818 */
[----:B------:R-:W-:Y:S01]  /*d9b0*/  UMOV UR11, 0x40000040 ;  /* 0x40000040000b7882 */ /* 0x000fe20000000000 */
[----:B------:R-:W-:Y:S01]  /*d9c0*/  UMOV UR10, UR6 ;  /* 0x00000006000a7c82 */ /* 0x000fe20008000000 */
[----:B------:R-:W-:Y:S01]  /*d9d0*/  UIADD3 UR6, UR4, 0x100, URZ ;  /* 0x0000010004067890 */ /* 0x000fe2000fffe03f */
[----:B------:R-:W1:Y:S01]  /*d9e0*/  SHFL.BFLY PT, R9, R2, 0x1, 0x1f ;  /* 0x0c201f0002097f89 */ /* 0x000e6200000e0000 */
[----:B0-----:R-:W-:Y:S01]  /*d9f0*/  FADD.FTZ R11, R7, R0 ;  /* 0x00000000070b7221 */ /* 0x001fe20000010000 */
[----:B------:R-:W-:-:S02]  /*da00*/  IMAD.U32 R7, RZ, RZ, UR5 ;  /* 0x00000005ff077e24 */ /* 0x000fc4000f8e00ff */
[----:B------:R-:W-:Y:S02]  /*da10*/  IMAD.MOV.U32 R0, RZ, RZ, -0x800000 ;  /* 0xff800000ff007424 */ /* 0x000fe400078e00ff */
[----:B------:R-:W-:Y:S01]  /*da20*/  FSETP.NE.FTZ.AND P1, PT, R11, RZ, PT ;  /* 0x000000ff0b00720b */ /* 0x000fe20003f35000 */
[----:B-1----:R-:W-:Y:S01]  /*da30*/  FADD.FTZ R12, R2, R9 ;  /* 0x00000009020c7221 */ /* 0x002fe20000010000 */
[----:B------:R-:W-:-:S04]  /*da40*/  IMAD.MOV.U32 R2, RZ, RZ, -0x800000 ;  /* 0xff800000ff027424 */ /* 0x000fc800078e00ff */
[----:B------:R-:W-:-:S07]  /*da50*/  FSETP.NE.FTZ.AND P2, PT, R12, RZ, PT ;  /* 0x000000ff0c00720b */ /* 0x000fce0003f55000 */
[----:B------:R-:W0:Y:S01]  /*da60*/  @P1 MUFU.LG2 R8, R11 ;  /* 0x0000000b00081308 */ /* 0x000e220000000c00 */
[----:B------:R-:W-:-:S07]  /*da70*/  @P1 FMUL.FTZ R7, R7, 0.69314718246459960938 ;  /* 0x3f31721807071820 */ /* 0x000fce0000410000 */
[----:B------:R-:W1:Y:S01]  /*da80*/  @P2 MUFU.LG2 R9, R12 ;  /* 0x0000000c00092308 */ /* 0x000e620000000c00 */
[----:B------:R-:W-:-:S07]  /*da90*/  @P2 FMUL.FTZ R13, R13, 0.69314718246459960938 ;  /* 0x3f3172180d0d2820 */ /* 0x000fce0000410000 */
        /* <DEDUP_REMOVED lines=32> */
.L_x_2238:
[----:B------:R-:W0:Y:S01]  /*dca0*/  S2UR UR8, SR_CgaCtaId ;  /* 0x00000000000879c3 */ /* 0x000e220000008800 */
[----:B------:R-:W-:Y:S01]  /*dcb0*/  UIADD3 UR4, UR7, 0x38860, URZ ;  /* 0x0003886007047890 */ /* 0x000fe2000fffe03f */
[----:B------:R-:W-:Y:S01]  /*dcc0*/  R2UR UR6, R223 ;  /* 0x00000000df0672ca */ /* 0x000fe200000e0000 */
[----:B------:R-:W-:Y:S01]  /*dcd0*/  UIADD3 UR36, UR36, 0x1, URZ ;  /* 0x0000000124247890 */ /* 0x000fe2000fffe03f */
[----:B------:R-:W-:Y:S01]  /*dce0*/  R2UR UR5, R17 ;  /* 0x00000000110572ca */ /* 0x000fe200000e0000 */
        /* <DEDUP_REMOVED lines=138> */
.L_x_2202:
[----:B------:R-:W0:Y:S08]  /*e590*/  S2UR UR5, SR_CgaCtaId ;  /* 0x00000000000579c3 */ /* 0x000e300000008800 */
[----:B------:R-:W-:Y:S06]  /*e5a0*/  BAR.SYNC.DEFER_BLOCKING 0x5, 0x180 ;  /* 0x0146000000007b1d */ /* 0x000fec0000010000 */
[----:B------:R-:W-:Y:S01]  /*e5b0*/  UMOV UR4, 0x400 ;  /* 0x0000040000047882 */ /* 0x000fe20000000000 */
[----:B------:R-:W-:Y:S01]  /*e5c0*/  BSSY B0, `(.L_x_2239) ;  /* 0x00002a5000007945 */ /* 0x000fe20003800000 */
[----:B0-----:R-:W-:-:S09]  /*e5d0*/  ULEA UR13, UR5, UR4, 0x18 ;  /* 0x00000004050d7291 */ /* 0x001fd2000f8ec03f */
[----:B------:R-:W0:Y:S02]  /*e5e0*/  LDS R4, [UR13+0x388d0] ;  /* 0x0388d00dff047984 */ /* 0x000e240008000800 */
[----:B0-----:R-:W-:Y:S01]  /*e5f0*/  R2UR UR4, R4 ;  /* 0x00000000040472ca */ /* 0x001fe200000e0000 */
[----:B------:R-:W-:Y:S06]  /*e600*/  BAR.ARV 0x4, 0x180 ;  /* 0x0106000000007b1d */ /* 0x000fec0000002000 */
[----:B------:R-:W-:Y:S08]  /*e610*/  @P0 BRA `(.L_x_2240) ;  /* 0x0000001c00700947 */ /* 0x000ff00003800000 */
[----:B------:R-:W0:Y:S01]  /*e620*/  S2UR UR5, SR_SWINHI ;  /* 0x00000000000579c3 */ /* 0x000e220000002f00 */
[----:B------:R-:W-:Y:S01]  /*e630*/  IMAD.MOV.U32 R18, RZ, RZ, 0x2 ;  /* 0x00000002ff127424 */ /* 0x000fe200078e00ff */
[----:B------:R-:W-:Y:S01]  /*e640*/  LEA R156, R222, R22, 0x6 ;  /* 0x00000016de9c7211 */ /* 0x000fe200078e30ff */
[----:B------:R-:W-:Y:S01]  /*e650*/  IMAD.MOV.U32 R157, RZ, RZ, 0x2 ;  /* 0x00000002ff9d7424 */ /* 0x000fe200078e00ff */
[----:B------:R-:W-:-:S04]  /*e660*/  R2UR UR11, R220 ;  /* 0x00000000dc0b72ca */ /* 0x000fc800000e0000 */
[----:B------:R-:W-:Y:S01]  /*e670*/  BAR.SYNC.DEFER_BLOCKING 0x1, 0x100 ;  /* 0x0044000000007b1d */ /* 0x000fe20000010000 */
[----:B------:R-:W-:Y:S02]  /*e680*/  R2UR UR14, R213 ;  /* 0x00000000d50e72ca */ /* 0x000fe400000e0000 */
[----:B------:R-:W-:Y:S02]  /*e690*/  F2FP.F16.F32.PACK_AB R24, R25, R24 ;  /* 0x000000181918723e */ /* 0x000fe400000000ff */
[----:B------:R-:W-:Y:S01]  /*e6a0*/  R2UR UR15, R221 ;  /* 0x00000000dd0f72ca */ /* 0x000fe200000e0000 */
[----:B------:R-:W-:Y:S01]  /*e6b0*/  ULDC.64 UR8, c[0x0][0xb90] ;  /* 0x0002e40000087ab9 */ /* 0x000fe20000000a00 */
[----:B------:R-:W-:Y:S02]  /*e6c0*/  F2FP.F16.F32.PACK_AB R25, R27, R26 ;  /* 0x0000001a1b19723e */ /* 0x000fe400000000ff */
[----:B------:R-:W-:Y:S02]  /*e6d0*/  F2FP.F16.F32.PACK_AB R27, R31, R30 ;  /* 0x0000001e1f1b723e */ /* 0x000fe400000000ff */
[----:B------:R-:W-:Y:S01]  /*e6e0*/  F2FP.F16.F32.PACK_AB R26, R29, R28 ;  /* 0x0000001c1d1a723e */ /* 0x000fe200000000ff */
[----:B------:R-:W-:Y:S01]  /*e6f0*/  USHF.R.S32.HI UR10, URZ, 0x1f, UR11 ;  /* 0x0000001f3f0a7899 */ /* 0x000fe2000801140b */
[----:B------:R-:W-:-:S02]  /*e700*/  F2FP.F16.F32.PACK_AB R161, R162, R161 ;  /* 0x000000a1a2a1723e */ /* 0x000fc400000000ff */
[----:B------:R-:W-:Y:S02]  /*e710*/  F2FP.F16.F32.PACK_AB R162, R149, R148 ;  /* 0x0000009495a2723e */ /* 0x000fe400000000ff */
[----:B------:R-:W-:Y:S01]  /*e720*/  F2FP.F16.F32.PACK_AB R163, R165, R163 ;  /* 0x000000a3a5a3723e */ /* 0x000fe200000000ff */
[----:B------:R-:W-:Y:S01]  /*e730*/  USHF.R.S32.HI UR12, URZ, 0x1f, UR15 ;  /* 0x0000001f3f0c7899 */ /* 0x000fe2000801140f */
[----:B------:R-:W-:Y:S01]  /*e740*/  UMOV UR6, UR13 ;  /* 0x0000000d00067c82 */ /* 0x000fe20008000000 */
[----:B0-----:R-:W-:Y:S01]  /*e750*/  UMOV UR7, UR5 ;  /* 0x0000000500077c82 */ /* 0x001fe20008000000 */
[----:B------:R-:W-:Y:S01]  /*e760*/  UIMAD UR5, UR10, UR8, URZ ;  /* 0x000000080a0572a4 */ /* 0x000fe2000f8e023f */
[----:B------:R-:W-:-:S03]  /*e770*/  IMAD.WIDE R18, R227, R18, UR6 ;  /* 0x00000006e3127e25 */ /* 0x000fc6000f8e0212 */
[----:B------:R-:W-:Y:S01]  /*e780*/  UIMAD UR5, UR11, UR9, UR5 ;  /* 0x000000090b0572a4 */ /* 0x000fe2000f8e0205 */
[----:B------:R-:W-:Y:S01]  /*e790*/  IMAD.WIDE R156, R156, R157, UR6 ;  /* 0x000000069c9c7e25 */ /* 0x000fe2000f8e029d */
[C---:B------:R-:W-:Y:S01]  /*e7a0*/  IADD3 R109, P2, R18.reuse, 0x8020, RZ ;  /* 0x00008020126d7810 */ /* 0x040fe20007f5e0ff */
[----:B------:R-:W-:Y:S01]  /*e7b0*/  UIMAD.WIDE.U32 UR6, UR11, UR8, URZ ;  /* 0x000000080b0672a5 */ /* 0x000fe2000f8e003f */
[C---:B------:R-:W-:Y:S02]  /*e7c0*/  LOP3.LUT R159, R18.reuse, 0x380, RZ, 0xc0, !PT ;  /* 0x00000380129f7812 */ /* 0x040fe400078ec0ff */
[C---:B------:R-:W-:Y:S01]  /*e7d0*/  IADD3 R135, P4, R18.reuse, 0xc040, RZ ;  /* 0x0000c04012877810 */ /* 0x040fe20007f9e0ff */
[----:B------:R-:W-:Y:S01]  /*e7e0*/  IMAD.X R147, RZ, RZ, R19, P2 ;  /* 0x000000ffff937224 */ /* 0x000fe200010e0613 */
[C---:B------:R-:W-:Y:S01]  /*e7f0*/  IADD3 R15, P3, R18.reuse, 0xc060, RZ ;  /* 0x0000c060120f7810 */ /* 0x040fe20007f7e0ff */
[----:B------:R-:W-:Y:S01]  /*e800*/  ULDC.64 UR8, c[0x0][0xb98] ;  /* 0x0002e60000087ab9 */ /* 0x000fe20000000a00 */
[----:B------:R-:W-:Y:S01]  /*e810*/  LOP3.LUT R10, R109, 0x380, RZ, 0xc0, !PT ;  /* 0x000003806d0a7812 */ /* 0x000fe200078ec0ff */
[----:B------:R-:W-:Y:S01]  /*e820*/  UIADD3 UR7, UR7, UR5, URZ ;  /* 0x0000000507077290 */ /* 0x000fe2000fffe03f */
[----:B------:R-:W-:Y:S01]  /*e830*/  SHF.R.U64 R159, R159, 0x3, RZ ;  /* 0x000000039f9f7819 */ /* 0x000fe200000012ff */
[----:B------:R-:W-:Y:S01]  /*e840*/  UIMAD UR5, UR12, UR8, URZ ;  /* 0x000000080c0572a4 */ /* 0x000fe2000f8e023f */
[----:B------:R-:W-:Y:S01]  /*e850*/  LOP3.LUT R134, R135, 0x380, RZ, 0xc0, !PT ;  /* 0x0000038087867812 */ /* 0x000fe200078ec0ff */
[----:B------:R-:W-:Y:S01]  /*e860*/  UIMAD.WIDE.U32 UR6, UR15, UR8, UR6 ;  /* 0x000000080f0672a5 */ /* 0x000fe2000f8e0006 */
[----:B------:R-:W-:Y:S01]  /*e870*/  IADD3 R4, P2, R18, 0x4000, RZ ;  /* 0x0000400012047810 */ /* 0x000fe20007f5e0ff */
[----:B------:R-:W-:Y:S01]  /*e880*/  UIMAD UR5, UR15, UR9, UR5 ;  /* 0x000000090f0572a4 */ /* 0x000fe2000f8e0205 */
[----:B------:R-:W-:-:S02]  /*e890*/  LOP3.LUT R14, R15, 0x380, RZ, 0xc0, !PT ;  /* 0x000003800f0e7812 */ /* 0x000fc400078ec0ff */
[----:B------:R-:W-:Y:S01]  /*e8a0*/  IADD3 R115, P6, R18, 0xc000, RZ ;  /* 0x0000c00012737810 */ /* 0x000fe20007fde0ff */
[--C-:B------:R-:W-:Y:S01]  /*e8b0*/  IMAD.X R127, RZ, RZ, R19.reuse, P2 ;  /* 0x000000ffff7f7224 */ /* 0x100fe200010e0613 */
[----:B------:R-:W-:Y:S01]  /*e8c0*/  SHF.R.U64 R10, R10, 0x3, RZ ;  /* 0x000000030a0a7819 */ /* 0x000fe200000012ff */
[----:B------:R-:W-:Y:S01]  /*e8d0*/  ULDC.64 UR8, c[0x0][0xae8] ;  /* 0x0002ba0000087ab9 */ /* 0x000fe20000000a00 */
[----:B------:R-:W-:Y:S01]  /*e8e0*/  IADD3 R113, P0, R18, 0x8060, RZ ;  /* 0x0000806012717810 */ /* 0x000fe20007f1e0ff */
[--C-:B------:R-:W-:Y:S01]  /*e8f0*/  IMAD.X R143, RZ, RZ, R19.reuse, P6 ;  /* 0x000000ffff8f7224 */ /* 0x100fe200030e0613 */
[----:B------:R-:W-:Y:S01]  /*e900*/  LOP3.LUT R158, R159, R18, RZ, 0x3c, !PT ;  /* 0x000000129f9e7212 */ /* 0x000fe200078e3cff */
[--C-:B------:R-:W-:Y:S01]  /*e910*/  IMAD.MOV.U32 R159, RZ, RZ, R19.reuse ;  /* 0x000000ffff9f7224 */ /* 0x100fe200078e0013 */
[----:B------:R-:W-:Y:S01]  /*e920*/  SHF.R.U64 R134, R134, 0x3, RZ ;  /* 0x0000000386867819 */ /* 0x000fe200000012ff */
[----:B------:R-:W-:Y:S01]  /*e930*/  IMAD.X R151, RZ, RZ, R19, P0 ;  /* 0x000000ffff977224 */ /* 0x000fe200000e0613 */
[----:B------:R-:W-:-:S02]  /*e940*/  SHF.R.U64 R14, R14, 0x3, RZ ;  /* 0x000000030e0e7819 */ /* 0x000fc400000012ff */
[----:B------:R-:W-:Y:S02]  /*e950*/  LOP3.LUT R8, R115, 0x380, RZ, 0xc0, !PT ;  /* 0x0000038073087812 */ /* 0x000fe400078ec0ff */
[----:B------:R-:W-:Y:S02]  /*e960*/  LOP3.LUT R146, R10, R109, RZ, 0x3c, !PT ;  /* 0x0000006d0a927212 */ /* 0x000fe400078e3cff */
[----:B------:R-:W-:Y:S02]  /*e970*/  LOP3.LUT R6, R113, 0x380, RZ, 0xc0, !PT ;  /* 0x0000038071067812 */ /* 0x000fe400078ec0ff */
[----:B------:R-:W-:Y:S02]  /*e980*/  IADD3 R109, P2, R156, 0x7000, RZ ;  /* 0x000070009c6d7810 */ /* 0x000fe40007f5e0ff */
[----:B------:R-:W-:Y:S01]  /*e990*/  LOP3.LUT R134, R134, R135, RZ, 0x3c, !PT ;  /* 0x0000008786867212 */ /* 0x000fe200078e3cff */
[--C-:B------:R-:W-:Y:S01]  /*e9a0*/  IMAD.X R135, RZ, RZ, R19.reuse, P4 ;  /* 0x000000ffff877224 */ /* 0x100fe200020e0613 */
[----:B------:R-:W-:Y:S01]  /*e9b0*/  LOP3.LUT R14, R14, R15, RZ, 0x3c, !PT ;  /* 0x0000000f0e0e7212 */ /* 0x000fe200078e3cff */
[----:B------:R-:W-:Y:S01]  /*e9c0*/  IMAD.X R15, RZ, RZ, R19, P3 ;  /* 0x000000ffff0f7224 */ /* 0x000fe200018e0613 */
[----:B------:R-:W-:-:S02]  /*e9d0*/  SHF.R.U64 R8, R8, 0x3, RZ ;  /* 0x0000000308087819 */ /* 0x000fc400000012ff */
[----:B------:R-:W-:Y:S02]  /*e9e0*/  MOV R159, R158 ;  /* 0x0000009e009f7202 */ /* 0x000fe40000000f00 */
[----:B------:R-:W-:Y:S01]  /*e9f0*/  IADD3 R107, P4, R18, 0x8000, RZ ;  /* 0x00008000126b7810 */ /* 0x000fe20007f9e0ff */
[----:B------:R-:W0:Y:S01]  /*ea00*/  LDC R158, c[0x0][0xbe8] ;  /* 0x0002fa00ff9e7b82 */ /* 0x000e220000000800 */
[----:B------:R-:W-:Y:S01]  /*ea10*/  SHF.R.U64 R6, R6, 0x3, RZ ;  /* 0x0000000306067819 */ /* 0x000fe200000012ff */
[----:B------:R1:W-:Y:S01]  /*ea20*/  STSM.16.M88.4 [R159], R24 ;  /* 0x000000189f007844 */ /* 0x0003e20000000200 */
[----:B------:R-:W-:Y:S01]  /*ea30*/  LOP3.LUT R108, R109, 0x380, RZ, 0xc0, !PT ;  /* 0x000003806d6c7812 */ /* 0x000fe200078ec0ff */
[----:B------:R-:W-:Y:S01]  /*ea40*/  IMAD.X R155, RZ, RZ, R19, P4 ;  /* 0x000000ffff9b7224 */ /* 0x000fe200020e0613 */
[----:B------:R-:W-:Y:S02]  /*ea50*/  IADD3 R21, P3, R18, 0x20, RZ ;  /* 0x0000002012157810 */ /* 0x000fe40007f7e0ff */
[----:B------:R-:W-:-:S02]  /*ea60*/  LOP3.LUT R142, R8, R115, RZ, 0x3c, !PT ;  /* 0x00000073088e7212 */ /* 0x000fc400078e3cff */
[C---:B------:R-:W-:Y:S01]  /*ea70*/  IADD3 R139, P5, R18.reuse, 0xc020, RZ ;  /* 0x0000c020128b7810 */ /* 0x040fe20007fbe0ff */
[--C-:B------:R-:W-:Y:S01]  /*ea80*/  IMAD.X R153, RZ, RZ, R19.reuse, P3 ;  /* 0x000000ffff997224 */ /* 0x100fe200018e0613 */
[----:B------:R-:W-:Y:S02]  /*ea90*/  IADD3 R111, P1, R18, 0x8040, RZ ;  /* 0x00008040126f7810 */ /* 0x000fe40007f3e0ff */
[----:B------:R-:W-:Y:S02]  /*eaa0*/  LOP3.LUT R150, R6, R113, RZ, 0x3c, !PT ;  /* 0x0000007106967212 */ /* 0x000fe400078e3cff */
[----:B------:R-:W-:Y:S01]  /*eab0*/  LOP3.LUT R8, R107, 0x380, RZ, 0xc0, !PT ;  /* 0x000003806b087812 */ /* 0x000fe200078ec0ff */
[----:B------:R-:W-:Y:S01]  /*eac0*/  IMAD.X R131, RZ, RZ, R19, P1 ;  /* 0x000000ffff837224 */ /* 0x000fe200008e0613 */
[----:B------:R-:W-:Y:S02]  /*ead0*/  SHF.R.U64 R108, R108, 0x3, RZ ;  /* 0x000000036c6c7819 */ /* 0x000fe400000012ff */
[----:B------:R-:W-:-:S02]  /*eae0*/  LOP3.LUT R6, R21, 0x380, RZ, 0xc0, !PT ;  /* 0x0000038015067812 */ /* 0x000fc400078ec0ff */
[----:B------:R-:W-:Y:S02]  /*eaf0*/  LOP3.LUT R138, R139, 0x380, RZ, 0xc0, !PT ;  /* 0x000003808b8a7812 */ /* 0x000fe400078ec0ff */
[----:B------:R-:W-:Y:S02]  /*eb00*/  SHF.R.U64 R8, R8, 0x3, RZ ;  /* 0x0000000308087819 */ /* 0x000fe400000012ff */
[----:B------:R-:W-:Y:S01]  /*eb10*/  LOP3.LUT R108, R108, R109, RZ, 0x3c, !PT ;  /* 0x0000006d6c6c7212 */ /* 0x000fe200078e3cff */
[----:B------:R-:W-:Y:S01]  /*eb20*/  IMAD.X R109, RZ, RZ, R157, P2 ;  /* 0x000000ffff6d7224 */ /* 0x000fe200010e069d */
[----:B------:R-:W-:Y:S02]  /*eb30*/  IADD3 R101, P0, R18, 0x4020, RZ ;  /* 0x0000402012657810 */ /* 0x000fe40007f1e0ff */
[----:B------:R-:W-:Y:S02]  /*eb40*/  SHF.R.U64 R6, R6, 0x3, RZ ;  /* 0x0000000306067819 */ /* 0x000fe400000012ff */
[----:B------:R-:W-:Y:S01]  /*eb50*/  IADD3 R23, P1, R18, 0x40, RZ ;  /* 0x0000004012177810 */ /* 0x000fe20007f3e0ff */
[----:B------:R-:W-:Y:S01]  /*eb60*/  IMAD.X R9, RZ, RZ, R19, P0 ;  /* 0x000000ffff097224 */ /* 0x000fe200000e0613 */
[----:B------:R-:W-:-:S02]  /*eb70*/  IADD3 R123, P2, R156, 0xe000, RZ ;  /* 0x0000e0009c7b7810 */ /* 0x000fc40007f5e0ff */
[----:B------:R-:W-:Y:S01]  /*eb80*/  SHF.R.U64 R138, R138, 0x3, RZ ;  /* 0x000000038a8a7819 */ /* 0x000fe200000012ff */
[----:B------:R-:W-:Y:S01]  /*eb90*/  IMAD.X R7, RZ, RZ, R19, P1 ;  /* 0x000000ffff077224 */ /* 0x000fe200008e0613 */
[----:B------:R-:W-:Y:S02]  /*eba0*/  LOP3.LUT R154, R8, R107, RZ, 0x3c, !PT ;  /* 0x0000006b089a7212 */ /* 0x000fe400078e3cff */
[----:B------:R-:W-:Y:S02]  /*ebb0*/  LOP3.LUT R152, R6, R21, RZ, 0x3c, !PT ;  /* 0x0000001506987212 */ /* 0x000fe400078e3cff */
[----:B------:R-:W-:Y:S02]  /*ebc0*/  LOP3.LUT R8, R101, 0x380, RZ, 0xc0, !PT ;  /* 0x0000038065087812 */ /* 0x000fe400078ec0ff */
[----:B------:R-:W-:Y:S02]  /*ebd0*/  LOP3.LUT R6, R23, 0x380, RZ, 0xc0, !PT ;  /* 0x0000038017067812 */ /* 0x000fe400078ec0ff */
[----:B------:R-:W-:-:S02]  /*ebe0*/  LOP3.LUT R122, R123, 0x380, RZ, 0xc0, !PT ;  /* 0x000003807b7a7812 */ /* 0x000fc400078ec0ff */
[----:B------:R-:W-:Y:S02]  /*ebf0*/  LOP3.LUT R138, R138, R139, RZ, 0x3c, !PT ;  /* 0x0000008b8a8a7212 */ /* 0x000fe400078e3cff */
[----:B------:R-:W-:Y:S02]  /*ec00*/  IADD3.X R139, RZ, R19, RZ, P5, !PT ;  /* 0x00000013ff8b7210 */ /* 0x000fe40002ffe4ff */
[----:B------:R-:W-:Y:S02]  /*ec10*/  SHF.R.U64 R8, R8, 0x3, RZ ;  /* 0x0000000308087819 */ /* 0x000fe400000012ff */
[C---:B------:R-:W-:Y:S02]  /*ec20*/  IADD3 R105, P5, R18.reuse, 0x4060, RZ ;  /* 0x0000406012697810 */ /* 0x040fe40007fbe0ff */
[C---:B------:R-:W-:Y:S02]  /*ec30*/  IADD3 R103, P6, R18.reuse, 0x4040, RZ ;  /* 0x0000404012677810 */ /* 0x040fe40007fde0ff */
[----:B------:R-:W-:Y:S01]  /*ec40*/  IADD3 R20, P3, R18, 0x60, RZ ;  /* 0x0000006012147810 */ /* 0x000fe20007f7e0ff */
[--C-:B------:R-:W-:Y:S01]  /*ec50*/  IMAD.X R13, RZ, RZ, R19.reuse, P5 ;  /* 0x000000ffff0d7224 */ /* 0x100fe200028e0613 */
[----:B------:R-:W-:Y:S01]  /*ec60*/  SHF.R.U64 R6, R6, 0x3, RZ ;  /* 0x0000000306067819 */ /* 0x000fe200000012ff */
[--C-:B------:R-:W-:Y:S01]  /*ec70*/  IMAD.X R11, RZ, RZ, R19.reuse, P6 ;  /* 0x000000ffff0b7224 */ /* 0x100fe200030e0613 */
[----:B------:R-:W-:Y:S01]  /*ec80*/  SHF.R.U64 R122, R122, 0x3, RZ ;  /* 0x000000037a7a7819 */ /* 0x000fe200000012ff */
[----:B------:R-:W-:Y:S01]  /*ec90*/  IMAD.X R5, RZ, RZ, R19, P3 ;  /* 0x000000ffff057224 */ /* 0x000fe200018e0613 */
[----:B------:R-:W-:-:S02]  /*eca0*/  LOP3.LUT R8, R8, R101, RZ, 0x3c, !PT ;  /* 0x0000006508087212 */ /* 0x000fc400078e3cff */
[----:B------:R-:W-:Y:S02]  /*ecb0*/  LOP3.LUT R6, R6, R23, RZ, 0x3c, !PT ;  /* 0x0000001706067212 */ /* 0x000fe400078e3cff */
[----:B------:R-:W-:Y:S02]  /*ecc0*/  LOP3.LUT R101, R4, 0x380, RZ, 0xc0, !PT ;  /* 0x0000038004657812 */ /* 0x000fe400078ec0ff */
[----:B------:R-:W-:Y:S01]  /*ecd0*/  LOP3.LUT R122, R122, R123, RZ, 0x3c, !PT ;  /* 0x0000007b7a7a7212 */ /* 0x000fe200078e3cff */
[----:B------:R-:W-:Y:S01]  /*ece0*/  IMAD.X R123, RZ, RZ, R157, P2 ;  /* 0x000000ffff7b7224 */ /* 0x000fe200010e069d */
[----:B------:R-:W-:Y:S02]  /*ecf0*/  LOP3.LUT R23, R20, 0x380, RZ, 0xc0, !PT ;  /* 0x0000038014177812 */ /* 0x000fe400078ec0ff */
[----:B------:R-:W-:Y:S02]  /*ed00*/  IADD3 R19, P3, R156, 0x1000, RZ ;  /* 0x000010009c137810 */ /* 0x000fe40007f7e0ff */
[----:B0-----:R-:W-:-:S02]  /*ed10*/  ISETP.NE.AND P2, PT, R158, 0x1, PT ;  /* 0x000000019e00780c */ /* 0x001fc40003f45270 */
[----:B------:R-:W-:Y:S02]  /*ed20*/  SHF.R.U64 R101, R101, 0x3, RZ ;  /* 0x0000000365657819 */ /* 0x000fe400000012ff */
[----:B------:R-:W-:Y:S02]  /*ed30*/  SHF.R.U64 R23, R23, 0x3, RZ ;  /* 0x0000000317177819 */ /* 0x000fe400000012ff */
[----:B------:R-:W-:Y:S02]  /*ed40*/  LOP3.LUT R18, R19, 0x380, RZ, 0xc0, !PT ;  /* 0x0000038013127812 */ /* 0x000fe400078ec0ff */
[----:B------:R-:W-:Y:S02]  /*ed50*/  LOP3.LUT R12, R111, 0x380, RZ, 0xc0, !PT ;  /* 0x000003806f0c7812 */ /* 0x000fe400078ec0ff */
[----:B------:R-:W-:Y:S02]  /*ed60*/  LOP3.LUT R126, R101, R4, RZ, 0x3c, !PT ;  /* 0x00000004657e7212 */ /* 0x000fe400078e3cff */
[----:B------:R-:W-:-:S02]  /*ed70*/  LOP3.LUT R4, R23, R20, RZ, 0x3c, !PT ;  /* 0x0000001417047212 */ /* 0x000fc400078e3cff */
[----:B------:R-:W-:Y:S02]  /*ed80*/  SHF.R.U64 R18, R18, 0x3, RZ ;  /* 0x0000000312127819 */ /* 0x000fe400000012ff */
[----:B------:R-:W-:Y:S02]  /*ed90*/  SHF.R.U64 R12, R12, 0x3, RZ ;  /* 0x000000030c0c7819 */ /* 0x000fe400000012ff */
[----:B------:R-:W-:Y:S02]  /*eda0*/  MOV R142, R142 ;  /* 0x0000008e008e7202 */ /* 0x000fe40000000f00 */
[----:B------:R-:W-:Y:S02]  /*edb0*/  MOV R143, R4 ;  /* 0x00000004008f7202 */ /* 0x000fe40000000f00 */
[----:B------:R-:W-:Y:S01]  /*edc0*/  LOP3.LUT R18, R18, R19, RZ, 0x3c, !PT ;  /* 0x0000001312127212 */ /* 0x000fe200078e3cff */
[----:B------:R-:W-:Y:S01]  /*edd0*/  IMAD.X R19, RZ, RZ, R157, P3 ;  /* 0x000000ffff137224 */ /* 0x000fe200018e069d */
[----:B------:R-:W-:-:S02]  /*ede0*/  F2FP.F16.F32.PACK_AB R5, R35, R34 ;  /* 0x000000222305723e */ /* 0x000fc400000000ff */
[----:B------:R-:W-:Y:S01]  /*edf0*/  LOP3.LUT R130, R12, R111, RZ, 0x3c, !PT ;  /* 0x0000006f0c827212 */ /* 0x000fe200078e3cff */
[----:B------:R-:W0:Y:S01]  /*ee00*/  @P2 LDC R34, c[0x0][0xbec] ;  /* 0x0002fb00ff222b82 */ /* 0x000e220000000800 */
[----:B------:R-:W-:Y:S02]  /*ee10*/  IADD3 R111, P3, R156, 0x8000, RZ ;  /* 0x000080009c6f7810 */ /* 0x000fe40007f7e0ff */
[----:B------:R-:W-:Y:S02]  /*ee20*/  LOP3.LUT R12, R105, 0x380, RZ, 0xc0, !PT ;  /* 0x00000380690c7812 */ /* 0x000fe400078ec0ff */
[----:B------:R-:W-:Y:S02]  /*ee30*/  LOP3.LUT R110, R111, 0x380, RZ, 0xc0, !PT ;  /* 0x000003806f6e7812 */ /* 0x000fe400078ec0ff */
[----:B------:R-:W-:Y:S01]  /*ee40*/  SHF.R.U64 R12, R12, 0x3, RZ ;  /* 0x000000030c0c7819 */ /* 0x000fe200000012ff */
[----:B------:R-:W2:Y:S01]  /*ee50*/  @P2 LDC R35, c[0x0][0xbf0] ;  /* 0x0002fc00ff232b82 */ /* 0x000ea20000000800 */
[----:B------:R-:W-:-:S02]  /*ee60*/  SHF.R.U64 R110, R110, 0x3, RZ ;  /* 0x000000036e6e7819 */ /* 0x000fc400000012ff */
[----:B------:R-:W-:Y:S02]  /*ee70*/  LOP3.LUT R12, R12, R105, RZ, 0x3c, !PT ;  /* 0x000000690c0c7212 */ /* 0x000fe400078e3cff */
[----:B------:R-:W-:Y:S02]  /*ee80*/  IADD3 R105, P0, R156, 0x5000, RZ ;  /* 0x000050009c697810 */ /* 0x000fe40007f1e0ff */
[----:B------:R-:W-:Y:S01]  /*ee90*/  LOP3.LUT R110, R110, R111, RZ, 0x3c, !PT ;  /* 0x0000006f6e6e7212 */ /* 0x000fe200078e3cff */
[----:B------:R-:W-:Y:S01]  /*eea0*/  IMAD.X R111, RZ, RZ, R157, P3 ;  /* 0x000000ffff6f7224 */ /* 0x000fe200018e069d */
[----:B------:R-:W-:Y:S02]  /*eeb0*/  LOP3.LUT R10, R103, 0x380, RZ, 0xc0, !PT ;  /* 0x00000380670a7812 */ /* 0x000fe400078ec0ff */
[----:B------:R-:W-:Y:S02]  /*eec0*/  IADD3 R30, P3, R156, 0xf000, RZ ;  /* 0x0000f0009c1e7810 */ /* 0x000fe40007f7e0ff */
[----:B------:R-:W-:-:S02]  /*eed0*/  LOP3.LUT R104, R105, 0x380, RZ, 0xc0, !PT ;  /* 0x0000038069687812 */ /* 0x000fc400078ec0ff */
[----:B------:R-:W-:Y:S01]  /*eee0*/  MOV R146, R146 ;  /* 0x0000009200927202 */ /* 0x000fe20000000f00 */
[----:B------:R-:W-:Y:S01]  /*eef0*/  IMAD.X R31, RZ, RZ, R157, P3 ;  /* 0x000000ffff1f7224 */ /* 0x000fe200018e069d */
[----:B------:R-:W-:Y:S02]  /*ef00*/  MOV R147, R6 ;  /* 0x0000000600937202 */ /* 0x000fe40000000f00 */
[----:B------:R-:W-:Y:S02]  /*ef10*/  SHF.R.U64 R10, R10, 0x3, RZ ;  /* 0x000000030a0a7819 */ /* 0x000fe400000012ff */
[----:B------:R-:W-:Y:S02]  /*ef20*/  LOP3.LUT R23, R30, 0x380, RZ, 0xc0, !PT ;  /* 0x000003801e177812 */ /* 0x000fe400078ec0ff */
[----:B------:R-:W-:Y:S01]  /*ef30*/  F2FP.F16.F32.PACK_AB R6, R37, R172 ;  /* 0x000000ac2506723e */ /* 0x000fe200000000ff */
[----:B------:R-:W-:Y:S01]  /*ef40*/  VIADD R37, R215, UR14 ;  /* 0x0000000ed7257c36 */ /* 0x000fe20008000000 */
[----:B------:R-:W-:-:S02]  /*ef50*/  SHF.R.U64 R104, R104, 0x3, RZ ;  /* 0x0000000368687819 */ /* 0x000fc400000012ff */
[----:B------:R-:W-:Y:S01]  /*ef60*/  LOP3.LUT R10, R10, R103, RZ, 0x3c, !PT ;  /* 0x000000670a0a7212 */ /* 0x000fe200078e3cff */
[----:B0-----:R-:W-:Y:S01]  /*ef70*/  @P2 IMAD.HI.U32 R34, R37, R34, RZ ;  /* 0x0000002225222227 */ /* 0x001fe200078e00ff */
[----:B------:R-:W-:Y:S02]  /*ef80*/  SHF.R.U64 R23, R23, 0x3, RZ ;  /* 0x0000000317177819 */ /* 0x000fe400000012ff */
[----:B------:R-:W-:Y:S01]  /*ef90*/  LOP3.LUT R104, R104, R105, RZ, 0x3c, !PT ;  /* 0x0000006968687212 */ /* 0x000fe200078e3cff */
[----:B------:R-:W-:Y:S01]  /*efa0*/  IMAD.X R105, RZ, RZ, R157, P0 ;  /* 0x000000ffff697224 */ /* 0x000fe200000e069d */
[----:B------:R-:W-:Y:S02]  /*efb0*/  MOV R134, R134 ;  /* 0x0000008600867202 */ /* 0x000fe40000000f00 */
[----:B------:R-:W-:Y:S02]  /*efc0*/  MOV R138, R138 ;  /* 0x0000008a008a7202 */ /* 0x000fe40000000f00 */
[----:B------:R-:W-:-:S02]  /*efd0*/  IADD3 R119, P0, R156, 0xc000, RZ ;  /* 0x0000c0009c777810 */ /* 0x000fc40007f1e0ff */
[----:B------:R-:W-:Y:S02]  /*efe0*/  LOP3.LUT R30, R23, R30, RZ, 0x3c, !PT ;  /* 0x0000001e171e7212 */ /* 0x000fe400078e3cff */
[----:B------:R-:W-:Y:S02]  /*eff0*/  MOV R130, R130 ;  /* 0x0000008200827202 */ /* 0x000fe40000000f00 */
[----:B------:R-:W-:Y:S02]  /*f000*/  MOV R152, R152 ;  /* 0x0000009800987202 */ /* 0x000fe40000000f00 */
[----:B------:R-:W-:Y:S02]  /*f010*/  MOV R135, R10 ;  /* 0x0000000a00877202 */ /* 0x000fe40000000f00 */
[----:B------:R-:W-:Y:S02]  /*f020*/  MOV R139, R8 ;  /* 0x00000008008b7202 */ /* 0x000fe40000000f00 */
[----:B------:R-:W-:Y:S01]  /*f030*/  F2FP.F16.F32.PACK_AB R4, R33, R171 ;  /* 0x000000ab2104723e */ /* 0x000fe200000000ff */
[----:B------:R-:W-:Y:S01]  /*f040*/  IMAD.MOV.U32 R33, RZ, RZ, R37 ;  /* 0x000000ffff217224 */ /* 0x000fe200078e0025 */
[----:B------:R-:W-:-:S02]  /*f050*/  F2FP.F16.F32.PACK_AB R7, R39, R38 ;  /* 0x000000262707723e */ /* 0x000fc400000000ff */
[----:B------:R-:W-:Y:S02]  /*f060*/  MOV R23, R14 ;  /* 0x0000000e00177202 */ /* 0x000fe40000000f00 */
[----:B------:R-:W-:Y:S01]  /*f070*/  MOV R131, R12 ;  /* 0x0000000c00837202 */ /* 0x000fe20000000f00 */
[----:B------:R0:W-:Y:S01]  /*f080*/  STSM.16.M88.4 [R152], R4 ;  /* 0x0000000498007844 */ /* 0x0001e20000000200 */
[----:B------:R-:W-:Y:S02]  /*f090*/  F2FP.F16.F32.PACK_AB R8, R41, R173 ;  /* 0x000000ad2908723e */ /* 0x000fe400000000ff */
[----:B------:R-:W-:Y:S02]  /*f0a0*/  F2FP.F16.F32.PACK_AB R9, R43, R42 ;  /* 0x0000002a2b09723e */ /* 0x000fe400000000ff */
[----:B------:R-:W-:Y:S02]  /*f0b0*/  F2FP.F16.F32.PACK_AB R10, R45, R174 ;  /* 0x000000ae2d0a723e */ /* 0x000fe400000000ff */
[----:B------:R-:W-:-:S02]  /*f0c0*/  F2FP.F16.F32.PACK_AB R11, R47, R46 ;  /* 0x0000002e2f0b723e */ /* 0x000fc400000000ff */
[----:B------:R-:W-:Y:S02]  /*f0d0*/  F2FP.F16.F32.PACK_AB R12, R49, R175 ;  /* 0x000000af310c723e */ /* 0x000fe400000000ff */
[----:B------:R-:W-:Y:S01]  /*f0e0*/  F2FP.F16.F32.PACK_AB R13, R51, R50 ;  /* 0x00000032330d723e */ /* 0x000fe200000000ff */
[----:B------:R3:W-:Y:S01]  /*f0f0*/  STSM.16.M88.4 [R147], R8 ;  /* 0x0000000893007844 */ /* 0x0007e20000000200 */
[----:B------:R-:W-:Y:S02]  /*f100*/  F2FP.F16.F32.PACK_AB R14, R53, R176 ;  /* 0x000000b0350e723e */ /* 0x000fe400000000ff */
[----:B------:R-:W-:Y:S02]  /*f110*/  F2FP.F16.F32.PACK_AB R15, R55, R54 ;  /* 0x00000036370f723e */ /* 0x000fe400000000ff */
[----:B--2---:R-:W-:Y:S02]  /*f120*/  @P2 SHF.R.U32.HI R33, RZ, R35, R34 ;  /* 0x00000023ff212219 */ /* 0x004fe40000011622 */
[----:B------:R-:W-:Y:S01]  /*f130*/  LOP3.LUT R118, R119, 0x380, RZ, 0xc0, !PT ;  /* 0x0000038077767812 */ /* 0x000fe200078ec0ff */
[----:B------:R2:W-:Y:S01]  /*f140*/  STSM.16.M88.4 [R143], R12 ;  /* 0x0000000c8f007844 */ /* 0x0005e20000000200 */
[----:B------:R-:W-:Y:S01]  /*f150*/  MOV R126, R126 ;  /* 0x0000007e007e7202 */ /* 0x000fe20000000f00 */
[----:B------:R-:W-:Y:S01]  /*f160*/  IMAD.MOV R35, RZ, RZ, -R33 ;  /* 0x000000ffff237224 */ /* 0x000fe200078e0a21 */
[----:B-1----:R-:W-:-:S02]  /*f170*/  F2FP.F16.F32.PACK_AB R24, R57, R177 ;  /* 0x000000b13918723e */ /* 0x002fc400000000ff */
[----:B------:R-:W-:Y:S01]  /*f180*/  F2FP.F16.F32.PACK_AB R25, R59, R58 ;  /* 0x0000003a3b19723e */ /* 0x000fe200000000ff */
[----:B------:R-:W-:Y:S01]  /*f190*/  IMAD R35, R158, R35, R37 ;  /* 0x000000239e237224 */ /* 0x000fe200078e0225 */
[----:B------:R-:W-:Y:S02]  /*f1a0*/  F2FP.F16.F32.PACK_AB R26, R61, R178 ;  /* 0x000000b23d1a723e */ /* 0x000fe400000000ff */
[----:B------:R-:W-:Y:S02]  /*f1b0*/  F2FP.F16.F32.PACK_AB R27, R63, R62 ;  /* 0x0000003e3f1b723e */ /* 0x000fe400000000ff */
[----:B0-----:R-:W-:Y:S02]  /*f1c0*/  F2FP.F16.F32.PACK_AB R4, R65, R179 ;  /* 0x000000b34104723e */ /* 0x001fe400000000ff */
[----:B------:R-:W-:Y:S01]  /*f1d0*/  F2FP.F16.F32.PACK_AB R5, R67, R66 ;  /* 0x000000424305723e */ /* 0x000fe200000000ff */
[----:B------:R-:W-:Y:S01]  /*f1e0*/  STSM.16.M88.4 [R126], R24 ;  /* 0x000000187e007844 */ /* 0x000fe20000000200 */
[----:B------:R-:W-:-:S02]  /*f1f0*/  F2FP.F16.F32.PACK_AB R6, R69, R180 ;  /* 0x000000b44506723e */ /* 0x000fc400000000ff */
[----:B------:R-:W-:Y:S02]  /*f200*/  F2FP.F16.F32.PACK_AB R7, R71, R70 ;  /* 0x000000464707723e */ /* 0x000fe400000000ff */
[----:B------:R-:W-:Y:S02]  /*f210*/  IADD3 R107, P1, R156, 0x6000, RZ ;  /* 0x000060009c6b7810 */ /* 0x000fe40007f3e0ff */
[----:B---3--:R-:W-:Y:S01]  /*f220*/  F2FP.F16.F32.PACK_AB R8, R73, R181 ;  /* 0x000000b54908723e */ /* 0x008fe200000000ff */
[----:B------:R-:W-:Y:S01]  /*f230*/  STSM.16.M88.4 [R139], R4 ;  /* 0x000000048b007844 */ /* 0x000fe20000000200 */
[----:B------:R-:W-:Y:S02]  /*f240*/  F2FP.F16.F32.PACK_AB R9, R75, R74 ;  /* 0x0000004a4b09723e */ /* 0x000fe400000000ff */
[----:B------:R-:W-:Y:S02]  /*f250*/  F2FP.F16.F32.PACK_AB R10, R77, R182 ;  /* 0x000000b64d0a723e */ /* 0x000fe400000000ff */
[----:B------:R-:W-:-:S02]  /*f260*/  F2FP.F16.F32.PACK_AB R11, R79, R78 ;  /* 0x0000004e4f0b723e */ /* 0x000fc400000000ff */
[----:B------:R-:W-:Y:S02]  /*f270*/  SHF.R.U64 R118, R118, 0x3, RZ ;  /* 0x0000000376767819 */ /* 0x000fe400000012ff */
[----:B--2---:R-:W-:Y:S01]  /*f280*/  F2FP.F16.F32.PACK_AB R12, R81, R183 ;  /* 0x000000b7510c723e */ /* 0x004fe200000000ff */
[----:B------:R0:W-:Y:S01]  /*f290*/  STSM.16.M88.4 [R135], R8 ;  /* 0x0000000887007844 */ /* 0x0001e20000000200 */
[----:B------:R-:W-:Y:S02]  /*f2a0*/  F2FP.F16.F32.PACK_AB R13, R83, R82 ;  /* 0x00000052530d723e */ /* 0x000fe400000000ff */
[----:B------:R-:W-:Y:S02]  /*f2b0*/  F2FP.F16.F32.PACK_AB R14, R85, R184 ;  /* 0x000000b8550e723e */ /* 0x000fe400000000ff */
[----:B------:R-:W-:Y:S02]  /*f2c0*/  F2FP.F16.F32.PACK_AB R15, R87, R86 ;  /* 0x00000056570f723e */ /* 0x000fe400000000ff */
[----:B------:R-:W-:-:S02]  /*f2d0*/  LOP3.LUT R106, R107, 0x380, RZ, 0xc0, !PT ;  /* 0x000003806b6a7812 */ /* 0x000fc400078ec0ff */
[----:B------:R-:W-:Y:S01]  /*f2e0*/  LOP3.LUT R118, R118, R119, RZ, 0x3c, !PT ;  /* 0x0000007776767212 */ /* 0x000fe200078e3cff */
[----:B------:R-:W-:Y:S01]  /*f2f0*/  IMAD.X R119, RZ, RZ, R157, P0 ;  /* 0x000000ffff777224 */ /* 0x000fe200000e069d */
[----:B------:R1:W-:Y:S01]  /*f300*/  STSM.16.M88.4 [R131], R12 ;  /* 0x0000000c83007844 */ /* 0x0003e20000000200 */
[----:B------:R-:W-:Y:S02]  /*f310*/  SHF.R.U64 R106, R106, 0x3, RZ ;  /* 0x000000036a6a7819 */ /* 0x000fe400000012ff */
[----:B------:R-:W-:Y:S01]  /*f320*/  MOV R154, R154 ;  /* 0x0000009a009a7202 */ /* 0x000fe20000000f00 */
[----:B0-----:R-:W-:Y:S01]  /*f330*/  IMAD.U32 R10, RZ, RZ, UR5 ;  /* 0x00000005ff0a7e24 */ /* 0x001fe2000f8e00ff */
[----:B------:R-:W-:Y:S01]  /*f340*/  SHF.R.S32.HI R9, RZ, 0x1f, R33 ;  /* 0x0000001fff097819 */ /* 0x000fe20000011421 */
[----:B------:R-:W-:Y:S01]  /*f350*/  ULDC UR5, c[0x0][0xa88] ;  /* 0x0002a20000057ab9 */ /* 0x000fe20000000800 */
[----:B------:R-:W-:Y:S02]  /*f360*/  SHF.R.S32.HI R8, RZ, 0x1f, R35 ;  /* 0x0000001fff087819 */ /* 0x000fe40000011423 */
[----:B------:R-:W-:Y:S01]  /*f370*/  LOP3.LUT R106, R106, R107, RZ, 0x3c, !PT ;  /* 0x0000006b6a6a7212 */ /* 0x000fe200078e3cff */
[----:B------:R-:W-:Y:S01]  /*f380*/  IMAD.X R107, RZ, RZ, R157, P1 ;  /* 0x000000ffff6b7224 */ /* 0x000fe200008e069d */
[----:B------:R-:W-:-:S02]  /*f390*/  IADD3 R121, P1, R156, 0xd000, RZ ;  /* 0x0000d0009c797810 */ /* 0x000fc40007f3e0ff */
[----:B------:R-:W-:Y:S02]  /*f3a0*/  F2FP.F16.F32.PACK_AB R24, R89, R185 ;  /* 0x000000b95918723e */ /* 0x000fe400000000ff */
[----:B-1----:R-:W-:Y:S01]  /*f3b0*/  IADD3 R12, P0, R33, UR6, RZ ;  /* 0x00000006210c7c10 */ /* 0x002fe2000ff1e0ff */
[----:B------:R-:W-:Y:S01]  /*f3c0*/  VIADD R14, R226, UR14 ;  /* 0x0000000ee20e7c36 */ /* 0x000fe20008000000 */
[----:B------:R-:W-:Y:S02]  /*f3d0*/  F2FP.F16.F32.PACK_AB R25, R91, R90 ;  /* 0x0000005a5b19723e */ /* 0x000fe400000000ff */
[----:B------:R-:W-:Y:S01]  /*f3e0*/  IADD3.X R13, R9, UR7, R10, P0, !PT ;  /* 0x00000007090d7c10 */ /* 0x000fe200087fe40a */
[----:B------:R-:W-:Y:S01]  /*f3f0*/  ULDC.64 UR6, c[0x0][0xb88] ;  /* 0x0002e20000067ab9 */ /* 0x000fe20000000a00 */
[----:B------:R-:W-:Y:S01]  /*f400*/  F2FP.F16.F32.PACK_AB R26, R93, R186 ;  /* 0x000000ba5d1a723e */ /* 0x000fe200000000ff */
[----:B------:R-:W-:Y:S01]  /*f410*/  IMAD R8, R8, UR6, RZ ;  /* 0x0000000608087c24 */ /* 0x000fe2000f8e02ff */
[----:B------:R-:W-:Y:S01]  /*f420*/  F2FP.F16.F32.PACK_AB R27, R95, R94 ;  /* 0x0000005e5f1b723e */ /* 0x000fe200000000ff */
[----:B------:R-:W-:Y:S01]  /*f430*/  IMAD.WIDE.U32 R12, R35, UR6, R12 ;  /* 0x00000006230c7c25 */ /* 0x000fe2000f8e000c */
[----:B------:R-:W-:-:S02]  /*f440*/  F2FP.F16.F32.PACK_AB R4, R97, R187 ;  /* 0x000000bb6104723e */ /* 0x000fc400000000ff */
[----:B------:R-:W-:Y:S01]  /*f450*/  F2FP.F16.F32.PACK_AB R5, R99, R98 ;  /* 0x000000626305723e */ /* 0x000fe200000000ff */
[----:B------:R-:W-:Y:S01]  /*f460*/  IMAD R35, R35, UR7, R8 ;  /* 0x0000000723237c24 */ /* 0x000fe2000f8e0208 */
[----:B------:R-:W-:Y:S01]  /*f470*/  F2FP.F16.F32.PACK_AB R6, R164, R188 ;  /* 0x000000bca406723e */ /* 0x000fe200000000ff */
[----:B------:R-:W-:Y:S01]  /*f480*/  STSM.16.M88.4 [R154], R24 ;  /* 0x000000189a007844 */ /* 0x000fe20000000200 */
[----:B------:R-:W-:Y:S01]  /*f490*/  F2FP.F16.F32.PACK_AB R7, R16, R3 ;  /* 0x000000031007723e */ /* 0x000fe200000000ff */
[----:B------:R-:W-:Y:S01]  /*f4a0*/  ULDC.64 UR6, c[0x0][0xb50] ;  /* 0x0002d40000067ab9 */ /* 0x000fe20000000a00 */
[----:B------:R-:W-:Y:S01]  /*f4b0*/  LOP3.LUT R120, R121, 0x380, RZ, 0xc0, !PT ;  /* 0x0000038079787812 */ /* 0x000fe200078ec0ff */
[----:B------:R-:W-:Y:S01]  /*f4c0*/  IMAD R3, R158, UR5, RZ ;  /* 0x000000059e037c24 */ /* 0x000fe2000f8e02ff */
[----:B------:R-:W-:Y:S01]  /*f4d0*/  LEA R16, P3, R12, UR6, 0x2 ;  /* 0x000000060c107c11 */ /* 0x000fe2000f8610ff */
[----:B------:R0:W-:Y:S01]  /*f4e0*/  STSM.16.M88.4 [R146], R4 ;  /* 0x0000000492007844 */ /* 0x0001e20000000200 */
[----:B------:R-:W-:-:S02]  /*f4f0*/  SHF.R.U64 R120, R120, 0x3, RZ ;  /* 0x0000000378787819 */ /* 0x000fc400000012ff */
[----:B------:R-:W-:Y:S02]  /*f500*/  LOP3.LUT P0, RZ, R224, 0x3, RZ, 0xc0, !PT ;  /* 0x00000003e0ff7812 */ /* 0x000fe4000780c0ff */
[----:B------:R-:W-:Y:S02]  /*f510*/  F2FP.F16.F32.PACK_AB R8, R166, R189 ;  /* 0x000000bda608723e */ /* 0x000fe400000000ff */
[----:B------:R-:W-:Y:S02]  /*f520*/  F2FP.F16.F32.PACK_AB R9, R36, R32 ;  /* 0x000000202409723e */ /* 0x000fe400000000ff */
[----:B------:R-:W-:Y:S02]  /*f530*/  F2FP.F16.F32.PACK_AB R10, R167, R190 ;  /* 0x000000bea70a723e */ /* 0x000fe400000000ff */
[----:B------:R-:W-:Y:S02]  /*f540*/  F2FP.F16.F32.PACK_AB R11, R44, R40 ;  /* 0x000000282c0b723e */ /* 0x000fe400000000ff */
[----:B------:R-:W-:-:S02]  /*f550*/  LOP3.LUT R120, R120, R121, RZ, 0x3c, !PT ;  /* 0x0000007978787212 */ /* 0x000fc400078e3cff */
[----:B------:R-:W-:Y:S01]  /*f560*/  IADD3.X R121, RZ, R157, RZ, P1, !PT ;  /* 0x0000009dff797210 */ /* 0x000fe20000ffe4ff */
[----:B0-----:R-:W-:Y:S01]  /*f570*/  IMAD.IADD R5, R13, 0x1, R35 ;  /* 0x000000010d057824 */ /* 0x001fe200078e0223 */
[C---:B------:R-:W-:Y:S01]  /*f580*/  ISETP.GE.OR P1, PT, R14.reuse, R3, P0 ;  /* 0x000000030e00720c */ /* 0x040fe20000726670 */
[----:B------:R-:W-:Y:S01]  /*f590*/  VIADD R4, R14, 0x8 ;  /* 0x000000080e047836 */ /* 0x000fe20000000000 */
[----:B------:R-:W-:Y:S01]  /*f5a0*/  MOV R150, R150 ;  /* 0x0000009600967202 */ /* 0x000fe20000000f00 */
[----:B------:R0:W-:Y:S01]  /*f5b0*/  STSM.16.M88.4 [R130], R8 ;  /* 0x0000000882007844 */ /* 0x0001e20000000200 */
[----:B------:R-:W-:Y:S02]  /*f5c0*/  LEA.HI.X R27, R12, UR7, R5, 0x2, P3 ;  /* 0x000000070c1b7c11 */ /* 0x000fe400098f1405 */
[----:B------:R-:W-:Y:S02]  /*f5d0*/  ISETP.GE.OR P0, PT, R4, R3, P0 ;  /* 0x000000030400720c */ /* 0x000fe40000706670 */
[----:B------:R-:W-:Y:S01]  /*f5e0*/  F2FP.F16.F32.PACK_AB R4, R168, R191 ;  /* 0x000000bfa804723e */ /* 0x000fe200000000ff */
[----:B------:R-:W-:Y:S01]  /*f5f0*/  SHFL.IDX PT, R49, R27, RZ, 0x1c1f ;  /* 0x001c1fff1b317589 */ /* 0x000fe200000e0000 */
[----:B------:R-:W-:-:S02]  /*f600*/  F2FP.F16.F32.PACK_AB R5, R52, R48 ;  /* 0x000000303405723e */ /* 0x000fc400000000ff */
[----:B------:R-:W-:Y:S01]  /*f610*/  F2FP.F16.F32.PACK_AB R6, R169, R192 ;  /* 0x000000c0a906723e */ /* 0x000fe200000000ff */
[----:B------:R1:W-:Y:S01]  /*f620*/  SHFL.IDX PT, R53, R27, 0x1, 0x1c1f ;  /* 0x003c1f001b357f89 */ /* 0x0003e200000e0000 */
[----:B------:R-:W-:Y:S02]  /*f630*/  F2FP.F16.F32.PACK_AB R7, R60, R56 ;  /* 0x000000383c07723e */ /* 0x000fe400000000ff */
[----:B------:R-:W-:Y:S01]  /*f640*/  F2FP.F16.F32.PACK_AB R12, R129, R195 ;  /* 0x000000c3810c723e */ /* 0x000fe200000000ff */
[----:B------:R-:W2:Y:S01]  /*f650*/  SHFL.IDX PT, R48, R16, RZ, 0x1c1f ;  /* 0x001c1fff10307589 */ /* 0x000ea200000e0000 */
[----:B------:R-:W-:Y:S02]  /*f660*/  F2FP.F16.F32.PACK_AB R13, R84, R80 ;  /* 0x00000050540d723e */ /* 0x000fe400000000ff */
[----:B0-----:R-:W-:Y:S01]  /*f670*/  F2FP.F16.F32.PACK_AB R8, R170, R193 ;  /* 0x000000c1aa08723e */ /* 0x001fe200000000ff */
[----:B------:R-:W-:Y:S01]  /*f680*/  STSM.16.M88.4 [R150], R4 ;  /* 0x0000000496007844 */ /* 0x000fe20000000200 */
[----:B------:R-:W-:-:S02]  /*f690*/  F2FP.F16.F32.PACK_AB R9, R68, R64 ;  /* 0x000000404409723e */ /* 0x000fc400000000ff */
[----:B------:R-:W-:Y:S01]  /*f6a0*/  F2FP.F16.F32.PACK_AB R10, R125, R194 ;  /* 0x000000c27d0a723e */ /* 0x000fe200000000ff */
[----:B------:R-:W0:Y:S01]  /*f6b0*/  SHFL.IDX PT, R52, R16, 0x1, 0x1c1f ;  /* 0x003c1f0010347f89 */ /* 0x000e2200000e0000 */
        /* <DEDUP_REMOVED lines=8> */
[----:B-1----:R-:W-:Y:S02]  /*f740*/  F2FP.F16.F32.PACK_AB R27, R160, R128 ;  /* 0x00000080a01b723e */ /* 0x002fe400000000ff */
[----:B------:R-:W-:Y:S02]  /*f750*/  F2FP.F16.F32.PACK_AB R160, R145, R144 ;  /* 0x0000009091a0723e */ /* 0x000fe400000000ff */
[C---:B------:R-:W-:Y:S01]  /*f760*/  IADD3 R100, P4, R156.reuse, 0x2000, RZ ;  /* 0x000020009c647810 */ /* 0x040fe20007f9e0ff */
[----:B------:R-:W-:Y:S01]  /*f770*/  STSM.16.M88.4 [R134], R24 ;  /* 0x0000001886007844 */ /* 0x000fe20000000200 */
[----:B------:R-:W-:Y:S02]  /*f780*/  IADD3 R101, P5, R156, 0x3000, RZ ;  /* 0x000030009c657810 */ /* 0x000fe40007fbe0ff */
[----:B------:R-:W-:Y:S01]  /*f790*/  LOP3.LUT R21, R100, 0x380, RZ, 0xc0, !PT ;  /* 0x0000038064157812 */ /* 0x000fe200078ec0ff */
[----:B------:R1:W-:Y:S01]  /*f7a0*/  STSM.16.M88.4 [R23], R160 ;  /* 0x000000a017007844 */ /* 0x0003e20000000200 */
[----:B------:R-:W-:-:S02]  /*f7b0*/  IADD3 R103, P6, R156, 0x4000, RZ ;  /* 0x000040009c677810 */ /* 0x000fc40007fde0ff */
[----:B------:R-:W-:Y:S01]  /*f7c0*/  SHF.R.U64 R21, R21, 0x3, RZ ;  /* 0x0000000315157819 */ /* 0x000fe200000012ff */
[----:B------:R-:W-:Y:S01]  /*f7d0*/  BAR.SYNC.DEFER_BLOCKING 0x1, 0x100 ;  /* 0x0044000000007b1d */ /* 0x000fe20000010000 */
[----:B------:R-:W-:Y:S02]  /*f7e0*/  LOP3.LUT R102, R103, 0x380, RZ, 0xc0, !PT ;  /* 0x0000038067667812 */ /* 0x000fe400078ec0ff */
[----:B------:R-:W-:Y:S01]  /*f7f0*/  LOP3.LUT R20, R21, R100, RZ, 0x3c, !PT ;  /* 0x0000006415147212 */ /* 0x000fe200078e3cff */
[----:B------:R-:W-:Y:S01]  /*f800*/  UIMAD UR5, UR10, UR8, URZ ;  /* 0x000000080a0572a4 */ /* 0x000fe2000f8e023f */
[----:B------:R-:W-:Y:S01]  /*f810*/  LOP3.LUT R100, R101, 0x380, RZ, 0xc0, !PT ;  /* 0x0000038065647812 */ /* 0x000fe200078ec0ff */
[----:B------:R-:W-:Y:S01]  /*f820*/  IMAD.X R21, RZ, RZ, R157, P4 ;  /* 0x000000ffff157224 */ /* 0x000fe200020e069d */
[----:B------:R-:W-:Y:S02]  /*f830*/  SHF.R.U64 R102, R102, 0x3, RZ ;  /* 0x0000000366667819 */ /* 0x000fe400000012ff */
[----:B------:R-:W-:-:S02]  /*f840*/  SHF.R.U64 R100, R100, 0x3, RZ ;  /* 0x0000000364647819 */ /* 0x000fc400000012ff */
[----:B------:R-:W-:Y:S01]  /*f850*/  LOP3.LUT R29, R156, 0x380, RZ, 0xc0, !PT ;  /* 0x000003809c1d7812 */ /* 0x000fe200078ec0ff */
[----:B-1----:R-:W1:Y:S01]  /*f860*/  @P2 LDC R23, c[0x0][0xbf0] ;  /* 0x0002fc00ff172b82 */ /* 0x002e620000000800 */
[----:B------:R-:W-:Y:S01]  /*f870*/  LOP3.LUT R100, R100, R101, RZ, 0x3c, !PT ;  /* 0x0000006564647212 */ /* 0x000fe200078e3cff */
[--C-:B------:R-:W-:Y:S01]  /*f880*/  IMAD.X R101, RZ, RZ, R157.reuse, P5 ;  /* 0x000000ffff657224 */ /* 0x100fe200028e069d */
[----:B------:R-:W-:Y:S01]  /*f890*/  LOP3.LUT R102, R102, R103, RZ, 0x3c, !PT ;  /* 0x0000006766667212 */ /* 0x000fe200078e3cff */
[----:B------:R-:W-:Y:S01]  /*f8a0*/  IMAD.X R103, RZ, RZ, R157, P6 ;  /* 0x000000ffff677224 */ /* 0x000fe200030e069d */
[----:B--2---:R2:W-:Y:S01]  /*f8b0*/  @!P1 ST.E desc[UR38][R48.64], R0 ;  /* 0x0000000030009985 */ /* 0x0045e2000c101926 */
[----:B------:R-:W-:Y:S01]  /*f8c0*/  UIMAD.WIDE.U32 UR6, UR11, UR8, URZ ;  /* 0x000000080b0672a5 */ /* 0x000fe2000f8e003f */
[C---:B------:R-:W-:Y:S02]  /*f8d0*/  IADD3 R113, P4, R156.reuse, 0x9000, RZ ;  /* 0x000090009c717810 */ /* 0x040fe40007f9e0ff */
[----:B0-----:R0:W-:Y:S01]  /*f8e0*/  @!P0 ST.E desc[UR38][R52.64], R2 ;  /* 0x0000000234008985 */ /* 0x0011e2000c101926 */
[----:B------:R-:W-:Y:S01]  /*f8f0*/  UIMAD UR5, UR11, UR9, UR5 ;  /* 0x000000090b0572a4 */ /* 0x000fe2000f8e0205 */
[----:B------:R-:W-:-:S02]  /*f900*/  IADD3 R115, P5, R156, 0xa000, RZ ;  /* 0x0000a0009c737810 */ /* 0x000fc40007fbe0ff */
[----:B------:R3:W5:Y:S01]  /*f910*/  LD.E.128 R36, desc[UR38][R18.64] ;  /* 0x0000002612247980 */ /* 0x000762000c101d00 */
[----:B------:R-:W-:Y:S01]  /*f920*/  IADD3 R117, P6, R156, 0xb000, RZ ;  /* 0x0000b0009c757810 */ /* 0x000fe20007fde0ff */
[----:B------:R-:W-:Y:S01]  /*f930*/  ULDC.64 UR10, c[0x0][0xaf0] ;  /* 0x0002bc00000a7ab9 */ /* 0x000fe20000000a00 */
[----:B------:R-:W-:Y:S01]  /*f940*/  SHF.R.U64 R29, R29, 0x3, RZ ;  /* 0x000000031d1d7819 */ /* 0x000fe200000012ff */
[----:B--2---:R-:W-:Y:S01]  /*f950*/  IMAD R0, R219, 0x20, R222 ;  /* 0x00000020db007824 */ /* 0x004fe200078e02de */
[----:B------:R-:W-:Y:S01]  /*f960*/  UIADD3 UR7, UR7, UR5, URZ ;  /* 0x0000000507077290 */ /* 0x000fe2000fffe03f */
[----:B------:R-:W-:Y:S01]  /*f970*/  LOP3.LUT R112, R113, 0x380, RZ, 0xc0, !PT ;  /* 0x0000038071707812 */ /* 0x000fe200078ec0ff */
[----:B------:R2:W5:Y:S01]  /*f980*/  LD.E.128 R40, desc[UR38][R20.64] ;  /* 0x0000002614287980 */ /* 0x000562000c101d00 */
[----:B------:R-:W-:Y:S01]  /*f990*/  LOP3.LUT R114, R115, 0x380, RZ, 0xc0, !PT ;  /* 0x0000038073727812 */ /* 0x000fe200078ec0ff */
[----:B---3--:R-:W3:Y:S01]  /*f9a0*/  @P2 LDC R19, c[0x0][0xbec] ;  /* 0x0002fb00ff132b82 */ /* 0x008ee20000000800 */
[----:B0-----:R-:W-:Y:S01]  /*f9b0*/  VIADD R2, R0, UR14 ;  /* 0x0000000e00027c36 */ /* 0x001fe20008000000 */
[----:B------:R-:W-:Y:S01]  /*f9c0*/  UIMAD UR8, UR12, UR10, URZ ;  /* 0x0000000a0c0872a4 */ /* 0x000fe2000f8e023f */
[----:B------:R-:W-:Y:S01]  /*f9d0*/  LOP3.LUT R116, R117, 0x380, RZ, 0xc0, !PT ;  /* 0x0000038075747812 */ /* 0x000fe200078ec0ff */
[----:B------:R-:W-:Y:S01]  /*f9e0*/  UIMAD.WIDE.U32 UR6, UR15, UR10, UR6 ;  /* 0x0000000a0f0672a5 */ /* 0x000fe2000f8e0006 */
[----:B------:R-:W-:Y:S01]  /*f9f0*/  SHF.R.U64 R112, R112, 0x3, RZ ;  /* 0x0000000370707819 */ /* 0x000fe200000012ff */
[----:B------:R0:W5:Y:S01]  /*fa00*/  LD.E.128 R4, desc[UR38][R100.64] ;  /* 0x0000002664047980 */ /* 0x000162000c101d00 */
[----:B--2---:R-:W-:Y:S01]  /*fa10*/  IMAD.MOV.U32 R21, RZ, RZ, R2 ;  /* 0x000000ffff157224 */ /* 0x004fe200078e0002 */
[----:B------:R-:W-:Y:S01]  /*fa20*/  UIMAD UR5, UR15, UR11, UR8 ;  /* 0x0000000b0f0572a4 */ /* 0x000fe2000f8e0208 */
[----:B------:R-:W-:Y:S01]  /*fa30*/  SHF.R.U64 R114, R114, 0x3, RZ ;  /* 0x0000000372727819 */ /* 0x000fe200000012ff */
[----:B------:R0:W5:Y:S01]  /*fa40*/  LD.E.128 R8, desc[UR38][R102.64] ;  /* 0x0000002666087980 */ /* 0x000162000c101d00 */
[----:B------:R-:W-:Y:S01]  /*fa50*/  SHF.R.U64 R116, R116, 0x3, RZ ;  /* 0x0000000374747819 */ /* 0x000fe200000012ff */
[----:B------:R-:W-:Y:S01]  /*fa60*/  UIADD3 UR5, UR7, UR5, URZ ;  /* 0x0000000507057290 */ /* 0x000fe2000fffe03f */
[----:B------:R-:W-:Y:S01]  /*fa70*/  LOP3.LUT R28, R29, R156, RZ, 0x3c, !PT ;  /* 0x0000009c1d1c7212 */ /* 0x000fe200078e3cff */
[--C-:B------:R-:W-:Y:S01]  /*fa80*/  IMAD.MOV.U32 R29, RZ, RZ, R157.reuse ;  /* 0x000000ffff1d7224 */ /* 0x100fe200078e009d */
[----:B------:R-:W-:Y:S01]  /*fa90*/  LOP3.LUT R112, R112, R113, RZ, 0x3c, !PT ;  /* 0x0000007170707212 */ /* 0x000fe200078e3cff */
[--C-:B------:R-:W-:Y:S01]  /*faa0*/  IMAD.X R113, RZ, RZ, R157.reuse, P4 ;  /* 0x000000ffff717224 */ /* 0x100fe200020e069d */
[----:B------:R-:W-:Y:S01]  /*fab0*/  LOP3.LUT R114, R114, R115, RZ, 0x3c, !PT ;  /* 0x0000007372727212 */ /* 0x000fe200078e3cff */
[--C-:B------:R-:W-:Y:S01]  /*fac0*/  IMAD.X R115, RZ, RZ, R157.reuse, P5 ;  /* 0x000000ffff737224 */ /* 0x100fe200028e069d */
[----:B------:R-:W-:Y:S01]  /*fad0*/  LOP3.LUT R116, R116, R117, RZ, 0x3c, !PT ;  /* 0x0000007574747212 */ /* 0x000fe200078e3cff */
[----:B------:R-:W-:Y:S01]  /*fae0*/  IMAD.X R117, RZ, RZ, R157, P6 ;  /* 0x000000ffff757224 */ /* 0x000fe200030e069d */
[----:B------:R-:W-:Y:S01]  /*faf0*/  ULDC.64 UR8, c[0x0][0xae0] ;  /* 0x0002b80000087ab9 */ /* 0x000fe20000000a00 */
[----:B------:R0:W5:Y:S01]  /*fb00*/  LD.E.128 R32, desc[UR38][R28.64] ;  /* 0x000000261c207980 */ /* 0x000162000c101d00 */
[----:B---3--:R-:W-:-:S03]  /*fb10*/  @P2 IMAD.HI.U32 R0, R2, R19, RZ ;  /* 0x0000001302002227 */ /* 0x008fc600078e00ff */
[----:B------:R0:W5:Y:S02]  /*fb20*/  LD.E.128 R12, desc[UR38][R104.64] ;  /* 0x00000026680c7980 */ /* 0x000164000c101d00 */
[----:B-1----:R-:W-:Y:S01]  /*fb30*/  @P2 SHF.R.U32.HI R21, RZ, R23, R0 ;  /* 0x00000017ff152219 */ /* 0x002fe20000011600 */
[----:B------:R-:W-:Y:S01]  /*fb40*/  IMAD.U32 R18, RZ, RZ, UR6 ;  /* 0x00000006ff127e24 */ /* 0x000fe2000f8e00ff */
[----:B------:R0:W5:Y:S02]  /*fb50*/  LD.E.128 R24, desc[UR38][R106.64] ;  /* 0x000000266a187980 */ /* 0x000164000c101d00 */
[----:B------:R-:W-:Y:S02]  /*fb60*/  SHF.R.S32.HI R0, RZ, 0x1f, R21 ;  /* 0x0000001fff007819 */ /* 0x000fe40000011415 */
[----:B------:R-:W-:Y:S01]  /*fb70*/  IADD3 R23, -R21, RZ, RZ ;  /* 0x000000ff15177210 */ /* 0x000fe20007ffe1ff */
[----:B------:R-:W-:Y:S01]  /*fb80*/  IMAD.U32 R19, RZ, RZ, UR7 ;  /* 0x00000007ff137e24 */ /* 0x000fe2000f8e00ff */
[----:B------:R0:W5:Y:S01]  /*fb90*/  LD.E.128 R44, desc[UR38][R108.64] ;  /* 0x000000266c2c7980 */ /* 0x000162000c101d00 */
[----:B------:R-:W-:Y:S01]  /*fba0*/  IMAD R0, R0, UR8, RZ ;  /* 0x0000000800007c24 */ /* 0x000fe2000f8e02ff */
[----:B------:R-:W-:Y:S01]  /*fbb0*/  ULDC.64 UR6, c[0x0][0xad8] ;  /* 0x0002b60000067ab9 */ /* 0x000fe20000000a00 */
[----:B------:R-:W-:Y:S01]  /*fbc0*/  IMAD R23, R158, R23, R2 ;  /* 0x000000179e177224 */ /* 0x000fe200078e0202 */
[----:B------:R0:W5:Y:S01]  /*fbd0*/  LD.E.128 R64, desc[UR38][R110.64] ;  /* 0x000000266e407980 */ /* 0x000162000c101d00 */
[----:B------:R-:W-:-:S02]  /*fbe0*/  IMAD.U32 R19, RZ, RZ, UR5 ;  /* 0x00000005ff137e24 */ /* 0x000fc4000f8e00ff */
[----:B------:R-:W-:Y:S01]  /*fbf0*/  IMAD R77, R21, UR9, R0 ;  /* 0x00000009154d7c24 */ /* 0x000fe2000f8e0200 */
[----:B------:R0:W5:Y:S01]  /*fc00*/  LD.E.128 R48, desc[UR38][R112.64] ;  /* 0x0000002670307980 */ /* 0x000162000c101d00 */
[----:B------:R-:W-:-:S03]  /*fc10*/  SHF.R.S32.HI R0, RZ, 0x1f, R23 ;  /* 0x0000001fff007819 */ /* 0x000fc60000011417 */
[----:B------:R0:W5:Y:S01]  /*fc20*/  LD.E.128 R52, desc[UR38][R114.64] ;  /* 0x0000002672347980 */ /* 0x000162000c101d00 */
[----:B------:R-:W-:-:S03]  /*fc30*/  IMAD.WIDE.U32 R18, R21, UR8, R18 ;  /* 0x0000000815127c25 */ /* 0x000fc6000f8e0012 */
[----:B------:R0:W5:Y:S04]  /*fc40*/  LD.E.128 R56, desc[UR38][R116.64] ;  /* 0x0000002674387980 */ /* 0x000168000c101d00 */
[----:B------:R0:W5:Y:S04]  /*fc50*/  LD.E.128 R72, desc[UR38][R118.64] ;  /* 0x0000002676487980 */ /* 0x000168000c101d00 */
[----:B------:R0:W5:Y:S04]  /*fc60*/  LD.E.128 R68, desc[UR38][R120.64] ;  /* 0x0000002678447980 */ /* 0x000168000c101d00 */
[----:B------:R0:W5:Y:S04]  /*fc70*/  LD.E.128 R60, desc[UR38][R122.64] ;  /* 0x000000267a3c7980 */ /* 0x000168000c101d00 */
[----:B------:R-:W5:Y:S01]  /*fc80*/  LD.E.128 R28, desc[UR38][R30.64] ;  /* 0x000000261e1c7980 */ /* 0x000f62000c101d00 */
[----:B------:R-:W-:Y:S01]  /*fc90*/  @!PT LDS RZ, [RZ] ;  /* 0x00000000fffff984 */ /* 0x000fe20000000800 */
[----:B------:R-:W-:Y:S01]  /*fca0*/  @!PT LDS RZ, [RZ] ;  /* 0x00000000fffff984 */ /* 0x000fe20000000800 */
[----:B------:R-:W-:Y:S01]  /*fcb0*/  @!PT LDS RZ, [RZ] ;  /* 0x00000000fffff984 */ /* 0x000fe20000000800 */
[----:B------:R-:W-:Y:S01]  /*fcc0*/  @!PT LDS RZ, [RZ] ;  /* 0x00000000fffff984 */ /* 0x000fe20000000800 */
[----:B------:R1:W-:Y:S06]  /*fcd0*/  MEMBAR.ALL.CTA ;  /* 0x0000000000007992 */ /* 0x0003ec0000008000 */
[----:B-1----:R-:W1:Y:S01]  /*fce0*/  FENCE.VIEW.ASYNC.S ;  /* 0x00000000000073c6 */ /* 0x002e620000000000 */
[----:B------:R-:W-:-:S02]  /*fcf0*/  IMAD.IADD R19, R19, 0x1, R77 ;  /* 0x0000000113137824 */ /* 0x000fc400078e024d */
[----:B------:R-:W-:Y:S02]  /*fd00*/  IMAD R2, R0, UR6, RZ ;  /* 0x0000000600027c24 */ /* 0x000fe4000f8e02ff */
[----:B------:R-:W-:Y:S01]  /*fd10*/  VIADD R80, R222, UR14 ;  /* 0x0000000ede507c36 */ /* 0x000fe20008000000 */
[----:B------:R-:W-:Y:S01]  /*fd20*/  UIADD3 UR5, UR13, 0x38820, URZ ;  /* 0x000388200d057890 */ /* 0x000fe2000fffe03f */
[C---:B------:R-:W-:Y:S02]  /*fd30*/  IMAD R21, R23.reuse, UR7, R2 ;  /* 0x0000000717157c24 */ /* 0x040fe4000f8e0202 */
[----:B------:R-:W-:Y:S01]  /*fd40*/  IMAD.WIDE.U32 R18, R23, UR6, R18 ;  /* 0x0000000617127c25 */ /* 0x000fe2000f8e0012 */
[----:B------:R-:W-:Y:S01]  /*fd50*/  ISETP.GE.AND P2, PT, R80, R3, PT ;  /* 0x000000035000720c */ /* 0x000fe20003f46270 */
[----:B------:R-:W-:Y:S01]  /*fd60*/  ULDC.64 UR6, c[0x0][0xa80] ;  /* 0x0002a00000067ab9 */ /* 0x000fe20000000a00 */
[----:B------:R-:W-:Y:S01]  /*fd70*/  UPRMT UR5, URZ, 0x654, UR5 ;  /* 0x000006543f057896 */ /* 0x000fe20008000005 */
[----:B------:R-:W-:Y:S01]  /*fd80*/  IMAD.IADD R19, R19, 0x1, R21 ;  /* 0x0000000113137824 */ /* 0x000fe200078e0215 */
[----:B------:R-:W-:Y:S01]  /*fd90*/  LEA R2, P3, R18, UR6, 0x1 ;  /* 0x0000000612027c11 */ /* 0x000fe2000f8608ff */
[----:B------:R-:W-:-:S03]  /*fda0*/  VIADD R0, R80, 0x20 ;  /* 0x0000002050007836 */ /* 0x000fc60000000000 */
[----:B------:R-:W-:Y:S02]  /*fdb0*/  LEA.HI.X R16, R18, UR7, R19, 0x1, P3 ;  /* 0x0000000712107c11 */ /* 0x000fe400098f0c13 */
[-C--:B------:R-:W-:Y:S01]  /*fdc0*/  ISETP.GE.AND P1, PT, R0, R3.reuse, PT ;  /* 0x000000030000720c */ /* 0x080fe20003f26270 */
[----:B------:R-:W-:Y:S01]  /*fdd0*/  VIADD R0, R80, 0x40 ;  /* 0x0000004050007836 */ /* 0x000fe20000000000 */
[----:B-1----:R0:W1:Y:S01]  /*fde0*/  SHFL.IDX PT, R79, R2, RZ, 0x181f ;  /* 0x00181fff024f7589 */ /* 0x00206200000e0000 */
[----:B------:R-:W-:Y:S01]  /*fdf0*/  BSSY B1, `(.L_x_2241) ;  /* 0x000001a000017945 */ /* 0x000fe20003800000 */
[----:B------:R-:W-:Y:S02]  /*fe00*/  SYNCS.ARRIVE.TRANS64.RED.A1T0 RZ, [UR5], RZ ;  /* 0x000000ffffff79a7 */ /* 0x000fe40008100405 */
[----:B------:R0:W2:Y:S01]  /*fe10*/  SHFL.IDX PT, R23, R16, RZ, 0x181f ;  /* 0x00181fff10177589 */ /* 0x0000a200000e0000 */
[----:B------:R-:W-:Y:S02]  /*fe20*/  ISETP.GE.AND P0, PT, R0, R3, PT ;  /* 0x000000030000720c */ /* 0x000fe40003f06270 */
[----:B------:R-:W-:-:S02]  /*fe30*/  SHF.R.S32.HI R196, RZ, 0x1f, R218 ;  /* 0x0000001fffc47819 */ /* 0x000fc400000114da */
[----:B------:R-:W-:Y:S02]  /*fe40*/  SHF.R.S32.HI R197, RZ, 0x1f, R216 ;  /* 0x0000001fffc57819 */ /* 0x000fe400000114d8 */
[----:B------:R-:W-:Y:S02]  /*fe50*/  SHF.R.S32.HI R198, RZ, 0x1f, R217 ;  /* 0x0000001fffc67819 */ /* 0x000fe400000114d9 */
[----:B------:R-:W-:Y:S01]  /*fe60*/  SHF.R.S32.HI R199, RZ, 0x1f, R22 ;  /* 0x0000001fffc77819 */ /* 0x000fe20000011416 */
[----:B0-----:R-:W-:Y:S06]  /*fe70*/  @P2 BRA `(.L_x_2242) ;  /* 0x0000000000442947 */ /* 0x001fec0003800000 */
        /* <DEDUP_REMOVED lines=17> */
.L_x_2242:
[----:B------:R-:W-:Y:S05]  /*ff90*/  BSYNC B1 ;  /* 0x0000000000017941 */ /* 0x000fea0003800000 */
.L_x_2241:
[----:B0-----:R0:W3:Y:S01]  /*ffa0*/  SHFL.IDX PT, R21, R16, 0x1, 0x181f ;  /* 0x00381f0010157f89 */ /* 0x0010e200000e0000 */
[----:B------:R-:W-:Y:S03]  /*ffb0*/  BSSY B1, `(.L_x_2243) ;  /* 0x0000014000017945 */ /* 0x000fe60003800000 */
[----:B------:R0:W4:Y:S01]  /*ffc0*/  SHFL.IDX PT, R19, R2, 0x1, 0x181f ;  /* 0x00381f0002137f89 */ /* 0x00012200000e0000 */
[----:B------:R-:W-:Y:S05]  /*ffd0*/  @P1 BRA `(.L_x_2244) ;  /* 0x0000000000441947 */ /* 0x000fea0003800000 */
[----:B------:R-:W-:Y:S02]  /*ffe0*/  ULDC UR5, c[0x0][0xac8] ;  /* 0x0002b20000057ab9 */ /* 0x000fe40000000800 */
[----:B------:R-:W-:Y:S02]  /*fff0*/  ISETP.GE.AND P4, PT, R22, UR5, PT ;  /* 0x0000000516007c0c */ /* 0x000fe4000bf86270 */
[----:B------:R-:W-:Y:S02]  /*10000*/  ISETP.GE.AND P3, PT, R217, UR5, PT ;  /* 0x00000005d9007c0c */ /* 0x000fe4000bf66270 */
[----:B------:R-:W-:Y:S02]  /*10010*/  ISETP.GE.AND P2, PT, R216, UR5, PT ;  /* 0x00000005d8007c0c */ /* 0x000fe4000bf46270 */
[----:B------:R-:W-:-:S07]  /*10020*/  ISETP.GE.AND P1, PT, R218, UR5, PT ;  /* 0x00000005da007c0c */ /* 0x000fce000bf26270 */
[CC--:B----45:R-:W-:Y:S02]  /*10030*/  @!P4 LEA R8, P6, R22.reuse, R19.reuse, 0x1 ;  /* 0x000000131608c211 */ /* 0x0f0fe400078c08ff */
[C---:B------:R-:W-:Y:S02]  /*10040*/  @!P3 LEA R10, P5, R217.reuse, R19, 0x1 ;  /* 0x00000013d90ab211 */ /* 0x040fe400078a08ff */
[----:B---3--:R-:W-:Y:S02]  /*10050*/  @!P4 LEA.HI.X R9, R22, R21, R199, 0x1, P6 ;  /* 0x000000151609c211 */ /* 0x008fe400030f0cc7 */
        /* <DEDUP_REMOVED lines=9> */
.L_x_2244:
[----:B------:R-:W-:Y:S05]  /*100f0*/  BSYNC B1 ;  /* 0x0000000000017941 */ /* 0x000fea0003800000 */
.L_x_2243:
[----:B---3-5:R3:W0:Y:S01]  /*10100*/  SHFL.IDX PT, R15, R16, 0x2, 0x181f ;  /* 0x00581f00100f7f89 */ /* 0x02862200000e0000 */
        /* <DEDUP_REMOVED lines=8> */
[-C--:B0-----:R-:W-:Y:S02]  /*10190*/  @!P3 LEA R8, P6, R22, R11.reuse, 0x1 ;  /* 0x0000000b1608b211 */ /* 0x081fe400078c08ff */
[CC--:B------:R-:W-:Y:S02]  /*101a0*/  @!P2 LEA R10, P5, R217.reuse, R11.reuse, 0x1 ;  /* 0x0000000bd90aa211 */ /* 0x0c0fe400078a08ff */
[----:B------:R-:W-:Y:S02]  /*101b0*/  @!P1 LEA R12, P4, R216, R11, 0x1 ;  /* 0x0000000bd80c9211 */ /* 0x000fe400078808ff */
[----:B------:R-:W-:Y:S02]  /*101c0*/  @!P3 LEA.HI.X R9, R22, R15, R199, 0x1, P6 ;  /* 0x0000000f1609b211 */ /* 0x000fe400030f0cc7 */
        /* <DEDUP_REMOVED lines=8> */
.L_x_2246:
[----:B------:R-:W-:Y:S05]  /*10250*/  BSYNC B1 ;  /* 0x0000000000017941 */ /* 0x000fea0003800000 */
.L_x_2245:
[----:B------:R-:W-:Y:S01]  /*10260*/  VIADD R0, R80, 0x60 ;  /* 0x0000006050007836 */ /* 0x000fe20000000000 */
[----:B0-----:R0:W0:Y:S04]  /*10270*/  SHFL.IDX PT, R13, R16, 0x3, 0x181f ;  /* 0x00781f00100d7f89 */ /* 0x00102800000e0000 */
[----:B------:R-:W-:Y:S01]  /*10280*/  ISETP.GE.AND P0, PT, R0, R3, PT ;  /* 0x000000030000720c */ /* 0x000fe20003f06270 */
[----:B------:R0:W0:-:S12]  /*10290*/  SHFL.IDX PT, R15, R2, 0x3, 0x181f ;  /* 0x00781f00020f7f89 */ /* 0x00001800000e0000 */
[----:B------:R-:W-:Y:S05]  /*102a0*/  @P0 BRA `(.L_x_2247) ;  /* 0x0000000c00580947 */ /* 0x000fea0003800000 */
[----:B------:R-:W-:Y:S02]  /*102b0*/  ULDC UR5, c[0x0][0xac8] ;  /* 0x0002b20000057ab9 */ /* 0x000fe40000000800 */
[----:B------:R-:W-:Y:S02]  /*102c0*/  ISETP.GE.AND P3, PT, R22, UR5, PT ;  /* 0x0000000516007c0c */ /* 0x000fe4000bf66270 */
[----:B------:R-:W-:Y:S02]  /*102d0*/  ISETP.GE.AND P4, PT, R217, UR5, PT ;  /* 0x00000005d9007c0c */ /* 0x000fe4000bf86270 */
[----:B------:R-:W-:-:S09]  /*102e0*/  ISETP.GE.AND P5, PT, R216, UR5, PT ;  /* 0x00000005d8007c0c */ /* 0x000fd2000bfa6270 */
[-C--:B0--3--:R-:W-:Y:S02]  /*102f0*/  @!P3 LEA R2, P0, R22, R15.reuse, 0x1 ;  /* 0x0000000f1602b211 */ /* 0x089fe400078008ff */
[CC--:B------:R-:W-:Y:S02]  /*10300*/  @!P4 LEA R8, P1, R217.reuse, R15.reuse, 0x1 ;  /* 0x0000000fd908c211 */ /* 0x0c0fe400078208ff */
[----:B------:R-:W-:Y:S02]  /*10310*/  @!P5 LEA R10, P2, R216, R15, 0x1 ;  /* 0x0000000fd80ad211 */ /* 0x000fe400078408ff */
[-C--:B------:R-:W-:Y:S02]  /*10320*/  @!P3 LEA.HI.X R3, R22, R13.reuse, R199, 0x1, P0 ;  /* 0x0000000d1603b211 */ /* 0x080fe400000f0cc7 */
        /* <DEDUP_REMOVED lines=11> */
.L_x_2240:
[----:B------:R-:W0:Y:S01]  /*103e0*/  LDC R8, c[0x0][0xbe8] ;  /* 0x0002fa00ff087b82 */ /* 0x000e220000000800 */
[----:B------:R-:W1:Y:S01]  /*103f0*/  S2R R0, SR_TID.X ;  /* 0x0000000000007919 */ /* 0x000e620000002100 */
[----:B------:R-:W-:Y:S01]  /*10400*/  R2UR UR6, R220 ;  /* 0x00000000dc0672ca */ /* 0x000fe200000e0000 */
[----:B------:R-:W-:Y:S01]  /*10410*/  BSSY B1, `(.L_x_2248) ;  /* 0x0000036000017945 */ /* 0x000fe20003800000 */
[----:B------:R-:W-:Y:S01]  /*10420*/  R2UR UR5, R221 ;  /* 0x00000000dd0572ca */ /* 0x000fe200000e0000 */
[----:B------:R-:W-:-:S10]  /*10430*/  IMAD R6, R219, 0x20, R222 ;  /* 0x00000020db067824 */ /* 0x000fd400078e02de */
[----:B------:R-:W-:Y:S02]  /*10440*/  USHF.R.S32.HI UR8, URZ, 0x1f, UR6 ;  /* 0x0000001f3f087899 */ /* 0x000fe40008011406 */
[----:B------:R-:W-:Y:S01]  /*10450*/  USHF.R.S32.HI UR9, URZ, 0x1f, UR5 ;  /* 0x0000001f3f097899 */ /* 0x000fe20008011405 */
[----:B0-----:R-:W-:Y:S01]  /*10460*/  ISETP.NE.AND P1, PT, R8, 0x1, PT ;  /* 0x000000010800780c */ /* 0x001fe20003f25270 */
[----:B-1----:R-:W-:-:S12]  /*10470*/  VIADD R0, R0, 0xffffff80 ;  /* 0xffffff8000007836 */ /* 0x002fd80000000000 */
[----:B------:R-:W0:Y:S01]  /*10480*/  @P1 LDC R9, c[0x0][0xbec] ;  /* 0x0002fb00ff091b82 */ /* 0x000e220000000800 */
[----:B------:R-:W-:-:S07]  /*10490*/  ISETP.GE.AND P0, PT, R0, 0x80, PT ;  /* 0x000000800000780c */ /* 0x000fce0003f06270 */
[----:B------:R-:W1:Y:S06]  /*104a0*/  @P1 LDC R11, c[0x0][0xbf0] ;  /* 0x0002fc00ff0b1b82 */ /* 0x000e6c0000000800 */
[----:B------:R-:W-:Y:S05]  /*104b0*/  @P0 BRA `(.L_x_2249) ;  /* 0x0000000000ac0947 */ /* 0x000fea0003800000 */
[----:B------:R-:W2:Y:S01]  /*104c0*/  S2R R0, SR_TID.X ;  /* 0x0000000000007919 */ /* 0x000ea20000002100 */
[----:B------:R-:W3:Y:S01]  /*104d0*/  LDC R3, c[0x0][0xbe8] ;  /* 0x0002fa00ff037b82 */ /* 0x000ee20000000800 */
[----:B------:R-:W-:-:S13]  /*104e0*/  R2UR UR5, R213 ;  /* 0x00000000d50572ca */ /* 0x000fda00000e0000 */
        /* <DEDUP_REMOVED lines=23> */
[----:B---3--:R-:W-:-:S04]  /*10660*/  @P0 SHF.R.U32.HI R2, RZ, R7, R0 ;  /* 0x00000007ff020219 */ /* 0x008fc80000011600 */
[----:B------:R-:W-:-:S05]  /*10670*/  IADD3 R5, -R2, RZ, RZ ;  /* 0x000000ff02057210 */ /* 0x000fca0007ffe1ff */
        /* <DEDUP_REMOVED lines=15> */
.L_x_2249:
[----:B------:R-:W-:Y:S05]  /*10770*/  BSYNC B1 ;  /* 0x0000000000017941 */ /* 0x000fea0003800000 */
.L_x_2248:
[----:B------:R-:W-:Y:S01]  /*10780*/  R2UR UR12, R213 ;  /* 0x00000000d50c72ca */ /* 0x000fe200000e0000 */
[----:B------:R-:W-:Y:S01]  /*10790*/  ULDC.64 UR10, c[0x0][0xae8] ;  /* 0x0002ba00000a7ab9 */ /* 0x000fe20000000a00 */
[----:B------:R-:W-:Y:S01]  /*107a0*/  R2UR UR14, R220 ;  /* 0x00000000dc0e72ca */ /* 0x000fe200000e0000 */
[----:B------:R-:W-:Y:S01]  /*107b0*/  UIMAD UR5, UR8, UR10, URZ ;  /* 0x0000000a080572a4 */ /* 0x000fe2000f8e023f */
[----:B------:R-:W-:Y:S01]  /*107c0*/  R2UR UR13, R221 ;  /* 0x00000000dd0d72ca */ /* 0x000fe200000e0000 */
[----:B------:R-:W-:Y:S01]  /*107d0*/  BSSY B1, `(.L_x_2250) ;  /* 0x0000041000017945 */ /* 0x000fe20003800000 */
[----:B------:R-:W-:Y:S02]  /*107e0*/  SHF.R.S32.HI R16, RZ, 0x1f, R218 ;  /* 0x0000001fff107819 */ /* 0x000fe400000114da */
[----:B------:R-:W-:Y:S02]  /*107f0*/  SHF.R.S32.HI R18, RZ, 0x1f, R216 ;  /* 0x0000001fff127819 */ /* 0x000fe400000114d8 */
[----:B------:R-:W-:-:S02]  /*10800*/  SHF.R.S32.HI R19, RZ, 0x1f, R217 ;  /* 0x0000001fff137819 */ /* 0x000fc400000114d9 */
[----:B------:R-:W-:Y:S01]  /*10810*/  SHF.R.S32.HI R20, RZ, 0x1f, R22 ;  /* 0x0000001fff147819 */ /* 0x000fe20000011416 */
[----:B------:R-:W-:Y:S02]  /*10820*/  VIADD R6, R6, UR12 ;  /* 0x0000000c06067c36 */ /* 0x000fe40008000000 */
[----:B------:R-:W-:Y:S02]  /*10830*/  UIMAD.WIDE.U32 UR6, UR14, UR10, URZ ;  /* 0x0000000a0e0672a5 */ /* 0x000fe4000f8e003f */
[----:B------:R-:W-:Y:S01]  /*10840*/  UIMAD UR5, UR14, UR11, UR5 ;  /* 0x0000000b0e0572a4 */ /* 0x000fe2000f8e0205 */
[----:B0-----:R-:W-:Y:S02]  /*10850*/  @P1 IMAD.HI.U32 R0, R6, R9, RZ ;  /* 0x0000000906001227 */ /* 0x001fe400078e00ff */
[----:B------:R-:W-:Y:S01]  /*10860*/  ULDC.64 UR10, c[0x0][0xaf0] ;  /* 0x0002bc00000a7ab9 */ /* 0x000fe20000000a00 */
[----:B------:R-:W-:Y:S01]  /*10870*/  UIADD3 UR7, UR7, UR5, URZ ;  /* 0x0000000507077290 */ /* 0x000fe2000fffe03f */
[----:B--2---:R-:W-:Y:S01]  /*10880*/  IMAD.MOV.U32 R5, RZ, RZ, R6 ;  /* 0x000000ffff057224 */ /* 0x004fe200078e0006 */
[----:B------:R-:W-:Y:S01]  /*10890*/  UIMAD UR5, UR9, UR10, URZ ;  /* 0x0000000a090572a4 */ /* 0x000fe2000f8e023f */
[----:B-1----:R-:W-:Y:S01]  /*108a0*/  @P1 SHF.R.U32.HI R5, RZ, R11, R0 ;  /* 0x0000000bff051219 */ /* 0x002fe20000011600 */
        /* <DEDUP_REMOVED lines=18> */
[----:B------:R-:W-:Y:S02]  /*109d0*/  VIADD R6, R222, UR12 ;  /* 0x0000000cde067c36 */ /* 0x000fe40008000000 */
        /* <DEDUP_REMOVED lines=10> */
[----:B------:R-:W-:Y:S01]  /*10a80*/  LEA.HI.X R5, R2, UR7, R3, 0x1, P3 ;  /* 0x0000000702057c11 */ /* 0x000fe200098f0c03 */
[----:B------:R0:W1:Y:S03]  /*10a90*/  SHFL.IDX PT, R7, R4, RZ, 0x181f ;  /* 0x00181fff04077589 */ /* 0x00006600000e0000 */
[----:B------:R-:W-:Y:S01]  /*10aa0*/  ISETP.GE.AND P0, PT, R0, R9, PT ;  /* 0x000000090000720c */ /* 0x000fe20003f06270 */
[----:B------:R0:W2:Y:S01]  /*10ab0*/  SHFL.IDX PT, R3, R5, RZ, 0x181f ;  /* 0x00181fff05037589 */ /* 0x0000a200000e0000 */
[----:B------:R-:W-:Y:S11]  /*10ac0*/  @P2 BRA `(.L_x_2251) ;  /* 0x0000000000442947 */ /* 0x000ff60003800000 */
        /* <DEDUP_REMOVED lines=17> */
.L_x_2251:
[----:B------:R-:W-:Y:S05]  /*10be0*/  BSYNC B1 ;  /* 0x0000000000017941 */ /* 0x000fea0003800000 */
.L_x_2250:
[----:B--23--:R2:W3:Y:S01]  /*10bf0*/  SHFL.IDX PT, R3, R5, 0x1, 0x181f ;  /* 0x00381f0005037f89 */ /* 0x00c4e200000e0000 */
[----:B------:R-:W-:Y:S03]  /*10c00*/  BSSY B1, `(.L_x_2252) ;  /* 0x0000014000017945 */ /* 0x000fe60003800000 */
[----:B-1----:R2:W1:Y:S01]  /*10c10*/  SHFL.IDX PT, R7, R4, 0x1, 0x181f ;  /* 0x00381f0004077f89 */ /* 0x00246200000e0000 */
[----:B------:R-:W-:Y:S05]  /*10c20*/  @P1 BRA `(.L_x_2253) ;  /* 0x0000000000441947 */ /* 0x000fea0003800000 */
[----:B------:R-:W-:Y:S02]  /*10c30*/  ULDC UR5, c[0x0][0xac8] ;  /* 0x0002b20000057ab9 */ /* 0x000fe40000000800 */
[----:B------:R-:W-:Y:S02]  /*10c40*/  ISETP.GE.AND P4, PT, R22, UR5, PT ;  /* 0x0000000516007c0c */ /* 0x000fe4000bf86270 */
[----:B------:R-:W-:Y:S02]  /*10c50*/  ISETP.GE.AND P3, PT, R217, UR5, PT ;  /* 0x00000005d9007c0c */ /* 0x000fe4000bf66270 */
[----:B------:R-:W-:Y:S02]  /*10c60*/  ISETP.GE.AND P2, PT, R216, UR5, PT ;  /* 0x00000005d8007c0c */ /* 0x000fe4000bf46270 */
[----:B------:R-:W-:-:S07]  /*10c70*/  ISETP.GE.AND P1, PT, R218, UR5, PT ;  /* 0x00000005da007c0c */ /* 0x000fce000bf26270 */
[CC--:B-1----:R-:W-:Y:S02]  /*10c80*/  @!P4 LEA R10, P6, R22.reuse, R7.reuse, 0x1 ;  /* 0x00000007160ac211 */ /* 0x0c2fe400078c08ff */
[C---:B------:R-:W-:Y:S02]  /*10c90*/  @!P3 LEA R12, P5, R217.reuse, R7, 0x1 ;  /* 0x00000007d90cb211 */ /* 0x040fe400078a08ff */
[----:B---3--:R-:W-:Y:S02]  /*10ca0*/  @!P4 LEA.HI.X R11, R22, R3, R20, 0x1, P6 ;  /* 0x00000003160bc211 */ /* 0x008fe400030f0c14 */
        /* <DEDUP_REMOVED lines=9> */
.L_x_2253:
[----:B------:R-:W-:Y:S05]  /*10d40*/  BSYNC B1 ;  /* 0x0000000000017941 */ /* 0x000fea0003800000 */
.L_x_2252:
[----:B---34-:R3:W4:Y:S01]  /*10d50*/  SHFL.IDX PT, R3, R5, 0x2, 0x181f ;  /* 0x00581f0005037f89 */ /* 0x01872200000e0000 */
        /* <DEDUP_REMOVED lines=8> */
[-C--:B-1----:R-:W-:Y:S02]  /*10de0*/  @!P3 LEA R10, P6, R22, R7.reuse, 0x1 ;  /* 0x00000007160ab211 */ /* 0x082fe400078c08ff */
[CC--:B------:R-:W-:Y:S02]  /*10df0*/  @!P2 LEA R12, P5, R217.reuse, R7.reuse, 0x1 ;  /* 0x00000007d90ca211 */ /* 0x0c0fe400078a08ff */
[----:B------:R-:W-:Y:S02]  /*10e00*/  @!P1 LEA R14, P4, R216, R7, 0x1 ;  /* 0x00000007d80e9211 */ /* 0x000fe400078808ff */
[----:B----4-:R-:W-:Y:S02]  /*10e10*/  @!P3 LEA.HI.X R11, R22, R3, R20, 0x1, P6 ;  /* 0x00000003160bb211 */ /* 0x010fe400030f0c14 */
        /* <DEDUP_REMOVED lines=8> */
.L_x_2255:
[----:B------:R-:W-:Y:S05]  /*10ea0*/  BSYNC B1 ;  /* 0x0000000000017941 */ /* 0x000fea0003800000 */
.L_x_2254:
[----:B------:R-:W-:Y:S01]  /*10eb0*/  VIADD R0, R6, 0x60 ;  /* 0x0000006006007836 */ /* 0x000fe20000000000 */
[----:B0-23--:R-:W0:Y:S04]  /*10ec0*/  SHFL.IDX PT, R5, R5, 0x3, 0x181f ;  /* 0x00781f0005057f89 */ /* 0x00de2800000e0000 */
[----:B------:R-:W-:Y:S01]  /*10ed0*/  ISETP.GE.AND P0, PT, R0, R9, PT ;  /* 0x000000090000720c */ /* 0x000fe20003f06270 */
[----:B-1--4-:R1:W2:-:S12]  /*10ee0*/  SHFL.IDX PT, R3, R4, 0x3, 0x181f ;  /* 0x00781f0004037f89 */ /* 0x01229800000e0000 */
[----:B-1----:R-:W-:Y:S05]  /*10ef0*/  @P0 BRA `(.L_x_2247) ;  /* 0x0000000000440947 */ /* 0x002fea0003800000 */
[----:B------:R-:W-:Y:S02]  /*10f00*/  ULDC UR5, c[0x0][0xac8] ;  /* 0x0002b20000057ab9 */ /* 0x000fe40000000800 */
[----:B------:R-:W-:Y:S02]  /*10f10*/  ISETP.GE.AND P3, PT, R22, UR5, PT ;  /* 0x0000000516007c0c */ /* 0x000fe4000bf66270 */
[----:B------:R-:W-:Y:S02]  /*10f20*/  ISETP.GE.AND P2, PT, R217, UR5, PT ;  /* 0x00000005d9007c0c */ /* 0x000fe4000bf46270 */
[----:B------:R-:W-:Y:S02]  /*10f30*/  ISETP.GE.AND P1, PT, R216, UR5, PT ;  /* 0x00000005d8007c0c */ /* 0x000fe4000bf26270 */
[----:B------:R-:W-:-:S07]  /*10f40*/  ISETP.GE.AND P0, PT, R218, UR5, PT ;  /* 0x00000005da007c0c */ /* 0x000fce000bf06270 */
[-C--:B--2---:R-:W-:Y:S02]  /*10f50*/  @!P3 LEA R6, P6, R22, R3.reuse, 0x1 ;  /* 0x000000031606b211 */ /* 0x084fe400078c08ff */
[CC--:B------:R-:W-:Y:S02]  /*10f60*/  @!P2 LEA R8, P5, R217.reuse, R3.reuse, 0x1 ;  /* 0x00000003d908a211 */ /* 0x0c0fe400078a08ff */
        /* <DEDUP_REMOVED lines=10> */
.L_x_2247:
[----:B------:R-:W-:Y:S05]  /*11010*/  BSYNC B0 ;  /* 0x0000000000007941 */ /* 0x000fea0003800000 */
.L_x_2239:
[----:B------:R-:W-:Y:S02]  /*11020*/  ULDC UR5, c[0x0][0xc38] ;  /* 0x00030e0000057ab9 */ /* 0x000fe40000000800 */
[----:B------:R-:W-:-:S06]  /*11030*/  UISETP.GE.AND UP0, UPT, UR4, UR5, UPT ;  /* 0x000000050400728c */ /* 0x000fcc000bf06270 */
[----:B------:R-:W-:-:S13]  /*11040*/  PLOP3.LUT P0, PT, PT, PT, UP0, 0x80, 0x0 ;  /* 0x000000000000781c */ /* 0x000fda0003f0f008 */
[----:B------:R-:W-:Y:S05]  /*11050*/  @!P0 BRA `(.L_x_2256) ;  /* 0xfffffefc003c8947 */ /* 0x000fea000383ffff */
[----:B------:R-:W-:Y:S05]  /*11060*/  EXIT ;  /* 0x000000000000794d */ /* 0x000fea0003800000 */
.L_x_2198:
        /* <DEDUP_REMOVED lines=16> */
[----:B------:R-:W-:Y:S01]  /*11170*/  ULDC UR9, c[0x0][0x2b8] ;  /* 0x0000ae0000097ab9 */ /* 0x000fe20000000800 */
[----:B------:R-:W-:Y:S01]  /*11180*/  LOP3.LUT R16, R16, 0xfffffff7, RZ, 0xc0, !PT ;  /* 0xfffffff710107812 */ /* 0x000fe200078ec0ff */
[----:B------:R-:W0:Y:S01]  /*11190*/  S2UR UR8, SR_CgaCtaId ;  /* 0x00000000000879c3 */ /* 0x000e220000008800 */
[----:B------:R-:W1:Y:S01]  /*111a0*/  S2R R3, SR_TID.X ;  /* 0x0000000000037919 */ /* 0x000e620000002100 */
[----:B------:R-:W-:Y:S01]  /*111b0*/  ULDC.64 UR4, c[0x0][0x418] ;  /* 0x0001060000047ab9 */ /* 0x000fe20000000a00 */
[----:B------:R-:W-:Y:S01]  /*111c0*/  ULDC UR40, c[0x0][0x288] ;  /* 0x0000a20000287ab9 */ /* 0x000fe20000000800 */
[----:B------:R-:W-:Y:S01]  /*111d0*/  UISETP.NE.U32.AND UP0, UPT, UR4, URZ, UPT ;  /* 0x0000003f0400728c */ /* 0x000fe2000bf05070 */
[----:B------:R3:W-:Y:S01]  /*111e0*/  STL [R1], RZ ;  /* 0x000000ff01007387 */ /* 0x0007e20000100800 */
[----:B------:R-:W-:Y:S01]  /*111f0*/  ULDC UR37, c[0x0][0x448] ;  /* 0x0001120000257ab9 */ /* 0x000fe20000000800 */
[----:B------:R-:W-:Y:S01]  /*11200*/  ULDC UR4, c[0x0][0x424] ;  /* 0x0001090000047ab9 */ /* 0x000fe20000000800 */
[----:B------:R-:W-:Y:S01]  /*11210*/  UISETP.NE.AND.EX UP0, UPT, UR5, URZ, UPT, UP0 ;  /* 0x0000003f0500728c */ /* 0x000fe2000bf05300 */
[----:B------:R-:W-:Y:S01]  /*11220*/  IMAD.U32 R34, RZ, RZ, UR10 ;  /* 0x0000000aff227e24 */ /* 0x000fe2000f8e00ff */
[----:B------:R-:W-:Y:S01]  /*11230*/  UIMAD UR37, UR37, UR40, URZ ;  /* 0x00000028252572a4 */ /* 0x000fe2000f8e023f */
[----:B------:R-:W-:Y:S01]  /*11240*/  IMAD.MOV.U32 R26, RZ, RZ, 0x1 ;  /* 0x00000001ff1a7424 */ /* 0x000fe200078e00ff */
[----:B------:R-:W-:Y:S01]  /*11250*/  USEL UR4, UR4, 0x1, UP0 ;  /* 0x0000000104047887 */ /* 0x000fe20008000000 */
[----:B------:R-:W-:Y:S01]  /*11260*/  IMAD.MOV.U32 R23, RZ, RZ, RZ ;  /* 0x000000ffff177224 */ /* 0x000fe200078e00ff */
[----:B------:R-:W-:Y:S01]  /*11270*/  UMOV UR5, 0x400 ;  /* 0x0000040000057882 */ /* 0x000fe20000000000 */
[----:B------:R-:W-:Y:S01]  /*11280*/  ULDC UR46, c[0x0][0xc] ;  /* 0x00000300002e7ab9 */ /* 0x000fe20000000800 */
[----:B0-----:R-:W-:-:S06]  /*11290*/  ULEA UR8, UR8, UR5, 0x18 ;  /* 0x0000000508087291 */ /* 0x001fcc000f8ec03f */
[----:B------:R-:W-:Y:S02]  /*112a0*/  IMAD.U32 R17, RZ, RZ, UR8 ;  /* 0x00000008ff117e24 */ /* 0x000fe4000f8e00ff */
[----:B-1----:R-:W-:-:S05]  /*112b0*/  IMAD.SHL.U32 R37, R3, 0x8, RZ ;  /* 0x0000000803257824 */ /* 0x002fca00078e00ff */
[----:B------:R-:W-:-:S04]  /*112c0*/  LOP3.LUT R0, R37, 0x1f8, RZ, 0xc0, !PT ;  /* 0x000001f825007812 */ /* 0x000fc800078ec0ff */
[----:B------:R-:W-:-:S04]  /*112d0*/  LOP3.LUT R0, R0, 0x38, R3, 0x78, !PT ;  /* 0x0000003800007812 */ /* 0x000fc800078e7803 */
[----:B------:R-:W-:Y:S02]  /*112e0*/  LOP3.LUT R30, R0, 0x200, R37, 0xf8, !PT ;  /* 0x00000200001e7812 */ /* 0x000fe400078ef825 */
[----:B------:R-:W-:-:S03]  /*112f0*/  LOP3.LUT R37, R37, 0x38, RZ, 0xc0, !PT ;  /* 0x0000003825257812 */ /* 0x000fc600078ec0ff */
[----:B------:R-:W-:Y:S01]  /*11300*/  IMAD R31, R30, 0x2, R17 ;  /* 0x000000021e1f7824 */ /* 0x000fe200078e0211 */
[C---:B------:R-:W-:Y:S02]  /*11310*/  LOP3.LUT R0, R37.reuse, 0x40, RZ, 0xfc, !PT ;  /* 0x0000004025007812 */ /* 0x040fe400078efcff */
[----:B------:R-:W-:Y:S02]  /*11320*/  LOP3.LUT R2, R37, 0x80, RZ, 0xfc, !PT ;  /* 0x0000008025027812 */ /* 0x000fe400078efcff */
[----:B------:R-:W-:Y:S02]  /*11330*/  ISETP.GE.AND P1, PT, R0, UR9, PT ;  /* 0x0000000900007c0c */ /* 0x000fe4000bf26270 */
[----:B--2---:R-:W-:Y:S02]  /*11340*/  R2UR UR6, R4 ;  /* 0x00000000040672ca */ /* 0x004fe400000e0000 */
[C---:B------:R-:W-:Y:S01]  /*11350*/  LOP3.LUT R4, R3.reuse, 0x7f, RZ, 0xc0, !PT ;  /* 0x0000007f03047812 */ /* 0x040fe200078ec0ff */
[----:B------:R-:W-:-:S03]  /*11360*/  IMAD.SHL.U32 R3, R3, 0x10, RZ ;  /* 0x0000001003037824 */ /* 0x000fc600078e00ff */
[----:B------:R-:W-:-:S07]  /*11370*/  SHF.R.U32.HI R36, RZ, 0x3, R4 ;  /* 0x00000003ff247819 */ /* 0x000fce0000011604 */
[----:B------:R-:W-:-:S03]  /*11380*/  ULOP3.LUT UR47, UR6, 0x2, URZ, 0xfc, !UPT ;  /* 0x00000002062f7892 */ /* 0x000fc6000f8efc3f */
[----:B------:R-:W-:Y:S02]  /*11390*/  ULDC.64 UR6, c[0x0][0x2f0] ;  /* 0x0000bc0000067ab9 */ /* 0x000fe40000000a00 */
[C---:B------:R-:W-:Y:S01]  /*113a0*/  ISETP.GE.AND P2, PT, R0.reuse, UR7, PT ;  /* 0x0000000700007c0c */ /* 0x040fe2000bf46270 */
[----:B------:R-:W-:Y:S01]  /*113b0*/  UIMAD UR36, UR4, UR6, URZ ;  /* 0x00000006042472a4 */ /* 0x000fe2000f8e023f */
[----:B------:R-:W-:Y:S02]  /*113c0*/  ISETP.GE.AND P0, PT, R0, UR7, PT ;  /* 0x0000000700007c0c */ /* 0x000fe4000bf06270 */
[----:B------:R-:W-:Y:S01]  /*113d0*/  LOP3.LUT R0, R36, 0x70, R3, 0xf8, !PT ;  /* 0x0000007024007812 */ /* 0x000fe200078ef803 */
[----:B------:R-:W-:Y:S01]  /*113e0*/  UIADD3 UR4, UR36, 0x4f, URZ ;  /* 0x0000004f24047890 */ /* 0x000fe2000fffe03f */
[----:B------:R-:W-:Y:S01]  /*113f0*/  LOP3.LUT R0, R37, 0xc0, RZ, 0xfc, !PT ;  /* 0x000000c025007812 */ /* 0x000fe200078efcff */
[----:B------:R-:W-:Y:S02]  /*11400*/  UIADD3 UR40, UR36, 0x50, -UR40 ;  /* 0x0000005024287890 */ /* 0x000fe4000fffe828 */
[----:B------:R-:W-:-:S04]  /*11410*/  UIMAD.WIDE UR4, UR4, 0x66666667, URZ ;  /* 0x66666667040478a5 */ /* 0x000fc8000f8e023f */
[----:B------:R-:W-:Y:S01]  /*11420*/  @P2 LOP3.LUT R16, R16, 0x8, RZ, 0xfc, !PT ;  /* 0x0000000810102812 */ /* 0x000fe200078efcff */
[----:B------:R-:W-:Y:S01]  /*11430*/  USHF.R.U32.HI UR41, URZ, 0x1f, UR5 ;  /* 0x0000001f3f297899 */ /* 0x000fe20008011605 */
[----:B------:R-:W-:Y:S02]  /*11440*/  ISETP.GE.AND P2, PT, R2, UR7, PT ;  /* 0x0000000702007c0c */ /* 0x000fe4000bf46270 */
[----:B------:R-:W-:Y:S01]  /*11450*/  LOP3.LUT R16, R16, 0xffffdfff, RZ, 0xc0, !PT ;  /* 0xffffdfff10107812 */ /* 0x000fe200078ec0ff */
[----:B------:R-:W-:-:S03]  /*11460*/  ULEA.HI.SX32 UR41, UR5, UR41, 0x1b ;  /* 0x0000002905297291 */ /* 0x000fc6000f8fda3f */
        /* <DEDUP_REMOVED lines=28> */
[----:B---3--:R-:W-:-:S07]  /*11630*/  @P0 LOP3.LUT R16, R16, 0x4000, RZ, 0xfc, !PT ;  /* 0x0000400010100812 */ /* 0x008fce00078efcff */
.L_x_2308:
        /* <DEDUP_REMOVED lines=22> */
.L_x_2258:
[----:B------:R-:W-:Y:S01]  /*117a0*/  ULDC UR8, c[0x0][0xc54] ;  /* 0x0003150000087ab9 */ /* 0x000fe20000000800 */
[----:B------:R-:W-:Y:S01]  /*117b0*/  UMOV UR6, UR7 ;  /* 0x0000000700067c82 */ /* 0x000fe20008000000 */
[----:B------:R-:W-:-:S11]  /*117c0*/  UISETP.NE.AND UP0, UPT, UR8, 0x1, UPT ;  /* 0x000000010800788c */ /* 0x000fd6000bf05270 */
[----:B------:R-:W-:Y:S02]  /*117d0*/  @UP0 ULDC.64 UR10, c[0x0][0xc58] ;  /* 0x00031600000a0ab9 */ /* 0x000fe40000000a00 */
[----:B------:R-:W-:-:S04]  /*117e0*/  UIMAD.WIDE.U32 UR4, UR7, UR10, URZ ;  /* 0x0000000a070472a5 */ /* 0x000fc8000f8e003f */
[----:B------:R-:W-:-:S04]  /*117f0*/  @UP0 USHF.R.U32.HI UR6, URZ, UR11, UR5 ;  /* 0x0000000b3f060299 */ /* 0x000fc80008011605 */
[----:B------:R-:W-:-:S12]  /*11800*/  UIMAD UR4, UR6, UR8, URZ ;  /* 0x00000008060472a4 */ /* 0x000fd8000f8e023f */
.L_x_2259:
        /* <DEDUP_REMOVED lines=25> */
[----:B------:R-:W-:Y:S01]  /*119a0*/  UP2UR UR48, UPR, URZ, 0x4 ;  /* 0x000000043f307883 */ /* 0x000fe20008000000 */
[----:B------:R-:W-:Y:S01]  /*119b0*/  BSSY B7, `(.L_x_2260) ;  /* 0x0000356000077945 */ /* 0x000fe20003800000 */
[----:B------:R-:W-:-:S04]  /*119c0*/  USHF.L.U32 UR6, UR44, 0x7, URZ ;  /* 0x000000072c067899 */ /* 0x000fc8000800063f */
[----:B------:R-:W-:Y:S01]  /*119d0*/  UIADD3 UR6, UR6, 0x7f, URZ ;  /* 0x0000007f06067890 */ /* 0x000fe2000fffe03f */
[----:B------:R-:W-:Y:S01]  /*119e0*/  @UP2 ULDC UR4, c[0x0][0x44c] ;  /* 0x0001130000042ab9 */ /* 0x000fe20000000800 */
[----:B------:R-:W-:Y:S02]  /*119f0*/  @UP2 ULDC UR7, c[0x0][0x450] ;  /* 0x0001140000072ab9 */ /* 0x000fe40000000800 */
[----:B------:R-:W-:-:S04]  /*11a00*/  UIMAD.WIDE.U32 UR4, UR6, UR4, URZ ;  /* 0x00000004060472a5 */ /* 0x000fc8000f8e003f */
[----:B------:R-:W-:-:S04]  /*11a10*/  @UP2 USHF.R.U32.HI UR6, URZ, UR7, UR5 ;  /* 0x000000073f062299 */ /* 0x000fc80008011605 */
[----:B------:R-:W-:-:S04]  /*11a20*/  UIADD3 UR4, UR40, UR6, URZ ;  /* 0x0000000628047290 */ /* 0x000fc8000fffe03f */
[----:B------:R-:W-:-:S04]  /*11a30*/  UIMAD.WIDE UR4, UR4, 0x66666667, URZ ;  /* 0x66666667040478a5 */ /* 0x000fc8000f8e023f */
[----:B------:R-:W-:-:S04]  /*11a40*/  USHF.R.U32.HI UR4, URZ, 0x1f, UR5 ;  /* 0x0000001f3f047899 */ /* 0x000fc80008011605 */
[----:B------:R-:W-:-:S04]  /*11a50*/  ULEA.HI.SX32 UR4, UR5, UR4, 0x1b ;  /* 0x0000000405047291 */ /* 0x000fc8000f8fda3f */
[----:B------:R-:W-:-:S04]  /*11a60*/  UISETP.LT.AND UP0, UPT, UR41, UR4, UPT ;  /* 0x000000042900728c */ /* 0x000fc8000bf01270 */
[----:B------:R-:W-:-:S06]  /*11a70*/  USEL UR45, UR41, UR4, UP0 ;  /* 0x00000004292d7287 */ /* 0x000fcc0008000000 */
[----:B------:R-:W-:-:S13]  /*11a80*/  ISETP.LT.AND P0, PT, RZ, UR45, PT ;  /* 0x0000002dff007c0c */ /* 0x000fda000bf01270 */
[----:B0-----:R-:W-:Y:S05]  /*11a90*/  @P0 BRA `(.L_x_2261) ;  /* 0x0000000000440947 */ /* 0x001fea0003800000 */
        /* <DEDUP_REMOVED lines=17> */
.L_x_2261:
[----:B------:R-:W-:Y:S01]  /*11bb0*/  IADD3 R0, R17, 0x24400, RZ ;  /* 0x0002440011007810 */ /* 0x000fe20007ffe0ff */
[----:B------:R-:W-:Y:S03]  /*11bc0*/  BSSY B6, `(.L_x_2263) ;  /* 0x0000013000067945 */ /* 0x000fe60003800000 */
        /* <DEDUP_REMOVED lines=17> */
[----:B0----5:R-:W-:Y:S05]  /*11ce0*/  CALL.ABS.NOINC R2 ;  /* 0x0000000002007343 */ /* 0x021fea0003c00000 */
.L_x_2264:
[----:B------:R-:W-:Y:S05]  /*11cf0*/  BSYNC B6 ;  /* 0x0000000000067941 */ /* 0x000fea0003800000 */
.L_x_2263:
        /* <DEDUP_REMOVED lines=19> */
[----:B-1---5:R-:W-:Y:S05]  /*11e30*/  CALL.ABS.NOINC R2 ;  /* 0x0000000002007343 */ /* 0x022fea0003c00000 */
.L_x_2267:
[----:B------:R0:W1:Y:S01]  /*11e40*/  LDC.64 R2, c[0x4][R18] ;  /* 0x0100000012027b82 */ /* 0x0000620000000a00 */
[----:B------:R-:W-:Y:S01]  /*11e50*/  ULDC.64 UR4, c[0x4][0x138] ;  /* 0x01004e0000047ab9 */ /* 0x000fe20000000a00 */
[----:B------:R-:W-:Y:S01]  /*11e60*/  ULDC.64 UR6, c[0x4][0x140] ;  /* 0x0100500000067ab9 */ /* 0x000fe20000000a00 */
[----:B------:R-:W-:Y:S01]  /*11e70*/  IMAD.U32 R4, RZ, RZ, UR4 ;  /* 0x00000004ff047e24 */ /* 0x000fe2000f8e00ff */
[----:B------:R-:W-:Y:S01]  /*11e80*/  MOV R13, RZ ;  /* 0x000000ff000d7202 */ /* 0x000fe20000000f00 */
[----:B------:R-:W-:Y:S01]  /*11e90*/  IMAD.U32 R5, RZ, RZ, UR5 ;  /* 0x00000005ff057e24 */ /* 0x000fe2000f8e00ff */
[----:B------:R-:W-:Y:S01]  /*11ea0*/  ULDC.64 UR4, c[0x4][0xa8] ;  /* 0x01002a0000047ab9 */ /* 0x000fe20000000a00 */
[----:B------:R-:W-:Y:S02]  /*11eb0*/  IMAD.U32 R6, RZ, RZ, UR6 ;  /* 0x00000006ff067e24 */ /* 0x000fe4000f8e00ff */
[----:B------:R-:W-:Y:S02]  /*11ec0*/  IMAD.U32 R7, RZ, RZ, UR7 ;  /* 0x00000007ff077e24 */ /* 0x000fe4000f8e00ff */
[----:B------:R-:W-:-:S02]  /*11ed0*/  IMAD.U32 R10, RZ, RZ, UR4 ;  /* 0x00000004ff0a7e24 */ /* 0x000fc4000f8e00ff */
[----:B------:R-:W-:Y:S02]  /*11ee0*/  IMAD.U32 R11, RZ, RZ, UR5 ;  /* 0x00000005ff0b7e24 */ /* 0x000fe4000f8e00ff */
[----:B------:R-:W-:Y:S02]  /*11ef0*/  IMAD.MOV.U32 R8, RZ, RZ, 0x70 ;  /* 0x00000070ff087424 */ /* 0x000fe400078e00ff */
[----:B0-----:R-:W-:-:S07]  /*11f00*/  IMAD.MOV.U32 R12, RZ, RZ, 0x1 ;  /* 0x00000001ff0c7424 */ /* 0x001fce00078e00ff */
[----:B------:R-:W-:-:S07]  /*11f10*/  LEPC R20, `(.L_x_2266) ;  /* 0x000000001014794e */ /* 0x000fce0000000000 */
[----:B-1----:R-:W-:Y:S05]  /*11f20*/  CALL.ABS.NOINC R2 ;  /* 0x0000000002007343 */ /* 0x002fea0003c00000 */
.L_x_2266:
[----:B------:R-:W-:Y:S05]  /*11f30*/  BSYNC B6 ;  /* 0x0000000000067941 */ /* 0x000fea0003800000 */
.L_x_2265:
        /* <DEDUP_REMOVED lines=9> */
[----:B------:R-:W-:Y:S01]  /*11fd0*/  ULDC UR4, c[0x0][0xc48] ;  /* 0x0003120000047ab9 */ /* 0x000fe20000000800 */
[----:B------:R-:W-:-:S05]  /*11fe0*/  IMAD.U32 R3, RZ, RZ, UR5 ;  /* 0x00000005ff037e24 */ /* 0x000fca000f8e00ff */
[----:B------:R1:W5:Y:S01]  /*11ff0*/  @P0 LDG.E R29, desc[UR38][R2.64] ;  /* 0x00000026021d0981 */ /* 0x000362000c1e1900 */
[----:B------:R-:W-:Y:S01]  /*12000*/  UMOV UR5, 0xffffffff ;  /* 0xffffffff00057882 */ /* 0x000fe20000000000 */
[----:B------:R-:W-:Y:S02]  /*12010*/  IMAD.U32 R22, RZ, RZ, UR4 ;  /* 0x00000004ff167e24 */ /* 0x000fe4000f8e00ff */
[----:B------:R-:W-:Y:S05]  /*12020*/  BRA.DIV UR5, `(.L_x_2268) ;  /* 0x0000003605b87947 */ /* 0x000fea000b800000 */
.L_x_2324:
[----:B------:R-:W2:Y:S01]  /*12030*/  S2R R0, SR_TID.X ;  /* 0x0000000000007919 */ /* 0x000ea20000002100 */
[----:B------:R-:W-:Y:S01]  /*12040*/  UIADD3 UR4, UR45, -0x1, URZ ;  /* 0xffffffff2d047890 */ /* 0x000fe2000fffe03f */
[----:B0-----:R-:W-:Y:S02]  /*12050*/  ISETP.NE.AND P1, PT, R10, 0x1, PT ;  /* 0x000000010a00780c */ /* 0x001fe40003f25270 */
[----:B-----5:R-:W-:Y:S02]  /*12060*/  SHF.R.S32.HI R33, RZ, 0x1f, R29 ;  /* 0x0000001fff217819 */ /* 0x020fe4000001141d */
[----:B------:R-:W-:Y:S01]  /*12070*/  LOP3.LUT R16, R16, 0xfffffbff, RZ, 0xc0, !PT ;  /* 0xfffffbff10107812 */ /* 0x000fe200078ec0ff */
[----:B------:R-:W-:-:S08]  /*12080*/  IMAD.U32 R7, RZ, RZ, UR4 ;  /* 0x00000004ff077e24 */ /* 0x000fd0000f8e00ff */
[----:B-1----:R-:W0:Y:S01]  /*12090*/  @P1 LDC R3, c[0x0][0x434] ;  /* 0x00010d00ff031b82 */ /* 0x002e220000000800 */
[----:B------:R-:W-:-:S07]  /*120a0*/  @P1 LOP3.LUT R16, R16, 0x400, RZ, 0xfc, !PT ;  /* 0x0000040010101812 */ /* 0x000fce00078efcff */
[----:B------:R-:W1:Y:S01]  /*120b0*/  @P1 LDC R5, c[0x0][0x438] ;  /* 0x00010e00ff051b82 */ /* 0x000e620000000800 */
[----:B--2---:R-:W-:-:S05]  /*120c0*/  IMAD.SHL.U32 R8, R0, 0x10, RZ ;  /* 0x0000001000087824 */ /* 0x004fca00078e00ff */
[----:B------:R-:W-:-:S05]  /*120d0*/  LOP3.LUT R8, R36, 0x70, R8, 0xf8, !PT ;  /* 0x0000007024087812 */ /* 0x000fca00078ef808 */
[----:B------:R-:W-:-:S04]  /*120e0*/  IMAD R7, R7, 0x50, R8 ;  /* 0x0000005007077824 */ /* 0x000fc800078e0208 */
[C---:B------:R-:W-:Y:S01]  /*120f0*/  IMAD.IADD R0, R7.reuse, 0x1, R32 ;  /* 0x0000000107007824 */ /* 0x040fe200078e0220 */
[----:B------:R-:W-:-:S03]  /*12100*/  ISETP.GE.AND P0, PT, R7, UR36, PT ;  /* 0x0000002407007c0c */ /* 0x000fc6000bf06270 */
[----:B0-----:R-:W-:Y:S01]  /*12110*/  @P1 IMAD.HI.U32 R2, R0, R3, RZ ;  /* 0x0000000300021227 */ /* 0x001fe200078e00ff */
[----:B------:R-:W-:-:S03]  /*12120*/  ISETP.GT.U32.OR P0, PT, R8, 0x4f, P0 ;  /* 0x0000004f0800780c */ /* 0x000fc60000704470 */
[----:B------:R-:W-:Y:S01]  /*12130*/  IMAD.MOV.U32 R9, RZ, RZ, R0 ;  /* 0x000000ffff097224 */ /* 0x000fe200078e0000 */
[----:B-1----:R-:W-:-:S09]  /*12140*/  @P1 SHF.R.U32.HI R9, RZ, R5, R2 ;  /* 0x00000005ff091219 */ /* 0x002fd20000011602 */
[----:B------:R-:W0:Y:S01]  /*12150*/  @!P0 LDC.64 R6, c[0x0][0x428] ;  /* 0x00010a00ff068b82 */ /* 0x000e220000000a00 */
[----:B------:R-:W-:-:S07]  /*12160*/  @!P0 SHF.R.S32.HI R3, RZ, 0x1f, R9 ;  /* 0x0000001fff038819 */ /* 0x000fce0000011409 */
[----:B------:R-:W1:Y:S01]  /*12170*/  @!P0 LDC.64 R4, c[0x0][0x418] ;  /* 0x00010600ff048b82 */ /* 0x000e620000000a00 */
[----:B0-----:R-:W-:-:S04]  /*12180*/  @!P0 IMAD R2, R33, R6, RZ ;  /* 0x0000000621028224 */ /* 0x001fc800078e02ff */
[----:B------:R-:W-:Y:S02]  /*12190*/  @!P0 IMAD R7, R29, R7, R2 ;  /* 0x000000071d078224 */ /* 0x000fe400078e0202 */
[----:B------:R-:W-:-:S04]  /*121a0*/  @!P0 IMAD.MOV.U32 R2, RZ, RZ, R9 ;  /* 0x000000ffff028224 */ /* 0x000fc800078e0009 */
[----:B------:R-:W-:-:S04]  /*121b0*/  @!P0 IMAD.WIDE.U32 R2, R29, R6, R2 ;  /* 0x000000061d028225 */ /* 0x000fc800078e0002 */
[----:B------:R-:W-:Y:S01]  /*121c0*/  @!P0 IMAD.IADD R3, R3, 0x1, R7 ;  /* 0x0000000103038824 */ /* 0x000fe200078e0207 */
[----:B-1----:R-:W-:Y:S01]  /*121d0*/  @!P0 LEA R4, P1, R2, R4, 0x2 ;  /* 0x0000000402048211 */ /* 0x002fe200078210ff */
[----:B------:R-:W-:-:S03]  /*121e0*/  IMAD.MOV.U32 R6, RZ, RZ, RZ ;  /* 0x000000ffff067224 */ /* 0x000fc600078e00ff */
[----:B------:R-:W-:Y:S01]  /*121f0*/  @!P0 LEA.HI.X R5, R2, R5, R3, 0x2, P1 ;  /* 0x0000000502058211 */ /* 0x000fe200008f1403 */
[----:B------:R-:W-:-:S04]  /*12200*/  IMAD.MOV R7, RZ, RZ, -R9 ;  /* 0x000000ffff077224 */ /* 0x000fc800078e0a09 */
[----:B------:R0:W5:Y:S01]  /*12210*/  @!P0 LDG.E R6, desc[UR38][R4.64] ;  /* 0x0000002604068981 */ /* 0x000162000c1e1900 */
[----:B------:R-:W-:Y:S01]  /*12220*/  ISETP.GT.U32.AND P0, PT, R8, 0x4f, PT ;  /* 0x0000004f0800780c */ /* 0x000fe20003f04070 */
[----:B------:R-:W-:Y:S01]  /*12230*/  IMAD R3, RZ, RZ, -UR43 ;  /* 0x8000002bff037e24 */ /* 0x000fe2000f8e02ff */
[----:B------:R-:W-:Y:S01]  /*12240*/  LOP3.LUT R16, R16, 0xfffffdff, RZ, 0xc0, !PT ;  /* 0xfffffdff10107812 */ /* 0x000fe200078ec0ff */
[----:B------:R-:W-:Y:S02]  /*12250*/  IMAD.U32 R24, RZ, RZ, UR4 ;  /* 0x00000004ff187e24 */ /* 0x000fe4000f8e00ff */
[----:B------:R-:W-:Y:S02]  /*12260*/  IMAD R22, R22, R3, UR42 ;  /* 0x0000002a16167e24 */ /* 0x000fe4000f8e0203 */
[----:B0-----:R-:W-:Y:S01]  /*12270*/  IMAD R5, R10, R7, R0 ;  /* 0x000000070a057224 */ /* 0x001fe200078e0200 */
[----:B------:R-:W-:Y:S02]  /*12280*/  MOV R0, UR47 ;  /* 0x0000002f00007c02 */ /* 0x000fe40008000f00 */
[----:B------:R-:W-:-:S02]  /*12290*/  SHF.R.S32.HI R28, RZ, 0x1f, R22 ;  /* 0x0000001fff1c7819 */ /* 0x000fc40000011416 */
[----:B------:R-:W-:-:S13]  /*122a0*/  ISETP.NE.AND P2, PT, R0, 0x3, PT ;  /* 0x000000030000780c */ /* 0x000fda0003f45270 */
[----:B------:R-:W-:-:S04]  /*122b0*/  @P2 LOP3.LUT R16, R16, 0x200, RZ, 0xfc, !PT ;  /* 0x0000020010102812 */ /* 0x000fc800078efcff */
[----:B------:R-:W-:-:S04]  /*122c0*/  LOP3.LUT R16, R16, 0xfffffffe, RZ, 0xc0, !PT ;  /* 0xfffffffe10107812 */ /* 0x000fc800078ec0ff */
[----:B------:R-:W-:Y:S01]  /*122d0*/  @P0 LOP3.LUT R16, R16, 0x1, RZ, 0xfc, !PT ;  /* 0x0000000110100812 */ /* 0x000fe200078efcff */
[----:B------:R-:W-:Y:S06]  /*122e0*/  @!P2 BRA `(.L_x_2269) ;  /* 0x000000000004a947 */ /* 0x000fec0003800000 */
[----:B------:R-:W-:Y:S01]  /*122f0*/  BPT.TRAP 0x1 ;  /* 0x000000040000795c */ /* 0x000fe20000300000 */
.L_x_2269:
[----:B------:R-:W-:Y:S01]  /*12300*/  SHF.R.S32.HI R7, RZ, 0x1f, R5 ;  /* 0x0000001fff077819 */ /* 0x000fe20000011405 */
[----:B------:R-:W-:Y:S01]  /*12310*/  ULDC.64 UR4, c[0x0][0x328] ;  /* 0x0000ca0000047ab9 */ /* 0x000fe20000000a00 */
[----:B-----5:R-:W-:Y:S01]  /*12320*/  SHF.R.S32.HI R4, RZ, 0x1f, R6 ;  /* 0x0000001fff047819 */ /* 0x020fe20000011406 */
[----:B------:R-:W-:Y:S01]  /*12330*/  IMAD.WIDE.U32 R2, R5, UR4, RZ ;  /* 0x0000000405027c25 */ /* 0x000fe2000f8e00ff */
[----:B------:R-:W-:Y:S03]  /*12340*/  BSSY B0, `(.L_x_2270) ;  /* 0x0000015000007945 */ /* 0x000fe60003800000 */
[----:B------:R-:W-:-:S04]  /*12350*/  IMAD R0, R7, UR4, RZ ;  /* 0x0000000407007c24 */ /* 0x000fc8000f8e02ff */
[----:B------:R-:W-:Y:S01]  /*12360*/  IMAD R9, R5, UR5, R0 ;  /* 0x0000000505097c24 */ /* 0x000fe2000f8e0200 */
[----:B------:R-:W-:Y:S01]  /*12370*/  ULDC.64 UR4, c[0x0][0x338] ;  /* 0x0000ce0000047ab9 */ /* 0x000fe20000000a00 */
[----:B------:R-:W-:Y:S02]  /*12380*/  IMAD R0, R23, 0x8, R17 ;  /* 0x0000000817007824 */ /* 0x000fe400078e0211 */
        /* <DEDUP_REMOVED lines=16> */
.L_x_2325:
[----:B------:R-:W-:Y:S05]  /*12490*/  BSYNC B0 ;  /* 0x0000000000007941 */ /* 0x000fea0003800000 */
.L_x_2270:
        /* <DEDUP_REMOVED lines=9> */
[----:B------:R-:W-:Y:S01]  /*12530*/  ULDC.64 UR4, c[0x0][0x308] ;  /* 0x0000c20000047ab9 */ /* 0x000fe20000000a00 */
[----:B------:R-:W-:Y:S02]  /*12540*/  IMAD.MOV.U32 R7, RZ, RZ, -0x50 ;  /* 0xffffffb0ff077424 */ /* 0x000fe400078e00ff */
[----:B------:R-:W-:Y:S02]  /*12550*/  IMAD.IADD R3, R3, 0x1, R5 ;  /* 0x0000000103037824 */ /* 0x000fe400078e0205 */
[----:B------:R-:W-:Y:S02]  /*12560*/  IMAD R5, R28, UR4, RZ ;  /* 0x000000041c057c24 */ /* 0x000fe4000f8e02ff */
[----:B------:R-:W-:-:S04]  /*12570*/  IMAD.WIDE.U32 R2, R22, UR4, R2 ;  /* 0x0000000416027c25 */ /* 0x000fc8000f8e0002 */
[----:B------:R-:W-:Y:S01]  /*12580*/  IMAD R5, R22, UR5, R5 ;  /* 0x0000000516057c24 */ /* 0x000fe2000f8e0205 */
[----:B------:R-:W-:Y:S01]  /*12590*/  ULDC.64 UR4, c[0x0][0x2e8] ;  /* 0x0000ba0000047ab9 */ /* 0x000fe20000000a00 */
[----:B------:R-:W-:Y:S01]  /*125a0*/  IMAD R7, R24, R7, UR36 ;  /* 0x0000002418077e24 */ /* 0x000fe2000f8e0207 */
[C---:B------:R-:W-:Y:S01]  /*125b0*/  LEA R4, P0, R2.reuse, UR4, 0x1 ;  /* 0x0000000402047c11 */ /* 0x040fe2000f8008ff */
[----:B------:R-:W-:Y:S01]  /*125c0*/  IMAD.IADD R3, R3, 0x1, R5 ;  /* 0x0000000103037824 */ /* 0x000fe200078e0205 */
[----:B------:R-:W-:Y:S01]  /*125d0*/  UMOV UR4, 0xffffffff ;  /* 0xffffffff00047882 */ /* 0x000fe20000000000 */
[----:B------:R-:W-:Y:S02]  /*125e0*/  IMAD.IADD R7, R7, 0x1, -R36 ;  /* 0x0000000107077824 */ /* 0x000fe400078e0a24 */
[----:B------:R-:W-:Y:S01]  /*125f0*/  IMAD R5, R23, 0x5000, R30 ;  /* 0x0000500017057824 */ /* 0x000fe200078e021e */
[----:B------:R-:W-:Y:S02]  /*12600*/  LEA.HI.X R6, R2, UR5, R3, 0x1, P0 ;  /* 0x0000000502067c11 */ /* 0x000fe400080f0c03 */
[----:B------:R-:W-:Y:S01]  /*12610*/  ISETP.GE.AND P0, PT, R7, 0x1, PT ;  /* 0x000000010700780c */ /* 0x000fe20003f06270 */
[----:B------:R-:W-:-:S12]  /*12620*/  BRA.DIV UR4, `(.L_x_2272) ;  /* 0x0000003204787947 */ /* 0x000fd8000b800000 */
[----:B------:R-:W0:Y:S01]  /*12630*/  SHFL.IDX PT, R14, R4, RZ, 0x181f ;  /* 0x00181fff040e7589 */ /* 0x000e2200000e0000 */
[C---:B------:R-:W-:Y:S01]  /*12640*/  LOP3.LUT P5, RZ, R16.reuse, 0x10, RZ, 0xc0, !PT ;  /* 0x0000001010ff7812 */ /* 0x040fe200078ac0ff */
[----:B------:R-:W-:Y:S01]  /*12650*/  @P0 IMAD R9, R5, 0x2, R17 ;  /* 0x0000000205090824 */ /* 0x000fe200078e0211 */
[C---:B------:R-:W-:Y:S01]  /*12660*/  LOP3.LUT P4, RZ, R16.reuse, 0x8, RZ, 0xc0, !PT ;  /* 0x0000000810ff7812 */ /* 0x040fe2000788c0ff */
[----:B------:R-:W1:Y:S01]  /*12670*/  SHFL.IDX PT, R2, R6, RZ, 0x181f ;  /* 0x00181fff06027589 */ /* 0x000e6200000e0000 */
[C---:B------:R-:W-:Y:S02]  /*12680*/  LOP3.LUT P3, RZ, R16.reuse, 0x4, RZ, 0xc0, !PT ;  /* 0x0000000410ff7812 */ /* 0x040fe4000786c0ff */
[----:B------:R-:W-:Y:S01]  /*12690*/  LOP3.LUT P2, RZ, R16, 0x2, RZ, 0xc0, !PT ;  /* 0x0000000210ff7812 */ /* 0x000fe2000784c0ff */
        /* <DEDUP_REMOVED lines=11> */
[----:B------:R-:W-:-:S03]  /*12750*/  @P0 IMAD R25, R5, 0x2, R17 ;  /* 0x0000000205190824 */ /* 0x000fc600078e0211 */
[----:B------:R-:W-:Y:S01]  /*12760*/  @P0 IADD3.X R21, RZ, R8, RZ, P1, !PT ;  /* 0x00000008ff150210 */ /* 0x000fe20000ffe4ff */
[----:B-1----:R-:W-:Y:S01]  /*12770*/  @P0 IMAD.MOV.U32 R2, RZ, RZ, R14 ;  /* 0x000000ffff020224 */ /* 0x002fe200078e000e */
[----:B------:R-:W-:Y:S03]  /*12780*/  SHFL.IDX PT, R8, R6, 0x2, 0x181f ;  /* 0x00581f0006087f89 */ /* 0x000fe600000e0000 */
[----:B------:R-:W-:Y:S01]  /*12790*/  @P0 IMAD.MOV.U32 R3, RZ, RZ, R21 ;  /* 0x000000ffff030224 */ /* 0x000fe200078e0015 */
        /* <DEDUP_REMOVED lines=10> */
[----:B------:R-:W-:Y:S01]  /*12840*/  SHFL.IDX PT, R8, R6, 0x3, 0x181f ;  /* 0x00781f0006087f89 */ /* 0x000fe200000e0000 */
[----:B------:R-:W-:-:S03]  /*12850*/  @P0 IMAD.MOV.U32 R3, RZ, RZ, R9 ;  /* 0x000000ffff030224 */ /* 0x000fc600078e0009 */
        /* <DEDUP_REMOVED lines=17> */
.L_x_2337:
[----:B------:R-:W-:Y:S01]  /*12970*/  ISETP.GE.AND P0, PT, R7, 0x41, PT ;  /* 0x000000410700780c */ /* 0x000fe20003f06270 */
[----:B------:R-:W-:-:S12]  /*12980*/  BSSY B0, `(.L_x_2273) ;  /* 0x0000010000007945 */ /* 0x000fd80003800000 */
[----:B------:R-:W-:Y:S05]  /*12990*/  @!P0 BRA `(.L_x_2274) ;  /* 0x0000000000388947 */ /* 0x000fea0003800000 */
[C---:B------:R-:W-:Y:S01]  /*129a0*/  LOP3.LUT P4, RZ, R16.reuse, 0x10, RZ, 0xc0, !PT ;  /* 0x0000001010ff7812 */ /* 0x040fe2000788c0ff */
[----:B------:R-:W-:Y:S01]  /*129b0*/  IMAD R5, R5, 0x2, R17 ;  /* 0x0000000205057824 */ /* 0x000fe200078e0211 */
[C---:B------:R-:W-:Y:S02]  /*129c0*/  LOP3.LUT P3, RZ, R16.reuse, 0x8, RZ, 0xc0, !PT ;  /* 0x0000000810ff7812 */ /* 0x040fe4000786c0ff */
[C---:B------:R-:W-:Y:S02]  /*129d0*/  LOP3.LUT P2, RZ, R16.reuse, 0x4, RZ, 0xc0, !PT ;  /* 0x0000000410ff7812 */ /* 0x040fe4000784c0ff */
[----:B------:R-:W-:Y:S02]  /*129e0*/  LOP3.LUT P1, RZ, R16, 0x2, RZ, 0xc0, !PT ;  /* 0x0000000210ff7812 */ /* 0x000fe4000782c0ff */
[----:B0-2---:R-:W-:-:S05]  /*129f0*/  LEA R2, P0, R37, R14, 0x1 ;  /* 0x0000000e25027211 */ /* 0x005fca00078008ff */
        /* <DEDUP_REMOVED lines=8> */
.L_x_2274:
[----:B------:R-:W-:Y:S05]  /*12a80*/  BSYNC B0 ;  /* 0x0000000000007941 */ /* 0x000fea0003800000 */
.L_x_2273:
[----:B------:R-:W-:Y:S01]  /*12a90*/  NOP ;  /* 0x0000000000007918 */ /* 0x000fe20000000000 */
[----:B------:R-:W-:-:S13]  /*12aa0*/  PLOP3.LUT P0, PT, PT, PT, PT, 0x80, 0x0 ;  /* 0x000000000000781c */ /* 0x000fda0003f0f070 */
.L_x_2275:
        /* <DEDUP_REMOVED lines=10> */
.L_x_2276:
[----:B------:R4:W-:Y:S02]  /*12b50*/  SYNCS.ARRIVE.TRANS64.A1T0 RZ, [R0+URZ+0x38830], RZ ;  /* 0x038830ff00ff79a7 */ /* 0x0009e4000810003f */
[----:B------:R-:W-:Y:S05]  /*12b60*/  WARPSYNC.ALL ;  /* 0x0000000000007948 */ /* 0x000fea0003800000 */
[----:B------:R-:W-:Y:S01]  /*12b70*/  BSSY B6, `(.L_x_2277) ;  /* 0x0000015000067945 */ /* 0x000fe20003800000 */
[----:B----4-:R-:W-:Y:S01]  /*12b80*/  IADD3 R0, R17, 0x14400, RZ ;  /* 0x0001440011007810 */ /* 0x010fe20007ffe0ff */
[----:B------:R-:W-:Y:S03]  /*12b90*/  BAR.SYNC.DEFER_BLOCKING 0x8, 0x180 ;  /* 0x0206000000007b1d */ /* 0x000fe60000010000 */
[----:B------:R-:W-:-:S13]  /*12ba0*/  LOP3.LUT P0, RZ, R0, 0x3ff, RZ, 0xc0, !PT ;  /* 0x000003ff00ff7812 */ /* 0x000fda000780c0ff */
[----:B------:R-:W-:Y:S05]  /*12bb0*/  @!P0 BRA `(.L_x_2278) ;  /* 0x0000000000408947 */ /* 0x000fea0003800000 */
[----:B0--3--:R-:W-:Y:S01]  /*12bc0*/  MOV R2, 0x0 ;  /* 0x0000000000027802 */ /* 0x009fe20000000f00 */
[----:B------:R-:W-:Y:S01]  /*12bd0*/  ULDC.64 UR6, c[0x4][0x138] ;  /* 0x01004e0000067ab9 */ /* 0x000fe20000000a00 */
[----:B------:R-:W-:Y:S01]  /*12be0*/  ULDC.64 UR8, c[0x4][0x140] ;  /* 0x0100500000087ab9 */ /* 0x000fe20000000a00 */
[----:B------:R-:W-:Y:S01]  /*12bf0*/  ULDC.64 UR4, c[0x4][0xb0] ;  /* 0x01002c0000047ab9 */ /* 0x000fe20000000a00 */
[----:B------:R-:W-:Y:S02]  /*12c00*/  IMAD.U32 R4, RZ, RZ, UR6 ;  /* 0x00000006ff047e24 */ /* 0x000fe4000f8e00ff */
[----:B------:R-:W0:Y:S01]  /*12c10*/  LDC.64 R2, c[0x4][R2] ;  /* 0x0100000002027b82 */ /* 0x000e220000000a00 */
[----:B------:R-:W-:Y:S02]  /*12c20*/  IMAD.U32 R5, RZ, RZ, UR7 ;  /* 0x00000007ff057e24 */ /* 0x000fe4000f8e00ff */
[----:B------:R-:W-:Y:S02]  /*12c30*/  IMAD.U32 R6, RZ, RZ, UR8 ;  /* 0x00000008ff067e24 */ /* 0x000fe4000f8e00ff */
[----:B------:R-:W-:-:S02]  /*12c40*/  IMAD.U32 R7, RZ, RZ, UR9 ;  /* 0x00000009ff077e24 */ /* 0x000fc4000f8e00ff */
[----:B------:R-:W-:Y:S02]  /*12c50*/  IMAD.U32 R10, RZ, RZ, UR4 ;  /* 0x00000004ff0a7e24 */ /* 0x000fe4000f8e00ff */
[----:B------:R-:W-:Y:S02]  /*12c60*/  IMAD.U32 R11, RZ, RZ, UR5 ;  /* 0x00000005ff0b7e24 */ /* 0x000fe4000f8e00ff */
[----:B-1----:R-:W-:Y:S02]  /*12c70*/  IMAD.MOV.U32 R8, RZ, RZ, 0x70 ;  /* 0x00000070ff087424 */ /* 0x002fe400078e00ff */
[----:B------:R-:W-:Y:S02]  /*12c80*/  IMAD.MOV.U32 R12, RZ, RZ, 0x1 ;  /* 0x00000001ff0c7424 */ /* 0x000fe400078e00ff */
[----:B------:R-:W-:-:S07]  /*12c90*/  IMAD.MOV.U32 R13, RZ, RZ, RZ ;  /* 0x000000ffff0d7224 */ /* 0x000fce00078e00ff */
[----:B------:R-:W-:-:S07]  /*12ca0*/  LEPC R20, `(.L_x_2278) ;  /* 0x000000001014794e */ /* 0x000fce0000000000 */
[----:B0-2---:R-:W-:Y:S05]  /*12cb0*/  CALL.ABS.NOINC R2 ;  /* 0x0000000002007343 */ /* 0x005fea0003c00000 */
.L_x_2278:
[----:B------:R-:W-:Y:S05]  /*12cc0*/  BSYNC B6 ;  /* 0x0000000000067941 */ /* 0x000fea0003800000 */
.L_x_2277:
[----:B0--3--:R-:W0:Y:S01]  /*12cd0*/  S2R R2, SR_TID.X ;  /* 0x0000000000027919 */ /* 0x009e220000002100 */
[----:B------:R-:W-:Y:S01]  /*12ce0*/  UISETP.NE.AND UP0, UPT, UR48, URZ, UPT ;  /* 0x0000003f3000728c */ /* 0x000fe2000bf05270 */
[----:B------:R-:W-:Y:S01]  /*12cf0*/  IMAD.U32 R0, RZ, RZ, UR44 ;  /* 0x0000002cff007e24 */ /* 0x000fe2000f8e00ff */
[----:B------:R-:W-:Y:S01]  /*12d00*/  R2UR UR6, R28 ;  /* 0x000000001c0672ca */ /* 0x000fe200000e0000 */
[----:B------:R-:W-:Y:S01]  /*12d10*/  ULDC.64 UR8, c[0x0][0x2d8] ;  /* 0x0000b60000087ab9 */ /* 0x000fe20000000a00 */
[----:B------:R-:W-:Y:S02]  /*12d20*/  R2UR UR7, R22 ;  /* 0x00000000160772ca */ /* 0x000fe400000e0000 */
[----:B------:R-:W-:Y:S02]  /*12d30*/  PLOP3.LUT P0, PT, PT, PT, UP0, 0x80, 0x0 ;  /* 0x000000000000781c */ /* 0x000fe40003f0f008 */
[C---:B------:R-:W-:Y:S02]  /*12d40*/  LOP3.LUT P2, RZ, R16.reuse, 0x4000, RZ, 0xc0, !PT ;  /* 0x0000400010ff7812 */ /* 0x040fe4000784c0ff */
[C---:B------:R-:W-:Y:S01]  /*12d50*/  LOP3.LUT P3, RZ, R16.reuse, 0x2000, RZ, 0xc0, !PT ;  /* 0x0000200010ff7812 */ /* 0x040fe2000786c0ff */
[----:B------:R-:W-:Y:S01]  /*12d60*/  @UP0 ULDC UR4, c[0x0][0x44c] ;  /* 0x0001130000040ab9 */ /* 0x000fe20000000800 */
[----:B------:R-:W-:-:S02]  /*12d70*/  LOP3.LUT P4, RZ, R16, 0x1000, RZ, 0xc0, !PT ;  /* 0x0000100010ff7812 */ /* 0x000fc4000788c0ff */
[----:B------:R-:W-:Y:S01]  /*12d80*/  LOP3.LUT P5, RZ, R16, 0x800, RZ, 0xc0, !PT ;  /* 0x0000080010ff7812 */ /* 0x000fe200078ac0ff */
[----:B------:R-:W-:-:S04]  /*12d90*/  UIMAD UR6, UR6, UR8, URZ ;  /* 0x00000008060672a4 */ /* 0x000fc8000f8e023f */
[----:B------:R-:W-:Y:S02]  /*12da0*/  UIMAD UR7, UR7, UR9, UR6 ;  /* 0x00000009070772a4 */ /* 0x000fe4000f8e0206 */
[----:B------:R-:W-:Y:S01]  /*12db0*/  USHF.R.S32.HI UR6, URZ, 0x1f, UR43 ;  /* 0x0000001f3f067899 */ /* 0x000fe2000801142b */
[----:B0-----:R-:W-:-:S05]  /*12dc0*/  IMAD.SHL.U32 R2, R2, 0x10, RZ ;  /* 0x0000001002027824 */ /* 0x001fca00078e00ff */
[----:B------:R-:W-:-:S05]  /*12dd0*/  LOP3.LUT R2, R36, 0x70, R2, 0xf8, !PT ;  /* 0x0000007024027812 */ /* 0x000fca00078ef802 */
[----:B------:R-:W-:-:S04]  /*12de0*/  IMAD R0, R0, 0x80, R2 ;  /* 0x0000008000007824 */ /* 0x000fc800078e0202 */
[----:B------:R-:W-:Y:S01]  /*12df0*/  @P0 IMAD.HI.U32 R3, R0, UR4, RZ ;  /* 0x0000000400030c27 */ /* 0x000fe2000f8e00ff */
[----:B------:R-:W-:Y:S01]  /*12e00*/  PLOP3.LUT P0, PT, PT, PT, UP0, 0x80, 0x0 ;  /* 0x000000000000781c */ /* 0x000fe20003f0f008 */
[----:B------:R-:W-:Y:S02]  /*12e10*/  @UP0 ULDC UR4, c[0x0][0x450] ;  /* 0x0001140000040ab9 */ /* 0x000fe40000000800 */
[----:B------:R-:W-:-:S10]  /*12e20*/  IMAD.MOV.U32 R2, RZ, RZ, R0 ;  /* 0x000000ffff027224 */ /* 0x000fd400078e0000 */
[----:B------:R-:W-:Y:S02]  /*12e30*/  @P0 SHF.R.U32.HI R2, RZ, UR4, R3 ;  /* 0x00000004ff020c19 */ /* 0x000fe40008011603 */
[----:B------:R-:W-:Y:S02]  /*12e40*/  R2UR UR4, R22 ;  /* 0x00000000160472ca */ /* 0x000fe400000e0000 */
[----:B------:R-:W-:-:S11]  /*12e50*/  IADD3 R5, -R2, RZ, RZ ;  /* 0x000000ff02057210 */ /* 0x000fd60007ffe1ff */
        /* <DEDUP_REMOVED lines=27> */
[----:B--2---:R-:W0:Y:S01]  /*13010*/  SHFL.IDX PT, R14, R5, RZ, 0x181f ;  /* 0x00181fff050e7589 */ /* 0x004e2200000e0000 */
[----:B------:R-:W-:-:S03]  /*13020*/  IMAD.U32 R3, RZ, RZ, UR44 ;  /* 0x0000002cff037e24 */ /* 0x000fc6000f8e00ff */
[----:B------:R-:W2:Y:S01]  /*13030*/  SHFL.IDX PT, R2, R4, RZ, 0x181f ;  /* 0x00181fff04027589 */ /* 0x000ea200000e0000 */
[----:B------:R-:W-:-:S03]  /*13040*/  IMAD R0, R3, 0x80, R36 ;  /* 0x0000008003007824 */ /* 0x000fc600078e0224 */
[----:B------:R-:W-:Y:S01]  /*13050*/  SHFL.IDX PT, R6, R4, 0x1, 0x181f ;  /* 0x00381f0004067f89 */ /* 0x000fe200000e0000 */
[C---:B------:R-:W-:Y:S01]  /*13060*/  VIADD R7, R0.reuse, 0x10 ;  /* 0x0000001000077836 */ /* 0x040fe20000000000 */
[----:B------:R-:W-:-:S13]  /*13070*/  ISETP.GE.AND P0, PT, R0, UR37, PT ;  /* 0x0000002500007c0c */ /* 0x000fda000bf06270 */
[----:B0-----:R-:W-:-:S05]  /*13080*/  @!P0 LEA R14, P1, R37, R14, 0x1 ;  /* 0x0000000e250e8211 */ /* 0x001fca00078208ff */
[----:B--2---:R-:W-:Y:S02]  /*13090*/  @!P0 IMAD.X R3, RZ, RZ, R2, P1 ;  /* 0x000000ffff038224 */ /* 0x004fe400008e0602 */
        /* <DEDUP_REMOVED lines=20> */
[----:B--2---:R-:W-:Y:S01]  /*131e0*/  @!P0 MOV R2, R14 ;  /* 0x0000000e00028202 */ /* 0x004fe20000000f00 */
[----:B------:R-:W-:Y:S01]  /*131f0*/  @!P0 IMAD.X R7, RZ, RZ, R6, P1 ;  /* 0x000000ffff078224 */ /* 0x000fe200008e0606 */
[----:B------:R-:W0:Y:S03]  /*13200*/  SHFL.IDX PT, R14, R5, 0x3, 0x181f ;  /* 0x00781f00050e7f89 */ /* 0x000e2600000e0000 */
[----:B------:R-:W-:Y:S01]  /*13210*/  @!P0 IMAD.MOV.U32 R3, RZ, RZ, R7 ;  /* 0x000000ffff038224 */ /* 0x000fe200078e0007 */
[----:B------:R-:W2:Y:S01]  /*13220*/  SHFL.IDX PT, R6, R4, 0x3, 0x181f ;  /* 0x00781f0004067f89 */ /* 0x000ea200000e0000 */
[----:B------:R-:W-:-:S03]  /*13230*/  VIADD R7, R0, 0x30 ;  /* 0x0000003000077836 */ /* 0x000fc60000000000 */
[----:B------:R-:W-:Y:S04]  /*13240*/  @!P0 LDGSTS.E.BYPASS.LTC128B.128 [R31+0x15400], desc[UR38][R2.64], !P2 ;  /* 0x15400000021f8fae */ /* 0x000fe8000d101d66 */
[----:B------:R-:W-:Y:S04]  /*13250*/  @!P0 LDGSTS.E.BYPASS.LTC128B.128 [R31+0x19400], desc[UR38][R2.64+0x80], !P3 ;  /* 0x19400080021f8fae */ /* 0x000fe8000d901d66 */
[----:B------:R-:W-:Y:S04]  /*13260*/  @!P0 LDGSTS.E.BYPASS.LTC128B.128 [R31+0x1d400], desc[UR38][R2.64+0x100], !P4 ;  /* 0x1d400100021f8fae */ /* 0x000fe8000e101d66 */
[----:B------:R3:W-:Y:S01]  /*13270*/  @!P0 LDGSTS.E.BYPASS.LTC128B.128 [R31+0x21400], desc[UR38][R2.64+0x180], !P5 ;  /* 0x21400180021f8fae */ /* 0x0007e2000e901d66 */
[----:B------:R-:W-:-:S13]  /*13280*/  ISETP.GE.AND P0, PT, R7, UR37, PT ;  /* 0x0000002507007c0c */ /* 0x000fda000bf06270 */
[----:B0-----:R-:W-:-:S05]  /*13290*/  @!P0 LEA R14, P1, R37, R14, 0x1 ;  /* 0x0000000e250e8211 */ /* 0x001fca00078208ff */
[----:B--2---:R-:W-:Y:S02]  /*132a0*/  @!P0 IMAD.X R7, RZ, RZ, R6, P1 ;  /* 0x000000ffff078224 */ /* 0x004fe400008e0606 */
[----:B---3--:R-:W-:Y:S01]  /*132b0*/  @!P0 IMAD.MOV.U32 R2, RZ, RZ, R14 ;  /* 0x000000ffff028224 */ /* 0x008fe200078e000e */
        /* <DEDUP_REMOVED lines=25> */
[----:B------:R-:W-:Y:S01]  /*13450*/  @!P0 IMAD.MOV.U32 R3, RZ, RZ, R7 ;  /* 0x000000ffff038224 */ /* 0x000fe200078e0007 */
[----:B------:R-:W-:Y:S02]  /*13460*/  IADD3 R7, R0, 0x60, RZ ;  /* 0x0000006000077810 */ /* 0x000fe40007ffe0ff */
        /* <DEDUP_REMOVED lines=9> */
[----:B------:R0:W2:Y:S01]  /*13500*/  SHFL.IDX PT, R6, R4, 0x7, 0x181f ;  /* 0x00f81f0004067f89 */ /* 0x0000a200000e0000 */
[----:B------:R-:W-:-:S03]  /*13510*/  @!P0 IMAD.MOV.U32 R3, RZ, RZ, R7 ;  /* 0x000000ffff038224 */ /* 0x000fc600078e0007 */
[----:B------:R0:W3:Y:S04]  /*13520*/  SHFL.IDX PT, R14, R5, 0x7, 0x181f ;  /* 0x00f81f00050e7f89 */ /* 0x0000e800000e0000 */
[----:B------:R0:W-:Y:S04]  /*13530*/  @!P0 LDGSTS.E.BYPASS.LTC128B.128 [R31+0x17400], desc[UR38][R2.64], !P2 ;  /* 0x17400000021f8fae */ /* 0x0001e8000d101d66 */
[----:B------:R0:W-:Y:S04]  /*13540*/  @!P0 LDGSTS.E.BYPASS.LTC128B.128 [R31+0x1b400], desc[UR38][R2.64+0x80], !P3 ;  /* 0x1b400080021f8fae */ /* 0x0001e8000d901d66 */
[----:B------:R0:W-:Y:S04]  /*13550*/  @!P0 LDGSTS.E.BYPASS.LTC128B.128 [R31+0x1f400], desc[UR38][R2.64+0x100], !P4 ;  /* 0x1f400100021f8fae */ /* 0x0001e8000e101d66 */
[----:B------:R0:W-:Y:S02]  /*13560*/  @!P0 LDGSTS.E.BYPASS.LTC128B.128 [R31+0x23400], desc[UR38][R2.64+0x180], !P5 ;  /* 0x23400180021f8fae */ /* 0x0001e4000e901d66 */
.L_x_2354:
[----:B------:R-:W-:-:S05]  /*13570*/  VIADD R0, R0, 0x70 ;  /* 0x0000007000007836 */ /* 0x000fca0000000000 */
[----:B------:R-:W-:-:S13]  /*13580*/  ISETP.GE.AND P0, PT, R0, UR37, PT ;  /* 0x0000002500007c0c */ /* 0x000fda000bf06270 */
[----:B0--3--:R-:W-:-:S05]  /*13590*/  @!P0 LEA R2, P1, R37, R14, 0x1 ;  /* 0x0000000e25028211 */ /* 0x009fca00078208ff */
        /* <DEDUP_REMOVED lines=10> */
.L_x_2280:
        /* <DEDUP_REMOVED lines=18> */
.L_x_2355:
[----:B------:R-:W-:Y:S05]  /*13760*/  BSYNC B0 ;  /* 0x0000000000007941 */ /* 0x000fea0003800000 */
.L_x_2281:
[----:B------:R-:W-:-:S06]  /*13770*/  UISETP.GE.AND UP0, UPT, UR45, 0x2, UPT ;  /* 0x000000022d00788c */ /* 0x000fcc000bf06270 */
[----:B------:R-:W-:-:S13]  /*13780*/  PLOP3.LUT P0, PT, PT, PT, UP0, 0x40, 0x0 ;  /* 0x000000000000781c */ /* 0x000fda0003f0e808 */
[----:B------:R-:W-:Y:S05]  /*13790*/  @P0 BRA `(.L_x_2283) ;  /* 0x0000000c00fc0947 */ /* 0x000fea0003800000 */
[----:B------:R-:W-:Y:S01]  /*137a0*/  UIADD3 UR4, UR45, -0x2, URZ ;  /* 0xfffffffe2d047890 */ /* 0x000fe2000fffe03f */
[----:B------:R-:W-:Y:S01]  /*137b0*/  BSSY B0, `(.L_x_2283) ;  /* 0x00000fd000007945 */ /* 0x000fe20003800000 */
[----:B------:R-:W-:Y:S02]  /*137c0*/  IMAD.MOV.U32 R10, RZ, RZ, R26 ;  /* 0x000000ffff0a7224 */ /* 0x000fe400078e001a */
[----:B------:R-:W-:Y:S02]  /*137d0*/  IMAD.MOV.U32 R7, RZ, RZ, R23 ;  /* 0x000000ffff077224 */ /* 0x000fe400078e0017 */
[----:B------:R-:W-:Y:S02]  /*137e0*/  IMAD.MOV.U32 R27, RZ, RZ, R24 ;  /* 0x000000ffff1b7224 */ /* 0x000fe400078e0018 */
[----:B0-----:R-:W-:-:S07]  /*137f0*/  IMAD.U32 R0, RZ, RZ, UR4 ;  /* 0x00000004ff007e24 */ /* 0x001fce000f8e00ff */
.L_x_2296:
[----:B------:R-:W0:Y:S01]  /*13800*/  S2R R2, SR_TID.X ;  /* 0x0000000000027919 */ /* 0x000e220000002100 */
[----:B------:R-:W2:Y:S01]  /*13810*/  LDC R3, c[0x0][0x430] ;  /* 0x00010c00ff037b82 */ /* 0x000ea20000000800 */
[----:B------:R-:W-:Y:S01]  /*13820*/  IMAD R6, R0, 0x50, R32 ;  /* 0x0000005000067824 */ /* 0x000fe200078e0220 */
[----:B------:R-:W-:Y:S01]  /*13830*/  LOP3.LUT P1, RZ, R16, 0x200, RZ, 0xc0, !PT ;  /* 0x0000020010ff7812 */ /* 0x000fe2000782c0ff */
[----:B------:R-:W-:Y:S01]  /*13840*/  VIADD R23, R7, 0x1 ;  /* 0x0000000107177836 */ /* 0x000fe20000000000 */
[----:B--2---:R-:W-:Y:S01]  /*13850*/  ISETP.NE.AND P0, PT, R3, 0x1, PT ;  /* 0x000000010300780c */ /* 0x004fe20003f05270 */
[----:B0-----:R-:W-:-:S05]  /*13860*/  IMAD.SHL.U32 R2, R2, 0x10, RZ ;  /* 0x0000001002027824 */ /* 0x001fca00078e00ff */
[----:B------:R-:W-:-:S07]  /*13870*/  LOP3.LUT R2, R36, 0x70, R2, 0xf8, !PT ;  /* 0x0000007024027812 */ /* 0x000fce00078ef802 */
[----:B------:R-:W0:Y:S01]  /*13880*/  @P0 LDC R3, c[0x0][0x434] ;  /* 0x00010d00ff030b82 */ /* 0x000e220000000800 */
[C---:B------:R-:W-:Y:S01]  /*13890*/  ISETP.GT.U32.AND P2, PT, R2.reuse, 0x4f, PT ;  /* 0x0000004f0200780c */ /* 0x040fe20003f44070 */
[----:B------:R-:W-:-:S06]  /*138a0*/  IMAD.IADD R6, R2, 0x1, R6 ;  /* 0x0000000102067824 */ /* 0x000fcc00078e0206 */
[----:B------:R-:W2:Y:S01]  /*138b0*/  @P0 LDC R9, c[0x0][0x438] ;  /* 0x00010e00ff090b82 */ /* 0x000ea20000000800 */
[----:B------:R-:W-:-:S07]  /*138c0*/  MOV R11, R6 ;  /* 0x00000006000b7202 */ /* 0x000fce0000000f00 */
[----:B------:R-:W3:Y:S01]  /*138d0*/  @!P2 LDC.64 R4, c[0x0][0x428] ;  /* 0x00010a00ff04ab82 */ /* 0x000ee20000000a00 */
[----:B0-----:R-:W-:-:S05]  /*138e0*/  @P0 IMAD.HI.U32 R2, R6, R3, RZ ;  /* 0x0000000306020227 */ /* 0x001fca00078e00ff */
[----:B--2---:R-:W-:Y:S02]  /*138f0*/  @P0 SHF.R.U32.HI R11, RZ, R9, R2 ;  /* 0x00000009ff0b0219 */ /* 0x004fe40000011602 */
[----:B-1----:R-:W0:Y:S02]  /*13900*/  @!P2 LDC.64 R8, c[0x0][0x418] ;  /* 0x00010600ff08ab82 */ /* 0x002e240000000a00 */
[----:B------:R-:W-:Y:S01]  /*13910*/  @!P2 SHF.R.S32.HI R3, RZ, 0x1f, R11 ;  /* 0x0000001fff03a819 */ /* 0x000fe2000001140b */
[----:B---3--:R-:W-:-:S04]  /*13920*/  @!P2 IMAD R2, R33, R4, RZ ;  /* 0x000000042102a224 */ /* 0x008fc800078e02ff */
[----:B------:R-:W-:Y:S02]  /*13930*/  @!P2 IMAD R5, R29, R5, R2 ;  /* 0x000000051d05a224 */ /* 0x000fe400078e0202 */
[----:B------:R-:W-:-:S04]  /*13940*/  @!P2 IMAD.MOV.U32 R2, RZ, RZ, R11 ;  /* 0x000000ffff02a224 */ /* 0x000fc800078e000b */
[----:B------:R-:W-:-:S04]  /*13950*/  @!P2 IMAD.WIDE.U32 R2, R29, R4, R2 ;  /* 0x000000041d02a225 */ /* 0x000fc800078e0002 */
[----:B------:R-:W-:Y:S02]  /*13960*/  @!P2 IMAD.IADD R3, R5, 0x1, R3 ;  /* 0x000000010503a824 */ /* 0x000fe400078e0203 */
[----:B------:R-:W-:Y:S01]  /*13970*/  IMAD.MOV.U32 R4, RZ, RZ, RZ ;  /* 0x000000ffff047224 */ /* 0x000fe200078e00ff */
[----:B0-----:R-:W-:-:S04]  /*13980*/  @!P2 LEA R8, P0, R2, R8, 0x2 ;  /* 0x000000080208a211 */ /* 0x001fc800078010ff */
[----:B------:R-:W-:Y:S01]  /*13990*/  @!P2 LEA.HI.X R9, R2, R9, R3, 0x2, P0 ;  /* 0x000000090209a211 */ /* 0x000fe200000f1403 */
[----:B------:R-:W-:Y:S01]  /*139a0*/  IMAD.MOV R5, RZ, RZ, -R11 ;  /* 0x000000ffff057224 */ /* 0x000fe200078e0a0b */
[----:B------:R-:W-:-:S03]  /*139b0*/  ISETP.NE.AND P0, PT, R23, 0x2, PT ;  /* 0x000000021700780c */ /* 0x000fc60003f05270 */
[----:B------:R0:W5:Y:S01]  /*139c0*/  @!P2 LDG.E R4, desc[UR38][R8.64] ;  /* 0x000000260804a981 */ /* 0x000162000c1e1900 */
[----:B------:R-:W-:Y:S05]  /*139d0*/  YIELD ;  /* 0x0000000000007946 */ /* 0x000fea0003800000 */
[----:B------:R-:W-:Y:S01]  /*139e0*/  ULDC UR4, c[0x0][0x430] ;  /* 0x00010c0000047ab9 */ /* 0x000fe20000000800 */
[----:B------:R-:W-:Y:S01]  /*139f0*/  SEL R3, RZ, 0x1, P0 ;  /* 0x00000001ff037807 */ /* 0x000fe20000000000 */
[----:B------:R-:W-:Y:S01]  /*13a00*/  IMAD R5, R5, UR4, R6 ;  /* 0x0000000405057c24 */ /* 0x000fe2000f8e0206 */
[----:B------:R-:W-:Y:S01]  /*13a10*/  SEL R23, R23, RZ, P0 ;  /* 0x000000ff17177207 */ /* 0x000fe20000000000 */
[----:B------:R-:W-:Y:S01]  /*13a20*/  IMAD.MOV.U32 R24, RZ, RZ, R0 ;  /* 0x000000ffff187224 */ /* 0x000fe200078e0000 */
[----:B------:R-:W-:Y:S01]  /*13a30*/  LOP3.LUT R26, R10, R3, RZ, 0x3c, !PT ;  /* 0x000000030a1a7212 */ /* 0x000fe200078e3cff */
[----:B------:R-:W-:Y:S06]  /*13a40*/  @!P1 BRA `(.L_x_2284) ;  /* 0x0000000000049947 */ /* 0x000fec0003800000 */
[----:B------:R-:W-:Y:S01]  /*13a50*/  BPT.TRAP 0x1 ;  /* 0x000000040000795c */ /* 0x000fe20000300000 */
.L_x_2284:
[----:B------:R-:W-:Y:S01]  /*13a60*/  IMAD R6, R23, 0x8, R17 ;  /* 0x0000000817067824 */ /* 0x000fe200078e0211 */
[----:B------:R-:W-:Y:S01]  /*13a70*/  SHF.L.U32 R3, R26, 0x1f, RZ ;  /* 0x0000001f1a037819 */ /* 0x000fe200000006ff */
[----:B------:R-:W-:Y:S03]  /*13a80*/  BSSY B1, `(.L_x_2285) ;  /* 0x0000003000017945 */ /* 0x000fe60003800000 */
[----:B------:R-:W1:Y:S02]  /*13a90*/  SYNCS.PHASECHK.TRANS64.TRYWAIT P0, [R6+URZ+0x38840], R3 ;  /* 0x03884003060075a7 */ /* 0x000e64000800017f */
[----:B-1----:R-:W-:Y:S05]  /*13aa0*/  @!P0 BRA `(.L_x_2286) ;  /* 0x0000002c00e48947 */ /* 0x002fea0003800000 */
.L_x_2356:
[----:B------:R-:W-:Y:S05]  /*13ab0*/  BSYNC B1 ;  /* 0x0000000000017941 */ /* 0x000fea0003800000 */
.L_x_2285:
[----:B------:R-:W-:Y:S01]  /*13ac0*/  SHF.R.S32.HI R21, RZ, 0x1f, R5 ;  /* 0x0000001fff157819 */ /* 0x000fe20000011405 */
[----:B------:R-:W-:Y:S01]  /*13ad0*/  ULDC.64 UR4, c[0x0][0x300] ;  /* 0x0000c00000047ab9 */ /* 0x000fe20000000a00 */
[----:B-----5:R-:W-:Y:S01]  /*13ae0*/  SHF.R.S32.HI R25, RZ, 0x1f, R4 ;  /* 0x0000001fff197819 */ /* 0x020fe20000011404 */
[----:B-1----:R-:W-:Y:S01]  /*13af0*/  IMAD.WIDE.U32 R2, R5, UR4, RZ ;  /* 0x0000000405027c25 */ /* 0x002fe2000f8e00ff */
[C---:B------:R-:W-:Y:S02]  /*13b00*/  LOP3.LUT P4, RZ, R16.reuse, 0x10, RZ, 0xc0, !PT ;  /* 0x0000001010ff7812 */ /* 0x040fe4000788c0ff */
[C---:B------:R-:W-:Y:S01]  /*13b10*/  LOP3.LUT P3, RZ, R16.reuse, 0x8, RZ, 0xc0, !PT ;  /* 0x0000000810ff7812 */ /* 0x040fe2000786c0ff */
[----:B------:R-:W-:Y:S01]  /*13b20*/  IMAD R0, R21, UR4, RZ ;  /* 0x0000000415007c24 */ /* 0x000fe2000f8e02ff */
[C---:B------:R-:W-:Y:S02]  /*13b30*/  LOP3.LUT P2, RZ, R16.reuse, 0x4, RZ, 0xc0, !PT ;  /* 0x0000000410ff7812 */ /* 0x040fe4000784c0ff */
[----:B------:R-:W-:Y:S01]  /*13b40*/  LOP3.LUT P1, RZ, R16, 0x2, RZ, 0xc0, !PT ;  /* 0x0000000210ff7812 */ /* 0x000fe2000782c0ff */
[----:B0-----:R-:W-:Y:S01]  /*13b50*/  IMAD R9, R5, UR5, R0 ;  /* 0x0000000505097c24 */ /* 0x001fe2000f8e0200 */
        /* <DEDUP_REMOVED lines=14> */
[----:B------:R-:W-:-:S03]  /*13c40*/  IMAD R9, R23, 0x5000, R30 ;  /* 0x0000500017097824 */ /* 0x000fc600078e021e */
        /* <DEDUP_REMOVED lines=15> */
[----:B------:R-:W0:Y:S02]  /*13d40*/  SHFL.IDX PT, R14, R8, 0x2, 0x181f ;  /* 0x00581f00080e7f89 */ /* 0x000e2400000e0000 */
[----:B------:R-:W-:Y:S02]  /*13d50*/  IADD3.X R3, RZ, R35, RZ, P0, !PT ;  /* 0x00000023ff037210 */ /* 0x000fe400007fe4ff */
        /* <DEDUP_REMOVED lines=21> */
.L_x_2368:
        /* <DEDUP_REMOVED lines=11> */
.L_x_2288:
        /* <DEDUP_REMOVED lines=10> */
.L_x_2289:
[----:B------:R1:W-:Y:S01]  /*14000*/  SYNCS.ARRIVE.TRANS64.A1T0 RZ, [R6+URZ+0x38830], RZ ;  /* 0x038830ff06ff79a7 */ /* 0x0003e2000810003f */
[----:B------:R-:W-:Y:S05]  /*14010*/  @!P2 BRA `(.L_x_2290) ;  /* 0x000000000004a947 */ /* 0x000fea0003800000 */
[----:B------:R-:W-:Y:S01]  /*14020*/  BPT.TRAP 0x1 ;  /* 0x000000040000795c */ /* 0x000fe20000300000 */
.L_x_2290:
[----:B0-----:R-:W-:Y:S01]  /*14030*/  SHF.L.U32 R3, R10, 0x1f, RZ ;  /* 0x0000001f0a037819 */ /* 0x001fe200000006ff */
[----:B-1----:R-:W-:Y:S01]  /*14040*/  IMAD R6, R7, 0x8, R17 ;  /* 0x0000000807067824 */ /* 0x002fe200078e0211 */
[----:B------:R-:W-:Y:S03]  /*14050*/  BSSY B1, `(.L_x_2291) ;  /* 0x0000003000017945 */ /* 0x000fe60003800000 */
[----:B------:R-:W0:Y:S02]  /*14060*/  SYNCS.PHASECHK.TRANS64.TRYWAIT P0, [R6+URZ+0x38860], R3 ;  /* 0x03886003060075a7 */ /* 0x000e24000800017f */
[----:B0-----:R-:W-:Y:S05]  /*14070*/  @!P0 BRA `(.L_x_2292) ;  /* 0x0000003000048947 */ /* 0x001fea0003800000 */
.L_x_2369:
[----:B------:R-:W-:Y:S05]  /*14080*/  BSYNC B1 ;  /* 0x0000000000017941 */ /* 0x000fea0003800000 */
.L_x_2291:
[----:B------:R-:W-:Y:S01]  /*14090*/  IMAD.MOV.U32 R2, RZ, RZ, -0x50 ;  /* 0xffffffb0ff027424 */ /* 0x000fe200078e00ff */
[----:B------:R-:W-:Y:S01]  /*140a0*/  UMOV UR4, 0xffffffff ;  /* 0xffffffff00047882 */ /* 0x000fe20000000000 */
[C---:B------:R-:W-:Y:S01]  /*140b0*/  LOP3.LUT P4, RZ, R16.reuse, 0x100, RZ, 0xc0, !PT ;  /* 0x0000010010ff7812 */ /* 0x040fe2000788c0ff */
[----:B------:R-:W-:Y:S01]  /*140c0*/  IMAD R7, R7, 0x5000, R30 ;  /* 0x0000500007077824 */ /* 0x000fe200078e021e */
[C---:B------:R-:W-:Y:S01]  /*140d0*/  LOP3.LUT P3, RZ, R16.reuse, 0x80, RZ, 0xc0, !PT ;  /* 0x0000008010ff7812 */ /* 0x040fe2000786c0ff */
[----:B0-----:R-:W-:Y:S01]  /*140e0*/  IMAD R3, R27, R2, UR36 ;  /* 0x000000241b037e24 */ /* 0x001fe2000f8e0202 */
        /* <DEDUP_REMOVED lines=55> */
.L_x_2381:
        /* <DEDUP_REMOVED lines=30> */
[----:B------:R-:W-:-:S04]  /*14640*/  LEA R18, P0, R2, UR4, 0x1 ;  /* 0x0000000402127c11 */ /* 0x000fc8000f8008ff */
[----:B------:R-:W-:Y:S02]  /*14650*/  LEA.HI.X R19, R2, UR5, R3, 0x1, P0 ;  /* 0x0000000502137c11 */ /* 0x000fe400080f0c03 */
[----:B------:R-:W-:-:S13]  /*14660*/  PLOP3.LUT P0, PT, PT, PT, PT, 0x80, 0x0 ;  /* 0x000000000000781c */ /* 0x000fda0003f0f070 */
.L_x_2294:
        /* <DEDUP_REMOVED lines=10> */
.L_x_2295:
[C---:B------:R-:W-:Y:S01]  /*14710*/  ISETP.GT.AND P0, PT, R24.reuse, RZ, PT ;  /* 0x000000ff1800720c */ /* 0x040fe20003f04270 */
[----:B------:R0:W-:Y:S01]  /*14720*/  SYNCS.ARRIVE.TRANS64.A1T0 RZ, [R6+URZ+0x38850], RZ ;  /* 0x038850ff06ff79a7 */ /* 0x0001e2000810003f */
[----:B------:R-:W-:Y:S02]  /*14730*/  VIADD R0, R24, 0xffffffff ;  /* 0xffffffff18007836 */ /* 0x000fe40000000000 */
[----:B------:R-:W-:Y:S02]  /*14740*/  IMAD.MOV.U32 R10, RZ, RZ, R26 ;  /* 0x000000ffff0a7224 */ /* 0x000fe400078e001a */
[----:B------:R-:W-:Y:S02]  /*14750*/  IMAD.MOV.U32 R7, RZ, RZ, R23 ;  /* 0x000000ffff077224 */ /* 0x000fe400078e0017 */
[----:B------:R-:W-:-:S05]  /*14760*/  IMAD.MOV.U32 R27, RZ, RZ, R24 ;  /* 0x000000ffff1b7224 */ /* 0x000fca00078e0018 */
[----:B0-----:R-:W-:Y:S05]  /*14770*/  @P0 BRA `(.L_x_2296) ;  /* 0xfffffff000200947 */ /* 0x001fea000383ffff */
[----:B------:R-:W-:Y:S05]  /*14780*/  BSYNC B0 ;  /* 0x0000000000007941 */ /* 0x000fea0003800000 */
.L_x_2283:
[----:B0-----:R-:W0:Y:S01]  /*14790*/  S2R R0, SR_TID.X ;  /* 0x0000000000007919 */ /* 0x001e220000002100 */
[----:B------:R-:W-:Y:S01]  /*147a0*/  BSSY B0, `(.L_x_2297) ;  /* 0x0000010000007945 */ /* 0x000fe20003800000 */
[----:B0-----:R-:W-:-:S04]  /*147b0*/  LOP3.LUT R0, R0, 0x7f, RZ, 0xc0, !PT ;  /* 0x0000007f00007812 */ /* 0x001fc800078ec0ff */
[----:B------:R-:W-:-:S13]  /*147c0*/  ISETP.NE.AND P2, PT, R0, RZ, PT ;  /* 0x000000ff0000720c */ /* 0x000fda0003f45270 */
[----:B------:R-:W-:Y:S05]  /*147d0*/  @P2 BRA `(.L_x_2298) ;  /* 0x0000000000302947 */ /* 0x000fea0003800000 */
[----:B------:R-:W0:Y:S01]  /*147e0*/  S2R R7, SR_LANEID ;  /* 0x0000000000077919 */ /* 0x000e220000000000 */
[----:B------:R-:W-:Y:S01]  /*147f0*/  VOTEU.ANY UR4, UPT, PT ;  /* 0x0000000000047886 */ /* 0x000fe200038e0100 */
[----:B------:R-:W2:Y:S01]  /*14800*/  LDC.64 R2, c[0x0][0xc80] ;  /* 0x00032000ff027b82 */ /* 0x000ea20000000a00 */
[----:B------:R-:W0:Y:S08]  /*14810*/  FLO.U32 R0, UR4 ;  /* 0x0000000400007d00 */ /* 0x000e3000080e0000 */
[----:B------:R-:W2:Y:S01]  /*14820*/  POPC R5, UR4 ;  /* 0x0000000400057d09 */ /* 0x000ea20008000000 */
[----:B0-----:R-:W-:-:S13]  /*14830*/  ISETP.EQ.U32.AND P0, PT, R0, R7, PT ;  /* 0x000000070000720c */ /* 0x001fda0003f02070 */
[----:B--2---:R-:W2:Y:S01]  /*14840*/  @P0 ATOMG.E.ADD.STRONG.GPU PT, R3, desc[UR38][R2.64], R5 ;  /* 0x00000005020309a8 */ /* 0x004ea200081ee1e6 */
[----:B------:R-:W0:Y:S02]  /*14850*/  S2R R4, SR_LTMASK ;  /* 0x0000000000047919 */ /* 0x000e240000003900 */
[----:B0-----:R-:W-:-:S04]  /*14860*/  LOP3.LUT R4, R4, UR4, RZ, 0xc0, !PT ;  /* 0x0000000404047c12 */ /* 0x001fc8000f8ec0ff */
[----:B------:R-:W0:Y:S01]  /*14870*/  POPC R7, R4 ;  /* 0x0000000400077309 */ /* 0x000e220000000000 */
[----:B--2---:R-:W0:Y:S02]  /*14880*/  SHFL.IDX PT, R0, R3, R0, 0x1f ;  /* 0x00001f0003007589 */ /* 0x004e2400000e0000 */
[----:B0-----:R-:W-:-:S07]  /*14890*/  IADD3 R34, R0, UR46, R7 ;  /* 0x0000002e00227c10 */ /* 0x001fce000fffe007 */
.L_x_2298:
[----:B------:R-:W-:Y:S05]  /*148a0*/  BSYNC B0 ;  /* 0x0000000000007941 */ /* 0x000fea0003800000 */
.L_x_2297:
[----:B------:R-:W-:-:S13]  /*148b0*/  LOP3.LUT P0, RZ, R16, 0x200, RZ, 0xc0, !PT ;  /* 0x0000020010ff7812 */ /* 0x000fda000780c0ff */
[----:B------:R-:W-:Y:S05]  /*148c0*/  @!P0 BRA `(.L_x_2299) ;  /* 0x0000000000048947 */ /* 0x000fea0003800000 */
[----:B------:R-:W-:Y:S01]  /*148d0*/  BPT.TRAP 0x1 ;  /* 0x000000040000795c */ /* 0x000fe20000300000 */
.L_x_2299:
[----:B------:R-:W-:Y:S01]  /*148e0*/  IMAD R4, R23, 0x8, R17 ;  /* 0x0000000817047824 */ /* 0x000fe200078e0211 */
[----:B------:R-:W-:Y:S01]  /*148f0*/  SHF.L.U32 R3, R26, 0x1f, RZ ;  /* 0x0000001f1a037819 */ /* 0x000fe200000006ff */
[----:B------:R-:W-:Y:S01]  /*14900*/  IMAD.MOV.U32 R5, RZ, RZ, -0x50 ;  /* 0xffffffb0ff057424 */ /* 0x000fe200078e00ff */
[----:B------:R-:W-:Y:S02]  /*14910*/  BSSY B0, `(.L_x_2300) ;  /* 0x0000004000007945 */ /* 0x000fe40003800000 */
[----:B------:R-:W0:Y:S01]  /*14920*/  SYNCS.PHASECHK.TRANS64.TRYWAIT P0, [R4+URZ+0x38860], R3 ;  /* 0x03886003040075a7 */ /* 0x000e22000800017f */
[----:B------:R-:W-:Y:S01]  /*14930*/  IMAD R5, R24, R5, UR36 ;  /* 0x0000002418057e24 */ /* 0x000fe2000f8e0205 */
[----:B0-----:R-:W-:Y:S06]  /*14940*/  @!P0 BRA `(.L_x_2301) ;  /* 0x0000002c00ac8947 */ /* 0x001fec0003800000 */
.L_x_2382:
[----:B------:R-:W-:Y:S05]  /*14950*/  BSYNC B0 ;  /* 0x0000000000007941 */ /* 0x000fea0003800000 */
.L_x_2300:
[----:B------:R-:W-:Y:S01]  /*14960*/  UMOV UR4, 0xffffffff ;  /* 0xffffffff00047882 */ /* 0x000fe20000000000 */
[C---:B------:R-:W-:Y:S01]  /*14970*/  LOP3.LUT P5, RZ, R16.reuse, 0x100, RZ, 0xc0, !PT ;  /* 0x0000010010ff7812 */ /* 0x040fe200078ac0ff */
[----:B-1----:R-:W-:Y:S01]  /*14980*/  IMAD R8, R23, 0x5000, R30 ;  /* 0x0000500017087824 */ /* 0x002fe200078e021e */
        /* <DEDUP_REMOVED lines=24> */
[----:B------:R-:W-:Y:S01]  /*14b10*/  ISETP.LT.OR P0, PT, R5, 0x11, P5 ;  /* 0x000000110500780c */ /* 0x000fe20002f01670 */
[----:B------:R-:W1:-:S12]  /*14b20*/  SHFL.IDX PT, R7, R19, 0x2, 0x181f ;  /* 0x00581f0013077f89 */ /* 0x000e5800000e0000 */
        /* <DEDUP_REMOVED lines=8> */
[----:B------:R-:W0:Y:S03]  /*14bb0*/  SHFL.IDX PT, R14, R18, 0x3, 0x181f ;  /* 0x00781f00120e7f89 */ /* 0x000e2600000e0000 */
[----:B-1----:R-:W-:Y:S01]  /*14bc0*/  IMAD.X R3, RZ, RZ, R7, P0 ;  /* 0x000000ffff037224 */ /* 0x002fe200000e0607 */
        /* <DEDUP_REMOVED lines=11> */
[----:B------:R3:W4:Y:S02]  /*14c80*/  SHFL.IDX PT, R14, R18, 0x4, 0x181f ;  /* 0x00981f00120e7f89 */ /* 0x00072400000e0000 */
[----:B-1----:R-:W-:Y:S02]  /*14c90*/  IADD3.X R3, RZ, R7, RZ, P0, !PT ;  /* 0x00000007ff037210 */ /* 0x002fe400007fe4ff */
        /* <DEDUP_REMOVED lines=8> */
.L_x_2394:
        /* <DEDUP_REMOVED lines=15> */
.L_x_2303:
        /* <DEDUP_REMOVED lines=10> */
.L_x_2304:
[----:B------:R1:W-:Y:S01]  /*14eb0*/  SYNCS.ARRIVE.TRANS64.A1T0 RZ, [R4+URZ+0x38850], RZ ;  /* 0x038850ff04ff79a7 */ /* 0x0003e2000810003f */
[----:B------:R-:W-:-:S05]  /*14ec0*/  VIADD R23, R23, 0x1 ;  /* 0x0000000117177836 */ /* 0x000fca0000000000 */
[----:B------:R-:W-:-:S04]  /*14ed0*/  ISETP.NE.AND P0, PT, R23, 0x2, PT ;  /* 0x000000021700780c */ /* 0x000fc80003f05270 */
[----:B0-----:R-:W-:Y:S02]  /*14ee0*/  SEL R3, RZ, 0x1, P0 ;  /* 0x00000001ff037807 */ /* 0x001fe40000000000 */
[----:B------:R-:W-:Y:S02]  /*14ef0*/  SEL R23, R23, RZ, P0 ;  /* 0x000000ff17177207 */ /* 0x000fe40000000000 */
[----:B-1----:R-:W-:-:S07]  /*14f00*/  LOP3.LUT R26, R26, R3, RZ, 0x3c, !PT ;  /* 0x000000031a1a7212 */ /* 0x002fce00078e3cff */
.L_x_2262:
[----:B------:R-:W-:Y:S05]  /*14f10*/  BSYNC B7 ;  /* 0x0000000000077941 */ /* 0x000fea0003800000 */
.L_x_2260:
        /* <DEDUP_REMOVED lines=11> */
.L_x_2305:
[----:B------:R-:W-:-:S03]  /*14fd0*/  UMOV UR4, 0xffffffff ;  /* 0xffffffff00047882 */ /* 0x000fc60000000000 */
[----:B------:R-:W-:Y:S05]  /*14fe0*/  BRA.DIV UR4, `(.L_x_2307) ;  /* 0x0000003204087947 */ /* 0x000fea000b800000 */
[----:B------:R0:W1:Y:S02]  /*14ff0*/  SHFL.IDX PT, R14, R34, RZ, 0x1f ;  /* 0x00001fff220e7589 */ /* 0x00006400000e0000 */
.L_x_2397:
        /* <DEDUP_REMOVED lines=8> */
.L_x_2306:
[----:B------:R-:W-:Y:S02]  /*15080*/  ULDC UR4, c[0x0][0xc38] ;  /* 0x00030e0000047ab9 */ /* 0x000fe40000000800 */
[----:B-1----:R-:W-:-:S13]  /*15090*/  ISETP.GE.AND P0, PT, R34, UR4, PT ;  /* 0x0000000422007c0c */ /* 0x002fda000bf06270 */
[----:B------:R-:W-:Y:S05]  /*150a0*/  @!P0 BRA `(.L_x_2308) ;  /* 0xffffffc400648947 */ /* 0x000fea000383ffff */
.L_x_2257:
[----:B------:R-:W2:Y:S01]  /*150b0*/  LDL.LU R0, [R1] ;  /* 0x0000000001007983 */ /* 0x000ea20000300800 */
[----:B------:R-:W-:Y:S01]  /*150c0*/  BSSY B0, `(.L_x_2309) ;  /* 0x000000b000007945 */ /* 0x000fe20003800000 */
[----:B------:R-:W1:Y:S01]  /*150d0*/  S2R R5, SR_CgaCtaId ;  /* 0x0000000000057919 */ /* 0x000e620000008800 */
[----:B--2---:R-:W-:-:S05]  /*150e0*/  VIADD R0, R0, 0x1 ;  /* 0x0000000100007836 */ /* 0x004fca0000000000 */
        /* <DEDUP_REMOVED lines=8> */
.L_x_2398:
[----:B------:R-:W-:Y:S05]  /*15170*/  BSYNC B0 ;  /* 0x0000000000007941 */ /* 0x000fea0003800000 */
.L_x_2309:
[----:B------:R-:W-:-:S03]  /*15180*/  UMOV UR4, 0xffffffff ;  /* 0xffffffff00047882 */ /* 0x000fc60000000000 */
[----:B------:R-:W-:Y:S05]  /*15190*/  BRA.DIV UR4, `(.L_x_2311) ;  /* 0x0000002e04d87947 */ /* 0x000fea000b800000 */
[----:B-1----:R-:W1:Y:S02]  /*151a0*/  S2R R0, SR_TID.X ;  /* 0x0000000000007919 */ /* 0x002e640000002100 */
[----:B-1----:R-:W-:-:S04]  /*151b0*/  SHF.R.U32.HI R0, RZ, 0x5, R0 ;  /* 0x00000005ff007819 */ /* 0x002fc80000011600 */
[----:B------:R-:W-:-:S05]  /*151c0*/  LOP3.LUT R0, R0, 0x3, RZ, 0xc0, !PT ;  /* 0x0000000300007812 */ /* 0x000fca00078ec0ff */
[----:B------:R1:W2:Y:S02]  /*151d0*/  SHFL.IDX PT, R14, R0, RZ, 0x1f ;  /* 0x00001fff000e7589 */ /* 0x0002a400000e0000 */
.L_x_2401:
[----:B--2---:R-:W-:Y:S01]  /*151e0*/  ISETP.NE.AND P0, PT, R14, RZ, PT ;  /* 0x000000ff0e00720c */ /* 0x004fe20003f05270 */
[----:B------:R-:W-:-:S12]  /*151f0*/  BSSY B0, `(.L_x_2312) ;  /* 0x0000026000007945 */ /* 0x000fd80003800000 */
[----:B------:R-:W-:Y:S05]  /*15200*/  @P0 BRA `(.L_x_2313) ;  /* 0x0000000000900947 */ /* 0x000fea0003800000 */
[----:B------:R-:W-:-:S03]  /*15210*/  UMOV UR4, 0xffffffff ;  /* 0xffffffff00047882 */ /* 0x000fc60000000000 */
[----:B------:R-:W-:Y:S05]  /*15220*/  BRA.DIV UR4, `(.L_x_2314) ;  /* 0x0000002e04e87947 */ /* 0x000fea000b800000 */
[----:B------:R-:W-:-:S13]  /*15230*/  ELECT P6, URZ, PT ;  /* 0x00000000003f782f */ /* 0x000fda00038c0000 */
.L_x_2404:
        /* <DEDUP_REMOVED lines=8> */
.L_x_2315:
[C---:B------:R-:W-:Y:S01]  /*152c0*/  IMAD R5, R23.reuse, 0x8, R4 ;  /* 0x0000000817057824 */ /* 0x040fe200078e0204 */
[----:B------:R-:W-:Y:S01]  /*152d0*/  SHF.L.U32 R0, R26, 0x1f, RZ ;  /* 0x0000001f1a007819 */ /* 0x000fe200000006ff */
[----:B------:R-:W-:-:S03]  /*152e0*/  VIADD R23, R23, 0x1 ;  /* 0x0000000117177836 */ /* 0x000fc60000000000 */
[----:B------:R-:W1:Y:S02]  /*152f0*/  SYNCS.PHASECHK.TRANS64.TRYWAIT P1, [R5+URZ+0x38840], R0 ;  /* 0x03884000050075a7 */ /* 0x000e64000802017f */
[----:B------:R-:W-:-:S04]  /*15300*/  ISETP.NE.AND P2, PT, R23, 0x2, PT ;  /* 0x000000021700780c */ /* 0x000fc80003f45270 */
[----:B------:R-:W-:Y:S01]  /*15310*/  SEL R3, RZ, 0x1, P2 ;  /* 0x00000001ff037807 */ /* 0x000fe20001000000 */
[----:B-1----:R-:W-:Y:S08]  /*15320*/  @!P1 BRA `(.L_x_2316) ;  /* 0x0000002c00c89947 */ /* 0x002ff00003800000 */
.L_x_2405:
[----:B------:R-:W-:Y:S02]  /*15330*/  SEL R23, R23, RZ, P2 ;  /* 0x000000ff17177207 */ /* 0x000fe40001000000 */
[----:B------:R-:W-:Y:S01]  /*15340*/  LOP3.LUT R2, R26, R3, RZ, 0x3c, !PT ;  /* 0x000000031a027212 */ /* 0x000fe200078e3cff */
[----:B------:R-:W-:Y:S06]  /*15350*/  @!P0 BRA `(.L_x_2317) ;  /* 0x0000000000048947 */ /* 0x000fec0003800000 */
[----:B------:R-:W-:Y:S01]  /*15360*/  BPT.TRAP 0x1 ;  /* 0x000000040000795c */ /* 0x000fe20000300000 */
.L_x_2317:
[----:B------:R-:W-:Y:S01]  /*15370*/  IMAD R23, R23, 0x8, R4 ;  /* 0x0000000817177824 */ /* 0x000fe200078e0204 */
[----:B------:R-:W-:-:S04]  /*15380*/  SHF.L.U32 R2, R2, 0x1f, RZ ;  /* 0x0000001f02027819 */ /* 0x000fc800000006ff */
[----:B------:R-:W2:Y:S02]  /*15390*/  SYNCS.PHASECHK.TRANS64.TRYWAIT P1, [R23+URZ+0x38840], R2 ;  /* 0x03884002170075a7 */ /* 0x000ea4000802017f */
[----:B--2---:R-:W-:Y:S05]  /*153a0*/  @!P1 BRA `(.L_x_2318) ;  /* 0x0000002c00bc9947 */ /* 0x004fea0003800000 */
.L_x_2406:
[----:B------:R-:W-:Y:S05]  /*153b0*/  @!P0 BRA `(.L_x_2319) ;  /* 0x0000000000048947 */ /* 0x000fea0003800000 */
[----:B------:R-:W-:Y:S01]  /*153c0*/  BPT.TRAP 0x1 ;  /* 0x000000040000795c */ /* 0x000fe20000300000 */
.L_x_2319:
[----:B------:R-:W3:Y:S02]  /*153d0*/  SYNCS.PHASECHK.TRANS64.TRYWAIT P1, [R5+URZ+0x38860], R0 ;  /* 0x03886000050075a7 */ /* 0x000ee4000802017f */
[----:B---3--:R-:W-:Y:S05]  /*153e0*/  @!P1 BRA `(.L_x_2320) ;  /* 0x0000002c00c09947 */ /* 0x008fea0003800000 */
.L_x_2407:
[----:B------:R-:W-:Y:S05]  /*153f0*/  @!P0 BRA `(.L_x_2321) ;  /* 0x0000000000048947 */ /* 0x000fea0003800000 */
[----:B------:R-:W-:Y:S01]  /*15400*/  BPT.TRAP 0x1 ;  /* 0x000000040000795c */ /* 0x000fe20000300000 */
.L_x_2321:
[----:B----4-:R4:W0:Y:S02]  /*15410*/  SYNCS.PHASECHK.TRANS64.TRYWAIT P0, [R23+URZ+0x38860], R2 ;  /* 0x03886002170075a7 */ /* 0x010824000800017f */
[----:B0-----:R-:W-:Y:S05]  /*15420*/  @!P0 NANOSLEEP.SYNCS 0x989680 ;  /* 0x009896800000895d */ /* 0x001fea0003900000 */
[----:B------:R-:W0:Y:S02]  /*15430*/  @!P0 SYNCS.PHASECHK.TRANS64 P0, [R23+URZ+0x38860], R2 ;  /* 0x03886002170085a7 */ /* 0x000e24000800007f */
[----:B0-----:R-:W-:Y:S05]  /*15440*/  @!P0 BRA `(.L_x_2321) ;  /* 0xfffffffc00f08947 */ /* 0x001fea000383ffff */
.L_x_2313:
[----:B------:R-:W-:Y:S05]  /*15450*/  BSYNC B0 ;  /* 0x0000000000007941 */ /* 0x000fea0003800000 */
.L_x_2312:
[----:B------:R-:W-:Y:S05]  /*15460*/  EXIT ;  /* 0x000000000000794d */ /* 0x000fea0003800000 */
.L_x_2204:
[----:B------:R-:W-:-:S13]  /*15470*/  R2UR UR4, R16 ;  /* 0x00000000100472ca */ /* 0x000fda00000e0000 */
[----:B0-----:R-:W-:-:S04]  /*15480*/  IMAD.U32 R3, RZ, RZ, UR4 ;  /* 0x00000004ff037e24 */ /* 0x001fc8000f8e00ff */
[----:B------:R0:W1:Y:S03]  /*15490*/  SYNCS.PHASECHK.TRANS64.TRYWAIT P1, [R3+URZ+0x38800], R0 ;  /* 0x03880000030075a7 */ /* 0x000066000802017f */
[----:B-1----:R-:W-:Y:S05]  /*154a0*/  @!P1 NANOSLEEP.SYNCS 0x989680 ;  /* 0x009896800000995d */ /* 0x002fea0003900000 */
[----:B------:R-:W1:Y:S02]  /*154b0*/  @!P1 SYNCS.PHASECHK.TRANS64 P1, [R3+URZ+0x38800], R0 ;  /* 0x03880000030095a7 */ /* 0x000e64000802007f */
[----:B-1----:R-:W-:Y:S05]  /*154c0*/  @!P1 BRA `(.L_x_2204) ;  /* 0xfffffffc00e89947 */ /* 0x002fea000383ffff */
[----:B------:R-:W-:Y:S05]  /*154d0*/  BRA `(.L_x_2322) ;  /* 0xfffffec400187947 */ /* 0x000fea000383ffff */
.L_x_2208:
[----:B-1----:R1:W2:Y:S02]  /*154e0*/  SYNCS.PHASECHK.TRANS64.TRYWAIT P1, [R0+URZ+0x38830], R3 ;  /* 0x03883003000075a7 */ /* 0x0022a4000802017f */
[----:B--2---:R-:W-:Y:S05]  /*154f0*/  @!P1 NANOSLEEP.SYNCS 0x989680 ;  /* 0x009896800000995d */ /* 0x004fea0003900000 */
[----:B------:R-:W2:Y:S02]  /*15500*/  @!P1 SYNCS.PHASECHK.TRANS64 P1, [R0+URZ+0x38830], R3 ;  /* 0x03883003000095a7 */ /* 0x000ea4000802007f */
[----:B--2---:R-:W-:Y:S05]  /*15510*/  @!P1 BRA `(.L_x_2208) ;  /* 0xfffffffc00f09947 */ /* 0x004fea000383ffff */
[----:B------:R-:W-:Y:S05]  /*15520*/  BRA `(.L_x_2207) ;  /* 0xfffffec4003c7947 */ /* 0x000fea000383ffff */
.L_x_2214:
[----:B-1----:R-:W-:-:S04]  /*15530*/  IMAD.U32 R4, RZ, RZ, UR61 ;  /* 0x0000003dff047e24 */ /* 0x002fc8000f8e00ff */
[----:B------:R1:W2:Y:S03]  /*15540*/  SYNCS.PHASECHK.TRANS64.TRYWAIT P1, [R4+URZ+0x38830], R3 ;  /* 0x03883003040075a7 */ /* 0x0002a6000802017f */
[----:B--2---:R-:W-:Y:S05]  /*15550*/  @!P1 NANOSLEEP.SYNCS 0x989680 ;  /* 0x009896800000995d */ /* 0x004fea0003900000 */
[----:B------:R-:W2:Y:S02]  /*15560*/  @!P1 SYNCS.PHASECHK.TRANS64 P1, [R4+URZ+0x38830], R3 ;  /* 0x03883003040095a7 */ /* 0x000ea4000802007f */
[----:B--2---:R-:W-:Y:S05]  /*15570*/  @!P1 BRA `(.L_x_2214) ;  /* 0xfffffffc00ec9947 */ /* 0x004fea000383ffff */
[----:B------:R-:W-:Y:S05]  /*15580*/  BRA `(.L_x_2213) ;  /* 0xffffff0000ac7947 */ /* 0x000fea000383ffff */
.L_x_2218:
[----:B---3--:R-:W-:-:S04]  /*15590*/  IMAD.U32 R2, RZ, RZ, UR4 ;  /* 0x00000004ff027e24 */ /* 0x008fc8000f8e00ff */
[----:B------:R3:W4:Y:S03]  /*155a0*/  SYNCS.PHASECHK.TRANS64.TRYWAIT P1, [R2+URZ+0x38850], R0 ;  /* 0x03885000020075a7 */ /* 0x000726000802017f */
[----:B----4-:R-:W-:Y:S05]  /*155b0*/  @!P1 NANOSLEEP.SYNCS 0x989680 ;  /* 0x009896800000995d */ /* 0x010fea0003900000 */
[----:B------:R-:W4:Y:S02]  /*155c0*/  @!P1 SYNCS.PHASECHK.TRANS64 P1, [R2+URZ+0x38850], R0 ;  /* 0x03885000020095a7 */ /* 0x000f24000802007f */
[----:B----4-:R-:W-:Y:S05]  /*155d0*/  @!P1 BRA `(.L_x_2218) ;  /* 0xfffffffc00ec9947 */ /* 0x010fea000383ffff */
[----:B------:R-:W-:Y:S05]  /*155e0*/  BRA `(.L_x_2217) ;  /* 0xffffff2800047947 */ /* 0x000fea000383ffff */
.L_x_2226:
[----:B-1----:R-:W-:-:S04]  /*155f0*/  MOV R4, UR4 ;  /* 0x0000000400047c02 */ /* 0x002fc80008000f00 */
[----:B------:R1:W2:Y:S03]  /*15600*/  SYNCS.PHASECHK.TRANS64.TRYWAIT P1, [R4+URZ+0x38830], R3 ;  /* 0x03883003040075a7 */ /* 0x0002a6000802017f */
[----:B--2---:R-:W-:Y:S05]  /*15610*/  @!P1 NANOSLEEP.SYNCS 0x989680 ;  /* 0x009896800000995d */ /* 0x004fea0003900000 */
[----:B------:R-:W2:Y:S02]  /*15620*/  @!P1 SYNCS.PHASECHK.TRANS64 P1, [R4+URZ+0x38830], R3 ;  /* 0x03883003040095a7 */ /* 0x000ea4000802007f */
[----:B--2---:R-:W-:Y:S05]  /*15630*/  @!P1 BRA `(.L_x_2226) ;  /* 0xfffffffc00ec9947 */ /* 0x004fea000383ffff */
[----:B------:R-:W-:Y:S05]  /*15640*/  BRA `(.L_x_2225) ;  /* 0xffffff3c00f87947 */ /* 0x000fea000383ffff */
.L_x_2230:
[----:B---3--:R-:W-:-:S04]  /*15650*/  IMAD.U32 R2, RZ, RZ, UR4 ;  /* 0x00000004ff027e24 */ /* 0x008fc8000f8e00ff */
[----:B------:R3:W4:Y:S03]  /*15660*/  SYNCS.PHASECHK.TRANS64.TRYWAIT P1, [R2+URZ+0x38850], R0 ;  /* 0x03885000020075a7 */ /* 0x000726000802017f */
[----:B----4-:R-:W-:Y:S05]  /*15670*/  @!P1 NANOSLEEP.SYNCS 0x989680 ;  /* 0x009896800000995d */ /* 0x010fea0003900000 */
[----:B------:R-:W4:Y:S02]  /*15680*/  @!P1 SYNCS.PHASECHK.TRANS64 P1, [R2+URZ+0x38850], R0 ;  /* 0x03885000020095a7 */ /* 0x000f24000802007f */
[----:B----4-:R-:W-:Y:S05]  /*15690*/  @!P1 BRA `(.L_x_2230) ;  /* 0xfffffffc00ec9947 */ /* 0x010fea000383ffff */
[----:B------:R-:W-:Y:S05]  /*156a0*/  BRA `(.L_x_2229) ;  /* 0xffffff6800487947 */ /* 0x000fea000383ffff */
.L_x_2237:
[----:B-1----:R-:W-:-:S04]  /*156b0*/  IMAD.U32 R7, RZ, RZ, UR7 ;  /* 0x00000007ff077e24 */ /* 0x002fc8000f8e00ff */
[----:B------:R1:W2:Y:S03]  /*156c0*/  SYNCS.PHASECHK.TRANS64.TRYWAIT P1, [R7+URZ+0x38850], R0 ;  /* 0x03885000070075a7 */ /* 0x0002a6000802017f */
[----:B--2---:R-:W-:Y:S05]  /*156d0*/  @!P1 NANOSLEEP.SYNCS 0x989680 ;  /* 0x009896800000995d */ /* 0x004fea0003900000 */
[----:B------:R-:W2:Y:S02]  /*156e0*/  @!P1 SYNCS.PHASECHK.TRANS64 P1, [R7+URZ+0x38850], R0 ;  /* 0x03885000070095a7 */ /* 0x000ea4000802007f */
[----:B--2---:R-:W-:Y:S05]  /*156f0*/  @!P1 BRA `(.L_x_2237) ;  /* 0xfffffffc00ec9947 */ /* 0x004fea000383ffff */
[----:B------:R-:W-:Y:S05]  /*15700*/  BRA `(.L_x_2236) ;  /* 0xffffff80005c7947 */ /* 0x000fea000383ffff */
.L_x_2268:
[----:B------:R-:W2:Y:S01]  /*15710*/  S2R R18, SR_TID.X ;  /* 0x0000000000127919 */ /* 0x000ea20000002100 */
        /* <DEDUP_REMOVED lines=9> */
.L_x_2323:
[----:B------:R-:W-:Y:S05]  /*157b0*/  BRA `(.L_x_2324) ;  /* 0xffffffc8001c7947 */ /* 0x000fea000383ffff */
.L_x_2271:
[----:B0-----:R0:W1:Y:S02]  /*157c0*/  SYNCS.PHASECHK.TRANS64.TRYWAIT P0, [R0+URZ+0x38840], R3 ;  /* 0x03884003000075a7 */ /* 0x001064000800017f */
[----:B-1----:R-:W-:Y:S05]  /*157d0*/  @!P0 NANOSLEEP.SYNCS 0x989680 ;  /* 0x009896800000895d */ /* 0x002fea0003900000 */
[----:B------:R-:W1:Y:S02]  /*157e0*/  @!P0 SYNCS.PHASECHK.TRANS64 P0, [R0+URZ+0x38840], R3 ;  /* 0x03884003000085a7 */ /* 0x000e64000800007f */
[----:B-1----:R-:W-:Y:S05]  /*157f0*/  @!P0 BRA `(.L_x_2271) ;  /* 0xfffffffc00f08947 */ /* 0x002fea000383ffff */
[----:B------:R-:W-:Y:S05]  /*15800*/  BRA `(.L_x_2325) ;  /* 0xffffffcc00207947 */ /* 0x000fea000383ffff */
.L_x_2272:
        /* <DEDUP_REMOVED lines=8> */
.L_x_2327:
[----:B------:R-:W-:Y:S05]  /*15890*/  BSYNC B0 ;  /* 0x0000000000007941 */ /* 0x000fea0003800000 */
.L_x_2326:
[----:B------:R-:W-:Y:S01]  /*158a0*/  IMAD.MOV.U32 R13, RZ, RZ, R4 ;  /* 0x000000ffff0d7224 */ /* 0x000fe200078e0004 */
[----:B------:R-:W-:Y:S01]  /*158b0*/  MOV R11, 0x181f ;  /* 0x0000181f000b7802 */ /* 0x000fe20000000f00 */
[----:B------:R-:W-:Y:S01]  /*158c0*/  IMAD.MOV.U32 R12, RZ, RZ, RZ ;  /* 0x000000ffff0c7224 */ /* 0x000fe200078e00ff */
        /* <DEDUP_REMOVED lines=9> */
.L_x_2328:
[----:B------:R-:W-:Y:S01]  /*15960*/  LOP3.LUT P2, RZ, R16, 0x2, RZ, 0xc0, !PT ;  /* 0x0000000210ff7812 */ /* 0x000fe2000784c0ff */
        /* <DEDUP_REMOVED lines=8> */
.L_x_2329:
        /* <DEDUP_REMOVED lines=13> */
.L_x_2330:
[----:B------:R-:W-:Y:S02]  /*15ac0*/  @P0 IMAD R25, R5, 0x2, R17 ;  /* 0x0000000205190824 */ /* 0x000fe400078e0211 */
[----:B------:R-:W-:Y:S01]  /*15ad0*/  IMAD.MOV.U32 R13, RZ, RZ, R6 ;  /* 0x000000ffff0d7224 */ /* 0x000fe200078e0006 */
[----:B------:R-:W-:Y:S02]  /*15ae0*/  MOV R12, 0x2 ;  /* 0x00000002000c7802 */ /* 0x000fe40000000f00 */
[----:B------:R-:W-:-:S05]  /*15af0*/  @P0 LEA R14, P1, R37, R14, 0x1 ;  /* 0x0000000e250e0211 */ /* 0x000fca00078208ff */
[----:B------:R-:W-:-:S08]  /*15b00*/  @P0 IMAD.MOV.U32 R2, RZ, RZ, R14 ;  /* 0x000000ffff020224 */ /* 0x000fd000078e000e */
[----:B------:R-:W-:Y:S05]  /*15b10*/  WARPSYNC.COLLECTIVE R15, `(.L_x_2331) ;  /* 0x000000000f087348 */ /* 0x000fea0003c00000 */
[----:B------:R0:W1:Y:S02]  /*15b20*/  SHFL.IDX P6, R14, R13, R12, R11 ;  /* 0x0000000c0d0e7389 */ /* 0x00006400000c000b */
[----:B01----:R-:W-:Y:S01]  /*15b30*/  ENDCOLLECTIVE ;  /* 0x000000000000791b */ /* 0x003fe20003800000 */
.L_x_2331:
        /* <DEDUP_REMOVED lines=15> */
.L_x_2332:
        /* <DEDUP_REMOVED lines=8> */
.L_x_2333:
        /* <DEDUP_REMOVED lines=15> */
.L_x_2334:
        /* <DEDUP_REMOVED lines=8> */
.L_x_2335:
[----:B------:R-:W-:-:S05]  /*15e20*/  @P0 IMAD.X R9, RZ, RZ, R8, P1 ;  /* 0x000000ffff090224 */ /* 0x000fca00008e0608 */
[----:B------:R-:W-:-:S05]  /*15e30*/  @P0 MOV R3, R9 ;  /* 0x0000000900030202 */ /* 0x000fca0000000f00 */
        /* <DEDUP_REMOVED lines=12> */
.L_x_2336:
[----:B------:R-:W-:Y:S05]  /*15f00*/  BRA `(.L_x_2337) ;  /* 0xffffffc800987947 */ /* 0x000fea000383ffff */
.L_x_2279:
[----:B------:R-:W-:Y:S02]  /*15f10*/  IMAD.MOV.U32 R13, RZ, RZ, R4 ;  /* 0x000000ffff0d7224 */ /* 0x000fe400078e0004 */
[----:B------:R-:W-:Y:S02]  /*15f20*/  IMAD.MOV.U32 R12, RZ, RZ, RZ ;  /* 0x000000ffff0c7224 */ /* 0x000fe400078e00ff */
[----:B------:R-:W-:Y:S02]  /*15f30*/  IMAD.MOV.U32 R11, RZ, RZ, 0x181f ;  /* 0x0000181fff0b7424 */ /* 0x000fe400078e00ff */
[----:B------:R-:W-:Y:S02]  /*15f40*/  IMAD.MOV.U32 R15, RZ, RZ, -0x1 ;  /* 0xffffffffff0f7424 */ /* 0x000fe400078e00ff */
[----:B------:R-:W-:-:S07]  /*15f50*/  IMAD.U32 R3, RZ, RZ, UR44 ;  /* 0x0000002cff037e24 */ /* 0x000fce000f8e00ff */
[----:B-12---:R-:W-:Y:S05]  /*15f60*/  WARPSYNC.COLLECTIVE R15, `(.L_x_2338) ;  /* 0x000000000f087348 */ /* 0x006fea0003c00000 */
[----:B--2---:R0:W2:Y:S02]  /*15f70*/  SHFL.IDX P6, R14, R13, R12, R11 ;  /* 0x0000000c0d0e7389 */ /* 0x0040a400000c000b */
[----:B012---:R-:W-:Y:S01]  /*15f80*/  ENDCOLLECTIVE ;  /* 0x000000000000791b */ /* 0x007fe20003800000 */
.L_x_2338:
[----:B------:R-:W-:-:S04]  /*15f90*/  IMAD R0, R3, 0x80, R36 ;  /* 0x0000008003007824 */ /* 0x000fc800078e0224 */
[C---:B------:R-:W-:Y:S01]  /*15fa0*/  VIADD R6, R0.reuse, 0x10 ;  /* 0x0000001000067836 */ /* 0x040fe20000000000 */
[----:B------:R-:W-:Y:S01]  /*15fb0*/  ISETP.GE.AND P0, PT, R0, UR37, PT ;  /* 0x0000002500007c0c */ /* 0x000fe2000bf06270 */
[----:B------:R-:W-:Y:S02]  /*15fc0*/  IMAD.MOV.U32 R13, RZ, RZ, R5 ;  /* 0x000000ffff0d7224 */ /* 0x000fe400078e0005 */
[----:B------:R-:W-:-:S10]  /*15fd0*/  IMAD.MOV.U32 R2, RZ, RZ, R14 ;  /* 0x000000ffff027224 */ /* 0x000fd400078e000e */
[----:B------:R-:W-:Y:S05]  /*15fe0*/  WARPSYNC.COLLECTIVE R15, `(.L_x_2339) ;  /* 0x000000000f087348 */ /* 0x000fea0003c00000 */
[----:B------:R0:W1:Y:S02]  /*15ff0*/  SHFL.IDX P6, R14, R13, R12, R11 ;  /* 0x0000000c0d0e7389 */ /* 0x00006400000c000b */
[----:B01----:R-:W-:Y:S01]  /*16000*/  ENDCOLLECTIVE ;  /* 0x000000000000791b */ /* 0x003fe20003800000 */
.L_x_2339:
        /* <DEDUP_REMOVED lines=8> */
.L_x_2340:
        /* <DEDUP_REMOVED lines=13> */
.L_x_2341:
[----:B------:R-:W-:Y:S02]  /*16160*/  IMAD.MOV.U32 R13, RZ, RZ, R4 ;  /* 0x000000ffff0d7224 */ /* 0x000fe400078e0004 */
[----:B------:R-:W-:Y:S01]  /*16170*/  IMAD.MOV.U32 R12, RZ, RZ, 0x2 ;  /* 0x00000002ff0c7424 */ /* 0x000fe200078e00ff */
[----:B------:R-:W-:-:S05]  /*16180*/  @!P0 LEA R14, P1, R37, R14, 0x1 ;  /* 0x0000000e250e8211 */ /* 0x000fca00078208ff */
[----:B------:R-:W-:-:S08]  /*16190*/  @!P0 IMAD.MOV.U32 R2, RZ, RZ, R14 ;  /* 0x000000ffff028224 */ /* 0x000fd000078e000e */
[----:B------:R-:W-:Y:S05]  /*161a0*/  WARPSYNC.COLLECTIVE R15, `(.L_x_2342) ;  /* 0x000000000f087348 */ /* 0x000fea0003c00000 */
[----:B------:R0:W1:Y:S02]  /*161b0*/  SHFL.IDX P6, R14, R13, R12, R11 ;  /* 0x0000000c0d0e7389 */ /* 0x00006400000c000b */
[----:B01----:R-:W-:Y:S01]  /*161c0*/  ENDCOLLECTIVE ;  /* 0x000000000000791b */ /* 0x003fe20003800000 */
.L_x_2342:
        /* <DEDUP_REMOVED lines=11> */
[----:B------:R-:W-:Y:S02]  /*16280*/  ISETP.GE.AND P0, PT, R6, UR37, PT ;  /* 0x0000002506007c0c */ /* 0x000fe4000bf06270 */
[----:B------:R-:W-:-:S11]  /*16290*/  MOV R6, R14 ;  /* 0x0000000e00067202 */ /* 0x000fd60000000f00 */
[----:B0-----:R-:W-:Y:S05]  /*162a0*/  WARPSYNC.COLLECTIVE R15, `(.L_x_2343) ;  /* 0x000000000f087348 */ /* 0x001fea0003c00000 */
[----:B------:R1:W2:Y:S02]  /*162b0*/  SHFL.IDX P6, R14, R13, R12, R11 ;  /* 0x0000000c0d0e7389 */ /* 0x0002a400000c000b */
[----:B012---:R-:W-:Y:S01]  /*162c0*/  ENDCOLLECTIVE ;  /* 0x000000000000791b */ /* 0x007fe20003800000 */
.L_x_2343:
[----:B------:R-:W-:Y:S02]  /*162d0*/  IMAD.MOV.U32 R13, RZ, RZ, R4 ;  /* 0x000000ffff0d7224 */ /* 0x000fe400078e0004 */
[----:B------:R-:W-:Y:S01]  /*162e0*/  IMAD.MOV.U32 R12, RZ, RZ, 0x3 ;  /* 0x00000003ff0c7424 */ /* 0x000fe200078e00ff */
[----:B------:R-:W-:-:S05]  /*162f0*/  @!P0 LEA R14, P1, R37, R14, 0x1 ;  /* 0x0000000e250e8211 */ /* 0x000fca00078208ff */
[----:B------:R-:W-:-:S08]  /*16300*/  @!P0 IMAD.MOV.U32 R2, RZ, RZ, R14 ;  /* 0x000000ffff028224 */ /* 0x000fd000078e000e */
[----:B------:R-:W-:Y:S05]  /*16310*/  WARPSYNC.COLLECTIVE R15, `(.L_x_2344) ;  /* 0x000000000f087348 */ /* 0x000fea0003c00000 */
[----:B------:R0:W1:Y:S02]  /*16320*/  SHFL.IDX P6, R14, R13, R12, R11 ;  /* 0x0000000c0d0e7389 */ /* 0x00006400000c000b */
[----:B01----:R-:W-:Y:S01]  /*16330*/  ENDCOLLECTIVE ;  /* 0x000000000000791b */ /* 0x003fe20003800000 */
.L_x_2344:
        /* <DEDUP_REMOVED lines=16> */
.L_x_2345:
[----:B------:R-:W-:Y:S02]  /*16440*/  IMAD.MOV.U32 R13, RZ, RZ, R4 ;  /* 0x000000ffff0d7224 */ /* 0x000fe400078e0004 */
[----:B------:R-:W-:Y:S01]  /*16450*/  IMAD.MOV.U32 R12, RZ, RZ, 0x4 ;  /* 0x00000004ff0c7424 */ /* 0x000fe200078e00ff */
[----:B------:R-:W-:-:S05]  /*16460*/  @!P0 LEA R14, P1, R37, R14, 0x1 ;  /* 0x0000000e250e8211 */ /* 0x000fca00078208ff */
[----:B------:R-:W-:-:S08]  /*16470*/  @!P0 IMAD.MOV.U32 R2, RZ, RZ, R14 ;  /* 0x000000ffff028224 */ /* 0x000fd000078e000e */
[----:B------:R-:W-:Y:S05]  /*16480*/  WARPSYNC.COLLECTIVE R15, `(.L_x_2346) ;  /* 0x000000000f087348 */ /* 0x000fea0003c00000 */
[----:B------:R0:W1:Y:S02]  /*16490*/  SHFL.IDX P6, R14, R13, R12, R11 ;  /* 0x0000000c0d0e7389 */ /* 0x00006400000c000b */
[----:B01----:R-:W-:Y:S01]  /*164a0*/  ENDCOLLECTIVE ;  /* 0x000000000000791b */ /* 0x003fe20003800000 */
.L_x_2346:
        /* <DEDUP_REMOVED lines=16> */
.L_x_2347:
[----:B------:R-:W-:Y:S02]  /*165b0*/  IMAD.MOV.U32 R13, RZ, RZ, R4 ;  /* 0x000000ffff0d7224 */ /* 0x000fe400078e0004 */
[----:B------:R-:W-:Y:S01]  /*165c0*/  IMAD.MOV.U32 R12, RZ, RZ, 0x5 ;  /* 0x00000005ff0c7424 */ /* 0x000fe200078e00ff */
[----:B------:R-:W-:-:S05]  /*165d0*/  @!P0 LEA R14, P1, R37, R14, 0x1 ;  /* 0x0000000e250e8211 */ /* 0x000fca00078208ff */
[----:B------:R-:W-:-:S08]  /*165e0*/  @!P0 IMAD.MOV.U32 R2, RZ, RZ, R14 ;  /* 0x000000ffff028224 */ /* 0x000fd000078e000e */
[----:B------:R-:W-:Y:S05]  /*165f0*/  WARPSYNC.COLLECTIVE R15, `(.L_x_2348) ;  /* 0x000000000f087348 */ /* 0x000fea0003c00000 */
[----:B------:R0:W1:Y:S02]  /*16600*/  SHFL.IDX P6, R14, R13, R12, R11 ;  /* 0x0000000c0d0e7389 */ /* 0x00006400000c000b */
[----:B01----:R-:W-:Y:S01]  /*16610*/  ENDCOLLECTIVE ;  /* 0x000000000000791b */ /* 0x003fe20003800000 */
.L_x_2348:
        /* <DEDUP_REMOVED lines=16> */
.L_x_2349:
        /* <DEDUP_REMOVED lines=8> */
.L_x_2350:
        /* <DEDUP_REMOVED lines=15> */
.L_x_2351:
[----:B------:R-:W-:Y:S02]  /*16890*/  IMAD.MOV.U32 R13, RZ, RZ, R4 ;  /* 0x000000ffff0d7224 */ /* 0x000fe400078e0004 */
[----:B------:R-:W-:Y:S01]  /*168a0*/  IMAD.MOV.U32 R12, RZ, RZ, 0x7 ;  /* 0x00000007ff0c7424 */ /* 0x000fe200078e00ff */
[----:B------:R-:W-:-:S05]  /*168b0*/  @!P0 LEA R14, P1, R37, R14, 0x1 ;  /* 0x0000000e250e8211 */ /* 0x000fca00078208ff */
[----:B------:R-:W-:-:S08]  /*168c0*/  @!P0 IMAD.MOV.U32 R2, RZ, RZ, R14 ;  /* 0x000000ffff028224 */ /* 0x000fd000078e000e */
[----:B------:R-:W-:Y:S05]  /*168d0*/  WARPSYNC.COLLECTIVE R15, `(.L_x_2352) ;  /* 0x000000000f087348 */ /* 0x000fea0003c00000 */
[----:B------:R0:W1:Y:S02]  /*168e0*/  SHFL.IDX P6, R14, R13, R12, R11 ;  /* 0x0000000c0d0e7389 */ /* 0x00006400000c000b */
[----:B01----:R-:W-:Y:S01]  /*168f0*/  ENDCOLLECTIVE ;  /* 0x000000000000791b */ /* 0x003fe20003800000 */
.L_x_2352:
        /* <DEDUP_REMOVED lines=10> */
[----:B------:R-:W-:-:S07]  /*169a0*/  MOV R6, R14 ;  /* 0x0000000e00067202 */ /* 0x000fce0000000f00 */
[----:B0-----:R-:W-:Y:S05]  /*169b0*/  WARPSYNC.COLLECTIVE R15, `(.L_x_2353) ;  /* 0x000000000f087348 */ /* 0x001fea0003c00000 */
[----:B------:R1:W2:Y:S02]  /*169c0*/  SHFL.IDX P6, R14, R13, R12, R11 ;  /* 0x0000000c0d0e7389 */ /* 0x0002a400000c000b */
[----:B012---:R-:W-:Y:S01]  /*169d0*/  ENDCOLLECTIVE ;  /* 0x000000000000791b */ /* 0x007fe20003800000 */
.L_x_2353:
[----:B------:R-:W-:Y:S05]  /*169e0*/  BRA `(.L_x_2354) ;  /* 0xffffffc800e07947 */ /* 0x000fea000383ffff */
.L_x_2282:
[----:B0-----:R0:W2:Y:S02]  /*169f0*/  SYNCS.PHASECHK.TRANS64.TRYWAIT P0, [R17+URZ+0x38820], R0 ;  /* 0x03882000110075a7 */ /* 0x0010a4000800017f */
[----:B--2---:R-:W-:Y:S05]  /*16a00*/  @!P0 NANOSLEEP.SYNCS 0x989680 ;  /* 0x009896800000895d */ /* 0x004fea0003900000 */
[----:B------:R-:W2:Y:S02]  /*16a10*/  @!P0 SYNCS.PHASECHK.TRANS64 P0, [R17+URZ+0x38820], R0 ;  /* 0x03882000110085a7 */ /* 0x000ea4000800007f */
[----:B--2---:R-:W-:Y:S05]  /*16a20*/  @!P0 BRA `(.L_x_2282) ;  /* 0xfffffffc00f08947 */ /* 0x004fea000383ffff */
[----:B------:R-:W-:Y:S05]  /*16a30*/  BRA `(.L_x_2355) ;  /* 0xffffffcc00487947 */ /* 0x000fea000383ffff */
.L_x_2286:
[----:B-1----:R1:W2:Y:S02]  /*16a40*/  SYNCS.PHASECHK.TRANS64.TRYWAIT P0, [R6+URZ+0x38840], R3 ;  /* 0x03884003060075a7 */ /* 0x0022a4000800017f */
[----:B--2---:R-:W-:Y:S05]  /*16a50*/  @!P0 NANOSLEEP.SYNCS 0x989680 ;  /* 0x009896800000895d */ /* 0x004fea0003900000 */
[----:B------:R-:W2:Y:S02]  /*16a60*/  @!P0 SYNCS.PHASECHK.TRANS64 P0, [R6+URZ+0x38840], R3 ;  /* 0x03884003060085a7 */ /* 0x000ea4000800007f */
[----:B--2---:R-:W-:Y:S05]  /*16a70*/  @!P0 BRA `(.L_x_2286) ;  /* 0xfffffffc00f08947 */ /* 0x004fea000383ffff */
[----:B------:R-:W-:Y:S05]  /*16a80*/  BRA `(.L_x_2356) ;  /* 0xffffffd000087947 */ /* 0x000fea000383ffff */
.L_x_2287:
        /* <DEDUP_REMOVED lines=8> */
.L_x_2358:
[----:B------:R-:W-:Y:S05]  /*16b10*/  BSYNC B1 ;  /* 0x0000000000017941 */ /* 0x000fea0003800000 */
.L_x_2357:
[----:B------:R-:W-:Y:S01]  /*16b20*/  IMAD.MOV.U32 R13, RZ, RZ, R8 ;  /* 0x000000ffff0d7224 */ /* 0x000fe200078e0008 */
[----:B------:R-:W-:Y:S01]  /*16b30*/  LEA R9, R9, R17, 0x1 ;  /* 0x0000001109097211 */ /* 0x000fe200078e08ff */
        /* <DEDUP_REMOVED lines=8> */
.L_x_2359:
[----:B------:R-:W-:Y:S02]  /*16bc0*/  IMAD.MOV.U32 R13, RZ, RZ, R20 ;  /* 0x000000ffff0d7224 */ /* 0x000fe400078e0014 */
[----:B------:R-:W-:Y:S01]  /*16bd0*/  IMAD.MOV.U32 R12, RZ, RZ, 0x1 ;  /* 0x00000001ff0c7424 */ /* 0x000fe200078e00ff */
[----:B------:R-:W-:-:S13]  /*16be0*/  IADD3 R2, P0, R14, R0, RZ ;  /* 0x000000000e027210 */ /* 0x000fda0007f1e0ff */
[----:B------:R-:W-:Y:S05]  /*16bf0*/  WARPSYNC.COLLECTIVE R15, `(.L_x_2360) ;  /* 0x000000000f087348 */ /* 0x000fea0003c00000 */
[----:B------:R0:W1:Y:S02]  /*16c00*/  SHFL.IDX P6, R14, R13, R12, R11 ;  /* 0x0000000c0d0e7389 */ /* 0x00006400000c000b */
[----:B01----:R-:W-:Y:S01]  /*16c10*/  ENDCOLLECTIVE ;  /* 0x000000000000791b */ /* 0x003fe20003800000 */
.L_x_2360:
        /* <DEDUP_REMOVED lines=13> */
.L_x_2361:
[----:B------:R-:W-:Y:S02]  /*16cf0*/  IMAD.MOV.U32 R13, RZ, RZ, R20 ;  /* 0x000000ffff0d7224 */ /* 0x000fe400078e0014 */
[----:B------:R-:W-:Y:S01]  /*16d00*/  IMAD.MOV.U32 R12, RZ, RZ, 0x2 ;  /* 0x00000002ff0c7424 */ /* 0x000fe200078e00ff */
[----:B------:R-:W-:-:S13]  /*16d10*/  IADD3 R2, P0, R14, R0, RZ ;  /* 0x000000000e027210 */ /* 0x000fda0007f1e0ff */
[----:B------:R-:W-:Y:S05]  /*16d20*/  WARPSYNC.COLLECTIVE R15, `(.L_x_2362) ;  /* 0x000000000f087348 */ /* 0x000fea0003c00000 */
[----:B------:R0:W1:Y:S02]  /*16d30*/  SHFL.IDX P6, R14, R13, R12, R11 ;  /* 0x0000000c0d0e7389 */ /* 0x00006400000c000b */
[----:B01----:R-:W-:Y:S01]  /*16d40*/  ENDCOLLECTIVE ;  /* 0x000000000000791b */ /* 0x003fe20003800000 */
.L_x_2362:
        /* <DEDUP_REMOVED lines=13> */
.L_x_2363:
[----:B------:R-:W-:Y:S02]  /*16e20*/  IMAD.MOV.U32 R13, RZ, RZ, R20 ;  /* 0x000000ffff0d7224 */ /* 0x000fe400078e0014 */
[----:B------:R-:W-:Y:S01]  /*16e30*/  IMAD.MOV.U32 R12, RZ, RZ, 0x3 ;  /* 0x00000003ff0c7424 */ /* 0x000fe200078e00ff */
[----:B------:R-:W-:-:S13]  /*16e40*/  IADD3 R2, P0, R14, R0, RZ ;  /* 0x000000000e027210 */ /* 0x000fda0007f1e0ff */
[----:B------:R-:W-:Y:S05]  /*16e50*/  WARPSYNC.COLLECTIVE R15, `(.L_x_2364) ;  /* 0x000000000f087348 */ /* 0x000fea0003c00000 */
[----:B------:R0:W1:Y:S02]  /*16e60*/  SHFL.IDX P6, R14, R13, R12, R11 ;  /* 0x0000000c0d0e7389 */ /* 0x00006400000c000b */
[----:B01----:R-:W-:Y:S01]  /*16e70*/  ENDCOLLECTIVE ;  /* 0x000000000000791b */ /* 0x003fe20003800000 */
.L_x_2364:
        /* <DEDUP_REMOVED lines=13> */
.L_x_2365:
[----:B------:R-:W-:Y:S02]  /*16f50*/  IMAD.MOV.U32 R13, RZ, RZ, R20 ;  /* 0x000000ffff0d7224 */ /* 0x000fe400078e0014 */
[----:B------:R-:W-:Y:S01]  /*16f60*/  IMAD.MOV.U32 R12, RZ, RZ, 0x4 ;  /* 0x00000004ff0c7424 */ /* 0x000fe200078e00ff */
[----:B------:R-:W-:-:S13]  /*16f70*/  IADD3 R2, P0, R14, R0, RZ ;  /* 0x000000000e027210 */ /* 0x000fda0007f1e0ff */
[----:B------:R-:W-:Y:S05]  /*16f80*/  WARPSYNC.COLLECTIVE R15, `(.L_x_2366) ;  /* 0x000000000f087348 */ /* 0x000fea0003c00000 */
[----:B------:R0:W1:Y:S02]  /*16f90*/  SHFL.IDX P6, R14, R13, R12, R11 ;  /* 0x0000000c0d0e7389 */ /* 0x00006400000c000b */
[----:B01----:R-:W-:Y:S01]  /*16fa0*/  ENDCOLLECTIVE ;  /* 0x000000000000791b */ /* 0x003fe20003800000 */
.L_x_2366:
        /* <DEDUP_REMOVED lines=13> */
.L_x_2367:
[----:B------:R-:W-:Y:S05]  /*17080*/  BRA `(.L_x_2368) ;  /* 0xffffffcc00887947 */ /* 0x000fea000383ffff */
.L_x_2292:
[----:B0-----:R0:W1:Y:S02]  /*17090*/  SYNCS.PHASECHK.TRANS64.TRYWAIT P0, [R6+URZ+0x38860], R3 ;  /* 0x03886003060075a7 */ /* 0x001064000800017f */
[----:B-1----:R-:W-:Y:S05]  /*170a0*/  @!P0 NANOSLEEP.SYNCS 0x989680 ;  /* 0x009896800000895d */ /* 0x002fea0003900000 */
[----:B------:R-:W1:Y:S02]  /*170b0*/  @!P0 SYNCS.PHASECHK.TRANS64 P0, [R6+URZ+0x38860], R3 ;  /* 0x03886003060085a7 */ /* 0x000e64000800007f */
[----:B-1----:R-:W-:Y:S05]  /*170c0*/  @!P0 BRA `(.L_x_2292) ;  /* 0xfffffffc00f08947 */ /* 0x002fea000383ffff */
[----:B------:R-:W-:Y:S05]  /*170d0*/  BRA `(.L_x_2369) ;  /* 0xffffffcc00e87947 */ /* 0x000fea000383ffff */
.L_x_2293:
        /* <DEDUP_REMOVED lines=8> */
.L_x_2371:
[----:B------:R-:W-:Y:S05]  /*17160*/  BSYNC B1 ;  /* 0x0000000000017941 */ /* 0x000fea0003800000 */
.L_x_2370:
[----:B------:R-:W-:Y:S01]  /*17170*/  IMAD.MOV.U32 R13, RZ, RZ, R18 ;  /* 0x000000ffff0d7224 */ /* 0x000fe200078e0012 */
[----:B------:R-:W-:Y:S01]  /*17180*/  MOV R12, RZ ;  /* 0x000000ff000c7202 */ /* 0x000fe20000000f00 */
[----:B------:R-:W-:Y:S02]  /*17190*/  IMAD.MOV.U32 R11, RZ, RZ, 0x181f ;  /* 0x0000181fff0b7424 */ /* 0x000fe400078e00ff */
[----:B------:R-:W-:Y:S02]  /*171a0*/  IMAD.MOV.U32 R15, RZ, RZ, -0x1 ;  /* 0xffffffffff0f7424 */ /* 0x000fe400078e00ff */
[----:B------:R-:W-:Y:S02]  /*171b0*/  IMAD.MOV.U32 R3, RZ, RZ, R14 ;  /* 0x000000ffff037224 */ /* 0x000fe400078e000e */
[----:B------:R-:W-:-:S07]  /*171c0*/  IMAD R7, R7, 0x2, R17 ;  /* 0x0000000207077824 */ /* 0x000fce00078e0211 */
[----:B------:R-:W-:Y:S05]  /*171d0*/  WARPSYNC.COLLECTIVE R15, `(.L_x_2372) ;  /* 0x000000000f087348 */ /* 0x000fea0003c00000 */
[----:B------:R0:W1:Y:S02]  /*171e0*/  SHFL.IDX P6, R14, R13, R12, R11 ;  /* 0x0000000c0d0e7389 */ /* 0x00006400000c000b */
[----:B01----:R-:W-:Y:S01]  /*171f0*/  ENDCOLLECTIVE ;  /* 0x000000000000791b */ /* 0x003fe20003800000 */
.L_x_2372:
[----:B------:R-:W-:Y:S02]  /*17200*/  IMAD.MOV.U32 R13, RZ, RZ, R19 ;  /* 0x000000ffff0d7224 */ /* 0x000fe400078e0013 */
[----:B------:R-:W-:Y:S01]  /*17210*/  IMAD.MOV.U32 R12, RZ, RZ, 0x1 ;  /* 0x00000001ff0c7424 */ /* 0x000fe200078e00ff */
[----:B------:R-:W-:-:S13]  /*17220*/  IADD3 R2, P0, R14, R0, RZ ;  /* 0x000000000e027210 */ /* 0x000fda0007f1e0ff */
[----:B------:R-:W-:Y:S05]  /*17230*/  WARPSYNC.COLLECTIVE R15, `(.L_x_2373) ;  /* 0x000000000f087348 */ /* 0x000fea0003c00000 */
[----:B------:R0:W1:Y:S02]  /*17240*/  SHFL.IDX P6, R14, R13, R12, R11 ;  /* 0x0000000c0d0e7389 */ /* 0x00006400000c000b */
[----:B01----:R-:W-:Y:S01]  /*17250*/  ENDCOLLECTIVE ;  /* 0x000000000000791b */ /* 0x003fe20003800000 */
.L_x_2373:
        /* <DEDUP_REMOVED lines=17> */
.L_x_2374:
[----:B------:R-:W-:Y:S02]  /*17370*/  IMAD.MOV.U32 R13, RZ, RZ, R19 ;  /* 0x000000ffff0d7224 */ /* 0x000fe400078e0013 */
[----:B------:R-:W-:Y:S01]  /*17380*/  IMAD.MOV.U32 R12, RZ, RZ, 0x2 ;  /* 0x00000002ff0c7424 */ /* 0x000fe200078e00ff */
[----:B------:R-:W-:-:S13]  /*17390*/  IADD3 R2, P0, R14, R0, RZ ;  /* 0x000000000e027210 */ /* 0x000fda0007f1e0ff */
[----:B------:R-:W-:Y:S05]  /*173a0*/  WARPSYNC.COLLECTIVE R15, `(.L_x_2375) ;  /* 0x000000000f087348 */ /* 0x000fea0003c00000 */
[----:B------:R0:W1:Y:S02]  /*173b0*/  SHFL.IDX P6, R14, R13, R12, R11 ;  /* 0x0000000c0d0e7389 */ /* 0x00006400000c000b */
[----:B01----:R-:W-:Y:S01]  /*173c0*/  ENDCOLLECTIVE ;  /* 0x000000000000791b */ /* 0x003fe20003800000 */
.L_x_2375:
        /* <DEDUP_REMOVED lines=17> */
.L_x_2376:
[----:B------:R-:W-:Y:S02]  /*174e0*/  IMAD.MOV.U32 R13, RZ, RZ, R19 ;  /* 0x000000ffff0d7224 */ /* 0x000fe400078e0013 */
[----:B------:R-:W-:Y:S01]  /*174f0*/  IMAD.MOV.U32 R12, RZ, RZ, 0x3 ;  /* 0x00000003ff0c7424 */ /* 0x000fe200078e00ff */
[----:B------:R-:W-:-:S13]  /*17500*/  IADD3 R2, P0, R14, R0, RZ ;  /* 0x000000000e027210 */ /* 0x000fda0007f1e0ff */
[----:B------:R-:W-:Y:S05]  /*17510*/  WARPSYNC.COLLECTIVE R15, `(.L_x_2377) ;  /* 0x000000000f087348 */ /* 0x000fea0003c00000 */
[----:B------:R0:W1:Y:S02]  /*17520*/  SHFL.IDX P6, R14, R13, R12, R11 ;  /* 0x0000000c0d0e7389 */ /* 0x00006400000c000b */
[----:B01----:R-:W-:Y:S01]  /*17530*/  ENDCOLLECTIVE ;  /* 0x000000000000791b */ /* 0x003fe20003800000 */
.L_x_2377:
        /* <DEDUP_REMOVED lines=17> */
.L_x_2378:
[----:B------:R-:W-:Y:S02]  /*17650*/  IMAD.MOV.U32 R13, RZ, RZ, R19 ;  /* 0x000000ffff0d7224 */ /* 0x000fe400078e0013 */
[----:B------:R-:W-:Y:S01]  /*17660*/  IMAD.MOV.U32 R12, RZ, RZ, 0x4 ;  /* 0x00000004ff0c7424 */ /* 0x000fe200078e00ff */
[----:B------:R-:W-:-:S13]  /*17670*/  IADD3 R2, P0, R14, R0, RZ ;  /* 0x000000000e027210 */ /* 0x000fda0007f1e0ff */
[----:B------:R-:W-:Y:S05]  /*17680*/  WARPSYNC.COLLECTIVE R15, `(.L_x_2379) ;  /* 0x000000000f087348 */ /* 0x000fea0003c00000 */
[----:B------:R0:W1:Y:S02]  /*17690*/  SHFL.IDX P6, R14, R13, R12, R11 ;  /* 0x0000000c0d0e7389 */ /* 0x00006400000c000b */
[----:B01----:R-:W-:Y:S01]  /*176a0*/  ENDCOLLECTIVE ;  /* 0x000000000000791b */ /* 0x003fe20003800000 */
.L_x_2379:
        /* <DEDUP_REMOVED lines=12> */
.L_x_2380:
        /* <DEDUP_REMOVED lines=9> */
.L_x_2301:
[----:B0-----:R0:W2:Y:S02]  /*17800*/  SYNCS.PHASECHK.TRANS64.TRYWAIT P0, [R4+URZ+0x38860], R3 ;  /* 0x03886003040075a7 */ /* 0x0010a4000800017f */
[----:B--2---:R-:W-:Y:S05]  /*17810*/  @!P0 NANOSLEEP.SYNCS 0x989680 ;  /* 0x009896800000895d */ /* 0x004fea0003900000 */
[----:B------:R-:W2:Y:S02]  /*17820*/  @!P0 SYNCS.PHASECHK.TRANS64 P0, [R4+URZ+0x38860], R3 ;  /* 0x03886003040085a7 */ /* 0x000ea4000800007f */
[----:B--2---:R-:W-:Y:S05]  /*17830*/  @!P0 BRA `(.L_x_2301) ;  /* 0xfffffffc00f08947 */ /* 0x004fea000383ffff */
[----:B------:R-:W-:Y:S05]  /*17840*/  BRA `(.L_x_2382) ;  /* 0xffffffd000407947 */ /* 0x000fea000383ffff */
.L_x_2302:
        /* <DEDUP_REMOVED lines=8> */
.L_x_2384:
[----:B------:R-:W-:Y:S05]  /*178d0*/  BSYNC B0 ;  /* 0x0000000000007941 */ /* 0x000fea0003800000 */
.L_x_2383:
        /* <DEDUP_REMOVED lines=9> */
.L_x_2385:
[----:B------:R-:W-:Y:S02]  /*17970*/  IMAD.MOV.U32 R13, RZ, RZ, R19 ;  /* 0x000000ffff0d7224 */ /* 0x000fe400078e0013 */
[----:B------:R-:W-:Y:S01]  /*17980*/  IMAD.MOV.U32 R12, RZ, RZ, 0x1 ;  /* 0x00000001ff0c7424 */ /* 0x000fe200078e00ff */
[----:B------:R-:W-:-:S13]  /*17990*/  IADD3 R2, P0, R14, R6, RZ ;  /* 0x000000060e027210 */ /* 0x000fda0007f1e0ff */
[----:B------:R-:W-:Y:S05]  /*179a0*/  WARPSYNC.COLLECTIVE R15, `(.L_x_2386) ;  /* 0x000000000f087348 */ /* 0x000fea0003c00000 */
[----:B------:R0:W1:Y:S02]  /*179b0*/  SHFL.IDX P6, R14, R13, R12, R11 ;  /* 0x0000000c0d0e7389 */ /* 0x00006400000c000b */
[----:B01----:R-:W-:Y:S01]  /*179c0*/  ENDCOLLECTIVE ;  /* 0x000000000000791b */ /* 0x003fe20003800000 */
.L_x_2386:
[----:B------:R-:W-:Y:S01]  /*179d0*/  IMAD.X R3, RZ, RZ, R0, P0 ;  /* 0x000000ffff037224 */ /* 0x000fe200000e0600 */
[----:B------:R-:W-:Y:S01]  /*179e0*/  ISETP.LT.OR P0, PT, R5, 0x1, P5 ;  /* 0x000000010500780c */ /* 0x000fe20002f01670 */
[----:B------:R-:W-:Y:S01]  /*179f0*/  IMAD R0, R8, 0x2, R17 ;  /* 0x0000000208007824 */ /* 0x000fe200078e0211 */
        /* <DEDUP_REMOVED lines=10> */
.L_x_2387:
        /* <DEDUP_REMOVED lines=14> */
.L_x_2388:
        /* <DEDUP_REMOVED lines=12> */
.L_x_2389:
        /* <DEDUP_REMOVED lines=14> */
.L_x_2390:
        /* <DEDUP_REMOVED lines=12> */
.L_x_2391:
        /* <DEDUP_REMOVED lines=14> */
.L_x_2392:
        /* <DEDUP_REMOVED lines=12> */
.L_x_2393:
        /* <DEDUP_REMOVED lines=9> */
.L_x_2307:
        /* <DEDUP_REMOVED lines=8> */
.L_x_2396:
[----:B------:R-:W-:Y:S05]  /*18090*/  BSYNC B0 ;  /* 0x0000000000007941 */ /* 0x000fea0003800000 */
.L_x_2395:
[----:B------:R-:W-:Y:S05]  /*180a0*/  BRA `(.L_x_2397) ;  /* 0xffffffcc00d47947 */ /* 0x000fea000383ffff */
.L_x_2310:
[----:B-1----:R1:W2:Y:S02]  /*180b0*/  SYNCS.PHASECHK.TRANS64.TRYWAIT P0, [R4+URZ+0x38820], R0 ;  /* 0x03882000040075a7 */ /* 0x0022a4000800017f */
[----:B--2---:R-:W-:Y:S05]  /*180c0*/  @!P0 NANOSLEEP.SYNCS 0x989680 ;  /* 0x009896800000895d */ /* 0x004fea0003900000 */
[----:B------:R-:W2:Y:S02]  /*180d0*/  @!P0 SYNCS.PHASECHK.TRANS64 P0, [R4+URZ+0x38820], R0 ;  /* 0x03882000040085a7 */ /* 0x000ea4000800007f */
[----:B--2---:R-:W-:Y:S05]  /*180e0*/  @!P0 BRA `(.L_x_2310) ;  /* 0xfffffffc00f08947 */ /* 0x004fea000383ffff */
[----:B------:R-:W-:Y:S05]  /*180f0*/  BRA `(.L_x_2398) ;  /* 0xffffffd0001c7947 */ /* 0x000fea000383ffff */
.L_x_2311:
        /* <DEDUP_REMOVED lines=11> */
.L_x_2400:
[----:B------:R-:W-:Y:S05]  /*181b0*/  BSYNC B0 ;  /* 0x0000000000007941 */ /* 0x000fea0003800000 */
.L_x_2399:
[----:B------:R-:W-:Y:S05]  /*181c0*/  BRA `(.L_x_2401) ;  /* 0xffffffd000047947 */ /* 0x000fea000383ffff */
.L_x_2314:
[----:B------:R-:W-:Y:S01]  /*181d0*/  BSSY B1, `(.L_x_2402) ;  /* 0x0000006000017945 */ /* 0x000fe20003800000 */
[----:B------:R-:W-:-:S07]  /*181e0*/  IMAD.MOV.U32 R15, RZ, RZ, -0x1 ;  /* 0xffffffffff0f7424 */ /* 0x000fce00078e00ff */
[----:B01---5:R-:W-:Y:S05]  /*181f0*/  WARPSYNC.COLLECTIVE R15, `(.L_x_2403) ;  /* 0x000000000f0c7348 */ /* 0x023fea0003c00000 */
[----:B------:R-:W-:Y:S02]  /*18200*/  ELECT P6, UR62, PT ;  /* 0x00000000003e782f */ /* 0x000fe400038c0000 */
[----:B------:R-:W-:Y:S01]  /*18210*/  MOV R14, UR62 ;  /* 0x0000003e000e7c02 */ /* 0x000fe20008000f00 */
[----:B01---5:R-:W-:Y:S10]  /*18220*/  ENDCOLLECTIVE ;  /* 0x000000000000791b */ /* 0x023ff40003800000 */
.L_x_2403:
[----:B------:R-:W-:Y:S05]  /*18230*/  BSYNC B1 ;  /* 0x0000000000017941 */ /* 0x000fea0003800000 */
.L_x_2402:
[----:B------:R-:W-:Y:S05]  /*18240*/  BRA `(.L_x_2404) ;  /* 0xffffffcc00fc7947 */ /* 0x000fea000383ffff */
.L_x_2316:
[----:B-1----:R1:W2:Y:S02]  /*18250*/  SYNCS.PHASECHK.TRANS64.TRYWAIT P1, [R5+URZ+0x38840], R0 ;  /* 0x03884000050075a7 */ /* 0x0022a4000802017f */
[----:B--2---:R-:W-:Y:S05]  /*18260*/  @!P1 NANOSLEEP.SYNCS 0x989680 ;  /* 0x009896800000995d */ /* 0x004fea0003900000 */
[----:B------:R-:W2:Y:S02]  /*18270*/  @!P1 SYNCS.PHASECHK.TRANS64 P1, [R5+URZ+0x38840], R0 ;  /* 0x03884000050095a7 */ /* 0x000ea4000802007f */
[----:B--2---:R-:W-:Y:S05]  /*18280*/  @!P1 BRA `(.L_x_2316) ;  /* 0xfffffffc00f09947 */ /* 0x004fea000383ffff */
[----:B------:R-:W-:Y:S05]  /*18290*/  BRA `(.L_x_2405) ;  /* 0xffffffd000247947 */ /* 0x000fea000383ffff */
.L_x_2318:
[----:B--2---:R2:W3:Y:S02]  /*182a0*/  SYNCS.PHASECHK.TRANS64.TRYWAIT P1, [R23+URZ+0x38840], R2 ;  /* 0x03884002170075a7 */ /* 0x0044e4000802017f */
[----:B---3--:R-:W-:Y:S05]  /*182b0*/  @!P1 NANOSLEEP.SYNCS 0x989680 ;  /* 0x009896800000995d */ /* 0x008fea0003900000 */
[----:B------:R-:W3:Y:S02]  /*182c0*/  @!P1 SYNCS.PHASECHK.TRANS64 P1, [R23+URZ+0x38840], R2 ;  /* 0x03884002170095a7 */ /* 0x000ee4000802007f */
[----:B---3--:R-:W-:Y:S05]  /*182d0*/  @!P1 BRA `(.L_x_2318) ;  /* 0xfffffffc00f09947 */ /* 0x008fea000383ffff */
[----:B------:R-:W-:Y:S05]  /*182e0*/  BRA `(.L_x_2406) ;  /* 0xffffffd000307947 */ /* 0x000fea000383ffff */
.L_x_2320:
[----:B---3--:R3:W4:Y:S02]  /*182f0*/  SYNCS.PHASECHK.TRANS64.TRYWAIT P1, [R5+URZ+0x38860], R0 ;  /* 0x03886000050075a7 */ /* 0x008724000802017f */
[----:B----4-:R-:W-:Y:S05]  /*18300*/  @!P1 NANOSLEEP.SYNCS 0x989680 ;  /* 0x009896800000995d */ /* 0x010fea0003900000 */
[----:B------:R-:W4:Y:S02]  /*18310*/  @!P1 SYNCS.PHASECHK.TRANS64 P1, [R5+URZ+0x38860], R0 ;  /* 0x03886000050095a7 */ /* 0x000f24000802007f */
[----:B----4-:R-:W-:Y:S05]  /*18320*/  @!P1 BRA `(.L_x_2320) ;  /* 0xfffffffc00f09947 */ /* 0x010fea000383ffff */
[----:B------:R-:W-:Y:S05]  /*18330*/  BRA `(.L_x_2407) ;  /* 0xffffffd0002c7947 */ /* 0x000fea000383ffff */
.L_x_2408:
        /* <DEDUP_REMOVED lines=12> */
.L_x_15842:


//--------------------- .text._ZN7cutlass13device_kernelIN5flash11enable_sm90INS1_16FlashAttnFwdSm90INS1_25CollectiveMainloopFwdSm90ILi2EN4cute5tupleIJNS5_1CILi1EEES8_S8_EEENS6_IJNS7_ILi128EEENS7_ILi80EEENS7_ILi256EEEEEELi256ENS_6half_tEfNS_4arch4Sm90ELb1ELb0ELb0ELb1ELb1ELb0ELb0ELb1ELb1ELb1ELb0ELb0EEENS1_21CollectiveEpilogueFwdINS6_IJSA_SC_SB_EEES9_SE_SG_Li256ELb1ELb1ELb0ELb0EEENS1_36VarlenDynamicPersistentTileSchedulerILi128ELi80ELi256ELi128ELb0ELb1ELb1ELb1ELb1ELb1EEEEEEEEEvNT_6ParamsE --------------------------
	.section	.text._ZN7cutlass13device_kernelIN5flash11enable_sm90INS1_16FlashAttnFwdSm90INS1_25CollectiveMainloopFwdSm90ILi2EN4cute5tupleIJNS5_1CILi1EEES8_S8_EEENS6_IJNS7_ILi128EEENS7_ILi80EEENS7_ILi256EEEEEELi256ENS_6half_tEfNS_4arch4Sm90ELb1ELb0ELb0ELb1ELb1ELb0ELb0ELb1ELb1ELb1ELb0ELb0EEENS1_21CollectiveEpilogueFwdINS6_IJSA_SC_SB_EEES9_SE_SG_Li256ELb1ELb1ELb0ELb0EEENS1_36VarlenDynamicPersistentTileSchedulerILi128ELi80ELi256ELi128ELb0ELb1ELb1ELb1ELb1ELb1EEEEEEEEEvNT_6ParamsE,"ax",@progbits
	.align	128
.text._ZN7cutlass13device_kernelIN5flash11enable_sm90INS1_16FlashAttnFwdSm90INS1_25CollectiveMainloopFwdSm90ILi2EN4cute5tupleIJNS5_1CILi1EEES8_S8_EEENS6_IJNS7_ILi128EEENS7_ILi80EEENS7_ILi256EEEEEELi256ENS_6half_tEfNS_4arch4Sm90ELb1ELb0ELb0ELb1ELb1ELb0ELb0ELb1ELb1ELb1ELb0ELb0EEENS1_21CollectiveEpilogueFwdINS6_IJSA_SC_SB_EEES9_SE_SG_Li256ELb1ELb1ELb0ELb0EEENS1_36VarlenDynamicPersistentTileSchedulerILi128ELi80ELi256ELi128ELb0ELb1ELb1ELb1ELb1ELb1EEEEEEEEEvNT_6ParamsE:
        .type           _ZN7cutlass13device_kernelIN5flash11enable_sm90INS1_16FlashAttnFwdSm90INS1_25CollectiveMainloopFwdSm90ILi2EN4cute5tupleIJNS5_1CILi1EEES8_S8_EEENS6_IJNS7_ILi128EEENS7_ILi80EEENS7_ILi256EEEEEELi256ENS_6half_tEfNS_4arch4Sm90ELb1ELb0ELb0ELb1ELb1ELb0ELb0ELb1ELb1ELb1ELb0ELb0EEENS1_21CollectiveEpilogueFwdINS6_IJSA_SC_SB_EEES9_SE_SG_Li256ELb1ELb1ELb0ELb0EEENS1_36VarlenDynamicPersistentTileSchedulerILi128ELi80ELi256ELi128ELb0ELb1ELb1ELb1ELb1ELb1EEEEEEEEEvNT_6ParamsE,@function
        .size           _ZN7cutlass13device_kernelIN5flash11enable_sm90INS1_16FlashAttnFwdSm90INS1_25CollectiveMainloopFwdSm90ILi2EN4cute5tupleIJNS5_1CILi1EEES8_S8_EEENS6_IJNS7_ILi128EEENS7_ILi80EEENS7_ILi256EEEEEELi256ENS_6half_tEfNS_4arch4Sm90ELb1ELb0ELb0ELb1ELb1ELb0ELb0ELb1ELb1ELb1ELb0ELb0EEENS1_21CollectiveEpilogueFwdINS6_IJSA_SC_SB_EEES9_SE_SG_Li256ELb1ELb1ELb0ELb0EEENS1_36VarlenDynamicPersistentTileSchedulerILi128ELi80ELi256ELi128ELb0ELb1ELb1ELb1ELb1ELb1EEEEEEEEEvNT_6ParamsE,(.L_x_15843 - _ZN7cutlass13device_kernelIN5flash11enable_sm90INS1_16FlashAttnFwdSm90INS1_25CollectiveMainloopFwdSm90ILi2EN4cute5tupleIJNS5_1CILi1EEES8_S8_EEENS6_IJNS7_ILi128EEENS7_ILi80EEENS7_ILi256EEEEEELi256ENS_6half_tEfNS_4arch4Sm90ELb1ELb0ELb0ELb1ELb1ELb0ELb0ELb1ELb1ELb1ELb0ELb0EEENS1_21CollectiveEpilogueFwdINS6_IJSA_SC_SB_EEES9_SE_SG_Li256ELb1ELb1ELb0ELb0EEENS1_36VarlenDynamicPersistentTileSchedulerILi128ELi80ELi256ELi128ELb0ELb1ELb1ELb1ELb1ELb1EEEEEEEEEvNT_6ParamsE)
        .other          _ZN7cutlass13device_kernelIN5flash11enable_sm90INS1_16FlashAttnFwdSm90INS1_25CollectiveMainloopFwdSm90ILi2EN4cute5tupleIJNS5_1CILi1EEES8_S8_EEENS6_IJNS7_ILi128EEENS7_ILi80EEENS7_ILi256EEEEEELi256ENS_6half_tEfNS_4arch4Sm90ELb1ELb0ELb0ELb1ELb1ELb0ELb0ELb1ELb1ELb1ELb0ELb0EEENS1_21CollectiveEpilogueFwdINS6_IJSA_SC_SB_EEES9_SE_SG_Li256ELb1ELb1ELb0ELb0EEENS1_36VarlenDynamicPersistentTileSchedulerILi128ELi80ELi256ELi128ELb0ELb1ELb1ELb1ELb1ELb1EEEEEEEEEvNT_6ParamsE,@"STO_CUDA_ENTRY STV_DEFAULT"
_ZN7cutlass13device_kernelIN5flash11enable_sm90INS1_16FlashAttnFwdSm90INS1_25CollectiveMainloopFwdSm90ILi2EN4cute5tupleIJNS5_1CILi1EEES8_S8_EEENS6_IJNS7_ILi128EEENS7_ILi80EEENS7_ILi256EEEEEELi256ENS_6half_tEfNS_4arch4Sm90ELb1ELb0ELb0ELb1ELb1ELb0ELb0ELb1ELb1ELb1ELb0ELb0EEENS1_21CollectiveEpilogueFwdINS6_IJSA_SC_SB_EEES9_SE_SG_Li256ELb1ELb1ELb0ELb0EEENS1_36VarlenDynamicPersistentTileSchedulerILi128ELi80ELi256ELi128ELb0ELb1ELb1ELb1ELb1ELb1EEEEEEEEEvNT_6ParamsE:
        /* <DEDUP_REMOVED lines=45> */
.L_x_2409:
        /* <DEDUP_REMOVED lines=22> */
.L_x_2410:
        /* <DEDUP_REMOVED lines=18> */
.L_x_2411:
        /* <DEDUP_REMOVED lines=22> */
.L_x_2412:
        /* <DEDUP_REMOVED lines=23> */
.L_x_2413:
        /* <DEDUP_REMOVED lines=10> */
.L_x_2415:
        /* <DEDUP_REMOVED lines=18> */
[----:B------:R-:W0:Y:S02]  /*09e0*/  S2R R0, SR_TID.X ;  /* 0x0000000000007919 */ /* 0x000e240000002100 */
[----:B0-----:R-:W-:-:S05]  /*09f0*/  VIADD R12, R0, 0xffffff80 ;  /* 0xffffff80000c7836 */ /* 0x001fca0000000000 */
[----:B------:R-:W-:-:S04]  /*0a00*/  SHF.R.S32.HI R0, RZ, 0x1f, R12 ;  /* 0x0000001fff007819 */ /* 0x000fc8000001140c */
[CC--:B------:R-:W-:Y:S02]  /*0a10*/  LEA.HI R3, R0.reuse, R12.reuse, RZ, 0x4 ;  /* 0x0000000c00037211 */ /* 0x0c0fe400078f20ff */
[CC--:B------:R-:W-:Y:S02]  /*0a20*/  LEA.HI R4, R0.reuse, R12.reuse, RZ, 0x5 ;  /* 0x0000000c00047211 */ /* 0x0c0fe400078f28ff */
[----:B------:R-:W-:Y:S02]  /*0a30*/  SHF.R.S32.HI R6, RZ, 0x4, R3 ;  /* 0x00000004ff067819 */ /* 0x000fe40000011403 */
[----:B------:R-:W-:Y:S01]  /*0a40*/  LEA.HI R11, R0, R12, RZ, 0x2 ;  /* 0x0000000c000b7211 */ /* 0x000fe200078f10ff */
[----:B------:R-:W-:Y:S01]  /*0a50*/  IMAD.SHL.U32 R5, R4, 0x20, RZ ;  /* 0x0000002004057824 */ /* 0x000fe200078e00ff */
[C---:B------:R-:W-:Y:S02]  /*0a60*/  LOP3.LUT R4, R3.reuse, 0x3fffff0, RZ, 0xc0, !PT ;  /* 0x03fffff003047812 */ /* 0x040fe400078ec0ff */
[----:B------:R-:W-:-:S02]  /*0a70*/  LEA.HI R3, R3, R6, RZ, 0x1 ;  /* 0x0000000603037211 */ /* 0x000fc400078f08ff */
[----:B------:R-:W-:Y:S01]  /*0a80*/  LOP3.LUT R11, R11, 0xfffffffc, RZ, 0xc0, !PT ;  /* 0xfffffffc0b0b7812 */ /* 0x000fe200078ec0ff */
[C---:B------:R-:W-:Y:S01]  /*0a90*/  IMAD.IADD R4, R12.reuse, 0x1, -R4 ;  /* 0x000000010c047824 */ /* 0x040fe200078e0a04 */
[----:B------:R-:W-:Y:S02]  /*0aa0*/  LOP3.LUT R5, R5, 0xfffffc00, RZ, 0xc0, !PT ;  /* 0xfffffc0005057812 */ /* 0x000fe400078ec0ff */
[----:B------:R-:W-:Y:S01]  /*0ab0*/  LOP3.LUT R3, R3, 0x1ffffffe, RZ, 0xc0, !PT ;  /* 0x1ffffffe03037812 */ /* 0x000fe200078ec0ff */
[----:B------:R-:W-:Y:S02]  /*0ac0*/  IMAD.IADD R11, R12, 0x1, -R11 ;  /* 0x000000010c0b7824 */ /* 0x000fe400078e0a0b */
[----:B------:R-:W-:Y:S02]  /*0ad0*/  IMAD R4, R4, 0x40, R5 ;  /* 0x0000004004047824 */ /* 0x000fe400078e0205 */
[----:B------:R-:W-:Y:S01]  /*0ae0*/  IMAD.IADD R3, R6, 0x1, -R3 ;  /* 0x0000000106037824 */ /* 0x000fe200078e0a03 */
[----:B------:R-:W-:-:S03]  /*0af0*/  LEA.HI R5, R11, R11, RZ, 0x1 ;  /* 0x0000000b0b057211 */ /* 0x000fc600078f08ff */
[----:B------:R-:W-:Y:S01]  /*0b00*/  IMAD R3, R3, 0x8, R4 ;  /* 0x0000000803037824 */ /* 0x000fe200078e0204 */
[----:B------:R-:W-:-:S04]  /*0b10*/  LOP3.LUT R6, R5, 0x1ffffffe, RZ, 0xc0, !PT ;  /* 0x1ffffffe05067812 */ /* 0x000fc800078ec0ff */
[----:B------:R0:W-:Y:S01]  /*0b20*/  STL [R1+0x4], R3 ;  /* 0x0000040301007387 */ /* 0x0001e20000100800 */
[----:B------:R-:W-:Y:S01]  /*0b30*/  IMAD.IADD R6, R11, 0x1, -R6 ;  /* 0x000000010b067824 */ /* 0x000fe200078e0a06 */
[----:B--2---:R-:W-:Y:S02]  /*0b40*/  R2UR UR4, R2 ;  /* 0x00000000020472ca */ /* 0x004fe400000e0000 */
[CC--:B------:R-:W-:Y:S02]  /*0b50*/  LEA.HI R2, R0.reuse, R12.reuse, RZ, 0x7 ;  /* 0x0000000c00027211 */ /* 0x0c0fe400078f38ff */
[----:B------:R-:W-:Y:S02]  /*0b60*/  LEA.HI R0, R0, R12, RZ, 0x3 ;  /* 0x0000000c00007211 */ /* 0x000fe400078f18ff */
[----:B------:R-:W-:Y:S02]  /*0b70*/  LOP3.LUT R226, R2, 0xffffff80, RZ, 0xc0, !PT ;  /* 0xffffff8002e27812 */ /* 0x000fe400078ec0ff */
[----:B------:R-:W-:-:S02]  /*0b80*/  SHF.R.S32.HI R227, RZ, 0x7, R2 ;  /* 0x00000007ffe37819 */ /* 0x000fc40000011402 */
[----:B------:R-:W-:Y:S01]  /*0b90*/  LOP3.LUT R220, R0, 0xfffffff8, RZ, 0xc0, !PT ;  /* 0xfffffff800dc7812 */ /* 0x000fe200078ec0ff */
[----:B------:R-:W-:Y:S01]  /*0ba0*/  IMAD.IADD R226, R12, 0x1, -R226 ;  /* 0x000000010ce27824 */ /* 0x000fe200078e0ae2 */
[----:B------:R-:W-:Y:S01]  /*0bb0*/  LEA.HI R2, R2, R227, RZ, 0x1 ;  /* 0x000000e302027211 */ /* 0x000fe200078f08ff */
[----:B------:R-:W-:Y:S01]  /*0bc0*/  ULOP3.LUT UR7, UR4, 0x1, URZ, 0xfc, !UPT ;  /* 0x0000000104077892 */ /* 0x000fe2000f8efc3f */
[----:B------:R-:W-:Y:S02]  /*0bd0*/  IADD3 R220, R12, -R220, RZ ;  /* 0x800000dc0cdc7210 */ /* 0x000fe40007ffe0ff */
[----:B------:R-:W-:Y:S01]  /*0be0*/  SHF.R.S32.HI R7, RZ, 0x1f, R226 ;  /* 0x0000001fff077819 */ /* 0x000fe200000114e2 */
[----:B------:R-:W-:Y:S01]  /*0bf0*/  UMOV UR4, URZ ;  /* 0x0000003f00047c82 */ /* 0x000fe20008000000 */
[----:B------:R-:W-:Y:S01]  /*0c00*/  LOP3.LUT R2, R2, 0x3fffffe, RZ, 0xc0, !PT ;  /* 0x03fffffe02027812 */ /* 0x000fe200078ec0ff */
[----:B------:R-:W-:Y:S01]  /*0c10*/  IMAD.SHL.U32 R22, R220, 0x8, RZ ;  /* 0x00000008dc167824 */ /* 0x000fe200078e00ff */
[CC--:B------:R-:W-:Y:S01]  /*0c20*/  LEA.HI R8, R7.reuse, R226.reuse, RZ, 0x2 ;  /* 0x000000e207087211 */ /* 0x0c0fe200078f10ff */
[----:B0-----:R-:W-:Y:S01]  /*0c30*/  IMAD.U32 R3, RZ, RZ, UR7 ;  /* 0x00000007ff037e24 */ /* 0x001fe2000f8e00ff */
[----:B------:R-:W-:Y:S01]  /*0c40*/  LEA.HI R7, R7, R226, RZ, 0x5 ;  /* 0x000000e207077211 */ /* 0x000fe200078f28ff */
[----:B------:R-:W-:Y:S01]  /*0c50*/  IMAD.IADD R2, R227, 0x1, -R2 ;  /* 0x00000001e3027824 */ /* 0x000fe200078e0a02 */
[--C-:B------:R-:W-:Y:S01]  /*0c60*/  SHF.R.S32.HI R9, RZ, 0x2, R8.reuse ;  /* 0x00000002ff097819 */ /* 0x100fe20000011408 */
[C---:B------:R-:W-:Y:S01]  /*0c70*/  VIADD R218, R22.reuse, 0x40 ;  /* 0x0000004016da7836 */ /* 0x040fe20000000000 */
[----:B------:R-:W-:Y:S01]  /*0c80*/  SHF.R.S32.HI R10, RZ, 0x1f, R8 ;  /* 0x0000001fff0a7819 */ /* 0x000fe20000011408 */
[C---:B------:R-:W-:Y:S01]  /*0c90*/  VIADD R217, R22.reuse, 0x80 ;  /* 0x0000008016d97836 */ /* 0x040fe20000000000 */
[----:B------:R-:W-:Y:S01]  /*0ca0*/  SHF.R.S32.HI R7, RZ, 0x5, R7 ;  /* 0x00000005ff077819 */ /* 0x000fe20000011407 */
[----:B------:R-:W-:Y:S01]  /*0cb0*/  VIADD R219, R22, 0xc0 ;  /* 0x000000c016db7836 */ /* 0x000fe20000000000 */
[----:B------:R-:W-:Y:S01]  /*0cc0*/  LEA.HI R10, R10, R9, RZ, 0x3 ;  /* 0x000000090a0a7211 */ /* 0x000fe200078f18ff */
[----:B------:R-:W-:Y:S01]  /*0cd0*/  IMAD.U32 R225, RZ, RZ, UR4 ;  /* 0x00000004ffe17e24 */ /* 0x000fe2000f8e00ff */
[----:B------:R-:W-:Y:S01]  /*0ce0*/  LOP3.LUT R215, R8, 0x7ffffffc, RZ, 0xc0, !PT ;  /* 0x7ffffffc08d77812 */ /* 0x000fe200078ec0ff */
[----:B------:R-:W-:Y:S01]  /*0cf0*/  IMAD.U32 R17, RZ, RZ, UR4 ;  /* 0x00000004ff117e24 */ /* 0x000fe2000f8e00ff */
[----:B------:R-:W-:-:S02]  /*0d00*/  LOP3.LUT R10, R10, 0xfffffff8, RZ, 0xc0, !PT ;  /* 0xfffffff80a0a7812 */ /* 0x000fc400078ec0ff */
[----:B------:R-:W-:Y:S01]  /*0d10*/  SHF.R.S32.HI R224, RZ, 0x3, R0 ;  /* 0x00000003ffe07819 */ /* 0x000fe20000011400 */
[----:B------:R-:W-:Y:S01]  /*0d20*/  IMAD.IADD R215, R226, 0x1, -R215 ;  /* 0x00000001e2d77824 */ /* 0x000fe200078e0ad7 */
[----:B------:R-:W-:Y:S01]  /*0d30*/  SHF.R.S32.HI R0, RZ, 0x1f, R22 ;  /* 0x0000001fff007819 */ /* 0x000fe20000011416 */
[----:B------:R-:W-:Y:S01]  /*0d40*/  IMAD.IADD R10, R9, 0x1, -R10 ;  /* 0x00000001090a7824 */ /* 0x000fe200078e0a0a */
[----:B------:R-:W-:Y:S02]  /*0d50*/  SHF.R.S32.HI R4, RZ, 0x1f, R218 ;  /* 0x0000001fff047819 */ /* 0x000fe400000114da */
[----:B------:R-:W-:Y:S01]  /*0d60*/  SHF.R.S32.HI R0, RZ, 0x1f, R219 ;  /* 0x0000001fff007819 */ /* 0x000fe200000114db */
[----:B------:R-:W-:-:S04]  /*0d70*/  IMAD R7, R7, 0x10, R10 ;  /* 0x0000001007077824 */ /* 0x000fc800078e020a */
[----:B------:R-:W-:Y:S02]  /*0d80*/  IMAD R2, R2, 0x40, R7 ;  /* 0x0000004002027824 */ /* 0x000fe400078e0207 */
[----:B------:R-:W-:Y:S02]  /*0d90*/  IMAD.MOV.U32 R7, RZ, RZ, R15 ;  /* 0x000000ffff077224 */ /* 0x000fe400078e000f */
[----:B------:R-:W-:Y:S01]  /*0da0*/  IMAD R216, R6, 0x8, R2 ;  /* 0x0000000806d87824 */ /* 0x000fe200078e0202 */
[----:B------:R-:W-:Y:S04]  /*0db0*/  STL [R1], R2 ;  /* 0x0000000201007387 */ /* 0x000fe80000100800 */
[----:B------:R0:W-:Y:S02]  /*0dc0*/  STL [R1+0x8], R3 ;  /* 0x0000080301007387 */ /* 0x0001e40000100800 */
[----:B0-----:R-:W-:-:S07]  /*0dd0*/  SHF.R.S32.HI R3, RZ, 0x1f, R217 ;  /* 0x0000001fff037819 */ /* 0x001fce00000114d9 */
.L_x_2475:
[----:B012---:R-:W0:Y:S01]  /*0de0*/  LDC.64 R2, c[0x0][0xc88] ;  /* 0x00032200ff027b82 */ /* 0x007e220000000a00 */
[----:B------:R-:W-:Y:S01]  /*0df0*/  ULDC.64 UR8, c[0x0][0xa28] ;  /* 0x00028a0000087ab9 */ /* 0x000fe20000000a00 */
[----:B------:R-:W-:Y:S01]  /*0e00*/  ULDC.64 UR10, c[0x0][0xa18] ;  /* 0x00028600000a7ab9 */ /* 0x000fe20000000a00 */
[----:B0-----:R-:W-:-:S06]  /*0e10*/  IMAD.WIDE R2, R7, 0x4, R2 ;  /* 0x0000000407027825 */ /* 0x001fcc00078e0202 */
[----:B------:R-:W2:Y:S01]  /*0e20*/  LDG.E R2, desc[UR38][R2.64] ;  /* 0x0000002602027981 */ /* 0x000ea2000c1e1900 */
        /* <DEDUP_REMOVED lines=9> */
[----:B------:R-:W-:-:S04]  /*0ec0*/  @UP0 ULEA UR8, UP2, UR4, UR8, 0x2 ;  /* 0x0000000804080291 */ /* 0x000fc8000f84103f */
[----:B------:R-:W-:Y:S02]  /*0ed0*/  @UP0 ULEA.HI.X UR9, UR4, UR9, UR7, 0x2, UP2 ;  /* 0x0000000904090291 */ /* 0x000fe400090f1407 */
[----:B------:R-:W-:Y:S01]  /*0ee0*/  MOV R223, UR7 ;  /* 0x0000000700df7c02 */ /* 0x000fe20008000f00 */
[----:B------:R-:W-:Y:S01]  /*0ef0*/  @UP1 ULEA UR10, UP0, UR4, UR10, 0x2 ;  /* 0x0000000a040a1291 */ /* 0x000fe2000f80103f */
[----:B------:R-:W-:-:S03]  /*0f00*/  IMAD.U32 R2, RZ, RZ, UR8 ;  /* 0x00000008ff027e24 */ /* 0x000fc6000f8e00ff */
[----:B------:R-:W-:Y:S01]  /*0f10*/  @UP1 ULEA.HI.X UR11, UR4, UR11, UR7, 0x2, UP0 ;  /* 0x0000000b040b1291 */ /* 0x000fe200080f1407 */
[----:B------:R-:W-:Y:S01]  /*0f20*/  IMAD.U32 R3, RZ, RZ, UR9 ;  /* 0x00000009ff037e24 */ /* 0x000fe2000f8e00ff */
[----:B------:R-:W-:Y:S01]  /*0f30*/  ULDC.64 UR8, c[0x0][0x418] ;  /* 0x0001060000087ab9 */ /* 0x000fe20000000a00 */
[----:B------:R-:W-:Y:S01]  /*0f40*/  IMAD.U32 R4, RZ, RZ, UR10 ;  /* 0x0000000aff047e24 */ /* 0x000fe2000f8e00ff */
[----:B------:R-:W-:Y:S02]  /*0f50*/  ULDC UR7, c[0x0][0x424] ;  /* 0x0001090000077ab9 */ /* 0x000fe40000000800 */
[----:B------:R-:W-:Y:S01]  /*0f60*/  IMAD.U32 R5, RZ, RZ, UR11 ;  /* 0x0000000bff057e24 */ /* 0x000fe2000f8e00ff */
[----:B------:R-:W2:Y:S01]  /*0f70*/  @P0 LDG.E R2, desc[UR38][R2.64] ;  /* 0x0000002602020981 */ /* 0x000ea2000c1e1900 */
[----:B------:R-:W-:Y:S01]  /*0f80*/  UISETP.NE.U32.AND UP0, UPT, UR8, URZ, UPT ;  /* 0x0000003f0800728c */ /* 0x000fe2000bf05070 */
[----:B------:R-:W-:Y:S02]  /*0f90*/  ULDC.64 UR10, c[0x0][0xa20] ;  /* 0x00028800000a7ab9 */ /* 0x000fe40000000a00 */
[----:B---3--:R-:W3:Y:S01]  /*0fa0*/  @P2 LDG.E R4, desc[UR38][R4.64] ;  /* 0x0000002604042981 */ /* 0x008ee2000c1e1900 */
[----:B------:R-:W-:Y:S01]  /*0fb0*/  UISETP.NE.AND.EX UP0, UPT, UR9, URZ, UPT, UP0 ;  /* 0x0000003f0900728c */ /* 0x000fe2000bf05300 */
[----:B------:R-:W-:Y:S01]  /*0fc0*/  ISETP.NE.U32.AND P1, PT, RZ, UR10, PT ;  /* 0x0000000aff007c0c */ /* 0x000fe2000bf25070 */
[----:B------:R-:W-:Y:S01]  /*0fd0*/  ULDC UR8, c[0x0][0x2f0] ;  /* 0x0000bc0000087ab9 */ /* 0x000fe20000000800 */
[----:B------:R-:W-:Y:S01]  /*0fe0*/  UMOV UR4, URZ ;  /* 0x0000003f00047c82 */ /* 0x000fe20008000000 */
[----:B------:R-:W-:Y:S01]  /*0ff0*/  USEL UR7, UR7, 0x1, UP0 ;  /* 0x0000000107077887 */ /* 0x000fe20008000000 */
[----:B------:R-:W-:Y:S01]  /*1000*/  ISETP.NE.AND.EX P1, PT, RZ, UR11, PT, P1 ;  /* 0x0000000bff007c0c */ /* 0x000fe2000bf25310 */
[----:B------:R-:W-:-:S02]  /*1010*/  IMAD.U32 R222, RZ, RZ, UR6 ;  /* 0x00000006ffde7e24 */ /* 0x000fc4000f8e00ff */
[----:B------:R-:W-:Y:S01]  /*1020*/  UIMAD UR8, UR7, UR8, URZ ;  /* 0x00000008070872a4 */ /* 0x000fe2000f8e023f */
[----:B--2---:R-:W-:Y:S02]  /*1030*/  @P0 R2UR UR4, R2 ;  /* 0x00000000020402ca */ /* 0x004fe400000e0000 */
[----:B---3--:R-:W-:-:S13]  /*1040*/  @P2 R2UR UR7, R4 ;  /* 0x00000000040722ca */ /* 0x008fda00000e0000 */
[----:B------:R-:W-:Y:S01]  /*1050*/  IMAD.U32 R23, RZ, RZ, UR7 ;  /* 0x00000007ff177e24 */ /* 0x000fe2000f8e00ff */
[----:B----4-:R-:W-:Y:S06]  /*1060*/  @P2 BRA `(.L_x_2416) ;  /* 0x0000000000442947 */ /* 0x010fec0003800000 */
[----:B------:R-:W-:Y:S02]  /*1070*/  ULDC.64 UR6, c[0x0][0xa00] ;  /* 0x0002800000067ab9 */ /* 0x000fe40000000a00 */
[----:B------:R-:W-:Y:S01]  /*1080*/  ISETP.NE.U32.AND P0, PT, RZ, UR6, PT ;  /* 0x00000006ff007c0c */ /* 0x000fe2000bf05070 */
[----:B------:R-:W-:Y:S02]  /*1090*/  ULDC UR6, c[0x0][0x288] ;  /* 0x0000a20000067ab9 */ /* 0x000fe40000000800 */
[----:B------:R-:W-:Y:S01]  /*10a0*/  IMAD.U32 R23, RZ, RZ, UR6 ;  /* 0x00000006ff177e24 */ /* 0x000fe2000f8e00ff */
[----:B------:R-:W-:-:S13]  /*10b0*/  ISETP.NE.AND.EX P0, PT, RZ, UR7, PT, P0 ;  /* 0x00000007ff007c0c */ /* 0x000fda000bf05300 */
[----:B------:R-:W-:Y:S05]  /*10c0*/  @!P0 BRA `(.L_x_2416) ;  /* 0x00000000002c8947 */ /* 0x000fea0003800000 */
[----:B------:R-:W-:Y:S01]  /*10d0*/  R2UR UR9, R221 ;  /* 0x00000000dd0972ca */ /* 0x000fe200000e0000 */
[----:B------:R-:W-:-:S12]  /*10e0*/  ULDC.64 UR6, c[0x0][0xa00] ;  /* 0x0002800000067ab9 */ /* 0x000fd80000000a00 */
[----:B------:R-:W-:-:S06]  /*10f0*/  UIMAD.WIDE UR6, UR9, 0x4, UR6 ;  /* 0x00000004090678a5 */ /* 0x000fcc000f8e0206 */
[----:B------:R-:W-:Y:S02]  /*1100*/  IMAD.U32 R2, RZ, RZ, UR6 ;  /* 0x00000006ff027e24 */ /* 0x000fe4000f8e00ff */
[----:B------:R-:W-:-:S05]  /*1110*/  IMAD.U32 R3, RZ, RZ, UR7 ;  /* 0x00000007ff037e24 */ /* 0x000fca000f8e00ff */
[----:B------:R-:W2:Y:S04]  /*1120*/  LDG.E R4, desc[UR38][R2.64] ;  /* 0x0000002602047981 */ /* 0x000ea8000c1e1900 */
[----:B------:R-:W3:Y:S01]  /*1130*/  LDG.E R0, desc[UR38][R2.64+0x4] ;  /* 0x0000042602007981 */ /* 0x000ee2000c1e1900 */
[----:B--2---:R-:W-:Y:S02]  /*1140*/  R2UR UR6, R4 ;  /* 0x00000000040672ca */ /* 0x004fe400000e0000 */
[----:B---3--:R-:W-:-:S13]  /*1150*/  R2UR UR7, R0 ;  /* 0x00000000000772ca */ /* 0x008fda00000e0000 */
[----:B------:R-:W-:-:S06]  /*1160*/  UIADD3 UR6, -UR6, UR7, URZ ;  /* 0x0000000706067290 */ /* 0x000fcc000fffe13f */
[----:B------:R-:W-:-:S07]  /*1170*/  IMAD.U32 R23, RZ, RZ, UR6 ;  /* 0x00000006ff177e24 */ /* 0x000fce000f8e00ff */
.L_x_2416:
[----:B------:R-:W-:Y:S05]  /*1180*/  @!P1 BRA `(.L_x_2417) ;  /* 0x0000000000249947 */ /* 0x000fea0003800000 */
[----:B------:R-:W-:Y:S02]  /*1190*/  R2UR UR7, R221 ;  /* 0x00000000dd0772ca */ /* 0x000fe400000e0000 */
[----:B------:R-:W-:-:S11]  /*11a0*/  R2UR UR8, R223 ;  /* 0x00000000df0872ca */ /* 0x000fd600000e0000 */
[----:B------:R-:W-:-:S04]  /*11b0*/  ULEA UR6, UP0, UR7, UR10, 0x2 ;  /* 0x0000000a07067291 */ /* 0x000fc8000f80103f */
[----:B------:R-:W-:Y:S02]  /*11c0*/  ULEA.HI.X UR7, UR7, UR11, UR8, 0x2, UP0 ;  /* 0x0000000b07077291 */ /* 0x000fe400080f1408 */
[----:B------:R-:W-:-:S04]  /*11d0*/  IMAD.U32 R2, RZ, RZ, UR6 ;  /* 0x00000006ff027e24 */ /* 0x000fc8000f8e00ff */
[----:B------:R-:W-:-:S05]  /*11e0*/  IMAD.U32 R3, RZ, RZ, UR7 ;  /* 0x00000007ff037e24 */ /* 0x000fca000f8e00ff */
[----:B------:R-:W2:Y:S02]  /*11f0*/  LDG.E R2, desc[UR38][R2.64] ;  /* 0x0000002602027981 */ /* 0x000ea4000c1e1900 */
[----:B--2---:R-:W-:Y:S01]  /*1200*/  R2UR UR8, R2 ;  /* 0x00000000020872ca */ /* 0x004fe200000e0000 */
[----:B------:R-:W-:-:S14]  /*1210*/  BRA `(.L_x_2418) ;  /* 0x0000000000387947 */ /* 0x000fdc0003800000 */
.L_x_2417:
[----:B------:R-:W-:Y:S02]  /*1220*/  ULDC.64 UR6, c[0x0][0xa08] ;  /* 0x0002820000067ab9 */ /* 0x000fe40000000a00 */
[----:B------:R-:W-:-:S04]  /*1230*/  ISETP.NE.U32.AND P0, PT, RZ, UR6, PT ;  /* 0x00000006ff007c0c */ /* 0x000fc8000bf05070 */
[----:B------:R-:W-:-:S13]  /*1240*/  ISETP.NE.AND.EX P0, PT, RZ, UR7, PT, P0 ;  /* 0x00000007ff007c0c */ /* 0x000fda000bf05300 */
[----:B------:R-:W-:Y:S05]  /*1250*/  @!P0 BRA `(.L_x_2418) ;  /* 0x0000000000288947 */ /* 0x000fea0003800000 */
[----:B------:R-:W-:Y:S01]  /*1260*/  R2UR UR8, R221 ;  /* 0x00000000dd0872ca */ /* 0x000fe200000e0000 */
[----:B------:R-:W-:-:S12]  /*1270*/  ULDC.64 UR6, c[0x0][0xa08] ;  /* 0x0002820000067ab9 */ /* 0x000fd80000000a00 */
[----:B------:R-:W-:-:S06]  /*1280*/  UIMAD.WIDE UR6, UR8, 0x4, UR6 ;  /* 0x00000004080678a5 */ /* 0x000fcc000f8e0206 */
[----:B------:R-:W-:Y:S01]  /*1290*/  IMAD.U32 R2, RZ, RZ, UR6 ;  /* 0x00000006ff027e24 */ /* 0x000fe2000f8e00ff */
[----:B------:R-:W-:-:S05]  /*12a0*/  MOV R3, UR7 ;  /* 0x0000000700037c02 */ /* 0x000fca0008000f00 */
[----:B------:R-:W2:Y:S04]  /*12b0*/  LDG.E R4, desc[UR38][R2.64] ;  /* 0x0000002602047981 */ /* 0x000ea8000c1e1900 */
[----:B------:R-:W3:Y:S01]  /*12c0*/  LDG.E R0, desc[UR38][R2.64+0x4] ;  /* 0x0000042602007981 */ /* 0x000ee2000c1e1900 */
[----:B--2---:R-:W-:Y:S02]  /*12d0*/  R2UR UR8, R4 ;  /* 0x00000000040872ca */ /* 0x004fe400000e0000 */
[----:B---3--:R-:W-:-:S13]  /*12e0*/  R2UR UR6, R0 ;  /* 0x00000000000672ca */ /* 0x008fda00000e0000 */
[----:B------:R-:W-:-:S12]  /*12f0*/  UIADD3 UR8, -UR8, UR6, URZ ;  /* 0x0000000608087290 */ /* 0x000fd8000fffe13f */
.L_x_2418:
[----:B------:R-:W-:Y:S01]  /*1300*/  UIADD3 UR9, -UR4, UR8, URZ ;  /* 0x0000000804097290 */ /* 0x000fe2000fffe13f */
[----:B------:R-:W-:Y:S01]  /*1310*/  R2UR UR7, R23 ;  /* 0x00000000170772ca */ /* 0x000fe200000e0000 */
[----:B------:R-:W-:Y:S01]  /*1320*/  USHF.L.U32 UR5, UR5, 0x7, URZ ;  /* 0x0000000705057899 */ /* 0x000fe2000800063f */
[----:B------:R-:W-:Y:S01]  /*1330*/  PLOP3.LUT P0, PT, PT, PT, PT, 0x80, 0x0 ;  /* 0x000000000000781c */ /* 0x000fe20003f0f070 */
[----:B------:R-:W-:Y:S01]  /*1340*/  ULDC UR4, c[0x0][0x448] ;  /* 0x0001120000047ab9 */ /* 0x000fe20000000800 */
[----:B------:R-:W-:Y:S01]  /*1350*/  CS2R R2, SRZ ;  /* 0x0000000000027805 */ /* 0x000fe2000001ff00 */
[----:B------:R-:W-:Y:S01]  /*1360*/  UISETP.NE.AND UP0, UPT, UR4, 0x1, UPT ;  /* 0x000000010400788c */ /* 0x000fe2000bf05270 */
[----:B------:R-:W-:Y:S01]  /*1370*/  IMAD.U32 R212, RZ, RZ, UR9 ;  /* 0x00000009ffd47e24 */ /* 0x000fe2000f8e00ff */
[----:B------:R-:W-:Y:S02]  /*1380*/  UIADD3 UR6, UR5, 0x7f, URZ ;  /* 0x0000007f05067890 */ /* 0x000fe4000fffe03f */
[----:B------:R-:W-:Y:S01]  /*1390*/  IMAD.U32 R214, RZ, RZ, UR5 ;  /* 0x00000005ffd67e24 */ /* 0x000fe2000f8e00ff */
[----:B------:R-:W-:Y:S01]  /*13a0*/  UP2UR UR4, UPR, URZ, 0x1 ;  /* 0x000000013f047883 */ /* 0x000fe20008000000 */
[----:B------:R-:W-:Y:S01]  /*13b0*/  IMAD.MOV.U32 R0, RZ, RZ, RZ ;  /* 0x000000ffff007224 */ /* 0x000fe200078e00ff */
[----:B------:R-:W-:-:S02]  /*13c0*/  CS2R R150, SRZ ;  /* 0x0000000000967805 */ /* 0x000fc4000001ff00 */
[----:B------:R-:W-:Y:S01]  /*13d0*/  CS2R R148, SRZ ;  /* 0x0000000000947805 */ /* 0x000fe2000001ff00 */
[----:B------:R-:W-:Y:S01]  /*13e0*/  UIADD3 UR7, UR9, 0x50, -UR7 ;  /* 0x0000005009077890 */ /* 0x000fe2000fffe807 */
[----:B------:R-:W-:Y:S01]  /*13f0*/  CS2R R146, SRZ ;  /* 0x0000000000927805 */ /* 0x000fe2000001ff00 */
[----:B------:R-:W-:Y:S01]  /*1400*/  IMAD.U32 R213, RZ, RZ, UR4 ;  /* 0x00000004ffd57e24 */ /* 0x000fe2000f8e00ff */
[----:B------:R-:W-:Y:S01]  /*1410*/  @UP0 ULDC UR4, c[0x0][0x44c] ;  /* 0x0001130000040ab9 */ /* 0x000fe20000000800 */
[----:B------:R-:W-:Y:S01]  /*1420*/  @UP0 ULDC UR8, c[0x0][0x450] ;  /* 0x0001140000080ab9 */ /* 0x000fe20000000800 */
[----:B------:R-:W-:Y:S01]  /*1430*/  UIMAD.WIDE.U32 UR4, UR6, UR4, URZ ;  /* 0x00000004060472a5 */ /* 0x000fe2000f8e003f */
[----:B------:R-:W-:Y:S01]  /*1440*/  CS2R R144, SRZ ;  /* 0x0000000000907805 */ /* 0x000fe2000001ff00 */
[----:B------:R-:W-:Y:S01]  /*1450*/  UIADD3 UR4, UR9, 0x4f, URZ ;  /* 0x0000004f09047890 */ /* 0x000fe2000fffe03f */
[----:B------:R-:W-:Y:S01]  /*1460*/  CS2R R142, SRZ ;  /* 0x00000000008e7805 */ /* 0x000fe2000001ff00 */
[----:B------:R-:W-:Y:S01]  /*1470*/  @UP0 USHF.R.U32.HI UR6, URZ, UR8, UR5 ;  /* 0x000000083f060299 */ /* 0x000fe20008011605 */
[----:B------:R-:W-:Y:S01]  /*1480*/  CS2R R140, SRZ ;  /* 0x00000000008c7805 */ /* 0x000fe2000001ff00 */
[----:B------:R-:W-:Y:S01]  /*1490*/  UIMAD.WIDE UR4, UR4, 0x66666667, URZ ;  /* 0x66666667040478a5 */ /* 0x000fe2000f8e023f */
[----:B------:R-:W-:Y:S01]  /*14a0*/  CS2R R138, SRZ ;  /* 0x00000000008a7805 */ /* 0x000fe2000001ff00 */
[----:B------:R-:W-:Y:S01]  /*14b0*/  UIADD3 UR6, UR7, UR6, URZ ;  /* 0x0000000607067290 */ /* 0x000fe2000fffe03f */
[----:B------:R-:W-:Y:S01]  /*14c0*/  CS2R R136, SRZ ;  /* 0x0000000000887805 */ /* 0x000fe2000001ff00 */
[----:B------:R-:W-:Y:S01]  /*14d0*/  USHF.R.U32.HI UR4, URZ, 0x1f, UR5 ;  /* 0x0000001f3f047899 */ /* 0x000fe20008011605 */
[----:B------:R-:W-:Y:S01]  /*14e0*/  CS2R R134, SRZ ;  /* 0x0000000000867805 */ /* 0x000fe2000001ff00 */
[----:B------:R-:W-:Y:S01]  /*14f0*/  UIMAD.WIDE UR6, UR6, 0x66666667, URZ ;  /* 0x66666667060678a5 */ /* 0x000fe2000f8e023f */
[----:B------:R-:W-:Y:S01]  /*1500*/  CS2R R132, SRZ ;  /* 0x0000000000847805 */ /* 0x000fe2000001ff00 */
[----:B------:R-:W-:Y:S01]  /*1510*/  ULEA.HI.SX32 UR4, UR5, UR4, 0x1b ;  /* 0x0000000405047291 */ /* 0x000fe2000f8fda3f */
[----:B------:R-:W-:Y:S01]  /*1520*/  CS2R R130, SRZ ;  /* 0x0000000000827805 */ /* 0x000fe2000001ff00 */
[----:B------:R-:W-:Y:S01]  /*1530*/  USHF.R.U32.HI UR6, URZ, 0x1f, UR7 ;  /* 0x0000001f3f067899 */ /* 0x000fe20008011607 */
[----:B------:R-:W-:-:S02]  /*1540*/  CS2R R128, SRZ ;  /* 0x0000000000807805 */ /* 0x000fc4000001ff00 */
[----:B------:R-:W-:Y:S02]  /*1550*/  CS2R R126, SRZ ;  /* 0x00000000007e7805 */ /* 0x000fe4000001ff00 */
[----:B------:R-:W-:Y:S01]  /*1560*/  CS2R R124, SRZ ;  /* 0x00000000007c7805 */ /* 0x000fe2000001ff00 */
[----:B------:R-:W-:Y:S01]  /*1570*/  ULEA.HI.SX32 UR6, UR7, UR6, 0x1b ;  /* 0x0000000607067291 */ /* 0x000fe2000f8fda3f */
[----:B------:R-:W-:Y:S02]  /*1580*/  CS2R R122, SRZ ;  /* 0x00000000007a7805 */ /* 0x000fe4000001ff00 */
[----:B------:R-:W-:Y:S02]  /*1590*/  CS2R R120, SRZ ;  /* 0x0000000000787805 */ /* 0x000fe4000001ff00 */
[----:B------:R-:W-:Y:S01]  /*15a0*/  CS2R R118, SRZ ;  /* 0x0000000000767805 */ /* 0x000fe2000001ff00 */
[----:B------:R-:W-:Y:S01]  /*15b0*/  UISETP.LT.AND UP0, UPT, UR4, UR6, UPT ;  /* 0x000000060400728c */ /* 0x000fe2000bf01270 */
[----:B------:R-:W-:-:S02]  /*15c0*/  CS2R R116, SRZ ;  /* 0x0000000000747805 */ /* 0x000fc4000001ff00 */
[----:B------:R-:W-:Y:S02]  /*15d0*/  CS2R R114, SRZ ;  /* 0x0000000000727805 */ /* 0x000fe4000001ff00 */
[----:B------:R-:W-:Y:S01]  /*15e0*/  CS2R R112, SRZ ;  /* 0x0000000000707805 */ /* 0x000fe2000001ff00 */
[----:B------:R-:W-:Y:S01]  /*15f0*/  USEL UR60, UR4, UR6, UP0 ;  /* 0x00000006043c7287 */ /* 0x000fe20008000000 */
[----:B------:R-:W-:Y:S02]  /*1600*/  CS2R R110, SRZ ;  /* 0x00000000006e7805 */ /* 0x000fe4000001ff00 */
[----:B------:R-:W-:Y:S02]  /*1610*/  CS2R R108, SRZ ;  /* 0x00000000006c7805 */ /* 0x000fe4000001ff00 */
[----:B------:R-:W-:Y:S01]  /*1620*/  CS2R R106, SRZ ;  /* 0x00000000006a7805 */ /* 0x000fe2000001ff00 */
[----:B------:R-:W-:Y:S01]  /*1630*/  UISETP.GE.AND UP0, UPT, UR60, 0x1, UPT ;  /* 0x000000013c00788c */ /* 0x000fe2000bf06270 */
[----:B------:R-:W-:-:S02]  /*1640*/  CS2R R104, SRZ ;  /* 0x0000000000687805 */ /* 0x000fc4000001ff00 */
[----:B------:R-:W-:Y:S02]  /*1650*/  CS2R R102, SRZ ;  /* 0x0000000000667805 */ /* 0x000fe4000001ff00 */
[----:B------:R-:W-:Y:S01]  /*1660*/  CS2R R100, SRZ ;  /* 0x0000000000647805 */ /* 0x000fe2000001ff00 */
[----:B------:R-:W-:Y:S01]  /*1670*/  IMAD.MOV.U32 R166, RZ, RZ, RZ ;  /* 0x000000ffffa67224 */ /* 0x000fe200078e00ff */
[----:B------:R-:W-:Y:S02]  /*1680*/  CS2R R164, SRZ ;  /* 0x0000000000a47805 */ /* 0x000fe4000001ff00 */
[----:B------:R-:W-:Y:S02]  /*1690*/  PLOP3.LUT P1, PT, PT, PT, UP0, 0x80, 0x0 ;  /* 0x000000000000781c */ /* 0x000fe40003f2f008 */
        /* <DEDUP_REMOVED lines=70> */
.L_x_2420:
[----:B------:R-:W2:Y:S01]  /*1b00*/  LDL R2, [R1+0x8] ;  /* 0x0000080001027983 */ /* 0x000ea20000100800 */
        /* <DEDUP_REMOVED lines=12> */
.L_x_2564:
[----:B------:R-:W-:Y:S05]  /*1bd0*/  @!P0 BRA `(.L_x_2422) ;  /* 0x0000000000048947 */ /* 0x000fea0003800000 */
[----:B------:R-:W-:Y:S01]  /*1be0*/  BPT.TRAP 0x1 ;  /* 0x000000040000795c */ /* 0x000fe20000300000 */
.L_x_2422:
        /* <DEDUP_REMOVED lines=9> */
.L_x_2423:
[----:B-1----:R-:W-:Y:S05]  /*1c80*/  @P1 BRA `(.L_x_2424) ;  /* 0x0000000000081947 */ /* 0x002fea0003800000 */
[----:B------:R-:W1:Y:S02]  /*1c90*/  SYNCS.PHASECHK.TRANS64.TRYWAIT P1, [R0+URZ+0x38830], R3 ;  /* 0x03883003000075a7 */ /* 0x000e64000802017f */
[----:B-1----:R-:W-:Y:S05]  /*1ca0*/  @!P1 BRA `(.L_x_2425) ;  /* 0x0000015400789947 */ /* 0x002fea0003800000 */
.L_x_2424:
        /* <DEDUP_REMOVED lines=118> */
[----:B------:R-:W-:Y:S01]  /*2410*/  MOV R11, UR17 ;  /* 0x00000011000b7c02 */ /* 0x000fe20008000f00 */
        /* <DEDUP_REMOVED lines=459> */
.L_x_2426:
[----:B------:R-:W-:Y:S01]  /*40d0*/  R2UR UR4, R213 ;  /* 0x00000000d50472ca */ /* 0x000fe200000e0000 */
[----:B------:R-:W-:Y:S01]  /*40e0*/  UMOV UR5, 0xffffffb0 ;  /* 0xffffffb000057882 */ /* 0x000fe20000000000 */
[----:B------:R-:W-:Y:S01]  /*40f0*/  R2UR UR7, R214 ;  /* 0x00000000d60772ca */ /* 0x000fe200000e0000 */
[----:B------:R-:W-:Y:S01]  /*4100*/  UIMAD UR5, UR60, UR5, 0x51 ;  /* 0x000000513c0574a4 */ /* 0x000fe2000f8e0205 */
[----:B------:R-:W-:Y:S02]  /*4110*/  R2UR UR14, R212 ;  /* 0x00000000d40e72ca */ /* 0x000fe400000e0000 */
[----:B------:R-:W-:Y:S02]  /*4120*/  CS2R R150, SRZ ;  /* 0x0000000000967805 */ /* 0x000fe4000001ff00 */
[----:B------:R-:W-:Y:S02]  /*4130*/  R2UR UR15, R23 ;  /* 0x00000000170f72ca */ /* 0x000fe400000e0000 */
[----:B------:R-:W-:-:S02]  /*4140*/  CS2R R148, SRZ ;  /* 0x0000000000947805 */ /* 0x000fc4000001ff00 */
[----:B------:R-:W-:Y:S01]  /*4150*/  CS2R R146, SRZ ;  /* 0x0000000000927805 */ /* 0x000fe2000001ff00 */
[----:B------:R-:W-:Y:S01]  /*4160*/  IMAD.U32 R4, RZ, RZ, UR5 ;  /* 0x00000005ff047e24 */ /* 0x000fe2000f8e00ff */
[----:B------:R-:W-:Y:S01]  /*4170*/  ULDC UR5, c[0x0][0x988] ;  /* 0x0002620000057ab9 */ /* 0x000fe20000000800 */
[----:B------:R-:W-:Y:S02]  /*4180*/  CS2R R144, SRZ ;  /* 0x0000000000907805 */ /* 0x000fe4000001ff00 */
[----:B------:R-:W-:Y:S01]  /*4190*/  CS2R R142, SRZ ;  /* 0x00000000008e7805 */ /* 0x000fe2000001ff00 */
[----:B------:R-:W-:Y:S01]  /*41a0*/  UISETP.NE.AND UP0, UPT, UR4, URZ, UPT ;  /* 0x0000003f0400728c */ /* 0x000fe2000bf05270 */
[----:B------:R-:W-:Y:S01]  /*41b0*/  IMAD R4, R215, -0x2, R4 ;  /* 0xfffffffed7047824 */ /* 0x000fe200078e0204 */
[----:B------:R-:W-:Y:S01]  /*41c0*/  UMOV UR10, UR7 ;  /* 0x00000007000a7c82 */ /* 0x000fe20008000000 */
[----:B------:R-:W-:Y:S01]  /*41d0*/  VIADD R2, R216, UR7 ;  /* 0x00000007d8027c36 */ /* 0x000fe20008000000 */
[----:B------:R-:W-:-:S02]  /*41e0*/  CS2R R140, SRZ ;  /* 0x00000000008c7805 */ /* 0x000fc4000001ff00 */
[----:B------:R-:W-:Y:S02]  /*41f0*/  CS2R R138, SRZ ;  /* 0x00000000008a7805 */ /* 0x000fe4000001ff00 */
[----:B------:R-:W-:Y:S01]  /*4200*/  PLOP3.LUT P1, PT, PT, PT, UP0, 0x80, 0x0 ;  /* 0x000000000000781c */ /* 0x000fe20003f2f008 */
[----:B------:R-:W-:Y:S01]  /*4210*/  IMAD.U32 R21, RZ, RZ, UR15 ;  /* 0x0000000fff157e24 */ /* 0x000fe2000f8e00ff */
[----:B------:R-:W-:Y:S02]  /*4220*/  PLOP3.LUT P2, PT, PT, PT, UP0, 0x80, 0x0 ;  /* 0x000000000000781c */ /* 0x000fe40003f4f008 */
[----:B------:R-:W-:Y:S02]  /*4230*/  CS2R R136, SRZ ;  /* 0x0000000000887805 */ /* 0x000fe4000001ff00 */
[----:B------:R-:W-:Y:S01]  /*4240*/  CS2R R134, SRZ ;  /* 0x0000000000867805 */ /* 0x000fe2000001ff00 */
[----:B------:R-:W-:Y:S01]  /*4250*/  @UP0 ULDC UR4, c[0x0][0x44c] ;  /* 0x0001130000040ab9 */ /* 0x000fe20000000800 */
[----:B------:R-:W-:Y:S01]  /*4260*/  IADD3 R4, -R21, UR14, R4 ;  /* 0x0000000e15047c10 */ /* 0x000fe2000fffe104 */
[----:B------:R-:W-:Y:S01]  /*4270*/  @UP0 ULDC UR6, c[0x0][0x44c] ;  /* 0x0001130000060ab9 */ /* 0x000fe20000000800 */
[----:B------:R-:W-:Y:S01]  /*4280*/  @UP0 ULDC UR11, c[0x0][0x450] ;  /* 0x00011400000b0ab9 */ /* 0x000fe20000000800 */
[----:B------:R-:W-:Y:S01]  /*4290*/  UIMAD.WIDE.U32 UR6, UR7, UR6, URZ ;  /* 0x00000006070672a5 */ /* 0x000fe2000f8e003f */
[----:B------:R-:W-:-:S02]  /*42a0*/  CS2R R132, SRZ ;  /* 0x0000000000847805 */ /* 0x000fc4000001ff00 */
[----:B------:R-:W-:Y:S02]  /*42b0*/  CS2R R130, SRZ ;  /* 0x0000000000827805 */ /* 0x000fe4000001ff00 */
[----:B------:R-:W-:Y:S01]  /*42c0*/  CS2R R128, SRZ ;  /* 0x0000000000807805 */ /* 0x000fe2000001ff00 */
[----:B------:R-:W-:Y:S01]  /*42d0*/  @P1 IMAD.HI.U32 R3, R2, UR4, RZ ;  /* 0x0000000402031c27 */ /* 0x000fe2000f8e00ff */
[----:B------:R-:W-:Y:S01]  /*42e0*/  @UP0 ULDC UR4, c[0x0][0x450] ;  /* 0x0001140000040ab9 */ /* 0x000fe20000000800 */
[----:B------:R-:W-:Y:S01]  /*42f0*/  @UP0 USHF.R.U32.HI UR10, URZ, UR11, UR7 ;  /* 0x0000000b3f0a0299 */ /* 0x000fe20008011607 */
[----:B------:R-:W-:Y:S02]  /*4300*/  CS2R R126, SRZ ;  /* 0x00000000007e7805 */ /* 0x000fe4000001ff00 */
[----:B------:R-:W-:Y:S02]  /*4310*/  CS2R R124, SRZ ;  /* 0x00000000007c7805 */ /* 0x000fe4000001ff00 */
[----:B------:R-:W-:Y:S01]  /*4320*/  @P2 SHF.R.U32.HI R2, RZ, UR4, R3 ;  /* 0x00000004ff022c19 */ /* 0x000fe20008011603 */
[----:B------:R-:W-:Y:S01]  /*4330*/  UIMAD UR4, UR60, -0x50, UR14 ;  /* 0xffffffb03c0478a4 */ /* 0x000fe2000f8e020e */
[----:B------:R-:W-:Y:S01]  /*4340*/  CS2R R122, SRZ ;  /* 0x00000000007a7805 */ /* 0x000fe2000001ff00 */
[----:B------:R-:W-:Y:S01]  /*4350*/  UIADD3 UR6, UR10, UR14, -UR15 ;  /* 0x0000000e0a067290 */ /* 0x000fe2000fffe80f */
[----:B------:R-:W0:Y:S01]  /*4360*/  S2UR UR14, SR_CgaCtaId ;  /* 0x00000000000e79c3 */ /* 0x000e220000008800 */
[----:B------:R-:W1:Y:S01]  /*4370*/  SHFL.IDX PT, R5, R2, 0x1, 0x1c1f ;  /* 0x003c1f0002057f89 */ /* 0x000e6200000e0000 */
[----:B------:R-:W-:Y:S01]  /*4380*/  UIADD3 UR4, UR4, 0x50, URZ ;  /* 0x0000005004047890 */ /* 0x000fe2000fffe03f */
[----:B------:R-:W-:Y:S01]  /*4390*/  CS2R R120, SRZ ;  /* 0x0000000000787805 */ /* 0x000fe2000001ff00 */
[----:B------:R-:W-:Y:S01]  /*43a0*/  UIMAD.WIDE UR6, UR6, 0x66666667, URZ ;  /* 0x66666667060678a5 */ /* 0x000fe2000f8e023f */
[----:B------:R-:W2:Y:S01]  /*43b0*/  SHFL.IDX PT, R2, R2, RZ, 0x1c1f ;  /* 0x001c1fff02027589 */ /* 0x000ea200000e0000 */
[----:B------:R-:W-:Y:S01]  /*43c0*/  UIADD3 UR60, UR60, -0x2, URZ ;  /* 0xfffffffe3c3c7890 */ /* 0x000fe2000fffe03f */
[----:B------:R-:W-:Y:S01]  /*43d0*/  CS2R R118, SRZ ;  /* 0x0000000000767805 */ /* 0x000fe2000001ff00 */
[----:B------:R-:W-:Y:S01]  /*43e0*/  IMAD.U32 R18, RZ, RZ, UR4 ;  /* 0x00000004ff127e24 */ /* 0x000fe2000f8e00ff */
[----:B------:R-:W-:Y:S01]  /*43f0*/  R2UR UR4, R0 ;  /* 0x00000000000472ca */ /* 0x000fe200000e0000 */
[----:B------:R-:W-:Y:S01]  /*4400*/  USHF.R.U32.HI UR6, URZ, 0x1f, UR7 ;  /* 0x0000001f3f067899 */ /* 0x000fe20008011607 */
[----:B------:R-:W-:Y:S01]  /*4410*/  CS2R R116, SRZ ;  /* 0x0000000000747805 */ /* 0x000fe2000001ff00 */
[----:B------:R-:W-:Y:S01]  /*4420*/  IMAD R3, R215, -0x2, R18 ;  /* 0xfffffffed7037824 */ /* 0x000fe200078e0212 */
[----:B------:R-:W-:Y:S01]  /*4430*/  CS2R R114, SRZ ;  /* 0x0000000000727805 */ /* 0x000fe2000001ff00 */
[----:B------:R-:W-:Y:S01]  /*4440*/  ULEA.HI.SX32 UR6, UR7, UR6, 0x1b ;  /* 0x0000000607067291 */ /* 0x000fe2000f8fda3f */
        /* <DEDUP_REMOVED lines=8> */
[----:B------:R-:W-:Y:S01]  /*44d0*/  CS2R R100, SRZ ;  /* 0x0000000000647805 */ /* 0x000fe2000001ff00 */
[----:B------:R-:W-:Y:S01]  /*44e0*/  UIADD3 UR4, UR4, 0x38840, URZ ;  /* 0x0003884004047890 */ /* 0x000fe2000fffe03f */
[----:B-1----:R-:W-:Y:S01]  /*44f0*/  VIADDMNMX R5, R5, R4, R3, PT ;  /* 0x0000000405057246 */ /* 0x002fe20003800103 */
[----:B------:R-:W-:Y:S01]  /*4500*/  UISETP.GE.AND UP0, UPT, UR60, UR10, UPT ;  /* 0x0000000a3c00728c */ /* 0x000fe2000bf06270 */
[----:B------:R-:W-:Y:S01]  /*4510*/  CS2R R98, SRZ ;  /* 0x0000000000627805 */ /* 0x000fe2000001ff00 */
[----:B0-----:R-:W-:Y:S01]  /*4520*/  UPRMT UR4, UR14, 0x654, UR4 ;  /* 0x000006540e047896 */ /* 0x001fe20008000004 */
[----:B------:R-:W-:-:S02]  /*4530*/  ISETP.GT.AND P1, PT, R5, RZ, PT ;  /* 0x000000ff0500720c */ /* 0x000fc40003f24270 */
[----:B------:R-:W-:Y:S02]  /*4540*/  CS2R R96, SRZ ;  /* 0x0000000000607805 */ /* 0x000fe4000001ff00 */
[C---:B------:R-:W-:Y:S02]  /*4550*/  ISETP.GT.AND P2, PT, R5.reuse, 0x1, PT ;  /* 0x000000010500780c */ /* 0x040fe40003f44270 */
[----:B------:R-:W-:Y:S02]  /*4560*/  CS2R R94, SRZ ;  /* 0x00000000005e7805 */ /* 0x000fe4000001ff00 */
[----:B------:R-:W-:Y:S02]  /*4570*/  ISETP.GT.AND P3, PT, R5, 0x8, PT ;  /* 0x000000080500780c */ /* 0x000fe40003f64270 */
[----:B------:R-:W-:Y:S02]  /*4580*/  CS2R R92, SRZ ;  /* 0x00000000005c7805 */ /* 0x000fe4000001ff00 */
[----:B------:R-:W-:-:S02]  /*4590*/  FSEL R58, R58, -INF , P1 ;  /* 0xff8000003a3a7808 */ /* 0x000fc40000800000 */
[----:B------:R-:W-:Y:S02]  /*45a0*/  CS2R R90, SRZ ;  /* 0x00000000005a7805 */ /* 0x000fe4000001ff00 */
[----:B------:R-:W-:Y:S01]  /*45b0*/  FSEL R59, R59, -INF , P2 ;  /* 0xff8000003b3b7808 */ /* 0x000fe20001000000 */
[----:B------:R-:W-:Y:S01]  /*45c0*/  SYNCS.ARRIVE.TRANS64.RED.A1T0 RZ, [UR4], RZ ;  /* 0x000000ffffff79a7 */ /* 0x000fe20008100404 */
[----:B------:R-:W-:Y:S02]  /*45d0*/  ISETP.GT.AND P1, PT, R5, 0x9, PT ;  /* 0x000000090500780c */ /* 0x000fe40003f24270 */
[----:B------:R-:W-:Y:S02]  /*45e0*/  CS2R R88, SRZ ;  /* 0x0000000000587805 */ /* 0x000fe4000001ff00 */
[----:B------:R-:W-:Y:S02]  /*45f0*/  FSEL R62, R62, -INF , P3 ;  /* 0xff8000003e3e7808 */ /* 0x000fe40001800000 */
[----:B------:R-:W-:-:S02]  /*4600*/  CS2R R86, SRZ ;  /* 0x0000000000567805 */ /* 0x000fc4000001ff00 */
[----:B------:R-:W-:Y:S02]  /*4610*/  FMNMX.FTZ R21, R58, R59, !PT ;  /* 0x0000003b3a157209 */ /* 0x000fe40007810000 */
[----:B------:R-:W-:Y:S02]  /*4620*/  CS2R R84, SRZ ;  /* 0x0000000000547805 */ /* 0x000fe4000001ff00 */
        /* <DEDUP_REMOVED lines=19> */
[----:B------:R-:W-:Y:S02]  /*4760*/  FSEL R54, R54, -INF , P2 ;  /* 0xff80000036367808 */ /* 0x000fe40001000000 */
[----:B------:R-:W-:Y:S02]  /*4770*/  FMNMX.FTZ R21, R51, R18, !PT ;  /* 0x0000001233157209 */ /* 0x000fe40007810000 */
[----:B------:R-:W-:-:S02]  /*4780*/  ISETP.GT.AND P2, PT, R5, 0x20, PT ;  /* 0x000000200500780c */ /* 0x000fc40003f44270 */
[----:B------:R-:W-:Y:S02]  /*4790*/  FSEL R55, R55, -INF , P1 ;  /* 0xff80000037377808 */ /* 0x000fe40000800000 */
[----:B------:R-:W-:Y:S02]  /*47a0*/  FMNMX.FTZ R18, R54, R21, !PT ;  /* 0x0000001536127209 */ /* 0x000fe40007810000 */
        /* <DEDUP_REMOVED lines=33> */
[----:B------:R-:W-:-:S02]  /*49c0*/  FSEL R31, R31, -INF , P1 ;  /* 0xff8000001f1f7808 */ /* 0x000fc40000800000 */
[----:B------:R-:W-:Y:S02]  /*49d0*/  FMNMX.FTZ R18, R30, R5, !PT ;  /* 0x000000051e127209 */ /* 0x000fe40007810000 */
[----:B--2---:R-:W-:Y:S02]  /*49e0*/  VIADDMNMX R4, R2, R4, R3, PT ;  /* 0x0000000402047246 */ /* 0x004fe40003800103 */
[----:B------:R-:W-:Y:S02]  /*49f0*/  FMNMX.FTZ R18, R31, R18, !PT ;  /* 0x000000121f127209 */ /* 0x000fe40007810000 */
[C---:B------:R-:W-:Y:S02]  /*4a00*/  ISETP.GT.AND P1, PT, R4.reuse, RZ, PT ;  /* 0x000000ff0400720c */ /* 0x040fe40003f24270 */
[C---:B------:R-:W-:Y:S01]  /*4a10*/  ISETP.GT.AND P2, PT, R4.reuse, 0x1, PT ;  /* 0x000000010400780c */ /* 0x040fe20003f44270 */
[----:B------:R-:W0:Y:S01]  /*4a20*/  SHFL.BFLY PT, R5, R18, 0x2, 0x1f ;  /* 0x0c401f0012057f89 */ /* 0x000e2200000e0000 */
[----:B------:R-:W-:-:S02]  /*4a30*/  ISETP.GT.AND P3, PT, R4, 0x8, PT ;  /* 0x000000080400780c */ /* 0x000fc40003f64270 */
[----:B------:R-:W-:Y:S02]  /*4a40*/  FSEL R56, R56, -INF , P1 ;  /* 0xff80000038387808 */ /* 0x000fe40000800000 */
[----:B------:R-:W-:Y:S02]  /*4a50*/  FSEL R57, R57, -INF , P2 ;  /* 0xff80000039397808 */ /* 0x000fe40001000000 */
[----:B------:R-:W-:Y:S02]  /*4a60*/  ISETP.GT.AND P1, PT, R4, 0x9, PT ;  /* 0x000000090400780c */ /* 0x000fe40003f24270 */
[----:B------:R-:W-:Y:S02]  /*4a70*/  FSEL R60, R60, -INF , P3 ;  /* 0xff8000003c3c7808 */ /* 0x000fe40001800000 */
[----:B------:R-:W-:Y:S02]  /*4a80*/  FMNMX.FTZ R3, R56, R57, !PT ;  /* 0x0000003938037209 */ /* 0x000fe40007810000 */
[----:B------:R-:W-:-:S02]  /*4a90*/  FSEL R61, R61, -INF , P1 ;  /* 0xff8000003d3d7808 */ /* 0x000fc40000800000 */
[----:B------:R-:W-:Y:S02]  /*4aa0*/  ISETP.GT.AND P1, PT, R4, 0x10, PT ;  /* 0x000000100400780c */ /* 0x000fe40003f24270 */
[----:B------:R-:W-:Y:S02]  /*4ab0*/  FMNMX.FTZ R2, R60, R3, !PT ;  /* 0x000000033c027209 */ /* 0x000fe40007810000 */
[----:B------:R-:W-:Y:S02]  /*4ac0*/  ISETP.GT.AND P2, PT, R4, 0x11, PT ;  /* 0x000000110400780c */ /* 0x000fe40003f44270 */
[----:B------:R-:W-:Y:S02]  /*4ad0*/  FSEL R48, R48, -INF , P1 ;  /* 0xff80000030307808 */ /* 0x000fe40000800000 */
[----:B------:R-:W-:Y:S02]  /*4ae0*/  FMNMX.FTZ R3, R61, R2, !PT ;  /* 0x000000023d037209 */ /* 0x000fe40007810000 */
[----:B------:R-:W-:-:S02]  /*4af0*/  ISETP.GT.AND P1, PT, R4, 0x18, PT ;  /* 0x000000180400780c */ /* 0x000fc40003f24270 */
[----:B------:R-:W-:Y:S02]  /*4b00*/  FSEL R49, R49, -INF , P2 ;  /* 0xff80000031317808 */ /* 0x000fe40001000000 */
[----:B------:R-:W-:Y:S02]  /*4b10*/  FMNMX.FTZ R2, R48, R3, !PT ;  /* 0x0000000330027209 */ /* 0x000fe40007810000 */
[----:B0-----:R-:W-:Y:S02]  /*4b20*/  FMNMX.FTZ R20, R18, R5, !PT ;  /* 0x0000000512147209 */ /* 0x001fe40007810000 */
[----:B------:R-:W-:Y:S02]  /*4b30*/  ISETP.GT.AND P3, PT, R4, 0x19, PT ;  /* 0x000000190400780c */ /* 0x000fe40003f64270 */
[----:B------:R-:W-:Y:S01]  /*4b40*/  FSEL R52, R52, -INF , P1 ;  /* 0xff80000034347808 */ /* 0x000fe20000800000 */
[----:B------:R-:W0:Y:S01]  /*4b50*/  SHFL.BFLY PT, R21, R20, 0x1, 0x1f ;  /* 0x0c201f0014157f89 */ /* 0x000e2200000e0000 */
[----:B------:R-:W-:-:S02]  /*4b60*/  FMNMX.FTZ R5, R49, R2, !PT ;  /* 0x0000000231057209 */ /* 0x000fc40007810000 */
[----:B------:R-:W-:Y:S02]  /*4b70*/  FSEL R53, R53, -INF , P3 ;  /* 0xff80000035357808 */ /* 0x000fe40001800000 */
[----:B------:R-:W-:Y:S02]  /*4b80*/  ISETP.GT.AND P1, PT, R4, 0x20, PT ;  /* 0x000000200400780c */ /* 0x000fe40003f24270 */
        /* <DEDUP_REMOVED lines=35> */
[----:B------:R-:W-:Y:S02]  /*4dc0*/  FMNMX.FTZ R2, R28, R5, !PT ;  /* 0x000000051c027209 */ /* 0x000fe40007810000 */
[----:B0-----:R-:W-:Y:S02]  /*4dd0*/  FMNMX.FTZ R3, R20, R21, !PT ;  /* 0x0000001514037209 */ /* 0x001fe40007810000 */
        /* <DEDUP_REMOVED lines=177> */
[----:B------:R-:W-:Y:S01]  /*58f0*/  MOV R2, 0x3f800000 ;  /* 0x3f80000000027802 */ /* 0x000fe20000000f00 */
[----:B------:R-:W-:Y:S01]  /*5900*/  IMAD.MOV.U32 R228, RZ, RZ, R4 ;  /* 0x000000ffffe47224 */ /* 0x000fe200078e0004 */
[----:B------:R-:W-:Y:S01]  /*5910*/  UMOV UR37, UR36 ;  /* 0x0000002400257c82 */ /* 0x000fe20008000000 */
[----:B------:R-:W-:-:S08]  /*5920*/  IMAD.MOV.U32 R151, RZ, RZ, RZ ;  /* 0x000000ffff977224 */ /* 0x000fd000078e00ff */
[----:B------:R-:W-:-:S07]  /*5930*/  IMAD.U32 R229, RZ, RZ, UR4 ;  /* 0x00000004ffe57e24 */ /* 0x000fce000f8e00ff */
.L_x_2438:
[----:B------:R-:W-:Y:S01]  /*5940*/  R2UR UR5, R229 ;  /* 0x00000000e50572ca */ /* 0x000fe200000e0000 */
[----:B------:R-:W-:-:S04]  /*5950*/  UISETP.NE.AND UP0, UPT, UR37, 0x1, UPT ;  /* 0x000000012500788c */ /* 0x000fc8000bf05270 */
[----:B------:R-:W-:-:S08]  /*5960*/  USEL UR4, URZ, 0x1, UP0 ;  /* 0x000000013f047887 */ /* 0x000fd00008000000 */
[----:B------:R-:W-:-:S06]  /*5970*/  ULOP3.LUT UR4, UR5, UR4, URZ, 0x3c, !UPT ;  /* 0x0000000405047292 */ /* 0x000fcc000f8e3c3f */
[----:B------:R-:W-:Y:S01]  /*5980*/  IMAD.U32 R17, RZ, RZ, UR4 ;  /* 0x00000004ff117e24 */ /* 0x000fe2000f8e00ff */
[----:B------:R-:W-:Y:S06]  /*5990*/  @!P0 BRA `(.L_x_2428) ;  /* 0x0000000000048947 */ /* 0x000fec0003800000 */
[----:B------:R-:W-:Y:S01]  /*59a0*/  BPT.TRAP 0x1 ;  /* 0x000000040000795c */ /* 0x000fe20000300000 */
.L_x_2428:
        /* <DEDUP_REMOVED lines=11> */
.L_x_2429:
[----:B-1----:R-:W-:Y:S05]  /*5a60*/  @P1 BRA `(.L_x_2430) ;  /* 0x0000000000081947 */ /* 0x002fea0003800000 */
[----:B------:R-:W1:Y:S02]  /*5a70*/  SYNCS.PHASECHK.TRANS64.TRYWAIT P1, [UR61+0x38830], R3 ;  /* 0x03883003ff0075a7 */ /* 0x000e64000802017d */
[----:B-1----:R-:W-:Y:S05]  /*5a80*/  @!P1 BRA `(.L_x_2431) ;  /* 0x0000011800149947 */ /* 0x002fea0003800000 */
.L_x_2430:
        /* <DEDUP_REMOVED lines=590> */
[----:B------:R-:W-:Y:S05]  /*7f70*/  @!P0 BRA `(.L_x_2432) ;  /* 0x0000000000048947 */ /* 0x000fea0003800000 */
[----:B------:R-:W-:Y:S01]  /*7f80*/  BPT.TRAP 0x1 ;  /* 0x000000040000795c */ /* 0x000fe20000300000 */
.L_x_2432:
        /* <DEDUP_REMOVED lines=8> */
.L_x_2433:
[----:B---3--:R-:W-:Y:S05]  /*8010*/  @P1 BRA `(.L_x_2434) ;  /* 0x0000000000081947 */ /* 0x008fea0003800000 */
[----:B------:R-:W3:Y:S02]  /*8020*/  SYNCS.PHASECHK.TRANS64.TRYWAIT P1, [UR4+0x38850], R0 ;  /* 0x03885000ff0075a7 */ /* 0x000ee40008020144 */
[----:B---3--:R-:W-:Y:S05]  /*8030*/  @!P1 BRA `(.L_x_2435) ;  /* 0x000000f000c09947 */ /* 0x008fea0003800000 */
.L_x_2434:
        /* <DEDUP_REMOVED lines=37> */
.L_x_2436:
[----:B------:R-:W-:Y:S01]  /*8290*/  R2UR UR10, R213 ;  /* 0x00000000d50a72ca */ /* 0x000fe200000e0000 */
[----:B------:R-:W-:Y:S01]  /*82a0*/  UIADD3 UR61, UR61, 0x38840, URZ ;  /* 0x000388403d3d7890 */ /* 0x000fe2000fffe03f */
[----:B------:R-:W-:Y:S02]  /*82b0*/  R2UR UR5, R214 ;  /* 0x00000000d60572ca */ /* 0x000fe400000e0000 */
[----:B------:R-:W-:Y:S02]  /*82c0*/  R2UR UR7, R23 ;  /* 0x00000000170772ca */ /* 0x000fe400000e0000 */
[----:B------:R-:W-:-:S07]  /*82d0*/  R2UR UR6, R212 ;  /* 0x00000000d40672ca */ /* 0x000fce00000e0000 */
[----:B------:R-:W-:Y:S02]  /*82e0*/  UISETP.NE.AND UP0, UPT, UR10, URZ, UPT ;  /* 0x0000003f0a00728c */ /* 0x000fe4000bf05270 */
[----:B---3--:R-:W-:Y:S02]  /*82f0*/  VIADD R2, R216, UR5 ;  /* 0x00000005d8027c36 */ /* 0x008fe40008000000 */
[----:B------:R-:W-:Y:S02]  /*8300*/  IMAD.U32 R193, RZ, RZ, UR7 ;  /* 0x00000007ffc17e24 */ /* 0x000fe4000f8e00ff */
[----:B------:R-:W-:Y:S02]  /*8310*/  PLOP3.LUT P1, PT, PT, PT, UP0, 0x80, 0x0 ;  /* 0x000000000000781c */ /* 0x000fe40003f2f008 */
[----:B------:R-:W-:-:S03]  /*8320*/  PLOP3.LUT P2, PT, PT, PT, UP0, 0x80, 0x0 ;  /* 0x000000000000781c */ /* 0x000fc60003f4f008 */
[----:B------:R-:W-:-:S08]  /*8330*/  @UP0 ULDC UR5, c[0x0][0x44c] ;  /* 0x0001130000050ab9 */ /* 0x000fd00000000800 */
[----:B--2---:R-:W-:Y:S01]  /*8340*/  @P1 IMAD.HI.U32 R0, R2, UR5, RZ ;  /* 0x0000000502001c27 */ /* 0x004fe2000f8e00ff */
[----:B------:R-:W-:-:S04]  /*8350*/  @UP0 ULDC UR5, c[0x0][0x450] ;  /* 0x0001140000050ab9 */ /* 0x000fc80000000800 */
[----:B------:R-:W-:Y:S01]  /*8360*/  @P2 SHF.R.U32.HI R2, RZ, UR5, R0 ;  /* 0x00000005ff022c19 */ /* 0x000fe20008011600 */
[----:B------:R-:W-:Y:S01]  /*8370*/  UMOV UR5, 0x1 ;  /* 0x0000000100057882 */ /* 0x000fe20000000000 */
[----:B------:R-:W-:Y:S01]  /*8380*/  IMAD.MOV.U32 R0, RZ, RZ, -0x2 ;  /* 0xfffffffeff007424 */ /* 0x000fe200078e00ff */
[----:B------:R-:W-:Y:S02]  /*8390*/  UIMAD UR5, UR60, -0x50, UR5 ;  /* 0xffffffb03c0578a4 */ /* 0x000fe4000f8e0205 */
[----:B01----:R-:W0:Y:S04]  /*83a0*/  SHFL.IDX PT, R3, R2, RZ, 0x1c1f ;  /* 0x001c1fff02037589 */ /* 0x003e2800000e0000 */
[----:B------:R-:W-:Y:S01]  /*83b0*/  IMAD R0, R215, R0, UR5 ;  /* 0x00000005d7007e24 */ /* 0x000fe2000f8e0200 */
[----:B------:R-:W-:-:S04]  /*83c0*/  ULDC UR5, c[0x0][0x988] ;  /* 0x0002620000057ab9 */ /* 0x000fc80000000800 */
[----:B------:R-:W-:Y:S01]  /*83d0*/  IADD3 R0, -R193, UR6, R0 ;  /* 0x00000006c1007c10 */ /* 0x000fe2000fffe100 */
[----:B------:R-:W1:Y:S04]  /*83e0*/  S2UR UR6, SR_CgaCtaId ;  /* 0x00000000000679c3 */ /* 0x000e680000008800 */
[----:B0-----:R-:W-:-:S05]  /*83f0*/  IMAD.IADD R3, R0, 0x1, R3 ;  /* 0x0000000100037824 */ /* 0x001fca00078e0203 */
[C---:B------:R-:W-:Y:S02]  /*8400*/  ISETP.GT.AND P1, PT, R3.reuse, RZ, PT ;  /* 0x000000ff0300720c */ /* 0x040fe40003f24270 */
[C---:B------:R-:W-:Y:S02]  /*8410*/  ISETP.GT.AND P2, PT, R3.reuse, 0x1, PT ;  /* 0x000000010300780c */ /* 0x040fe40003f44270 */
[----:B------:R-:W-:Y:S01]  /*8420*/  FSEL R184, R184, -INF , P1 ;  /* 0xff800000b8b87808 */ /* 0x000fe20000800000 */
[----:B-1----:R-:W-:Y:S01]  /*8430*/  UPRMT UR61, UR6, 0x654, UR61 ;  /* 0x00000654063d7896 */ /* 0x002fe2000800003d */
[----:B------:R-:W-:Y:S02]  /*8440*/  ISETP.GT.AND P1, PT, R3, 0x8, PT ;  /* 0x000000080300780c */ /* 0x000fe40003f24270 */
[----:B------:R-:W-:Y:S02]  /*8450*/  FSEL R185, R185, -INF , P2 ;  /* 0xff800000b9b97808 */ /* 0x000fe40001000000 */
[----:B------:R-:W-:-:S02]  /*8460*/  FMNMX.FTZ R4, R184, R228, !PT ;  /* 0x000000e4b8047209 */ /* 0x000fc40007810000 */
[----:B------:R-:W-:Y:S02]  /*8470*/  ISETP.GT.AND P2, PT, R3, 0x9, PT ;  /* 0x000000090300780c */ /* 0x000fe40003f44270 */
[----:B------:R-:W-:Y:S01]  /*8480*/  FSEL R188, R188, -INF , P1 ;  /* 0xff800000bcbc7808 */ /* 0x000fe20000800000 */
[----:B------:R-:W-:Y:S01]  /*8490*/  SYNCS.ARRIVE.TRANS64.RED.A1T0 RZ, [UR61], RZ ;  /* 0x000000ffffff79a7 */ /* 0x000fe2000810043d */
        /* <DEDUP_REMOVED lines=54> */
[----:B0-----:R-:W-:-:S05]  /*8800*/  IMAD.IADD R0, R0, 0x1, R3 ;  /* 0x0000000100007824 */ /* 0x001fca00078e0203 */
[----:B------:R-:W-:Y:S02]  /*8810*/  ISETP.GT.AND P1, PT, R0, RZ, PT ;  /* 0x000000ff0000720c */ /* 0x000fe40003f24270 */
[----:B-1----:R-:W-:Y:S02]  /*8820*/  FMNMX.FTZ R193, R192, R193, !PT ;  /* 0x000000c1c0c17209 */ /* 0x002fe40007810000 */
[----:B------:R-:W-:Y:S02]  /*8830*/  ISETP.GT.AND P2, PT, R0, 0x1, PT ;  /* 0x000000010000780c */ /* 0x000fe40003f44270 */
[----:B------:R-:W-:Y:S01]  /*8840*/  FSEL R186, R186, -INF , P1 ;  /* 0xff800000baba7808 */ /* 0x000fe20000800000 */
[----:B------:R-:W0:Y:S01]  /*8850*/  SHFL.BFLY PT, R194, R193, 0x1, 0x1f ;  /* 0x0c201f00c1c27f89 */ /* 0x000e2200000e0000 */
[----:B------:R-:W-:Y:S02]  /*8860*/  ISETP.GT.AND P1, PT, R0, 0x8, PT ;  /* 0x000000080000780c */ /* 0x000fe40003f24270 */
[----:B------:R-:W-:-:S02]  /*8870*/  FSEL R187, R187, -INF , P2 ;  /* 0xff800000bbbb7808 */ /* 0x000fc40001000000 */
[----:B------:R-:W-:Y:S02]  /*8880*/  FMNMX.FTZ R4, R186, R21, !PT ;  /* 0x00000015ba047209 */ /* 0x000fe40007810000 */
[----:B------:R-:W-:Y:S02]  /*8890*/  ISETP.GT.AND P2, PT, R0, 0x9, PT ;  /* 0x000000090000780c */ /* 0x000fe40003f44270 */
[----:B------:R-:W-:Y:S02]  /*88a0*/  FSEL R190, R190, -INF , P1 ;  /* 0xff800000bebe7808 */ /* 0x000fe40000800000 */
[----:B------:R-:W-:Y:S02]  /*88b0*/  FMNMX.FTZ R3, R187, R4, !PT ;  /* 0x00000004bb037209 */ /* 0x000fe40007810000 */
[----:B------:R-:W-:Y:S02]  /*88c0*/  FSEL R191, R191, -INF , P2 ;  /* 0xff800000bfbf7808 */ /* 0x000fe40001000000 */
[----:B------:R-:W-:-:S02]  /*88d0*/  ISETP.GT.AND P1, PT, R0, 0x10, PT ;  /* 0x000000100000780c */ /* 0x000fc40003f24270 */
[----:B------:R-:W-:Y:S02]  /*88e0*/  FMNMX.FTZ R2, R190, R3, !PT ;  /* 0x00000003be027209 */ /* 0x000fe40007810000 */
[----:B------:R-:W-:Y:S02]  /*88f0*/  ISETP.GT.AND P2, PT, R0, 0x11, PT ;  /* 0x000000110000780c */ /* 0x000fe40003f44270 */
[----:B------:R-:W-:Y:S02]  /*8900*/  FSEL R178, R178, -INF , P1 ;  /* 0xff800000b2b27808 */ /* 0x000fe40000800000 */
[----:B------:R-:W-:Y:S02]  /*8910*/  FMNMX.FTZ R3, R191, R2, !PT ;  /* 0x00000002bf037209 */ /* 0x000fe40007810000 */
[----:B0-----:R-:W-:Y:S02]  /*8920*/  FMNMX.FTZ R4, R193, R194, !PT ;  /* 0x000000c2c1047209 */ /* 0x001fe40007810000 */
[----:B------:R-:W-:-:S02]  /*8930*/  ISETP.GT.AND P3, PT, R0, 0x18, PT ;  /* 0x000000180000780c */ /* 0x000fc40003f64270 */
[----:B------:R-:W-:Y:S01]  /*8940*/  FSEL R179, R179, -INF , P2 ;  /* 0xff800000b3b37808 */ /* 0x000fe20001000000 */
[----:B------:R-:W-:Y:S01]  /*8950*/  FMUL.FTZ R192, R4, UR5 ;  /* 0x0000000504c07c20 */ /* 0x000fe20008410000 */
[----:B------:R-:W-:Y:S02]  /*8960*/  FMNMX.FTZ R2, R178, R3, !PT ;  /* 0x00000003b2027209 */ /* 0x000fe40007810000 */
[----:B------:R-:W-:Y:S02]  /*8970*/  FSETP.NEU.FTZ.AND P1, PT, R4, -INF , PT ;  /* 0xff8000000400780b */ /* 0x000fe40003f3d000 */
[----:B------:R-:W-:Y:S02]  /*8980*/  ISETP.GT.AND P4, PT, R0, 0x19, PT ;  /* 0x000000190000780c */ /* 0x000fe40003f84270 */
[----:B------:R-:W-:Y:S02]  /*8990*/  FSEL R182, R182, -INF , P3 ;  /* 0xff800000b6b67808 */ /* 0x000fe40001800000 */
[----:B------:R-:W-:-:S02]  /*89a0*/  FMNMX.FTZ R3, R179, R2, !PT ;  /* 0x00000002b3037209 */ /* 0x000fc40007810000 */
        /* <DEDUP_REMOVED lines=81> */
[C---:B------:R-:W-:Y:S02]  /*8ec0*/  FMUL.FTZ R156, R3.reuse, UR5 ;  /* 0x00000005039c7c20 */ /* 0x040fe40008410000 */
[----:B------:R-:W-:Y:S01]  /*8ed0*/  MUFU.EX2 R158, R158 ;  /* 0x0000009e009e7308 */ /* 0x000fe20000000800 */
[----:B------:R-:W-:Y:S02]  /*8ee0*/  FSEL R2, R3, RZ, P2 ;  /* 0x000000ff03027208 */ /* 0x000fe40001000000 */
[----:B------:R-:W-:-:S03]  /*8ef0*/  FSEL R156, R156, RZ, P2 ;  /* 0x000000ff9c9c7208 */ /* 0x000fc60001000000 */
[----:B------:R-:W-:Y:S02]  /*8f00*/  FADD.FTZ R2, -R2, R21 ;  /* 0x0000001502027221 */ /* 0x000fe40000010100 */
[----:B------:R-:W0:Y:S01]  /*8f10*/  MUFU.EX2 R0, R0 ;  /* 0x0000000000007308 */ /* 0x000e220000000800 */
[--C-:B------:R-:W-:Y:S01]  /*8f20*/  FFMA.FTZ R209, R186, UR5, -R156.reuse ;  /* 0x00000005bad17c23 */ /* 0x100fe2000801089c */
[--C-:B------:R-:W-:Y:S01]  /*8f30*/  FFMA.FTZ R164, R187, UR5, -R156.reuse ;  /* 0x00000005bba47c23 */ /* 0x100fe2000801089c */
[----:B------:R-:W-:Y:S01]  /*8f40*/  FMUL.FTZ R2, R2, UR5 ;  /* 0x0000000502027c20 */ /* 0x000fe20008410000 */
        /* <DEDUP_REMOVED lines=11> */
[----:B------:R-:W-:Y:S01]  /*9000*/  FFMA.FTZ R165, R184, UR5, -R156 ;  /* 0x00000005b8a57c23 */ /* 0x000fe2000801089c */
[----:B------:R-:W1:Y:S01]  /*9010*/  MUFU.EX2 R2, R2 ;  /* 0x0000000200027308 */ /* 0x000e620000000800 */
        /* <DEDUP_REMOVED lines=24> */
[----:B------:R-:W-:Y:S01]  /*91a0*/  FADD.FTZ R5, R176, R21 ;  /* 0x00000015b0057221 */ /* 0x000fe20000010000 */
[--C-:B------:R-:W-:Y:S01]  /*91b0*/  FFMA.FTZ R21, R154, UR5, -R156.reuse ;  /* 0x000000059a157c23 */ /* 0x100fe2000801089c */
[--C-:B------:R-:W-:Y:S01]  /*91c0*/  FFMA.FTZ R154, R188, UR5, -R156.reuse ;  /* 0x00000005bc9a7c23 */ /* 0x100fe2000801089c */
[----:B------:R-:W-:Y:S01]  /*91d0*/  FFMA.FTZ R156, R193, UR5, -R156 ;  /* 0x00000005c19c7c23 */ /* 0x000fe2000801089c */
        /* <DEDUP_REMOVED lines=42> */
[----:B-1----:R-:W-:-:S03]  /*9480*/  FADD.FTZ R18, R153, R170 ;  /* 0x000000aa99127221 */ /* 0x002fc60000010000 */
[----:B0-----:R-:W-:Y:S01]  /*9490*/  FADD.FTZ R5, R156, R5 ;  /* 0x000000059c057221 */ /* 0x001fe20000010000 */
[----:B------:R-:W-:Y:S06]  /*94a0*/  @!P0 BRA `(.L_x_2437) ;  /* 0x0000000000048947 */ /* 0x000fec0003800000 */
[----:B------:R-:W-:Y:S01]  /*94b0*/  BPT.TRAP 0x1 ;  /* 0x000000040000795c */ /* 0x000fe20000300000 */
.L_x_2437:
        /* <DEDUP_REMOVED lines=34> */
.L_x_2427:
[----:B------:R-:W-:-:S13]  /*96e0*/  ISETP.LE.AND P1, PT, RZ, UR60, PT ;  /* 0x0000003cff007c0c */ /* 0x000fda000bf23270 */
[----:B------:R-:W-:Y:S05]  /*96f0*/  @!P1 BRA `(.L_x_2439) ;  /* 0x0000003800b49947 */ /* 0x000fea0003800000 */
[----:B------:R-:W-:Y:S01]  /*9700*/  R2UR UR61, R17 ;  /* 0x00000000113d72ca */ /* 0x000fe200000e0000 */
[----:B------:R-:W-:Y:S01]  /*9710*/  IMAD.MOV.U32 R21, RZ, RZ, R4 ;  /* 0x000000ffff157224 */ /* 0x000fe200078e0004 */
[----:B------:R-:W-:Y:S01]  /*9720*/  MOV R20, R3 ;  /* 0x0000000300147202 */ /* 0x000fe20000000f00 */
[----:B------:R-:W-:-:S12]  /*9730*/  UMOV UR37, UR36 ;  /* 0x0000002400257c82 */ /* 0x000fd80008000000 */
.L_x_2450:
        /* <DEDUP_REMOVED lines=8> */
.L_x_2440:
        /* <DEDUP_REMOVED lines=8> */
.L_x_2441:
[----:B-1----:R-:W-:Y:S05]  /*9840*/  @P1 BRA `(.L_x_2442) ;  /* 0x0000000000081947 */ /* 0x002fea0003800000 */
[----:B------:R-:W1:Y:S02]  /*9850*/  SYNCS.PHASECHK.TRANS64.TRYWAIT P1, [UR4+0x38830], R3 ;  /* 0x03883003ff0075a7 */ /* 0x000e640008020144 */
[----:B-1----:R-:W-:Y:S05]  /*9860*/  @!P1 BRA `(.L_x_2443) ;  /* 0x000000d800cc9947 */ /* 0x002fea0003800000 */
.L_x_2442:
        /* <DEDUP_REMOVED lines=655> */
.L_x_2444:
[----:B------:R-:W-:Y:S01]  /*c160*/  R2UR UR4, R16 ;  /* 0x00000000100472ca */ /* 0x000fe200000e0000 */
[----:B------:R-:W-:-:S05]  /*c170*/  IMAD.U32 R0, RZ, RZ, UR61 ;  /* 0x0000003dff007e24 */ /* 0x000fca000f8e00ff */
[----:B------:R-:W-:-:S07]  /*c180*/  SHF.L.U32 R0, R0, 0x1f, RZ ;  /* 0x0000001f00007819 */ /* 0x000fce00000006ff */
[----:B------:R-:W-:-:S09]  /*c190*/  ULEA UR4, UR37, UR4, 0x3 ;  /* 0x0000000425047291 */ /* 0x000fd2000f8e183f */
[----:B------:R2:W3:Y:S01]  /*c1a0*/  SYNCS.PHASECHK.TRANS64.TRYWAIT P1, [UR4+0x38850], R0 ;  /* 0x03885000ff0075a7 */ /* 0x0004e20008020144 */
[----:B------:R-:W-:Y:S05]  /*c1b0*/  @!P0 BRA `(.L_x_2445) ;  /* 0x0000000000048947 */ /* 0x000fea0003800000 */
[----:B------:R-:W-:Y:S01]  /*c1c0*/  BPT.TRAP 0x1 ;  /* 0x000000040000795c */ /* 0x000fe20000300000 */
.L_x_2445:
[----:B---3--:R-:W-:Y:S05]  /*c1d0*/  @P1 BRA `(.L_x_2446) ;  /* 0x0000000000081947 */ /* 0x008fea0003800000 */
[----:B------:R-:W3:Y:S02]  /*c1e0*/  SYNCS.PHASECHK.TRANS64.TRYWAIT P1, [UR4+0x38850], R0 ;  /* 0x03885000ff0075a7 */ /* 0x000ee40008020144 */
[----:B---3--:R-:W-:Y:S05]  /*c1f0*/  @!P1 BRA `(.L_x_2447) ;  /* 0x000000b000809947 */ /* 0x008fea0003800000 */
.L_x_2446:
        /* <DEDUP_REMOVED lines=37> */
.L_x_2448:
        /* <DEDUP_REMOVED lines=185> */
.L_x_2449:
        /* <DEDUP_REMOVED lines=29> */
[----:B------:R-:W-:Y:S01]  /*d1b0*/  F2FP.F16.F32.PACK_AB R195, R152, R195 ;  /* 0x000000c398c3723e */ /* 0x000fe200000000ff */
[----:B------:R-:W-:Y:S06]  /*d1c0*/  @P1 BRA `(.L_x_2450) ;  /* 0xffffffc4005c1947 */ /* 0x000fec000383ffff */
.L_x_2439:
        /* <DEDUP_REMOVED lines=131> */
.L_x_2451:
        /* <DEDUP_REMOVED lines=8> */
.L_x_2452:
[----:B-1----:R-:W-:Y:S05]  /*da80*/  @P1 BRA `(.L_x_2453) ;  /* 0x0000000000081947 */ /* 0x002fea0003800000 */
[----:B------:R-:W1:Y:S02]  /*da90*/  SYNCS.PHASECHK.TRANS64.TRYWAIT P1, [UR8+0x38850], R0 ;  /* 0x03885000ff0075a7 */ /* 0x000e640008020148 */
[----:B-1----:R-:W-:Y:S05]  /*daa0*/  @!P1 BRA `(.L_x_2454) ;  /* 0x00000098006c9947 */ /* 0x002fea0003800000 */
.L_x_2453:
        /* <DEDUP_REMOVED lines=14> */
[----:B------:R-:W-:Y:S01]  /*db90*/  IMAD.MOV.U32 R5, RZ, RZ, RZ ;  /* 0x000000ffff057224 */ /* 0x000fe200078e00ff */
[----:B------:R-:W0:Y:S04]  /*dba0*/  SHFL.BFLY PT, R0, R7, 0x1, 0x1f ;  /* 0x0c201f0007007f89 */ /* 0x000e2800000e0000 */
[----:B------:R-:W-:Y:S01]  /*dbb0*/  UMOV UR6, UR4 ;  /* 0x0000000400067c82 */ /* 0x000fe20008000000 */
[----:B------:R-:W1:Y:S01]  /*dbc0*/  SHFL.BFLY PT, R9, R2, 0x1, 0x1f ;  /* 0x0c201f0002097f89 */ /* 0x000e6200000e0000 */
[----:B------:R-:W-:Y:S01]  /*dbd0*/  HGMMA.64x256x16.F32 R24, R208, gdesc[UR4].tnspB, R24, gsb0 ;  /* 0x43e00004d0187df0 */ /* 0x000fe20008000818 */
[----:B------:R-:W-:Y:S01]  /*dbe0*/  UIADD3 UR6, UR4, 0x80, URZ ;  /* 0x0000008004067890 */ /* 0x000fe2000fffe03f */
[----:B------:R-:W-:Y:S01]  /*dbf0*/  UMOV UR7, 0x40000040 ;  /* 0x4000004000077882 */ /* 0x000fe20000000000 */
        /* <DEDUP_REMOVED lines=42> */
.L_x_2455:
        /* <DEDUP_REMOVED lines=134> */
[----:B------:R-:W-:Y:S01]  /*e700*/  MOV R225, UR6 ;  /* 0x0000000600e17c02 */ /* 0x000fe20008000f00 */
[-C--:B------:R-:W-:Y:S01]  /*e710*/  FMUL.FTZ R143, R143, R5.reuse ;  /* 0x000000058f8f7220 */ /* 0x080fe20000410000 */
[----:B------:R-:W-:Y:S01]  /*e720*/  PLOP3.LUT P0, PT, PT, PT, PT, 0x8, 0x0 ;  /* 0x000000000000781c */ /* 0x000fe20003f0e170 */
[-C--:B------:R-:W-:Y:S01]  /*e730*/  FMUL.FTZ R146, R146, R5.reuse ;  /* 0x0000000592927220 */ /* 0x080fe20000410000 */
[----:B------:R-:W-:Y:S01]  /*e740*/  FMUL.FTZ R147, R147, R5 ;  /* 0x0000000593937220 */ /* 0x000fe20000410000 */
[----:B------:R-:W-:-:S02]  /*e750*/  IMAD.U32 R17, RZ, RZ, UR5 ;  /* 0x00000005ff117e24 */ /* 0x000fc4000f8e00ff */
[-C--:B------:R-:W-:Y:S01]  /*e760*/  FMUL.FTZ R150, R150, R5.reuse ;  /* 0x0000000596967220 */ /* 0x080fe20000410000 */
[----:B------:R-:W-:Y:S01]  /*e770*/  FMUL.FTZ R151, R151, R5 ;  /* 0x0000000597977220 */ /* 0x000fe20000410000 */
[----:B------:R-:W-:-:S12]  /*e780*/  USEL UR36, UR36, URZ, UP0 ;  /* 0x0000003f24247287 */ /* 0x000fd80008000000 */
.L_x_2419:
[----:B------:R-:W0:Y:S08]  /*e790*/  S2UR UR4, SR_CgaCtaId ;  /* 0x00000000000479c3 */ /* 0x000e300000008800 */
[----:B------:R-:W-:Y:S06]  /*e7a0*/  BAR.SYNC.DEFER_BLOCKING 0x5, 0x180 ;  /* 0x0146000000007b1d */ /* 0x000fec0000010000 */
[----:B------:R-:W-:Y:S01]  /*e7b0*/  UMOV UR7, 0x400 ;  /* 0x0000040000077882 */ /* 0x000fe20000000000 */
[----:B------:R-:W-:Y:S01]  /*e7c0*/  BSSY B0, `(.L_x_2456) ;  /* 0x00002f1000007945 */ /* 0x000fe20003800000 */
[----:B0-----:R-:W-:-:S09]  /*e7d0*/  ULEA UR7, UR4, UR7, 0x18 ;  /* 0x0000000704077291 */ /* 0x001fd2000f8ec03f */
[----:B------:R-:W0:Y:S02]  /*e7e0*/  LDS.128 R4, [UR7+0x388d0] ;  /* 0x0388d007ff047984 */ /* 0x000e240008000c00 */
[----:B0-----:R-:W-:Y:S02]  /*e7f0*/  R2UR UR5, R5 ;  /* 0x00000000050572ca */ /* 0x001fe400000e0000 */
[----:B------:R-:W-:Y:S01]  /*e800*/  R2UR UR6, R6 ;  /* 0x00000000060672ca */ /* 0x000fe200000e0000 */
[----:B------:R-:W-:Y:S06]  /*e810*/  BAR.ARV 0x4, 0x180 ;  /* 0x0106000000007b1d */ /* 0x000fec0000002000 */
[----:B------:R-:W-:Y:S08]  /*e820*/  @P0 BRA `(.L_x_2457) ;  /* 0x0000002000080947 */ /* 0x000ff00003800000 */
[----:B------:R-:W2:Y:S01]  /*e830*/  LDL R9, [R1+0x4] ;  /* 0x0000040001097983 */ /* 0x000ea20000100800 */
[----:B------:R-:W0:Y:S01]  /*e840*/  S2UR UR4, SR_SWINHI ;  /* 0x00000000000479c3 */ /* 0x000e220000002f00 */
[----:B------:R-:W-:Y:S01]  /*e850*/  IMAD.MOV.U32 R98, RZ, RZ, 0x2 ;  /* 0x00000002ff627424 */ /* 0x000fe200078e00ff */
        /* <DEDUP_REMOVED lines=12> */
[----:B------:R-:W-:Y:S02]  /*e920*/  F2FP.F16.F32.PACK_AB R35, R161, R35 ;  /* 0x00000023a123723e */ /* 0x000fe400000000ff */
[----:B------:R-:W-:Y:S02]  /*e930*/  F2FP.F16.F32.PACK_AB R41, R160, R42 ;  /* 0x0000002aa029723e */ /* 0x000fe400000000ff */
[----:B------:R-:W-:Y:S01]  /*e940*/  F2FP.F16.F32.PACK_AB R48, R49, R48 ;  /* 0x000000303130723e */ /* 0x000fe200000000ff */
[----:B------:R-:W-:Y:S01]  /*e950*/  UMOV UR8, UR7 ;  /* 0x0000000700087c82 */ /* 0x000fe20008000000 */
[----:B0-----:R-:W-:Y:S01]  /*e960*/  UMOV UR9, UR4 ;  /* 0x0000000400097c82 */ /* 0x001fe20008000000 */
        /* <DEDUP_REMOVED lines=28> */
[----:B------:R-:W-:Y:S02]  /*eb30*/  R2UR UR12, R221 ;  /* 0x00000000dd0c72ca */ /* 0x000fe400000e0000 */
[----:B------:R-:W-:Y:S02]  /*eb40*/  R2UR UR14, R223 ;  /* 0x00000000df0e72ca */ /* 0x000fe400000e0000 */
[----:B------:R-:W-:Y:S01]  /*eb50*/  R2UR UR13, R214 ;  /* 0x00000000d60d72ca */ /* 0x000fe200000e0000 */
[----:B------:R-:W-:Y:S01]  /*eb60*/  BAR.SYNC.DEFER_BLOCKING 0x1, 0x100 ;  /* 0x0044000000007b1d */ /* 0x000fe20000010000 */
[----:B------:R-:W-:-:S02]  /*eb70*/  F2FP.F16.F32.PACK_AB R82, R85, R84 ;  /* 0x000000545552723e */ /* 0x000fc400000000ff */
[----:B------:R-:W-:Y:S02]  /*eb80*/  F2FP.F16.F32.PACK_AB R84, R89, R88 ;  /* 0x000000585954723e */ /* 0x000fe400000000ff */
[----:B------:R-:W-:Y:S01]  /*eb90*/  F2FP.F16.F32.PACK_AB R85, R91, R90 ;  /* 0x0000005a5b55723e */ /* 0x000fe200000000ff */
[----:B------:R-:W-:Y:S01]  /*eba0*/  UMOV UR4, URZ ;  /* 0x0000003f00047c82 */ /* 0x000fe20008000000 */
[----:B------:R-:W-:Y:S01]  /*ebb0*/  F2FP.F16.F32.PACK_AB R86, R93, R92 ;  /* 0x0000005c5d56723e */ /* 0x000fe200000000ff */
[----:B------:R-:W-:Y:S01]  /*ebc0*/  UIMAD.WIDE UR10, UR12, 0x4, UR10 ;  /* 0x000000040c0a78a5 */ /* 0x000fe2000f8e020a */
[----:B------:R-:W-:Y:S01]  /*ebd0*/  F2FP.F16.F32.PACK_AB R97, R166, R165 ;  /* 0x000000a5a661723e */ /* 0x000fe200000000ff */
[----:B------:R-:W0:Y:S01]  /*ebe0*/  LDC R16, c[0x0][0xbe8] ;  /* 0x0002fa00ff107b82 */ /* 0x000e220000000800 */
        /* <DEDUP_REMOVED lines=18> */
[----:B--2---:R-:W-:-:S03]  /*ed10*/  IMAD.WIDE R98, R9, R98, UR8 ;  /* 0x0000000809627e25 */ /* 0x004fc6000f8e0262 */
[C---:B------:R-:W-:Y:S02]  /*ed20*/  IADD3 R167, P1, R98.reuse, 0x20, RZ ;  /* 0x0000002062a77810 */ /* 0x040fe40007f3e0ff */
[C---:B------:R-:W-:Y:S02]  /*ed30*/  IADD3 R169, P0, R98.reuse, 0x40, RZ ;  /* 0x0000004062a97810 */ /* 0x040fe40007f1e0ff */
[C---:B------:R-:W-:Y:S01]  /*ed40*/  LOP3.LUT R5, R98.reuse, 0x380, RZ, 0xc0, !PT ;  /* 0x0000038062057812 */ /* 0x040fe200078ec0ff */
[--C-:B------:R-:W-:Y:S01]  /*ed50*/  IMAD.X R11, RZ, RZ, R99.reuse, P1 ;  /* 0x000000ffff0b7224 */ /* 0x100fe200008e0663 */
        /* <DEDUP_REMOVED lines=15> */
[----:B------:R-:W-:-:S02]  /*ee50*/  SHF.R.U64 R5, R5, 0x3, RZ ;  /* 0x0000000305057819 */ /* 0x000fc400000012ff */
[----:B------:R-:W-:Y:S02]  /*ee60*/  LOP3.LUT R14, R171, 0x380, RZ, 0xc0, !PT ;  /* 0x00000380ab0e7812 */ /* 0x000fe400078ec0ff */
[----:B------:R-:W-:Y:S02]  /*ee70*/  LOP3.LUT R18, R173, 0x380, RZ, 0xc0, !PT ;  /* 0x00000380ad127812 */ /* 0x000fe400078ec0ff */
[----:B------:R-:W-:Y:S02]  /*ee80*/  SHF.R.U64 R10, R10, 0x3, RZ ;  /* 0x000000030a0a7819 */ /* 0x000fe400000012ff */
[C---:B------:R-:W-:Y:S02]  /*ee90*/  IADD3 R54, P0, R98.reuse, 0x8020, RZ ;  /* 0x0000802062367810 */ /* 0x040fe40007f1e0ff */
[C---:B------:R-:W-:Y:S02]  /*eea0*/  IADD3 R62, P4, R98.reuse, 0x8040, RZ ;  /* 0x00008040623e7810 */ /* 0x040fe40007f9e0ff */
[C---:B------:R-:W-:Y:S01]  /*eeb0*/  IADD3 R70, P3, R98.reuse, 0x8060, RZ ;  /* 0x0000806062467810 */ /* 0x040fe20007f7e0ff */
[--C-:B------:R-:W-:Y:S01]  /*eec0*/  IMAD.X R55, RZ, RZ, R99.reuse, P0 ;  /* 0x000000ffff377224 */ /* 0x100fe200000e0663 */
[C---:B------:R-:W-:Y:S01]  /*eed0*/  IADD3 R78, P6, R98.reuse, 0xc000, RZ ;  /* 0x0000c000624e7810 */ /* 0x040fe20007fde0ff */
[--C-:B------:R-:W-:Y:S01]  /*eee0*/  IMAD.X R63, RZ, RZ, R99.reuse, P4 ;  /* 0x000000ffff3f7224 */ /* 0x100fe200020e0663 */
        /* <DEDUP_REMOVED lines=10> */
[----:B------:R-:W-:Y:S02]  /*ef90*/  SHF.R.U64 R14, R14, 0x3, RZ ;  /* 0x000000030e0e7819 */ /* 0x000fe400000012ff */
[----:B------:R-:W-:-:S02]  /*efa0*/  LOP3.LUT R30, R177, 0x380, RZ, 0xc0, !PT ;  /* 0x00000380b11e7812 */ /* 0x000fc400078ec0ff */
[----:B------:R-:W-:Y:S02]  /*efb0*/  SHF.R.U64 R18, R18, 0x3, RZ ;  /* 0x0000000312127819 */ /* 0x000fe400000012ff */
[----:B------:R-:W-:Y:S02]  /*efc0*/  LOP3.LUT R38, R179, 0x380, RZ, 0xc0, !PT ;  /* 0x00000380b3267812 */ /* 0x000fe400078ec0ff */
[----:B------:R-:W-:Y:S02]  /*efd0*/  LOP3.LUT R10, R10, R167, RZ, 0x3c, !PT ;  /* 0x000000a70a0a7212 */ /* 0x000fe400078e3cff */
[----:B------:R-:W-:Y:S02]  /*efe0*/  LOP3.LUT R46, R181, 0x380, RZ, 0xc0, !PT ;  /* 0x00000380b52e7812 */ /* 0x000fe400078ec0ff */
[----:B------:R-:W-:Y:S02]  /*eff0*/  LOP3.LUT R12, R12, R169, RZ, 0x3c, !PT ;  /* 0x000000a90c0c7212 */ /* 0x000fe400078e3cff */
[----:B------:R-:W-:-:S02]  /*f000*/  SHF.R.U64 R20, R20, 0x3, RZ ;  /* 0x0000000314147819 */ /* 0x000fc400000012ff */
[----:B------:R-:W-:Y:S02]  /*f010*/  LOP3.LUT R167, R54, 0x380, RZ, 0xc0, !PT ;  /* 0x0000038036a77812 */ /* 0x000fe400078ec0ff */
[----:B------:R-:W-:Y:S02]  /*f020*/  IADD3.X R79, RZ, R99, RZ, P6, !PT ;  /* 0x00000063ff4f7210 */ /* 0x000fe400037fe4ff */
[----:B------:R-:W-:Y:S02]  /*f030*/  LOP3.LUT R14, R14, R171, RZ, 0x3c, !PT ;  /* 0x000000ab0e0e7212 */ /* 0x000fe400078e3cff */
[----:B------:R-:W-:Y:S02]  /*f040*/  SHF.R.U64 R30, R30, 0x3, RZ ;  /* 0x000000031e1e7819 */ /* 0x000fe400000012ff */
[----:B------:R-:W-:Y:S02]  /*f050*/  LOP3.LUT R169, R62, 0x380, RZ, 0xc0, !PT ;  /* 0x000003803ea97812 */ /* 0x000fe400078ec0ff */
[----:B------:R-:W-:-:S02]  /*f060*/  MOV R98, R98 ;  /* 0x0000006200627202 */ /* 0x000fc40000000f00 */
[----:B------:R-:W-:Y:S02]  /*f070*/  LOP3.LUT R18, R18, R173, RZ, 0x3c, !PT ;  /* 0x000000ad12127212 */ /* 0x000fe400078e3cff */
[----:B------:R-:W-:Y:S01]  /*f080*/  SHF.R.U64 R38, R38, 0x3, RZ ;  /* 0x0000000326267819 */ /* 0x000fe200000012ff */
[----:B------:R1:W-:Y:S01]  /*f090*/  STSM.16.M88.4 [R98], R24 ;  /* 0x0000001862007844 */ /* 0x0003e20000000200 */
[----:B------:R-:W-:Y:S02]  /*f0a0*/  LOP3.LUT R171, R70, 0x380, RZ, 0xc0, !PT ;  /* 0x0000038046ab7812 */ /* 0x000fe400078ec0ff */
[----:B------:R-:W-:Y:S02]  /*f0b0*/  LOP3.LUT R99, R23, 0x380, RZ, 0xc0, !PT ;  /* 0x0000038017637812 */ /* 0x000fe400078ec0ff */
[----:B------:R-:W-:Y:S02]  /*f0c0*/  SHF.R.U64 R46, R46, 0x3, RZ ;  /* 0x000000032e2e7819 */ /* 0x000fe400000012ff */
[----:B------:R-:W-:-:S02]  /*f0d0*/  LOP3.LUT R173, R78, 0x380, RZ, 0xc0, !PT ;  /* 0x000003804ead7812 */ /* 0x000fc400078ec0ff */
[----:B------:R-:W-:Y:S02]  /*f0e0*/  LOP3.LUT R163, R6, 0x380, RZ, 0xc0, !PT ;  /* 0x0000038006a37812 */ /* 0x000fe400078ec0ff */
[----:B------:R-:W-:Y:S02]  /*f0f0*/  LOP3.LUT R20, R20, R175, RZ, 0x3c, !PT ;  /* 0x000000af14147212 */ /* 0x000fe400078e3cff */
[----:B------:R-:W-:Y:S02]  /*f100*/  SHF.R.U64 R167, R167, 0x3, RZ ;  /* 0x00000003a7a77819 */ /* 0x000fe400000012ff */
[----:B------:R-:W-:Y:S02]  /*f110*/  LOP3.LUT R94, R4, 0x380, RZ, 0xc0, !PT ;  /* 0x00000380045e7812 */ /* 0x000fe400078ec0ff */
[----:B------:R-:W-:Y:S02]  /*f120*/  MOV R10, R10 ;  /* 0x0000000a000a7202 */ /* 0x000fe40000000f00 */
[----:B------:R-:W-:-:S02]  /*f130*/  LOP3.LUT R30, R30, R177, RZ, 0x3c, !PT ;  /* 0x000000b11e1e7212 */ /* 0x000fc400078e3cff */
[----:B------:R-:W-:Y:S01]  /*f140*/  SHF.R.U64 R169, R169, 0x3, RZ ;  /* 0x00000003a9a97819 */ /* 0x000fe200000012ff */
[----:B------:R2:W-:Y:S01]  /*f150*/  STSM.16.M88.4 [R10], R32 ;  /* 0x000000200a007844 */ /* 0x0005e20000000200 */
[----:B------:R-:W-:Y:S02]  /*f160*/  MOV R12, R12 ;  /* 0x0000000c000c7202 */ /* 0x000fe40000000f00 */
[----:B------:R-:W-:Y:S02]  /*f170*/  LOP3.LUT R38, R38, R179, RZ, 0x3c, !PT ;  /* 0x000000b326267212 */ /* 0x000fe400078e3cff */
[----:B------:R-:W-:Y:S01]  /*f180*/  SHF.R.U64 R171, R171, 0x3, RZ ;  /* 0x00000003abab7819 */ /* 0x000fe200000012ff */
[----:B------:R3:W-:Y:S01]  /*f190*/  STSM.16.M88.4 [R12], R40 ;  /* 0x000000280c007844 */ /* 0x0007e20000000200 */
[----:B------:R-:W-:Y:S02]  /*f1a0*/  SHF.R.U64 R28, R99, 0x3, RZ ;  /* 0x00000003631c7819 */ /* 0x000fe400000012ff */
[----:B------:R-:W-:-:S02]  /*f1b0*/  MOV R14, R14 ;  /* 0x0000000e000e7202 */ /* 0x000fc40000000f00 */
[----:B------:R-:W-:Y:S02]  /*f1c0*/  LOP3.LUT R46, R46, R181, RZ, 0x3c, !PT ;  /* 0x000000b52e2e7212 */ /* 0x000fe400078e3cff */
[----:B------:R-:W-:Y:S01]  /*f1d0*/  SHF.R.U64 R173, R173, 0x3, RZ ;  /* 0x00000003adad7819 */ /* 0x000fe200000012ff */
[----:B------:R4:W-:Y:S01]  /*f1e0*/  STSM.16.M88.4 [R14], R48 ;  /* 0x000000300e007844 */ /* 0x0009e20000000200 */
[----:B------:R-:W-:Y:S02]  /*f1f0*/  SHF.R.U64 R99, R163, 0x3, RZ ;  /* 0x00000003a3637819 */ /* 0x000fe400000012ff */
[----:B------:R-:W-:Y:S02]  /*f200*/  MOV R18, R18 ;  /* 0x0000001200127202 */ /* 0x000fe40000000f00 */
[----:B------:R-:W-:Y:S02]  /*f210*/  LOP3.LUT R54, R167, R54, RZ, 0x3c, !PT ;  /* 0x00000036a7367212 */ /* 0x000fe400078e3cff */
[----:B------:R-:W-:Y:S01]  /*f220*/  SHF.R.U64 R29, R94, 0x3, RZ ;  /* 0x000000035e1d7819 */ /* 0x000fe200000012ff */
[----:B------:R4:W-:Y:S01]  /*f230*/  STSM.16.M88.4 [R18], R56 ;  /* 0x0000003812007844 */ /* 0x0009e20000000200 */
[----:B------:R-:W-:-:S02]  /*f240*/  MOV R20, R20 ;  /* 0x0000001400147202 */ /* 0x000fc40000000f00 */
[----:B------:R-:W-:Y:S02]  /*f250*/  LOP3.LUT R62, R169, R62, RZ, 0x3c, !PT ;  /* 0x0000003ea93e7212 */ /* 0x000fe400078e3cff */
[----:B------:R-:W-:Y:S01]  /*f260*/  MOV R30, R30 ;  /* 0x0000001e001e7202 */ /* 0x000fe20000000f00 */
[----:B------:R4:W-:Y:S01]  /*f270*/  STSM.16.M88.4 [R20], R64 ;  /* 0x0000004014007844 */ /* 0x0009e20000000200 */
[----:B------:R-:W-:Y:S02]  /*f280*/  LOP3.LUT R70, R171, R70, RZ, 0x3c, !PT ;  /* 0x00000046ab467212 */ /* 0x000fe400078e3cff */
[----:B------:R-:W-:Y:S01]  /*f290*/  MOV R38, R38 ;  /* 0x0000002600267202 */ /* 0x000fe20000000f00 */
[----:B------:R4:W-:Y:S01]  /*f2a0*/  STSM.16.M88.4 [R30], R72 ;  /* 0x000000481e007844 */ /* 0x0009e20000000200 */
[----:B------:R-:W-:Y:S02]  /*f2b0*/  LOP3.LUT R78, R173, R78, RZ, 0x3c, !PT ;  /* 0x0000004ead4e7212 */ /* 0x000fe400078e3cff */
[----:B------:R-:W-:Y:S01]  /*f2c0*/  LOP3.LUT R8, R99, R6, RZ, 0x3c, !PT ;  /* 0x0000000663087212 */ /* 0x000fe200078e3cff */
[----:B------:R4:W-:Y:S01]  /*f2d0*/  STSM.16.M88.4 [R38], R80 ;  /* 0x0000005026007844 */ /* 0x0009e20000000200 */
[----:B------:R-:W-:-:S02]  /*f2e0*/  MOV R46, R46 ;  /* 0x0000002e002e7202 */ /* 0x000fc40000000f00 */
[----:B------:R-:W-:Y:S02]  /*f2f0*/  LOP3.LUT R94, R29, R4, RZ, 0x3c, !PT ;  /* 0x000000041d5e7212 */ /* 0x000fe400078e3cff */
[----:B------:R-:W-:Y:S01]  /*f300*/  MOV R54, R54 ;  /* 0x0000003600367202 */ /* 0x000fe20000000f00 */
[----:B------:R4:W-:Y:S01]  /*f310*/  STSM.16.M88.4 [R46], R84 ;  /* 0x000000542e007844 */ /* 0x0009e20000000200 */
[----:B-1----:R-:W-:Y:S02]  /*f320*/  F2FP.F16.F32.PACK_AB R98, R101, R100 ;  /* 0x000000646562723e */ /* 0x002fe400000000ff */
[----:B------:R-:W-:Y:S02]  /*f330*/  F2FP.F16.F32.PACK_AB R99, R103, R102 ;  /* 0x000000666763723e */ /* 0x000fe400000000ff */
[----:B------:R-:W-:Y:S02]  /*f340*/  LOP3.LUT R4, R28, R23, RZ, 0x3c, !PT ;  /* 0x000000171c047212 */ /* 0x000fe400078e3cff */
[----:B------:R-:W-:Y:S01]  /*f350*/  MOV R62, R62 ;  /* 0x0000003e003e7202 */ /* 0x000fe20000000f00 */
[----:B------:R4:W-:Y:S01]  /*f360*/  STSM.16.M88.4 [R54], R96 ;  /* 0x0000006036007844 */ /* 0x0009e20000000200 */
[----:B------:R-:W-:-:S02]  /*f370*/  MOV R70, R70 ;  /* 0x0000004600467202 */ /* 0x000fc40000000f00 */
[----:B------:R-:W-:Y:S01]  /*f380*/  MOV R78, R78 ;  /* 0x0000004e004e7202 */ /* 0x000fe20000000f00 */
[----:B------:R4:W-:Y:S01]  /*f390*/  STSM.16.M88.4 [R62], R104 ;  /* 0x000000683e007844 */ /* 0x0009e20000000200 */
[----:B------:R-:W-:Y:S02]  /*f3a0*/  MOV R94, R94 ;  /* 0x0000005e005e7202 */ /* 0x000fe40000000f00 */
[----:B------:R-:W-:Y:S01]  /*f3b0*/  MOV R6, R4 ;  /* 0x0000000400067202 */ /* 0x000fe20000000f00 */
[----:B------:R4:W-:Y:S01]  /*f3c0*/  STSM.16.M88.4 [R70], R112 ;  /* 0x0000007046007844 */ /* 0x0009e20000000200 */
[----:B------:R-:W-:Y:S01]  /*f3d0*/  MOV R8, R8 ;  /* 0x0000000800087202 */ /* 0x000fe20000000f00 */
[----:B------:R-:W-:Y:S01]  /*f3e0*/  IMAD.U32 R4, RZ, RZ, UR10 ;  /* 0x0000000aff047e24 */ /* 0x000fe2000f8e00ff */
[----:B------:R-:W-:Y:S01]  /*f3f0*/  PLOP3.LUT P0, PT, PT, PT, UP0, 0x80, 0x0 ;  /* 0x000000000000781c */ /* 0x000fe20003f0f008 */
[----:B------:R4:W-:Y:S01]  /*f400*/  STSM.16.M88.4 [R78], R120 ;  /* 0x000000784e007844 */ /* 0x0009e20000000200 */
[----:B------:R-:W-:Y:S01]  /*f410*/  IMAD.U32 R5, RZ, RZ, UR11 ;  /* 0x0000000bff057e24 */ /* 0x000fe2000f8e00ff */
[----:B------:R-:W-:-:S02]  /*f420*/  ULDC.64 UR10, c[0x0][0xc08] ;  /* 0x00030200000a7ab9 */ /* 0x000fc40000000a00 */
[----:B------:R4:W-:Y:S04]  /*f430*/  STSM.16.M88.4 [R94], R128 ;  /* 0x000000805e007844 */ /* 0x0009e80000000200 */
[----:B------:R4:W-:Y:S04]  /*f440*/  STSM.16.M88.4 [R6], R136 ;  /* 0x0000008806007844 */ /* 0x0009e80000000200 */
[----:B------:R4:W-:Y:S01]  /*f450*/  STSM.16.M88.4 [R8], R144 ;  /* 0x0000009008007844 */ /* 0x0009e20000000200 */
[----:B------:R-:W-:Y:S06]  /*f460*/  BAR.SYNC.DEFER_BLOCKING 0x1, 0x100 ;  /* 0x0044000000007b1d */ /* 0x000fec0000010000 */
[----:B------:R-:W4:Y:S01]  /*f470*/  @P0 LDG.E R3, desc[UR38][R4.64] ;  /* 0x0000002604030981 */ /* 0x000f22000c1e1900 */
[----:B------:R-:W-:Y:S01]  /*f480*/  UISETP.NE.U32.AND UP1, UPT, UR10, URZ, UPT ;  /* 0x0000003f0a00728c */ /* 0x000fe2000bf25070 */
[----:B0-----:R-:W-:Y:S01]  /*f490*/  ISETP.NE.AND P1, PT, R16, 0x1, PT ;  /* 0x000000011000780c */ /* 0x001fe20003f25270 */
[----:B--2---:R-:W-:-:S02]  /*f4a0*/  VIADD R10, R216, UR13 ;  /* 0x0000000dd80a7c36 */ /* 0x004fc40008000000 */
[----:B------:R-:W-:-:S06]  /*f4b0*/  UISETP.NE.AND.EX UP1, UPT, UR11, URZ, UPT, UP1 ;  /* 0x0000003f0b00728c */ /* 0x000fcc000bf25310 */
[----:B------:R-:W-:-:S04]  /*f4c0*/  PLOP3.LUT P2, PT, PT, PT, UP1, 0x80, 0x0 ;  /* 0x000000000000781c */ /* 0x000fc80003f4f018 */
[----:B------:R-:W0:Y:S01]  /*f4d0*/  @P1 LDC R9, c[0x0][0xbec] ;  /* 0x0002fb00ff091b82 */ /* 0x000e220000000800 */
[----:B------:R-:W-:-:S04]  /*f4e0*/  @UP1 ULEA UR10, UP2, UR12, UR10, 0x2 ;  /* 0x0000000a0c0a1291 */ /* 0x000fc8000f84103f */
[----:B------:R-:W-:Y:S02]  /*f4f0*/  @UP1 ULEA.HI.X UR11, UR12, UR11, UR14, 0x2, UP2 ;  /* 0x0000000b0c0b1291 */ /* 0x000fe400090f140e */
[----:B---3--:R-:W-:Y:S01]  /*f500*/  IMAD.U32 R12, RZ, RZ, UR10 ;  /* 0x0000000aff0c7e24 */ /* 0x008fe2000f8e00ff */
[----:B------:R-:W-:Y:S01]  /*f510*/  ULDC UR12, c[0x0][0xa88] ;  /* 0x0002a200000c7ab9 */ /* 0x000fe20000000800 */
[----:B------:R-:W1:Y:S02]  /*f520*/  @P1 LDC R11, c[0x0][0xbf0] ;  /* 0x0002fc00ff0b1b82 */ /* 0x000e640000000800 */
[----:B------:R-:W-:Y:S01]  /*f530*/  IMAD.U32 R13, RZ, RZ, UR11 ;  /* 0x0000000bff0d7e24 */ /* 0x000fe2000f8e00ff */
[----:B----4-:R-:W-:Y:S01]  /*f540*/  @P0 R2UR UR4, R3 ;  /* 0x00000000030402ca */ /* 0x010fe200000e0000 */
[----:B------:R-:W-:-:S06]  /*f550*/  IMAD.U32 R3, RZ, RZ, UR12 ;  /* 0x0000000cff037e24 */ /* 0x000fcc000f8e00ff */
[----:B------:R2:W5:Y:S01]  /*f560*/  @P2 LDG.E R3, desc[UR38][R12.64] ;  /* 0x000000260c032981 */ /* 0x000562000c1e1900 */
[----:B01----:R-:W-:Y:S07]  /*f570*/  @P2 BRA `(.L_x_2458) ;  /* 0x0000000000102947 */ /* 0x003fee0003800000 */
[----:B------:R-:W-:Y:S05]  /*f580*/  @!P0 BRA `(.L_x_2458) ;  /* 0x00000000000c8947 */ /* 0x000fea0003800000 */
[----:B------:R-:W3:Y:S04]  /*f590*/  LDG.E R6, desc[UR38][R4.64] ;  /* 0x0000002604067981 */ /* 0x000ee8000c1e1900 */
[----:B-----5:R-:W3:Y:S02]  /*f5a0*/  LDG.E R3, desc[UR38][R4.64+0x4] ;  /* 0x0000042604037981 */ /* 0x020ee4000c1e1900 */
[----:B---3--:R-:W-:-:S07]  /*f5b0*/  IMAD.IADD R3, R3, 0x1, -R6 ;  /* 0x0000000103037824 */ /* 0x008fce00078e0a06 */
.L_x_2458:
[----:B------:R-:W3:Y:S01]  /*f5c0*/  LDL R14, [R1] ;  /* 0x00000000010e7983 */ /* 0x000ee20000100800 */
[----:B------:R-:W-:Y:S01]  /*f5d0*/  R2UR UR21, R222 ;  /* 0x00000000de1572ca */ /* 0x000fe200000e0000 */
[----:B------:R-:W-:Y:S01]  /*f5e0*/  ULDC.64 UR16, c[0x0][0xb90] ;  /* 0x0002e40000107ab9 */ /* 0x000fe20000000a00 */
[----:B------:R-:W-:Y:S01]  /*f5f0*/  R2UR UR19, R223 ;  /* 0x00000000df1372ca */ /* 0x000fe200000e0000 */
[----:B------:R-:W-:Y:S01]  /*f600*/  @P1 IMAD.HI.U32 R4, R10, R9, RZ ;  /* 0x000000090a041227 */ /* 0x000fe200078e00ff */
[----:B------:R-:W-:Y:S01]  /*f610*/  R2UR UR18, R221 ;  /* 0x00000000dd1272ca */ /* 0x000fe200000e0000 */
[----:B------:R-:W-:Y:S01]  /*f620*/  USHF.R.S32.HI UR11, URZ, 0x1f, UR4 ;  /* 0x0000001f3f0b7899 */ /* 0x000fe20008011404 */
[----:B------:R-:W-:Y:S01]  /*f630*/  MOV R5, 0x2 ;  /* 0x0000000200057802 */ /* 0x000fe20000000f00 */
[----:B------:R-:W-:Y:S01]  /*f640*/  UMOV UR10, UR4 ;  /* 0x00000004000a7c82 */ /* 0x000fe20008000000 */
[----:B------:R-:W-:Y:S01]  /*f650*/  IMAD.MOV.U32 R8, RZ, RZ, R10 ;  /* 0x000000ffff087224 */ /* 0x000fe200078e000a */
[----:B------:R-:W-:Y:S01]  /*f660*/  @P1 SHF.R.U32.HI R8, RZ, R11, R4 ;  /* 0x0000000bff081219 */ /* 0x000fe20000011604 */
[----:B------:R-:W-:Y:S01]  /*f670*/  IMAD R4, R224, 0x40, R22 ;  /* 0x00000040e0047824 */ /* 0x000fe200078e0216 */
[----:B------:R-:W-:Y:S01]  /*f680*/  R2UR UR20, R214 ;  /* 0x00000000d61472ca */ /* 0x000fe200000e0000 */
[----:B-----5:R-:W-:Y:S01]  /*f690*/  IMAD R23, R3, R16, RZ ;  /* 0x0000001003177224 */ /* 0x020fe200078e02ff */
[----:B------:R-:W-:Y:S01]  /*f6a0*/  USHF.R.S32.HI UR15, URZ, 0x1f, UR21 ;  /* 0x0000001f3f0f7899 */ /* 0x000fe20008011415 */
[--C-:B------:R-:W-:Y:S01]  /*f6b0*/  IMAD.MOV R11, RZ, RZ, -R8.reuse ;  /* 0x000000ffff0b7224 */ /* 0x100fe200078e0a08 */
[----:B------:R-:W-:Y:S01]  /*f6c0*/  USEL UR19, UR19, URZ, !UP0 ;  /* 0x0000003f13137287 */ /* 0x000fe2000c000000 */
[----:B------:R-:W-:Y:S01]  /*f6d0*/  SHF.R.S32.HI R9, RZ, 0x1f, R8 ;  /* 0x0000001fff097819 */ /* 0x000fe20000011408 */
[----:B------:R-:W-:Y:S01]  /*f6e0*/  UIMAD UR14, UR15, UR16, URZ ;  /* 0x000000100f0e72a4 */ /* 0x000fe2000f8e023f */
[----:B------:R-:W-:Y:S01]  /*f6f0*/  IMAD R11, R16, R11, R10 ;  /* 0x0000000b100b7224 */ /* 0x000fe200078e020a */
[----:B------:R-:W-:Y:S01]  /*f700*/  UIMAD.WIDE.U32 UR12, UR21, UR16, UR10 ;  /* 0x00000010150c72a5 */ /* 0x000fe2000f8e000a */
[----:B------:R-:W-:Y:S01]  /*f710*/  IMAD.WIDE R4, R4, R5, UR8 ;  /* 0x0000000804047e25 */ /* 0x000fe2000f8e0205 */
[----:B------:R-:W-:-:S02]  /*f720*/  UIMAD UR14, UR21, UR17, UR14 ;  /* 0x00000011150e72a4 */ /* 0x000fc4000f8e020e */
[----:B------:R-:W-:Y:S01]  /*f730*/  USEL UR18, UR18, URZ, !UP0 ;  /* 0x0000003f12127287 */ /* 0x000fe2000c000000 */
[----:B------:R-:W-:Y:S01]  /*f740*/  SHF.R.S32.HI R6, RZ, 0x1f, R11 ;  /* 0x0000001fff067819 */ /* 0x000fe2000001140b */
[----:B------:R-:W-:Y:S01]  /*f750*/  ULDC.64 UR16, c[0x0][0xb98] ;  /* 0x0002e60000107ab9 */ /* 0x000fe20000000a00 */
[----:B------:R-:W-:Y:S01]  /*f760*/  UIADD3 UR13, UR13, UR14, URZ ;  /* 0x0000000e0d0d7290 */ /* 0x000fe2000fffe03f */
[C---:B------:R-:W-:Y:S01]  /*f770*/  IADD3 R33, P3, R4.reuse, 0x4000, RZ ;  /* 0x0000400004217810 */ /* 0x040fe20007f7e0ff */
[----:B------:R-:W-:Y:S01]  /*f780*/  UIMAD UR10, UR19, UR16, URZ ;  /* 0x00000010130a72a4 */ /* 0x000fe2000f8e023f */
[----:B------:R-:W-:Y:S01]  /*f790*/  IADD3 R37, P2, R4, 0x5000, RZ ;  /* 0x0000500004257810 */ /* 0x000fe20007f5e0ff */
[----:B------:R-:W-:Y:S01]  /*f7a0*/  UIMAD.WIDE.U32 UR12, UR18, UR16, UR12 ;  /* 0x00000010120c72a5 */ /* 0x000fe2000f8e000c */
[----:B------:R-:W-:Y:S01]  /*f7b0*/  LOP3.LUT R32, R33, 0x380, RZ, 0xc0, !PT ;  /* 0x0000038021207812 */ /* 0x000fe200078ec0ff */
[----:B------:R-:W-:Y:S01]  /*f7c0*/  UIMAD UR10, UR18, UR17, UR10 ;  /* 0x00000011120a72a4 */ /* 0x000fe2000f8e020a */
[----:B------:R-:W-:Y:S01]  /*f7d0*/  LOP3.LUT R36, R37, 0x380, RZ, 0xc0, !PT ;  /* 0x0000038025247812 */ /* 0x000fe200078ec0ff */
[----:B------:R-:W-:Y:S01]  /*f7e0*/  ULDC.64 UR8, c[0x0][0xb88] ;  /* 0x0002e20000087ab9 */ /* 0x000fe20000000a00 */
[----:B------:R-:W-:Y:S01]  /*f7f0*/  SHF.R.U64 R32, R32, 0x3, RZ ;  /* 0x0000000320207819 */ /* 0x000fe200000012ff */
[----:B------:R-:W-:Y:S01]  /*f800*/  IMAD R6, R6, UR8, RZ ;  /* 0x0000000806067c24 */ /* 0x000fe2000f8e02ff */
[----:B------:R-:W-:Y:S01]  /*f810*/  IADD3 R8, P0, R8, UR12, RZ ;  /* 0x0000000c08087c10 */ /* 0x000fe2000ff1e0ff */
[----:B------:R-:W-:Y:S01]  /*f820*/  IMAD.U32 R10, RZ, RZ, UR10 ;  /* 0x0000000aff0a7e24 */ /* 0x000fe2000f8e00ff */
[----:B------:R-:W-:Y:S01]  /*f830*/  LOP3.LUT R32, R32, R33, RZ, 0x3c, !PT ;  /* 0x0000002120207212 */ /* 0x000fe200078e3cff */
[----:B------:R-:W-:Y:S01]  /*f840*/  IMAD R15, R11, UR9, R6 ;  /* 0x000000090b0f7c24 */ /* 0x000fe2000f8e0206 */
[----:B------:R-:W-:Y:S01]  /*f850*/  SHF.R.U64 R36, R36, 0x3, RZ ;  /* 0x0000000324247819 */ /* 0x000fe200000012ff */
[----:B------:R-:W-:Y:S01]  /*f860*/  IMAD.X R33, RZ, RZ, R5, P3 ;  /* 0x000000ffff217224 */ /* 0x000fe200018e0605 */
[----:B------:R-:W-:Y:S01]  /*f870*/  IADD3.X R9, R9, UR13, R10, P0, !PT ;  /* 0x0000000d09097c10 */ /* 0x000fe200087fe40a */
[----:B------:R-:W-:Y:S01]  /*f880*/  ULDC.64 UR12, c[0x0][0xaa0] ;  /* 0x0002a800000c7ab9 */ /* 0x000fe20000000a00 */
[----:B------:R-:W-:-:S02]  /*f890*/  IADD3 R53, P3, R4, 0xa000, RZ ;  /* 0x0000a00004357810 */ /* 0x000fc40007f7e0ff */
[----:B------:R-:W-:Y:S01]  /*f8a0*/  LOP3.LUT R36, R36, R37, RZ, 0x3c, !PT ;  /* 0x0000002524247212 */ /* 0x000fe200078e3cff */
[----:B------:R-:W-:Y:S01]  /*f8b0*/  IMAD.WIDE.U32 R8, R11, UR8, R8 ;  /* 0x000000080b087c25 */ /* 0x000fe2000f8e0008 */
[----:B------:R-:W-:Y:S01]  /*f8c0*/  ULDC.64 UR8, c[0x0][0xb50] ;  /* 0x0002d40000087ab9 */ /* 0x000fe20000000a00 */
[----:B------:R-:W-:Y:S02]  /*f8d0*/  LOP3.LUT R52, R53, 0x380, RZ, 0xc0, !PT ;  /* 0x0000038035347812 */ /* 0x000fe400078ec0ff */
[----:B------:R-:W-:Y:S01]  /*f8e0*/  IMAD.IADD R9, R9, 0x1, R15 ;  /* 0x0000000109097824 */ /* 0x000fe200078e020f */
[----:B------:R-:W-:Y:S01]  /*f8f0*/  LEA R10, P0, R8, UR8, 0x2 ;  /* 0x00000008080a7c11 */ /* 0x000fe2000f8010ff */
[----:B------:R-:W-:Y:S01]  /*f900*/  IMAD.X R37, RZ, RZ, R5, P2 ;  /* 0x000000ffff257224 */ /* 0x000fe200010e0605 */
[----:B------:R-:W-:Y:S02]  /*f910*/  IADD3 R57, P2, R4, 0xb000, RZ ;  /* 0x0000b00004397810 */ /* 0x000fe40007f5e0ff */
[----:B------:R-:W-:Y:S01]  /*f920*/  LEA.HI.X R11, R8, UR9, R9, 0x2, P0 ;  /* 0x00000009080b7c11 */ /* 0x000fe200080f1409 */
[----:B------:R-:W-:Y:S01]  /*f930*/  SHFL.IDX PT, R18, R10, RZ, 0x1c1f ;  /* 0x001c1fff0a127589 */ /* 0x000fe200000e0000 */
[----:B------:R-:W-:-:S02]  /*f940*/  IADD3 R29, P0, R4, 0x3000, RZ ;  /* 0x00003000041d7810 */ /* 0x000fc40007f1e0ff */
[----:B------:R-:W-:Y:S01]  /*f950*/  SHF.R.U64 R52, R52, 0x3, RZ ;  /* 0x0000000334347819 */ /* 0x000fe200000012ff */
[----:B------:R-:W0:Y:S01]  /*f960*/  SHFL.IDX PT, R19, R11, RZ, 0x1c1f ;  /* 0x001c1fff0b137589 */ /* 0x000e2200000e0000 */
[----:B------:R-:W-:Y:S02]  /*f970*/  LOP3.LUT R28, R29, 0x380, RZ, 0xc0, !PT ;  /* 0x000003801d1c7812 */ /* 0x000fe400078ec0ff */
[----:B------:R-:W-:Y:S01]  /*f980*/  LOP3.LUT R56, R57, 0x380, RZ, 0xc0, !PT ;  /* 0x0000038039387812 */ /* 0x000fe200078ec0ff */
[----:B------:R-:W-:Y:S01]  /*f990*/  SHFL.IDX PT, R20, R10, 0x1, 0x1c1f ;  /* 0x003c1f000a147f89 */ /* 0x000fe200000e0000 */
[----:B------:R-:W-:Y:S02]  /*f9a0*/  SHF.R.U64 R28, R28, 0x3, RZ ;  /* 0x000000031c1c7819 */ /* 0x000fe400000012ff */
[----:B------:R-:W-:Y:S01]  /*f9b0*/  LOP3.LUT R52, R52, R53, RZ, 0x3c, !PT ;  /* 0x0000003534347212 */ /* 0x000fe200078e3cff */
[----:B------:R-:W1:Y:S01]  /*f9c0*/  SHFL.IDX PT, R21, R11, 0x1, 0x1c1f ;  /* 0x003c1f000b157f89 */ /* 0x000e6200000e0000 */
[----:B------:R-:W-:Y:S01]  /*f9d0*/  LOP3.LUT R28, R28, R29, RZ, 0x3c, !PT ;  /* 0x0000001d1c1c7212 */ /* 0x000fe200078e3cff */
[----:B------:R-:W-:Y:S01]  /*f9e0*/  IMAD.X R29, RZ, RZ, R5, P0 ;  /* 0x000000ffff1d7224 */ /* 0x000fe200000e0605 */
[----:B------:R-:W-:-:S02]  /*f9f0*/  IADD3 R49, P0, R4, 0x9000, RZ ;  /* 0x0000900004317810 */ /* 0x000fc40007f1e0ff */
[C---:B--2---:R-:W-:Y:S02]  /*fa00*/  IADD3 R13, P5, R4.reuse, 0x1000, RZ ;  /* 0x00001000040d7810 */ /* 0x044fe40007fbe0ff */
[----:B------:R-:W-:Y:S02]  /*fa10*/  LOP3.LUT R48, R49, 0x380, RZ, 0xc0, !PT ;  /* 0x0000038031307812 */ /* 0x000fe400078ec0ff */
[----:B------:R-:W-:Y:S02]  /*fa20*/  IADD3 R25, P4, R4, 0x2000, RZ ;  /* 0x0000200004197810 */ /* 0x000fe40007f9e0ff */
[----:B------:R-:W-:Y:S02]  /*fa30*/  SHF.R.U64 R48, R48, 0x3, RZ ;  /* 0x0000000330307819 */ /* 0x000fe400000012ff */
[----:B------:R-:W-:Y:S02]  /*fa40*/  SHF.R.U64 R56, R56, 0x3, RZ ;  /* 0x0000000338387819 */ /* 0x000fe400000012ff */
[----:B------:R-:W-:Y:S01]  /*fa50*/  LOP3.LUT R48, R48, R49, RZ, 0x3c, !PT ;  /* 0x0000003130307212 */ /* 0x000fe200078e3cff */
[----:B------:R-:W-:Y:S01]  /*fa60*/  IMAD.X R49, RZ, RZ, R5, P0 ;  /* 0x000000ffff317224 */ /* 0x000fe200000e0605 */
[----:B------:R-:W-:-:S02]  /*fa70*/  IADD3.X R53, RZ, R5, RZ, P3, !PT ;  /* 0x00000005ff357210 */ /* 0x000fc40001ffe4ff */
[----:B------:R-:W-:Y:S02]  /*fa80*/  IADD3 R8, P3, R4, 0xf000, RZ ;  /* 0x0000f00004087810 */ /* 0x000fe40007f7e0ff */
[----:B------:R-:W-:Y:S02]  /*fa90*/  LOP3.LUT P0, RZ, R226, 0x3, RZ, 0xc0, !PT ;  /* 0x00000003e2ff7812 */ /* 0x000fe4000780c0ff */
[----:B------:R-:W-:Y:S02]  /*faa0*/  LOP3.LUT R12, R13, 0x380, RZ, 0xc0, !PT ;  /* 0x000003800d0c7812 */ /* 0x000fe400078ec0ff */
[----:B------:R-:W-:Y:S01]  /*fab0*/  IADD3 R41, P6, R4, 0x6000, RZ ;  /* 0x0000600004297810 */ /* 0x000fe20007fde0ff */
[----:B------:R-:W-:Y:S01]  /*fac0*/  UIMAD UR10, UR11, UR12, URZ ;  /* 0x0000000c0b0a72a4 */ /* 0x000fe2000f8e023f */
[----:B------:R-:W-:Y:S01]  /*fad0*/  LOP3.LUT R24, R25, 0x380, RZ, 0xc0, !PT ;  /* 0x0000038019187812 */ /* 0x000fe200078ec0ff */
[----:B------:R-:W-:Y:S01]  /*fae0*/  UIMAD.WIDE.U32 UR8, UR4, UR12, URZ ;  /* 0x0000000c040872a5 */ /* 0x000fe2000f8e003f */
[----:B------:R-:W-:Y:S01]  /*faf0*/  LOP3.LUT R56, R56, R57, RZ, 0x3c, !PT ;  /* 0x0000003938387212 */ /* 0x000fe200078e3cff */
[--C-:B------:R-:W-:Y:S01]  /*fb00*/  IMAD.X R57, RZ, RZ, R5.reuse, P2 ;  /* 0x000000ffff397224 */ /* 0x100fe200010e0605 */
[----:B------:R-:W-:Y:S01]  /*fb10*/  LOP3.LUT R3, R8, 0x380, RZ, 0xc0, !PT ;  /* 0x0000038008037812 */ /* 0x000fe200078ec0ff */
[----:B------:R-:W-:Y:S01]  /*fb20*/  IMAD.X R61, RZ, RZ, R5, P3 ;  /* 0x000000ffff3d7224 */ /* 0x000fe200018e0605 */
[----:B------:R-:W-:-:S02]  /*fb30*/  SHF.R.U64 R12, R12, 0x3, RZ ;  /* 0x000000030c0c7819 */ /* 0x000fc400000012ff */
[----:B------:R-:W-:Y:S02]  /*fb40*/  SHF.R.U64 R24, R24, 0x3, RZ ;  /* 0x0000000318187819 */ /* 0x000fe400000012ff */
[----:B------:R-:W-:Y:S02]  /*fb50*/  SHF.R.U64 R3, R3, 0x3, RZ ;  /* 0x0000000303037819 */ /* 0x000fe400000012ff */
[----:B------:R-:W-:Y:S01]  /*fb60*/  LOP3.LUT R12, R12, R13, RZ, 0x3c, !PT ;  /* 0x0000000d0c0c7212 */ /* 0x000fe200078e3cff */
[--C-:B------:R-:W-:Y:S01]  /*fb70*/  IMAD.X R13, RZ, RZ, R5.reuse, P5 ;  /* 0x000000ffff0d7224 */ /* 0x100fe200028e0605 */
[----:B------:R-:W-:Y:S01]  /*fb80*/  LOP3.LUT R24, R24, R25, RZ, 0x3c, !PT ;  /* 0x0000001918187212 */ /* 0x000fe200078e3cff */
[----:B------:R-:W-:Y:S01]  /*fb90*/  IMAD.X R25, RZ, RZ, R5, P4 ;  /* 0x000000ffff197224 */ /* 0x000fe200020e0605 */
[C---:B------:R-:W-:Y:S02]  /*fba0*/  IADD3 R45, P5, R4.reuse, 0x7000, RZ ;  /* 0x00007000042d7810 */ /* 0x040fe40007fbe0ff */
[----:B------:R-:W-:-:S02]  /*fbb0*/  IADD3 R69, P4, R4, 0x8000, RZ ;  /* 0x0000800004457810 */ /* 0x000fc40007f9e0ff */
[----:B------:R-:W-:Y:S02]  /*fbc0*/  LOP3.LUT R60, R3, R8, RZ, 0x3c, !PT ;  /* 0x00000008033c7212 */ /* 0x000fe400078e3cff */
[----:B------:R-:W2:Y:S01]  /*fbd0*/  @P1 LDC R3, c[0x0][0xbec] ;  /* 0x0002fb00ff031b82 */ /* 0x000ea20000000800 */
[----:B------:R-:W-:Y:S02]  /*fbe0*/  LOP3.LUT R40, R41, 0x380, RZ, 0xc0, !PT ;  /* 0x0000038029287812 */ /* 0x000fe400078ec0ff */
[----:B------:R-:W-:Y:S02]  /*fbf0*/  LOP3.LUT R44, R45, 0x380, RZ, 0xc0, !PT ;  /* 0x000003802d2c7812 */ /* 0x000fe400078ec0ff */
[----:B------:R-:W-:Y:S02]  /*fc00*/  LOP3.LUT R68, R69, 0x380, RZ, 0xc0, !PT ;  /* 0x0000038045447812 */ /* 0x000fe400078ec0ff */
[----:B------:R-:W-:Y:S02]  /*fc10*/  LOP3.LUT R9, R4, 0x380, RZ, 0xc0, !PT ;  /* 0x0000038004097812 */ /* 0x000fe400078ec0ff */
[----:B------:R-:W-:-:S02]  /*fc20*/  SHF.R.U64 R40, R40, 0x3, RZ ;  /* 0x0000000328287819 */ /* 0x000fc400000012ff */
[----:B------:R-:W-:Y:S02]  /*fc30*/  SHF.R.U64 R44, R44, 0x3, RZ ;  /* 0x000000032c2c7819 */ /* 0x000fe400000012ff */
[----:B------:R-:W-:Y:S01]  /*fc40*/  SHF.R.U64 R68, R68, 0x3, RZ ;  /* 0x0000000344447819 */ /* 0x000fe200000012ff */
[----:B------:R-:W-:Y:S01]  /*fc50*/  UIMAD UR10, UR4, UR13, UR10 ;  /* 0x0000000d040a72a4 */ /* 0x000fe2000f8e020a */
[----:B------:R-:W-:Y:S02]  /*fc60*/  SHF.R.U64 R9, R9, 0x3, RZ ;  /* 0x0000000309097819 */ /* 0x000fe400000012ff */
[----:B------:R-:W-:Y:S01]  /*fc70*/  LOP3.LUT R40, R40, R41, RZ, 0x3c, !PT ;  /* 0x0000002928287212 */ /* 0x000fe200078e3cff */
[--C-:B------:R-:W-:Y:S01]  /*fc80*/  IMAD.X R41, RZ, RZ, R5.reuse, P6 ;  /* 0x000000ffff297224 */ /* 0x100fe200030e0605 */
[----:B------:R-:W-:Y:S01]  /*fc90*/  LOP3.LUT R44, R44, R45, RZ, 0x3c, !PT ;  /* 0x0000002d2c2c7212 */ /* 0x000fe200078e3cff */
[--C-:B------:R-:W-:Y:S01]  /*fca0*/  IMAD.X R45, RZ, RZ, R5.reuse, P5 ;  /* 0x000000ffff2d7224 */ /* 0x100fe200028e0605 */
[----:B------:R-:W-:Y:S01]  /*fcb0*/  LOP3.LUT R68, R68, R69, RZ, 0x3c, !PT ;  /* 0x0000004544447212 */ /* 0x000fe200078e3cff */
[----:B------:R-:W-:Y:S01]  /*fcc0*/  IMAD.X R69, RZ, RZ, R5, P4 ;  /* 0x000000ffff457224 */ /* 0x000fe200020e0605 */
[C---:B------:R-:W-:Y:S01]  /*fcd0*/  IADD3 R77, P6, R4.reuse, 0xc000, RZ ;  /* 0x0000c000044d7810 */ /* 0x040fe20007fde0ff */
[----:B------:R-:W-:Y:S01]  /*fce0*/  ULDC.64 UR12, c[0x0][0xae8] ;  /* 0x0002ba00000c7ab9 */ /* 0x000fe20000000a00 */
[----:B------:R-:W-:-:S02]  /*fcf0*/  IADD3 R73, P5, R4, 0xd000, RZ ;  /* 0x0000d00004497810 */ /* 0x000fc40007fbe0ff */
[----:B------:R-:W-:Y:S01]  /*fd00*/  IADD3 R65, P4, R4, 0xe000, RZ ;  /* 0x0000e00004417810 */ /* 0x000fe20007f9e0ff */
[----:B------:R-:W-:Y:S01]  /*fd10*/  UIADD3 UR9, UR9, UR10, URZ ;  /* 0x0000000a09097290 */ /* 0x000fe2000fffe03f */
[----:B------:R-:W-:Y:S01]  /*fd20*/  LOP3.LUT R4, R9, R4, RZ, 0x3c, !PT ;  /* 0x0000000409047212 */ /* 0x000fe200078e3cff */
[----:B------:R-:W-:Y:S01]  /*fd30*/  UIMAD UR4, UR15, UR12, URZ ;  /* 0x0000000c0f0472a4 */ /* 0x000fe2000f8e023f */
[----:B------:R-:W-:Y:S01]  /*fd40*/  LOP3.LUT R76, R77, 0x380, RZ, 0xc0, !PT ;  /* 0x000003804d4c7812 */ /* 0x000fe200078ec0ff */
[----:B------:R-:W-:Y:S01]  /*fd50*/  UIMAD.WIDE.U32 UR8, UR21, UR12, UR8 ;  /* 0x0000000c150872a5 */ /* 0x000fe2000f8e0008 */
[----:B------:R-:W-:Y:S01]  /*fd60*/  LOP3.LUT R72, R73, 0x380, RZ, 0xc0, !PT ;  /* 0x0000038049487812 */ /* 0x000fe200078ec0ff */
[----:B------:R-:W-:Y:S01]  /*fd70*/  UIMAD UR4, UR21, UR13, UR4 ;  /* 0x0000000d150472a4 */ /* 0x000fe2000f8e0204 */
[----:B------:R-:W-:Y:S01]  /*fd80*/  LOP3.LUT R64, R65, 0x380, RZ, 0xc0, !PT ;  /* 0x0000038041407812 */ /* 0x000fe200078ec0ff */
[----:B------:R-:W-:Y:S01]  /*fd90*/  ULDC.64 UR10, c[0x0][0xaf0] ;  /* 0x0002bc00000a7ab9 */ /* 0x000fe20000000a00 */
[----:B------:R-:W-:Y:S01]  /*fda0*/  SHF.R.U64 R76, R76, 0x3, RZ ;  /* 0x000000034c4c7819 */ /* 0x000fe200000012ff */
[----:B------:R-:W-:Y:S01]  /*fdb0*/  UIADD3 UR9, UR9, UR4, URZ ;  /* 0x0000000409097290 */ /* 0x000fe2000fffe03f */
[----:B------:R-:W-:-:S02]  /*fdc0*/  SHF.R.U64 R72, R72, 0x3, RZ ;  /* 0x0000000348487819 */ /* 0x000fc400000012ff */
[----:B------:R-:W-:Y:S01]  /*fdd0*/  SHF.R.U64 R64, R64, 0x3, RZ ;  /* 0x0000000340407819 */ /* 0x000fe200000012ff */
[----:B------:R-:W-:Y:S01]  /*fde0*/  UIMAD UR4, UR19, UR10, URZ ;  /* 0x0000000a130472a4 */ /* 0x000fe2000f8e023f */
[----:B------:R-:W-:Y:S01]  /*fdf0*/  LOP3.LUT R76, R76, R77, RZ, 0x3c, !PT ;  /* 0x0000004d4c4c7212 */ /* 0x000fe200078e3cff */
[--C-:B------:R-:W-:Y:S01]  /*fe00*/  IMAD.X R77, RZ, RZ, R5.reuse, P6 ;  /* 0x000000ffff4d7224 */ /* 0x100fe200030e0605 */
[----:B------:R-:W-:Y:S01]  /*fe10*/  LOP3.LUT R72, R72, R73, RZ, 0x3c, !PT ;  /* 0x0000004948487212 */ /* 0x000fe200078e3cff */
[--C-:B------:R-:W-:Y:S01]  /*fe20*/  IMAD.X R73, RZ, RZ, R5.reuse, P5 ;  /* 0x000000ffff497224 */ /* 0x100fe200028e0605 */
[----:B------:R-:W-:Y:S01]  /*fe30*/  LOP3.LUT R64, R64, R65, RZ, 0x3c, !PT ;  /* 0x0000004140407212 */ /* 0x000fe200078e3cff */
[----:B------:R-:W-:Y:S01]  /*fe40*/  IMAD.X R65, RZ, RZ, R5, P4 ;  /* 0x000000ffff417224 */ /* 0x000fe200020e0605 */
[----:B------:R-:W-:Y:S02]  /*fe50*/  UIMAD UR4, UR18, UR11, UR4 ;  /* 0x0000000b120472a4 */ /* 0x000fe4000f8e0204 */
[----:B------:R-:W-:-:S03]  /*fe60*/  UIMAD.WIDE.U32 UR8, UR18, UR10, UR8 ;  /* 0x0000000a120872a5 */ /* 0x000fc6000f8e0008 */
[----:B------:R-:W-:Y:S01]  /*fe70*/  ULDC.64 UR10, c[0x0][0xae0] ;  /* 0x0002b800000a7ab9 */ /* 0x000fe20000000a00 */
[----:B------:R-:W-:Y:S01]  /*fe80*/  UIADD3 UR4, UR9, UR4, URZ ;  /* 0x0000000409047290 */ /* 0x000fe2000fffe03f */
[----:B------:R-:W-:Y:S01]  /*fe90*/  VIADD R80, R224, UR20 ;  /* 0x00000014e0507c36 */ /* 0x000fe20008000000 */
[----:B------:R-:W-:-:S04]  /*fea0*/  UIADD3 UR7, UR7, 0x38820, URZ ;  /* 0x0003882007077890 */ /* 0x000fc8000fffe03f */
[----:B------:R-:W-:Y:S01]  /*feb0*/  UPRMT UR7, URZ, 0x654, UR7 ;  /* 0x000006543f077896 */ /* 0x000fe20008000007 */
[----:B------:R-:W-:Y:S01]  /*fec0*/  BSSY B1, `(.L_x_2459) ;  /* 0x0000054000017945 */ /* 0x000fe20003800000 */
[----:B------:R-:W-:Y:S02]  /*fed0*/  SHF.R.S32.HI R81, RZ, 0x1f, R219 ;  /* 0x0000001fff517819 */ /* 0x000fe400000114db */
[----:B------:R-:W-:Y:S02]  /*fee0*/  SHF.R.S32.HI R82, RZ, 0x1f, R217 ;  /* 0x0000001fff527819 */ /* 0x000fe400000114d9 */
[----:B------:R-:W-:Y:S02]  /*fef0*/  SHF.R.S32.HI R83, RZ, 0x1f, R218 ;  /* 0x0000001fff537819 */ /* 0x000fe400000114da */
[----:B------:R-:W-:Y:S01]  /*ff00*/  SHF.R.S32.HI R84, RZ, 0x1f, R22 ;  /* 0x0000001fff547819 */ /* 0x000fe20000011416 */
[----:B---3--:R-:W-:-:S04]  /*ff10*/  VIADD R14, R14, UR20 ;  /* 0x000000140e0e7c36 */ /* 0x008fc80008000000 */
[C---:B------:R-:W-:Y:S01]  /*ff20*/  VIADD R6, R14.reuse, 0x8 ;  /* 0x000000080e067836 */ /* 0x040fe20000000000 */
[----:B------:R-:W-:-:S04]  /*ff30*/  ISETP.GE.OR P2, PT, R14, R23, P0 ;  /* 0x000000170e00720c */ /* 0x000fc80000746670 */
[----:B------:R-:W-:-:S09]  /*ff40*/  ISETP.GE.OR P0, PT, R6, R23, P0 ;  /* 0x000000170600720c */ /* 0x000fd20000706670 */
[----:B0-----:R0:W-:Y:S04]  /*ff50*/  @!P2 ST.E desc[UR38][R18.64], R0 ;  /* 0x000000001200a985 */ /* 0x0011e8000c101926 */
[----:B-1----:R1:W-:Y:S04]  /*ff60*/  @!P0 ST.E desc[UR38][R20.64], R2 ;  /* 0x0000000214008985 */ /* 0x0023e8000c101926 */
[----:B------:R3:W5:Y:S01]  /*ff70*/  LD.E.128 R8, desc[UR38][R4.64] ;  /* 0x0000002604087980 */ /* 0x000762000c101d00 */
[----:B0-----:R-:W0:Y:S01]  /*ff80*/  @P1 LDC R19, c[0x0][0xbf0] ;  /* 0x0002fc00ff131b82 */ /* 0x001e220000000800 */
[----:B------:R-:W-:-:S02]  /*ff90*/  IMAD R0, R220, 0x20, R224 ;  /* 0x00000020dc007824 */ /* 0x000fc400078e02e0 */
[----:B------:R-:W5:Y:S02]  /*ffa0*/  LD.E.128 R12, desc[UR38][R12.64] ;  /* 0x000000260c0c7980 */ /* 0x000f64000c101d00 */
[----:B---3--:R-:W-:Y:S02]  /*ffb0*/  VIADD R4, R0, UR20 ;  /* 0x0000001400047c36 */ /* 0x008fe40008000000 */
[----:B------:R-:W5:Y:S02]  /*ffc0*/  LD.E.128 R24, desc[UR38][R24.64] ;  /* 0x0000002618187980 */ /* 0x000f64000c101d00 */
[----:B--2---:R-:W-:Y:S02]  /*ffd0*/  @P1 IMAD.HI.U32 R0, R4, R3, RZ ;  /* 0x0000000304001227 */ /* 0x004fe400078e00ff */
[----:B------:R-:W5:Y:S02]  /*ffe0*/  LD.E.128 R28, desc[UR38][R28.64] ;  /* 0x000000261c1c7980 */ /* 0x000f64000c101d00 */
[----:B------:R-:W-:-:S02]  /*fff0*/  IMAD.MOV.U32 R5, RZ, RZ, R4 ;  /* 0x000000ffff057224 */ /* 0x000fc400078e0004 */
[----:B------:R-:W5:Y:S01]  /*10000*/  LD.E.128 R32, desc[UR38][R32.64] ;  /* 0x0000002620207980 */ /* 0x000f62000c101d00 */
[----:B------:R-:W-:Y:S02]  /*10010*/  IMAD.U32 R3, RZ, RZ, UR9 ;  /* 0x00000009ff037e24 */ /* 0x000fe4000f8e00ff */
[----:B-1----:R-:W-:Y:S01]  /*10020*/  IMAD.U32 R2, RZ, RZ, UR8 ;  /* 0x00000008ff027e24 */ /* 0x002fe2000f8e00ff */
[----:B------:R-:W5:Y:S04]  /*10030*/  LD.E.128 R36, desc[UR38][R36.64] ;  /* 0x0000002624247980 */ /* 0x000f68000c101d00 */
[----:B------:R-:W5:Y:S01]  /*10040*/  LD.E.128 R40, desc[UR38][R40.64] ;  /* 0x0000002628287980 */ /* 0x000f62000c101d00 */
[----:B0-----:R-:W-:Y:S01]  /*10050*/  @P1 SHF.R.U32.HI R5, RZ, R19, R0 ;  /* 0x00000013ff051219 */ /* 0x001fe20000011600 */
[----:B------:R-:W-:Y:S01]  /*10060*/  IMAD.U32 R3, RZ, RZ, UR4 ;  /* 0x00000004ff037e24 */ /* 0x000fe2000f8e00ff */
[----:B------:R-:W-:Y:S01]  /*10070*/  ULDC.64 UR8, c[0x0][0xad8] ;  /* 0x0002b60000087ab9 */ /* 0x000fe20000000a00 */
[----:B------:R-:W5:Y:S01]  /*10080*/  LD.E.128 R44, desc[UR38][R44.64] ;  /* 0x000000262c2c7980 */ /* 0x000f62000c101d00 */
[--C-:B------:R-:W-:Y:S01]  /*10090*/  SHF.R.S32.HI R0, RZ, 0x1f, R5.reuse ;  /* 0x0000001fff007819 */ /* 0x100fe20000011405 */
[----:B------:R-:W-:-:S02]  /*100a0*/  IMAD.MOV R19, RZ, RZ, -R5 ;  /* 0x000000ffff137224 */ /* 0x000fc400078e0a05 */
[----:B------:R-:W5:Y:S02]  /*100b0*/  LD.E.128 R68, desc[UR38][R68.64] ;  /* 0x0000002644447980 */ /* 0x000f64000c101d00 */
[----:B------:R-:W-:Y:S02]  /*100c0*/  IMAD R0, R0, UR10, RZ ;  /* 0x0000000a00007c24 */ /* 0x000fe4000f8e02ff */
[----:B------:R-:W-:Y:S01]  /*100d0*/  IMAD R19, R16, R19, R4 ;  /* 0x0000001310137224 */ /* 0x000fe200078e0204 */
[----:B------:R-:W5:Y:S01]  /*100e0*/  LD.E.128 R48, desc[UR38][R48.64] ;  /* 0x0000002630307980 */ /* 0x000f62000c101d00 */
[C---:B------:R-:W-:Y:S02]  /*100f0*/  IMAD R21, R5.reuse, UR11, R0 ;  /* 0x0000000b05157c24 */ /* 0x040fe4000f8e0200 */
[----:B------:R-:W-:Y:S01]  /*10100*/  IMAD.WIDE.U32 R2, R5, UR10, R2 ;  /* 0x0000000a05027c25 */ /* 0x000fe2000f8e0002 */
[----:B------:R-:W5:Y:S01]  /*10110*/  LD.E.128 R52, desc[UR38][R52.64] ;  /* 0x0000002634347980 */ /* 0x000f62000c101d00 */
[----:B------:R-:W-:-:S03]  /*10120*/  SHF.R.S32.HI R0, RZ, 0x1f, R19 ;  /* 0x0000001fff007819 */ /* 0x000fc60000011413 */
[----:B------:R-:W5:Y:S04]  /*10130*/  LD.E.128 R56, desc[UR38][R56.64] ;  /* 0x0000002638387980 */ /* 0x000f68000c101d00 */
[----:B------:R-:W5:Y:S04]  /*10140*/  LD.E.128 R76, desc[UR38][R76.64] ;  /* 0x000000264c4c7980 */ /* 0x000f68000c101d00 */
[----:B------:R-:W5:Y:S04]  /*10150*/  LD.E.128 R72, desc[UR38][R72.64] ;  /* 0x0000002648487980 */ /* 0x000f68000c101d00 */
[----:B------:R-:W5:Y:S04]  /*10160*/  LD.E.128 R64, desc[UR38][R64.64] ;  /* 0x0000002640407980 */ /* 0x000f68000c101d00 */
[----:B------:R-:W5:Y:S01]  /*10170*/  LD.E.128 R60, desc[UR38][R60.64] ;  /* 0x000000263c3c7980 */ /* 0x000f62000c101d00 */
[----:B------:R-:W-:Y:S01]  /*10180*/  IADD3 R3, R3, R21, RZ ;  /* 0x0000001503037210 */ /* 0x000fe20007ffe0ff */
[----:B------:R-:W-:Y:S01]  /*10190*/  IMAD R4, R0, UR8, RZ ;  /* 0x0000000800047c24 */ /* 0x000fe2000f8e02ff */
[C---:B------:R-:W-:Y:S01]  /*101a0*/  ISETP.GE.AND P2, PT, R80.reuse, R23, PT ;  /* 0x000000175000720c */ /* 0x040fe20003f46270 */
[----:B------:R-:W-:Y:S01]  /*101b0*/  @!PT LDS RZ, [RZ] ;  /* 0x00000000fffff984 */ /* 0x000fe20000000800 */
[----:B------:R-:W-:Y:S01]  /*101c0*/  @!PT LDS RZ, [RZ] ;  /* 0x00000000fffff984 */ /* 0x000fe20000000800 */
[----:B------:R-:W-:Y:S01]  /*101d0*/  @!PT LDS RZ, [RZ] ;  /* 0x00000000fffff984 */ /* 0x000fe20000000800 */
[----:B------:R-:W-:Y:S01]  /*101e0*/  @!PT LDS RZ, [RZ] ;  /* 0x00000000fffff984 */ /* 0x000fe20000000800 */
[----:B------:R0:W-:Y:S06]  /*101f0*/  MEMBAR.ALL.CTA ;  /* 0x0000000000007992 */ /* 0x0001ec0000008000 */
[----:B0-----:R-:W0:Y:S01]  /*10200*/  FENCE.VIEW.ASYNC.S ;  /* 0x00000000000073c6 */ /* 0x001e220000000000 */
[----:B------:R-:W-:-:S02]  /*10210*/  VIADD R0, R80, 0x20 ;  /* 0x0000002050007836 */ /* 0x000fc40000000000 */
[C---:B------:R-:W-:Y:S02]  /*10220*/  IMAD R5, R19.reuse, UR9, R4 ;  /* 0x0000000913057c24 */ /* 0x040fe4000f8e0204 */
[----:B------:R-:W-:Y:S01]  /*10230*/  IMAD.WIDE.U32 R2, R19, UR8, R2 ;  /* 0x0000000813027c25 */ /* 0x000fe2000f8e0002 */
[----:B------:R-:W-:Y:S01]  /*10240*/  ULDC.64 UR8, c[0x0][0xa80] ;  /* 0x0002a00000087ab9 */ /* 0x000fe20000000a00 */
[----:B------:R-:W-:Y:S02]  /*10250*/  ISETP.GE.AND P1, PT, R0, R23, PT ;  /* 0x000000170000720c */ /* 0x000fe40003f26270 */
[----:B------:R-:W-:Y:S01]  /*10260*/  IMAD.IADD R3, R3, 0x1, R5 ;  /* 0x0000000103037824 */ /* 0x000fe200078e0205 */
[----:B------:R-:W-:Y:S01]  /*10270*/  LEA R6, P3, R2, UR8, 0x1 ;  /* 0x0000000802067c11 */ /* 0x000fe2000f8608ff */
[----:B------:R-:W-:-:S03]  /*10280*/  VIADD R0, R80, 0x40 ;  /* 0x0000004050007836 */ /* 0x000fc60000000000 */
[----:B------:R-:W-:Y:S01]  /*10290*/  LEA.HI.X R16, R2, UR9, R3, 0x1, P3 ;  /* 0x0000000902107c11 */ /* 0x000fe200098f0c03 */
[----:B0-----:R0:W1:Y:S01]  /*102a0*/  SHFL.IDX PT, R20, R6, RZ, 0x181f ;  /* 0x00181fff06147589 */ /* 0x00106200000e0000 */
[----:B------:R-:W-:-:S03]  /*102b0*/  ISETP.GE.AND P0, PT, R0, R23, PT ;  /* 0x000000170000720c */ /* 0x000fc60003f06270 */
[----:B------:R0:W2:Y:S01]  /*102c0*/  SHFL.IDX PT, R0, R16, RZ, 0x181f ;  /* 0x00181fff10007589 */ /* 0x0000a200000e0000 */
[----:B------:R-:W-:Y:S01]  /*102d0*/  SYNCS.ARRIVE.TRANS64.RED.A1T0 RZ, [UR7], RZ ;  /* 0x000000ffffff79a7 */ /* 0x000fe20008100407 */
        /* <DEDUP_REMOVED lines=18> */
.L_x_2460:
[----:B------:R-:W-:Y:S05]  /*10400*/  BSYNC B1 ;  /* 0x0000000000017941 */ /* 0x000fea0003800000 */
.L_x_2459:
        /* <DEDUP_REMOVED lines=21> */
.L_x_2462:
[----:B------:R-:W-:Y:S05]  /*10560*/  BSYNC B1 ;  /* 0x0000000000017941 */ /* 0x000fea0003800000 */
.L_x_2461:
        /* <DEDUP_REMOVED lines=21> */
.L_x_2464:
[----:B------:R-:W-:Y:S05]  /*106c0*/  BSYNC B1 ;  /* 0x0000000000017941 */ /* 0x000fea0003800000 */
.L_x_2463:
[----:B0-----:R-:W-:Y:S01]  /*106d0*/  VIADD R0, R80, 0x60 ;  /* 0x0000006050007836 */ /* 0x001fe20000000000 */
[----:B--2-4-:R-:W4:Y:S04]  /*106e0*/  SHFL.IDX PT, R16, R16, 0x3, 0x181f ;  /* 0x00781f0010107f89 */ /* 0x014f2800000e0000 */
[----:B------:R-:W-:Y:S01]  /*106f0*/  ISETP.GE.AND P0, PT, R0, R23, PT ;  /* 0x000000170000720c */ /* 0x000fe20003f06270 */
[----:B------:R-:W0:-:S12]  /*10700*/  SHFL.IDX PT, R6, R6, 0x3, 0x181f ;  /* 0x00781f0006067f89 */ /* 0x000e1800000e0000 */
[----:B------:R-:W-:Y:S05]  /*10710*/  @P0 BRA `(.L_x_2465) ;  /* 0x0000000c00ec0947 */ /* 0x000fea0003800000 */
[----:B------:R-:W-:Y:S02]  /*10720*/  ULDC UR4, c[0x0][0xac8] ;  /* 0x0002b20000047ab9 */ /* 0x000fe40000000800 */
[----:B------:R-:W-:Y:S02]  /*10730*/  ISETP.GE.AND P3, PT, R22, UR4, PT ;  /* 0x0000000416007c0c */ /* 0x000fe4000bf66270 */
[----:B------:R-:W-:Y:S02]  /*10740*/  ISETP.GE.AND P4, PT, R218, UR4, PT ;  /* 0x00000004da007c0c */ /* 0x000fe4000bf86270 */
[----:B------:R-:W-:-:S09]  /*10750*/  ISETP.GE.AND P5, PT, R217, UR4, PT ;  /* 0x00000004d9007c0c */ /* 0x000fd2000bfa6270 */
[-C--:B0-----:R-:W-:Y:S02]  /*10760*/  @!P3 LEA R2, P0, R22, R6.reuse, 0x1 ;  /* 0x000000061602b211 */ /* 0x081fe400078008ff */
[-C--:B------:R-:W-:Y:S02]  /*10770*/  @!P4 LEA R4, P1, R218, R6.reuse, 0x1 ;  /* 0x00000006da04c211 */ /* 0x080fe400078208ff */
[C---:B------:R-:W-:Y:S02]  /*10780*/  @!P5 LEA R8, P2, R217.reuse, R6, 0x1 ;  /* 0x00000006d908d211 */ /* 0x040fe400078408ff */
        /* <DEDUP_REMOVED lines=12> */
.L_x_2457:
        /* <DEDUP_REMOVED lines=31> */
[----:B0-----:R-:W-:-:S05]  /*10a40*/  VIADD R8, R8, 0xffffff80 ;  /* 0xffffff8008087836 */ /* 0x001fca0000000000 */
        /* <DEDUP_REMOVED lines=8> */
.L_x_2466:
        /* <DEDUP_REMOVED lines=34> */
[C---:B------:R-:W-:Y:S02]  /*10cf0*/  IADD3 R5, -R2.reuse, RZ, RZ ;  /* 0x000000ff02057210 */ /* 0x040fe40007ffe1ff */
[----:B------:R-:W-:Y:S02]  /*10d00*/  SHF.R.S32.HI R3, RZ, 0x1f, R2 ;  /* 0x0000001fff037819 */ /* 0x000fe40000011402 */
[----:B------:R-:W-:Y:S01]  /*10d10*/  IADD3 R2, P1, R2, UR8, RZ ;  /* 0x0000000802027c10 */ /* 0x000fe2000ff3e0ff */
[----:B------:R-:W-:-:S03]  /*10d20*/  IMAD R5, R9, R5, R4 ;  /* 0x0000000509057224 */ /* 0x000fc600078e0204 */
[----:B------:R-:W-:Y:S01]  /*10d30*/  IADD3.X R3, R3, UR9, R6, P1, !PT ;  /* 0x0000000903037c10 */ /* 0x000fe20008ffe406 */
[----:B------:R-:W-:Y:S01]  /*10d40*/  ULDC.64 UR8, c[0x0][0xb50] ;  /* 0x0002d40000087ab9 */ /* 0x000fe20000000a00 */
        /* <DEDUP_REMOVED lines=9> */
.L_x_2468:
[----:B------:R-:W-:Y:S05]  /*10de0*/  BSYNC B1 ;  /* 0x0000000000017941 */ /* 0x000fea0003800000 */
.L_x_2467:
[----:B0-----:R-:W0:Y:S01]  /*10df0*/  @P0 LDC R3, c[0x0][0xbf0] ;  /* 0x0002fc00ff030b82 */ /* 0x001e220000000800 */
[----:B------:R-:W-:Y:S01]  /*10e00*/  R2UR UR16, R214 ;  /* 0x00000000d61072ca */ /* 0x000fe200000e0000 */
        /* <DEDUP_REMOVED lines=10> */
[----:B------:R-:W-:Y:S01]  /*10eb0*/  SHF.R.S32.HI R18, RZ, 0x1f, R217 ;  /* 0x0000001fff127819 */ /* 0x000fe200000114d9 */
[----:B------:R-:W-:Y:S01]  /*10ec0*/  UIMAD UR4, UR11, UR14, URZ ;  /* 0x0000000e0b0472a4 */ /* 0x000fe2000f8e023f */
[----:B------:R-:W-:Y:S01]  /*10ed0*/  VIADD R6, R2, UR16 ;  /* 0x0000001002067c36 */ /* 0x000fe20008000000 */
[----:B------:R-:W-:Y:S01]  /*10ee0*/  UIMAD.WIDE.U32 UR8, UR17, UR14, UR8 ;  /* 0x0000000e110872a5 */ /* 0x000fe2000f8e0008 */
[----:B------:R-:W-:Y:S01]  /*10ef0*/  SHF.R.S32.HI R19, RZ, 0x1f, R218 ;  /* 0x0000001fff137819 */ /* 0x000fe200000114da */
[----:B------:R-:W-:Y:S01]  /*10f00*/  UIMAD UR4, UR17, UR15, UR4 ;  /* 0x0000000f110472a4 */ /* 0x000fe2000f8e0204 */
[----:B------:R-:W-:Y:S01]  /*10f10*/  @P0 IMAD.HI.U32 R2, R6, R11, RZ ;  /* 0x0000000b06020227 */ /* 0x000fe200078e00ff */
[----:B------:R-:W-:Y:S01]  /*10f20*/  ULDC.64 UR10, c[0x0][0xaf0] ;  /* 0x0002bc00000a7ab9 */ /* 0x000fe20000000a00 */
[----:B------:R-:W-:Y:S01]  /*10f30*/  SHF.R.S32.HI R20, RZ, 0x1f, R22 ;  /* 0x0000001fff147819 */ /* 0x000fe20000011416 */
[----:B------:R-:W-:Y:S01]  /*10f40*/  UIADD3 UR9, UR9, UR4, URZ ;  /* 0x0000000409097290 */ /* 0x000fe2000fffe03f */
[----:B------:R-:W-:Y:S01]  /*10f50*/  IMAD.MOV.U32 R5, RZ, RZ, R6 ;  /* 0x000000ffff057224 */ /* 0x000fe200078e0006 */
        /* <DEDUP_REMOVED lines=28> */
[-C--:B------:R-:W-:Y:S02]  /*11120*/  ISETP.GE.AND P1, PT, R0, R13.reuse, PT ;  /* 0x0000000d0000720c */ /* 0x080fe40003f26270 */
[----:B------:R-:W-:Y:S02]  /*11130*/  IADD3 R0, R6, 0x40, RZ ;  /* 0x0000004006007810 */ /* 0x000fe40007ffe0ff */
[----:B------:R-:W-:Y:S02]  /*11140*/  LEA.HI.X R5, R2, UR9, R3, 0x1, P3 ;  /* 0x0000000902057c11 */ /* 0x000fe400098f0c03 */
[----:B------:R-:W-:Y:S01]  /*11150*/  ISETP.GE.AND P0, PT, R0, R13, PT ;  /* 0x0000000d0000720c */ /* 0x000fe20003f06270 */
[----:B------:R0:W1:Y:S04]  /*11160*/  SHFL.IDX PT, R2, R4, RZ, 0x181f ;  /* 0x00181fff04027589 */ /* 0x00006800000e0000 */
[----:B------:R0:W2:Y:S01]  /*11170*/  SHFL.IDX PT, R0, R5, RZ, 0x181f ;  /* 0x00181fff05007589 */ /* 0x0000a200000e0000 */
[----:B------:R-:W-:Y:S07]  /*11180*/  @P2 BRA `(.L_x_2470) ;  /* 0x0000000000442947 */ /* 0x000fee0003800000 */
        /* <DEDUP_REMOVED lines=17> */
.L_x_2470:
[----:B------:R-:W-:Y:S05]  /*112a0*/  BSYNC B1 ;  /* 0x0000000000017941 */ /* 0x000fea0003800000 */
.L_x_2469:
        /* <DEDUP_REMOVED lines=21> */
.L_x_2472:
[----:B------:R-:W-:Y:S05]  /*11400*/  BSYNC B1 ;  /* 0x0000000000017941 */ /* 0x000fea0003800000 */
.L_x_2471:
        /* <DEDUP_REMOVED lines=21> */
.L_x_2474:
[----:B------:R-:W-:Y:S05]  /*11560*/  BSYNC B1 ;  /* 0x0000000000017941 */ /* 0x000fea0003800000 */
.L_x_2473:
        /* <DEDUP_REMOVED lines=22> */
.L_x_2465:
[----:B------:R-:W-:Y:S05]  /*116d0*/  BSYNC B0 ;  /* 0x0000000000007941 */ /* 0x000fea0003800000 */
.L_x_2456:
[----:B------:R-:W-:Y:S02]  /*116e0*/  ULDC UR4, c[0x0][0xc3c] ;  /* 0x00030f0000047ab9 */ /* 0x000fe40000000800 */
[----:B------:R-:W-:-:S13]  /*116f0*/  ISETP.GE.AND P0, PT, R7, UR4, PT ;  /* 0x0000000407007c0c */ /* 0x000fda000bf06270 */
[----:B------:R-:W-:Y:S05]  /*11700*/  @!P0 BRA `(.L_x_2475) ;  /* 0xfffffef400b48947 */ /* 0x000fea000383ffff */
[----:B------:R-:W-:Y:S05]  /*11710*/  EXIT ;  /* 0x000000000000794d */ /* 0x000fea0003800000 */
.L_x_2414:
        /* <DEDUP_REMOVED lines=16> */
.L_x_2476:
        /* <DEDUP_REMOVED lines=34> */
[----:B------:R-:W-:Y:S01]  /*11a40*/  IMAD.MOV.U32 R3, RZ, RZ, R4 ;  /* 0x000000ffff037224 */ /* 0x000fe200078e0004 */
[----:B-1----:R-:W-:-:S13]  /*11a50*/  ISETP.GT.AND P6, PT, R4, UR6, PT ;  /* 0x0000000604007c0c */ /* 0x002fda000bfc4270 */
[----:B------:R-:W-:Y:S05]  /*11a60*/  @P6 BRA `(.L_x_2478) ;  /* 0x0000000000906947 */ /* 0x000fea0003800000 */
[----:B------:R-:W-:Y:S01]  /*11a70*/  IMAD.MOV.U32 R4, RZ, RZ, R3 ;  /* 0x000000ffff047224 */ /* 0x000fe200078e0003 */
[----:B------:R-:W-:Y:S01]  /*11a80*/  UMOV UR4, URZ ;  /* 0x0000003f00047c82 */ /* 0x000fe20008000000 */
[----:B------:R-:W-:-:S05]  /*11a90*/  ULDC UR5, c[0x0][0xc38] ;  /* 0x00030e0000057ab9 */ /* 0x000fca0000000800 */
.L_x_2482:
        /* <DEDUP_REMOVED lines=12> */
.L_x_2481:
[----:B------:R-:W-:Y:S05]  /*11b60*/  BSYNC B0 ;  /* 0x0000000000007941 */ /* 0x000fea0003800000 */
.L_x_2480:
[----:B0----5:R-:W0:Y:S02]  /*11b70*/  SHFL.UP PT, R2, R0, 0x1, RZ ;  /* 0x0420000000027989 */ /* 0x021e2400000e00ff */
        /* <DEDUP_REMOVED lines=19> */
.L_x_2478:
        /* <DEDUP_REMOVED lines=20> */
.L_x_2483:
[----:B-1----:R-:W-:Y:S02]  /*11df0*/  IMAD.MOV R2, RZ, RZ, -R3 ;  /* 0x000000ffff027224 */ /* 0x002fe400078e0a03 */
[----:B---3--:R-:W-:Y:S02]  /*11e00*/  IMAD R16, R16, UR5, R11 ;  /* 0x0000000510107c24 */ /* 0x008fe4000f8e020b */
[----:B------:R-:W-:Y:S01]  /*11e10*/  IMAD.MOV.U32 R11, RZ, RZ, R2 ;  /* 0x000000ffff0b7224 */ /* 0x000fe200078e0002 */
[----:B------:R-:W-:Y:S02]  /*11e20*/  IABS R2, R4 ;  /* 0x0000000400027213 */ /* 0x000fe40000000000 */
[----:B--2---:R-:W-:Y:S01]  /*11e30*/  IADD3 R9, -R16, UR6, RZ ;  /* 0x0000000610097c10 */ /* 0x004fe2000fffe1ff */
[----:B------:R-:W-:Y:S02]  /*11e40*/  IMAD R11, R11, R12, RZ ;  /* 0x0000000c0b0b7224 */ /* 0x000fe400078e02ff */
[----:B------:R-:W-:Y:S01]  /*11e50*/  IMAD.MOV R8, RZ, RZ, -R2 ;  /* 0x000000ffff087224 */ /* 0x000fe200078e0a02 */
[----:B------:R-:W-:Y:S01]  /*11e60*/  IABS R6, R9 ;  /* 0x0000000900067213 */ /* 0x000fe20000000000 */
[----:B------:R-:W-:-:S04]  /*11e70*/  IMAD.MOV.U32 R2, RZ, RZ, RZ ;  /* 0x000000ffff027224 */ /* 0x000fc800078e00ff */
[----:B------:R-:W-:Y:S01]  /*11e80*/  IMAD.HI.U32 R2, R3, R11, R2 ;  /* 0x0000000b03027227 */ /* 0x000fe200078e0002 */
[----:B------:R-:W-:-:S03]  /*11e90*/  MOV R3, R6 ;  /* 0x0000000600037202 */ /* 0x000fc60000000f00 */
        /* <DEDUP_REMOVED lines=20> */
[-C--:B------:R-:W-:Y:S01]  /*11fe0*/  IABS R8, R13.reuse ;  /* 0x0000000d00087213 */ /* 0x080fe20000000000 */
[----:B------:R-:W-:Y:S01]  /*11ff0*/  IMAD.MOV R18, RZ, RZ, -R13 ;  /* 0x000000ffff127224 */ /* 0x000fe200078e0a0d */
[----:B0-----:R-:W-:Y:S02]  /*12000*/  IABS R10, R13 ;  /* 0x0000000d000a7213 */ /* 0x001fe40000000000 */
[----:B------:R-:W0:Y:S08]  /*12010*/  I2F.RP R6, R8 ;  /* 0x0000000800067306 */ /* 0x000e300000209400 */
[----:B0-----:R-:W0:Y:S02]  /*12020*/  MUFU.RCP R6, R6 ;  /* 0x0000000600067308 */ /* 0x001e240000001000 */
[----:B0-----:R-:W-:-:S06]  /*12030*/  VIADD R3, R6, 0xffffffe ;  /* 0x0ffffffe06037836 */ /* 0x001fcc0000000000 */
[----:B------:R-:W0:Y:S02]  /*12040*/  F2I.FTZ.U32.TRUNC.NTZ R3, R3 ;  /* 0x0000000300037305 */ /* 0x000e24000021f000 */
[----:B0-----:R-:W-:-:S04]  /*12050*/  IMAD.MOV R7, RZ, RZ, -R3 ;  /* 0x000000ffff077224 */ /* 0x001fc800078e0a03 */
        /* <DEDUP_REMOVED lines=20> */
.L_x_2479:
[----:B------:R-:W-:Y:S01]  /*121a0*/  ULDC UR4, c[0x0][0xc3c] ;  /* 0x00030f0000047ab9 */ /* 0x000fe20000000800 */
[----:B------:R-:W-:Y:S02]  /*121b0*/  IMAD.MOV.U32 R17, RZ, RZ, RZ ;  /* 0x000000ffff117224 */ /* 0x000fe400078e00ff */
[----:B------:R-:W-:Y:S02]  /*121c0*/  IMAD.U32 R16, RZ, RZ, UR6 ;  /* 0x00000006ff107e24 */ /* 0x000fe4000f8e00ff */
[----:B------:R-:W-:Y:S02]  /*121d0*/  IMAD.MOV.U32 R18, RZ, RZ, RZ ;  /* 0x000000ffff127224 */ /* 0x000fe400078e00ff */
[----:B------:R-:W-:-:S07]  /*121e0*/  IMAD.U32 R19, RZ, RZ, UR4 ;  /* 0x00000004ff137e24 */ /* 0x000fce000f8e00ff */
.L_x_2484:
[----:B------:R-:W-:-:S13]  /*121f0*/  ISETP.NE.AND P0, PT, R5, RZ, PT ;  /* 0x000000ff0500720c */ /* 0x000fda0003f05270 */
[----:B------:R-:W0:Y:S01]  /*12200*/  @!P0 S2R R3, SR_CgaCtaId ;  /* 0x0000000000038919 */ /* 0x000e220000008800 */
[----:B------:R-:W-:-:S04]  /*12210*/  @!P0 MOV R0, 0x400 ;  /* 0x0000040000008802 */ /* 0x000fc80000000f00 */
[----:B0-----:R-:W-:-:S05]  /*12220*/  @!P0 LEA R0, R3, R0, 0x18 ;  /* 0x0000000003008211 */ /* 0x001fca00078ec0ff */
[----:B------:R1:W-:Y:S01]  /*12230*/  @!P0 STS.128 [R0+0x388d0], R16 ;  /* 0x0388d01000008388 */ /* 0x0003e20000000c00 */
[----:B------:R-:W-:Y:S06]  /*12240*/  BAR.ARV 0x5, 0x180 ;  /* 0x0146000000007b1d */ /* 0x000fec0000002000 */
.L_x_2477:
        /* <DEDUP_REMOVED lines=8> */
[----:B------:R-:W-:Y:S01]  /*122d0*/  BSSY B8, `(.L_x_2485) ;  /* 0x00004b8000087945 */ /* 0x000fe20003800000 */
[----:B------:R-:W-:Y:S01]  /*122e0*/  IMAD.MOV.U32 R28, RZ, RZ, 0x1 ;  /* 0x00000001ff1c7424 */ /* 0x000fe200078e00ff */
[----:B------:R-:W1:Y:S01]  /*122f0*/  S2R R2, SR_TID.X ;  /* 0x0000000000027919 */ /* 0x000e620000002100 */
[----:B------:R-:W-:Y:S01]  /*12300*/  MOV R27, RZ ;  /* 0x000000ff001b7202 */ /* 0x000fe20000000f00 */
[----:B------:R-:W-:Y:S01]  /*12310*/  ULDC UR37, c[0x0][0xc] ;  /* 0x0000030000257ab9 */ /* 0x000fe20000000800 */
[----:B------:R3:W-:Y:S01]  /*12320*/  STL [R1+0x28], RZ ;  /* 0x000028ff01007387 */ /* 0x0007e20000100800 */
[C---:B-1----:R-:W-:Y:S01]  /*12330*/  IMAD.SHL.U32 R33, R2.reuse, 0x8, RZ ;  /* 0x0000000802217824 */ /* 0x042fe200078e00ff */
        /* <DEDUP_REMOVED lines=17> */
.L_x_2550:
        /* <DEDUP_REMOVED lines=8> */
[----:B------:R-:W-:Y:S01]  /*124d0*/  ISETP.NE.AND.EX P0, PT, RZ, UR5, PT, P0 ;  /* 0x00000005ff007c0c */ /* 0x000fe2000bf05300 */
[----:B------:R-:W-:Y:S01]  /*124e0*/  IMAD.MOV.U32 R35, RZ, RZ, RZ ;  /* 0x000000ffff237224 */ /* 0x000fe200078e00ff */
[----:B--2---:R-:W-:-:S11]  /*124f0*/  SHF.R.S32.HI R0, RZ, 0x1f, R29 ;  /* 0x0000001fff007819 */ /* 0x004fd6000001141d */
        /* <DEDUP_REMOVED lines=38> */
.L_x_2486:
        /* <DEDUP_REMOVED lines=9> */
.L_x_2487:
        /* <DEDUP_REMOVED lines=9> */
.L_x_2488:
[----:B------:R-:W3:Y:S01]  /*12880*/  LDL R5, [R1+0x10] ;  /* 0x0000100001057983 */ /* 0x000ee20000100800 */
[----:B-12---:R-:W1:Y:S01]  /*12890*/  LDC R2, c[0x0][0x448] ;  /* 0x00011200ff027b82 */ /* 0x006e620000000800 */
[----:B-----5:R-:W-:Y:S01]  /*128a0*/  IMAD.IADD R0, R0, 0x1, -R30 ;  /* 0x0000000100007824 */ /* 0x020fe200078e0a1e */
[----:B------:R-:W-:Y:S01]  /*128b0*/  LOP3.LUT R23, R23, 0xfffffeff, RZ, 0xc0, !PT ;  /* 0xfffffeff17177812 */ /* 0x000fe200078ec0ff */
[----:B------:R-:W-:Y:S03]  /*128c0*/  BSSY B7, `(.L_x_2489) ;  /* 0x0000397000077945 */ /* 0x000fe60003800000 */
[----:B------:R2:W-:Y:S01]  /*128d0*/  STL [R1+0x4], R0 ;  /* 0x0000040001007387 */ /* 0x0005e20000100800 */
[----:B-1----:R-:W-:Y:S01]  /*128e0*/  ISETP.NE.AND P0, PT, R2, 0x1, PT ;  /* 0x000000010200780c */ /* 0x002fe20003f05270 */
[----:B------:R-:W-:-:S04]  /*128f0*/  IMAD.SHL.U32 R2, R17, 0x80, RZ ;  /* 0x0000008011027824 */ /* 0x000fc800078e00ff */
[----:B------:R-:W-:-:S08]  /*12900*/  VIADD R2, R2, 0x7f ;  /* 0x0000007f02027836 */ /* 0x000fd00000000000 */
[----:B------:R-:W1:Y:S01]  /*12910*/  @P0 LDC R3, c[0x0][0x44c] ;  /* 0x00011300ff030b82 */ /* 0x000e620000000800 */
[----:B------:R-:W-:-:S07]  /*12920*/  @P0 LOP3.LUT R23, R23, 0x100, RZ, 0xfc, !PT ;  /* 0x0000010017170812 */ /* 0x000fce00078efcff */
[----:B0-----:R-:W0:Y:S01]  /*12930*/  @P0 LDC R4, c[0x0][0x450] ;  /* 0x00011400ff040b82 */ /* 0x001e220000000800 */
[----:B-1----:R-:W-:-:S05]  /*12940*/  @P0 IMAD.HI.U32 R3, R2, R3, RZ ;  /* 0x0000000302030227 */ /* 0x002fca00078e00ff */
[----:B0-----:R-:W-:Y:S02]  /*12950*/  @P0 SHF.R.U32.HI R2, RZ, R4, R3 ;  /* 0x00000004ff020219 */ /* 0x001fe40000011603 */
[C---:B---3--:R-:W-:Y:S02]  /*12960*/  IADD3 R3, R0.reuse, 0x50, -R5 ;  /* 0x0000005000037810 */ /* 0x048fe40007ffe805 */
[----:B--2---:R-:W-:-:S03]  /*12970*/  IADD3 R0, R0, 0x4f, RZ ;  /* 0x0000004f00007810 */ /* 0x004fc60007ffe0ff */
[----:B------:R-:W-:Y:S02]  /*12980*/  IMAD.IADD R2, R3, 0x1, R2 ;  /* 0x0000000103027824 */ /* 0x000fe400078e0202 */
[----:B------:R-:W-:-:S04]  /*12990*/  IMAD.HI R0, R0, 0x66666667, RZ ;  /* 0x6666666700007827 */ /* 0x000fc800078e02ff */
[----:B------:R-:W-:Y:S01]  /*129a0*/  IMAD.HI R2, R2, 0x66666667, RZ ;  /* 0x6666666702027827 */ /* 0x000fe200078e02ff */
[----:B------:R-:W-:-:S04]  /*129b0*/  SHF.R.U32.HI R3, RZ, 0x1f, R0 ;  /* 0x0000001fff037819 */ /* 0x000fc80000011600 */
[----:B------:R-:W-:Y:S02]  /*129c0*/  SHF.R.U32.HI R5, RZ, 0x1f, R2 ;  /* 0x0000001fff057819 */ /* 0x000fe40000011602 */
[----:B------:R-:W-:Y:S02]  /*129d0*/  LEA.HI.SX32 R3, R0, R3, 0x1b ;  /* 0x0000000300037211 */ /* 0x000fe400078fdaff */
[----:B------:R-:W-:-:S04]  /*129e0*/  LEA.HI.SX32 R2, R2, R5, 0x1b ;  /* 0x0000000502027211 */ /* 0x000fc800078fdaff */
[----:B------:R-:W-:-:S04]  /*129f0*/  VIMNMX R4, R3, R2, PT ;  /* 0x0000000203047248 */ /* 0x000fc80003fe0100 */
[----:B------:R-:W-:Y:S01]  /*12a00*/  ISETP.GT.AND P0, PT, R4, RZ, PT ;  /* 0x000000ff0400720c */ /* 0x000fe20003f04270 */
[----:B------:R0:W-:-:S12]  /*12a10*/  STL [R1+0x14], R4 ;  /* 0x0000140401007387 */ /* 0x0001d80000100800 */
        /* <DEDUP_REMOVED lines=18> */
.L_x_2490:
        /* <DEDUP_REMOVED lines=20> */
.L_x_2493:
[----:B------:R-:W-:Y:S05]  /*12c80*/  BSYNC B6 ;  /* 0x0000000000067941 */ /* 0x000fea0003800000 */
.L_x_2492:
        /* <DEDUP_REMOVED lines=20> */
.L_x_2496:
        /* <DEDUP_REMOVED lines=15> */
.L_x_2495:
[----:B------:R-:W-:Y:S05]  /*12ec0*/  BSYNC B6 ;  /* 0x0000000000067941 */ /* 0x000fea0003800000 */
.L_x_2494:
[----:B------:R-:W2:Y:S01]  /*12ed0*/  LDL R2, [R1+0x14] ;  /* 0x0000140001027983 */ /* 0x000ea20000100800 */
[----:B------:R-:W-:Y:S01]  /*12ee0*/  ULDC.64 UR4, c[0x0][0x9f8] ;  /* 0x00027e0000047ab9 */ /* 0x000fe20000000a00 */
[----:B------:R-:W0:Y:S01]  /*12ef0*/  LDC R9, c[0x0][0x430] ;  /* 0x00010c00ff097b82 */ /* 0x000e220000000800 */
[----:B------:R-:W-:-:S04]  /*12f00*/  ISETP.NE.U32.AND P0, PT, RZ, UR4, PT ;  /* 0x00000004ff007c0c */ /* 0x000fc8000bf05070 */
[----:B------:R-:W-:-:S13]  /*12f10*/  ISETP.NE.AND.EX P0, PT, RZ, UR5, PT, P0 ;  /* 0x00000005ff007c0c */ /* 0x000fda000bf05300 */
[----:B------:R-:W-:Y:S01]  /*12f20*/  @P0 IADD3 R24, P1, R24, UR4, RZ ;  /* 0x0000000418180c10 */ /* 0x000fe2000ff3e0ff */
[----:B------:R-:W-:-:S03]  /*12f30*/  ULDC UR4, c[0x0][0x2f4] ;  /* 0x0000bd0000047ab9 */ /* 0x000fc60000000800 */
[----:B------:R-:W-:-:S05]  /*12f40*/  @P0 IADD3.X R25, R25, UR5, RZ, P1, !PT ;  /* 0x0000000519190c10 */ /* 0x000fca0008ffe4ff */
[----:B------:R1:W5:Y:S01]  /*12f50*/  @P0 LDG.E R31, desc[UR38][R24.64] ;  /* 0x00000026181f0981 */ /* 0x000362000c1e1900 */
[C---:B------:R-:W-:Y:S01]  /*12f60*/  ISETP.GE.AND P0, PT, R33.reuse, UR4, PT ;  /* 0x0000000421007c0c */ /* 0x040fe2000bf06270 */
[----:B------:R-:W-:Y:S01]  /*12f70*/  UMOV UR5, 0xffffffff ;  /* 0xffffffff00057882 */ /* 0x000fe20000000000 */
[----:B------:R-:W-:Y:S02]  /*12f80*/  LOP3.LUT R20, R33, 0x40, RZ, 0xfc, !PT ;  /* 0x0000004021147812 */ /* 0x000fe400078efcff */
[----:B------:R-:W-:Y:S02]  /*12f90*/  LOP3.LUT R23, R23, 0xffffffef, RZ, 0xc0, !PT ;  /* 0xffffffef17177812 */ /* 0x000fe400078ec0ff */
[----:B------:R-:W-:Y:S02]  /*12fa0*/  ISETP.GE.AND P2, PT, R20, UR4, PT ;  /* 0x0000000414007c0c */ /* 0x000fe4000bf46270 */
[----:B------:R-:W-:-:S05]  /*12fb0*/  ISETP.GE.AND P1, PT, R37, UR4, PT ;  /* 0x0000000425007c0c */ /* 0x000fca000bf26270 */
        /* <DEDUP_REMOVED lines=8> */
[----:B--2---:R-:W-:Y:S01]  /*13040*/  VIADD R26, R2, 0xffffffff ;  /* 0xffffffff021a7836 */ /* 0x004fe20000000000 */
[----:B01----:R-:W-:Y:S06]  /*13050*/  BRA.DIV UR5, `(.L_x_2497) ;  /* 0x0000004605187947 */ /* 0x003fec000b800000 */
.L_x_2567:
[----:B------:R-:W0:Y:S01]  /*13060*/  S2R R0, SR_TID.X ;  /* 0x0000000000007919 */ /* 0x000e220000002100 */
[----:B------:R-:W1:Y:S01]  /*13070*/  S2R R3, SR_TID.X ;  /* 0x0000000000037919 */ /* 0x000e620000002100 */
[----:B0-----:R-:W-:-:S04]  /*13080*/  LOP3.LUT R0, R0, 0x7f, RZ, 0xc0, !PT ;  /* 0x0000007f00007812 */ /* 0x001fc800078ec0ff */
[----:B------:R-:W-:Y:S02]  /*13090*/  SHF.R.U32.HI R2, RZ, 0x3, R0 ;  /* 0x00000003ff027819 */ /* 0x000fe40000011600 */
[----:B------:R-:W2:Y:S01]  /*130a0*/  LDL R0, [R1+0x4] ;  /* 0x0000040001007983 */ /* 0x000ea20000100800 */
[----:B-1----:R-:W-:Y:S01]  /*130b0*/  IMAD.SHL.U32 R8, R3, 0x10, RZ ;  /* 0x0000001003087824 */ /* 0x002fe200078e00ff */
[----:B------:R-:W-:Y:S02]  /*130c0*/  ISETP.NE.AND P1, PT, R9, 0x1, PT ;  /* 0x000000010900780c */ /* 0x000fe40003f25270 */
[----:B-----5:R-:W-:Y:S02]  /*130d0*/  SHF.R.S32.HI R10, RZ, 0x1f, R31 ;  /* 0x0000001fff0a7819 */ /* 0x020fe4000001141f */
[----:B------:R-:W-:Y:S02]  /*130e0*/  LOP3.LUT R8, R2, 0x70, R8, 0xf8, !PT ;  /* 0x0000007002087812 */ /* 0x000fe400078ef808 */
[----:B------:R-:W-:Y:S01]  /*130f0*/  LOP3.LUT R23, R23, 0xffffffbf, RZ, 0xc0, !PT ;  /* 0xffffffbf17177812 */ /* 0x000fe200078ec0ff */
[----:B------:R0:W-:Y:S02]  /*13100*/  STL [R1+0xc], R10 ;  /* 0x00000c0a01007387 */ /* 0x0001e40000100800 */
[----:B------:R-:W-:-:S04]  /*13110*/  IMAD R6, R26, 0x50, R8 ;  /* 0x000000501a067824 */ /* 0x000fc800078e0208 */
[----:B------:R-:W1:Y:S01]  /*13120*/  @P1 LDC R5, c[0x0][0x434] ;  /* 0x00010d00ff051b82 */ /* 0x000e620000000800 */
[----:B------:R-:W-:-:S04]  /*13130*/  @P1 LOP3.LUT R23, R23, 0x40, RZ, 0xfc, !PT ;  /* 0x0000004017171812 */ /* 0x000fc800078efcff */
[----:B------:R-:W-:Y:S02]  /*13140*/  LOP3.LUT R23, R23, 0xffffffdf, RZ, 0xc0, !PT ;  /* 0xffffffdf17177812 */ /* 0x000fe400078ec0ff */
[C---:B--2---:R-:W-:Y:S01]  /*13150*/  ISETP.GE.AND P0, PT, R6.reuse, R0, PT ;  /* 0x000000000600720c */ /* 0x044fe20003f06270 */
[----:B------:R-:W-:Y:S01]  /*13160*/  IMAD.IADD R6, R6, 0x1, R30 ;  /* 0x0000000106067824 */ /* 0x000fe200078e021e */
[----:B------:R-:W2:Y:S02]  /*13170*/  @P1 LDC R0, c[0x0][0x438] ;  /* 0x00010e00ff001b82 */ /* 0x000ea40000000800 */
[----:B------:R-:W-:Y:S01]  /*13180*/  ISETP.GT.U32.OR P0, PT, R8, 0x4f, P0 ;  /* 0x0000004f0800780c */ /* 0x000fe20000704470 */
[----:B-1----:R-:W-:-:S04]  /*13190*/  @P1 IMAD.HI.U32 R4, R6, R5, RZ ;  /* 0x0000000506041227 */ /* 0x002fc800078e00ff */
[----:B------:R-:W-:-:S08]  /*131a0*/  IMAD.MOV.U32 R7, RZ, RZ, R6 ;  /* 0x000000ffff077224 */ /* 0x000fd000078e0006 */
[----:B------:R-:W1:Y:S01]  /*131b0*/  @!P0 LDC.64 R2, c[0x0][0x428] ;  /* 0x00010a00ff028b82 */ /* 0x000e620000000a00 */
[----:B--2---:R-:W-:-:S04]  /*131c0*/  @P1 SHF.R.U32.HI R7, RZ, R0, R4 ;  /* 0x00000000ff071219 */ /* 0x004fc80000011604 */
        /* <DEDUP_REMOVED lines=15> */
[----:B------:R-:W-:Y:S02]  /*132c0*/  ISETP.GT.U32.AND P0, PT, R8, 0x4f, PT ;  /* 0x0000004f0800780c */ /* 0x000fe40003f04070 */
[----:B------:R-:W-:-:S07]  /*132d0*/  SHF.R.S32.HI R30, RZ, 0x1f, R18 ;  /* 0x0000001fff1e7819 */ /* 0x000fce0000011412 */
[----:B------:R-:W-:-:S04]  /*132e0*/  @P2 LOP3.LUT R23, R23, 0x20, RZ, 0xfc, !PT ;  /* 0x0000002017172812 */ /* 0x000fc800078efcff */
[----:B------:R-:W-:-:S04]  /*132f0*/  LOP3.LUT R23, R23, 0xfffffffe, RZ, 0xc0, !PT ;  /* 0xfffffffe17177812 */ /* 0x000fc800078ec0ff */
[----:B------:R-:W-:Y:S01]  /*13300*/  @P0 LOP3.LUT R23, R23, 0x1, RZ, 0xfc, !PT ;  /* 0x0000000117170812 */ /* 0x000fe200078efcff */
[----:B0-----:R-:W-:Y:S06]  /*13310*/  @!P2 BRA `(.L_x_2498) ;  /* 0x000000000004a947 */ /* 0x001fec0003800000 */
[----:B------:R-:W-:Y:S01]  /*13320*/  BPT.TRAP 0x1 ;  /* 0x000000040000795c */ /* 0x000fe20000300000 */
.L_x_2498:
        /* <DEDUP_REMOVED lines=25> */
.L_x_2568:
[----:B------:R-:W-:Y:S05]  /*134c0*/  BSYNC B0 ;  /* 0x0000000000007941 */ /* 0x000fea0003800000 */
.L_x_2499:
        /* <DEDUP_REMOVED lines=76> */
.L_x_2580:
        /* <DEDUP_REMOVED lines=17> */
.L_x_2503:
[----:B------:R-:W-:Y:S05]  /*13aa0*/  BSYNC B0 ;  /* 0x0000000000007941 */ /* 0x000fea0003800000 */
.L_x_2502:
[----:B------:R-:W-:Y:S01]  /*13ab0*/  NOP ;  /* 0x0000000000007918 */ /* 0x000fe20000000000 */
[----:B------:R-:W-:-:S13]  /*13ac0*/  PLOP3.LUT P0, PT, PT, PT, PT, 0x80, 0x0 ;  /* 0x000000000000781c */ /* 0x000fda0003f0f070 */
.L_x_2504:
        /* <DEDUP_REMOVED lines=10> */
.L_x_2505:
        /* <DEDUP_REMOVED lines=16> */
[----:B------:R-:W-:-:S04]  /*13c70*/  IMAD R0, R35, UR5, R0 ;  /* 0x0000000523007c24 */ /* 0x000fc8000f8e0200 */
[----:B------:R-:W-:Y:S01]  /*13c80*/  IMAD.IADD R35, R7, 0x1, R0 ;  /* 0x0000000107237824 */ /* 0x000fe200078e0200 */
[----:B-1----:R-:W-:Y:S06]  /*13c90*/  @!P0 BRA `(.L_x_2507) ;  /* 0x0000000000408947 */ /* 0x002fec0003800000 */
[----:B------:R-:W-:Y:S01]  /*13ca0*/  MOV R2, 0x0 ;  /* 0x0000000000027802 */ /* 0x000fe20000000f00 */
[----:B------:R-:W-:Y:S01]  /*13cb0*/  ULDC.64 UR6, c[0x4][0x138] ;  /* 0x01004e0000067ab9 */ /* 0x000fe20000000a00 */
[----:B------:R-:W-:Y:S01]  /*13cc0*/  ULDC.64 UR8, c[0x4][0x140] ;  /* 0x0100500000087ab9 */ /* 0x000fe20000000a00 */
[----:B------:R-:W-:Y:S01]  /*13cd0*/  ULDC.64 UR4, c[0x4][0xb0] ;  /* 0x01002c0000047ab9 */ /* 0x000fe20000000a00 */
[----:B------:R-:W-:Y:S01]  /*13ce0*/  IMAD.U32 R4, RZ, RZ, UR6 ;  /* 0x00000006ff047e24 */ /* 0x000fe2000f8e00ff */
[----:B--2---:R-:W-:Y:S01]  /*13cf0*/  MOV R8, 0x70 ;  /* 0x0000007000087802 */ /* 0x004fe20000000f00 */
[----:B------:R-:W0:Y:S01]  /*13d00*/  LDC.64 R2, c[0x4][R2] ;  /* 0x0100000002027b82 */ /* 0x000e220000000a00 */
[----:B---3--:R-:W-:Y:S02]  /*13d10*/  IMAD.U32 R5, RZ, RZ, UR7 ;  /* 0x00000007ff057e24 */ /* 0x008fe4000f8e00ff */
        /* <DEDUP_REMOVED lines=8> */
.L_x_2507:
[----:B------:R-:W-:Y:S05]  /*13da0*/  BSYNC B6 ;  /* 0x0000000000067941 */ /* 0x000fea0003800000 */
.L_x_2506:
[----:B------:R-:W4:Y:S01]  /*13db0*/  LDL.LU R2, [R1+0x18] ;  /* 0x0000180001027983 */ /* 0x000f220000300800 */
[----:B------:R-:W-:-:S03]  /*13dc0*/  ULDC.64 UR4, c[0x0][0x2d8] ;  /* 0x0000b60000047ab9 */ /* 0x000fc60000000a00 */
[----:B------:R-:W3:Y:S01]  /*13dd0*/  LDL.LU.64 R20, [R1+0x20] ;  /* 0x0000200001147983 */ /* 0x000ee20000300a00 */
[----:B------:R-:W-:Y:S02]  /*13de0*/  IMAD.MOV.U32 R3, RZ, RZ, R35 ;  /* 0x000000ffff037224 */ /* 0x000fe400078e0023 */
[----:B------:R-:W-:Y:S01]  /*13df0*/  IMAD R0, R30, UR4, RZ ;  /* 0x000000041e007c24 */ /* 0x000fe2000f8e02ff */
[----:B------:R0:W5:Y:S03]  /*13e00*/  LDL R9, [R1+0x10] ;  /* 0x0000100001097983 */ /* 0x0001660000100800 */
[C---:B------:R-:W-:Y:S01]  /*13e10*/  IMAD R0, R18.reuse, UR5, R0 ;  /* 0x0000000512007c24 */ /* 0x040fe2000f8e0200 */
[----:B--2---:R-:W-:Y:S01]  /*13e20*/  LOP3.LUT R8, R33, 0x40, RZ, 0xfc, !PT ;  /* 0x0000004021087812 */ /* 0x004fe200078efcff */
[----:B----4-:R-:W-:Y:S02]  /*13e30*/  IMAD.MOV.U32 R4, RZ, RZ, R2 ;  /* 0x000000ffff047224 */ /* 0x010fe400078e0002 */
[----:B---3--:R-:W-:Y:S01]  /*13e40*/  IMAD.MOV.U32 R2, RZ, RZ, R20 ;  /* 0x000000ffff027224 */ /* 0x008fe200078e0014 */
[----:B------:R-:W1:Y:S01]  /*13e50*/  S2R R21, SR_TID.X ;  /* 0x0000000000157919 */ /* 0x000e620000002100 */
[----:B------:R-:W2:Y:S02]  /*13e60*/  LDC R20, c[0x0][0x448] ;  /* 0x00011200ff147b82 */ /* 0x000ea40000000800 */
[----:B------:R-:W-:Y:S01]  /*13e70*/  IMAD.WIDE.U32 R2, R18, UR4, R2 ;  /* 0x0000000412027c25 */ /* 0x000fe2000f8e0002 */
[----:B------:R-:W-:-:S03]  /*13e80*/  ULDC.64 UR4, c[0x0][0x2e0] ;  /* 0x0000b80000047ab9 */ /* 0x000fc60000000a00 */
[----:B------:R-:W-:Y:S02]  /*13e90*/  IMAD.IADD R3, R3, 0x1, R0 ;  /* 0x0000000103037824 */ /* 0x000fe400078e0200 */
[----:B------:R-:W-:Y:S02]  /*13ea0*/  IMAD R4, R4, UR4, RZ ;  /* 0x0000000404047c24 */ /* 0x000fe4000f8e02ff */
[----:B------:R-:W-:-:S04]  /*13eb0*/  IMAD.WIDE.U32 R2, R29, UR4, R2 ;  /* 0x000000041d027c25 */ /* 0x000fc8000f8e0002 */
[----:B------:R-:W-:Y:S01]  /*13ec0*/  IMAD R4, R29, UR5, R4 ;  /* 0x000000051d047c24 */ /* 0x000fe2000f8e0204 */
[----:B------:R-:W-:Y:S01]  /*13ed0*/  ULDC.64 UR4, c[0x0][0x2d0] ;  /* 0x0000b40000047ab9 */ /* 0x000fe20000000a00 */
[----:B--2---:R-:W-:Y:S02]  /*13ee0*/  ISETP.NE.AND P6, PT, R20, 0x1, PT ;  /* 0x000000011400780c */ /* 0x004fe40003fc5270 */
[----:B------:R-:W2:Y:S01]  /*13ef0*/  S2R R20, SR_TID.X ;  /* 0x0000000000147919 */ /* 0x000ea20000002100 */
[----:B-1----:R-:W-:-:S04]  /*13f00*/  LOP3.LUT R21, R21, 0x7f, RZ, 0xc0, !PT ;  /* 0x0000007f15157812 */ /* 0x002fc800078ec0ff */
[----:B------:R-:W-:-:S06]  /*13f10*/  SHF.R.U32.HI R21, RZ, 0x3, R21 ;  /* 0x00000003ff157819 */ /* 0x000fcc0000011615 */
[----:B------:R-:W1:Y:S08]  /*13f20*/  @P6 LDC R7, c[0x0][0x44c] ;  /* 0x00011300ff076b82 */ /* 0x000e700000000800 */
[----:B------:R-:W3:Y:S01]  /*13f30*/  @P6 LDC R5, c[0x0][0x450] ;  /* 0x00011400ff056b82 */ /* 0x000ee20000000800 */
[----:B--2---:R-:W-:-:S05]  /*13f40*/  IMAD.SHL.U32 R20, R20, 0x10, RZ ;  /* 0x0000001014147824 */ /* 0x004fca00078e00ff */
[----:B------:R-:W-:-:S05]  /*13f50*/  LOP3.LUT R20, R21, 0x70, R20, 0xf8, !PT ;  /* 0x0000007015147812 */ /* 0x000fca00078ef814 */
[----:B------:R-:W-:-:S04]  /*13f60*/  IMAD R6, R17, 0x80, R20 ;  /* 0x0000008011067824 */ /* 0x000fc800078e0214 */
[----:B-1----:R-:W-:-:S04]  /*13f70*/  @P6 IMAD.HI.U32 R7, R6, R7, RZ ;  /* 0x0000000706076227 */ /* 0x002fc800078e00ff */
[----:B------:R-:W-:Y:S01]  /*13f80*/  IMAD.MOV.U32 R0, RZ, RZ, R6 ;  /* 0x000000ffff007224 */ /* 0x000fe200078e0006 */
[----:B---3--:R-:W-:Y:S02]  /*13f90*/  @P6 SHF.R.U32.HI R0, RZ, R5, R7 ;  /* 0x00000005ff006219 */ /* 0x008fe40000011607 */
[----:B------:R-:W1:Y:S01]  /*13fa0*/  LDC R5, c[0x0][0x448] ;  /* 0x00011200ff057b82 */ /* 0x000e620000000800 */
[----:B------:R-:W-:Y:S02]  /*13fb0*/  IMAD.IADD R3, R3, 0x1, R4 ;  /* 0x0000000103037824 */ /* 0x000fe400078e0204 */
[----:B------:R-:W-:Y:S01]  /*13fc0*/  IMAD.MOV R4, RZ, RZ, -R0 ;  /* 0x000000ffff047224 */ /* 0x000fe200078e0a00 */
[----:B------:R-:W2:Y:S01]  /*13fd0*/  S2R R20, SR_TID.X ;  /* 0x0000000000147919 */ /* 0x000ea20000002100 */
[----:B------:R-:W-:-:S04]  /*13fe0*/  IMAD.WIDE.U32 R2, R0, UR4, R2 ;  /* 0x0000000400027c25 */ /* 0x000fc8000f8e0002 */
[----:B-1----:R-:W-:Y:S01]  /*13ff0*/  IMAD R4, R5, R4, R6 ;  /* 0x0000000405047224 */ /* 0x002fe200078e0206 */
[----:B------:R-:W-:-:S05]  /*14000*/  SHF.R.S32.HI R6, RZ, 0x1f, R0 ;  /* 0x0000001fff067819 */ /* 0x000fca0000011400 */
        /* <DEDUP_REMOVED lines=10> */
[----:B------:R-:W-:Y:S01]  /*140b0*/  ULDC UR4, c[0x0][0x2b8] ;  /* 0x0000ae0000047ab9 */ /* 0x000fe20000000800 */
[----:B------:R-:W-:Y:S02]  /*140c0*/  IADD3 R3, R3, R0, RZ ;  /* 0x0000000003037210 */ /* 0x000fe40007ffe0ff */
[----:B--2---:R-:W-:Y:S02]  /*140d0*/  LOP3.LUT R20, R20, 0x7f, RZ, 0xc0, !PT ;  /* 0x0000007f14147812 */ /* 0x004fe400078ec0ff */
[----:B------:R-:W-:Y:S01]  /*140e0*/  LEA.HI.X R0, R2, UR5, R3, 0x1, P0 ;  /* 0x0000000502007c11 */ /* 0x000fe200080f0c03 */
[----:B------:R-:W-:Y:S01]  /*140f0*/  UMOV UR5, 0xffffffff ;  /* 0xffffffff00057882 */ /* 0x000fe20000000000 */
[----:B------:R-:W-:-:S02]  /*14100*/  ISETP.GE.AND P4, PT, R33, UR4, PT ;  /* 0x0000000421007c0c */ /* 0x000fc4000bf86270 */
[----:B------:R-:W-:Y:S02]  /*14110*/  ISETP.GE.AND P3, PT, R8, UR4, PT ;  /* 0x0000000408007c0c */ /* 0x000fe4000bf66270 */
[----:B------:R-:W-:Y:S02]  /*14120*/  ISETP.GE.AND P2, PT, R37, UR4, PT ;  /* 0x0000000425007c0c */ /* 0x000fe4000bf46270 */
[----:B------:R-:W-:Y:S02]  /*14130*/  ISETP.GE.AND P1, PT, R36, UR4, PT ;  /* 0x0000000424007c0c */ /* 0x000fe4000bf26270 */
[----:B------:R-:W-:Y:S01]  /*14140*/  SHF.R.U32.HI R8, RZ, 0x3, R20 ;  /* 0x00000003ff087819 */ /* 0x000fe20000011614 */
[----:B0-----:R-:W-:Y:S10]  /*14150*/  BRA.DIV UR5, `(.L_x_2508) ;  /* 0x0000003a05e47947 */ /* 0x001ff4000b800000 */
[----:B------:R-:W0:Y:S01]  /*14160*/  SHFL.IDX PT, R14, R4, RZ, 0x181f ;  /* 0x00181fff040e7589 */ /* 0x000e2200000e0000 */
[----:B-----5:R-:W-:Y:S02]  /*14170*/  IMAD R5, R9, R5, RZ ;  /* 0x0000000509057224 */ /* 0x020fe400078e02ff */
[----:B------:R-:W-:Y:S01]  /*14180*/  IMAD R17, R17, 0x80, R8 ;  /* 0x0000008011117824 */ /* 0x000fe200078e0208 */
        /* <DEDUP_REMOVED lines=11> */
[----:B------:R-:W-:Y:S01]  /*14240*/  ISETP.GE.AND P0, PT, R6, R5, PT ;  /* 0x000000050600720c */ /* 0x000fe20003f06270 */
[----:B------:R-:W-:-:S02]  /*14250*/  VIADD R6, R17, 0x20 ;  /* 0x0000002011067836 */ /* 0x000fc40000000000 */
[----:B-1----:R-:W1:Y:S10]  /*14260*/  SHFL.IDX PT, R2, R0, 0x1, 0x181f ;  /* 0x00381f0000027f89 */ /* 0x002e7400000e0000 */
[----:B0-----:R-:W-:-:S05]  /*14270*/  @!P0 LEA R14, P5, R33, R14, 0x1 ;  /* 0x0000000e210e8211 */ /* 0x001fca00078a08ff */
[----:B-1----:R-:W-:Y:S02]  /*14280*/  @!P0 IMAD.X R7, RZ, RZ, R2, P5 ;  /* 0x000000ffff078224 */ /* 0x002fe400028e0602 */
[----:B------:R-:W-:Y:S02]  /*14290*/  @!P0 IMAD.MOV.U32 R2, RZ, RZ, R14 ;  /* 0x000000ffff028224 */ /* 0x000fe400078e000e */
[----:B------:R-:W-:Y:S01]  /*142a0*/  @!P0 IMAD.MOV.U32 R3, RZ, RZ, R7 ;  /* 0x000000ffff038224 */ /* 0x000fe200078e0007 */
        /* <DEDUP_REMOVED lines=20> */
[----:B0-----:R-:W-:-:S04]  /*143f0*/  @!P0 LEA R14, P5, R33, R14, 0x1 ;  /* 0x0000000e210e8211 */ /* 0x001fc800078a08ff */
[----:B-1----:R-:W-:Y:S01]  /*14400*/  @!P0 IADD3.X R7, RZ, R2, RZ, P5, !PT ;  /* 0x00000002ff078210 */ /* 0x002fe20002ffe4ff */
[----:B------:R-:W-:Y:S02]  /*14410*/  @!P0 IMAD.MOV.U32 R2, RZ, RZ, R14 ;  /* 0x000000ffff028224 */ /* 0x000fe400078e000e */
[----:B------:R-:W0:Y:S02]  /*14420*/  SHFL.IDX PT, R14, R4, 0x4, 0x181f ;  /* 0x00981f00040e7f89 */ /* 0x000e2400000e0000 */
[----:B------:R-:W-:-:S05]  /*14430*/  @!P0 IMAD.MOV.U32 R3, RZ, RZ, R7 ;  /* 0x000000ffff038224 */ /* 0x000fca00078e0007 */
        /* <DEDUP_REMOVED lines=28> */
[----:B------:R-:W-:-:S03]  /*14600*/  ISETP.GE.AND P0, PT, R6, R5, PT ;  /* 0x000000050600720c */ /* 0x000fc60003f06270 */
[----:B------:R-:W-:Y:S04]  /*14610*/  SHFL.IDX PT, R6, R0, 0x7, 0x181f ;  /* 0x00f81f0000067f89 */ /* 0x000fe800000e0000 */
[----:B-1----:R-:W1:Y:S06]  /*14620*/  SHFL.IDX PT, R2, R0, 0x6, 0x181f ;  /* 0x00d81f0000027f89 */ /* 0x002e6c00000e0000 */
[----:B0-----:R-:W-:-:S05]  /*14630*/  @!P0 LEA R14, P5, R33, R14, 0x1 ;  /* 0x0000000e210e8211 */ /* 0x001fca00078a08ff */
[----:B-1----:R-:W-:Y:S01]  /*14640*/  @!P0 IMAD.X R7, RZ, RZ, R2, P5 ;  /* 0x000000ffff078224 */ /* 0x002fe200028e0602 */
[----:B------:R-:W-:Y:S02]  /*14650*/  @!P0 MOV R2, R14 ;  /* 0x0000000e00028202 */ /* 0x000fe40000000f00 */
[----:B------:R0:W1:Y:S01]  /*14660*/  SHFL.IDX PT, R14, R4, 0x7, 0x181f ;  /* 0x00f81f00040e7f89 */ /* 0x00006200000e0000 */
[----:B------:R-:W-:-:S05]  /*14670*/  @!P0 IMAD.MOV.U32 R3, RZ, RZ, R7 ;  /* 0x000000ffff038224 */ /* 0x000fca00078e0007 */
[----:B------:R0:W-:Y:S04]  /*14680*/  @!P0 LDGSTS.E.BYPASS.LTC128B.128 [R34+0x17400], desc[UR38][R2.64], !P4 ;  /* 0x1740000002228fae */ /* 0x0001e8000e101d66 */
[----:B------:R0:W-:Y:S04]  /*14690*/  @!P0 LDGSTS.E.BYPASS.LTC128B.128 [R34+0x1b400], desc[UR38][R2.64+0x80], !P3 ;  /* 0x1b40008002228fae */ /* 0x0001e8000d901d66 */
[----:B------:R0:W-:Y:S04]  /*146a0*/  @!P0 LDGSTS.E.BYPASS.LTC128B.128 [R34+0x1f400], desc[UR38][R2.64+0x100], !P2 ;  /* 0x1f40010002228fae */ /* 0x0001e8000d101d66 */
[----:B------:R0:W-:Y:S02]  /*146b0*/  @!P0 LDGSTS.E.BYPASS.LTC128B.128 [R34+0x23400], desc[UR38][R2.64+0x180], !P1 ;  /* 0x2340018002228fae */ /* 0x0001e4000c901d66 */
.L_x_2597:
[----:B------:R-:W-:Y:S01]  /*146c0*/  VIADD R0, R17, 0x70 ;  /* 0x0000007011007836 */ /* 0x000fe20000000000 */
[----:B------:R-:W-:Y:S04]  /*146d0*/  BSSY B0, `(.L_x_2509) ;  /* 0x000000c000007945 */ /* 0x000fe80003800000 */
[----:B------:R-:W-:-:S13]  /*146e0*/  ISETP.GE.AND P0, PT, R0, R5, PT ;  /* 0x000000050000720c */ /* 0x000fda0003f06270 */
[----:B------:R-:W-:Y:S05]  /*146f0*/  @P0 BRA `(.L_x_2510) ;  /* 0x0000000000240947 */ /* 0x000fea0003800000 */
[----:B01----:R-:W-:-:S05]  /*14700*/  LEA R2, P0, R33, R14, 0x1 ;  /* 0x0000000e21027211 */ /* 0x003fca00078008ff */
        /* <DEDUP_REMOVED lines=8> */
.L_x_2510:
[----:B------:R-:W-:Y:S05]  /*14790*/  BSYNC B0 ;  /* 0x0000000000007941 */ /* 0x000fea0003800000 */
.L_x_2509:
[----:B------:R-:W-:Y:S01]  /*147a0*/  NOP ;  /* 0x0000000000007918 */ /* 0x000fe20000000000 */
[----:B------:R-:W-:-:S13]  /*147b0*/  PLOP3.LUT P0, PT, PT, PT, PT, 0x80, 0x0 ;  /* 0x000000000000781c */ /* 0x000fda0003f0f070 */
.L_x_2511:
[----:B------:R-:W-:Y:S02]  /*147c0*/  PLOP3.LUT P1, PT, P1, P0, PT, 0xa2, 0x0 ;  /* 0x000000000000781c */ /* 0x000fe40000f21472 */
[----:B------:R-:W-:-:S08]  /*147d0*/  @P0 R2UR P1, UR4, R22 ;  /* 0x00000000160402ca */ /* 0x000fd00000020000 */
[----:B------:R-:W-:-:S05]  /*147e0*/  @P0 PLOP3.LUT P0, PT, P1, PT, PT, 0x80, 0x0 ;  /* 0x000000000000081c */ /* 0x000fca0000f0f070 */
[----:B------:R-:W-:Y:S01]  /*147f0*/  @!P1 SYNCS.ARRIVE.TRANS64.RED.A0T1 RZ, [UR4+0x38800], RZ ;  /* 0x038800ffffff99a7 */ /* 0x000fe20008200404 */
[----:B------:R-:W-:Y:S07]  /*14800*/  @!P1 ARRIVES.LDGSTSBAR.64.TRANSCNT [UR4+0x38800] ;  /* 0x03880000ff0099b0 */ /* 0x000fee0008000a84 */
[----:B------:R-:W-:Y:S05]  /*14810*/  @P0 BRA.U.ANY `(.L_x_2511) ;  /* 0xfffffffd00e80947 */ /* 0x000fea000393ffff */
[----:B0-2---:R-:W2:Y:S02]  /*14820*/  LDL.LU R2, [R1+0x28] ;  /* 0x0000280001027983 */ /* 0x005ea40000300800 */
[----:B--2---:R-:W-:-:S05]  /*14830*/  VIADD R2, R2, 0x1 ;  /* 0x0000000102027836 */ /* 0x004fca0000000000 */
        /* <DEDUP_REMOVED lines=10> */
.L_x_2598:
[----:B------:R-:W-:Y:S05]  /*148e0*/  BSYNC B0 ;  /* 0x0000000000007941 */ /* 0x000fea0003800000 */
.L_x_2512:
[----:B------:R-:W2:Y:S01]  /*148f0*/  LDL R0, [R1+0x14] ;  /* 0x0000140001007983 */ /* 0x000ea20000100800 */
[----:B------:R-:W-:Y:S01]  /*14900*/  BSSY B0, `(.L_x_2514) ;  /* 0x0000115000007945 */ /* 0x000fe20003800000 */
[----:B--2---:R-:W-:-:S13]  /*14910*/  ISETP.GE.AND P0, PT, R0, 0x2, PT ;  /* 0x000000020000780c */ /* 0x004fda0003f06270 */
[----:B------:R-:W-:Y:S05]  /*14920*/  @!P0 BRA `(.L_x_2515) ;  /* 0x0000001000488947 */ /* 0x000fea0003800000 */
[C---:B------:R-:W-:Y:S01]  /*14930*/  LOP3.LUT R2, R33.reuse, 0x40, RZ, 0xfc, !PT ;  /* 0x0000004021027812 */ /* 0x040fe200078efcff */
[----:B------:R-:W-:Y:S01]  /*14940*/  ULDC UR4, c[0x0][0x2f4] ;  /* 0x0000bd0000047ab9 */ /* 0x000fe20000000800 */
[----:B------:R-:W-:Y:S01]  /*14950*/  VIADD R0, R0, 0xfffffffe ;  /* 0xfffffffe00007836 */ /* 0x000fe20000000000 */
[----:B------:R-:W-:Y:S01]  /*14960*/  ISETP.GE.AND P4, PT, R33, UR4, PT ;  /* 0x0000000421007c0c */ /* 0x000fe2000bf86270 */
[----:B------:R-:W-:Y:S01]  /*14970*/  IMAD.MOV.U32 R17, RZ, RZ, R28 ;  /* 0x000000ffff117224 */ /* 0x000fe200078e001c */
[----:B------:R-:W-:Y:S01]  /*14980*/  ISETP.GE.AND P3, PT, R2, UR4, PT ;  /* 0x0000000402007c0c */ /* 0x000fe2000bf66270 */
[----:B------:R-:W-:Y:S01]  /*14990*/  IMAD.MOV.U32 R7, RZ, RZ, R27 ;  /* 0x000000ffff077224 */ /* 0x000fe200078e001b */
[----:B------:R-:W-:Y:S01]  /*149a0*/  ISETP.GE.AND P2, PT, R37, UR4, PT ;  /* 0x0000000425007c0c */ /* 0x000fe2000bf46270 */
[----:B------:R-:W-:Y:S01]  /*149b0*/  IMAD.MOV.U32 R29, RZ, RZ, R26 ;  /* 0x000000ffff1d7224 */ /* 0x000fe200078e001a */
[----:B------:R-:W-:-:S13]  /*149c0*/  ISETP.GE.AND P1, PT, R36, UR4, PT ;  /* 0x0000000424007c0c */ /* 0x000fda000bf26270 */
.L_x_2528:
        /* <DEDUP_REMOVED lines=14> */
[----:B--2---:R-:W-:-:S04]  /*14ab0*/  IMAD R6, R0, 0x50, R6 ;  /* 0x0000005000067824 */ /* 0x004fc800078e0206 */
[----:B------:R-:W-:-:S04]  /*14ac0*/  IMAD.IADD R6, R9, 0x1, R6 ;  /* 0x0000000109067824 */ /* 0x000fc800078e0206 */
[----:B0-----:R-:W-:-:S04]  /*14ad0*/  @P0 IMAD.HI.U32 R3, R6, R3, RZ ;  /* 0x0000000306030227 */ /* 0x001fc800078e00ff */
[----:B------:R-:W-:Y:S01]  /*14ae0*/  IMAD.MOV.U32 R10, RZ, RZ, R6 ;  /* 0x000000ffff0a7224 */ /* 0x000fe200078e0006 */
[----:B-1----:R-:W-:Y:S01]  /*14af0*/  @P0 SHF.R.U32.HI R10, RZ, R2, R3 ;  /* 0x00000002ff0a0219 */ /* 0x002fe20000011603 */
[----:B---3--:R-:W-:Y:S02]  /*14b00*/  @!P6 IMAD R2, R8, R4, RZ ;  /* 0x000000040802e224 */ /* 0x008fe400078e02ff */
[----:B------:R-:W0:Y:S01]  /*14b10*/  @!P6 LDC.64 R8, c[0x0][0x418] ;  /* 0x00010600ff08eb82 */ /* 0x000e220000000a00 */
[----:B------:R-:W-:Y:S01]  /*14b20*/  @!P6 SHF.R.S32.HI R3, RZ, 0x1f, R10 ;  /* 0x0000001fff03e819 */ /* 0x000fe2000001140a */
[----:B------:R-:W-:Y:S01]  /*14b30*/  @!P6 IMAD R5, R31, R5, R2 ;  /* 0x000000051f05e224 */ /* 0x000fe200078e0202 */
[----:B------:R-:W-:-:S05]  /*14b40*/  @!P6 MOV R2, R10 ;  /* 0x0000000a0002e202 */ /* 0x000fca0000000f00 */
        /* <DEDUP_REMOVED lines=19> */
.L_x_2516:
[----:B------:R-:W-:Y:S01]  /*14c80*/  IMAD R6, R27, 0x8, R22 ;  /* 0x000000081b067824 */ /* 0x000fe200078e0216 */
[----:B------:R-:W-:Y:S01]  /*14c90*/  SHF.L.U32 R3, R28, 0x1f, RZ ;  /* 0x0000001f1c037819 */ /* 0x000fe200000006ff */
[----:B------:R-:W-:Y:S03]  /*14ca0*/  BSSY B1, `(.L_x_2517) ;  /* 0x0000003000017945 */ /* 0x000fe60003800000 */
[----:B------:R-:W0:Y:S02]  /*14cb0*/  SYNCS.PHASECHK.TRANS64.TRYWAIT P0, [R6+URZ+0x38840], R3 ;  /* 0x03884003060075a7 */ /* 0x000e24000800017f */
[----:B0-----:R-:W-:Y:S05]  /*14cc0*/  @!P0 BRA `(.L_x_2518) ;  /* 0x0000003800d48947 */ /* 0x001fea0003800000 */
.L_x_2599:
[----:B------:R-:W-:Y:S05]  /*14cd0*/  BSYNC B1 ;  /* 0x0000000000017941 */ /* 0x000fea0003800000 */
.L_x_2517:
        /* <DEDUP_REMOVED lines=69> */
.L_x_2611:
        /* <DEDUP_REMOVED lines=17> */
.L_x_2520:
        /* <DEDUP_REMOVED lines=10> */
.L_x_2521:
[----:B------:R2:W-:Y:S01]  /*152e0*/  SYNCS.ARRIVE.TRANS64.A1T0 RZ, [R6+URZ+0x38830], RZ ;  /* 0x038830ff06ff79a7 */ /* 0x0005e2000810003f */
[----:B------:R-:W-:Y:S05]  /*152f0*/  @!P6 BRA `(.L_x_2522) ;  /* 0x000000000004e947 */ /* 0x000fea0003800000 */
[----:B------:R-:W-:Y:S01]  /*15300*/  BPT.TRAP 0x1 ;  /* 0x000000040000795c */ /* 0x000fe20000300000 */
.L_x_2522:
[----:B-1----:R-:W-:Y:S01]  /*15310*/  SHF.L.U32 R2, R17, 0x1f, RZ ;  /* 0x0000001f11027819 */ /* 0x002fe200000006ff */
[----:B--2---:R-:W-:Y:S01]  /*15320*/  IMAD R6, R7, 0x8, R22 ;  /* 0x0000000807067824 */ /* 0x004fe200078e0216 */
[----:B------:R-:W-:Y:S03]  /*15330*/  BSSY B1, `(.L_x_2523) ;  /* 0x0000003000017945 */ /* 0x000fe60003800000 */
[----:B------:R-:W1:Y:S02]  /*15340*/  SYNCS.PHASECHK.TRANS64.TRYWAIT P0, [R6+URZ+0x38860], R2 ;  /* 0x03886002060075a7 */ /* 0x000e64000800017f */
[----:B-1----:R-:W-:Y:S05]  /*15350*/  @!P0 BRA `(.L_x_2524) ;  /* 0x0000003c00088947 */ /* 0x002fea0003800000 */
.L_x_2612:
[----:B------:R-:W-:Y:S05]  /*15360*/  BSYNC B1 ;  /* 0x0000000000017941 */ /* 0x000fea0003800000 */
.L_x_2523:
        /* <DEDUP_REMOVED lines=60> */
.L_x_2624:
        /* <DEDUP_REMOVED lines=33> */
.L_x_2526:
        /* <DEDUP_REMOVED lines=10> */
.L_x_2527:
[C---:B------:R-:W-:Y:S01]  /*159e0*/  ISETP.GT.AND P0, PT, R26.reuse, RZ, PT ;  /* 0x000000ff1a00720c */ /* 0x040fe20003f04270 */
[----:B------:R2:W-:Y:S01]  /*159f0*/  SYNCS.ARRIVE.TRANS64.A1T0 RZ, [R6+URZ+0x38850], RZ ;  /* 0x038850ff06ff79a7 */ /* 0x0005e2000810003f */
[----:B------:R-:W-:Y:S02]  /*15a00*/  VIADD R0, R26, 0xffffffff ;  /* 0xffffffff1a007836 */ /* 0x000fe40000000000 */
[----:B------:R-:W-:Y:S02]  /*15a10*/  IMAD.MOV.U32 R17, RZ, RZ, R28 ;  /* 0x000000ffff117224 */ /* 0x000fe400078e001c */
[----:B------:R-:W-:Y:S02]  /*15a20*/  IMAD.MOV.U32 R7, RZ, RZ, R27 ;  /* 0x000000ffff077224 */ /* 0x000fe400078e001b */
[----:B------:R-:W-:-:S05]  /*15a30*/  IMAD.MOV.U32 R29, RZ, RZ, R26 ;  /* 0x000000ffff1d7224 */ /* 0x000fca00078e001a */
[----:B--2---:R-:W-:Y:S05]  /*15a40*/  @P0 BRA `(.L_x_2528) ;  /* 0xffffffec00e00947 */ /* 0x004fea000383ffff */
.L_x_2515:
[----:B------:R-:W-:Y:S05]  /*15a50*/  BSYNC B0 ;  /* 0x0000000000007941 */ /* 0x000fea0003800000 */
.L_x_2514:
        /* <DEDUP_REMOVED lines=17> */
.L_x_2530:
[----:B------:R-:W-:Y:S05]  /*15b70*/  BSYNC B0 ;  /* 0x0000000000007941 */ /* 0x000fea0003800000 */
.L_x_2529:
[----:B------:R-:W-:-:S13]  /*15b80*/  LOP3.LUT P0, RZ, R23, 0x20, RZ, 0xc0, !PT ;  /* 0x0000002017ff7812 */ /* 0x000fda000780c0ff */
[----:B------:R-:W-:Y:S05]  /*15b90*/  @!P0 BRA `(.L_x_2531) ;  /* 0x0000000000048947 */ /* 0x000fea0003800000 */
[----:B------:R-:W-:Y:S01]  /*15ba0*/  BPT.TRAP 0x1 ;  /* 0x000000040000795c */ /* 0x000fe20000300000 */
.L_x_2531:
[----:B------:R-:W2:Y:S01]  /*15bb0*/  LDL.LU R0, [R1+0x4] ;  /* 0x0000040001007983 */ /* 0x000ea20000300800 */
[----:B------:R-:W-:Y:S01]  /*15bc0*/  IMAD R4, R27, 0x8, R22 ;  /* 0x000000081b047824 */ /* 0x000fe200078e0216 */
[----:B0-----:R-:W-:Y:S01]  /*15bd0*/  SHF.L.U32 R3, R28, 0x1f, RZ ;  /* 0x0000001f1c037819 */ /* 0x001fe200000006ff */
[----:B------:R-:W-:Y:S03]  /*15be0*/  BSSY B0, `(.L_x_2532) ;  /* 0x0000004000007945 */ /* 0x000fe60003800000 */
[----:B------:R-:W0:Y:S01]  /*15bf0*/  SYNCS.PHASECHK.TRANS64.TRYWAIT P0, [R4+URZ+0x38860], R3 ;  /* 0x03886003040075a7 */ /* 0x000e22000800017f */
[----:B--2---:R-:W-:Y:S01]  /*15c00*/  IMAD R5, R26, -0x50, R0 ;  /* 0xffffffb01a057824 */ /* 0x004fe200078e0200 */
[----:B0-----:R-:W-:Y:S06]  /*15c10*/  @!P0 BRA `(.L_x_2533) ;  /* 0x0000003800c48947 */ /* 0x001fec0003800000 */
.L_x_2625:
[----:B------:R-:W-:Y:S05]  /*15c20*/  BSYNC B0 ;  /* 0x0000000000007941 */ /* 0x000fea0003800000 */
.L_x_2532:
[----:B------:R-:W2:Y:S01]  /*15c30*/  S2R R0, SR_TID.X ;  /* 0x0000000000007919 */ /* 0x000ea20000002100 */
[----:B------:R-:W-:Y:S01]  /*15c40*/  UMOV UR4, 0xffffffff ;  /* 0xffffffff00047882 */ /* 0x000fe20000000000 */
[----:B------:R-:W-:Y:S01]  /*15c50*/  IMAD R7, R27, 0x5000, R32 ;  /* 0x000050001b077824 */ /* 0x000fe200078e0220 */
[----:B--2---:R-:W-:-:S04]  /*15c60*/  LOP3.LUT R0, R0, 0x7f, RZ, 0xc0, !PT ;  /* 0x0000007f00007812 */ /* 0x004fc800078ec0ff */
        /* <DEDUP_REMOVED lines=38> */
[----:B------:R-:W0:Y:S02]  /*15ed0*/  SHFL.IDX PT, R14, R24, 0x3, 0x181f ;  /* 0x00781f00180e7f89 */ /* 0x000e2400000e0000 */
        /* <DEDUP_REMOVED lines=12> */
[----:B------:R0:W3:Y:S02]  /*15fa0*/  SHFL.IDX PT, R14, R24, 0x4, 0x181f ;  /* 0x00981f00180e7f89 */ /* 0x0000e400000e0000 */
        /* <DEDUP_REMOVED lines=9> */
.L_x_2637:
        /* <DEDUP_REMOVED lines=15> */
.L_x_2535:
        /* <DEDUP_REMOVED lines=10> */
.L_x_2536:
[----:B------:R1:W-:Y:S01]  /*161d0*/  SYNCS.ARRIVE.TRANS64.A1T0 RZ, [R4+URZ+0x38850], RZ ;  /* 0x038850ff04ff79a7 */ /* 0x0003e2000810003f */
[----:B------:R-:W-:-:S05]  /*161e0*/  VIADD R27, R27, 0x1 ;  /* 0x000000011b1b7836 */ /* 0x000fca0000000000 */
[----:B------:R-:W-:-:S04]  /*161f0*/  ISETP.NE.AND P0, PT, R27, 0x2, PT ;  /* 0x000000021b00780c */ /* 0x000fc80003f05270 */
[----:B0-----:R-:W-:Y:S02]  /*16200*/  SEL R3, RZ, 0x1, P0 ;  /* 0x00000001ff037807 */ /* 0x001fe40000000000 */
[----:B------:R-:W-:Y:S02]  /*16210*/  SEL R27, R27, RZ, P0 ;  /* 0x000000ff1b1b7207 */ /* 0x000fe40000000000 */
[----:B-1----:R-:W-:-:S07]  /*16220*/  LOP3.LUT R28, R28, R3, RZ, 0x3c, !PT ;  /* 0x000000031c1c7212 */ /* 0x002fce00078e3cff */
.L_x_2491:
[----:B------:R-:W-:Y:S05]  /*16230*/  BSYNC B7 ;  /* 0x0000000000077941 */ /* 0x000fea0003800000 */
.L_x_2489:
        /* <DEDUP_REMOVED lines=8> */
[----:B------:R0:W1:Y:S01]  /*162c0*/  LDS.128 R16, [R22+0x388d0] ;  /* 0x0388d00016107984 */ /* 0x0000620000000c00 */
[----:B------:R-:W-:Y:S06]  /*162d0*/  BAR.ARV 0x4, 0x180 ;  /* 0x0106000000007b1d */ /* 0x000fec0000002000 */
[----:B------:R-:W-:Y:S05]  /*162e0*/  BRA `(.L_x_2538) ;  /* 0x0000000800cc7947 */ /* 0x000fea0003800000 */
.L_x_2537:
[----:B------:R-:W0:Y:S01]  /*162f0*/  S2R R0, SR_TID.X ;  /* 0x0000000000007919 */ /* 0x000e220000002100 */
[----:B------:R-:W-:Y:S01]  /*16300*/  UMOV UR4, 0xffffffff ;  /* 0xffffffff00047882 */ /* 0x000fe20000000000 */
[----:B0-----:R-:W-:-:S04]  /*16310*/  LOP3.LUT R8, R0, 0x1f, RZ, 0xc0, !PT ;  /* 0x0000001f00087812 */ /* 0x001fc800078ec0ff */
[----:B------:R-:W-:Y:S01]  /*16320*/  ISETP.NE.AND P0, PT, R8, 0x1f, PT ;  /* 0x0000001f0800780c */ /* 0x000fe20003f05270 */
[----:B------:R-:W-:-:S12]  /*16330*/  BRA.DIV UR4, `(.L_x_2539) ;  /* 0x0000003e04187947 */ /* 0x000fd8000b800000 */
[----:B------:R-:W-:Y:S01]  /*16340*/  IMAD.IADD R5, R19, 0x1, R8 ;  /* 0x0000000113057824 */ /* 0x000fe200078e0208 */
[----:B------:R-:W-:-:S04]  /*16350*/  ULDC UR4, c[0x0][0xc3c] ;  /* 0x00030f0000047ab9 */ /* 0x000fc80000000800 */
[----:B------:R-:W-:-:S13]  /*16360*/  ISETP.GE.OR P1, PT, R5, UR4, !P0 ;  /* 0x0000000405007c0c */ /* 0x000fda000c726670 */
[----:B------:R-:W0:Y:S02]  /*16370*/  @!P1 LDC.64 R2, c[0x0][0xc80] ;  /* 0x00032000ff029b82 */ /* 0x000e240000000a00 */
[----:B0-----:R-:W-:-:S06]  /*16380*/  @!P1 IMAD.WIDE R2, R5, 0x4, R2 ;  /* 0x0000000405029825 */ /* 0x001fcc00078e0202 */
        /* <DEDUP_REMOVED lines=26> */
.L_x_2647:
[----:B------:R-:W-:Y:S02]  /*16530*/  ULDC UR4, c[0x0][0xc38] ;  /* 0x00030e0000047ab9 */ /* 0x000fe40000000800 */
[----:B------:R-:W-:-:S04]  /*16540*/  IMAD.U32 R7, RZ, RZ, UR4 ;  /* 0x00000004ff077e24 */ /* 0x000fc8000f8e00ff */
[----:B-1----:R-:W-:-:S05]  /*16550*/  IMAD R14, R14, R7, RZ ;  /* 0x000000070e0e7224 */ /* 0x002fca00078e02ff */
[----:B------:R-:W-:-:S04]  /*16560*/  IADD3 R9, R4, R14, RZ ;  /* 0x0000000e04097210 */ /* 0x000fc80007ffe0ff */
[----:B------:R-:W-:-:S13]  /*16570*/  ISETP.GT.AND P6, PT, R9, R0, PT ;  /* 0x000000000900720c */ /* 0x000fda0003fc4270 */
[----:B------:R-:W-:Y:S05]  /*16580*/  @P6 BRA `(.L_x_2540) ;  /* 0x00000000009c6947 */ /* 0x000fea0003800000 */
.L_x_2545:
[----:B------:R-:W1:Y:S01]  /*16590*/  LDC R2, c[0x0][0xc3c] ;  /* 0x00030f00ff027b82 */ /* 0x000e620000000800 */
[----:B------:R-:W-:-:S05]  /*165a0*/  VIADD R19, R19, 0x1f ;  /* 0x0000001f13137836 */ /* 0x000fca0000000000 */
[----:B-1----:R-:W-:-:S13]  /*165b0*/  ISETP.GE.AND P6, PT, R19, R2, PT ;  /* 0x000000021300720c */ /* 0x002fda0003fc6270 */
[----:B------:R-:W-:Y:S05]  /*165c0*/  @P6 BRA `(.L_x_2541) ;  /* 0x0000000400d06947 */ /* 0x000fea0003800000 */
[----:B------:R-:W1:Y:S01]  /*165d0*/  S2R R3, SR_TID.X ;  /* 0x0000000000037919 */ /* 0x000e620000002100 */
[----:B------:R-:W-:Y:S01]  /*165e0*/  BSSY B0, `(.L_x_2542) ;  /* 0x0000009000007945 */ /* 0x000fe20003800000 */
[----:B------:R-:W-:Y:S01]  /*165f0*/  IMAD.MOV.U32 R5, RZ, RZ, RZ ;  /* 0x000000ffff057224 */ /* 0x000fe200078e00ff */
[----:B-1----:R-:W-:-:S05]  /*16600*/  LOP3.LUT R3, R3, 0x1f, RZ, 0xc0, !PT ;  /* 0x0000001f03037812 */ /* 0x002fca00078ec0ff */
[----:B------:R-:W-:-:S05]  /*16610*/  IMAD.IADD R7, R19, 0x1, R3 ;  /* 0x0000000113077824 */ /* 0x000fca00078e0203 */
[----:B------:R-:W-:-:S13]  /*16620*/  ISETP.GE.OR P6, PT, R7, R2, !P0 ;  /* 0x000000020700720c */ /* 0x000fda00047c6670 */
[----:B------:R-:W-:Y:S05]  /*16630*/  @P6 BRA `(.L_x_2543) ;  /* 0x00000000000c6947 */ /* 0x000fea0003800000 */
[----:B------:R-:W1:Y:S02]  /*16640*/  LDC.64 R2, c[0x0][0xc80] ;  /* 0x00032000ff027b82 */ /* 0x000e640000000a00 */
[----:B-1----:R-:W-:-:S05]  /*16650*/  IMAD.WIDE R2, R7, 0x4, R2 ;  /* 0x0000000407027825 */ /* 0x002fca00078e0202 */
[----:B------:R1:W5:Y:S02]  /*16660*/  LDG.E R5, desc[UR38][R2.64] ;  /* 0x0000002602057981 */ /* 0x000364000c1e1900 */
.L_x_2543:
[----:B------:R-:W-:Y:S05]  /*16670*/  BSYNC B0 ;  /* 0x0000000000007941 */ /* 0x000fea0003800000 */
.L_x_2542:
[----:B------:R-:W-:-:S03]  /*16680*/  UMOV UR4, 0xffffffff ;  /* 0xffffffff00047882 */ /* 0x000fc60000000000 */
[----:B------:R-:W-:Y:S05]  /*16690*/  BRA.DIV UR4, `(.L_x_2544) ;  /* 0x0000003e04647947 */ /* 0x000fea000b800000 */
[----:B-----5:R-:W2:Y:S02]  /*166a0*/  SHFL.UP PT, R14, R5, 0x1, RZ ;  /* 0x04200000050e7989 */ /* 0x020ea400000e00ff */
        /* <DEDUP_REMOVED lines=13> */
[----:B0-----:R-:W-:-:S05]  /*16780*/  IMAD.IADD R6, R4, 0x1, R7 ;  /* 0x0000000104067824 */ /* 0x001fca00078e0207 */
[----:B------:R0:W1:Y:S02]  /*16790*/  SHFL.IDX PT, R14, R6, 0x1f, 0x1f ;  /* 0x03e01f00060e7f89 */ /* 0x00006400000e0000 */
.L_x_2655:
[----:B------:R-:W-:Y:S02]  /*167a0*/  ULDC UR4, c[0x0][0xc38] ;  /* 0x00030e0000047ab9 */ /* 0x000fe40000000800 */
[----:B------:R-:W-:-:S04]  /*167b0*/  IMAD.U32 R7, RZ, RZ, UR4 ;  /* 0x00000004ff077e24 */ /* 0x000fc8000f8e00ff */
[----:B-1----:R-:W-:-:S04]  /*167c0*/  IMAD R14, R14, R7, RZ ;  /* 0x000000070e0e7224 */ /* 0x002fc800078e02ff */
[----:B------:R-:W-:-:S05]  /*167d0*/  IMAD.IADD R9, R14, 0x1, R9 ;  /* 0x000000010e097824 */ /* 0x000fca00078e0209 */
[----:B------:R-:W-:-:S13]  /*167e0*/  ISETP.GT.AND P6, PT, R9, R0, PT ;  /* 0x000000000900720c */ /* 0x000fda0003fc4270 */
[----:B------:R-:W-:Y:S05]  /*167f0*/  @!P6 BRA `(.L_x_2545) ;  /* 0xfffffffc0064e947 */ /* 0x000fea000383ffff */
.L_x_2540:
        /* <DEDUP_REMOVED lines=8> */
.L_x_2659:
[----:B------:R-:W-:Y:S01]  /*16880*/  ISETP.NE.AND P0, PT, R2, RZ, PT ;  /* 0x000000ff0200720c */ /* 0x000fe20003f05270 */
[----:B------:R-:W-:-:S12]  /*16890*/  IMAD.MOV.U32 R14, RZ, RZ, RZ ;  /* 0x000000ffff0e7224 */ /* 0x000fd800078e00ff */
[----:B------:R-:W-:Y:S05]  /*168a0*/  @!P0 BRA `(.L_x_2547) ;  /* 0x0000000000108947 */ /* 0x000fea0003800000 */
[----:B------:R-:W-:Y:S01]  /*168b0*/  UMOV UR4, 0xffffffff ;  /* 0xffffffff00047882 */ /* 0x000fe20000000000 */
[----:B------:R-:W-:Y:S02]  /*168c0*/  IADD3 R12, R4, -0x1, RZ ;  /* 0xffffffff040c7810 */ /* 0x000fe40007ffe0ff */
[----:B------:R-:W-:Y:S05]  /*168d0*/  BRA.DIV UR4, `(.L_x_2548) ;  /* 0x0000003e04d87947 */ /* 0x000fea000b800000 */
[----:B------:R3:W4:Y:S02]  /*168e0*/  SHFL.IDX PT, R14, R6, R12, 0x1f ;  /* 0x00001f0c060e7589 */ /* 0x00072400000e0000 */
.L_x_2547:
[----:B------:R-:W5:Y:S01]  /*168f0*/  LDC.64 R2, c[0x0][0xc90] ;  /* 0x00032400ff027b82 */ /* 0x000f620000000a00 */
[----:B------:R-:W-:-:S04]  /*16900*/  IMAD.IADD R19, R4, 0x1, R19 ;  /* 0x0000000104137824 */ /* 0x000fc800078e0213 */
[----:B-----5:R-:W-:-:S05]  /*16910*/  IMAD.WIDE R2, R19, 0x4, R2 ;  /* 0x0000000413027825 */ /* 0x020fca00078e0202 */
[----:B0--3--:R0:W1:Y:S01]  /*16920*/  LDG.E R6, desc[UR38][R2.64] ;  /* 0x0000002602067981 */ /* 0x009062000c1e1900 */
[----:B----4-:R-:W-:Y:S02]  /*16930*/  IMAD R16, R14, R7, R16 ;  /* 0x000000070e107224 */ /* 0x010fe400078e0210 */
[----:B0-----:R-:W-:Y:S02]  /*16940*/  IMAD.MOV.U32 R2, RZ, RZ, RZ ;  /* 0x000000ffff027224 */ /* 0x001fe400078e00ff */
[----:B-12---:R-:W-:-:S05]  /*16950*/  IMAD R4, R5, R6, RZ ;  /* 0x0000000605047224 */ /* 0x006fca00078e02ff */
        /* <DEDUP_REMOVED lines=24> */
[----:B------:R-:W-:Y:S01]  /*16ae0*/  IMAD R0, R6, R2, RZ ;  /* 0x0000000206007224 */ /* 0x000fe200078e02ff */
[----:B------:R-:W-:-:S03]  /*16af0*/  IADD3 R2, -R2, RZ, RZ ;  /* 0x000000ff02027210 */ /* 0x000fc60007ffe1ff */
        /* <DEDUP_REMOVED lines=33> */
.L_x_2541:
[----:B------:R-:W-:Y:S01]  /*16d10*/  UMOV UR4, URZ ;  /* 0x0000003f00047c82 */ /* 0x000fe20008000000 */
[----:B------:R-:W-:Y:S01]  /*16d20*/  UMOV UR5, URZ ;  /* 0x0000003f00057c82 */ /* 0x000fe20008000000 */
[----:B------:R-:W-:Y:S01]  /*16d30*/  ULDC UR6, c[0x0][0xc3c] ;  /* 0x00030f0000067ab9 */ /* 0x000fe20000000800 */
[----:B------:R-:W-:Y:S01]  /*16d40*/  IMAD.MOV.U32 R16, RZ, RZ, R0 ;  /* 0x000000ffff107224 */ /* 0x000fe200078e0000 */
[----:B------:R-:W-:Y:S01]  /*16d50*/  MOV R18, UR5 ;  /* 0x0000000500127c02 */ /* 0x000fe20008000f00 */
[----:B------:R-:W-:Y:S02]  /*16d60*/  IMAD.U32 R17, RZ, RZ, UR4 ;  /* 0x00000004ff117e24 */ /* 0x000fe4000f8e00ff */
[----:B------:R-:W-:-:S07]  /*16d70*/  IMAD.U32 R19, RZ, RZ, UR6 ;  /* 0x00000006ff137e24 */ /* 0x000fce000f8e00ff */
.L_x_2549:
[----:B------:R-:W1:Y:S01]  /*16d80*/  S2R R0, SR_TID.X ;  /* 0x0000000000007919 */ /* 0x000e620000002100 */
        /* <DEDUP_REMOVED lines=9> */
.L_x_2538:
[----:B------:R-:W-:Y:S02]  /*16e20*/  ULDC UR4, c[0x0][0xc3c] ;  /* 0x00030f0000047ab9 */ /* 0x000fe40000000800 */
[----:B-1----:R-:W-:-:S13]  /*16e30*/  ISETP.GE.AND P0, PT, R19, UR4, PT ;  /* 0x0000000413007c0c */ /* 0x002fda000bf06270 */
[----:B------:R-:W-:Y:S05]  /*16e40*/  @!P0 BRA `(.L_x_2550) ;  /* 0xffffffb400808947 */ /* 0x000fea000383ffff */
[----:B------:R-:W-:Y:S05]  /*16e50*/  BSYNC B8 ;  /* 0x0000000000087941 */ /* 0x000fea0003800000 */
.L_x_2485:
[----:B-1----:R-:W3:Y:S01]  /*16e60*/  LDL.LU R0, [R1+0x28] ;  /* 0x0000280001007983 */ /* 0x002ee20000300800 */
[----:B------:R-:W-:Y:S01]  /*16e70*/  BSSY B0, `(.L_x_2551) ;  /* 0x000000b000007945 */ /* 0x000fe20003800000 */
[----:B------:R-:W1:Y:S01]  /*16e80*/  S2R R5, SR_CgaCtaId ;  /* 0x0000000000057919 */ /* 0x000e620000008800 */
[----:B---3--:R-:W-:-:S05]  /*16e90*/  VIADD R0, R0, 0x1 ;  /* 0x0000000100007836 */ /* 0x008fca0000000000 */
        /* <DEDUP_REMOVED lines=8> */
.L_x_2662:
[----:B------:R-:W-:Y:S05]  /*16f20*/  BSYNC B0 ;  /* 0x0000000000007941 */ /* 0x000fea0003800000 */
.L_x_2551:
[----:B------:R-:W-:-:S03]  /*16f30*/  UMOV UR4, 0xffffffff ;  /* 0xffffffff00047882 */ /* 0x000fc60000000000 */
[----:B------:R-:W-:Y:S05]  /*16f40*/  BRA.DIV UR4, `(.L_x_2553) ;  /* 0x0000003a04747947 */ /* 0x000fea000b800000 */
[----:B-1----:R-:W1:Y:S02]  /*16f50*/  S2R R0, SR_TID.X ;  /* 0x0000000000007919 */ /* 0x002e640000002100 */
[----:B-1----:R-:W-:-:S04]  /*16f60*/  SHF.R.U32.HI R0, RZ, 0x5, R0 ;  /* 0x00000005ff007819 */ /* 0x002fc80000011600 */
[----:B------:R-:W-:-:S05]  /*16f70*/  LOP3.LUT R0, R0, 0x3, RZ, 0xc0, !PT ;  /* 0x0000000300007812 */ /* 0x000fca00078ec0ff */
[----:B------:R1:W3:Y:S02]  /*16f80*/  SHFL.IDX PT, R14, R0, RZ, 0x1f ;  /* 0x00001fff000e7589 */ /* 0x0002e400000e0000 */
.L_x_2665:
[----:B---3--:R-:W-:Y:S01]  /*16f90*/  ISETP.NE.AND P0, PT, R14, RZ, PT ;  /* 0x000000ff0e00720c */ /* 0x008fe20003f05270 */
[----:B------:R-:W-:-:S12]  /*16fa0*/  BSSY B0, `(.L_x_2554) ;  /* 0x0000026000007945 */ /* 0x000fd80003800000 */
[----:B------:R-:W-:Y:S05]  /*16fb0*/  @P0 BRA `(.L_x_2555) ;  /* 0x0000000000900947 */ /* 0x000fea0003800000 */
[----:B------:R-:W-:-:S03]  /*16fc0*/  UMOV UR4, 0xffffffff ;  /* 0xffffffff00047882 */ /* 0x000fc60000000000 */
[----:B------:R-:W-:Y:S05]  /*16fd0*/  BRA.DIV UR4, `(.L_x_2556) ;  /* 0x0000003a04847947 */ /* 0x000fea000b800000 */
[----:B------:R-:W-:-:S13]  /*16fe0*/  ELECT P6, URZ, PT ;  /* 0x00000000003f782f */ /* 0x000fda00038c0000 */
.L_x_2668:
[----:B------:R-:W-:Y:S05]  /*16ff0*/  @!P6 BRA `(.L_x_2555) ;  /* 0x000000000080e947 */ /* 0x000fea0003800000 */
[----:B-1----:R-:W3:Y:S02]  /*17000*/  LDL R0, [R1+0x2c] ;  /* 0x00002c0001007983 */ /* 0x002ee40000100800 */
[----:B---3--:R-:W-:-:S13]  /*17010*/  R2UR UR4, R0 ;  /* 0x00000000000472ca */ /* 0x008fda00000e0000 */
[----:B------:R-:W-:-:S06]  /*17020*/  ULOP3.LUT UR4, UR4, 0x2, URZ, 0xfc, !UPT ;  /* 0x0000000204047892 */ /* 0x000fcc000f8efc3f */
[----:B------:R-:W-:-:S05]  /*17030*/  IMAD.U32 R0, RZ, RZ, UR4 ;  /* 0x00000004ff007e24 */ /* 0x000fca000f8e00ff */
[----:B------:R-:W-:-:S13]  /*17040*/  ISETP.NE.AND P0, PT, R0, 0x3, PT ;  /* 0x000000030000780c */ /* 0x000fda0003f05270 */
[----:B------:R-:W-:Y:S05]  /*17050*/  @!P0 BRA `(.L_x_2557) ;  /* 0x0000000000048947 */ /* 0x000fea0003800000 */
[----:B------:R-:W-:Y:S01]  /*17060*/  BPT.TRAP 0x1 ;  /* 0x000000040000795c */ /* 0x000fe20000300000 */
.L_x_2557:
[C---:B------:R-:W-:Y:S01]  /*17070*/  IMAD R5, R27.reuse, 0x8, R4 ;  /* 0x000000081b057824 */ /* 0x040fe200078e0204 */
[----:B------:R-:W-:Y:S01]  /*17080*/  SHF.L.U32 R0, R28, 0x1f, RZ ;  /* 0x0000001f1c007819 */ /* 0x000fe200000006ff */
[----:B------:R-:W-:-:S03]  /*17090*/  VIADD R27, R27, 0x1 ;  /* 0x000000011b1b7836 */ /* 0x000fc60000000000 */
[----:B------:R-:W1:Y:S02]  /*170a0*/  SYNCS.PHASECHK.TRANS64.TRYWAIT P1, [R5+URZ+0x38840], R0 ;  /* 0x03884000050075a7 */ /* 0x000e64000802017f */
[----:B------:R-:W-:-:S04]  /*170b0*/  ISETP.NE.AND P2, PT, R27, 0x2, PT ;  /* 0x000000021b00780c */ /* 0x000fc80003f45270 */
[----:B------:R-:W-:Y:S01]  /*170c0*/  SEL R3, RZ, 0x1, P2 ;  /* 0x00000001ff037807 */ /* 0x000fe20001000000 */
[----:B-1----:R-:W-:Y:S08]  /*170d0*/  @!P1 BRA `(.L_x_2558) ;  /* 0x0000003800649947 */ /* 0x002ff00003800000 */
.L_x_2669:
[----:B------:R-:W-:Y:S02]  /*170e0*/  SEL R27, R27, RZ, P2 ;  /* 0x000000ff1b1b7207 */ /* 0x000fe40001000000 */
[----:B------:R-:W-:Y:S01]  /*170f0*/  LOP3.LUT R2, R28, R3, RZ, 0x3c, !PT ;  /* 0x000000031c027212 */ /* 0x000fe200078e3cff */
[----:B------:R-:W-:Y:S06]  /*17100*/  @!P0 BRA `(.L_x_2559) ;  /* 0x0000000000048947 */ /* 0x000fec0003800000 */
[----:B------:R-:W-:Y:S01]  /*17110*/  BPT.TRAP 0x1 ;  /* 0x000000040000795c */ /* 0x000fe20000300000 */
.L_x_2559:
[----:B------:R-:W-:Y:S01]  /*17120*/  IMAD R27, R27, 0x8, R4 ;  /* 0x000000081b1b7824 */ /* 0x000fe200078e0204 */
[----:B------:R-:W-:-:S04]  /*17130*/  SHF.L.U32 R2, R2, 0x1f, RZ ;  /* 0x0000001f02027819 */ /* 0x000fc800000006ff */
[----:B------:R-:W3:Y:S02]  /*17140*/  SYNCS.PHASECHK.TRANS64.TRYWAIT P1, [R27+URZ+0x38840], R2 ;  /* 0x038840021b0075a7 */ /* 0x000ee4000802017f */
[----:B---3--:R-:W-:Y:S05]  /*17150*/  @!P1 BRA `(.L_x_2560) ;  /* 0x0000003800589947 */ /* 0x008fea0003800000 */
.L_x_2670:
[----:B------:R-:W-:Y:S05]  /*17160*/  @!P0 BRA `(.L_x_2561) ;  /* 0x0000000000048947 */ /* 0x000fea0003800000 */
[----:B------:R-:W-:Y:S01]  /*17170*/  BPT.TRAP 0x1 ;  /* 0x000000040000795c */ /* 0x000fe20000300000 */
.L_x_2561:
[----:B------:R-:W4:Y:S02]  /*17180*/  SYNCS.PHASECHK.TRANS64.TRYWAIT P1, [R5+URZ+0x38860], R0 ;  /* 0x03886000050075a7 */ /* 0x000f24000802017f */
[----:B----4-:R-:W-:Y:S05]  /*17190*/  @!P1 BRA `(.L_x_2562) ;  /* 0x00000038005c9947 */ /* 0x010fea0003800000 */
.L_x_2671:
[----:B------:R-:W-:Y:S05]  /*171a0*/  @!P0 BRA `(.L_x_2563) ;  /* 0x0000000000048947 */ /* 0x000fea0003800000 */
[----:B------:R-:W-:Y:S01]  /*171b0*/  BPT.TRAP 0x1 ;  /* 0x000000040000795c */ /* 0x000fe20000300000 */
.L_x_2563:
[----:B------:R0:W0:Y:S02]  /*171c0*/  SYNCS.PHASECHK.TRANS64.TRYWAIT P0, [R27+URZ+0x38860], R2 ;  /* 0x038860021b0075a7 */ /* 0x000024000800017f */
[----:B0-----:R-:W-:Y:S05]  /*171d0*/  @!P0 NANOSLEEP.SYNCS 0x989680 ;  /* 0x009896800000895d */ /* 0x001fea0003900000 */
[----:B------:R-:W0:Y:S02]  /*171e0*/  @!P0 SYNCS.PHASECHK.TRANS64 P0, [R27+URZ+0x38860], R2 ;  /* 0x038860021b0085a7 */ /* 0x000e24000800007f */
[----:B0-----:R-:W-:Y:S05]  /*171f0*/  @!P0 BRA `(.L_x_2563) ;  /* 0xfffffffc00f08947 */ /* 0x001fea000383ffff */
.L_x_2555:
[----:B------:R-:W-:Y:S05]  /*17200*/  BSYNC B0 ;  /* 0x0000000000007941 */ /* 0x000fea0003800000 */
.L_x_2554:
[----:B------:R-:W-:Y:S05]  /*17210*/  EXIT ;  /* 0x000000000000794d */ /* 0x000fea0003800000 */
.L_x_2421:
[----:B------:R-:W-:-:S13]  /*17220*/  R2UR UR4, R16 ;  /* 0x00000000100472ca */ /* 0x000fda00000e0000 */
[----:B0-----:R-:W-:-:S04]  /*17230*/  IMAD.U32 R3, RZ, RZ, UR4 ;  /* 0x00000004ff037e24 */ /* 0x001fc8000f8e00ff */
[----:B------:R0:W1:Y:S03]  /*17240*/  SYNCS.PHASECHK.TRANS64.TRYWAIT P1, [R3+URZ+0x38800], R0 ;  /* 0x03880000030075a7 */ /* 0x000066000802017f */
[----:B-1----:R-:W-:Y:S05]  /*17250*/  @!P1 NANOSLEEP.SYNCS 0x989680 ;  /* 0x009896800000995d */ /* 0x002fea0003900000 */
[----:B------:R-:W1:Y:S02]  /*17260*/  @!P1 SYNCS.PHASECHK.TRANS64 P1, [R3+URZ+0x38800], R0 ;  /* 0x03880000030095a7 */ /* 0x000e64000802007f */
[----:B-1----:R-:W-:Y:S05]  /*17270*/  @!P1 BRA `(.L_x_2421) ;  /* 0xfffffffc00e89947 */ /* 0x002fea000383ffff */
[----:B------:R-:W-:Y:S05]  /*17280*/  BRA `(.L_x_2564) ;  /* 0xfffffea800507947 */ /* 0x000fea000383ffff */
.L_x_2425:
[----:B-1----:R1:W2:Y:S02]  /*17290*/  SYNCS.PHASECHK.TRANS64.TRYWAIT P1, [R0+URZ+0x38830], R3 ;  /* 0x03883003000075a7 */ /* 0x0022a4000802017f */
[----:B--2---:R-:W-:Y:S05]  /*172a0*/  @!P1 NANOSLEEP.SYNCS 0x989680 ;  /* 0x009896800000995d */ /* 0x004fea0003900000 */
[----:B------:R-:W2:Y:S02]  /*172b0*/  @!P1 SYNCS.PHASECHK.TRANS64 P1, [R0+URZ+0x38830], R3 ;  /* 0x03883003000095a7 */ /* 0x000ea4000802007f */
[----:B--2---:R-:W-:Y:S05]  /*172c0*/  @!P1 BRA `(.L_x_2425) ;  /* 0xfffffffc00f09947 */ /* 0x004fea000383ffff */
[----:B------:R-:W-:Y:S05]  /*172d0*/  BRA `(.L_x_2424) ;  /* 0xfffffea800747947 */ /* 0x000fea000383ffff */
.L_x_2431:
[----:B-1----:R-:W-:-:S04]  /*172e0*/  IMAD.U32 R4, RZ, RZ, UR61 ;  /* 0x0000003dff047e24 */ /* 0x002fc8000f8e00ff */
[----:B------:R1:W2:Y:S03]  /*172f0*/  SYNCS.PHASECHK.TRANS64.TRYWAIT P1, [R4+URZ+0x38830], R3 ;  /* 0x03883003040075a7 */ /* 0x0002a6000802017f */
[----:B--2---:R-:W-:Y:S05]  /*17300*/  @!P1 NANOSLEEP.SYNCS 0x989680 ;  /* 0x009896800000995d */ /* 0x004fea0003900000 */
[----:B------:R-:W2:Y:S02]  /*17310*/  @!P1 SYNCS.PHASECHK.TRANS64 P1, [R4+URZ+0x38830], R3 ;  /* 0x03883003040095a7 */ /* 0x000ea4000802007f */
[----:B--2---:R-:W-:Y:S05]  /*17320*/  @!P1 BRA `(.L_x_2431) ;  /* 0xfffffffc00ec9947 */ /* 0x004fea000383ffff */
[----:B------:R-:W-:Y:S05]  /*17330*/  BRA `(.L_x_2430) ;  /* 0xfffffee400d47947 */ /* 0x000fea000383ffff */
.L_x_2435:
[----:B---3--:R-:W-:-:S04]  /*17340*/  IMAD.U32 R2, RZ, RZ, UR4 ;  /* 0x00000004ff027e24 */ /* 0x008fc8000f8e00ff */
[----:B------:R3:W4:Y:S03]  /*17350*/  SYNCS.PHASECHK.TRANS64.TRYWAIT P1, [R2+URZ+0x38850], R0 ;  /* 0x03885000020075a7 */ /* 0x000726000802017f */
[----:B----4-:R-:W-:Y:S05]  /*17360*/  @!P1 NANOSLEEP.SYNCS 0x989680 ;  /* 0x009896800000995d */ /* 0x010fea0003900000 */
[----:B------:R-:W4:Y:S02]  /*17370*/  @!P1 SYNCS.PHASECHK.TRANS64 P1, [R2+URZ+0x38850], R0 ;  /* 0x03885000020095a7 */ /* 0x000f24000802007f */
[----:B----4-:R-:W-:Y:S05]  /*17380*/  @!P1 BRA `(.L_x_2435) ;  /* 0xfffffffc00ec9947 */ /* 0x010fea000383ffff */
[----:B------:R-:W-:Y:S05]  /*17390*/  BRA `(.L_x_2434) ;  /* 0xffffff0c00287947 */ /* 0x000fea000383ffff */
.L_x_2443:
[----:B-1----:R-:W-:-:S04]  /*173a0*/  IMAD.U32 R4, RZ, RZ, UR4 ;  /* 0x00000004ff047e24 */ /* 0x002fc8000f8e00ff */
[----:B------:R1:W2:Y:S03]  /*173b0*/  SYNCS.PHASECHK.TRANS64.TRYWAIT P1, [R4+URZ+0x38830], R3 ;  /* 0x03883003040075a7 */ /* 0x0002a6000802017f */
[----:B--2---:R-:W-:Y:S05]  /*173c0*/  @!P1 NANOSLEEP.SYNCS 0x989680 ;  /* 0x009896800000995d */ /* 0x004fea0003900000 */
[----:B------:R-:W2:Y:S02]  /*173d0*/  @!P1 SYNCS.PHASECHK.TRANS64 P1, [R4+URZ+0x38830], R3 ;  /* 0x03883003040095a7 */ /* 0x000ea4000802007f */
[----:B--2---:R-:W-:Y:S05]  /*173e0*/  @!P1 BRA `(.L_x_2443) ;  /* 0xfffffffc00ec9947 */ /* 0x004fea000383ffff */
[----:B------:R-:W-:Y:S05]  /*173f0*/  BRA `(.L_x_2442) ;  /* 0xffffff24001c7947 */ /* 0x000fea000383ffff */
.L_x_2447:
[----:B---3--:R-:W-:-:S04]  /*17400*/  IMAD.U32 R2, RZ, RZ, UR4 ;  /* 0x00000004ff027e24 */ /* 0x008fc8000f8e00ff */
[----:B------:R3:W4:Y:S03]  /*17410*/  SYNCS.PHASECHK.TRANS64.TRYWAIT P1, [R2+URZ+0x38850], R0 ;  /* 0x03885000020075a7 */ /* 0x000726000802017f */
[----:B----4-:R-:W-:Y:S05]  /*17420*/  @!P1 NANOSLEEP.SYNCS 0x989680 ;  /* 0x009896800000995d */ /* 0x010fea0003900000 */
[----:B------:R-:W4:Y:S02]  /*17430*/  @!P1 SYNCS.PHASECHK.TRANS64 P1, [R2+URZ+0x38850], R0 ;  /* 0x03885000020095a7 */ /* 0x000f24000802007f */
[----:B----4-:R-:W-:Y:S05]  /*17440*/  @!P1 BRA `(.L_x_2447) ;  /* 0xfffffffc00ec9947 */ /* 0x010fea000383ffff */
[----:B------:R-:W-:Y:S05]  /*17450*/  BRA `(.L_x_2446) ;  /* 0xffffff4c00687947 */ /* 0x000fea000383ffff */
.L_x_2454:
[----:B-1----:R-:W-:-:S04]  /*17460*/  MOV R7, UR8 ;  /* 0x0000000800077c02 */ /* 0x002fc80008000f00 */
[----:B------:R1:W2:Y:S03]  /*17470*/  SYNCS.PHASECHK.TRANS64.TRYWAIT P1, [R7+URZ+0x38850], R0 ;  /* 0x03885000070075a7 */ /* 0x0002a6000802017f */
[----:B--2---:R-:W-:Y:S05]  /*17480*/  @!P1 NANOSLEEP.SYNCS 0x989680 ;  /* 0x009896800000995d */ /* 0x004fea0003900000 */
[----:B------:R-:W2:Y:S02]  /*17490*/  @!P1 SYNCS.PHASECHK.TRANS64 P1, [R7+URZ+0x38850], R0 ;  /* 0x03885000070095a7 */ /* 0x000ea4000802007f */
[----:B--2---:R-:W-:Y:S05]  /*174a0*/  @!P1 BRA `(.L_x_2454) ;  /* 0xfffffffc00ec9947 */ /* 0x004fea000383ffff */
[----:B------:R-:W-:Y:S05]  /*174b0*/  BRA `(.L_x_2453) ;  /* 0xffffff64007c7947 */ /* 0x000fea000383ffff */
.L_x_2497:
[----:B------:R-:W0:Y:S01]  /*174c0*/  S2R R2, SR_TID.X ;  /* 0x0000000000027919 */ /* 0x000e220000002100 */
[----:B------:R-:W-:Y:S01]  /*174d0*/  BSSY B0, `(.L_x_2565) ;  /* 0x000000a000007945 */ /* 0x000fe20003800000 */
        /* <DEDUP_REMOVED lines=9> */
.L_x_2566:
[----:B------:R-:W-:Y:S05]  /*17570*/  BSYNC B0 ;  /* 0x0000000000007941 */ /* 0x000fea0003800000 */
.L_x_2565:
[----:B------:R-:W-:Y:S05]  /*17580*/  BRA `(.L_x_2567) ;  /* 0xffffffb800b47947 */ /* 0x000fea000383ffff */
.L_x_2500:
[----:B0-----:R0:W1:Y:S02]  /*17590*/  SYNCS.PHASECHK.TRANS64.TRYWAIT P0, [R5+URZ+0x38840], R2 ;  /* 0x03884002050075a7 */ /* 0x001064000800017f */
[----:B-1----:R-:W-:Y:S05]  /*175a0*/  @!P0 NANOSLEEP.SYNCS 0x989680 ;  /* 0x009896800000895d */ /* 0x002fea0003900000 */
[----:B------:R-:W1:Y:S02]  /*175b0*/  @!P0 SYNCS.PHASECHK.TRANS64 P0, [R5+URZ+0x38840], R2 ;  /* 0x03884002050085a7 */ /* 0x000e64000800007f */
[----:B-1----:R-:W-:Y:S05]  /*175c0*/  @!P0 BRA `(.L_x_2500) ;  /* 0xfffffffc00f08947 */ /* 0x002fea000383ffff */
[----:B------:R-:W-:Y:S05]  /*175d0*/  BRA `(.L_x_2568) ;  /* 0xffffffbc00b87947 */ /* 0x000fea000383ffff */
.L_x_2501:
        /* <DEDUP_REMOVED lines=8> */
.L_x_2570:
[----:B------:R-:W-:Y:S05]  /*17660*/  BSYNC B0 ;  /* 0x0000000000007941 */ /* 0x000fea0003800000 */
.L_x_2569:
[----:B------:R-:W-:Y:S01]  /*17670*/  IMAD.MOV.U32 R13, RZ, RZ, R0 ;  /* 0x000000ffff0d7224 */ /* 0x000fe200078e0000 */
[----:B------:R-:W-:Y:S01]  /*17680*/  MOV R15, 0xffffffff ;  /* 0xffffffff000f7802 */ /* 0x000fe20000000f00 */
[----:B------:R-:W-:Y:S01]  /*17690*/  IMAD.MOV.U32 R12, RZ, RZ, RZ ;  /* 0x000000ffff0c7224 */ /* 0x000fe200078e00ff */
[C---:B------:R-:W-:Y:S01]  /*176a0*/  LOP3.LUT P5, RZ, R23.reuse, 0x10, RZ, 0xc0, !PT ;  /* 0x0000001017ff7812 */ /* 0x040fe200078ac0ff */
[----:B------:R-:W-:Y:S01]  /*176b0*/  IMAD.MOV.U32 R11, RZ, RZ, 0x181f ;  /* 0x0000181fff0b7424 */ /* 0x000fe200078e00ff */
[C---:B------:R-:W-:Y:S01]  /*176c0*/  LOP3.LUT P4, RZ, R23.reuse, 0x8, RZ, 0xc0, !PT ;  /* 0x0000000817ff7812 */ /* 0x040fe2000788c0ff */
[----:B------:R-:W-:Y:S01]  /*176d0*/  IMAD.MOV.U32 R2, RZ, RZ, R14 ;  /* 0x000000ffff027224 */ /* 0x000fe200078e000e */
[----:B------:R-:W-:Y:S01]  /*176e0*/  LOP3.LUT P3, RZ, R23, 0x4, RZ, 0xc0, !PT ;  /* 0x0000000417ff7812 */ /* 0x000fe2000786c0ff */
[----:B------:R-:W-:-:S12]  /*176f0*/  @P0 IMAD R9, R7, 0x2, R22 ;  /* 0x0000000207090824 */ /* 0x000fd800078e0216 */
[----:B------:R-:W-:Y:S05]  /*17700*/  WARPSYNC.COLLECTIVE R15, `(.L_x_2571) ;  /* 0x000000000f087348 */ /* 0x000fea0003c00000 */
[----:B------:R0:W1:Y:S02]  /*17710*/  SHFL.IDX P6, R14, R13, R12, R11 ;  /* 0x0000000c0d0e7389 */ /* 0x00006400000c000b */
[----:B01----:R-:W-:Y:S01]  /*17720*/  ENDCOLLECTIVE ;  /* 0x000000000000791b */ /* 0x003fe20003800000 */
.L_x_2571:
[----:B------:R-:W-:Y:S01]  /*17730*/  LOP3.LUT P2, RZ, R23, 0x2, RZ, 0xc0, !PT ;  /* 0x0000000217ff7812 */ /* 0x000fe2000784c0ff */
[----:B------:R-:W-:Y:S02]  /*17740*/  IMAD.MOV.U32 R13, RZ, RZ, R6 ;  /* 0x000000ffff0d7224 */ /* 0x000fe400078e0006 */
[----:B------:R-:W-:Y:S02]  /*17750*/  IMAD.MOV.U32 R12, RZ, RZ, 0x1 ;  /* 0x00000001ff0c7424 */ /* 0x000fe400078e00ff */
[----:B------:R-:W-:-:S08]  /*17760*/  IMAD.MOV.U32 R3, RZ, RZ, R14 ;  /* 0x000000ffff037224 */ /* 0x000fd000078e000e */
[----:B------:R-:W-:Y:S05]  /*17770*/  WARPSYNC.COLLECTIVE R15, `(.L_x_2572) ;  /* 0x000000000f087348 */ /* 0x000fea0003c00000 */
[----:B------:R0:W1:Y:S02]  /*17780*/  SHFL.IDX P6, R14, R13, R12, R11 ;  /* 0x0000000c0d0e7389 */ /* 0x00006400000c000b */
[----:B01----:R-:W-:Y:S01]  /*17790*/  ENDCOLLECTIVE ;  /* 0x000000000000791b */ /* 0x003fe20003800000 */
.L_x_2572:
        /* <DEDUP_REMOVED lines=10> */
.L_x_2573:
        /* <DEDUP_REMOVED lines=14> */
.L_x_2574:
        /* <DEDUP_REMOVED lines=11> */
[----:B------:R0:W-:Y:S01]  /*179d0*/  @P0 LDGSTS.E.BYPASS.LTC128B.128 [R21+0x2c400], desc[UR38][R2.64+0x180], !P2 ;  /* 0x2c40018002150fae */ /* 0x0001e2000d101d66 */
[----:B------:R-:W-:-:S13]  /*179e0*/  ISETP.GE.AND P0, PT, R4, 0x21, PT ;  /* 0x000000210400780c */ /* 0x000fda0003f06270 */
[----:B0-----:R-:W-:Y:S05]  /*179f0*/  WARPSYNC.COLLECTIVE R15, `(.L_x_2575) ;  /* 0x000000000f087348 */ /* 0x001fea0003c00000 */
[----:B------:R1:W2:Y:S02]  /*17a00*/  SHFL.IDX P6, R14, R13, R12, R11 ;  /* 0x0000000c0d0e7389 */ /* 0x0002a400000c000b */
[----:B012---:R-:W-:Y:S01]  /*17a10*/  ENDCOLLECTIVE ;  /* 0x000000000000791b */ /* 0x007fe20003800000 */
.L_x_2575:
[----:B------:R-:W-:Y:S02]  /*17a20*/  @P0 IMAD R9, R7, 0x2, R22 ;  /* 0x0000000207090824 */ /* 0x000fe400078e0216 */
[----:B------:R-:W-:Y:S02]  /*17a30*/  IMAD.MOV.U32 R13, RZ, RZ, R6 ;  /* 0x000000ffff0d7224 */ /* 0x000fe400078e0006 */
[----:B------:R-:W-:Y:S02]  /*17a40*/  IMAD.MOV.U32 R12, RZ, RZ, 0x3 ;  /* 0x00000003ff0c7424 */ /* 0x000fe400078e00ff */
[----:B------:R-:W-:-:S07]  /*17a50*/  IMAD.MOV.U32 R2, RZ, RZ, R14 ;  /* 0x000000ffff027224 */ /* 0x000fce00078e000e */
[----:B------:R-:W-:Y:S05]  /*17a60*/  WARPSYNC.COLLECTIVE R15, `(.L_x_2576) ;  /* 0x000000000f087348 */ /* 0x000fea0003c00000 */
[----:B------:R0:W1:Y:S02]  /*17a70*/  SHFL.IDX P6, R14, R13, R12, R11 ;  /* 0x0000000c0d0e7389 */ /* 0x00006400000c000b */
[----:B01----:R-:W-:Y:S01]  /*17a80*/  ENDCOLLECTIVE ;  /* 0x000000000000791b */ /* 0x003fe20003800000 */
.L_x_2576:
        /* <DEDUP_REMOVED lines=15> */
.L_x_2577:
[----:B------:R-:W-:Y:S02]  /*17b80*/  @P0 IMAD R21, R7, 0x2, R22 ;  /* 0x0000000207150824 */ /* 0x000fe400078e0216 */
[----:B------:R-:W-:Y:S01]  /*17b90*/  IMAD.MOV.U32 R13, RZ, RZ, R6 ;  /* 0x000000ffff0d7224 */ /* 0x000fe200078e0006 */
[----:B------:R-:W-:Y:S01]  /*17ba0*/  MOV R12, 0x4 ;  /* 0x00000004000c7802 */ /* 0x000fe20000000f00 */
[----:B------:R-:W-:-:S07]  /*17bb0*/  IMAD.MOV.U32 R2, RZ, RZ, R14 ;  /* 0x000000ffff027224 */ /* 0x000fce00078e000e */
[----:B------:R-:W-:Y:S05]  /*17bc0*/  WARPSYNC.COLLECTIVE R15, `(.L_x_2578) ;  /* 0x000000000f087348 */ /* 0x000fea0003c00000 */
[----:B------:R0:W1:Y:S02]  /*17bd0*/  SHFL.IDX P6, R14, R13, R12, R11 ;  /* 0x0000000c0d0e7389 */ /* 0x00006400000c000b */
[----:B01----:R-:W-:Y:S01]  /*17be0*/  ENDCOLLECTIVE ;  /* 0x000000000000791b */ /* 0x003fe20003800000 */
.L_x_2578:
        /* <DEDUP_REMOVED lines=14> */
.L_x_2579:
[----:B------:R-:W-:Y:S01]  /*17cd0*/  IMAD.MOV.U32 R0, RZ, RZ, R14 ;  /* 0x000000ffff007224 */ /* 0x000fe200078e000e */
[----:B------:R-:W-:Y:S06]  /*17ce0*/  BRA `(.L_x_2580) ;  /* 0xffffffbc00287947 */ /* 0x000fec000383ffff */
.L_x_2508:
[----:B------:R-:W-:Y:S02]  /*17cf0*/  IMAD.MOV.U32 R13, RZ, RZ, R0 ;  /* 0x000000ffff0d7224 */ /* 0x000fe400078e0000 */
[----:B------:R-:W-:Y:S02]  /*17d00*/  IMAD.MOV.U32 R12, RZ, RZ, RZ ;  /* 0x000000ffff0c7224 */ /* 0x000fe400078e00ff */
[----:B------:R-:W-:Y:S02]  /*17d10*/  IMAD.MOV.U32 R11, RZ, RZ, 0x181f ;  /* 0x0000181fff0b7424 */ /* 0x000fe400078e00ff */
[----:B------:R-:W-:Y:S02]  /*17d20*/  IMAD.MOV.U32 R15, RZ, RZ, -0x1 ;  /* 0xffffffffff0f7424 */ /* 0x000fe400078e00ff */
[----:B-----5:R-:W-:Y:S02]  /*17d30*/  IMAD R5, R9, R5, RZ ;  /* 0x0000000509057224 */ /* 0x020fe400078e02ff */
[----:B------:R-:W-:-:S07]  /*17d40*/  IMAD R17, R17, 0x80, R8 ;  /* 0x0000008011117824 */ /* 0x000fce00078e0208 */
[----:B------:R-:W-:Y:S05]  /*17d50*/  WARPSYNC.COLLECTIVE R15, `(.L_x_2581) ;  /* 0x000000000f087348 */ /* 0x000fea0003c00000 */
[----:B------:R0:W1:Y:S02]  /*17d60*/  SHFL.IDX P6, R14, R13, R12, R11 ;  /* 0x0000000c0d0e7389 */ /* 0x00006400000c000b */
[----:B01----:R-:W-:Y:S01]  /*17d70*/  ENDCOLLECTIVE ;  /* 0x000000000000791b */ /* 0x003fe20003800000 */
.L_x_2581:
[C---:B------:R-:W-:Y:S02]  /*17d80*/  ISETP.GE.AND P0, PT, R17.reuse, R5, PT ;  /* 0x000000051100720c */ /* 0x040fe40003f06270 */
[----:B------:R-:W-:Y:S01]  /*17d90*/  IADD3 R6, R17, 0x10, RZ ;  /* 0x0000001011067810 */ /* 0x000fe20007ffe0ff */
[----:B------:R-:W-:Y:S02]  /*17da0*/  IMAD.MOV.U32 R13, RZ, RZ, R4 ;  /* 0x000000ffff0d7224 */ /* 0x000fe400078e0004 */
[----:B------:R-:W-:-:S08]  /*17db0*/  IMAD.MOV.U32 R2, RZ, RZ, R14 ;  /* 0x000000ffff027224 */ /* 0x000fd000078e000e */
[----:B------:R-:W-:Y:S05]  /*17dc0*/  WARPSYNC.COLLECTIVE R15, `(.L_x_2582) ;  /* 0x000000000f087348 */ /* 0x000fea0003c00000 */
[----:B------:R0:W1:Y:S02]  /*17dd0*/  SHFL.IDX P6, R14, R13, R12, R11 ;  /* 0x0000000c0d0e7389 */ /* 0x00006400000c000b */
[----:B01----:R-:W-:Y:S01]  /*17de0*/  ENDCOLLECTIVE ;  /* 0x000000000000791b */ /* 0x003fe20003800000 */
.L_x_2582:
        /* <DEDUP_REMOVED lines=8> */
.L_x_2583:
[----:B------:R-:W-:Y:S01]  /*17e70*/  @!PT LDS RZ, [RZ] ;  /* 0x00000000fffff984 */ /* 0x000fe20000000800 */
[----:B------:R-:W-:Y:S01]  /*17e80*/  @!PT LDS RZ, [RZ] ;  /* 0x00000000fffff984 */ /* 0x000fe20000000800 */
[----:B------:R-:W-:Y:S01]  /*17e90*/  @!PT LDS RZ, [RZ] ;  /* 0x00000000fffff984 */ /* 0x000fe20000000800 */
[----:B------:R-:W-:Y:S04]  /*17ea0*/  @!P0 LDGSTS.E.BYPASS.LTC128B.128 [R34+0x14400], desc[UR38][R2.64], !P4 ;  /* 0x1440000002228fae */ /* 0x000fe8000e101d66 */
[----:B------:R-:W-:Y:S04]  /*17eb0*/  @!P0 LDGSTS.E.BYPASS.LTC128B.128 [R34+0x18400], desc[UR38][R2.64+0x80], !P3 ;  /* 0x1840008002228fae */ /* 0x000fe8000d901d66 */
[----:B------:R-:W-:Y:S01]  /*17ec0*/  @!P0 LDGSTS.E.BYPASS.LTC128B.128 [R34+0x1c400], desc[UR38][R2.64+0x100], !P2 ;  /* 0x1c40010002228fae */ /* 0x000fe2000d101d66 */
[----:B------:R-:W-:-:S03]  /*17ed0*/  IMAD.MOV.U32 R13, RZ, RZ, R4 ;  /* 0x000000ffff0d7224 */ /* 0x000fc600078e0004 */
[----:B------:R0:W-:Y:S01]  /*17ee0*/  @!P0 LDGSTS.E.BYPASS.LTC128B.128 [R34+0x20400], desc[UR38][R2.64+0x180], !P1 ;  /* 0x2040018002228fae */ /* 0x0001e2000c901d66 */
[----:B------:R-:W-:Y:S01]  /*17ef0*/  ISETP.GE.AND P0, PT, R6, R5, PT ;  /* 0x000000050600720c */ /* 0x000fe20003f06270 */
[----:B------:R-:W-:Y:S02]  /*17f00*/  VIADD R6, R17, 0x20 ;  /* 0x0000002011067836 */ /* 0x000fe40000000000 */
[----:B0-----:R-:W-:-:S10]  /*17f10*/  IMAD.MOV.U32 R2, RZ, RZ, R14 ;  /* 0x000000ffff027224 */ /* 0x001fd400078e000e */
[----:B------:R-:W-:Y:S05]  /*17f20*/  WARPSYNC.COLLECTIVE R15, `(.L_x_2584) ;  /* 0x000000000f087348 */ /* 0x000fea0003c00000 */
[----:B------:R0:W1:Y:S02]  /*17f30*/  SHFL.IDX P6, R14, R13, R12, R11 ;  /* 0x0000000c0d0e7389 */ /* 0x00006400000c000b */
[----:B01----:R-:W-:Y:S01]  /*17f40*/  ENDCOLLECTIVE ;  /* 0x000000000000791b */ /* 0x003fe20003800000 */
.L_x_2584:
        /* <DEDUP_REMOVED lines=8> */
.L_x_2585:
[----:B------:R-:W-:-:S05]  /*17fd0*/  @!P0 IMAD.MOV.U32 R3, RZ, RZ, R7 ;  /* 0x000000ffff038224 */ /* 0x000fca00078e0007 */
        /* <DEDUP_REMOVED lines=9> */
[----:B------:R-:W-:Y:S02]  /*18070*/  VIADD R6, R17, 0x30 ;  /* 0x0000003011067836 */ /* 0x000fe40000000000 */
[----:B0-----:R-:W-:-:S10]  /*18080*/  IMAD.MOV.U32 R2, RZ, RZ, R14 ;  /* 0x000000ffff027224 */ /* 0x001fd400078e000e */
[----:B------:R-:W-:Y:S05]  /*18090*/  WARPSYNC.COLLECTIVE R15, `(.L_x_2586) ;  /* 0x000000000f087348 */ /* 0x000fea0003c00000 */
[----:B------:R0:W1:Y:S02]  /*180a0*/  SHFL.IDX P6, R14, R13, R12, R11 ;  /* 0x0000000c0d0e7389 */ /* 0x00006400000c000b */
[----:B01----:R-:W-:Y:S01]  /*180b0*/  ENDCOLLECTIVE ;  /* 0x000000000000791b */ /* 0x003fe20003800000 */
.L_x_2586:
        /* <DEDUP_REMOVED lines=8> */
.L_x_2587:
        /* <DEDUP_REMOVED lines=15> */
.L_x_2588:
        /* <DEDUP_REMOVED lines=8> */
.L_x_2589:
        /* <DEDUP_REMOVED lines=15> */
.L_x_2590:
        /* <DEDUP_REMOVED lines=8> */
.L_x_2591:
        /* <DEDUP_REMOVED lines=15> */
.L_x_2592:
        /* <DEDUP_REMOVED lines=8> */
.L_x_2593:
[----:B------:R-:W-:-:S05]  /*18590*/  @!P0 MOV R3, R7 ;  /* 0x0000000700038202 */ /* 0x000fca0000000f00 */
        /* <DEDUP_REMOVED lines=13> */
.L_x_2594:
        /* <DEDUP_REMOVED lines=8> */
.L_x_2595:
        /* <DEDUP_REMOVED lines=13> */
.L_x_2596:
[----:B------:R-:W-:Y:S05]  /*187c0*/  BRA `(.L_x_2597) ;  /* 0xffffffbc00bc7947 */ /* 0x000fea000383ffff */
.L_x_2513:
[----:B0-----:R0:W2:Y:S02]  /*187d0*/  SYNCS.PHASECHK.TRANS64.TRYWAIT P0, [R22+URZ+0x38820], R3 ;  /* 0x03882003160075a7 */ /* 0x0010a4000800017f */
[----:B--2---:R-:W-:Y:S05]  /*187e0*/  @!P0 NANOSLEEP.SYNCS 0x989680 ;  /* 0x009896800000895d */ /* 0x004fea0003900000 */
[----:B------:R-:W2:Y:S02]  /*187f0*/  @!P0 SYNCS.PHASECHK.TRANS64 P0, [R22+URZ+0x38820], R3 ;  /* 0x03882003160085a7 */ /* 0x000ea4000800007f */
[----:B--2---:R-:W-:Y:S05]  /*18800*/  @!P0 BRA `(.L_x_2513) ;  /* 0xfffffffc00f08947 */ /* 0x004fea000383ffff */
[----:B------:R-:W-:Y:S05]  /*18810*/  BRA `(.L_x_2598) ;  /* 0xffffffc000307947 */ /* 0x000fea000383ffff */
.L_x_2518:
[----:B0-----:R0:W1:Y:S02]  /*18820*/  SYNCS.PHASECHK.TRANS64.TRYWAIT P0, [R6+URZ+0x38840], R3 ;  /* 0x03884003060075a7 */ /* 0x001064000800017f */
[----:B-1----:R-:W-:Y:S05]  /*18830*/  @!P0 NANOSLEEP.SYNCS 0x989680 ;  /* 0x009896800000895d */ /* 0x002fea0003900000 */
[----:B------:R-:W1:Y:S02]  /*18840*/  @!P0 SYNCS.PHASECHK.TRANS64 P0, [R6+URZ+0x38840], R3 ;  /* 0x03884003060085a7 */ /* 0x000e64000800007f */
[----:B-1----:R-:W-:Y:S05]  /*18850*/  @!P0 BRA `(.L_x_2518) ;  /* 0xfffffffc00f08947 */ /* 0x002fea000383ffff */
[----:B------:R-:W-:Y:S05]  /*18860*/  BRA `(.L_x_2599) ;  /* 0xffffffc400187947 */ /* 0x000fea000383ffff */
.L_x_2519:
        /* <DEDUP_REMOVED lines=8> */
.L_x_2601:
[----:B------:R-:W-:Y:S05]  /*188f0*/  BSYNC B1 ;  /* 0x0000000000017941 */ /* 0x000fea0003800000 */
.L_x_2600:
        /* <DEDUP_REMOVED lines=12> */
.L_x_2602:
[----:B------:R-:W-:Y:S01]  /*189c0*/  LOP3.LUT R23, R23, 0xfffff7ff, RZ, 0xc0, !PT ;  /* 0xfffff7ff17177812 */ /* 0x000fe200078ec0ff */
[----:B------:R-:W-:-:S03]  /*189d0*/  IMAD R9, R9, 0x2, R22 ;  /* 0x0000000209097824 */ /* 0x000fc600078e0216 */
[----:B------:R-:W-:-:S04]  /*189e0*/  @P2 LOP3.LUT R23, R23, 0x800, RZ, 0xfc, !PT ;  /* 0x0000080017172812 */ /* 0x000fc800078efcff */
[C---:B------:R-:W-:Y:S02]  /*189f0*/  LOP3.LUT P2, RZ, R23.reuse, 0x8, RZ, 0xc0, !PT ;  /* 0x0000000817ff7812 */ /* 0x040fe4000784c0ff */
[----:B------:R-:W-:Y:S02]  /*18a00*/  LOP3.LUT R23, R23, 0xfffffbff, RZ, 0xc0, !PT ;  /* 0xfffffbff17177812 */ /* 0x000fe400078ec0ff */
[----:B------:R-:W-:Y:S01]  /*18a10*/  MOV R13, R10 ;  /* 0x0000000a000d7202 */ /* 0x000fe20000000f00 */
[----:B------:R-:W-:Y:S01]  /*18a20*/  IMAD.MOV.U32 R12, RZ, RZ, 0x1 ;  /* 0x00000001ff0c7424 */ /* 0x000fe200078e00ff */
[----:B------:R-:W-:-:S04]  /*18a30*/  @P1 LOP3.LUT R23, R23, 0x400, RZ, 0xfc, !PT ;  /* 0x0000040017171812 */ /* 0x000fc800078efcff */
[----:B------:R-:W-:Y:S01]  /*18a40*/  LOP3.LUT P1, RZ, R23, 0x4, RZ, 0xc0, !PT ;  /* 0x0000000417ff7812 */ /* 0x000fe2000782c0ff */
[----:B------:R-:W-:-:S12]  /*18a50*/  IMAD.MOV.U32 R2, RZ, RZ, R14 ;  /* 0x000000ffff027224 */ /* 0x000fd800078e000e */
[----:B------:R-:W-:Y:S05]  /*18a60*/  WARPSYNC.COLLECTIVE R15, `(.L_x_2603) ;  /* 0x000000000f087348 */ /* 0x000fea0003c00000 */
[----:B------:R0:W1:Y:S02]  /*18a70*/  SHFL.IDX P6, R14, R13, R12, R11 ;  /* 0x0000000c0d0e7389 */ /* 0x00006400000c000b */
[----:B01----:R-:W-:Y:S01]  /*18a80*/  ENDCOLLECTIVE ;  /* 0x000000000000791b */ /* 0x003fe20003800000 */
.L_x_2603:
        /* <DEDUP_REMOVED lines=14> */
.L_x_2604:
[----:B------:R-:W-:Y:S02]  /*18b70*/  IMAD.MOV.U32 R13, RZ, RZ, R10 ;  /* 0x000000ffff0d7224 */ /* 0x000fe400078e000a */
[----:B------:R-:W-:Y:S02]  /*18b80*/  IMAD.MOV.U32 R12, RZ, RZ, 0x2 ;  /* 0x00000002ff0c7424 */ /* 0x000fe400078e00ff */
[----:B------:R-:W-:-:S07]  /*18b90*/  IMAD.MOV.U32 R2, RZ, RZ, R14 ;  /* 0x000000ffff027224 */ /* 0x000fce00078e000e */
[----:B------:R-:W-:Y:S05]  /*18ba0*/  WARPSYNC.COLLECTIVE R15, `(.L_x_2605) ;  /* 0x000000000f087348 */ /* 0x000fea0003c00000 */
[----:B------:R0:W1:Y:S02]  /*18bb0*/  SHFL.IDX P6, R14, R13, R12, R11 ;  /* 0x0000000c0d0e7389 */ /* 0x00006400000c000b */
[----:B01----:R-:W-:Y:S01]  /*18bc0*/  ENDCOLLECTIVE ;  /* 0x000000000000791b */ /* 0x003fe20003800000 */
.L_x_2605:
        /* <DEDUP_REMOVED lines=14> */
.L_x_2606:
[----:B------:R-:W-:Y:S01]  /*18cb0*/  IMAD.MOV.U32 R13, RZ, RZ, R10 ;  /* 0x000000ffff0d7224 */ /* 0x000fe200078e000a */
[----:B------:R-:W-:Y:S01]  /*18cc0*/  MOV R12, 0x3 ;  /* 0x00000003000c7802 */ /* 0x000fe20000000f00 */
[----:B------:R-:W-:-:S07]  /*18cd0*/  IMAD.MOV.U32 R2, RZ, RZ, R14 ;  /* 0x000000ffff027224 */ /* 0x000fce00078e000e */
[----:B------:R-:W-:Y:S05]  /*18ce0*/  WARPSYNC.COLLECTIVE R15, `(.L_x_2607) ;  /* 0x000000000f087348 */ /* 0x000fea0003c00000 */
[----:B------:R0:W1:Y:S02]  /*18cf0*/  SHFL.IDX P6, R14, R13, R12, R11 ;  /* 0x0000000c0d0e7389 */ /* 0x00006400000c000b */
[----:B01----:R-:W-:Y:S01]  /*18d00*/  ENDCOLLECTIVE ;  /* 0x000000000000791b */ /* 0x003fe20003800000 */
.L_x_2607:
        /* <DEDUP_REMOVED lines=14> */
.L_x_2608:
[----:B------:R-:W-:Y:S02]  /*18df0*/  IMAD.MOV.U32 R13, RZ, RZ, R10 ;  /* 0x000000ffff0d7224 */ /* 0x000fe400078e000a */
[----:B------:R-:W-:Y:S02]  /*18e00*/  IMAD.MOV.U32 R12, RZ, RZ, 0x4 ;  /* 0x00000004ff0c7424 */ /* 0x000fe400078e00ff */
[----:B------:R-:W-:-:S07]  /*18e10*/  IMAD.MOV.U32 R2, RZ, RZ, R14 ;  /* 0x000000ffff027224 */ /* 0x000fce00078e000e */
[----:B------:R-:W-:Y:S05]  /*18e20*/  WARPSYNC.COLLECTIVE R15, `(.L_x_2609) ;  /* 0x000000000f087348 */ /* 0x000fea0003c00000 */
[----:B------:R0:W1:Y:S02]  /*18e30*/  SHFL.IDX P6, R14, R13, R12, R11 ;  /* 0x0000000c0d0e7389 */ /* 0x00006400000c000b */
[----:B01----:R-:W-:Y:S01]  /*18e40*/  ENDCOLLECTIVE ;  /* 0x000000000000791b */ /* 0x003fe20003800000 */
.L_x_2609:
        /* <DEDUP_REMOVED lines=17> */
.L_x_2610:
[----:B------:R-:W-:Y:S01]  /*18f60*/  IMAD.MOV.U32 R2, RZ, RZ, R14 ;  /* 0x000000ffff027224 */ /* 0x000fe200078e000e */
[----:B------:R-:W-:Y:S06]  /*18f70*/  BRA `(.L_x_2611) ;  /* 0xffffffc0006c7947 */ /* 0x000fec000383ffff */
.L_x_2524:
[----:B-1----:R1:W2:Y:S02]  /*18f80*/  SYNCS.PHASECHK.TRANS64.TRYWAIT P0, [R6+URZ+0x38860], R2 ;  /* 0x03886002060075a7 */ /* 0x0022a4000800017f */
[----:B--2---:R-:W-:Y:S05]  /*18f90*/  @!P0 NANOSLEEP.SYNCS 0x989680 ;  /* 0x009896800000895d */ /* 0x004fea0003900000 */
[----:B------:R-:W2:Y:S02]  /*18fa0*/  @!P0 SYNCS.PHASECHK.TRANS64 P0, [R6+URZ+0x38860], R2 ;  /* 0x03886002060085a7 */ /* 0x000ea4000800007f */
[----:B--2---:R-:W-:Y:S05]  /*18fb0*/  @!P0 BRA `(.L_x_2524) ;  /* 0xfffffffc00f08947 */ /* 0x004fea000383ffff */
[----:B------:R-:W-:Y:S05]  /*18fc0*/  BRA `(.L_x_2612) ;  /* 0xffffffc000e47947 */ /* 0x000fea000383ffff */
.L_x_2525:
        /* <DEDUP_REMOVED lines=8> */
.L_x_2614:
[----:B------:R-:W-:Y:S05]  /*19050*/  BSYNC B1 ;  /* 0x0000000000017941 */ /* 0x000fea0003800000 */
.L_x_2613:
[----:B------:R-:W-:Y:S02]  /*19060*/  IMAD.MOV.U32 R13, RZ, RZ, R24 ;  /* 0x000000ffff0d7224 */ /* 0x000fe400078e0018 */
[----:B------:R-:W-:Y:S02]  /*19070*/  IMAD.MOV.U32 R12, RZ, RZ, RZ ;  /* 0x000000ffff0c7224 */ /* 0x000fe400078e00ff */
[----:B------:R-:W-:Y:S02]  /*19080*/  IMAD.MOV.U32 R11, RZ, RZ, 0x181f ;  /* 0x0000181fff0b7424 */ /* 0x000fe400078e00ff */
[----:B------:R-:W-:Y:S02]  /*19090*/  IMAD.MOV.U32 R15, RZ, RZ, -0x1 ;  /* 0xffffffffff0f7424 */ /* 0x000fe400078e00ff */
[----:B------:R-:W-:Y:S02]  /*190a0*/  IMAD.MOV.U32 R3, RZ, RZ, R14 ;  /* 0x000000ffff037224 */ /* 0x000fe400078e000e */
[----:B------:R-:W-:-:S07]  /*190b0*/  IMAD R7, R7, 0x2, R22 ;  /* 0x0000000207077824 */ /* 0x000fce00078e0216 */
[----:B------:R-:W-:Y:S05]  /*190c0*/  WARPSYNC.COLLECTIVE R15, `(.L_x_2615) ;  /* 0x000000000f087348 */ /* 0x000fea0003c00000 */
[----:B------:R0:W1:Y:S02]  /*190d0*/  SHFL.IDX P6, R14, R13, R12, R11 ;  /* 0x0000000c0d0e7389 */ /* 0x00006400000c000b */
[----:B01----:R-:W-:Y:S01]  /*190e0*/  ENDCOLLECTIVE ;  /* 0x000000000000791b */ /* 0x003fe20003800000 */
.L_x_2615:
[----:B------:R-:W-:Y:S02]  /*190f0*/  IMAD.MOV.U32 R13, RZ, RZ, R25 ;  /* 0x000000ffff0d7224 */ /* 0x000fe400078e0019 */
[----:B------:R-:W-:Y:S02]  /*19100*/  IMAD.MOV.U32 R12, RZ, RZ, 0x1 ;  /* 0x00000001ff0c7424 */ /* 0x000fe400078e00ff */
[----:B------:R-:W-:-:S07]  /*19110*/  IMAD.MOV.U32 R2, RZ, RZ, R14 ;  /* 0x000000ffff027224 */ /* 0x000fce00078e000e */
[----:B------:R-:W-:Y:S05]  /*19120*/  WARPSYNC.COLLECTIVE R15, `(.L_x_2616) ;  /* 0x000000000f087348 */ /* 0x000fea0003c00000 */
[----:B------:R0:W1:Y:S02]  /*19130*/  SHFL.IDX P6, R14, R13, R12, R11 ;  /* 0x0000000c0d0e7389 */ /* 0x00006400000c000b */
[----:B01----:R-:W-:Y:S01]  /*19140*/  ENDCOLLECTIVE ;  /* 0x000000000000791b */ /* 0x003fe20003800000 */
.L_x_2616:
        /* <DEDUP_REMOVED lines=18> */
.L_x_2617:
[----:B------:R-:W-:Y:S02]  /*19270*/  IMAD.MOV.U32 R13, RZ, RZ, R25 ;  /* 0x000000ffff0d7224 */ /* 0x000fe400078e0019 */
[----:B------:R-:W-:Y:S01]  /*19280*/  IMAD.MOV.U32 R12, RZ, RZ, 0x2 ;  /* 0x00000002ff0c7424 */ /* 0x000fe200078e00ff */
[----:B------:R-:W-:-:S07]  /*19290*/  MOV R2, R14 ;  /* 0x0000000e00027202 */ /* 0x000fce0000000f00 */
[----:B------:R-:W-:Y:S05]  /*192a0*/  WARPSYNC.COLLECTIVE R15, `(.L_x_2618) ;  /* 0x000000000f087348 */ /* 0x000fea0003c00000 */
[----:B------:R0:W1:Y:S02]  /*192b0*/  SHFL.IDX P6, R14, R13, R12, R11 ;  /* 0x0000000c0d0e7389 */ /* 0x00006400000c000b */
[----:B01----:R-:W-:Y:S01]  /*192c0*/  ENDCOLLECTIVE ;  /* 0x000000000000791b */ /* 0x003fe20003800000 */
.L_x_2618:
        /* <DEDUP_REMOVED lines=18> */
.L_x_2619:
[----:B------:R-:W-:Y:S02]  /*193f0*/  IMAD.MOV.U32 R13, RZ, RZ, R25 ;  /* 0x000000ffff0d7224 */ /* 0x000fe400078e0019 */
[----:B------:R-:W-:Y:S02]  /*19400*/  IMAD.MOV.U32 R12, RZ, RZ, 0x3 ;  /* 0x00000003ff0c7424 */ /* 0x000fe400078e00ff */
[----:B------:R-:W-:-:S07]  /*19410*/  IMAD.MOV.U32 R2, RZ, RZ, R14 ;  /* 0x000000ffff027224 */ /* 0x000fce00078e000e */
[----:B------:R-:W-:Y:S05]  /*19420*/  WARPSYNC.COLLECTIVE R15, `(.L_x_2620) ;  /* 0x000000000f087348 */ /* 0x000fea0003c00000 */
[----:B------:R0:W1:Y:S02]  /*19430*/  SHFL.IDX P6, R14, R13, R12, R11 ;  /* 0x0000000c0d0e7389 */ /* 0x00006400000c000b */
[----:B01----:R-:W-:Y:S01]  /*19440*/  ENDCOLLECTIVE ;  /* 0x000000000000791b */ /* 0x003fe20003800000 */
.L_x_2620:
        /* <DEDUP_REMOVED lines=18> */
.L_x_2621:
[----:B------:R-:W-:Y:S02]  /*19570*/  IMAD.MOV.U32 R13, RZ, RZ, R25 ;  /* 0x000000ffff0d7224 */ /* 0x000fe400078e0019 */
[----:B------:R-:W-:Y:S02]  /*19580*/  IMAD.MOV.U32 R12, RZ, RZ, 0x4 ;  /* 0x00000004ff0c7424 */ /* 0x000fe400078e00ff */
[----:B------:R-:W-:-:S07]  /*19590*/  IMAD.MOV.U32 R2, RZ, RZ, R14 ;  /* 0x000000ffff027224 */ /* 0x000fce00078e000e */
[----:B------:R-:W-:Y:S05]  /*195a0*/  WARPSYNC.COLLECTIVE R15, `(.L_x_2622) ;  /* 0x000000000f087348 */ /* 0x000fea0003c00000 */
[----:B------:R0:W1:Y:S02]  /*195b0*/  SHFL.IDX P6, R14, R13, R12, R11 ;  /* 0x0000000c0d0e7389 */ /* 0x00006400000c000b */
[----:B01----:R-:W-:Y:S01]  /*195c0*/  ENDCOLLECTIVE ;  /* 0x000000000000791b */ /* 0x003fe20003800000 */
.L_x_2622:
[----:B------:R-:W-:-:S04]  /*195d0*/  IADD3 R2, P0, R2, R0, RZ ;  /* 0x0000000002027210 */ /* 0x000fc80007f1e0ff */
[----:B------:R-:W-:Y:S02]  /*195e0*/  IADD3.X R3, RZ, R3, RZ, P0, !PT ;  /* 0x00000003ff037210 */ /* 0x000fe400007fe4ff */
        /* <DEDUP_REMOVED lines=11> */
.L_x_2623:
        /* <DEDUP_REMOVED lines=9> */
.L_x_2533:
[----:B0-----:R0:W2:Y:S02]  /*19730*/  SYNCS.PHASECHK.TRANS64.TRYWAIT P0, [R4+URZ+0x38860], R3 ;  /* 0x03886003040075a7 */ /* 0x0010a4000800017f */
[----:B--2---:R-:W-:Y:S05]  /*19740*/  @!P0 NANOSLEEP.SYNCS 0x989680 ;  /* 0x009896800000895d */ /* 0x004fea0003900000 */
[----:B------:R-:W2:Y:S02]  /*19750*/  @!P0 SYNCS.PHASECHK.TRANS64 P0, [R4+URZ+0x38860], R3 ;  /* 0x03886003040085a7 */ /* 0x000ea4000800007f */
[----:B--2---:R-:W-:Y:S05]  /*19760*/  @!P0 BRA `(.L_x_2533) ;  /* 0xfffffffc00f08947 */ /* 0x004fea000383ffff */
[----:B------:R-:W-:Y:S05]  /*19770*/  BRA `(.L_x_2625) ;  /* 0xffffffc400287947 */ /* 0x000fea000383ffff */
.L_x_2534:
[----:B------:R-:W-:Y:S01]  /*19780*/  BSSY B0, `(.L_x_2626) ;  /* 0x0000008000007945 */ /* 0x000fe20003800000 */
[----:B------:R-:W-:Y:S02]  /*19790*/  IMAD.MOV.U32 R13, RZ, RZ, R25 ;  /* 0x000000ffff0d7224 */ /* 0x000fe400078e0019 */
[----:B------:R-:W-:Y:S02]  /*197a0*/  IMAD.MOV.U32 R12, RZ, RZ, RZ ;  /* 0x000000ffff0c7224 */ /* 0x000fe400078e00ff */
[----:B------:R-:W-:Y:S02]  /*197b0*/  IMAD.MOV.U32 R11, RZ, RZ, 0x181f ;  /* 0x0000181fff0b7424 */ /* 0x000fe400078e00ff */
[----:B------:R-:W-:-:S07]  /*197c0*/  IMAD.MOV.U32 R15, RZ, RZ, -0x1 ;  /* 0xffffffffff0f7424 */ /* 0x000fce00078e00ff */
[----:B01----:R-:W-:Y:S05]  /*197d0*/  WARPSYNC.COLLECTIVE R15, `(.L_x_2627) ;  /* 0x000000000f087348 */ /* 0x003fea0003c00000 */
[----:B-1----:R1:W2:Y:S02]  /*197e0*/  SHFL.IDX P6, R14, R13, R12, R11 ;  /* 0x0000000c0d0e7389 */ /* 0x0022a400000c000b */
[----:B012---:R-:W-:Y:S01]  /*197f0*/  ENDCOLLECTIVE ;  /* 0x000000000000791b */ /* 0x007fe20003800000 */
.L_x_2627:
[----:B------:R-:W-:Y:S05]  /*19800*/  BSYNC B0 ;  /* 0x0000000000007941 */ /* 0x000fea0003800000 */
.L_x_2626:
        /* <DEDUP_REMOVED lines=10> */
.L_x_2628:
        /* <DEDUP_REMOVED lines=21> */
.L_x_2629:
[----:B------:R-:W-:Y:S01]  /*19a00*/  @!PT LDS RZ, [RZ] ;  /* 0x00000000fffff984 */ /* 0x000fe20000000800 */
[----:B------:R-:W-:Y:S01]  /*19a10*/  @!PT LDS RZ, [RZ] ;  /* 0x00000000fffff984 */ /* 0x000fe20000000800 */
[----:B------:R-:W-:Y:S01]  /*19a20*/  @!PT LDS RZ, [RZ] ;  /* 0x00000000fffff984 */ /* 0x000fe20000000800 */
[----:B------:R0:W-:Y:S01]  /*19a30*/  LDGSTS.E.BYPASS.LTC128B.128 [R0+0x5400], desc[UR38][R2.64+0x100], !P4 ;  /* 0x0540010002007fae */ /* 0x0001e2000e101d66 */
[----:B------:R-:W-:Y:S01]  /*19a40*/  ISETP.LT.OR P4, PT, R5, 0x1, P0 ;  /* 0x000000010500780c */ /* 0x000fe20000781670 */
[----:B------:R-:W-:-:S12]  /*19a50*/  IMAD.MOV.U32 R13, RZ, RZ, R24 ;  /* 0x000000ffff0d7224 */ /* 0x000fd800078e0018 */
[----:B------:R0:W-:Y:S01]  /*19a60*/  LDGSTS.E.BYPASS.LTC128B.128 [R0+0x7c00], desc[UR38][R2.64+0x180], !P4 ;  /* 0x07c0018002007fae */ /* 0x0001e2000e101d66 */
[----:B------:R-:W-:-:S07]  /*19a70*/  IMAD.MOV.U32 R7, RZ, RZ, R14 ;  /* 0x000000ffff077224 */ /* 0x000fce00078e000e */
[----:B0-----:R-:W-:Y:S05]  /*19a80*/  WARPSYNC.COLLECTIVE R15, `(.L_x_2630) ;  /* 0x000000000f087348 */ /* 0x001fea0003c00000 */
[----:B------:R1:W2:Y:S02]  /*19a90*/  SHFL.IDX P6, R14, R13, R12, R11 ;  /* 0x0000000c0d0e7389 */ /* 0x0002a400000c000b */
[----:B012---:R-:W-:Y:S01]  /*19aa0*/  ENDCOLLECTIVE ;  /* 0x000000000000791b */ /* 0x007fe20003800000 */
.L_x_2630:
[----:B------:R-:W-:Y:S02]  /*19ab0*/  IMAD.MOV.U32 R13, RZ, RZ, R25 ;  /* 0x000000ffff0d7224 */ /* 0x000fe400078e0019 */
[----:B------:R-:W-:Y:S01]  /*19ac0*/  IMAD.MOV.U32 R12, RZ, RZ, 0x2 ;  /* 0x00000002ff0c7424 */ /* 0x000fe200078e00ff */
[----:B------:R-:W-:-:S13]  /*19ad0*/  IADD3 R2, P4, R14, R8, RZ ;  /* 0x000000080e027210 */ /* 0x000fda0007f9e0ff */
[----:B------:R-:W-:Y:S05]  /*19ae0*/  WARPSYNC.COLLECTIVE R15, `(.L_x_2631) ;  /* 0x000000000f087348 */ /* 0x000fea0003c00000 */
[----:B------:R0:W1:Y:S02]  /*19af0*/  SHFL.IDX P6, R14, R13, R12, R11 ;  /* 0x0000000c0d0e7389 */ /* 0x00006400000c000b */
[----:B01----:R-:W-:Y:S01]  /*19b00*/  ENDCOLLECTIVE ;  /* 0x000000000000791b */ /* 0x003fe20003800000 */
.L_x_2631:
        /* <DEDUP_REMOVED lines=12> */
.L_x_2632:
        /* <DEDUP_REMOVED lines=14> */
.L_x_2633:
        /* <DEDUP_REMOVED lines=12> */
.L_x_2634:
        /* <DEDUP_REMOVED lines=14> */
.L_x_2635:
        /* <DEDUP_REMOVED lines=12> */
.L_x_2636:
        /* <DEDUP_REMOVED lines=9> */
.L_x_2539:
        /* <DEDUP_REMOVED lines=8> */
.L_x_2639:
[----:B------:R-:W-:Y:S05]  /*1a020*/  BSYNC B0 ;  /* 0x0000000000007941 */ /* 0x000fea0003800000 */
.L_x_2638:
[----:B------:R-:W-:Y:S02]  /*1a030*/  IMAD.MOV.U32 R13, RZ, RZ, R16 ;  /* 0x000000ffff0d7224 */ /* 0x000fe400078e0010 */
        /* <DEDUP_REMOVED lines=8> */
.L_x_2640:
        /* <DEDUP_REMOVED lines=18> */
.L_x_2641:
[----:B------:R-:W-:Y:S01]  /*1a1e0*/  IMAD.MOV.U32 R12, RZ, RZ, 0x2 ;  /* 0x00000002ff0c7424 */ /* 0x000fe200078e00ff */
[----:B------:R-:W-:-:S05]  /*1a1f0*/  SEL R6, R14, RZ, P1 ;  /* 0x000000ff0e067207 */ /* 0x000fca0000800000 */
[----:B------:R-:W-:-:S05]  /*1a200*/  IMAD.IADD R6, R5, 0x1, R6 ;  /* 0x0000000105067824 */ /* 0x000fca00078e0206 */
[----:B------:R-:W-:-:S07]  /*1a210*/  MOV R13, R6 ;  /* 0x00000006000d7202 */ /* 0x000fce0000000f00 */
[----:B------:R-:W-:Y:S05]  /*1a220*/  WARPSYNC.COLLECTIVE R15, `(.L_x_2642) ;  /* 0x000000000f087348 */ /* 0x000fea0003c00000 */
[----:B------:R0:W1:Y:S02]  /*1a230*/  SHFL.UP P6, R14, R13, R12, R11 ;  /* 0x0400000c0d0e7389 */ /* 0x00006400000c000b */
[----:B01----:R-:W-:Y:S01]  /*1a240*/  ENDCOLLECTIVE ;  /* 0x000000000000791b */ /* 0x003fe20003800000 */
.L_x_2642:
[----:B------:R-:W-:Y:S01]  /*1a250*/  IMAD.MOV.U32 R12, RZ, RZ, 0x4 ;  /* 0x00000004ff0c7424 */ /* 0x000fe200078e00ff */
[----:B------:R-:W-:-:S05]  /*1a260*/  SEL R7, R14, RZ, P2 ;  /* 0x000000ff0e077207 */ /* 0x000fca0001000000 */
[----:B------:R-:W-:-:S04]  /*1a270*/  IMAD.IADD R7, R6, 0x1, R7 ;  /* 0x0000000106077824 */ /* 0x000fc800078e0207 */
[----:B------:R-:W-:-:S07]  /*1a280*/  IMAD.MOV.U32 R13, RZ, RZ, R7 ;  /* 0x000000ffff0d7224 */ /* 0x000fce00078e0007 */
[----:B------:R-:W-:Y:S05]  /*1a290*/  WARPSYNC.COLLECTIVE R15, `(.L_x_2643) ;  /* 0x000000000f087348 */ /* 0x000fea0003c00000 */
[----:B------:R0:W1:Y:S02]  /*1a2a0*/  SHFL.UP P6, R14, R13, R12, R11 ;  /* 0x0400000c0d0e7389 */ /* 0x00006400000c000b */
[----:B01----:R-:W-:Y:S01]  /*1a2b0*/  ENDCOLLECTIVE ;  /* 0x000000000000791b */ /* 0x003fe20003800000 */
.L_x_2643:
[----:B------:R-:W-:Y:S01]  /*1a2c0*/  IMAD.MOV.U32 R12, RZ, RZ, 0x8 ;  /* 0x00000008ff0c7424 */ /* 0x000fe200078e00ff */
[----:B------:R-:W-:-:S05]  /*1a2d0*/  SEL R2, R14, RZ, P3 ;  /* 0x000000ff0e027207 */ /* 0x000fca0001800000 */
[----:B------:R-:W-:-:S04]  /*1a2e0*/  IMAD.IADD R2, R7, 0x1, R2 ;  /* 0x0000000107027824 */ /* 0x000fc800078e0202 */
[----:B------:R-:W-:-:S07]  /*1a2f0*/  IMAD.MOV.U32 R13, RZ, RZ, R2 ;  /* 0x000000ffff0d7224 */ /* 0x000fce00078e0002 */
[----:B------:R-:W-:Y:S05]  /*1a300*/  WARPSYNC.COLLECTIVE R15, `(.L_x_2644) ;  /* 0x000000000f087348 */ /* 0x000fea0003c00000 */
[----:B------:R0:W1:Y:S02]  /*1a310*/  SHFL.UP P6, R14, R13, R12, R11 ;  /* 0x0400000c0d0e7389 */ /* 0x00006400000c000b */
[----:B01----:R-:W-:Y:S01]  /*1a320*/  ENDCOLLECTIVE ;  /* 0x000000000000791b */ /* 0x003fe20003800000 */
.L_x_2644:
[----:B------:R-:W-:Y:S01]  /*1a330*/  IMAD.MOV.U32 R12, RZ, RZ, 0x10 ;  /* 0x00000010ff0c7424 */ /* 0x000fe200078e00ff */
[----:B------:R-:W-:-:S05]  /*1a340*/  SEL R3, R14, RZ, P4 ;  /* 0x000000ff0e037207 */ /* 0x000fca0002000000 */
[----:B------:R-:W-:-:S04]  /*1a350*/  IMAD.IADD R3, R2, 0x1, R3 ;  /* 0x0000000102037824 */ /* 0x000fc800078e0203 */
[----:B------:R-:W-:-:S07]  /*1a360*/  IMAD.MOV.U32 R13, RZ, RZ, R3 ;  /* 0x000000ffff0d7224 */ /* 0x000fce00078e0003 */
[----:B------:R-:W-:Y:S05]  /*1a370*/  WARPSYNC.COLLECTIVE R15, `(.L_x_2645) ;  /* 0x000000000f087348 */ /* 0x000fea0003c00000 */
[----:B------:R0:W1:Y:S02]  /*1a380*/  SHFL.UP P6, R14, R13, R12, R11 ;  /* 0x0400000c0d0e7389 */ /* 0x00006400000c000b */
[----:B01----:R-:W-:Y:S01]  /*1a390*/  ENDCOLLECTIVE ;  /* 0x000000000000791b */ /* 0x003fe20003800000 */
.L_x_2645:
[----:B------:R-:W-:Y:S01]  /*1a3a0*/  MOV R12, 0x1f ;  /* 0x0000001f000c7802 */ /* 0x000fe20000000f00 */
[----:B------:R-:W-:Y:S01]  /*1a3b0*/  IMAD.MOV.U32 R11, RZ, RZ, 0x1f ;  /* 0x0000001fff0b7424 */ /* 0x000fe200078e00ff */
[----:B------:R-:W-:-:S05]  /*1a3c0*/  SEL R6, R14, RZ, P5 ;  /* 0x000000ff0e067207 */ /* 0x000fca0002800000 */
[----:B------:R-:W-:-:S04]  /*1a3d0*/  IMAD.IADD R6, R3, 0x1, R6 ;  /* 0x0000000103067824 */ /* 0x000fc800078e0206 */
[----:B------:R-:W-:-:S07]  /*1a3e0*/  IMAD.MOV.U32 R13, RZ, RZ, R6 ;  /* 0x000000ffff0d7224 */ /* 0x000fce00078e0006 */
[----:B------:R-:W-:Y:S05]  /*1a3f0*/  WARPSYNC.COLLECTIVE R15, `(.L_x_2646) ;  /* 0x000000000f087348 */ /* 0x000fea0003c00000 */
[----:B------:R0:W1:Y:S02]  /*1a400*/  SHFL.IDX P6, R14, R13, R12, R11 ;  /* 0x0000000c0d0e7389 */ /* 0x00006400000c000b */
[----:B01----:R-:W-:Y:S01]  /*1a410*/  ENDCOLLECTIVE ;  /* 0x000000000000791b */ /* 0x003fe20003800000 */
.L_x_2646:
[----:B------:R-:W-:Y:S05]  /*1a420*/  BRA `(.L_x_2647) ;  /* 0xffffffc000407947 */ /* 0x000fea000383ffff */
.L_x_2544:
[----:B------:R-:W-:Y:S01]  /*1a430*/  BSSY B0, `(.L_x_2648) ;  /* 0x0000008000007945 */ /* 0x000fe20003800000 */
[----:B-----5:R-:W-:Y:S02]  /*1a440*/  IMAD.MOV.U32 R13, RZ, RZ, R5 ;  /* 0x000000ffff0d7224 */ /* 0x020fe400078e0005 */
[----:B------:R-:W-:Y:S02]  /*1a450*/  IMAD.MOV.U32 R12, RZ, RZ, 0x1 ;  /* 0x00000001ff0c7424 */ /* 0x000fe400078e00ff */
[----:B------:R-:W-:Y:S02]  /*1a460*/  IMAD.MOV.U32 R11, RZ, RZ, RZ ;  /* 0x000000ffff0b7224 */ /* 0x000fe400078e00ff */
[----:B------:R-:W-:-:S07]  /*1a470*/  IMAD.MOV.U32 R15, RZ, RZ, -0x1 ;  /* 0xffffffffff0f7424 */ /* 0x000fce00078e00ff */
[----:B01----:R-:W-:Y:S05]  /*1a480*/  WARPSYNC.COLLECTIVE R15, `(.L_x_2649) ;  /* 0x000000000f087348 */ /* 0x003fea0003c00000 */
[----:B------:R2:W3:Y:S02]  /*1a490*/  SHFL.UP P6, R14, R13, R12, R11 ;  /* 0x0400000c0d0e7389 */ /* 0x0004e400000c000b */
[----:B0123--:R-:W-:Y:S01]  /*1a4a0*/  ENDCOLLECTIVE ;  /* 0x000000000000791b */ /* 0x00ffe20003800000 */
.L_x_2649:
[----:B------:R-:W-:Y:S05]  /*1a4b0*/  BSYNC B0 ;  /* 0x0000000000007941 */ /* 0x000fea0003800000 */
.L_x_2648:
        /* <DEDUP_REMOVED lines=8> */
.L_x_2650:
[----:B------:R-:W-:Y:S01]  /*1a540*/  IMAD.MOV.U32 R12, RZ, RZ, 0x4 ;  /* 0x00000004ff0c7424 */ /* 0x000fe200078e00ff */
[----:B------:R-:W-:-:S05]  /*1a550*/  SEL R2, R14, RZ, P2 ;  /* 0x000000ff0e027207 */ /* 0x000fca0001000000 */
[----:B------:R-:W-:-:S04]  /*1a560*/  IMAD.IADD R2, R13, 0x1, R2 ;  /* 0x000000010d027824 */ /* 0x000fc800078e0202 */
[----:B------:R-:W-:-:S07]  /*1a570*/  IMAD.MOV.U32 R13, RZ, RZ, R2 ;  /* 0x000000ffff0d7224 */ /* 0x000fce00078e0002 */
[----:B------:R-:W-:Y:S05]  /*1a580*/  WARPSYNC.COLLECTIVE R15, `(.L_x_2651) ;  /* 0x000000000f087348 */ /* 0x000fea0003c00000 */
[----:B------:R0:W1:Y:S02]  /*1a590*/  SHFL.UP P6, R14, R13, R12, R11 ;  /* 0x0400000c0d0e7389 */ /* 0x00006400000c000b */
[----:B01----:R-:W-:Y:S01]  /*1a5a0*/  ENDCOLLECTIVE ;  /* 0x000000000000791b */ /* 0x003fe20003800000 */
.L_x_2651:
[----:B------:R-:W-:Y:S01]  /*1a5b0*/  IMAD.MOV.U32 R12, RZ, RZ, 0x8 ;  /* 0x00000008ff0c7424 */ /* 0x000fe200078e00ff */
[----:B------:R-:W-:-:S04]  /*1a5c0*/  SEL R3, R14, RZ, P3 ;  /* 0x000000ff0e037207 */ /* 0x000fc80001800000 */
[----:B------:R-:W-:-:S05]  /*1a5d0*/  IADD3 R3, R2, R3, RZ ;  /* 0x0000000302037210 */ /* 0x000fca0007ffe0ff */
[----:B------:R-:W-:-:S07]  /*1a5e0*/  IMAD.MOV.U32 R13, RZ, RZ, R3 ;  /* 0x000000ffff0d7224 */ /* 0x000fce00078e0003 */
[----:B------:R-:W-:Y:S05]  /*1a5f0*/  WARPSYNC.COLLECTIVE R15, `(.L_x_2652) ;  /* 0x000000000f087348 */ /* 0x000fea0003c00000 */
[----:B------:R0:W1:Y:S02]  /*1a600*/  SHFL.UP P6, R14, R13, R12, R11 ;  /* 0x0400000c0d0e7389 */ /* 0x00006400000c000b */
[----:B01----:R-:W-:Y:S01]  /*1a610*/  ENDCOLLECTIVE ;  /* 0x000000000000791b */ /* 0x003fe20003800000 */
.L_x_2652:
[----:B------:R-:W-:Y:S01]  /*1a620*/  IMAD.MOV.U32 R12, RZ, RZ, 0x10 ;  /* 0x00000010ff0c7424 */ /* 0x000fe200078e00ff */
[----:B------:R-:W-:-:S05]  /*1a630*/  SEL R4, R14, RZ, P4 ;  /* 0x000000ff0e047207 */ /* 0x000fca0002000000 */
[----:B------:R-:W-:-:S04]  /*1a640*/  IMAD.IADD R4, R3, 0x1, R4 ;  /* 0x0000000103047824 */ /* 0x000fc800078e0204 */
[----:B------:R-:W-:-:S07]  /*1a650*/  IMAD.MOV.U32 R13, RZ, RZ, R4 ;  /* 0x000000ffff0d7224 */ /* 0x000fce00078e0004 */
[----:B------:R-:W-:Y:S05]  /*1a660*/  WARPSYNC.COLLECTIVE R15, `(.L_x_2653) ;  /* 0x000000000f087348 */ /* 0x000fea0003c00000 */
[----:B------:R0:W1:Y:S02]  /*1a670*/  SHFL.UP P6, R14, R13, R12, R11 ;  /* 0x0400000c0d0e7389 */ /* 0x00006400000c000b */
[----:B01----:R-:W-:Y:S01]  /*1a680*/  ENDCOLLECTIVE ;  /* 0x000000000000791b */ /* 0x003fe20003800000 */
.L_x_2653:
        /* <DEDUP_REMOVED lines=8> */
.L_x_2654:
[----:B------:R-:W-:Y:S05]  /*1a710*/  BRA `(.L_x_2655) ;  /* 0xffffffc000207947 */ /* 0x000fea000383ffff */
.L_x_2546:
[----:B------:R-:W-:Y:S01]  /*1a720*/  BSSY B0, `(.L_x_2656) ;  /* 0x0000006000007945 */ /* 0x000fe20003800000 */
[----:B------:R-:W-:Y:S01]  /*1a730*/  PLOP3.LUT P6, PT, P6, PT, PT, 0x8, 0x0 ;  /* 0x000000000000781c */ /* 0x000fe200037ce170 */
[----:B------:R-:W-:-:S12]  /*1a740*/  IMAD.MOV.U32 R15, RZ, RZ, -0x1 ;  /* 0xffffffffff0f7424 */ /* 0x000fd800078e00ff */
[----:B0-----:R-:W-:Y:S05]  /*1a750*/  WARPSYNC.COLLECTIVE R15, `(.L_x_2657) ;  /* 0x000000000f087348 */ /* 0x001fea0003c00000 */
[----:B------:R-:W-:Y:S01]  /*1a760*/  VOTE.ANY R14, PT, P6 ;  /* 0x00000000000e7806 */ /* 0x000fe200030e0100 */
[----:B0-----:R-:W-:Y:S06]  /*1a770*/  ENDCOLLECTIVE ;  /* 0x000000000000791b */ /* 0x001fec0003800000 */
.L_x_2657:
[----:B------:R-:W-:Y:S05]  /*1a780*/  BSYNC B0 ;  /* 0x0000000000007941 */ /* 0x000fea0003800000 */
.L_x_2656:
[----:B------:R-:W-:Y:S02]  /*1a790*/  IMAD.MOV.U32 R2, RZ, RZ, R14 ;  /* 0x000000ffff027224 */ /* 0x000fe400078e000e */
[----:B------:R-:W-:Y:S02]  /*1a7a0*/  IMAD.MOV.U32 R13, RZ, RZ, R5 ;  /* 0x000000ffff0d7224 */ /* 0x000fe400078e0005 */
[----:B------:R-:W0:Y:S01]  /*1a7b0*/  POPC R4, R2 ;  /* 0x0000000200047309 */ /* 0x000e220000000000 */
[----:B------:R-:W-:Y:S02]  /*1a7c0*/  IMAD.MOV.U32 R11, RZ, RZ, 0x1f ;  /* 0x0000001fff0b7424 */ /* 0x000fe400078e00ff */
[----:B------:R-:W-:Y:S01]  /*1a7d0*/  IMAD.MOV.U32 R15, RZ, RZ, -0x1 ;  /* 0xffffffffff0f7424 */ /* 0x000fe200078e00ff */
[----:B0-----:R-:W-:-:S07]  /*1a7e0*/  MOV R12, R4 ;  /* 0x00000004000c7202 */ /* 0x001fce0000000f00 */
[----:B------:R-:W-:Y:S05]  /*1a7f0*/  WARPSYNC.COLLECTIVE R15, `(.L_x_2658) ;  /* 0x000000000f087348 */ /* 0x000fea0003c00000 */
[----:B------:R0:W1:Y:S02]  /*1a800*/  SHFL.IDX P6, R14, R13, R12, R11 ;  /* 0x0000000c0d0e7389 */ /* 0x00006400000c000b */
[----:B01----:R-:W-:Y:S01]  /*1a810*/  ENDCOLLECTIVE ;  /* 0x000000000000791b */ /* 0x003fe20003800000 */
.L_x_2658:
[----:B------:R-:W-:Y:S01]  /*1a820*/  IMAD.MOV.U32 R5, RZ, RZ, R14 ;  /* 0x000000ffff057224 */ /* 0x000fe200078e000e */
[----:B------:R-:W-:Y:S06]  /*1a830*/  BRA `(.L_x_2659) ;  /* 0xffffffc000107947 */ /* 0x000fec000383ffff */
.L_x_2548:
[----:B------:R-:W-:Y:S01]  /*1a840*/  BSSY B0, `(.L_x_2660) ;  /* 0x0000007000007945 */ /* 0x000fe20003800000 */
[----:B------:R-:W-:Y:S02]  /*1a850*/  IMAD.MOV.U32 R13, RZ, RZ, R6 ;  /* 0x000000ffff0d7224 */ /* 0x000fe400078e0006 */
[----:B------:R-:W-:Y:S02]  /*1a860*/  IMAD.MOV.U32 R11, RZ, RZ, 0x1f ;  /* 0x0000001fff0b7424 */ /* 0x000fe400078e00ff */
[----:B------:R-:W-:-:S07]  /*1a870*/  IMAD.MOV.U32 R15, RZ, RZ, -0x1 ;  /* 0xffffffffff0f7424 */ /* 0x000fce00078e00ff */
[----:B012---:R-:W-:Y:S05]  /*1a880*/  WARPSYNC.COLLECTIVE R15, `(.L_x_2661) ;  /* 0x000000000f087348 */ /* 0x007fea0003c00000 */
[----:B------:R3:W4:Y:S02]  /*1a890*/  SHFL.IDX P6, R14, R13, R12, R11 ;  /* 0x0000000c0d0e7389 */ /* 0x00072400000c000b */
[----:B01234-:R-:W-:Y:S01]  /*1a8a0*/  ENDCOLLECTIVE ;  /* 0x000000000000791b */ /* 0x01ffe20003800000 */
.L_x_2661:
[----:B------:R-:W-:Y:S05]  /*1a8b0*/  BSYNC B0 ;  /* 0x0000000000007941 */ /* 0x000fea0003800000 */
.L_x_2660:
[----:B------:R-:W-:Y:S05]  /*1a8c0*/  BRA `(.L_x_2547) ;  /* 0xffffffc000087947 */ /* 0x000fea000383ffff */
.L_x_2552:
[----:B-1----:R1:W3:Y:S02]  /*1a8d0*/  SYNCS.PHASECHK.TRANS64.TRYWAIT P0, [R4+URZ+0x38820], R0 ;  /* 0x03882000040075a7 */ /* 0x0022e4000800017f */
[----:B---3--:R-:W-:Y:S05]  /*1a8e0*/  @!P0 NANOSLEEP.SYNCS 0x989680 ;  /* 0x009896800000895d */ /* 0x008fea0003900000 */
[----:B------:R-:W3:Y:S02]  /*1a8f0*/  @!P0 SYNCS.PHASECHK.TRANS64 P0, [R4+URZ+0x38820], R0 ;  /* 0x03882000040085a7 */ /* 0x000ee4000800007f */
[----:B---3--:R-:W-:Y:S05]  /*1a900*/  @!P0 BRA `(.L_x_2552) ;  /* 0xfffffffc00f08947 */ /* 0x008fea000383ffff */
[----:B------:R-:W-:Y:S05]  /*1a910*/  BRA `(.L_x_2662) ;  /* 0xffffffc400807947 */ /* 0x000fea000383ffff */
.L_x_2553:
        /* <DEDUP_REMOVED lines=11> */
.L_x_2664:
[----:B------:R-:W-:Y:S05]  /*1a9d0*/  BSYNC B0 ;  /* 0x0000000000007941 */ /* 0x000fea0003800000 */
.L_x_2663:
[----:B------:R-:W-:Y:S05]  /*1a9e0*/  BRA `(.L_x_2665) ;  /* 0xffffffc400687947 */ /* 0x000fea000383ffff */
.L_x_2556:
[----:B------:R-:W-:Y:S01]  /*1a9f0*/  BSSY B1, `(.L_x_2666) ;  /* 0x0000006000017945 */ /* 0x000fe20003800000 */
[----:B------:R-:W-:-:S07]  /*1aa00*/  IMAD.MOV.U32 R15, RZ, RZ, -0x1 ;  /* 0xffffffffff0f7424 */ /* 0x000fce00078e00ff */
[----:B012---:R-:W-:Y:S05]  /*1aa10*/  WARPSYNC.COLLECTIVE R15, `(.L_x_2667) ;  /* 0x000000000f0c7348 */ /* 0x007fea0003c00000 */
[----:B------:R-:W-:Y:S02]  /*1aa20*/  ELECT P6, UR62, PT ;  /* 0x00000000003e782f */ /* 0x000fe400038c0000 */
[----:B------:R-:W-:Y:S01]  /*1aa30*/  MOV R14, UR62 ;  /* 0x0000003e000e7c02 */ /* 0x000fe20008000f00 */
[----:B012---:R-:W-:Y:S10]  /*1aa40*/  ENDCOLLECTIVE ;  /* 0x000000000000791b */ /* 0x007ff40003800000 */
.L_x_2667:
[----:B------:R-:W-:Y:S05]  /*1aa50*/  BSYNC B1 ;  /* 0x0000000000017941 */ /* 0x000fea0003800000 */
.L_x_2666:
[----:B------:R-:W-:Y:S05]  /*1aa60*/  BRA `(.L_x_2668) ;  /* 0xffffffc400607947 */ /* 0x000fea000383ffff */
.L_x_2558:
[----:B-1----:R1:W3:Y:S02]  /*1aa70*/  SYNCS.PHASECHK.TRANS64.TRYWAIT P1, [R5+URZ+0x38840], R0 ;  /* 0x03884000050075a7 */ /* 0x0022e4000802017f */
[----:B---3--:R-:W-:Y:S05]  /*1aa80*/  @!P1 NANOSLEEP.SYNCS 0x989680 ;  /* 0x009896800000995d */ /* 0x008fea0003900000 */
[----:B------:R-:W3:Y:S02]  /*1aa90*/  @!P1 SYNCS.PHASECHK.TRANS64 P1, [R5+URZ+0x38840], R0 ;  /* 0x03884000050095a7 */ /* 0x000ee4000802007f */
[----:B---3--:R-:W-:Y:S05]  /*1aaa0*/  @!P1 BRA `(.L_x_2558) ;  /* 0xfffffffc00f09947 */ /* 0x008fea000383ffff */
[----:B------:R-:W-:Y:S05]  /*1aab0*/  BRA `(.L_x_2669) ;  /* 0xffffffc400887947 */ /* 0x000fea000383ffff */
.L_x_2560:
[----:B---3--:R3:W4:Y:S02]  /*1aac0*/  SYNCS.PHASECHK.TRANS64.TRYWAIT P1, [R27+URZ+0x38840], R2 ;  /* 0x038840021b0075a7 */ /* 0x008724000802017f */
[----:B----4-:R-:W-:Y:S05]  /*1aad0*/  @!P1 NANOSLEEP.SYNCS 0x989680 ;  /* 0x009896800000995d */ /* 0x010fea0003900000 */
[----:B------:R-:W4:Y:S02]  /*1aae0*/  @!P1 SYNCS.PHASECHK.TRANS64 P1, [R27+URZ+0x38840], R2 ;  /* 0x038840021b0095a7 */ /* 0x000f24000802007f */
[----:B----4-:R-:W-:Y:S05]  /*1aaf0*/  @!P1 BRA `(.L_x_2560) ;  /* 0xfffffffc00f09947 */ /* 0x010fea000383ffff */
[----:B------:R-:W-:Y:S05]  /*1ab00*/  BRA `(.L_x_2670) ;  /* 0xffffffc400947947 */ /* 0x000fea000383ffff */
.L_x_2562:
[----:B----4-:R4:W0:Y:S02]  /*1ab10*/  SYNCS.PHASECHK.TRANS64.TRYWAIT P1, [R5+URZ+0x38860], R0 ;  /* 0x03886000050075a7 */ /* 0x010824000802017f */
[----:B0-----:R-:W-:Y:S05]  /*1ab20*/  @!P1 NANOSLEEP.SYNCS 0x989680 ;  /* 0x009896800000995d */ /* 0x001fea0003900000 */
[----:B------:R-:W0:Y:S02]  /*1ab30*/  @!P1 SYNCS.PHASECHK.TRANS64 P1, [R5+URZ+0x38860], R0 ;  /* 0x03886000050095a7 */ /* 0x000e24000802007f */
[----:B0-----:R-:W-:Y:S05]  /*1ab40*/  @!P1 BRA `(.L_x_2562) ;  /* 0xfffffffc00f09947 */ /* 0x001fea000383ffff */
[----:B------:R-:W-:Y:S05]  /*1ab50*/  BRA `(.L_x_2671) ;  /* 0xffffffc400907947 */ /* 0x000fea000383ffff */
.L_x_2672:
        /* <DEDUP_REMOVED lines=10> */
.L_x_15843:


//--------------------- .text._ZN7cutlass13device_kernelIN5flash11enable_sm90INS1_16FlashAttnFwdSm90INS1_25CollectiveMainloopFwdSm90ILi2EN4cute5tupleIJNS5_1CILi1EEES8_S8_EEENS6_IJNS7_ILi128EEENS7_ILi80EEENS7_ILi256EEEEEELi256ENS_6half_tEfNS_4arch4Sm90ELb1ELb0ELb0ELb1ELb1ELb1ELb0ELb1ELb1ELb1ELb0ELb0EEENS1_21CollectiveEpilogueFwdINS6_IJSA_SC_SB_EEES9_SE_SG_Li256ELb1ELb1ELb0ELb0EEENS1_36VarlenDynamicPersistentTileSchedulerILi128ELi80ELi256ELi128ELb0ELb1ELb1ELb1ELb1ELb1EEEEEEEEEvNT_6ParamsE --------------------------
	.section	.text._ZN7cutlass13device_kernelIN5flash11enable_sm90INS1_16FlashAttnFwdSm90INS1_25CollectiveMainloopFwdSm90ILi2EN4cute5tupleIJNS5_1CILi1EEES8_S8_EEENS6_IJNS7_ILi128EEENS7_ILi80EEENS7_ILi256EEEEEELi256ENS_6half_tEfNS_4arch4Sm90ELb1ELb0ELb0ELb1ELb1ELb1ELb0ELb1ELb1ELb1ELb0ELb0EEENS1_21CollectiveEpilogueFwdINS6_IJSA_SC_SB_EEES9_SE_SG_Li256ELb1ELb1ELb0ELb0EEENS1_36VarlenDynamicPersistentTileSchedulerILi128ELi80ELi256ELi128ELb0ELb1ELb1ELb1ELb1ELb1EEEEEEEEEvNT_6ParamsE,"ax",@progbits
	.align	128
.text._ZN7cutlass13device_kernelIN5flash11enable_sm90INS1_16FlashAttnFwdSm90INS1_25CollectiveMainloopFwdSm90ILi2EN4cute5tupleIJNS5_1CILi1EEES8_S8_EEENS6_IJNS7_ILi128EEENS7_ILi80EEENS7_ILi256EEEEEELi256ENS_6half_tEfNS_4arch4Sm90ELb1ELb0ELb0ELb1ELb1ELb1ELb0ELb1ELb1ELb1ELb0ELb0EEENS1_21CollectiveEpilogueFwdINS6_IJSA_SC_SB_EEES9_SE_SG_Li256ELb1ELb1ELb0ELb0EEENS1_36VarlenDynamicPersistentTileSchedulerILi128ELi80ELi256ELi128ELb0ELb1ELb1ELb1ELb1ELb1EEEEEEEEEvNT_6ParamsE:
        .type           _ZN7cutlass13device_kernelIN5flash11enable_sm90INS1_16FlashAttnFwdSm90INS1_25CollectiveMainloopFwdSm90ILi2EN4cute5tupleIJNS5_1CILi1EEES8_S8_EEENS6_IJNS7_ILi128EEENS7_ILi80EEENS7_ILi256EEEEEELi256ENS_6half_tEfNS_4arch4Sm90ELb1ELb0ELb0ELb1ELb1ELb1ELb0ELb1ELb1ELb1ELb0ELb0EEENS1_21CollectiveEpilogueFwdINS6_IJSA_SC_SB_EEES9_SE_SG_Li256ELb1ELb1ELb0ELb0EEENS1_36VarlenDynamicPersistentTileSchedulerILi128ELi80ELi256ELi128ELb0ELb1ELb1ELb1ELb1ELb1EEEEEEEEEvNT_6ParamsE,@function
        .size           _ZN7cutlass13device_kernelIN5flash11enable_sm90INS1_16FlashAttnFwdSm90INS1_25CollectiveMainloopFwdSm90ILi2EN4cute5tupleIJNS5_1CILi1EEES8_S8_EEENS6_IJNS7_ILi128EEENS7_ILi80EEENS7_ILi256EEEEEELi256ENS_6half_tEfNS_4arch4Sm90ELb1ELb0ELb0ELb1ELb1ELb1ELb0ELb1ELb1ELb1ELb0ELb0EEENS1_21CollectiveEpilogueFwdINS6_IJSA_SC_SB_EEES9_SE_SG_Li256ELb1ELb1ELb0ELb0EEENS1_36VarlenDynamicPersistentTileSchedulerILi128ELi80ELi256ELi128ELb0ELb1ELb1ELb1ELb1ELb1EEEEEEEEEvNT_6ParamsE,(.L_x_15844 - _ZN7cutlass13device_kernelIN5flash11enable_sm90INS1_16FlashAttnFwdSm90INS1_25CollectiveMainloopFwdSm90ILi2EN4cute5tupleIJNS5_1CILi1EEES8_S8_EEENS6_IJNS7_ILi128EEENS7_ILi80EEENS7_ILi256EEEEEELi256ENS_6half_tEfNS_4arch4Sm90ELb1ELb0ELb0ELb1ELb1ELb1ELb0ELb1ELb1ELb1ELb0ELb0EEENS1_21CollectiveEpilogueFwdINS6_IJSA_SC_SB_EEES9_SE_SG_Li256ELb1ELb1ELb0ELb0EEENS1_36VarlenDynamicPersistentTileSchedulerILi128ELi80ELi256ELi128ELb0ELb1ELb1ELb1ELb1ELb1EEEEEEEEEvNT_6ParamsE)
        .other          _ZN7cutlass13device_kernelIN5flash11enable_sm90INS1_16FlashAttnFwdSm90INS1_25CollectiveMainloopFwdSm90ILi2EN4cute5tupleIJNS5_1CILi1EEES8_S8_EEENS6_IJNS7_ILi128EEENS7_ILi80EEENS7_ILi256EEEEEELi256ENS_6half_tEfNS_4arch4Sm90ELb1ELb0ELb0ELb1ELb1ELb1ELb0ELb1ELb1ELb1ELb0ELb0EEENS1_21CollectiveEpilogueFwdINS6_IJSA_SC_SB_EEES9_SE_SG_Li256ELb1ELb1ELb0ELb0EEENS1_36VarlenDynamicPersistentTileSchedulerILi128ELi80ELi256ELi128ELb0ELb1ELb1ELb1ELb1ELb1EEEEEEEEEvNT_6ParamsE,@"STO_CUDA_ENTRY STV_DEFAULT"
_ZN7cutlass13device_kernelIN5flash11enable_sm90INS1_16FlashAttnFwdSm90INS1_25CollectiveMainloopFwdSm90ILi2EN4cute5tupleIJNS5_1CILi1EEES8_S8_EEENS6_IJNS7_ILi128EEENS7_ILi80EEENS7_ILi256EEEEEELi256ENS_6half_tEfNS_4arch4Sm90ELb1ELb0ELb0ELb1ELb1ELb1ELb0ELb1ELb1ELb1ELb0ELb0EEENS1_21CollectiveEpilogueFwdINS6_IJSA_SC_SB_EEES9_SE_SG_Li256ELb1ELb1ELb0ELb0EEENS1_36VarlenDynamicPersistentTileSchedulerILi128ELi80ELi256ELi128ELb0ELb1ELb1ELb1ELb1ELb1EEEEEEEEEvNT_6ParamsE:
        /* <DEDUP_REMOVED lines=18> */
.L_x_2674:
[----:B------:R-:W-:Y:S05]  /*0120*/  BSYNC B0 ;  /* 0x0000000000007941 */ /* 0x000fea0003800000 */
.L_x_2673:
        /* <DEDUP_REMOVED lines=41> */
.L_x_2675:
        /* <DEDUP_REMOVED lines=22> */
.L_x_2676:
        /* <DEDUP_REMOVED lines=18> */
.L_x_2677:
        /* <DEDUP_REMOVED lines=22> */
.L_x_2678:
        /* <DEDUP_REMOVED lines=22> */
.L_x_2679:
[----:B------:R-:W-:Y:S01]  /*0900*/  PLOP3.LUT P0, PT, PT, PT, UP0, 0x80, 0x0 ;  /* 0x000000000000781c */ /* 0x000fe20003f0f008 */
[----:B------:R-:W-:Y:S01]  /*0910*/  UMOV UR60, 0x1 ;  /* 0x00000001003c7882 */ /* 0x000fe20000000000 */
[----:B------:R-:W-:Y:S01]  /*0920*/  NOP ;  /* 0x0000000000007918 */ /* 0x000fe20000000000 */
[----:B------:R-:W-:Y:S01]  /*0930*/  USEL UR60, UR60, 0x2, !UP0 ;  /* 0x000000023c3c7887 */ /* 0x000fe2000c000000 */
[----:B------:R-:W-:Y:S01]  /*0940*/  BSSY B9, `(.L_x_2680) ;  /* 0x0002e04000097945 */ /* 0x000fe20003800000 */
[----:B012-4-:R-:W-:Y:S08]  /*0950*/  BAR.SYNC.DEFER_BLOCKING 0x0 ;  /* 0x0000000000007b1d */ /* 0x017ff00000010000 */
[----:B------:R-:W-:Y:S05]  /*0960*/  @!P0 BRA `(.L_x_2681) ;  /* 0x0000026800308947 */ /* 0x000fea0003800000 */
.L_x_2682:
        /* <DEDUP_REMOVED lines=16> */
[----:B------:R-:W-:Y:S01]  /*0a70*/  VIADD R0, R0, 0xffffff80 ;  /* 0xffffff8000007836 */ /* 0x000fe20000000000 */
[----:B------:R-:W-:Y:S01]  /*0a80*/  R2UR UR4, R22 ;  /* 0x00000000160472ca */ /* 0x000fe200000e0000 */
[----:B------:R-:W-:Y:S01]  /*0a90*/  ULOP3.LUT UR5, UR60, 0x1, URZ, 0xfc, !UPT ;  /* 0x000000013c057892 */ /* 0x000fe2000f8efc3f */
[----:B------:R-:W-:Y:S01]  /*0aa0*/  MOV R212, RZ ;  /* 0x000000ff00d47202 */ /* 0x000fe20000000f00 */
[----:B------:R-:W-:Y:S01]  /*0ab0*/  IMAD.MOV.U32 R228, RZ, RZ, RZ ;  /* 0x000000ffffe47224 */ /* 0x000fe200078e00ff */
[----:B------:R-:W-:Y:S01]  /*0ac0*/  SHF.R.S32.HI R3, RZ, 0x1f, R0 ;  /* 0x0000001fff037819 */ /* 0x000fe20000011400 */
[----:B------:R-:W-:Y:S02]  /*0ad0*/  IMAD.MOV.U32 R225, RZ, RZ, RZ ;  /* 0x000000ffffe17224 */ /* 0x000fe400078e00ff */
[----:B------:R-:W-:Y:S01]  /*0ae0*/  IMAD.MOV.U32 R219, RZ, RZ, RZ ;  /* 0x000000ffffdb7224 */ /* 0x000fe200078e00ff */
[CC--:B------:R-:W-:Y:S02]  /*0af0*/  LEA.HI R2, R3.reuse, R0.reuse, RZ, 0x7 ;  /* 0x0000000003027211 */ /* 0x0c0fe400078f38ff */
[----:B------:R-:W-:-:S02]  /*0b00*/  LEA.HI R6, R3, R0, RZ, 0x5 ;  /* 0x0000000003067211 */ /* 0x000fc400078f28ff */
[----:B------:R-:W-:Y:S01]  /*0b10*/  LOP3.LUT R5, R2, 0xffffff80, RZ, 0xc0, !PT ;  /* 0xffffff8002057812 */ /* 0x000fe200078ec0ff */
[----:B------:R-:W-:Y:S01]  /*0b20*/  UIADD3 UR4, UR4, 0x14400, URZ ;  /* 0x0001440004047890 */ /* 0x000fe2000fffe03f */
[----:B------:R-:W-:Y:S01]  /*0b30*/  LEA.HI R4, R3, R0, RZ, 0x4 ;  /* 0x0000000003047211 */ /* 0x000fe200078f20ff */
[----:B------:R-:W-:Y:S01]  /*0b40*/  IMAD.SHL.U32 R6, R6, 0x20, RZ ;  /* 0x0000002006067824 */ /* 0x000fe200078e00ff */
[----:B------:R-:W-:Y:S02]  /*0b50*/  IADD3 R8, R0, -R5, RZ ;  /* 0x8000000500087210 */ /* 0x000fe40007ffe0ff */
[----:B------:R-:W-:Y:S02]  /*0b60*/  SHF.R.S32.HI R5, RZ, 0x7, R2 ;  /* 0x00000007ff057819 */ /* 0x000fe40000011402 */
[----:B------:R-:W-:Y:S02]  /*0b70*/  SHF.R.S32.HI R9, RZ, 0x1f, R8 ;  /* 0x0000001fff097819 */ /* 0x000fe40000011408 */
[----:B------:R-:W-:-:S02]  /*0b80*/  LEA.HI R2, R2, R5, RZ, 0x1 ;  /* 0x0000000502027211 */ /* 0x000fc400078f08ff */
[----:B------:R-:W-:Y:S02]  /*0b90*/  LEA.HI R10, R9, R8, RZ, 0x2 ;  /* 0x00000008090a7211 */ /* 0x000fe400078f10ff */
[----:B------:R-:W-:Y:S02]  /*0ba0*/  LEA.HI R13, R3, R0, RZ, 0x2 ;  /* 0x00000000030d7211 */ /* 0x000fe400078f10ff */
[--C-:B------:R-:W-:Y:S02]  /*0bb0*/  SHF.R.S32.HI R11, RZ, 0x2, R10.reuse ;  /* 0x00000002ff0b7819 */ /* 0x100fe4000001140a */
[----:B------:R-:W-:Y:S02]  /*0bc0*/  SHF.R.S32.HI R12, RZ, 0x1f, R10 ;  /* 0x0000001fff0c7819 */ /* 0x000fe4000001140a */
[----:B------:R-:W-:Y:S02]  /*0bd0*/  LOP3.LUT R2, R2, 0x3fffffe, RZ, 0xc0, !PT ;  /* 0x03fffffe02027812 */ /* 0x000fe400078ec0ff */
[----:B------:R-:W-:-:S02]  /*0be0*/  LEA.HI R12, R12, R11, RZ, 0x3 ;  /* 0x0000000b0c0c7211 */ /* 0x000fc400078f18ff */
[----:B------:R-:W-:Y:S02]  /*0bf0*/  LOP3.LUT R7, R4, 0x3fffff0, RZ, 0xc0, !PT ;  /* 0x03fffff004077812 */ /* 0x000fe400078ec0ff */
[----:B------:R-:W-:Y:S02]  /*0c00*/  LOP3.LUT R13, R13, 0xfffffffc, RZ, 0xc0, !PT ;  /* 0xfffffffc0d0d7812 */ /* 0x000fe400078ec0ff */
[----:B------:R-:W-:Y:S01]  /*0c10*/  IADD3 R2, R5, -R2, RZ ;  /* 0x8000000205027210 */ /* 0x000fe20007ffe0ff */
[----:B------:R-:W-:Y:S01]  /*0c20*/  IMAD.IADD R7, R0, 0x1, -R7 ;  /* 0x0000000100077824 */ /* 0x000fe200078e0a07 */
[----:B------:R-:W-:Y:S01]  /*0c30*/  LOP3.LUT R12, R12, 0xfffffff8, RZ, 0xc0, !PT ;  /* 0xfffffff80c0c7812 */ /* 0x000fe200078ec0ff */
[----:B------:R-:W-:Y:S01]  /*0c40*/  IMAD.IADD R13, R0, 0x1, -R13 ;  /* 0x00000001000d7824 */ /* 0x000fe200078e0a0d */
[----:B------:R-:W-:Y:S02]  /*0c50*/  LEA.HI R9, R9, R8, RZ, 0x5 ;  /* 0x0000000809097211 */ /* 0x000fe400078f28ff */
[----:B------:R-:W-:Y:S01]  /*0c60*/  LOP3.LUT R6, R6, 0xfffffc00, RZ, 0xc0, !PT ;  /* 0xfffffc0006067812 */ /* 0x000fe200078ec0ff */
[----:B------:R-:W-:Y:S01]  /*0c70*/  IMAD.IADD R12, R11, 0x1, -R12 ;  /* 0x000000010b0c7824 */ /* 0x000fe200078e0a0c */
[----:B------:R-:W-:-:S02]  /*0c80*/  SHF.R.S32.HI R5, RZ, 0x4, R4 ;  /* 0x00000004ff057819 */ /* 0x000fc40000011404 */
[----:B------:R-:W-:Y:S01]  /*0c90*/  SHF.R.S32.HI R9, RZ, 0x5, R9 ;  /* 0x00000005ff097819 */ /* 0x000fe20000011409 */
[----:B------:R-:W-:Y:S01]  /*0ca0*/  IMAD R7, R7, 0x40, R6 ;  /* 0x0000004007077824 */ /* 0x000fe200078e0206 */
[----:B------:R-:W-:Y:S02]  /*0cb0*/  LEA.HI R4, R4, R5, RZ, 0x1 ;  /* 0x0000000504047211 */ /* 0x000fe400078f08ff */
[----:B------:R-:W-:Y:S01]  /*0cc0*/  LEA.HI R6, R13, R13, RZ, 0x1 ;  /* 0x0000000d0d067211 */ /* 0x000fe200078f08ff */
[----:B------:R-:W-:Y:S01]  /*0cd0*/  IMAD R9, R9, 0x10, R12 ;  /* 0x0000001009097824 */ /* 0x000fe200078e020c */
[----:B------:R-:W-:Y:S02]  /*0ce0*/  LOP3.LUT R4, R4, 0x1ffffffe, RZ, 0xc0, !PT ;  /* 0x1ffffffe04047812 */ /* 0x000fe400078ec0ff */
[----:B------:R-:W-:Y:S01]  /*0cf0*/  LEA.HI R220, R3, R0, RZ, 0x3 ;  /* 0x0000000003dc7211 */ /* 0x000fe200078f18ff */
[----:B------:R-:W-:Y:S01]  /*0d00*/  IMAD R2, R2, 0x40, R9 ;  /* 0x0000004002027824 */ /* 0x000fe200078e0209 */
[----:B------:R-:W-:-:S02]  /*0d10*/  LOP3.LUT R6, R6, 0x1ffffffe, RZ, 0xc0, !PT ;  /* 0x1ffffffe06067812 */ /* 0x000fc400078ec0ff */
[----:B------:R-:W-:Y:S02]  /*0d20*/  IADD3 R4, R5, -R4, RZ ;  /* 0x8000000405047210 */ /* 0x000fe40007ffe0ff */
[----:B------:R-:W-:Y:S01]  /*0d30*/  LOP3.LUT R5, R220, 0xfffffff8, RZ, 0xc0, !PT ;  /* 0xfffffff8dc057812 */ /* 0x000fe200078ec0ff */
[----:B------:R-:W-:Y:S01]  /*0d40*/  IMAD.IADD R13, R13, 0x1, -R6 ;  /* 0x000000010d0d7824 */ /* 0x000fe200078e0a06 */
[----:B------:R-:W-:Y:S02]  /*0d50*/  LOP3.LUT R9, R10, 0x7ffffffc, RZ, 0xc0, !PT ;  /* 0x7ffffffc0a097812 */ /* 0x000fe400078ec0ff */
[----:B------:R-:W-:Y:S01]  /*0d60*/  LEA R6, R4, R7, 0x3 ;  /* 0x0000000704067211 */ /* 0x000fe200078e18ff */
[----:B------:R-:W-:Y:S01]  /*0d70*/  IMAD.IADD R5, R0, 0x1, -R5 ;  /* 0x0000000100057824 */ /* 0x000fe200078e0a05 */
[----:B------:R-:W-:Y:S01]  /*0d80*/  LEA.HI R3, R3, R0, RZ, 0x6 ;  /* 0x0000000003037211 */ /* 0x000fe200078f30ff */
[----:B------:R-:W-:Y:S01]  /*0d90*/  IMAD.IADD R4, R8, 0x1, -R9 ;  /* 0x0000000108047824 */ /* 0x000fe200078e0a09 */
[----:B------:R-:W-:Y:S01]  /*0da0*/  SHF.R.S32.HI R220, RZ, 0x3, R220 ;  /* 0x00000003ffdc7819 */ /* 0x000fe200000114dc */
[----:B------:R-:W-:Y:S01]  /*0db0*/  IMAD R0, R13, 0x8, R2 ;  /* 0x000000080d007824 */ /* 0x000fe200078e0202 */
[----:B------:R-:W-:Y:S01]  /*0dc0*/  STL [R1+0x8c], R6 ;  /* 0x00008c0601007387 */ /* 0x000fe20000100800 */
[----:B------:R-:W-:Y:S01]  /*0dd0*/  SHF.L.U32 R3, R3, 0x3, RZ ;  /* 0x0000000303037819 */ /* 0x000fe200000006ff */
[----:B------:R-:W-:Y:S01]  /*0de0*/  IMAD.SHL.U32 R214, R5, 0x4, RZ ;  /* 0x0000000405d67824 */ /* 0x000fe200078e00ff */
[----:B------:R-:W-:Y:S01]  /*0df0*/  SHF.L.U32 R229, R220, 0x6, RZ ;  /* 0x00000006dce57819 */ /* 0x000fe200000006ff */
[----:B------:R0:W-:Y:S01]  /*0e00*/  STL [R1+0x74], R4 ;  /* 0x0000740401007387 */ /* 0x0001e20000100800 */
[----:B------:R-:W-:Y:S01]  /*0e10*/  LOP3.LUT R3, R3, 0xfffffe00, RZ, 0xc0, !PT ;  /* 0xfffffe0003037812 */ /* 0x000fe200078ec0ff */
[----:B------:R-:W-:Y:S01]  /*0e20*/  IMAD.U32 R2, RZ, RZ, UR4 ;  /* 0x00000004ff027e24 */ /* 0x000fe2000f8e00ff */
[----:B------:R-:W-:Y:S01]  /*0e30*/  IADD3 R221, R214, 0x40, RZ ;  /* 0x00000040d6dd7810 */ /* 0x000fe20007ffe0ff */
[----:B------:R1:W-:Y:S01]  /*0e40*/  STL [R1+0x78], R0 ;  /* 0x0000780001007387 */ /* 0x0003e20000100800 */
[----:B------:R-:W-:Y:S01]  /*0e50*/  LOP3.LUT R229, R229, 0x1c0, RZ, 0xc0, !PT ;  /* 0x000001c0e5e57812 */ /* 0x000fe200078ec0ff */
[----:B------:R-:W-:-:S02]  /*0e60*/  IMAD.SHL.U32 R16, R5, 0x8, RZ ;  /* 0x0000000805107824 */ /* 0x000fc400078e00ff */
[----:B------:R-:W-:Y:S01]  /*0e70*/  STL [R1+0x88], RZ ;  /* 0x000088ff01007387 */ /* 0x000fe20000100800 */
[----:B------:R-:W-:Y:S02]  /*0e80*/  IMAD.IADD R213, R214, 0x1, R221 ;  /* 0x00000001d6d57824 */ /* 0x000fe400078e02dd */
[----:B0-----:R-:W-:Y:S01]  /*0e90*/  VIADD R4, R220, 0x40 ;  /* 0x00000040dc047836 */ /* 0x001fe20000000000 */
[----:B------:R-:W-:Y:S01]  /*0ea0*/  STL [R1+0x58], R3 ;  /* 0x0000580301007387 */ /* 0x000fe20000100800 */
[C---:B------:R-:W-:Y:S01]  /*0eb0*/  VIADD R19, R16.reuse, 0xc0 ;  /* 0x000000c010137836 */ /* 0x040fe20000000000 */
[----:B------:R-:W-:Y:S01]  /*0ec0*/  IADD3 R18, R16, 0x80, RZ ;  /* 0x0000008010127810 */ /* 0x000fe20007ffe0ff */
[----:B-1----:R-:W-:Y:S01]  /*0ed0*/  IMAD.U32 R0, RZ, RZ, UR5 ;  /* 0x00000005ff007e24 */ /* 0x002fe2000f8e00ff */
[----:B------:R0:W-:Y:S01]  /*0ee0*/  STL [R1+0x84], R2 ;  /* 0x0000840201007387 */ /* 0x0001e20000100800 */
[----:B------:R-:W-:Y:S01]  /*0ef0*/  VIADD R0, R220, 0x20 ;  /* 0x00000020dc007836 */ /* 0x000fe20000000000 */
[----:B------:R-:W-:Y:S01]  /*0f00*/  SHF.R.S32.HI R17, RZ, 0x1f, R16 ;  /* 0x0000001fff117819 */ /* 0x000fe20000011410 */
[C---:B------:R-:W-:Y:S01]  /*0f10*/  VIADD R222, R214.reuse, 0x20 ;  /* 0x00000020d6de7836 */ /* 0x040fe20000000000 */
[----:B------:R-:W-:Y:S01]  /*0f20*/  SHF.R.S32.HI R218, RZ, 0x1f, R18 ;  /* 0x0000001fffda7819 */ /* 0x000fe20000011412 */
[----:B------:R-:W-:Y:S01]  /*0f30*/  VIADD R224, R214, 0x60 ;  /* 0x00000060d6e07836 */ /* 0x000fe20000000000 */
[----:B------:R-:W-:-:S02]  /*0f40*/  SHF.R.S32.HI R7, RZ, 0x1f, R0 ;  /* 0x0000001fff077819 */ /* 0x000fc40000011400 */
[----:B------:R-:W-:Y:S02]  /*0f50*/  SHF.R.S32.HI R217, RZ, 0x1f, R19 ;  /* 0x0000001fffd97819 */ /* 0x000fe40000011413 */
[----:B------:R-:W-:Y:S01]  /*0f60*/  LEA.HI R7, R7, R0, RZ, 0x3 ;  /* 0x0000000007077211 */ /* 0x000fe200078f18ff */
[----:B------:R-:W-:Y:S01]  /*0f70*/  IMAD.SHL.U32 R0, R0, 0x40, RZ ;  /* 0x0000004000007824 */ /* 0x000fe200078e00ff */
[----:B0-----:R-:W-:-:S03]  /*0f80*/  SHF.R.S32.HI R2, RZ, 0x1f, R4 ;  /* 0x0000001fff027819 */ /* 0x001fc60000011404 */
[----:B------:R-:W-:Y:S01]  /*0f90*/  IMAD.SHL.U32 R7, R7, 0x40, RZ ;  /* 0x0000004007077824 */ /* 0x000fe200078e00ff */
[----:B------:R-:W-:Y:S02]  /*0fa0*/  LOP3.LUT R3, R0, 0x1c0, RZ, 0xc0, !PT ;  /* 0x000001c000037812 */ /* 0x000fe400078ec0ff */
[----:B------:R-:W-:Y:S02]  /*0fb0*/  LEA.HI R2, R2, R4, RZ, 0x3 ;  /* 0x0000000402027211 */ /* 0x000fe400078f18ff */
[----:B------:R-:W-:Y:S02]  /*0fc0*/  SHF.R.U32.HI R0, RZ, 0x3, R229 ;  /* 0x00000003ff007819 */ /* 0x000fe400000116e5 */
[----:B------:R-:W-:Y:S01]  /*0fd0*/  SHF.R.S32.HI R0, RZ, 0x1f, R213 ;  /* 0x0000001fff007819 */ /* 0x000fe200000114d5 */
[----:B------:R-:W-:Y:S01]  /*0fe0*/  IMAD.SHL.U32 R2, R2, 0x40, RZ ;  /* 0x0000004002027824 */ /* 0x000fe200078e00ff */
[----:B------:R-:W-:Y:S02]  /*0ff0*/  SHF.R.U32.HI R4, RZ, 0x3, R3 ;  /* 0x00000003ff047819 */ /* 0x000fe40000011603 */
[----:B------:R-:W-:-:S02]  /*1000*/  LEA.HI R0, R0, R213, RZ, 0x3 ;  /* 0x000000d500007211 */ /* 0x000fc400078f18ff */
[----:B------:R-:W-:Y:S02]  /*1010*/  LOP3.LUT R3, R7, 0xfffffe00, RZ, 0xc0, !PT ;  /* 0xfffffe0007037812 */ /* 0x000fe400078ec0ff */
[----:B------:R-:W-:Y:S02]  /*1020*/  LOP3.LUT R23, R0, 0xfffffff8, RZ, 0xc0, !PT ;  /* 0xfffffff800177812 */ /* 0x000fe400078ec0ff */
[----:B------:R-:W-:Y:S01]  /*1030*/  LOP3.LUT R0, R2, 0xfffffe00, RZ, 0xc0, !PT ;  /* 0xfffffe0002007812 */ /* 0x000fe200078ec0ff */
[----:B------:R0:W-:Y:S01]  /*1040*/  STL [R1+0x64], R3 ;  /* 0x0000640301007387 */ /* 0x0001e20000100800 */
[----:B------:R-:W-:-:S03]  /*1050*/  SHF.R.S32.HI R216, RZ, 0x1f, R23 ;  /* 0x0000001fffd87819 */ /* 0x000fc60000011417 */
[----:B------:R0:W-:Y:S04]  /*1060*/  STL [R1+0x60], R0 ;  /* 0x0000600001007387 */ /* 0x0001e80000100800 */
.L_x_2954:
[----:B0--34-:R-:W0:Y:S01]  /*1070*/  LDC.64 R2, c[0x0][0xc88] ;  /* 0x00032200ff027b82 */ /* 0x019e220000000a00 */
[----:B------:R-:W-:Y:S01]  /*1080*/  ULDC.64 UR10, c[0x0][0x208] ;  /* 0x00008200000a7ab9 */ /* 0x000fe20000000a00 */
[----:B------:R-:W-:Y:S01]  /*1090*/  ULDC.64 UR4, c[0x0][0xa28] ;  /* 0x00028a0000047ab9 */ /* 0x000fe20000000a00 */
[----:B------:R-:W-:Y:S01]  /*10a0*/  ULDC.64 UR8, c[0x0][0xa18] ;  /* 0x0002860000087ab9 */ /* 0x000fe20000000a00 */
[----:B------:R-:W-:Y:S01]  /*10b0*/  ULDC.64 UR6, c[0x0][0xa08] ;  /* 0x0002820000067ab9 */ /* 0x000fe20000000a00 */
[----:B0-----:R-:W-:-:S05]  /*10c0*/  IMAD.WIDE R2, R31, 0x4, R2 ;  /* 0x000000041f027825 */ /* 0x001fca00078e0202 */
[----:B------:R-:W2:Y:S01]  /*10d0*/  LDG.E R8, desc[UR10][R2.64] ;  /* 0x0000000a02087981 */ /* 0x000ea2000c1e1900 */
[----:B------:R-:W-:Y:S01]  /*10e0*/  ISETP.NE.U32.AND P2, PT, RZ, UR4, PT ;  /* 0x00000004ff007c0c */ /* 0x000fe2000bf45070 */
[----:B------:R-:W-:Y:S01]  /*10f0*/  IMAD.MOV.U32 R118, RZ, RZ, RZ ;  /* 0x000000ffff767224 */ /* 0x000fe200078e00ff */
[----:B------:R-:W-:Y:S02]  /*1100*/  ISETP.NE.U32.AND P1, PT, RZ, UR8, PT ;  /* 0x00000008ff007c0c */ /* 0x000fe4000bf25070 */
[----:B------:R-:W-:Y:S02]  /*1110*/  ISETP.NE.AND.EX P2, PT, RZ, UR5, PT, P2 ;  /* 0x00000005ff007c0c */ /* 0x000fe4000bf45320 */
[----:B------:R-:W-:Y:S02]  /*1120*/  ISETP.NE.AND.EX P1, PT, RZ, UR9, PT, P1 ;  /* 0x00000009ff007c0c */ /* 0x000fe4000bf25310 */
[----:B------:R-:W-:-:S04]  /*1130*/  ISETP.NE.U32.AND P0, PT, RZ, UR6, PT ;  /* 0x00000006ff007c0c */ /* 0x000fc8000bf05070 */
[----:B------:R-:W-:Y:S02]  /*1140*/  ISETP.NE.AND.EX P0, PT, RZ, UR7, PT, P0 ;  /* 0x00000007ff007c0c */ /* 0x000fe4000bf05300 */
[----:B--2---:R-:W-:Y:S01]  /*1150*/  SHF.R.S32.HI R0, RZ, 0x1f, R8 ;  /* 0x0000001fff007819 */ /* 0x004fe20000011408 */
[----:B------:R0:W-:Y:S02]  /*1160*/  STL [R1+0x7c], R8 ;  /* 0x00007c0801007387 */ /* 0x0001e40000100800 */
[C---:B------:R-:W-:Y:S02]  /*1170*/  @P2 LEA R2, P3, R8.reuse, UR4, 0x2 ;  /* 0x0000000408022c11 */ /* 0x040fe4000f8610ff */
[C-C-:B------:R-:W-:Y:S02]  /*1180*/  SHF.L.U64.HI R27, R8.reuse, 0x2, R0.reuse ;  /* 0x00000002081b7819 */ /* 0x140fe40000010200 */
[C---:B------:R-:W-:Y:S01]  /*1190*/  @P2 LEA.HI.X R3, R8.reuse, UR5, R0, 0x2, P3 ;  /* 0x0000000508032c11 */ /* 0x040fe200098f1400 */
[----:B------:R-:W-:Y:S01]  /*11a0*/  IMAD.MOV.U32 R0, RZ, RZ, RZ ;  /* 0x000000ffff007224 */ /* 0x000fe200078e00ff */
[----:B------:R-:W-:Y:S01]  /*11b0*/  SHF.L.U32 R26, R8, 0x2, RZ ;  /* 0x00000002081a7819 */ /* 0x000fe200000006ff */
[----:B------:R-:W-:-:S04]  /*11c0*/  ULDC UR4, c[0x0][0x288] ;  /* 0x0000a20000047ab9 */ /* 0x000fc80000000800 */
[----:B------:R0:W5:Y:S01]  /*11d0*/  @P2 LDG.E R0, desc[UR10][R2.64] ;  /* 0x0000000a02002981 */ /* 0x000162000c1e1900 */
[C---:B------:R-:W-:Y:S01]  /*11e0*/  @P1 IADD3 R4, P2, R26.reuse, UR8, RZ ;  /* 0x000000081a041c10 */ /* 0x040fe2000ff5e0ff */
[----:B------:R-:W-:Y:S01]  /*11f0*/  IMAD.U32 R9, RZ, RZ, UR4 ;  /* 0x00000004ff097e24 */ /* 0x000fe2000f8e00ff */
[----:B------:R-:W-:Y:S01]  /*1200*/  ULDC.64 UR4, c[0x0][0x418] ;  /* 0x0001060000047ab9 */ /* 0x000fe20000000a00 */
[----:B------:R-:W-:Y:S02]  /*1210*/  IADD3 R6, P4, R26, UR6, RZ ;  /* 0x000000061a067c10 */ /* 0x000fe4000ff9e0ff */
[C---:B------:R-:W-:Y:S01]  /*1220*/  @P1 IADD3.X R5, R27.reuse, UR9, RZ, P2, !PT ;  /* 0x000000091b051c10 */ /* 0x040fe200097fe4ff */
[----:B------:R-:W-:Y:S01]  /*1230*/  UISETP.NE.U32.AND UP0, UPT, UR4, URZ, UPT ;  /* 0x0000003f0400728c */ /* 0x000fe2000bf05070 */
[----:B------:R-:W-:Y:S01]  /*1240*/  IADD3.X R7, R27, UR7, RZ, P4, !PT ;  /* 0x000000071b077c10 */ /* 0x000fe2000a7fe4ff */
[----:B------:R-:W-:Y:S01]  /*1250*/  ULDC.64 UR6, c[0x0][0xa20] ;  /* 0x0002880000067ab9 */ /* 0x000fe20000000a00 */
[----:B------:R-:W-:Y:S01]  /*1260*/  ULDC UR4, c[0x0][0x424] ;  /* 0x0001090000047ab9 */ /* 0x000fe20000000800 */
[----:B------:R-:W2:Y:S01]  /*1270*/  @P1 LDG.E R9, desc[UR10][R4.64] ;  /* 0x0000000a04091981 */ /* 0x000ea2000c1e1900 */
[----:B------:R-:W-:Y:S01]  /*1280*/  UISETP.NE.AND.EX UP0, UPT, UR5, URZ, UPT, UP0 ;  /* 0x0000003f0500728c */ /* 0x000fe2000bf05300 */
[----:B------:R-:W-:-:S02]  /*1290*/  ISETP.NE.U32.AND P2, PT, RZ, UR6, PT ;  /* 0x00000006ff007c0c */ /* 0x000fc4000bf45070 */
[----:B------:R-:W-:Y:S01]  /*12a0*/  ULDC UR5, c[0x0][0x2f0] ;  /* 0x0000bc0000057ab9 */ /* 0x000fe20000000800 */
[----:B------:R-:W-:Y:S01]  /*12b0*/  USEL UR4, UR4, 0x1, UP0 ;  /* 0x0000000104047887 */ /* 0x000fe20008000000 */
[----:B------:R0:W5:Y:S01]  /*12c0*/  @P0 LDG.E R118, desc[UR10][R6.64] ;  /* 0x0000000a06760981 */ /* 0x000162000c1e1900 */
[----:B------:R-:W-:Y:S02]  /*12d0*/  ISETP.NE.AND.EX P2, PT, RZ, UR7, PT, P2 ;  /* 0x00000007ff007c0c */ /* 0x000fe4000bf45320 */
[----:B------:R-:W-:-:S03]  /*12e0*/  UIMAD UR4, UR4, UR5, URZ ;  /* 0x00000005040472a4 */ /* 0x000fc6000f8e023f */
[----:B------:R-:W-:Y:S01]  /*12f0*/  ULDC UR5, c[0x0][0x348] ;  /* 0x0000d20000057ab9 */ /* 0x000fe20000000800 */
[----:B------:R-:W-:Y:S01]  /*1300*/  IMAD.MOV.U32 R91, RZ, RZ, R8 ;  /* 0x000000ffff5b7224 */ /* 0x000fe200078e0008 */
[----:B--2---:R0:W-:Y:S04]  /*1310*/  STL [R1+0x6c], R9 ;  /* 0x00006c0901007387 */ /* 0x0041e80000100800 */
[----:B------:R0:W-:Y:S01]  /*1320*/  STL [R1+0x80], R30 ;  /* 0x0000801e01007387 */ /* 0x0001e20000100800 */
[----:B------:R-:W-:Y:S01]  /*1330*/  MOV R10, R9 ;  /* 0x00000009000a7202 */ /* 0x000fe20000000f00 */
[----:B-1----:R-:W-:Y:S06]  /*1340*/  @P1 BRA `(.L_x_2684) ;  /* 0x00000000002c1947 */ /* 0x002fec0003800000 */
        /* <DEDUP_REMOVED lines=9> */
[----:B--2---:R-:W-:-:S05]  /*13e0*/  IMAD.IADD R10, R5, 0x1, -R4 ;  /* 0x00000001050a7824 */ /* 0x004fca00078e0a04 */
[----:B------:R1:W-:Y:S02]  /*13f0*/  STL [R1+0x6c], R10 ;  /* 0x00006c0a01007387 */ /* 0x0003e40000100800 */
.L_x_2684:
[----:B0-----:R-:W-:Y:S01]  /*1400*/  IMAD.U32 R2, RZ, RZ, UR5 ;  /* 0x00000005ff027e24 */ /* 0x001fe2000f8e00ff */
[----:B------:R-:W-:Y:S01]  /*1410*/  MOV R25, UR4 ;  /* 0x0000000400197c02 */ /* 0x000fe20008000f00 */
[----:B------:R-:W-:Y:S06]  /*1420*/  @!P2 BRA `(.L_x_2685) ;  /* 0x000000000014a947 */ /* 0x000fec0003800000 */
[----:B------:R-:W-:Y:S01]  /*1430*/  IADD3 R4, P0, R26, UR6, RZ ;  /* 0x000000061a047c10 */ /* 0x000fe2000ff1e0ff */
[----:B------:R-:W-:-:S03]  /*1440*/  ULDC.64 UR4, c[0x0][0x208] ;  /* 0x0000820000047ab9 */ /* 0x000fc60000000a00 */
[----:B------:R-:W-:-:S05]  /*1450*/  IADD3.X R5, R27, UR7, RZ, P0, !PT ;  /* 0x000000071b057c10 */ /* 0x000fca00087fe4ff */
[----:B------:R0:W5:Y:S01]  /*1460*/  LDG.E R25, desc[UR4][R4.64] ;  /* 0x0000000404197981 */ /* 0x000162000c1e1900 */
[----:B------:R-:W-:Y:S05]  /*1470*/  BRA `(.L_x_2686) ;  /* 0x0000000000147947 */ /* 0x000fea0003800000 */
.L_x_2685:
[----:B------:R-:W-:Y:S05]  /*1480*/  @!P0 BRA `(.L_x_2686) ;  /* 0x0000000000108947 */ /* 0x000fea0003800000 */
[----:B------:R-:W-:Y:S02]  /*1490*/  ULDC.64 UR4, c[0x0][0x208] ;  /* 0x0000820000047ab9 */ /* 0x000fe40000000a00 */
[----:B------:R-:W2:Y:S04]  /*14a0*/  LDG.E R4, desc[UR4][R6.64] ;  /* 0x0000000406047981 */ /* 0x000ea8000c1e1900 */
[----:B------:R-:W2:Y:S02]  /*14b0*/  LDG.E R25, desc[UR4][R6.64+0x4] ;  /* 0x0000040406197981 */ /* 0x000ea4000c1e1900 */
[----:B--2---:R-:W-:-:S07]  /*14c0*/  IMAD.IADD R25, R25, 0x1, -R4 ;  /* 0x0000000119197824 */ /* 0x004fce00078e0a04 */
.L_x_2686:
[----:B------:R-:W-:Y:S01]  /*14d0*/  ULDC.64 UR4, c[0x0][0xa10] ;  /* 0x0002840000047ab9 */ /* 0x000fe20000000a00 */
[----:B------:R-:W-:Y:S01]  /*14e0*/  ULDC.64 UR6, c[0x0][0x208] ;  /* 0x0000820000067ab9 */ /* 0x000fe20000000a00 */
[----:B------:R-:W-:Y:S01]  /*14f0*/  ISETP.NE.U32.AND P0, PT, RZ, UR4, PT ;  /* 0x00000004ff007c0c */ /* 0x000fe2000bf05070 */
[----:B------:R-:W2:Y:S03]  /*1500*/  LDC R9, c[0x0][0x448] ;  /* 0x00011200ff097b82 */ /* 0x000ea60000000800 */
[----:B------:R-:W-:Y:S01]  /*1510*/  ISETP.NE.AND.EX P0, PT, RZ, UR5, PT, P0 ;  /* 0x00000005ff007c0c */ /* 0x000fe2000bf05300 */
[----:B------:R-:W-:-:S12]  /*1520*/  ULDC.64 UR4, c[0x0][0xa30] ;  /* 0x00028c0000047ab9 */ /* 0x000fd80000000a00 */
[----:B0-----:R-:W0:Y:S02]  /*1530*/  @P0 LDC.64 R4, c[0x0][0xa10] ;  /* 0x00028400ff040b82 */ /* 0x001e240000000a00 */
[----:B0-----:R-:W-:-:S05]  /*1540*/  @P0 IMAD.WIDE R4, R91, 0x4, R4 ;  /* 0x000000045b040825 */ /* 0x001fca00078e0204 */
[----:B------:R-:W3:Y:S04]  /*1550*/  @P0 LDG.E R3, desc[UR6][R4.64] ;  /* 0x0000000604030981 */ /* 0x000ee8000c1e1900 */
[----:B------:R0:W3:Y:S01]  /*1560*/  @P0 LDG.E R8, desc[UR6][R4.64+0x4] ;  /* 0x0000040604080981 */ /* 0x0000e2000c1e1900 */
[----:B------:R-:W-:Y:S01]  /*1570*/  ISETP.NE.U32.AND P1, PT, RZ, UR4, PT ;  /* 0x00000004ff007c0c */ /* 0x000fe2000bf25070 */
[----:B-----5:R-:W-:-:S03]  /*1580*/  IMAD.MOV.U32 R135, RZ, RZ, R25 ;  /* 0x000000ffff877224 */ /* 0x020fc600078e0019 */
[----:B------:R-:W-:-:S13]  /*1590*/  ISETP.NE.AND.EX P1, PT, RZ, UR5, PT, P1 ;  /* 0x00000005ff007c0c */ /* 0x000fda000bf25310 */
[----:B------:R-:W-:-:S04]  /*15a0*/  @P1 IADD3 R6, P2, R26, UR4, RZ ;  /* 0x000000041a061c10 */ /* 0x000fc8000ff5e0ff */
[----:B------:R-:W-:-:S05]  /*15b0*/  @P1 IADD3.X R7, R27, UR5, RZ, P2, !PT ;  /* 0x000000051b071c10 */ /* 0x000fca00097fe4ff */
[----:B------:R4:W5:Y:S01]  /*15c0*/  @P1 LDG.E R135, desc[UR6][R6.64] ;  /* 0x0000000606871981 */ /* 0x000962000c1e1900 */
[----:B--2---:R-:W-:Y:S01]  /*15d0*/  ISETP.NE.AND P1, PT, R9, 0x1, PT ;  /* 0x000000010900780c */ /* 0x004fe20003f25270 */
[----:B------:R-:W-:-:S05]  /*15e0*/  IMAD.SHL.U32 R11, R29, 0x80, RZ ;  /* 0x000000801d0b7824 */ /* 0x000fca00078e00ff */
[----:B0-----:R-:W-:Y:S01]  /*15f0*/  IADD3 R4, R11, 0x7f, RZ ;  /* 0x0000007f0b047810 */ /* 0x001fe20007ffe0ff */
[----:B------:R0:W-:Y:S06]  /*1600*/  STL [R1+0x68], R11 ;  /* 0x0000680b01007387 */ /* 0x0001ec0000100800 */
[----:B------:R-:W2:Y:S08]  /*1610*/  @P1 LDC R9, c[0x0][0x44c] ;  /* 0x00011300ff091b82 */ /* 0x000eb00000000800 */
[----:B------:R-:W1:Y:S01]  /*1620*/  @P1 LDC R5, c[0x0][0x450] ;  /* 0x00011400ff051b82 */ /* 0x000e620000000800 */
[----:B---3--:R-:W-:-:S02]  /*1630*/  @P0 IMAD.IADD R2, R8, 0x1, -R3 ;  /* 0x0000000108020824 */ /* 0x008fc400078e0a03 */
[----:B------:R-:W-:Y:S02]  /*1640*/  IMAD.IADD R8, R25, 0x1, -R0 ;  /* 0x0000000119087824 */ /* 0x000fe400078e0a00 */
[----:B--2---:R-:W-:-:S04]  /*1650*/  @P1 IMAD.HI.U32 R0, R4, R9, RZ ;  /* 0x0000000904001227 */ /* 0x004fc800078e00ff */
[----:B----4-:R-:W-:Y:S01]  /*1660*/  IMAD.IADD R6, R8, 0x1, R2 ;  /* 0x0000000108067824 */ /* 0x010fe200078e0202 */
[----:B-1----:R-:W-:Y:S01]  /*1670*/  @P1 SHF.R.U32.HI R4, RZ, R5, R0 ;  /* 0x00000005ff041219 */ /* 0x002fe20000011600 */
[----:B------:R-:W-:-:S03]  /*1680*/  IMAD.MOV R116, RZ, RZ, -R8 ;  /* 0x000000ffff747224 */ /* 0x000fc600078e0a08 */
[C---:B------:R-:W-:Y:S01]  /*1690*/  IADD3 R139, R6.reuse, 0x50, -R10 ;  /* 0x00000050068b7810 */ /* 0x040fe20007ffe80a */
[----:B------:R0:W-:Y:S01]  /*16a0*/  STL [R1+0x70], R6 ;  /* 0x0000700601007387 */ /* 0x0001e20000100800 */
[----:B------:R-:W-:Y:S02]  /*16b0*/  IADD3 R0, R6, 0x4f, RZ ;  /* 0x0000004f06007810 */ /* 0x000fe40007ffe0ff */
[----:B------:R-:W-:Y:S01]  /*16c0*/  VIMNMX R116, RZ, R116, !PT ;  /* 0x00000074ff747248 */ /* 0x000fe20007fe0100 */
[----:B------:R-:W-:Y:S02]  /*16d0*/  IMAD.IADD R4, R139, 0x1, R4 ;  /* 0x000000018b047824 */ /* 0x000fe400078e0204 */
[----:B------:R-:W-:-:S04]  /*16e0*/  IMAD.HI R0, R0, 0x66666667, RZ ;  /* 0x6666666700007827 */ /* 0x000fc800078e02ff */
[----:B------:R-:W-:Y:S01]  /*16f0*/  IMAD.HI R4, R4, 0x66666667, RZ ;  /* 0x6666666704047827 */ /* 0x000fe200078e02ff */
[----:B------:R-:W-:-:S04]  /*1700*/  SHF.R.U32.HI R3, RZ, 0x1f, R0 ;  /* 0x0000001fff037819 */ /* 0x000fc80000011600 */
[----:B------:R-:W-:Y:S02]  /*1710*/  SHF.R.U32.HI R5, RZ, 0x1f, R4 ;  /* 0x0000001fff057819 */ /* 0x000fe40000011604 */
[----:B------:R-:W-:Y:S02]  /*1720*/  LEA.HI.SX32 R140, R0, R3, 0x1b ;  /* 0x00000003008c7211 */ /* 0x000fe400078fdaff */
[----:B------:R-:W-:-:S04]  /*1730*/  LEA.HI.SX32 R5, R4, R5, 0x1b ;  /* 0x0000000504057211 */ /* 0x000fc800078fdaff */
[----:B------:R-:W-:-:S05]  /*1740*/  VIMNMX R5, R140, R5, PT ;  /* 0x000000058c057248 */ /* 0x000fca0003fe0100 */
[----:B------:R-:W-:-:S05]  /*1750*/  IMAD R5, R5, 0x50, -R8 ;  /* 0x0000005005057824 */ /* 0x000fca00078e0a08 */
[----:B------:R-:W-:-:S04]  /*1760*/  VIMNMX R5, R5, R2, PT ;  /* 0x0000000205057248 */ /* 0x000fc80003fe0100 */
[----:B------:R-:W-:Y:S01]  /*1770*/  ISETP.GT.AND P0, PT, R5, R116, PT ;  /* 0x000000740500720c */ /* 0x000fe20003f04270 */
[----:B------:R-:W-:-:S05]  /*1780*/  IMAD.WIDE.U32 R116, R116, -0x33333333, RZ ;  /* 0xcccccccd74747825 */ /* 0x000fca00078e00ff */
[----:B------:R-:W-:-:S04]  /*1790*/  SHF.R.U32.HI R116, RZ, 0x6, R117 ;  /* 0x00000006ff747819 */ /* 0x000fc80000011675 */
[----:B------:R-:W-:-:S03]  /*17a0*/  MOV R24, R116 ;  /* 0x0000007400187202 */ /* 0x000fc60000000f00 */
[----:B------:R-:W-:-:S04]  /*17b0*/  @P0 VIADD R0, R5, 0x4f ;  /* 0x0000004f05000836 */ /* 0x000fc80000000000 */
[----:B------:R-:W-:-:S05]  /*17c0*/  @P0 IMAD.HI R0, R0, 0x66666667, RZ ;  /* 0x6666666700000827 */ /* 0x000fca00078e02ff */
[----:B------:R-:W-:-:S04]  /*17d0*/  @P0 SHF.R.U32.HI R3, RZ, 0x1f, R0 ;  /* 0x0000001fff030819 */ /* 0x000fc80000011600 */
[----:B------:R-:W-:Y:S02]  /*17e0*/  @P0 LEA.HI.SX32 R24, R0, R3, 0x1b ;  /* 0x0000000300180211 */ /* 0x000fe400078fdaff */
[----:B------:R-:W-:Y:S02]  /*17f0*/  PLOP3.LUT P0, PT, PT, PT, PT, 0x80, 0x0 ;  /* 0x000000000000781c */ /* 0x000fe40003f0f070 */
[----:B------:R-:W-:-:S13]  /*1800*/  ISETP.GT.AND P1, PT, R24, R116, PT ;  /* 0x000000741800720c */ /* 0x000fda0003f24270 */
[----:B0-----:R-:W-:Y:S05]  /*1810*/  @!P1 BRA `(.L_x_2687) ;  /* 0x0000009000d49947 */ /* 0x001fea0003800000 */
        /* <DEDUP_REMOVED lines=19> */
[----:B-1---5:R-:W-:Y:S05]  /*1950*/  CALL.ABS.NOINC R14 ;  /* 0x000000000e007343 */ /* 0x022fea0003c00000 */
.L_x_2689:
[----:B------:R-:W-:Y:S05]  /*1960*/  BSYNC B6 ;  /* 0x0000000000067941 */ /* 0x000fea0003800000 */
.L_x_2688:
[----:B------:R-:W-:Y:S01]  /*1970*/  VIADD R0, R22, 0x400 ;  /* 0x0000040016007836 */ /* 0x000fe20000000000 */
[----:B------:R-:W-:Y:S04]  /*1980*/  BSSY B6, `(.L_x_2690) ;  /* 0x0000013000067945 */ /* 0x000fe80003800000 */
[----:B------:R-:W-:-:S13]  /*1990*/  LOP3.LUT P0, RZ, R0, 0x3ff, RZ, 0xc0, !PT ;  /* 0x000003ff00ff7812 */ /* 0x000fda000780c0ff */
[----:B------:R-:W-:Y:S05]  /*19a0*/  @!P0 BRA `(.L_x_2691) ;  /* 0x0000000000408947 */ /* 0x000fea0003800000 */
[----:B------:R-:W-:Y:S01]  /*19b0*/  MOV R0, 0x0 ;  /* 0x0000000000007802 */ /* 0x000fe20000000f00 */
[----:B------:R-:W-:Y:S01]  /*19c0*/  ULDC.64 UR4, c[0x4][0x138] ;  /* 0x01004e0000047ab9 */ /* 0x000fe20000000a00 */
[----:B------:R-:W-:Y:S01]  /*19d0*/  ULDC.64 UR6, c[0x4][0xa8] ;  /* 0x01002a0000067ab9 */ /* 0x000fe20000000a00 */
[----:B------:R-:W-:Y:S01]  /*19e0*/  MOV R4, UR4 ;  /* 0x0000000400047c02 */ /* 0x000fe20008000f00 */
[----:B------:R0:W1:Y:S01]  /*19f0*/  LDC.64 R14, c[0x4][R0] ;  /* 0x01000000000e7b82 */ /* 0x0000620000000a00 */
[----:B------:R-:W-:Y:S01]  /*1a00*/  IMAD.U32 R5, RZ, RZ, UR5 ;  /* 0x00000005ff057e24 */ /* 0x000fe2000f8e00ff */
[----:B------:R-:W-:Y:S01]  /*1a10*/  ULDC.64 UR4, c[0x4][0x140] ;  /* 0x0100500000047ab9 */ /* 0x000fe20000000a00 */
[----:B------:R-:W-:Y:S01]  /*1a20*/  MOV R10, UR6 ;  /* 0x00000006000a7c02 */ /* 0x000fe20008000f00 */
[----:B------:R-:W-:Y:S01]  /*1a30*/  IMAD.U32 R6, RZ, RZ, UR4 ;  /* 0x00000004ff067e24 */ /* 0x000fe2000f8e00ff */
[----:B------:R-:W-:Y:S01]  /*1a40*/  MOV R13, RZ ;  /* 0x000000ff000d7202 */ /* 0x000fe20000000f00 */
[----:B------:R-:W-:-:S02]  /*1a50*/  IMAD.U32 R7, RZ, RZ, UR5 ;  /* 0x00000005ff077e24 */ /* 0x000fc4000f8e00ff */
[----:B------:R-:W-:Y:S02]  /*1a60*/  IMAD.U32 R11, RZ, RZ, UR7 ;  /* 0x00000007ff0b7e24 */ /* 0x000fe4000f8e00ff */
[----:B------:R-:W-:Y:S02]  /*1a70*/  IMAD.MOV.U32 R8, RZ, RZ, 0x70 ;  /* 0x00000070ff087424 */ /* 0x000fe400078e00ff */
[----:B0-----:R-:W-:-:S07]  /*1a80*/  IMAD.MOV.U32 R12, RZ, RZ, 0x1 ;  /* 0x00000001ff0c7424 */ /* 0x001fce00078e00ff */
[----:B------:R-:W-:-:S07]  /*1a90*/  LEPC R20, `(.L_x_2691) ;  /* 0x000000001014794e */ /* 0x000fce0000000000 */
[----:B-1---5:R-:W-:Y:S05]  /*1aa0*/  CALL.ABS.NOINC R14 ;  /* 0x000000000e007343 */ /* 0x022fea0003c00000 */
.L_x_2691:
[----:B------:R-:W-:Y:S05]  /*1ab0*/  BSYNC B6 ;  /* 0x0000000000067941 */ /* 0x000fea0003800000 */
.L_x_2690:
[----:B------:R-:W2:Y:S01]  /*1ac0*/  LDL R29, [R1+0x64] ;  /* 0x00006400011d7983 */ /* 0x000ea20000100800 */
[----:B------:R-:W-:-:S03]  /*1ad0*/  ULDC.64 UR4, c[0x0][0x9f8] ;  /* 0x00027e0000047ab9 */ /* 0x000fc60000000a00 */
[----:B------:R-:W3:Y:S01]  /*1ae0*/  LDL R31, [R1+0x58] ;  /* 0x00005800011f7983 */ /* 0x000ee20000100800 */
[----:B------:R-:W-:-:S03]  /*1af0*/  ISETP.NE.U32.AND P0, PT, RZ, UR4, PT ;  /* 0x00000004ff007c0c */ /* 0x000fc6000bf05070 */
[----:B------:R-:W4:Y:S01]  /*1b00*/  LDL R20, [R1+0x60] ;  /* 0x0000600001147983 */ /* 0x000f220000100800 */
[----:B------:R-:W-:Y:S01]  /*1b10*/  ISETP.NE.AND.EX P0, PT, RZ, UR5, PT, P0 ;  /* 0x00000005ff007c0c */ /* 0x000fe2000bf05300 */
[----:B------:R-:W-:Y:S01]  /*1b20*/  ULDC.64 UR6, c[0x0][0x208] ;  /* 0x0000820000067ab9 */ /* 0x000fe20000000a00 */
[----:B------:R-:W0:Y:S01]  /*1b30*/  LDC R115, c[0x0][0x3f4] ;  /* 0x0000fd00ff737b82 */ /* 0x000e220000000800 */
[----:B------:R-:W1:Y:S07]  /*1b40*/  S2R R0, SR_TID.X ;  /* 0x0000000000007919 */ /* 0x000e6e0000002100 */
[----:B------:R-:W0:Y:S03]  /*1b50*/  LDC.64 R98, c[0x0][0x3f8] ;  /* 0x0000fe00ff627b82 */ /* 0x000e260000000a00 */
[----:B------:R-:W-:Y:S01]  /*1b60*/  @P0 IADD3 R4, P1, R26, UR4, RZ ;  /* 0x000000041a040c10 */ /* 0x000fe2000ff3e0ff */
[----:B------:R-:W-:-:S03]  /*1b70*/  ULDC UR4, c[0x0][0x2f4] ;  /* 0x0000bd0000047ab9 */ /* 0x000fc60000000800 */
[----:B------:R-:W-:Y:S01]  /*1b80*/  @P0 IADD3.X R5, R27, UR5, RZ, P1, !PT ;  /* 0x000000051b050c10 */ /* 0x000fe20008ffe4ff */
[----:B------:R-:W0:Y:S04]  /*1b90*/  LDC.64 R92, c[0x0][0x408] ;  /* 0x00010200ff5c7b82 */ /* 0x000e280000000a00 */
[----:B------:R0:W4:Y:S01]  /*1ba0*/  @P0 LDG.E R91, desc[UR6][R4.64] ;  /* 0x00000006045b0981 */ /* 0x000122000c1e1900 */
[----:B------:R-:W-:Y:S02]  /*1bb0*/  ISETP.GE.AND P1, PT, R213, UR4, PT ;  /* 0x00000004d5007c0c */ /* 0x000fe4000bf26270 */
[----:B------:R-:W-:Y:S02]  /*1bc0*/  ISETP.GE.AND P0, PT, R16, UR4, PT ;  /* 0x0000000410007c0c */ /* 0x000fe4000bf06270 */
[----:B------:R-:W-:-:S05]  /*1bd0*/  SEL R3, RZ, 0xffffffff, P1 ;  /* 0xffffffffff037807 */ /* 0x000fca0000800000 */
[----:B------:R-:W-:Y:S02]  /*1be0*/  IMAD.SHL.U32 R3, R3, 0x2, RZ ;  /* 0x0000000203037824 */ /* 0x000fe400078e00ff */
[----:B-1----:R-:W-:Y:S01]  /*1bf0*/  VIADD R6, R0, 0xffffff80 ;  /* 0xffffff8000067836 */ /* 0x002fe20000000000 */
[----:B------:R-:W-:Y:S02]  /*1c00*/  SEL R0, RZ, 0x1, P0 ;  /* 0x00000001ff007807 */ /* 0x000fe40000000000 */
[----:B------:R-:W-:Y:S02]  /*1c10*/  ISETP.GE.AND P0, PT, R18, UR4, PT ;  /* 0x0000000412007c0c */ /* 0x000fe4000bf06270 */
[----:B------:R-:W-:Y:S02]  /*1c20*/  SHF.R.S32.HI R7, RZ, 0x1f, R6 ;  /* 0x0000001fff077819 */ /* 0x000fe40000011406 */
[----:B------:R-:W-:Y:S02]  /*1c30*/  LOP3.LUT R0, R3, 0x2, R0, 0xe2, !PT ;  /* 0x0000000203007812 */ /* 0x000fe400078ee200 */
[----:B------:R-:W-:-:S02]  /*1c40*/  SEL R3, RZ, 0x4, P0 ;  /* 0x00000004ff037807 */ /* 0x000fc40000000000 */
[----:B0-----:R-:W-:Y:S02]  /*1c50*/  ISETP.GE.AND P2, PT, R16, R115, PT ;  /* 0x000000731000720c */ /* 0x001fe40003f46270 */
[----:B------:R-:W-:Y:S02]  /*1c60*/  SHF.R.S32.HI R9, RZ, 0x1f, R220 ;  /* 0x0000001fff097819 */ /* 0x000fe400000114dc */
[----:B------:R-:W-:Y:S02]  /*1c70*/  LEA.HI R7, R7, R6, RZ, 0x3 ;  /* 0x0000000607077211 */ /* 0x000fe400078f18ff */
[----:B------:R-:W-:Y:S02]  /*1c80*/  LOP3.LUT R5, R0, R3, RZ, 0xfc, !PT ;  /* 0x0000000300057212 */ /* 0x000fe400078efcff */
[----:B------:R-:W-:Y:S01]  /*1c90*/  SEL R3, R115, RZ, P2 ;  /* 0x000000ff73037207 */ /* 0x000fe20001000000 */
[C---:B------:R-:W-:Y:S01]  /*1ca0*/  IMAD R4, R9.reuse, R98, RZ ;  /* 0x0000006209047224 */ /* 0x040fe200078e02ff */
[----:B------:R-:W-:Y:S01]  /*1cb0*/  SHF.R.S32.HI R215, RZ, 0x1f, R214 ;  /* 0x0000001fffd77819 */ /* 0x000fe200000114d6 */
[----:B------:R-:W-:Y:S01]  /*1cc0*/  IMAD R0, R9, R92, RZ ;  /* 0x0000005c09007224 */ /* 0x000fe200078e02ff */
[----:B------:R-:W-:Y:S01]  /*1cd0*/  LOP3.LUT R7, R7, 0xfffffff8, RZ, 0xc0, !PT ;  /* 0xfffffff807077812 */ /* 0x000fe200078ec0ff */
[----:B------:R-:W-:Y:S01]  /*1ce0*/  VIADD R21, R220, 0x40 ;  /* 0x00000040dc157836 */ /* 0x000fe20000000000 */
[----:B------:R-:W-:Y:S01]  /*1cf0*/  ISETP.GE.AND P1, PT, R213, R115, PT ;  /* 0x00000073d500720c */ /* 0x000fe20003f26270 */
[----:B------:R-:W-:Y:S01]  /*1d00*/  IMAD.IADD R3, R16, 0x1, R3 ;  /* 0x0000000110037824 */ /* 0x000fe200078e0203 */
[----:B------:R-:W-:Y:S01]  /*1d10*/  IADD3 R13, R6, -R7, RZ ;  /* 0x80000007060d7210 */ /* 0x000fe20007ffe0ff */
[----:B------:R-:W-:-:S02]  /*1d20*/  VIADD R33, R220, 0x20 ;  /* 0x00000020dc217836 */ /* 0x000fc40000000000 */
[C---:B------:R-:W-:Y:S02]  /*1d30*/  VIADD R28, R220.reuse, 0x20 ;  /* 0x00000020dc1c7836 */ /* 0x040fe40000000000 */
[C---:B------:R-:W-:Y:S02]  /*1d40*/  IMAD R7, R220.reuse, R99, R4 ;  /* 0x00000063dc077224 */ /* 0x040fe400078e0204 */
[----:B------:R-:W-:Y:S01]  /*1d50*/  IMAD.WIDE.U32 R102, R220, R98, R214 ;  /* 0x00000062dc667225 */ /* 0x000fe200078e00d6 */
[----:B------:R-:W-:-:S03]  /*1d60*/  SHF.R.S32.HI R4, RZ, 0x1f, R3 ;  /* 0x0000001fff047819 */ /* 0x000fc60000011403 */
[----:B------:R-:W-:Y:S01]  /*1d70*/  IMAD.WIDE.U32 R100, R220, R98, R16 ;  /* 0x00000062dc647225 */ /* 0x000fe200078e0010 */
[----:B------:R-:W-:-:S03]  /*1d80*/  SHF.L.U32 R28, R28, 0x6, RZ ;  /* 0x000000061c1c7819 */ /* 0x000fc600000006ff */
[----:B------:R-:W-:Y:S01]  /*1d90*/  IMAD R9, R220, R93, R0 ;  /* 0x0000005ddc097224 */ /* 0x000fe200078e0200 */
[----:B------:R-:W-:Y:S01]  /*1da0*/  SEL R0, R115, RZ, P1 ;  /* 0x000000ff73007207 */ /* 0x000fe20000800000 */
[----:B------:R-:W-:Y:S02]  /*1db0*/  IMAD.SHL.U32 R6, R21, 0x40, RZ ;  /* 0x0000004015067824 */ /* 0x000fe400078e00ff */
[----:B------:R-:W-:Y:S02]  /*1dc0*/  IMAD.SHL.U32 R33, R33, 0x40, RZ ;  /* 0x0000004021217824 */ /* 0x000fe400078e00ff */
[----:B------:R-:W-:Y:S02]  /*1dd0*/  IMAD.IADD R103, R103, 0x1, R7 ;  /* 0x0000000167677824 */ /* 0x000fe400078e0207 */
[----:B------:R-:W-:Y:S01]  /*1de0*/  IMAD.IADD R101, R7, 0x1, R101 ;  /* 0x0000000107657824 */ /* 0x000fe200078e0265 */
[----:B------:R-:W-:Y:S02]  /*1df0*/  IADD3 R7, R213, R0, RZ ;  /* 0x00000000d5077210 */ /* 0x000fe40007ffe0ff */
[----:B------:R-:W-:-:S02]  /*1e00*/  LOP3.LUT R0, R6, 0x1c0, RZ, 0xc0, !PT ;  /* 0x000001c006007812 */ /* 0x000fc400078ec0ff */
[CC--:B------:R-:W-:Y:S02]  /*1e10*/  LEA.HI R6, R4.reuse, R3.reuse, RZ, 0x6 ;  /* 0x0000000304067211 */ /* 0x0c0fe400078f30ff */
[----:B------:R-:W-:Y:S02]  /*1e20*/  LEA.HI R10, R4, R3, RZ, 0x3 ;  /* 0x00000003040a7211 */ /* 0x000fe400078f18ff */
[----:B------:R-:W-:Y:S02]  /*1e30*/  LOP3.LUT R33, R33, 0x1c0, RZ, 0xc0, !PT ;  /* 0x000001c021217812 */ /* 0x000fe400078ec0ff */
[----:B------:R-:W-:Y:S01]  /*1e40*/  LOP3.LUT R28, R28, 0x1c0, RZ, 0xc0, !PT ;  /* 0x000001c01c1c7812 */ /* 0x000fe200078ec0ff */
[CC--:B------:R-:W-:Y:S01]  /*1e50*/  IMAD.WIDE.U32 R94, R220.reuse, R92.reuse, R16 ;  /* 0x0000005cdc5e7225 */ /* 0x0c0fe200078e0010 */
[----:B------:R-:W-:Y:S02]  /*1e60*/  SHF.R.S32.HI R4, RZ, 0x1f, R7 ;  /* 0x0000001fff047819 */ /* 0x000fe40000011407 */
[----:B------:R-:W-:Y:S01]  /*1e70*/  SHF.R.S32.HI R6, RZ, 0x6, R6 ;  /* 0x00000006ff067819 */ /* 0x000fe20000011406 */
[----:B------:R-:W-:Y:S01]  /*1e80*/  IMAD.WIDE.U32 R96, R220, R92, R214 ;  /* 0x0000005cdc607225 */ /* 0x000fe200078e00d6 */
[----:B------:R-:W-:-:S02]  /*1e90*/  LOP3.LUT R8, R33, 0x38, R10, 0xf8, !PT ;  /* 0x0000003821087812 */ /* 0x000fc400078ef80a */
[----:B------:R-:W-:Y:S01]  /*1ea0*/  SHF.R.U32.HI R28, RZ, 0x3, R28 ;  /* 0x00000003ff1c7819 */ /* 0x000fe2000001161c */
[----:B------:R-:W-:Y:S01]  /*1eb0*/  IMAD.IADD R97, R97, 0x1, R9 ;  /* 0x0000000161617824 */ /* 0x000fe200078e0209 */
[----:B------:R-:W-:Y:S02]  /*1ec0*/  IADD3 R95, R9, R95, RZ ;  /* 0x0000005f095f7210 */ /* 0x000fe40007ffe0ff */
[----:B------:R-:W-:Y:S02]  /*1ed0*/  LOP3.LUT R3, R229, 0x38, R10, 0xf8, !PT ;  /* 0x00000038e5037812 */ /* 0x000fe400078ef80a */
[----:B------:R-:W-:Y:S02]  /*1ee0*/  SHF.R.U32.HI R32, RZ, 0x3, R229 ;  /* 0x00000003ff207819 */ /* 0x000fe400000116e5 */
[----:B------:R-:W-:Y:S01]  /*1ef0*/  LEA.HI R21, R4, R7, RZ, 0x3 ;  /* 0x0000000704157211 */ /* 0x000fe200078f18ff */
[----:B------:R-:W0:Y:S01]  /*1f00*/  S2R R141, SR_TID.X ;  /* 0x00000000008d7919 */ /* 0x000e220000002100 */
[----:B------:R-:W-:-:S02]  /*1f10*/  LOP3.LUT R9, R8, R28, RZ, 0x3c, !PT ;  /* 0x0000001c08097212 */ /* 0x000fc400078e3cff */
[----:B------:R-:W-:Y:S02]  /*1f20*/  LEA.HI R4, R4, R7, RZ, 0x6 ;  /* 0x0000000704047211 */ /* 0x000fe400078f30ff */
[----:B------:R-:W-:Y:S02]  /*1f30*/  SHF.R.U32.HI R138, RZ, 0x3, R0 ;  /* 0x00000003ff8a7819 */ /* 0x000fe40000011600 */
[----:B------:R-:W-:Y:S02]  /*1f40*/  LOP3.LUT R11, R0, 0x38, R10, 0xf8, !PT ;  /* 0x00000038000b7812 */ /* 0x000fe400078ef80a */
[----:B------:R-:W-:Y:S02]  /*1f50*/  LOP3.LUT R3, R3, R32, RZ, 0x3c, !PT ;  /* 0x0000002003037212 */ /* 0x000fe400078e3cff */
[----:B------:R-:W-:Y:S02]  /*1f60*/  SHF.R.S32.HI R4, RZ, 0x6, R4 ;  /* 0x00000006ff047819 */ /* 0x000fe40000011404 */
[----:B------:R-:W-:-:S02]  /*1f70*/  LOP3.LUT R11, R11, R138, RZ, 0x3c, !PT ;  /* 0x0000008a0b0b7212 */ /* 0x000fc400078e3cff */
[----:B------:R-:W-:Y:S01]  /*1f80*/  ISETP.GE.AND P0, PT, R19, UR4, PT ;  /* 0x0000000413007c0c */ /* 0x000fe2000bf06270 */
[----:B-----5:R-:W-:Y:S01]  /*1f90*/  IMAD.WIDE.U32 R100, R135, R98, R100 ;  /* 0x0000006287647225 */ /* 0x020fe200078e0064 */
[----:B------:R-:W-:-:S03]  /*1fa0*/  LOP3.LUT R7, R33, 0x38, R21, 0xf8, !PT ;  /* 0x0000003821077812 */ /* 0x000fc600078ef815 */
[----:B------:R-:W-:Y:S01]  /*1fb0*/  IMAD.WIDE.U32 R102, R135, R98, R102 ;  /* 0x0000006287667225 */ /* 0x000fe200078e0066 */
[----:B------:R-:W-:Y:S02]  /*1fc0*/  LOP3.LUT R8, R7, R28, RZ, 0x3c, !PT ;  /* 0x0000001c07087212 */ /* 0x000fe400078e3cff */
[C-C-:B------:R-:W-:Y:S01]  /*1fd0*/  SHF.L.U64.HI R104, R98.reuse, 0x5, R99.reuse ;  /* 0x0000000562687819 */ /* 0x140fe20000010263 */
[----:B------:R-:W-:Y:S01]  /*1fe0*/  IMAD R121, R99, 0x50, RZ ;  /* 0x0000005063797824 */ /* 0x000fe200078e02ff */
[C---:B------:R-:W-:Y:S01]  /*1ff0*/  SHF.L.U64.HI R108, R98.reuse, 0x6, R99 ;  /* 0x00000006626c7819 */ /* 0x040fe20000010263 */
[C---:B------:R-:W-:Y:S01]  /*2000*/  IMAD.SHL.U32 R105, R98.reuse, 0x20, RZ ;  /* 0x0000002062697824 */ /* 0x040fe200078e00ff */
[----:B------:R-:W-:Y:S01]  /*2010*/  SHF.L.U32 R109, R98, 0x6, RZ ;  /* 0x00000006626d7819 */ /* 0x000fe200000006ff */
[----:B------:R-:W-:Y:S01]  /*2020*/  IMAD R7, R93, 0x50, RZ ;  /* 0x000000505d077824 */ /* 0x000fe200078e02ff */
[C-C-:B------:R-:W-:Y:S01]  /*2030*/  SHF.L.U64.HI R106, R92.reuse, 0x5, R93.reuse ;  /* 0x000000055c6a7819 */ /* 0x140fe2000001025d */
[C---:B------:R-:W-:Y:S01]  /*2040*/  IMAD.SHL.U32 R107, R92.reuse, 0x20, RZ ;  /* 0x000000205c6b7824 */ /* 0x040fe200078e00ff */
[C---:B------:R-:W-:Y:S01]  /*2050*/  SHF.L.U64.HI R110, R92.reuse, 0x6, R93 ;  /* 0x000000065c6e7819 */ /* 0x040fe2000001025d */
[----:B------:R-:W-:-:S02]  /*2060*/  IMAD.SHL.U32 R111, R92, 0x40, RZ ;  /* 0x000000405c6f7824 */ /* 0x000fc400078e00ff */
[----:B------:R-:W-:-:S04]  /*2070*/  IMAD.WIDE.U32 R96, R135, R92, R96 ;  /* 0x0000005c87607225 */ /* 0x000fc800078e0060 */
[----:B------:R-:W-:Y:S01]  /*2080*/  IMAD.WIDE.U32 R94, R135, R92, R94 ;  /* 0x0000005c875e7225 */ /* 0x000fe200078e005e */
[----:B0-----:R-:W-:-:S03]  /*2090*/  LEA.HI R141, R141, 0x8, RZ, 0x19 ;  /* 0x000000088d8d7811 */ /* 0x001fc600078fc8ff */
[----:B------:R-:W-:Y:S02]  /*20a0*/  IMAD.IADD R118, R118, 0x1, R25 ;  /* 0x0000000176767824 */ /* 0x000fe400078e0219 */
[----:B------:R-:W-:Y:S02]  /*20b0*/  IMAD.SHL.U32 R115, R115, 0x2, RZ ;  /* 0x0000000273737824 */ /* 0x000fe400078e00ff */
[----:B------:R-:W-:Y:S02]  /*20c0*/  IMAD R112, R13, 0x20, R220 ;  /* 0x000000200d707824 */ /* 0x000fe400078e02dc */
[C---:B--2---:R-:W-:Y:S02]  /*20d0*/  IMAD R132, R6.reuse, 0x1400, R29 ;  /* 0x0000140006847824 */ /* 0x044fe400078e021d */
[----:B---3--:R-:W-:Y:S02]  /*20e0*/  IMAD R134, R6, 0x1400, R31 ;  /* 0x0000140006867824 */ /* 0x008fe400078e021f */
[----:B------:R-:W-:Y:S01]  /*20f0*/  IMAD.IADD R132, R132, 0x1, R9 ;  /* 0x0000000184847824 */ /* 0x000fe200078e0209 */
[----:B------:R-:W-:Y:S01]  /*2100*/  LOP3.LUT R9, R0, 0x38, R21, 0xf8, !PT ;  /* 0x0000003800097812 */ /* 0x000fe200078ef815 */
[----:B----4-:R-:W-:-:S02]  /*2110*/  IMAD R130, R6, 0x1400, R20 ;  /* 0x0000140006827824 */ /* 0x010fc400078e0214 */
[----:B------:R-:W-:Y:S01]  /*2120*/  IMAD.IADD R134, R134, 0x1, R3 ;  /* 0x0000000186867824 */ /* 0x000fe200078e0203 */
[----:B------:R-:W-:Y:S01]  /*2130*/  LOP3.LUT R3, R229, 0x38, R21, 0xf8, !PT ;  /* 0x00000038e5037812 */ /* 0x000fe200078ef815 */
[C---:B------:R-:W-:Y:S02]  /*2140*/  IMAD R133, R4.reuse, 0x1400, R31 ;  /* 0x0000140004857824 */ /* 0x040fe400078e021f */
[C---:B------:R-:W-:Y:S02]  /*2150*/  IMAD R131, R4.reuse, 0x1400, R29 ;  /* 0x0000140004837824 */ /* 0x040fe400078e021d */
[----:B------:R-:W-:Y:S01]  /*2160*/  IMAD R123, R4, 0x1400, R20 ;  /* 0x00001400047b7824 */ /* 0x000fe200078e0214 */
[----:B------:R-:W-:Y:S01]  /*2170*/  LOP3.LUT R4, R9, R138, RZ, 0x3c, !PT ;  /* 0x0000008a09047212 */ /* 0x000fe200078e3cff */
[----:B------:R-:W-:Y:S01]  /*2180*/  IMAD.IADD R130, R130, 0x1, R11 ;  /* 0x0000000182827824 */ /* 0x000fe200078e020b */
[----:B------:R-:W-:Y:S02]  /*2190*/  SHF.R.S32.HI R11, RZ, 0x1f, R135 ;  /* 0x0000001fff0b7819 */ /* 0x000fe40000011487 */
[----:B------:R-:W-:Y:S01]  /*21a0*/  LOP3.LUT R6, R3, R32, RZ, 0x3c, !PT ;  /* 0x0000002003067212 */ /* 0x000fe200078e3cff */
[----:B------:R-:W-:-:S02]  /*21b0*/  IMAD.IADD R123, R123, 0x1, R4 ;  /* 0x000000017b7b7824 */ /* 0x000fc400078e0204 */
[----:B------:R-:W-:Y:S01]  /*21c0*/  IMAD R4, R11, R92, RZ ;  /* 0x0000005c0b047224 */ /* 0x000fe200078e02ff */
[----:B------:R-:W-:Y:S01]  /*21d0*/  IADD3 R133, R133, R6, RZ ;  /* 0x0000000685857210 */ /* 0x000fe20007ffe0ff */
[----:B------:R-:W-:Y:S02]  /*21e0*/  IMAD R6, R11, R98, RZ ;  /* 0x000000620b067224 */ /* 0x000fe400078e02ff */
[C---:B------:R-:W-:Y:S01]  /*21f0*/  IMAD R11, R135.reuse, R93, R4 ;  /* 0x0000005d870b7224 */ /* 0x040fe200078e0204 */
[----:B------:R-:W-:Y:S01]  /*2200*/  SEL R4, RZ, 0x8, P0 ;  /* 0x00000008ff047807 */ /* 0x000fe20000000000 */
[----:B------:R-:W-:-:S03]  /*2210*/  IMAD R9, R135, R99, R6 ;  /* 0x0000006387097224 */ /* 0x000fc600078e0206 */
[C---:B------:R-:W-:Y:S02]  /*2220*/  LOP3.LUT R27, R5.reuse, R4, RZ, 0xfc, !PT ;  /* 0x00000004051b7212 */ /* 0x040fe400078efcff */
[----:B------:R-:W-:Y:S01]  /*2230*/  LOP3.LUT R4, R5, 0x1, RZ, 0xc0, !PT ;  /* 0x0000000105047812 */ /* 0x000fe200078ec0ff */
[----:B------:R-:W-:Y:S01]  /*2240*/  IMAD.IADD R5, R103, 0x1, R9 ;  /* 0x0000000167057824 */ /* 0x000fe200078e0209 */
[----:B------:R-:W-:Y:S01]  /*2250*/  IADD3 R6, R9, R101, RZ ;  /* 0x0000006509067210 */ /* 0x000fe20007ffe0ff */
[----:B------:R-:W-:Y:S01]  /*2260*/  IMAD.WIDE.U32 R98, R98, 0x50, RZ ;  /* 0x0000005062627825 */ /* 0x000fe200078e00ff */
[----:B------:R-:W-:Y:S02]  /*2270*/  SHF.R.S32.HI R9, RZ, 0x3, R10 ;  /* 0x00000003ff097819 */ /* 0x000fe4000001140a */
[----:B------:R-:W-:Y:S01]  /*2280*/  SHF.R.S32.HI R20, RZ, 0x3, R21 ;  /* 0x00000003ff147819 */ /* 0x000fe20000011415 */
[----:B------:R-:W-:Y:S01]  /*2290*/  IMAD.WIDE.U32 R92, R92, 0x50, RZ ;  /* 0x000000505c5c7825 */ /* 0x000fe200078e00ff */
[----:B------:R-:W-:-:S02]  /*22a0*/  LOP3.LUT R10, R10, 0xfffffff8, RZ, 0xc0, !PT ;  /* 0xfffffff80a0a7812 */ /* 0x000fc400078ec0ff */
[----:B------:R-:W-:Y:S01]  /*22b0*/  LOP3.LUT R21, R21, 0xfffffff8, RZ, 0xc0, !PT ;  /* 0xfffffff815157812 */ /* 0x000fe200078ec0ff */
[----:B------:R-:W-:Y:S01]  /*22c0*/  IMAD.IADD R131, R131, 0x1, R8 ;  /* 0x0000000183837824 */ /* 0x000fe200078e0208 */
[----:B------:R-:W-:Y:S01]  /*22d0*/  LOP3.LUT R25, R27, 0x2, RZ, 0xc0, !PT ;  /* 0x000000021b197812 */ /* 0x000fe200078ec0ff */
[----:B------:R-:W-:Y:S01]  /*22e0*/  IMAD.IADD R122, R93, 0x1, R7 ;  /* 0x000000015d7a7824 */ /* 0x000fe200078e0207 */
[----:B------:R-:W-:Y:S01]  /*22f0*/  LOP3.LUT R26, R27, 0x4, RZ, 0xc0, !PT ;  /* 0x000000041b1a7812 */ /* 0x000fe200078ec0ff */
[----:B------:R-:W-:Y:S01]  /*2300*/  IMAD.IADD R7, R97, 0x1, R11 ;  /* 0x0000000161077824 */ /* 0x000fe200078e020b */
[----:B------:R-:W-:Y:S01]  /*2310*/  SHF.R.S32.HI R3, RZ, 0x1f, R30 ;  /* 0x0000001fff037819 */ /* 0x000fe2000001141e */
[----:B------:R-:W-:Y:S01]  /*2320*/  IMAD.IADD R8, R11, 0x1, R95 ;  /* 0x000000010b087824 */ /* 0x000fe200078e025f */
[----:B------:R-:W-:Y:S02]  /*2330*/  IADD3 R121, R99, R121, RZ ;  /* 0x0000007963797210 */ /* 0x000fe40007ffe0ff */
[----:B------:R-:W-:-:S02]  /*2340*/  LOP3.LUT R27, R27, 0x8, RZ, 0xc0, !PT ;  /* 0x000000081b1b7812 */ /* 0x000fc400078ec0ff */
[----:B------:R-:W-:Y:S02]  /*2350*/  SHF.R.S32.HI R117, RZ, 0x1f, R91 ;  /* 0x0000001fff757819 */ /* 0x000fe4000001145b */
[----:B------:R-:W-:Y:S02]  /*2360*/  SHF.R.S32.HI R28, RZ, 0x1f, R10 ;  /* 0x0000001fff1c7819 */ /* 0x000fe4000001140a */
[----:B------:R-:W-:-:S07]  /*2370*/  SHF.R.S32.HI R29, RZ, 0x1f, R21 ;  /* 0x0000001fff1d7819 */ /* 0x000fce0000011415 */
.L_x_2808:
[----:B--2---:R-:W2:Y:S01]  /*2380*/  LDL R34, [R1+0x58] ;  /* 0x0000580001227983 */ /* 0x004ea20000100800 */
[----:B------:R-:W0:Y:S01]  /*2390*/  LDC R84, c[0x0][0x430] ;  /* 0x00010c00ff547b82 */ /* 0x000e220000000800 */
[----:B------:R-:W-:Y:S01]  /*23a0*/  VIADD R24, R24, 0xffffffff ;  /* 0xffffffff18187836 */ /* 0x000fe20000000000 */
[----:B------:R-:W-:Y:S01]  /*23b0*/  ULDC.64 UR4, c[0x0][0x208] ;  /* 0x0000820000047ab9 */ /* 0x000fe20000000a00 */
[----:B------:R-:W-:Y:S02]  /*23c0*/  SHF.R.U32.HI R36, RZ, 0x3, R229 ;  /* 0x00000003ff247819 */ /* 0x000fe400000116e5 */
[----:B------:R-:W-:-:S03]  /*23d0*/  IMAD R11, R24, 0x50, R112 ;  /* 0x00000050180b7824 */ /* 0x000fc600078e0270 */
[----:B------:R-:W1:Y:S02]  /*23e0*/  LDC R114, c[0x0][0x3f4] ;  /* 0x0000fd00ff727b82 */ /* 0x000e640000000800 */
[----:B------:R-:W-:Y:S02]  /*23f0*/  ISETP.GE.AND P0, PT, R11, R2, PT ;  /* 0x000000020b00720c */ /* 0x000fe40003f06270 */
[----:B------:R-:W-:Y:S02]  /*2400*/  IADD3 R35, R118, R11, RZ ;  /* 0x0000000b76237210 */ /* 0x000fe40007ffe0ff */
[----:B------:R-:W-:-:S03]  /*2410*/  ISETP.GT.OR P0, PT, R112, 0x4f, P0 ;  /* 0x0000004f7000780c */ /* 0x000fc60000704670 */
[----:B------:R-:W-:Y:S01]  /*2420*/  IMAD.MOV.U32 R11, RZ, RZ, R35 ;  /* 0x000000ffff0b7224 */ /* 0x000fe200078e0023 */
[----:B0-----:R-:W-:-:S09]  /*2430*/  ISETP.NE.AND P3, PT, R84, 0x1, PT ;  /* 0x000000015400780c */ /* 0x001fd20003f65270 */
[----:B------:R-:W0:Y:S08]  /*2440*/  @!P0 LDC.64 R32, c[0x0][0x428] ;  /* 0x00010a00ff208b82 */ /* 0x000e300000000a00 */
[----:B---3--:R-:W3:Y:S08]  /*2450*/  @!P0 LDC.64 R12, c[0x0][0x418] ;  /* 0x00010600ff0c8b82 */ /* 0x008ef00000000a00 */
[----:B----4-:R-:W4:Y:S08]  /*2460*/  @P3 LDC R14, c[0x0][0x434] ;  /* 0x00010d00ff0e3b82 */ /* 0x010f300000000800 */
        /* <DEDUP_REMOVED lines=9> */
[C---:B---3--:R-:W-:Y:S02]  /*2500*/  @!P0 LEA R12, P3, R14.reuse, R12, 0x2 ;  /* 0x0000000c0e0c8211 */ /* 0x048fe400078610ff */
[----:B------:R-:W-:Y:S02]  /*2510*/  MOV R31, RZ ;  /* 0x000000ff001f7202 */ /* 0x000fe40000000f00 */
[----:B------:R-:W-:Y:S02]  /*2520*/  @!P0 LEA.HI.X R13, R14, R13, R15, 0x2, P3 ;  /* 0x0000000d0e0d8211 */ /* 0x000fe400018f140f */
[----:B------:R-:W-:-:S03]  /*2530*/  LOP3.LUT R14, R229, 0x38, R16, 0xf8, !PT ;  /* 0x00000038e50e7812 */ /* 0x000fc600078ef810 */
[----:B------:R0:W5:Y:S01]  /*2540*/  @!P0 LDG.E R31, desc[UR4][R12.64] ;  /* 0x000000040c1f8981 */ /* 0x000162000c1e1900 */
[----:B------:R-:W-:Y:S01]  /*2550*/  ISETP.GE.AND P0, PT, R114, 0x1, PT ;  /* 0x000000017200780c */ /* 0x000fe20003f06270 */
[----:B------:R-:W-:Y:S01]  /*2560*/  IMAD.MOV R11, RZ, RZ, -R11 ;  /* 0x000000ffff0b7224 */ /* 0x000fe200078e0a0b */
[----:B------:R-:W-:Y:S01]  /*2570*/  ISETP.GT.AND P3, PT, R24, R116, PT ;  /* 0x000000741800720c */ /* 0x000fe20003f64270 */
[----:B------:R-:W-:Y:S05]  /*2580*/  YIELD ;  /* 0x0000000000007946 */ /* 0x000fea0003800000 */
[----:B------:R-:W-:Y:S01]  /*2590*/  BSSY B0, `(.L_x_2692) ;  /* 0x00007d0000007945 */ /* 0x000fe20003800000 */
[----:B------:R-:W-:Y:S01]  /*25a0*/  IMAD R84, R84, R11, R35 ;  /* 0x0000000b54547224 */ /* 0x000fe200078e0223 */
[----:B------:R-:W-:-:S02]  /*25b0*/  P2R R113, PR, RZ, 0x8 ;  /* 0x00000008ff717803 */ /* 0x000fc40000000000 */
[----:B--2---:R-:W-:-:S05]  /*25c0*/  LOP3.LUT R85, R34, R14, R36, 0xf6, !PT ;  /* 0x0000000e22557212 */ /* 0x004fca00078ef624 */
[----:B------:R-:W-:-:S04]  /*25d0*/  IMAD R85, R212, 0x5000, R85 ;  /* 0x00005000d4557824 */ /* 0x000fc800078e0255 */
        /* <DEDUP_REMOVED lines=16> */
[C---:B------:R-:W-:Y:S01]  /*26e0*/  IMAD R15, R31.reuse, UR5, R14 ;  /* 0x000000051f0f7c24 */ /* 0x040fe2000f8e020e */
[----:B------:R-:W-:Y:S01]  /*26f0*/  VIMNMX R88, R88, 0x50, PT ;  /* 0x0000005058587848 */ /* 0x000fe20003fe0100 */
[----:B------:R-:W-:Y:S01]  /*2700*/  IMAD.WIDE.U32 R12, R31, UR4, R12 ;  /* 0x000000041f0c7c25 */ /* 0x000fe2000f8e000c */
[----:B------:R-:W-:-:S03]  /*2710*/  ULDC.64 UR4, c[0x0][0x308] ;  /* 0x0000c20000047ab9 */ /* 0x000fc60000000a00 */
[----:B------:R-:W-:Y:S01]  /*2720*/  IMAD R37, R11, R92, R32 ;  /* 0x0000005c0b257224 */ /* 0x000fe200078e0220 */
[----:B------:R-:W-:Y:S01]  /*2730*/  IADD3 R13, R13, R15, RZ ;  /* 0x0000000f0d0d7210 */ /* 0x000fe20007ffe0ff */
[----:B------:R-:W-:Y:S02]  /*2740*/  IMAD R15, R3, UR4, RZ ;  /* 0x00000004030f7c24 */ /* 0x000fe4000f8e02ff */
[----:B------:R-:W-:Y:S02]  /*2750*/  IMAD R14, R121, R24, RZ ;  /* 0x00000018790e7224 */ /* 0x000fe400078e02ff */
[C---:B------:R-:W-:Y:S02]  /*2760*/  IMAD R119, R30.reuse, UR5, R15 ;  /* 0x000000051e777c24 */ /* 0x040fe4000f8e020f */
[----:B------:R-:W-:Y:S01]  /*2770*/  IMAD.WIDE.U32 R32, R30, UR4, R12 ;  /* 0x000000041e207c25 */ /* 0x000fe2000f8e000c */
[----:B------:R-:W-:-:S03]  /*2780*/  ULDC.64 UR4, c[0x0][0x2e8] ;  /* 0x0000ba0000047ab9 */ /* 0x000fc60000000a00 */
[----:B------:R-:W-:Y:S01]  /*2790*/  IMAD.IADD R119, R33, 0x1, R119 ;  /* 0x0000000121777824 */ /* 0x000fe200078e0277 */
[----:B------:R-:W-:Y:S01]  /*27a0*/  LEA R120, P3, R32, UR4, 0x1 ;  /* 0x0000000420787c11 */ /* 0x000fe2000f8608ff */
[----:B------:R-:W-:Y:S02]  /*27b0*/  IMAD R35, R11, R98, R14 ;  /* 0x000000620b237224 */ /* 0x000fe400078e020e */
[----:B------:R-:W-:Y:S01]  /*27c0*/  IMAD.WIDE.U32 R14, R98, R24, RZ ;  /* 0x00000018620e7225 */ /* 0x000fe200078e00ff */
[----:B------:R-:W-:-:S03]  /*27d0*/  LEA.HI.X R119, R32, UR5, R119, 0x1, P3 ;  /* 0x0000000520777c11 */ /* 0x000fc600098f0c77 */
[----:B------:R-:W-:-:S04]  /*27e0*/  IMAD.WIDE.U32 R12, R92, R24, RZ ;  /* 0x000000185c0c7225 */ /* 0x000fc800078e00ff */
[----:B------:R-:W-:Y:S02]  /*27f0*/  IMAD.IADD R11, R15, 0x1, R35 ;  /* 0x000000010f0b7824 */ /* 0x000fe400078e0223 */
[----:B------:R-:W-:Y:S01]  /*2800*/  IMAD.IADD R80, R13, 0x1, R37 ;  /* 0x000000010d507824 */ /* 0x000fe200078e0225 */
[----:B------:R-:W-:Y:S06]  /*2810*/  @!P0 BRA `(.L_x_2694) ;  /* 0x0000003400b88947 */ /* 0x000fec0003800000 */
        /* <DEDUP_REMOVED lines=17> */
[-C--:B------:R-:W-:Y:S01]  /*2930*/  ISETP.GE.AND P5, PT, R214, R114.reuse, PT ;  /* 0x00000072d600720c */ /* 0x080fe20003fa6270 */
[----:B------:R-:W-:Y:S01]  /*2940*/  IMAD.X R34, R11, 0x1, R5, P0 ;  /* 0x000000010b227824 */ /* 0x000fe200000e0605 */
[C---:B------:R-:W-:Y:S01]  /*2950*/  LEA R32, P0, R33.reuse, UR4, 0x1 ;  /* 0x0000000421207c11 */ /* 0x040fe2000f8008ff */
[----:B------:R-:W-:Y:S01]  /*2960*/  IMAD.X R36, R80, 0x1, R7, P4 ;  /* 0x0000000150247824 */ /* 0x000fe200020e0607 */
[----:B------:R-:W-:Y:S01]  /*2970*/  CS2R R78, SRZ ;  /* 0x00000000004e7805 */ /* 0x000fe2000001ff00 */
[----:B------:R-:W-:Y:S01]  /*2980*/  ULDC.64 UR6, c[0x0][0x208] ;  /* 0x0000820000067ab9 */ /* 0x000fe20000000a00 */
[----:B------:R-:W-:Y:S01]  /*2990*/  LEA.HI.X R33, R33, UR5, R34, 0x1, P0 ;  /* 0x0000000521217c11 */ /* 0x000fe200080f0c22 */
[----:B------:R-:W-:Y:S01]  /*29a0*/  ULDC.64 UR4, c[0x0][0x400] ;  /* 0x0001000000047ab9 */ /* 0x000fe20000000a00 */
[----:B------:R-:W-:-:S02]  /*29b0*/  ISETP.GE.AND P4, PT, R222, R114, PT ;  /* 0x00000072de00720c */ /* 0x000fc40003f86270 */
[----:B------:R-:W-:-:S03]  /*29c0*/  LEA R34, P0, R35, UR4, 0x1 ;  /* 0x0000000423227c11 */ /* 0x000fc6000f8008ff */
[----:B------:R0:W5:Y:S01]  /*29d0*/  @!P5 LDG.E.64 R76, desc[UR6][R32.64] ;  /* 0x00000006204cd981 */ /* 0x000162000c1e1b00 */
[----:B------:R-:W-:Y:S02]  /*29e0*/  LEA.HI.X R35, R35, UR5, R36, 0x1, P0 ;  /* 0x0000000523237c11 */ /* 0x000fe400080f0c24 */
        /* <DEDUP_REMOVED lines=15> */
.L_x_2696:
[----:B------:R-:W-:Y:S05]  /*2ae0*/  BSYNC B1 ;  /* 0x0000000000017941 */ /* 0x000fea0003800000 */
.L_x_2695:
[----:B0----5:R-:W-:Y:S01]  /*2af0*/  IMAD.MOV.U32 R32, RZ, RZ, R64 ;  /* 0x000000ffff207224 */ /* 0x021fe200078e0040 */
[----:B------:R-:W-:Y:S01]  /*2b00*/  MOV R33, R65 ;  /* 0x0000004100217202 */ /* 0x000fe20000000f00 */
[----:B------:R-:W-:Y:S01]  /*2b10*/  IMAD.MOV.U32 R34, RZ, RZ, R68 ;  /* 0x000000ffff227224 */ /* 0x000fe200078e0044 */
[----:B------:R-:W-:Y:S01]  /*2b20*/  ISETP.GE.AND P4, PT, R37, R88, PT ;  /* 0x000000582500720c */ /* 0x000fe20003f86270 */
[----:B------:R-:W-:Y:S01]  /*2b30*/  IMAD.MOV.U32 R35, RZ, RZ, R69 ;  /* 0x000000ffff237224 */ /* 0x000fe200078e0045 */
[----:B------:R-:W-:Y:S01]  /*2b40*/  PRMT R146, R32, 0x5410, R33 ;  /* 0x0000541020927816 */ /* 0x000fe20000000021 */
[----:B------:R-:W-:Y:S01]  /*2b50*/  IMAD.MOV.U32 R32, RZ, RZ, R72 ;  /* 0x000000ffff207224 */ /* 0x000fe200078e0048 */
[----:B------:R-:W-:Y:S01]  /*2b60*/  MOV R33, R73 ;  /* 0x0000004900217202 */ /* 0x000fe20000000f00 */
[----:B------:R-:W-:Y:S01]  /*2b70*/  BSSY B1, `(.L_x_2697) ;  /* 0x0000039000017945 */ /* 0x000fe20003800000 */
[----:B------:R-:W-:Y:S01]  /*2b80*/  PRMT R158, R34, 0x5410, R35 ;  /* 0x00005410229e7816 */ /* 0x000fe20000000023 */
[----:B------:R-:W-:Y:S01]  /*2b90*/  IMAD.MOV.U32 R34, RZ, RZ, R76 ;  /* 0x000000ffff227224 */ /* 0x000fe200078e004c */
[----:B------:R-:W-:Y:S01]  /*2ba0*/  PRMT R159, R32, 0x5410, R33 ;  /* 0x00005410209f7816 */ /* 0x000fe20000000021 */
[----:B------:R-:W-:Y:S01]  /*2bb0*/  IMAD.MOV.U32 R35, RZ, RZ, R77 ;  /* 0x000000ffff237224 */ /* 0x000fe200078e004d */
[----:B------:R-:W-:Y:S01]  /*2bc0*/  MOV R33, R67 ;  /* 0x0000004300217202 */ /* 0x000fe20000000f00 */
[----:B------:R-:W-:Y:S01]  /*2bd0*/  IMAD.MOV.U32 R32, RZ, RZ, R66 ;  /* 0x000000ffff207224 */ /* 0x000fe200078e0042 */
[----:B------:R-:W-:-:S02]  /*2be0*/  CS2R R52, SRZ ;  /* 0x0000000000347805 */ /* 0x000fc4000001ff00 */
        /* <DEDUP_REMOVED lines=9> */
[----:B------:R-:W-:Y:S01]  /*2c80*/  PRMT R160, R34, 0x5410, R35 ;  /* 0x0000541022a07816 */ /* 0x000fe20000000023 */
[----:B------:R-:W-:Y:S01]  /*2c90*/  IMAD.MOV.U32 R34, RZ, RZ, R78 ;  /* 0x000000ffff227224 */ /* 0x000fe200078e004e */
[----:B------:R-:W-:Y:S01]  /*2ca0*/  PRMT R161, R32, 0x5410, R33 ;  /* 0x0000541020a17816 */ /* 0x000fe20000000021 */
[----:B------:R-:W-:Y:S01]  /*2cb0*/  IMAD.MOV.U32 R35, RZ, RZ, R79 ;  /* 0x000000ffff237224 */ /* 0x000fe200078e004f */
[----:B------:R-:W-:Y:S02]  /*2cc0*/  CS2R R54, SRZ ;  /* 0x0000000000367805 */ /* 0x000fe4000001ff00 */
[----:B------:R-:W-:Y:S02]  /*2cd0*/  CS2R R58, SRZ ;  /* 0x00000000003a7805 */ /* 0x000fe4000001ff00 */
        /* <DEDUP_REMOVED lines=34> */
.L_x_2698:
[----:B------:R-:W-:Y:S05]  /*2f00*/  BSYNC B1 ;  /* 0x0000000000017941 */ /* 0x000fea0003800000 */
.L_x_2697:
        /* <DEDUP_REMOVED lines=44> */
.L_x_2700:
[----:B------:R-:W-:Y:S05]  /*31d0*/  BSYNC B1 ;  /* 0x0000000000017941 */ /* 0x000fea0003800000 */
.L_x_2699:
[----:B0-----:R-:W-:Y:S01]  /*31e0*/  IMAD.MOV.U32 R12, RZ, RZ, R52 ;  /* 0x000000ffff0c7224 */ /* 0x001fe200078e0034 */
[----:B------:R-:W-:Y:S01]  /*31f0*/  PRMT R142, R142, 0x5410, R81 ;  /* 0x000054108e8e7816 */ /* 0x000fe20000000051 */
[----:B------:R-:W-:Y:S01]  /*3200*/  IMAD.MOV.U32 R13, RZ, RZ, R53 ;  /* 0x000000ffff0d7224 */ /* 0x000fe200078e0035 */
[----:B------:R-:W-:Y:S01]  /*3210*/  MOV R14, R56 ;  /* 0x00000038000e7202 */ /* 0x000fe20000000f00 */
[----:B------:R-:W-:Y:S01]  /*3220*/  IMAD.MOV.U32 R11, RZ, RZ, R49 ;  /* 0x000000ffff0b7224 */ /* 0x000fe200078e0031 */
[----:B------:R-:W-:Y:S02]  /*3230*/  ULOP3.LUT UR4, UR60, 0x1, URZ, 0xfc, !UPT ;  /* 0x000000013c047892 */ /* 0x000fe4000f8efc3f */
        /* <DEDUP_REMOVED lines=21> */
[----:B-----5:R-:W-:Y:S02]  /*3390*/  MOV R14, R32 ;  /* 0x00000020000e7202 */ /* 0x020fe40000000f00 */
        /* <DEDUP_REMOVED lines=13> */
[----:B------:R-:W-:Y:S02]  /*3470*/  PLOP3.LUT P0, PT, PT, PT, UP0, 0x80, 0x0 ;  /* 0x000000000000781c */ /* 0x000fe40003f0f008 */
[----:B------:R-:W-:Y:S02]  /*3480*/  MOV R14, R34 ;  /* 0x00000022000e7202 */ /* 0x000fe40000000f00 */
        /* <DEDUP_REMOVED lines=16> */
.L_x_2701:
[----:B------:R-:W-:Y:S01]  /*3590*/  LEA R89, R212, R22, 0x3 ;  /* 0x00000016d4597211 */ /* 0x000fe200078e18ff */
[----:B------:R-:W-:Y:S01]  /*35a0*/  BSSY B1, `(.L_x_2702) ;  /* 0x0000004000017945 */ /* 0x000fe20003800000 */
[----:B------:R-:W-:-:S04]  /*35b0*/  SHF.L.U32 R90, R228, 0x1f, RZ ;  /* 0x0000001fe45a7819 */ /* 0x000fc800000006ff */
[----:B------:R-:W0:Y:S02]  /*35c0*/  SYNCS.PHASECHK.TRANS64.TRYWAIT P6, [R89+URZ+0x38890], R90 ;  /* 0x0388905a590075a7 */ /* 0x000e2400080c017f */
[----:B0-----:R-:W-:Y:S05]  /*35d0*/  @!P6 BRA `(.L_x_2703) ;  /* 0x000002b000f0e947 */ /* 0x001fea0003800000 */
.L_x_3085:
[----:B------:R-:W-:Y:S05]  /*35e0*/  BSYNC B1 ;  /* 0x0000000000017941 */ /* 0x000fea0003800000 */
.L_x_2702:
[----:B------:R-:W-:-:S03]  /*35f0*/  UMOV UR4, 0xffffffff ;  /* 0xffffffff00047882 */ /* 0x000fc60000000000 */
[----:B------:R-:W-:Y:S05]  /*3600*/  BRA.DIV UR4, `(.L_x_2704) ;  /* 0x000002b204f87947 */ /* 0x000fea000b800000 */
[----:B------:R1:W2:Y:S04]  /*3610*/  SHFL.IDX PT, R83, R119, RZ, 0x181f ;  /* 0x00181fff77537589 */ /* 0x0002a800000e0000 */
[----:B------:R1:W3:Y:S02]  /*3620*/  SHFL.IDX PT, R82, R120, RZ, 0x181f ;  /* 0x00181fff78527589 */ /* 0x0002e400000e0000 */
.L_x_3089:
        /* <DEDUP_REMOVED lines=12> */
[----:B0-----:R-:W-:Y:S01]  /*36f0*/  HADD2.F32 R156, -RZ, R13.H0_H0 ;  /* 0x2000000dff9c7230 */ /* 0x001fe20000004100 */
[--C-:B------:R-:W-:Y:S01]  /*3700*/  SHF.R.U64 R78, R78, 0x10, R79.reuse ;  /* 0x000000104e4e7819 */ /* 0x100fe2000000124f */
[----:B------:R-:W-:Y:S01]  /*3710*/  HADD2.F32 R154, -RZ, R15.H0_H0 ;  /* 0x2000000fff9a7230 */ /* 0x000fe20000004100 */
[----:B------:R-:W-:Y:S02]  /*3720*/  SHF.R.U32.HI R152, RZ, 0x10, R79 ;  /* 0x00000010ff987819 */ /* 0x000fe4000001164f */
[----:B------:R-:W-:Y:S01]  /*3730*/  SHF.R.U32.HI R76, RZ, 0x10, R77 ;  /* 0x00000010ff4c7819 */ /* 0x000fe2000001164d */
[----:B------:R-:W-:Y:S02]  /*3740*/  HADD2.F32 R77, -RZ, R11.H0_H0 ;  /* 0x2000000bff4d7230 */ /* 0x000fe40000004100 */
[----:B------:R-:W-:Y:S02]  /*3750*/  HADD2.F32 R79, -RZ, R78.H0_H0 ;  /* 0x2000004eff4f7230 */ /* 0x000fe40000004100 */
[----:B------:R-:W-:-:S02]  /*3760*/  HADD2.F32 R11, -RZ, R152.H0_H0 ;  /* 0x20000098ff0b7230 */ /* 0x000fc40000004100 */
[----:B------:R-:W-:Y:S02]  /*3770*/  HADD2.F32 R152, -RZ, R13.H1_H1 ;  /* 0x3000000dff987230 */ /* 0x000fe40000004100 */
[-C--:B------:R-:W-:Y:S01]  /*3780*/  FMUL.FTZ R155, R156, R79.reuse ;  /* 0x0000004f9c9b7220 */ /* 0x080fe20000410000 */
[----:B------:R-:W-:Y:S02]  /*3790*/  HADD2.F32 R78, -RZ, R15.H1_H1 ;  /* 0x3000000fff4e7230 */ /* 0x000fe40000004100 */
[----:B------:R-:W-:Y:S02]  /*37a0*/  HADD2.F32 R15, -RZ, R76.H0_H0 ;  /* 0x2000004cff0f7230 */ /* 0x000fe40000004100 */
[----:B------:R-:W-:Y:S01]  /*37b0*/  FMUL.FTZ R153, R152, R79 ;  /* 0x0000004f98997220 */ /* 0x000fe20000410000 */
[-C--:B------:R-:W-:Y:S01]  /*37c0*/  FMUL.FTZ R79, R154, R11.reuse ;  /* 0x0000000b9a4f7220 */ /* 0x080fe20000410000 */
[----:B------:R-:W-:Y:S01]  /*37d0*/  FMUL.FTZ R13, R78, R11 ;  /* 0x0000000b4e0d7220 */ /* 0x000fe20000410000 */
[-C--:B------:R-:W-:Y:S01]  /*37e0*/  FFMA.FTZ R76, R152, R77.reuse, R155 ;  /* 0x0000004d984c7223 */ /* 0x080fe2000001009b */
[----:B------:R-:W-:Y:S01]  /*37f0*/  FFMA.FTZ R11, R156, R77, -R153 ;  /* 0x0000004d9c0b7223 */ /* 0x000fe20000010899 */
        /* <DEDUP_REMOVED lines=8> */
[----:B------:R-:W-:Y:S02]  /*3880*/  HADD2.F32 R12, -RZ, R14.H1_H1 ;  /* 0x3000000eff0c7230 */ /* 0x000fe40000004100 */
[----:B------:R-:W-:-:S02]  /*3890*/  HADD2.F32 R79, -RZ, R157.H0_H0 ;  /* 0x2000009dff4f7230 */ /* 0x000fc40000004100 */
[----:B------:R-:W-:Y:S02]  /*38a0*/  HADD2.F32 R14, -RZ, R14.H0_H0 ;  /* 0x2000000eff0e7230 */ /* 0x000fe40000004100 */
        /* <DEDUP_REMOVED lines=11> */
[----:B------:R-:W-:-:S03]  /*3960*/  F2FP.F16.F32.PACK_AB R14, R12, R77 ;  /* 0x0000004d0c0e723e */ /* 0x000fc600000000ff */
[----:B------:R-:W-:-:S07]  /*3970*/  IMAD.MOV.U32 R12, RZ, RZ, R152 ;  /* 0x000000ffff0c7224 */ /* 0x000fce00078e0098 */
.L_x_2710:
[----:B------:R-:W-:Y:S05]  /*3980*/  BSYNC B3 ;  /* 0x0000000000037941 */ /* 0x000fea0003800000 */
.L_x_2709:
[----:B------:R-:W-:Y:S02]  /*3990*/  ULDC.64 UR4, c[0x0][0x208] ;  /* 0x0000820000047ab9 */ /* 0x000fe40000000a00 */
[----:B0-----:R4:W-:Y:S03]  /*39a0*/  ST.E.128 desc[UR4][R80.64], R12 ;  /* 0x0000000c50007985 */ /* 0x0019e6000c101d04 */
.L_x_2708:
[----:B------:R-:W-:Y:S05]  /*39b0*/  BSYNC B2 ;  /* 0x0000000000027941 */ /* 0x000fea0003800000 */
.L_x_2707:
        /* <DEDUP_REMOVED lines=20> */
[----:B------:R-:W-:Y:S02]  /*3b00*/  HADD2.F32 R11, -RZ, R11.H0_H0 ;  /* 0x2000000bff0b7230 */ /* 0x000fe40000004100 */
[-C--:B------:R-:W-:Y:S01]  /*3b10*/  FMUL.FTZ R152, R13, R74.reuse ;  /* 0x0000004a0d987220 */ /* 0x080fe20000410000 */
[C---:B------:R-:W-:Y:S01]  /*3b20*/  FMUL.FTZ R74, R15.reuse, R74 ;  /* 0x0000004a0f4a7220 */ /* 0x040fe20000410000 */
[-C--:B------:R-:W-:Y:S01]  /*3b30*/  FMUL.FTZ R75, R78, R73.reuse ;  /* 0x000000494e4b7220 */ /* 0x080fe20000410000 */
[----:B------:R-:W-:Y:S01]  /*3b40*/  FMUL.FTZ R73, R80, R73 ;  /* 0x0000004950497220 */ /* 0x000fe20000410000 */
[-C--:B------:R-:W-:Y:S01]  /*3b50*/  FFMA.FTZ R152, R15, R72.reuse, -R152 ;  /* 0x000000480f987223 */ /* 0x080fe20000010898 */
[----:B------:R-:W-:Y:S01]  /*3b60*/  FFMA.FTZ R13, R13, R72, R74 ;  /* 0x000000480d0d7223 */ /* 0x000fe2000001004a */
[----:B------:R-:W-:-:S02]  /*3b70*/  HADD2.F32 R72, -RZ, R12.H1_H1 ;  /* 0x3000000cff487230 */ /* 0x000fc40000004100 */
[-C--:B------:R-:W-:Y:S01]  /*3b80*/  FFMA.FTZ R75, R80, R11.reuse, -R75 ;  /* 0x0000000b504b7223 */ /* 0x080fe2000001084b */
[--C-:B------:R-:W-:Y:S02]  /*3b90*/  HADD2.F32 R15, -RZ, R161.reuse.H0_H0 ;  /* 0x200000a1ff0f7230 */ /* 0x100fe40000004100 */
        /* <DEDUP_REMOVED lines=10> */
[-C--:B------:R-:W-:Y:S01]  /*3c40*/  FMUL.FTZ R15, R74, R161.reuse ;  /* 0x000000a14a0f7220 */ /* 0x080fe20000410000 */
[----:B------:R-:W-:Y:S02]  /*3c50*/  HADD2.F32 R159, -RZ, R159.H1_H1 ;  /* 0x3000009fff9f7230 */ /* 0x000fe40000004100 */
[----:B------:R-:W-:Y:S01]  /*3c60*/  FMUL.FTZ R161, R14, R161 ;  /* 0x000000a10ea17220 */ /* 0x000fe20000410000 */
[----:B------:R-:W-:Y:S02]  /*3c70*/  IMAD.MOV.U32 R13, RZ, RZ, R75 ;  /* 0x000000ffff0d7224 */ /* 0x000fe400078e004b */
[-C--:B------:R-:W-:Y:S01]  /*3c80*/  FFMA.FTZ R73, R12, R11.reuse, -R73 ;  /* 0x0000000b0c497223 */ /* 0x080fe20000010849 */
[----:B------:R-:W-:Y:S01]  /*3c90*/  FFMA.FTZ R72, R72, R11, R79 ;  /* 0x0000000b48487223 */ /* 0x000fe2000001004f */
[-C--:B------:R-:W-:Y:S01]  /*3ca0*/  FFMA.FTZ R15, R14, R159.reuse, -R15 ;  /* 0x0000009f0e0f7223 */ /* 0x080fe2000001080f */
[----:B------:R-:W-:-:S03]  /*3cb0*/  FFMA.FTZ R74, R74, R159, R161 ;  /* 0x0000009f4a4a7223 */ /* 0x000fc600000100a1 */
[----:B------:R-:W-:Y:S02]  /*3cc0*/  F2FP.F16.F32.PACK_AB R12, R72, R73 ;  /* 0x00000049480c723e */ /* 0x000fe400000000ff */
[----:B------:R-:W-:Y:S02]  /*3cd0*/  F2FP.F16.F32.PACK_AB R14, R74, R15 ;  /* 0x0000000f4a0e723e */ /* 0x000fe400000000ff */
[----:B------:R-:W-:-:S07]  /*3ce0*/  MOV R15, R152 ;  /* 0x00000098000f7202 */ /* 0x000fce0000000f00 */
.L_x_2714:
[----:B------:R-:W-:Y:S05]  /*3cf0*/  BSYNC B3 ;  /* 0x0000000000037941 */ /* 0x000fea0003800000 */
.L_x_2713:
[----:B------:R-:W-:Y:S02]  /*3d00*/  ULDC.64 UR4, c[0x0][0x208] ;  /* 0x0000820000047ab9 */ /* 0x000fe40000000a00 */
[----:B0-----:R0:W-:Y:S03]  /*3d10*/  ST.E.128 desc[UR4][R76.64], R12 ;  /* 0x0000000c4c007985 */ /* 0x0011e6000c101d04 */
.L_x_2712:
[----:B------:R-:W-:Y:S05]  /*3d20*/  BSYNC B2 ;  /* 0x0000000000027941 */ /* 0x000fea0003800000 */
.L_x_2711:
        /* <DEDUP_REMOVED lines=11> */
[----:B------:R-:W-:Y:S02]  /*3de0*/  SHF.R.U32.HI R68, RZ, 0x10, R69 ;  /* 0x00000010ff447819 */ /* 0x000fe40000011645 */
        /* <DEDUP_REMOVED lines=9> */
[----:B------:R-:W-:Y:S02]  /*3e80*/  HADD2.F32 R15, -RZ, R15.H0_H0 ;  /* 0x2000000fff0f7230 */ /* 0x000fe40000004100 */
[----:B------:R-:W-:Y:S01]  /*3e90*/  FMUL.FTZ R71, R74, R71 ;  /* 0x000000474a477220 */ /* 0x000fe20000410000 */
[----:B------:R-:W-:Y:S02]  /*3ea0*/  HADD2.F32 R69, -RZ, R68.H0_H0 ;  /* 0x20000044ff457230 */ /* 0x000fe40000004100 */
[----:B------:R-:W-:Y:S01]  /*3eb0*/  FMUL.FTZ R78, R70, R75 ;  /* 0x0000004b464e7220 */ /* 0x000fe20000410000 */
[----:B------:R-:W-:Y:S01]  /*3ec0*/  FFMA.FTZ R11, R74, R13, -R11 ;  /* 0x0000000d4a0b7223 */ /* 0x000fe2000001080b */
[C---:B------:R-:W-:Y:S01]  /*3ed0*/  FMUL.FTZ R75, R15.reuse, R75 ;  /* 0x0000004b0f4b7220 */ /* 0x040fe20000410000 */
[----:B------:R-:W-:Y:S01]  /*3ee0*/  FFMA.FTZ R68, R76, R13, R71 ;  /* 0x0000000d4c447223 */ /* 0x000fe20000010047 */
[----:B------:R-:W-:Y:S01]  /*3ef0*/  FFMA.FTZ R13, R15, R69, -R78 ;  /* 0x000000450f0d7223 */ /* 0x000fe2000001084e */
[----:B------:R-:W-:-:S02]  /*3f00*/  HADD2.F32 R74, -RZ, R160.H0_H0 ;  /* 0x200000a0ff4a7230 */ /* 0x000fc40000004100 */
[----:B------:R-:W-:Y:S01]  /*3f10*/  FFMA.FTZ R70, R70, R69, R75 ;  /* 0x0000004546467223 */ /* 0x000fe2000001004b */
[----:B------:R-:W-:Y:S01]  /*3f20*/  HADD2.F32 R160, -RZ, R160.H1_H1 ;  /* 0x300000a0ffa07230 */ /* 0x000fe20000004100 */
[----:B------:R-:W-:Y:S01]  /*3f30*/  F2FP.F16.F32.PACK_AB R11, R68, R11 ;  /* 0x0000000b440b723e */ /* 0x000fe200000000ff */
        /* <DEDUP_REMOVED lines=17> */
[----:B------:R-:W-:-:S07]  /*4050*/  F2FP.F16.F32.PACK_AB R14, R160, R77 ;  /* 0x0000004da00e723e */ /* 0x000fce00000000ff */
.L_x_2718:
[----:B------:R-:W-:Y:S05]  /*4060*/  BSYNC B3 ;  /* 0x0000000000037941 */ /* 0x000fea0003800000 */
.L_x_2717:
[----:B------:R-:W-:Y:S02]  /*4070*/  ULDC.64 UR4, c[0x0][0x208] ;  /* 0x0000820000047ab9 */ /* 0x000fe40000000a00 */
[----:B----4-:R0:W-:Y:S03]  /*4080*/  ST.E.128 desc[UR4][R72.64], R12 ;  /* 0x0000000c48007985 */ /* 0x0101e6000c101d04 */
.L_x_2716:
[----:B------:R-:W-:Y:S05]  /*4090*/  BSYNC B2 ;  /* 0x0000000000027941 */ /* 0x000fea0003800000 */
.L_x_2715:
        /* <DEDUP_REMOVED lines=49> */
.L_x_2720:
[----:B------:R-:W-:Y:S05]  /*43b0*/  BSYNC B2 ;  /* 0x0000000000027941 */ /* 0x000fea0003800000 */
.L_x_2719:
[----:B------:R-:W-:Y:S02]  /*43c0*/  ULDC.64 UR4, c[0x0][0x208] ;  /* 0x0000820000047ab9 */ /* 0x000fe40000000a00 */
[----:B----4-:R0:W-:Y:S03]  /*43d0*/  ST.E.128 desc[UR4][R68.64], R12 ;  /* 0x0000000c44007985 */ /* 0x0101e6000c101d04 */
.L_x_2706:
[----:B------:R-:W-:Y:S05]  /*43e0*/  BSYNC B1 ;  /* 0x0000000000017941 */ /* 0x000fea0003800000 */
.L_x_2705:
[----:B------:R-:W-:-:S03]  /*43f0*/  UMOV UR4, 0xffffffff ;  /* 0xffffffff00047882 */ /* 0x000fc60000000000 */
[----:B------:R-:W-:Y:S05]  /*4400*/  BRA.DIV UR4, `(.L_x_2721) ;  /* 0x000002a604c47947 */ /* 0x000fea000b800000 */
[----:B------:R0:W0:Y:S04]  /*4410*/  SHFL.IDX PT, R67, R119, 0x1, 0x181f ;  /* 0x00381f0077437f89 */ /* 0x00002800000e0000 */
[----:B------:R0:W0:Y:S02]  /*4420*/  SHFL.IDX PT, R66, R120, 0x1, 0x181f ;  /* 0x00381f0078427f89 */ /* 0x00002400000e0000 */
.L_x_3093:
        /* <DEDUP_REMOVED lines=51> */
.L_x_2727:
[----:B------:R-:W-:Y:S05]  /*4760*/  BSYNC B3 ;  /* 0x0000000000037941 */ /* 0x000fea0003800000 */
.L_x_2726:
[----:B------:R-:W-:Y:S02]  /*4770*/  ULDC.64 UR4, c[0x0][0x208] ;  /* 0x0000820000047ab9 */ /* 0x000fe40000000a00 */
[----:B----4-:R0:W-:Y:S03]  /*4780*/  ST.E.128 desc[UR4][R64.64], R12 ;  /* 0x0000000c40007985 */ /* 0x0101e6000c101d04 */
.L_x_2725:
[----:B------:R-:W-:Y:S05]  /*4790*/  BSYNC B2 ;  /* 0x0000000000027941 */ /* 0x000fea0003800000 */
.L_x_2724:
        /* <DEDUP_REMOVED lines=49> */
.L_x_2731:
[----:B------:R-:W-:Y:S05]  /*4ab0*/  BSYNC B3 ;  /* 0x0000000000037941 */ /* 0x000fea0003800000 */
.L_x_2730:
[----:B------:R-:W-:Y:S02]  /*4ac0*/  ULDC.64 UR4, c[0x0][0x208] ;  /* 0x0000820000047ab9 */ /* 0x000fe40000000a00 */
[----:B----4-:R0:W-:Y:S03]  /*4ad0*/  ST.E.128 desc[UR4][R60.64], R12 ;  /* 0x0000000c3c007985 */ /* 0x0101e6000c101d04 */
.L_x_2729:
[----:B------:R-:W-:Y:S05]  /*4ae0*/  BSYNC B2 ;  /* 0x0000000000027941 */ /* 0x000fea0003800000 */
.L_x_2728:
        /* <DEDUP_REMOVED lines=49> */
.L_x_2735:
[----:B------:R-:W-:Y:S05]  /*4e00*/  BSYNC B3 ;  /* 0x0000000000037941 */ /* 0x000fea0003800000 */
.L_x_2734:
[----:B------:R-:W-:Y:S02]  /*4e10*/  ULDC.64 UR4, c[0x0][0x208] ;  /* 0x0000820000047ab9 */ /* 0x000fe40000000a00 */
[----:B----4-:R0:W-:Y:S03]  /*4e20*/  ST.E.128 desc[UR4][R56.64], R12 ;  /* 0x0000000c38007985 */ /* 0x0101e6000c101d04 */
.L_x_2733:
[----:B------:R-:W-:Y:S05]  /*4e30*/  BSYNC B2 ;  /* 0x0000000000027941 */ /* 0x000fea0003800000 */
.L_x_2732:
        /* <DEDUP_REMOVED lines=48> */
.L_x_2737:
[----:B------:R-:W-:Y:S05]  /*5140*/  BSYNC B2 ;  /* 0x0000000000027941 */ /* 0x000fea0003800000 */
.L_x_2736:
[----:B------:R-:W-:Y:S02]  /*5150*/  ULDC.64 UR4, c[0x0][0x208] ;  /* 0x0000820000047ab9 */ /* 0x000fe40000000a00 */
[----:B----4-:R0:W-:Y:S03]  /*5160*/  ST.E.128 desc[UR4][R52.64], R12 ;  /* 0x0000000c34007985 */ /* 0x0101e6000c101d04 */
.L_x_2723:
[----:B------:R-:W-:Y:S05]  /*5170*/  BSYNC B1 ;  /* 0x0000000000017941 */ /* 0x000fea0003800000 */
.L_x_2722:
[----:B------:R-:W-:-:S03]  /*5180*/  UMOV UR4, 0xffffffff ;  /* 0xffffffff00047882 */ /* 0x000fc60000000000 */
[----:B------:R-:W-:Y:S05]  /*5190*/  BRA.DIV UR4, `(.L_x_2738) ;  /* 0x0000029a04ac7947 */ /* 0x000fea000b800000 */
[----:B01----:R-:W0:Y:S04]  /*51a0*/  SHFL.IDX PT, R119, R119, 0x2, 0x181f ;  /* 0x00581f0077777f89 */ /* 0x003e2800000e0000 */
[----:B------:R-:W1:Y:S02]  /*51b0*/  SHFL.IDX PT, R120, R120, 0x2, 0x181f ;  /* 0x00581f0078787f89 */ /* 0x000e6400000e0000 */
.L_x_3097:
        /* <DEDUP_REMOVED lines=50> */
.L_x_2743:
[----:B------:R-:W-:Y:S05]  /*54e0*/  BSYNC B2 ;  /* 0x0000000000027941 */ /* 0x000fea0003800000 */
.L_x_2742:
[----:B------:R-:W-:Y:S02]  /*54f0*/  ULDC.64 UR4, c[0x0][0x208] ;  /* 0x0000820000047ab9 */ /* 0x000fe40000000a00 */
[----:B--2---:R0:W-:Y:S03]  /*5500*/  ST.E.128 desc[UR4][R48.64], R12 ;  /* 0x0000000c30007985 */ /* 0x0041e6000c101d04 */
.L_x_2741:
[----:B------:R-:W-:Y:S05]  /*5510*/  BSYNC B1 ;  /* 0x0000000000017941 */ /* 0x000fea0003800000 */
.L_x_2740:
        /* <DEDUP_REMOVED lines=49> */
.L_x_2747:
[----:B------:R-:W-:Y:S05]  /*5830*/  BSYNC B2 ;  /* 0x0000000000027941 */ /* 0x000fea0003800000 */
.L_x_2746:
[----:B------:R-:W-:Y:S02]  /*5840*/  ULDC.64 UR4, c[0x0][0x208] ;  /* 0x0000820000047ab9 */ /* 0x000fe40000000a00 */
[----:B----4-:R0:W-:Y:S03]  /*5850*/  ST.E.128 desc[UR4][R44.64], R12 ;  /* 0x0000000c2c007985 */ /* 0x0101e6000c101d04 */
.L_x_2745:
[----:B------:R-:W-:Y:S05]  /*5860*/  BSYNC B1 ;  /* 0x0000000000017941 */ /* 0x000fea0003800000 */
.L_x_2744:
        /* <DEDUP_REMOVED lines=49> */
.L_x_2751:
[----:B------:R-:W-:Y:S05]  /*5b80*/  BSYNC B2 ;  /* 0x0000000000027941 */ /* 0x000fea0003800000 */
.L_x_2750:
[----:B------:R-:W-:Y:S02]  /*5b90*/  ULDC.64 UR4, c[0x0][0x208] ;  /* 0x0000820000047ab9 */ /* 0x000fe40000000a00 */
[----:B----4-:R0:W-:Y:S03]  /*5ba0*/  ST.E.128 desc[UR4][R40.64], R12 ;  /* 0x0000000c28007985 */ /* 0x0101e6000c101d04 */
.L_x_2749:
[----:B------:R-:W-:Y:S05]  /*5bb0*/  BSYNC B1 ;  /* 0x0000000000017941 */ /* 0x000fea0003800000 */
.L_x_2748:
        /* <DEDUP_REMOVED lines=48> */
.L_x_2753:
[----:B------:R-:W-:Y:S05]  /*5ec0*/  BSYNC B1 ;  /* 0x0000000000017941 */ /* 0x000fea0003800000 */
.L_x_2752:
[----:B------:R-:W-:Y:S02]  /*5ed0*/  ULDC.64 UR4, c[0x0][0x208] ;  /* 0x0000820000047ab9 */ /* 0x000fe40000000a00 */
[----:B----4-:R0:W-:Y:S01]  /*5ee0*/  ST.E.128 desc[UR4][R36.64], R12 ;  /* 0x0000000c24007985 */ /* 0x0101e2000c101d04 */
[----:B------:R-:W-:Y:S05]  /*5ef0*/  BRA `(.L_x_2739) ;  /* 0x0000004000e47947 */ /* 0x000fea0003800000 */
.L_x_2694:
        /* <DEDUP_REMOVED lines=38> */
.L_x_2755:
[----:B------:R-:W-:Y:S05]  /*6160*/  BSYNC B1 ;  /* 0x0000000000017941 */ /* 0x000fea0003800000 */
.L_x_2754:
        /* <DEDUP_REMOVED lines=12> */
[----:B------:R-:W-:Y:S01]  /*6230*/  BSSY B1, `(.L_x_2756) ;  /* 0x0000036000017945 */ /* 0x000fe20003800000 */
[----:B------:R-:W-:-:S02]  /*6240*/  MOV R49, R39 ;  /* 0x0000002700317202 */ /* 0x000fc40000000f00 */
[----:B------:R-:W-:Y:S02]  /*6250*/  CS2R R54, SRZ ;  /* 0x0000000000367805 */ /* 0x000fe4000001ff00 */
[----:B------:R-:W-:Y:S01]  /*6260*/  PRMT R159, R52, 0x7610, R159 ;  /* 0x00007610349f7816 */ /* 0x000fe2000000009f */
[----:B------:R-:W-:Y:S01]  /*6270*/  IMAD.MOV.U32 R52, RZ, RZ, R40 ;  /* 0x000000ffff347224 */ /* 0x000fe200078e0028 */
[----:B------:R-:W-:Y:S01]  /*6280*/  PRMT R157, R48, 0x5410, R49 ;  /* 0x00005410309d7816 */ /* 0x000fe20000000031 */
[----:B------:R-:W-:Y:S01]  /*6290*/  IMAD.MOV.U32 R48, RZ, RZ, R42 ;  /* 0x000000ffff307224 */ /* 0x000fe200078e002a */
[----:B------:R-:W-:Y:S01]  /*62a0*/  PRMT R155, R53, 0x7610, R155 ;  /* 0x00007610359b7816 */ /* 0x000fe2000000009b */
[----:B------:R-:W-:Y:S01]  /*62b0*/  IMAD.MOV.U32 R53, RZ, RZ, R41 ;  /* 0x000000ffff357224 */ /* 0x000fe200078e0029 */
[----:B------:R-:W-:Y:S02]  /*62c0*/  MOV R49, R43 ;  /* 0x0000002b00317202 */ /* 0x000fe40000000f00 */
[----:B------:R-:W-:-:S02]  /*62d0*/  CS2R R58, SRZ ;  /* 0x00000000003a7805 */ /* 0x000fc4000001ff00 */
[----:B------:R-:W-:Y:S01]  /*62e0*/  PRMT R166, R48, 0x7610, R166 ;  /* 0x0000761030a67816 */ /* 0x000fe200000000a6 */
[----:B------:R-:W-:Y:S01]  /*62f0*/  IMAD.MOV.U32 R48, RZ, RZ, R46 ;  /* 0x000000ffff307224 */ /* 0x000fe200078e002e */
[----:B------:R-:W-:Y:S01]  /*6300*/  PRMT R167, R167, 0x5410, R52 ;  /* 0x00005410a7a77816 */ /* 0x000fe20000000034 */
[----:B------:R-:W-:Y:S01]  /*6310*/  IMAD.MOV.U32 R52, RZ, RZ, R44 ;  /* 0x000000ffff347224 */ /* 0x000fe200078e002c */
[----:B------:R-:W-:Y:S01]  /*6320*/  PRMT R169, R169, 0x5410, R53 ;  /* 0x00005410a9a97816 */ /* 0x000fe20000000035 */
[----:B------:R-:W-:Y:S01]  /*6330*/  IMAD.MOV.U32 R53, RZ, RZ, R45 ;  /* 0x000000ffff357224 */ /* 0x000fe200078e002d */
[----:B------:R-:W-:Y:S02]  /*6340*/  PRMT R168, R168, 0x5410, R49 ;  /* 0x00005410a8a87816 */ /* 0x000fe40000000031 */
[----:B------:R-:W-:Y:S02]  /*6350*/  CS2R R56, SRZ ;  /* 0x0000000000387805 */ /* 0x000fe4000001ff00 */
[----:B------:R-:W-:-:S02]  /*6360*/  MOV R49, R47 ;  /* 0x0000002f00317202 */ /* 0x000fc40000000f00 */
[----:B------:R-:W-:Y:S02]  /*6370*/  CS2R R62, SRZ ;  /* 0x00000000003e7805 */ /* 0x000fe4000001ff00 */
[----:B------:R-:W-:Y:S02]  /*6380*/  PRMT R159, R159, 0x5410, R48 ;  /* 0x000054109f9f7816 */ /* 0x000fe40000000030 */
[----:B------:R-:W-:Y:S02]  /*6390*/  CS2R R60, SRZ ;  /* 0x00000000003c7805 */ /* 0x000fe4000001ff00 */
        /* <DEDUP_REMOVED lines=31> */
.L_x_2757:
[----:B------:R-:W-:Y:S05]  /*6590*/  BSYNC B1 ;  /* 0x0000000000017941 */ /* 0x000fea0003800000 */
.L_x_2756:
        /* <DEDUP_REMOVED lines=34> */
.L_x_2759:
[----:B------:R-:W-:Y:S05]  /*67c0*/  BSYNC B1 ;  /* 0x0000000000017941 */ /* 0x000fea0003800000 */
.L_x_2758:
[----:B------:R-:W-:Y:S01]  /*67d0*/  IMAD.MOV.U32 R11, RZ, RZ, R51 ;  /* 0x000000ffff0b7224 */ /* 0x000fe200078e0033 */
[----:B------:R-:W-:Y:S01]  /*67e0*/  PRMT R153, R153, 0x5410, R81 ;  /* 0x0000541099997816 */ /* 0x000fe20000000051 */
[----:B0-----:R-:W-:Y:S01]  /*67f0*/  IMAD.MOV.U32 R12, RZ, RZ, R48 ;  /* 0x000000ffff0c7224 */ /* 0x001fe200078e0030 */
[----:B------:R-:W-:Y:S01]  /*6800*/  MOV R14, R54 ;  /* 0x00000036000e7202 */ /* 0x000fe20000000f00 */
[----:B------:R-:W-:Y:S01]  /*6810*/  IMAD.MOV.U32 R13, RZ, RZ, R49 ;  /* 0x000000ffff0d7224 */ /* 0x000fe200078e0031 */
[----:B------:R-:W-:Y:S01]  /*6820*/  PRMT R153, R11, 0x7610, R153 ;  /* 0x000076100b997816 */ /* 0x000fe20000000099 */
[----:B------:R-:W-:Y:S01]  /*6830*/  IMAD.MOV.U32 R11, RZ, RZ, R55 ;  /* 0x000000ffff0b7224 */ /* 0x000fe200078e0037 */
[----:B------:R-:W-:Y:S01]  /*6840*/  PRMT R154, R14, 0x7610, R154 ;  /* 0x000076100e9a7816 */ /* 0x000fe2000000009a */
[----:B------:R-:W-:Y:S01]  /*6850*/  ULOP3.LUT UR4, UR60, 0x1, URZ, 0xfc, !UPT ;  /* 0x000000013c047892 */ /* 0x000fe2000f8efc3f */
[----:B------:R-:W-:Y:S01]  /*6860*/  PRMT R152, R13, 0x5410, R12 ;  /* 0x000054100d987816 */ /* 0x000fe2000000000c */
[----:B------:R-:W-:Y:S01]  /*6870*/  IMAD.MOV.U32 R12, RZ, RZ, R52 ;  /* 0x000000ffff0c7224 */ /* 0x000fe200078e0034 */
        /* <DEDUP_REMOVED lines=9> */
[----:B------:R-:W-:Y:S01]  /*6910*/  UISETP.NE.AND UP0, UPT, UR4, 0x3, UPT ;  /* 0x000000030400788c */ /* 0x000fe2000bf05270 */
        /* <DEDUP_REMOVED lines=14> */
[----:B------:R-:W-:-:S02]  /*6a00*/  PRMT R142, R14, 0x7610, R142 ;  /* 0x000076100e8e7816 */ /* 0x000fc4000000008e */
[----:B------:R-:W-:Y:S02]  /*6a10*/  MOV R14, R70 ;  /* 0x00000046000e7202 */ /* 0x000fe40000000f00 */
[----:B------:R-:W-:Y:S01]  /*6a20*/  PRMT R142, R142, 0x5410, R11 ;  /* 0x000054108e8e7816 */ /* 0x000fe2000000000b */
[----:B------:R-:W-:Y:S01]  /*6a30*/  IMAD.MOV.U32 R11, RZ, RZ, R71 ;  /* 0x000000ffff0b7224 */ /* 0x000fe200078e0047 */
[----:B------:R-:W-:Y:S01]  /*6a40*/  PRMT R143, R12, 0x5410, R13 ;  /* 0x000054100c8f7816 */ /* 0x000fe2000000000d */
[----:B------:R-:W-:Y:S01]  /*6a50*/  IMAD.MOV.U32 R12, RZ, RZ, R68 ;  /* 0x000000ffff0c7224 */ /* 0x000fe200078e0044 */
[----:B------:R-:W-:Y:S01]  /*6a60*/  PRMT R147, R14, 0x7610, R147 ;  /* 0x000076100e937816 */ /* 0x000fe20000000093 */
[----:B------:R-:W-:Y:S01]  /*6a70*/  IMAD.MOV.U32 R13, RZ, RZ, R69 ;  /* 0x000000ffff0d7224 */ /* 0x000fe200078e0045 */
[----:B------:R-:W-:Y:S02]  /*6a80*/  PLOP3.LUT P0, PT, PT, PT, UP0, 0x80, 0x0 ;  /* 0x000000000000781c */ /* 0x000fe40003f0f008 */
[----:B------:R-:W-:-:S02]  /*6a90*/  MOV R14, R74 ;  /* 0x0000004a000e7202 */ /* 0x000fc40000000f00 */
[----:B------:R-:W-:Y:S01]  /*6aa0*/  PRMT R146, R12, 0x5410, R11 ;  /* 0x000054100c927816 */ /* 0x000fe2000000000b */
[----:B------:R-:W-:Y:S01]  /*6ab0*/  IMAD.MOV.U32 R12, RZ, RZ, R72 ;  /* 0x000000ffff0c7224 */ /* 0x000fe200078e0048 */
[----:B------:R-:W-:Y:S01]  /*6ac0*/  PRMT R147, R147, 0x5410, R13 ;  /* 0x0000541093937816 */ /* 0x000fe2000000000d */
[----:B------:R-:W-:Y:S01]  /*6ad0*/  IMAD.MOV.U32 R13, RZ, RZ, R73 ;  /* 0x000000ffff0d7224 */ /* 0x000fe200078e0049 */
[----:B------:R-:W-:Y:S01]  /*6ae0*/  PRMT R144, R14, 0x7610, R144 ;  /* 0x000076100e907816 */ /* 0x000fe20000000090 */
[----:B------:R-:W-:Y:S02]  /*6af0*/  IMAD.MOV.U32 R11, RZ, RZ, R75 ;  /* 0x000000ffff0b7224 */ /* 0x000fe400078e004b */
        /* <DEDUP_REMOVED lines=10> */
.L_x_2760:
[----:B------:R-:W-:Y:S01]  /*6ba0*/  LEA R89, R212, R22, 0x3 ;  /* 0x00000016d4597211 */ /* 0x000fe200078e18ff */
[----:B------:R-:W0:Y:S01]  /*6bb0*/  LDC R136, c[0x0][0x2f4] ;  /* 0x0000bd00ff887b82 */ /* 0x000e220000000800 */
[----:B------:R-:W-:Y:S01]  /*6bc0*/  SHF.L.U32 R90, R228, 0x1f, RZ ;  /* 0x0000001fe45a7819 */ /* 0x000fe200000006ff */
[----:B------:R-:W-:Y:S03]  /*6bd0*/  BSSY B1, `(.L_x_2761) ;  /* 0x0000003000017945 */ /* 0x000fe60003800000 */
[----:B------:R-:W1:Y:S02]  /*6be0*/  SYNCS.PHASECHK.TRANS64.TRYWAIT P6, [R89+URZ+0x38890], R90 ;  /* 0x0388905a590075a7 */ /* 0x000e6400080c017f */
[----:B-1----:R-:W-:Y:S05]  /*6bf0*/  @!P6 BRA `(.L_x_2762) ;  /* 0x000002800060e947 */ /* 0x002fea0003800000 */
.L_x_3098:
[----:B------:R-:W-:Y:S05]  /*6c00*/  BSYNC B1 ;  /* 0x0000000000017941 */ /* 0x000fea0003800000 */
.L_x_2761:
[----:B------:R-:W-:Y:S01]  /*6c10*/  UMOV UR4, 0xffffffff ;  /* 0xffffffff00047882 */ /* 0x000fe20000000000 */
[----:B0-----:R-:W-:Y:S02]  /*6c20*/  IMAD.IADD R137, R136, 0x1, -R115 ;  /* 0x0000000188897824 */ /* 0x001fe400078e0a73 */
[----:B------:R-:W-:Y:S05]  /*6c30*/  BRA.DIV UR4, `(.L_x_2763) ;  /* 0x0000028204647947 */ /* 0x000fea000b800000 */
[----:B------:R0:W2:Y:S04]  /*6c40*/  SHFL.IDX PT, R125, R119, RZ, 0x181f ;  /* 0x00181fff777d7589 */ /* 0x0000a800000e0000 */
[----:B------:R0:W3:Y:S02]  /*6c50*/  SHFL.IDX PT, R124, R120, RZ, 0x181f ;  /* 0x00181fff787c7589 */ /* 0x0000e400000e0000 */
.L_x_3102:
[----:B------:R-:W-:Y:S04]  /*6c60*/  BSSY B1, `(.L_x_2764) ;  /* 0x00000ef000017945 */ /* 0x000fe80003800000 */
[----:B------:R-:W-:Y:S05]  /*6c70*/  @P3 BRA `(.L_x_2765) ;  /* 0x0000000c00b43947 */ /* 0x000fea0003800000 */
[----:B------:R-:W-:Y:S01]  /*6c80*/  ISETP.NE.AND P3, PT, R4, RZ, PT ;  /* 0x000000ff0400720c */ /* 0x000fe20003f65270 */
[----:B------:R-:W-:-:S12]  /*6c90*/  BSSY B2, `(.L_x_2766) ;  /* 0x0000075000027945 */ /* 0x000fd80003800000 */
[----:B------:R-:W-:Y:S05]  /*6ca0*/  @!P3 BRA `(.L_x_2767) ;  /* 0x0000000400ccb947 */ /* 0x000fea0003800000 */
[----:B------:R-:W4:Y:S01]  /*6cb0*/  LDL R14, [R1+0x58] ;  /* 0x00005800010e7983 */ /* 0x000f220000100800 */
        /* <DEDUP_REMOVED lines=10> */
[----:B------:R-:W-:Y:S01]  /*6d60*/  LEA.HI R12, R12, R129, RZ, 0x3 ;  /* 0x000000810c0c7211 */ /* 0x000fe200078f18ff */
[----:B------:R-:W-:-:S03]  /*6d70*/  IMAD.SHL.U32 R129, R129, 0x8, RZ ;  /* 0x0000000881817824 */ /* 0x000fc600078e00ff */
[----:B------:R-:W-:Y:S02]  /*6d80*/  SHF.R.S32.HI R12, RZ, 0x3, R12 ;  /* 0x00000003ff0c7819 */ /* 0x000fe4000001140c */
[----:B------:R-:W-:Y:S02]  /*6d90*/  LOP3.LUT R11, R229, 0x38, R129, 0xf8, !PT ;  /* 0x00000038e50b7812 */ /* 0x000fe400078ef881 */
[----:B------:R-:W-:Y:S02]  /*6da0*/  ISETP.GE.AND P3, PT, R129, R136, PT ;  /* 0x000000888100720c */ /* 0x000fe40003f66270 */
[----:B------:R-:W-:Y:S01]  /*6db0*/  LOP3.LUT R11, R11, R13, RZ, 0x3c, !PT ;  /* 0x0000000d0b0b7212 */ /* 0x000fe200078e3cff */
[----:B------:R-:W-:-:S10]  /*6dc0*/  IMAD R13, R212, 0x5000, R134 ;  /* 0x00005000d40d7824 */ /* 0x000fd400078e0286 */
[----:B------:R-:W-:-:S04]  /*6dd0*/  @!P3 IMAD.WIDE R128, R129, 0x2, R124 ;  /* 0x000000028180b825 */ /* 0x000fc800078e027c */
[----:B----4-:R-:W-:-:S04]  /*6de0*/  IMAD R12, R12, 0x1400, R14 ;  /* 0x000014000c0c7824 */ /* 0x010fc800078e020e */
[----:B------:R-:W-:Y:S01]  /*6df0*/  IMAD.IADD R11, R12, 0x1, R11 ;  /* 0x000000010c0b7824 */ /* 0x000fe200078e020b */
[----:B------:R-:W-:-:S03]  /*6e00*/  LEA R12, R13, R22, 0x1 ;  /* 0x000000160d0c7211 */ /* 0x000fc600078e08ff */
[----:B------:R-:W-:-:S03]  /*6e10*/  IMAD R11, R212, 0x5000, R11 ;  /* 0x00005000d40b7824 */ /* 0x000fc600078e020b */
[----:B------:R-:W2:Y:S01]  /*6e20*/  LDS.128 R12, [R12+0x24400] ;  /* 0x024400000c0c7984 */ /* 0x000ea20000000c00 */
[----:B------:R-:W-:-:S06]  /*6e30*/  IMAD R80, R11, 0x2, R22 ;  /* 0x000000020b507824 */ /* 0x000fcc00078e0216 */
[----:B------:R-:W3:Y:S01]  /*6e40*/  LDS.128 R80, [R80+0x24400] ;  /* 0x0244000050507984 */ /* 0x000ee20000000c00 */
[----:B------:R-:W-:Y:S05]  /*6e50*/  @P6 BRA `(.L_x_2769) ;  /* 0x0000000400506947 */ /* 0x000fea0003800000 */
[----:B------:R-:W-:Y:S01]  /*6e60*/  SHF.R.U64 R11, R36, 0x10, R37 ;  /* 0x00000010240b7819 */ /* 0x000fe20000001225 */
[----:B--2---:R-:W-:Y:S01]  /*6e70*/  HADD2.F32 R158, -RZ, R13.H0_H0 ;  /* 0x2000000dff9e7230 */ /* 0x004fe20000004100 */
[--C-:B------:R-:W-:Y:S01]  /*6e80*/  SHF.R.U64 R36, R44, 0x10, R45.reuse ;  /* 0x000000102c247819 */ /* 0x100fe2000000122d */
[----:B------:R-:W-:Y:S01]  /*6e90*/  HADD2.F32 R155, -RZ, R155.H0_H0 ;  /* 0x2000009bff9b7230 */ /* 0x000fe20000004100 */
[----:B------:R-:W-:Y:S01]  /*6ea0*/  SHF.R.U32.HI R44, RZ, 0x10, R45 ;  /* 0x00000010ff2c7819 */ /* 0x000fe2000001162d */
[----:B------:R-:W-:Y:S01]  /*6eb0*/  HADD2.F32 R13, -RZ, R13.H1_H1 ;  /* 0x3000000dff0d7230 */ /* 0x000fe20000004100 */
[--C-:B------:R-:W-:Y:S01]  /*6ec0*/  SHF.R.U64 R45, R46, 0x10, R47.reuse ;  /* 0x000000102e2d7819 */ /* 0x100fe2000000122f */
[----:B------:R-:W-:Y:S01]  /*6ed0*/  HADD2.F32 R36, -RZ, R36.H0_H0 ;  /* 0x20000024ff247230 */ /* 0x000fe20000004100 */
[----:B------:R-:W-:Y:S01]  /*6ee0*/  SHF.R.U32.HI R46, RZ, 0x10, R47 ;  /* 0x00000010ff2e7819 */ /* 0x000fe2000001162f */
[----:B------:R-:W-:Y:S01]  /*6ef0*/  HADD2.F32 R47, -RZ, R156.H0_H0 ;  /* 0x2000009cff2f7230 */ /* 0x000fe20000004100 */
[----:B------:R-:W-:Y:S01]  /*6f00*/  SHF.R.U32.HI R37, RZ, 0x10, R37 ;  /* 0x00000010ff257819 */ /* 0x000fe20000011625 */
[--C-:B---3--:R-:W-:Y:S01]  /*6f10*/  HADD2.F32 R156, -RZ, R81.reuse.H0_H0 ;  /* 0x20000051ff9c7230 */ /* 0x108fe20000004100 */
[--C-:B------:R-:W-:Y:S01]  /*6f20*/  SHF.R.U64 R38, R38, 0x10, R39.reuse ;  /* 0x0000001026267819 */ /* 0x100fe20000001227 */
[----:B------:R-:W-:Y:S01]  /*6f30*/  HADD2.F32 R81, -RZ, R81.H1_H1 ;  /* 0x30000051ff517230 */ /* 0x000fe20000004100 */
[----:B------:R-:W-:Y:S01]  /*6f40*/  SHF.R.U32.HI R39, RZ, 0x10, R39 ;  /* 0x00000010ff277819 */ /* 0x000fe20000011627 */
[----:B------:R-:W-:-:S02]  /*6f50*/  HADD2.F32 R160, -RZ, R37.H0_H0 ;  /* 0x20000025ffa07230 */ /* 0x000fc40000004100 */
[-C--:B------:R-:W-:Y:S01]  /*6f60*/  FMUL.FTZ R37, R156, R47.reuse ;  /* 0x0000002f9c257220 */ /* 0x080fe20000410000 */
[----:B------:R-:W-:Y:S02]  /*6f70*/  HADD2.F32 R44, -RZ, R44.H0_H0 ;  /* 0x2000002cff2c7230 */ /* 0x000fe40000004100 */
[C---:B------:R-:W-:Y:S01]  /*6f80*/  FMUL.FTZ R47, R158.reuse, R47 ;  /* 0x0000002f9e2f7220 */ /* 0x040fe20000410000 */
[----:B------:R-:W-:Y:S02]  /*6f90*/  HADD2.F32 R46, -RZ, R46.H0_H0 ;  /* 0x2000002eff2e7230 */ /* 0x000fe40000004100 */
[-C--:B------:R-:W-:Y:S01]  /*6fa0*/  FFMA.FTZ R37, R158, R155.reuse, -R37 ;  /* 0x0000009b9e257223 */ /* 0x080fe20000010825 */
[----:B------:R-:W-:Y:S02]  /*6fb0*/  HADD2.F32 R158, -RZ, R15.H0_H0 ;  /* 0x2000000fff9e7230 */ /* 0x000fe40000004100 */
[----:B------:R-:W-:Y:S01]  /*6fc0*/  FMUL.FTZ R162, R81, R44 ;  /* 0x0000002c51a27220 */ /* 0x000fe20000410000 */
[----:B------:R-:W-:Y:S01]  /*6fd0*/  FFMA.FTZ R47, R156, R155, R47 ;  /* 0x0000009b9c2f7223 */ /* 0x000fe2000001002f */
[----:B------:R-:W-:-:S02]  /*6fe0*/  HADD2.F32 R156, -RZ, R83.H0_H0 ;  /* 0x20000053ff9c7230 */ /* 0x000fc40000004100 */
[C---:B------:R-:W-:Y:S01]  /*6ff0*/  FMUL.FTZ R44, R13.reuse, R44 ;  /* 0x0000002c0d2c7220 */ /* 0x040fe20000410000 */
[----:B------:R-:W-:Y:S02]  /*7000*/  HADD2.F32 R83, -RZ, R83.H1_H1 ;  /* 0x30000053ff537230 */ /* 0x000fe40000004100 */
[-C--:B------:R-:W-:Y:S01]  /*7010*/  FFMA.FTZ R162, R13, R160.reuse, -R162 ;  /* 0x000000a00da27223 */ /* 0x080fe200000108a2 */
[----:B------:R-:W-:Y:S02]  /*7020*/  HADD2.F32 R15, -RZ, R15.H1_H1 ;  /* 0x3000000fff0f7230 */ /* 0x000fe40000004100 */
[----:B------:R-:W-:Y:S01]  /*7030*/  FFMA.FTZ R44, R81, R160, R44 ;  /* 0x000000a0512c7223 */ /* 0x000fe2000001002c */
[----:B------:R-:W-:Y:S02]  /*7040*/  HADD2.F32 R13, -RZ, R164.H0_H0 ;  /* 0x200000a4ff0d7230 */ /* 0x000fe40000004100 */
[----:B------:R-:W-:Y:S01]  /*7050*/  FMUL.FTZ R164, R83, R46 ;  /* 0x0000002e53a47220 */ /* 0x000fe20000410000 */
[----:B------:R-:W-:-:S02]  /*7060*/  HADD2.F32 R160, -RZ, R39.H0_H0 ;  /* 0x20000027ffa07230 */ /* 0x000fc40000004100 */
[----:B------:R-:W-:Y:S01]  /*7070*/  FMUL.FTZ R46, R15, R46 ;  /* 0x0000002e0f2e7220 */ /* 0x000fe20000410000 */
[----:B------:R-:W-:Y:S02]  /*7080*/  HADD2.F32 R81, -RZ, R157.H1_H1 ;  /* 0x3000009dff517230 */ /* 0x000fe40000004100 */
[-C--:B------:R-:W-:Y:S01]  /*7090*/  FMUL.FTZ R39, R156, R13.reuse ;  /* 0x0000000d9c277220 */ /* 0x080fe20000410000 */
[C---:B------:R-:W-:Y:S01]  /*70a0*/  FMUL.FTZ R13, R158.reuse, R13 ;  /* 0x0000000d9e0d7220 */ /* 0x040fe20000410000 */
[-C--:B------:R-:W-:Y:S01]  /*70b0*/  FFMA.FTZ R46, R83, R160.reuse, R46 ;  /* 0x000000a0532e7223 */ /* 0x080fe2000001002e */
[----:B------:R-:W-:Y:S02]  /*70c0*/  HADD2.F32 R83, -RZ, R80.H1_H1 ;  /* 0x30000050ff537230 */ /* 0x000fe40000004100 */
[-C--:B------:R-:W-:Y:S01]  /*70d0*/  FFMA.FTZ R39, R158, R81.reuse, -R39 ;  /* 0x000000519e277223 */ /* 0x080fe20000010827 */
[----:B------:R-:W-:Y:S02]  /*70e0*/  HADD2.F32 R155, -RZ, R12.H1_H1 ;  /* 0x3000000cff9b7230 */ /* 0x000fe40000004100 */
[----:B------:R-:W-:Y:S01]  /*70f0*/  FFMA.FTZ R13, R156, R81, R13 ;  /* 0x000000519c0d7223 */ /* 0x000fe2000001000d */
[----:B------:R-:W-:Y:S01]  /*7100*/  FFMA.FTZ R164, R15, R160, -R164 ;  /* 0x000000a00fa47223 */ /* 0x000fe200000108a4 */
[----:B------:R-:W-:Y:S01]  /*7110*/  HADD2.F32 R15, -RZ, R170.H0_H0 ;  /* 0x200000aaff0f7230 */ /* 0x000fe20000004100 */
[----:B------:R-:W-:Y:S01]  /*7120*/  F2FP.F16.F32.PACK_AB R37, R162, R37 ;  /* 0x00000025a225723e */ /* 0x000fe200000000ff */
[----:B------:R-:W-:-:S02]  /*7130*/  HADD2.F32 R158, -RZ, R80.H0_H0 ;  /* 0x20000050ff9e7230 */ /* 0x000fc40000004100 */
[-C--:B------:R-:W-:Y:S01]  /*7140*/  FMUL.FTZ R80, R83, R36.reuse ;  /* 0x0000002453507220 */ /* 0x080fe20000410000 */
[----:B------:R-:W-:Y:S02]  /*7150*/  HADD2.F32 R156, -RZ, R12.H0_H0 ;  /* 0x2000000cff9c7230 */ /* 0x000fe40000004100 */
[----:B------:R-:W-:Y:S01]  /*7160*/  FMUL.FTZ R36, R155, R36 ;  /* 0x000000249b247220 */ /* 0x000fe20000410000 */
[----:B------:R-:W-:Y:S02]  /*7170*/  HADD2.F32 R12, -RZ, R11.H0_H0 ;  /* 0x2000000bff0c7230 */ /* 0x000fe40000004100 */
[-C--:B------:R-:W-:Y:S01]  /*7180*/  FMUL.FTZ R11, R158, R15.reuse ;  /* 0x0000000f9e0b7220 */ /* 0x080fe20000410000 */
[----:B------:R-:W-:Y:S02]  /*7190*/  HADD2.F32 R81, -RZ, R159.H0_H0 ;  /* 0x2000009fff517230 */ /* 0x000fe40000004100 */
[----:B------:R-:W-:Y:S01]  /*71a0*/  FMUL.FTZ R15, R156, R15 ;  /* 0x0000000f9c0f7220 */ /* 0x000fe20000410000 */
[----:B------:R-:W-:-:S02]  /*71b0*/  HADD2.F32 R45, -RZ, R45.H0_H0 ;  /* 0x2000002dff2d7230 */ /* 0x000fc40000004100 */
[-C--:B------:R-:W-:Y:S01]  /*71c0*/  FFMA.FTZ R80, R155, R12.reuse, -R80 ;  /* 0x0000000c9b507223 */ /* 0x080fe20000010850 */
[----:B------:R-:W-:Y:S01]  /*71d0*/  FFMA.FTZ R36, R83, R12, R36 ;  /* 0x0000000c53247223 */ /* 0x000fe20000010024 */
[----:B------:R-:W-:Y:S02]  /*71e0*/  HADD2.F32 R155, -RZ, R82.H0_H0 ;  /* 0x20000052ff9b7230 */ /* 0x000fe40000004100 */
[-C--:B------:R-:W-:Y:S01]  /*71f0*/  FFMA.FTZ R11, R156, R81.reuse, -R11 ;  /* 0x000000519c0b7223 */ /* 0x080fe2000001080b */
[----:B------:R-:W-:Y:S02]  /*7200*/  HADD2.F32 R12, -RZ, R159.H1_H1 ;  /* 0x3000009fff0c7230 */ /* 0x000fe40000004100 */
[----:B------:R-:W-:Y:S01]  /*7210*/  FFMA.FTZ R15, R158, R81, R15 ;  /* 0x000000519e0f7223 */ /* 0x000fe2000001000f */
[----:B------:R-:W-:Y:S01]  /*7220*/  HADD2.F32 R83, -RZ, R14.H0_H0 ;  /* 0x2000000eff537230 */ /* 0x000fe20000004100 */
[----:B------:R-:W-:Y:S01]  /*7230*/  F2FP.F16.F32.PACK_AB R39, R164, R39 ;  /* 0x00000027a427723e */ /* 0x000fe200000000ff */
[----:B------:R-:W-:Y:S01]  /*7240*/  HADD2.F32 R82, -RZ, R82.H1_H1 ;  /* 0x30000052ff527230 */ /* 0x000fe20000004100 */
[----:B------:R-:W-:Y:S01]  /*7250*/  F2FP.F16.F32.PACK_AB R80, R80, R11 ;  /* 0x0000000b5050723e */ /* 0x000fe200000000ff */
[----:B------:R-:W-:Y:S01]  /*7260*/  HADD2.F32 R14, -RZ, R14.H1_H1 ;  /* 0x3000000eff0e7230 */ /* 0x000fe20000004100 */
[----:B------:R-:W-:Y:S01]  /*7270*/  F2FP.F16.F32.PACK_AB R36, R36, R15 ;  /* 0x0000000f2424723e */ /* 0x000fe200000000ff */
[----:B------:R-:W-:-:S02]  /*7280*/  HADD2.F32 R81, -RZ, R157.H0_H0 ;  /* 0x2000009dff517230 */ /* 0x000fc40000004100 */
[-C--:B------:R-:W-:Y:S01]  /*7290*/  FMUL.FTZ R159, R82, R45.reuse ;  /* 0x0000002d529f7220 */ /* 0x080fe20000410000 */
[----:B------:R-:W-:Y:S02]  /*72a0*/  HADD2.F32 R157, -RZ, R38.H0_H0 ;  /* 0x20000026ff9d7230 */ /* 0x000fe40000004100 */
[-C--:B------:R-:W-:Y:S01]  /*72b0*/  FMUL.FTZ R38, R155, R12.reuse ;  /* 0x0000000c9b267220 */ /* 0x080fe20000410000 */
[C---:B------:R-:W-:Y:S01]  /*72c0*/  FMUL.FTZ R12, R83.reuse, R12 ;  /* 0x0000000c530c7220 */ /* 0x040fe20000410000 */
[----:B------:R-:W-:Y:S01]  /*72d0*/  FMUL.FTZ R45, R14, R45 ;  /* 0x0000002d0e2d7220 */ /* 0x000fe20000410000 */
[----:B------:R-:W-:Y:S02]  /*72e0*/  IMAD.MOV.U32 R15, RZ, RZ, R39 ;  /* 0x000000ffff0f7224 */ /* 0x000fe400078e0027 */
[-C--:B------:R-:W-:Y:S01]  /*72f0*/  FFMA.FTZ R38, R83, R81.reuse, -R38 ;  /* 0x0000005153267223 */ /* 0x080fe20000010826 */
[----:B------:R-:W-:Y:S01]  /*7300*/  FFMA.FTZ R12, R155, R81, R12 ;  /* 0x000000519b0c7223 */ /* 0x000fe2000001000c */
[-C--:B------:R-:W-:Y:S01]  /*7310*/  FFMA.FTZ R45, R82, R157.reuse, R45 ;  /* 0x0000009d522d7223 */ /* 0x080fe2000001002d */
[----:B------:R-:W-:Y:S01]  /*7320*/  FFMA.FTZ R159, R14, R157, -R159 ;  /* 0x0000009d0e9f7223 */ /* 0x000fe2000001089f */
[----:B------:R-:W-:Y:S01]  /*7330*/  F2FP.F16.F32.PACK_AB R83, R46, R13 ;  /* 0x0000000d2e53723e */ /* 0x000fe200000000ff */
[----:B------:R-:W-:Y:S01]  /*7340*/  IMAD.MOV.U32 R13, RZ, RZ, R37 ;  /* 0x000000ffff0d7224 */ /* 0x000fe200078e0025 */
[----:B------:R-:W-:-:S02]  /*7350*/  F2FP.F16.F32.PACK_AB R81, R44, R47 ;  /* 0x0000002f2c51723e */ /* 0x000fc400000000ff */
[----:B------:R-:W-:Y:S01]  /*7360*/  F2FP.F16.F32.PACK_AB R82, R45, R12 ;  /* 0x0000000c2d52723e */ /* 0x000fe200000000ff */
[----:B------:R-:W-:Y:S01]  /*7370*/  IMAD.MOV.U32 R12, RZ, RZ, R80 ;  /* 0x000000ffff0c7224 */ /* 0x000fe200078e0050 */
[----:B------:R-:W-:Y:S02]  /*7380*/  F2FP.F16.F32.PACK_AB R14, R159, R38 ;  /* 0x000000269f0e723e */ /* 0x000fe400000000ff */
[----:B------:R-:W-:-:S07]  /*7390*/  MOV R80, R36 ;  /* 0x0000002400507202 */ /* 0x000fce0000000f00 */
.L_x_2769:
[----:B------:R-:W-:Y:S05]  /*73a0*/  BSYNC B3 ;  /* 0x0000000000037941 */ /* 0x000fea0003800000 */
.L_x_2768:
[----:B------:R-:W-:Y:S02]  /*73b0*/  ULDC.64 UR4, c[0x0][0x208] ;  /* 0x0000820000047ab9 */ /* 0x000fe40000000a00 */
[----:B--2---:R4:W-:Y:S04]  /*73c0*/  ST.E.128 desc[UR4][R126.64], R12 ;  /* 0x0000000c7e007985 */ /* 0x0049e8000c101d04 */
[----:B---3--:R4:W-:Y:S02]  /*73d0*/  @!P3 ST.E.128 desc[UR4][R128.64], R80 ;  /* 0x000000508000b985 */ /* 0x0089e4000c101d04 */
.L_x_2767:
[----:B------:R-:W-:Y:S05]  /*73e0*/  BSYNC B2 ;  /* 0x0000000000027941 */ /* 0x000fea0003800000 */
.L_x_2766:
[----:B------:R-:W-:-:S13]  /*73f0*/  ISETP.NE.AND P3, PT, R25, RZ, PT ;  /* 0x000000ff1900720c */ /* 0x000fda0003f65270 */
[----:B------:R-:W-:Y:S05]  /*7400*/  @!P3 BRA `(.L_x_2765) ;  /* 0x0000000400d0b947 */ /* 0x000fea0003800000 */
[----:B----4-:R-:W4:Y:S01]  /*7410*/  LDL R15, [R1+0x58] ;  /* 0x00005800010f7983 */ /* 0x010f220000100800 */
        /* <DEDUP_REMOVED lines=15> */
[----:B------:R-:W-:-:S11]  /*7510*/  LOP3.LUT R12, R12, R14, RZ, 0x3c, !PT ;  /* 0x0000000e0c0c7212 */ /* 0x000fd600078e3cff */
[----:B------:R-:W-:-:S04]  /*7520*/  @!P3 IMAD.WIDE R124, R11, 0x2, R124 ;  /* 0x000000020b7cb825 */ /* 0x000fc800078e027c */
[----:B----4-:R-:W-:-:S04]  /*7530*/  IMAD R13, R13, 0x1400, R15 ;  /* 0x000014000d0d7824 */ /* 0x010fc800078e020f */
[----:B------:R-:W-:Y:S02]  /*7540*/  IMAD.IADD R15, R13, 0x1, R12 ;  /* 0x000000010d0f7824 */ /* 0x000fe400078e020c */
[C---:B------:R-:W-:Y:S02]  /*7550*/  IMAD R13, R212.reuse, 0x5000, R133 ;  /* 0x00005000d40d7824 */ /* 0x040fe400078e0285 */
[----:B------:R-:W-:-:S03]  /*7560*/  IMAD R15, R212, 0x5000, R15 ;  /* 0x00005000d40f7824 */ /* 0x000fc600078e020f */
[----:B------:R-:W-:Y:S01]  /*7570*/  LEA R13, R13, R22, 0x1 ;  /* 0x000000160d0d7211 */ /* 0x000fe200078e08ff */
[----:B------:R-:W-:-:S05]  /*7580*/  IMAD R36, R15, 0x2, R22 ;  /* 0x000000020f247824 */ /* 0x000fca00078e0216 */
[----:B------:R-:W2:Y:S04]  /*7590*/  LDS.128 R12, [R13+0x24400] ;  /* 0x024400000d0c7984 */ /* 0x000ea80000000c00 */
[----:B------:R-:W3:Y:S01]  /*75a0*/  LDS.128 R36, [R36+0x24400] ;  /* 0x0244000024247984 */ /* 0x000ee20000000c00 */
[----:B------:R-:W-:Y:S05]  /*75b0*/  @P6 BRA `(.L_x_2771) ;  /* 0x0000000400546947 */ /* 0x000fea0003800000 */
[----:B------:R-:W-:Y:S01]  /*75c0*/  SHF.R.U64 R11, R32, 0x10, R33 ;  /* 0x00000010200b7819 */ /* 0x000fe20000001221 */
[--C-:B---3--:R-:W-:Y:S01]  /*75d0*/  HADD2.F32 R46, -RZ, R37.reuse.H0_H0 ;  /* 0x20000025ff2e7230 */ /* 0x108fe20000004100 */
[--C-:B------:R-:W-:Y:S01]  /*75e0*/  SHF.R.U64 R32, R40, 0x10, R41.reuse ;  /* 0x0000001028207819 */ /* 0x100fe20000001229 */
[----:B------:R-:W-:Y:S01]  /*75f0*/  HADD2.F32 R37, -RZ, R37.H1_H1 ;  /* 0x30000025ff257230 */ /* 0x000fe20000004100 */
[----:B------:R-:W-:Y:S01]  /*7600*/  SHF.R.U32.HI R40, RZ, 0x10, R41 ;  /* 0x00000010ff287819 */ /* 0x000fe20000011629 */
[--C-:B--2---:R-:W-:Y:S01]  /*7610*/  HADD2.F32 R80, -RZ, R13.reuse.H0_H0 ;  /* 0x2000000dff507230 */ /* 0x104fe20000004100 */
[--C-:B------:R-:W-:Y:S01]  /*7620*/  SHF.R.U64 R41, R42, 0x10, R43.reuse ;  /* 0x000000102a297819 */ /* 0x100fe2000000122b */
[----:B------:R-:W-:Y:S01]  /*7630*/  HADD2.F32 R13, -RZ, R13.H1_H1 ;  /* 0x3000000dff0d7230 */ /* 0x000fe20000004100 */
[----:B------:R-:W-:Y:S01]  /*7640*/  SHF.R.U32.HI R42, RZ, 0x10, R43 ;  /* 0x00000010ff2a7819 */ /* 0x000fe2000001162b */
[--C-:B------:R-:W-:Y:S01]  /*7650*/  HADD2.F32 R43, -RZ, R169.reuse.H0_H0 ;  /* 0x200000a9ff2b7230 */ /* 0x100fe20000004100 */
[----:B------:R-:W-:Y:S01]  /*7660*/  SHF.R.U32.HI R33, RZ, 0x10, R33 ;  /* 0x00000010ff217819 */ /* 0x000fe20000011621 */
[----:B------:R-:W-:Y:S01]  /*7670*/  HADD2.F32 R169, -RZ, R169.H1_H1 ;  /* 0x300000a9ffa97230 */ /* 0x000fe20000004100 */
[--C-:B------:R-:W-:Y:S01]  /*7680*/  SHF.R.U64 R34, R34, 0x10, R35.reuse ;  /* 0x0000001022227819 */ /* 0x100fe20000001223 */
[----:B------:R-:W-:Y:S01]  /*7690*/  HADD2.F32 R40, -RZ, R40.H0_H0 ;  /* 0x20000028ff287230 */ /* 0x000fe20000004100 */
[----:B------:R-:W-:Y:S01]  /*76a0*/  SHF.R.U32.HI R35, RZ, 0x10, R35 ;  /* 0x00000010ff237819 */ /* 0x000fe20000011623 */
[----:B------:R-:W-:-:S02]  /*76b0*/  HADD2.F32 R82, -RZ, R33.H0_H0 ;  /* 0x20000021ff527230 */ /* 0x000fc40000004100 */
[-C--:B------:R-:W-:Y:S01]  /*76c0*/  FMUL.FTZ R33, R46, R169.reuse ;  /* 0x000000a92e217220 */ /* 0x080fe20000410000 */
[C---:B------:R-:W-:Y:S01]  /*76d0*/  FMUL.FTZ R169, R80.reuse, R169 ;  /* 0x000000a950a97220 */ /* 0x040fe20000410000 */
[-C--:B------:R-:W-:Y:S01]  /*76e0*/  FMUL.FTZ R126, R37, R40.reuse ;  /* 0x00000028257e7220 */ /* 0x080fe20000410000 */
[C---:B------:R-:W-:Y:S01]  /*76f0*/  FMUL.FTZ R40, R13.reuse, R40 ;  /* 0x000000280d287220 */ /* 0x040fe20000410000 */
[-C--:B------:R-:W-:Y:S01]  /*7700*/  FFMA.FTZ R33, R80, R43.reuse, -R33 ;  /* 0x0000002b50217223 */ /* 0x080fe20000010821 */
[----:B------:R-:W-:Y:S01]  /*7710*/  FFMA.FTZ R169, R46, R43, R169 ;  /* 0x0000002b2ea97223 */ /* 0x000fe200000100a9 */
[-C--:B------:R-:W-:Y:S01]  /*7720*/  FFMA.FTZ R126, R13, R82.reuse, -R126 ;  /* 0x000000520d7e7223 */ /* 0x080fe2000001087e */
[----:B------:R-:W-:Y:S01]  /*7730*/  FFMA.FTZ R40, R37, R82, R40 ;  /* 0x0000005225287223 */ /* 0x000fe20000010028 */
[----:B------:R-:W-:Y:S02]  /*7740*/  HADD2.F32 R13, -RZ, R168.H1_H1 ;  /* 0x300000a8ff0d7230 */ /* 0x000fe40000004100 */
[----:B------:R-:W-:Y:S01]  /*7750*/  HADD2.F32 R46, -RZ, R39.H0_H0 ;  /* 0x20000027ff2e7230 */ /* 0x000fe20000004100 */
[----:B------:R-:W-:Y:S01]  /*7760*/  F2FP.F16.F32.PACK_AB R33, R126, R33 ;  /* 0x000000217e21723e */ /* 0x000fe200000000ff */
[----:B------:R-:W-:Y:S01]  /*7770*/  HADD2.F32 R82, -RZ, R15.H0_H0 ;  /* 0x2000000fff527230 */ /* 0x000fe20000004100 */
[----:B------:R-:W-:Y:S01]  /*7780*/  F2FP.F16.F32.PACK_AB R40, R40, R169 ;  /* 0x000000a92828723e */ /* 0x000fe200000000ff */
[----:B------:R-:W-:-:S02]  /*7790*/  HADD2.F32 R42, -RZ, R42.H0_H0 ;  /* 0x2000002aff2a7230 */ /* 0x000fc40000004100 */
[----:B------:R-:W-:Y:S02]  /*77a0*/  HADD2.F32 R43, -RZ, R15.H1_H1 ;  /* 0x3000000fff2b7230 */ /* 0x000fe40000004100 */
[-C--:B------:R-:W-:Y:S01]  /*77b0*/  FMUL.FTZ R15, R46, R13.reuse ;  /* 0x0000000d2e0f7220 */ /* 0x080fe20000410000 */
[----:B------:R-:W-:Y:S02]  /*77c0*/  HADD2.F32 R37, -RZ, R168.H0_H0 ;  /* 0x200000a8ff257230 */ /* 0x000fe40000004100 */
[----:B------:R-:W-:Y:S02]  /*77d0*/  HADD2.F32 R80, -RZ, R35.H0_H0 ;  /* 0x20000023ff507230 */ /* 0x000fe40000004100 */
[C---:B------:R-:W-:Y:S01]  /*77e0*/  FMUL.FTZ R35, R82.reuse, R13 ;  /* 0x0000000d52237220 */ /* 0x040fe20000410000 */
[----:B------:R-:W-:Y:S02]  /*77f0*/  HADD2.F32 R39, -RZ, R39.H1_H1 ;  /* 0x30000027ff277230 */ /* 0x000fe40000004100 */
[----:B------:R-:W-:Y:S01]  /*7800*/  FMUL.FTZ R156, R43, R42 ;  /* 0x0000002a2b9c7220 */ /* 0x000fe20000410000 */
[-C--:B------:R-:W-:Y:S01]  /*7810*/  FFMA.FTZ R13, R82, R37.reuse, -R15 ;  /* 0x00000025520d7223 */ /* 0x080fe2000001080f */
[----:B------:R-:W-:Y:S01]  /*7820*/  FFMA.FTZ R15, R46, R37, R35 ;  /* 0x000000252e0f7223 */ /* 0x000fe20000010023 */
[----:B------:R-:W-:-:S02]  /*7830*/  HADD2.F32 R35, -RZ, R167.H0_H0 ;  /* 0x200000a7ff237230 */ /* 0x000fc40000004100 */
[C---:B------:R-:W-:Y:S01]  /*7840*/  FMUL.FTZ R128, R39.reuse, R42 ;  /* 0x0000002a27807220 */ /* 0x040fe20000410000 */
[-C--:B------:R-:W-:Y:S01]  /*7850*/  FFMA.FTZ R46, R39, R80.reuse, R156 ;  /* 0x00000050272e7223 */ /* 0x080fe2000001009c */
[----:B------:R-:W-:Y:S02]  /*7860*/  HADD2.F32 R39, -RZ, R32.H0_H0 ;  /* 0x20000020ff277230 */ /* 0x000fe40000004100 */
[----:B------:R-:W-:Y:S02]  /*7870*/  HADD2.F32 R167, -RZ, R167.H1_H1 ;  /* 0x300000a7ffa77230 */ /* 0x000fe40000004100 */
[----:B------:R-:W-:Y:S01]  /*7880*/  FFMA.FTZ R42, R43, R80, -R128 ;  /* 0x000000502b2a7223 */ /* 0x000fe20000010880 */
[----:B------:R-:W-:Y:S01]  /*7890*/  HADD2.F32 R32, -RZ, R36.H0_H0 ;  /* 0x20000024ff207230 */ /* 0x000fe20000004100 */
[----:B------:R-:W-:Y:S01]  /*78a0*/  F2FP.F16.F32.PACK_AB R46, R46, R15 ;  /* 0x0000000f2e2e723e */ /* 0x000fe200000000ff */
[----:B------:R-:W-:Y:S02]  /*78b0*/  HADD2.F32 R82, -RZ, R12.H0_H0 ;  /* 0x2000000cff527230 */ /* 0x000fe40000004100 */
[----:B------:R-:W-:Y:S01]  /*78c0*/  HADD2.F32 R36, -RZ, R36.H1_H1 ;  /* 0x30000024ff247230 */ /* 0x000fe20000004100 */
[----:B------:R-:W-:Y:S01]  /*78d0*/  F2FP.F16.F32.PACK_AB R42, R42, R13 ;  /* 0x0000000d2a2a723e */ /* 0x000fe200000000ff */
[----:B------:R-:W-:-:S02]  /*78e0*/  HADD2.F32 R80, -RZ, R12.H1_H1 ;  /* 0x3000000cff507230 */ /* 0x000fc40000004100 */
[----:B------:R-:W-:Y:S02]  /*78f0*/  HADD2.F32 R37, -RZ, R11.H0_H0 ;  /* 0x2000000bff257230 */ /* 0x000fe40000004100 */
[-C--:B------:R-:W-:Y:S01]  /*7900*/  FMUL.FTZ R11, R32, R167.reuse ;  /* 0x000000a7200b7220 */ /* 0x080fe20000410000 */
[----:B------:R-:W-:Y:S01]  /*7910*/  FMUL.FTZ R167, R82, R167 ;  /* 0x000000a752a77220 */ /* 0x000fe20000410000 */
[-C--:B------:R-:W-:Y:S01]  /*7920*/  FMUL.FTZ R43, R36, R39.reuse ;  /* 0x00000027242b7220 */ /* 0x080fe20000410000 */
[----:B------:R-:W-:Y:S01]  /*7930*/  FMUL.FTZ R39, R80, R39 ;  /* 0x0000002750277220 */ /* 0x000fe20000410000 */
[----:B------:R-:W-:Y:S02]  /*7940*/  HADD2.F32 R41, -RZ, R41.H0_H0 ;  /* 0x20000029ff297230 */ /* 0x000fe40000004100 */
[----:B------:R-:W-:Y:S01]  /*7950*/  FFMA.FTZ R12, R32, R35, R167 ;  /* 0x00000023200c7223 */ /* 0x000fe200000100a7 */
[----:B------:R-:W-:Y:S01]  /*7960*/  FFMA.FTZ R32, R80, R37, -R43 ;  /* 0x0000002550207223 */ /* 0x000fe2000001082b */
[----:B------:R-:W-:-:S02]  /*7970*/  HADD2.F32 R80, -RZ, R38.H0_H0 ;  /* 0x20000026ff507230 */ /* 0x000fc40000004100 */
[----:B------:R-:W-:Y:S01]  /*7980*/  FFMA.FTZ R37, R36, R37, R39 ;  /* 0x0000002524257223 */ /* 0x000fe20000010027 */
[----:B------:R-:W-:Y:S02]  /*7990*/  HADD2.F32 R43, -RZ, R166.H0_H0 ;  /* 0x200000a6ff2b7230 */ /* 0x000fe40000004100 */
[----:B------:R-:W-:Y:S01]  /*79a0*/  FFMA.FTZ R11, R82, R35, -R11 ;  /* 0x00000023520b7223 */ /* 0x000fe2000001080b */
[----:B------:R-:W-:Y:S02]  /*79b0*/  HADD2.F32 R38, -RZ, R38.H1_H1 ;  /* 0x30000026ff267230 */ /* 0x000fe40000004100 */
[--C-:B------:R-:W-:Y:S02]  /*79c0*/  HADD2.F32 R36, -RZ, R14.reuse.H0_H0 ;  /* 0x2000000eff247230 */ /* 0x100fe40000004100 */
[----:B------:R-:W-:Y:S01]  /*79d0*/  FMUL.FTZ R47, R80, R43 ;  /* 0x0000002b502f7220 */ /* 0x000fe20000410000 */
[----:B------:R-:W-:Y:S02]  /*79e0*/  HADD2.F32 R39, -RZ, R14.H1_H1 ;  /* 0x3000000eff277230 */ /* 0x000fe40000004100 */
[----:B------:R-:W-:Y:S01]  /*79f0*/  FMUL.FTZ R82, R38, R41 ;  /* 0x0000002926527220 */ /* 0x000fe20000410000 */
[----:B------:R-:W-:-:S02]  /*7a00*/  HADD2.F32 R35, -RZ, R166.H1_H1 ;  /* 0x300000a6ff237230 */ /* 0x000fc40000004100 */
[----:B------:R-:W-:Y:S01]  /*7a10*/  FMUL.FTZ R43, R36, R43 ;  /* 0x0000002b242b7220 */ /* 0x000fe20000410000 */
        /* <DEDUP_REMOVED lines=9> */
[----:B------:R-:W-:Y:S01]  /*7ab0*/  MOV R37, R40 ;  /* 0x0000002800257202 */ /* 0x000fe20000000f00 */
[----:B------:R-:W-:Y:S01]  /*7ac0*/  IMAD.MOV.U32 R13, RZ, RZ, R33 ;  /* 0x000000ffff0d7224 */ /* 0x000fe200078e0021 */
[----:B------:R-:W-:Y:S01]  /*7ad0*/  F2FP.F16.F32.PACK_AB R14, R39, R14 ;  /* 0x0000000e270e723e */ /* 0x000fe200000000ff */
[----:B------:R-:W-:Y:S01]  /*7ae0*/  IMAD.MOV.U32 R15, RZ, RZ, R42 ;  /* 0x000000ffff0f7224 */ /* 0x000fe200078e002a */
[----:B------:R-:W-:Y:S01]  /*7af0*/  F2FP.F16.F32.PACK_AB R38, R34, R43 ;  /* 0x0000002b2226723e */ /* 0x000fe200000000ff */
[----:B------:R-:W-:-:S07]  /*7b00*/  IMAD.MOV.U32 R39, RZ, RZ, R46 ;  /* 0x000000ffff277224 */ /* 0x000fce00078e002e */
.L_x_2771:
[----:B------:R-:W-:Y:S05]  /*7b10*/  BSYNC B2 ;  /* 0x0000000000027941 */ /* 0x000fea0003800000 */
.L_x_2770:
[----:B------:R-:W-:Y:S02]  /*7b20*/  ULDC.64 UR4, c[0x0][0x208] ;  /* 0x0000820000047ab9 */ /* 0x000fe40000000a00 */
[----:B--2---:R2:W-:Y:S04]  /*7b30*/  ST.E.128 desc[UR4][R44.64], R12 ;  /* 0x0000000c2c007985 */ /* 0x0045e8000c101d04 */
[----:B---3--:R2:W-:Y:S02]  /*7b40*/  @!P3 ST.E.128 desc[UR4][R124.64], R36 ;  /* 0x000000247c00b985 */ /* 0x0085e4000c101d04 */
.L_x_2765:
[----:B------:R-:W-:Y:S05]  /*7b50*/  BSYNC B1 ;  /* 0x0000000000017941 */ /* 0x000fea0003800000 */
.L_x_2764:
[----:B------:R-:W-:-:S03]  /*7b60*/  UMOV UR4, 0xffffffff ;  /* 0xffffffff00047882 */ /* 0x000fc60000000000 */
[----:B------:R-:W-:Y:S05]  /*7b70*/  BRA.DIV UR4, `(.L_x_2772) ;  /* 0x0000027204e07947 */ /* 0x000fea000b800000 */
[----:B--2---:R2:W0:Y:S04]  /*7b80*/  SHFL.IDX PT, R37, R119, 0x1, 0x181f ;  /* 0x00381f0077257f89 */ /* 0x00442800000e0000 */
[----:B------:R2:W0:Y:S02]  /*7b90*/  SHFL.IDX PT, R36, R120, 0x1, 0x181f ;  /* 0x00381f0078247f89 */ /* 0x00042400000e0000 */
.L_x_3106:
[----:B------:R-:W-:Y:S04]  /*7ba0*/  BSSY B1, `(.L_x_2773) ;  /* 0x00000fe000017945 */ /* 0x000fe80003800000 */
        /* <DEDUP_REMOVED lines=17> */
[----:B------:R-:W-:Y:S01]  /*7cc0*/  SHF.R.S32.HI R11, RZ, 0x1f, R12 ;  /* 0x0000001fff0b7819 */ /* 0x000fe2000001140c */
[----:B------:R-:W-:Y:S01]  /*7cd0*/  IMAD.SHL.U32 R41, R12, 0x8, RZ ;  /* 0x000000080c297824 */ /* 0x000fe200078e00ff */
[----:B------:R-:W-:Y:S02]  /*7ce0*/  SHF.R.U32.HI R13, RZ, 0x3, R13 ;  /* 0x00000003ff0d7819 */ /* 0x000fe4000001160d */
[----:B------:R-:W-:Y:S02]  /*7cf0*/  LEA.HI R11, R11, R12, RZ, 0x3 ;  /* 0x0000000c0b0b7211 */ /* 0x000fe400078f18ff */
[----:B------:R-:W-:-:S02]  /*7d00*/  LEA.HI.X R39, R10, R37, R28, 0x1, P4 ;  /* 0x000000250a277211 */ /* 0x000fc400020f0c1c */
[----:B------:R-:W-:Y:S02]  /*7d10*/  SHF.R.S32.HI R12, RZ, 0x3, R11 ;  /* 0x00000003ff0c7819 */ /* 0x000fe4000001140b */
[----:B------:R-:W-:Y:S02]  /*7d20*/  LOP3.LUT R11, R15, 0x38, R41, 0xf8, !PT ;  /* 0x000000380f0b7812 */ /* 0x000fe400078ef829 */
[----:B------:R-:W-:Y:S02]  /*7d30*/  ISETP.GE.AND P4, PT, R16, R114, PT ;  /* 0x000000721000720c */ /* 0x000fe40003f86270 */
[----:B------:R-:W-:Y:S02]  /*7d40*/  LOP3.LUT R11, R11, R13, RZ, 0x3c, !PT ;  /* 0x0000000d0b0b7212 */ /* 0x000fe400078e3cff */
[----:B------:R-:W-:-:S13]  /*7d50*/  ISETP.GE.AND P3, PT, R41, R136, PT ;  /* 0x000000882900720c */ /* 0x000fda0003f66270 */
[----:B------:R-:W-:-:S04]  /*7d60*/  @!P3 IMAD.WIDE R40, R41, 0x2, R36 ;  /* 0x000000022928b825 */ /* 0x000fc800078e0224 */
[----:B----4-:R-:W-:-:S05]  /*7d70*/  IMAD R12, R12, 0x1400, R14 ;  /* 0x000014000c0c7824 */ /* 0x010fca00078e020e */
[----:B------:R-:W-:Y:S01]  /*7d80*/  IADD3 R13, R12, R11, RZ ;  /* 0x0000000b0c0d7210 */ /* 0x000fe20007ffe0ff */
[----:B------:R-:W-:-:S04]  /*7d90*/  IMAD R11, R212, 0x5000, R132 ;  /* 0x00005000d40b7824 */ /* 0x000fc800078e0284 */
[----:B------:R-:W-:Y:S02]  /*7da0*/  IMAD R13, R212, 0x5000, R13 ;  /* 0x00005000d40d7824 */ /* 0x000fe400078e020d */
[--C-:B------:R-:W-:Y:S02]  /*7db0*/  IMAD R11, R11, 0x2, R22.reuse ;  /* 0x000000020b0b7824 */ /* 0x100fe400078e0216 */
[----:B------:R-:W-:-:S03]  /*7dc0*/  IMAD R32, R13, 0x2, R22 ;  /* 0x000000020d207824 */ /* 0x000fc600078e0216 */
[----:B------:R0:W4:Y:S04]  /*7dd0*/  LDS.128 R12, [R11+0x24400] ;  /* 0x024400000b0c7984 */ /* 0x0001280000000c00 */
[----:B------:R-:W0:Y:S01]  /*7de0*/  LDS.128 R32, [R32+0x24400] ;  /* 0x0244000020207984 */ /* 0x000e220000000c00 */
[----:B------:R-:W-:Y:S05]  /*7df0*/  @P4 BRA `(.L_x_2778) ;  /* 0x0000000400544947 */ /* 0x000fea0003800000 */
[----:B------:R-:W-:Y:S01]  /*7e00*/  SHF.R.U64 R42, R60, 0x10, R61 ;  /* 0x000000103c2a7819 */ /* 0x000fe2000000123d */
[----:B0-----:R-:W-:Y:S01]  /*7e10*/  IMAD.MOV.U32 R45, RZ, RZ, R33 ;  /* 0x000000ffff2d7224 */ /* 0x001fe200078e0021 */
[----:B------:R-:W-:Y:S01]  /*7e20*/  SHF.R.U32.HI R60, RZ, 0x10, R61 ;  /* 0x00000010ff3c7819 */ /* 0x000fe2000001163d */
[----:B------:R-:W-:Y:S01]  /*7e30*/  HADD2.F32 R82, -RZ, R165.H1_H1 ;  /* 0x300000a5ff527230 */ /* 0x000fe20000004100 */
[--C-:B------:R-:W-:Y:S01]  /*7e40*/  SHF.R.U64 R11, R52, 0x10, R53.reuse ;  /* 0x00000010340b7819 */ /* 0x100fe20000001235 */
[----:B----4-:R-:W-:Y:S01]  /*7e50*/  HADD2.F32 R46, -RZ, R13.H1_H1 ;  /* 0x3000000dff2e7230 */ /* 0x010fe20000004100 */
[----:B------:R-:W-:Y:S01]  /*7e60*/  SHF.R.U32.HI R52, RZ, 0x10, R53 ;  /* 0x00000010ff347819 */ /* 0x000fe20000011635 */
[--C-:B------:R-:W-:Y:S01]  /*7e70*/  HADD2.F32 R47, -RZ, R45.reuse.H0_H0 ;  /* 0x2000002dff2f7230 */ /* 0x100fe20000004100 */
[----:B------:R-:W-:Y:S01]  /*7e80*/  MOV R33, R15 ;  /* 0x0000000f00217202 */ /* 0x000fe20000000f00 */
[----:B------:R-:W-:Y:S01]  /*7e90*/  HADD2.F32 R45, -RZ, R45.H1_H1 ;  /* 0x3000002dff2d7230 */ /* 0x000fe20000004100 */
[----:B------:R-:W-:Y:S01]  /*7ea0*/  SHF.R.U64 R44, R62, 0x10, R63 ;  /* 0x000000103e2c7819 */ /* 0x000fe2000000123f */
[----:B------:R-:W-:-:S02]  /*7eb0*/  HADD2.F32 R15, -RZ, R13.H0_H0 ;  /* 0x2000000dff0f7230 */ /* 0x000fc40000004100 */
[-C--:B---3--:R-:W-:Y:S01]  /*7ec0*/  FMUL.FTZ R124, R47, R82.reuse ;  /* 0x000000522f7c7220 */ /* 0x088fe20000410000 */
[----:B------:R-:W-:Y:S01]  /*7ed0*/  HADD2.F32 R60, -RZ, R60.H0_H0 ;  /* 0x2000003cff3c7230 */ /* 0x000fe20000004100 */
[----:B------:R-:W-:Y:S01]  /*7ee0*/  SHF.R.U32.HI R62, RZ, 0x10, R63 ;  /* 0x00000010ff3e7819 */ /* 0x000fe2000001163f */
[----:B------:R-:W-:Y:S02]  /*7ef0*/  HADD2.F32 R80, -RZ, R165.H0_H0 ;  /* 0x200000a5ff507230 */ /* 0x000fe40000004100 */
[----:B------:R-:W-:Y:S01]  /*7f00*/  FMUL.FTZ R82, R15, R82 ;  /* 0x000000520f527220 */ /* 0x000fe20000410000 */
[----:B------:R-:W-:Y:S02]  /*7f10*/  HADD2.F32 R52, -RZ, R52.H0_H0 ;  /* 0x20000034ff347230 */ /* 0x000fe40000004100 */
[-C--:B------:R-:W-:Y:S01]  /*7f20*/  FMUL.FTZ R53, R45, R60.reuse ;  /* 0x0000003c2d357220 */ /* 0x080fe20000410000 */
[----:B------:R-:W-:Y:S01]  /*7f30*/  FMUL.FTZ R60, R46, R60 ;  /* 0x0000003c2e3c7220 */ /* 0x000fe20000410000 */
[--C-:B------:R-:W-:Y:S01]  /*7f40*/  SHF.R.U64 R43, R54, 0x10, R55.reuse ;  /* 0x00000010362b7819 */ /* 0x100fe20000001237 */
[-C--:B------:R-:W-:Y:S01]  /*7f50*/  FFMA.FTZ R13, R15, R80.reuse, -R124 ;  /* 0x000000500f0d7223 */ /* 0x080fe2000001087c */
[----:B------:R-:W-:Y:S01]  /*7f60*/  SHF.R.U32.HI R54, RZ, 0x10, R55 ;  /* 0x00000010ff367819 */ /* 0x000fe20000011637 */
[----:B------:R-:W-:Y:S01]  /*7f70*/  FFMA.FTZ R15, R47, R80, R82 ;  /* 0x000000502f0f7223 */ /* 0x000fe20000010052 */
[-C--:B------:R-:W-:Y:S01]  /*7f80*/  FFMA.FTZ R46, R46, R52.reuse, -R53 ;  /* 0x000000342e2e7223 */ /* 0x080fe20000010835 */
[----:B------:R-:W-:Y:S01]  /*7f90*/  FFMA.FTZ R52, R45, R52, R60 ;  /* 0x000000342d347223 */ /* 0x000fe2000001003c */
[----:B------:R-:W-:-:S02]  /*7fa0*/  HADD2.F32 R82, -RZ, R163.H1_H1 ;  /* 0x300000a3ff527230 */ /* 0x000fc40000004100 */
[--C-:B------:R-:W-:Y:S01]  /*7fb0*/  HADD2.F32 R47, -RZ, R35.reuse.H0_H0 ;  /* 0x20000023ff2f7230 */ /* 0x100fe20000004100 */
[----:B------:R-:W-:Y:S01]  /*7fc0*/  F2FP.F16.F32.PACK_AB R13, R46, R13 ;  /* 0x0000000d2e0d723e */ /* 0x000fe200000000ff */
[----:B------:R-:W-:Y:S02]  /*7fd0*/  HADD2.F32 R60, -RZ, R35.H1_H1 ;  /* 0x30000023ff3c7230 */ /* 0x000fe40000004100 */
[----:B------:R-:W-:Y:S02]  /*7fe0*/  HADD2.F32 R62, -RZ, R62.H0_H0 ;  /* 0x2000003eff3e7230 */ /* 0x000fe40000004100 */
[----:B------:R-:W-:Y:S02]  /*7ff0*/  HADD2.F32 R35, -RZ, R33.H0_H0 ;  /* 0x20000021ff237230 */ /* 0x000fe40000004100 */
[----:B------:R-:W-:Y:S02]  /*8000*/  HADD2.F32 R80, -RZ, R163.H0_H0 ;  /* 0x200000a3ff507230 */ /* 0x000fe40000004100 */
[----:B------:R-:W-:Y:S01]  /*8010*/  FMUL.FTZ R124, R60, R62 ;  /* 0x0000003e3c7c7220 */ /* 0x000fe20000410000 */
[----:B------:R-:W-:-:S02]  /*8020*/  HADD2.F32 R45, -RZ, R33.H1_H1 ;  /* 0x30000021ff2d7230 */ /* 0x000fc40000004100 */
        /* <DEDUP_REMOVED lines=20> */
[CC--:B------:R-:W-:Y:S01]  /*8170*/  FMUL.FTZ R61, R47.reuse, R62.reuse ;  /* 0x0000003e2f3d7220 */ /* 0x0c0fe20000410000 */
[C---:B------:R-:W-:Y:S01]  /*8180*/  FMUL.FTZ R62, R32.reuse, R62 ;  /* 0x0000003e203e7220 */ /* 0x040fe20000410000 */
[----:B------:R-:W-:Y:S02]  /*8190*/  HADD2.F32 R53, -RZ, R154.H1_H1 ;  /* 0x3000009aff357230 */ /* 0x000fe40000004100 */
[-C--:B------:R-:W-:Y:S01]  /*81a0*/  FFMA.FTZ R32, R32, R55.reuse, -R61 ;  /* 0x0000003720207223 */ /* 0x080fe2000001083d */
[----:B------:R-:W-:Y:S01]  /*81b0*/  FFMA.FTZ R55, R47, R55, R62 ;  /* 0x000000372f377223 */ /* 0x000fe2000001003e */
[----:B------:R-:W-:Y:S02]  /*81c0*/  HADD2.F32 R47, -RZ, R44.H0_H0 ;  /* 0x2000002cff2f7230 */ /* 0x000fe40000004100 */
[----:B------:R-:W-:Y:S01]  /*81d0*/  FFMA.FTZ R11, R42, R53, -R11 ;  /* 0x000000352a0b7223 */ /* 0x000fe2000001080b */
[----:B------:R-:W-:-:S02]  /*81e0*/  HADD2.F32 R44, -RZ, R34.H0_H0 ;  /* 0x20000022ff2c7230 */ /* 0x000fc40000004100 */
[----:B------:R-:W-:Y:S01]  /*81f0*/  FFMA.FTZ R12, R45, R53, R12 ;  /* 0x000000352d0c7223 */ /* 0x000fe2000001000c */
[----:B------:R-:W-:Y:S02]  /*8200*/  HADD2.F32 R161, -RZ, R161.H0_H0 ;  /* 0x200000a1ffa17230 */ /* 0x000fe40000004100 */
[----:B------:R-:W-:Y:S01]  /*8210*/  HADD2.F32 R42, -RZ, R14.H0_H0 ;  /* 0x2000000eff2a7230 */ /* 0x000fe20000004100 */
[----:B------:R-:W-:Y:S01]  /*8220*/  F2FP.F16.F32.PACK_AB R32, R32, R11 ;  /* 0x0000000b2020723e */ /* 0x000fe200000000ff */
[----:B------:R-:W-:Y:S02]  /*8230*/  HADD2.F32 R34, -RZ, R34.H1_H1 ;  /* 0x30000022ff227230 */ /* 0x000fe40000004100 */
[-C--:B------:R-:W-:Y:S01]  /*8240*/  FMUL.FTZ R53, R44, R161.reuse ;  /* 0x000000a12c357220 */ /* 0x080fe20000410000 */
        /* <DEDUP_REMOVED lines=14> */
[----:B------:R-:W-:Y:S01]  /*8330*/  F2FP.F16.F32.PACK_AB R34, R34, R161 ;  /* 0x000000a12222723e */ /* 0x000fe200000000ff */
[----:B------:R-:W-:-:S07]  /*8340*/  IMAD.MOV.U32 R32, RZ, RZ, R42 ;  /* 0x000000ffff207224 */ /* 0x000fce00078e002a */
.L_x_2778:
[----:B------:R-:W-:Y:S05]  /*8350*/  BSYNC B3 ;  /* 0x0000000000037941 */ /* 0x000fea0003800000 */
.L_x_2777:
[----:B------:R-:W-:Y:S02]  /*8360*/  ULDC.64 UR4, c[0x0][0x208] ;  /* 0x0000820000047ab9 */ /* 0x000fe40000000a00 */
[----:B----4-:R4:W-:Y:S04]  /*8370*/  ST.E.128 desc[UR4][R38.64], R12 ;  /* 0x0000000c26007985 */ /* 0x0109e8000c101d04 */
[----:B0-----:R4:W-:Y:S02]  /*8380*/  @!P3 ST.E.128 desc[UR4][R40.64], R32 ;  /* 0x000000202800b985 */ /* 0x0019e4000c101d04 */
.L_x_2776:
[----:B------:R-:W-:Y:S05]  /*8390*/  BSYNC B2 ;  /* 0x0000000000027941 */ /* 0x000fea0003800000 */
.L_x_2775:
[----:B------:R-:W-:-:S13]  /*83a0*/  ISETP.NE.AND P3, PT, R25, RZ, PT ;  /* 0x000000ff1900720c */ /* 0x000fda0003f65270 */
[----:B------:R-:W-:Y:S05]  /*83b0*/  @!P3 BRA `(.L_x_2774) ;  /* 0x0000000400f0b947 */ /* 0x000fea0003800000 */
[----:B----4-:R-:W4:Y:S01]  /*83c0*/  LDL R14, [R1+0x64] ;  /* 0x00006400010e7983 */ /* 0x010f220000100800 */
[----:B------:R-:W-:Y:S01]  /*83d0*/  SEL R11, R115, R137, !P1 ;  /* 0x00000089730b7207 */ /* 0x000fe20004800000 */
[C---:B------:R-:W-:Y:S01]  /*83e0*/  VIADD R13, R220.reuse, 0x20 ;  /* 0x00000020dc0d7836 */ /* 0x040fe20000000000 */
[----:B0-----:R-:W-:Y:S01]  /*83f0*/  LEA R38, P4, R21, R36, 0x1 ;  /* 0x0000002415267211 */ /* 0x001fe200078808ff */
[----:B------:R-:W-:Y:S01]  /*8400*/  VIADD R15, R220, 0x20 ;  /* 0x00000020dc0f7836 */ /* 0x000fe20000000000 */
[----:B------:R-:W-:Y:S01]  /*8410*/  SHF.R.S32.HI R12, RZ, 0x1f, R11 ;  /* 0x0000001fff0c7819 */ /* 0x000fe2000001140b */
[----:B------:R-:W-:Y:S01]  /*8420*/  IMAD.SHL.U32 R13, R13, 0x40, RZ ;  /* 0x000000400d0d7824 */ /* 0x000fe200078e00ff */
[----:B------:R-:W-:Y:S01]  /*8430*/  LEA.HI.X R39, R21, R37, R29, 0x1, P4 ;  /* 0x0000002515277211 */ /* 0x000fe200020f0c1d */
[----:B------:R-:W-:Y:S01]  /*8440*/  BSSY B2, `(.L_x_2779) ;  /* 0x0000070000027945 */ /* 0x000fe20003800000 */
[----:B------:R-:W-:Y:S02]  /*8450*/  LEA.HI R11, R12, R11, RZ, 0x4 ;  /* 0x0000000b0c0b7211 */ /* 0x000fe400078f20ff */
[----:B------:R-:W-:-:S02]  /*8460*/  SHF.L.U32 R15, R15, 0x6, RZ ;  /* 0x000000060f0f7819 */ /* 0x000fc400000006ff */
[----:B------:R-:W-:Y:S02]  /*8470*/  LEA.HI.SX32 R11, R11, R20, 0x1c ;  /* 0x000000140b0b7211 */ /* 0x000fe400078fe2ff */
[----:B------:R-:W-:Y:S02]  /*8480*/  LOP3.LUT R15, R15, 0x1c0, RZ, 0xc0, !PT ;  /* 0x000001c00f0f7812 */ /* 0x000fe400078ec0ff */
[----:B------:R-:W-:Y:S02]  /*8490*/  SHF.R.S32.HI R12, RZ, 0x1f, R11 ;  /* 0x0000001fff0c7819 */ /* 0x000fe4000001140b */
[----:B------:R-:W-:Y:S02]  /*84a0*/  SHF.L.U32 R41, R11, 0x3, RZ ;  /* 0x000000030b297819 */ /* 0x000fe400000006ff */
[----:B------:R-:W-:Y:S02]  /*84b0*/  LEA.HI R12, R12, R11, RZ, 0x3 ;  /* 0x0000000b0c0c7211 */ /* 0x000fe400078f18ff */
[----:B------:R-:W-:-:S02]  /*84c0*/  LOP3.LUT R13, R13, 0x1c0, RZ, 0xc0, !PT ;  /* 0x000001c00d0d7812 */ /* 0x000fc400078ec0ff */
[----:B------:R-:W-:Y:S02]  /*84d0*/  SHF.R.S32.HI R12, RZ, 0x3, R12 ;  /* 0x00000003ff0c7819 */ /* 0x000fe4000001140c */
[----:B------:R-:W-:Y:S02]  /*84e0*/  SHF.R.U32.HI R13, RZ, 0x3, R13 ;  /* 0x00000003ff0d7819 */ /* 0x000fe4000001160d */
[----:B------:R-:W-:Y:S02]  /*84f0*/  LOP3.LUT R11, R15, 0x38, R41, 0xf8, !PT ;  /* 0x000000380f0b7812 */ /* 0x000fe400078ef829 */
[----:B------:R-:W-:Y:S02]  /*8500*/  ISETP.GE.AND P4, PT, R213, R114, PT ;  /* 0x00000072d500720c */ /* 0x000fe40003f86270 */
[----:B------:R-:W-:Y:S02]  /*8510*/  LOP3.LUT R11, R11, R13, RZ, 0x3c, !PT ;  /* 0x0000000d0b0b7212 */ /* 0x000fe400078e3cff */
[----:B------:R-:W-:-:S13]  /*8520*/  ISETP.GE.AND P3, PT, R41, R136, PT ;  /* 0x000000882900720c */ /* 0x000fda0003f66270 */
[----:B------:R-:W-:-:S04]  /*8530*/  @!P3 IMAD.WIDE R36, R41, 0x2, R36 ;  /* 0x000000022924b825 */ /* 0x000fc800078e0224 */
[----:B----4-:R-:W-:-:S04]  /*8540*/  IMAD R12, R12, 0x1400, R14 ;  /* 0x000014000c0c7824 */ /* 0x010fc800078e020e */
[----:B------:R-:W-:Y:S02]  /*8550*/  IMAD.IADD R13, R12, 0x1, R11 ;  /* 0x000000010c0d7824 */ /* 0x000fe400078e020b */
[C---:B------:R-:W-:Y:S02]  /*8560*/  IMAD R11, R212.reuse, 0x5000, R131 ;  /* 0x00005000d40b7824 */ /* 0x040fe400078e0283 */
[----:B------:R-:W-:Y:S02]  /*8570*/  IMAD R13, R212, 0x5000, R13 ;  /* 0x00005000d40d7824 */ /* 0x000fe400078e020d */
[--C-:B------:R-:W-:Y:S02]  /*8580*/  IMAD R11, R11, 0x2, R22.reuse ;  /* 0x000000020b0b7824 */ /* 0x100fe400078e0216 */
[----:B------:R-:W-:-:S03]  /*8590*/  IMAD R32, R13, 0x2, R22 ;  /* 0x000000020d207824 */ /* 0x000fc600078e0216 */
[----:B------:R0:W4:Y:S04]  /*85a0*/  LDS.128 R12, [R11+0x24400] ;  /* 0x024400000b0c7984 */ /* 0x0001280000000c00 */
[----:B------:R-:W0:Y:S01]  /*85b0*/  LDS.128 R32, [R32+0x24400] ;  /* 0x0244000020207984 */ /* 0x000e220000000c00 */
[----:B------:R-:W-:Y:S05]  /*85c0*/  @P4 BRA `(.L_x_2780) ;  /* 0x00000004005c4947 */ /* 0x000fea0003800000 */
[----:B----4-:R-:W-:Y:S01]  /*85d0*/  MOV R43, R12 ;  /* 0x0000000c002b7202 */ /* 0x010fe20000000f00 */
[----:B0-----:R-:W-:Y:S01]  /*85e0*/  IMAD.MOV.U32 R12, RZ, RZ, R33 ;  /* 0x000000ffff0c7224 */ /* 0x001fe200078e0021 */
[----:B------:R-:W-:Y:S01]  /*85f0*/  SHF.R.U64 R40, R48, 0x10, R49 ;  /* 0x0000001030287819 */ /* 0x000fe20000001231 */
[----:B------:R-:W-:Y:S01]  /*8600*/  IMAD.MOV.U32 R44, RZ, RZ, R32 ;  /* 0x000000ffff2c7224 */ /* 0x000fe200078e0020 */
[----:B------:R-:W-:Y:S01]  /*8610*/  SHF.R.U32.HI R48, RZ, 0x10, R57 ;  /* 0x00000010ff307819 */ /* 0x000fe20000011639 */
[----:B------:R-:W-:Y:S01]  /*8620*/  IMAD.MOV.U32 R33, RZ, RZ, R15 ;  /* 0x000000ffff217224 */ /* 0x000fe200078e000f */
[----:B------:R-:W-:Y:S01]  /*8630*/  SHF.R.U32.HI R46, RZ, 0x10, R49 ;  /* 0x00000010ff2e7819 */ /* 0x000fe20000011631 */
[----:B------:R-:W-:Y:S01]  /*8640*/  HADD2.F32 R49, -RZ, R150.H0_H0 ;  /* 0x20000096ff317230 */ /* 0x000fe20000004100 */
[----:B------:R-:W-:Y:S01]  /*8650*/  MOV R45, R35 ;  /* 0x00000023002d7202 */ /* 0x000fe20000000f00 */
[--C-:B------:R-:W-:Y:S01]  /*8660*/  HADD2.F32 R32, -RZ, R12.reuse.H0_H0 ;  /* 0x2000000cff207230 */ /* 0x100fe20000004100 */
[----:B------:R-:W-:Y:S01]  /*8670*/  SHF.R.U64 R11, R50, 0x10, R51 ;  /* 0x00000010320b7819 */ /* 0x000fe20000001233 */
[----:B------:R-:W-:Y:S01]  /*8680*/  HADD2.F32 R35, -RZ, R12.H1_H1 ;  /* 0x3000000cff237230 */ /* 0x000fe20000004100 */
[----:B------:R-:W-:Y:S01]  /*8690*/  SHF.R.U32.HI R52, RZ, 0x10, R59 ;  /* 0x00000010ff347819 */ /* 0x000fe2000001163b */
[--C-:B------:R-:W-:Y:S01]  /*86a0*/  HADD2.F32 R12, -RZ, R13.reuse.H0_H0 ;  /* 0x2000000dff0c7230 */ /* 0x100fe20000004100 */
[----:B------:R-:W-:Y:S01]  /*86b0*/  SHF.R.U32.HI R51, RZ, 0x10, R51 ;  /* 0x00000010ff337819 */ /* 0x000fe20000011633 */
[----:B------:R-:W-:Y:S01]  /*86c0*/  HADD2.F32 R48, -RZ, R48.H0_H0 ;  /* 0x20000030ff307230 */ /* 0x000fe20000004100 */
[----:B------:R-:W-:Y:S01]  /*86d0*/  SHF.R.U64 R42, R56, 0x10, R57 ;  /* 0x00000010382a7819 */ /* 0x000fe20000001239 */
[----:B------:R-:W-:-:S02]  /*86e0*/  HADD2.F32 R15, -RZ, R13.H1_H1 ;  /* 0x3000000dff0f7230 */ /* 0x000fc40000004100 */
[-C--:B------:R-:W-:Y:S01]  /*86f0*/  FMUL.FTZ R13, R32, R49.reuse ;  /* 0x00000031200d7220 */ /* 0x080fe20000410000 */
[----:B------:R-:W-:Y:S02]  /*8700*/  HADD2.F32 R47, -RZ, R152.H0_H0 ;  /* 0x20000098ff2f7230 */ /* 0x000fe40000004100 */
[C---:B------:R-:W-:Y:S01]  /*8710*/  FMUL.FTZ R49, R12.reuse, R49 ;  /* 0x000000310c317220 */ /* 0x040fe20000410000 */
[----:B------:R-:W-:Y:S02]  /*8720*/  HADD2.F32 R46, -RZ, R46.H0_H0 ;  /* 0x2000002eff2e7230 */ /* 0x000fe40000004100 */
[-C--:B------:R-:W-:Y:S01]  /*8730*/  FMUL.FTZ R50, R35, R48.reuse ;  /* 0x0000003023327220 */ /* 0x080fe20000410000 */
[----:B------:R-:W-:Y:S01]  /*8740*/  FMUL.FTZ R48, R15, R48 ;  /* 0x000000300f307220 */ /* 0x000fe20000410000 */
[-C--:B------:R-:W-:Y:S01]  /*8750*/  FFMA.FTZ R12, R12, R47.reuse, -R13 ;  /* 0x0000002f0c0c7223 */ /* 0x080fe2000001080d */
[----:B------:R-:W-:Y:S01]  /*8760*/  FFMA.FTZ R13, R32, R47, R49 ;  /* 0x0000002f200d7223 */ /* 0x000fe20000010031 */
[----:B------:R-:W-:-:S02]  /*8770*/  HADD2.F32 R47, -RZ, R45.H1_H1 ;  /* 0x3000002dff2f7230 */ /* 0x000fc40000004100 */
[-C--:B------:R-:W-:Y:S01]  /*8780*/  FFMA.FTZ R15, R15, R46.reuse, -R50 ;  /* 0x0000002e0f0f7223 */ /* 0x080fe20000010832 */
[----:B------:R-:W-:Y:S02]  /*8790*/  HADD2.F32 R52, -RZ, R52.H0_H0 ;  /* 0x20000034ff347230 */ /* 0x000fe40000004100 */
[----:B------:R-:W-:Y:S01]  /*87a0*/  FFMA.FTZ R32, R35, R46, R48 ;  /* 0x0000002e23207223 */ /* 0x000fe20000010030 */
[----:B------:R-:W-:Y:S01]  /*87b0*/  HADD2.F32 R49, -RZ, R151.H0_H0 ;  /* 0x20000097ff317230 */ /* 0x000fe20000004100 */
[----:B------:R-:W-:Y:S01]  /*87c0*/  SHF.R.U64 R41, R58, 0x10, R59 ;  /* 0x000000103a297819 */ /* 0x000fe2000000123b */
[----:B------:R-:W-:Y:S02]  /*87d0*/  HADD2.F32 R46, -RZ, R45.H0_H0 ;  /* 0x2000002dff2e7230 */ /* 0x000fe40000004100 */
[----:B------:R-:W-:Y:S01]  /*87e0*/  FMUL.FTZ R56, R47, R52 ;  /* 0x000000342f387220 */ /* 0x000fe20000410000 */
[----:B------:R-:W-:Y:S01]  /*87f0*/  HADD2.F32 R45, -RZ, R33.H1_H1 ;  /* 0x30000021ff2d7230 */ /* 0x000fe20000004100 */
[----:B------:R-:W-:Y:S01]  /*8800*/  F2FP.F16.F32.PACK_AB R15, R15, R12 ;  /* 0x0000000c0f0f723e */ /* 0x000fe200000000ff */
[----:B------:R-:W-:-:S02]  /*8810*/  HADD2.F32 R50, -RZ, R51.H0_H0 ;  /* 0x20000033ff327230 */ /* 0x000fc40000004100 */
[----:B------:R-:W-:Y:S01]  /*8820*/  FMUL.FTZ R54, R46, R49 ;  /* 0x000000312e367220 */ /* 0x000fe20000410000 */
[----:B------:R-:W-:Y:S02]  /*8830*/  HADD2.F32 R48, -RZ, R153.H0_H0 ;  /* 0x20000099ff307230 */ /* 0x000fe40000004100 */
[C---:B------:R-:W-:Y:S01]  /*8840*/  FMUL.FTZ R52, R45.reuse, R52 ;  /* 0x000000342d347220 */ /* 0x040fe20000410000 */
[----:B------:R-:W-:Y:S02]  /*8850*/  HADD2.F32 R35, -RZ, R33.H0_H0 ;  /* 0x20000021ff237230 */ /* 0x000fe40000004100 */
[-C--:B------:R-:W-:Y:S01]  /*8860*/  FFMA.FTZ R56, R45, R50.reuse, -R56 ;  /* 0x000000322d387223 */ /* 0x080fe20000010838 */
[----:B------:R-:W-:Y:S02]  /*8870*/  HADD2.F32 R45, -RZ, R42.H0_H0 ;  /* 0x2000002aff2d7230 */ /* 0x000fe40000004100 */
[----:B------:R-:W-:Y:S01]  /*8880*/  FFMA.FTZ R52, R47, R50, R52 ;  /* 0x000000322f347223 */ /* 0x000fe20000010034 */
[----:B------:R-:W-:-:S02]  /*8890*/  HADD2.F32 R42, -RZ, R44.H0_H0 ;  /* 0x2000002cff2a7230 */ /* 0x000fc40000004100 */
[C---:B------:R-:W-:Y:S01]  /*88a0*/  FMUL.FTZ R49, R35.reuse, R49 ;  /* 0x0000003123317220 */ /* 0x040fe20000410000 */
[-C--:B------:R-:W-:Y:S01]  /*88b0*/  FFMA.FTZ R33, R35, R48.reuse, -R54 ;  /* 0x0000003023217223 */ /* 0x080fe20000010836 */
[--C-:B------:R-:W-:Y:S02]  /*88c0*/  HADD2.F32 R35, -RZ, R43.reuse.H0_H0 ;  /* 0x2000002bff237230 */ /* 0x100fe40000004100 */
[----:B------:R-:W-:Y:S02]  /*88d0*/  HADD2.F32 R44, -RZ, R44.H1_H1 ;  /* 0x3000002cff2c7230 */ /* 0x000fe40000004100 */
[----:B------:R-:W-:Y:S01]  /*88e0*/  FFMA.FTZ R49, R46, R48, R49 ;  /* 0x000000302e317223 */ /* 0x000fe20000010031 */
[----:B------:R-:W-:Y:S01]  /*88f0*/  HADD2.F32 R43, -RZ, R43.H1_H1 ;  /* 0x3000002bff2b7230 */ /* 0x000fe20000004100 */
[----:B------:R-:W-:Y:S01]  /*8900*/  F2FP.F16.F32.PACK_AB R56, R56, R33 ;  /* 0x000000213838723e */ /* 0x000fe200000000ff */
[----:B------:R-:W-:Y:S02]  /*8910*/  HADD2.F32 R150, -RZ, R150.H1_H1 ;  /* 0x30000096ff967230 */ /* 0x000fe40000004100 */
[----:B------:R-:W-:Y:S01]  /*8920*/  FMUL.FTZ R48, R44, R45 ;  /* 0x0000002d2c307220 */ /* 0x000fe20000410000 */
[----:B------:R-:W-:-:S02]  /*8930*/  HADD2.F32 R40, -RZ, R40.H0_H0 ;  /* 0x20000028ff287230 */ /* 0x000fc40000004100 */
[----:B------:R-:W-:Y:S01]  /*8940*/  FMUL.FTZ R45, R43, R45 ;  /* 0x0000002d2b2d7220 */ /* 0x000fe20000410000 */
[----:B------:R-:W-:Y:S02]  /*8950*/  HADD2.F32 R152, -RZ, R152.H1_H1 ;  /* 0x30000098ff987230 */ /* 0x000fe40000004100 */
[-C--:B------:R-:W-:Y:S01]  /*8960*/  FMUL.FTZ R46, R42, R150.reuse ;  /* 0x000000962a2e7220 */ /* 0x080fe20000410000 */
[----:B------:R-:W-:Y:S01]  /*8970*/  FMUL.FTZ R47, R35, R150 ;  /* 0x00000096232f7220 */ /* 0x000fe20000410000 */
[-C--:B------:R-:W-:Y:S01]  /*8980*/  FFMA.FTZ R43, R43, R40.reuse, -R48 ;  /* 0x000000282b2b7223 */ /* 0x080fe20000010830 */
[----:B------:R-:W-:Y:S01]  /*8990*/  FFMA.FTZ R44, R44, R40, R45 ;  /* 0x000000282c2c7223 */ /* 0x000fe2000001002d */
[-C--:B------:R-:W-:Y:S01]  /*89a0*/  FFMA.FTZ R46, R35, R152.reuse, -R46 ;  /* 0x00000098232e7223 */ /* 0x080fe2000001082e */
[----:B------:R-:W-:Y:S02]  /*89b0*/  HADD2.F32 R40, -RZ, R34.H0_H0 ;  /* 0x20000022ff287230 */ /* 0x000fe40000004100 */
[----:B------:R-:W-:Y:S01]  /*89c0*/  FFMA.FTZ R47, R42, R152, R47 ;  /* 0x000000982a2f7223 */ /* 0x000fe2000001002f */
[----:B------:R-:W-:Y:S01]  /*89d0*/  HADD2.F32 R151, -RZ, R151.H1_H1 ;  /* 0x30000097ff977230 */ /* 0x000fe20000004100 */
[----:B------:R-:W-:Y:S01]  /*89e0*/  F2FP.F16.F32.PACK_AB R33, R32, R13 ;  /* 0x0000000d2021723e */ /* 0x000fe200000000ff */
[----:B------:R-:W-:Y:S01]  /*89f0*/  HADD2.F32 R41, -RZ, R41.H0_H0 ;  /* 0x20000029ff297230 */ /* 0x000fe20000004100 */
[----:B------:R-:W-:Y:S01]  /*8a00*/  F2FP.F16.F32.PACK_AB R12, R43, R46 ;  /* 0x0000002e2b0c723e */ /* 0x000fe200000000ff */
[----:B------:R-:W-:-:S02]  /*8a10*/  HADD2.F32 R35, -RZ, R14.H0_H0 ;  /* 0x2000000eff237230 */ /* 0x000fc40000004100 */
[----:B------:R-:W-:Y:S01]  /*8a20*/  FMUL.FTZ R42, R40, R151 ;  /* 0x00000097282a7220 */ /* 0x000fe20000410000 */
[----:B------:R-:W-:Y:S01]  /*8a30*/  HADD2.F32 R34, -RZ, R34.H1_H1 ;  /* 0x30000022ff227230 */ /* 0x000fe20000004100 */
[----:B------:R-:W-:Y:S01]  /*8a40*/  F2FP.F16.F32.PACK_AB R32, R44, R47 ;  /* 0x0000002f2c20723e */ /* 0x000fe200000000ff */
[----:B------:R-:W-:Y:S02]  /*8a50*/  HADD2.F32 R14, -RZ, R14.H1_H1 ;  /* 0x3000000eff0e7230 */ /* 0x000fe40000004100 */
[----:B------:R-:W-:Y:S01]  /*8a60*/  FMUL.FTZ R151, R35, R151 ;  /* 0x0000009723977220 */ /* 0x000fe20000410000 */
[----:B------:R-:W-:Y:S02]  /*8a70*/  HADD2.F32 R153, -RZ, R153.H1_H1 ;  /* 0x30000099ff997230 */ /* 0x000fe40000004100 */
        /* <DEDUP_REMOVED lines=9> */
[----:B------:R-:W-:Y:S02]  /*8b10*/  IMAD.MOV.U32 R15, RZ, RZ, R56 ;  /* 0x000000ffff0f7224 */ /* 0x000fe400078e0038 */
[----:B------:R-:W-:Y:S02]  /*8b20*/  F2FP.F16.F32.PACK_AB R14, R45, R42 ;  /* 0x0000002a2d0e723e */ /* 0x000fe400000000ff */
[----:B------:R-:W-:-:S07]  /*8b30*/  F2FP.F16.F32.PACK_AB R34, R34, R151 ;  /* 0x000000972222723e */ /* 0x000fce00000000ff */
.L_x_2780:
[----:B------:R-:W-:Y:S05]  /*8b40*/  BSYNC B2 ;  /* 0x0000000000027941 */ /* 0x000fea0003800000 */
.L_x_2779:
[----:B------:R-:W-:Y:S02]  /*8b50*/  ULDC.64 UR4, c[0x0][0x208] ;  /* 0x0000820000047ab9 */ /* 0x000fe40000000a00 */
[----:B----4-:R4:W-:Y:S04]  /*8b60*/  ST.E.128 desc[UR4][R38.64], R12 ;  /* 0x0000000c26007985 */ /* 0x0109e8000c101d04 */
[----:B0-----:R4:W-:Y:S02]  /*8b70*/  @!P3 ST.E.128 desc[UR4][R36.64], R32 ;  /* 0x000000202400b985 */ /* 0x0019e4000c101d04 */
.L_x_2774:
[----:B------:R-:W-:Y:S05]  /*8b80*/  BSYNC B1 ;  /* 0x0000000000017941 */ /* 0x000fea0003800000 */
.L_x_2773:
[----:B------:R-:W-:-:S03]  /*8b90*/  UMOV UR4, 0xffffffff ;  /* 0xffffffff00047882 */ /* 0x000fc60000000000 */
[----:B------:R-:W-:Y:S05]  /*8ba0*/  BRA.DIV UR4, `(.L_x_2781) ;  /* 0x0000026604207947 */ /* 0x000fea000b800000 */
[----:B0---4-:R0:W4:Y:S04]  /*8bb0*/  SHFL.IDX PT, R37, R119, 0x2, 0x181f ;  /* 0x00581f0077257f89 */ /* 0x01112800000e0000 */
[----:B------:R0:W0:Y:S02]  /*8bc0*/  SHFL.IDX PT, R36, R120, 0x2, 0x181f ;  /* 0x00581f0078247f89 */ /* 0x00002400000e0000 */
.L_x_3110:
[----:B------:R-:W-:Y:S05]  /*8bd0*/  @P5 BRA `(.L_x_2739) ;  /* 0x0000001400ac5947 */ /* 0x000fea0003800000 */
[----:B------:R-:W-:Y:S01]  /*8be0*/  ISETP.NE.AND P3, PT, R4, RZ, PT ;  /* 0x000000ff0400720c */ /* 0x000fe20003f65270 */
[----:B------:R-:W-:-:S12]  /*8bf0*/  BSSY B1, `(.L_x_2782) ;  /* 0x0000076000017945 */ /* 0x000fd80003800000 */
[----:B------:R-:W-:Y:S05]  /*8c00*/  @!P3 BRA `(.L_x_2783) ;  /* 0x0000000400d0b947 */ /* 0x000fea0003800000 */
[----:B------:R-:W5:Y:S01]  /*8c10*/  LDL R13, [R1+0x60] ;  /* 0x00006000010d7983 */ /* 0x000f620000100800 */
[----:B------:R-:W-:Y:S01]  /*8c20*/  SEL R11, R115, R137, !P2 ;  /* 0x00000089730b7207 */ /* 0x000fe20005000000 */
[----:B------:R-:W-:Y:S01]  /*8c30*/  BSSY B2, `(.L_x_2784) ;  /* 0x000006e000027945 */ /* 0x000fe20003800000 */
[----:B------:R-:W-:Y:S02]  /*8c40*/  ISETP.GE.AND P4, PT, R16, R114, PT ;  /* 0x000000721000720c */ /* 0x000fe40003f86270 */
[----:B------:R-:W-:Y:S02]  /*8c50*/  SHF.R.S32.HI R12, RZ, 0x1f, R11 ;  /* 0x0000001fff0c7819 */ /* 0x000fe4000001140b */
[----:B0-----:R-:W-:Y:S02]  /*8c60*/  LEA R38, P3, R10, R36, 0x1 ;  /* 0x000000240a267211 */ /* 0x001fe400078608ff */
[----:B------:R-:W-:Y:S02]  /*8c70*/  LEA.HI R12, R12, R11, RZ, 0x4 ;  /* 0x0000000b0c0c7211 */ /* 0x000fe400078f20ff */
[----:B----4-:R-:W-:-:S02]  /*8c80*/  LEA.HI.X R39, R10, R37, R28, 0x1, P3 ;  /* 0x000000250a277211 */ /* 0x010fc400018f0c1c */
[----:B------:R-:W-:-:S04]  /*8c90*/  LEA.HI.SX32 R12, R12, R9, 0x1c ;  /* 0x000000090c0c7211 */ /* 0x000fc800078fe2ff */
[----:B------:R-:W-:Y:S01]  /*8ca0*/  SHF.R.S32.HI R11, RZ, 0x1f, R12 ;  /* 0x0000001fff0b7819 */ /* 0x000fe2000001140c */
[----:B------:R-:W-:-:S03]  /*8cb0*/  IMAD.SHL.U32 R41, R12, 0x8, RZ ;  /* 0x000000080c297824 */ /* 0x000fc600078e00ff */
[----:B------:R-:W-:Y:S02]  /*8cc0*/  LEA.HI R11, R11, R12, RZ, 0x3 ;  /* 0x0000000c0b0b7211 */ /* 0x000fe400078f18ff */
[----:B------:R-:W-:Y:S02]  /*8cd0*/  ISETP.GE.AND P5, PT, R41, R136, PT ;  /* 0x000000882900720c */ /* 0x000fe40003fa6270 */
[----:B------:R-:W-:Y:S02]  /*8ce0*/  SHF.R.S32.HI R12, RZ, 0x3, R11 ;  /* 0x00000003ff0c7819 */ /* 0x000fe4000001140b */
[----:B------:R-:W-:-:S04]  /*8cf0*/  LOP3.LUT R11, R0, 0x38, R41, 0xf8, !PT ;  /* 0x00000038000b7812 */ /* 0x000fc800078ef829 */
[----:B------:R-:W-:-:S05]  /*8d00*/  LOP3.LUT R11, R11, R138, RZ, 0x3c, !PT ;  /* 0x0000008a0b0b7212 */ /* 0x000fca00078e3cff */
[----:B------:R-:W-:-:S04]  /*8d10*/  @!P5 IMAD.WIDE R40, R41, 0x2, R36 ;  /* 0x000000022928d825 */ /* 0x000fc800078e0224 */
[----:B-----5:R-:W-:-:S05]  /*8d20*/  IMAD R12, R12, 0x1400, R13 ;  /* 0x000014000c0c7824 */ /* 0x020fca00078e020d */
        /* <DEDUP_REMOVED lines=8> */
[----:B------:R-:W-:Y:S01]  /*8db0*/  SHF.R.U32.HI R50, RZ, 0x10, R77 ;  /* 0x00000010ff327819 */ /* 0x000fe2000001164d */
[----:B0-----:R-:W-:Y:S01]  /*8dc0*/  IMAD.MOV.U32 R46, RZ, RZ, R35 ;  /* 0x000000ffff2e7224 */ /* 0x001fe200078e0023 */
[----:B------:R-:W-:Y:S01]  /*8dd0*/  MOV R45, R32 ;  /* 0x00000020002d7202 */ /* 0x000fe20000000f00 */
[----:B----4-:R-:W-:Y:S01]  /*8de0*/  IMAD.MOV.U32 R44, RZ, RZ, R12 ;  /* 0x000000ffff2c7224 */ /* 0x010fe200078e000c */
[----:B------:R-:W-:Y:S01]  /*8df0*/  SHF.R.U32.HI R48, RZ, 0x10, R69 ;  /* 0x00000010ff307819 */ /* 0x000fe20000011645 */
[----:B------:R-:W-:Y:S01]  /*8e00*/  HADD2.F32 R49, -RZ, R149.H1_H1 ;  /* 0x30000095ff317230 */ /* 0x000fe20000004100 */
[--C-:B------:R-:W-:Y:S01]  /*8e10*/  SHF.R.U64 R42, R78, 0x10, R79.reuse ;  /* 0x000000104e2a7819 */ /* 0x100fe2000000124f */
[--C-:B------:R-:W-:Y:S01]  /*8e20*/  HADD2.F32 R35, -RZ, R33.reuse.H0_H0 ;  /* 0x20000021ff237230 */ /* 0x100fe20000004100 */
[----:B------:R-:W-:Y:S01]  /*8e30*/  SHF.R.U32.HI R78, RZ, 0x10, R79 ;  /* 0x00000010ff4e7819 */ /* 0x000fe2000001164f */
[----:B------:R-:W-:Y:S01]  /*8e40*/  IMAD.MOV.U32 R32, RZ, RZ, R15 ;  /* 0x000000ffff207224 */ /* 0x000fe200078e000f */
[--C-:B------:R-:W-:Y:S01]  /*8e50*/  SHF.R.U64 R11, R70, 0x10, R71.reuse ;  /* 0x00000010460b7819 */ /* 0x100fe20000001247 */
        /* <DEDUP_REMOVED lines=27> */
[----:B------:R-:W-:Y:S02]  /*9010*/  HADD2.F32 R48, -RZ, R146.H1_H1 ;  /* 0x30000092ff307230 */ /* 0x000fe40000004100 */
        /* <DEDUP_REMOVED lines=30> */
[----:B------:R-:W-:-:S02]  /*9200*/  HADD2.F32 R147, -RZ, R147.H0_H0 ;  /* 0x20000093ff937230 */ /* 0x000fc40000004100 */
[-C--:B------:R-:W-:Y:S01]  /*9210*/  FMUL.FTZ R42, R32, R148.reuse ;  /* 0x00000094202a7220 */ /* 0x080fe20000410000 */
[----:B------:R-:W-:Y:S02]  /*9220*/  HADD2.F32 R11, -RZ, R11.H0_H0 ;  /* 0x2000000bff0b7230 */ /* 0x000fe40000004100 */
[C---:B------:R-:W-:Y:S01]  /*9230*/  FMUL.FTZ R43, R15.reuse, R148 ;  /* 0x000000940f2b7220 */ /* 0x040fe20000410000 */
[----:B------:R-:W-:Y:S01]  /*9240*/  FMUL.FTZ R33, R14, R33 ;  /* 0x000000210e217220 */ /* 0x000fe20000410000 */
[-C--:B------:R-:W-:Y:S01]  /*9250*/  FFMA.FTZ R42, R15, R147.reuse, -R42 ;  /* 0x000000930f2a7223 */ /* 0x080fe2000001082a */
        /* <DEDUP_REMOVED lines=11> */
.L_x_2785:
[----:B------:R-:W-:Y:S05]  /*9310*/  BSYNC B2 ;  /* 0x0000000000027941 */ /* 0x000fea0003800000 */
.L_x_2784:
[----:B------:R-:W-:Y:S02]  /*9320*/  ULDC.64 UR4, c[0x0][0x208] ;  /* 0x0000820000047ab9 */ /* 0x000fe40000000a00 */
[----:B----4-:R4:W-:Y:S04]  /*9330*/  ST.E.128 desc[UR4][R38.64], R12 ;  /* 0x0000000c26007985 */ /* 0x0109e8000c101d04 */
[----:B0-----:R4:W-:Y:S02]  /*9340*/  @!P5 ST.E.128 desc[UR4][R40.64], R32 ;  /* 0x000000202800d985 */ /* 0x0019e4000c101d04 */
.L_x_2783:
[----:B------:R-:W-:Y:S05]  /*9350*/  BSYNC B1 ;  /* 0x0000000000017941 */ /* 0x000fea0003800000 */
.L_x_2782:
[----:B------:R-:W-:-:S13]  /*9360*/  ISETP.NE.AND P3, PT, R25, RZ, PT ;  /* 0x000000ff1900720c */ /* 0x000fda0003f65270 */
[----:B------:R-:W-:Y:S05]  /*9370*/  @!P3 BRA `(.L_x_2739) ;  /* 0x0000000c00c4b947 */ /* 0x000fea0003800000 */
[----:B----4-:R-:W4:Y:S01]  /*9380*/  LDL R14, [R1+0x60] ;  /* 0x00006000010e7983 */ /* 0x010f220000100800 */
[----:B------:R-:W-:Y:S01]  /*9390*/  SEL R137, R115, R137, !P1 ;  /* 0x0000008973897207 */ /* 0x000fe20004800000 */
[----:B------:R-:W-:Y:S01]  /*93a0*/  BSSY B1, `(.L_x_2786) ;  /* 0x000006c000017945 */ /* 0x000fe20003800000 */
[----:B------:R-:W-:Y:S02]  /*93b0*/  ISETP.GE.AND P4, PT, R213, R114, PT ;  /* 0x00000072d500720c */ /* 0x000fe40003f86270 */
[----:B------:R-:W-:Y:S02]  /*93c0*/  SHF.R.S32.HI R12, RZ, 0x1f, R137 ;  /* 0x0000001fff0c7819 */ /* 0x000fe40000011489 */
[C---:B0-----:R-:W-:Y:S02]  /*93d0*/  LEA R38, P3, R21.reuse, R36, 0x1 ;  /* 0x0000002415267211 */ /* 0x041fe400078608ff */
[----:B------:R-:W-:Y:S02]  /*93e0*/  LEA.HI R137, R12, R137, RZ, 0x4 ;  /* 0x000000890c897211 */ /* 0x000fe400078f20ff */
[----:B------:R-:W-:-:S02]  /*93f0*/  LEA.HI.X R39, R21, R37, R29, 0x1, P3 ;  /* 0x0000002515277211 */ /* 0x000fc400018f0c1d */
[----:B------:R-:W-:-:S04]  /*9400*/  LEA.HI.SX32 R137, R137, R20, 0x1c ;  /* 0x0000001489897211 */ /* 0x000fc800078fe2ff */
[----:B------:R-:W-:Y:S01]  /*9410*/  SHF.R.S32.HI R12, RZ, 0x1f, R137 ;  /* 0x0000001fff0c7819 */ /* 0x000fe20000011489 */
[----:B------:R-:W-:-:S03]  /*9420*/  IMAD.SHL.U32 R11, R137, 0x8, RZ ;  /* 0x00000008890b7824 */ /* 0x000fc600078e00ff */
[----:B------:R-:W-:Y:S02]  /*9430*/  LEA.HI R12, R12, R137, RZ, 0x3 ;  /* 0x000000890c0c7211 */ /* 0x000fe400078f18ff */
[----:B------:R-:W-:Y:S02]  /*9440*/  LOP3.LUT R13, R0, 0x38, R11, 0xf8, !PT ;  /* 0x00000038000d7812 */ /* 0x000fe400078ef80b */
[----:B------:R-:W-:Y:S02]  /*9450*/  SHF.R.S32.HI R12, RZ, 0x3, R12 ;  /* 0x00000003ff0c7819 */ /* 0x000fe4000001140c */
[----:B------:R-:W-:-:S03]  /*9460*/  LOP3.LUT R13, R13, R138, RZ, 0x3c, !PT ;  /* 0x0000008a0d0d7212 */ /* 0x000fc600078e3cff */
[----:B----4-:R-:W-:-:S04]  /*9470*/  IMAD R12, R12, 0x1400, R14 ;  /* 0x000014000c0c7824 */ /* 0x010fc800078e020e */
[----:B------:R-:W-:Y:S02]  /*9480*/  IMAD.IADD R15, R12, 0x1, R13 ;  /* 0x000000010c0f7824 */ /* 0x000fe400078e020d */
[C---:B------:R-:W-:Y:S02]  /*9490*/  IMAD R13, R212.reuse, 0x5000, R123 ;  /* 0x00005000d40d7824 */ /* 0x040fe400078e027b */
[----:B------:R-:W-:Y:S02]  /*94a0*/  IMAD R15, R212, 0x5000, R15 ;  /* 0x00005000d40f7824 */ /* 0x000fe400078e020f */
[----:B------:R-:W-:-:S03]  /*94b0*/  IMAD R13, R13, 0x2, R22 ;  /* 0x000000020d0d7824 */ /* 0x000fc600078e0216 */
[----:B------:R-:W-:-:S03]  /*94c0*/  LEA R32, R15, R22, 0x1 ;  /* 0x000000160f207211 */ /* 0x000fc600078e08ff */
[----:B------:R-:W0:Y:S04]  /*94d0*/  LDS.128 R12, [R13+0x24400] ;  /* 0x024400000d0c7984 */ /* 0x000e280000000c00 */
[----:B------:R-:W4:Y:S01]  /*94e0*/  LDS.128 R32, [R32+0x24400] ;  /* 0x0244000020207984 */ /* 0x000f220000000c00 */
[----:B------:R-:W-:Y:S05]  /*94f0*/  @P4 BRA `(.L_x_2787) ;  /* 0x0000000400584947 */ /* 0x000fea0003800000 */
[----:B------:R-:W-:Y:S01]  /*9500*/  SHF.R.U32.HI R44, RZ, 0x10, R73 ;  /* 0x00000010ff2c7819 */ /* 0x000fe20000011649 */
[----:B----4-:R-:W-:Y:S01]  /*9510*/  IMAD.MOV.U32 R40, RZ, RZ, R32 ;  /* 0x000000ffff287224 */ /* 0x010fe200078e0020 */
[----:B------:R-:W-:Y:S01]  /*9520*/  SHF.R.U32.HI R42, RZ, 0x10, R65 ;  /* 0x00000010ff2a7819 */ /* 0x000fe20000011641 */
[----:B------:R-:W-:Y:S01]  /*9530*/  IMAD.MOV.U32 R41, RZ, RZ, R34 ;  /* 0x000000ffff297224 */ /* 0x000fe200078e0022 */
[--C-:B------:R-:W-:Y:S01]  /*9540*/  SHF.R.U64 R53, R74, 0x10, R75.reuse ;  /* 0x000000104a357819 */ /* 0x100fe2000000124b */
[----:B0-----:R-:W-:Y:S01]  /*9550*/  IMAD.MOV.U32 R32, RZ, RZ, R14 ;  /* 0x000000ffff207224 */ /* 0x001fe200078e000e */
[----:B------:R-:W-:Y:S01]  /*9560*/  SHF.R.U32.HI R74, RZ, 0x10, R75 ;  /* 0x00000010ff4a7819 */ /* 0x000fe2000001164b */
[--C-:B------:R-:W-:Y:S01]  /*9570*/  HADD2.F32 R34, -RZ, R33.reuse.H0_H0 ;  /* 0x20000021ff227230 */ /* 0x100fe20000004100 */
        /* <DEDUP_REMOVED lines=8> */
[----:B------:R-:W-:Y:S02]  /*9600*/  HADD2.F32 R45, -RZ, R145.H1_H1 ;  /* 0x30000091ff2d7230 */ /* 0x000fe40000004100 */
        /* <DEDUP_REMOVED lines=11> */
[----:B------:R-:W-:Y:S02]  /*96c0*/  HADD2.F32 R13, -RZ, R15.H0_H0 ;  /* 0x2000000fff0d7230 */ /* 0x000fe40000004100 */
        /* <DEDUP_REMOVED lines=54> */
[----:B------:R-:W-:Y:S02]  /*9a30*/  F2FP.F16.F32.PACK_AB R15, R49, R50 ;  /* 0x00000032310f723e */ /* 0x000fe400000000ff */
[----:B------:R-:W-:Y:S02]  /*9a40*/  F2FP.F16.F32.PACK_AB R34, R41, R144 ;  /* 0x000000902922723e */ /* 0x000fe400000000ff */
[----:B------:R-:W-:-:S07]  /*9a50*/  MOV R32, R44 ;  /* 0x0000002c00207202 */ /* 0x000fce0000000f00 */
.L_x_2787:
[----:B------:R-:W-:Y:S05]  /*9a60*/  BSYNC B1 ;  /* 0x0000000000017941 */ /* 0x000fea0003800000 */
.L_x_2786:
[----:B------:R-:W-:Y:S01]  /*9a70*/  ISETP.GE.AND P3, PT, R11, R136, PT ;  /* 0x000000880b00720c */ /* 0x000fe20003f66270 */
[----:B------:R-:W-:Y:S02]  /*9a80*/  ULDC.64 UR4, c[0x0][0x208] ;  /* 0x0000820000047ab9 */ /* 0x000fe40000000a00 */
[----:B0-----:R0:W-:Y:S10]  /*9a90*/  ST.E.128 desc[UR4][R38.64], R12 ;  /* 0x0000000c26007985 */ /* 0x0011f4000c101d04 */
[----:B------:R-:W-:Y:S05]  /*9aa0*/  @P3 BRA `(.L_x_2739) ;  /* 0x0000000400f83947 */ /* 0x000fea0003800000 */
[----:B------:R-:W-:Y:S01]  /*9ab0*/  IMAD.WIDE R36, R11, 0x2, R36 ;  /* 0x000000020b247825 */ /* 0x000fe200078e0224 */
[----:B------:R-:W-:-:S04]  /*9ac0*/  ULDC.64 UR4, c[0x0][0x208] ;  /* 0x0000820000047ab9 */ /* 0x000fc80000000a00 */
[----:B----4-:R4:W-:Y:S01]  /*9ad0*/  ST.E.128 desc[UR4][R36.64], R32 ;  /* 0x0000002024007985 */ /* 0x0109e2000c101d04 */
[----:B------:R-:W-:Y:S05]  /*9ae0*/  BRA `(.L_x_2739) ;  /* 0x0000000400e87947 */ /* 0x000fea0003800000 */
.L_x_2693:
[----:B------:R-:W-:-:S04]  /*9af0*/  ULOP3.LUT UR4, UR60, 0x1, URZ, 0xfc, !UPT ;  /* 0x000000013c047892 */ /* 0x000fc8000f8efc3f */
[----:B------:R-:W-:-:S06]  /*9b00*/  UISETP.NE.AND UP0, UPT, UR4, 0x3, UPT ;  /* 0x000000030400788c */ /* 0x000fcc000bf05270 */
[----:B------:R-:W-:-:S13]  /*9b10*/  PLOP3.LUT P0, PT, PT, PT, UP0, 0x80, 0x0 ;  /* 0x000000000000781c */ /* 0x000fda0003f0f008 */
[----:B------:R-:W-:Y:S05]  /*9b20*/  @!P0 BRA `(.L_x_2788) ;  /* 0x0000000000048947 */ /* 0x000fea0003800000 */
[----:B------:R-:W-:Y:S01]  /*9b30*/  BPT.TRAP 0x1 ;  /* 0x000000040000795c */ /* 0x000fe20000300000 */
.L_x_2788:
[----:B------:R-:W-:Y:S01]  /*9b40*/  IMAD R89, R212, 0x8, R22 ;  /* 0x00000008d4597824 */ /* 0x000fe200078e0216 */
[----:B------:R-:W-:Y:S01]  /*9b50*/  SHF.L.U32 R90, R228, 0x1f, RZ ;  /* 0x0000001fe45a7819 */ /* 0x000fe200000006ff */
[----:B------:R-:W-:Y:S01]  /*9b60*/  BSSY B1, `(.L_x_2789) ;  /* 0x0000004000017945 */ /* 0x000fe20003800000 */
[----:B------:R-:W-:Y:S02]  /*9b70*/  SHF.R.S32.HI R86, RZ, 0x1f, R84 ;  /* 0x0000001fff567819 */ /* 0x000fe40000011454 */
[----:B------:R-:W0:Y:S02]  /*9b80*/  SYNCS.PHASECHK.TRANS64.TRYWAIT P3, [R89+URZ+0x38890], R90 ;  /* 0x0388905a590075a7 */ /* 0x000e24000806017f */
[----:B0-----:R-:W-:Y:S05]  /*9b90*/  @!P3 BRA `(.L_x_2790) ;  /* 0x000002540070b947 */ /* 0x001fea0003800000 */
.L_x_3111:
[----:B------:R-:W-:Y:S05]  /*9ba0*/  BSYNC B1 ;  /* 0x0000000000017941 */ /* 0x000fea0003800000 */
.L_x_2789:
[----:B------:R-:W-:Y:S01]  /*9bb0*/  ULDC.64 UR4, c[0x0][0x300] ;  /* 0x0000c00000047ab9 */ /* 0x000fe20000000a00 */
[----:B-----5:R-:W-:Y:S01]  /*9bc0*/  SHF.R.S32.HI R87, RZ, 0x1f, R31 ;  /* 0x0000001fff577819 */ /* 0x020fe2000001141f */
[----:B------:R-:W-:Y:S02]  /*9bd0*/  IMAD R11, R86, UR4, RZ ;  /* 0x00000004560b7c24 */ /* 0x000fe4000f8e02ff */
[----:B------:R-:W-:-:S04]  /*9be0*/  IMAD.WIDE.U32 R12, R84, UR4, RZ ;  /* 0x00000004540c7c25 */ /* 0x000fc8000f8e00ff */
[----:B------:R-:W-:Y:S01]  /*9bf0*/  IMAD R11, R84, UR5, R11 ;  /* 0x00000005540b7c24 */ /* 0x000fe2000f8e020b */
[----:B------:R-:W-:Y:S01]  /*9c00*/  ULDC.64 UR4, c[0x0][0x310] ;  /* 0x0000c40000047ab9 */ /* 0x000fe20000000a00 */
[----:B------:R-:W-:Y:S02]  /*9c10*/  IMAD R88, R24, -0x50, R2 ;  /* 0xffffffb018587824 */ /* 0x000fe400078e0202 */
[----:B------:R-:W-:Y:S01]  /*9c20*/  IMAD R14, R87, UR4, RZ ;  /* 0x00000004570e7c24 */ /* 0x000fe2000f8e02ff */
[----:B------:R-:W-:Y:S02]  /*9c30*/  IADD3 R13, R13, R11, RZ ;  /* 0x0000000b0d0d7210 */ /* 0x000fe40007ffe0ff */
        /* <DEDUP_REMOVED lines=11> */
[----:B------:R-:W-:Y:S01]  /*9cf0*/  IMAD.IADD R42, R88, 0x1, -R220 ;  /* 0x00000001582a7824 */ /* 0x000fe200078e0adc */
[----:B------:R-:W-:Y:S02]  /*9d00*/  UMOV UR4, 0xffffffff ;  /* 0xffffffff00047882 */ /* 0x000fe40000000000 */
[----:B------:R-:W-:Y:S02]  /*9d10*/  LEA.HI.X R41, R12, UR5, R15, 0x1, P3 ;  /* 0x000000050c297c11 */ /* 0x000fe400098f0c0f */
[----:B------:R-:W-:Y:S01]  /*9d20*/  ISETP.GE.AND P3, PT, R42, 0x1, PT ;  /* 0x000000012a00780c */ /* 0x000fe20003f66270 */
[----:B------:R-:W-:-:S12]  /*9d30*/  BRA.DIV UR4, `(.L_x_2791) ;  /* 0x00000256041c7947 */ /* 0x000fd8000b800000 */
[----:B------:R1:W2:Y:S04]  /*9d40*/  SHFL.IDX PT, R33, R41, RZ, 0x181f ;  /* 0x00181fff29217589 */ /* 0x0002a800000e0000 */
[----:B------:R1:W3:Y:S02]  /*9d50*/  SHFL.IDX PT, R32, R40, RZ, 0x181f ;  /* 0x00181fff28207589 */ /* 0x0002e400000e0000 */
.L_x_3115:
        /* <DEDUP_REMOVED lines=24> */
.L_x_2793:
[----:B------:R-:W-:Y:S05]  /*9ee0*/  BSYNC B1 ;  /* 0x0000000000017941 */ /* 0x000fea0003800000 */
.L_x_2792:
[----:B------:R-:W-:-:S03]  /*9ef0*/  UMOV UR4, 0xffffffff ;  /* 0xffffffff00047882 */ /* 0x000fc60000000000 */
[----:B------:R-:W-:Y:S05]  /*9f00*/  BRA.DIV UR4, `(.L_x_2794) ;  /* 0x0000025204f47947 */ /* 0x000fea000b800000 */
[----:B--2-4-:R2:W4:Y:S04]  /*9f10*/  SHFL.IDX PT, R33, R41, 0x1, 0x181f ;  /* 0x00381f0029217f89 */ /* 0x01452800000e0000 */
[----:B---3--:R2:W3:Y:S02]  /*9f20*/  SHFL.IDX PT, R32, R40, 0x1, 0x181f ;  /* 0x00381f0028207f89 */ /* 0x0084e400000e0000 */
.L_x_3119:
        /* <DEDUP_REMOVED lines=25> */
.L_x_2796:
[----:B------:R-:W-:Y:S05]  /*a0c0*/  BSYNC B1 ;  /* 0x0000000000017941 */ /* 0x000fea0003800000 */
.L_x_2795:
[----:B------:R-:W-:-:S03]  /*a0d0*/  UMOV UR4, 0xffffffff ;  /* 0xffffffff00047882 */ /* 0x000fc60000000000 */
[----:B------:R-:W-:Y:S05]  /*a0e0*/  BRA.DIV UR4, `(.L_x_2797) ;  /* 0x0000025204c87947 */ /* 0x000fea000b800000 */
[----:B---34-:R3:W4:Y:S04]  /*a0f0*/  SHFL.IDX PT, R33, R41, 0x2, 0x181f ;  /* 0x00581f0029217f89 */ /* 0x01872800000e0000 */
[----:B------:R3:W0:Y:S02]  /*a100*/  SHFL.IDX PT, R32, R40, 0x2, 0x181f ;  /* 0x00581f0028207f89 */ /* 0x00062400000e0000 */
.L_x_3123:
        /* <DEDUP_REMOVED lines=24> */
.L_x_2739:
[----:B------:R-:W-:Y:S05]  /*a290*/  BSYNC B0 ;  /* 0x0000000000007941 */ /* 0x000fea0003800000 */
.L_x_2692:
[----:B------:R-:W5:Y:S01]  /*a2a0*/  S2R R11, SR_TID.X ;  /* 0x00000000000b7919 */ /* 0x000f620000002100 */
        /* <DEDUP_REMOVED lines=8> */
[----:B-----5:R-:W-:Y:S01]  /*a330*/  LOP3.LUT R11, R11, 0x7f, RZ, 0xc0, !PT ;  /* 0x0000007f0b0b7812 */ /* 0x020fe200078ec0ff */
[----:B--2---:R2:W-:Y:S03]  /*a340*/  BAR.SYNC.DEFER_BLOCKING R141, 0x80 ;  /* 0x0002008d0000751d */ /* 0x0045e60000010000 */
[----:B------:R-:W-:-:S13]  /*a350*/  ISETP.NE.AND P3, PT, R11, RZ, PT ;  /* 0x000000ff0b00720c */ /* 0x000fda0003f65270 */
[----:B------:R-:W-:-:S04]  /*a360*/  @!P3 IADD3 R11, R89, 0x388a0, RZ ;  /* 0x000388a0590bb810 */ /* 0x000fc80007ffe0ff */
[----:B------:R-:W-:-:S04]  /*a370*/  @!P3 PRMT R11, RZ, 0x654, R11 ;  /* 0x00000654ff0bb816 */ /* 0x000fc8000000000b */
[----:B------:R2:W-:Y:S01]  /*a380*/  @!P3 SYNCS.ARRIVE.TRANS64.RED.A1T0 RZ, [R11+URZ], RZ ;  /* 0x000000ff0bffb9a7 */ /* 0x0005e2000810043f */
[----:B------:R-:W-:Y:S05]  /*a390*/  @!P0 BRA `(.L_x_2799) ;  /* 0x0000000000048947 */ /* 0x000fea0003800000 */
[----:B------:R-:W-:Y:S01]  /*a3a0*/  BPT.TRAP 0x1 ;  /* 0x000000040000795c */ /* 0x000fe20000300000 */
.L_x_2799:
[----:B------:R-:W-:Y:S05]  /*a3b0*/  BSYNC B0 ;  /* 0x0000000000007941 */ /* 0x000fea0003800000 */
.L_x_2798:
[----:B------:R-:W5:Y:S01]  /*a3c0*/  SYNCS.PHASECHK.TRANS64.TRYWAIT P0, [R89+URZ+0x388b0], R90 ;  /* 0x0388b05a590075a7 */ /* 0x000f62000800017f */
[----:B------:R-:W-:Y:S01]  /*a3d0*/  ULDC UR61, c[0x0][0x2f4] ;  /* 0x0000bd00003d7ab9 */ /* 0x000fe20000000800 */
[----:B------:R-:W-:Y:S04]  /*a3e0*/  BSSY B0, `(.L_x_2800) ;  /* 0x0000002000007945 */ /* 0x000fe80003800000 */
[----:B-----5:R-:W-:Y:S05]  /*a3f0*/  @!P0 BRA `(.L_x_2801) ;  /* 0x0000025000508947 */ /* 0x020fea0003800000 */
.L_x_3124:
[----:B------:R-:W-:Y:S05]  /*a400*/  BSYNC B0 ;  /* 0x0000000000007941 */ /* 0x000fea0003800000 */
.L_x_2800:
[----:B------:R-:W-:Y:S01]  /*a410*/  ULDC.64 UR4, c[0x0][0x328] ;  /* 0x0000ca0000047ab9 */ /* 0x000fe20000000a00 */
[----:B------:R-:W-:Y:S01]  /*a420*/  IMAD.IADD R88, R88, 0x1, -R220 ;  /* 0x0000000158587824 */ /* 0x000fe200078e0adc */
[----:B------:R-:W-:Y:S01]  /*a430*/  BSSY B0, `(.L_x_2802) ;  /* 0x000002c000007945 */ /* 0x000fe20003800000 */
[----:B--2---:R-:W-:Y:S02]  /*a440*/  IMAD R11, R86, UR4, RZ ;  /* 0x00000004560b7c24 */ /* 0x004fe4000f8e02ff */
[----:B0---4-:R-:W-:Y:S01]  /*a450*/  IMAD.WIDE.U32 R12, R84, UR4, RZ ;  /* 0x00000004540c7c25 */ /* 0x011fe2000f8e00ff */
[C---:B------:R-:W-:Y:S02]  /*a460*/  ISETP.GE.AND P4, PT, R88.reuse, 0x1, PT ;  /* 0x000000015800780c */ /* 0x040fe40003f86270 */
[----:B------:R-:W-:Y:S01]  /*a470*/  ISETP.GE.AND P0, PT, R88, 0x21, PT ;  /* 0x000000215800780c */ /* 0x000fe20003f06270 */
[----:B------:R-:W-:Y:S01]  /*a480*/  IMAD R11, R84, UR5, R11 ;  /* 0x00000005540b7c24 */ /* 0x000fe2000f8e020b */
[----:B------:R-:W-:-:S02]  /*a490*/  ULDC.64 UR4, c[0x0][0x338] ;  /* 0x0000ce0000047ab9 */ /* 0x000fc40000000a00 */
[----:B------:R-:W-:Y:S02]  /*a4a0*/  IMAD R14, R87, UR4, RZ ;  /* 0x00000004570e7c24 */ /* 0x000fe4000f8e02ff */
        /* <DEDUP_REMOVED lines=8> */
[----:B------:R-:W-:-:S04]  /*a530*/  ULDC.64 UR4, c[0x0][0x318] ;  /* 0x0000c60000047ab9 */ /* 0x000fc80000000a00 */
[----:B------:R-:W-:Y:S02]  /*a540*/  IADD3 R11, R13, R11, RZ ;  /* 0x0000000b0d0b7210 */ /* 0x000fe40007ffe0ff */
        /* <DEDUP_REMOVED lines=26> */
.L_x_2803:
[----:B------:R-:W-:Y:S05]  /*a6f0*/  BSYNC B0 ;  /* 0x0000000000007941 */ /* 0x000fea0003800000 */
.L_x_2802:
        /* <DEDUP_REMOVED lines=25> */
.L_x_2805:
[----:B------:R-:W-:Y:S05]  /*a890*/  BSYNC B0 ;  /* 0x0000000000007941 */ /* 0x000fea0003800000 */
.L_x_2804:
        /* <DEDUP_REMOVED lines=26> */
.L_x_2807:
[----:B------:R-:W-:Y:S05]  /*aa40*/  BSYNC B0 ;  /* 0x0000000000007941 */ /* 0x000fea0003800000 */
.L_x_2806:
        /* <DEDUP_REMOVED lines=8> */
[----:B------:R-:W-:Y:S01]  /*aad0*/  ISETP.NE.AND P4, PT, R113, RZ, PT ;  /* 0x000000ff7100720c */ /* 0x000fe20003f85270 */
[----:B------:R-:W-:-:S02]  /*aae0*/  VIADD R212, R212, 0x1 ;  /* 0x00000001d4d47836 */ /* 0x000fc40000000000 */
[----:B------:R-:W-:Y:S02]  /*aaf0*/  @!P3 PRMT R89, RZ, 0x654, R89 ;  /* 0x00000654ff59b816 */ /* 0x000fe40000000059 */
[----:B------:R-:W-:Y:S02]  /*ab00*/  PLOP3.LUT P0, PT, PT, PT, PT, 0x8, 0x0 ;  /* 0x000000000000781c */ /* 0x000fe40003f0e170 */
[----:B------:R1:W-:Y:S01]  /*ab10*/  @!P3 SYNCS.ARRIVE.TRANS64.RED.A1T0 RZ, [R89+URZ], RZ ;  /* 0x000000ff59ffb9a7 */ /* 0x0003e2000810043f */
[----:B------:R-:W-:-:S04]  /*ab20*/  ISETP.NE.AND P3, PT, R212, 0x2, PT ;  /* 0x00000002d400780c */ /* 0x000fc80003f65270 */
[----:B0-----:R-:W-:Y:S02]  /*ab30*/  SEL R11, RZ, 0x1, P3 ;  /* 0x00000001ff0b7807 */ /* 0x001fe40001800000 */
[----:B------:R-:W-:Y:S02]  /*ab40*/  SEL R212, R212, RZ, P3 ;  /* 0x000000ffd4d47207 */ /* 0x000fe40001800000 */
[----:B------:R-:W-:Y:S01]  /*ab50*/  LOP3.LUT R228, R228, R11, RZ, 0x3c, !PT ;  /* 0x0000000be4e47212 */ /* 0x000fe200078e3cff */
[----:B-1----:R-:W-:Y:S06]  /*ab60*/  @P4 BRA `(.L_x_2808) ;  /* 0xffffff7800044947 */ /* 0x002fec000383ffff */
.L_x_2687:
[----:B------:R-:W4:Y:S01]  /*ab70*/  LDL R11, [R1+0x68] ;  /* 0x00006800010b7983 */ /* 0x000f220000100800 */
[----:B------:R-:W0:Y:S01]  /*ab80*/  LDC R0, c[0x0][0x448] ;  /* 0x00011200ff007b82 */ /* 0x000e220000000800 */
[----:B------:R-:W-:Y:S01]  /*ab90*/  BSSY B0, `(.L_x_2809) ;  /* 0x0000055000007945 */ /* 0x000fe20003800000 */
        /* <DEDUP_REMOVED lines=9> */
[----:B------:R-:W-:Y:S01]  /*ac30*/  CS2R R130, SRZ ;  /* 0x0000000000827805 */ /* 0x000fe2000001ff00 */
[----:B------:R-:W-:Y:S01]  /*ac40*/  IMAD.MOV.U32 R129, RZ, RZ, RZ ;  /* 0x000000ffff817224 */ /* 0x000fe200078e00ff */
[----:B------:R-:W-:Y:S02]  /*ac50*/  CS2R R174, SRZ ;  /* 0x0000000000ae7805 */ /* 0x000fe4000001ff00 */
[----:B------:R-:W-:-:S02]  /*ac60*/  CS2R R126, SRZ ;  /* 0x00000000007e7805 */ /* 0x000fc4000001ff00 */
[----:B---3--:R-:W-:Y:S02]  /*ac70*/  CS2R R124, SRZ ;  /* 0x00000000007c7805 */ /* 0x008fe4000001ff00 */
        /* <DEDUP_REMOVED lines=8> */
[----:B0-----:R-:W-:Y:S02]  /*ad00*/  ISETP.NE.AND P1, PT, R0, 0x1, PT ;  /* 0x000000010000780c */ /* 0x001fe40003f25270 */
        /* <DEDUP_REMOVED lines=12> */
[----:B------:R-:W0:Y:S01]  /*add0*/  @P1 LDC R3, c[0x0][0x44c] ;  /* 0x00011300ff031b82 */ /* 0x000e220000000800 */
[----:B------:R-:W-:Y:S02]  /*ade0*/  CS2R R82, SRZ ;  /* 0x0000000000527805 */ /* 0x000fe4000001ff00 */
[----:B------:R-:W-:-:S02]  /*adf0*/  CS2R R56, SRZ ;  /* 0x0000000000387805 */ /* 0x000fc4000001ff00 */
[----:B------:R-:W-:Y:S02]  /*ae00*/  CS2R R78, SRZ ;  /* 0x00000000004e7805 */ /* 0x000fe4000001ff00 */
[----:B------:R-:W-:Y:S02]  /*ae10*/  CS2R R52, SRZ ;  /* 0x0000000000347805 */ /* 0x000fe4000001ff00 */
[----:B------:R-:W-:Y:S02]  /*ae20*/  CS2R R166, SRZ ;  /* 0x0000000000a67805 */ /* 0x000fe4000001ff00 */
[----:B------:R-:W-:Y:S02]  /*ae30*/  CS2R R74, SRZ ;  /* 0x00000000004a7805 */ /* 0x000fe4000001ff00 */
[----:B------:R-:W-:Y:S01]  /*ae40*/  CS2R R48, SRZ ;  /* 0x0000000000307805 */ /* 0x000fe2000001ff00 */
[----:B------:R-:W1:Y:S01]  /*ae50*/  @P1 LDC R2, c[0x0][0x450] ;  /* 0x00011400ff021b82 */ /* 0x000e620000000800 */
        /* <DEDUP_REMOVED lines=15> */
[----:B--2---:R-:W-:Y:S02]  /*af50*/  CS2R R38, SRZ ;  /* 0x0000000000267805 */ /* 0x004fe4000001ff00 */
[----:B------:R-:W-:Y:S02]  /*af60*/  MOV R24, RZ ;  /* 0x000000ff00187202 */ /* 0x000fe40000000f00 */
[----:B------:R-:W-:Y:S02]  /*af70*/  CS2R R34, SRZ ;  /* 0x0000000000227805 */ /* 0x000fe4000001ff00 */
[----:B------:R-:W-:Y:S01]  /*af80*/  CS2R R32, SRZ ;  /* 0x0000000000207805 */ /* 0x000fe2000001ff00 */
[----:B------:R-:W-:Y:S01]  /*af90*/  IMAD.MOV.U32 R4, RZ, RZ, RZ ;  /* 0x000000ffff047224 */ /* 0x000fe200078e00ff */
[----:B------:R-:W-:Y:S01]  /*afa0*/  MOV R26, RZ ;  /* 0x000000ff001a7202 */ /* 0x000fe20000000f00 */
[----:B------:R-:W-:-:S02]  /*afb0*/  IMAD.MOV.U32 R9, RZ, RZ, RZ ;  /* 0x000000ffff097224 */ /* 0x000fc400078e00ff */
[----:B----4-:R-:W-:Y:S01]  /*afc0*/  VIADD R0, R11, 0x7f ;  /* 0x0000007f0b007836 */ /* 0x010fe20000000000 */
[----:B------:R-:W-:-:S03]  /*afd0*/  CS2R R10, SRZ ;  /* 0x00000000000a7805 */ /* 0x000fc6000001ff00 */
[----:B0-----:R-:W-:-:S05]  /*afe0*/  @P1 IMAD.HI.U32 R3, R0, R3, RZ ;  /* 0x0000000300031227 */ /* 0x001fca00078e00ff */
[----:B-1----:R-:W-:Y:S02]  /*aff0*/  @P1 SHF.R.U32.HI R0, RZ, R2, R3 ;  /* 0x00000002ff001219 */ /* 0x002fe40000011603 */
[----:B------:R-:W-:Y:S02]  /*b000*/  PLOP3.LUT P1, PT, PT, PT, PT, 0x80, 0x0 ;  /* 0x000000000000781c */ /* 0x000fe40003f2f070 */
[----:B------:R-:W-:Y:S02]  /*b010*/  IADD3 R0, R139, R0, RZ ;  /* 0x000000008b007210 */ /* 0x000fe40007ffe0ff */
[----:B------:R-:W-:-:S03]  /*b020*/  CS2R R138, SRZ ;  /* 0x00000000008a7805 */ /* 0x000fc6000001ff00 */
[----:B------:R-:W-:-:S05]  /*b030*/  IMAD.HI R0, R0, 0x66666667, RZ ;  /* 0x6666666700007827 */ /* 0x000fca00078e02ff */
[----:B------:R-:W-:-:S04]  /*b040*/  SHF.R.U32.HI R3, RZ, 0x1f, R0 ;  /* 0x0000001fff037819 */ /* 0x000fc80000011600 */
[----:B------:R-:W-:Y:S01]  /*b050*/  LEA.HI.SX32 R3, R0, R3, 0x1b ;  /* 0x0000000300037211 */ /* 0x000fe200078fdaff */
[----:B------:R-:W-:-:S03]  /*b060*/  IMAD.MOV.U32 R0, RZ, RZ, RZ ;  /* 0x000000ffff007224 */ /* 0x000fc600078e00ff */
[----:B------:R-:W-:Y:S02]  /*b070*/  VIMNMX R2, R140, R3, PT ;  /* 0x000000038c027248 */ /* 0x000fe40003fe0100 */
[----:B------:R-:W-:Y:S01]  /*b080*/  CS2R R140, SRZ ;  /* 0x00000000008c7805 */ /* 0x000fe2000001ff00 */
[----:B------:R-:W-:Y:S01]  /*b090*/  IMAD.MOV.U32 R3, RZ, RZ, RZ ;  /* 0x000000ffff037224 */ /* 0x000fe200078e00ff */
[----:B------:R-:W-:Y:S01]  /*b0a0*/  ISETP.GE.AND P2, PT, R2, 0x1, PT ;  /* 0x000000010200780c */ /* 0x000fe20003f46270 */
[----:B------:R-:W-:-:S12]  /*b0b0*/  @P0 BRA `(.L_x_2810) ;  /* 0x0000000000080947 */ /* 0x000fd80003800000 */
[----:B------:R-:W0:Y:S02]  /*b0c0*/  FENCE.VIEW.ASYNC.G ;  /* 0x00000000000073c6 */ /* 0x000e240000000100 */
[----:B0-----:R-:W-:Y:S06]  /*b0d0*/  BAR.ARV 0xc, 0x180 ;  /* 0x0306000000007b1d */ /* 0x001fec0000002000 */
.L_x_2810:
[----:B------:R-:W-:Y:S05]  /*b0e0*/  BSYNC B0 ;  /* 0x0000000000007941 */ /* 0x000fea0003800000 */
.L_x_2809:
[----:B------:R-:W-:Y:S02]  /*b0f0*/  IMAD.MOV.U32 R25, RZ, RZ, RZ ;  /* 0x000000ffff197224 */ /* 0x000fe400078e00ff */
        /* <DEDUP_REMOVED lines=35> */
.L_x_2812:
        /* <DEDUP_REMOVED lines=13> */
.L_x_2816:
[----:B-1----:R1:W2:Y:S02]  /*b400*/  SYNCS.PHASECHK.TRANS64.TRYWAIT P0, [R22+URZ+0x38800], R3 ;  /* 0x03880003160075a7 */ /* 0x0022a4000800017f */
[----:B--2---:R-:W-:Y:S05]  /*b410*/  @!P0 NANOSLEEP.SYNCS 0x989680 ;  /* 0x009896800000895d */ /* 0x004fea0003900000 */
[----:B------:R-:W2:Y:S02]  /*b420*/  @!P0 SYNCS.PHASECHK.TRANS64 P0, [R22+URZ+0x38800], R3 ;  /* 0x03880003160085a7 */ /* 0x000ea4000800007f */
[----:B--2---:R-:W-:Y:S05]  /*b430*/  @!P0 BRA `(.L_x_2816) ;  /* 0xfffffffc00f08947 */ /* 0x004fea000383ffff */
.L_x_2815:
[----:B------:R-:W-:Y:S05]  /*b440*/  BSYNC B0 ;  /* 0x0000000000007941 */ /* 0x000fea0003800000 */
.L_x_2814:
[----:B------:R-:W-:Y:S05]  /*b450*/  BRA `(.L_x_2817) ;  /* 0x0000009400807947 */ /* 0x000fea0003800000 */
.L_x_2813:
[----:B------:R-:W2:Y:S01]  /*b460*/  LDL R30, [R1+0x84] ;  /* 0x00008400011e7983 */ /* 0x000ea20000100800 */
[----:B-----5:R-:W-:Y:S01]  /*b470*/  SHF.R.S32.HI R0, RZ, 0x1f, R135 ;  /* 0x0000001fff007819 */ /* 0x020fe20000011487 */
[----:B------:R-:W-:Y:S02]  /*b480*/  ULDC.64 UR6, c[0x0][0x408] ;  /* 0x0001020000067ab9 */ /* 0x000fe40000000a00 */
[----:B------:R-:W-:Y:S01]  /*b490*/  IMAD.WIDE.U32 R26, R135, UR6, RZ ;  /* 0x00000006871a7c25 */ /* 0x000fe2000f8e00ff */
[----:B--2---:R-:W-:-:S13]  /*b4a0*/  R2UR UR4, R30 ;  /* 0x000000001e0472ca */ /* 0x004fda00000e0000 */
[----:B------:R-:W-:-:S03]  /*b4b0*/  ULOP3.LUT UP0, URZ, UR4, 0x3ff, URZ, 0xc0, !UPT ;  /* 0x000003ff043f7892 */ /* 0x000fc6000f80c03f */
[----:B------:R-:W-:Y:S02]  /*b4c0*/  ULDC.64 UR4, c[0x0][0x3f8] ;  /* 0x0000fe0000047ab9 */ /* 0x000fe40000000a00 */
[C---:B------:R-:W-:Y:S01]  /*b4d0*/  IMAD R4, R0.reuse, UR4, RZ ;  /* 0x0000000400047c24 */ /* 0x040fe2000f8e02ff */
[----:B------:R-:W-:Y:S01]  /*b4e0*/  PLOP3.LUT P0, PT, PT, PT, UP0, 0x80, 0x0 ;  /* 0x000000000000781c */ /* 0x000fe20003f0f008 */
[----:B------:R-:W-:Y:S02]  /*b4f0*/  IMAD R0, R0, UR6, RZ ;  /* 0x0000000600007c24 */ /* 0x000fe4000f8e02ff */
[----:B------:R-:W-:-:S04]  /*b500*/  IMAD.WIDE.U32 R24, R135, UR4, RZ ;  /* 0x0000000487187c25 */ /* 0x000fc8000f8e00ff */
[C---:B------:R-:W-:Y:S02]  /*b510*/  IMAD R31, R135.reuse, UR7, R0 ;  /* 0x00000007871f7c24 */ /* 0x040fe4000f8e0200 */
[----:B------:R-:W-:-:S03]  /*b520*/  IMAD R29, R135, UR5, R4 ;  /* 0x00000005871d7c24 */ /* 0x000fc6000f8e0204 */
[----:B------:R-:W-:Y:S01]  /*b530*/  IADD3 R31, R31, R27, RZ ;  /* 0x0000001b1f1f7210 */ /* 0x000fe20007ffe0ff */
[----:B------:R-:W-:Y:S01]  /*b540*/  IMAD.IADD R29, R29, 0x1, R25 ;  /* 0x000000011d1d7824 */ /* 0x000fe200078e0219 */
        /* <DEDUP_REMOVED lines=17> */
.L_x_2818:
[----:B------:R-:W2:Y:S01]  /*b660*/  LDL R20, [R1+0x58] ;  /* 0x0000580001147983 */ /* 0x000ea20000100800 */
[----:B------:R-:W-:-:S03]  /*b670*/  ULDC.U8 UR4, c[0x0][0x410] ;  /* 0x0001040000047ab9 */ /* 0x000fc60000000000 */
[----:B------:R-:W3:Y:S01]  /*b680*/  LDL R126, [R1+0x68] ;  /* 0x00006800017e7983 */ /* 0x000ee20000100800 */
[----:B------:R-:W-:Y:S01]  /*b690*/  R2UR UR5, R30 ;  /* 0x000000001e0572ca */ /* 0x000fe200000e0000 */
[----:B------:R-:W-:Y:S01]  /*b6a0*/  BSSY B0, `(.L_x_2819) ;  /* 0x0000933000007945 */ /* 0x000fe20003800000 */
[----:B------:R-:W-:Y:S01]  /*b6b0*/  ISETP.NE.AND P0, PT, RZ, UR4, PT ;  /* 0x00000004ff007c0c */ /* 0x000fe2000bf05270 */
[----:B------:R-:W-:Y:S01]  /*b6c0*/  VIADD R89, R220, 0x20 ;  /* 0x00000020dc597836 */ /* 0x000fe20000000000 */
[----:B------:R-:W-:Y:S02]  /*b6d0*/  LEA.HI R33, R33, R28, RZ, 0x3 ;  /* 0x0000001c21217211 */ /* 0x000fe400078f18ff */
[----:B------:R-:W-:Y:S02]  /*b6e0*/  SHF.R.U32.HI R21, RZ, 0x3, R229 ;  /* 0x00000003ff157819 */ /* 0x000fe400000116e5 */
[----:B------:R-:W-:Y:S02]  /*b6f0*/  LOP3.LUT R0, R229, 0x38, R16, 0xf8, !PT ;  /* 0x00000038e5007812 */ /* 0x000fe400078ef810 */
[----:B------:R-:W-:-:S02]  /*b700*/  LOP3.LUT R33, R33, 0xfffffff8, RZ, 0xc0, !PT ;  /* 0xfffffff821217812 */ /* 0x000fc400078ec0ff */
[----:B------:R-:W-:Y:S02]  /*b710*/  IADD3 R3, R220, 0x60, RZ ;  /* 0x00000060dc037810 */ /* 0x000fe40007ffe0ff */
[----:B--2---:R-:W-:Y:S01]  /*b720*/  LOP3.LUT R87, R20, R0, R21, 0xf6, !PT ;  /* 0x0000000014577212 */ /* 0x004fe200078ef615 */
[----:B------:R-:W-:Y:S02]  /*b730*/  IMAD.IADD R0, R28, 0x1, -R33 ;  /* 0x000000011c007824 */ /* 0x000fe400078e0a21 */
[----:B---3--:R-:W-:Y:S01]  /*b740*/  IMAD.IADD R73, R220, 0x1, R126 ;  /* 0x00000001dc497824 */ /* 0x008fe200078e027e */
[----:B------:R-:W-:-:S03]  /*b750*/  LEA R87, R87, UR5, 0x1 ;  /* 0x0000000557577c11 */ /* 0x000fc6000f8e08ff */
[----:B------:R-:W-:Y:S01]  /*b760*/  IMAD R7, R0, 0x20, R73 ;  /* 0x0000002000077824 */ /* 0x000fe200078e0249 */
[----:B------:R-:W-:Y:S06]  /*b770*/  @!P0 BRA `(.L_x_2820) ;  /* 0x0000004400f08947 */ /* 0x000fec0003800000 */
[----:B------:R-:W0:Y:S01]  /*b780*/  LDC R116, c[0x0][0x448] ;  /* 0x00011200ff747b82 */ /* 0x000e220000000800 */
[----:B------:R-:W-:Y:S01]  /*b790*/  ULDC.64 UR4, c[0x0][0x3f8] ;  /* 0x0000fe0000047ab9 */ /* 0x000fe20000000a00 */
[----:B------:R-:W-:Y:S01]  /*b7a0*/  ULDC.64 UR6, c[0x0][0x408] ;  /* 0x0001020000067ab9 */ /* 0x000fe20000000a00 */
[----:B------:R-:W-:Y:S01]  /*b7b0*/  IMAD.MOV.U32 R4, RZ, RZ, R24 ;  /* 0x000000ffff047224 */ /* 0x000fe200078e0018 */
[----:B------:R-:W-:Y:S01]  /*b7c0*/  SHF.R.S32.HI R85, RZ, 0x1f, R224 ;  /* 0x0000001fff557819 */ /* 0x000fe200000114e0 */
[----:B------:R-:W-:Y:S01]  /*b7d0*/  IMAD.MOV.U32 R8, RZ, RZ, R26 ;  /* 0x000000ffff087224 */ /* 0x000fe200078e001a */
[----:B------:R-:W-:Y:S01]  /*b7e0*/  SHF.R.S32.HI R86, RZ, 0x1f, R221 ;  /* 0x0000001fff567819 */ /* 0x000fe200000114dd */
[----:B------:R-:W-:Y:S01]  /*b7f0*/  IMAD.MOV.U32 R9, RZ, RZ, R31 ;  /* 0x000000ffff097224 */ /* 0x000fe200078e001f */
[----:B------:R-:W-:Y:S02]  /*b800*/  SHF.R.S32.HI R93, RZ, 0x1f, R214 ;  /* 0x0000001fff5d7819 */ /* 0x000fe400000114d6 */
[----:B------:R-:W-:-:S02]  /*b810*/  SHF.R.S32.HI R95, RZ, 0x1f, R222 ;  /* 0x0000001fff5f7819 */ /* 0x000fc400000114de */
[----:B0-----:R-:W-:-:S13]  /*b820*/  ISETP.NE.AND P0, PT, R116, 0x1, PT ;  /* 0x000000017400780c */ /* 0x001fda0003f05270 */
[----:B------:R-:W0:Y:S08]  /*b830*/  @P0 LDC R0, c[0x0][0x44c] ;  /* 0x00011300ff000b82 */ /* 0x000e300000000800 */
[----:B------:R-:W1:Y:S01]  /*b840*/  @P0 LDC R5, c[0x0][0x450] ;  /* 0x00011400ff050b82 */ /* 0x000e620000000800 */
[----:B0-----:R-:W-:-:S05]  /*b850*/  @P0 IMAD.HI.U32 R0, R7, R0, RZ ;  /* 0x0000000007000227 */ /* 0x001fca00078e00ff */
[----:B-1----:R-:W-:Y:S02]  /*b860*/  @P0 SHF.R.U32.HI R7, RZ, R5, R0 ;  /* 0x00000005ff070219 */ /* 0x002fe40000011600 */
[----:B------:R-:W-:Y:S02]  /*b870*/  MOV R5, R29 ;  /* 0x0000001d00057202 */ /* 0x000fe40000000f00 */
[----:B------:R-:W-:Y:S01]  /*b880*/  SHF.R.S32.HI R0, RZ, 0x1f, R7 ;  /* 0x0000001fff007819 */ /* 0x000fe20000011407 */
[----:B------:R-:W-:-:S04]  /*b890*/  IMAD.WIDE.U32 R8, R7, UR6, R8 ;  /* 0x0000000607087c25 */ /* 0x000fc8000f8e0008 */
[C---:B------:R-:W-:Y:S02]  /*b8a0*/  IMAD R6, R0.reuse, UR4, RZ ;  /* 0x0000000400067c24 */ /* 0x040fe4000f8e02ff */
[----:B------:R-:W-:Y:S02]  /*b8b0*/  IMAD R0, R0, UR6, RZ ;  /* 0x0000000600007c24 */ /* 0x000fe4000f8e02ff */
[----:B------:R-:W-:-:S04]  /*b8c0*/  IMAD.WIDE.U32 R4, R7, UR4, R4 ;  /* 0x0000000407047c25 */ /* 0x000fc8000f8e0004 */
[C---:B------:R-:W-:Y:S01]  /*b8d0*/  IMAD R11, R7.reuse, UR5, R6 ;  /* 0x00000005070b7c24 */ /* 0x040fe2000f8e0206 */
[----:B------:R-:W-:Y:S01]  /*b8e0*/  ULDC.64 UR4, c[0x0][0x3e8] ;  /* 0x0000fa0000047ab9 */ /* 0x000fe20000000a00 */
[----:B------:R-:W-:Y:S01]  /*b8f0*/  IMAD R13, R7, UR7, R0 ;  /* 0x00000007070d7c24 */ /* 0x000fe2000f8e0200 */
[----:B------:R-:W-:Y:S01]  /*b900*/  ULDC.64 UR6, c[0x0][0x400] ;  /* 0x0001000000067ab9 */ /* 0x000fe20000000a00 */
[----:B------:R-:W-:Y:S01]  /*b910*/  IMAD.IADD R7, R5, 0x1, R11 ;  /* 0x0000000105077824 */ /* 0x000fe200078e020b */
[----:B------:R-:W-:Y:S01]  /*b920*/  LEA R6, P0, R4, UR4, 0x1 ;  /* 0x0000000404067c11 */ /* 0x000fe2000f8008ff */
[----:B------:R-:W-:Y:S01]  /*b930*/  UMOV UR4, 0xffffffff ;  /* 0xffffffff00047882 */ /* 0x000fe20000000000 */
[----:B------:R-:W-:Y:S02]  /*b940*/  LEA R0, P1, R8, UR6, 0x1 ;  /* 0x0000000608007c11 */ /* 0x000fe4000f8208ff */
[----:B------:R-:W-:Y:S02]  /*b950*/  IADD3 R5, R9, R13, RZ ;  /* 0x0000000d09057210 */ /* 0x000fe40007ffe0ff */
[----:B------:R-:W-:-:S02]  /*b960*/  LEA.HI.X R7, R4, UR5, R7, 0x1, P0 ;  /* 0x0000000504077c11 */ /* 0x000fc400080f0c07 */
[----:B------:R-:W-:Y:S01]  /*b970*/  LEA.HI.X R8, R8, UR7, R5, 0x1, P1 ;  /* 0x0000000708087c11 */ /* 0x000fe200088f0c05 */
[----:B------:R-:W-:Y:S06]  /*b980*/  BRA.DIV UR4, `(.L_x_2821) ;  /* 0x0000023e04007947 */ /* 0x000fec000b800000 */
[----:B------:R0:W1:Y:S04]  /*b990*/  SHFL.IDX PT, R4, R7, RZ, 0x181f ;  /* 0x00181fff07047589 */ /* 0x00006800000e0000 */
[----:B------:R0:W2:Y:S04]  /*b9a0*/  SHFL.IDX PT, R5, R6, RZ, 0x181f ;  /* 0x00181fff06057589 */ /* 0x0000a800000e0000 */
[----:B------:R0:W3:Y:S04]  /*b9b0*/  SHFL.IDX PT, R9, R8, RZ, 0x181f ;  /* 0x00181fff08097589 */ /* 0x0000e800000e0000 */
[----:B------:R0:W4:Y:S02]  /*b9c0*/  SHFL.IDX PT, R14, R0, RZ, 0x181f ;  /* 0x00181fff000e7589 */ /* 0x00012400000e0000 */
.L_x_3130:
[----:B------:R-:W5:Y:S01]  /*b9d0*/  LDL R10, [R1+0x6c] ;  /* 0x00006c00010a7983 */ /* 0x000f620000100800 */
        /* <DEDUP_REMOVED lines=9> */
[----:B-----5:R-:W-:-:S05]  /*ba70*/  IMAD R116, R10, R116, RZ ;  /* 0x000000740a747224 */ /* 0x020fca00078e02ff */
[----:B------:R-:W-:-:S13]  /*ba80*/  ISETP.GE.AND P0, PT, R73, R116, PT ;  /* 0x000000744900720c */ /* 0x000fda0003f06270 */
[----:B------:R-:W-:Y:S05]  /*ba90*/  @P0 BRA `(.L_x_2823) ;  /* 0x0000000000b80947 */ /* 0x000fea0003800000 */
[----:B------:R-:W-:Y:S01]  /*baa0*/  ULDC UR4, c[0x0][0x3f4] ;  /* 0x0000fd0000047ab9 */ /* 0x000fe20000000800 */
[----:B------:R-:W-:Y:S02]  /*bab0*/  CS2R R80, SRZ ;  /* 0x0000000000507805 */ /* 0x000fe4000001ff00 */
[----:B------:R-:W-:Y:S02]  /*bac0*/  ISETP.GE.AND P3, PT, R214, UR4, PT ;  /* 0x00000004d6007c0c */ /* 0x000fe4000bf66270 */
[----:B------:R-:W-:Y:S02]  /*bad0*/  CS2R R78, SRZ ;  /* 0x00000000004e7805 */ /* 0x000fe4000001ff00 */
[----:B------:R-:W-:Y:S01]  /*bae0*/  ISETP.GE.AND P2, PT, R222, UR4, PT ;  /* 0x00000004de007c0c */ /* 0x000fe2000bf46270 */
[----:B------:R-:W-:Y:S01]  /*baf0*/  ULDC.64 UR6, c[0x0][0x208] ;  /* 0x0000820000067ab9 */ /* 0x000fe20000000a00 */
[----:B------:R-:W-:Y:S02]  /*bb00*/  ISETP.GE.AND P1, PT, R221, UR4, PT ;  /* 0x00000004dd007c0c */ /* 0x000fe4000bf26270 */
[----:B------:R-:W-:-:S05]  /*bb10*/  ISETP.GE.AND P0, PT, R224, UR4, PT ;  /* 0x00000004e0007c0c */ /* 0x000fca000bf06270 */
[C---:B------:R-:W-:Y:S01]  /*bb20*/  @!P3 IMAD.SHL.U32 R12, R214.reuse, 0x2, RZ ;  /* 0x00000002d60cb824 */ /* 0x040fe200078e00ff */
[----:B------:R-:W-:-:S03]  /*bb30*/  @!P3 SHF.L.U64.HI R13, R214, 0x1, R93 ;  /* 0x00000001d60db819 */ /* 0x000fc6000001025d */
[C---:B------:R-:W-:Y:S01]  /*bb40*/  @!P2 IMAD.SHL.U32 R24, R222.reuse, 0x2, RZ ;  /* 0x00000002de18a824 */ /* 0x040fe200078e00ff */
[----:B------:R-:W-:Y:S01]  /*bb50*/  @!P2 SHF.L.U64.HI R25, R222, 0x1, R95 ;  /* 0x00000001de19a819 */ /* 0x000fe2000001025f */
[----:B------:R-:W-:Y:S01]  /*bb60*/  @!P1 IMAD.SHL.U32 R28, R221, 0x2, RZ ;  /* 0x00000002dd1c9824 */ /* 0x000fe200078e00ff */
[CC--:B--2---:R-:W-:Y:S02]  /*bb70*/  @!P3 IADD3 R10, P5, R5.reuse, R12.reuse, RZ ;  /* 0x0000000c050ab210 */ /* 0x0c4fe40007fbe0ff */
[----:B----4-:R-:W-:Y:S02]  /*bb80*/  @!P3 IADD3 R12, P4, R14, R12, RZ ;  /* 0x0000000c0e0cb210 */ /* 0x010fe40007f9e0ff */
[-C--:B------:R-:W-:Y:S01]  /*bb90*/  @!P2 IADD3 R20, P6, R5, R24.reuse, RZ ;  /* 0x000000180514a210 */ /* 0x080fe20007fde0ff */
[--C-:B-1----:R-:W-:Y:S01]  /*bba0*/  @!P3 IMAD.X R11, R4, 0x1, R13.reuse, P5 ;  /* 0x00000001040bb824 */ /* 0x102fe200028e060d */
[----:B------:R-:W-:Y:S01]  /*bbb0*/  @!P1 SHF.L.U64.HI R29, R221, 0x1, R86 ;  /* 0x00000001dd1d9819 */ /* 0x000fe20000010256 */
[----:B---3--:R-:W-:Y:S01]  /*bbc0*/  @!P3 IMAD.X R13, R9, 0x1, R13, P4 ;  /* 0x00000001090db824 */ /* 0x008fe200020e060d */
[----:B------:R-:W-:Y:S01]  /*bbd0*/  @!P2 IADD3 R24, P5, R14, R24, RZ ;  /* 0x000000180e18a210 */ /* 0x000fe20007fbe0ff */
[----:B------:R-:W-:Y:S01]  /*bbe0*/  @!P2 IMAD.X R21, R4, 0x1, R25, P6 ;  /* 0x000000010415a824 */ /* 0x000fe200030e0619 */
[----:B------:R-:W-:-:S02]  /*bbf0*/  @!P1 IADD3 R26, P4, R5, R28, RZ ;  /* 0x0000001c051a9210 */ /* 0x000fc40007f9e0ff */
[----:B------:R-:W-:Y:S02]  /*bc00*/  CS2R R76, SRZ ;  /* 0x00000000004c7805 */ /* 0x000fe4000001ff00 */
[----:B------:R-:W-:Y:S02]  /*bc10*/  @!P0 SHF.L.U32 R15, R224, 0x1, RZ ;  /* 0x00000001e00f8819 */ /* 0x000fe400000006ff */
[----:B------:R-:W-:Y:S02]  /*bc20*/  CS2R R74, SRZ ;  /* 0x00000000004a7805 */ /* 0x000fe4000001ff00 */
[----:B------:R-:W-:Y:S01]  /*bc30*/  @!P2 IADD3.X R25, R9, R25, RZ, P5, !PT ;  /* 0x000000190919a210 */ /* 0x000fe20002ffe4ff */
[----:B------:R-:W-:Y:S01]  /*bc40*/  @!P1 IMAD.X R27, R4, 0x1, R29, P4 ;  /* 0x00000001041b9824 */ /* 0x000fe200020e061d */
[----:B------:R-:W-:Y:S02]  /*bc50*/  @!P0 SHF.L.U64.HI R32, R224, 0x1, R85 ;  /* 0x00000001e0208819 */ /* 0x000fe40000010255 */
[----:B------:R-:W-:-:S02]  /*bc60*/  CS2R R70, SRZ ;  /* 0x0000000000467805 */ /* 0x000fc4000001ff00 */
[C---:B------:R-:W-:Y:S02]  /*bc70*/  @!P1 IADD3 R28, P6, R14.reuse, R28, RZ ;  /* 0x0000001c0e1c9210 */ /* 0x040fe40007fde0ff */
[----:B------:R-:W-:Y:S02]  /*bc80*/  CS2R R68, SRZ ;  /* 0x0000000000447805 */ /* 0x000fe4000001ff00 */
[-C--:B------:R-:W-:Y:S02]  /*bc90*/  @!P0 IADD3 R30, P5, R5, R15.reuse, RZ ;  /* 0x0000000f051e8210 */ /* 0x080fe40007fbe0ff */
[----:B------:R-:W-:Y:S02]  /*bca0*/  CS2R R64, SRZ ;  /* 0x0000000000407805 */ /* 0x000fe4000001ff00 */
[----:B------:R-:W-:Y:S02]  /*bcb0*/  @!P0 IADD3 R14, P4, R14, R15, RZ ;  /* 0x0000000f0e0e8210 */ /* 0x000fe40007f9e0ff */
[----:B------:R-:W-:Y:S01]  /*bcc0*/  CS2R R62, SRZ ;  /* 0x00000000003e7805 */ /* 0x000fe2000001ff00 */
[C---:B------:R-:W-:Y:S01]  /*bcd0*/  @!P1 IMAD.X R29, R9.reuse, 0x1, R29, P6 ;  /* 0x00000001091d9824 */ /* 0x040fe200030e061d */
[----:B------:R1:W5:Y:S01]  /*bce0*/  @!P3 LD.E.64 R80, desc[UR6][R10.64] ;  /* 0x000000060a50b980 */ /* 0x000362000c101b00 */
[----:B------:R-:W-:Y:S01]  /*bcf0*/  @!P0 IMAD.X R31, R4, 0x1, R32, P5 ;  /* 0x00000001041f8824 */ /* 0x000fe200028e0620 */
[----:B------:R-:W-:-:S02]  /*bd00*/  @!P0 IADD3.X R15, R9, R32, RZ, P4, !PT ;  /* 0x00000020090f8210 */ /* 0x000fc400027fe4ff */
[----:B------:R1:W5:Y:S04]  /*bd10*/  @!P3 LD.E.64 R78, desc[UR6][R12.64] ;  /* 0x000000060c4eb980 */ /* 0x000368000c101b00 */
[----:B------:R1:W5:Y:S04]  /*bd20*/  @!P2 LD.E.64 R76, desc[UR6][R20.64] ;  /* 0x00000006144ca980 */ /* 0x000368000c101b00 */
[----:B------:R1:W5:Y:S04]  /*bd30*/  @!P2 LD.E.64 R74, desc[UR6][R24.64] ;  /* 0x00000006184aa980 */ /* 0x000368000c101b00 */
[----:B------:R1:W5:Y:S04]  /*bd40*/  @!P1 LD.E.64 R70, desc[UR6][R26.64] ;  /* 0x000000061a469980 */ /* 0x000368000c101b00 */
[----:B------:R1:W5:Y:S04]  /*bd50*/  @!P1 LD.E.64 R68, desc[UR6][R28.64] ;  /* 0x000000061c449980 */ /* 0x000368000c101b00 */
[----:B------:R1:W5:Y:S04]  /*bd60*/  @!P0 LD.E.64 R64, desc[UR6][R30.64] ;  /* 0x000000061e408980 */ /* 0x000368000c101b00 */
[----:B------:R1:W5:Y:S02]  /*bd70*/  @!P0 LD.E.64 R62, desc[UR6][R14.64] ;  /* 0x000000060e3e8980 */ /* 0x000364000c101b00 */
.L_x_2823:
[----:B------:R-:W-:Y:S05]  /*bd80*/  BSYNC B1 ;  /* 0x0000000000017941 */ /* 0x000fea0003800000 */
.L_x_2822:
[----:B-1---5:R-:W-:Y:S01]  /*bd90*/  IMAD.MOV.U32 R4, RZ, RZ, R64 ;  /* 0x000000ffff047224 */ /* 0x022fe200078e0040 */
[----:B------:R-:W-:Y:S01]  /*bda0*/  MOV R10, R71 ;  /* 0x00000047000a7202 */ /* 0x000fe20000000f00 */
[----:B--2---:R-:W-:Y:S01]  /*bdb0*/  IMAD.MOV.U32 R5, RZ, RZ, R65 ;  /* 0x000000ffff057224 */ /* 0x004fe200078e0041 */
[----:B------:R-:W-:Y:S01]  /*bdc0*/  UMOV UR4, 0xffffffff ;  /* 0xffffffff00047882 */ /* 0x000fe20000000000 */
[----:B---3--:R-:W-:Y:S01]  /*bdd0*/  IMAD.MOV.U32 R9, RZ, RZ, R70 ;  /* 0x000000ffff097224 */ /* 0x008fe200078e0046 */
[----:B------:R-:W-:Y:S02]  /*bde0*/  CS2R R46, SRZ ;  /* 0x00000000002e7805 */ /* 0x000fe4000001ff00 */
        /* <DEDUP_REMOVED lines=18> */
[----:B------:R-:W-:Y:S02]  /*bf10*/  PRMT R121, R5, 0x5410, R4 ;  /* 0x0000541005797816 */ /* 0x000fe40000000004 */
[----:B------:R-:W-:Y:S01]  /*bf20*/  PRMT R124, R9, 0x5410, R10 ;  /* 0x00005410097c7816 */ /* 0x000fe2000000000a */
[----:B------:R-:W-:Y:S06]  /*bf30*/  BRA.DIV UR4, `(.L_x_2824) ;  /* 0x0000023a04047947 */ /* 0x000fec000b800000 */
[----:B------:R1:W2:Y:S04]  /*bf40*/  SHFL.IDX PT, R4, R7, 0x1, 0x181f ;  /* 0x00381f0007047f89 */ /* 0x0002a800000e0000 */
[----:B------:R1:W3:Y:S04]  /*bf50*/  SHFL.IDX PT, R5, R6, 0x1, 0x181f ;  /* 0x00381f0006057f89 */ /* 0x0002e800000e0000 */
[----:B------:R1:W0:Y:S04]  /*bf60*/  SHFL.IDX PT, R9, R8, 0x1, 0x181f ;  /* 0x00381f0008097f89 */ /* 0x00022800000e0000 */
[----:B----4-:R1:W4:Y:S02]  /*bf70*/  SHFL.IDX PT, R14, R0, 0x1, 0x181f ;  /* 0x00381f00000e7f89 */ /* 0x01032400000e0000 */
.L_x_3136:
        /* <DEDUP_REMOVED lines=22> */
[----:B------:R-:W-:Y:S02]  /*c0e0*/  @!P2 SHF.L.U64.HI R15, R222, 0x1, R95 ;  /* 0x00000001de0fa819 */ /* 0x000fe4000001025f */
[-C--:B---3--:R-:W-:Y:S01]  /*c0f0*/  @!P3 IADD3 R10, P5, R5, R12.reuse, RZ ;  /* 0x0000000c050ab210 */ /* 0x088fe20007fbe0ff */
[----:B------:R-:W-:Y:S01]  /*c100*/  @!P0 IMAD.SHL.U32 R31, R224, 0x2, RZ ;  /* 0x00000002e01f8824 */ /* 0x000fe200078e00ff */
[----:B----4-:R-:W-:Y:S02]  /*c110*/  @!P3 IADD3 R12, P4, R14, R12, RZ ;  /* 0x0000000c0e0cb210 */ /* 0x010fe40007f9e0ff */
[C---:B------:R-:W-:Y:S01]  /*c120*/  @!P1 SHF.L.U32 R28, R221.reuse, 0x1, RZ ;  /* 0x00000001dd1c9819 */ /* 0x040fe200000006ff */
[--C-:B--2---:R-:W-:Y:S01]  /*c130*/  @!P3 IMAD.X R11, R4, 0x1, R13.reuse, P5 ;  /* 0x00000001040bb824 */ /* 0x104fe200028e060d */
[----:B------:R-:W-:Y:S01]  /*c140*/  @!P1 SHF.L.U64.HI R29, R221, 0x1, R86 ;  /* 0x00000001dd1d9819 */ /* 0x000fe20000010256 */
[----:B0-----:R-:W-:Y:S01]  /*c150*/  @!P3 IMAD.X R13, R9, 0x1, R13, P4 ;  /* 0x00000001090db824 */ /* 0x001fe200020e060d */
[----:B------:R-:W-:-:S02]  /*c160*/  @!P2 IADD3 R20, P6, R5, R24, RZ ;  /* 0x000000180514a210 */ /* 0x000fc40007fde0ff */
[----:B------:R-:W-:Y:S02]  /*c170*/  @!P1 IADD3 R26, P4, R5, R28, RZ ;  /* 0x0000001c051a9210 */ /* 0x000fe40007f9e0ff */
[----:B------:R-:W-:Y:S02]  /*c180*/  CS2R R56, SRZ ;  /* 0x0000000000387805 */ /* 0x000fe4000001ff00 */
[----:B------:R-:W-:Y:S02]  /*c190*/  @!P2 IADD3 R24, P5, R14, R24, RZ ;  /* 0x000000180e18a210 */ /* 0x000fe40007fbe0ff */
[----:B------:R-:W-:Y:S02]  /*c1a0*/  CS2R R54, SRZ ;  /* 0x0000000000367805 */ /* 0x000fe4000001ff00 */
[C---:B------:R-:W-:Y:S01]  /*c1b0*/  @!P2 IADD3.X R21, R4.reuse, R15, RZ, P6, !PT ;  /* 0x0000000f0415a210 */ /* 0x040fe200037fe4ff */
[----:B------:R-:W-:Y:S01]  /*c1c0*/  @!P1 IMAD.X R27, R4, 0x1, R29, P4 ;  /* 0x00000001041b9824 */ /* 0x000fe200020e061d */
[----:B------:R-:W-:Y:S01]  /*c1d0*/  @!P1 IADD3 R28, P6, R14, R28, RZ ;  /* 0x0000001c0e1c9210 */ /* 0x000fe20007fde0ff */
[----:B------:R-:W-:Y:S01]  /*c1e0*/  @!P2 IMAD.X R25, R9, 0x1, R15, P5 ;  /* 0x000000010919a824 */ /* 0x000fe200028e060f */
[----:B------:R-:W-:-:S02]  /*c1f0*/  @!P0 SHF.L.U64.HI R32, R224, 0x1, R85 ;  /* 0x00000001e0208819 */ /* 0x000fc40000010255 */
[----:B------:R-:W-:Y:S02]  /*c200*/  CS2R R52, SRZ ;  /* 0x0000000000347805 */ /* 0x000fe4000001ff00 */
[-C--:B------:R-:W-:Y:S02]  /*c210*/  @!P0 IADD3 R14, P4, R14, R31.reuse, RZ ;  /* 0x0000001f0e0e8210 */ /* 0x080fe40007f9e0ff */
[----:B------:R-:W-:Y:S02]  /*c220*/  CS2R R50, SRZ ;  /* 0x0000000000327805 */ /* 0x000fe4000001ff00 */
[----:B------:R-:W-:Y:S02]  /*c230*/  @!P0 IADD3 R30, P5, R5, R31, RZ ;  /* 0x0000001f051e8210 */ /* 0x000fe40007fbe0ff */
[----:B------:R-:W-:Y:S02]  /*c240*/  CS2R R46, SRZ ;  /* 0x00000000002e7805 */ /* 0x000fe4000001ff00 */
[----:B------:R-:W-:Y:S01]  /*c250*/  CS2R R48, SRZ ;  /* 0x0000000000307805 */ /* 0x000fe2000001ff00 */
[C---:B------:R-:W-:Y:S01]  /*c260*/  @!P1 IMAD.X R29, R9.reuse, 0x1, R29, P6 ;  /* 0x00000001091d9824 */ /* 0x040fe200030e061d */
        /* <DEDUP_REMOVED lines=10> */
.L_x_2826:
[----:B------:R-:W-:Y:S05]  /*c310*/  BSYNC B1 ;  /* 0x0000000000017941 */ /* 0x000fea0003800000 */
.L_x_2825:
        /* <DEDUP_REMOVED lines=29> */
[----:B----4-:R4:W0:Y:S02]  /*c4f0*/  SHFL.IDX PT, R14, R0, 0x2, 0x181f ;  /* 0x00581f00000e7f89 */ /* 0x01082400000e0000 */
.L_x_3142:
        /* <DEDUP_REMOVED lines=22> */
[----:B------:R-:W-:Y:S02]  /*c660*/  @!P2 SHF.L.U32 R24, R222, 0x1, RZ ;  /* 0x00000001de18a819 */ /* 0x000fe400000006ff */
[----:B------:R-:W-:Y:S01]  /*c670*/  @!P1 IMAD.SHL.U32 R12, R221, 0x2, RZ ;  /* 0x00000002dd0c9824 */ /* 0x000fe200078e00ff */
[CC--:B---3--:R-:W-:Y:S01]  /*c680*/  @!P3 IADD3 R66, P5, R5.reuse, R32.reuse, RZ ;  /* 0x000000200542b210 */ /* 0x0c8fe20007fbe0ff */
[----:B------:R-:W-:Y:S01]  /*c690*/  @!P0 IMAD.SHL.U32 R26, R224, 0x2, RZ ;  /* 0x00000002e01a8824 */ /* 0x000fe200078e00ff */
[----:B0-----:R-:W-:Y:S02]  /*c6a0*/  @!P3 IADD3 R32, P4, R14, R32, RZ ;  /* 0x000000200e20b210 */ /* 0x001fe40007f9e0ff */
[----:B------:R-:W-:Y:S01]  /*c6b0*/  @!P2 SHF.L.U64.HI R11, R222, 0x1, R95 ;  /* 0x00000001de0ba819 */ /* 0x000fe2000001025f */
[----:B--2---:R-:W-:Y:S01]  /*c6c0*/  @!P3 IMAD.X R67, R4, 0x1, R10, P5 ;  /* 0x000000010443b824 */ /* 0x004fe200028e060a */
[-C--:B------:R-:W-:Y:S02]  /*c6d0*/  @!P2 IADD3 R30, P6, R5, R24.reuse, RZ ;  /* 0x00000018051ea210 */ /* 0x080fe40007fde0ff */
[----:B------:R-:W-:-:S02]  /*c6e0*/  @!P2 IADD3 R24, P5, R14, R24, RZ ;  /* 0x000000180e18a210 */ /* 0x000fc40007fbe0ff */
[----:B------:R-:W-:Y:S01]  /*c6f0*/  @!P3 IADD3.X R33, R9, R10, RZ, P4, !PT ;  /* 0x0000000a0921b210 */ /* 0x000fe200027fe4ff */
[--C-:B------:R-:W-:Y:S01]  /*c700*/  @!P2 IMAD.X R31, R4, 0x1, R11.reuse, P6 ;  /* 0x00000001041fa824 */ /* 0x100fe200030e060b */
[----:B------:R-:W-:Y:S01]  /*c710*/  @!P1 SHF.L.U64.HI R13, R221, 0x1, R86 ;  /* 0x00000001dd0d9819 */ /* 0x000fe20000010256 */
[----:B------:R-:W-:Y:S01]  /*c720*/  @!P2 IMAD.X R25, R9, 0x1, R11, P5 ;  /* 0x000000010919a824 */ /* 0x000fe200028e060b */
[-C--:B------:R-:W-:Y:S02]  /*c730*/  @!P1 IADD3 R20, P4, R5, R12.reuse, RZ ;  /* 0x0000000c05149210 */ /* 0x080fe40007f9e0ff */
[----:B------:R-:W-:Y:S02]  /*c740*/  CS2R R38, SRZ ;  /* 0x0000000000267805 */ /* 0x000fe4000001ff00 */
[----:B------:R-:W-:Y:S02]  /*c750*/  @!P1 IADD3 R10, P6, R14, R12, RZ ;  /* 0x0000000c0e0a9210 */ /* 0x000fe40007fde0ff */
[----:B------:R-:W-:-:S02]  /*c760*/  CS2R R40, SRZ ;  /* 0x0000000000287805 */ /* 0x000fc4000001ff00 */
[----:B------:R-:W-:Y:S01]  /*c770*/  @!P0 SHF.L.U64.HI R15, R224, 0x1, R85 ;  /* 0x00000001e00f8819 */ /* 0x000fe20000010255 */
[----:B------:R-:W-:Y:S01]  /*c780*/  @!P1 IMAD.X R21, R4, 0x1, R13, P4 ;  /* 0x0000000104159824 */ /* 0x000fe200020e060d */
[-C--:B------:R-:W-:Y:S02]  /*c790*/  @!P0 IADD3 R12, P5, R5, R26.reuse, RZ ;  /* 0x0000001a050c8210 */ /* 0x080fe40007fbe0ff */
[----:B------:R-:W-:Y:S02]  /*c7a0*/  CS2R R34, SRZ ;  /* 0x0000000000227805 */ /* 0x000fe4000001ff00 */
[----:B------:R-:W-:Y:S02]  /*c7b0*/  @!P0 IADD3 R14, P4, R14, R26, RZ ;  /* 0x0000001a0e0e8210 */ /* 0x000fe40007f9e0ff */
[----:B------:R-:W-:Y:S02]  /*c7c0*/  CS2R R36, SRZ ;  /* 0x0000000000247805 */ /* 0x000fe4000001ff00 */
[----:B------:R-:W-:Y:S01]  /*c7d0*/  @!P1 IADD3.X R11, R9, R13, RZ, P6, !PT ;  /* 0x0000000d090b9210 */ /* 0x000fe200037fe4ff */
[----:B------:R-:W-:Y:S01]  /*c7e0*/  @!P0 IMAD.X R13, R4, 0x1, R15, P5 ;  /* 0x00000001040d8824 */ /* 0x000fe200028e060f */
[----:B------:R-:W-:-:S02]  /*c7f0*/  CS2R R28, SRZ ;  /* 0x00000000001c7805 */ /* 0x000fc4000001ff00 */
[----:B------:R-:W-:Y:S01]  /*c800*/  CS2R R26, SRZ ;  /* 0x00000000001a7805 */ /* 0x000fe2000001ff00 */
        /* <DEDUP_REMOVED lines=9> */
.L_x_2829:
[----:B------:R-:W-:Y:S05]  /*c8a0*/  BSYNC B1 ;  /* 0x0000000000017941 */ /* 0x000fea0003800000 */
.L_x_2828:
[----:B--2--5:R-:W-:Y:S01]  /*c8b0*/  IMAD.MOV.U32 R4, RZ, RZ, R28 ;  /* 0x000000ffff047224 */ /* 0x024fe200078e001c */
[----:B---3--:R-:W-:Y:S01]  /*c8c0*/  MOV R5, R29 ;  /* 0x0000001d00057202 */ /* 0x008fe20000000f00 */
[----:B0-----:R-:W-:Y:S01]  /*c8d0*/  IMAD.MOV.U32 R9, RZ, RZ, R34 ;  /* 0x000000ffff097224 */ /* 0x001fe200078e0022 */
[----:B------:R-:W-:Y:S01]  /*c8e0*/  UMOV UR4, 0xffffffff ;  /* 0xffffffff00047882 */ /* 0x000fe20000000000 */
        /* <DEDUP_REMOVED lines=20> */
[----:B------:R-:W-:-:S04]  /*ca30*/  CS2R R4, SRZ ;  /* 0x0000000000047805 */ /* 0x000fc8000001ff00 */
[----:B------:R-:W-:Y:S01]  /*ca40*/  PRMT R101, R9, 0x5410, R10 ;  /* 0x0000541009657816 */ /* 0x000fe2000000000a */
[----:B------:R-:W-:Y:S06]  /*ca50*/  BRA.DIV UR4, `(.L_x_2830) ;  /* 0x00000232041c7947 */ /* 0x000fec000b800000 */
[----:B------:R0:W2:Y:S04]  /*ca60*/  SHFL.IDX PT, R66, R7, 0x3, 0x181f ;  /* 0x00781f0007427f89 */ /* 0x0000a800000e0000 */
[----:B------:R0:W3:Y:S04]  /*ca70*/  SHFL.IDX PT, R67, R6, 0x3, 0x181f ;  /* 0x00781f0006437f89 */ /* 0x0000e800000e0000 */
[----:B------:R0:W0:Y:S04]  /*ca80*/  SHFL.IDX PT, R72, R8, 0x3, 0x181f ;  /* 0x00781f0008487f89 */ /* 0x00002800000e0000 */
[----:B------:R0:W0:Y:S02]  /*ca90*/  SHFL.IDX PT, R14, R0, 0x3, 0x181f ;  /* 0x00781f00000e7f89 */ /* 0x00002400000e0000 */
.L_x_3148:
        /* <DEDUP_REMOVED lines=11> */
[----:B------:R-:W-:-:S04]  /*cb50*/  LOP3.LUT R0, R0, 0xfffffffe, RZ, 0xc0, !PT ;  /* 0xfffffffe00007812 */ /* 0x000fc800078ec0ff */
[----:B------:R-:W-:Y:S02]  /*cb60*/  IADD3 R0, R8, -R0, RZ ;  /* 0x8000000008007210 */ /* 0x000fe40007ffe0ff */
[----:B------:R-:W-:Y:S02]  /*cb70*/  CS2R R8, SRZ ;  /* 0x0000000000087805 */ /* 0x000fe4000001ff00 */
[----:B------:R-:W-:Y:S01]  /*cb80*/  SHF.L.U32 R125, R0, 0x1f, RZ ;  /* 0x0000001f007d7819 */ /* 0x000fe200000006ff */
[----:B------:R-:W-:Y:S06]  /*cb90*/  @P0 BRA `(.L_x_2832) ;  /* 0x0000000000b80947 */ /* 0x000fec0003800000 */
        /* <DEDUP_REMOVED lines=13> */
[CC--:B---3--:R-:W-:Y:S02]  /*cc70*/  @!P3 IADD3 R106, P5, R67.reuse, R104.reuse, RZ ;  /* 0x00000068436ab210 */ /* 0x0c8fe40007fbe0ff */
[----:B------:R-:W-:Y:S02]  /*cc80*/  @!P3 IADD3 R104, P4, R14, R104, RZ ;  /* 0x000000680e68b210 */ /* 0x000fe40007f9e0ff */
[-C--:B------:R-:W-:Y:S01]  /*cc90*/  @!P2 IADD3 R102, P6, R67, R98.reuse, RZ ;  /* 0x000000624366a210 */ /* 0x080fe20007fde0ff */
[--C-:B--2---:R-:W-:Y:S01]  /*cca0*/  @!P3 IMAD.X R107, R66, 0x1, R93.reuse, P5 ;  /* 0x00000001426bb824 */ /* 0x104fe200028e065d */
[----:B------:R-:W-:Y:S01]  /*ccb0*/  @!P1 SHF.L.U64.HI R5, R221, 0x1, R86 ;  /* 0x00000001dd059819 */ /* 0x000fe20000010256 */
[----:B------:R-:W-:Y:S01]  /*ccc0*/  @!P3 IMAD.X R105, R72, 0x1, R93, P4 ;  /* 0x000000014869b824 */ /* 0x000fe200020e065d */
[----:B------:R-:W-:Y:S01]  /*ccd0*/  @!P2 IADD3 R98, P5, R14, R98, RZ ;  /* 0x000000620e62a210 */ /* 0x000fe20007fbe0ff */
[----:B------:R-:W-:Y:S01]  /*cce0*/  @!P2 IMAD.X R103, R66, 0x1, R95, P6 ;  /* 0x000000014267a824 */ /* 0x000fe200030e065f */
[----:B------:R-:W-:-:S02]  /*ccf0*/  @!P1 IADD3 R96, P4, R67, R12, RZ ;  /* 0x0000000c43609210 */ /* 0x000fc40007f9e0ff */
[----:B------:R-:W-:Y:S02]  /*cd00*/  CS2R R20, SRZ ;  /* 0x0000000000147805 */ /* 0x000fe4000001ff00 */
[----:B------:R-:W-:Y:S02]  /*cd10*/  @!P0 SHF.L.U32 R15, R224, 0x1, RZ ;  /* 0x00000001e00f8819 */ /* 0x000fe400000006ff */
[----:B------:R-:W-:Y:S02]  /*cd20*/  CS2R R24, SRZ ;  /* 0x0000000000187805 */ /* 0x000fe4000001ff00 */
[----:B------:R-:W-:Y:S01]  /*cd30*/  @!P1 IADD3 R12, P6, R14, R12, RZ ;  /* 0x0000000c0e0c9210 */ /* 0x000fe20007fde0ff */
[----:B------:R-:W-:Y:S01]  /*cd40*/  @!P1 IMAD.X R97, R66, 0x1, R5, P4 ;  /* 0x0000000142619824 */ /* 0x000fe200020e0605 */
[----:B------:R-:W-:Y:S02]  /*cd50*/  @!P2 IADD3.X R99, R72, R95, RZ, P5, !PT ;  /* 0x0000005f4863a210 */ /* 0x000fe40002ffe4ff */
[----:B------:R-:W-:-:S02]  /*cd60*/  CS2R R6, SRZ ;  /* 0x0000000000067805 */ /* 0x000fc4000001ff00 */
[----:B------:R-:W-:Y:S01]  /*cd70*/  @!P0 SHF.L.U64.HI R85, R224, 0x1, R85 ;  /* 0x00000001e0558819 */ /* 0x000fe20000010255 */
[----:B------:R-:W-:Y:S01]  /*cd80*/  @!P1 IMAD.X R13, R72, 0x1, R5, P6 ;  /* 0x00000001480d9824 */ /* 0x000fe200030e0605 */
[-C--:B------:R-:W-:Y:S02]  /*cd90*/  @!P0 IADD3 R94, P5, R67, R15.reuse, RZ ;  /* 0x0000000f435e8210 */ /* 0x080fe40007fbe0ff */
[----:B------:R-:W-:Y:S02]  /*cda0*/  CS2R R10, SRZ ;  /* 0x00000000000a7805 */ /* 0x000fe4000001ff00 */
[----:B------:R-:W-:Y:S02]  /*cdb0*/  @!P0 IADD3 R14, P4, R14, R15, RZ ;  /* 0x0000000f0e0e8210 */ /* 0x000fe40007f9e0ff */
[----:B------:R-:W-:Y:S02]  /*cdc0*/  CS2R R4, SRZ ;  /* 0x0000000000047805 */ /* 0x000fe4000001ff00 */
[----:B------:R-:W-:Y:S01]  /*cdd0*/  CS2R R8, SRZ ;  /* 0x0000000000087805 */ /* 0x000fe2000001ff00 */
[----:B------:R-:W-:Y:S01]  /*cde0*/  @!P0 IMAD.X R95, R66, 0x1, R85, P5 ;  /* 0x00000001425f8824 */ /* 0x000fe200028e0655 */
[----:B------:R-:W-:Y:S01]  /*cdf0*/  @!P0 IADD3.X R15, R72, R85, RZ, P4, !PT ;  /* 0x00000055480f8210 */ /* 0x000fe200027fe4ff */
        /* <DEDUP_REMOVED lines=8> */
.L_x_2832:
[----:B------:R-:W-:Y:S05]  /*ce80*/  BSYNC B1 ;  /* 0x0000000000017941 */ /* 0x000fea0003800000 */
.L_x_2831:
[----:B------:R-:W1:Y:S01]  /*ce90*/  SYNCS.PHASECHK.TRANS64.TRYWAIT P0, [R22+URZ+0x38800], R125 ;  /* 0x0388007d160075a7 */ /* 0x000e62000800017f */
[----:B-----5:R-:W-:Y:S01]  /*cea0*/  IMAD.MOV.U32 R0, RZ, RZ, R4 ;  /* 0x000000ffff007224 */ /* 0x020fe200078e0004 */
[----:B------:R-:W-:Y:S01]  /*ceb0*/  BSSY B1, `(.L_x_2833) ;  /* 0x000001c000017945 */ /* 0x000fe20003800000 */
[----:B0-----:R-:W-:Y:S02]  /*cec0*/  IMAD.MOV.U32 R12, RZ, RZ, R5 ;  /* 0x000000ffff0c7224 */ /* 0x001fe400078e0005 */
[----:B------:R-:W-:Y:S02]  /*ced0*/  IMAD.MOV.U32 R13, RZ, RZ, R6 ;  /* 0x000000ffff0d7224 */ /* 0x000fe400078e0006 */
[----:B------:R-:W-:Y:S01]  /*cee0*/  IMAD.MOV.U32 R14, RZ, RZ, R30 ;  /* 0x000000ffff0e7224 */ /* 0x000fe200078e001e */
[----:B--2---:R-:W-:Y:S01]  /*cef0*/  PRMT R66, R0, 0x5410, R12 ;  /* 0x0000541000427816 */ /* 0x004fe2000000000c */
[----:B------:R-:W-:Y:S01]  /*cf00*/  IMAD.MOV.U32 R12, RZ, RZ, R20 ;  /* 0x000000ffff0c7224 */ /* 0x000fe200078e0014 */
[----:B------:R-:W-:Y:S01]  /*cf10*/  PRMT R72, R13, 0x7610, R72 ;  /* 0x000076100d487816 */ /* 0x000fe20000000048 */
[----:B------:R-:W-:Y:S01]  /*cf20*/  IMAD.MOV.U32 R13, RZ, RZ, R21 ;  /* 0x000000ffff0d7224 */ /* 0x000fe200078e0015 */
[----:B------:R-:W-:Y:S01]  /*cf30*/  PRMT R93, R14, 0x7610, R93 ;  /* 0x000076100e5d7816 */ /* 0x000fe2000000005d */
[----:B------:R-:W-:Y:S01]  /*cf40*/  IMAD.MOV.U32 R14, RZ, RZ, R9 ;  /* 0x000000ffff0e7224 */ /* 0x000fe200078e0009 */
[----:B------:R-:W-:Y:S01]  /*cf50*/  MOV R0, R7 ;  /* 0x0000000700007202 */ /* 0x000fe20000000f00 */
[----:B------:R-:W-:Y:S01]  /*cf60*/  IMAD.MOV.U32 R15, RZ, RZ, R25 ;  /* 0x000000ffff0f7224 */ /* 0x000fe200078e0019 */
[----:B------:R-:W-:Y:S01]  /*cf70*/  PRMT R86, R13, 0x5410, R12 ;  /* 0x000054100d567816 */ /* 0x000fe2000000000c */
[----:B------:R-:W-:Y:S01]  /*cf80*/  IMAD.MOV.U32 R13, RZ, RZ, R8 ;  /* 0x000000ffff0d7224 */ /* 0x000fe200078e0008 */
[----:B------:R-:W-:-:S02]  /*cf90*/  MOV R12, R31 ;  /* 0x0000001f000c7202 */ /* 0x000fc40000000f00 */
[----:B------:R-:W-:Y:S02]  /*cfa0*/  PRMT R72, R72, 0x5410, R0 ;  /* 0x0000541048487816 */ /* 0x000fe40000000000 */
[----:B------:R-:W-:Y:S01]  /*cfb0*/  PRMT R93, R93, 0x5410, R12 ;  /* 0x000054105d5d7816 */ /* 0x000fe2000000000c */
[----:B------:R-:W-:Y:S01]  /*cfc0*/  IMAD.MOV.U32 R12, RZ, RZ, R10 ;  /* 0x000000ffff0c7224 */ /* 0x000fe200078e000a */
[----:B---3--:R-:W-:Y:S01]  /*cfd0*/  PRMT R67, R13, 0x5410, R14 ;  /* 0x000054100d437816 */ /* 0x008fe2000000000e */
[----:B------:R-:W-:Y:S01]  /*cfe0*/  IMAD.MOV.U32 R14, RZ, RZ, R24 ;  /* 0x000000ffff0e7224 */ /* 0x000fe200078e0018 */
[----:B------:R-:W-:Y:S02]  /*cff0*/  MOV R13, R11 ;  /* 0x0000000b000d7202 */ /* 0x000fe40000000f00 */
[----:B------:R-:W-:Y:S02]  /*d000*/  VIADDMNMX R0, R116, -R126, 0x80, PT ;  /* 0x0000008074007446 */ /* 0x000fe4000380097e */
[----:B------:R-:W-:Y:S01]  /*d010*/  PRMT R73, R12, 0x5410, R13 ;  /* 0x000054100c497816 */ /* 0x000fe2000000000d */
[----:B------:R-:W-:Y:S01]  /*d020*/  IMAD.MOV.U32 R12, RZ, RZ, R32 ;  /* 0x000000ffff0c7224 */ /* 0x000fe200078e0020 */
[----:B------:R-:W-:-:S02]  /*d030*/  ISETP.GE.AND P1, PT, R220, R0, PT ;  /* 0x00000000dc00720c */ /* 0x000fc40003f26270 */
[----:B------:R-:W-:Y:S02]  /*d040*/  PRMT R85, R15, 0x5410, R14 ;  /* 0x000054100f557816 */ /* 0x000fe4000000000e */
[----:B------:R-:W-:Y:S01]  /*d050*/  MOV R13, R33 ;  /* 0x00000021000d7202 */ /* 0x000fe20000000f00 */
[----:B-1----:R-:W-:Y:S08]  /*d060*/  @!P0 BRA `(.L_x_2834) ;  /* 0x0000022c00088947 */ /* 0x002ff00003800000 */
.L_x_3149:
[----:B------:R-:W-:Y:S05]  /*d070*/  BSYNC B1 ;  /* 0x0000000000017941 */ /* 0x000fea0003800000 */
.L_x_2833:
[----:B------:R-:W-:Y:S01]  /*d080*/  BSSY B1, `(.L_x_2835) ;  /* 0x00000ba000017945 */ /* 0x000fe20003800000 */
[----:B------:R-:W-:-:S03]  /*d090*/  PRMT R94, R12, 0x5410, R13 ;  /* 0x000054100c5e7816 */ /* 0x000fc6000000000d */
[----:B------:R-:W-:Y:S05]  /*d0a0*/  @P1 BRA `(.L_x_2836) ;  /* 0x0000000800dc1947 */ /* 0x000fea0003800000 */
[----:B------:R-:W1:Y:S01]  /*d0b0*/  LDC R13, c[0x0][0x3f4] ;  /* 0x0000fd00ff0d7b82 */ /* 0x000e620000000800 */
[----:B------:R-:W-:Y:S01]  /*d0c0*/  BSSY B2, `(.L_x_2837) ;  /* 0x0000030000027945 */ /* 0x000fe20003800000 */
[-C--:B-1----:R-:W-:Y:S02]  /*d0d0*/  ISETP.GE.AND P0, PT, R214, R13.reuse, PT ;  /* 0x0000000dd600720c */ /* 0x082fe40003f06270 */
[-C--:B------:R-:W-:Y:S02]  /*d0e0*/  ISETP.GE.AND P1, PT, R222, R13.reuse, PT ;  /* 0x0000000dde00720c */ /* 0x080fe40003f26270 */
[-C--:B------:R-:W-:Y:S02]  /*d0f0*/  ISETP.GE.AND P2, PT, R221, R13.reuse, PT ;  /* 0x0000000ddd00720c */ /* 0x080fe40003f46270 */
[----:B------:R-:W-:-:S07]  /*d100*/  ISETP.GE.AND P3, PT, R224, R13, PT ;  /* 0x0000000de000720c */ /* 0x000fce0003f66270 */
[----:B------:R-:W-:Y:S06]  /*d110*/  @P0 BRA `(.L_x_2838) ;  /* 0x0000000000a80947 */ /* 0x000fec0003800000 */
[----:B------:R-:W1:Y:S01]  /*d120*/  LDS.128 R12, [R87] ;  /* 0x00000000570c7984 */ /* 0x000e620000000c00 */
        /* <DEDUP_REMOVED lines=40> */
[----:B------:R1:W-:Y:S02]  /*d3b0*/  STS.128 [R87], R12 ;  /* 0x0000000c57007388 */ /* 0x0003e40000000c00 */
.L_x_2838:
[----:B------:R-:W-:Y:S05]  /*d3c0*/  BSYNC B2 ;  /* 0x0000000000027941 */ /* 0x000fea0003800000 */
.L_x_2837:
[----:B------:R-:W-:Y:S04]  /*d3d0*/  BSSY B2, `(.L_x_2839) ;  /* 0x000002c000027945 */ /* 0x000fe80003800000 */
[----:B------:R-:W-:Y:S05]  /*d3e0*/  @P1 BRA `(.L_x_2840) ;  /* 0x0000000000a81947 */ /* 0x000fea0003800000 */
[----:B-1----:R-:W1:Y:S01]  /*d3f0*/  LDS.128 R12, [R87+0x4000] ;  /* 0x00400000570c7984 */ /* 0x002e620000000c00 */
[----:B------:R-:W-:Y:S01]  /*d400*/  SHF.R.U32.HI R79, RZ, 0x10, R77 ;  /* 0x00000010ff4f7819 */ /* 0x000fe2000001164d */
[----:B------:R-:W-:Y:S01]  /*d410*/  HADD2.F32 R78, -RZ, R122.H1_H1 ;  /* 0x3000007aff4e7230 */ /* 0x000fe20000004100 */
[----:B------:R-:W-:Y:S01]  /*d420*/  SHF.R.U32.HI R81, RZ, 0x10, R75 ;  /* 0x00000010ff517819 */ /* 0x000fe2000001164b */
[----:B------:R-:W-:Y:S01]  /*d430*/  HADD2.F32 R80, -RZ, R121.H1_H1 ;  /* 0x30000079ff507230 */ /* 0x000fe20000004100 */
[----:B------:R-:W-:Y:S01]  /*d440*/  SHF.R.U64 R99, R76, 0x10, R77 ;  /* 0x000000104c637819 */ /* 0x000fe2000000124d */
[----:B------:R-:W-:Y:S01]  /*d450*/  HADD2.F32 R79, -RZ, R79.H0_H0 ;  /* 0x2000004fff4f7230 */ /* 0x000fe20000004100 */
[----:B------:R-:W-:Y:S01]  /*d460*/  SHF.R.U64 R97, R74, 0x10, R75 ;  /* 0x000000104a617819 */ /* 0x000fe2000000124b */
[----:B------:R-:W-:Y:S02]  /*d470*/  HADD2.F32 R81, -RZ, R81.H0_H0 ;  /* 0x20000051ff517230 */ /* 0x000fe40000004100 */
[----:B------:R-:W-:-:S02]  /*d480*/  HADD2.F32 R121, -RZ, R121.H0_H0 ;  /* 0x20000079ff797230 */ /* 0x000fc40000004100 */
        /* <DEDUP_REMOVED lines=32> */
.L_x_2840:
[----:B------:R-:W-:Y:S05]  /*d690*/  BSYNC B2 ;  /* 0x0000000000027941 */ /* 0x000fea0003800000 */
.L_x_2839:
[----:B------:R-:W-:Y:S04]  /*d6a0*/  BSSY B2, `(.L_x_2841) ;  /* 0x000002c000027945 */ /* 0x000fe80003800000 */
[----:B------:R-:W-:Y:S05]  /*d6b0*/  @P2 BRA `(.L_x_2842) ;  /* 0x0000000000a82947 */ /* 0x000fea0003800000 */
[----:B-12---:R-:W1:Y:S01]  /*d6c0*/  LDS.128 R12, [R87+0x8000] ;  /* 0x00800000570c7984 */ /* 0x006e620000000c00 */
[----:B------:R-:W-:Y:S01]  /*d6d0*/  SHF.R.U32.HI R75, RZ, 0x10, R71 ;  /* 0x00000010ff4b7819 */ /* 0x000fe20000011647 */
[----:B------:R-:W-:Y:S01]  /*d6e0*/  HADD2.F32 R74, -RZ, R119.H1_H1 ;  /* 0x30000077ff4a7230 */ /* 0x000fe20000004100 */
[----:B------:R-:W-:Y:S01]  /*d6f0*/  SHF.R.U32.HI R77, RZ, 0x10, R69 ;  /* 0x00000010ff4d7819 */ /* 0x000fe20000011645 */
[--C-:B------:R-:W-:Y:S01]  /*d700*/  HADD2.F32 R76, -RZ, R120.reuse.H0_H0 ;  /* 0x20000078ff4c7230 */ /* 0x100fe20000004100 */
        /* <DEDUP_REMOVED lines=37> */
.L_x_2842:
[----:B------:R-:W-:Y:S05]  /*d960*/  BSYNC B2 ;  /* 0x0000000000027941 */ /* 0x000fea0003800000 */
.L_x_2841:
[----:B------:R-:W-:Y:S05]  /*d970*/  @P3 BRA `(.L_x_2836) ;  /* 0x0000000000a83947 */ /* 0x000fea0003800000 */
[----:B-123--:R-:W1:Y:S01]  /*d980*/  LDS.128 R12, [R87+0xc000] ;  /* 0x00c00000570c7984 */ /* 0x00ee620000000c00 */
[----:B------:R-:W-:Y:S01]  /*d990*/  SHF.R.U32.HI R69, RZ, 0x10, R65 ;  /* 0x00000010ff457819 */ /* 0x000fe20000011641 */
[----:B------:R-:W-:Y:S01]  /*d9a0*/  HADD2.F32 R68, -RZ, R117.H0_H0 ;  /* 0x20000075ff447230 */ /* 0x000fe20000004100 */
[----:B------:R-:W-:Y:S01]  /*d9b0*/  SHF.R.U32.HI R71, RZ, 0x10, R63 ;  /* 0x00000010ff477819 */ /* 0x000fe2000001163f */
        /* <DEDUP_REMOVED lines=38> */
.L_x_2836:
[----:B------:R-:W-:Y:S05]  /*dc20*/  BSYNC B1 ;  /* 0x0000000000017941 */ /* 0x000fea0003800000 */
.L_x_2835:
[----:B------:R-:W-:Y:S01]  /*dc30*/  ISETP.GE.AND P0, PT, R89, R0, PT ;  /* 0x000000005900720c */ /* 0x000fe20003f06270 */
[----:B------:R-:W-:-:S12]  /*dc40*/  BSSY B1, `(.L_x_2843) ;  /* 0x00000b9000017945 */ /* 0x000fd80003800000 */
[----:B------:R-:W-:Y:S05]  /*dc50*/  @P0 BRA `(.L_x_2844) ;  /* 0x0000000800dc0947 */ /* 0x000fea0003800000 */
[----:B-1234-:R-:W1:Y:S01]  /*dc60*/  LDC R13, c[0x0][0x3f4] ;  /* 0x0000fd00ff0d7b82 */ /* 0x01ee620000000800 */
[----:B------:R-:W-:Y:S01]  /*dc70*/  BSSY B2, `(.L_x_2845) ;  /* 0x0000030000027945 */ /* 0x000fe20003800000 */
[-C--:B-1----:R-:W-:Y:S02]  /*dc80*/  ISETP.GE.AND P0, PT, R214, R13.reuse, PT ;  /* 0x0000000dd600720c */ /* 0x082fe40003f06270 */
[-C--:B------:R-:W-:Y:S02]  /*dc90*/  ISETP.GE.AND P1, PT, R222, R13.reuse, PT ;  /* 0x0000000dde00720c */ /* 0x080fe40003f26270 */
[-C--:B------:R-:W-:Y:S02]  /*dca0*/  ISETP.GE.AND P2, PT, R221, R13.reuse, PT ;  /* 0x0000000ddd00720c */ /* 0x080fe40003f46270 */
[----:B------:R-:W-:-:S07]  /*dcb0*/  ISETP.GE.AND P3, PT, R224, R13, PT ;  /* 0x0000000de000720c */ /* 0x000fce0003f66270 */
[----:B------:R-:W-:Y:S06]  /*dcc0*/  @P0 BRA `(.L_x_2846) ;  /* 0x0000000000a80947 */ /* 0x000fec0003800000 */
[----:B------:R-:W1:Y:S01]  /*dcd0*/  LDS.128 R12, [R87+0x1000] ;  /* 0x00100000570c7984 */ /* 0x000e620000000c00 */
        /* <DEDUP_REMOVED lines=41> */
.L_x_2846:
[----:B------:R-:W-:Y:S05]  /*df70*/  BSYNC B2 ;  /* 0x0000000000027941 */ /* 0x000fea0003800000 */
.L_x_2845:
[----:B------:R-:W-:Y:S04]  /*df80*/  BSSY B2, `(.L_x_2847) ;  /* 0x000002c000027945 */ /* 0x000fe80003800000 */
[----:B------:R-:W-:Y:S05]  /*df90*/  @P1 BRA `(.L_x_2848) ;  /* 0x0000000000a81947 */ /* 0x000fea0003800000 */
[----:B-1----:R-:W1:Y:S01]  /*dfa0*/  LDS.128 R12, [R87+0x5000] ;  /* 0x00500000570c7984 */ /* 0x002e620000000c00 */
        /* <DEDUP_REMOVED lines=41> */
.L_x_2848:
[----:B------:R-:W-:Y:S05]  /*e240*/  BSYNC B2 ;  /* 0x0000000000027941 */ /* 0x000fea0003800000 */
.L_x_2847:
[----:B------:R-:W-:Y:S04]  /*e250*/  BSSY B2, `(.L_x_2849) ;  /* 0x000002c000027945 */ /* 0x000fe80003800000 */
[----:B------:R-:W-:Y:S05]  /*e260*/  @P2 BRA `(.L_x_2850) ;  /* 0x0000000000a82947 */ /* 0x000fea0003800000 */
[----:B-12---:R-:W1:Y:S01]  /*e270*/  LDS.128 R12, [R87+0x9000] ;  /* 0x00900000570c7984 */ /* 0x006e620000000c00 */
        /* <DEDUP_REMOVED lines=41> */
.L_x_2850:
[----:B------:R-:W-:Y:S05]  /*e510*/  BSYNC B2 ;  /* 0x0000000000027941 */ /* 0x000fea0003800000 */
.L_x_2849:
[----:B------:R-:W-:Y:S05]  /*e520*/  @P3 BRA `(.L_x_2844) ;  /* 0x0000000000a83947 */ /* 0x000fea0003800000 */
[----:B-123--:R-:W1:Y:S01]  /*e530*/  LDS.128 R12, [R87+0xd000] ;  /* 0x00d00000570c7984 */ /* 0x00ee620000000c00 */
        /* <DEDUP_REMOVED lines=41> */
.L_x_2844:
[----:B------:R-:W-:Y:S05]  /*e7d0*/  BSYNC B1 ;  /* 0x0000000000017941 */ /* 0x000fea0003800000 */
.L_x_2843:
[----:B-1234-:R-:W-:Y:S01]  /*e7e0*/  VIADD R12, R220, 0x40 ;  /* 0x00000040dc0c7836 */ /* 0x01efe20000000000 */
[----:B------:R-:W-:Y:S04]  /*e7f0*/  BSSY B1, `(.L_x_2851) ;  /* 0x00000ba000017945 */ /* 0x000fe80003800000 */
[----:B------:R-:W-:-:S13]  /*e800*/  ISETP.GE.AND P0, PT, R12, R0, PT ;  /* 0x000000000c00720c */ /* 0x000fda0003f06270 */
        /* <DEDUP_REMOVED lines=50> */
.L_x_2854:
[----:B------:R-:W-:Y:S05]  /*eb30*/  BSYNC B2 ;  /* 0x0000000000027941 */ /* 0x000fea0003800000 */
.L_x_2853:
[----:B------:R-:W-:Y:S04]  /*eb40*/  BSSY B2, `(.L_x_2855) ;  /* 0x000002c000027945 */ /* 0x000fe80003800000 */
[----:B------:R-:W-:Y:S05]  /*eb50*/  @P1 BRA `(.L_x_2856) ;  /* 0x0000000000a81947 */ /* 0x000fea0003800000 */
[----:B-1----:R-:W1:Y:S01]  /*eb60*/  LDS.128 R12, [R87+0x6000] ;  /* 0x00600000570c7984 */ /* 0x002e620000000c00 */
        /* <DEDUP_REMOVED lines=41> */
.L_x_2856:
[----:B------:R-:W-:Y:S05]  /*ee00*/  BSYNC B2 ;  /* 0x0000000000027941 */ /* 0x000fea0003800000 */
.L_x_2855:
[----:B------:R-:W-:Y:S04]  /*ee10*/  BSSY B2, `(.L_x_2857) ;  /* 0x000002c000027945 */ /* 0x000fe80003800000 */
[----:B------:R-:W-:Y:S05]  /*ee20*/  @P2 BRA `(.L_x_2858) ;  /* 0x0000000000a82947 */ /* 0x000fea0003800000 */
[----:B-12---:R-:W1:Y:S01]  /*ee30*/  LDS.128 R12, [R87+0xa000] ;  /* 0x00a00000570c7984 */ /* 0x006e620000000c00 */
        /* <DEDUP_REMOVED lines=41> */
.L_x_2858:
[----:B------:R-:W-:Y:S05]  /*f0d0*/  BSYNC B2 ;  /* 0x0000000000027941 */ /* 0x000fea0003800000 */
.L_x_2857:
[----:B------:R-:W-:Y:S05]  /*f0e0*/  @P3 BRA `(.L_x_2852) ;  /* 0x0000000000a83947 */ /* 0x000fea0003800000 */
[----:B-123--:R-:W1:Y:S01]  /*f0f0*/  LDS.128 R12, [R87+0xe000] ;  /* 0x00e00000570c7984 */ /* 0x00ee620000000c00 */
[----:B------:R-:W-:Y:S01]  /*f100*/  SHF.R.U32.HI R35, RZ, 0x10, R29 ;  /* 0x00000010ff237819 */ /* 0x000fe2000001161d */
[----:B------:R-:W-:Y:S01]  /*f110*/  HADD2.F32 R34, -RZ, R83.H1_H1 ;  /* 0x30000053ff227230 */ /* 0x000fe20000004100 */
[----:B------:R-:W-:Y:S01]  /*f120*/  SHF.R.U32.HI R37, RZ, 0x10, R27 ;  /* 0x00000010ff257819 */ /* 0x000fe2000001161b */
[--C-:B------:R-:W-:Y:S01]  /*f130*/  HADD2.F32 R36, -RZ, R82.reuse.H1_H1 ;  /* 0x30000052ff247230 */ /* 0x100fe20000004100 */
        /* <DEDUP_REMOVED lines=37> */
.L_x_2852:
[----:B------:R-:W-:Y:S05]  /*f390*/  BSYNC B1 ;  /* 0x0000000000017941 */ /* 0x000fea0003800000 */
.L_x_2851:
[----:B------:R-:W-:-:S13]  /*f3a0*/  ISETP.GE.AND P0, PT, R3, R0, PT ;  /* 0x000000000300720c */ /* 0x000fda0003f06270 */
[----:B------:R-:W-:Y:S05]  /*f3b0*/  @P0 BRA `(.L_x_2859) ;  /* 0x0000005400840947 */ /* 0x000fea0003800000 */
[----:B------:R-:W5:Y:S01]  /*f3c0*/  LDC R3, c[0x0][0x3f4] ;  /* 0x0000fd00ff037b82 */ /* 0x000f620000000800 */
[----:B------:R-:W-:Y:S01]  /*f3d0*/  BSSY B1, `(.L_x_2860) ;  /* 0x0000030000017945 */ /* 0x000fe20003800000 */
[-C--:B-----5:R-:W-:Y:S02]  /*f3e0*/  ISETP.GE.AND P0, PT, R214, R3.reuse, PT ;  /* 0x00000003d600720c */ /* 0x0a0fe40003f06270 */
[-C--:B------:R-:W-:Y:S02]  /*f3f0*/  ISETP.GE.AND P1, PT, R222, R3.reuse, PT ;  /* 0x00000003de00720c */ /* 0x080fe40003f26270 */
[-C--:B------:R-:W-:Y:S02]  /*f400*/  ISETP.GE.AND P2, PT, R221, R3.reuse, PT ;  /* 0x00000003dd00720c */ /* 0x080fe40003f46270 */
[----:B------:R-:W-:-:S07]  /*f410*/  ISETP.GE.AND P3, PT, R224, R3, PT ;  /* 0x00000003e000720c */ /* 0x000fce0003f66270 */
[----:B------:R-:W-:Y:S06]  /*f420*/  @P0 BRA `(.L_x_2861) ;  /* 0x0000000000a80947 */ /* 0x000fec0003800000 */
[----:B-1234-:R-:W1:Y:S01]  /*f430*/  LDS.128 R12, [R87+0x3000] ;  /* 0x00300000570c7984 */ /* 0x01ee620000000c00 */
        /* <DEDUP_REMOVED lines=10> */
[--C-:B-1----:R-:W-:Y:S02]  /*f4e0*/  HADD2.F32 R27, -RZ, R15.reuse.H1_H1 ;  /* 0x3000000fff1b7230 */ /* 0x102fe40000004100 */
[--C-:B------:R-:W-:Y:S02]  /*f4f0*/  HADD2.F32 R0, -RZ, R12.reuse.H0_H0 ;  /* 0x2000000cff007230 */ /* 0x100fe40000004100 */
[----:B------:R-:W-:Y:S02]  /*f500*/  HADD2.F32 R26, -RZ, R15.H0_H0 ;  /* 0x2000000fff1a7230 */ /* 0x000fe40000004100 */
        /* <DEDUP_REMOVED lines=28> */
.L_x_2861:
[----:B------:R-:W-:Y:S05]  /*f6d0*/  BSYNC B1 ;  /* 0x0000000000017941 */ /* 0x000fea0003800000 */
.L_x_2860:
[----:B------:R-:W-:Y:S04]  /*f6e0*/  BSSY B1, `(.L_x_2862) ;  /* 0x000002c000017945 */ /* 0x000fe80003800000 */
[----:B------:R-:W-:Y:S05]  /*f6f0*/  @P1 BRA `(.L_x_2863) ;  /* 0x0000000000a81947 */ /* 0x000fea0003800000 */
[----:B-1234-:R-:W1:Y:S01]  /*f700*/  LDS.128 R12, [R87+0x7000] ;  /* 0x00700000570c7984 */ /* 0x01ee620000000c00 */
[----:B------:R-:W-:Y:S01]  /*f710*/  SHF.R.U32.HI R26, RZ, 0x10, R25 ;  /* 0x00000010ff1a7819 */ /* 0x000fe20000011619 */
[--C-:B------:R-:W-:Y:S01]  /*f720*/  HADD2.F32 R27, -RZ, R85.reuse.H1_H1 ;  /* 0x30000055ff1b7230 */ /* 0x100fe20000004100 */
        /* <DEDUP_REMOVED lines=39> */
.L_x_2863:
[----:B------:R-:W-:Y:S05]  /*f9a0*/  BSYNC B1 ;  /* 0x0000000000017941 */ /* 0x000fea0003800000 */
.L_x_2862:
[----:B------:R-:W-:Y:S04]  /*f9b0*/  BSSY B1, `(.L_x_2864) ;  /* 0x000002c000017945 */ /* 0x000fe80003800000 */
[----:B------:R-:W-:Y:S05]  /*f9c0*/  @P2 BRA `(.L_x_2865) ;  /* 0x0000000000a82947 */ /* 0x000fea0003800000 */
[----:B-1234-:R-:W1:Y:S01]  /*f9d0*/  LDS.128 R12, [R87+0xb000] ;  /* 0x00b00000570c7984 */ /* 0x01ee620000000c00 */
[--C-:B------:R-:W-:Y:S01]  /*f9e0*/  SHF.R.U64 R28, R6, 0x10, R7.reuse ;  /* 0x00000010061c7819 */ /* 0x100fe20000001207 */
[--C-:B------:R-:W-:Y:S01]  /*f9f0*/  HADD2.F32 R21, -RZ, R73.reuse.H0_H0 ;  /* 0x20000049ff157230 */ /* 0x100fe20000004100 */
[----:B------:R-:W-:Y:S01]  /*fa00*/  SHF.R.U32.HI R6, RZ, 0x10, R7 ;  /* 0x00000010ff067819 */ /* 0x000fe20000011607 */
[----:B------:R-:W-:Y:S01]  /*fa10*/  HADD2.F32 R73, -RZ, R73.H1_H1 ;  /* 0x30000049ff497230 */ /* 0x000fe20000004100 */
[--C-:B------:R-:W-:Y:S02]  /*fa20*/  SHF.R.U32.HI R20, RZ, 0x10, R11.reuse ;  /* 0x00000010ff147819 */ /* 0x100fe4000001160b */
[----:B------:R-:W-:Y:S01]  /*fa30*/  SHF.R.U64 R26, R10, 0x10, R11 ;  /* 0x000000100a1a7819 */ /* 0x000fe2000000120b */
[----:B------:R-:W-:Y:S02]  /*fa40*/  HADD2.F32 R10, -RZ, R6.H0_H0 ;  /* 0x20000006ff0a7230 */ /* 0x000fe40000004100 */
[----:B------:R-:W-:-:S02]  /*fa50*/  HADD2.F32 R20, -RZ, R20.H0_H0 ;  /* 0x20000014ff147230 */ /* 0x000fc40000004100 */
[----:B------:R-:W-:Y:S02]  /*fa60*/  HADD2.F32 R11, -RZ, R72.H0_H0 ;  /* 0x20000048ff0b7230 */ /* 0x000fe40000004100 */
[--C-:B-1----:R-:W-:Y:S02]  /*fa70*/  HADD2.F32 R7, -RZ, R15.reuse.H0_H0 ;  /* 0x2000000fff077230 */ /* 0x102fe40000004100 */
        /* <DEDUP_REMOVED lines=11> */
[--C-:B------:R-:W-:Y:S02]  /*fb30*/  HADD2.F32 R3, -RZ, R13.reuse.H0_H0 ;  /* 0x2000000dff037230 */ /* 0x100fe40000004100 */
[C---:B------:R-:W-:Y:S01]  /*fb40*/  FFMA.FTZ R11, R0.reuse, R11, -R15 ;  /* 0x0000000b000b7223 */ /* 0x040fe2000001080f */
[----:B------:R-:W-:Y:S02]  /*fb50*/  HADD2.F32 R7, -RZ, R72.H1_H1 ;  /* 0x30000048ff077230 */ /* 0x000fe40000004100 */
[----:B------:R-:W-:Y:S01]  /*fb60*/  FFMA.FTZ R0, R0, R21, R25 ;  /* 0x0000001500007223 */ /* 0x000fe20000010019 */
[----:B------:R-:W-:-:S02]  /*fb70*/  HADD2.F32 R13, -RZ, R13.H1_H1 ;  /* 0x3000000dff0d7230 */ /* 0x000fc40000004100 */
[C---:B------:R-:W-:Y:S01]  /*fb80*/  FMUL.FTZ R21, R14.reuse, R73 ;  /* 0x000000490e157220 */ /* 0x040fe20000410000 */
[----:B------:R-:W-:Y:S02]  /*fb90*/  HADD2.F32 R12, -RZ, R26.H0_H0 ;  /* 0x2000001aff0c7230 */ /* 0x000fe40000004100 */
[-C--:B------:R-:W-:Y:S01]  /*fba0*/  FMUL.FTZ R20, R14, R7.reuse ;  /* 0x000000070e147220 */ /* 0x080fe20000410000 */
[----:B------:R-:W-:Y:S02]  /*fbb0*/  HADD2.F32 R10, -RZ, R28.H0_H0 ;  /* 0x2000001cff0a7230 */ /* 0x000fe40000004100 */
[C---:B------:R-:W-:Y:S01]  /*fbc0*/  FFMA.FTZ R21, R6.reuse, R7, -R21 ;  /* 0x0000000706157223 */ /* 0x040fe20000010815 */
[C---:B------:R-:W-:Y:S01]  /*fbd0*/  FMUL.FTZ R14, R13.reuse, R12 ;  /* 0x0000000c0d0e7220 */ /* 0x040fe20000410000 */
[----:B------:R-:W-:Y:S01]  /*fbe0*/  FFMA.FTZ R20, R6, R73, R20 ;  /* 0x0000004906147223 */ /* 0x000fe20000010014 */
[-C--:B------:R-:W-:Y:S02]  /*fbf0*/  FMUL.FTZ R15, R13, R10.reuse ;  /* 0x0000000a0d0f7220 */ /* 0x080fe40000410000 */
[----:B------:R-:W-:-:S02]  /*fc00*/  FFMA.FTZ R13, R3, R10, -R14 ;  /* 0x0000000a030d7223 */ /* 0x000fc4000001080e */
[----:B------:R-:W-:Y:S01]  /*fc10*/  FFMA.FTZ R6, R3, R12, R15 ;  /* 0x0000000c03067223 */ /* 0x000fe2000001000f */
[----:B------:R-:W-:Y:S02]  /*fc20*/  F2FP.F16.F32.PACK_AB R15, R27, R24 ;  /* 0x000000181b0f723e */ /* 0x000fe400000000ff */
[----:B------:R-:W-:Y:S02]  /*fc30*/  F2FP.F16.F32.PACK_AB R14, R20, R21 ;  /* 0x00000015140e723e */ /* 0x000fe400000000ff */
[----:B------:R-:W-:Y:S02]  /*fc40*/  F2FP.F16.F32.PACK_AB R12, R0, R11 ;  /* 0x0000000b000c723e */ /* 0x000fe400000000ff */
[----:B------:R-:W-:-:S05]  /*fc50*/  F2FP.F16.F32.PACK_AB R13, R6, R13 ;  /* 0x0000000d060d723e */ /* 0x000fca00000000ff */
[----:B------:R1:W-:Y:S02]  /*fc60*/  STS.128 [R87+0xb000], R12 ;  /* 0x00b0000c57007388 */ /* 0x0003e40000000c00 */
.L_x_2865:
[----:B------:R-:W-:Y:S05]  /*fc70*/  BSYNC B1 ;  /* 0x0000000000017941 */ /* 0x000fea0003800000 */
.L_x_2864:
[----:B------:R-:W-:Y:S05]  /*fc80*/  @P3 BRA `(.L_x_2859) ;  /* 0x0000004c00503947 */ /* 0x000fea0003800000 */
[----:B-1234-:R-:W1:Y:S01]  /*fc90*/  LDS.128 R12, [R87+0xf000] ;  /* 0x00f00000570c7984 */ /* 0x01ee620000000c00 */
[--C-:B------:R-:W-:Y:S01]  /*fca0*/  SHF.R.U64 R24, R8, 0x10, R9.reuse ;  /* 0x0000001008187819 */ /* 0x100fe20000001209 */
[----:B------:R-:W-:Y:S01]  /*fcb0*/  HADD2.F32 R7, -RZ, R66.H0_H0 ;  /* 0x20000042ff077230 */ /* 0x000fe20000004100 */
[----:B------:R-:W-:Y:S01]  /*fcc0*/  SHF.R.U32.HI R8, RZ, 0x10, R9 ;  /* 0x00000010ff087819 */ /* 0x000fe20000011609 */
[--C-:B------:R-:W-:Y:S01]  /*fcd0*/  HADD2.F32 R9, -RZ, R67.reuse.H0_H0 ;  /* 0x20000043ff097230 */ /* 0x100fe20000004100 */
[--C-:B------:R-:W-:Y:S01]  /*fce0*/  SHF.R.U32.HI R6, RZ, 0x10, R5.reuse ;  /* 0x00000010ff067819 */ /* 0x100fe20000011605 */
[----:B------:R-:W-:Y:S01]  /*fcf0*/  HADD2.F32 R67, -RZ, R67.H1_H1 ;  /* 0x30000043ff437230 */ /* 0x000fe20000004100 */
[----:B------:R-:W-:Y:S01]  /*fd00*/  SHF.R.U64 R25, R4, 0x10, R5 ;  /* 0x0000001004197819 */ /* 0x000fe20000001205 */
[----:B------:R-:W-:Y:S02]  /*fd10*/  HADD2.F32 R8, -RZ, R8.H0_H0 ;  /* 0x20000008ff087230 */ /* 0x000fe40000004100 */
[----:B------:R-:W-:-:S02]  /*fd20*/  HADD2.F32 R6, -RZ, R6.H0_H0 ;  /* 0x20000006ff067230 */ /* 0x000fc40000004100 */
[--C-:B-1----:R-:W-:Y:S02]  /*fd30*/  HADD2.F32 R5, -RZ, R15.reuse.H0_H0 ;  /* 0x2000000fff057230 */ /* 0x102fe40000004100 */
[----:B------:R-:W-:Y:S02]  /*fd40*/  HADD2.F32 R15, -RZ, R15.H1_H1 ;  /* 0x3000000fff0f7230 */ /* 0x000fe40000004100 */
[--C-:B------:R-:W-:Y:S02]  /*fd50*/  HADD2.F32 R0, -RZ, R12.reuse.H0_H0 ;  /* 0x2000000cff007230 */ /* 0x100fe40000004100 */
[----:B------:R-:W-:Y:S02]  /*fd60*/  HADD2.F32 R12, -RZ, R12.H1_H1 ;  /* 0x3000000cff0c7230 */ /* 0x000fe40000004100 */
[C---:B------:R-:W-:Y:S01]  /*fd70*/  FMUL.FTZ R10, R15.reuse, R8 ;  /* 0x000000080f0a7220 */ /* 0x040fe20000410000 */
[----:B------:R-:W-:Y:S01]  /*fd80*/  FMUL.FTZ R15, R15, R6 ;  /* 0x000000060f0f7220 */ /* 0x000fe20000410000 */
[----:B------:R-:W-:-:S02]  /*fd90*/  HADD2.F32 R4, -RZ, R14.H0_H0 ;  /* 0x2000000eff047230 */ /* 0x000fc40000004100 */
[--C-:B------:R-:W-:Y:S02]  /*fda0*/  HADD2.F32 R3, -RZ, R13.reuse.H0_H0 ;  /* 0x2000000dff037230 */ /* 0x100fe40000004100 */
[C---:B------:R-:W-:Y:S01]  /*fdb0*/  FFMA.FTZ R21, R5.reuse, R8, R15 ;  /* 0x0000000805157223 */ /* 0x040fe2000001000f */
[----:B------:R-:W-:Y:S02]  /*fdc0*/  HADD2.F32 R14, -RZ, R14.H1_H1 ;  /* 0x3000000eff0e7230 */ /* 0x000fe40000004100 */
[C---:B------:R-:W-:Y:S01]  /*fdd0*/  FMUL.FTZ R11, R12.reuse, R9 ;  /* 0x000000090c0b7220 */ /* 0x040fe20000410000 */
[----:B------:R-:W-:Y:S02]  /*fde0*/  HADD2.F32 R13, -RZ, R13.H1_H1 ;  /* 0x3000000dff0d7230 */ /* 0x000fe40000004100 */
[----:B------:R-:W-:Y:S01]  /*fdf0*/  FFMA.FTZ R20, R5, R6, -R10 ;  /* 0x0000000605147223 */ /* 0x000fe2000001080a */
[----:B------:R-:W-:Y:S02]  /*fe00*/  HADD2.F32 R8, -RZ, R24.H0_H0 ;  /* 0x20000018ff087230 */ /* 0x000fe40000004100 */
[----:B------:R-:W-:Y:S01]  /*fe10*/  FMUL.FTZ R15, R12, R7 ;  /* 0x000000070c0f7220 */ /* 0x000fe20000410000 */
[----:B------:R-:W-:-:S02]  /*fe20*/  HADD2.F32 R5, -RZ, R66.H1_H1 ;  /* 0x30000042ff057230 */ /* 0x000fc40000004100 */
[----:B------:R-:W-:Y:S01]  /*fe30*/  FFMA.FTZ R11, R0, R7, -R11 ;  /* 0x00000007000b7223 */ /* 0x000fe2000001080b */
[----:B------:R-:W-:Y:S02]  /*fe40*/  HADD2.F32 R6, -RZ, R25.H0_H0 ;  /* 0x20000019ff067230 */ /* 0x000fe40000004100 */
[C---:B------:R-:W-:Y:S01]  /*fe50*/  FMUL.FTZ R7, R14.reuse, R67 ;  /* 0x000000430e077220 */ /* 0x040fe20000410000 */
[C---:B------:R-:W-:Y:S01]  /*fe60*/  FMUL.FTZ R10, R13.reuse, R8 ;  /* 0x000000080d0a7220 */ /* 0x040fe20000410000 */
[----:B------:R-:W-:Y:S01]  /*fe70*/  FMUL.FTZ R14, R14, R5 ;  /* 0x000000050e0e7220 */ /* 0x000fe20000410000 */
[----:B------:R-:W-:Y:S01]  /*fe80*/  FFMA.FTZ R0, R0, R9, R15 ;  /* 0x0000000900007223 */ /* 0x000fe2000001000f */
        /* <DEDUP_REMOVED lines=9> */
[----:B------:R1:W-:Y:S01]  /*ff20*/  STS.128 [R87+0xf000], R4 ;  /* 0x00f0000457007388 */ /* 0x0003e20000000c00 */
[----:B------:R-:W-:Y:S05]  /*ff30*/  BRA `(.L_x_2859) ;  /* 0x0000004800a47947 */ /* 0x000fea0003800000 */
.L_x_2820:
[----:B------:R-:W0:Y:S01]  /*ff40*/  LDC R86, c[0x0][0x448] ;  /* 0x00011200ff567b82 */ /* 0x000e220000000800 */
[----:B------:R-:W-:Y:S01]  /*ff50*/  ULDC.64 UR4, c[0x0][0x3f8] ;  /* 0x0000fe0000047ab9 */ /* 0x000fe20000000a00 */
[----:B------:R-:W-:Y:S01]  /*ff60*/  ULDC.64 UR6, c[0x0][0x408] ;  /* 0x0001020000067ab9 */ /* 0x000fe20000000a00 */
[----:B------:R-:W-:Y:S02]  /*ff70*/  IMAD.MOV.U32 R25, RZ, RZ, R29 ;  /* 0x000000ffff197224 */ /* 0x000fe400078e001d */
        /* <DEDUP_REMOVED lines=12> */
[----:B------:R-:W-:Y:S01]  /*10040*/  IMAD.WIDE.U32 R26, R7, UR6, R26 ;  /* 0x00000006071a7c25 */ /* 0x000fe2000f8e001a */
[----:B------:R-:W-:Y:S01]  /*10050*/  LEA R5, P0, R24, UR4, 0x1 ;  /* 0x0000000418057c11 */ /* 0x000fe2000f8008ff */
[----:B------:R-:W-:Y:S01]  /*10060*/  UMOV UR4, 0xffffffff ;  /* 0xffffffff00047882 */ /* 0x000fe20000000000 */
[----:B------:R-:W-:Y:S01]  /*10070*/  IADD3 R9, R25, R9, RZ ;  /* 0x0000000919097210 */ /* 0x000fe20007ffe0ff */
[----:B------:R-:W-:Y:S01]  /*10080*/  IMAD R7, R7, UR7, R4 ;  /* 0x0000000707077c24 */ /* 0x000fe2000f8e0204 */
[----:B------:R-:W-:-:S02]  /*10090*/  ULDC.64 UR6, c[0x0][0x400] ;  /* 0x0001000000067ab9 */ /* 0x000fc40000000a00 */
[----:B------:R-:W-:Y:S01]  /*100a0*/  LEA R4, P1, R26, UR6, 0x1 ;  /* 0x000000061a047c11 */ /* 0x000fe2000f8208ff */
[----:B------:R-:W-:Y:S01]  /*100b0*/  IMAD.IADD R7, R27, 0x1, R7 ;  /* 0x000000011b077824 */ /* 0x000fe200078e0207 */
[----:B------:R-:W-:-:S04]  /*100c0*/  LEA.HI.X R8, R24, UR5, R9, 0x1, P0 ;  /* 0x0000000518087c11 */ /* 0x000fc800080f0c09 */
[----:B------:R-:W-:Y:S01]  /*100d0*/  LEA.HI.X R9, R26, UR7, R7, 0x1, P1 ;  /* 0x000000071a097c11 */ /* 0x000fe200088f0c07 */
[----:B------:R-:W-:Y:S06]  /*100e0*/  BRA.DIV UR4, `(.L_x_2866) ;  /* 0x000001fa04fc7947 */ /* 0x000fec000b800000 */
[----:B------:R0:W1:Y:S04]  /*100f0*/  SHFL.IDX PT, R6, R8, RZ, 0x181f ;  /* 0x00181fff08067589 */ /* 0x00006800000e0000 */
[----:B------:R0:W2:Y:S04]  /*10100*/  SHFL.IDX PT, R7, R5, RZ, 0x181f ;  /* 0x00181fff05077589 */ /* 0x0000a800000e0000 */
[----:B------:R0:W3:Y:S04]  /*10110*/  SHFL.IDX PT, R10, R9, RZ, 0x181f ;  /* 0x00181fff090a7589 */ /* 0x0000e800000e0000 */
[----:B------:R0:W4:Y:S02]  /*10120*/  SHFL.IDX PT, R14, R4, RZ, 0x181f ;  /* 0x00181fff040e7589 */ /* 0x00012400000e0000 */
.L_x_3155:
        /* <DEDUP_REMOVED lines=18> */
[----:B------:R-:W-:-:S08]  /*10250*/  ULDC.64 UR6, c[0x0][0x208] ;  /* 0x0000820000067ab9 */ /* 0x000fd00000000a00 */
[C---:B------:R-:W-:Y:S01]  /*10260*/  @!P4 IMAD.SHL.U32 R20, R16.reuse, 0x2, RZ ;  /* 0x000000021014c824 */ /* 0x040fe200078e00ff */
[----:B------:R-:W-:-:S03]  /*10270*/  @!P4 SHF.L.U64.HI R11, R16, 0x1, R17 ;  /* 0x00000001100bc819 */ /* 0x000fc60000010211 */
[----:B------:R-:W-:Y:S01]  /*10280*/  @!P5 IMAD.SHL.U32 R15, R23, 0x2, RZ ;  /* 0x00000002170fd824 */ /* 0x000fe200078e00ff */
[CC--:B--2---:R-:W-:Y:S02]  /*10290*/  @!P4 IADD3 R12, P0, R7.reuse, R20.reuse, RZ ;  /* 0x00000014070cc210 */ /* 0x0c4fe40007f1e0ff */
[C---:B----4-:R-:W-:Y:S02]  /*102a0*/  @!P4 IADD3 R20, P1, R14.reuse, R20, RZ ;  /* 0x000000140e14c210 */ /* 0x050fe40007f3e0ff */
[-C--:B------:R-:W-:Y:S02]  /*102b0*/  @!P5 IADD3 R24, P2, R7, R15.reuse, RZ ;  /* 0x0000000f0718d210 */ /* 0x080fe40007f5e0ff */
[----:B------:R-:W-:Y:S02]  /*102c0*/  @!P5 IADD3 R14, P3, R14, R15, RZ ;  /* 0x0000000f0e0ed210 */ /* 0x000fe40007f7e0ff */
[----:B------:R-:W-:Y:S02]  /*102d0*/  CS2R R58, SRZ ;  /* 0x00000000003a7805 */ /* 0x000fe4000001ff00 */
[----:B------:R-:W-:-:S02]  /*102e0*/  @!P5 SHF.L.U64.HI R7, R23, 0x1, R216 ;  /* 0x000000011707d819 */ /* 0x000fc400000102d8 */
[----:B------:R-:W-:Y:S02]  /*102f0*/  CS2R R56, SRZ ;  /* 0x0000000000387805 */ /* 0x000fe4000001ff00 */
[----:B------:R-:W-:Y:S02]  /*10300*/  CS2R R70, SRZ ;  /* 0x0000000000467805 */ /* 0x000fe4000001ff00 */
[----:B------:R-:W-:Y:S02]  /*10310*/  CS2R R68, SRZ ;  /* 0x0000000000447805 */ /* 0x000fe4000001ff00 */
[----:B------:R-:W-:Y:S02]  /*10320*/  CS2R R62, SRZ ;  /* 0x00000000003e7805 */ /* 0x000fe4000001ff00 */
[----:B------:R-:W-:Y:S02]  /*10330*/  CS2R R60, SRZ ;  /* 0x00000000003c7805 */ /* 0x000fe4000001ff00 */
[----:B-1----:R-:W-:Y:S01]  /*10340*/  @!P4 IADD3.X R13, R6, R11, RZ, P0, !PT ;  /* 0x0000000b060dc210 */ /* 0x002fe200007fe4ff */
[----:B---3--:R-:W-:-:S02]  /*10350*/  @!P4 IMAD.X R21, R10, 0x1, R11, P1 ;  /* 0x000000010a15c824 */ /* 0x008fc400008e060b */
[--C-:B------:R-:W-:Y:S02]  /*10360*/  @!P5 IMAD.X R25, R6, 0x1, R7.reuse, P2 ;  /* 0x000000010619d824 */ /* 0x100fe400010e0607 */
[----:B------:R-:W-:Y:S01]  /*10370*/  @!P5 IMAD.X R15, R10, 0x1, R7, P3 ;  /* 0x000000010a0fd824 */ /* 0x000fe200018e0607 */
[----:B------:R1:W5:Y:S04]  /*10380*/  @!P4 LD.E.128 R64, desc[UR6][R12.64] ;  /* 0x000000060c40c980 */ /* 0x000368000c101d00 */
[----:B------:R1:W5:Y:S04]  /*10390*/  @!P4 LD.E.128 R56, desc[UR6][R20.64] ;  /* 0x000000061438c980 */ /* 0x000368000c101d00 */
[----:B------:R1:W5:Y:S04]  /*103a0*/  @!P5 LD.E.128 R68, desc[UR6][R24.64] ;  /* 0x000000061844d980 */ /* 0x000368000c101d00 */
[----:B------:R1:W5:Y:S02]  /*103b0*/  @!P5 LD.E.128 R60, desc[UR6][R14.64] ;  /* 0x000000060e3cd980 */ /* 0x000364000c101d00 */
.L_x_2868:
[----:B------:R-:W-:Y:S05]  /*103c0*/  BSYNC B1 ;  /* 0x0000000000017941 */ /* 0x000fea0003800000 */
.L_x_2867:
[----:B--2--5:R-:W-:Y:S01]  /*103d0*/  IMAD.MOV.U32 R7, RZ, RZ, R71 ;  /* 0x000000ffff077224 */ /* 0x024fe200078e0047 */
[----:B-1----:R-:W-:Y:S01]  /*103e0*/  MOV R6, R70 ;  /* 0x0000004600067202 */ /* 0x002fe20000000f00 */
[----:B---3--:R-:W-:Y:S01]  /*103f0*/  IMAD.MOV.U32 R10, RZ, RZ, R68 ;  /* 0x000000ffff0a7224 */ /* 0x008fe200078e0044 */
[----:B------:R-:W-:Y:S01]  /*10400*/  UMOV UR4, 0xffffffff ;  /* 0xffffffff00047882 */ /* 0x000fe20000000000 */
[----:B------:R-:W-:Y:S01]  /*10410*/  IMAD.MOV.U32 R11, RZ, RZ, R69 ;  /* 0x000000ffff0b7224 */ /* 0x000fe200078e0045 */
[----:B------:R-:W-:Y:S01]  /*10420*/  PRMT R113, R6, 0x5410, R7 ;  /* 0x0000541006717816 */ /* 0x000fe20000000007 */
[----:B------:R-:W-:Y:S01]  /*10430*/  IMAD.MOV.U32 R7, RZ, RZ, R67 ;  /* 0x000000ffff077224 */ /* 0x000fe200078e0043 */
[----:B------:R-:W-:Y:S02]  /*10440*/  MOV R6, R66 ;  /* 0x0000004200067202 */ /* 0x000fe40000000f00 */
[----:B------:R-:W-:Y:S02]  /*10450*/  CS2R R54, SRZ ;  /* 0x0000000000367805 */ /* 0x000fe4000001ff00 */
        /* <DEDUP_REMOVED lines=15> */
[----:B------:R-:W-:-:S03]  /*10550*/  IMAD.MOV.U32 R11, RZ, RZ, R57 ;  /* 0x000000ffff0b7224 */ /* 0x000fc600078e0039 */
        /* <DEDUP_REMOVED lines=8> */
.L_x_3161:
        /* <DEDUP_REMOVED lines=20> */
[CC--:B---3--:R-:W-:Y:S02]  /*10720*/  @!P4 IADD3 R12, P0, R7.reuse, R20.reuse, RZ ;  /* 0x00000014070cc210 */ /* 0x0c8fe40007f1e0ff */
[C---:B----4-:R-:W-:Y:S02]  /*10730*/  @!P4 IADD3 R20, P1, R14.reuse, R20, RZ ;  /* 0x000000140e14c210 */ /* 0x050fe40007f3e0ff */
[-C--:B------:R-:W-:Y:S02]  /*10740*/  @!P5 IADD3 R24, P2, R7, R15.reuse, RZ ;  /* 0x0000000f0718d210 */ /* 0x080fe40007f5e0ff */
[----:B------:R-:W-:Y:S02]  /*10750*/  CS2R R42, SRZ ;  /* 0x00000000002a7805 */ /* 0x000fe4000001ff00 */
[----:B------:R-:W-:Y:S02]  /*10760*/  @!P5 IADD3 R14, P3, R14, R15, RZ ;  /* 0x0000000f0e0ed210 */ /* 0x000fe40007f7e0ff */
[----:B------:R-:W-:-:S02]  /*10770*/  CS2R R40, SRZ ;  /* 0x0000000000287805 */ /* 0x000fc4000001ff00 */
[----:B------:R-:W-:Y:S02]  /*10780*/  @!P5 SHF.L.U64.HI R7, R23, 0x1, R216 ;  /* 0x000000011707d819 */ /* 0x000fe400000102d8 */
[----:B------:R-:W-:Y:S02]  /*10790*/  CS2R R54, SRZ ;  /* 0x0000000000367805 */ /* 0x000fe4000001ff00 */
[----:B------:R-:W-:Y:S02]  /*107a0*/  CS2R R52, SRZ ;  /* 0x0000000000347805 */ /* 0x000fe4000001ff00 */
[----:B------:R-:W-:Y:S02]  /*107b0*/  CS2R R46, SRZ ;  /* 0x00000000002e7805 */ /* 0x000fe4000001ff00 */
[----:B------:R-:W-:Y:S01]  /*107c0*/  CS2R R44, SRZ ;  /* 0x00000000002c7805 */ /* 0x000fe2000001ff00 */
[----:B--2---:R-:W-:Y:S01]  /*107d0*/  @!P4 IMAD.X R13, R6, 0x1, R11, P0 ;  /* 0x00000001060dc824 */ /* 0x004fe200000e060b */
[----:B0-----:R-:W-:Y:S01]  /*107e0*/  @!P4 IADD3.X R21, R10, R11, RZ, P1, !PT ;  /* 0x0000000b0a15c210 */ /* 0x001fe20000ffe4ff */
[----:B------:R-:W-:-:S02]  /*107f0*/  @!P5 IMAD.X R25, R6, 0x1, R7, P2 ;  /* 0x000000010619d824 */ /* 0x000fc400010e0607 */
[----:B------:R-:W-:Y:S01]  /*10800*/  @!P5 IMAD.X R15, R10, 0x1, R7, P3 ;  /* 0x000000010a0fd824 */ /* 0x000fe200018e0607 */
[----:B------:R0:W5:Y:S04]  /*10810*/  @!P4 LD.E.128 R48, desc[UR6][R12.64] ;  /* 0x000000060c30c980 */ /* 0x000168000c101d00 */
[----:B------:R0:W5:Y:S04]  /*10820*/  @!P4 LD.E.128 R40, desc[UR6][R20.64] ;  /* 0x000000061428c980 */ /* 0x000168000c101d00 */
[----:B------:R0:W5:Y:S04]  /*10830*/  @!P5 LD.E.128 R52, desc[UR6][R24.64] ;  /* 0x000000061834d980 */ /* 0x000168000c101d00 */
[----:B------:R0:W5:Y:S02]  /*10840*/  @!P5 LD.E.128 R44, desc[UR6][R14.64] ;  /* 0x000000060e2cd980 */ /* 0x000164000c101d00 */
.L_x_2871:
[----:B------:R-:W-:Y:S05]  /*10850*/  BSYNC B1 ;  /* 0x0000000000017941 */ /* 0x000fea0003800000 */
.L_x_2870:
        /* <DEDUP_REMOVED lines=30> */
.L_x_3167:
        /* <DEDUP_REMOVED lines=17> */
[----:B------:R-:W-:Y:S01]  /*10b50*/  CS2R R34, SRZ ;  /* 0x0000000000227805 */ /* 0x000fe2000001ff00 */
[----:B------:R-:W-:-:S06]  /*10b60*/  ULDC.64 UR6, c[0x0][0x208] ;  /* 0x0000820000067ab9 */ /* 0x000fcc0000000a00 */
[----:B------:R-:W-:-:S04]  /*10b70*/  @!P4 SHF.L.U32 R12, R16, 0x1, RZ ;  /* 0x00000001100cc819 */ /* 0x000fc800000006ff */
[----:B------:R-:W-:Y:S01]  /*10b80*/  @!P5 IMAD.SHL.U32 R15, R23, 0x2, RZ ;  /* 0x00000002170fd824 */ /* 0x000fe200078e00ff */
[----:B------:R-:W-:Y:S02]  /*10b90*/  @!P4 SHF.L.U64.HI R11, R16, 0x1, R17 ;  /* 0x00000001100bc819 */ /* 0x000fe40000010211 */
[CC--:B---3--:R-:W-:Y:S02]  /*10ba0*/  @!P4 IADD3 R74, P0, R7.reuse, R12.reuse, RZ ;  /* 0x0000000c074ac210 */ /* 0x0c8fe40007f1e0ff */
[C---:B0-----:R-:W-:Y:S02]  /*10bb0*/  @!P4 IADD3 R12, P1, R14.reuse, R12, RZ ;  /* 0x0000000c0e0cc210 */ /* 0x041fe40007f3e0ff */
[-C--:B------:R-:W-:Y:S02]  /*10bc0*/  @!P5 IADD3 R20, P2, R7, R15.reuse, RZ ;  /* 0x0000000f0714d210 */ /* 0x080fe40007f5e0ff */
[----:B------:R-:W-:Y:S02]  /*10bd0*/  CS2R R32, SRZ ;  /* 0x0000000000207805 */ /* 0x000fe4000001ff00 */
[----:B------:R-:W-:-:S02]  /*10be0*/  @!P5 IADD3 R14, P3, R14, R15, RZ ;  /* 0x0000000f0e0ed210 */ /* 0x000fc40007f7e0ff */
[----:B------:R-:W-:Y:S02]  /*10bf0*/  CS2R R24, SRZ ;  /* 0x0000000000187805 */ /* 0x000fe4000001ff00 */
[----:B------:R-:W-:Y:S02]  /*10c00*/  @!P5 SHF.L.U64.HI R7, R23, 0x1, R216 ;  /* 0x000000011707d819 */ /* 0x000fe400000102d8 */
[----:B------:R-:W-:Y:S02]  /*10c10*/  CS2R R26, SRZ ;  /* 0x00000000001a7805 */ /* 0x000fe4000001ff00 */
[----:B------:R-:W-:Y:S02]  /*10c20*/  CS2R R38, SRZ ;  /* 0x0000000000267805 */ /* 0x000fe4000001ff00 */
[----:B------:R-:W-:Y:S01]  /*10c30*/  CS2R R36, SRZ ;  /* 0x0000000000247805 */ /* 0x000fe2000001ff00 */
[C-C-:B--2---:R-:W-:Y:S01]  /*10c40*/  @!P4 IMAD.X R75, R6.reuse, 0x1, R11.reuse, P0 ;  /* 0x00000001064bc824 */ /* 0x144fe200000e060b */
[----:B------:R-:W-:Y:S01]  /*10c50*/  @!P5 IADD3.X R21, R6, R7, RZ, P2, !PT ;  /* 0x000000070615d210 */ /* 0x000fe200017fe4ff */
[----:B------:R-:W-:-:S02]  /*10c60*/  @!P4 IMAD.X R13, R10, 0x1, R11, P1 ;  /* 0x000000010a0dc824 */ /* 0x000fc400008e060b */
[----:B------:R-:W-:Y:S01]  /*10c70*/  @!P5 IMAD.X R15, R10, 0x1, R7, P3 ;  /* 0x000000010a0fd824 */ /* 0x000fe200018e0607 */
[----:B------:R0:W5:Y:S04]  /*10c80*/  @!P4 LD.E.128 R28, desc[UR6][R74.64] ;  /* 0x000000064a1cc980 */ /* 0x000168000c101d00 */
[----:B------:R0:W5:Y:S04]  /*10c90*/  @!P4 LD.E.128 R32, desc[UR6][R12.64] ;  /* 0x000000060c20c980 */ /* 0x000168000c101d00 */
[----:B------:R0:W5:Y:S04]  /*10ca0*/  @!P5 LD.E.128 R24, desc[UR6][R20.64] ;  /* 0x000000061418d980 */ /* 0x000168000c101d00 */
[----:B------:R0:W5:Y:S02]  /*10cb0*/  @!P5 LD.E.128 R36, desc[UR6][R14.64] ;  /* 0x000000060e24d980 */ /* 0x000164000c101d00 */
.L_x_2874:
[----:B------:R-:W-:Y:S05]  /*10cc0*/  BSYNC B1 ;  /* 0x0000000000017941 */ /* 0x000fea0003800000 */
.L_x_2873:
        /* <DEDUP_REMOVED lines=31> */
.L_x_3173:
[----:B------:R-:W5:Y:S01]  /*10ec0*/  LDL R13, [R1+0x88] ;  /* 0x00008800010d7983 */ /* 0x000f620000100800 */
[----:B------:R-:W-:Y:S01]  /*10ed0*/  VIADD R73, R73, 0x60 ;  /* 0x0000006049497836 */ /* 0x000fe20000000000 */
[----:B------:R-:W-:Y:S01]  /*10ee0*/  BSSY B1, `(.L_x_2876) ;  /* 0x000002a000017945 */ /* 0x000fe20003800000 */
[----:B01--4-:R-:W-:Y:S02]  /*10ef0*/  CS2R R4, SRZ ;  /* 0x0000000000047805 */ /* 0x013fe4000001ff00 */
[----:B------:R-:W-:Y:S02]  /*10f00*/  CS2R R10, SRZ ;  /* 0x00000000000a7805 */ /* 0x000fe4000001ff00 */
[----:B------:R-:W-:Y:S02]  /*10f10*/  CS2R R14, SRZ ;  /* 0x00000000000e7805 */ /* 0x000fe4000001ff00 */
[----:B------:R-:W-:Y:S02]  /*10f20*/  ISETP.GE.AND P0, PT, R73, R86, PT ;  /* 0x000000564900720c */ /* 0x000fe40003f06270 */
[----:B------:R-:W-:-:S02]  /*10f30*/  CS2R R72, SRZ ;  /* 0x0000000000487805 */ /* 0x000fc4000001ff00 */
[----:B------:R-:W-:Y:S02]  /*10f40*/  CS2R R74, SRZ ;  /* 0x00000000004a7805 */ /* 0x000fe4000001ff00 */
[----:B-----5:R-:W-:-:S04]  /*10f50*/  LEA.HI R8, R13, R13, RZ, 0x1 ;  /* 0x0000000d0d087211 */ /* 0x020fc800078f08ff */
        /* <DEDUP_REMOVED lines=14> */
[C---:B------:R-:W-:Y:S02]  /*11040*/  @!P4 SHF.L.U32 R78, R16.reuse, 0x1, RZ ;  /* 0x00000001104ec819 */ /* 0x040fe400000006ff */
[C---:B---3--:R-:W-:Y:S02]  /*11050*/  @!P5 IADD3 R80, P2, R21.reuse, R82, RZ ;  /* 0x000000521550d210 */ /* 0x048fe40007f5e0ff */
[-C--:B------:R-:W-:Y:S02]  /*11060*/  @!P4 IADD3 R90, P0, R21, R78.reuse, RZ ;  /* 0x0000004e155ac210 */ /* 0x080fe40007f1e0ff */
[----:B------:R-:W-:Y:S02]  /*11070*/  @!P4 SHF.L.U64.HI R5, R16, 0x1, R17 ;  /* 0x000000011005c819 */ /* 0x000fe40000010211 */
[C---:B------:R-:W-:Y:S02]  /*11080*/  @!P4 IADD3 R78, P1, R77.reuse, R78, RZ ;  /* 0x0000004e4d4ec210 */ /* 0x040fe40007f3e0ff */
[----:B------:R-:W-:Y:S01]  /*11090*/  @!P5 IADD3 R82, P3, R77, R82, RZ ;  /* 0x000000524d52d210 */ /* 0x000fe20007f7e0ff */
[C-C-:B--2---:R-:W-:Y:S01]  /*110a0*/  @!P4 IMAD.X R91, R20.reuse, 0x1, R5.reuse, P0 ;  /* 0x00000001145bc824 */ /* 0x144fe200000e0605 */
[----:B------:R-:W-:Y:S01]  /*110b0*/  @!P5 IADD3.X R81, R20, R7, RZ, P2, !PT ;  /* 0x000000071451d210 */ /* 0x000fe200017fe4ff */
[C---:B------:R-:W-:Y:S01]  /*110c0*/  @!P4 IMAD.X R79, R76.reuse, 0x1, R5, P1 ;  /* 0x000000014c4fc824 */ /* 0x040fe200008e0605 */
[----:B------:R-:W-:Y:S01]  /*110d0*/  CS2R R10, SRZ ;  /* 0x00000000000a7805 */ /* 0x000fe2000001ff00 */
[----:B------:R-:W-:Y:S01]  /*110e0*/  @!P5 IMAD.X R83, R76, 0x1, R7, P3 ;  /* 0x000000014c53d824 */ /* 0x000fe200018e0607 */
[----:B------:R-:W-:-:S02]  /*110f0*/  CS2R R8, SRZ ;  /* 0x0000000000087805 */ /* 0x000fc4000001ff00 */
[----:B------:R-:W-:Y:S02]  /*11100*/  CS2R R72, SRZ ;  /* 0x0000000000487805 */ /* 0x000fe4000001ff00 */
[----:B------:R-:W-:Y:S02]  /*11110*/  CS2R R74, SRZ ;  /* 0x00000000004a7805 */ /* 0x000fe4000001ff00 */
[----:B------:R-:W-:Y:S02]  /*11120*/  CS2R R6, SRZ ;  /* 0x0000000000067805 */ /* 0x000fe4000001ff00 */
[----:B------:R-:W-:Y:S01]  /*11130*/  CS2R R4, SRZ ;  /* 0x0000000000047805 */ /* 0x000fe2000001ff00 */
[----:B------:R0:W5:Y:S04]  /*11140*/  @!P4 LD.E.128 R12, desc[UR6][R90.64] ;  /* 0x000000065a0cc980 */ /* 0x000168000c101d00 */
[----:B------:R0:W5:Y:S04]  /*11150*/  @!P4 LD.E.128 R8, desc[UR6][R78.64] ;  /* 0x000000064e08c980 */ /* 0x000168000c101d00 */
[----:B------:R0:W5:Y:S04]  /*11160*/  @!P5 LD.E.128 R72, desc[UR6][R80.64] ;  /* 0x000000065048d980 */ /* 0x000168000c101d00 */
[----:B------:R0:W5:Y:S02]  /*11170*/  @!P5 LD.E.128 R4, desc[UR6][R82.64] ;  /* 0x000000065204d980 */ /* 0x000164000c101d00 */
.L_x_2877:
[----:B------:R-:W-:Y:S05]  /*11180*/  BSYNC B1 ;  /* 0x0000000000017941 */ /* 0x000fea0003800000 */
.L_x_2876:
[----:B0-----:R-:W4:Y:S01]  /*11190*/  LDL R78, [R1+0x68] ;  /* 0x00006800014e7983 */ /* 0x001f220000100800 */
[----:B------:R-:W0:Y:S01]  /*111a0*/  SYNCS.PHASECHK.TRANS64.TRYWAIT P0, [R22+URZ+0x38800], R85 ;  /* 0x03880055160075a7 */ /* 0x000e22000800017f */
[----:B--2--5:R-:W-:Y:S01]  /*111b0*/  IMAD.MOV.U32 R20, RZ, RZ, R6 ;  /* 0x000000ffff147224 */ /* 0x024fe200078e0006 */
[----:B------:R-:W-:Y:S01]  /*111c0*/  BSSY B1, `(.L_x_2878) ;  /* 0x000001f000017945 */ /* 0x000fe20003800000 */
[----:B---3--:R-:W-:Y:S02]  /*111d0*/  IMAD.MOV.U32 R21, RZ, RZ, R7 ;  /* 0x000000ffff157224 */ /* 0x008fe400078e0007 */
[----:B------:R-:W-:Y:S02]  /*111e0*/  IMAD.MOV.U32 R76, RZ, RZ, R5 ;  /* 0x000000ffff4c7224 */ /* 0x000fe400078e0005 */
[----:B------:R-:W-:Y:S01]  /*111f0*/  IMAD.MOV.U32 R77, RZ, RZ, R10 ;  /* 0x000000ffff4d7224 */ /* 0x000fe200078e000a */
[----:B------:R-:W-:Y:S02]  /*11200*/  PRMT R88, R20, 0x5410, R21 ;  /* 0x0000541014587816 */ /* 0x000fe40000000015 */
[----:B------:R-:W-:-:S02]  /*11210*/  MOV R20, R4 ;  /* 0x0000000400147202 */ /* 0x000fc40000000f00 */
[----:B------:R-:W-:Y:S02]  /*11220*/  MOV R21, R8 ;  /* 0x0000000800157202 */ /* 0x000fe40000000f00 */
        /* <DEDUP_REMOVED lines=9> */
[----:B------:R-:W-:-:S02]  /*112c0*/  MOV R21, R14 ;  /* 0x0000000e00157202 */ /* 0x000fc40000000f00 */
[----:B------:R-:W-:Y:S02]  /*112d0*/  PRMT R99, R77, 0x7610, R99 ;  /* 0x000076104d637816 */ /* 0x000fe40000000063 */
[----:B------:R-:W-:Y:S01]  /*112e0*/  PRMT R100, R21, 0x5410, R76 ;  /* 0x0000541015647816 */ /* 0x000fe2000000004c */
[----:B------:R-:W-:Y:S01]  /*112f0*/  IMAD.MOV.U32 R21, RZ, RZ, R72 ;  /* 0x000000ffff157224 */ /* 0x000fe200078e0048 */
[----:B------:R-:W-:Y:S01]  /*11300*/  PRMT R99, R99, 0x5410, R20 ;  /* 0x0000541063637816 */ /* 0x000fe20000000014 */
[----:B------:R-:W-:Y:S01]  /*11310*/  IMAD.MOV.U32 R76, RZ, RZ, R73 ;  /* 0x000000ffff4c7224 */ /* 0x000fe200078e0049 */
[----:B------:R-:W-:Y:S02]  /*11320*/  MOV R77, R74 ;  /* 0x0000004a004d7202 */ /* 0x000fe40000000f00 */
[----:B------:R-:W-:Y:S02]  /*11330*/  SHF.R.S32.HI R20, RZ, 0x1f, R213 ;  /* 0x0000001fff147819 */ /* 0x000fe400000114d5 */
[----:B------:R-:W-:Y:S01]  /*11340*/  PRMT R91, R21, 0x5410, R76 ;  /* 0x00005410155b7816 */ /* 0x000fe2000000004c */
[----:B------:R-:W-:Y:S01]  /*11350*/  IMAD.MOV.U32 R76, RZ, RZ, R75 ;  /* 0x000000ffff4c7224 */ /* 0x000fe200078e004b */
[----:B------:R-:W-:-:S02]  /*11360*/  PRMT R92, R77, 0x7610, R92 ;  /* 0x000076104d5c7816 */ /* 0x000fc4000000005c */
[----:B------:R-:W-:Y:S02]  /*11370*/  LEA.HI R21, R20, R213, RZ, 0x3 ;  /* 0x000000d514157211 */ /* 0x000fe400078f18ff */
[----:B----4-:R-:W-:-:S04]  /*11380*/  VIADDMNMX R86, R86, -R78, 0x80, PT ;  /* 0x0000008056567446 */ /* 0x010fc8000380094e */
[----:B------:R-:W-:Y:S01]  /*11390*/  ISETP.GE.AND P1, PT, R220, R86, PT ;  /* 0x00000056dc00720c */ /* 0x000fe20003f26270 */
[----:B0-----:R-:W-:-:S12]  /*113a0*/  @!P0 BRA `(.L_x_2879) ;  /* 0x000001f000108947 */ /* 0x001fd80003800000 */
.L_x_3174:
[----:B------:R-:W-:Y:S05]  /*113b0*/  BSYNC B1 ;  /* 0x0000000000017941 */ /* 0x000fea0003800000 */
.L_x_2878:
[----:B------:R-:W-:Y:S01]  /*113c0*/  BSSY B1, `(.L_x_2880) ;  /* 0x00000d2000017945 */ /* 0x000fe20003800000 */
[----:B------:R-:W-:Y:S02]  /*113d0*/  PRMT R92, R92, 0x5410, R76 ;  /* 0x000054105c5c7816 */ /* 0x000fe4000000004c */
[----:B0-----:R-:W-:Y:S01]  /*113e0*/  SHF.R.S32.HI R85, RZ, 0x3, R21 ;  /* 0x00000003ff557819 */ /* 0x001fe20000011415 */
[----:B------:R-:W-:Y:S06]  /*113f0*/  @P1 BRA `(.L_x_2881) ;  /* 0x0000000c00381947 */ /* 0x000fec0003800000 */
[----:B------:R0:W5:Y:S01]  /*11400*/  LDL R136, [R1+0x58] ;  /* 0x0000580001887983 */ /* 0x0001620000100800 */
[----:B------:R-:W1:Y:S01]  /*11410*/  LDC R117, c[0x0][0x3f4] ;  /* 0x0000fd00ff757b82 */ /* 0x000e620000000800 */
[----:B------:R-:W-:Y:S01]  /*11420*/  BSSY B2, `(.L_x_2882) ;  /* 0x0000063000027945 */ /* 0x000fe20003800000 */
[----:B------:R-:W-:Y:S02]  /*11430*/  SHF.R.U32.HI R137, RZ, 0x3, R229 ;  /* 0x00000003ff897819 */ /* 0x000fe400000116e5 */
[-C--:B-1----:R-:W-:Y:S02]  /*11440*/  ISETP.GE.AND P0, PT, R16, R117.reuse, PT ;  /* 0x000000751000720c */ /* 0x082fe40003f06270 */
[----:B------:R-:W-:-:S11]  /*11450*/  ISETP.GE.AND P1, PT, R213, R117, PT ;  /* 0x00000075d500720c */ /* 0x000fd60003f26270 */
[----:B0-----:R-:W-:Y:S05]  /*11460*/  @P0 BRA `(.L_x_2883) ;  /* 0x0000000400780947 */ /* 0x001fea0003800000 */
[----:B------:R-:W-:Y:S01]  /*11470*/  LEA.HI R76, R117, R0, RZ, 0x1d ;  /* 0x00000000754c7211 */ /* 0x000fe200078fe8ff */
[--C-:B------:R-:W-:Y:S01]  /*11480*/  HADD2.F32 R132, -RZ, R122.reuse.H1_H1 ;  /* 0x3000007aff847230 */ /* 0x100fe20000004100 */
[----:B------:R-:W-:Y:S01]  /*11490*/  SHF.R.U64 R64, R64, 0x10, R65 ;  /* 0x0000001040407819 */ /* 0x000fe20000001241 */
[----:B------:R-:W-:Y:S01]  /*114a0*/  HADD2.F32 R131, -RZ, R122.H0_H0 ;  /* 0x2000007aff837230 */ /* 0x000fe20000004100 */
[----:B------:R-:W-:Y:S01]  /*114b0*/  SHF.R.S32.HI R77, RZ, 0x1f, R76 ;  /* 0x0000001fff4d7819 */ /* 0x000fe2000001144c */
[----:B------:R-:W-:Y:S01]  /*114c0*/  IMAD.SHL.U32 R78, R76, 0x8, RZ ;  /* 0x000000084c4e7824 */ /* 0x000fe200078e00ff */
[----:B------:R-:W-:Y:S02]  /*114d0*/  SHF.R.U32.HI R125, RZ, 0x10, R57 ;  /* 0x00000010ff7d7819 */ /* 0x000fe40000011639 */
[----:B------:R-:W-:Y:S02]  /*114e0*/  LEA.HI R77, R77, R76, RZ, 0x3 ;  /* 0x0000004c4d4d7211 */ /* 0x000fe400078f18ff */
[----:B------:R-:W-:Y:S01]  /*114f0*/  LOP3.LUT R78, R229, 0x38, R78, 0xf8, !PT ;  /* 0x00000038e54e7812 */ /* 0x000fe200078ef84e */
[----:B------:R-:W-:Y:S01]  /*11500*/  HADD2.F32 R125, -RZ, R125.H0_H0 ;  /* 0x2000007dff7d7230 */ /* 0x000fe20000004100 */
[----:B------:R-:W-:Y:S01]  /*11510*/  SHF.R.U32.HI R65, RZ, 0x10, R65 ;  /* 0x00000010ff417819 */ /* 0x000fe20000011641 */
[----:B------:R-:W-:Y:S01]  /*11520*/  IMAD.SHL.U32 R77, R77, 0x400, RZ ;  /* 0x000004004d4d7824 */ /* 0x000fe200078e00ff */
[----:B------:R-:W-:-:S02]  /*11530*/  LOP3.LUT R81, R78, R137, RZ, 0x3c, !PT ;  /* 0x000000894e517212 */ /* 0x000fc400078e3cff */
[----:B------:R-:W-:Y:S02]  /*11540*/  SHF.R.U64 R56, R56, 0x10, R57 ;  /* 0x0000001038387819 */ /* 0x000fe40000001239 */
[----:B------:R-:W-:Y:S02]  /*11550*/  LOP3.LUT R80, R77, 0x7fffe000, RZ, 0xc0, !PT ;  /* 0x7fffe0004d507812 */ /* 0x000fe400078ec0ff */
[----:B------:R-:W0:Y:S01]  /*11560*/  LDS.128 R76, [R87] ;  /* 0x00000000574c7984 */ /* 0x000e220000000c00 */
[--C-:B------:R-:W-:Y:S02]  /*11570*/  SHF.R.U64 R57, R66, 0x10, R67.reuse ;  /* 0x0000001042397819 */ /* 0x100fe40000001243 */
[----:B-----5:R-:W-:Y:S02]  /*11580*/  IADD3 R81, R81, R80, R136 ;  /* 0x0000005051517210 */ /* 0x020fe40007ffe088 */
[----:B------:R-:W-:Y:S01]  /*11590*/  SHF.R.U32.HI R66, RZ, 0x10, R67 ;  /* 0x00000010ff427819 */ /* 0x000fe20000011643 */
[----:B------:R-:W-:Y:S01]  /*115a0*/  HADD2.F32 R57, -RZ, R57.H0_H0 ;  /* 0x20000039ff397230 */ /* 0x000fe20000004100 */
[----:B------:R-:W-:-:S02]  /*115b0*/  LEA R118, R81, R22, 0x1 ;  /* 0x0000001651767211 */ /* 0x000fc400078e08ff */
[--C-:B------:R-:W-:Y:S02]  /*115c0*/  SHF.R.U64 R58, R58, 0x10, R59.reuse ;  /* 0x000000103a3a7819 */ /* 0x100fe4000000123b */
[----:B------:R-:W-:Y:S01]  /*115d0*/  SHF.R.U32.HI R59, RZ, 0x10, R59 ;  /* 0x00000010ff3b7819 */ /* 0x000fe2000001163b */
[----:B------:R-:W1:Y:S01]  /*115e0*/  LDS.128 R80, [R118+0x14400] ;  /* 0x0144000076507984 */ /* 0x000e620000000c00 */
[--C-:B0-----:R-:W-:Y:S02]  /*115f0*/  HADD2.F32 R127, -RZ, R77.reuse.H0_H0 ;  /* 0x2000004dff7f7230 */ /* 0x101fe40000004100 */
[----:B------:R-:W-:Y:S02]  /*11600*/  HADD2.F32 R124, -RZ, R77.H1_H1 ;  /* 0x3000004dff7c7230 */ /* 0x000fe40000004100 */
[----:B------:R-:W-:Y:S02]  /*11610*/  HADD2.F32 R123, -RZ, R76.H0_H0 ;  /* 0x2000004cff7b7230 */ /* 0x000fe40000004100 */
[----:B------:R-:W-:-:S02]  /*11620*/  HADD2.F32 R67, -RZ, R78.H0_H0 ;  /* 0x2000004eff437230 */ /* 0x000fc40000004100 */
[--C-:B------:R-:W-:Y:S02]  /*11630*/  HADD2.F32 R77, -RZ, R79.reuse.H0_H0 ;  /* 0x2000004fff4d7230 */ /* 0x100fe40000004100 */
[----:B------:R-:W-:Y:S02]  /*11640*/  HADD2.F32 R79, -RZ, R79.H1_H1 ;  /* 0x3000004fff4f7230 */ /* 0x000fe40000004100 */
[--C-:B-1----:R-:W-:Y:S02]  /*11650*/  HADD2.F32 R128, -RZ, R81.reuse.H0_H0 ;  /* 0x20000051ff807230 */ /* 0x102fe40000004100 */
[----:B------:R-:W-:Y:S02]  /*11660*/  HADD2.F32 R130, -RZ, R81.H1_H1 ;  /* 0x30000051ff827230 */ /* 0x000fe40000004100 */
[----:B------:R-:W-:Y:S02]  /*11670*/  HADD2.F32 R129, -RZ, R80.H0_H0 ;  /* 0x20000050ff817230 */ /* 0x000fe40000004100 */
[C---:B------:R-:W-:Y:S01]  /*11680*/  FMUL.FTZ R134, R128.reuse, R132 ;  /* 0x0000008480867220 */ /* 0x040fe20000410000 */
[----:B------:R-:W-:Y:S01]  /*11690*/  FMUL.FTZ R128, R128, R131 ;  /* 0x0000008380807220 */ /* 0x000fe20000410000 */
[----:B------:R-:W-:Y:S01]  /*116a0*/  FMUL.FTZ R133, R130, R125 ;  /* 0x0000007d82857220 */ /* 0x000fe20000410000 */
[----:B------:R-:W-:-:S02]  /*116b0*/  HADD2.F32 R126, -RZ, R82.H0_H0 ;  /* 0x20000052ff7e7230 */ /* 0x000fc40000004100 */
[C---:B------:R-:W-:Y:S01]  /*116c0*/  FFMA.FTZ R81, R127.reuse, R131, -R134 ;  /* 0x000000837f517223 */ /* 0x040fe20000010886 */
[----:B------:R-:W-:Y:S02]  /*116d0*/  HADD2.F32 R131, -RZ, R65.H0_H0 ;  /* 0x20000041ff837230 */ /* 0x000fe40000004100 */
[----:B------:R-:W-:Y:S01]  /*116e0*/  FFMA.FTZ R65, R127, R132, R128 ;  /* 0x000000847f417223 */ /* 0x000fe20000010080 */
[----:B------:R-:W-:Y:S02]  /*116f0*/  HADD2.F32 R134, -RZ, R121.H1_H1 ;  /* 0x30000079ff867230 */ /* 0x000fe40000004100 */
[--C-:B------:R-:W-:Y:S02]  /*11700*/  HADD2.F32 R132, -RZ, R120.reuse.H1_H1 ;  /* 0x30000078ff847230 */ /* 0x100fe40000004100 */
[-C--:B------:R-:W-:Y:S01]  /*11710*/  FMUL.FTZ R135, R130, R131.reuse ;  /* 0x0000008382877220 */ /* 0x080fe20000410000 */
[----:B------:R-:W-:Y:S02]  /*11720*/  HADD2.F32 R127, -RZ, R119.H0_H0 ;  /* 0x20000077ff7f7230 */ /* 0x000fe40000004100 */
[C---:B------:R-:W-:Y:S01]  /*11730*/  FMUL.FTZ R130, R129.reuse, R134 ;  /* 0x0000008681827220 */ /* 0x040fe20000410000 */
[C---:B------:R-:W-:Y:S01]  /*11740*/  FFMA.FTZ R128, R124.reuse, R131, -R133 ;  /* 0x000000837c807223 */ /* 0x040fe20000010885 */
[-C--:B------:R-:W-:Y:S01]  /*11750*/  FMUL.FTZ R129, R129, R132.reuse ;  /* 0x0000008481817220 */ /* 0x080fe20000410000 */
[----:B------:R-:W-:Y:S01]  /*11760*/  FFMA.FTZ R124, R124, R125, R135 ;  /* 0x0000007d7c7c7223 */ /* 0x000fe20000010087 */
[----:B------:R-:W-:Y:S01]  /*11770*/  FFMA.FTZ R125, R123, R132, -R130 ;  /* 0x000000847b7d7223 */ /* 0x000fe20000010882 */
[----:B------:R-:W-:-:S02]  /*11780*/  HADD2.F32 R120, -RZ, R120.H0_H0 ;  /* 0x20000078ff787230 */ /* 0x000fc40000004100 */
[----:B------:R-:W-:Y:S01]  /*11790*/  FFMA.FTZ R123, R123, R134, R129 ;  /* 0x000000867b7b7223 */ /* 0x000fe20000010081 */
[----:B------:R-:W-:Y:S02]  /*117a0*/  HADD2.F32 R122, -RZ, R83.H0_H0 ;  /* 0x20000053ff7a7230 */ /* 0x000fe40000004100 */
[C---:B------:R-:W-:Y:S01]  /*117b0*/  FMUL.FTZ R130, R126.reuse, R127 ;  /* 0x0000007f7e827220 */ /* 0x040fe20000410000 */
[----:B------:R-:W-:Y:S02]  /*117c0*/  HADD2.F32 R129, -RZ, R119.H1_H1 ;  /* 0x30000077ff817230 */ /* 0x000fe40000004100 */
[-C--:B------:R-:W-:Y:S01]  /*117d0*/  FMUL.FTZ R132, R126, R120.reuse ;  /* 0x000000787e847220 */ /* 0x080fe20000410000 */
[----:B------:R-:W-:Y:S02]  /*117e0*/  HADD2.F32 R121, -RZ, R121.H0_H0 ;  /* 0x20000079ff797230 */ /* 0x000fe40000004100 */
[----:B------:R-:W-:Y:S01]  /*117f0*/  FFMA.FTZ R119, R67, R120, -R130 ;  /* 0x0000007843777223 */ /* 0x000fe20000010882 */
[----:B------:R-:W-:-:S02]  /*11800*/  HADD2.F32 R83, -RZ, R83.H1_H1 ;  /* 0x30000053ff537230 */ /* 0x000fc40000004100 */
[C---:B------:R-:W-:Y:S01]  /*11810*/  FMUL.FTZ R130, R122.reuse, R129 ;  /* 0x000000817a827220 */ /* 0x040fe20000410000 */
[----:B------:R-:W-:Y:S02]  /*11820*/  HADD2.F32 R126, -RZ, R59.H0_H0 ;  /* 0x2000003bff7e7230 */ /* 0x000fe40000004100 */
[----:B------:R-:W-:Y:S01]  /*11830*/  FMUL.FTZ R122, R122, R121 ;  /* 0x000000797a7a7220 */ /* 0x000fe20000410000 */
[----:B------:R-:W-:Y:S02]  /*11840*/  HADD2.F32 R120, -RZ, R66.H0_H0 ;  /* 0x20000042ff787230 */ /* 0x000fe40000004100 */
[----:B------:R-:W-:Y:S01]  /*11850*/  FFMA.FTZ R66, R67, R127, R132 ;  /* 0x0000007f43427223 */ /* 0x000fe20000010084 */
[C---:B------:R-:W-:Y:S01]  /*11860*/  FFMA.FTZ R130, R77.reuse, R121, -R130 ;  /* 0x000000794d827223 */ /* 0x040fe20000010882 */
[----:B------:R-:W-:Y:S01]  /*11870*/  FFMA.FTZ R122, R77, R129, R122 ;  /* 0x000000814d7a7223 */ /* 0x000fe2000001007a */
[----:B------:R-:W-:Y:S02]  /*11880*/  HADD2.F32 R80, -RZ, R80.H1_H1 ;  /* 0x30000050ff507230 */ /* 0x000fe40000004100 */
[----:B------:R-:W-:Y:S01]  /*11890*/  FMUL.FTZ R132, R83, R126 ;  /* 0x0000007e53847220 */ /* 0x000fe20000410000 */
[----:B------:R-:W-:-:S02]  /*118a0*/  HADD2.F32 R82, -RZ, R82.H1_H1 ;  /* 0x30000052ff527230 */ /* 0x000fc40000004100 */
[-C--:B------:R-:W-:Y:S01]  /*118b0*/  FMUL.FTZ R134, R83, R120.reuse ;  /* 0x0000007853867220 */ /* 0x080fe20000410000 */
        /* <DEDUP_REMOVED lines=25> */
.L_x_2883:
[----:B------:R-:W-:Y:S05]  /*11a50*/  BSYNC B2 ;  /* 0x0000000000027941 */ /* 0x000fea0003800000 */
.L_x_2882:
[----:B------:R-:W-:Y:S05]  /*11a60*/  @P1 BRA `(.L_x_2881) ;  /* 0x00000004009c1947 */ /* 0x000fea0003800000 */
[----:B0-----:R-:W2:Y:S01]  /*11a70*/  LDL R56, [R1+0x84] ;  /* 0x0000840001387983 */ /* 0x001ea20000100800 */
[----:B------:R-:W-:Y:S01]  /*11a80*/  LEA.HI R117, R117, R85, RZ, 0x1d ;  /* 0x0000005575757211 */ /* 0x000fe200078fe8ff */
[----:B------:R-:W-:Y:S01]  /*11a90*/  HADD2.F32 R118, -RZ, R114.H1_H1 ;  /* 0x30000072ff767230 */ /* 0x000fe20000004100 */
[----:B------:R-:W-:Y:S01]  /*11aa0*/  LEA.HI R57, R20, R213, RZ, 0x6 ;  /* 0x000000d514397211 */ /* 0x000fe200078f30ff */
[----:B------:R-:W-:Y:S01]  /*11ab0*/  HADD2.F32 R119, -RZ, R116.H1_H1 ;  /* 0x30000074ff777230 */ /* 0x000fe20000004100 */
[----:B------:R-:W-:Y:S01]  /*11ac0*/  SHF.R.S32.HI R58, RZ, 0x1f, R117 ;  /* 0x0000001fff3a7819 */ /* 0x000fe20000011475 */
[----:B------:R-:W-:Y:S01]  /*11ad0*/  HADD2.F32 R114, -RZ, R114.H0_H0 ;  /* 0x20000072ff727230 */ /* 0x000fe20000004100 */
[--C-:B------:R-:W-:Y:S01]  /*11ae0*/  SHF.R.U64 R68, R68, 0x10, R69.reuse ;  /* 0x0000001044447819 */ /* 0x100fe20000001245 */
[----:B------:R-:W-:Y:S01]  /*11af0*/  IMAD.SHL.U32 R57, R57, 0x80, RZ ;  /* 0x0000008039397824 */ /* 0x000fe200078e00ff */
[----:B------:R-:W-:Y:S01]  /*11b00*/  LEA.HI R58, R58, R117, RZ, 0x3 ;  /* 0x000000753a3a7211 */ /* 0x000fe200078f18ff */
[----:B------:R-:W-:Y:S01]  /*11b10*/  HADD2.F32 R116, -RZ, R116.H0_H0 ;  /* 0x20000074ff747230 */ /* 0x000fe20000004100 */
[----:B------:R-:W-:-:S02]  /*11b20*/  SHF.R.U32.HI R121, RZ, 0x10, R69 ;  /* 0x00000010ff797819 */ /* 0x000fc40000011645 */
[----:B------:R-:W-:Y:S01]  /*11b30*/  LOP3.LUT R57, R57, 0xffffe000, RZ, 0xc0, !PT ;  /* 0xffffe00039397812 */ /* 0x000fe200078ec0ff */
[----:B------:R-:W-:Y:S01]  /*11b40*/  IMAD.SHL.U32 R58, R58, 0x400, RZ ;  /* 0x000004003a3a7824 */ /* 0x000fe200078e00ff */
[--C-:B------:R-:W-:Y:S02]  /*11b50*/  SHF.R.U32.HI R120, RZ, 0x10, R61.reuse ;  /* 0x00000010ff787819 */ /* 0x100fe4000001163d */
[----:B------:R-:W-:Y:S02]  /*11b60*/  SHF.R.U64 R69, R60, 0x10, R61 ;  /* 0x000000103c457819 */ /* 0x000fe4000000123d */
[--C-:B------:R-:W-:Y:S01]  /*11b70*/  SHF.R.U64 R60, R70, 0x10, R71.reuse ;  /* 0x00000010463c7819 */ /* 0x100fe20000001247 */
[----:B------:R-:W-:Y:S01]  /*11b80*/  HADD2.F32 R120, -RZ, R120.H0_H0 ;  /* 0x20000078ff787230 */ /* 0x000fe20000004100 */
[----:B------:R-:W-:Y:S01]  /*11b90*/  SHF.R.U32.HI R70, RZ, 0x10, R71 ;  /* 0x00000010ff467819 */ /* 0x000fe20000011647 */
[----:B------:R-:W-:Y:S01]  /*11ba0*/  HADD2.F32 R69, -RZ, R69.H0_H0 ;  /* 0x20000045ff457230 */ /* 0x000fe20000004100 */
[----:B------:R-:W-:-:S02]  /*11bb0*/  SHF.R.U64 R61, R62, 0x10, R63 ;  /* 0x000000103e3d7819 */ /* 0x000fc4000000123f */
[----:B------:R-:W-:Y:S01]  /*11bc0*/  SHF.R.U32.HI R62, RZ, 0x10, R63 ;  /* 0x00000010ff3e7819 */ /* 0x000fe2000001163f */
[----:B------:R-:W-:-:S04]  /*11bd0*/  HADD2.F32 R70, -RZ, R70.H0_H0 ;  /* 0x20000046ff467230 */ /* 0x000fc80000004100 */
[----:B------:R-:W-:Y:S01]  /*11be0*/  HADD2.F32 R62, -RZ, R62.H0_H0 ;  /* 0x2000003eff3e7230 */ /* 0x000fe20000004100 */
[----:B--2---:R-:W-:Y:S02]  /*11bf0*/  R2UR UR4, R56 ;  /* 0x00000000380472ca */ /* 0x004fe400000e0000 */
[----:B------:R-:W-:-:S04]  /*11c00*/  LOP3.LUT R56, R229, 0x38, R21, 0xf8, !PT ;  /* 0x00000038e5387812 */ /* 0x000fc800078ef815 */
[----:B------:R-:W-:Y:S01]  /*11c10*/  LOP3.LUT R64, R56, R137, RZ, 0x3c, !PT ;  /* 0x0000008938407212 */ /* 0x000fe200078e3cff */
[----:B------:R-:W-:-:S03]  /*11c20*/  IMAD.SHL.U32 R56, R117, 0x8, RZ ;  /* 0x0000000875387824 */ /* 0x000fc600078e00ff */
[----:B-----5:R-:W-:Y:S02]  /*11c30*/  IADD3 R57, R64, R57, R136 ;  /* 0x0000003940397210 */ /* 0x020fe40007ffe088 */
[----:B------:R-:W-:Y:S02]  /*11c40*/  LOP3.LUT R56, R229, 0x38, R56, 0xf8, !PT ;  /* 0x00000038e5387812 */ /* 0x000fe400078ef838 */
[----:B------:R-:W-:Y:S02]  /*11c50*/  LOP3.LUT R64, R58, 0x7fffe000, RZ, 0xc0, !PT ;  /* 0x7fffe0003a407812 */ /* 0x000fe400078ec0ff */
[----:B------:R-:W-:Y:S02]  /*11c60*/  LOP3.LUT R65, R56, R137, RZ, 0x3c, !PT ;  /* 0x0000008938417212 */ /* 0x000fe400078e3cff */
[----:B------:R-:W-:Y:S02]  /*11c70*/  LEA R76, R57, UR4, 0x1 ;  /* 0x00000004394c7c11 */ /* 0x000fe4000f8e08ff */
[----:B------:R-:W-:-:S03]  /*11c80*/  IADD3 R65, R65, R64, R136 ;  /* 0x0000004041417210 */ /* 0x000fc60007ffe088 */
[----:B------:R-:W0:Y:S01]  /*11c90*/  LDS.128 R56, [R76] ;  /* 0x000000004c387984 */ /* 0x000e220000000c00 */
[----:B------:R-:W-:-:S05]  /*11ca0*/  LEA R77, R65, R22, 0x1 ;  /* 0x00000016414d7211 */ /* 0x000fca00078e08ff */
[----:B------:R-:W1:Y:S01]  /*11cb0*/  LDS.128 R64, [R77+0x14400] ;  /* 0x014400004d407984 */ /* 0x000e620000000c00 */
[--C-:B0-----:R-:W-:Y:S02]  /*11cc0*/  HADD2.F32 R71, -RZ, R57.reuse.H0_H0 ;  /* 0x20000039ff477230 */ /* 0x101fe40000004100 */
[----:B------:R-:W-:Y:S02]  /*11cd0*/  HADD2.F32 R80, -RZ, R57.H1_H1 ;  /* 0x30000039ff507230 */ /* 0x000fe40000004100 */
[----:B------:R-:W-:Y:S02]  /*11ce0*/  HADD2.F32 R81, -RZ, R56.H0_H0 ;  /* 0x20000038ff517230 */ /* 0x000fe40000004100 */
[--C-:B-1----:R-:W-:Y:S02]  /*11cf0*/  HADD2.F32 R78, -RZ, R65.reuse.H0_H0 ;  /* 0x20000041ff4e7230 */ /* 0x102fe40000004100 */
[----:B------:R-:W-:Y:S02]  /*11d00*/  HADD2.F32 R83, -RZ, R65.H1_H1 ;  /* 0x30000041ff537230 */ /* 0x000fe40000004100 */
[----:B------:R-:W-:-:S02]  /*11d10*/  HADD2.F32 R82, -RZ, R64.H0_H0 ;  /* 0x20000040ff527230 */ /* 0x000fc40000004100 */
[CC--:B------:R-:W-:Y:S01]  /*11d20*/  FMUL.FTZ R122, R78.reuse, R119.reuse ;  /* 0x000000774e7a7220 */ /* 0x0c0fe20000410000 */
[----:B------:R-:W-:Y:S01]  /*11d30*/  FMUL.FTZ R124, R78, R118 ;  /* 0x000000764e7c7220 */ /* 0x000fe20000410000 */
[----:B------:R-:W-:Y:S02]  /*11d40*/  HADD2.F32 R78, -RZ, R121.H0_H0 ;  /* 0x20000079ff4e7230 */ /* 0x000fe40000004100 */
[----:B------:R-:W-:Y:S01]  /*11d50*/  FMUL.FTZ R121, R83, R120 ;  /* 0x0000007853797220 */ /* 0x000fe20000410000 */
[--C-:B------:R-:W-:Y:S02]  /*11d60*/  HADD2.F32 R117, -RZ, R67.reuse.H0_H0 ;  /* 0x20000043ff757230 */ /* 0x100fe40000004100 */
[C---:B------:R-:W-:Y:S01]  /*11d70*/  FFMA.FTZ R65, R71.reuse, R118, -R122 ;  /* 0x0000007647417223 */ /* 0x040fe2000001087a */
[----:B------:R-:W-:Y:S02]  /*11d80*/  HADD2.F32 R79, -RZ, R67.H1_H1 ;  /* 0x30000043ff4f7230 */ /* 0x000fe40000004100 */
[----:B------:R-:W-:Y:S01]  /*11d90*/  FFMA.FTZ R67, R71, R119, R124 ;  /* 0x0000007747437223 */ /* 0x000fe2000001007c */
[----:B------:R-:W-:Y:S01]  /*11da0*/  FMUL.FTZ R71, R83, R78 ;  /* 0x0000004e53477220 */ /* 0x000fe20000410000 */
[----:B------:R-:W-:-:S02]  /*11db0*/  HADD2.F32 R87, -RZ, R66.H0_H0 ;  /* 0x20000042ff577230 */ /* 0x000fc40000004100 */
[C---:B------:R-:W-:Y:S01]  /*11dc0*/  FMUL.FTZ R83, R82.reuse, R114 ;  /* 0x0000007252537220 */ /* 0x040fe20000410000 */
[----:B------:R-:W-:Y:S02]  /*11dd0*/  HADD2.F32 R118, -RZ, R115.H0_H0 ;  /* 0x20000073ff767230 */ /* 0x000fe40000004100 */
[----:B------:R-:W-:Y:S01]  /*11de0*/  FMUL.FTZ R122, R82, R116 ;  /* 0x00000074527a7220 */ /* 0x000fe20000410000 */
[C---:B------:R-:W-:Y:S01]  /*11df0*/  FFMA.FTZ R78, R80.reuse, R78, -R121 ;  /* 0x0000004e504e7223 */ /* 0x040fe20000010879 */
[----:B------:R-:W-:Y:S02]  /*11e00*/  HADD2.F32 R57, -RZ, R58.H0_H0 ;  /* 0x2000003aff397230 */ /* 0x000fe40000004100 */
[----:B------:R-:W-:Y:S01]  /*11e10*/  FFMA.FTZ R80, R80, R120, R71 ;  /* 0x0000007850507223 */ /* 0x000fe20000010047 */
[----:B------:R-:W-:Y:S02]  /*11e20*/  HADD2.F32 R82, -RZ, R113.H0_H0 ;  /* 0x20000071ff527230 */ /* 0x000fe40000004100 */
[C---:B------:R-:W-:Y:S01]  /*11e30*/  FFMA.FTZ R83, R81.reuse, R116, R83 ;  /* 0x0000007451537223 */ /* 0x040fe20000010053 */
[----:B------:R-:W-:Y:S01]  /*11e40*/  FFMA.FTZ R71, R81, R114, -R122 ;  /* 0x0000007251477223 */ /* 0x000fe2000001087a */
[----:B------:R-:W-:Y:S01]  /*11e50*/  FMUL.FTZ R120, R87, R118 ;  /* 0x0000007657787220 */ /* 0x000fe20000410000 */
[----:B------:R-:W-:-:S02]  /*11e60*/  HADD2.F32 R116, -RZ, R115.H1_H1 ;  /* 0x30000073ff747230 */ /* 0x000fc40000004100 */
[-C--:B------:R-:W-:Y:S01]  /*11e70*/  FMUL.FTZ R122, R87, R82.reuse ;  /* 0x00000052577a7220 */ /* 0x080fe20000410000 */
[----:B------:R-:W-:Y:S02]  /*11e80*/  HADD2.F32 R114, -RZ, R113.H1_H1 ;  /* 0x30000071ff727230 */ /* 0x000fe40000004100 */
[----:B------:R-:W-:Y:S01]  /*11e90*/  FFMA.FTZ R120, R57, R82, -R120 ;  /* 0x0000005239787223 */ /* 0x000fe20000010878 */
[--C-:B------:R-:W-:Y:S02]  /*11ea0*/  HADD2.F32 R63, -RZ, R59.reuse.H0_H0 ;  /* 0x2000003bff3f7230 */ /* 0x100fe40000004100 */
[C---:B------:R-:W-:Y:S01]  /*11eb0*/  FMUL.FTZ R82, R117.reuse, R116 ;  /* 0x0000007475527220 */ /* 0x040fe20000410000 */
[----:B------:R-:W-:Y:S02]  /*11ec0*/  HADD2.F32 R59, -RZ, R59.H1_H1 ;  /* 0x3000003bff3b7230 */ /* 0x000fe40000004100 */
[----:B------:R-:W-:Y:S01]  /*11ed0*/  FMUL.FTZ R117, R117, R114 ;  /* 0x0000007275757220 */ /* 0x000fe20000410000 */
[----:B------:R-:W-:Y:S01]  /*11ee0*/  FFMA.FTZ R122, R57, R118, R122 ;  /* 0x00000076397a7223 */ /* 0x000fe2000001007a */
[----:B------:R-:W-:Y:S01]  /*11ef0*/  FFMA.FTZ R82, R63, R114, -R82 ;  /* 0x000000723f527223 */ /* 0x000fe20000010852 */
[----:B------:R-:W-:-:S02]  /*11f00*/  HADD2.F32 R64, -RZ, R64.H1_H1 ;  /* 0x30000040ff407230 */ /* 0x000fc40000004100 */
[----:B------:R-:W-:Y:S01]  /*11f10*/  FMUL.FTZ R118, R79, R62 ;  /* 0x0000003e4f767220 */ /* 0x000fe20000410000 */
[----:B------:R-:W-:Y:S01]  /*11f20*/  FFMA.FTZ R117, R63, R116, R117 ;  /* 0x000000743f757223 */ /* 0x000fe20000010075 */
[-C--:B------:R-:W-:Y:S01]  /*11f30*/  FMUL.FTZ R114, R79, R70.reuse ;  /* 0x000000464f727220 */ /* 0x080fe20000410000 */
[----:B------:R-:W-:Y:S02]  /*11f40*/  HADD2.F32 R66, -RZ, R66.H1_H1 ;  /* 0x30000042ff427230 */ /* 0x000fe40000004100 */
[C---:B------:R-:W-:Y:S01]  /*11f50*/  FFMA.FTZ R81, R59.reuse, R70, -R118 ;  /* 0x000000463b517223 */ /* 0x040fe20000010876 */
[----:B------:R-:W-:Y:S02]  /*11f60*/  HADD2.F32 R57, -RZ, R68.H0_H0 ;  /* 0x20000044ff397230 */ /* 0x000fe40000004100 */
[----:B------:R-:W-:Y:S01]  /*11f70*/  FFMA.FTZ R114, R59, R62, R114 ;  /* 0x0000003e3b727223 */ /* 0x000fe20000010072 */
[----:B------:R-:W-:Y:S02]  /*11f80*/  HADD2.F32 R63, -RZ, R61.H0_H0 ;  /* 0x2000003dff3f7230 */ /* 0x000fe40000004100 */
[----:B------:R-:W-:Y:S01]  /*11f90*/  FMUL.FTZ R59, R64, R69 ;  /* 0x00000045403b7220 */ /* 0x000fe20000410000 */
[----:B------:R-:W-:-:S02]  /*11fa0*/  HADD2.F32 R61, -RZ, R60.H0_H0 ;  /* 0x2000003cff3d7230 */ /* 0x000fc40000004100 */
[----:B------:R-:W-:Y:S01]  /*11fb0*/  FMUL.FTZ R64, R64, R57 ;  /* 0x0000003940407220 */ /* 0x000fe20000410000 */
[----:B------:R-:W-:Y:S02]  /*11fc0*/  HADD2.F32 R56, -RZ, R56.H1_H1 ;  /* 0x30000038ff387230 */ /* 0x000fe40000004100 */
[C---:B------:R-:W-:Y:S01]  /*11fd0*/  FMUL.FTZ R79, R66.reuse, R63 ;  /* 0x0000003f424f7220 */ /* 0x040fe20000410000 */
[----:B------:R-:W-:Y:S02]  /*11fe0*/  HADD2.F32 R58, -RZ, R58.H1_H1 ;  /* 0x3000003aff3a7230 */ /* 0x000fe40000004100 */
        /* <DEDUP_REMOVED lines=15> */
.L_x_2881:
[----:B------:R-:W-:Y:S05]  /*120e0*/  BSYNC B1 ;  /* 0x0000000000017941 */ /* 0x000fea0003800000 */
.L_x_2880:
[----:B------:R-:W-:Y:S01]  /*120f0*/  ISETP.GE.AND P0, PT, R89, R86, PT ;  /* 0x000000565900720c */ /* 0x000fe20003f06270 */
[----:B------:R-:W-:-:S12]  /*12100*/  BSSY B1, `(.L_x_2884) ;  /* 0x00000da000017945 */ /* 0x000fd80003800000 */
[----:B------:R-:W-:Y:S05]  /*12110*/  @P0 BRA `(.L_x_2885) ;  /* 0x0000000c00600947 */ /* 0x000fea0003800000 */
[----:B------:R2:W5:Y:S01]  /*12120*/  LDL R115, [R1+0x84] ;  /* 0x0000840001737983 */ /* 0x0005620000100800 */
[----:B0-----:R-:W0:Y:S03]  /*12130*/  LDC R64, c[0x0][0x3f4] ;  /* 0x0000fd00ff407b82 */ /* 0x001e260000000800 */
[----:B------:R2:W5:Y:S01]  /*12140*/  LDL R87, [R1+0x64] ;  /* 0x0000640001577983 */ /* 0x0005620000100800 */
[C---:B------:R-:W-:Y:S01]  /*12150*/  VIADD R113, R220.reuse, 0x20 ;  /* 0x00000020dc717836 */ /* 0x040fe20000000000 */
[----:B------:R-:W-:Y:S01]  /*12160*/  BSSY B2, `(.L_x_2886) ;  /* 0x000006c000027945 */ /* 0x000fe20003800000 */
[----:B------:R-:W-:Y:S02]  /*12170*/  VIADD R114, R220, 0x20 ;  /* 0x00000020dc727836 */ /* 0x000fe40000000000 */
[----:B------:R-:W-:-:S03]  /*12180*/  IMAD.SHL.U32 R113, R113, 0x40, RZ ;  /* 0x0000004071717824 */ /* 0x000fc600078e00ff */
[----:B------:R-:W-:Y:S02]  /*12190*/  SHF.L.U32 R114, R114, 0x6, RZ ;  /* 0x0000000672727819 */ /* 0x000fe400000006ff */
[----:B------:R-:W-:Y:S02]  /*121a0*/  LOP3.LUT R113, R113, 0x1c0, RZ, 0xc0, !PT ;  /* 0x000001c071717812 */ /* 0x000fe400078ec0ff */
[----:B------:R-:W-:Y:S02]  /*121b0*/  LOP3.LUT R114, R114, 0x1c0, RZ, 0xc0, !PT ;  /* 0x000001c072727812 */ /* 0x000fe400078ec0ff */
[----:B------:R-:W-:Y:S02]  /*121c0*/  SHF.R.U32.HI R113, RZ, 0x3, R113 ;  /* 0x00000003ff717819 */ /* 0x000fe40000011671 */
[-C--:B0-----:R-:W-:Y:S02]  /*121d0*/  ISETP.GE.AND P0, PT, R16, R64.reuse, PT ;  /* 0x000000401000720c */ /* 0x081fe40003f06270 */
[----:B------:R-:W-:-:S11]  /*121e0*/  ISETP.GE.AND P1, PT, R213, R64, PT ;  /* 0x00000040d500720c */ /* 0x000fd60003f26270 */
[----:B--2---:R-:W-:Y:S05]  /*121f0*/  @P0 BRA `(.L_x_2887) ;  /* 0x0000000400880947 */ /* 0x004fea0003800000 */
[----:B-1----:R-:W-:Y:S01]  /*12200*/  LEA.HI R56, R64, R0, RZ, 0x1d ;  /* 0x0000000040387211 */ /* 0x002fe200078fe8ff */
[----:B------:R-:W-:Y:S01]  /*12210*/  HADD2.F32 R78, -RZ, R112.H1_H1 ;  /* 0x30000070ff4e7230 */ /* 0x000fe20000004100 */
[----:B-----5:R-:W-:Y:S01]  /*12220*/  R2UR UR4, R115 ;  /* 0x00000000730472ca */ /* 0x020fe200000e0000 */
[----:B------:R-:W-:Y:S01]  /*12230*/  HADD2.F32 R76, -RZ, R110.H1_H1 ;  /* 0x3000006eff4c7230 */ /* 0x000fe20000004100 */
[----:B------:R-:W-:Y:S01]  /*12240*/  SHF.R.S32.HI R59, RZ, 0x1f, R56 ;  /* 0x0000001fff3b7819 */ /* 0x000fe20000011438 */
[----:B------:R-:W-:Y:S01]  /*12250*/  IMAD.SHL.U32 R57, R56, 0x8, RZ ;  /* 0x0000000838397824 */ /* 0x000fe200078e00ff */
[C---:B------:R-:W-:Y:S01]  /*12260*/  LOP3.LUT R58, R114.reuse, 0x38, R16, 0xf8, !PT ;  /* 0x00000038723a7812 */ /* 0x040fe200078ef810 */
[----:B------:R-:W-:Y:S01]  /*12270*/  HADD2.F32 R112, -RZ, R112.H0_H0 ;  /* 0x20000070ff707230 */ /* 0x000fe20000004100 */
[----:B------:R-:W-:Y:S01]  /*12280*/  LEA.HI R59, R59, R56, RZ, 0x3 ;  /* 0x000000383b3b7211 */ /* 0x000fe200078f18ff */
[----:B------:R-:W-:Y:S01]  /*12290*/  HADD2.F32 R110, -RZ, R110.H0_H0 ;  /* 0x2000006eff6e7230 */ /* 0x000fe20000004100 */
[----:B------:R-:W-:-:S02]  /*122a0*/  LOP3.LUT R56, R114, 0x38, R57, 0xf8, !PT ;  /* 0x0000003872387812 */ /* 0x000fc400078ef839 */
[----:B------:R-:W-:Y:S01]  /*122b0*/  LOP3.LUT R58, R87, R58, R113, 0xf6, !PT ;  /* 0x0000003a573a7212 */ /* 0x000fe200078ef671 */
[----:B------:R-:W-:Y:S01]  /*122c0*/  IMAD.SHL.U32 R59, R59, 0x400, RZ ;  /* 0x000004003b3b7824 */ /* 0x000fe200078e00ff */
[----:B------:R-:W-:Y:S02]  /*122d0*/  LOP3.LUT R60, R56, R113, RZ, 0x3c, !PT ;  /* 0x00000071383c7212 */ /* 0x000fe400078e3cff */
[----:B------:R-:W-:Y:S02]  /*122e0*/  LEA R65, R58, UR4, 0x1 ;  /* 0x000000043a417c11 */ /* 0x000fe4000f8e08ff */
[----:B------:R-:W-:Y:S02]  /*122f0*/  LOP3.LUT R61, R59, 0x7fffe000, RZ, 0xc0, !PT ;  /* 0x7fffe0003b3d7812 */ /* 0x000fe400078ec0ff */
[----:B------:R-:W-:Y:S01]  /*12300*/  SHF.R.U32.HI R71, RZ, 0x10, R41 ;  /* 0x00000010ff477819 */ /* 0x000fe20000011629 */
[----:B------:R-:W0:Y:S01]  /*12310*/  LDS.128 R56, [R65] ;  /* 0x0000000041387984 */ /* 0x000e220000000c00 */
[----:B------:R-:W-:-:S02]  /*12320*/  IADD3 R61, R60, R61, R87 ;  /* 0x0000003d3c3d7210 */ /* 0x000fc40007ffe057 */
[--C-:B------:R-:W-:Y:S01]  /*12330*/  SHF.R.U64 R48, R48, 0x10, R49.reuse ;  /* 0x0000001030307819 */ /* 0x100fe20000001231 */
[----:B------:R-:W-:Y:S01]  /*12340*/  HADD2.F32 R71, -RZ, R71.H0_H0 ;  /* 0x20000047ff477230 */ /* 0x000fe20000004100 */
[----:B------:R-:W-:Y:S01]  /*12350*/  SHF.R.U32.HI R77, RZ, 0x10, R49 ;  /* 0x00000010ff4d7819 */ /* 0x000fe20000011631 */
[----:B------:R-:W-:Y:S01]  /*12360*/  IMAD R66, R61, 0x2, R22 ;  /* 0x000000023d427824 */ /* 0x000fe200078e0216 */
[----:B------:R-:W-:Y:S02]  /*12370*/  SHF.R.U64 R49, R40, 0x10, R41 ;  /* 0x0000001028317819 */ /* 0x000fe40000001229 */
[--C-:B------:R-:W-:Y:S02]  /*12380*/  SHF.R.U64 R41, R42, 0x10, R43.reuse ;  /* 0x000000102a297819 */ /* 0x100fe4000000122b */
[----:B------:R-:W1:Y:S01]  /*12390*/  LDS.128 R60, [R66+0x14400] ;  /* 0x01440000423c7984 */ /* 0x000e620000000c00 */
[----:B------:R-:W-:Y:S01]  /*123a0*/  SHF.R.U32.HI R81, RZ, 0x10, R43 ;  /* 0x00000010ff517819 */ /* 0x000fe2000001162b */
[----:B------:R-:W-:Y:S01]  /*123b0*/  HADD2.F32 R49, -RZ, R49.H0_H0 ;  /* 0x20000031ff317230 */ /* 0x000fe20000004100 */
[----:B------:R-:W-:-:S02]  /*123c0*/  SHF.R.U32.HI R83, RZ, 0x10, R51 ;  /* 0x00000010ff537819 */ /* 0x000fc40000011633 */
[----:B------:R-:W-:Y:S01]  /*123d0*/  SHF.R.U64 R40, R50, 0x10, R51 ;  /* 0x0000001032287819 */ /* 0x000fe20000001233 */
[--C-:B0-----:R-:W-:Y:S02]  /*123e0*/  HADD2.F32 R43, -RZ, R57.reuse.H0_H0 ;  /* 0x20000039ff2b7230 */ /* 0x101fe40000004100 */
[----:B------:R-:W-:Y:S02]  /*123f0*/  HADD2.F32 R57, -RZ, R57.H1_H1 ;  /* 0x30000039ff397230 */ /* 0x000fe40000004100 */
[----:B------:R-:W-:Y:S02]  /*12400*/  HADD2.F32 R42, -RZ, R56.H0_H0 ;  /* 0x20000038ff2a7230 */ /* 0x000fe40000004100 */
[--C-:B------:R-:W-:Y:S02]  /*12410*/  HADD2.F32 R51, -RZ, R59.reuse.H0_H0 ;  /* 0x2000003bff337230 */ /* 0x100fe40000004100 */
[----:B------:R-:W-:Y:S02]  /*12420*/  HADD2.F32 R50, -RZ, R58.H0_H0 ;  /* 0x2000003aff327230 */ /* 0x000fe40000004100 */
[----:B------:R-:W-:-:S02]  /*12430*/  HADD2.F32 R59, -RZ, R59.H1_H1 ;  /* 0x3000003bff3b7230 */ /* 0x000fc40000004100 */
[--C-:B-1----:R-:W-:Y:S02]  /*12440*/  HADD2.F32 R67, -RZ, R61.reuse.H0_H0 ;  /* 0x2000003dff437230 */ /* 0x102fe40000004100 */
[----:B------:R-:W-:Y:S02]  /*12450*/  HADD2.F32 R68, -RZ, R61.H1_H1 ;  /* 0x3000003dff447230 */ /* 0x000fe40000004100 */
[----:B------:R-:W-:Y:S02]  /*12460*/  HADD2.F32 R61, -RZ, R60.H0_H0 ;  /* 0x2000003cff3d7230 */ /* 0x000fe40000004100 */
[C---:B------:R-:W-:Y:S01]  /*12470*/  FMUL.FTZ R80, R67.reuse, R78 ;  /* 0x0000004e43507220 */ /* 0x040fe20000410000 */
[-C--:B------:R-:W-:Y:S01]  /*12480*/  FMUL.FTZ R82, R67, R76.reuse ;  /* 0x0000004c43527220 */ /* 0x080fe20000410000 */
[----:B------:R-:W-:Y:S02]  /*12490*/  HADD2.F32 R67, -RZ, R77.H0_H0 ;  /* 0x2000004dff437230 */ /* 0x000fe40000004100 */
[C---:B------:R-:W-:Y:S01]  /*124a0*/  FFMA.FTZ R80, R43.reuse, R76, -R80 ;  /* 0x0000004c2b507223 */ /* 0x040fe20000010850 */
[C---:B------:R-:W-:Y:S01]  /*124b0*/  FMUL.FTZ R76, R68.reuse, R71 ;  /* 0x00000047444c7220 */ /* 0x040fe20000410000 */
[----:B------:R-:W-:Y:S01]  /*124c0*/  FFMA.FTZ R82, R43, R78, R82 ;  /* 0x0000004e2b527223 */ /* 0x000fe20000010052 */
[----:B------:R-:W-:Y:S01]  /*124d0*/  FMUL.FTZ R43, R61, R112 ;  /* 0x000000703d2b7220 */ /* 0x000fe20000410000 */
[-C--:B------:R-:W-:Y:S01]  /*124e0*/  FMUL.FTZ R68, R68, R67.reuse ;  /* 0x0000004344447220 */ /* 0x080fe20000410000 */
[----:B------:R-:W-:Y:S01]  /*124f0*/  FFMA.FTZ R77, R57, R67, -R76 ;  /* 0x00000043394d7223 */ /* 0x000fe2000001084c */
[----:B------:R-:W-:Y:S01]  /*12500*/  FMUL.FTZ R61, R61, R110 ;  /* 0x0000006e3d3d7220 */ /* 0x000fe20000410000 */
[----:B------:R-:W-:-:S02]  /*12510*/  HADD2.F32 R67, -RZ, R111.H0_H0 ;  /* 0x2000006fff437230 */ /* 0x000fc40000004100 */
[C---:B------:R-:W-:Y:S01]  /*12520*/  FFMA.FTZ R110, R42.reuse, R110, -R43 ;  /* 0x0000006e2a6e7223 */ /* 0x040fe2000001082b */
[----:B------:R-:W-:Y:S02]  /*12530*/  HADD2.F32 R70, -RZ, R63.H0_H0 ;  /* 0x2000003fff467230 */ /* 0x000fe40000004100 */
[----:B------:R-:W-:Y:S01]  /*12540*/  FFMA.FTZ R71, R57, R71, R68 ;  /* 0x0000004739477223 */ /* 0x000fe20000010044 */
[----:B------:R-:W-:Y:S02]  /*12550*/  HADD2.F32 R43, -RZ, R109.H0_H0 ;  /* 0x2000006dff2b7230 */ /* 0x000fe40000004100 */
[----:B------:R-:W-:Y:S01]  /*12560*/  FFMA.FTZ R61, R42, R112, R61 ;  /* 0x000000702a3d7223 */ /* 0x000fe2000001003d */
[----:B------:R-:W-:Y:S02]  /*12570*/  HADD2.F32 R111, -RZ, R111.H1_H1 ;  /* 0x3000006fff6f7230 */ /* 0x000fe40000004100 */
[----:B------:R-:W-:Y:S02]  /*12580*/  HADD2.F32 R109, -RZ, R109.H1_H1 ;  /* 0x3000006dff6d7230 */ /* 0x000fe40000004100 */
[----:B------:R-:W-:-:S02]  /*12590*/  HADD2.F32 R69, -RZ, R62.H0_H0 ;  /* 0x2000003eff457230 */ /* 0x000fc40000004100 */
[C---:B------:R-:W-:Y:S01]  /*125a0*/  FMUL.FTZ R76, R70.reuse, R111 ;  /* 0x0000006f464c7220 */ /* 0x040fe20000410000 */
[----:B------:R-:W-:Y:S02]  /*125b0*/  HADD2.F32 R63, -RZ, R63.H1_H1 ;  /* 0x3000003fff3f7230 */ /* 0x000fe40000004100 */
[----:B------:R-:W-:Y:S01]  /*125c0*/  FMUL.FTZ R70, R70, R109 ;  /* 0x0000006d46467220 */ /* 0x000fe20000410000 */
[----:B------:R-:W-:Y:S02]  /*125d0*/  HADD2.F32 R68, -RZ, R81.H0_H0 ;  /* 0x20000051ff447230 */ /* 0x000fe40000004100 */
[C---:B------:R-:W-:Y:S01]  /*125e0*/  FMUL.FTZ R57, R69.reuse, R67 ;  /* 0x0000004345397220 */ /* 0x040fe20000410000 */
[----:B------:R-:W-:Y:S02]  /*125f0*/  HADD2.F32 R42, -RZ, R83.H0_H0 ;  /* 0x20000053ff2a7230 */ /* 0x000fe40000004100 */
[----:B------:R-:W-:Y:S01]  /*12600*/  FMUL.FTZ R79, R69, R43 ;  /* 0x0000002b454f7220 */ /* 0x000fe20000410000 */
[C---:B------:R-:W-:Y:S01]  /*12610*/  FFMA.FTZ R76, R51.reuse, R109, -R76 ;  /* 0x0000006d334c7223 */ /* 0x040fe2000001084c */
[----:B------:R-:W-:Y:S01]  /*12620*/  FFMA.FTZ R70, R51, R111, R70 ;  /* 0x0000006f33467223 */ /* 0x000fe20000010046 */
[----:B------:R-:W-:-:S02]  /*12630*/  HADD2.F32 R60, -RZ, R60.H1_H1 ;  /* 0x3000003cff3c7230 */ /* 0x000fc40000004100 */
[C---:B------:R-:W-:Y:S01]  /*12640*/  FFMA.FTZ R69, R50.reuse, R43, -R57 ;  /* 0x0000002b32457223 */ /* 0x040fe20000010839 */
[----:B------:R-:W-:Y:S02]  /*12650*/  HADD2.F32 R62, -RZ, R62.H1_H1 ;  /* 0x3000003eff3e7230 */ /* 0x000fe40000004100 */
[C---:B------:R-:W-:Y:S01]  /*12660*/  FMUL.FTZ R78, R63.reuse, R68 ;  /* 0x000000443f4e7220 */ /* 0x040fe20000410000 */
[-C--:B------:R-:W-:Y:S01]  /*12670*/  FMUL.FTZ R112, R63, R42.reuse ;  /* 0x0000002a3f707220 */ /* 0x080fe20000410000 */
[----:B------:R-:W-:Y:S02]  /*12680*/  HADD2.F32 R51, -RZ, R41.H0_H0 ;  /* 0x20000029ff337230 */ /* 0x000fe40000004100 */
[----:B------:R-:W-:Y:S01]  /*12690*/  FFMA.FTZ R50, R50, R67, R79 ;  /* 0x0000004332327223 */ /* 0x000fe2000001004f */
[----:B------:R-:W-:Y:S02]  /*126a0*/  HADD2.F32 R43, -RZ, R48.H0_H0 ;  /* 0x20000030ff2b7230 */ /* 0x000fe40000004100 */
[----:B------:R-:W-:Y:S01]  /*126b0*/  FFMA.FTZ R63, R59, R42, -R78 ;  /* 0x0000002a3b3f7223 */ /* 0x000fe2000001084e */
[----:B------:R-:W-:-:S02]  /*126c0*/  HADD2.F32 R41, -RZ, R40.H0_H0 ;  /* 0x20000028ff297230 */ /* 0x000fc40000004100 */
        /* <DEDUP_REMOVED lines=21> */
.L_x_2887:
[----:B------:R-:W-:Y:S05]  /*12820*/  BSYNC B2 ;  /* 0x0000000000027941 */ /* 0x000fea0003800000 */
.L_x_2886:
[----:B------:R-:W-:Y:S05]  /*12830*/  @P1 BRA `(.L_x_2885) ;  /* 0x0000000400981947 */ /* 0x000fea0003800000 */
[----:B0-----:R-:W-:Y:S01]  /*12840*/  LEA.HI R40, R20, R213, RZ, 0x6 ;  /* 0x000000d514287211 */ /* 0x001fe200078f30ff */
[----:B-1----:R-:W-:Y:S01]  /*12850*/  HADD2.F32 R59, -RZ, R107.H0_H0 ;  /* 0x2000006bff3b7230 */ /* 0x002fe20000004100 */
[----:B------:R-:W-:Y:S01]  /*12860*/  LEA.HI R64, R64, R85, RZ, 0x1d ;  /* 0x0000005540407211 */ /* 0x000fe200078fe8ff */
[----:B------:R-:W-:Y:S01]  /*12870*/  HADD2.F32 R61, -RZ, R105.H0_H0 ;  /* 0x20000069ff3d7230 */ /* 0x000fe20000004100 */
[----:B------:R-:W-:Y:S02]  /*12880*/  LOP3.LUT R42, R114, 0x38, R21, 0xf8, !PT ;  /* 0x00000038722a7812 */ /* 0x000fe400078ef815 */
[----:B------:R-:W-:Y:S02]  /*12890*/  SHF.L.U32 R40, R40, 0x7, RZ ;  /* 0x0000000728287819 */ /* 0x000fe400000006ff */
[----:B------:R-:W-:Y:S02]  /*128a0*/  SHF.R.S32.HI R41, RZ, 0x1f, R64 ;  /* 0x0000001fff297819 */ /* 0x000fe40000011440 */
[----:B------:R-:W-:-:S02]  /*128b0*/  LOP3.LUT R43, R42, R113, RZ, 0x3c, !PT ;  /* 0x000000712a2b7212 */ /* 0x000fc400078e3cff */
[----:B------:R-:W-:Y:S01]  /*128c0*/  LOP3.LUT R42, R40, 0xffffe000, RZ, 0xc0, !PT ;  /* 0xffffe000282a7812 */ /* 0x000fe200078ec0ff */
[----:B------:R-:W-:Y:S01]  /*128d0*/  IMAD.SHL.U32 R40, R64, 0x8, RZ ;  /* 0x0000000840287824 */ /* 0x000fe200078e00ff */
[----:B------:R-:W-:Y:S02]  /*128e0*/  LEA.HI R41, R41, R64, RZ, 0x3 ;  /* 0x0000004029297211 */ /* 0x000fe400078f18ff */
[----:B-----5:R-:W-:Y:S02]  /*128f0*/  R2UR UR4, R115 ;  /* 0x00000000730472ca */ /* 0x020fe400000e0000 */
[----:B------:R-:W-:Y:S01]  /*12900*/  LOP3.LUT R40, R114, 0x38, R40, 0xf8, !PT ;  /* 0x0000003872287812 */ /* 0x000fe200078ef828 */
[----:B------:R-:W-:Y:S01]  /*12910*/  IMAD.SHL.U32 R41, R41, 0x400, RZ ;  /* 0x0000040029297824 */ /* 0x000fe200078e00ff */
[----:B------:R-:W-:Y:S02]  /*12920*/  IADD3 R42, R43, R42, R87 ;  /* 0x0000002a2b2a7210 */ /* 0x000fe40007ffe057 */
[----:B------:R-:W-:-:S02]  /*12930*/  LOP3.LUT R48, R40, R113, RZ, 0x3c, !PT ;  /* 0x0000007128307212 */ /* 0x000fc400078e3cff */
[----:B------:R-:W-:Y:S02]  /*12940*/  LOP3.LUT R57, R41, 0x7fffe000, RZ, 0xc0, !PT ;  /* 0x7fffe00029397812 */ /* 0x000fe400078ec0ff */
[----:B------:R-:W-:Y:S02]  /*12950*/  SHF.R.U64 R71, R52, 0x10, R53 ;  /* 0x0000001034477819 */ /* 0x000fe40000001235 */
[----:B------:R-:W-:Y:S02]  /*12960*/  IADD3 R57, R48, R57, R87 ;  /* 0x0000003930397210 */ /* 0x000fe40007ffe057 */
[----:B------:R-:W-:Y:S02]  /*12970*/  LEA R56, R42, UR4, 0x1 ;  /* 0x000000042a387c11 */ /* 0x000fe4000f8e08ff */
[----:B------:R-:W-:Y:S01]  /*12980*/  SHF.R.U32.HI R60, RZ, 0x10, R45 ;  /* 0x00000010ff3c7819 */ /* 0x000fe2000001162d */
[----:B------:R-:W-:Y:S01]  /*12990*/  IMAD R57, R57, 0x2, R22 ;  /* 0x0000000239397824 */ /* 0x000fe200078e0216 */
[----:B------:R-:W-:Y:S01]  /*129a0*/  SHF.R.U32.HI R58, RZ, 0x10, R53 ;  /* 0x00000010ff3a7819 */ /* 0x000fe20000011635 */
[----:B------:R-:W0:Y:S01]  /*129b0*/  LDS.128 R40, [R56] ;  /* 0x0000000038287984 */ /* 0x000e220000000c00 */
[----:B------:R-:W-:Y:S01]  /*129c0*/  SHF.R.U64 R69, R44, 0x10, R45 ;  /* 0x000000102c457819 */ /* 0x000fe2000000122d */
[----:B------:R-:W-:Y:S01]  /*129d0*/  HADD2.F32 R60, -RZ, R60.H0_H0 ;  /* 0x2000003cff3c7230 */ /* 0x000fe20000004100 */
[--C-:B------:R-:W-:Y:S01]  /*129e0*/  SHF.R.U64 R70, R54, 0x10, R55.reuse ;  /* 0x0000001036467819 */ /* 0x100fe20000001237 */
[----:B------:R-:W1:Y:S01]  /*129f0*/  LDS.128 R48, [R57+0x14400] ;  /* 0x0144000039307984 */ /* 0x000e620000000c00 */
[----:B------:R-:W-:-:S02]  /*12a00*/  SHF.R.U32.HI R68, RZ, 0x10, R55 ;  /* 0x00000010ff447819 */ /* 0x000fc40000011637 */
[--C-:B------:R-:W-:Y:S02]  /*12a10*/  SHF.R.U32.HI R66, RZ, 0x10, R47.reuse ;  /* 0x00000010ff427819 */ /* 0x100fe4000001162f */
[----:B------:R-:W-:Y:S01]  /*12a20*/  SHF.R.U64 R67, R46, 0x10, R47 ;  /* 0x000000102e437819 */ /* 0x000fe2000000122f */
[--C-:B0-----:R-:W-:Y:S02]  /*12a30*/  HADD2.F32 R44, -RZ, R41.reuse.H0_H0 ;  /* 0x20000029ff2c7230 */ /* 0x101fe40000004100 */
[----:B------:R-:W-:Y:S02]  /*12a40*/  HADD2.F32 R45, -RZ, R41.H1_H1 ;  /* 0x30000029ff2d7230 */ /* 0x000fe40000004100 */
[--C-:B-1----:R-:W-:Y:S02]  /*12a50*/  HADD2.F32 R52, -RZ, R49.reuse.H0_H0 ;  /* 0x20000031ff347230 */ /* 0x102fe40000004100 */
[----:B------:R-:W-:Y:S02]  /*12a60*/  HADD2.F32 R53, -RZ, R49.H1_H1 ;  /* 0x30000031ff357230 */ /* 0x000fe40000004100 */
[----:B------:R-:W-:-:S02]  /*12a70*/  HADD2.F32 R49, -RZ, R48.H0_H0 ;  /* 0x20000030ff317230 */ /* 0x000fc40000004100 */
[C---:B------:R-:W-:Y:S01]  /*12a80*/  FMUL.FTZ R63, R52.reuse, R61 ;  /* 0x0000003d343f7220 */ /* 0x040fe20000410000 */
[-C--:B------:R-:W-:Y:S01]  /*12a90*/  FMUL.FTZ R65, R52, R59.reuse ;  /* 0x0000003b34417220 */ /* 0x080fe20000410000 */
[----:B------:R-:W-:Y:S02]  /*12aa0*/  HADD2.F32 R52, -RZ, R58.H0_H0 ;  /* 0x2000003aff347230 */ /* 0x000fe40000004100 */
[C---:B------:R-:W-:Y:S01]  /*12ab0*/  FMUL.FTZ R62, R53.reuse, R60 ;  /* 0x0000003c353e7220 */ /* 0x040fe20000410000 */
[C---:B------:R-:W-:Y:S01]  /*12ac0*/  FFMA.FTZ R63, R44.reuse, R59, -R63 ;  /* 0x0000003b2c3f7223 */ /* 0x040fe2000001083f */
[----:B------:R-:W-:Y:S02]  /*12ad0*/  HADD2.F32 R58, -RZ, R105.H1_H1 ;  /* 0x30000069ff3a7230 */ /* 0x000fe40000004100 */
[----:B------:R-:W-:Y:S01]  /*12ae0*/  FFMA.FTZ R65, R44, R61, R65 ;  /* 0x0000003d2c417223 */ /* 0x000fe20000010041 */
[----:B------:R-:W-:Y:S02]  /*12af0*/  HADD2.F32 R44, -RZ, R107.H1_H1 ;  /* 0x3000006bff2c7230 */ /* 0x000fe40000004100 */
[-C--:B------:R-:W-:Y:S01]  /*12b00*/  FMUL.FTZ R64, R53, R52.reuse ;  /* 0x0000003435407220 */ /* 0x080fe20000410000 */
[----:B------:R-:W-:Y:S01]  /*12b10*/  FFMA.FTZ R62, R45, R52, -R62 ;  /* 0x000000342d3e7223 */ /* 0x000fe2000001083e */
[----:B------:R-:W-:-:S02]  /*12b20*/  HADD2.F32 R41, -RZ, R40.H0_H0 ;  /* 0x20000028ff297230 */ /* 0x000fc40000004100 */
[----:B------:R-:W-:Y:S01]  /*12b30*/  FMUL.FTZ R52, R49, R58 ;  /* 0x0000003a31347220 */ /* 0x000fe20000410000 */
[----:B------:R-:W-:Y:S02]  /*12b40*/  HADD2.F32 R53, -RZ, R106.H1_H1 ;  /* 0x3000006aff357230 */ /* 0x000fe40000004100 */
[----:B------:R-:W-:Y:S01]  /*12b50*/  FFMA.FTZ R64, R45, R60, R64 ;  /* 0x0000003c2d407223 */ /* 0x000fe20000010040 */
[----:B------:R-:W-:Y:S02]  /*12b60*/  HADD2.F32 R54, -RZ, R50.H0_H0 ;  /* 0x20000032ff367230 */ /* 0x000fe40000004100 */
[-C--:B------:R-:W-:Y:S01]  /*12b70*/  FMUL.FTZ R49, R49, R44.reuse ;  /* 0x0000002c31317220 */ /* 0x080fe20000410000 */
[----:B------:R-:W-:Y:S02]  /*12b80*/  HADD2.F32 R55, -RZ, R51.H0_H0 ;  /* 0x20000033ff377230 */ /* 0x000fe40000004100 */
[----:B------:R-:W-:Y:S01]  /*12b90*/  FFMA.FTZ R59, R41, R44, -R52 ;  /* 0x0000002c293b7223 */ /* 0x000fe20000010834 */
[----:B------:R-:W-:-:S02]  /*12ba0*/  HADD2.F32 R45, -RZ, R108.H1_H1 ;  /* 0x3000006cff2d7230 */ /* 0x000fc40000004100 */
[----:B------:R-:W-:Y:S01]  /*12bb0*/  FFMA.FTZ R58, R41, R58, R49 ;  /* 0x0000003a293a7223 */ /* 0x000fe20000010031 */
[----:B------:R-:W-:Y:S02]  /*12bc0*/  HADD2.F32 R106, -RZ, R106.H0_H0 ;  /* 0x2000006aff6a7230 */ /* 0x000fe40000004100 */
[C---:B------:R-:W-:Y:S01]  /*12bd0*/  FMUL.FTZ R41, R54.reuse, R53 ;  /* 0x0000003536297220 */ /* 0x040fe20000410000 */
[----:B------:R-:W-:Y:S02]  /*12be0*/  HADD2.F32 R108, -RZ, R108.H0_H0 ;  /* 0x2000006cff6c7230 */ /* 0x000fe40000004100 */
[----:B------:R-:W-:Y:S01]  /*12bf0*/  FMUL.FTZ R49, R54, R45 ;  /* 0x0000002d36317220 */ /* 0x000fe20000410000 */
[----:B------:R-:W-:Y:S02]  /*12c00*/  HADD2.F32 R46, -RZ, R42.H0_H0 ;  /* 0x2000002aff2e7230 */ /* 0x000fe40000004100 */
[----:B------:R-:W-:Y:S01]  /*12c10*/  FMUL.FTZ R60, R55, R106 ;  /* 0x0000006a373c7220 */ /* 0x000fe20000410000 */
[----:B------:R-:W-:-:S02]  /*12c20*/  HADD2.F32 R47, -RZ, R43.H0_H0 ;  /* 0x2000002bff2f7230 */ /* 0x000fc40000004100 */
[-C--:B------:R-:W-:Y:S01]  /*12c30*/  FMUL.FTZ R55, R55, R108.reuse ;  /* 0x0000006c37377220 */ /* 0x080fe20000410000 */
[----:B------:R-:W-:Y:S02]  /*12c40*/  HADD2.F32 R51, -RZ, R51.H1_H1 ;  /* 0x30000033ff337230 */ /* 0x000fe40000004100 */
[C---:B------:R-:W-:Y:S01]  /*12c50*/  FFMA.FTZ R54, R46.reuse, R45, -R41 ;  /* 0x0000002d2e367223 */ /* 0x040fe20000010829 */
[----:B------:R-:W-:Y:S02]  /*12c60*/  HADD2.F32 R52, -RZ, R66.H0_H0 ;  /* 0x20000042ff347230 */ /* 0x000fe40000004100 */
[----:B------:R-:W-:Y:S01]  /*12c70*/  FFMA.FTZ R46, R46, R53, R49 ;  /* 0x000000352e2e7223 */ /* 0x000fe20000010031 */
[----:B------:R-:W-:Y:S02]  /*12c80*/  HADD2.F32 R44, -RZ, R68.H0_H0 ;  /* 0x20000044ff2c7230 */ /* 0x000fe40000004100 */
[----:B------:R-:W-:Y:S01]  /*12c90*/  FFMA.FTZ R60, R47, R108, -R60 ;  /* 0x0000006c2f3c7223 */ /* 0x000fe2000001083c */
[----:B------:R-:W-:-:S02]  /*12ca0*/  HADD2.F32 R43, -RZ, R43.H1_H1 ;  /* 0x3000002bff2b7230 */ /* 0x000fc40000004100 */
[----:B------:R-:W-:Y:S01]  /*12cb0*/  FFMA.FTZ R55, R47, R106, R55 ;  /* 0x0000006a2f377223 */ /* 0x000fe20000010037 */
[----:B------:R-:W-:Y:S02]  /*12cc0*/  HADD2.F32 R48, -RZ, R48.H1_H1 ;  /* 0x30000030ff307230 */ /* 0x000fe40000004100 */
[C---:B------:R-:W-:Y:S01]  /*12cd0*/  FMUL.FTZ R66, R51.reuse, R52 ;  /* 0x0000003433427220 */ /* 0x040fe20000410000 */
[----:B------:R-:W-:Y:S02]  /*12ce0*/  HADD2.F32 R50, -RZ, R50.H1_H1 ;  /* 0x30000032ff327230 */ /* 0x000fe40000004100 */
[-C--:B------:R-:W-:Y:S01]  /*12cf0*/  FMUL.FTZ R68, R51, R44.reuse ;  /* 0x0000002c33447220 */ /* 0x080fe20000410000 */
[----:B------:R-:W-:Y:S02]  /*12d00*/  HADD2.F32 R47, -RZ, R69.H0_H0 ;  /* 0x20000045ff2f7230 */ /* 0x000fe40000004100 */
[----:B------:R-:W-:Y:S01]  /*12d10*/  FFMA.FTZ R61, R43, R44, -R66 ;  /* 0x0000002c2b3d7223 */ /* 0x000fe20000010842 */
[----:B------:R-:W-:-:S02]  /*12d20*/  HADD2.F32 R49, -RZ, R67.H0_H0 ;  /* 0x20000043ff317230 */ /* 0x000fc40000004100 */
[----:B------:R-:W-:Y:S01]  /*12d30*/  FFMA.FTZ R68, R43, R52, R68 ;  /* 0x000000342b447223 */ /* 0x000fe20000010044 */
[----:B------:R-:W-:Y:S02]  /*12d40*/  HADD2.F32 R41, -RZ, R71.H0_H0 ;  /* 0x20000047ff297230 */ /* 0x000fe40000004100 */
[----:B------:R-:W-:Y:S01]  /*12d50*/  FMUL.FTZ R43, R48, R47 ;  /* 0x0000002f302b7220 */ /* 0x000fe20000410000 */
[----:B------:R-:W-:Y:S02]  /*12d60*/  HADD2.F32 R45, -RZ, R70.H0_H0 ;  /* 0x20000046ff2d7230 */ /* 0x000fe40000004100 */
[----:B------:R-:W-:Y:S01]  /*12d70*/  FMUL.FTZ R53, R50, R49 ;  /* 0x0000003132357220 */ /* 0x000fe20000410000 */
[----:B------:R-:W-:Y:S02]  /*12d80*/  HADD2.F32 R40, -RZ, R40.H1_H1 ;  /* 0x30000028ff287230 */ /* 0x000fe40000004100 */
[----:B------:R-:W-:Y:S01]  /*12d90*/  FMUL.FTZ R48, R48, R41 ;  /* 0x0000002930307220 */ /* 0x000fe20000410000 */
[----:B------:R-:W-:-:S02]  /*12da0*/  HADD2.F32 R42, -RZ, R42.H1_H1 ;  /* 0x3000002aff2a7230 */ /* 0x000fc40000004100 */
[----:B------:R-:W-:Y:S01]  /*12db0*/  FMUL.FTZ R50, R50, R45 ;  /* 0x0000002d32327220 */ /* 0x000fe20000410000 */
[C---:B------:R-:W-:Y:S01]  /*12dc0*/  FFMA.FTZ R44, R40.reuse, R41, -R43 ;  /* 0x00000029282c7223 */ /* 0x040fe2000001082b */
[----:B------:R-:W-:Y:S01]  /*12dd0*/  FFMA.FTZ R51, R40, R47, R48 ;  /* 0x0000002f28337223 */ /* 0x000fe20000010030 */
[C---:B------:R-:W-:Y:S01]  /*12de0*/  FFMA.FTZ R53, R42.reuse, R45, -R53 ;  /* 0x0000002d2a357223 */ /* 0x040fe20000010835 */
[----:B------:R-:W-:Y:S01]  /*12df0*/  FFMA.FTZ R49, R42, R49, R50 ;  /* 0x000000312a317223 */ /* 0x000fe20000010032 */
[----:B------:R-:W-:Y:S02]  /*12e00*/  F2FP.F16.F32.PACK_AB R43, R61, R60 ;  /* 0x0000003c3d2b723e */ /* 0x000fe400000000ff */
        /* <DEDUP_REMOVED lines=9> */
.L_x_2885:
[----:B------:R-:W-:Y:S05]  /*12ea0*/  BSYNC B1 ;  /* 0x0000000000017941 */ /* 0x000fea0003800000 */
.L_x_2884:
[----:B0-2---:R-:W-:Y:S01]  /*12eb0*/  IADD3 R40, R220, 0x40, RZ ;  /* 0x00000040dc287810 */ /* 0x005fe20007ffe0ff */
[----:B------:R-:W-:Y:S03]  /*12ec0*/  BSSY B1, `(.L_x_2888) ;  /* 0x00000d7000017945 */ /* 0x000fe60003800000 */
[----:B------:R-:W-:-:S13]  /*12ed0*/  ISETP.GE.AND P0, PT, R40, R86, PT ;  /* 0x000000562800720c */ /* 0x000fda0003f06270 */
[----:B------:R-:W-:Y:S05]  /*12ee0*/  @P0 BRA `(.L_x_2889) ;  /* 0x0000000c00500947 */ /* 0x000fea0003800000 */
[----:B------:R0:W5:Y:S01]  /*12ef0*/  LDL R69, [R1+0x84] ;  /* 0x0000840001457983 */ /* 0x0001620000100800 */
[----:B------:R-:W2:Y:S03]  /*12f00*/  LDC R49, c[0x0][0x3f4] ;  /* 0x0000fd00ff317b82 */ /* 0x000ea60000000800 */
[----:B------:R0:W5:Y:S01]  /*12f10*/  LDL R68, [R1+0x60] ;  /* 0x0000600001447983 */ /* 0x0001620000100800 */
[----:B------:R-:W-:Y:S01]  /*12f20*/  IMAD.SHL.U32 R50, R40, 0x40, RZ ;  /* 0x0000004028327824 */ /* 0x000fe200078e00ff */
[----:B------:R-:W-:Y:S04]  /*12f30*/  BSSY B2, `(.L_x_2890) ;  /* 0x0000068000027945 */ /* 0x000fe80003800000 */
[----:B------:R-:W-:-:S04]  /*12f40*/  LOP3.LUT R50, R50, 0x1c0, RZ, 0xc0, !PT ;  /* 0x000001c032327812 */ /* 0x000fc800078ec0ff */
[----:B------:R-:W-:Y:S02]  /*12f50*/  SHF.R.U32.HI R48, RZ, 0x3, R50 ;  /* 0x00000003ff307819 */ /* 0x000fe40000011632 */
[-C--:B--2---:R-:W-:Y:S02]  /*12f60*/  ISETP.GE.AND P0, PT, R16, R49.reuse, PT ;  /* 0x000000311000720c */ /* 0x084fe40003f06270 */
[----:B------:R-:W-:-:S11]  /*12f70*/  ISETP.GE.AND P1, PT, R213, R49, PT ;  /* 0x00000031d500720c */ /* 0x000fd60003f26270 */
[----:B0-----:R-:W-:Y:S05]  /*12f80*/  @P0 BRA `(.L_x_2891) ;  /* 0x0000000400880947 */ /* 0x001fea0003800000 */
[----:B------:R-:W-:Y:S01]  /*12f90*/  LEA.HI R40, R49, R0, RZ, 0x1d ;  /* 0x0000000031287211 */ /* 0x000fe200078fe8ff */
[----:B-1----:R-:W-:Y:S01]  /*12fa0*/  HADD2.F32 R56, -RZ, R102.H1_H1 ;  /* 0x30000066ff387230 */ /* 0x002fe20000004100 */
[----:B-----5:R-:W-:Y:S01]  /*12fb0*/  R2UR UR4, R69 ;  /* 0x00000000450472ca */ /* 0x020fe200000e0000 */
[--C-:B------:R-:W-:Y:S01]  /*12fc0*/  HADD2.F32 R54, -RZ, R103.reuse.H1_H1 ;  /* 0x30000067ff367230 */ /* 0x100fe20000004100 */
[----:B------:R-:W-:Y:S01]  /*12fd0*/  SHF.R.S32.HI R43, RZ, 0x1f, R40 ;  /* 0x0000001fff2b7819 */ /* 0x000fe20000011428 */
[----:B------:R-:W-:Y:S01]  /*12fe0*/  IMAD.SHL.U32 R41, R40, 0x8, RZ ;  /* 0x0000000828297824 */ /* 0x000fe200078e00ff */
[----:B------:R-:W-:Y:S01]  /*12ff0*/  LOP3.LUT R45, R50, 0x38, R16, 0xf8, !PT ;  /* 0x00000038322d7812 */ /* 0x000fe200078ef810 */
[----:B------:R-:W-:Y:S01]  /*13000*/  HADD2.F32 R103, -RZ, R103.H0_H0 ;  /* 0x20000067ff677230 */ /* 0x000fe20000004100 */
[----:B------:R-:W-:Y:S02]  /*13010*/  LEA.HI R43, R43, R40, RZ, 0x3 ;  /* 0x000000282b2b7211 */ /* 0x000fe400078f18ff */
[----:B------:R-:W-:-:S02]  /*13020*/  LOP3.LUT R45, R68, R45, R48, 0xf6, !PT ;  /* 0x0000002d442d7212 */ /* 0x000fc400078ef630 */
[----:B------:R-:W-:Y:S01]  /*13030*/  LOP3.LUT R41, R50, 0x38, R41, 0xf8, !PT ;  /* 0x0000003832297812 */ /* 0x000fe200078ef829 */
[----:B------:R-:W-:Y:S01]  /*13040*/  IMAD.SHL.U32 R43, R43, 0x400, RZ ;  /* 0x000004002b2b7824 */ /* 0x000fe200078e00ff */
[--C-:B------:R-:W-:Y:S02]  /*13050*/  SHF.R.U64 R63, R32, 0x10, R33.reuse ;  /* 0x00000010203f7819 */ /* 0x100fe40000001221 */
[----:B------:R-:W-:Y:S02]  /*13060*/  LEA R51, R45, UR4, 0x1 ;  /* 0x000000042d337c11 */ /* 0x000fe4000f8e08ff */
[----:B------:R-:W-:Y:S02]  /*13070*/  LOP3.LUT R44, R41, R48, RZ, 0x3c, !PT ;  /* 0x00000030292c7212 */ /* 0x000fe400078e3cff */
[----:B------:R-:W-:Y:S02]  /*13080*/  LOP3.LUT R45, R43, 0x7fffe000, RZ, 0xc0, !PT ;  /* 0x7fffe0002b2d7812 */ /* 0x000fe400078ec0ff */
[----:B------:R-:W0:Y:S01]  /*13090*/  LDS.128 R40, [R51] ;  /* 0x0000000033287984 */ /* 0x000e220000000c00 */
[----:B------:R-:W-:-:S02]  /*130a0*/  SHF.R.U32.HI R58, RZ, 0x10, R33 ;  /* 0x00000010ff3a7819 */ /* 0x000fc40000011621 */
[----:B------:R-:W-:Y:S02]  /*130b0*/  IADD3 R45, R44, R45, R68 ;  /* 0x0000002d2c2d7210 */ /* 0x000fe40007ffe044 */
[--C-:B------:R-:W-:Y:S01]  /*130c0*/  SHF.R.U64 R67, R28, 0x10, R29.reuse ;  /* 0x000000101c437819 */ /* 0x100fe2000000121d */
[----:B------:R-:W-:Y:S01]  /*130d0*/  HADD2.F32 R58, -RZ, R58.H0_H0 ;  /* 0x2000003aff3a7230 */ /* 0x000fe20000004100 */
[----:B------:R-:W-:Y:S02]  /*130e0*/  LEA R52, R45, R22, 0x1 ;  /* 0x000000162d347211 */ /* 0x000fe400078e08ff */
[----:B------:R-:W-:Y:S02]  /*130f0*/  SHF.R.U32.HI R53, RZ, 0x10, R29 ;  /* 0x00000010ff357819 */ /* 0x000fe4000001161d */
[--C-:B------:R-:W-:Y:S01]  /*13100*/  SHF.R.U64 R61, R34, 0x10, R35.reuse ;  /* 0x00000010223d7819 */ /* 0x100fe20000001223 */
[----:B------:R-:W1:Y:S01]  /*13110*/  LDS.128 R44, [R52+0x14400] ;  /* 0x01440000342c7984 */ /* 0x000e620000000c00 */
[----:B------:R-:W-:-:S02]  /*13120*/  SHF.R.U32.HI R59, RZ, 0x10, R35 ;  /* 0x00000010ff3b7819 */ /* 0x000fc40000011623 */
[--C-:B------:R-:W-:Y:S02]  /*13130*/  SHF.R.U32.HI R65, RZ, 0x10, R31.reuse ;  /* 0x00000010ff417819 */ /* 0x100fe4000001161f */
[----:B------:R-:W-:Y:S01]  /*13140*/  SHF.R.U64 R66, R30, 0x10, R31 ;  /* 0x000000101e427819 */ /* 0x000fe2000000121f */
[--C-:B0-----:R-:W-:Y:S02]  /*13150*/  HADD2.F32 R29, -RZ, R41.reuse.H0_H0 ;  /* 0x20000029ff1d7230 */ /* 0x101fe40000004100 */
[----:B------:R-:W-:Y:S02]  /*13160*/  HADD2.F32 R41, -RZ, R41.H1_H1 ;  /* 0x30000029ff297230 */ /* 0x000fe40000004100 */
[----:B------:R-:W-:Y:S02]  /*13170*/  HADD2.F32 R28, -RZ, R40.H0_H0 ;  /* 0x20000028ff1c7230 */ /* 0x000fe40000004100 */
[----:B------:R-:W-:Y:S02]  /*13180*/  HADD2.F32 R30, -RZ, R42.H0_H0 ;  /* 0x2000002aff1e7230 */ /* 0x000fe40000004100 */
[----:B------:R-:W-:-:S02]  /*13190*/  HADD2.F32 R31, -RZ, R43.H0_H0 ;  /* 0x2000002bff1f7230 */ /* 0x000fc40000004100 */
[----:B------:R-:W-:Y:S02]  /*131a0*/  HADD2.F32 R43, -RZ, R43.H1_H1 ;  /* 0x3000002bff2b7230 */ /* 0x000fe40000004100 */
[--C-:B-1----:R-:W-:Y:S02]  /*131b0*/  HADD2.F32 R33, -RZ, R45.reuse.H0_H0 ;  /* 0x2000002dff217230 */ /* 0x102fe40000004100 */
[----:B------:R-:W-:Y:S02]  /*131c0*/  HADD2.F32 R45, -RZ, R45.H1_H1 ;  /* 0x3000002dff2d7230 */ /* 0x000fe40000004100 */
[----:B------:R-:W-:Y:S02]  /*131d0*/  HADD2.F32 R32, -RZ, R44.H0_H0 ;  /* 0x2000002cff207230 */ /* 0x000fe40000004100 */
[C---:B------:R-:W-:Y:S01]  /*131e0*/  FMUL.FTZ R60, R33.reuse, R56 ;  /* 0x00000038213c7220 */ /* 0x040fe20000410000 */
[----:B------:R-:W-:Y:S01]  /*131f0*/  FMUL.FTZ R62, R33, R54 ;  /* 0x00000036213e7220 */ /* 0x000fe20000410000 */
[----:B------:R-:W-:-:S02]  /*13200*/  HADD2.F32 R33, -RZ, R102.H0_H0 ;  /* 0x20000066ff217230 */ /* 0x000fc40000004100 */
[----:B------:R-:W-:Y:S01]  /*13210*/  FMUL.FTZ R64, R45, R58 ;  /* 0x0000003a2d407220 */ /* 0x000fe20000410000 */
[C---:B------:R-:W-:Y:S01]  /*13220*/  FFMA.FTZ R60, R29.reuse, R54, -R60 ;  /* 0x000000361d3c7223 */ /* 0x040fe2000001083c */
[----:B------:R-:W-:Y:S02]  /*13230*/  HADD2.F32 R54, -RZ, R53.H0_H0 ;  /* 0x20000035ff367230 */ /* 0x000fe40000004100 */
[----:B------:R-:W-:Y:S01]  /*13240*/  FFMA.FTZ R62, R29, R56, R62 ;  /* 0x000000381d3e7223 */ /* 0x000fe2000001003e */
[C---:B------:R-:W-:Y:S01]  /*13250*/  FMUL.FTZ R29, R32.reuse, R33 ;  /* 0x00000021201d7220 */ /* 0x040fe20000410000 */
[-C--:B------:R-:W-:Y:S01]  /*13260*/  FMUL.FTZ R32, R32, R103.reuse ;  /* 0x0000006720207220 */ /* 0x080fe20000410000 */
[----:B------:R-:W-:Y:S02]  /*13270*/  HADD2.F32 R34, -RZ, R46.H0_H0 ;  /* 0x2000002eff227230 */ /* 0x000fe40000004100 */
[-C--:B------:R-:W-:Y:S01]  /*13280*/  FMUL.FTZ R56, R45, R54.reuse ;  /* 0x000000362d387220 */ /* 0x080fe20000410000 */
[----:B------:R-:W-:Y:S01]  /*13290*/  FFMA.FTZ R53, R41, R54, -R64 ;  /* 0x0000003629357223 */ /* 0x000fe20000010840 */
[----:B------:R-:W-:Y:S01]  /*132a0*/  FFMA.FTZ R103, R28, R103, -R29 ;  /* 0x000000671c677223 */ /* 0x000fe2000001081d */
[----:B------:R-:W-:-:S02]  /*132b0*/  HADD2.F32 R35, -RZ, R47.H0_H0 ;  /* 0x2000002fff237230 */ /* 0x000fc40000004100 */
[----:B------:R-:W-:Y:S01]  /*132c0*/  FFMA.FTZ R55, R41, R58, R56 ;  /* 0x0000003a29377223 */ /* 0x000fe20000010038 */
[----:B------:R-:W-:Y:S01]  /*132d0*/  FFMA.FTZ R41, R28, R33, R32 ;  /* 0x000000211c297223 */ /* 0x000fe20000010020 */
[--C-:B------:R-:W-:Y:S02]  /*132e0*/  HADD2.F32 R45, -RZ, R101.reuse.H0_H0 ;  /* 0x20000065ff2d7230 */ /* 0x100fe40000004100 */
[--C-:B------:R-:W-:Y:S02]  /*132f0*/  HADD2.F32 R29, -RZ, R104.reuse.H0_H0 ;  /* 0x20000068ff1d7230 */ /* 0x100fe40000004100 */
[----:B------:R-:W-:Y:S02]  /*13300*/  HADD2.F32 R32, -RZ, R101.H1_H1 ;  /* 0x30000065ff207230 */ /* 0x000fe40000004100 */
[C---:B------:R-:W-:Y:S01]  /*13310*/  FMUL.FTZ R33, R34.reuse, R45 ;  /* 0x0000002d22217220 */ /* 0x040fe20000410000 */
[----:B------:R-:W-:Y:S02]  /*13320*/  HADD2.F32 R104, -RZ, R104.H1_H1 ;  /* 0x30000068ff687230 */ /* 0x000fe40000004100 */
[----:B------:R-:W-:Y:S01]  /*13330*/  FMUL.FTZ R57, R34, R29 ;  /* 0x0000001d22397220 */ /* 0x000fe20000410000 */
[----:B------:R-:W-:-:S02]  /*13340*/  HADD2.F32 R47, -RZ, R47.H1_H1 ;  /* 0x3000002fff2f7230 */ /* 0x000fc40000004100 */
[C---:B------:R-:W-:Y:S01]  /*13350*/  FMUL.FTZ R56, R35.reuse, R32 ;  /* 0x0000002023387220 */ /* 0x040fe20000410000 */
[----:B------:R-:W-:Y:S02]  /*13360*/  HADD2.F32 R34, -RZ, R59.H0_H0 ;  /* 0x2000003bff227230 */ /* 0x000fe40000004100 */
[----:B------:R-:W-:Y:S01]  /*13370*/  FMUL.FTZ R35, R35, R104 ;  /* 0x0000006823237220 */ /* 0x000fe20000410000 */
[----:B------:R-:W-:Y:S02]  /*13380*/  HADD2.F32 R28, -RZ, R65.H0_H0 ;  /* 0x20000041ff1c7230 */ /* 0x000fe40000004100 */
[C---:B------:R-:W-:Y:S01]  /*13390*/  FFMA.FTZ R54, R30.reuse, R29, -R33 ;  /* 0x0000001d1e367223 */ /* 0x040fe20000010821 */
[----:B------:R-:W-:Y:S01]  /*133a0*/  FFMA.FTZ R57, R30, R45, R57 ;  /* 0x0000002d1e397223 */ /* 0x000fe20000010039 */
[----:B------:R-:W-:Y:S01]  /*133b0*/  FFMA.FTZ R30, R31, R32, R35 ;  /* 0x000000201f1e7223 */ /* 0x000fe20000010023 */
[----:B------:R-:W-:Y:S02]  /*133c0*/  HADD2.F32 R44, -RZ, R44.H1_H1 ;  /* 0x3000002cff2c7230 */ /* 0x000fe40000004100 */
[----:B------:R-:W-:Y:S01]  /*133d0*/  FMUL.FTZ R58, R47, R34 ;  /* 0x000000222f3a7220 */ /* 0x000fe20000410000 */
[----:B------:R-:W-:-:S02]  /*133e0*/  HADD2.F32 R46, -RZ, R46.H1_H1 ;  /* 0x3000002eff2e7230 */ /* 0x000fc40000004100 */
[----:B------:R-:W-:Y:S01]  /*133f0*/  FFMA.FTZ R56, R31, R104, -R56 ;  /* 0x000000681f387223 */ /* 0x000fe20000010838 */
[-C--:B------:R-:W-:Y:S01]  /*13400*/  FMUL.FTZ R32, R47, R28.reuse ;  /* 0x0000001c2f207220 */ /* 0x080fe20000410000 */
[----:B------:R-:W-:Y:S02]  /*13410*/  HADD2.F32 R33, -RZ, R63.H0_H0 ;  /* 0x2000003fff217230 */ /* 0x000fe40000004100 */
        /* <DEDUP_REMOVED lines=8> */
[----:B------:R-:W-:Y:S01]  /*134a0*/  FMUL.FTZ R44, R44, R29 ;  /* 0x0000001d2c2c7220 */ /* 0x000fe20000410000 */
        /* <DEDUP_REMOVED lines=16> */
.L_x_2891:
[----:B------:R-:W-:Y:S05]  /*135b0*/  BSYNC B2 ;  /* 0x0000000000027941 */ /* 0x000fea0003800000 */
.L_x_2890:
[----:B------:R-:W-:Y:S05]  /*135c0*/  @P1 BRA `(.L_x_2889) ;  /* 0x0000000400981947 */ /* 0x000fea0003800000 */
[----:B0-----:R-:W-:Y:S01]  /*135d0*/  LEA.HI R28, R20, R213, RZ, 0x6 ;  /* 0x000000d5141c7211 */ /* 0x001fe200078f30ff */
[----:B------:R-:W-:Y:S01]  /*135e0*/  HADD2.F32 R43, -RZ, R94.H0_H0 ;  /* 0x2000005eff2b7230 */ /* 0x000fe20000004100 */
[----:B------:R-:W-:Y:S01]  /*135f0*/  LEA.HI R49, R49, R85, RZ, 0x1d ;  /* 0x0000005531317211 */ /* 0x000fe200078fe8ff */
[----:B------:R-:W-:Y:S01]  /*13600*/  HADD2.F32 R41, -RZ, R96.H1_H1 ;  /* 0x30000060ff297230 */ /* 0x000fe20000004100 */
[----:B------:R-:W-:Y:S01]  /*13610*/  LOP3.LUT R31, R50, 0x38, R21, 0xf8, !PT ;  /* 0x00000038321f7812 */ /* 0x000fe200078ef815 */
[----:B------:R-:W-:Y:S01]  /*13620*/  IMAD.SHL.U32 R29, R28, 0x80, RZ ;  /* 0x000000801c1d7824 */ /* 0x000fe200078e00ff */
[----:B------:R-:W-:Y:S01]  /*13630*/  SHF.R.S32.HI R28, RZ, 0x1f, R49 ;  /* 0x0000001fff1c7819 */ /* 0x000fe20000011431 */
[----:B------:R-:W-:Y:S01]  /*13640*/  HADD2.F32 R94, -RZ, R94.H1_H1 ;  /* 0x3000005eff5e7230 */ /* 0x000fe20000004100 */
[----:B-----5:R-:W-:Y:S01]  /*13650*/  R2UR UR4, R69 ;  /* 0x00000000450472ca */ /* 0x020fe200000e0000 */
[----:B------:R-:W-:Y:S01]  /*13660*/  HADD2.F32 R96, -RZ, R96.H0_H0 ;  /* 0x20000060ff607230 */ /* 0x000fe20000004100 */
[----:B------:R-:W-:Y:S01]  /*13670*/  LOP3.LUT R30, R29, 0xffffe000, RZ, 0xc0, !PT ;  /* 0xffffe0001d1e7812 */ /* 0x000fe200078ec0ff */
[----:B------:R-:W-:Y:S01]  /*13680*/  IMAD.SHL.U32 R29, R49, 0x8, RZ ;  /* 0x00000008311d7824 */ /* 0x000fe200078e00ff */
[----:B------:R-:W-:-:S02]  /*13690*/  LEA.HI R28, R28, R49, RZ, 0x3 ;  /* 0x000000311c1c7211 */ /* 0x000fc400078f18ff */
[----:B------:R-:W-:Y:S02]  /*136a0*/  LOP3.LUT R31, R31, R48, RZ, 0x3c, !PT ;  /* 0x000000301f1f7212 */ /* 0x000fe400078e3cff */
[----:B------:R-:W-:Y:S01]  /*136b0*/  LOP3.LUT R29, R50, 0x38, R29, 0xf8, !PT ;  /* 0x00000038321d7812 */ /* 0x000fe200078ef81d */
[----:B------:R-:W-:Y:S01]  /*136c0*/  IMAD.SHL.U32 R28, R28, 0x400, RZ ;  /* 0x000004001c1c7824 */ /* 0x000fe200078e00ff */
[----:B------:R-:W-:Y:S02]  /*136d0*/  IADD3 R30, R31, R30, R68 ;  /* 0x0000001e1f1e7210 */ /* 0x000fe40007ffe044 */
[----:B------:R-:W-:Y:S02]  /*136e0*/  LOP3.LUT R48, R29, R48, RZ, 0x3c, !PT ;  /* 0x000000301d307212 */ /* 0x000fe400078e3cff */
[----:B------:R-:W-:Y:S02]  /*136f0*/  LOP3.LUT R33, R28, 0x7fffe000, RZ, 0xc0, !PT ;  /* 0x7fffe0001c217812 */ /* 0x000fe400078ec0ff */
[----:B------:R-:W-:-:S02]  /*13700*/  LEA R55, R30, UR4, 0x1 ;  /* 0x000000041e377c11 */ /* 0x000fc4000f8e08ff */
[----:B------:R-:W-:Y:S02]  /*13710*/  IADD3 R33, R48, R33, R68 ;  /* 0x0000002130217210 */ /* 0x000fe40007ffe044 */
[--C-:B------:R-:W-:Y:S01]  /*13720*/  SHF.R.U64 R47, R38, 0x10, R39.reuse ;  /* 0x00000010262f7819 */ /* 0x100fe20000001227 */
[----:B------:R-:W0:Y:S01]  /*13730*/  LDS.128 R28, [R55] ;  /* 0x00000000371c7984 */ /* 0x000e220000000c00 */
[----:B------:R-:W-:Y:S02]  /*13740*/  LEA R40, R33, R22, 0x1 ;  /* 0x0000001621287211 */ /* 0x000fe400078e08ff */
[----:B------:R-:W-:Y:S02]  /*13750*/  SHF.R.U32.HI R46, RZ, 0x10, R39 ;  /* 0x00000010ff2e7819 */ /* 0x000fe40000011627 */
[--C-:B------:R-:W-:Y:S01]  /*13760*/  SHF.R.U64 R52, R26, 0x10, R27.reuse ;  /* 0x000000101a347819 */ /* 0x100fe2000000121b */
[----:B------:R-:W2:Y:S01]  /*13770*/  LDS.128 R32, [R40+0x14400] ;  /* 0x0144000028207984 */ /* 0x000ea20000000c00 */
[----:B------:R-:W-:Y:S01]  /*13780*/  SHF.R.U32.HI R44, RZ, 0x10, R27 ;  /* 0x00000010ff2c7819 */ /* 0x000fe2000001161b */
[----:B------:R-:W-:Y:S01]  /*13790*/  HADD2.F32 R46, -RZ, R46.H0_H0 ;  /* 0x2000002eff2e7230 */ /* 0x000fe20000004100 */
[----:B------:R-:W-:-:S02]  /*137a0*/  SHF.R.U32.HI R49, RZ, 0x10, R37 ;  /* 0x00000010ff317819 */ /* 0x000fc40000011625 */
[--C-:B------:R-:W-:Y:S02]  /*137b0*/  SHF.R.U64 R54, R24, 0x10, R25.reuse ;  /* 0x0000001018367819 */ /* 0x100fe40000001219 */
[----:B------:R-:W-:Y:S02]  /*137c0*/  SHF.R.U32.HI R53, RZ, 0x10, R25 ;  /* 0x00000010ff357819 */ /* 0x000fe40000011619 */
[----:B------:R-:W-:Y:S01]  /*137d0*/  SHF.R.U64 R51, R36, 0x10, R37 ;  /* 0x0000001024337819 */ /* 0x000fe20000001225 */
[--C-:B0-----:R-:W-:Y:S02]  /*137e0*/  HADD2.F32 R27, -RZ, R31.reuse.H0_H0 ;  /* 0x2000001fff1b7230 */ /* 0x101fe40000004100 */
[----:B------:R-:W-:Y:S02]  /*137f0*/  HADD2.F32 R31, -RZ, R31.H1_H1 ;  /* 0x3000001fff1f7230 */ /* 0x000fe40000004100 */
[----:B------:R-:W-:Y:S02]  /*13800*/  HADD2.F32 R25, -RZ, R29.H0_H0 ;  /* 0x2000001dff197230 */ /* 0x000fe40000004100 */
[----:B--2---:R-:W-:-:S02]  /*13810*/  HADD2.F32 R38, -RZ, R35.H0_H0 ;  /* 0x20000023ff267230 */ /* 0x004fc40000004100 */
[----:B------:R-:W-:Y:S02]  /*13820*/  HADD2.F32 R39, -RZ, R35.H1_H1 ;  /* 0x30000023ff277230 */ /* 0x000fe40000004100 */
[--C-:B------:R-:W-:Y:S02]  /*13830*/  HADD2.F32 R35, -RZ, R33.reuse.H0_H0 ;  /* 0x20000021ff237230 */ /* 0x100fe40000004100 */
[C---:B------:R-:W-:Y:S01]  /*13840*/  FMUL.FTZ R42, R38.reuse, R43 ;  /* 0x0000002b262a7220 */ /* 0x040fe20000410000 */
[-C--:B------:R-:W-:Y:S01]  /*13850*/  FMUL.FTZ R38, R38, R41.reuse ;  /* 0x0000002926267220 */ /* 0x080fe20000410000 */
[----:B------:R-:W-:Y:S01]  /*13860*/  FMUL.FTZ R48, R39, R46 ;  /* 0x0000002e27307220 */ /* 0x000fe20000410000 */
[----:B------:R-:W-:Y:S02]  /*13870*/  HADD2.F32 R36, -RZ, R33.H1_H1 ;  /* 0x30000021ff247230 */ /* 0x000fe40000004100 */
[----:B------:R-:W-:Y:S01]  /*13880*/  FFMA.FTZ R45, R27, R41, -R42 ;  /* 0x000000291b2d7223 */ /* 0x000fe2000001082a */
[----:B------:R-:W-:-:S02]  /*13890*/  HADD2.F32 R42, -RZ, R44.H0_H0 ;  /* 0x2000002cff2a7230 */ /* 0x000fc40000004100 */
[----:B------:R-:W-:Y:S01]  /*138a0*/  FFMA.FTZ R43, R27, R43, R38 ;  /* 0x0000002b1b2b7223 */ /* 0x000fe20000010026 */
[----:B------:R-:W-:Y:S02]  /*138b0*/  HADD2.F32 R44, -RZ, R93.H0_H0 ;  /* 0x2000005dff2c7230 */ /* 0x000fe40000004100 */
[----:B------:R-:W-:Y:S02]  /*138c0*/  HADD2.F32 R38, -RZ, R95.H1_H1 ;  /* 0x3000005fff267230 */ /* 0x000fe40000004100 */
[-C--:B------:R-:W-:Y:S01]  /*138d0*/  FMUL.FTZ R50, R39, R42.reuse ;  /* 0x0000002a27327220 */ /* 0x080fe20000410000 */
[----:B------:R-:W-:Y:S01]  /*138e0*/  FFMA.FTZ R48, R31, R42, -R48 ;  /* 0x0000002a1f307223 */ /* 0x000fe20000010830 */
[C---:B------:R-:W-:Y:S01]  /*138f0*/  FMUL.FTZ R42, R35.reuse, R44 ;  /* 0x0000002c232a7220 */ /* 0x040fe20000410000 */
[----:B------:R-:W-:Y:S02]  /*13900*/  HADD2.F32 R39, -RZ, R49.H0_H0 ;  /* 0x20000031ff277230 */ /* 0x000fe40000004100 */
[----:B------:R-:W-:Y:S01]  /*13910*/  FMUL.FTZ R35, R35, R38 ;  /* 0x0000002623237220 */ /* 0x000fe20000410000 */
[----:B------:R-:W-:-:S02]  /*13920*/  HADD2.F32 R29, -RZ, R29.H1_H1 ;  /* 0x3000001dff1d7230 */ /* 0x000fc40000004100 */
[C---:B------:R-:W-:Y:S01]  /*13930*/  FFMA.FTZ R42, R25.reuse, R38, -R42 ;  /* 0x00000026192a7223 */ /* 0x040fe2000001082a */
[----:B------:R-:W-:Y:S02]  /*13940*/  HADD2.F32 R27, -RZ, R53.H0_H0 ;  /* 0x20000035ff1b7230 */ /* 0x000fe40000004100 */
[C---:B------:R-:W-:Y:S01]  /*13950*/  FMUL.FTZ R38, R36.reuse, R39 ;  /* 0x0000002724267220 */ /* 0x040fe20000410000 */
[----:B------:R-:W-:Y:S02]  /*13960*/  HADD2.F32 R33, -RZ, R32.H0_H0 ;  /* 0x20000020ff217230 */ /* 0x000fe40000004100 */
[----:B------:R-:W-:Y:S01]  /*13970*/  FFMA.FTZ R35, R25, R44, R35 ;  /* 0x0000002c19237223 */ /* 0x000fe20000010023 */
[----:B------:R-:W-:Y:S02]  /*13980*/  HADD2.F32 R37, -RZ, R34.H0_H0 ;  /* 0x20000022ff257230 */ /* 0x000fe40000004100 */
[----:B------:R-:W-:Y:S01]  /*13990*/  FMUL.FTZ R44, R36, R27 ;  /* 0x0000001b242c7220 */ /* 0x000fe20000410000 */
[----:B------:R-:W-:-:S02]  /*139a0*/  HADD2.F32 R93, -RZ, R93.H1_H1 ;  /* 0x3000005dff5d7230 */ /* 0x000fc40000004100 */
[----:B------:R-:W-:Y:S01]  /*139b0*/  FFMA.FTZ R41, R29, R27, -R38 ;  /* 0x0000001b1d297223 */ /* 0x000fe20000010826 */
[----:B------:R-:W-:Y:S02]  /*139c0*/  HADD2.F32 R95, -RZ, R95.H0_H0 ;  /* 0x2000005fff5f7230 */ /* 0x000fe40000004100 */
[----:B------:R-:W-:Y:S01]  /*139d0*/  FMUL.FTZ R27, R37, R94 ;  /* 0x0000005e251b7220 */ /* 0x000fe20000410000 */
[----:B------:R-:W-:Y:S02]  /*139e0*/  HADD2.F32 R24, -RZ, R28.H0_H0 ;  /* 0x2000001cff187230 */ /* 0x000fe40000004100 */
[----:B------:R-:W-:Y:S01]  /*139f0*/  FMUL.FTZ R25, R33, R93 ;  /* 0x0000005d21197220 */ /* 0x000fe20000410000 */
[----:B------:R-:W-:Y:S02]  /*13a00*/  HADD2.F32 R26, -RZ, R30.H0_H0 ;  /* 0x2000001eff1a7230 */ /* 0x000fe40000004100 */
[----:B------:R-:W-:Y:S01]  /*13a10*/  FFMA.FTZ R50, R31, R46, R50 ;  /* 0x0000002e1f327223 */ /* 0x000fe20000010032 */
[----:B------:R-:W-:Y:S01]  /*13a20*/  FMUL.FTZ R36, R33, R95 ;  /* 0x0000005f21247220 */ /* 0x000fe20000410000 */
[----:B------:R-:W-:Y:S01]  /*13a30*/  FFMA.FTZ R44, R29, R39, R44 ;  /* 0x000000271d2c7223 */ /* 0x000fe2000001002c */
[----:B------:R-:W-:Y:S01]  /*13a40*/  FMUL.FTZ R37, R37, R96 ;  /* 0x0000006025257220 */ /* 0x000fe20000410000 */
[----:B------:R-:W-:-:S02]  /*13a50*/  HADD2.F32 R32, -RZ, R32.H1_H1 ;  /* 0x30000020ff207230 */ /* 0x000fc40000004100 */
[----:B------:R-:W-:Y:S01]  /*13a60*/  FFMA.FTZ R95, R24, R95, -R25 ;  /* 0x0000005f185f7223 */ /* 0x000fe20000010819 */
[----:B------:R-:W-:Y:S02]  /*13a70*/  HADD2.F32 R34, -RZ, R34.H1_H1 ;  /* 0x30000022ff227230 */ /* 0x000fe40000004100 */
[----:B------:R-:W-:Y:S01]  /*13a80*/  FFMA.FTZ R96, R26, R96, -R27 ;  /* 0x000000601a607223 */ /* 0x000fe2000001081b */
[----:B------:R-:W-:Y:S02]  /*13a90*/  HADD2.F32 R29, -RZ, R51.H0_H0 ;  /* 0x20000033ff1d7230 */ /* 0x000fe40000004100 */
[----:B------:R-:W-:Y:S01]  /*13aa0*/  FFMA.FTZ R36, R24, R93, R36 ;  /* 0x0000005d18247223 */ /* 0x000fe20000010024 */
[----:B------:R-:W-:Y:S02]  /*13ab0*/  HADD2.F32 R31, -RZ, R47.H0_H0 ;  /* 0x2000002fff1f7230 */ /* 0x000fe40000004100 */
[----:B------:R-:W-:Y:S01]  /*13ac0*/  FFMA.FTZ R37, R26, R94, R37 ;  /* 0x0000005e1a257223 */ /* 0x000fe20000010025 */
[----:B------:R-:W-:-:S02]  /*13ad0*/  HADD2.F32 R25, -RZ, R54.H0_H0 ;  /* 0x20000036ff197230 */ /* 0x000fc40000004100 */
[----:B------:R-:W-:Y:S01]  /*13ae0*/  FMUL.FTZ R33, R32, R29 ;  /* 0x0000001d20217220 */ /* 0x000fe20000410000 */
[----:B------:R-:W-:Y:S02]  /*13af0*/  HADD2.F32 R27, -RZ, R52.H0_H0 ;  /* 0x20000034ff1b7230 */ /* 0x000fe40000004100 */
        /* <DEDUP_REMOVED lines=19> */
.L_x_2889:
[----:B------:R-:W-:Y:S05]  /*13c30*/  BSYNC B1 ;  /* 0x0000000000017941 */ /* 0x000fea0003800000 */
.L_x_2888:
[----:B------:R-:W-:-:S13]  /*13c40*/  ISETP.GE.AND P0, PT, R3, R86, PT ;  /* 0x000000560300720c */ /* 0x000fda0003f06270 */
[----:B------:R-:W-:Y:S05]  /*13c50*/  @P0 BRA `(.L_x_2859) ;  /* 0x0000000c005c0947 */ /* 0x000fea0003800000 */
[----:B------:R3:W5:Y:S01]  /*13c60*/  LDL R49, [R1+0x84] ;  /* 0x0000840001317983 */ /* 0x0007620000100800 */
[----:B------:R-:W4:Y:S01]  /*13c70*/  LDC R44, c[0x0][0x3f4] ;  /* 0x0000fd00ff2c7b82 */ /* 0x000f220000000800 */
[----:B--2---:R-:W-:Y:S01]  /*13c80*/  SHF.R.S32.HI R26, RZ, 0x1f, R3 ;  /* 0x0000001fff1a7819 */ /* 0x004fe20000011403 */
[----:B------:R-:W-:Y:S01]  /*13c90*/  IMAD.SHL.U32 R24, R3, 0x40, RZ ;  /* 0x0000004003187824 */ /* 0x000fe200078e00ff */
[----:B------:R-:W-:Y:S02]  /*13ca0*/  BSSY B1, `(.L_x_2892) ;  /* 0x000006b000017945 */ /* 0x000fe40003800000 */
[----:B------:R-:W-:Y:S02]  /*13cb0*/  LEA.HI R26, R26, R3, RZ, 0x3 ;  /* 0x000000031a1a7211 */ /* 0x000fe400078f18ff */
[----:B------:R-:W-:-:S03]  /*13cc0*/  LOP3.LUT R45, R24, 0x1c0, RZ, 0xc0, !PT ;  /* 0x000001c0182d7812 */ /* 0x000fc600078ec0ff */
[----:B------:R-:W-:Y:S01]  /*13cd0*/  IMAD.SHL.U32 R26, R26, 0x40, RZ ;  /* 0x000000401a1a7824 */ /* 0x000fe200078e00ff */
[----:B------:R-:W-:-:S04]  /*13ce0*/  SHF.R.U32.HI R47, RZ, 0x3, R45 ;  /* 0x00000003ff2f7819 */ /* 0x000fc8000001162d */
[----:B------:R-:W-:Y:S02]  /*13cf0*/  LOP3.LUT R46, R26, 0xfffffe00, RZ, 0xc0, !PT ;  /* 0xfffffe001a2e7812 */ /* 0x000fe400078ec0ff */
[-C--:B----4-:R-:W-:Y:S02]  /*13d00*/  ISETP.GE.AND P0, PT, R16, R44.reuse, PT ;  /* 0x0000002c1000720c */ /* 0x090fe40003f06270 */
[----:B------:R-:W-:-:S11]  /*13d10*/  ISETP.GE.AND P1, PT, R213, R44, PT ;  /* 0x0000002cd500720c */ /* 0x000fd60003f26270 */
[----:B---3--:R-:W-:Y:S05]  /*13d20*/  @P0 BRA `(.L_x_2893) ;  /* 0x0000000400880947 */ /* 0x008fea0003800000 */
[----:B------:R-:W-:Y:S01]  /*13d30*/  LEA.HI R0, R44, R0, RZ, 0x1d ;  /* 0x000000002c007211 */ /* 0x000fe200078fe8ff */
[--C-:B0-----:R-:W-:Y:S01]  /*13d40*/  HADD2.F32 R33, -RZ, R98.reuse.H1_H1 ;  /* 0x30000062ff217230 */ /* 0x101fe20000004100 */
[----:B-----5:R-:W-:Y:S01]  /*13d50*/  R2UR UR4, R49 ;  /* 0x00000000310472ca */ /* 0x020fe200000e0000 */
[----:B------:R-:W-:Y:S01]  /*13d60*/  HADD2.F32 R98, -RZ, R98.H0_H0 ;  /* 0x20000062ff627230 */ /* 0x000fe20000004100 */
[----:B------:R-:W-:Y:S01]  /*13d70*/  SHF.R.S32.HI R25, RZ, 0x1f, R0 ;  /* 0x0000001fff197819 */ /* 0x000fe20000011400 */
[----:B------:R-:W-:Y:S01]  /*13d80*/  IMAD.SHL.U32 R3, R0, 0x8, RZ ;  /* 0x0000000800037824 */ /* 0x000fe200078e00ff */
[----:B------:R-:W-:Y:S02]  /*13d90*/  LOP3.LUT R24, R45, 0x38, R16, 0xf8, !PT ;  /* 0x000000382d187812 */ /* 0x000fe400078ef810 */
[----:B------:R-:W-:Y:S02]  /*13da0*/  LEA.HI R25, R25, R0, RZ, 0x3 ;  /* 0x0000000019197211 */ /* 0x000fe400078f18ff */
[----:B------:R-:W-:-:S02]  /*13db0*/  LOP3.LUT R0, R45, 0x38, R3, 0xf8, !PT ;  /* 0x000000382d007812 */ /* 0x000fc400078ef803 */
[----:B------:R-:W-:Y:S02]  /*13dc0*/  SHF.L.U32 R25, R25, 0xa, RZ ;  /* 0x0000000a19197819 */ /* 0x000fe400000006ff */
[----:B------:R-:W-:Y:S02]  /*13dd0*/  LOP3.LUT R0, R0, R47, RZ, 0x3c, !PT ;  /* 0x0000002f00007212 */ /* 0x000fe400078e3cff */
[----:B------:R-:W-:Y:S02]  /*13de0*/  LOP3.LUT R3, R25, 0x7fffe000, RZ, 0xc0, !PT ;  /* 0x7fffe00019037812 */ /* 0x000fe400078ec0ff */
[----:B------:R-:W-:Y:S02]  /*13df0*/  LOP3.LUT R24, R46, R24, R47, 0xf6, !PT ;  /* 0x000000182e187212 */ /* 0x000fe400078ef62f */
[----:B------:R-:W-:Y:S02]  /*13e00*/  IADD3 R3, R0, R3, R46 ;  /* 0x0000000300037210 */ /* 0x000fe40007ffe02e */
[----:B------:R-:W-:-:S02]  /*13e10*/  LEA R48, R24, UR4, 0x1 ;  /* 0x0000000418307c11 */ /* 0x000fc4000f8e08ff */
[----:B------:R-:W-:Y:S01]  /*13e20*/  SHF.R.U32.HI R32, RZ, 0x10, R9 ;  /* 0x00000010ff207819 */ /* 0x000fe20000011609 */
[----:B------:R-:W-:Y:S01]  /*13e30*/  IMAD R3, R3, 0x2, R22 ;  /* 0x0000000203037824 */ /* 0x000fe200078e0216 */
[----:B------:R-:W-:Y:S01]  /*13e40*/  SHF.R.U64 R43, R12, 0x10, R13 ;  /* 0x000000100c2b7819 */ /* 0x000fe2000000120d */
[----:B------:R-:W0:Y:S01]  /*13e50*/  LDS.128 R24, [R48] ;  /* 0x0000000030187984 */ /* 0x000e220000000c00 */
[--C-:B------:R-:W-:Y:S01]  /*13e60*/  SHF.R.U64 R42, R14, 0x10, R15.reuse ;  /* 0x000000100e2a7819 */ /* 0x100fe2000000120f */
[----:B------:R-:W-:Y:S01]  /*13e70*/  HADD2.F32 R32, -RZ, R32.H0_H0 ;  /* 0x20000020ff207230 */ /* 0x000fe20000004100 */
[----:B------:R-:W-:Y:S01]  /*13e80*/  SHF.R.U32.HI R41, RZ, 0x10, R15 ;  /* 0x00000010ff297819 */ /* 0x000fe2000001160f */
[----:B------:R-:W2:Y:S01]  /*13e90*/  LDS.128 R28, [R3+0x14400] ;  /* 0x01440000031c7984 */ /* 0x000ea20000000c00 */
[--C-:B------:R-:W-:Y:S01]  /*13ea0*/  HADD2.F32 R15, -RZ, R99.reuse.H1_H1 ;  /* 0x30000063ff0f7230 */ /* 0x100fe20000004100 */
[----:B------:R-:W-:Y:S01]  /*13eb0*/  SHF.R.U32.HI R34, RZ, 0x10, R13 ;  /* 0x00000010ff227819 */ /* 0x000fe2000001160d */
[----:B------:R-:W-:Y:S01]  /*13ec0*/  HADD2.F32 R99, -RZ, R99.H0_H0 ;  /* 0x20000063ff637230 */ /* 0x000fe20000004100 */
[----:B------:R-:W-:-:S02]  /*13ed0*/  SHF.R.U64 R40, R8, 0x10, R9 ;  /* 0x0000001008287819 */ /* 0x000fc40000001209 */
[--C-:B------:R-:W-:Y:S02]  /*13ee0*/  SHF.R.U64 R39, R10, 0x10, R11.reuse ;  /* 0x000000100a277819 */ /* 0x100fe4000000120b */
[----:B------:R-:W-:Y:S01]  /*13ef0*/  SHF.R.U32.HI R38, RZ, 0x10, R11 ;  /* 0x00000010ff267819 */ /* 0x000fe2000001160b */
[--C-:B0-----:R-:W-:Y:S02]  /*13f00*/  HADD2.F32 R8, -RZ, R25.reuse.H0_H0 ;  /* 0x20000019ff087230 */ /* 0x101fe40000004100 */
[----:B------:R-:W-:Y:S02]  /*13f10*/  HADD2.F32 R25, -RZ, R25.H1_H1 ;  /* 0x30000019ff197230 */ /* 0x000fe40000004100 */
[--C-:B--2---:R-:W-:Y:S02]  /*13f20*/  HADD2.F32 R12, -RZ, R29.reuse.H0_H0 ;  /* 0x2000001dff0c7230 */ /* 0x104fe40000004100 */
[----:B------:R-:W-:Y:S02]  /*13f30*/  HADD2.F32 R29, -RZ, R29.H1_H1 ;  /* 0x3000001dff1d7230 */ /* 0x000fe40000004100 */
[----:B------:R-:W-:-:S02]  /*13f40*/  HADD2.F32 R11, -RZ, R28.H0_H0 ;  /* 0x2000001cff0b7230 */ /* 0x000fc40000004100 */
[C---:B------:R-:W-:Y:S01]  /*13f50*/  FMUL.FTZ R35, R12.reuse, R33 ;  /* 0x000000210c237220 */ /* 0x040fe20000410000 */
[-C--:B------:R-:W-:Y:S01]  /*13f60*/  FMUL.FTZ R37, R12, R15.reuse ;  /* 0x0000000f0c257220 */ /* 0x080fe20000410000 */
[----:B------:R-:W-:Y:S02]  /*13f70*/  HADD2.F32 R12, -RZ, R34.H0_H0 ;  /* 0x20000022ff0c7230 */ /* 0x000fe40000004100 */
[C---:B------:R-:W-:Y:S01]  /*13f80*/  FMUL.FTZ R34, R29.reuse, R32 ;  /* 0x000000201d227220 */ /* 0x040fe20000410000 */
[C---:B------:R-:W-:Y:S01]  /*13f90*/  FFMA.FTZ R35, R8.reuse, R15, -R35 ;  /* 0x0000000f08237223 */ /* 0x040fe20000010823 */
[----:B------:R-:W-:Y:S01]  /*13fa0*/  FFMA.FTZ R37, R8, R33, R37 ;  /* 0x0000002108257223 */ /* 0x000fe20000010025 */
[----:B------:R-:W-:Y:S02]  /*13fb0*/  HADD2.F32 R0, -RZ, R24.H0_H0 ;  /* 0x20000018ff007230 */ /* 0x000fe40000004100 */
[-C--:B------:R-:W-:Y:S01]  /*13fc0*/  FMUL.FTZ R8, R29, R12.reuse ;  /* 0x0000000c1d087220 */ /* 0x080fe20000410000 */
[----:B------:R-:W-:Y:S01]  /*13fd0*/  FFMA.FTZ R34, R25, R12, -R34 ;  /* 0x0000000c19227223 */ /* 0x000fe20000010822 */
[----:B------:R-:W-:Y:S01]  /*13fe0*/  FMUL.FTZ R15, R11, R98 ;  /* 0x000000620b0f7220 */ /* 0x000fe20000410000 */
[----:B------:R-:W-:-:S02]  /*13ff0*/  HADD2.F32 R13, -RZ, R30.H0_H0 ;  /* 0x2000001eff0d7230 */ /* 0x000fc40000004100 */
[-C--:B------:R-:W-:Y:S01]  /*14000*/  FMUL.FTZ R11, R11, R99.reuse ;  /* 0x000000630b0b7220 */ /* 0x080fe20000410000 */
[----:B------:R-:W-:Y:S02]  /*14010*/  HADD2.F32 R12, -RZ, R97.H0_H0 ;  /* 0x20000061ff0c7230 */ /* 0x000fe40000004100 */
[----:B------:R-:W-:Y:S01]  /*14020*/  FFMA.FTZ R32, R25, R32, R8 ;  /* 0x0000002019207223 */ /* 0x000fe20000010008 */
[----:B------:R-:W-:Y:S02]  /*14030*/  HADD2.F32 R9, -RZ, R26.H0_H0 ;  /* 0x2000001aff097230 */ /* 0x000fe40000004100 */
[C---:B------:R-:W-:Y:S01]  /*14040*/  FFMA.FTZ R99, R0.reuse, R99, -R15 ;  /* 0x0000006300637223 */ /* 0x040fe2000001080f */
[----:B------:R-:W-:Y:S02]  /*14050*/  HADD2.F32 R8, -RZ, R100.H0_H0 ;  /* 0x20000064ff087230 */ /* 0x000fe40000004100 */
[----:B------:R-:W-:Y:S01]  /*14060*/  FFMA.FTZ R98, R0, R98, R11 ;  /* 0x0000006200627223 */ /* 0x000fe2000001000b */
[----:B------:R-:W-:Y:S01]  /*14070*/  FMUL.FTZ R0, R13, R12 ;  /* 0x0000000c0d007220 */ /* 0x000fe20000410000 */
[----:B------:R-:W-:-:S02]  /*14080*/  HADD2.F32 R14, -RZ, R31.H0_H0 ;  /* 0x2000001fff0e7230 */ /* 0x000fc40000004100 */
[----:B------:R-:W-:Y:S02]  /*14090*/  HADD2.F32 R11, -RZ, R100.H1_H1 ;  /* 0x30000064ff0b7230 */ /* 0x000fe40000004100 */
[-C--:B------:R-:W-:Y:S01]  /*140a0*/  FMUL.FTZ R36, R13, R8.reuse ;  /* 0x000000080d247220 */ /* 0x080fe20000410000 */
[----:B------:R-:W-:Y:S02]  /*140b0*/  HADD2.F32 R97, -RZ, R97.H1_H1 ;  /* 0x30000061ff617230 */ /* 0x000fe40000004100 */
[----:B------:R-:W-:Y:S01]  /*140c0*/  FFMA.FTZ R29, R9, R8, -R0 ;  /* 0x00000008091d7223 */ /* 0x000fe20000010800 */
[----:B------:R-:W-:Y:S02]  /*140d0*/  HADD2.F32 R10, -RZ, R27.H0_H0 ;  /* 0x2000001bff0a7230 */ /* 0x000fe40000004100 */
[----:B------:R-:W-:Y:S02]  /*140e0*/  HADD2.F32 R8, -RZ, R38.H0_H0 ;  /* 0x20000026ff087230 */ /* 0x000fe40000004100 */
[----:B------:R-:W-:Y:S01]  /*140f0*/  FMUL.FTZ R13, R14, R97 ;  /* 0x000000610e0d7220 */ /* 0x000fe20000410000 */
[----:B------:R-:W-:-:S02]  /*14100*/  HADD2.F32 R31, -RZ, R31.H1_H1 ;  /* 0x3000001fff1f7230 */ /* 0x000fc40000004100 */
[-C--:B------:R-:W-:Y:S01]  /*14110*/  FMUL.FTZ R38, R14, R11.reuse ;  /* 0x0000000b0e267220 */ /* 0x080fe20000410000 */
[----:B------:R-:W-:Y:S02]  /*14120*/  HADD2.F32 R0, -RZ, R41.H0_H0 ;  /* 0x20000029ff007230 */ /* 0x000fe40000004100 */
[----:B------:R-:W-:Y:S01]  /*14130*/  FFMA.FTZ R14, R9, R12, R36 ;  /* 0x0000000c090e7223 */ /* 0x000fe20000010024 */
[----:B------:R-:W-:Y:S02]  /*14140*/  HADD2.F32 R27, -RZ, R27.H1_H1 ;  /* 0x3000001bff1b7230 */ /* 0x000fe40000004100 */
        /* <DEDUP_REMOVED lines=32> */
.L_x_2893:
[----:B------:R-:W-:Y:S05]  /*14350*/  BSYNC B1 ;  /* 0x0000000000017941 */ /* 0x000fea0003800000 */
.L_x_2892:
[----:B------:R-:W-:Y:S05]  /*14360*/  @P1 BRA `(.L_x_2859) ;  /* 0x0000000400981947 */ /* 0x000fea0003800000 */
[----:B------:R-:W-:Y:S01]  /*14370*/  LEA.HI R44, R44, R85, RZ, 0x1d ;  /* 0x000000552c2c7211 */ /* 0x000fe200078fe8ff */
[--C-:B------:R-:W-:Y:S01]  /*14380*/  HADD2.F32 R25, -RZ, R91.reuse.H1_H1 ;  /* 0x3000005bff197230 */ /* 0x100fe20000004100 */
[----:B------:R-:W-:Y:S01]  /*14390*/  LOP3.LUT R0, R45, 0x38, R21, 0xf8, !PT ;  /* 0x000000382d007812 */ /* 0x000fe200078ef815 */
[--C-:B------:R-:W-:Y:S01]  /*143a0*/  HADD2.F32 R27, -RZ, R90.reuse.H1_H1 ;  /* 0x3000005aff1b7230 */ /* 0x100fe20000004100 */
[----:B--2---:R-:W-:Y:S01]  /*143b0*/  SHF.R.S32.HI R3, RZ, 0x1f, R44 ;  /* 0x0000001fff037819 */ /* 0x004fe2000001142c */
[----:B------:R-:W-:Y:S01]  /*143c0*/  HADD2.F32 R90, -RZ, R90.H0_H0 ;  /* 0x2000005aff5a7230 */ /* 0x000fe20000004100 */
[----:B------:R-:W-:Y:S01]  /*143d0*/  LOP3.LUT R8, R0, R47, RZ, 0x3c, !PT ;  /* 0x0000002f00087212 */ /* 0x000fe200078e3cff */
[----:B------:R-:W-:Y:S01]  /*143e0*/  IMAD.SHL.U32 R0, R44, 0x8, RZ ;  /* 0x000000082c007824 */ /* 0x000fe200078e00ff */
[----:B------:R-:W-:Y:S01]  /*143f0*/  LEA.HI R3, R3, R44, RZ, 0x3 ;  /* 0x0000002c03037211 */ /* 0x000fe200078f18ff */
[----:B------:R-:W-:Y:S01]  /*14400*/  HADD2.F32 R91, -RZ, R91.H0_H0 ;  /* 0x2000005bff5b7230 */ /* 0x000fe20000004100 */
[----:B------:R-:W-:-:S02]  /*14410*/  LEA.HI R20, R20, R213, RZ, 0x6 ;  /* 0x000000d514147211 */ /* 0x000fc400078f30ff */
[----:B------:R-:W-:Y:S02]  /*14420*/  LOP3.LUT R0, R45, 0x38, R0, 0xf8, !PT ;  /* 0x000000382d007812 */ /* 0x000fe400078ef800 */
[----:B------:R-:W-:Y:S01]  /*14430*/  SHF.L.U32 R3, R3, 0xa, RZ ;  /* 0x0000000a03037819 */ /* 0x000fe200000006ff */
[----:B------:R-:W-:Y:S01]  /*14440*/  IMAD.SHL.U32 R20, R20, 0x80, RZ ;  /* 0x0000008014147824 */ /* 0x000fe200078e00ff */
[----:B------:R-:W-:Y:S02]  /*14450*/  LOP3.LUT R0, R0, R47, RZ, 0x3c, !PT ;  /* 0x0000002f00007212 */ /* 0x000fe400078e3cff */
[----:B------:R-:W-:Y:S02]  /*14460*/  LOP3.LUT R3, R3, 0x7fffe000, RZ, 0xc0, !PT ;  /* 0x7fffe00003037812 */ /* 0x000fe400078ec0ff */
[----:B-----5:R-:W-:Y:S02]  /*14470*/  R2UR UR4, R49 ;  /* 0x00000000310472ca */ /* 0x020fe400000e0000 */
[----:B------:R-:W-:-:S02]  /*14480*/  IADD3 R3, R0, R3, R46 ;  /* 0x0000000300037210 */ /* 0x000fc40007ffe02e */
[----:B------:R-:W-:Y:S02]  /*14490*/  LOP3.LUT R9, R20, 0xffffe000, RZ, 0xc0, !PT ;  /* 0xffffe00014097812 */ /* 0x000fe400078ec0ff */
[----:B------:R-:W-:Y:S01]  /*144a0*/  SHF.R.U32.HI R26, RZ, 0x10, R5 ;  /* 0x00000010ff1a7819 */ /* 0x000fe20000011605 */
[----:B------:R-:W-:Y:S01]  /*144b0*/  IMAD R3, R3, 0x2, R22 ;  /* 0x0000000203037824 */ /* 0x000fe200078e0216 */
[----:B------:R-:W-:Y:S02]  /*144c0*/  IADD3 R8, R8, R9, R46 ;  /* 0x0000000908087210 */ /* 0x000fe40007ffe02e */
[--C-:B------:R-:W-:Y:S01]  /*144d0*/  SHF.R.U64 R36, R72, 0x10, R73.reuse ;  /* 0x0000001048247819 */ /* 0x100fe20000001249 */
[----:B------:R-:W-:Y:S01]  /*144e0*/  HADD2.F32 R26, -RZ, R26.H0_H0 ;  /* 0x2000001aff1a7230 */ /* 0x000fe20000004100 */
[----:B------:R-:W2:Y:S01]  /*144f0*/  LDS.128 R12, [R3+0x14400] ;  /* 0x01440000030c7984 */ /* 0x000ea20000000c00 */
[----:B------:R-:W-:Y:S02]  /*14500*/  LEA R37, R8, UR4, 0x1 ;  /* 0x0000000408257c11 */ /* 0x000fe4000f8e08ff */
[----:B------:R-:W-:-:S02]  /*14510*/  SHF.R.U32.HI R72, RZ, 0x10, R73 ;  /* 0x00000010ff487819 */ /* 0x000fc40000011649 */
[----:B0-----:R-:W-:Y:S01]  /*14520*/  SHF.R.U64 R34, R4, 0x10, R5 ;  /* 0x0000001004227819 */ /* 0x001fe20000001205 */
[----:B------:R-:W0:Y:S01]  /*14530*/  LDS.128 R8, [R37] ;  /* 0x0000000025087984 */ /* 0x000e220000000c00 */
[--C-:B------:R-:W-:Y:S02]  /*14540*/  SHF.R.U64 R33, R6, 0x10, R7.reuse ;  /* 0x0000001006217819 */ /* 0x100fe40000001207 */
[----:B------:R-:W-:Y:S02]  /*14550*/  SHF.R.U32.HI R32, RZ, 0x10, R7 ;  /* 0x00000010ff207819 */ /* 0x000fe40000011607 */
[--C-:B------:R-:W-:Y:S02]  /*14560*/  SHF.R.U64 R35, R74, 0x10, R75.reuse ;  /* 0x000000104a237819 */ /* 0x100fe4000000124b */
[----:B------:R-:W-:Y:S01]  /*14570*/  SHF.R.U32.HI R74, RZ, 0x10, R75 ;  /* 0x00000010ff4a7819 */ /* 0x000fe2000001164b */
[--C-:B--2---:R-:W-:Y:S02]  /*14580*/  HADD2.F32 R20, -RZ, R13.reuse.H0_H0 ;  /* 0x2000000dff147230 */ /* 0x104fe40000004100 */
[----:B------:R-:W-:-:S02]  /*14590*/  HADD2.F32 R13, -RZ, R13.H1_H1 ;  /* 0x3000000dff0d7230 */ /* 0x000fc40000004100 */
[----:B------:R-:W-:Y:S02]  /*145a0*/  HADD2.F32 R7, -RZ, R12.H0_H0 ;  /* 0x2000000cff077230 */ /* 0x000fe40000004100 */
[C---:B------:R-:W-:Y:S01]  /*145b0*/  FMUL.FTZ R29, R20.reuse, R27 ;  /* 0x0000001b141d7220 */ /* 0x040fe20000410000 */
[--C-:B0-----:R-:W-:Y:S02]  /*145c0*/  HADD2.F32 R4, -RZ, R9.reuse.H0_H0 ;  /* 0x20000009ff047230 */ /* 0x101fe40000004100 */
[-C--:B------:R-:W-:Y:S01]  /*145d0*/  FMUL.FTZ R31, R20, R25.reuse ;  /* 0x00000019141f7220 */ /* 0x080fe20000410000 */
[----:B------:R-:W-:Y:S02]  /*145e0*/  HADD2.F32 R20, -RZ, R72.H0_H0 ;  /* 0x20000048ff147230 */ /* 0x000fe40000004100 */
[C---:B------:R-:W-:Y:S01]  /*145f0*/  FMUL.FTZ R28, R13.reuse, R26 ;  /* 0x0000001a0d1c7220 */ /* 0x040fe20000410000 */
[----:B------:R-:W-:Y:S02]  /*14600*/  HADD2.F32 R9, -RZ, R9.H1_H1 ;  /* 0x30000009ff097230 */ /* 0x000fe40000004100 */
[C---:B------:R-:W-:Y:S01]  /*14610*/  FFMA.FTZ R29, R4.reuse, R25, -R29 ;  /* 0x00000019041d7223 */ /* 0x040fe2000001081d */
[----:B------:R-:W-:Y:S01]  /*14620*/  FFMA.FTZ R31, R4, R27, R31 ;  /* 0x0000001b041f7223 */ /* 0x000fe2000001001f */
[----:B------:R-:W-:Y:S01]  /*14630*/  FMUL.FTZ R4, R13, R20 ;  /* 0x000000140d047220 */ /* 0x000fe20000410000 */
[----:B------:R-:W-:-:S02]  /*14640*/  HADD2.F32 R0, -RZ, R8.H0_H0 ;  /* 0x20000008ff007230 */ /* 0x000fc40000004100 */
[----:B------:R-:W-:Y:S01]  /*14650*/  FFMA.FTZ R28, R9, R20, -R28 ;  /* 0x00000014091c7223 */ /* 0x000fe2000001081c */
[C---:B------:R-:W-:Y:S01]  /*14660*/  FMUL.FTZ R13, R7.reuse, R90 ;  /* 0x0000005a070d7220 */ /* 0x040fe20000410000 */
[----:B------:R-:W-:Y:S02]  /*14670*/  HADD2.F32 R21, -RZ, R14.H0_H0 ;  /* 0x2000000eff157230 */ /* 0x000fe40000004100 */
[-C--:B------:R-:W-:Y:S01]  /*14680*/  FMUL.FTZ R7, R7, R91.reuse ;  /* 0x0000005b07077220 */ /* 0x080fe20000410000 */
[----:B------:R-:W-:Y:S02]  /*14690*/  HADD2.F32 R20, -RZ, R88.H0_H0 ;  /* 0x20000058ff147230 */ /* 0x000fe40000004100 */
[----:B------:R-:W-:Y:S01]  /*146a0*/  FFMA.FTZ R26, R9, R26, R4 ;  /* 0x0000001a091a7223 */ /* 0x000fe20000010004 */
[----:B------:R-:W-:Y:S02]  /*146b0*/  HADD2.F32 R4, -RZ, R92.H0_H0 ;  /* 0x2000005cff047230 */ /* 0x000fe40000004100 */
[----:B------:R-:W-:Y:S01]  /*146c0*/  FFMA.FTZ R91, R0, R91, -R13 ;  /* 0x0000005b005b7223 */ /* 0x000fe2000001080d */
[----:B------:R-:W-:-:S02]  /*146d0*/  HADD2.F32 R5, -RZ, R10.H0_H0 ;  /* 0x2000000aff057230 */ /* 0x000fc40000004100 */
[----:B------:R-:W-:Y:S01]  /*146e0*/  FFMA.FTZ R90, R0, R90, R7 ;  /* 0x0000005a005a7223 */ /* 0x000fe20000010007 */
[----:B------:R-:W-:Y:S02]  /*146f0*/  HADD2.F32 R24, -RZ, R15.H0_H0 ;  /* 0x2000000fff187230 */ /* 0x000fe40000004100 */
[C---:B------:R-:W-:Y:S01]  /*14700*/  FMUL.FTZ R0, R21.reuse, R20 ;  /* 0x0000001415007220 */ /* 0x040fe20000410000 */
[----:B------:R-:W-:Y:S02]  /*14710*/  HADD2.F32 R9, -RZ, R88.H1_H1 ;  /* 0x30000058ff097230 */ /* 0x000fe40000004100 */
[-C--:B------:R-:W-:Y:S01]  /*14720*/  FMUL.FTZ R30, R21, R4.reuse ;  /* 0x00000004151e7220 */ /* 0x080fe20000410000 */
[----:B------:R-:W-:Y:S02]  /*14730*/  HADD2.F32 R7, -RZ, R92.H1_H1 ;  /* 0x3000005cff077230 */ /* 0x000fe40000004100 */
[----:B------:R-:W-:Y:S01]  /*14740*/  FFMA.FTZ R21, R5, R4, -R0 ;  /* 0x0000000405157223 */ /* 0x000fe20000010800 */
[----:B------:R-:W-:-:S02]  /*14750*/  HADD2.F32 R6, -RZ, R11.H0_H0 ;  /* 0x2000000bff067230 */ /* 0x000fc40000004100 */
[C---:B------:R-:W-:Y:S01]  /*14760*/  FMUL.FTZ R13, R24.reuse, R9 ;  /* 0x00000009180d7220 */ /* 0x040fe20000410000 */
[----:B------:R-:W-:Y:S02]  /*14770*/  HADD2.F32 R15, -RZ, R15.H1_H1 ;  /* 0x3000000fff0f7230 */ /* 0x000fe40000004100 */
[-C--:B------:R-:W-:Y:S01]  /*14780*/  FMUL.FTZ R24, R24, R7.reuse ;  /* 0x0000000718187220 */ /* 0x080fe20000410000 */
        /* <DEDUP_REMOVED lines=36> */
.L_x_2859:
[----:B------:R-:W-:Y:S05]  /*149d0*/  BSYNC B0 ;  /* 0x0000000000007941 */ /* 0x000fea0003800000 */
.L_x_2819:
[----:B------:R-:W-:Y:S01]  /*149e0*/  @!PT LDS RZ, [RZ] ;  /* 0x00000000fffff984 */ /* 0x000fe20000000800 */
[----:B------:R-:W-:Y:S01]  /*149f0*/  @!PT LDS RZ, [RZ] ;  /* 0x00000000fffff984 */ /* 0x000fe20000000800 */
[----:B------:R-:W-:Y:S01]  /*14a00*/  @!PT LDS RZ, [RZ] ;  /* 0x00000000fffff984 */ /* 0x000fe20000000800 */
[----:B------:R-:W-:Y:S01]  /*14a10*/  @!PT LDS RZ, [RZ] ;  /* 0x00000000fffff984 */ /* 0x000fe20000000800 */
[----:B------:R0:W-:Y:S06]  /*14a20*/  MEMBAR.ALL.CTA ;  /* 0x0000000000007992 */ /* 0x0001ec0000008000 */
[----:B0-----:R-:W0:Y:S01]  /*14a30*/  FENCE.VIEW.ASYNC.S ;  /* 0x00000000000073c6 */ /* 0x001e220000000000 */
[----:B------:R-:W-:Y:S05]  /*14a40*/  WARPSYNC.ALL ;  /* 0x0000000000007948 */ /* 0x000fea0003800000 */
[----:B0-----:R-:W-:Y:S06]  /*14a50*/  BAR.SYNC.DEFER_BLOCKING 0xd, 0x100 ;  /* 0x0344000000007b1d */ /* 0x001fec0000010000 */
.L_x_2817:
[----:B------:R-:W-:-:S06]  /*14a60*/  ULOP3.LUT UR4, UR60, 0x1, URZ, 0xfc, !UPT ;  /* 0x000000013c047892 */ /* 0x000fcc000f8efc3f */
[----:B------:R-:W-:-:S05]  /*14a70*/  IMAD.U32 R0, RZ, RZ, UR4 ;  /* 0x00000004ff007e24 */ /* 0x000fca000f8e00ff */
[----:B------:R-:W-:-:S13]  /*14a80*/  ISETP.NE.AND P0, PT, R0, 0x3, PT ;  /* 0x000000030000780c */ /* 0x000fda0003f05270 */
[----:B------:R-:W-:Y:S05]  /*14a90*/  @!P0 BRA `(.L_x_2894) ;  /* 0x0000000000048947 */ /* 0x000fea0003800000 */
[----:B------:R-:W-:Y:S01]  /*14aa0*/  BPT.TRAP 0x1 ;  /* 0x000000040000795c */ /* 0x000fe20000300000 */
.L_x_2894:
[----:B------:R-:W-:Y:S01]  /*14ab0*/  IMAD R0, R219, 0x8, R22 ;  /* 0x00000008db007824 */ /* 0x000fe200078e0216 */
[----:B0123--:R-:W-:-:S04]  /*14ac0*/  SHF.L.U32 R3, R225, 0x1f, RZ ;  /* 0x0000001fe1037819 */ /* 0x00ffc800000006ff */
[----:B------:R0:W1:Y:S01]  /*14ad0*/  SYNCS.PHASECHK.TRANS64.TRYWAIT P1, [R0+URZ+0x38830], R3 ;  /* 0x03883003000075a7 */ /* 0x000062000802017f */
[----:B------:R-:W-:Y:S05]  /*14ae0*/  @!P0 BRA `(.L_x_2895) ;  /* 0x0000000000048947 */ /* 0x000fea0003800000 */
[----:B------:R-:W-:Y:S01]  /*14af0*/  BPT.TRAP 0x1 ;  /* 0x000000040000795c */ /* 0x000fe20000300000 */
.L_x_2895:
[----:B-1----:R-:W-:Y:S05]  /*14b00*/  @P1 BRA `(.L_x_2896) ;  /* 0x0000000000081947 */ /* 0x002fea0003800000 */
[----:B------:R-:W1:Y:S02]  /*14b10*/  SYNCS.PHASECHK.TRANS64.TRYWAIT P1, [R0+URZ+0x38830], R3 ;  /* 0x03883003000075a7 */ /* 0x000e64000802017f */
[----:B-1----:R-:W-:Y:S05]  /*14b20*/  @!P1 BRA `(.L_x_2897) ;  /* 0x000001b800449947 */ /* 0x002fea0003800000 */
.L_x_2896:
[----:B------:R-:W-:Y:S05]  /*14b30*/  WARPSYNC.ALL ;  /* 0x0000000000007948 */ /* 0x000fea0003800000 */
[----:B01----:R-:W-:Y:S01]  /*14b40*/  IADD3 R3, R22, 0x24400, RZ ;  /* 0x0002440016037810 */ /* 0x003fe20007ffe0ff */
[----:B------:R-:W-:Y:S01]  /*14b50*/  IMAD.MOV.U32 R5, RZ, RZ, 0x40000040 ;  /* 0x40000040ff057424 */ /* 0x000fe200078e00ff */
[----:B------:R-:W-:Y:S01]  /*14b60*/  R2UR UR20, R84 ;  /* 0x00000000541472ca */ /* 0x000fe200000e0000 */
[----:B------:R-:W-:Y:S01]  /*14b70*/  WARPGROUP.ARRIVE ;  /* 0x00000000000079c5 */ /* 0x000fe20000000000 */
[----:B------:R-:W-:Y:S01]  /*14b80*/  SHF.R.U32.HI R3, RZ, 0x4, R3 ;  /* 0x00000004ff037819 */ /* 0x000fe20000011603 */
[----:B------:R-:W-:Y:S01]  /*14b90*/  UMOV UR25, 0x40000040 ;  /* 0x4000004000197882 */ /* 0x000fe20000000000 */
[----:B------:R-:W-:Y:S01]  /*14ba0*/  R2UR UR27, R5 ;  /* 0x00000000051b72ca */ /* 0x000fe200000e0000 */
[----:B------:R-:W-:Y:S01]  /*14bb0*/  UMOV UR17, UR25 ;  /* 0x0000001900117c82 */ /* 0x000fe20008000000 */
[----:B------:R-:W-:Y:S01]  /*14bc0*/  LOP3.LUT R3, R3, 0x3fff, RZ, 0xc0, !PT ;  /* 0x00003fff03037812 */ /* 0x000fe200078ec0ff */
[----:B------:R-:W-:Y:S01]  /*14bd0*/  UMOV UR5, UR17 ;  /* 0x0000001100057c82 */ /* 0x000fe20008000000 */
[----:B------:R-:W-:Y:S01]  /*14be0*/  MOV R7, 0x40000040 ;  /* 0x4000004000077802 */ /* 0x000fe20000000f00 */
[----:B------:R-:W-:Y:S01]  /*14bf0*/  IMAD.MOV.U32 R9, RZ, RZ, 0x40000040 ;  /* 0x40000040ff097424 */ /* 0x000fe200078e00ff */
[----:B------:R-:W-:Y:S01]  /*14c00*/  LOP3.LUT R4, R3, 0x10000, RZ, 0xfc, !PT ;  /* 0x0001000003047812 */ /* 0x000fe200078efcff */
[----:B------:R-:W-:Y:S01]  /*14c10*/  UMOV UR9, UR17 ;  /* 0x0000001100097c82 */ /* 0x000fe20008000000 */
[----:B------:R-:W-:Y:S01]  /*14c20*/  R2UR UR7, R7 ;  /* 0x00000000070772ca */ /* 0x000fe200000e0000 */
[----:B------:R-:W-:Y:S01]  /*14c30*/  ULOP3.LUT UR20, UR20, 0x10000, URZ, 0xfc, !UPT ;  /* 0x0001000014147892 */ /* 0x000fe2000f8efc3f */
[----:B------:R-:W-:Y:S01]  /*14c40*/  R2UR UR11, R9 ;  /* 0x00000000090b72ca */ /* 0x000fe200000e0000 */
[----:B------:R0:W-:Y:S01]  /*14c50*/  STL [R1+0x54], R4 ;  /* 0x0000540401007387 */ /* 0x0001e20000100800 */
[----:B------:R-:W-:Y:S01]  /*14c60*/  R2UR UR15, R7 ;  /* 0x00000000070f72ca */ /* 0x000fe200000e0000 */
[----:B------:R-:W-:Y:S01]  /*14c70*/  UMOV UR13, UR17 ;  /* 0x00000011000d7c82 */ /* 0x000fe20008000000 */
[----:B------:R-:W-:Y:S01]  /*14c80*/  R2UR UR19, R9 ;  /* 0x00000000091372ca */ /* 0x000fe200000e0000 */
[----:B------:R-:W-:Y:S01]  /*14c90*/  IMAD.MOV.U32 R7, RZ, RZ, 0x40000040 ;  /* 0x40000040ff077424 */ /* 0x000fe200078e00ff */
[----:B------:R-:W-:Y:S01]  /*14ca0*/  UMOV UR24, UR20 ;  /* 0x0000001400187c82 */ /* 0x000fe20008000000 */
[----:B----4-:R-:W-:Y:S01]  /*14cb0*/  IMAD.U32 R13, RZ, RZ, UR25 ;  /* 0x00000019ff0d7e24 */ /* 0x010fe2000f8e00ff */
[----:B------:R-:W-:Y:S01]  /*14cc0*/  UMOV UR16, UR24 ;  /* 0x0000001800107c82 */ /* 0x000fe20008000000 */
[----:B------:R-:W-:Y:S01]  /*14cd0*/  MOV R12, UR24 ;  /* 0x00000018000c7c02 */ /* 0x000fe20008000f00 */
[----:B------:R-:W-:Y:S01]  /*14ce0*/  UMOV UR4, UR16 ;  /* 0x0000001000047c82 */ /* 0x000fe20008000000 */
[----:B0-----:R-:W-:Y:S01]  /*14cf0*/  IMAD R4, R219, 0xa00, R4 ;  /* 0x00000a00db047824 */ /* 0x001fe200078e0204 */
[----:B------:R-:W-:Y:S01]  /*14d00*/  UMOV UR8, UR16 ;  /* 0x0000001000087c82 */ /* 0x000fe20008000000 */
[----:B------:R-:W-:Y:S01]  /*14d10*/  UMOV UR12, UR16 ;  /* 0x00000010000c7c82 */ /* 0x000fe20008000000 */
[----:B------:R-:W-:Y:S01]  /*14d20*/  IMAD.MOV.U32 R9, RZ, RZ, 0x40000040 ;  /* 0x40000040ff097424 */ /* 0x000fe200078e00ff */
[----:B------:R-:W-:Y:S01]  /*14d30*/  MOV R11, 0x40000040 ;  /* 0x40000040000b7802 */ /* 0x000fe20000000f00 */
[C---:B------:R-:W-:Y:S01]  /*14d40*/  VIADD R6, R4.reuse, 0x80 ;  /* 0x0000008004067836 */ /* 0x040fe20000000000 */
[C---:B------:R-:W-:Y:S01]  /*14d50*/  R2UR UR26, R4.reuse ;  /* 0x00000000041a72ca */ /* 0x040fe200000e0000 */
[C---:B------:R-:W-:Y:S01]  /*14d60*/  VIADD R8, R4.reuse, 0x100 ;  /* 0x0000010004087836 */ /* 0x040fe20000000000 */
[----:B------:R-:W-:Y:S01]  /*14d70*/  IADD3 R10, R4, 0x102, RZ ;  /* 0x00000102040a7810 */ /* 0x000fe20007ffe0ff */
[----:B------:R0:W-:Y:S01]  /*14d80*/  STL.64 [R1+0x48], R12 ;  /* 0x0000480c01007387 */ /* 0x0001e20000100a00 */
[----:B------:R-:W-:Y:S01]  /*14d90*/  R2UR UR6, R6 ;  /* 0x00000000060672ca */ /* 0x000fe200000e0000 */
[----:B------:R-:W-:Y:S01]  /*14da0*/  VIADD R6, R4, 0x180 ;  /* 0x0000018004067836 */ /* 0x000fe20000000000 */
[----:B------:R-:W-:Y:S01]  /*14db0*/  R2UR UR10, R8 ;  /* 0x00000000080a72ca */ /* 0x000fe200000e0000 */
[----:B------:R-:W-:Y:S01]  /*14dc0*/  VIADD R8, R4, 0x200 ;  /* 0x0000020004087836 */ /* 0x000fe20000000000 */
[----:B------:R-:W-:Y:S01]  /*14dd0*/  UIADD3 UR56, UR20, 0x804, URZ ;  /* 0x0000080414387890 */ /* 0x000fe2000fffe03f */
[----:B------:R-:W-:Y:S01]  /*14de0*/  IMAD.MOV.U32 R5, RZ, RZ, 0x40000040 ;  /* 0x40000040ff057424 */ /* 0x000fe200078e00ff */
[----:B------:R-:W-:Y:S01]  /*14df0*/  R2UR UR14, R6 ;  /* 0x00000000060e72ca */ /* 0x000fe200000e0000 */
[----:B------:R-:W-:Y:S01]  /*14e00*/  VIADD R6, R4, 0x2 ;  /* 0x0000000204067836 */ /* 0x000fe20000000000 */
[----:B------:R-:W-:Y:S01]  /*14e10*/  R2UR UR18, R8 ;  /* 0x00000000081272ca */ /* 0x000fe200000e0000 */
[----:B------:R-:W-:Y:S01]  /*14e20*/  HGMMA.64x16x16.F32 R56, gdesc[UR24], RZ, !UPT, gsb0 ;  /* 0x00200000183879f0 */ /* 0x000fe2000c0008ff */
[----:B------:R-:W-:Y:S01]  /*14e30*/  R2UR UR27, R7 ;  /* 0x00000000071b72ca */ /* 0x000fe200000e0000 */
[----:B------:R-:W-:Y:S01]  /*14e40*/  UMOV UR25, 0x40000040 ;  /* 0x4000004000197882 */ /* 0x000fe20000000000 */
[----:B------:R-:W-:Y:S01]  /*14e50*/  R2UR UR26, R6 ;  /* 0x00000000061a72ca */ /* 0x000fe200000e0000 */
[C---:B------:R-:W-:Y:S01]  /*14e60*/  VIADD R8, R4.reuse, 0x82 ;  /* 0x0000008204087836 */ /* 0x040fe20000000000 */
[----:B------:R-:W-:Y:S01]  /*14e70*/  UMOV UR57, 0x40000040 ;  /* 0x4000004000397882 */ /* 0x000fe20000000000 */
[----:B------:R-:W-:Y:S01]  /*14e80*/  VIADD R6, R4, 0x182 ;  /* 0x0000018204067836 */ /* 0x000fe20000000000 */
[----:B------:R-:W-:Y:S01]  /*14e90*/  UIADD3 UR52, UR20, 0x806, URZ ;  /* 0x0000080614347890 */ /* 0x000fe2000fffe03f */
[----:B------:R-:W-:Y:S01]  /*14ea0*/  IMAD.MOV.U32 R7, RZ, RZ, 0x40000040 ;  /* 0x40000040ff077424 */ /* 0x000fe200078e00ff */
[----:B------:R-:W-:Y:S01]  /*14eb0*/  UMOV UR53, 0x40000040 ;  /* 0x4000004000357882 */ /* 0x000fe20000000000 */
[----:B0-----:R-:W-:Y:S01]  /*14ec0*/  IMAD.U32 R13, RZ, RZ, UR25 ;  /* 0x00000019ff0d7e24 */ /* 0x001fe2000f8e00ff */
        /* <DEDUP_REMOVED lines=8> */
[----:B------:R-:W-:-:S02]  /*14f50*/  WARPGROUP.DEPBAR.LE gsb0, 0x0 ;  /* 0x00008000000079c5 */ /* 0x000fc40000010000 */
[----:B-----5:R-:W-:-:S06]  /*14f60*/  WARPGROUP.ARRIVE ;  /* 0x00000000000079c5 */ /* 0x020fcc0000000000 */
[----:B------:R-:W-:Y:S01]  /*14f70*/  HGMMA.64x16x16.F32 R48, gdesc[UR4], RZ, !UPT, gsb0 ;  /* 0x00200000043079f0 */ /* 0x000fe2000c0008ff */
[----:B------:R-:W-:Y:S01]  /*14f80*/  UIADD3 UR4, UR20, 0x2, URZ ;  /* 0x0000000214047890 */ /* 0x000fe2000fffe03f */
[----:B------:R-:W-:Y:S01]  /*14f90*/  R2UR UR6, R8 ;  /* 0x00000000080672ca */ /* 0x000fe200000e0000 */
[----:B------:R-:W-:Y:S01]  /*14fa0*/  VIADD R8, R4, 0x202 ;  /* 0x0000020204087836 */ /* 0x000fe20000000000 */
[----:B------:R-:W-:Y:S01]  /*14fb0*/  R2UR UR7, R9 ;  /* 0x00000000090772ca */ /* 0x000fe200000e0000 */
[----:B------:R-:W-:-:S03]  /*14fc0*/  IMAD.MOV.U32 R9, RZ, RZ, 0x40000040 ;  /* 0x40000040ff097424 */ /* 0x000fc600078e00ff */
[----:B------:R-:W-:Y:S02]  /*14fd0*/  UMOV UR24, UR4 ;  /* 0x0000000400187c82 */ /* 0x000fe40008000000 */
[----:B------:R-:W-:-:S05]  /*14fe0*/  MOV R12, UR24 ;  /* 0x00000018000c7c02 */ /* 0x000fca0008000f00 */
[----:B------:R0:W-:Y:S01]  /*14ff0*/  STL.64 [R1+0x40], R12 ;  /* 0x0000400c01007387 */ /* 0x0001e20000100a00 */
[----:B------:R-:W-:Y:S02]  /*15000*/  WARPGROUP.DEPBAR.LE gsb0, 0x0 ;  /* 0x00008000000079c5 */ /* 0x000fe40000010000 */
[----:B------:R-:W-:-:S06]  /*15010*/  WARPGROUP.ARRIVE ;  /* 0x00000000000079c5 */ /* 0x000fcc0000000000 */
[----:B------:R-:W-:Y:S01]  /*15020*/  HGMMA.64x16x16.F32 R40, gdesc[UR8], RZ, !UPT, gsb0 ;  /* 0x00200000082879f0 */ /* 0x000fe2000c0008ff */
[----:B------:R-:W-:Y:S02]  /*15030*/  R2UR UR10, R10 ;  /* 0x000000000a0a72ca */ /* 0x000fe400000e0000 */
[----:B------:R-:W-:Y:S02]  /*15040*/  R2UR UR11, R11 ;  /* 0x000000000b0b72ca */ /* 0x000fe400000e0000 */
[----:B------:R-:W-:Y:S02]  /*15050*/  IADD3 R10, R4, 0x104, RZ ;  /* 0x00000104040a7810 */ /* 0x000fe40007ffe0ff */
[----:B------:R-:W-:Y:S01]  /*15060*/  MOV R11, 0x40000040 ;  /* 0x40000040000b7802 */ /* 0x000fe20000000f00 */
        /* <DEDUP_REMOVED lines=44> */
[----:B------:R-:W-:Y:S01]  /*15330*/  HGMMA.64x16x16.F32 R40, gdesc[UR8], R40, gsb0 ;  /* 0x00200000082879f0 */ /* 0x000fe20008000828 */
        /* <DEDUP_REMOVED lines=339> */
[----:B------:R0:W-:Y:S01]  /*16870*/  STL.64 [R1], R12 ;  /* 0x0000000c01007387 */ /* 0x0001e20000100a00 */
        /* <DEDUP_REMOVED lines=56> */
[----:B------:R-:W-:Y:S02]  /*16c00*/  R2UR UR55, R7 ;  /* 0x00000000073772ca */ /* 0x000fe400000e0000 */
[----:B------:R-:W-:Y:S01]  /*16c10*/  MOV R7, 0x40000040 ;  /* 0x4000004000077802 */ /* 0x000fe20000000f00 */
[----:B------:R-:W-:Y:S02]  /*16c20*/  WARPGROUP.DEPBAR.LE gsb0, 0x0 ;  /* 0x00008000000079c5 */ /* 0x000fe40000010000 */
        /* <DEDUP_REMOVED lines=15> */
[----:B------:R-:W-:Y:S02]  /*16d20*/  R2UR UR15, R9 ;  /* 0x00000000090f72ca */ /* 0x000fe400000e0000 */
        /* <DEDUP_REMOVED lines=171> */
[C---:B------:R-:W-:Y:S01]  /*177e0*/  VIADD R8, R4.reuse, 0x806 ;  /* 0x0000080604087836 */ /* 0x040fe20000000000 */
[----:B------:R-:W-:Y:S01]  /*177f0*/  MOV R9, 0x40000040 ;  /* 0x4000004000097802 */ /* 0x000fe20000000f00 */
[----:B------:R-:W-:Y:S01]  /*17800*/  VIADD R4, R4, 0x986 ;  /* 0x0000098604047836 */ /* 0x000fe20000000000 */
        /* <DEDUP_REMOVED lines=49> */
.L_x_2898:
[----:B------:R-:W2:Y:S01]  /*17b20*/  LDL R6, [R1+0x78] ;  /* 0x0000780001067983 */ /* 0x000ea20000100800 */
[----:B------:R-:W0:Y:S01]  /*17b30*/  LDC R3, c[0x0][0x448] ;  /* 0x00011200ff037b82 */ /* 0x000e220000000800 */
[----:B------:R-:W-:Y:S02]  /*17b40*/  ULDC UR4, c[0x0][0x988] ;  /* 0x0002620000047ab9 */ /* 0x000fe40000000800 */
[----:B------:R-:W2:Y:S04]  /*17b50*/  LDL R71, [R1+0x68] ;  /* 0x0000680001477983 */ /* 0x000ea80000100800 */
[----:B------:R-:W3:Y:S04]  /*17b60*/  LDL R65, [R1+0x70] ;  /* 0x0000700001417983 */ /* 0x000ee80000100800 */
[----:B------:R-:W4:Y:S04]  /*17b70*/  LDL R7, [R1+0x74] ;  /* 0x0000740001077983 */ /* 0x000f280000100800 */
[----:B------:R-:W5:Y:S04]  /*17b80*/  LDL R67, [R1+0x6c] ;  /* 0x00006c0001437983 */ /* 0x000f680000100800 */
[----:B------:R-:W5:Y:S01]  /*17b90*/  LDL R69, [R1+0x50] ;  /* 0x0000500001457983 */ /* 0x000f620000100800 */
[----:B------:R-:W-:Y:S01]  /*17ba0*/  VIADD R0, R0, 0x38840 ;  /* 0x0003884000007836 */ /* 0x000fe20000000000 */
[----:B------:R-:W-:Y:S01]  /*17bb0*/  ULDC UR38, c[0x0][0x988] ;  /* 0x0002620000267ab9 */ /* 0x000fe20000000800 */
[----:B------:R-:W-:Y:S01]  /*17bc0*/  ULDC UR39, c[0x0][0x988] ;  /* 0x0002620000277ab9 */ /* 0x000fe20000000800 */
[----:B0-----:R-:W-:-:S13]  /*17bd0*/  ISETP.NE.AND P1, PT, R3, 0x1, PT ;  /* 0x000000010300780c */ /* 0x001fda0003f25270 */
[----:B------:R-:W0:Y:S08]  /*17be0*/  @P1 LDC R4, c[0x0][0x44c] ;  /* 0x00011300ff041b82 */ /* 0x000e300000000800 */
[----:B------:R-:W1:Y:S01]  /*17bf0*/  @P1 LDC R5, c[0x0][0x450] ;  /* 0x00011400ff051b82 */ /* 0x000e620000000800 */
[----:B--2---:R-:W-:-:S04]  /*17c00*/  IMAD.IADD R3, R6, 0x1, R71 ;  /* 0x0000000106037824 */ /* 0x004fc800078e0247 */
[----:B0-----:R-:W-:-:S05]  /*17c10*/  @P1 IMAD.HI.U32 R4, R3, R4, RZ ;  /* 0x0000000403041227 */ /* 0x001fca00078e00ff */
[----:B-1----:R-:W-:-:S05]  /*17c20*/  @P1 SHF.R.U32.HI R3, RZ, R5, R4 ;  /* 0x00000005ff031219 */ /* 0x002fca0000011604 */
[----:B------:R-:W0:Y:S01]  /*17c30*/  SHFL.IDX PT, R6, R3, 0x1, 0x1c1f ;  /* 0x003c1f0003067f89 */ /* 0x000e2200000e0000 */
[----:B------:R-:W-:Y:S02]  /*17c40*/  IMAD.MOV.U32 R5, RZ, RZ, -0x50 ;  /* 0xffffffb0ff057424 */ /* 0x000fe400078e00ff */
[C---:B---3--:R-:W-:Y:S02]  /*17c50*/  IMAD R4, R2.reuse, -0x50, R65 ;  /* 0xffffffb002047824 */ /* 0x048fe400078e0241 */
[----:B------:R-:W-:-:S03]  /*17c60*/  IMAD R5, R2, R5, 0x51 ;  /* 0x0000005102057424 */ /* 0x000fc600078e0205 */
[----:B------:R-:W-:Y:S01]  /*17c70*/  IADD3 R4, R4, 0x50, RZ ;  /* 0x0000005004047810 */ /* 0x000fe20007ffe0ff */
[----:B----4-:R-:W-:-:S04]  /*17c80*/  IMAD R5, R7, -0x2, R5 ;  /* 0xfffffffe07057824 */ /* 0x010fc800078e0205 */
[----:B------:R-:W-:Y:S01]  /*17c90*/  IMAD R4, R7, -0x2, R4 ;  /* 0xfffffffe07047824 */ /* 0x000fe200078e0204 */
[----:B-----5:R-:W-:-:S04]  /*17ca0*/  IADD3 R5, -R67, R5, R65 ;  /* 0x0000000543057210 */ /* 0x020fc80007ffe141 */
[----:B0-----:R-:W-:-:S04]  /*17cb0*/  VIADDMNMX R6, R6, R5, R4, PT ;  /* 0x0000000506067246 */ /* 0x001fc80003800104 */
[C---:B------:R-:W-:Y:S02]  /*17cc0*/  ISETP.GT.AND P2, PT, R6.reuse, RZ, PT ;  /* 0x000000ff0600720c */ /* 0x040fe40003f44270 */
[C---:B------:R-:W-:Y:S02]  /*17cd0*/  ISETP.GT.AND P3, PT, R6.reuse, 0x1, PT ;  /* 0x000000010600780c */ /* 0x040fe40003f64270 */
[----:B------:R-:W-:Y:S02]  /*17ce0*/  ISETP.GT.AND P4, PT, R6, 0x8, PT ;  /* 0x000000080600780c */ /* 0x000fe40003f84270 */
[----:B------:R-:W-:Y:S02]  /*17cf0*/  FSEL R58, R58, -INF , P2 ;  /* 0xff8000003a3a7808 */ /* 0x000fe40001000000 */
[----:B------:R-:W-:Y:S02]  /*17d00*/  FSEL R59, R59, -INF , P3 ;  /* 0xff8000003b3b7808 */ /* 0x000fe40001800000 */
        /* <DEDUP_REMOVED lines=50> */
[----:B------:R-:W-:Y:S01]  /*18030*/  FMNMX.FTZ R7, R84, R7, !PT ;  /* 0x0000000754077209 */ /* 0x000fe20007810000 */
[----:B------:R-:W0:Y:S01]  /*18040*/  SHFL.IDX PT, R3, R3, RZ, 0x1c1f ;  /* 0x001c1fff03037589 */ /* 0x000e2200000e0000 */
[----:B------:R-:W-:Y:S02]  /*18050*/  FSEL R6, R31, -INF , P2 ;  /* 0xff8000001f067808 */ /* 0x000fe40001000000 */
[----:B------:R-:W-:-:S04]  /*18060*/  FMNMX.FTZ R7, R86, R7, !PT ;  /* 0x0000000756077209 */ /* 0x000fc80007810000 */
[----:B------:R-:W-:-:S05]  /*18070*/  FMNMX.FTZ R7, R6, R7, !PT ;  /* 0x0000000706077209 */ /* 0x000fca0007810000 */
[----:B------:R-:W1:Y:S01]  /*18080*/  SHFL.BFLY PT, R8, R7, 0x2, 0x1f ;  /* 0x0c401f0007087f89 */ /* 0x000e6200000e0000 */
[----:B0-----:R-:W-:-:S04]  /*18090*/  VIADDMNMX R4, R3, R5, R4, PT ;  /* 0x0000000503047246 */ /* 0x001fc80003800104 */
[C---:B------:R-:W-:Y:S02]  /*180a0*/  ISETP.GT.AND P2, PT, R4.reuse, RZ, PT ;  /* 0x000000ff0400720c */ /* 0x040fe40003f44270 */
[C---:B------:R-:W-:Y:S02]  /*180b0*/  ISETP.GT.AND P3, PT, R4.reuse, 0x1, PT ;  /* 0x000000010400780c */ /* 0x040fe40003f64270 */
[----:B------:R-:W-:Y:S02]  /*180c0*/  ISETP.GT.AND P4, PT, R4, 0x8, PT ;  /* 0x000000080400780c */ /* 0x000fe40003f84270 */
[----:B------:R-:W-:Y:S02]  /*180d0*/  FSEL R56, R56, -INF , P2 ;  /* 0xff80000038387808 */ /* 0x000fe40001000000 */
[----:B------:R-:W-:Y:S02]  /*180e0*/  FSEL R57, R57, -INF , P3 ;  /* 0xff80000039397808 */ /* 0x000fe40001800000 */
[----:B-1----:R-:W-:-:S02]  /*180f0*/  FMNMX.FTZ R5, R7, R8, !PT ;  /* 0x0000000807057209 */ /* 0x002fc40007810000 */
[----:B------:R-:W-:Y:S02]  /*18100*/  ISETP.GT.AND P2, PT, R4, 0x9, PT ;  /* 0x000000090400780c */ /* 0x000fe40003f44270 */
[----:B------:R-:W-:Y:S02]  /*18110*/  FSEL R60, R60, -INF , P4 ;  /* 0xff8000003c3c7808 */ /* 0x000fe40002000000 */
[----:B------:R-:W-:Y:S01]  /*18120*/  FMNMX.FTZ R3, R56, R57, !PT ;  /* 0x0000003938037209 */ /* 0x000fe20007810000 */
[----:B------:R-:W0:Y:S01]  /*18130*/  SHFL.BFLY PT, R14, R5, 0x1, 0x1f ;  /* 0x0c201f00050e7f89 */ /* 0x000e2200000e0000 */
        /* <DEDUP_REMOVED lines=18> */
[----:B0-----:R-:W-:Y:S02]  /*18260*/  FMNMX.FTZ R5, R5, R14, !PT ;  /* 0x0000000e05057209 */ /* 0x001fe40007810000 */
        /* <DEDUP_REMOVED lines=26> */
[----:B------:R-:W-:Y:S01]  /*18410*/  FMNMX.FTZ R7, R24, R7, !PT ;  /* 0x0000000718077209 */ /* 0x000fe20007810000 */
[----:B------:R-:W-:Y:S01]  /*18420*/  IMAD.U32 R3, RZ, RZ, UR4 ;  /* 0x00000004ff037e24 */ /* 0x000fe2000f8e00ff */
[----:B------:R-:W-:Y:S01]  /*18430*/  ISETP.GT.AND P3, PT, R4, 0x49, PT ;  /* 0x000000490400780c */ /* 0x000fe20003f64270 */
[----:B------:R-:W0:Y:S01]  /*18440*/  @P1 LDC R25, c[0x0][0x44c] ;  /* 0x00011300ff191b82 */ /* 0x000e220000000800 */
[----:B------:R-:W-:Y:S02]  /*18450*/  FSEL R28, R28, -INF , P2 ;  /* 0xff8000001c1c7808 */ /* 0x000fe40001000000 */
[----:B------:R-:W-:Y:S02]  /*18460*/  FMNMX.FTZ R7, R34, R7, !PT ;  /* 0x0000000722077209 */ /* 0x000fe40007810000 */
[----:B------:R-:W-:Y:S02]  /*18470*/  FSEL R38, R29, -INF , P3 ;  /* 0xff8000001d267808 */ /* 0x000fe40001800000 */
[----:B------:R-:W-:Y:S01]  /*18480*/  FMNMX.FTZ R7, R28, R7, !PT ;  /* 0x000000071c077209 */ /* 0x000fe20007810000 */
[C---:B------:R-:W-:Y:S01]  /*18490*/  FMUL.FTZ R9, R5.reuse, R3 ;  /* 0x0000000305097220 */ /* 0x040fe20000410000 */
[----:B------:R-:W-:Y:S01]  /*184a0*/  FSETP.NEU.FTZ.AND P5, PT, R5, -INF , PT ;  /* 0xff8000000500780b */ /* 0x000fe20003fbd000 */
[----:B------:R-:W1:Y:S01]  /*184b0*/  @P1 LDC R29, c[0x0][0x450] ;  /* 0x00011400ff1d1b82 */ /* 0x000e620000000800 */
[----:B------:R-:W-:-:S05]  /*184c0*/  FMNMX.FTZ R7, R38, R7, !PT ;  /* 0x0000000726077209 */ /* 0x000fca0007810000 */
[----:B------:R-:W2:Y:S01]  /*184d0*/  SHFL.BFLY PT, R4, R7, 0x2, 0x1f ;  /* 0x0c401f0007047f89 */ /* 0x000ea200000e0000 */
[----:B------:R-:W-:Y:S02]  /*184e0*/  FSEL R27, R9, RZ, P5 ;  /* 0x000000ff091b7208 */ /* 0x000fe40002800000 */
[----:B--2---:R-:W-:-:S05]  /*184f0*/  FMNMX.FTZ R9, R7, R4, !PT ;  /* 0x0000000407097209 */ /* 0x004fca0007810000 */
[----:B------:R-:W2:Y:S01]  /*18500*/  SHFL.BFLY PT, R4, R9, 0x1, 0x1f ;  /* 0x0c201f0009047f89 */ /* 0x000ea200000e0000 */
[-CC-:B------:R-:W-:Y:S01]  /*18510*/  FFMA.FTZ R209, R58, R3.reuse, -R27.reuse ;  /* 0x000000033ad17223 */ /* 0x180fe2000001081b */
[-CC-:B------:R-:W-:Y:S01]  /*18520*/  FFMA.FTZ R59, R59, R3.reuse, -R27.reuse ;  /* 0x000000033b3b7223 */ /* 0x180fe2000001081b */
[----:B------:R-:W-:Y:S01]  /*18530*/  FFMA.FTZ R62, R62, R3, -R27 ;  /* 0x000000033e3e7223 */ /* 0x000fe2000001081b */
[----:B--2---:R-:W-:-:S04]  /*18540*/  FMNMX.FTZ R4, R9, R4, !PT ;  /* 0x0000000409047209 */ /* 0x004fc80007810000 */
[C---:B------:R-:W-:Y:S01]  /*18550*/  FSETP.NEU.FTZ.AND P2, PT, R4.reuse, -INF , PT ;  /* 0xff8000000400780b */ /* 0x040fe20003f5d000 */
[----:B------:R-:W-:-:S05]  /*18560*/  FMUL.FTZ R7, R4, R3 ;  /* 0x0000000304077220 */ /* 0x000fca0000410000 */
[----:B------:R-:W-:-:S05]  /*18570*/  FSEL R7, R7, RZ, P2 ;  /* 0x000000ff07077208 */ /* 0x000fca0001000000 */
[-CC-:B------:R-:W-:Y:S01]  /*18580*/  FFMA.FTZ R56, R56, R3.reuse, -R7.reuse ;  /* 0x0000000338387223 */ /* 0x180fe20000010807 */
[-CC-:B------:R-:W-:Y:S01]  /*18590*/  FFMA.FTZ R57, R57, R3.reuse, -R7.reuse ;  /* 0x0000000339397223 */ /* 0x180fe20000010807 */
[-CC-:B------:R-:W-:Y:S01]  /*185a0*/  FFMA.FTZ R60, R60, R3.reuse, -R7.reuse ;  /* 0x000000033c3c7223 */ /* 0x180fe20000010807 */
[----:B------:R-:W-:Y:S01]  /*185b0*/  MUFU.EX2 R209, R209 ;  /* 0x000000d100d17308 */ /* 0x000fe20000000800 */
[-C--:B------:R-:W-:Y:S01]  /*185c0*/  FFMA.FTZ R8, R8, R3.reuse, -R7 ;  /* 0x0000000308087223 */ /* 0x080fe20000010807 */
[----:B------:R-:W-:-:S06]  /*185d0*/  FFMA.FTZ R64, R64, R3, -R27 ;  /* 0x0000000340407223 */ /* 0x000fcc000001081b */
[----:B------:R-:W-:Y:S01]  /*185e0*/  MUFU.EX2 R56, R56 ;  /* 0x0000003800387308 */ /* 0x000fe20000000800 */
[-CC-:B------:R-:W-:Y:S01]  /*185f0*/  FFMA.FTZ R48, R48, R3.reuse, -R7.reuse ;  /* 0x0000000330307223 */ /* 0x180fe20000010807 */
[----:B------:R-:W-:-:S06]  /*18600*/  FFMA.FTZ R10, R10, R3, -R7 ;  /* 0x000000030a0a7223 */ /* 0x000fcc0000010807 */
[----:B------:R-:W-:Y:S01]  /*18610*/  MUFU.EX2 R57, R57 ;  /* 0x0000003900397308 */ /* 0x000fe20000000800 */
[----:B------:R-:W-:-:S07]  /*18620*/  FFMA.FTZ R50, R50, R3, -R27 ;  /* 0x0000000332327223 */ /* 0x000fce000001081b */
[----:B------:R-:W2:Y:S08]  /*18630*/  MUFU.EX2 R58, R59 ;  /* 0x0000003b003a7308 */ /* 0x000eb00000000800 */
[----:B------:R-:W-:Y:S08]  /*18640*/  MUFU.EX2 R60, R60 ;  /* 0x0000003c003c7308 */ /* 0x000ff00000000800 */
[----:B------:R-:W3:Y:S01]  /*18650*/  MUFU.EX2 R62, R62 ;  /* 0x0000003e003e7308 */ /* 0x000ee20000000800 */
[-C--:B------:R-:W-:Y:S01]  /*18660*/  FFMA.FTZ R66, R66, R3.reuse, -R27 ;  /* 0x0000000342427223 */ /* 0x080fe2000001081b */
[----:B------:R-:W-:-:S06]  /*18670*/  FFMA.FTZ R52, R52, R3, -R7 ;  /* 0x0000000334347223 */ /* 0x000fcc0000010807 */
[----:B------:R4:W-:Y:S01]  /*18680*/  MUFU.EX2 R9, R8 ;  /* 0x0000000800097308 */ /* 0x0009e20000000800 */
[----:B------:R-:W-:-:S07]  /*18690*/  FFMA.FTZ R12, R12, R3, -R7 ;  /* 0x000000030c0c7223 */ /* 0x000fce0000010807 */
[----:B------:R-:W5:Y:S01]  /*186a0*/  MUFU.EX2 R211, R64 ;  /* 0x0000004000d37308 */ /* 0x000f620000000800 */
[----:B----4-:R-:W-:-:S07]  /*186b0*/  IMAD.MOV.U32 R8, RZ, RZ, R71 ;  /* 0x000000ffff087224 */ /* 0x010fce00078e0047 */
[----:B------:R0:W-:Y:S01]  /*186c0*/  MUFU.EX2 R11, R10 ;  /* 0x0000000a000b7308 */ /* 0x0001e20000000800 */
[----:B------:R-:W-:-:S07]  /*186d0*/  FFMA.FTZ R54, R54, R3, -R27 ;  /* 0x0000000336367223 */ /* 0x000fce000001081b */
[----:B------:R-:W4:Y:S01]  /*186e0*/  MUFU.EX2 R48, R48 ;  /* 0x0000003000307308 */ /* 0x000f220000000800 */
[----:B0-----:R-:W-:-:S04]  /*186f0*/  @P1 IMAD.HI.U32 R10, R71, R25, RZ ;  /* 0x00000019470a1227 */ /* 0x001fc800078e00ff */
[----:B--2---:R-:W-:Y:S01]  /*18700*/  FADD.FTZ R25, R209, R58 ;  /* 0x0000003ad1197221 */ /* 0x004fe20000010000 */
[----:B-1----:R-:W-:Y:S02]  /*18710*/  @P1 SHF.R.U32.HI R8, RZ, R29, R10 ;  /* 0x0000001dff081219 */ /* 0x002fe4000001160a */
[----:B------:R-:W0:Y:S01]  /*18720*/  MUFU.EX2 R50, R50 ;  /* 0x0000003200327308 */ /* 0x000e220000000800 */
[----:B------:R-:W-:Y:S01]  /*18730*/  FADD.FTZ R29, R56, R57 ;  /* 0x00000039381d7221 */ /* 0x000fe20000010000 */
[-C--:B------:R-:W-:Y:S01]  /*18740*/  FFMA.FTZ R40, R40, R3.reuse, -R7 ;  /* 0x0000000328287223 */ /* 0x080fe20000010807 */
[----:B------:R-:W-:-:S05]  /*18750*/  FFMA.FTZ R68, R68, R3, -R27 ;  /* 0x0000000344447223 */ /* 0x000fca000001081b */
[----:B------:R-:W1:Y:S01]  /*18760*/  MUFU.EX2 R205, R66 ;  /* 0x0000004200cd7308 */ /* 0x000e620000000800 */
[----:B---3--:R-:W-:Y:S01]  /*18770*/  FADD.FTZ R10, R62, R25 ;  /* 0x000000193e0a7221 */ /* 0x008fe20000010000 */
[----:B------:R-:W-:-:S06]  /*18780*/  FFMA.FTZ R42, R42, R3, -R27 ;  /* 0x000000032a2a7223 */ /* 0x000fcc000001081b */
[----:B------:R2:W-:Y:S01]  /*18790*/  MUFU.EX2 R13, R12 ;  /* 0x0000000c000d7308 */ /* 0x0005e20000000800 */
[----:B------:R-:W-:-:S07]  /*187a0*/  PRMT R0, R69, 0x654, R0 ;  /* 0x0000065445007816 */ /* 0x000fce0000000000 */
[----:B------:R-:W3:Y:S01]  /*187b0*/  MUFU.EX2 R52, R52 ;  /* 0x0000003400347308 */ /* 0x000ee20000000800 */
[----:B--2---:R-:W-:Y:S01]  /*187c0*/  IADD3 R12, R8, R65, -R67 ;  /* 0x00000041080c7210 */ /* 0x004fe20007ffe843 */
[----:B------:R-:W-:Y:S01]  /*187d0*/  FADD.FTZ R8, R60, R29 ;  /* 0x0000001d3c087221 */ /* 0x000fe20000010000 */
[----:B-----5:R-:W-:Y:S01]  /*187e0*/  FADD.FTZ R31, R211, R10 ;  /* 0x0000000ad31f7221 */ /* 0x020fe20000010000 */
[-CC-:B------:R-:W-:Y:S01]  /*187f0*/  FFMA.FTZ R14, R14, R3.reuse, -R7.reuse ;  /* 0x000000030e0e7223 */ /* 0x180fe20000010807 */
[-C--:B------:R-:W-:Y:S01]  /*18800*/  FFMA.FTZ R44, R44, R3.reuse, -R7 ;  /* 0x000000032c2c7223 */ /* 0x080fe20000010807 */
[----:B------:R-:W-:Y:S01]  /*18810*/  FADD.FTZ R29, R9, R8 ;  /* 0x00000008091d7221 */ /* 0x000fe20000010000 */
[----:B------:R0:W-:Y:S01]  /*18820*/  SYNCS.ARRIVE.TRANS64.RED.A1T0 RZ, [R0+URZ], RZ ;  /* 0x000000ff00ff79a7 */ /* 0x0001e2000810043f */
[----:B------:R-:W2:Y:S02]  /*18830*/  MUFU.EX2 R54, R54 ;  /* 0x0000003600367308 */ /* 0x000ea40000000800 */
[----:B----4-:R-:W-:Y:S01]  /*18840*/  FADD.FTZ R8, R48, R29 ;  /* 0x0000001d30087221 */ /* 0x010fe20000010000 */
[----:B------:R-:W-:-:S05]  /*18850*/  FFMA.FTZ R70, R70, R3, -R27 ;  /* 0x0000000346467223 */ /* 0x000fca000001081b */
[----:B------:R-:W4:Y:S01]  /*18860*/  MUFU.EX2 R207, R68 ;  /* 0x0000004400cf7308 */ /* 0x000f220000000800 */
[----:B0-----:R-:W-:Y:S01]  /*18870*/  FADD.FTZ R0, R50, R31 ;  /* 0x0000001f32007221 */ /* 0x001fe20000010000 */
[----:B------:R-:W-:Y:S01]  /*18880*/  FFMA.FTZ R46, R46, R3, -R27 ;  /* 0x000000032e2e7223 */ /* 0x000fe2000001081b */
[----:B------:R-:W-:-:S05]  /*18890*/  FADD.FTZ R29, R11, R8 ;  /* 0x000000080b1d7221 */ /* 0x000fca0000010000 */
[----:B------:R-:W0:Y:S01]  /*188a0*/  MUFU.EX2 R40, R40 ;  /* 0x0000002800287308 */ /* 0x000e220000000800 */
[----:B-1----:R-:W-:Y:S01]  /*188b0*/  FADD.FTZ R31, R205, R0 ;  /* 0x00000000cd1f7221 */ /* 0x002fe20000010000 */
[-C--:B------:R-:W-:Y:S01]  /*188c0*/  FFMA.FTZ R20, R20, R3.reuse, -R7 ;  /* 0x0000000314147223 */ /* 0x080fe20000010807 */
[----:B------:R-:W-:-:S05]  /*188d0*/  FFMA.FTZ R0, R6, R3, -R27 ;  /* 0x0000000306007223 */ /* 0x000fca000001081b */
[----:B------:R-:W1:Y:S01]  /*188e0*/  MUFU.EX2 R42, R42 ;  /* 0x0000002a002a7308 */ /* 0x000e620000000800 */
[----:B---3--:R-:W-:Y:S01]  /*188f0*/  FADD.FTZ R6, R52, R29 ;  /* 0x0000001d34067221 */ /* 0x008fe20000010000 */
[----:B------:R-:W-:-:S06]  /*18900*/  FFMA.FTZ R32, R32, R3, -R7 ;  /* 0x0000000320207223 */ /* 0x000fcc0000010807 */
[----:B------:R-:W3:Y:S01]  /*18910*/  MUFU.EX2 R15, R14 ;  /* 0x0000000e000f7308 */ /* 0x000ee20000000800 */
[----:B------:R-:W-:Y:S01]  /*18920*/  FFMA.FTZ R72, R72, R3, -R27 ;  /* 0x0000000348487223 */ /* 0x000fe2000001081b */
[----:B--2---:R-:W-:-:S06]  /*18930*/  FADD.FTZ R8, R54, R31 ;  /* 0x0000001f36087221 */ /* 0x004fcc0000010000 */
[----:B------:R-:W2:Y:S01]  /*18940*/  MUFU.EX2 R201, R70 ;  /* 0x0000004600c97308 */ /* 0x000ea20000000800 */
[----:B------:R-:W-:Y:S01]  /*18950*/  FFMA.FTZ R74, R74, R3, -R27 ;  /* 0x000000034a4a7223 */ /* 0x000fe2000001081b */
[----:B------:R-:W-:-:S06]  /*18960*/  FADD.FTZ R29, R13, R6 ;  /* 0x000000060d1d7221 */ /* 0x000fcc0000010000 */
[----:B------:R-:W5:Y:S01]  /*18970*/  MUFU.EX2 R44, R44 ;  /* 0x0000002c002c7308 */ /* 0x000f620000000800 */
[----:B------:R-:W-:Y:S01]  /*18980*/  FFMA.FTZ R26, R26, R3, -R7 ;  /* 0x000000031a1a7223 */ /* 0x000fe20000010807 */
[----:B----4-:R-:W-:-:S06]  /*18990*/  FADD.FTZ R31, R207, R8 ;  /* 0x00000008cf1f7221 */ /* 0x010fcc0000010000 */
[----:B------:R-:W4:Y:S01]  /*189a0*/  MUFU.EX2 R46, R46 ;  /* 0x0000002e002e7308 */ /* 0x000f220000000800 */
[----:B0-----:R-:W-:Y:S01]  /*189b0*/  FADD.FTZ R8, R40, R29 ;  /* 0x0000001d28087221 */ /* 0x001fe20000010000 */
[----:B------:R-:W-:-:S06]  /*189c0*/  FFMA.FTZ R36, R36, R3, -R7 ;  /* 0x0000000324247223 */ /* 0x000fcc0000010807 */
[----:B------:R-:W0:Y:S01]  /*189d0*/  MUFU.EX2 R21, R20 ;  /* 0x0000001400157308 */ /* 0x000e220000000800 */
[----:B-1----:R-:W-:Y:S01]  /*189e0*/  FADD.FTZ R6, R42, R31 ;  /* 0x0000001f2a067221 */ /* 0x002fe20000010000 */
[----:B---3--:R-:W-:-:S06]  /*189f0*/  FADD.FTZ R29, R15, R8 ;  /* 0x000000080f1d7221 */ /* 0x008fcc0000010000 */
[----:B------:R-:W1:Y:S08]  /*18a00*/  MUFU.EX2 R203, R72 ;  /* 0x0000004800cb7308 */ /* 0x000e700000000800 */
[----:B------:R-:W3:Y:S01]  /*18a10*/  MUFU.EX2 R32, R32 ;  /* 0x0000002000207308 */ /* 0x000ee20000000800 */
[----:B------:R-:W-:Y:S01]  /*18a20*/  FFMA.FTZ R30, R30, R3, -R7 ;  /* 0x000000031e1e7223 */ /* 0x000fe20000010807 */
[----:B--2---:R-:W-:-:S06]  /*18a30*/  FADD.FTZ R31, R201, R6 ;  /* 0x00000006c91f7221 */ /* 0x004fcc0000010000 */
[----:B------:R-:W2:Y:S01]  /*18a40*/  MUFU.EX2 R74, R74 ;  /* 0x0000004a004a7308 */ /* 0x000ea20000000800 */
[----:B-----5:R-:W-:Y:S01]  /*18a50*/  FADD.FTZ R8, R44, R29 ;  /* 0x0000001d2c087221 */ /* 0x020fe20000010000 */
[----:B------:R-:W-:-:S06]  /*18a60*/  FFMA.FTZ R24, R24, R3, -R7 ;  /* 0x0000000318187223 */ /* 0x000fcc0000010807 */
[----:B------:R-:W5:Y:S01]  /*18a70*/  MUFU.EX2 R25, R26 ;  /* 0x0000001a00197308 */ /* 0x000f620000000800 */
[-CC-:B------:R-:W-:Y:S01]  /*18a80*/  FFMA.FTZ R76, R76, R3.reuse, -R27.reuse ;  /* 0x000000034c4c7223 */ /* 0x180fe2000001081b */
[-CC-:B------:R-:W-:Y:S01]  /*18a90*/  FFMA.FTZ R78, R78, R3.reuse, -R27.reuse ;  /* 0x000000034e4e7223 */ /* 0x180fe2000001081b */
[-CC-:B------:R-:W-:Y:S01]  /*18aa0*/  FFMA.FTZ R80, R80, R3.reuse, -R27.reuse ;  /* 0x0000000350507223 */ /* 0x180fe2000001081b */
[-CC-:B------:R-:W-:Y:S01]  /*18ab0*/  FFMA.FTZ R82, R82, R3.reuse, -R27.reuse ;  /* 0x0000000352527223 */ /* 0x180fe2000001081b */
[----:B------:R-:W-:-:S03]  /*18ac0*/  FFMA.FTZ R84, R84, R3, -R27 ;  /* 0x0000000354547223 */ /* 0x000fc6000001081b */
[----:B------:R-:W5:Y:S01]  /*18ad0*/  MUFU.EX2 R36, R36 ;  /* 0x0000002400247308 */ /* 0x000f620000000800 */
[-C--:B------:R-:W-:Y:S01]  /*18ae0*/  FFMA.FTZ R86, R86, R3.reuse, -R27 ;  /* 0x0000000356567223 */ /* 0x080fe2000001081b */
[----:B----4-:R-:W-:Y:S01]  /*18af0*/  FADD.FTZ R10, R46, R31 ;  /* 0x0000001f2e0a7221 */ /* 0x010fe20000010000 */
[----:B0-----:R-:W-:Y:S01]  /*18b00*/  FADD.FTZ R29, R21, R8 ;  /* 0x00000008151d7221 */ /* 0x001fe20000010000 */
[----:B------:R-:W-:-:S04]  /*18b10*/  FFMA.FTZ R34, R34, R3, -R7 ;  /* 0x0000000322227223 */ /* 0x000fc80000010807 */
[----:B------:R-:W0:Y:S01]  /*18b20*/  MUFU.EX2 R27, R30 ;  /* 0x0000001e001b7308 */ /* 0x000e220000000800 */
[----:B-1----:R-:W-:Y:S01]  /*18b30*/  FADD.FTZ R31, R203, R10 ;  /* 0x0000000acb1f7221 */ /* 0x002fe20000010000 */
[----:B---3--:R-:W-:Y:S01]  /*18b40*/  FADD.FTZ R8, R32, R29 ;  /* 0x0000001d20087221 */ /* 0x008fe20000010000 */
[-CC-:B------:R-:W-:Y:S01]  /*18b50*/  FFMA.FTZ R28, R28, R3.reuse, -R7.reuse ;  /* 0x000000031c1c7223 */ /* 0x180fe20000010807 */
[----:B------:R-:W-:-:S04]  /*18b60*/  FFMA.FTZ R38, R38, R3, -R7 ;  /* 0x0000000326267223 */ /* 0x000fc80000010807 */
[----:B------:R-:W1:Y:S01]  /*18b70*/  MUFU.EX2 R24, R24 ;  /* 0x0000001800187308 */ /* 0x000e620000000800 */
[----:B--2---:R-:W-:Y:S01]  /*18b80*/  FADD.FTZ R10, R74, R31 ;  /* 0x0000001f4a0a7221 */ /* 0x004fe20000010000 */
[----:B-----5:R-:W-:Y:S01]  /*18b90*/  FADD.FTZ R31, R25, R8 ;  /* 0x00000008191f7221 */ /* 0x020fe20000010000 */
[----:B------:R-:W-:-:S05]  /*18ba0*/  IMAD.HI R12, R12, 0x66666667, RZ ;  /* 0x666666670c0c7827 */ /* 0x000fca00078e02ff */
[----:B------:R-:W2:Y:S01]  /*18bb0*/  MUFU.EX2 R197, R76 ;  /* 0x0000004c00c57308 */ /* 0x000ea20000000800 */
[----:B------:R-:W-:-:S07]  /*18bc0*/  FADD.FTZ R8, R36, R31 ;  /* 0x0000001f24087221 */ /* 0x000fce0000010000 */
[----:B------:R-:W3:Y:S01]  /*18bd0*/  MUFU.EX2 R7, R34 ;  /* 0x0000002200077308 */ /* 0x000ee20000000800 */
[----:B------:R-:W-:-:S07]  /*18be0*/  SHF.R.U32.HI R33, RZ, 0x1f, R12 ;  /* 0x0000001fff217819 */ /* 0x000fce000001160c */
[----:B------:R-:W4:Y:S01]  /*18bf0*/  MUFU.EX2 R78, R78 ;  /* 0x0000004e004e7308 */ /* 0x000f220000000800 */
[----:B------:R-:W-:Y:S01]  /*18c00*/  F2FP.F16.F32.PACK_AB R210, R9, R60 ;  /* 0x0000003c09d2723e */ /* 0x000fe200000000ff */
[----:B0-----:R-:W-:-:S06]  /*18c10*/  FADD.FTZ R9, R27, R8 ;  /* 0x000000081b097221 */ /* 0x001fcc0000010000 */
[----:B------:R-:W-:Y:S01]  /*18c20*/  MUFU.EX2 R28, R28 ;  /* 0x0000001c001c7308 */ /* 0x000fe20000000800 */
[----:B------:R-:W-:-:S07]  /*18c30*/  LEA.HI.SX32 R6, R12, R33, 0x1b ;  /* 0x000000210c067211 */ /* 0x000fce00078fdaff */
[----:B------:R-:W0:Y:S01]  /*18c40*/  MUFU.EX2 R199, R80 ;  /* 0x0000005000c77308 */ /* 0x000e220000000800 */
[----:B-1----:R-:W-:Y:S01]  /*18c50*/  FADD.FTZ R8, R24, R9 ;  /* 0x0000000918087221 */ /* 0x002fe20000010000 */
[----:B--2---:R-:W-:-:S06]  /*18c60*/  FADD.FTZ R29, R197, R10 ;  /* 0x0000000ac51d7221 */ /* 0x004fcc0000010000 */
[----:B------:R-:W1:Y:S01]  /*18c70*/  MUFU.EX2 R82, R82 ;  /* 0x0000005200527308 */ /* 0x000e620000000800 */
[----:B------:R-:W-:Y:S01]  /*18c80*/  VIMNMX R14, RZ, R6, !PT ;  /* 0x00000006ff0e7248 */ /* 0x000fe20007fe0100 */
[----:B---3--:R-:W-:Y:S01]  /*18c90*/  FADD.FTZ R9, R7, R8 ;  /* 0x0000000807097221 */ /* 0x008fe20000010000 */
[----:B----4-:R-:W-:-:S05]  /*18ca0*/  FADD.FTZ R10, R78, R29 ;  /* 0x0000001d4e0a7221 */ /* 0x010fca0000010000 */
[----:B------:R-:W2:Y:S01]  /*18cb0*/  MUFU.EX2 R193, R84 ;  /* 0x0000005400c17308 */ /* 0x000ea20000000800 */
[----:B------:R3:W-:Y:S01]  /*18cc0*/  STL [R1+0x5c], R14 ;  /* 0x00005c0e01007387 */ /* 0x0007e20000100800 */
[----:B0-----:R-:W-:-:S06]  /*18cd0*/  FADD.FTZ R31, R199, R10 ;  /* 0x0000000ac71f7221 */ /* 0x001fcc0000010000 */
[----:B------:R-:W0:Y:S01]  /*18ce0*/  MUFU.EX2 R86, R86 ;  /* 0x0000005600567308 */ /* 0x000e220000000800 */
[----:B-1----:R-:W-:-:S07]  /*18cf0*/  FADD.FTZ R10, R82, R31 ;  /* 0x0000001f520a7221 */ /* 0x002fce0000010000 */
[----:B------:R1:W4:Y:S02]  /*18d00*/  MUFU.EX2 R195, R0 ;  /* 0x0000000000c37308 */ /* 0x0003240000000800 */
[----:B-1----:R-:W-:Y:S01]  /*18d10*/  FADD.FTZ R0, R28, R9 ;  /* 0x000000091c007221 */ /* 0x002fe20000010000 */
[----:B------:R-:W-:-:S05]  /*18d20*/  IADD3 R9, R2, -0x2, RZ ;  /* 0xfffffffe02097810 */ /* 0x000fca0007ffe0ff */
[----:B------:R-:W1:Y:S01]  /*18d30*/  MUFU.EX2 R29, R38 ;  /* 0x00000026001d7308 */ /* 0x000e620000000800 */
[----:B------:R-:W-:Y:S02]  /*18d40*/  ISETP.GE.AND P2, PT, R9, R14, PT ;  /* 0x0000000e0900720c */ /* 0x000fe40003f46270 */
[----:B------:R-:W-:Y:S01]  /*18d50*/  F2FP.F16.F32.PACK_AB R204, R11, R48 ;  /* 0x000000300bcc723e */ /* 0x000fe200000000ff */
[----:B--2---:R-:W-:Y:S01]  /*18d60*/  FADD.FTZ R11, R193, R10 ;  /* 0x0000000ac10b7221 */ /* 0x004fe20000010000 */
[----:B------:R-:W-:Y:S03]  /*18d70*/  BSSY B0, `(.L_x_2899) ;  /* 0x0000557000007945 */ /* 0x000fe60003800000 */
[----:B0-----:R-:W-:Y:S01]  /*18d80*/  FADD.FTZ R226, R86, R11 ;  /* 0x0000000b56e27221 */ /* 0x001fe20000010000 */
[----:B------:R-:W-:Y:S01]  /*18d90*/  F2FP.F16.F32.PACK_AB R209, R58, R209 ;  /* 0x000000d13ad1723e */ /* 0x000fe200000000ff */
[----:B------:R-:W-:Y:S01]  /*18da0*/  IMAD.MOV.U32 R2, RZ, RZ, 0x3f800000 ;  /* 0x3f800000ff027424 */ /* 0x000fe200078e00ff */
[----:B------:R-:W-:Y:S01]  /*18db0*/  F2FP.F16.F32.PACK_AB R211, R211, R62 ;  /* 0x0000003ed3d3723e */ /* 0x000fe200000000ff */
[----:B----4-:R-:W-:Y:S01]  /*18dc0*/  FADD.FTZ R226, R195, R226 ;  /* 0x000000e2c3e27221 */ /* 0x010fe20000010000 */
[----:B------:R-:W-:-:S02]  /*18dd0*/  F2FP.F16.F32.PACK_AB R205, R205, R50 ;  /* 0x00000032cdcd723e */ /* 0x000fc400000000ff */
[----:B------:R-:W-:Y:S02]  /*18de0*/  CS2R R150, SRZ ;  /* 0x0000000000967805 */ /* 0x000fe4000001ff00 */
[----:B------:R-:W-:Y:S01]  /*18df0*/  F2FP.F16.F32.PACK_AB R207, R207, R54 ;  /* 0x00000036cfcf723e */ /* 0x000fe200000000ff */
[----:B-1----:R-:W-:Y:S01]  /*18e00*/  FADD.FTZ R227, R29, R0 ;  /* 0x000000001de37221 */ /* 0x002fe20000010000 */
[----:B------:R-:W-:Y:S01]  /*18e10*/  F2FP.F16.F32.PACK_AB R201, R201, R42 ;  /* 0x0000002ac9c9723e */ /* 0x000fe200000000ff */
[----:B------:R-:W-:Y:S01]  /*18e20*/  IMAD.MOV.U32 R0, RZ, RZ, 0x3f800000 ;  /* 0x3f800000ff007424 */ /* 0x000fe200078e00ff */
[----:B------:R-:W-:Y:S02]  /*18e30*/  F2FP.F16.F32.PACK_AB R203, R203, R46 ;  /* 0x0000002ecbcb723e */ /* 0x000fe400000000ff */
[----:B------:R-:W-:Y:S02]  /*18e40*/  CS2R R148, SRZ ;  /* 0x0000000000947805 */ /* 0x000fe4000001ff00 */
[----:B------:R-:W-:-:S02]  /*18e50*/  F2FP.F16.F32.PACK_AB R197, R197, R74 ;  /* 0x0000004ac5c5723e */ /* 0x000fc400000000ff */
[----:B------:R-:W-:Y:S02]  /*18e60*/  CS2R R146, SRZ ;  /* 0x0000000000927805 */ /* 0x000fe4000001ff00 */
[----:B------:R-:W-:Y:S02]  /*18e70*/  F2FP.F16.F32.PACK_AB R199, R199, R78 ;  /* 0x0000004ec7c7723e */ /* 0x000fe400000000ff */
[----:B------:R-:W-:Y:S02]  /*18e80*/  CS2R R144, SRZ ;  /* 0x0000000000907805 */ /* 0x000fe4000001ff00 */
        /* <DEDUP_REMOVED lines=70> */
[----:B---3--:R-:W-:Y:S06]  /*192f0*/  @!P2 BRA `(.L_x_2900) ;  /* 0x0000004c00f8a947 */ /* 0x008fec0003800000 */
[----:B------:R-:W-:Y:S01]  /*19300*/  BSSY B1, `(.L_x_2900) ;  /* 0x00004fd000017945 */ /* 0x000fe20003800000 */
[----:B------:R-:W-:Y:S01]  /*19310*/  IMAD.MOV.U32 R223, RZ, RZ, R5 ;  /* 0x000000ffffdf7224 */ /* 0x000fe200078e0005 */
[----:B------:R-:W-:Y:S01]  /*19320*/  MOV R20, R4 ;  /* 0x0000000400147202 */ /* 0x000fe20000000f00 */
[----:B------:R-:W-:Y:S01]  /*19330*/  IMAD.MOV.U32 R11, RZ, RZ, R225 ;  /* 0x000000ffff0b7224 */ /* 0x000fe200078e00e1 */
[----:B------:R-:W-:Y:S01]  /*19340*/  MOV R151, RZ ;  /* 0x000000ff00977202 */ /* 0x000fe20000000f00 */
[----:B------:R-:W-:Y:S02]  /*19350*/  IMAD.MOV.U32 R8, RZ, RZ, R219 ;  /* 0x000000ffff087224 */ /* 0x000fe400078e00db */
[----:B------:R-:W-:-:S07]  /*19360*/  IMAD.MOV.U32 R2, RZ, RZ, 0x3f800000 ;  /* 0x3f800000ff027424 */ /* 0x000fce00078e00ff */
.L_x_2913:
[----:B------:R-:W-:-:S04]  /*19370*/  ISETP.NE.AND P2, PT, R8, 0x1, PT ;  /* 0x000000010800780c */ /* 0x000fc80003f45270 */
[----:B------:R-:W-:-:S04]  /*19380*/  SEL R4, RZ, 0x1, P2 ;  /* 0x00000001ff047807 */ /* 0x000fc80001000000 */
[----:B------:R-:W-:Y:S01]  /*19390*/  LOP3.LUT R225, R11, R4, RZ, 0x3c, !PT ;  /* 0x000000040be17212 */ /* 0x000fe200078e3cff */
[----:B------:R-:W-:Y:S06]  /*193a0*/  @!P0 BRA `(.L_x_2901) ;  /* 0x0000000000048947 */ /* 0x000fec0003800000 */
[----:B------:R-:W-:Y:S01]  /*193b0*/  BPT.TRAP 0x1 ;  /* 0x000000040000795c */ /* 0x000fe20000300000 */
.L_x_2901:
        /* <DEDUP_REMOVED lines=8> */
.L_x_2902:
[----:B------:R-:W2:Y:S01]  /*19440*/  LDL R4, [R1+0x54] ;  /* 0x0000540001047983 */ /* 0x000ea20000100800 */
[----:B------:R-:W-:Y:S01]  /*19450*/  BSSY B2, `(.L_x_2903) ;  /* 0x0000007000027945 */ /* 0x000fe20003800000 */
[----:B------:R-:W-:Y:S01]  /*19460*/  MOV R5, 0x40000040 ;  /* 0x4000004000057802 */ /* 0x000fe20000000f00 */
[----:B--2---:R-:W-:-:S04]  /*19470*/  IMAD R4, R219, 0xa00, R4 ;  /* 0x00000a00db047824 */ /* 0x004fc800078e0204 */
[----:B------:R-:W-:Y:S01]  /*19480*/  VIADD R6, R4, 0x80 ;  /* 0x0000008004067836 */ /* 0x000fe20000000000 */
[----:B-1----:R-:W-:Y:S06]  /*19490*/  @P2 BRA `(.L_x_2904) ;  /* 0x0000000000082947 */ /* 0x002fec0003800000 */
[----:B------:R-:W1:Y:S02]  /*194a0*/  SYNCS.PHASECHK.TRANS64.TRYWAIT P2, [R10+URZ+0x38830], R3 ;  /* 0x038830030a0075a7 */ /* 0x000e64000804017f */
[----:B-1----:R-:W-:Y:S05]  /*194b0*/  @!P2 BRA `(.L_x_2905) ;  /* 0x0000016c00f4a947 */ /* 0x002fea0003800000 */
.L_x_2904:
[----:B------:R-:W-:Y:S05]  /*194c0*/  BSYNC B2 ;  /* 0x0000000000027941 */ /* 0x000fea0003800000 */
.L_x_2903:
[----:B------:R-:W2:Y:S04]  /*194d0*/  LDL.64 R152, [R1+0x38] ;  /* 0x0000380001987983 */ /* 0x000ea80000100a00 */
[----:B------:R-:W3:Y:S04]  /*194e0*/  LDL.64 R156, [R1+0x48] ;  /* 0x00004800019c7983 */ /* 0x000ee80000100a00 */
[----:B------:R-:W4:Y:S01]  /*194f0*/  LDL.64 R154, [R1+0x40] ;  /* 0x00004000019a7983 */ /* 0x000f220000100a00 */
[----:B------:R-:W-:Y:S02]  /*19500*/  R2UR UR10, R4 ;  /* 0x00000000040a72ca */ /* 0x000fe400000e0000 */
[----:B------:R-:W-:Y:S01]  /*19510*/  R2UR UR11, R5 ;  /* 0x00000000050b72ca */ /* 0x000fe200000e0000 */
[----:B------:R-:W-:Y:S01]  /*19520*/  WARPGROUP.ARRIVE ;  /* 0x00000000000079c5 */ /* 0x000fe20000000000 */
[----:B------:R-:W-:Y:S01]  /*19530*/  IMAD.MOV.U32 R7, RZ, RZ, 0x40000040 ;  /* 0x40000040ff077424 */ /* 0x000fe200078e00ff */
[----:B------:R-:W-:-:S04]  /*19540*/  R2UR UR6, R6 ;  /* 0x00000000060672ca */ /* 0x000fc800000e0000 */
[----:B------:R-:W-:Y:S01]  /*19550*/  R2UR UR7, R7 ;  /* 0x00000000070772ca */ /* 0x000fe200000e0000 */
[C---:B------:R-:W-:Y:S01]  /*19560*/  VIADD R6, R4.reuse, 0x100 ;  /* 0x0000010004067836 */ /* 0x040fe20000000000 */
[----:B------:R-:W-:Y:S01]  /*19570*/  MOV R7, 0x40000040 ;  /* 0x4000004000077802 */ /* 0x000fe20000000f00 */
[----:B------:R-:W-:Y:S02]  /*19580*/  VIADD R12, R4, 0x180 ;  /* 0x00000180040c7836 */ /* 0x000fe40000000000 */
[----:B------:R-:W-:Y:S01]  /*19590*/  IMAD.MOV.U32 R13, RZ, RZ, 0x40000040 ;  /* 0x40000040ff0d7424 */ /* 0x000fe200078e00ff */
[----:B--2---:R-:W-:Y:S02]  /*195a0*/  R2UR UR46, R152 ;  /* 0x00000000982e72ca */ /* 0x004fe400000e0000 */
[----:B------:R-:W-:Y:S02]  /*195b0*/  R2UR UR47, R153 ;  /* 0x00000000992f72ca */ /* 0x000fe400000e0000 */
[----:B------:R-:W2:Y:S01]  /*195c0*/  LDL.64 R152, [R1+0x30] ;  /* 0x0000300001987983 */ /* 0x000ea20000100a00 */
[----:B---3--:R-:W-:-:S02]  /*195d0*/  R2UR UR12, R156 ;  /* 0x000000009c0c72ca */ /* 0x008fc400000e0000 */
        /* <DEDUP_REMOVED lines=37> */
[----:B------:R-:W-:Y:S01]  /*19830*/  IMAD.MOV.U32 R15, RZ, RZ, 0x40000040 ;  /* 0x40000040ff0f7424 */ /* 0x000fe200078e00ff */
[----:B------:R-:W-:-:S04]  /*19840*/  R2UR UR26, R14 ;  /* 0x000000000e1a72ca */ /* 0x000fc800000e0000 */
[----:B------:R-:W-:Y:S01]  /*19850*/  R2UR UR27, R15 ;  /* 0x000000000f1b72ca */ /* 0x000fe200000e0000 */
[----:B------:R-:W-:Y:S01]  /*19860*/  UMOV UR24, UR28 ;  /* 0x0000001c00187c82 */ /* 0x000fe20008000000 */
[----:B------:R-:W-:Y:S01]  /*19870*/  UMOV UR25, UR29 ;  /* 0x0000001d00197c82 */ /* 0x000fe20008000000 */
[----:B------:R-:W-:Y:S02]  /*19880*/  WARPGROUP.DEPBAR.LE gsb0, 0x0 ;  /* 0x00008000000079c5 */ /* 0x000fe40000010000 */
[----:B------:R-:W-:-:S08]  /*19890*/  WARPGROUP.ARRIVE ;  /* 0x00000000000079c5 */ /* 0x000fd00000000000 */
[----:B------:R-:W-:Y:S01]  /*198a0*/  HGMMA.64x16x16.F32 R184, gdesc[UR24], R184, gsb0 ;  /* 0x0020000018b879f0 */ /* 0x000fe200080008b8 */
[----:B------:R-:W-:Y:S02]  /*198b0*/  IADD3 R12, R4, 0x82, RZ ;  /* 0x00000082040c7810 */ /* 0x000fe40007ffe0ff */
[----:B------:R-:W-:Y:S02]  /*198c0*/  MOV R13, 0x40000040 ;  /* 0x40000040000d7802 */ /* 0x000fe40000000f00 */
[----:B------:R-:W-:Y:S02]  /*198d0*/  R2UR UR22, R12 ;  /* 0x000000000c1672ca */ /* 0x000fe400000e0000 */
[----:B------:R-:W-:Y:S01]  /*198e0*/  R2UR UR23, R13 ;  /* 0x000000000d1772ca */ /* 0x000fe200000e0000 */
[----:B------:R-:W-:Y:S01]  /*198f0*/  UMOV UR20, UR28 ;  /* 0x0000001c00147c82 */ /* 0x000fe20008000000 */
[----:B------:R-:W-:Y:S01]  /*19900*/  UMOV UR21, UR29 ;  /* 0x0000001d00157c82 */ /* 0x000fe20008000000 */
[----:B------:R-:W-:-:S02]  /*19910*/  WARPGROUP.DEPBAR.LE gsb0, 0x0 ;  /* 0x00008000000079c5 */ /* 0x000fc40000010000 */
        /* <DEDUP_REMOVED lines=17> */
[C---:B------:R-:W-:Y:S02]  /*19a30*/  VIADD R14, R4.reuse, 0x202 ;  /* 0x00000202040e7836 */ /* 0x040fe40000000000 */
[----:B------:R-:W-:Y:S01]  /*19a40*/  IMAD.MOV.U32 R15, RZ, RZ, 0x40000040 ;  /* 0x40000040ff0f7424 */ /* 0x000fe200078e00ff */
[----:B------:R-:W-:Y:S01]  /*19a50*/  IADD3 R6, R4, 0x4, RZ ;  /* 0x0000000404067810 */ /* 0x000fe20007ffe0ff */
[----:B------:R-:W-:Y:S01]  /*19a60*/  IMAD.MOV.U32 R7, RZ, RZ, 0x40000040 ;  /* 0x40000040ff077424 */ /* 0x000fe200078e00ff */
        /* <DEDUP_REMOVED lines=24> */
[----:B------:R-:W-:Y:S01]  /*19bf0*/  IMAD.MOV.U32 R7, RZ, RZ, 0x40000040 ;  /* 0x40000040ff077424 */ /* 0x000fe200078e00ff */
[----:B------:R-:W-:Y:S01]  /*19c00*/  IADD3 R6, R4, 0x84, RZ ;  /* 0x0000008404067810 */ /* 0x000fe20007ffe0ff */
[----:B------:R-:W-:Y:S02]  /*19c10*/  WARPGROUP.DEPBAR.LE gsb0, 0x0 ;  /* 0x00008000000079c5 */ /* 0x000fe40000010000 */
[----:B------:R-:W-:-:S06]  /*19c20*/  WARPGROUP.ARRIVE ;  /* 0x00000000000079c5 */ /* 0x000fcc0000000000 */
[----:B------:R-:W-:Y:S01]  /*19c30*/  HGMMA.64x16x16.F32 R184, gdesc[UR8], R184, gsb0 ;  /* 0x0020000008b879f0 */ /* 0x000fe200080008b8 */
[----:B------:R-:W-:Y:S02]  /*19c40*/  R2UR UR6, R6 ;  /* 0x00000000060672ca */ /* 0x000fe400000e0000 */
[----:B------:R-:W-:Y:S01]  /*19c50*/  R2UR UR7, R7 ;  /* 0x00000000070772ca */ /* 0x000fe200000e0000 */
[----:B------:R-:W-:Y:S01]  /*19c60*/  VIADD R6, R4, 0x104 ;  /* 0x0000010404067836 */ /* 0x000fe20000000000 */
[----:B------:R-:W-:Y:S02]  /*19c70*/  WARPGROUP.DEPBAR.LE gsb0, 0x0 ;  /* 0x00008000000079c5 */ /* 0x000fe40000010000 */
[----:B------:R-:W-:-:S09]  /*19c80*/  WARPGROUP.ARRIVE ;  /* 0x00000000000079c5 */ /* 0x000fd20000000000 */
[----:B------:R-:W-:Y:S01]  /*19c90*/  HGMMA.64x16x16.F32 R176, gdesc[UR4], R176, gsb0 ;  /* 0x0020000004b079f0 */ /* 0x000fe200080008b0 */
[----:B------:R-:W-:Y:S01]  /*19ca0*/  IMAD.MOV.U32 R7, RZ, RZ, 0x40000040 ;  /* 0x40000040ff077424 */ /* 0x000fe200078e00ff */
[----:B------:R-:W-:-:S04]  /*19cb0*/  R2UR UR26, R6 ;  /* 0x00000000061a72ca */ /* 0x000fc800000e0000 */
        /* <DEDUP_REMOVED lines=210> */
[----:B------:R-:W2:Y:S01]  /*1a9e0*/  LDL.64 R12, [R1] ;  /* 0x00000000010c7983 */ /* 0x000ea20000100a00 */
        /* <DEDUP_REMOVED lines=537> */
.L_x_2906:
[----:B------:R-:W-:Y:S01]  /*1cb80*/  SHF.L.U32 R0, R11, 0x1f, RZ ;  /* 0x0000001f0b007819 */ /* 0x000fe200000006ff */
[----:B------:R-:W-:-:S04]  /*1cb90*/  IMAD R6, R8, 0x8, R22 ;  /* 0x0000000808067824 */ /* 0x000fc800078e0216 */
[----:B------:R2:W3:Y:S01]  /*1cba0*/  SYNCS.PHASECHK.TRANS64.TRYWAIT P2, [R6+URZ+0x38850], R0 ;  /* 0x03885000060075a7 */ /* 0x0004e2000804017f */
[----:B------:R-:W-:Y:S05]  /*1cbb0*/  @!P0 BRA `(.L_x_2907) ;  /* 0x0000000000048947 */ /* 0x000fea0003800000 */
[----:B------:R-:W-:Y:S01]  /*1cbc0*/  BPT.TRAP 0x1 ;  /* 0x000000040000795c */ /* 0x000fe20000300000 */
.L_x_2907:
[----:B------:R-:W-:Y:S04]  /*1cbd0*/  BSSY B2, `(.L_x_2908) ;  /* 0x0000004000027945 */ /* 0x000fe80003800000 */
[----:B---3--:R-:W-:Y:S05]  /*1cbe0*/  @P2 BRA `(.L_x_2909) ;  /* 0x0000000000082947 */ /* 0x008fea0003800000 */
[----:B------:R-:W3:Y:S02]  /*1cbf0*/  SYNCS.PHASECHK.TRANS64.TRYWAIT P2, [R6+URZ+0x38850], R0 ;  /* 0x03885000060075a7 */ /* 0x000ee4000804017f */
[----:B---3--:R-:W-:Y:S05]  /*1cc00*/  @!P2 BRA `(.L_x_2910) ;  /* 0x000001380034a947 */ /* 0x008fea0003800000 */
.L_x_2909:
[----:B------:R-:W-:Y:S05]  /*1cc10*/  BSYNC B2 ;  /* 0x0000000000027941 */ /* 0x000fea0003800000 */
.L_x_2908:
[----:B--23--:R-:W-:Y:S01]  /*1cc20*/  VIADD R0, R22, 0x400 ;  /* 0x0000040016007836 */ /* 0x00cfe20000000000 */
[----:B01----:R-:W-:Y:S01]  /*1cc30*/  MOV R3, 0x40000040 ;  /* 0x4000004000037802 */ /* 0x003fe20000000f00 */
[----:B------:R-:W-:Y:S01]  /*1cc40*/  WARPGROUP.ARRIVE ;  /* 0x00000000000079c5 */ /* 0x000fe20000000000 */
[----:B------:R-:W-:Y:S02]  /*1cc50*/  IMAD.MOV.U32 R5, RZ, RZ, 0x40000040 ;  /* 0x40000040ff057424 */ /* 0x000fe400078e00ff */
[----:B------:R-:W-:Y:S02]  /*1cc60*/  SHF.R.U32.HI R0, RZ, 0x4, R0 ;  /* 0x00000004ff007819 */ /* 0x000fe40000011600 */
[----:B------:R-:W-:Y:S02]  /*1cc70*/  R2UR UR7, R3 ;  /* 0x00000000030772ca */ /* 0x000fe400000e0000 */
[----:B------:R-:W-:Y:S02]  /*1cc80*/  LOP3.LUT R0, R0, 0x3fff, RZ, 0xc0, !PT ;  /* 0x00003fff00007812 */ /* 0x000fe400078ec0ff */
[----:B------:R-:W-:-:S02]  /*1cc90*/  MOV R3, 0x40000040 ;  /* 0x4000004000037802 */ /* 0x000fc40000000f00 */
[----:B------:R-:W-:-:S05]  /*1cca0*/  LOP3.LUT R0, R0, 0x2800000, RZ, 0xfc, !PT ;  /* 0x0280000000007812 */ /* 0x000fca00078efcff */
[----:B------:R-:W-:-:S04]  /*1ccb0*/  IMAD R2, R8, 0xa00, R0 ;  /* 0x00000a0008027824 */ /* 0x000fc800078e0200 */
[C---:B------:R-:W-:Y:S01]  /*1ccc0*/  VIADD R4, R2.reuse, 0x80 ;  /* 0x0000008002047836 */ /* 0x040fe20000000000 */
[----:B------:R-:W-:-:S13]  /*1ccd0*/  R2UR UR6, R2 ;  /* 0x00000000020672ca */ /* 0x000fda00000e0000 */
        /* <DEDUP_REMOVED lines=33> */
.L_x_2911:
[----:B------:R-:W2:Y:S01]  /*1cef0*/  LDL R8, [R1+0x68] ;  /* 0x0000680001087983 */ /* 0x000ea20000100800 */
[----:B------:R-:W0:Y:S03]  /*1cf00*/  @P1 LDC R3, c[0x0][0x44c] ;  /* 0x00011300ff031b82 */ /* 0x000e260000000800 */
[----:B------:R-:W2:Y:S04]  /*1cf10*/  LDL R2, [R1+0x78] ;  /* 0x0000780001027983 */ /* 0x000ea80000100800 */
[----:B------:R-:W3:Y:S01]  /*1cf20*/  LDL R7, [R1+0x74] ;  /* 0x0000740001077983 */ /* 0x000ee20000100800 */
[----:B------:R-:W1:Y:S03]  /*1cf30*/  @P1 LDC R0, c[0x0][0x450] ;  /* 0x00011400ff001b82 */ /* 0x000e660000000800 */
[----:B------:R-:W4:Y:S04]  /*1cf40*/  LDL R5, [R1+0x70] ;  /* 0x0000700001057983 */ /* 0x000f280000100800 */
[----:B------:R-:W4:Y:S01]  /*1cf50*/  LDL R4, [R1+0x6c] ;  /* 0x00006c0001047983 */ /* 0x000f220000100800 */
[----:B--2---:R-:W-:-:S04]  /*1cf60*/  IMAD.IADD R2, R2, 0x1, R8 ;  /* 0x0000000102027824 */ /* 0x004fc800078e0208 */
[----:B0-----:R-:W-:-:S05]  /*1cf70*/  @P1 IMAD.HI.U32 R3, R2, R3, RZ ;  /* 0x0000000302031227 */ /* 0x001fca00078e00ff */
[----:B-1----:R-:W-:Y:S01]  /*1cf80*/  @P1 SHF.R.U32.HI R2, RZ, R0, R3 ;  /* 0x00000000ff021219 */ /* 0x002fe20000011603 */
[----:B------:R-:W-:-:S04]  /*1cf90*/  IMAD.MOV.U32 R0, RZ, RZ, -0x50 ;  /* 0xffffffb0ff007424 */ /* 0x000fc800078e00ff */
[----:B------:R-:W0:Y:S01]  /*1cfa0*/  SHFL.IDX PT, R3, R2, RZ, 0x1c1f ;  /* 0x001c1fff02037589 */ /* 0x000e2200000e0000 */
[----:B------:R-:W-:-:S04]  /*1cfb0*/  IMAD R0, R9, R0, 0x1 ;  /* 0x0000000109007424 */ /* 0x000fc800078e0200 */
[----:B---3--:R-:W-:-:S05]  /*1cfc0*/  IMAD R0, R7, -0x2, R0 ;  /* 0xfffffffe07007824 */ /* 0x008fca00078e0200 */
[----:B----4-:R-:W-:-:S05]  /*1cfd0*/  IADD3 R0, -R4, R0, R5 ;  /* 0x0000000004007210 */ /* 0x010fca0007ffe105 */
[----:B0-----:R-:W-:-:S05]  /*1cfe0*/  IMAD.IADD R3, R0, 0x1, R3 ;  /* 0x0000000100037824 */ /* 0x001fca00078e0203 */
        /* <DEDUP_REMOVED lines=55> */
[----:B------:R-:W-:Y:S01]  /*1d360*/  FSEL R156, R156, -INF , P6 ;  /* 0xff8000009c9c7808 */ /* 0x000fe20003000000 */
[----:B------:R-:W0:Y:S01]  /*1d370*/  SHFL.IDX PT, R3, R2, 0x1, 0x1c1f ;  /* 0x003c1f0002037f89 */ /* 0x000e2200000e0000 */
[----:B------:R-:W-:Y:S02]  /*1d380*/  FMNMX.FTZ R4, R153, R4, !PT ;  /* 0x0000000499047209 */ /* 0x000fe40007810000 */
[----:B------:R-:W-:Y:S02]  /*1d390*/  FSEL R157, R157, -INF , P5 ;  /* 0xff8000009d9d7808 */ /* 0x000fe40002800000 */
[----:B------:R-:W-:-:S04]  /*1d3a0*/  FMNMX.FTZ R4, R156, R4, !PT ;  /* 0x000000049c047209 */ /* 0x000fc80007810000 */
[----:B------:R-:W-:-:S05]  /*1d3b0*/  FMNMX.FTZ R4, R157, R4, !PT ;  /* 0x000000049d047209 */ /* 0x000fca0007810000 */
[----:B------:R-:W1:Y:S01]  /*1d3c0*/  SHFL.BFLY PT, R2, R4, 0x2, 0x1f ;  /* 0x0c401f0004027f89 */ /* 0x000e6200000e0000 */
[----:B0-----:R-:W-:Y:S01]  /*1d3d0*/  IADD3 R0, R0, R3, RZ ;  /* 0x0000000300007210 */ /* 0x001fe20007ffe0ff */
[----:B------:R-:W-:-:S03]  /*1d3e0*/  IMAD.U32 R3, RZ, RZ, UR39 ;  /* 0x00000027ff037e24 */ /* 0x000fc6000f8e00ff */
[C---:B------:R-:W-:Y:S02]  /*1d3f0*/  ISETP.GT.AND P3, PT, R0.reuse, 0x1, PT ;  /* 0x000000010000780c */ /* 0x040fe40003f64270 */
[----:B------:R-:W-:Y:S02]  /*1d400*/  ISETP.GT.AND P4, PT, R0, 0x8, PT ;  /* 0x000000080000780c */ /* 0x000fe40003f84270 */
[----:B------:R-:W-:Y:S02]  /*1d410*/  FSEL R187, R187, -INF , P3 ;  /* 0xff800000bbbb7808 */ /* 0x000fe40001800000 */
[----:B------:R-:W-:Y:S02]  /*1d420*/  FSEL R190, R190, -INF , P4 ;  /* 0xff800000bebe7808 */ /* 0x000fe40002000000 */
[----:B------:R-:W-:Y:S02]  /*1d430*/  ISETP.GT.AND P2, PT, R0, RZ, PT ;  /* 0x000000ff0000720c */ /* 0x000fe40003f44270 */
[----:B-1----:R-:W-:-:S02]  /*1d440*/  FMNMX.FTZ R4, R4, R2, !PT ;  /* 0x0000000204047209 */ /* 0x002fc40007810000 */
[C---:B------:R-:W-:Y:S02]  /*1d450*/  ISETP.GT.AND P5, PT, R0.reuse, 0x9, PT ;  /* 0x000000090000780c */ /* 0x040fe40003fa4270 */
[C---:B------:R-:W-:Y:S01]  /*1d460*/  ISETP.GT.AND P3, PT, R0.reuse, 0x11, PT ;  /* 0x000000110000780c */ /* 0x040fe20003f64270 */
[----:B------:R-:W0:Y:S01]  /*1d470*/  SHFL.BFLY PT, R2, R4, 0x1, 0x1f ;  /* 0x0c201f0004027f89 */ /* 0x000e2200000e0000 */
[----:B------:R-:W-:Y:S02]  /*1d480*/  ISETP.GT.AND P4, PT, R0, 0x18, PT ;  /* 0x000000180000780c */ /* 0x000fe40003f84270 */
[----:B------:R-:W-:Y:S02]  /*1d490*/  FSEL R186, R186, -INF , P2 ;  /* 0xff800000baba7808 */ /* 0x000fe40001000000 */
[----:B------:R-:W-:Y:S02]  /*1d4a0*/  FSEL R191, R191, -INF , P5 ;  /* 0xff800000bfbf7808 */ /* 0x000fe40002800000 */
[----:B------:R-:W-:-:S02]  /*1d4b0*/  FSEL R179, R179, -INF , P3 ;  /* 0xff800000b3b37808 */ /* 0x000fc40001800000 */
[----:B------:R-:W-:Y:S02]  /*1d4c0*/  FSEL R182, R182, -INF , P4 ;  /* 0xff800000b6b67808 */ /* 0x000fe40002000000 */
[C---:B------:R-:W-:Y:S02]  /*1d4d0*/  ISETP.GT.AND P2, PT, R0.reuse, 0x10, PT ;  /* 0x000000100000780c */ /* 0x040fe40003f44270 */
[C---:B------:R-:W-:Y:S02]  /*1d4e0*/  ISETP.GT.AND P5, PT, R0.reuse, 0x19, PT ;  /* 0x000000190000780c */ /* 0x040fe40003fa4270 */
[C---:B------:R-:W-:Y:S02]  /*1d4f0*/  ISETP.GT.AND P3, PT, R0.reuse, 0x21, PT ;  /* 0x000000210000780c */ /* 0x040fe40003f64270 */
[----:B------:R-:W-:Y:S02]  /*1d500*/  ISETP.GT.AND P4, PT, R0, 0x28, PT ;  /* 0x000000280000780c */ /* 0x000fe40003f84270 */
[----:B------:R-:W-:-:S02]  /*1d510*/  FSEL R178, R178, -INF , P2 ;  /* 0xff800000b2b27808 */ /* 0x000fc40001000000 */
[----:B------:R-:W-:Y:S02]  /*1d520*/  FSEL R183, R183, -INF , P5 ;  /* 0xff800000b7b77808 */ /* 0x000fe40002800000 */
[----:B------:R-:W-:Y:S02]  /*1d530*/  FSEL R171, R171, -INF , P3 ;  /* 0xff800000abab7808 */ /* 0x000fe40001800000 */
[----:B------:R-:W-:Y:S02]  /*1d540*/  FSEL R174, R174, -INF , P4 ;  /* 0xff800000aeae7808 */ /* 0x000fe40002000000 */
[C---:B------:R-:W-:Y:S02]  /*1d550*/  ISETP.GT.AND P2, PT, R0.reuse, 0x20, PT ;  /* 0x000000200000780c */ /* 0x040fe40003f44270 */
[C---:B------:R-:W-:Y:S02]  /*1d560*/  ISETP.GT.AND P5, PT, R0.reuse, 0x29, PT ;  /* 0x000000290000780c */ /* 0x040fe40003fa4270 */
[----:B------:R-:W-:-:S02]  /*1d570*/  ISETP.GT.AND P4, PT, R0, 0x30, PT ;  /* 0x000000300000780c */ /* 0x000fc40003f84270 */
[C---:B------:R-:W-:Y:S02]  /*1d580*/  ISETP.GT.AND P3, PT, R0.reuse, 0x31, PT ;  /* 0x000000310000780c */ /* 0x040fe40003f64270 */
[----:B------:R-:W-:Y:S02]  /*1d590*/  ISETP.GT.AND P6, PT, R0, 0x38, PT ;  /* 0x000000380000780c */ /* 0x000fe40003fc4270 */
[----:B------:R-:W-:Y:S02]  /*1d5a0*/  FSEL R170, R170, -INF , P2 ;  /* 0xff800000aaaa7808 */ /* 0x000fe40001000000 */
[----:B------:R-:W-:Y:S02]  /*1d5b0*/  FSEL R175, R175, -INF , P5 ;  /* 0xff800000afaf7808 */ /* 0x000fe40002800000 */
[----:B------:R-:W-:Y:S02]  /*1d5c0*/  FSEL R162, R162, -INF , P4 ;  /* 0xff800000a2a27808 */ /* 0x000fe40002000000 */
[----:B------:R-:W-:-:S02]  /*1d5d0*/  FSEL R163, R163, -INF , P3 ;  /* 0xff800000a3a37808 */ /* 0x000fc40001800000 */
[----:B------:R-:W-:Y:S02]  /*1d5e0*/  FSEL R166, R166, -INF , P6 ;  /* 0xff800000a6a67808 */ /* 0x000fe40003000000 */
[C---:B------:R-:W-:Y:S02]  /*1d5f0*/  ISETP.GT.AND P5, PT, R0.reuse, 0x39, PT ;  /* 0x000000390000780c */ /* 0x040fe40003fa4270 */
[C---:B------:R-:W-:Y:S02]  /*1d600*/  ISETP.GT.AND P2, PT, R0.reuse, 0x40, PT ;  /* 0x000000400000780c */ /* 0x040fe40003f44270 */
[C---:B------:R-:W-:Y:S02]  /*1d610*/  ISETP.GT.AND P4, PT, R0.reuse, 0x41, PT ;  /* 0x000000410000780c */ /* 0x040fe40003f84270 */
[C---:B------:R-:W-:Y:S02]  /*1d620*/  ISETP.GT.AND P3, PT, R0.reuse, 0x48, PT ;  /* 0x000000480000780c */ /* 0x040fe40003f64270 */
[----:B------:R-:W-:-:S02]  /*1d630*/  ISETP.GT.AND P6, PT, R0, 0x49, PT ;  /* 0x000000490000780c */ /* 0x000fc40003fc4270 */
[----:B0-----:R-:W-:Y:S02]  /*1d640*/  FMNMX.FTZ R4, R4, R2, !PT ;  /* 0x0000000204047209 */ /* 0x001fe40007810000 */
[----:B------:R-:W-:Y:S02]  /*1d650*/  FMNMX.FTZ R0, R186, R223, !PT ;  /* 0x000000dfba007209 */ /* 0x000fe40007810000 */
[----:B------:R-:W-:Y:S02]  /*1d660*/  FSEL R167, R167, -INF , P5 ;  /* 0xff800000a7a77808 */ /* 0x000fe40002800000 */
[----:B------:R-:W-:Y:S01]  /*1d670*/  FMNMX.FTZ R2, R187, R0, !PT ;  /* 0x00000000bb027209 */ /* 0x000fe20007810000 */
[C---:B------:R-:W-:Y:S01]  /*1d680*/  FMUL.FTZ R0, R4.reuse, R3 ;  /* 0x0000000304007220 */ /* 0x040fe20000410000 */
[----:B------:R-:W-:Y:S02]  /*1d690*/  FSETP.NEU.FTZ.AND P5, PT, R4, -INF , PT ;  /* 0xff8000000400780b */ /* 0x000fe40003fbd000 */
[----:B------:R-:W-:-:S02]  /*1d6a0*/  FMNMX.FTZ R2, R190, R2, !PT ;  /* 0x00000002be027209 */ /* 0x000fc40007810000 */
[----:B------:R-:W-:Y:S02]  /*1d6b0*/  FSEL R0, R0, RZ, P5 ;  /* 0x000000ff00007208 */ /* 0x000fe40002800000 */
[----:B------:R-:W-:-:S03]  /*1d6c0*/  FMNMX.FTZ R2, R191, R2, !PT ;  /* 0x00000002bf027209 */ /* 0x000fc60007810000 */
[-CC-:B------:R-:W-:Y:S02]  /*1d6d0*/  FFMA.FTZ R208, R184, R3.reuse, -R0.reuse ;  /* 0x00000003b8d07223 */ /* 0x180fe40000010800 */
[----:B------:R-:W2:Y:S01]  /*1d6e0*/  LDL R184, [R1+0x50] ;  /* 0x0000500001b87983 */ /* 0x000ea20000100800 */
[----:B------:R-:W-:Y:S01]  /*1d6f0*/  FMNMX.FTZ R2, R178, R2, !PT ;  /* 0x00000002b2027209 */ /* 0x000fe20007810000 */
[-CC-:B------:R-:W-:Y:S01]  /*1d700*/  FFMA.FTZ R204, R176, R3.reuse, -R0.reuse ;  /* 0x00000003b0cc7223 */ /* 0x180fe20000010800 */
[----:B------:R-:W-:Y:S01]  /*1d710*/  FSEL R176, R154, -INF , P2 ;  /* 0xff8000009ab07808 */ /* 0x000fe20001000000 */
[-CC-:B------:R-:W-:Y:S01]  /*1d720*/  FFMA.FTZ R192, R152, R3.reuse, -R0.reuse ;  /* 0x0000000398c07223 */ /* 0x180fe20000010800 */
        /* <DEDUP_REMOVED lines=14> */
[-CC-:B------:R-:W-:Y:S01]  /*1d810*/  FFMA.FTZ R200, R168, R3.reuse, -R0.reuse ;  /* 0x00000003a8c87223 */ /* 0x180fe20000010800 */
        /* <DEDUP_REMOVED lines=11> */
[----:B------:R-:W-:Y:S01]  /*1d8d0*/  FFMA.FTZ R194, R157, R3, -R0 ;  /* 0x000000039dc27223 */ /* 0x000fe20000010800 */
[----:B------:R-:W-:Y:S01]  /*1d8e0*/  FSEL R0, R4, RZ, P5 ;  /* 0x000000ff04007208 */ /* 0x000fe20002800000 */
[----:B------:R-:W-:Y:S01]  /*1d8f0*/  MUFU.EX2 R208, R208 ;  /* 0x000000d000d07308 */ /* 0x000fe20000000800 */
[----:B------:R-:W-:Y:S01]  /*1d900*/  FMNMX.FTZ R2, R162, R2, !PT ;  /* 0x00000002a2027209 */ /* 0x000fe20007810000 */
[----:B------:R-:W-:-:S02]  /*1d910*/  VIADD R10, R10, 0x38840 ;  /* 0x000388400a0a7836 */ /* 0x000fc40000000000 */
[----:B------:R-:W-:Y:S01]  /*1d920*/  FADD.FTZ R0, -R0, R20 ;  /* 0x0000001400007221 */ /* 0x000fe20000010100 */
[----:B------:R-:W-:-:S03]  /*1d930*/  FMNMX.FTZ R2, R163, R2, !PT ;  /* 0x00000002a3027209 */ /* 0x000fc60007810000 */
[----:B------:R-:W-:Y:S01]  /*1d940*/  FMUL.FTZ R0, R0, R3 ;  /* 0x0000000300007220 */ /* 0x000fe20000410000 */
[----:B------:R-:W-:Y:S01]  /*1d950*/  FMNMX.FTZ R2, R166, R2, !PT ;  /* 0x00000002a6027209 */ /* 0x000fe20007810000 */
[----:B------:R-:W-:Y:S03]  /*1d960*/  MUFU.EX2 R8, R8 ;  /* 0x0000000800087308 */ /* 0x000fe60000000800 */
[----:B------:R-:W-:-:S04]  /*1d970*/  FMNMX.FTZ R2, R167, R2, !PT ;  /* 0x00000002a7027209 */ /* 0x000fc80007810000 */
[----:B------:R-:W-:Y:S01]  /*1d980*/  FMNMX.FTZ R2, R176, R2, !PT ;  /* 0x00000002b0027209 */ /* 0x000fe20007810000 */
[----:B------:R-:W0:Y:S03]  /*1d990*/  MUFU.EX2 R0, R0 ;  /* 0x0000000000007308 */ /* 0x000e260000000800 */
[----:B------:R-:W-:-:S04]  /*1d9a0*/  FMNMX.FTZ R2, R155, R2, !PT ;  /* 0x000000029b027209 */ /* 0x000fc80007810000 */
[----:B------:R-:W-:Y:S01]  /*1d9b0*/  FMNMX.FTZ R2, R158, R2, !PT ;  /* 0x000000029e027209 */ /* 0x000fe20007810000 */
[----:B------:R-:W-:Y:S03]  /*1d9c0*/  MUFU.EX2 R210, R210 ;  /* 0x000000d200d27308 */ /* 0x000fe60000000800 */
[----:B------:R-:W-:-:S05]  /*1d9d0*/  FMNMX.FTZ R2, R159, R2, !PT ;  /* 0x000000029f027209 */ /* 0x000fca0007810000 */
[----:B------:R-:W1:Y:S01]  /*1d9e0*/  SHFL.BFLY PT, R5, R2, 0x2, 0x1f ;  /* 0x0c401f0002057f89 */ /* 0x000e6200000e0000 */
[----:B------:R-:W-:Y:S01]  /*1d9f0*/  MUFU.EX2 R7, R7 ;  /* 0x0000000700077308 */ /* 0x000fe20000000800 */
[----:B0-----:R-:W-:-:S07]  /*1da00*/  FFMA.FTZ R227, R0, R227, R208 ;  /* 0x000000e300e37223 */ /* 0x001fce00000100d0 */
[----:B------:R-:W-:Y:S08]  /*1da10*/  MUFU.EX2 R204, R204 ;  /* 0x000000cc00cc7308 */ /* 0x000ff00000000800 */
[----:B------:R-:W-:Y:S01]  /*1da20*/  MUFU.EX2 R11, R11 ;  /* 0x0000000b000b7308 */ /* 0x000fe20000000800 */
[----:B-1----:R-:W-:-:S07]  /*1da30*/  FMNMX.FTZ R2, R2, R5, !PT ;  /* 0x0000000502027209 */ /* 0x002fce0007810000 */
[----:B------:R-:W-:Y:S01]  /*1da40*/  MUFU.EX2 R206, R206 ;  /* 0x000000ce00ce7308 */ /* 0x000fe20000000800 */
[----:B------:R-:W0:Y:S07]  /*1da50*/  SHFL.BFLY PT, R5, R2, 0x1, 0x1f ;  /* 0x0c201f0002057f89 */ /* 0x000e2e00000e0000 */
[----:B------:R-:W-:Y:S08]  /*1da60*/  MUFU.EX2 R154, R154 ;  /* 0x0000009a009a7308 */ /* 0x000ff00000000800 */
[----:B------:R-:W-:Y:S08]  /*1da70*/  MUFU.EX2 R200, R200 ;  /* 0x000000c800c87308 */ /* 0x000ff00000000800 */
[----:B------:R-:W-:Y:S01]  /*1da80*/  MUFU.EX2 R21, R21 ;  /* 0x0000001500157308 */ /* 0x000fe20000000800 */
[----:B0-----:R-:W-:-:S04]  /*1da90*/  FMNMX.FTZ R5, R2, R5, !PT ;  /* 0x0000000502057209 */ /* 0x001fc80007810000 */
[C---:B------:R-:W-:Y:S01]  /*1daa0*/  FSETP.NEU.FTZ.AND P2, PT, R5.reuse, -INF , PT ;  /* 0xff8000000500780b */ /* 0x040fe20003f5d000 */
[C---:B------:R-:W-:Y:S02]  /*1dab0*/  FMUL.FTZ R156, R5.reuse, R3 ;  /* 0x00000003059c7220 */ /* 0x040fe40000410000 */
[----:B------:R-:W-:Y:S01]  /*1dac0*/  MUFU.EX2 R202, R202 ;  /* 0x000000ca00ca7308 */ /* 0x000fe20000000800 */
[----:B------:R-:W-:Y:S02]  /*1dad0*/  FSEL R2, R5, RZ, P2 ;  /* 0x000000ff05027208 */ /* 0x000fe40001000000 */
[----:B------:R-:W-:-:S03]  /*1dae0*/  FSEL R156, R156, RZ, P2 ;  /* 0x000000ff9c9c7208 */ /* 0x000fc60001000000 */
[----:B------:R-:W-:Y:S02]  /*1daf0*/  FADD.FTZ R2, -R2, R223 ;  /* 0x000000df02027221 */ /* 0x000fe40000010100 */
[----:B------:R-:W-:Y:S01]  /*1db00*/  MUFU.EX2 R15, R15 ;  /* 0x0000000f000f7308 */ /* 0x000fe20000000800 */
[-CC-:B------:R-:W-:Y:S01]  /*1db10*/  FFMA.FTZ R209, R186, R3.reuse, -R156.reuse ;  /* 0x00000003bad17223 */ /* 0x180fe2000001089c */
[-CC-:B------:R-:W-:Y:S01]  /*1db20*/  FFMA.FTZ R161, R187, R3.reuse, -R156.reuse ;  /* 0x00000003bba17223 */ /* 0x180fe2000001089c */
[-C--:B------:R-:W-:Y:S01]  /*1db30*/  FMUL.FTZ R2, R2, R3.reuse ;  /* 0x0000000302027220 */ /* 0x080fe20000410000 */
        /* <DEDUP_REMOVED lines=18> */
[----:B------:R-:W-:-:S02]  /*1dc60*/  FFMA.FTZ R195, R158, R3, -R156 ;  /* 0x000000039ec37223 */ /* 0x000fc4000001089c */
[----:B------:R-:W1:Y:S08]  /*1dc70*/  MUFU.EX2 R161, R161 ;  /* 0x000000a100a17308 */ /* 0x000e700000000800 */
[----:B------:R-:W3:Y:S01]  /*1dc80*/  MUFU.EX2 R211, R211 ;  /* 0x000000d300d37308 */ /* 0x000ee20000000800 */
[----:B0-----:R-:W-:-:S07]  /*1dc90*/  FFMA.FTZ R226, R2, R226, R209 ;  /* 0x000000e202e27223 */ /* 0x001fce00000100d1 */
[----:B------:R-:W0:Y:S08]  /*1dca0*/  MUFU.EX2 R160, R160 ;  /* 0x000000a000a07308 */ /* 0x000e300000000800 */
[----:B------:R-:W4:Y:S08]  /*1dcb0*/  MUFU.EX2 R205, R205 ;  /* 0x000000cd00cd7308 */ /* 0x000f300000000800 */
[----:B------:R-:W5:Y:S08]  /*1dcc0*/  MUFU.EX2 R157, R157 ;  /* 0x0000009d009d7308 */ /* 0x000f700000000800 */
[----:B------:R-:W5:Y:S08]  /*1dcd0*/  MUFU.EX2 R207, R207 ;  /* 0x000000cf00cf7308 */ /* 0x000f700000000800 */
[----:B------:R-:W5:Y:S08]  /*1dce0*/  MUFU.EX2 R153, R153 ;  /* 0x0000009900997308 */ /* 0x000f700000000800 */
[----:B------:R-:W5:Y:S08]  /*1dcf0*/  MUFU.EX2 R201, R201 ;  /* 0x000000c900c97308 */ /* 0x000f700000000800 */
[----:B------:R-:W5:Y:S08]  /*1dd00*/  MUFU.EX2 R20, R20 ;  /* 0x0000001400147308 */ /* 0x000f700000000800 */
[----:B------:R5:W-:Y:S08]  /*1dd10*/  MUFU.EX2 R158, R163 ;  /* 0x000000a3009e7308 */ /* 0x000bf00000000800 */
[----:B------:R-:W5:Y:S08]  /*1dd20*/  MUFU.EX2 R203, R203 ;  /* 0x000000cb00cb7308 */ /* 0x000f700000000800 */
[----:B------:R-:W5:Y:S08]  /*1dd30*/  MUFU.EX2 R162, R175 ;  /* 0x000000af00a27308 */ /* 0x000f700000000800 */
[----:B------:R-:W5:Y:S08]  /*1dd40*/  MUFU.EX2 R196, R196 ;  /* 0x000000c400c47308 */ /* 0x000f700000000800 */
[----:B------:R-:W5:Y:S08]  /*1dd50*/  MUFU.EX2 R197, R197 ;  /* 0x000000c500c57308 */ /* 0x000f700000000800 */
[----:B------:R-:W5:Y:S08]  /*1dd60*/  MUFU.EX2 R14, R14 ;  /* 0x0000000e000e7308 */ /* 0x000f700000000800 */
[----:B------:R-:W5:Y:S08]  /*1dd70*/  MUFU.EX2 R198, R198 ;  /* 0x000000c600c67308 */ /* 0x000f700000000800 */
[----:B------:R-:W5:Y:S08]  /*1dd80*/  MUFU.EX2 R199, R199 ;  /* 0x000000c700c77308 */ /* 0x000f700000000800 */
[----:B------:R-:W5:Y:S01]  /*1dd90*/  MUFU.EX2 R13, R13 ;  /* 0x0000000d000d7308 */ /* 0x000f620000000800 */
[----:B--2---:R-:W-:-:S07]  /*1dda0*/  PRMT R10, R184, 0x654, R10 ;  /* 0x00000654b80a7816 */ /* 0x004fce000000000a */
[----:B------:R-:W-:Y:S01]  /*1ddb0*/  MUFU.EX2 R192, R192 ;  /* 0x000000c000c07308 */ /* 0x000fe20000000800 */
[----:B------:R2:W-:Y:S07]  /*1ddc0*/  SYNCS.ARRIVE.TRANS64.RED.A1T0 RZ, [R10+URZ], RZ ;  /* 0x000000ff0aff79a7 */ /* 0x0005ee000810043f */
[----:B------:R-:W-:Y:S01]  /*1ddd0*/  MUFU.EX2 R193, R193 ;  /* 0x000000c100c17308 */ /* 0x000fe20000000800 */
[----:B--2---:R-:W-:Y:S01]  /*1dde0*/  FFMA.FTZ R10, R159, R3, -R156 ;  /* 0x000000039f0a7223 */ /* 0x004fe2000001089c */
[----:B------:R-:W-:Y:S01]  /*1ddf0*/  FADD.FTZ R156, R8, R227 ;  /* 0x000000e3089c7221 */ /* 0x000fe20000010000 */
[----:B-1----:R-:W-:-:S03]  /*1de00*/  FADD.FTZ R159, R161, R226 ;  /* 0x000000e2a19f7221 */ /* 0x002fc60000010000 */
[----:B------:R-:W-:Y:S01]  /*1de10*/  FADD.FTZ R156, R210, R156 ;  /* 0x0000009cd29c7221 */ /* 0x000fe20000010000 */
[----:B---3--:R-:W-:Y:S01]  /*1de20*/  FADD.FTZ R159, R211, R159 ;  /* 0x0000009fd39f7221 */ /* 0x008fe20000010000 */
[----:B------:R-:W-:Y:S02]  /*1de30*/  MUFU.EX2 R12, R12 ;  /* 0x0000000c000c7308 */ /* 0x000fe40000000800 */
[----:B------:R-:W-:Y:S01]  /*1de40*/  FADD.FTZ R156, R7, R156 ;  /* 0x0000009c079c7221 */ /* 0x000fe20000010000 */
[----:B0-----:R-:W-:-:S03]  /*1de50*/  FADD.FTZ R159, R160, R159 ;  /* 0x0000009fa09f7221 */ /* 0x001fc60000010000 */
[----:B------:R-:W-:Y:S01]  /*1de60*/  FADD.FTZ R156, R204, R156 ;  /* 0x0000009ccc9c7221 */ /* 0x000fe20000010000 */
[----:B----4-:R-:W-:Y:S01]  /*1de70*/  FADD.FTZ R159, R205, R159 ;  /* 0x0000009fcd9f7221 */ /* 0x010fe20000010000 */
[----:B------:R-:W-:Y:S02]  /*1de80*/  MUFU.EX2 R155, R155 ;  /* 0x0000009b009b7308 */ /* 0x000fe40000000800 */
[----:B------:R-:W-:Y:S01]  /*1de90*/  FADD.FTZ R156, R11, R156 ;  /* 0x0000009c0b9c7221 */ /* 0x000fe20000010000 */
[----:B-----5:R-:W-:-:S03]  /*1dea0*/  FADD.FTZ R163, R157, R159 ;  /* 0x0000009f9da37221 */ /* 0x020fc60000010000 */
[----:B------:R-:W-:Y:S01]  /*1deb0*/  FADD.FTZ R159, R206, R156 ;  /* 0x0000009cce9f7221 */ /* 0x000fe20000010000 */
[----:B------:R-:W-:Y:S01]  /*1dec0*/  FADD.FTZ R163, R207, R163 ;  /* 0x000000a3cfa37221 */ /* 0x000fe20000010000 */
[----:B------:R-:W0:Y:S02]  /*1ded0*/  MUFU.EX2 R156, R167 ;  /* 0x000000a7009c7308 */ /* 0x000e240000000800 */
[----:B------:R-:W-:Y:S01]  /*1dee0*/  FADD.FTZ R159, R154, R159 ;  /* 0x0000009f9a9f7221 */ /* 0x000fe20000010000 */
[----:B------:R-:W-:-:S03]  /*1def0*/  FADD.FTZ R163, R153, R163 ;  /* 0x000000a399a37221 */ /* 0x000fc60000010000 */
[----:B------:R-:W-:Y:S01]  /*1df00*/  FADD.FTZ R159, R200, R159 ;  /* 0x0000009fc89f7221 */ /* 0x000fe20000010000 */
[----:B------:R-:W-:Y:S01]  /*1df10*/  FADD.FTZ R163, R201, R163 ;  /* 0x000000a3c9a37221 */ /* 0x000fe20000010000 */
[----:B------:R-:W1:Y:S02]  /*1df20*/  MUFU.EX2 R152, R152 ;  /* 0x0000009800987308 */ /* 0x000e640000000800 */
[----:B------:R-:W-:Y:S01]  /*1df30*/  FADD.FTZ R159, R21, R159 ;  /* 0x0000009f159f7221 */ /* 0x000fe20000010000 */
[----:B------:R-:W-:-:S03]  /*1df40*/  FADD.FTZ R163, R20, R163 ;  /* 0x000000a314a37221 */ /* 0x000fc60000010000 */
[----:B------:R-:W-:Y:S01]  /*1df50*/  FADD.FTZ R159, R202, R159 ;  /* 0x0000009fca9f7221 */ /* 0x000fe20000010000 */
[----:B------:R-:W-:Y:S01]  /*1df60*/  FADD.FTZ R163, R203, R163 ;  /* 0x000000a3cba37221 */ /* 0x000fe20000010000 */
[----:B------:R-:W2:Y:S02]  /*1df70*/  MUFU.EX2 R195, R195 ;  /* 0x000000c300c37308 */ /* 0x000ea40000000800 */
[----:B------:R-:W-:Y:S01]  /*1df80*/  FADD.FTZ R159, R15, R159 ;  /* 0x0000009f0f9f7221 */ /* 0x000fe20000010000 */
[----:B------:R-:W-:-:S03]  /*1df90*/  FADD.FTZ R163, R162, R163 ;  /* 0x000000a3a2a37221 */ /* 0x000fc60000010000 */
[----:B------:R-:W-:Y:S01]  /*1dfa0*/  FADD.FTZ R159, R196, R159 ;  /* 0x0000009fc49f7221 */ /* 0x000fe20000010000 */
[----:B------:R-:W-:Y:S01]  /*1dfb0*/  FADD.FTZ R163, R197, R163 ;  /* 0x000000a3c5a37221 */ /* 0x000fe20000010000 */
[----:B------:R-:W3:Y:S02]  /*1dfc0*/  MUFU.EX2 R194, R194 ;  /* 0x000000c200c27308 */ /* 0x000ee40000000800 */
[----:B------:R-:W-:Y:S01]  /*1dfd0*/  FADD.FTZ R159, R14, R159 ;  /* 0x0000009f0e9f7221 */ /* 0x000fe20000010000 */
[----:B------:R-:W-:-:S03]  /*1dfe0*/  FADD.FTZ R163, R158, R163 ;  /* 0x000000a39ea37221 */ /* 0x000fc60000010000 */
[----:B------:R-:W-:Y:S01]  /*1dff0*/  FADD.FTZ R159, R198, R159 ;  /* 0x0000009fc69f7221 */ /* 0x000fe20000010000 */
[----:B------:R-:W-:Y:S01]  /*1e000*/  FADD.FTZ R163, R199, R163 ;  /* 0x000000a3c7a37221 */ /* 0x000fe20000010000 */
[----:B------:R-:W4:Y:S02]  /*1e010*/  MUFU.EX2 R10, R10 ;  /* 0x0000000a000a7308 */ /* 0x000f240000000800 */
[----:B------:R-:W-:Y:S01]  /*1e020*/  FADD.FTZ R159, R13, R159 ;  /* 0x0000009f0d9f7221 */ /* 0x000fe20000010000 */
[----:B0-----:R-:W-:-:S03]  /*1e030*/  FADD.FTZ R163, R156, R163 ;  /* 0x000000a39ca37221 */ /* 0x001fc60000010000 */
[----:B------:R-:W-:Y:S01]  /*1e040*/  FADD.FTZ R159, R192, R159 ;  /* 0x0000009fc09f7221 */ /* 0x000fe20000010000 */
[----:B------:R-:W-:-:S03]  /*1e050*/  FADD.FTZ R163, R193, R163 ;  /* 0x000000a3c1a37221 */ /* 0x000fc60000010000 */
[----:B------:R-:W-:Y:S01]  /*1e060*/  FADD.FTZ R159, R12, R159 ;  /* 0x0000009f0c9f7221 */ /* 0x000fe20000010000 */
[----:B------:R-:W-:-:S03]  /*1e070*/  FADD.FTZ R163, R155, R163 ;  /* 0x000000a39ba37221 */ /* 0x000fc60000010000 */
[----:B-1----:R-:W-:Y:S01]  /*1e080*/  FADD.FTZ R159, R152, R159 ;  /* 0x0000009f989f7221 */ /* 0x002fe20000010000 */
[----:B--2---:R-:W-:-:S03]  /*1e090*/  FADD.FTZ R163, R195, R163 ;  /* 0x000000a3c3a37221 */ /* 0x004fc60000010000 */
[----:B---3--:R-:W-:Y:S01]  /*1e0a0*/  FADD.FTZ R227, R194, R159 ;  /* 0x0000009fc2e37221 */ /* 0x008fe20000010000 */
[----:B----4-:R-:W-:Y:S01]  /*1e0b0*/  FADD.FTZ R226, R10, R163 ;  /* 0x000000a30ae27221 */ /* 0x010fe20000010000 */
[----:B------:R-:W-:Y:S06]  /*1e0c0*/  @!P0 BRA `(.L_x_2912) ;  /* 0x0000000000048947 */ /* 0x000fec0003800000 */
[----:B------:R-:W-:Y:S01]  /*1e0d0*/  BPT.TRAP 0x1 ;  /* 0x000000040000795c */ /* 0x000fe20000300000 */
.L_x_2912:
[----:B------:R-:W2:Y:S01]  /*1e0e0*/  LDL R159, [R1+0x5c] ;  /* 0x00005c00019f7983 */ /* 0x000ea20000100800 */
[----:B------:R-:W-:Y:S01]  /*1e0f0*/  VIADD R6, R6, 0x38860 ;  /* 0x0003886006067836 */ /* 0x000fe20000000000 */
[----:B------:R-:W-:Y:S01]  /*1e100*/  F2FP.F16.F32.PACK_AB R208, R8, R208 ;  /* 0x000000d008d0723e */ /* 0x000fe200000000ff */
[----:B------:R-:W-:Y:S01]  /*1e110*/  IMAD.MOV.U32 R223, RZ, RZ, R5 ;  /* 0x000000ffffdf7224 */ /* 0x000fe200078e0005 */
        /* <DEDUP_REMOVED lines=23> */
[----:B------:R-:W-:Y:S02]  /*1e290*/  MOV R8, R219 ;  /* 0x000000db00087202 */ /* 0x000fe40000000f00 */
[----:B--2---:R-:W-:-:S02]  /*1e2a0*/  ISETP.GT.AND P2, PT, R9, R159, PT ;  /* 0x0000009f0900720c */ /* 0x004fc40003f44270 */
[----:B------:R-:W-:-:S11]  /*1e2b0*/  IADD3 R9, R9, -0x1, RZ ;  /* 0xffffffff09097810 */ /* 0x000fd60007ffe0ff */
[----:B0-----:R-:W-:Y:S05]  /*1e2c0*/  @P2 BRA `(.L_x_2913) ;  /* 0xffffffb000282947 */ /* 0x001fea000383ffff */
[----:B------:R-:W-:Y:S05]  /*1e2d0*/  BSYNC B1 ;  /* 0x0000000000017941 */ /* 0x000fea0003800000 */
.L_x_2900:
[----:B------:R-:W-:Y:S05]  /*1e2e0*/  BSYNC B0 ;  /* 0x0000000000007941 */ /* 0x000fea0003800000 */
.L_x_2899:
[----:B------:R-:W-:Y:S01]  /*1e2f0*/  ISETP.GE.AND P1, PT, R9, RZ, PT ;  /* 0x000000ff0900720c */ /* 0x000fe20003f26270 */
[----:B------:R-:W-:-:S12]  /*1e300*/  BSSY B0, `(.L_x_2914) ;  /* 0x0000494000007945 */ /* 0x000fd80003800000 */
[----:B------:R-:W-:Y:S05]  /*1e310*/  @!P1 BRA `(.L_x_2915) ;  /* 0x0000004800489947 */ /* 0x000fea0003800000 */
[----:B------:R-:W-:Y:S01]  /*1e320*/  IMAD.MOV.U32 R20, RZ, RZ, R5 ;  /* 0x000000ffff147224 */ /* 0x000fe200078e0005 */
[----:B------:R-:W-:Y:S01]  /*1e330*/  MOV R8, R219 ;  /* 0x000000db00087202 */ /* 0x000fe20000000f00 */
[----:B------:R-:W-:Y:S02]  /*1e340*/  IMAD.MOV.U32 R11, RZ, RZ, R4 ;  /* 0x000000ffff0b7224 */ /* 0x000fe400078e0004 */
[----:B------:R-:W-:-:S07]  /*1e350*/  IMAD.MOV.U32 R10, RZ, RZ, R225 ;  /* 0x000000ffff0a7224 */ /* 0x000fce00078e00e1 */
.L_x_2928:
[----:B------:R-:W-:-:S05]  /*1e360*/  VIADD R219, R8, 0x1 ;  /* 0x0000000108db7836 */ /* 0x000fca0000000000 */
[----:B------:R-:W-:-:S04]  /*1e370*/  ISETP.NE.AND P1, PT, R219, 0x2, PT ;  /* 0x00000002db00780c */ /* 0x000fc80003f25270 */
[----:B------:R-:W-:Y:S02]  /*1e380*/  SEL R225, RZ, 0x1, P1 ;  /* 0x00000001ffe17807 */ /* 0x000fe40000800000 */
[----:B------:R-:W-:Y:S02]  /*1e390*/  SEL R219, R219, RZ, P1 ;  /* 0x000000ffdbdb7207 */ /* 0x000fe40000800000 */
[----:B------:R-:W-:Y:S01]  /*1e3a0*/  LOP3.LUT R225, R10, R225, RZ, 0x3c, !PT ;  /* 0x000000e10ae17212 */ /* 0x000fe200078e3cff */
[----:B------:R-:W-:Y:S06]  /*1e3b0*/  @!P0 BRA `(.L_x_2916) ;  /* 0x0000000000048947 */ /* 0x000fec0003800000 */
[----:B------:R-:W-:Y:S01]  /*1e3c0*/  BPT.TRAP 0x1 ;  /* 0x000000040000795c */ /* 0x000fe20000300000 */
.L_x_2916:
[----:B------:R-:W-:Y:S01]  /*1e3d0*/  IMAD R3, R219, 0x8, R22 ;  /* 0x00000008db037824 */ /* 0x000fe200078e0216 */
[----:B------:R-:W-:-:S04]  /*1e3e0*/  SHF.L.U32 R6, R225, 0x1f, RZ ;  /* 0x0000001fe1067819 */ /* 0x000fc800000006ff */
[----:B------:R0:W1:Y:S01]  /*1e3f0*/  SYNCS.PHASECHK.TRANS64.TRYWAIT P1, [R3+URZ+0x38830], R6 ;  /* 0x03883006030075a7 */ /* 0x000062000802017f */
[----:B------:R-:W-:Y:S05]  /*1e400*/  @!P0 BRA `(.L_x_2917) ;  /* 0x0000000000048947 */ /* 0x000fea0003800000 */
[----:B------:R-:W-:Y:S01]  /*1e410*/  BPT.TRAP 0x1 ;  /* 0x000000040000795c */ /* 0x000fe20000300000 */
.L_x_2917:
        /* <DEDUP_REMOVED lines=8> */
.L_x_2919:
[----:B------:R-:W-:Y:S05]  /*1e4a0*/  BSYNC B1 ;  /* 0x0000000000017941 */ /* 0x000fea0003800000 */
.L_x_2918:
[----:B------:R-:W2:Y:S04]  /*1e4b0*/  LDL.64 R152, [R1+0x38] ;  /* 0x0000380001987983 */ /* 0x000ea80000100a00 */
[----:B------:R-:W3:Y:S04]  /*1e4c0*/  LDL.64 R156, [R1+0x48] ;  /* 0x00004800019c7983 */ /* 0x000ee80000100a00 */
[----:B------:R-:W4:Y:S01]  /*1e4d0*/  LDL.64 R154, [R1+0x40] ;  /* 0x00004000019a7983 */ /* 0x000f220000100a00 */
[----:B------:R-:W-:Y:S02]  /*1e4e0*/  R2UR UR10, R4 ;  /* 0x00000000040a72ca */ /* 0x000fe400000e0000 */
[----:B------:R-:W-:Y:S01]  /*1e4f0*/  R2UR UR11, R5 ;  /* 0x00000000050b72ca */ /* 0x000fe200000e0000 */
[----:B------:R-:W-:Y:S01]  /*1e500*/  WARPGROUP.ARRIVE ;  /* 0x00000000000079c5 */ /* 0x000fe20000000000 */
[----:B01----:R-:W-:-:S02]  /*1e510*/  IMAD.MOV.U32 R6, RZ, RZ, R12 ;  /* 0x000000ffff067224 */ /* 0x003fc400078e000c */
[----:B------:R-:W-:-:S03]  /*1e520*/  IMAD.MOV.U32 R7, RZ, RZ, 0x40000040 ;  /* 0x40000040ff077424 */ /* 0x000fc600078e00ff */
[----:B------:R-:W-:Y:S02]  /*1e530*/  R2UR UR6, R6 ;  /* 0x00000000060672ca */ /* 0x000fe400000e0000 */
[----:B------:R-:W-:Y:S01]  /*1e540*/  R2UR UR7, R7 ;  /* 0x00000000070772ca */ /* 0x000fe200000e0000 */
[C---:B------:R-:W-:Y:S02]  /*1e550*/  VIADD R6, R4.reuse, 0x100 ;  /* 0x0000010004067836 */ /* 0x040fe40000000000 */
[----:B------:R-:W-:Y:S01]  /*1e560*/  IMAD.MOV.U32 R7, RZ, RZ, 0x40000040 ;  /* 0x40000040ff077424 */ /* 0x000fe200078e00ff */
[----:B------:R-:W-:Y:S02]  /*1e570*/  IADD3 R12, R4, 0x180, RZ ;  /* 0x00000180040c7810 */ /* 0x000fe40007ffe0ff */
[----:B------:R-:W-:Y:S02]  /*1e580*/  MOV R13, 0x40000040 ;  /* 0x40000040000d7802 */ /* 0x000fe40000000f00 */
[----:B--2---:R-:W-:-:S02]  /*1e590*/  R2UR UR46, R152 ;  /* 0x00000000982e72ca */ /* 0x004fc400000e0000 */
[----:B------:R-:W-:Y:S02]  /*1e5a0*/  R2UR UR47, R153 ;  /* 0x00000000992f72ca */ /* 0x000fe400000e0000 */
        /* <DEDUP_REMOVED lines=73> */
[----:B------:R-:W-:Y:S01]  /*1ea40*/  MOV R7, 0x40000040 ;  /* 0x4000004000077802 */ /* 0x000fe20000000f00 */
[----:B------:R-:W-:Y:S01]  /*1ea50*/  VIADD R6, R4, 0x4 ;  /* 0x0000000404067836 */ /* 0x000fe20000000000 */
        /* <DEDUP_REMOVED lines=35> */
[----:B------:R-:W-:Y:S02]  /*1ec90*/  MOV R7, 0x40000040 ;  /* 0x4000004000077802 */ /* 0x000fe40000000f00 */
        /* <DEDUP_REMOVED lines=749> */
.L_x_2921:
[----:B------:R-:W-:Y:S01]  /*21b70*/  SHF.L.U32 R0, R10, 0x1f, RZ ;  /* 0x0000001f0a007819 */ /* 0x000fe200000006ff */
[----:B------:R-:W-:-:S04]  /*21b80*/  IMAD R6, R8, 0x8, R22 ;  /* 0x0000000808067824 */ /* 0x000fc800078e0216 */
[----:B------:R0:W1:Y:S01]  /*21b90*/  SYNCS.PHASECHK.TRANS64.TRYWAIT P1, [R6+URZ+0x38850], R0 ;  /* 0x03885000060075a7 */ /* 0x000062000802017f */
[----:B------:R-:W-:Y:S05]  /*21ba0*/  @!P0 BRA `(.L_x_2922) ;  /* 0x0000000000048947 */ /* 0x000fea0003800000 */
[----:B------:R-:W-:Y:S01]  /*21bb0*/  BPT.TRAP 0x1 ;  /* 0x000000040000795c */ /* 0x000fe20000300000 */
.L_x_2922:
[----:B------:R-:W-:Y:S04]  /*21bc0*/  BSSY B1, `(.L_x_2923) ;  /* 0x0000004000017945 */ /* 0x000fe80003800000 */
[----:B-1----:R-:W-:Y:S05]  /*21bd0*/  @P1 BRA `(.L_x_2924) ;  /* 0x0000000000081947 */ /* 0x002fea0003800000 */
[----:B------:R-:W1:Y:S02]  /*21be0*/  SYNCS.PHASECHK.TRANS64.TRYWAIT P1, [R6+URZ+0x38850], R0 ;  /* 0x03885000060075a7 */ /* 0x000e64000802017f */
[----:B-1----:R-:W-:Y:S05]  /*21bf0*/  @!P1 BRA `(.L_x_2925) ;  /* 0x000000e800609947 */ /* 0x002fea0003800000 */
.L_x_2924:
[----:B------:R-:W-:Y:S05]  /*21c00*/  BSYNC B1 ;  /* 0x0000000000017941 */ /* 0x000fea0003800000 */
.L_x_2923:
        /* <DEDUP_REMOVED lines=24> */
[----:B------:R-:W-:Y:S01]  /*21d90*/  IMAD.MOV.U32 R5, RZ, RZ, 0x40000040 ;  /* 0x40000040ff057424 */ /* 0x000fe200078e00ff */
[----:B------:R-:W-:Y:S01]  /*21da0*/  IADD3 R2, R2, 0x200, RZ ;  /* 0x0000020002027810 */ /* 0x000fe20007ffe0ff */
        /* <DEDUP_REMOVED lines=19> */
.L_x_2926:
[----:B------:R-:W2:Y:S01]  /*21ee0*/  LDL R223, [R1+0x50] ;  /* 0x0000500001df7983 */ /* 0x000ea20000100800 */
[----:B------:R-:W-:Y:S01]  /*21ef0*/  FMNMX.FTZ R4, R184, R11, !PT ;  /* 0x0000000bb8047209 */ /* 0x000fe20007810000 */
[----:B------:R-:W-:Y:S01]  /*21f00*/  IMAD.U32 R3, RZ, RZ, UR38 ;  /* 0x00000026ff037e24 */ /* 0x000fe2000f8e00ff */
        /* <DEDUP_REMOVED lines=47> */
[C---:B------:R-:W-:Y:S01]  /*22200*/  FMUL.FTZ R8, R4.reuse, R3 ;  /* 0x0000000304087220 */ /* 0x040fe20000410000 */
[----:B------:R-:W-:-:S03]  /*22210*/  FADD.FTZ R0, -R4, R11 ;  /* 0x0000000b04007221 */ /* 0x000fc60000010100 */
[-C--:B------:R-:W-:Y:S01]  /*22220*/  FFMA.FTZ R192, R152, R3.reuse, -R8 ;  /* 0x0000000398c07223 */ /* 0x080fe20000010808 */
[C---:B------:R-:W-:Y:S01]  /*22230*/  FADD.FTZ R2, -R5.reuse, R20 ;  /* 0x0000001405027221 */ /* 0x040fe20000010100 */
[-C--:B------:R-:W-:Y:S01]  /*22240*/  FMUL.FTZ R152, R5, R3.reuse ;  /* 0x0000000305987220 */ /* 0x080fe20000410000 */
[-C--:B------:R-:W-:Y:S01]  /*22250*/  FMUL.FTZ R0, R0, R3.reuse ;  /* 0x0000000300007220 */ /* 0x080fe20000410000 */
[-C--:B------:R-:W-:Y:S01]  /*22260*/  FFMA.FTZ R208, R184, R3.reuse, -R8 ;  /* 0x00000003b8d07223 */ /* 0x080fe20000010808 */
        /* <DEDUP_REMOVED lines=24> */
[-C--:B------:R-:W-:Y:S01]  /*223f0*/  FFMA.FTZ R8, R157, R3.reuse, -R8 ;  /* 0x000000039d087223 */ /* 0x080fe20000010808 */
        /* <DEDUP_REMOVED lines=10> */
[-CC-:B------:R-:W-:Y:S01]  /*224a0*/  FFMA.FTZ R175, R175, R3.reuse, -R152.reuse ;  /* 0x00000003afaf7223 */ /* 0x180fe20000010898 */
[----:B------:R-:W-:Y:S01]  /*224b0*/  FFMA.FTZ R197, R162, R3, -R152 ;  /* 0x00000003a2c57223 */ /* 0x000fe20000010898 */
[----:B------:R-:W3:Y:S01]  /*224c0*/  MUFU.EX2 R21, R21 ;  /* 0x0000001500157308 */ /* 0x000ee20000000800 */
[----:B0-----:R-:W-:Y:S01]  /*224d0*/  FFMA.FTZ R227, R0, R227, R208 ;  /* 0x000000e300e37223 */ /* 0x001fe200000100d0 */
[-CC-:B------:R-:W-:Y:S01]  /*224e0*/  FFMA.FTZ R163, R163, R3.reuse, -R152.reuse ;  /* 0x00000003a3a37223 */ /* 0x180fe20000010898 */
[-CC-:B------:R-:W-:Y:S01]  /*224f0*/  FFMA.FTZ R199, R166, R3.reuse, -R152.reuse ;  /* 0x00000003a6c77223 */ /* 0x180fe20000010898 */
[-CC-:B------:R-:W-:Y:S01]  /*22500*/  FFMA.FTZ R167, R167, R3.reuse, -R152.reuse ;  /* 0x00000003a7a77223 */ /* 0x180fe20000010898 */
[-CC-:B------:R-:W-:Y:S01]  /*22510*/  FFMA.FTZ R154, R155, R3.reuse, -R152.reuse ;  /* 0x000000039b9a7223 */ /* 0x180fe20000010898 */
[-CC-:B------:R-:W-:Y:S01]  /*22520*/  FFMA.FTZ R195, R158, R3.reuse, -R152.reuse ;  /* 0x000000039ec37223 */ /* 0x180fe20000010898 */
[----:B------:R-:W-:Y:S01]  /*22530*/  FFMA.FTZ R152, R159, R3, -R152 ;  /* 0x000000039f987223 */ /* 0x000fe20000010898 */
[----:B------:R-:W0:Y:S01]  /*22540*/  MUFU.EX2 R160, R160 ;  /* 0x000000a000a07308 */ /* 0x000e220000000800 */
[----:B-1----:R-:W-:Y:S01]  /*22550*/  FFMA.FTZ R226, R2, R226, R209 ;  /* 0x000000e202e27223 */ /* 0x002fe200000100d1 */
[----:B------:R-:W-:-:S05]  /*22560*/  IMAD R161, R219, 0x8, R22 ;  /* 0x00000008dba17824 */ /* 0x000fca00078e0216 */
[----:B------:R-:W-:Y:S01]  /*22570*/  IADD3 R164, R161, 0x38840, RZ ;  /* 0x00038840a1a47810 */ /* 0x000fe20007ffe0ff */
[----:B------:R-:W1:Y:S01]  /*22580*/  MUFU.EX2 R210, R210 ;  /* 0x000000d200d27308 */ /* 0x000e620000000800 */
[----:B---3--:R-:W-:-:S07]  /*22590*/  FADD.FTZ R155, R21, R227 ;  /* 0x000000e3159b7221 */ /* 0x008fce0000010000 */
[----:B------:R-:W3:Y:S01]  /*225a0*/  MUFU.EX2 R211, R211 ;  /* 0x000000d300d37308 */ /* 0x000ee20000000800 */
[----:B0-----:R-:W-:-:S07]  /*225b0*/  FADD.FTZ R159, R160, R226 ;  /* 0x000000e2a09f7221 */ /* 0x001fce0000010000 */
[----:B------:R-:W0:Y:S01]  /*225c0*/  MUFU.EX2 R20, R20 ;  /* 0x0000001400147308 */ /* 0x000e220000000800 */
[----:B-1----:R-:W-:-:S07]  /*225d0*/  FADD.FTZ R155, R210, R155 ;  /* 0x0000009bd29b7221 */ /* 0x002fce0000010000 */
        /* <DEDUP_REMOVED lines=12> */
[----:B------:R-:W1:Y:S08]  /*226a0*/  MUFU.EX2 R207, R207 ;  /* 0x000000cf00cf7308 */ /* 0x000e700000000800 */
[----:B------:R-:W4:Y:S08]  /*226b0*/  MUFU.EX2 R14, R14 ;  /* 0x0000000e000e7308 */ /* 0x000f300000000800 */
[----:B------:R-:W5:Y:S08]  /*226c0*/  MUFU.EX2 R153, R153 ;  /* 0x0000009900997308 */ /* 0x000f700000000800 */
[----:B------:R-:W5:Y:S01]  /*226d0*/  MUFU.EX2 R200, R200 ;  /* 0x000000c800c87308 */ /* 0x000f620000000800 */
[----:B--2---:R-:W-:-:S04]  /*226e0*/  PRMT R164, R223, 0x654, R164 ;  /* 0x00000654dfa47816 */ /* 0x004fc800000000a4 */
[----:B------:R2:W-:Y:S03]  /*226f0*/  SYNCS.ARRIVE.TRANS64.RED.A1T0 RZ, [R164+URZ], RZ ;  /* 0x000000ffa4ff79a7 */ /* 0x0005e6000810043f */
[----:B------:R-:W2:Y:S08]  /*22700*/  MUFU.EX2 R201, R201 ;  /* 0x000000c900c97308 */ /* 0x000eb00000000800 */
[----:B------:R-:W2:Y:S08]  /*22710*/  MUFU.EX2 R13, R13 ;  /* 0x0000000d000d7308 */ /* 0x000eb00000000800 */
[----:B------:R-:W2:Y:S08]  /*22720*/  MUFU.EX2 R161, R171 ;  /* 0x000000ab00a17308 */ /* 0x000eb00000000800 */
[----:B------:R3:W-:Y:S08]  /*22730*/  MUFU.EX2 R158, R163 ;  /* 0x000000a3009e7308 */ /* 0x0007f00000000800 */
[----:B------:R-:W2:Y:S01]  /*22740*/  MUFU.EX2 R202, R202 ;  /* 0x000000ca00ca7308 */ /* 0x000ea20000000800 */
[----:B---3--:R-:W-:Y:S01]  /*22750*/  FADD.FTZ R163, R156, R159 ;  /* 0x0000009f9ca37221 */ /* 0x008fe20000010000 */
[----:B0-----:R-:W-:-:S03]  /*22760*/  FADD.FTZ R159, R206, R155 ;  /* 0x0000009bce9f7221 */ /* 0x001fc60000010000 */
[----:B-1----:R-:W-:Y:S01]  /*22770*/  FADD.FTZ R163, R207, R163 ;  /* 0x000000a3cfa37221 */ /* 0x002fe20000010000 */
[----:B----4-:R-:W-:Y:S02]  /*22780*/  FADD.FTZ R159, R14, R159 ;  /* 0x0000009f0e9f7221 */ /* 0x010fe40000010000 */
[----:B------:R-:W0:Y:S01]  /*22790*/  MUFU.EX2 R203, R203 ;  /* 0x000000cb00cb7308 */ /* 0x000e220000000800 */
[----:B-----5:R-:W-:Y:S01]  /*227a0*/  FADD.FTZ R163, R153, R163 ;  /* 0x000000a399a37221 */ /* 0x020fe20000010000 */
[----:B------:R-:W-:-:S03]  /*227b0*/  FADD.FTZ R159, R200, R159 ;  /* 0x0000009fc89f7221 */ /* 0x000fc60000010000 */
[----:B--2---:R-:W-:Y:S01]  /*227c0*/  FADD.FTZ R163, R201, R163 ;  /* 0x000000a3c9a37221 */ /* 0x004fe20000010000 */
[----:B------:R-:W-:Y:S02]  /*227d0*/  FADD.FTZ R159, R13, R159 ;  /* 0x0000009f0d9f7221 */ /* 0x000fe40000010000 */
[----:B------:R-:W1:Y:S01]  /*227e0*/  MUFU.EX2 R12, R12 ;  /* 0x0000000c000c7308 */ /* 0x000e620000000800 */
[----:B------:R-:W-:Y:S01]  /*227f0*/  FADD.FTZ R163, R161, R163 ;  /* 0x000000a3a1a37221 */ /* 0x000fe20000010000 */
[----:B------:R-:W-:-:S06]  /*22800*/  FADD.FTZ R159, R202, R159 ;  /* 0x0000009fca9f7221 */ /* 0x000fcc0000010000 */
        /* <DEDUP_REMOVED lines=9> */
[----:B-1----:R-:W-:-:S04]  /*228a0*/  FADD.FTZ R163, R197, R163 ;  /* 0x000000a3c5a37221 */ /* 0x002fc80000010000 */
[----:B------:R-:W-:-:S03]  /*228b0*/  FADD.FTZ R163, R158, R163 ;  /* 0x000000a39ea37221 */ /* 0x000fc60000010000 */
        /* <DEDUP_REMOVED lines=26> */
.L_x_2927:
[C---:B------:R-:W-:Y:S01]  /*22a60*/  ISETP.GT.AND P1, PT, R9.reuse, RZ, PT ;  /* 0x000000ff0900720c */ /* 0x040fe20003f24270 */
[----:B------:R-:W-:Y:S01]  /*22a70*/  VIADD R6, R6, 0x38860 ;  /* 0x0003886006067836 */ /* 0x000fe20000000000 */
[----:B------:R-:W-:Y:S01]  /*22a80*/  F2FP.F16.F32.PACK_AB R210, R20, R210 ;  /* 0x000000d214d2723e */ /* 0x000fe200000000ff */
[----:B------:R-:W-:Y:S01]  /*22a90*/  VIADD R9, R9, 0xffffffff ;  /* 0xffffffff09097836 */ /* 0x000fe20000000000 */
[----:B------:R-:W-:Y:S01]  /*22aa0*/  F2FP.F16.F32.PACK_AB R196, R11, R196 ;  /* 0x000000c40bc4723e */ /* 0x000fe200000000ff */
[----:B------:R-:W-:Y:S01]  /*22ab0*/  IMAD.MOV.U32 R20, RZ, RZ, R5 ;  /* 0x000000ffff147224 */ /* 0x000fe200078e0005 */
[----:B------:R-:W-:Y:S02]  /*22ac0*/  PRMT R6, R223, 0x654, R6 ;  /* 0x00000654df067816 */ /* 0x000fe40000000006 */
[----:B------:R-:W-:Y:S01]  /*22ad0*/  F2FP.F16.F32.PACK_AB R198, R10, R198 ;  /* 0x000000c60ac6723e */ /* 0x000fe200000000ff */
[----:B------:R-:W-:Y:S01]  /*22ae0*/  IMAD.MOV.U32 R10, RZ, RZ, R225 ;  /* 0x000000ffff0a7224 */ /* 0x000fe200078e00e1 */
[----:B------:R0:W-:Y:S01]  /*22af0*/  SYNCS.ARRIVE.TRANS64.RED.A1T0 RZ, [R6+URZ], RZ ;  /* 0x000000ff06ff79a7 */ /* 0x0001e2000810043f */
        /* <DEDUP_REMOVED lines=18> */
[----:B------:R-:W-:Y:S01]  /*22c20*/  MOV R11, R4 ;  /* 0x00000004000b7202 */ /* 0x000fe20000000f00 */
[----:B0-----:R-:W-:Y:S06]  /*22c30*/  @P1 BRA `(.L_x_2928) ;  /* 0xffffffb400c81947 */ /* 0x001fec000383ffff */
.L_x_2915:
[----:B------:R-:W-:Y:S05]  /*22c40*/  BSYNC B0 ;  /* 0x0000000000007941 */ /* 0x000fea0003800000 */
.L_x_2914:
        /* <DEDUP_REMOVED lines=131> */
.L_x_2929:
[----:B------:R-:W-:Y:S01]  /*23480*/  IMAD R8, R219, 0x8, R22 ;  /* 0x00000008db087824 */ /* 0x000fe200078e0216 */
[----:B------:R-:W-:-:S04]  /*23490*/  SHF.L.U32 R7, R225, 0x1f, RZ ;  /* 0x0000001fe1077819 */ /* 0x000fc800000006ff */
[----:B------:R0:W1:Y:S01]  /*234a0*/  SYNCS.PHASECHK.TRANS64.TRYWAIT P1, [R8+URZ+0x38850], R7 ;  /* 0x03885007080075a7 */ /* 0x000062000802017f */
[----:B------:R-:W-:Y:S05]  /*234b0*/  @!P0 BRA `(.L_x_2930) ;  /* 0x0000000000048947 */ /* 0x000fea0003800000 */
[----:B------:R-:W-:Y:S01]  /*234c0*/  BPT.TRAP 0x1 ;  /* 0x000000040000795c */ /* 0x000fe20000300000 */
.L_x_2930:
[----:B------:R-:W-:Y:S01]  /*234d0*/  IADD3 R22, R22, 0x400, RZ ;  /* 0x0000040016167810 */ /* 0x000fe20007ffe0ff */
[----:B------:R-:W-:Y:S03]  /*234e0*/  BSSY B0, `(.L_x_2931) ;  /* 0x0000008000007945 */ /* 0x000fe60003800000 */
[----:B------:R-:W-:-:S04]  /*234f0*/  SHF.R.U32.HI R22, RZ, 0x4, R22 ;  /* 0x00000004ff167819 */ /* 0x000fc80000011616 */
[----:B------:R-:W-:-:S04]  /*23500*/  LOP3.LUT R22, R22, 0x3fff, RZ, 0xc0, !PT ;  /* 0x00003fff16167812 */ /* 0x000fc800078ec0ff */
[----:B------:R-:W-:-:S05]  /*23510*/  LOP3.LUT R0, R22, 0x2800000, RZ, 0xfc, !PT ;  /* 0x0280000016007812 */ /* 0x000fca00078efcff */
[----:B------:R-:W-:Y:S01]  /*23520*/  IMAD R0, R219, 0xa00, R0 ;  /* 0x00000a00db007824 */ /* 0x000fe200078e0200 */
[----:B-1----:R-:W-:Y:S06]  /*23530*/  @P1 BRA `(.L_x_2932) ;  /* 0x0000000000081947 */ /* 0x002fec0003800000 */
[----:B------:R-:W1:Y:S02]  /*23540*/  SYNCS.PHASECHK.TRANS64.TRYWAIT P1, [R8+URZ+0x38850], R7 ;  /* 0x03885007080075a7 */ /* 0x000e64000802017f */
[----:B-1----:R-:W-:Y:S05]  /*23550*/  @!P1 BRA `(.L_x_2933) ;  /* 0x000000d0001c9947 */ /* 0x002fea0003800000 */
.L_x_2932:
[----:B------:R-:W-:Y:S05]  /*23560*/  BSYNC B0 ;  /* 0x0000000000007941 */ /* 0x000fea0003800000 */
.L_x_2931:
[----:B------:R-:W-:Y:S01]  /*23570*/  IMAD.MOV.U32 R6, RZ, RZ, R0 ;  /* 0x000000ffff067224 */ /* 0x000fe200078e0000 */
[----:B------:R-:W-:Y:S01]  /*23580*/  WARPGROUP.ARRIVE ;  /* 0x00000000000079c5 */ /* 0x000fe20000000000 */
[----:B01----:R-:W-:Y:S01]  /*23590*/  IMAD.MOV.U32 R7, RZ, RZ, 0x40000040 ;  /* 0x40000040ff077424 */ /* 0x003fe200078e00ff */
[----:B------:R-:W-:Y:S02]  /*235a0*/  MOV R2, RZ ;  /* 0x000000ff00027202 */ /* 0x000fe40000000f00 */
        /* <DEDUP_REMOVED lines=22> */
[----:B------:R-:W-:Y:S01]  /*23710*/  VIADD R6, R0, 0x200 ;  /* 0x0000020000067836 */ /* 0x000fe20000000000 */
[----:B------:R-:W-:Y:S01]  /*23720*/  R2UR UR7, R7 ;  /* 0x00000000070772ca */ /* 0x000fe200000e0000 */
[----:B------:R-:W-:Y:S01]  /*23730*/  IMAD.MOV.U32 R7, RZ, RZ, 0x40000040 ;  /* 0x40000040ff077424 */ /* 0x000fe200078e00ff */
[----:B------:R-:W0:Y:S02]  /*23740*/  SHFL.BFLY PT, R0, R227, 0x2, 0x1f ;  /* 0x0c401f00e3007f89 */ /* 0x000e2400000e0000 */
[----:B0-----:R-:W-:Y:S01]  /*23750*/  FADD.FTZ R0, R0, R227 ;  /* 0x000000e300007221 */ /* 0x001fe20000010000 */
[----:B------:R-:W-:Y:S02]  /*23760*/  WARPGROUP.DEPBAR.LE gsb0, 0x0 ;  /* 0x00008000000079c5 */ /* 0x000fe40000010000 */
[----:B------:R-:W-:-:S15]  /*23770*/  WARPGROUP.ARRIVE ;  /* 0x00000000000079c5 */ /* 0x000fde0000000000 */
[----:B------:R-:W-:-:S03]  /*23780*/  NOP ;  /* 0x0000000000007918 */ /* 0x000fc60000000000 */
[----:B------:R-:W-:Y:S01]  /*23790*/  HGMMA.64x256x16.F32 R24, R196, gdesc[UR4].tnspB, R24, gsb0 ;  /* 0x43e00004c4187df0 */ /* 0x000fe20008000818 */
[----:B------:R-:W-:Y:S02]  /*237a0*/  R2UR UR6, R6 ;  /* 0x00000000060672ca */ /* 0x000fe400000e0000 */
[----:B------:R-:W-:Y:S02]  /*237b0*/  R2UR UR7, R7 ;  /* 0x00000000070772ca */ /* 0x000fe400000e0000 */
[----:B------:R-:W0:Y:S02]  /*237c0*/  SHFL.BFLY PT, R7, R226, 0x2, 0x1f ;  /* 0x0c401f00e2077f89 */ /* 0x000e2400000e0000 */
[----:B0-----:R-:W-:Y:S02]  /*237d0*/  FADD.FTZ R6, R7, R226 ;  /* 0x000000e207067221 */ /* 0x001fe40000010000 */
[----:B------:R-:W0:Y:S04]  /*237e0*/  SHFL.BFLY PT, R7, R0, 0x1, 0x1f ;  /* 0x0c201f0000077f89 */ /* 0x000e2800000e0000 */
[----:B------:R-:W1:Y:S01]  /*237f0*/  SHFL.BFLY PT, R9, R6, 0x1, 0x1f ;  /* 0x0c201f0006097f89 */ /* 0x000e6200000e0000 */
[----:B0-----:R-:W-:Y:S01]  /*23800*/  FADD.FTZ R13, R0, R7 ;  /* 0x00000007000d7221 */ /* 0x001fe20000010000 */
[----:B------:R-:W-:-:S02]  /*23810*/  IMAD.MOV.U32 R7, RZ, RZ, RZ ;  /* 0x000000ffff077224 */ /* 0x000fc400078e00ff */
        /* <DEDUP_REMOVED lines=17> */
[----:B------:R-:W-:Y:S03]  /*23930*/  HGMMA.64x256x16.F32 R24, R192, gdesc[UR4].tnspB, R24, gsb0 ;  /* 0x43e00004c0187df0 */ /* 0x000fe60008000818 */
[----:B------:R-:W-:Y:S02]  /*23940*/  WARPGROUP.DEPBAR.LE gsb0, 0x0 ;  /* 0x00008000000079c5 */ /* 0x000fe40000010000 */
[----:B--23--:R-:W-:Y:S05]  /*23950*/  @!P0 BRA `(.L_x_2934) ;  /* 0x0000000000048947 */ /* 0x00cfea0003800000 */
[----:B------:R-:W-:Y:S01]  /*23960*/  BPT.TRAP 0x1 ;  /* 0x000000040000795c */ /* 0x000fe20000300000 */
.L_x_2934:
[----:B------:R-:W2:Y:S01]  /*23970*/  LDL.LU R3, [R1+0x50] ;  /* 0x0000500001037983 */ /* 0x000ea20000300800 */
[----:B------:R-:W-:Y:S01]  /*23980*/  VIADD R4, R8, 0x38860 ;  /* 0x0003886008047836 */ /* 0x000fe20000000000 */
[----:B------:R-:W-:Y:S01]  /*23990*/  IADD3 R219, R219, 0x1, RZ ;  /* 0x00000001dbdb7810 */ /* 0x000fe20007ffe0ff */
[-C--:B------:R-:W-:Y:S01]  /*239a0*/  FMUL.FTZ R8, R24, R7.reuse ;  /* 0x0000000718087220 */ /* 0x080fe20000410000 */
[----:B------:R-:W3:Y:S01]  /*239b0*/  LDL.LU R5, [R1+0x88] ;  /* 0x0000880001057983 */ /* 0x000ee20000300800 */
[-C--:B------:R-:W-:Y:S01]  /*239c0*/  FMUL.FTZ R25, R25, R7.reuse ;  /* 0x0000000719197220 */ /* 0x080fe20000410000 */
        /* <DEDUP_REMOVED lines=63> */
[-C--:B0-----:R-:W-:Y:S01]  /*23dc0*/  FMUL.FTZ R26, R26, R2.reuse ;  /* 0x000000021a1a7220 */ /* 0x081fe20000410000 */
        /* <DEDUP_REMOVED lines=71> */
.L_x_2811:
[----:B------:R-:W0:Y:S08]  /*24240*/  S2UR UR4, SR_CgaCtaId ;  /* 0x00000000000479c3 */ /* 0x000e300000008800 */
[----:B------:R-:W-:Y:S01]  /*24250*/  BAR.SYNC.DEFER_BLOCKING 0x5, 0x180 ;  /* 0x0146000000007b1d */ /* 0x000fe20000010000 */
[----:B------:R-:W-:-:S05]  /*24260*/  MOV R22, 0x400 ;  /* 0x0000040000167802 */ /* 0x000fca0000000f00 */
[----:B------:R-:W-:Y:S01]  /*24270*/  BSSY B0, `(.L_x_2935) ;  /* 0x00002f7000007945 */ /* 0x000fe20003800000 */
[----:B0-----:R-:W-:-:S05]  /*24280*/  IMAD.U32 R2, RZ, RZ, UR4 ;  /* 0x00000004ff027e24 */ /* 0x001fca000f8e00ff */
[----:B------:R0:W-:Y:S01]  /*24290*/  STL [R1+0x50], R2 ;  /* 0x0000500201007387 */ /* 0x0001e20000100800 */
[----:B------:R-:W-:-:S05]  /*242a0*/  LEA R22, R2, R22, 0x18 ;  /* 0x0000001602167211 */ /* 0x000fca00078ec0ff */
[----:B------:R0:W2:Y:S01]  /*242b0*/  LDS.128 R28, [R22+0x388d0] ;  /* 0x0388d000161c7984 */ /* 0x0000a20000000c00 */
[----:B------:R-:W-:Y:S06]  /*242c0*/  BAR.ARV 0x4, 0x180 ;  /* 0x0106000000007b1d */ /* 0x000fec0000002000 */
[----:B------:R-:W-:Y:S05]  /*242d0*/  @P1 BRA `(.L_x_2936) ;  /* 0x0000002000441947 */ /* 0x000fea0003800000 */
[----:B0-----:R-:W3:Y:S04]  /*242e0*/  LDL R2, [R1+0x8c] ;  /* 0x00008c0001027983 */ /* 0x001ee80000100800 */
[----:B------:R-:W4:Y:S04]  /*242f0*/  LDL R179, [R1+0x7c] ;  /* 0x00007c0001b37983 */ /* 0x000f280000100800 */
[----:B------:R-:W4:Y:S04]  /*24300*/  LDL R180, [R1+0x78] ;  /* 0x0000780001b47983 */ /* 0x000f280000100800 */
[----:B------:R-:W4:Y:S01]  /*24310*/  LDL R178, [R1+0x68] ;  /* 0x0000680001b27983 */ /* 0x000f220000100800 */
[----:B-1----:R-:W0:Y:S01]  /*24320*/  S2R R5, SR_SWINHI ;  /* 0x0000000000057919 */ /* 0x002e220000002f00 */
[----:B------:R-:W-:Y:S01]  /*24330*/  F2FP.F16.F32.PACK_AB R8, R25, R8 ;  /* 0x000000081908723e */ /* 0x000fe200000000ff */
[----:B------:R-:W-:Y:S01]  /*24340*/  ULDC.64 UR4, c[0x0][0xc00] ;  /* 0x0003000000047ab9 */ /* 0x000fe20000000a00 */
[----:B------:R-:W-:-:S02]  /*24350*/  MOV R20, R22 ;  /* 0x0000001600147202 */ /* 0x000fc40000000f00 */
[----:B0-----:R-:W-:Y:S02]  /*24360*/  MOV R21, R5 ;  /* 0x0000000500157202 */ /* 0x001fe40000000f00 */
[----:B------:R-:W-:Y:S02]  /*24370*/  F2FP.F16.F32.PACK_AB R9, R9, R26 ;  /* 0x0000001a0909723e */ /* 0x000fe400000000ff */
[----:B------:R-:W-:Y:S02]  /*24380*/  F2FP.F16.F32.PACK_AB R10, R3, R10 ;  /* 0x0000000a030a723e */ /* 0x000fe400000000ff */
[----:B------:R-:W-:Y:S02]  /*24390*/  F2FP.F16.F32.PACK_AB R11, R11, R4 ;  /* 0x000000040b0b723e */ /* 0x000fe400000000ff */
[----:B------:R-:W-:Y:S02]  /*243a0*/  F2FP.F16.F32.PACK_AB R144, R145, R144 ;  /* 0x000000909190723e */ /* 0x000fe400000000ff */
[----:B------:R-:W-:-:S02]  /*243b0*/  F2FP.F16.F32.PACK_AB R145, R147, R146 ;  /* 0x000000929391723e */ /* 0x000fc400000000ff */
[----:B------:R-:W-:Y:S02]  /*243c0*/  F2FP.F16.F32.PACK_AB R146, R149, R148 ;  /* 0x000000949592723e */ /* 0x000fe400000000ff */
[----:B------:R-:W-:Y:S01]  /*243d0*/  F2FP.F16.F32.PACK_AB R147, R151, R150 ;  /* 0x000000969793723e */ /* 0x000fe200000000ff */
[----:B------:R-:W-:Y:S01]  /*243e0*/  ULDC.64 UR6, c[0x0][0x208] ;  /* 0x0000820000067ab9 */ /* 0x000fe20000000a00 */
[----:B------:R-:W-:Y:S01]  /*243f0*/  BAR.SYNC.DEFER_BLOCKING 0x1, 0x100 ;  /* 0x0044000000007b1d */ /* 0x000fe20000010000 */
[----:B---3--:R-:W-:-:S03]  /*24400*/  IMAD.WIDE R104, R2, 0x2, R20 ;  /* 0x0000000202687825 */ /* 0x008fc600078e0214 */
[C---:B------:R-:W-:Y:S02]  /*24410*/  IADD3 R64, P3, R104.reuse, 0x4000, RZ ;  /* 0x0000400068407810 */ /* 0x040fe40007f7e0ff */
[----:B------:R-:W-:Y:S02]  /*24420*/  IADD3 R12, P1, R104, 0x20, RZ ;  /* 0x00000020680c7810 */ /* 0x000fe40007f3e0ff */
[----:B------:R-:W-:-:S03]  /*24430*/  LOP3.LUT R100, R64, 0x380, RZ, 0xc0, !PT ;  /* 0x0000038040647812 */ /* 0x000fc600078ec0ff */
[--C-:B------:R-:W-:Y:S01]  /*24440*/  IMAD.X R13, RZ, RZ, R105.reuse, P1 ;  /* 0x000000ffff0d7224 */ /* 0x100fe200008e0669 */
[----:B------:R-:W-:Y:S02]  /*24450*/  SHF.R.U64 R100, R100, 0x3, RZ ;  /* 0x0000000364647819 */ /* 0x000fe400000012ff */
[----:B------:R-:W-:Y:S02]  /*24460*/  IADD3 R80, P1, R104, 0x8000, RZ ;  /* 0x0000800068507810 */ /* 0x000fe40007f3e0ff */
[----:B------:R-:W-:Y:S02]  /*24470*/  LOP3.LUT R64, R100, R64, RZ, 0x3c, !PT ;  /* 0x0000004064407212 */ /* 0x000fe400078e3cff */
[----:B------:R-:W-:Y:S01]  /*24480*/  LOP3.LUT R100, R80, 0x380, RZ, 0xc0, !PT ;  /* 0x0000038050647812 */ /* 0x000fe200078ec0ff */
[----:B------:R-:W-:Y:S01]  /*24490*/  IMAD.X R65, RZ, RZ, R105, P3 ;  /* 0x000000ffff417224 */ /* 0x000fe200018e0669 */
[----:B------:R-:W-:Y:S02]  /*244a0*/  IADD3 R14, P0, R104, 0x40, RZ ;  /* 0x00000040680e7810 */ /* 0x000fe40007f1e0ff */
[----:B------:R-:W-:-:S02]  /*244b0*/  SHF.R.U64 R100, R100, 0x3, RZ ;  /* 0x0000000364647819 */ /* 0x000fc400000012ff */
[C---:B------:R-:W-:Y:S02]  /*244c0*/  IADD3 R76, P2, R104.reuse, 0x4060, RZ ;  /* 0x00004060684c7810 */ /* 0x040fe40007f5e0ff */
[C---:B------:R-:W-:Y:S02]  /*244d0*/  IADD3 R92, P3, R104.reuse, 0x8060, RZ ;  /* 0x00008060685c7810 */ /* 0x040fe40007f7e0ff */
[C---:B------:R-:W-:Y:S02]  /*244e0*/  LOP3.LUT R5, R104.reuse, 0x380, RZ, 0xc0, !PT ;  /* 0x0000038068057812 */ /* 0x040fe400078ec0ff */
[C---:B------:R-:W-:Y:S02]  /*244f0*/  IADD3 R72, P5, R104.reuse, 0x4040, RZ ;  /* 0x0000404068487810 */ /* 0x040fe40007fbe0ff */
[C---:B------:R-:W-:Y:S02]  /*24500*/  IADD3 R60, P4, R104.reuse, 0x60, RZ ;  /* 0x00000060683c7810 */ /* 0x040fe40007f9e0ff */
[----:B------:R-:W-:-:S02]  /*24510*/  IADD3 R68, P6, R104, 0x4020, RZ ;  /* 0x0000402068447810 */ /* 0x000fc40007fde0ff */
[----:B------:R-:W-:Y:S02]  /*24520*/  LOP3.LUT R176, R14, 0x380, RZ, 0xc0, !PT ;  /* 0x000003800eb07812 */ /* 0x000fe400078ec0ff */
[----:B------:R-:W-:Y:S01]  /*24530*/  LOP3.LUT R80, R100, R80, RZ, 0x3c, !PT ;  /* 0x0000005064507212 */ /* 0x000fe200078e3cff */
[--C-:B------:R-:W-:Y:S01]  /*24540*/  IMAD.X R77, RZ, RZ, R105.reuse, P2 ;  /* 0x000000ffff4d7224 */ /* 0x100fe200010e0669 */
[----:B------:R-:W-:Y:S02]  /*24550*/  LOP3.LUT R177, R12, 0x380, RZ, 0xc0, !PT ;  /* 0x000003800cb17812 */ /* 0x000fe400078ec0ff */
[----:B------:R-:W-:Y:S02]  /*24560*/  LOP3.LUT R100, R92, 0x380, RZ, 0xc0, !PT ;  /* 0x000003805c647812 */ /* 0x000fe400078ec0ff */
[-C--:B------:R-:W-:Y:S02]  /*24570*/  IADD3.X R73, RZ, R105.reuse, RZ, P5, !PT ;  /* 0x00000069ff497210 */ /* 0x080fe40002ffe4ff */
[----:B------:R-:W-:Y:S01]  /*24580*/  SHF.R.U64 R5, R5, 0x3, RZ ;  /* 0x0000000305057819 */ /* 0x000fe200000012ff */
[--C-:B------:R-:W-:Y:S01]  /*24590*/  IMAD.X R61, RZ, RZ, R105.reuse, P4 ;  /* 0x000000ffff3d7224 */ /* 0x100fe200020e0669 */
[C---:B------:R-:W-:Y:S01]  /*245a0*/  IADD3 R2, P5, R104.reuse, 0xc020, RZ ;  /* 0x0000c02068027810 */ /* 0x040fe20007fbe0ff */
[--C-:B------:R-:W-:Y:S01]  /*245b0*/  IMAD.X R69, RZ, RZ, R105.reuse, P6 ;  /* 0x000000ffff457224 */ /* 0x100fe200030e0669 */
[----:B--2---:R-:W-:Y:S01]  /*245c0*/  IADD3 R28, P2, R104, 0xc040, RZ ;  /* 0x0000c040681c7810 */ /* 0x004fe20007f5e0ff */
[----:B------:R-:W-:Y:S01]  /*245d0*/  IMAD.X R81, RZ, RZ, R105, P1 ;  /* 0x000000ffff517224 */ /* 0x000fe200008e0669 */
[----:B------:R-:W-:-:S02]  /*245e0*/  IADD3.X R15, RZ, R105, RZ, P0, !PT ;  /* 0x00000069ff0f7210 */ /* 0x000fc400007fe4ff */
[----:B------:R-:W-:Y:S02]  /*245f0*/  SHF.R.U64 R176, R176, 0x3, RZ ;  /* 0x00000003b0b07819 */ /* 0x000fe400000012ff */
[C---:B------:R-:W-:Y:S02]  /*24600*/  IADD3 R84, P0, R104.reuse, 0x8020, RZ ;  /* 0x0000802068547810 */ /* 0x040fe40007f1e0ff */
[C---:B------:R-:W-:Y:S02]  /*24610*/  IADD3 R88, P4, R104.reuse, 0x8040, RZ ;  /* 0x0000804068587810 */ /* 0x040fe40007f9e0ff */
[C---:B------:R-:W-:Y:S02]  /*24620*/  IADD3 R96, P6, R104.reuse, 0xc000, RZ ;  /* 0x0000c00068607810 */ /* 0x040fe40007fde0ff */
[----:B------:R-:W-:Y:S02]  /*24630*/  IADD3 R128, P1, R104, 0xc060, RZ ;  /* 0x0000c06068807810 */ /* 0x000fe40007f3e0ff */
[----:B------:R-:W-:-:S02]  /*24640*/  SHF.R.U64 R177, R177, 0x3, RZ ;  /* 0x00000003b1b17819 */ /* 0x000fc400000012ff */
[----:B------:R-:W-:Y:S02]  /*24650*/  SHF.R.U64 R100, R100, 0x3, RZ ;  /* 0x0000000364647819 */ /* 0x000fe400000012ff */
[----:B------:R-:W-:Y:S02]  /*24660*/  LOP3.LUT R104, R5, R104, RZ, 0x3c, !PT ;  /* 0x0000006805687212 */ /* 0x000fe400078e3cff */
[----:B-----5:R-:W-:Y:S02]  /*24670*/  LOP3.LUT R135, R60, 0x380, RZ, 0xc0, !PT ;  /* 0x000003803c877812 */ /* 0x020fe400078ec0ff */
[----:B------:R-:W-:Y:S02]  /*24680*/  LOP3.LUT R25, R2, 0x380, RZ, 0xc0, !PT ;  /* 0x0000038002197812 */ /* 0x000fe400078ec0ff */
[----:B------:R-:W-:Y:S02]  /*24690*/  LOP3.LUT R26, R28, 0x380, RZ, 0xc0, !PT ;  /* 0x000003801c1a7812 */ /* 0x000fe400078ec0ff */
[----:B------:R-:W-:-:S02]  /*246a0*/  LOP3.LUT R14, R176, R14, RZ, 0x3c, !PT ;  /* 0x0000000eb00e7212 */ /* 0x000fc400078e3cff */
[----:B------:R-:W-:Y:S02]  /*246b0*/  LOP3.LUT R12, R177, R12, RZ, 0x3c, !PT ;  /* 0x0000000cb10c7212 */ /* 0x000fe400078e3cff */
[----:B------:R-:W-:Y:S02]  /*246c0*/  LOP3.LUT R176, R72, 0x380, RZ, 0xc0, !PT ;  /* 0x0000038048b07812 */ /* 0x000fe400078ec0ff */
[----:B------:R-:W-:Y:S02]  /*246d0*/  LOP3.LUT R92, R100, R92, RZ, 0x3c, !PT ;  /* 0x0000005c645c7212 */ /* 0x000fe400078e3cff */
[----:B------:R-:W-:Y:S02]  /*246e0*/  LOP3.LUT R177, R68, 0x380, RZ, 0xc0, !PT ;  /* 0x0000038044b17812 */ /* 0x000fe400078ec0ff */
[----:B------:R-:W-:Y:S02]  /*246f0*/  MOV R104, R104 ;  /* 0x0000006800687202 */ /* 0x000fe40000000f00 */
[----:B------:R-:W-:-:S02]  /*24700*/  LOP3.LUT R100, R128, 0x380, RZ, 0xc0, !PT ;  /* 0x0000038080647812 */ /* 0x000fc400078ec0ff */
[----:B------:R-:W-:Y:S02]  /*24710*/  SHF.R.U64 R135, R135, 0x3, RZ ;  /* 0x0000000387877819 */ /* 0x000fe400000012ff */
[----:B------:R-:W-:Y:S02]  /*24720*/  SHF.R.U64 R25, R25, 0x3, RZ ;  /* 0x0000000319197819 */ /* 0x000fe400000012ff */
[----:B------:R-:W-:Y:S01]  /*24730*/  SHF.R.U64 R3, R26, 0x3, RZ ;  /* 0x000000031a037819 */ /* 0x000fe200000012ff */
[--C-:B------:R-:W-:Y:S01]  /*24740*/  IMAD.X R85, RZ, RZ, R105.reuse, P0 ;  /* 0x000000ffff557224 */ /* 0x100fe200000e0669 */
[-C--:B------:R-:W-:Y:S01]  /*24750*/  IADD3.X R89, RZ, R105.reuse, RZ, P4, !PT ;  /* 0x00000069ff597210 */ /* 0x080fe200027fe4ff */
[--C-:B------:R-:W-:Y:S01]  /*24760*/  IMAD.X R93, RZ, RZ, R105.reuse, P3 ;  /* 0x000000ffff5d7224 */ /* 0x100fe200018e0669 */
[----:B------:R-:W-:Y:S01]  /*24770*/  IADD3.X R5, RZ, R105, RZ, P2, !PT ;  /* 0x00000069ff057210 */ /* 0x000fe200017fe4ff */
[--C-:B------:R-:W-:Y:S01]  /*24780*/  IMAD.X R97, RZ, RZ, R105.reuse, P6 ;  /* 0x000000ffff617224 */ /* 0x100fe200030e0669 */
[----:B------:R-:W-:Y:S01]  /*24790*/  SHF.R.U64 R176, R176, 0x3, RZ ;  /* 0x00000003b0b07819 */ /* 0x000fe200000012ff */
[--C-:B------:R-:W-:Y:S01]  /*247a0*/  IMAD.X R101, RZ, RZ, R105.reuse, P5 ;  /* 0x000000ffff657224 */ /* 0x100fe200028e0669 */
[----:B------:R-:W-:Y:S01]  /*247b0*/  SHF.R.U64 R177, R177, 0x3, RZ ;  /* 0x00000003b1b17819 */ /* 0x000fe200000012ff */
[----:B------:R-:W-:Y:S01]  /*247c0*/  IMAD.X R27, RZ, RZ, R105, P1 ;  /* 0x000000ffff1b7224 */ /* 0x000fe200008e0669 */
[----:B------:R-:W-:Y:S01]  /*247d0*/  SHF.R.U64 R105, R100, 0x3, RZ ;  /* 0x0000000364697819 */ /* 0x000fe200000012ff */
[----:B------:R0:W-:Y:S01]  /*247e0*/  STSM.16.M88.4 [R104], R8 ;  /* 0x0000000868007844 */ /* 0x0001e20000000200 */
[----:B------:R-:W-:-:S02]  /*247f0*/  LOP3.LUT R60, R135, R60, RZ, 0x3c, !PT ;  /* 0x0000003c873c7212 */ /* 0x000fc400078e3cff */
[----:B------:R-:W-:Y:S02]  /*24800*/  LOP3.LUT R100, R25, R2, RZ, 0x3c, !PT ;  /* 0x0000000219647212 */ /* 0x000fe400078e3cff */
[----:B------:R-:W-:Y:S02]  /*24810*/  LOP3.LUT R4, R3, R28, RZ, 0x3c, !PT ;  /* 0x0000001c03047212 */ /* 0x000fe400078e3cff */
[----:B------:R-:W-:Y:S01]  /*24820*/  LOP3.LUT R135, R76, 0x380, RZ, 0xc0, !PT ;  /* 0x000003804c877812 */ /* 0x000fe200078ec0ff */
[----:B------:R-:W1:Y:S01]  /*24830*/  LDC R28, c[0x0][0xbe8] ;  /* 0x0002fa00ff1c7b82 */ /* 0x000e620000000800 */
[----:B------:R-:W-:Y:S02]  /*24840*/  MOV R3, R12 ;  /* 0x0000000c00037202 */ /* 0x000fe40000000f00 */
[----:B------:R-:W-:Y:S02]  /*24850*/  MOV R25, R14 ;  /* 0x0000000e00197202 */ /* 0x000fe40000000f00 */
[----:B------:R-:W-:-:S02]  /*24860*/  LOP3.LUT R72, R176, R72, RZ, 0x3c, !PT ;  /* 0x00000048b0487212 */ /* 0x000fc400078e3cff */
[----:B------:R-:W-:Y:S02]  /*24870*/  F2FP.F16.F32.PACK_AB R12, R41, R158 ;  /* 0x0000009e290c723e */ /* 0x000fe400000000ff */
[----:B0-----:R-:W-:Y:S02]  /*24880*/  F2FP.F16.F32.PACK_AB R8, R33, R32 ;  /* 0x000000202108723e */ /* 0x001fe400000000ff */
[----:B------:R-:W-:Y:S02]  /*24890*/  F2FP.F16.F32.PACK_AB R9, R35, R34 ;  /* 0x000000222309723e */ /* 0x000fe400000000ff */
[----:B------:R-:W-:Y:S02]  /*248a0*/  F2FP.F16.F32.PACK_AB R10, R37, R24 ;  /* 0x00000018250a723e */ /* 0x000fe400000000ff */
[----:B------:R-:W-:Y:S02]  /*248b0*/  F2FP.F16.F32.PACK_AB R11, R39, R38 ;  /* 0x00000026270b723e */ /* 0x000fe400000000ff */
[----:B------:R-:W-:-:S02]  /*248c0*/  F2FP.F16.F32.PACK_AB R13, R43, R42 ;  /* 0x0000002a2b0d723e */ /* 0x000fc400000000ff */
[----:B------:R-:W-:Y:S02]  /*248d0*/  F2FP.F16.F32.PACK_AB R14, R45, R159 ;  /* 0x0000009f2d0e723e */ /* 0x000fe400000000ff */
[----:B------:R-:W-:Y:S02]  /*248e0*/  F2FP.F16.F32.PACK_AB R15, R47, R46 ;  /* 0x0000002e2f0f723e */ /* 0x000fe400000000ff */
[----:B------:R-:W-:Y:S02]  /*248f0*/  LOP3.LUT R68, R177, R68, RZ, 0x3c, !PT ;  /* 0x00000044b1447212 */ /* 0x000fe400078e3cff */
[----:B------:R-:W-:Y:S02]  /*24900*/  LOP3.LUT R176, R84, 0x380, RZ, 0xc0, !PT ;  /* 0x0000038054b07812 */ /* 0x000fe400078ec0ff */
[----:B------:R-:W-:Y:S02]  /*24910*/  LOP3.LUT R26, R105, R128, RZ, 0x3c, !PT ;  /* 0x00000080691a7212 */ /* 0x000fe400078e3cff */
[----:B------:R-:W-:Y:S01]  /*24920*/  LOP3.LUT R177, R88, 0x380, RZ, 0xc0, !PT ;  /* 0x0000038058b17812 */ /* 0x000fe200078ec0ff */
[----:B------:R-:W-:Y:S01]  /*24930*/  STSM.16.M88.4 [R3], R8 ;  /* 0x0000000803007844 */ /* 0x000fe20000000200 */
[----:B------:R-:W-:-:S02]  /*24940*/  SHF.R.U64 R135, R135, 0x3, RZ ;  /* 0x0000000387877819 */ /* 0x000fc400000012ff */
[----:B------:R-:W-:Y:S01]  /*24950*/  MOV R4, R4 ;  /* 0x0000000400047202 */ /* 0x000fe20000000f00 */
[----:B------:R0:W-:Y:S01]  /*24960*/  STSM.16.M88.4 [R25], R12 ;  /* 0x0000000c19007844 */ /* 0x0001e20000000200 */
[----:B------:R-:W-:Y:S02]  /*24970*/  SHF.R.U64 R176, R176, 0x3, RZ ;  /* 0x00000003b0b07819 */ /* 0x000fe400000012ff */
[----:B------:R-:W-:Y:S01]  /*24980*/  MOV R2, R26 ;  /* 0x0000001a00027202 */ /* 0x000fe20000000f00 */
[----:B------:R-:W2:Y:S01]  /*24990*/  S2R R5, SR_TID.X ;  /* 0x0000000000057919 */ /* 0x000ea20000002100 */
[----:B------:R-:W-:Y:S02]  /*249a0*/  SHF.R.U64 R177, R177, 0x3, RZ ;  /* 0x00000003b1b17819 */ /* 0x000fe400000012ff */
[----:B------:R-:W-:Y:S02]  /*249b0*/  MOV R60, R60 ;  /* 0x0000003c003c7202 */ /* 0x000fe40000000f00 */
[----:B------:R-:W-:-:S02]  /*249c0*/  F2FP.F16.F32.PACK_AB R24, R49, R160 ;  /* 0x000000a03118723e */ /* 0x000fc400000000ff */
[----:B------:R-:W-:Y:S02]  /*249d0*/  F2FP.F16.F32.PACK_AB R26, R53, R161 ;  /* 0x000000a1351a723e */ /* 0x000fe400000000ff */
[----:B------:R-:W-:Y:S02]  /*249e0*/  F2FP.F16.F32.PACK_AB R27, R55, R54 ;  /* 0x00000036371b723e */ /* 0x000fe400000000ff */
[----:B------:R-:W-:Y:S02]  /*249f0*/  LOP3.LUT R76, R135, R76, RZ, 0x3c, !PT ;  /* 0x0000004c874c7212 */ /* 0x000fe400078e3cff */
[----:B0-----:R-:W-:Y:S02]  /*24a00*/  F2FP.F16.F32.PACK_AB R25, R51, R50 ;  /* 0x000000323319723e */ /* 0x001fe400000000ff */
[----:B------:R-:W-:Y:S02]  /*24a10*/  MOV R64, R64 ;  /* 0x0000004000407202 */ /* 0x000fe40000000f00 */
[----:B------:R-:W-:-:S02]  /*24a20*/  F2FP.F16.F32.PACK_AB R32, R57, R162 ;  /* 0x000000a23920723e */ /* 0x000fc400000000ff */
[----:B------:R-:W-:Y:S02]  /*24a30*/  F2FP.F16.F32.PACK_AB R33, R59, R58 ;  /* 0x0000003a3b21723e */ /* 0x000fe400000000ff */
[----:B------:R-:W-:Y:S02]  /*24a40*/  F2FP.F16.F32.PACK_AB R34, R36, R163 ;  /* 0x000000a32422723e */ /* 0x000fe400000000ff */
[----:B------:R-:W-:Y:S02]  /*24a50*/  F2FP.F16.F32.PACK_AB R35, R63, R62 ;  /* 0x0000003e3f23723e */ /* 0x000fe400000000ff */
[----:B------:R-:W-:Y:S02]  /*24a60*/  MOV R68, R68 ;  /* 0x0000004400447202 */ /* 0x000fe40000000f00 */
[----:B------:R-:W-:Y:S02]  /*24a70*/  F2FP.F16.F32.PACK_AB R8, R40, R164 ;  /* 0x000000a42808723e */ /* 0x000fe400000000ff */
[----:B------:R-:W-:-:S02]  /*24a80*/  F2FP.F16.F32.PACK_AB R9, R67, R66 ;  /* 0x000000424309723e */ /* 0x000fc400000000ff */
[----:B------:R-:W-:Y:S02]  /*24a90*/  F2FP.F16.F32.PACK_AB R10, R44, R165 ;  /* 0x000000a52c0a723e */ /* 0x000fe400000000ff */
[----:B------:R-:W-:Y:S02]  /*24aa0*/  F2FP.F16.F32.PACK_AB R11, R71, R70 ;  /* 0x00000046470b723e */ /* 0x000fe400000000ff */
[----:B------:R-:W-:Y:S01]  /*24ab0*/  LOP3.LUT R84, R176, R84, RZ, 0x3c, !PT ;  /* 0x00000054b0547212 */ /* 0x000fe200078e3cff */
[----:B------:R-:W-:Y:S01]  /*24ac0*/  STSM.16.M88.4 [R60], R24 ;  /* 0x000000183c007844 */ /* 0x000fe20000000200 */
[----:B------:R-:W-:Y:S02]  /*24ad0*/  LOP3.LUT R135, R96, 0x380, RZ, 0xc0, !PT ;  /* 0x0000038060877812 */ /* 0x000fe400078ec0ff */
[----:B------:R-:W-:Y:S02]  /*24ae0*/  LOP3.LUT R88, R177, R88, RZ, 0x3c, !PT ;  /* 0x00000058b1587212 */ /* 0x000fe400078e3cff */
[----:B------:R-:W-:-:S02]  /*24af0*/  MOV R72, R72 ;  /* 0x0000004800487202 */ /* 0x000fc40000000f00 */
[----:B------:R-:W-:Y:S02]  /*24b00*/  F2FP.F16.F32.PACK_AB R12, R48, R166 ;  /* 0x000000a6300c723e */ /* 0x000fe400000000ff */
[----:B------:R-:W-:Y:S02]  /*24b10*/  F2FP.F16.F32.PACK_AB R13, R75, R74 ;  /* 0x0000004a4b0d723e */ /* 0x000fe400000000ff */
[----:B------:R-:W-:Y:S02]  /*24b20*/  F2FP.F16.F32.PACK_AB R14, R52, R167 ;  /* 0x000000a7340e723e */ /* 0x000fe400000000ff */
[----:B------:R-:W-:Y:S01]  /*24b30*/  F2FP.F16.F32.PACK_AB R15, R79, R78 ;  /* 0x0000004e4f0f723e */ /* 0x000fe200000000ff */
[----:B------:R-:W-:Y:S01]  /*24b40*/  STSM.16.M88.4 [R64], R32 ;  /* 0x0000002040007844 */ /* 0x000fe20000000200 */
[----:B------:R-:W-:Y:S02]  /*24b50*/  MOV R76, R76 ;  /* 0x0000004c004c7202 */ /* 0x000fe40000000f00 */
[----:B------:R-:W-:-:S02]  /*24b60*/  F2FP.F16.F32.PACK_AB R36, R56, R168 ;  /* 0x000000a83824723e */ /* 0x000fc400000000ff */
[----:B------:R-:W-:Y:S02]  /*24b70*/  F2FP.F16.F32.PACK_AB R37, R83, R82 ;  /* 0x000000525325723e */ /* 0x000fe400000000ff */
[----:B------:R-:W-:Y:S02]  /*24b80*/  F2FP.F16.F32.PACK_AB R38, R152, R169 ;  /* 0x000000a99826723e */ /* 0x000fe400000000ff */
[----:B------:R-:W-:Y:S01]  /*24b90*/  F2FP.F16.F32.PACK_AB R39, R87, R86 ;  /* 0x000000565727723e */ /* 0x000fe200000000ff */
[----:B------:R0:W-:Y:S01]  /*24ba0*/  STSM.16.M88.4 [R68], R8 ;  /* 0x0000000844007844 */ /* 0x0001e20000000200 */
[----:B------:R-:W-:Y:S02]  /*24bb0*/  MOV R80, R80 ;  /* 0x0000005000507202 */ /* 0x000fe40000000f00 */
[----:B------:R-:W-:Y:S02]  /*24bc0*/  F2FP.F16.F32.PACK_AB R40, R153, R170 ;  /* 0x000000aa9928723e */ /* 0x000fe400000000ff */
[----:B------:R-:W-:-:S02]  /*24bd0*/  F2FP.F16.F32.PACK_AB R41, R91, R90 ;  /* 0x0000005a5b29723e */ /* 0x000fc400000000ff */
[----:B------:R-:W-:Y:S02]  /*24be0*/  F2FP.F16.F32.PACK_AB R42, R154, R171 ;  /* 0x000000ab9a2a723e */ /* 0x000fe400000000ff */
[----:B------:R-:W-:Y:S02]  /*24bf0*/  F2FP.F16.F32.PACK_AB R43, R95, R94 ;  /* 0x0000005e5f2b723e */ /* 0x000fe400000000ff */
[----:B------:R-:W-:Y:S02]  /*24c00*/  MOV R84, R84 ;  /* 0x0000005400547202 */ /* 0x000fe40000000f00 */
[----:B------:R-:W-:Y:S02]  /*24c10*/  F2FP.F16.F32.PACK_AB R44, R155, R172 ;  /* 0x000000ac9b2c723e */ /* 0x000fe400000000ff */
[----:B------:R-:W-:Y:S02]  /*24c20*/  F2FP.F16.F32.PACK_AB R45, R99, R98 ;  /* 0x00000062632d723e */ /* 0x000fe400000000ff */
[----:B------:R-:W-:-:S02]  /*24c30*/  F2FP.F16.F32.PACK_AB R46, R156, R173 ;  /* 0x000000ad9c2e723e */ /* 0x000fc400000000ff */
[----:B------:R-:W-:Y:S01]  /*24c40*/  F2FP.F16.F32.PACK_AB R47, R103, R102 ;  /* 0x00000066672f723e */ /* 0x000fe200000000ff */
[----:B------:R3:W-:Y:S01]  /*24c50*/  STSM.16.M88.4 [R72], R12 ;  /* 0x0000000c48007844 */ /* 0x0007e20000000200 */
[----:B------:R-:W-:Y:S01]  /*24c60*/  SHF.R.U64 R135, R135, 0x3, RZ ;  /* 0x0000000387877819 */ /* 0x000fe200000012ff */
[----:B----4-:R-:W-:Y:S01]  /*24c70*/  IMAD.SHL.U32 R3, R179, 0x4, RZ ;  /* 0x00000004b3037824 */ /* 0x010fe200078e00ff */
[----:B------:R-:W-:Y:S02]  /*24c80*/  MOV R88, R88 ;  /* 0x0000005800587202 */ /* 0x000fe40000000f00 */
[----:B0-----:R-:W-:Y:S02]  /*24c90*/  F2FP.F16.F32.PACK_AB R8, R157, R174 ;  /* 0x000000ae9d08723e */ /* 0x001fe400000000ff */
[----:B------:R-:W-:Y:S02]  /*24ca0*/  F2FP.F16.F32.PACK_AB R9, R107, R106 ;  /* 0x0000006a6b09723e */ /* 0x000fe400000000ff */
[----:B------:R-:W-:-:S02]  /*24cb0*/  F2FP.F16.F32.PACK_AB R10, R109, R108 ;  /* 0x0000006c6d0a723e */ /* 0x000fc400000000ff */
[----:B------:R-:W-:Y:S01]  /*24cc0*/  F2FP.F16.F32.PACK_AB R11, R111, R110 ;  /* 0x0000006e6f0b723e */ /* 0x000fe200000000ff */
[----:B------:R-:W-:Y:S01]  /*24cd0*/  STSM.16.M88.4 [R76], R36 ;  /* 0x000000244c007844 */ /* 0x000fe20000000200 */
[----:B------:R-:W-:Y:S02]  /*24ce0*/  SHF.R.S32.HI R82, RZ, 0x1f, R179 ;  /* 0x0000001fff527819 */ /* 0x000fe400000114b3 */
[----:B------:R-:W-:Y:S01]  /*24cf0*/  LOP3.LUT R96, R135, R96, RZ, 0x3c, !PT ;  /* 0x0000006087607212 */ /* 0x000fe200078e3cff */
[----:B------:R-:W-:Y:S01]  /*24d00*/  STSM.16.M88.4 [R80], R40 ;  /* 0x0000002850007844 */ /* 0x000fe20000000200 */
[----:B------:R-:W-:-:S03]  /*24d10*/  MOV R92, R92 ;  /* 0x0000005c005c7202 */ /* 0x000fc60000000f00 */
[----:B------:R-:W-:Y:S01]  /*24d20*/  STSM.16.M88.4 [R84], R44 ;  /* 0x0000002c54007844 */ /* 0x000fe20000000200 */
[----:B---3--:R-:W-:-:S03]  /*24d30*/  F2FP.F16.F32.PACK_AB R12, R113, R112 ;  /* 0x00000070710c723e */ /* 0x008fc600000000ff */
[----:B------:R0:W-:Y:S01]  /*24d40*/  STSM.16.M88.4 [R88], R8 ;  /* 0x0000000858007844 */ /* 0x0001e20000000200 */
[----:B------:R-:W-:Y:S02]  /*24d50*/  F2FP.F16.F32.PACK_AB R13, R115, R114 ;  /* 0x00000072730d723e */ /* 0x000fe400000000ff */
[----:B------:R-:W-:Y:S02]  /*24d60*/  F2FP.F16.F32.PACK_AB R14, R117, R116 ;  /* 0x00000074750e723e */ /* 0x000fe400000000ff */
[----:B------:R-:W-:Y:S02]  /*24d70*/  F2FP.F16.F32.PACK_AB R15, R119, R118 ;  /* 0x00000076770f723e */ /* 0x000fe400000000ff */
[----:B------:R-:W-:Y:S02]  /*24d80*/  MOV R96, R96 ;  /* 0x0000006000607202 */ /* 0x000fe40000000f00 */
[----:B------:R-:W-:Y:S02]  /*24d90*/  F2FP.F16.F32.PACK_AB R24, R121, R120 ;  /* 0x000000787918723e */ /* 0x000fe400000000ff */
[----:B------:R-:W-:-:S02]  /*24da0*/  F2FP.F16.F32.PACK_AB R25, R123, R122 ;  /* 0x0000007a7b19723e */ /* 0x000fc400000000ff */
[----:B------:R-:W-:Y:S02]  /*24db0*/  F2FP.F16.F32.PACK_AB R26, R125, R124 ;  /* 0x0000007c7d1a723e */ /* 0x000fe400000000ff */
[----:B0-----:R-:W-:Y:S02]  /*24dc0*/  SHF.L.U64.HI R11, R179, 0x2, R82 ;  /* 0x00000002b30b7819 */ /* 0x001fe40000010252 */
[----:B------:R-:W-:Y:S02]  /*24dd0*/  IADD3 R8, P1, R3, UR4, RZ ;  /* 0x0000000403087c10 */ /* 0x000fe4000ff3e0ff */
[----:B------:R-:W-:Y:S02]  /*24de0*/  F2FP.F16.F32.PACK_AB R27, R127, R126 ;  /* 0x0000007e7f1b723e */ /* 0x000fe400000000ff */
[----:B------:R-:W-:Y:S02]  /*24df0*/  ISETP.NE.U32.AND P0, PT, RZ, UR4, PT ;  /* 0x00000004ff007c0c */ /* 0x000fe4000bf05070 */
[----:B------:R-:W-:-:S02]  /*24e00*/  MOV R100, R100 ;  /* 0x0000006400647202 */ /* 0x000fc40000000f00 */
        /* <DEDUP_REMOVED lines=8> */
[----:B------:R-:W-:Y:S01]  /*24e90*/  IADD3.X R9, R11, UR5, RZ, P1, !PT ;  /* 0x000000050b097c10 */ /* 0x000fe20008ffe4ff */
[----:B------:R0:W-:Y:S01]  /*24ea0*/  STSM.16.M88.4 [R92], R12 ;  /* 0x0000000c5c007844 */ /* 0x0001e20000000200 */
[----:B-1----:R-:W-:Y:S02]  /*24eb0*/  ISETP.NE.AND P1, PT, R28, 0x1, PT ;  /* 0x000000011c00780c */ /* 0x002fe40003f25270 */
[----:B------:R-:W-:Y:S01]  /*24ec0*/  ISETP.NE.AND.EX P0, PT, RZ, UR5, PT, P0 ;  /* 0x00000005ff007c0c */ /* 0x000fe2000bf05300 */
[----:B------:R-:W-:Y:S01]  /*24ed0*/  STSM.16.M88.4 [R96], R24 ;  /* 0x0000001860007844 */ /* 0x000fe20000000200 */
[----:B------:R-:W-:-:S02]  /*24ee0*/  ULDC.64 UR4, c[0x0][0xc08] ;  /* 0x0003020000047ab9 */ /* 0x000fc40000000a00 */
[----:B------:R-:W-:Y:S01]  /*24ef0*/  ISETP.NE.U32.AND P2, PT, RZ, UR4, PT ;  /* 0x00000004ff007c0c */ /* 0x000fe2000bf45070 */
[----:B------:R-:W-:Y:S04]  /*24f00*/  STSM.16.M88.4 [R100], R32 ;  /* 0x0000002064007844 */ /* 0x000fe80000000200 */
[----:B------:R1:W-:Y:S01]  /*24f10*/  STSM.16.M88.4 [R4], R36 ;  /* 0x0000002404007844 */ /* 0x0003e20000000200 */
[----:B------:R-:W-:-:S03]  /*24f20*/  ISETP.NE.AND.EX P2, PT, RZ, UR5, PT, P2 ;  /* 0x00000005ff007c0c */ /* 0x000fc6000bf45320 */
[----:B------:R3:W-:Y:S01]  /*24f30*/  STSM.16.M88.4 [R2], R144 ;  /* 0x0000009002007844 */ /* 0x0007e20000000200 */
[----:B--2---:R-:W-:Y:S01]  /*24f40*/  IADD3 R5, R5, -0x80, RZ ;  /* 0xffffff8005057810 */ /* 0x004fe20007ffe0ff */
[----:B0-----:R-:W0:Y:S08]  /*24f50*/  @P1 LDC R15, c[0x0][0xbf0] ;  /* 0x0002fc00ff0f1b82 */ /* 0x001e300000000800 */
[----:B-1----:R-:W1:Y:S01]  /*24f60*/  @P1 LDC R4, c[0x0][0xbec] ;  /* 0x0002fb00ff041b82 */ /* 0x002e620000000800 */
[----:B---3--:R-:W-:-:S04]  /*24f70*/  SHF.R.S32.HI R2, RZ, 0x1f, R5 ;  /* 0x0000001fff027819 */ /* 0x008fc80000011405 */
[CC--:B------:R-:W-:Y:S02]  /*24f80*/  LEA.HI R7, R2.reuse, R5.reuse, RZ, 0x3 ;  /* 0x0000000502077211 */ /* 0x0c0fe400078f18ff */
[----:B------:R-:W-:Y:S01]  /*24f90*/  LEA.HI R10, R2, R5, RZ, 0x7 ;  /* 0x00000005020a7211 */ /* 0x000fe200078f38ff */
[----:B------:R-:W-:Y:S01]  /*24fa0*/  BAR.SYNC.DEFER_BLOCKING 0x1, 0x100 ;  /* 0x0044000000007b1d */ /* 0x000fe20000010000 */
[----:B------:R-:W-:Y:S01]  /*24fb0*/  @P2 IADD3 R2, P3, R3, UR4, RZ ;  /* 0x0000000403022c10 */ /* 0x000fe2000ff7e0ff */
[----:B------:R-:W-:Y:S01]  /*24fc0*/  IMAD.MOV.U32 R81, RZ, RZ, RZ ;  /* 0x000000ffff517224 */ /* 0x000fe200078e00ff */
[----:B------:R-:W-:-:S03]  /*24fd0*/  LOP3.LUT R14, R7, 0xfffffff8, RZ, 0xc0, !PT ;  /* 0xfffffff8070e7812 */ /* 0x000fc600078ec0ff */
[----:B------:R-:W-:Y:S01]  /*24fe0*/  ULDC UR4, c[0x0][0xa88] ;  /* 0x0002a20000047ab9 */ /* 0x000fe20000000800 */
[----:B------:R-:W-:Y:S01]  /*24ff0*/  @P2 IADD3.X R3, R11, UR5, RZ, P3, !PT ;  /* 0x000000050b032c10 */ /* 0x000fe20009ffe4ff */
[----:B------:R-:W-:Y:S01]  /*25000*/  IMAD.U32 R7, RZ, RZ, UR4 ;  /* 0x00000004ff077e24 */ /* 0x000fe2000f8e00ff */
[----:B------:R-:W-:Y:S01]  /*25010*/  LOP3.LUT R12, R10, 0xffffff80, RZ, 0xc0, !PT ;  /* 0xffffff800a0c7812 */ /* 0x000fe200078ec0ff */
[C---:B------:R-:W-:Y:S01]  /*25020*/  IMAD.IADD R83, R5.reuse, 0x1, -R14 ;  /* 0x0000000105537824 */ /* 0x040fe200078e0a0e */
[----:B------:R-:W-:Y:S02]  /*25030*/  IADD3 R25, R180, R178, RZ ;  /* 0x000000b2b4197210 */ /* 0x000fe40007ffe0ff */
[----:B------:R-:W-:Y:S01]  /*25040*/  SHF.R.S32.HI R27, RZ, 0x7, R10 ;  /* 0x00000007ff1b7819 */ /* 0x000fe2000001140a */
[----:B------:R-:W-:Y:S01]  /*25050*/  IMAD.IADD R12, R5, 0x1, -R12 ;  /* 0x00000001050c7824 */ /* 0x000fe200078e0a0c */
[----:B------:R2:W5:Y:S04]  /*25060*/  @P0 LDG.E R81, desc[UR6][R8.64] ;  /* 0x0000000608510981 */ /* 0x000568000c1e1900 */
[----:B------:R2:W5:Y:S01]  /*25070*/  @P2 LDG.E R7, desc[UR6][R2.64] ;  /* 0x0000000602072981 */ /* 0x000562000c1e1900 */
[----:B------:R-:W-:Y:S05]  /*25080*/  @P2 BRA `(.L_x_2937) ;  /* 0x0000000000142947 */ /* 0x000fea0003800000 */
[----:B------:R-:W-:Y:S05]  /*25090*/  @!P0 BRA `(.L_x_2937) ;  /* 0x0000000000108947 */ /* 0x000fea0003800000 */
[----:B------:R-:W-:Y:S02]  /*250a0*/  ULDC.64 UR4, c[0x0][0x208] ;  /* 0x0000820000047ab9 */ /* 0x000fe40000000a00 */
[----:B--2---:R-:W2:Y:S04]  /*250b0*/  LDG.E R2, desc[UR4][R8.64] ;  /* 0x0000000408027981 */ /* 0x004ea8000c1e1900 */
[----:B-----5:R-:W2:Y:S02]  /*250c0*/  LDG.E R7, desc[UR4][R8.64+0x4] ;  /* 0x0000040408077981 */ /* 0x020ea4000c1e1900 */
[----:B--2---:R-:W-:-:S07]  /*250d0*/  IMAD.IADD R7, R7, 0x1, -R2 ;  /* 0x0000000107077824 */ /* 0x004fce00078e0a02 */
.L_x_2937:
[----:B------:R-:W3:Y:S01]  /*250e0*/  LDL.LU R88, [R1+0x80] ;  /* 0x0000800001587983 */ /* 0x000ee20000300800 */
[----:B------:R-:W-:Y:S01]  /*250f0*/  ULDC.64 UR4, c[0x0][0xb90] ;  /* 0x0002e40000047ab9 */ /* 0x000fe20000000a00 */
[----:B-12---:R-:W-:Y:S01]  /*25100*/  @P1 IMAD.HI.U32 R8, R25, R4, RZ ;  /* 0x0000000419081227 */ /* 0x006fe200078e00ff */
[--C-:B-----5:R-:W-:Y:S01]  /*25110*/  SHF.R.S32.HI R3, RZ, 0x1f, R81.reuse ;  /* 0x0000001fff037819 */ /* 0x120fe20000011451 */
[----:B------:R-:W1:Y:S01]  /*25120*/  @P1 LDC R86, c[0x0][0xbec] ;  /* 0x0002fb00ff561b82 */ /* 0x000e620000000800 */
[----:B------:R-:W-:Y:S01]  /*25130*/  SEL R80, R179, RZ, !P0 ;  /* 0x000000ffb3507207 */ /* 0x000fe20004000000 */
[----:B------:R-:W-:Y:S01]  /*25140*/  IMAD.MOV.U32 R2, RZ, RZ, R81 ;  /* 0x000000ffff027224 */ /* 0x000fe200078e0051 */
[----:B------:R-:W-:Y:S01]  /*25150*/  SEL R82, R82, RZ, !P0 ;  /* 0x000000ff52527207 */ /* 0x000fe20004000000 */
[----:B------:R-:W-:Y:S01]  /*25160*/  IMAD R11, R220, 0x8, R83 ;  /* 0x00000008dc0b7824 */ /* 0x000fe200078e0253 */
[----:B------:R-:W-:Y:S01]  /*25170*/  LEA.HI R10, R10, R27, RZ, 0x1 ;  /* 0x0000001b0a0a7211 */ /* 0x000fe200078f08ff */
[----:B------:R-:W-:Y:S01]  /*25180*/  IMAD.MOV.U32 R9, RZ, RZ, R25 ;  /* 0x000000ffff097224 */ /* 0x000fe200078e0019 */
[----:B0-----:R-:W-:Y:S01]  /*25190*/  @P1 SHF.R.U32.HI R9, RZ, R15, R8 ;  /* 0x0000000fff091219 */ /* 0x001fe20000011608 */
[----:B------:R-:W0:Y:S01]  /*251a0*/  @P1 LDC R87, c[0x0][0xbf0] ;  /* 0x0002fc00ff571b82 */ /* 0x000e220000000800 */
[----:B------:R-:W-:Y:S01]  /*251b0*/  SHF.L.U32 R11, R11, 0x3, RZ ;  /* 0x000000030b0b7819 */ /* 0x000fe200000006ff */
[----:B------:R-:W-:Y:S01]  /*251c0*/  ULDC.64 UR6, c[0x0][0x208] ;  /* 0x0000820000067ab9 */ /* 0x000fe20000000a00 */
[----:B------:R-:W-:-:S02]  /*251d0*/  SHF.R.S32.HI R15, RZ, 0x1f, R12 ;  /* 0x0000001fff0f7819 */ /* 0x000fc4000001140c */
[----:B------:R-:W-:Y:S01]  /*251e0*/  LOP3.LUT R10, R10, 0x3fffffe, RZ, 0xc0, !PT ;  /* 0x03fffffe0a0a7812 */ /* 0x000fe200078ec0ff */
[----:B------:R-:W-:Y:S01]  /*251f0*/  IMAD.WIDE R20, R11, 0x2, R20 ;  /* 0x000000020b147825 */ /* 0x000fe200078e0214 */
[----:B------:R-:W-:Y:S02]  /*25200*/  IADD3 R11, -R9, RZ, RZ ;  /* 0x000000ff090b7210 */ /* 0x000fe40007ffe1ff */
[-C--:B------:R-:W-:Y:S01]  /*25210*/  LEA.HI R8, R15, R12.reuse, RZ, 0x2 ;  /* 0x0000000c0f087211 */ /* 0x080fe200078f10ff */
[----:B------:R-:W-:Y:S01]  /*25220*/  IMAD.IADD R27, R27, 0x1, -R10 ;  /* 0x000000011b1b7824 */ /* 0x000fe200078e0a0a */
[----:B------:R-:W-:Y:S01]  /*25230*/  LEA.HI R14, R15, R12, RZ, 0x5 ;  /* 0x0000000c0f0e7211 */ /* 0x000fe200078f28ff */
[----:B------:R-:W-:Y:S01]  /*25240*/  IMAD R11, R28, R11, R25 ;  /* 0x0000000b1c0b7224 */ /* 0x000fe200078e0219 */
[--C-:B------:R-:W-:Y:S02]  /*25250*/  SHF.R.S32.HI R10, RZ, 0x2, R8.reuse ;  /* 0x00000002ff0a7819 */ /* 0x100fe40000011408 */
[----:B------:R-:W-:-:S02]  /*25260*/  SHF.R.S32.HI R25, RZ, 0x1f, R8 ;  /* 0x0000001fff197819 */ /* 0x000fc40000011408 */
[----:B------:R-:W-:Y:S02]  /*25270*/  SHF.R.S32.HI R14, RZ, 0x5, R14 ;  /* 0x00000005ff0e7819 */ /* 0x000fe4000001140e */
[----:B------:R-:W-:Y:S02]  /*25280*/  LEA.HI R25, R25, R10, RZ, 0x3 ;  /* 0x0000000a19197211 */ /* 0x000fe400078f18ff */
[----:B------:R-:W-:Y:S02]  /*25290*/  IADD3 R33, P4, R20, 0x4000, RZ ;  /* 0x0000400014217810 */ /* 0x000fe40007f9e0ff */
[----:B------:R-:W-:Y:S02]  /*252a0*/  LOP3.LUT R25, R25, 0xfffffff8, RZ, 0xc0, !PT ;  /* 0xfffffff819197812 */ /* 0x000fe400078ec0ff */
[----:B------:R-:W-:Y:S02]  /*252b0*/  LOP3.LUT P0, RZ, R12, 0x3, RZ, 0xc0, !PT ;  /* 0x000000030cff7812 */ /* 0x000fe4000780c0ff */
[----:B------:R-:W-:Y:S01]  /*252c0*/  LOP3.LUT R32, R33, 0x380, RZ, 0xc0, !PT ;  /* 0x0000038021207812 */ /* 0x000fe200078ec0ff */
[----:B------:R-:W-:-:S03]  /*252d0*/  IMAD.IADD R25, R10, 0x1, -R25 ;  /* 0x000000010a197824 */ /* 0x000fc600078e0a19 */
[----:B------:R-:W-:Y:S01]  /*252e0*/  SHF.R.U64 R32, R32, 0x3, RZ ;  /* 0x0000000320207819 */ /* 0x000fe200000012ff */
[----:B------:R-:W-:Y:S01]  /*252f0*/  IMAD R14, R14, 0x10, R25 ;  /* 0x000000100e0e7824 */ /* 0x000fe200078e0219 */
[----:B------:R-:W-:Y:S02]  /*25300*/  IADD3 R25, P5, R20, 0x3000, RZ ;  /* 0x0000300014197810 */ /* 0x000fe40007fbe0ff */
[----:B------:R-:W-:Y:S01]  /*25310*/  LOP3.LUT R32, R32, R33, RZ, 0x3c, !PT ;  /* 0x0000002120207212 */ /* 0x000fe200078e3cff */
[----:B------:R-:W-:Y:S01]  /*25320*/  IMAD R14, R27, 0x40, R14 ;  /* 0x000000401b0e7824 */ /* 0x000fe200078e020e */
[----:B------:R-:W-:Y:S01]  /*25330*/  LOP3.LUT R24, R25, 0x380, RZ, 0xc0, !PT ;  /* 0x0000038019187812 */ /* 0x000fe200078ec0ff */
[----:B------:R-:W-:Y:S01]  /*25340*/  IMAD.X R33, RZ, RZ, R21, P4 ;  /* 0x000000ffff217224 */ /* 0x000fe200020e0615 */
[----:B------:R-:W-:Y:S02]  /*25350*/  IADD3 R53, P4, R20, 0x9000, RZ ;  /* 0x0000900014357810 */ /* 0x000fe40007f9e0ff */
[----:B------:R-:W-:-:S02]  /*25360*/  SHF.R.U64 R24, R24, 0x3, RZ ;  /* 0x0000000318187819 */ /* 0x000fc400000012ff */
[----:B------:R-:W-:Y:S02]  /*25370*/  LOP3.LUT R52, R53, 0x380, RZ, 0xc0, !PT ;  /* 0x0000038035347812 */ /* 0x000fe400078ec0ff */
[----:B------:R-:W-:Y:S01]  /*25380*/  LOP3.LUT R24, R24, R25, RZ, 0x3c, !PT ;  /* 0x0000001918187212 */ /* 0x000fe200078e3cff */
[----:B------:R-:W-:Y:S01]  /*25390*/  IMAD.X R25, RZ, RZ, R21, P5 ;  /* 0x000000ffff197224 */ /* 0x000fe200028e0615 */
[----:B------:R-:W-:Y:S02]  /*253a0*/  IADD3 R49, P5, R20, 0x8000, RZ ;  /* 0x0000800014317810 */ /* 0x000fe40007fbe0ff */
[----:B------:R-:W-:Y:S02]  /*253b0*/  SHF.R.U64 R52, R52, 0x3, RZ ;  /* 0x0000000334347819 */ /* 0x000fe400000012ff */
[----:B------:R-:W-:Y:S02]  /*253c0*/  LOP3.LUT R48, R49, 0x380, RZ, 0xc0, !PT ;  /* 0x0000038031307812 */ /* 0x000fe400078ec0ff */
[----:B------:R-:W-:-:S02]  /*253d0*/  LOP3.LUT R52, R52, R53, RZ, 0x3c, !PT ;  /* 0x0000003534347212 */ /* 0x000fc400078e3cff */
[----:B------:R-:W-:Y:S02]  /*253e0*/  SHF.R.U64 R48, R48, 0x3, RZ ;  /* 0x0000000330307819 */ /* 0x000fe400000012ff */
[----:B------:R-:W-:Y:S02]  /*253f0*/  IADD3.X R53, RZ, R21, RZ, P4, !PT ;  /* 0x00000015ff357210 */ /* 0x000fe400027fe4ff */
[----:B------:R-:W-:Y:S01]  /*25400*/  LOP3.LUT R48, R48, R49, RZ, 0x3c, !PT ;  /* 0x0000003130307212 */ /* 0x000fe200078e3cff */
[----:B------:R-:W-:Y:S01]  /*25410*/  IMAD.X R49, RZ, RZ, R21, P5 ;  /* 0x000000ffff317224 */ /* 0x000fe200028e0615 */
[C---:B------:R-:W-:Y:S02]  /*25420*/  IADD3 R69, P5, R20.reuse, 0xd000, RZ ;  /* 0x0000d00014457810 */ /* 0x040fe40007fbe0ff */
[----:B------:R-:W-:Y:S02]  /*25430*/  IADD3 R73, P4, R20, 0xe000, RZ ;  /* 0x0000e00014497810 */ /* 0x000fe40007f9e0ff */
[----:B------:R-:W-:-:S02]  /*25440*/  LOP3.LUT R68, R69, 0x380, RZ, 0xc0, !PT ;  /* 0x0000038045447812 */ /* 0x000fc400078ec0ff */
[----:B------:R-:W-:Y:S02]  /*25450*/  LOP3.LUT R72, R73, 0x380, RZ, 0xc0, !PT ;  /* 0x0000038049487812 */ /* 0x000fe400078ec0ff */
[----:B------:R-:W-:Y:S02]  /*25460*/  SHF.R.U64 R68, R68, 0x3, RZ ;  /* 0x0000000344447819 */ /* 0x000fe400000012ff */
[----:B------:R-:W-:Y:S01]  /*25470*/  SHF.R.U64 R72, R72, 0x3, RZ ;  /* 0x0000000348487819 */ /* 0x000fe200000012ff */
[----:B------:R-:W-:Y:S01]  /*25480*/  IMAD R85, R83, 0x20, R220 ;  /* 0x0000002053557824 */ /* 0x000fe200078e02dc */
[----:B------:R-:W-:Y:S01]  /*25490*/  LOP3.LUT R68, R68, R69, RZ, 0x3c, !PT ;  /* 0x0000004544447212 */ /* 0x000fe200078e3cff */
[----:B------:R-:W-:Y:S01]  /*254a0*/  IMAD.X R69, RZ, RZ, R21, P5 ;  /* 0x000000ffff457224 */ /* 0x000fe200028e0615 */
[----:B------:R-:W-:Y:S02]  /*254b0*/  LOP3.LUT R72, R72, R73, RZ, 0x3c, !PT ;  /* 0x0000004948487212 */ /* 0x000fe400078e3cff */
[----:B------:R-:W-:-:S02]  /*254c0*/  IADD3.X R73, RZ, R21, RZ, P4, !PT ;  /* 0x00000015ff497210 */ /* 0x000fc400027fe4ff */
[----:B------:R-:W-:Y:S01]  /*254d0*/  IADD3 R85, R178, R85, RZ ;  /* 0x00000055b2557210 */ /* 0x000fe20007ffe0ff */
[----:B------:R-:W-:Y:S01]  /*254e0*/  BSSY B1, `(.L_x_2938) ;  /* 0x00000a8000017945 */ /* 0x000fe20003800000 */
[----:B---3--:R-:W-:-:S05]  /*254f0*/  SHF.R.S32.HI R84, RZ, 0x1f, R88 ;  /* 0x0000001fff547819 */ /* 0x008fca0000011458 */
        /* <DEDUP_REMOVED lines=8> */
[----:B------:R-:W-:Y:S01]  /*25580*/  SHF.R.S32.HI R13, RZ, 0x1f, R9 ;  /* 0x0000001fff0d7819 */ /* 0x000fe20000011409 */
[----:B------:R-:W-:Y:S01]  /*25590*/  ULDC.64 UR4, c[0x0][0xb88] ;  /* 0x0002e20000047ab9 */ /* 0x000fe20000000a00 */
[----:B------:R-:W-:-:S04]  /*255a0*/  IADD3 R4, P2, R9, R4, RZ ;  /* 0x0000000409047210 */ /* 0x000fc80007f5e0ff */
[----:B------:R-:W-:Y:S02]  /*255b0*/  IADD3.X R5, R13, R5, R2, P2, !PT ;  /* 0x000000050d057210 */ /* 0x000fe400017fe402 */
[----:B------:R-:W-:Y:S02]  /*255c0*/  SHF.R.S32.HI R2, RZ, 0x1f, R11 ;  /* 0x0000001fff027819 */ /* 0x000fe4000001140b */
[C---:B------:R-:W-:Y:S01]  /*255d0*/  IADD3 R9, P2, R20.reuse, 0x1000, RZ ;  /* 0x0000100014097810 */ /* 0x040fe20007f5e0ff */
[----:B------:R-:W-:Y:S01]  /*255e0*/  IMAD.WIDE.U32 R4, R11, UR4, R4 ;  /* 0x000000040b047c25 */ /* 0x000fe2000f8e0004 */
[----:B------:R-:W-:Y:S02]  /*255f0*/  IADD3 R13, P6, R20, 0x2000, RZ ;  /* 0x00002000140d7810 */ /* 0x000fe40007fde0ff */
[----:B------:R-:W-:Y:S01]  /*25600*/  LOP3.LUT R8, R9, 0x380, RZ, 0xc0, !PT ;  /* 0x0000038009087812 */ /* 0x000fe200078ec0ff */
[----:B------:R-:W-:Y:S01]  /*25610*/  IMAD R2, R2, UR4, RZ ;  /* 0x0000000402027c24 */ /* 0x000fe2000f8e02ff */
[----:B------:R-:W-:-:S02]  /*25620*/  LOP3.LUT R12, R13, 0x380, RZ, 0xc0, !PT ;  /* 0x000003800d0c7812 */ /* 0x000fc400078ec0ff */
[----:B------:R-:W-:Y:S01]  /*25630*/  SHF.R.U64 R8, R8, 0x3, RZ ;  /* 0x0000000308087819 */ /* 0x000fe200000012ff */
[----:B------:R-:W-:Y:S01]  /*25640*/  IMAD R15, R11, UR5, R2 ;  /* 0x000000050b0f7c24 */ /* 0x000fe2000f8e0202 */
[----:B------:R-:W-:Y:S01]  /*25650*/  ULDC.64 UR4, c[0x0][0xb50] ;  /* 0x0002d40000047ab9 */ /* 0x000fe20000000a00 */
[----:B------:R-:W-:Y:S01]  /*25660*/  SHF.R.U64 R12, R12, 0x3, RZ ;  /* 0x000000030c0c7819 */ /* 0x000fe200000012ff */
[----:B------:R-:W-:Y:S01]  /*25670*/  IMAD R2, R7, R28, RZ ;  /* 0x0000001c07027224 */ /* 0x000fe200078e02ff */
[----:B------:R-:W-:Y:S01]  /*25680*/  LOP3.LUT R8, R8, R9, RZ, 0x3c, !PT ;  /* 0x0000000908087212 */ /* 0x000fe200078e3cff */
[----:B------:R-:W-:Y:S01]  /*25690*/  IMAD.IADD R5, R5, 0x1, R15 ;  /* 0x0000000105057824 */ /* 0x000fe200078e020f */
[----:B------:R-:W-:Y:S01]  /*256a0*/  LEA R10, P3, R4, UR4, 0x2 ;  /* 0x00000004040a7c11 */ /* 0x000fe2000f8610ff */
[----:B------:R-:W-:Y:S01]  /*256b0*/  IMAD.IADD R15, R14, 0x1, R178 ;  /* 0x000000010e0f7824 */ /* 0x000fe200078e02b2 */
[----:B------:R-:W-:Y:S02]  /*256c0*/  IADD3.X R9, RZ, R21, RZ, P2, !PT ;  /* 0x00000015ff097210 */ /* 0x000fe400017fe4ff */
[----:B------:R-:W-:Y:S01]  /*256d0*/  IADD3 R41, P2, R20, 0x6000, RZ ;  /* 0x0000600014297810 */ /* 0x000fe20007f5e0ff */
[----:B------:R-:W-:Y:S01]  /*256e0*/  SHFL.IDX PT, R54, R10, RZ, 0x1c1f ;  /* 0x001c1fff0a367589 */ /* 0x000fe200000e0000 */
[----:B------:R-:W-:Y:S01]  /*256f0*/  LEA.HI.X R4, R4, UR5, R5, 0x2, P3 ;  /* 0x0000000504047c11 */ /* 0x000fe200098f1405 */
[----:B------:R-:W-:Y:S01]  /*25700*/  ULDC.64 UR4, c[0x0][0xaa0] ;  /* 0x0002a80000047ab9 */ /* 0x000fe20000000a00 */
[----:B------:R-:W-:Y:S01]  /*25710*/  IADD3 R37, P3, R20, 0x5000, RZ ;  /* 0x0000500014257810 */ /* 0x000fe20007f7e0ff */
[----:B------:R-:W-:Y:S01]  /*25720*/  SHFL.IDX PT, R58, R10, 0x1, 0x1c1f ;  /* 0x003c1f000a3a7f89 */ /* 0x000fe200000e0000 */
[----:B------:R-:W-:-:S02]  /*25730*/  LOP3.LUT R40, R41, 0x380, RZ, 0xc0, !PT ;  /* 0x0000038029287812 */ /* 0x000fc400078ec0ff */
[----:B------:R-:W-:Y:S01]  /*25740*/  LOP3.LUT R36, R37, 0x380, RZ, 0xc0, !PT ;  /* 0x0000038025247812 */ /* 0x000fe200078ec0ff */
[----:B------:R-:W2:Y:S01]  /*25750*/  SHFL.IDX PT, R55, R4, RZ, 0x1c1f ;  /* 0x001c1fff04377589 */ /* 0x000ea200000e0000 */
[----:B------:R-:W-:Y:S02]  /*25760*/  SHF.R.U64 R40, R40, 0x3, RZ ;  /* 0x0000000328287819 */ /* 0x000fe400000012ff */
[----:B------:R-:W-:Y:S01]  /*25770*/  SHF.R.U64 R36, R36, 0x3, RZ ;  /* 0x0000000324247819 */ /* 0x000fe200000012ff */
[----:B------:R3:W4:Y:S01]  /*25780*/  SHFL.IDX PT, R59, R4, 0x1, 0x1c1f ;  /* 0x003c1f00043b7f89 */ /* 0x00072200000e0000 */
[----:B------:R-:W-:Y:S01]  /*25790*/  LOP3.LUT R40, R40, R41, RZ, 0x3c, !PT ;  /* 0x0000002928287212 */ /* 0x000fe200078e3cff */
[----:B------:R-:W-:Y:S01]  /*257a0*/  IMAD.X R41, RZ, RZ, R21, P2 ;  /* 0x000000ffff297224 */ /* 0x000fe200010e0615 */
[----:B------:R-:W-:Y:S02]  /*257b0*/  IADD3 R61, P2, R20, 0xb000, RZ ;  /* 0x0000b000143d7810 */ /* 0x000fe40007f5e0ff */
[----:B------:R-:W-:-:S02]  /*257c0*/  LOP3.LUT R36, R36, R37, RZ, 0x3c, !PT ;  /* 0x0000002524247212 */ /* 0x000fc400078e3cff */
[----:B------:R-:W-:Y:S01]  /*257d0*/  LOP3.LUT R12, R12, R13, RZ, 0x3c, !PT ;  /* 0x0000000d0c0c7212 */ /* 0x000fe200078e3cff */
[----:B------:R-:W-:Y:S01]  /*257e0*/  IMAD.X R13, RZ, RZ, R21, P6 ;  /* 0x000000ffff0d7224 */ /* 0x000fe200030e0615 */
[----:B------:R-:W-:Y:S02]  /*257f0*/  IADD3.X R37, RZ, R21, RZ, P3, !PT ;  /* 0x00000015ff257210 */ /* 0x000fe40001ffe4ff */
[C---:B------:R-:W-:Y:S02]  /*25800*/  IADD3 R57, P3, R20.reuse, 0xa000, RZ ;  /* 0x0000a00014397810 */ /* 0x040fe40007f7e0ff */
[----:B------:R-:W-:Y:S02]  /*25810*/  LOP3.LUT R60, R61, 0x380, RZ, 0xc0, !PT ;  /* 0x000003803d3c7812 */ /* 0x000fe400078ec0ff */
[----:B------:R-:W-:Y:S02]  /*25820*/  IADD3 R45, P6, R20, 0x7000, RZ ;  /* 0x00007000142d7810 */ /* 0x000fe40007fde0ff */
[----:B------:R-:W-:-:S02]  /*25830*/  LOP3.LUT R56, R57, 0x380, RZ, 0xc0, !PT ;  /* 0x0000038039387812 */ /* 0x000fc400078ec0ff */
[----:B------:R-:W-:Y:S02]  /*25840*/  SHF.R.U64 R60, R60, 0x3, RZ ;  /* 0x000000033c3c7819 */ /* 0x000fe400000012ff */
[----:B------:R-:W-:Y:S02]  /*25850*/  LOP3.LUT R44, R45, 0x380, RZ, 0xc0, !PT ;  /* 0x000003802d2c7812 */ /* 0x000fe400078ec0ff */
[----:B------:R-:W-:Y:S02]  /*25860*/  IADD3 R5, R15, 0x8, RZ ;  /* 0x000000080f057810 */ /* 0x000fe40007ffe0ff */
[----:B------:R-:W-:Y:S02]  /*25870*/  SHF.R.U64 R56, R56, 0x3, RZ ;  /* 0x0000000338387819 */ /* 0x000fe400000012ff */
[----:B------:R-:W-:Y:S01]  /*25880*/  LOP3.LUT R60, R60, R61, RZ, 0x3c, !PT ;  /* 0x0000003d3c3c7212 */ /* 0x000fe200078e3cff */
[----:B------:R-:W-:Y:S01]  /*25890*/  IMAD.X R61, RZ, RZ, R21, P2 ;  /* 0x000000ffff3d7224 */ /* 0x000fe200010e0615 */
[----:B------:R-:W-:-:S02]  /*258a0*/  SHF.R.U64 R44, R44, 0x3, RZ ;  /* 0x000000032c2c7819 */ /* 0x000fc400000012ff */
[-C--:B------:R-:W-:Y:S02]  /*258b0*/  ISETP.GE.OR P2, PT, R15, R2.reuse, P0 ;  /* 0x000000020f00720c */ /* 0x080fe40000746670 */
[----:B------:R-:W-:Y:S02]  /*258c0*/  ISETP.GE.OR P0, PT, R5, R2, P0 ;  /* 0x000000020500720c */ /* 0x000fe40000706670 */
[----:B------:R-:W-:Y:S01]  /*258d0*/  LOP3.LUT R56, R56, R57, RZ, 0x3c, !PT ;  /* 0x0000003938387212 */ /* 0x000fe200078e3cff */
[--C-:B------:R-:W-:Y:S01]  /*258e0*/  IMAD.X R57, RZ, RZ, R21.reuse, P3 ;  /* 0x000000ffff397224 */ /* 0x100fe200018e0615 */
[----:B------:R-:W-:Y:S01]  /*258f0*/  LOP3.LUT R44, R44, R45, RZ, 0x3c, !PT ;  /* 0x0000002d2c2c7212 */ /* 0x000fe200078e3cff */
[----:B------:R-:W-:Y:S01]  /*25900*/  IMAD.X R45, RZ, RZ, R21, P6 ;  /* 0x000000ffff2d7224 */ /* 0x000fe200030e0615 */
[C---:B------:R-:W-:Y:S02]  /*25910*/  IADD3 R7, P3, R20.reuse, 0xf000, RZ ;  /* 0x0000f00014077810 */ /* 0x040fe40007f7e0ff */
[----:B------:R-:W-:-:S02]  /*25920*/  IADD3 R65, P6, R20, 0xc000, RZ ;  /* 0x0000c00014417810 */ /* 0x000fc40007fde0ff */
[----:B------:R-:W-:Y:S01]  /*25930*/  LOP3.LUT R11, R20, 0x380, RZ, 0xc0, !PT ;  /* 0x00000380140b7812 */ /* 0x000fe200078ec0ff */
[----:B--2---:R-:W-:Y:S01]  /*25940*/  @!P2 ST.E desc[UR6][R54.64], R6 ;  /* 0x000000063600a985 */ /* 0x004fe2000c101906 */
[----:B---3--:R-:W-:Y:S01]  /*25950*/  LOP3.LUT R4, R7, 0x380, RZ, 0xc0, !PT ;  /* 0x0000038007047812 */ /* 0x008fe200078ec0ff */
[----:B------:R-:W-:Y:S01]  /*25960*/  IMAD.X R77, RZ, RZ, R21, P3 ;  /* 0x000000ffff4d7224 */ /* 0x000fe200018e0615 */
[----:B------:R-:W-:Y:S01]  /*25970*/  LOP3.LUT R64, R65, 0x380, RZ, 0xc0, !PT ;  /* 0x0000038041407812 */ /* 0x000fe200078ec0ff */
[----:B----4-:R2:W-:Y:S01]  /*25980*/  @!P0 ST.E desc[UR6][R58.64], R0 ;  /* 0x000000003a008985 */ /* 0x0105e2000c101906 */
[----:B------:R-:W-:Y:S02]  /*25990*/  SHF.R.U64 R11, R11, 0x3, RZ ;  /* 0x000000030b0b7819 */ /* 0x000fe400000012ff */
[----:B------:R-:W-:Y:S01]  /*259a0*/  SHF.R.U64 R4, R4, 0x3, RZ ;  /* 0x0000000304047819 */ /* 0x000fe200000012ff */
[----:B------:R-:W5:Y:S01]  /*259b0*/  LD.E.128 R12, desc[UR6][R12.64] ;  /* 0x000000060c0c7980 */ /* 0x000f62000c101d00 */
[----:B------:R-:W-:-:S02]  /*259c0*/  SHF.R.U64 R64, R64, 0x3, RZ ;  /* 0x0000000340407819 */ /* 0x000fc400000012ff */
[----:B------:R-:W-:Y:S01]  /*259d0*/  LOP3.LUT R20, R11, R20, RZ, 0x3c, !PT ;  /* 0x000000140b147212 */ /* 0x000fe200078e3cff */
[----:B------:R-:W5:Y:S01]  /*259e0*/  LD.E.128 R24, desc[UR6][R24.64] ;  /* 0x0000000618187980 */ /* 0x000f62000c101d00 */
[----:B------:R-:W-:Y:S01]  /*259f0*/  LOP3.LUT R64, R64, R65, RZ, 0x3c, !PT ;  /* 0x0000004140407212 */ /* 0x000fe200078e3cff */
[----:B------:R-:W-:Y:S01]  /*25a00*/  IMAD.X R65, RZ, RZ, R21, P6 ;  /* 0x000000ffff417224 */ /* 0x000fe200030e0615 */
[----:B------:R-:W-:Y:S01]  /*25a10*/  LOP3.LUT R76, R4, R7, RZ, 0x3c, !PT ;  /* 0x00000007044c7212 */ /* 0x000fe200078e3cff */
[----:B--2---:R-:W-:Y:S01]  /*25a20*/  IMAD R0, R3, UR4, RZ ;  /* 0x0000000403007c24 */ /* 0x004fe2000f8e02ff */
[----:B------:R2:W5:Y:S03]  /*25a30*/  LD.E.128 R4, desc[UR6][R20.64] ;  /* 0x0000000614047980 */ /* 0x000566000c101d00 */
[C---:B------:R-:W-:Y:S01]  /*25a40*/  IMAD R3, R81.reuse, UR5, R0 ;  /* 0x0000000551037c24 */ /* 0x040fe2000f8e0200 */
[----:B------:R-:W5:Y:S04]  /*25a50*/  LD.E.128 R8, desc[UR6][R8.64] ;  /* 0x0000000608087980 */ /* 0x000f68000c101d00 */
[----:B------:R-:W5:Y:S01]  /*25a60*/  LD.E.128 R32, desc[UR6][R32.64] ;  /* 0x0000000620207980 */ /* 0x000f62000c101d00 */
[----:B--2---:R-:W-:Y:S01]  /*25a70*/  IMAD.WIDE.U32 R20, R81, UR4, RZ ;  /* 0x0000000451147c25 */ /* 0x004fe2000f8e00ff */
[----:B------:R-:W-:-:S02]  /*25a80*/  ULDC.64 UR4, c[0x0][0xae8] ;  /* 0x0002ba0000047ab9 */ /* 0x000fc40000000a00 */
[----:B------:R-:W5:Y:S01]  /*25a90*/  LD.E.128 R36, desc[UR6][R36.64] ;  /* 0x0000000624247980 */ /* 0x000f62000c101d00 */
[----:B------:R-:W-:Y:S02]  /*25aa0*/  IMAD.IADD R21, R21, 0x1, R3 ;  /* 0x0000000115157824 */ /* 0x000fe400078e0203 */
[----:B------:R-:W-:Y:S01]  /*25ab0*/  IMAD R84, R84, UR4, RZ ;  /* 0x0000000454547c24 */ /* 0x000fe2000f8e02ff */
[----:B------:R-:W5:Y:S01]  /*25ac0*/  LD.E.128 R40, desc[UR6][R40.64] ;  /* 0x0000000628287980 */ /* 0x000f62000c101d00 */
[----:B------:R-:W-:-:S03]  /*25ad0*/  IMAD.WIDE.U32 R20, R88, UR4, R20 ;  /* 0x0000000458147c25 */ /* 0x000fc6000f8e0014 */
[----:B------:R-:W5:Y:S01]  /*25ae0*/  LD.E.128 R44, desc[UR6][R44.64] ;  /* 0x000000062c2c7980 */ /* 0x000f62000c101d00 */
[----:B------:R-:W-:Y:S01]  /*25af0*/  IMAD R3, R88, UR5, R84 ;  /* 0x0000000558037c24 */ /* 0x000fe2000f8e0254 */
[----:B------:R-:W-:Y:S01]  /*25b00*/  ULDC.64 UR4, c[0x0][0xaf0] ;  /* 0x0002bc0000047ab9 */ /* 0x000fe20000000a00 */
[----:B-1----:R-:W-:Y:S01]  /*25b10*/  @P1 IMAD.HI.U32 R0, R85, R86, RZ ;  /* 0x0000005655001227 */ /* 0x002fe200078e00ff */
[----:B------:R-:W5:Y:S03]  /*25b20*/  LD.E.128 R48, desc[UR6][R48.64] ;  /* 0x0000000630307980 */ /* 0x000f66000c101d00 */
[----:B------:R-:W-:Y:S01]  /*25b30*/  IMAD.IADD R21, R21, 0x1, R3 ;  /* 0x0000000115157824 */ /* 0x000fe200078e0203 */
[----:B------:R-:W5:Y:S01]  /*25b40*/  LD.E.128 R52, desc[UR6][R52.64] ;  /* 0x0000000634347980 */ /* 0x000f62000c101d00 */
[----:B------:R-:W-:Y:S02]  /*25b50*/  IMAD R81, R82, UR4, RZ ;  /* 0x0000000452517c24 */ /* 0x000fe4000f8e02ff */
[----:B------:R-:W-:Y:S01]  /*25b60*/  IMAD.MOV.U32 R3, RZ, RZ, R85 ;  /* 0x000000ffff037224 */ /* 0x000fe200078e0055 */
[----:B0-----:R-:W-:Y:S01]  /*25b70*/  @P1 SHF.R.U32.HI R3, RZ, R87, R0 ;  /* 0x00000057ff031219 */ /* 0x001fe20000011600 */
[C---:B------:R-:W-:Y:S01]  /*25b80*/  IMAD R83, R80.reuse, UR5, R81 ;  /* 0x0000000550537c24 */ /* 0x040fe2000f8e0251 */
[----:B------:R-:W5:Y:S01]  /*25b90*/  LD.E.128 R56, desc[UR6][R56.64] ;  /* 0x0000000638387980 */ /* 0x000f62000c101d00 */
[----:B------:R-:W-:Y:S01]  /*25ba0*/  IMAD.WIDE.U32 R80, R80, UR4, R20 ;  /* 0x0000000450507c25 */ /* 0x000fe2000f8e0014 */
[--C-:B------:R-:W-:Y:S01]  /*25bb0*/  SHF.R.S32.HI R0, RZ, 0x1f, R3.reuse ;  /* 0x0000001fff007819 */ /* 0x100fe20000011403 */
[----:B------:R-:W-:Y:S01]  /*25bc0*/  ULDC.64 UR4, c[0x0][0xae0] ;  /* 0x0002b80000047ab9 */ /* 0x000fe20000000a00 */
[----:B------:R-:W5:Y:S01]  /*25bd0*/  LD.E.128 R60, desc[UR6][R60.64] ;  /* 0x000000063c3c7980 */ /* 0x000f62000c101d00 */
[----:B------:R-:W-:Y:S01]  /*25be0*/  IMAD.MOV R21, RZ, RZ, -R3 ;  /* 0x000000ffff157224 */ /* 0x000fe200078e0a03 */
[----:B------:R-:W-:Y:S01]  /*25bf0*/  IADD3 R81, R81, R83, RZ ;  /* 0x0000005351517210 */ /* 0x000fe20007ffe0ff */
[----:B------:R-:W-:Y:S01]  /*25c00*/  IMAD R0, R0, UR4, RZ ;  /* 0x0000000400007c24 */ /* 0x000fe2000f8e02ff */
[----:B------:R-:W5:Y:S01]  /*25c10*/  LD.E.128 R64, desc[UR6][R64.64] ;  /* 0x0000000640407980 */ /* 0x000f62000c101d00 */
[----:B------:R-:W-:-:S02]  /*25c20*/  IMAD R83, R28, R21, R85 ;  /* 0x000000151c537224 */ /* 0x000fc400078e0255 */
[C---:B------:R-:W-:Y:S01]  /*25c30*/  IMAD R85, R3.reuse, UR5, R0 ;  /* 0x0000000503557c24 */ /* 0x040fe2000f8e0200 */
[----:B------:R-:W5:Y:S01]  /*25c40*/  LD.E.128 R68, desc[UR6][R68.64] ;  /* 0x0000000644447980 */ /* 0x000f62000c101d00 */
[----:B------:R-:W-:Y:S01]  /*25c50*/  IMAD.WIDE.U32 R20, R3, UR4, R80 ;  /* 0x0000000403147c25 */ /* 0x000fe2000f8e0050 */
[----:B------:R-:W-:Y:S01]  /*25c60*/  SHF.R.S32.HI R0, RZ, 0x1f, R83 ;  /* 0x0000001fff007819 */ /* 0x000fe20000011453 */
[----:B------:R-:W-:Y:S01]  /*25c70*/  ULDC.64 UR4, c[0x0][0xad8] ;  /* 0x0002b60000047ab9 */ /* 0x000fe20000000a00 */
        /* <DEDUP_REMOVED lines=10> */
[----:B------:R-:W-:Y:S02]  /*25d20*/  IMAD.IADD R87, R220, 0x1, R178 ;  /* 0x00000001dc577824 */ /* 0x000fe400078e02b2 */
        /* <DEDUP_REMOVED lines=13> */
[----:B------:R-:W-:Y:S02]  /*25e00*/  ISETP.GE.AND P0, PT, R3, R2, PT ;  /* 0x000000020300720c */ /* 0x000fe40003f06270 */
[----:B------:R0:W-:Y:S01]  /*25e10*/  SYNCS.ARRIVE.TRANS64.RED.A1T0 RZ, [R0+URZ], RZ ;  /* 0x000000ff00ff79a7 */ /* 0x0001e2000810043f */
[----:B------:R0:W2:Y:S01]  /*25e20*/  SHFL.IDX PT, R3, R86, RZ, 0x181f ;  /* 0x00181fff56037589 */ /* 0x0000a200000e0000 */
[----:B------:R-:W-:Y:S09]  /*25e30*/  @P2 BRA `(.L_x_2939) ;  /* 0x0000000000482947 */ /* 0x000ff20003800000 */
        /* <DEDUP_REMOVED lines=18> */
.L_x_2939:
[----:B------:R-:W-:Y:S05]  /*25f60*/  BSYNC B1 ;  /* 0x0000000000017941 */ /* 0x000fea0003800000 */
.L_x_2938:
[----:B--2---:R2:W4:Y:S01]  /*25f70*/  SHFL.IDX PT, R3, R86, 0x1, 0x181f ;  /* 0x00381f0056037f89 */ /* 0x00452200000e0000 */
[----:B------:R-:W-:Y:S03]  /*25f80*/  BSSY B1, `(.L_x_2940) ;  /* 0x0000015000017945 */ /* 0x000fe60003800000 */
[----:B---3-5:R2:W3:Y:S01]  /*25f90*/  SHFL.IDX PT, R32, R28, 0x1, 0x181f ;  /* 0x00381f001c207f89 */ /* 0x0284e200000e0000 */
[----:B------:R-:W-:Y:S05]  /*25fa0*/  @P1 BRA `(.L_x_2941) ;  /* 0x0000000000481947 */ /* 0x000fea0003800000 */
[----:B------:R-:W-:Y:S01]  /*25fb0*/  ULDC UR4, c[0x0][0xac8] ;  /* 0x0002b20000047ab9 */ /* 0x000fe20000000800 */
[----:B------:R-:W-:Y:S01]  /*25fc0*/  ULDC.64 UR6, c[0x0][0x208] ;  /* 0x0000820000067ab9 */ /* 0x000fe20000000a00 */
[----:B------:R-:W-:Y:S02]  /*25fd0*/  ISETP.GE.AND P4, PT, R16, UR4, PT ;  /* 0x0000000410007c0c */ /* 0x000fe4000bf86270 */
[----:B------:R-:W-:Y:S02]  /*25fe0*/  ISETP.GE.AND P3, PT, R213, UR4, PT ;  /* 0x00000004d5007c0c */ /* 0x000fe4000bf66270 */
[----:B------:R-:W-:Y:S02]  /*25ff0*/  ISETP.GE.AND P2, PT, R18, UR4, PT ;  /* 0x0000000412007c0c */ /* 0x000fe4000bf46270 */
[----:B------:R-:W-:-:S07]  /*26000*/  ISETP.GE.AND P1, PT, R19, UR4, PT ;  /* 0x0000000413007c0c */ /* 0x000fce000bf26270 */
[CC--:B---3--:R-:W-:Y:S02]  /*26010*/  @!P4 LEA R4, P6, R16.reuse, R32.reuse, 0x1 ;  /* 0x000000201004c211 */ /* 0x0c8fe400078c08ff */
        /* <DEDUP_REMOVED lines=11> */
.L_x_2941:
[----:B------:R-:W-:Y:S05]  /*260d0*/  BSYNC B1 ;  /* 0x0000000000017941 */ /* 0x000fea0003800000 */
.L_x_2940:
[----:B----4-:R4:W0:Y:S01]  /*260e0*/  SHFL.IDX PT, R3, R86, 0x2, 0x181f ;  /* 0x00581f0056037f89 */ /* 0x01082200000e0000 */
[----:B------:R-:W-:Y:S03]  /*260f0*/  BSSY B1, `(.L_x_2942) ;  /* 0x0000015000017945 */ /* 0x000fe60003800000 */
[----:B---3--:R4:W3:Y:S01]  /*26100*/  SHFL.IDX PT, R10, R28, 0x2, 0x181f ;  /* 0x00581f001c0a7f89 */ /* 0x0088e200000e0000 */
[----:B------:R-:W-:Y:S05]  /*26110*/  @P0 BRA `(.L_x_2943) ;  /* 0x0000000000480947 */ /* 0x000fea0003800000 */
        /* <DEDUP_REMOVED lines=18> */
.L_x_2943:
[----:B------:R-:W-:Y:S05]  /*26240*/  BSYNC B1 ;  /* 0x0000000000017941 */ /* 0x000fea0003800000 */
.L_x_2942:
[----:B0-----:R-:W-:Y:S01]  /*26250*/  VIADD R3, R87, 0x60 ;  /* 0x0000006057037836 */ /* 0x001fe20000000000 */
[----:B------:R0:W0:Y:S04]  /*26260*/  SHFL.IDX PT, R9, R86, 0x3, 0x181f ;  /* 0x00781f0056097f89 */ /* 0x00002800000e0000 */
[----:B------:R-:W-:Y:S01]  /*26270*/  ISETP.GE.AND P0, PT, R3, R2, PT ;  /* 0x000000020300720c */ /* 0x000fe20003f06270 */
[----:B--2-4-:R-:W2:-:S12]  /*26280*/  SHFL.IDX PT, R28, R28, 0x3, 0x181f ;  /* 0x00781f001c1c7f89 */ /* 0x014e9800000e0000 */
[----:B------:R-:W-:Y:S05]  /*26290*/  @P0 BRA `(.L_x_2944) ;  /* 0x0000000c00d00947 */ /* 0x000fea0003800000 */
[----:B------:R-:W-:Y:S01]  /*262a0*/  ULDC UR4, c[0x0][0xac8] ;  /* 0x0002b20000047ab9 */ /* 0x000fe20000000800 */
[----:B------:R-:W-:Y:S01]  /*262b0*/  ULDC.64 UR6, c[0x0][0x208] ;  /* 0x0000820000067ab9 */ /* 0x000fe20000000a00 */
[----:B------:R-:W-:Y:S02]  /*262c0*/  ISETP.GE.AND P3, PT, R16, UR4, PT ;  /* 0x0000000410007c0c */ /* 0x000fe4000bf66270 */
[----:B------:R-:W-:Y:S02]  /*262d0*/  ISETP.GE.AND P4, PT, R213, UR4, PT ;  /* 0x00000004d5007c0c */ /* 0x000fe4000bf86270 */
[----:B------:R-:W-:-:S09]  /*262e0*/  ISETP.GE.AND P5, PT, R18, UR4, PT ;  /* 0x0000000412007c0c */ /* 0x000fd2000bfa6270 */
[CC--:B--2---:R-:W-:Y:S02]  /*262f0*/  @!P3 LEA R2, P0, R16.reuse, R28.reuse, 0x1 ;  /* 0x0000001c1002b211 */ /* 0x0c4fe400078008ff */
[-C--:B------:R-:W-:Y:S02]  /*26300*/  @!P4 LEA R4, P1, R23, R28.reuse, 0x1 ;  /* 0x0000001c1704c211 */ /* 0x080fe400078208ff */
[-C--:B0-----:R-:W-:Y:S02]  /*26310*/  @!P3 LEA.HI.X R3, R16, R9.reuse, R17, 0x1, P0 ;  /* 0x000000091003b211 */ /* 0x081fe400000f0c11 */
        /* <DEDUP_REMOVED lines=8> */
[----:B----4-:R-:W-:Y:S01]  /*263a0*/  LEA R2, P0, R19, R28, 0x1 ;  /* 0x0000001c13027211 */ /* 0x010fe200078008ff */
[----:B------:R-:W-:-:S03]  /*263b0*/  ULDC.64 UR4, c[0x0][0x208] ;  /* 0x0000820000047ab9 */ /* 0x000fc60000000a00 */
[----:B------:R-:W-:-:S05]  /*263c0*/  LEA.HI.X R3, R19, R9, R217, 0x1, P0 ;  /* 0x0000000913037211 */ /* 0x000fca00000f0cd9 */
[----:B------:R0:W-:Y:S01]  /*263d0*/  ST.E.128 desc[UR4][R2.64], R76 ;  /* 0x0000004c02007985 */ /* 0x0001e2000c101d04 */
[----:B------:R-:W-:Y:S05]  /*263e0*/  BRA `(.L_x_2944) ;  /* 0x0000000c007c7947 */ /* 0x000fea0003800000 */
.L_x_2936:
[----:B------:R-:W3:Y:S01]  /*263f0*/  LDL R11, [R1+0x7c] ;  /* 0x00007c00010b7983 */ /* 0x000ee20000100800 */
[----:B------:R-:W-:Y:S01]  /*26400*/  ULDC.64 UR4, c[0x0][0xc00] ;  /* 0x0003000000047ab9 */ /* 0x000fe20000000a00 */
[----:B------:R-:W4:Y:S01]  /*26410*/  LDC R25, c[0x0][0xbe8] ;  /* 0x0002fa00ff197b82 */ /* 0x000f220000000800 */
[----:B------:R-:W-:Y:S01]  /*26420*/  ISETP.NE.U32.AND P0, PT, RZ, UR4, PT ;  /* 0x00000004ff007c0c */ /* 0x000fe2000bf05070 */
[----:B------:R-:W-:Y:S01]  /*26430*/  IMAD.MOV.U32 R6, RZ, RZ, RZ ;  /* 0x000000ffff067224 */ /* 0x000fe200078e00ff */
[----:B------:R-:W-:Y:S02]  /*26440*/  ULDC.64 UR6, c[0x0][0x208] ;  /* 0x0000820000067ab9 */ /* 0x000fe40000000a00 */
[----:B------:R-:W-:Y:S01]  /*26450*/  ISETP.NE.AND.EX P0, PT, RZ, UR5, PT, P0 ;  /* 0x00000005ff007c0c */ /* 0x000fe2000bf05300 */
[----:B------:R-:W1:Y:S01]  /*26460*/  S2R R8, SR_TID.X ;  /* 0x0000000000087919 */ /* 0x000e620000002100 */
[----:B------:R-:W0:Y:S01]  /*26470*/  S2R R9, SR_TID.X ;  /* 0x0000000000097919 */ /* 0x000e220000002100 */
[----:B-1----:R-:W-:Y:S01]  /*26480*/  VIADD R7, R8, 0xffffff80 ;  /* 0xffffff8008077836 */ /* 0x002fe20000000000 */
[----:B0-----:R-:W-:-:S04]  /*26490*/  IADD3 R20, R9, -0x80, RZ ;  /* 0xffffff8009147810 */ /* 0x001fc80007ffe0ff */
[----:B------:R-:W-:Y:S02]  /*264a0*/  ISETP.GE.AND P3, PT, R7, 0x80, PT ;  /* 0x000000800700780c */ /* 0x000fe40003f66270 */
[C---:B---3--:R-:W-:Y:S02]  /*264b0*/  SHF.L.U32 R4, R11.reuse, 0x2, RZ ;  /* 0x000000020b047819 */ /* 0x048fe400000006ff */
[----:B------:R-:W-:Y:S02]  /*264c0*/  SHF.R.S32.HI R12, RZ, 0x1f, R11 ;  /* 0x0000001fff0c7819 */ /* 0x000fe4000001140b */
        /* <DEDUP_REMOVED lines=9> */
[----:B------:R-:W-:Y:S01]  /*26560*/  @P1 IADD3.X R5, R0, UR5, RZ, P2, !PT ;  /* 0x0000000500051c10 */ /* 0x000fe200097fe4ff */
[----:B------:R-:W-:Y:S01]  /*26570*/  IMAD.U32 R0, RZ, RZ, UR4 ;  /* 0x00000004ff007e24 */ /* 0x000fe2000f8e00ff */
[----:B----4-:R-:W-:-:S05]  /*26580*/  ISETP.NE.AND P2, PT, R25, 0x1, PT ;  /* 0x000000011900780c */ /* 0x010fca0003f45270 */
[----:B------:R0:W5:Y:S08]  /*26590*/  @P1 LDG.E R0, desc[UR6][R4.64] ;  /* 0x0000000604001981 */ /* 0x000170000c1e1900 */
[----:B------:R-:W1:Y:S01]  /*265a0*/  @P2 LDC R14, c[0x0][0xbec] ;  /* 0x0002fb00ff0e2b82 */ /* 0x000e620000000800 */
[----:B------:R-:W-:Y:S05]  /*265b0*/  @P1 BRA `(.L_x_2945) ;  /* 0x0000000000141947 */ /* 0x000fea0003800000 */
[----:B------:R-:W-:Y:S05]  /*265c0*/  @!P0 BRA `(.L_x_2945) ;  /* 0x0000000000108947 */ /* 0x000fea0003800000 */
[----:B------:R-:W-:Y:S02]  /*265d0*/  ULDC.64 UR4, c[0x0][0x208] ;  /* 0x0000820000047ab9 */ /* 0x000fe40000000a00 */
[----:B0-----:R-:W3:Y:S04]  /*265e0*/  LDG.E R5, desc[UR4][R2.64] ;  /* 0x0000000402057981 */ /* 0x001ee8000c1e1900 */
[----:B-----5:R-:W3:Y:S02]  /*265f0*/  LDG.E R0, desc[UR4][R2.64+0x4] ;  /* 0x0000040402007981 */ /* 0x020ee4000c1e1900 */
[----:B---3--:R-:W-:-:S07]  /*26600*/  IMAD.IADD R0, R0, 0x1, -R5 ;  /* 0x0000000100007824 */ /* 0x008fce00078e0a05 */
.L_x_2945:
[----:B------:R-:W3:Y:S04]  /*26610*/  LDL R27, [R1+0x80] ;  /* 0x00008000011b7983 */ /* 0x000ee80000100800 */
[----:B------:R4:W5:Y:S01]  /*26620*/  LDL R26, [R1+0x68] ;  /* 0x00006800011a7983 */ /* 0x0009620000100800 */
[----:B0-----:R-:W-:Y:S01]  /*26630*/  SHF.R.S32.HI R3, RZ, 0x1f, R20 ;  /* 0x0000001fff037819 */ /* 0x001fe20000011414 */
[----:B------:R-:W-:Y:S01]  /*26640*/  BSSY B1, `(.L_x_2946) ;  /* 0x000002e000017945 */ /* 0x000fe20003800000 */
[----:B------:R-:W-:Y:S02]  /*26650*/  SEL R13, R11, RZ, !P0 ;  /* 0x000000ff0b0d7207 */ /* 0x000fe40004000000 */
[----:B------:R-:W-:Y:S02]  /*26660*/  SEL R12, R12, RZ, !P0 ;  /* 0x000000ff0c0c7207 */ /* 0x000fe40004000000 */
[----:B------:R-:W-:-:S02]  /*26670*/  LEA.HI R24, R3, R20, RZ, 0x3 ;  /* 0x0000001403187211 */ /* 0x000fc400078f18ff */
[----:B-----5:R-:W-:Y:S02]  /*26680*/  SHF.R.S32.HI R11, RZ, 0x1f, R6 ;  /* 0x0000001fff0b7819 */ /* 0x020fe40000011406 */
[----:B---3--:R-:W-:Y:S01]  /*26690*/  SHF.R.S32.HI R10, RZ, 0x1f, R27 ;  /* 0x0000001fff0a7819 */ /* 0x008fe2000001141b */
[----:B----4-:R-:W-:Y:S06]  /*266a0*/  @P3 BRA `(.L_x_2947) ;  /* 0x00000000009c3947 */ /* 0x010fec0003800000 */
[----:B------:R-:W0:Y:S01]  /*266b0*/  LDC R9, c[0x0][0xbe8] ;  /* 0x0002fa00ff097b82 */ /* 0x000e220000000800 */
[----:B------:R-:W-:Y:S01]  /*266c0*/  IADD3 R8, R26, -0x80, R8 ;  /* 0xffffff801a087810 */ /* 0x000fe20007ffe008 */
        /* <DEDUP_REMOVED lines=15> */
[----:B------:R-:W3:Y:S01]  /*267c0*/  @P0 LDC R21, c[0x0][0xbf0] ;  /* 0x0002fc00ff150b82 */ /* 0x000ee20000000800 */
[----:B------:R-:W-:-:S04]  /*267d0*/  IMAD.WIDE.U32 R2, R13, UR4, R2 ;  /* 0x000000040d027c25 */ /* 0x000fc8000f8e0002 */
[----:B0-----:R-:W-:-:S05]  /*267e0*/  @P0 IMAD.HI.U32 R4, R8, R15, RZ ;  /* 0x0000000f08040227 */ /* 0x001fca00078e00ff */
[----:B---3--:R-:W-:Y:S01]  /*267f0*/  @P0 SHF.R.U32.HI R5, RZ, R21, R4 ;  /* 0x00000015ff050219 */ /* 0x008fe20000011604 */
[----:B------:R-:W-:-:S03]  /*26800*/  IMAD R4, R12, UR4, RZ ;  /* 0x000000040c047c24 */ /* 0x000fc6000f8e02ff */
[----:B------:R-:W-:Y:S01]  /*26810*/  IADD3 R2, P0, R5, R2, RZ ;  /* 0x0000000205027210 */ /* 0x000fe20007f1e0ff */
[----:B------:R-:W-:-:S04]  /*26820*/  IMAD.MOV R7, RZ, RZ, -R5 ;  /* 0x000000ffff077224 */ /* 0x000fc800078e0a05 */
        /* <DEDUP_REMOVED lines=13> */
[----:B------:R-:W-:-:S05]  /*26900*/  MOV R3, 0xff800000 ;  /* 0xff80000000037802 */ /* 0x000fca0000000f00 */
[----:B------:R0:W-:Y:S02]  /*26910*/  STG.E desc[UR6][R4.64], R3 ;  /* 0x0000000304007986 */ /* 0x0001e4000c101906 */
.L_x_2947:
[----:B------:R-:W-:Y:S05]  /*26920*/  BSYNC B1 ;  /* 0x0000000000017941 */ /* 0x000fea0003800000 */
.L_x_2946:
[----:B------:R-:W3:Y:S01]  /*26930*/  @P2 LDC R15, c[0x0][0xbf0] ;  /* 0x0002fc00ff0f2b82 */ /* 0x000ee20000000800 */
[----:B0-----:R-:W-:Y:S01]  /*26940*/  LOP3.LUT R5, R24, 0xfffffff8, RZ, 0xc0, !PT ;  /* 0xfffffff818057812 */ /* 0x001fe200078ec0ff */
[----:B------:R-:W-:Y:S01]  /*26950*/  ULDC.64 UR4, c[0x0][0xaa0] ;  /* 0x0002a80000047ab9 */ /* 0x000fe20000000a00 */
[----:B------:R-:W-:Y:S01]  /*26960*/  BSSY B1, `(.L_x_2948) ;  /* 0x0000042000017945 */ /* 0x000fe20003800000 */
[----:B------:R-:W-:Y:S02]  /*26970*/  IMAD R3, R11, UR4, RZ ;  /* 0x000000040b037c24 */ /* 0x000fe4000f8e02ff */
[----:B------:R-:W-:Y:S02]  /*26980*/  IMAD.IADD R7, R20, 0x1, -R5 ;  /* 0x0000000114077824 */ /* 0x000fe400078e0a05 */
[----:B------:R-:W-:Y:S02]  /*26990*/  IMAD R5, R6, UR5, R3 ;  /* 0x0000000506057c24 */ /* 0x000fe4000f8e0203 */
[----:B------:R-:W-:-:S02]  /*269a0*/  IMAD R4, R7, 0x20, R220 ;  /* 0x0000002007047824 */ /* 0x000fc400078e02dc */
[----:B------:R-:W-:Y:S01]  /*269b0*/  IMAD.WIDE.U32 R2, R6, UR4, RZ ;  /* 0x0000000406027c25 */ /* 0x000fe2000f8e00ff */
[----:B------:R-:W-:Y:S02]  /*269c0*/  ULDC.64 UR4, c[0x0][0xae8] ;  /* 0x0002ba0000047ab9 */ /* 0x000fe40000000a00 */
[----:B------:R-:W-:Y:S01]  /*269d0*/  IADD3 R9, R26, R4, RZ ;  /* 0x000000041a097210 */ /* 0x000fe20007ffe0ff */
[----:B------:R-:W-:Y:S02]  /*269e0*/  IMAD.IADD R3, R3, 0x1, R5 ;  /* 0x0000000103037824 */ /* 0x000fe400078e0205 */
[----:B------:R-:W-:Y:S02]  /*269f0*/  IMAD R6, R10, UR4, RZ ;  /* 0x000000040a067c24 */ /* 0x000fe4000f8e02ff */
[----:B-1----:R-:W-:-:S04]  /*26a00*/  @P2 IMAD.HI.U32 R4, R9, R14, RZ ;  /* 0x0000000e09042227 */ /* 0x002fc800078e00ff */
[C---:B------:R-:W-:Y:S02]  /*26a10*/  IMAD R7, R27.reuse, UR5, R6 ;  /* 0x000000051b077c24 */ /* 0x040fe4000f8e0206 */
[----:B------:R-:W-:Y:S01]  /*26a20*/  IMAD.WIDE.U32 R2, R27, UR4, R2 ;  /* 0x000000041b027c25 */ /* 0x000fe2000f8e0002 */
[----:B------:R-:W-:-:S03]  /*26a30*/  ULDC.64 UR4, c[0x0][0xaf0] ;  /* 0x0002bc0000047ab9 */ /* 0x000fc60000000a00 */
[----:B------:R-:W-:Y:S01]  /*26a40*/  IMAD.MOV.U32 R5, RZ, RZ, R9 ;  /* 0x000000ffff057224 */ /* 0x000fe200078e0009 */
[----:B---3--:R-:W-:Y:S01]  /*26a50*/  @P2 SHF.R.U32.HI R5, RZ, R15, R4 ;  /* 0x0000000fff052219 */ /* 0x008fe20000011604 */
[----:B------:R-:W-:Y:S02]  /*26a60*/  IMAD R6, R12, UR4, RZ ;  /* 0x000000040c067c24 */ /* 0x000fe4000f8e02ff */
[----:B------:R-:W-:Y:S01]  /*26a70*/  IMAD.IADD R3, R3, 0x1, R7 ;  /* 0x0000000103037824 */ /* 0x000fe200078e0207 */
[----:B------:R-:W-:Y:S01]  /*26a80*/  SHF.R.S32.HI R4, RZ, 0x1f, R5 ;  /* 0x0000001fff047819 */ /* 0x000fe20000011405 */
[C---:B------:R-:W-:Y:S02]  /*26a90*/  IMAD R7, R13.reuse, UR5, R6 ;  /* 0x000000050d077c24 */ /* 0x040fe4000f8e0206 */
[----:B------:R-:W-:Y:S01]  /*26aa0*/  IMAD.WIDE.U32 R2, R13, UR4, R2 ;  /* 0x000000040d027c25 */ /* 0x000fe2000f8e0002 */
[----:B------:R-:W-:-:S03]  /*26ab0*/  ULDC.64 UR4, c[0x0][0xae0] ;  /* 0x0002b80000047ab9 */ /* 0x000fc60000000a00 */
[----:B------:R-:W-:Y:S01]  /*26ac0*/  IMAD.MOV R6, RZ, RZ, -R5 ;  /* 0x000000ffff067224 */ /* 0x000fe200078e0a05 */
[----:B------:R-:W-:Y:S01]  /*26ad0*/  IADD3 R3, R3, R7, RZ ;  /* 0x0000000703037210 */ /* 0x000fe20007ffe0ff */
[----:B------:R-:W-:Y:S02]  /*26ae0*/  IMAD R4, R4, UR4, RZ ;  /* 0x0000000404047c24 */ /* 0x000fe4000f8e02ff */
[----:B------:R-:W-:Y:S02]  /*26af0*/  IMAD R7, R25, R6, R9 ;  /* 0x0000000619077224 */ /* 0x000fe400078e0209 */
[C---:B------:R-:W-:Y:S02]  /*26b00*/  IMAD R9, R5.reuse, UR5, R4 ;  /* 0x0000000505097c24 */ /* 0x040fe4000f8e0204 */
[----:B------:R-:W-:Y:S01]  /*26b10*/  IMAD.WIDE.U32 R2, R5, UR4, R2 ;  /* 0x0000000405027c25 */ /* 0x000fe2000f8e0002 */
[----:B------:R-:W-:Y:S01]  /*26b20*/  SHF.R.S32.HI R4, RZ, 0x1f, R7 ;  /* 0x0000001fff047819 */ /* 0x000fe20000011407 */
[----:B------:R-:W-:-:S02]  /*26b30*/  ULDC.64 UR4, c[0x0][0xad8] ;  /* 0x0002b60000047ab9 */ /* 0x000fc40000000a00 */
[----:B------:R-:W-:Y:S02]  /*26b40*/  IMAD.IADD R3, R3, 0x1, R9 ;  /* 0x0000000103037824 */ /* 0x000fe400078e0209 */
[----:B------:R-:W-:Y:S02]  /*26b50*/  IMAD R4, R4, UR4, RZ ;  /* 0x0000000404047c24 */ /* 0x000fe4000f8e02ff */
[----:B------:R-:W-:Y:S02]  /*26b60*/  IMAD.IADD R6, R220, 0x1, R26 ;  /* 0x00000001dc067824 */ /* 0x000fe400078e021a */
[----:B------:R-:W-:Y:S02]  /*26b70*/  IMAD R25, R0, R25, RZ ;  /* 0x0000001900197224 */ /* 0x000fe400078e02ff */
[C---:B------:R-:W-:Y:S02]  /*26b80*/  IMAD R5, R7.reuse, UR5, R4 ;  /* 0x0000000507057c24 */ /* 0x040fe4000f8e0204 */
[----:B------:R-:W-:Y:S01]  /*26b90*/  IMAD.WIDE.U32 R2, R7, UR4, R2 ;  /* 0x0000000407027c25 */ /* 0x000fe2000f8e0002 */
[----:B------:R-:W-:Y:S01]  /*26ba0*/  ISETP.GE.AND P2, PT, R6, R25, PT ;  /* 0x000000190600720c */ /* 0x000fe20003f46270 */
[----:B------:R-:W-:-:S02]  /*26bb0*/  ULDC.64 UR4, c[0x0][0xa80] ;  /* 0x0002a00000047ab9 */ /* 0x000fc40000000a00 */
[----:B------:R-:W-:Y:S01]  /*26bc0*/  IMAD.IADD R3, R3, 0x1, R5 ;  /* 0x0000000103037824 */ /* 0x000fe200078e0205 */
[----:B------:R-:W-:Y:S01]  /*26bd0*/  LEA R4, P3, R2, UR4, 0x1 ;  /* 0x0000000402047c11 */ /* 0x000fe2000f8608ff */
[----:B------:R-:W-:-:S03]  /*26be0*/  VIADD R0, R6, 0x20 ;  /* 0x0000002006007836 */ /* 0x000fc60000000000 */
[----:B------:R-:W-:Y:S02]  /*26bf0*/  LEA.HI.X R5, R2, UR5, R3, 0x1, P3 ;  /* 0x0000000502057c11 */ /* 0x000fe400098f0c03 */
[----:B------:R-:W-:Y:S01]  /*26c00*/  ISETP.GE.AND P1, PT, R0, R25, PT ;  /* 0x000000190000720c */ /* 0x000fe20003f26270 */
[----:B------:R0:W1:Y:S01]  /*26c10*/  SHFL.IDX PT, R2, R4, RZ, 0x181f ;  /* 0x00181fff04027589 */ /* 0x00006200000e0000 */
[----:B------:R-:W-:-:S03]  /*26c20*/  IADD3 R0, R6, 0x40, RZ ;  /* 0x0000004006007810 */ /* 0x000fc60007ffe0ff */
[----:B------:R0:W3:Y:S01]  /*26c30*/  SHFL.IDX PT, R3, R5, RZ, 0x181f ;  /* 0x00181fff05037589 */ /* 0x0000e200000e0000 */
[----:B------:R-:W-:Y:S01]  /*26c40*/  ISETP.GE.AND P0, PT, R0, R25, PT ;  /* 0x000000190000720c */ /* 0x000fe20003f06270 */
[----:B------:R-:W-:-:S12]  /*26c50*/  @P2 BRA `(.L_x_2949) ;  /* 0x0000000000482947 */ /* 0x000fd80003800000 */
        /* <DEDUP_REMOVED lines=18> */
.L_x_2949:
[----:B------:R-:W-:Y:S05]  /*26d80*/  BSYNC B1 ;  /* 0x0000000000017941 */ /* 0x000fea0003800000 */
.L_x_2948:
        /* <DEDUP_REMOVED lines=22> */
.L_x_2951:
[----:B------:R-:W-:Y:S05]  /*26ef0*/  BSYNC B1 ;  /* 0x0000000000017941 */ /* 0x000fea0003800000 */
.L_x_2950:
        /* <DEDUP_REMOVED lines=22> */
.L_x_2953:
[----:B------:R-:W-:Y:S05]  /*27060*/  BSYNC B1 ;  /* 0x0000000000017941 */ /* 0x000fea0003800000 */
.L_x_2952:
[----:B------:R-:W-:Y:S01]  /*27070*/  VIADD R0, R6, 0x60 ;  /* 0x0000006006007836 */ /* 0x000fe20000000000 */
[----:B01-3--:R-:W0:Y:S04]  /*27080*/  SHFL.IDX PT, R5, R5, 0x3, 0x181f ;  /* 0x00781f0005057f89 */ /* 0x00be2800000e0000 */
        /* <DEDUP_REMOVED lines=21> */
.L_x_2944:
[----:B------:R-:W-:Y:S05]  /*271e0*/  BSYNC B0 ;  /* 0x0000000000007941 */ /* 0x000fea0003800000 */
.L_x_2935:
[----:B------:R-:W-:Y:S02]  /*271f0*/  ULDC UR4, c[0x0][0xc3c] ;  /* 0x00030f0000047ab9 */ /* 0x000fe40000000800 */
[----:B--2---:R-:W-:-:S13]  /*27200*/  ISETP.GE.AND P0, PT, R31, UR4, PT ;  /* 0x000000041f007c0c */ /* 0x004fda000bf06270 */
[----:B------:R-:W-:Y:S05]  /*27210*/  @!P0 BRA `(.L_x_2954) ;  /* 0xfffffd9c00948947 */ /* 0x000fea000383ffff */
[----:B------:R-:W-:Y:S05]  /*27220*/  BRA `(.L_x_2683) ;  /* 0x0000007400d47947 */ /* 0x000fea0003800000 */
.L_x_2681:
        /* <DEDUP_REMOVED lines=16> */
.L_x_2955:
        /* <DEDUP_REMOVED lines=42> */
.L_x_2961:
        /* <DEDUP_REMOVED lines=9> */
[----:B------:R-:W0:Y:S01]  /*27660*/  LDC.64 R2, c[0x0][0xc80] ;  /* 0x00032000ff027b82 */ /* 0x000e220000000a00 */
[----:B------:R-:W-:Y:S01]  /*27670*/  ULDC.64 UR8, c[0x0][0x208] ;  /* 0x0000820000087ab9 */ /* 0x000fe20000000a00 */
[----:B0-----:R-:W-:-:S05]  /*27680*/  IMAD.WIDE R2, R7, 0x4, R2 ;  /* 0x0000000407027825 */ /* 0x001fca00078e0202 */
[----:B------:R0:W5:Y:S02]  /*27690*/  LDG.E R4, desc[UR8][R2.64] ;  /* 0x0000000802047981 */ /* 0x000164000c1e1900 */
.L_x_2960:
[----:B------:R-:W-:Y:S05]  /*276a0*/  BSYNC B0 ;  /* 0x0000000000007941 */ /* 0x000fea0003800000 */
.L_x_2959:
[----:B0----5:R-:W0:Y:S02]  /*276b0*/  SHFL.UP PT, R2, R4, 0x1, RZ ;  /* 0x0420000004027989 */ /* 0x021e2400000e00ff */
        /* <DEDUP_REMOVED lines=19> */
.L_x_2957:
[----:B------:R-:W-:Y:S01]  /*277f0*/  IMAD.IADD R13, R6, 0x1, -R3 ;  /* 0x00000001060d7824 */ /* 0x000fe200078e0a03 */
[----:B------:R-:W-:-:S03]  /*27800*/  ULDC.64 UR8, c[0x0][0x208] ;  /* 0x0000820000087ab9 */ /* 0x000fc60000000a00 */
        /* <DEDUP_REMOVED lines=17> */
[----:B------:R-:W-:-:S05]  /*27920*/  IADD3 R9, R15, -0x1, RZ ;  /* 0xffffffff0f097810 */ /* 0x000fca0007ffe0ff */
[----:B------:R2:W3:Y:S02]  /*27930*/  SHFL.IDX PT, R16, R8, R9, 0x1f ;  /* 0x00001f0908107589 */ /* 0x0004e400000e0000 */
.L_x_2962:
[----:B---3--:R-:W-:Y:S01]  /*27940*/  IMAD R16, R16, UR5, R13 ;  /* 0x0000000510107c24 */ /* 0x008fe2000f8e020d */
[----:B------:R-:W-:Y:S01]  /*27950*/  IABS R2, R6 ;  /* 0x0000000600027213 */ /* 0x000fe20000000000 */
[----:B01----:R-:W-:-:S03]  /*27960*/  IMAD.MOV R11, RZ, RZ, -R3 ;  /* 0x000000ffff0b7224 */ /* 0x003fc600078e0a03 */
[----:B--2---:R-:W-:Y:S01]  /*27970*/  IADD3 R9, -R16, UR6, RZ ;  /* 0x0000000610097c10 */ /* 0x004fe2000fffe1ff */
[----:B------:R-:W-:Y:S02]  /*27980*/  IMAD.MOV R10, RZ, RZ, -R2 ;  /* 0x000000ffff0a7224 */ /* 0x000fe400078e0a02 */
[----:B------:R-:W-:Y:S01]  /*27990*/  IMAD R11, R11, R12, RZ ;  /* 0x0000000c0b0b7224 */ /* 0x000fe200078e02ff */
        /* <DEDUP_REMOVED lines=17> */
[----:B------:R-:W-:Y:S01]  /*27ab0*/  IMAD R13, R7, R2, RZ ;  /* 0x00000002070d7224 */ /* 0x000fe200078e02ff */
[----:B------:R-:W-:-:S03]  /*27ac0*/  IADD3 R2, -R2, RZ, RZ ;  /* 0x000000ff02027210 */ /* 0x000fc60007ffe1ff */
[----:B------:R-:W-:Y:S02]  /*27ad0*/  IMAD.MOV R8, RZ, RZ, -R13 ;  /* 0x000000ffff087224 */ /* 0x000fe400078e0a0d */
[----:B------:R-:W-:Y:S02]  /*27ae0*/  IMAD R6, R6, R2, R9 ;  /* 0x0000000206067224 */ /* 0x000fe400078e0209 */
[----:B------:R-:W-:Y:S01]  /*27af0*/  IMAD.MOV.U32 R2, RZ, RZ, RZ ;  /* 0x000000ffff027224 */ /* 0x000fe200078e00ff */
[----:B------:R-:W-:Y:S02]  /*27b00*/  VIADDMNMX R15, R8, UR5, R7, PT ;  /* 0x00000005080f7c46 */ /* 0x000fe4000b800107 */
[----:B------:R-:W-:Y:S02]  /*27b10*/  IABS R11, R6 ;  /* 0x00000006000b7213 */ /* 0x000fe40000000000 */
        /* <DEDUP_REMOVED lines=10> */
[----:B------:R-:W-:Y:S01]  /*27bc0*/  IMAD.HI.U32 R2, R3, R9, R2 ;  /* 0x0000000903027227 */ /* 0x000fe200078e0002 */
[----:B------:R-:W-:-:S05]  /*27bd0*/  IADD3 R3, RZ, -R10, RZ ;  /* 0x8000000aff037210 */ /* 0x000fca0007ffe0ff */
        /* <DEDUP_REMOVED lines=10> */
[----:B------:R-:W-:-:S06]  /*27c80*/  @P0 VIADD R2, R2, 0x1 ;  /* 0x0000000102020836 */ /* 0x000fcc0000000000 */
[----:B------:R-:W-:Y:S02]  /*27c90*/  @!P2 IADD3 R2, -R2, RZ, RZ ;  /* 0x000000ff0202a210 */ /* 0x000fe40007ffe1ff */
[----:B------:R-:W-:-:S04]  /*27ca0*/  @!P1 LOP3.LUT R2, RZ, R15, RZ, 0x33, !PT ;  /* 0x0000000fff029212 */ /* 0x000fc800078e33ff */
[----:B------:R-:W-:Y:S01]  /*27cb0*/  LOP3.LUT R17, RZ, R2, RZ, 0x33, !PT ;  /* 0x00000002ff117212 */ /* 0x000fe200078e33ff */
[----:B------:R-:W-:-:S04]  /*27cc0*/  IMAD R18, R2, R18, R3 ;  /* 0x0000001202127224 */ /* 0x000fc800078e0203 */
[----:B------:R-:W-:Y:S01]  /*27cd0*/  IMAD.IADD R17, R4, 0x1, R17 ;  /* 0x0000000104117824 */ /* 0x000fe200078e0211 */
[----:B------:R-:W-:Y:S06]  /*27ce0*/  BRA `(.L_x_2963) ;  /* 0x00000000000c7947 */ /* 0x000fec0003800000 */
.L_x_2958:
[----:B------:R-:W-:Y:S01]  /*27cf0*/  MOV R17, RZ ;  /* 0x000000ff00117202 */ /* 0x000fe20000000f00 */
[----:B------:R-:W-:Y:S02]  /*27d00*/  IMAD.U32 R16, RZ, RZ, UR6 ;  /* 0x00000006ff107e24 */ /* 0x000fe4000f8e00ff */
[----:B------:R-:W-:-:S07]  /*27d10*/  IMAD.MOV.U32 R18, RZ, RZ, RZ ;  /* 0x000000ffff127224 */ /* 0x000fce00078e00ff */
.L_x_2963:
[----:B------:R-:W-:-:S13]  /*27d20*/  ISETP.NE.AND P0, PT, R5, RZ, PT ;  /* 0x000000ff0500720c */ /* 0x000fda0003f05270 */
[----:B------:R-:W0:Y:S01]  /*27d30*/  @!P0 S2R R3, SR_CgaCtaId ;  /* 0x0000000000038919 */ /* 0x000e220000008800 */
[----:B------:R-:W-:-:S04]  /*27d40*/  @!P0 MOV R2, 0x400 ;  /* 0x0000040000028802 */ /* 0x000fc80000000f00 */
[----:B0-----:R-:W-:-:S05]  /*27d50*/  @!P0 LEA R2, R3, R2, 0x18 ;  /* 0x0000000203028211 */ /* 0x001fca00078ec0ff */
[----:B------:R1:W-:Y:S01]  /*27d60*/  @!P0 STS.128 [R2+0x388d0], R16 ;  /* 0x0388d01002008388 */ /* 0x0003e20000000c00 */
[----:B------:R-:W-:Y:S06]  /*27d70*/  BAR.ARV 0x5, 0x180 ;  /* 0x0146000000007b1d */ /* 0x000fec0000002000 */
.L_x_2956:
        /* <DEDUP_REMOVED lines=12> */
[----:B------:R-:W-:Y:S01]  /*27e40*/  MOV R30, 0x1 ;  /* 0x00000001001e7802 */ /* 0x000fe20000000f00 */
[----:B------:R-:W-:Y:S01]  /*27e50*/  IMAD.MOV.U32 R28, RZ, RZ, RZ ;  /* 0x000000ffff1c7224 */ /* 0x000fe200078e00ff */
[----:B------:R-:W-:Y:S01]  /*27e60*/  LOP3.LUT R3, R36, 0x1f8, RZ, 0xc0, !PT ;  /* 0x000001f824037812 */ /* 0x000fe200078ec0ff */
[----:B------:R-:W-:Y:S01]  /*27e70*/  IMAD.SHL.U32 R34, R2, 0x8, RZ ;  /* 0x0000000802227824 */ /* 0x000fe200078e00ff */
[----:B------:R-:W-:Y:S01]  /*27e80*/  SHF.R.U32.HI R2, RZ, 0x3, R2 ;  /* 0x00000003ff027819 */ /* 0x000fe20000011602 */
[----:B------:R-:W-:Y:S01]  /*27e90*/  IMAD.MOV.U32 R27, RZ, RZ, RZ ;  /* 0x000000ffff1b7224 */ /* 0x000fe200078e00ff */
[----:B------:R-:W-:Y:S01]  /*27ea0*/  LOP3.LUT R3, R3, 0x38, R0, 0x78, !PT ;  /* 0x0000003803037812 */ /* 0x000fe200078e7800 */
[----:B------:R-:W-:Y:S01]  /*27eb0*/  IMAD.SHL.U32 R0, R0, 0x10, RZ ;  /* 0x0000001000007824 */ /* 0x000fe200078e00ff */
[----:B------:R-:W-:Y:S01]  /*27ec0*/  LOP3.LUT R36, R36, 0x38, RZ, 0xc0, !PT ;  /* 0x0000003824247812 */ /* 0x000fe200078ec0ff */
[----:B------:R-:W-:Y:S01]  /*27ed0*/  IMAD.MOV.U32 R29, RZ, RZ, 0x1 ;  /* 0x00000001ff1d7424 */ /* 0x000fe200078e00ff */
[----:B------:R-:W-:Y:S01]  /*27ee0*/  LOP3.LUT R34, R3, 0x200, R34, 0xf8, !PT ;  /* 0x0000020003227812 */ /* 0x000fe200078ef822 */
[----:B------:R-:W-:Y:S01]  /*27ef0*/  ULDC.64 UR38, c[0x0][0x198] ;  /* 0x0000660000267ab9 */ /* 0x000fe20000000a00 */
[----:B------:R-:W-:Y:S01]  /*27f00*/  LOP3.LUT R0, R2, 0x70, R0, 0xf8, !PT ;  /* 0x0000007002007812 */ /* 0x000fe200078ef800 */
[----:B------:R-:W-:Y:S01]  /*27f10*/  ULOP3.LUT UR37, UR60, 0x2, URZ, 0xfc, !UPT ;  /* 0x000000023c257892 */ /* 0x000fe2000f8efc3f */
[C---:B------:R-:W-:Y:S01]  /*27f20*/  LOP3.LUT R3, R36.reuse, 0x40, RZ, 0xfc, !PT ;  /* 0x0000004024037812 */ /* 0x040fe200078efcff */
[----:B------:R-:W-:Y:S01]  /*27f30*/  ULDC UR36, c[0x0][0xc] ;  /* 0x0000030000247ab9 */ /* 0x000fe20000000800 */
[C---:B------:R-:W-:Y:S01]  /*27f40*/  LOP3.LUT R2, R36.reuse, 0x80, RZ, 0xfc, !PT ;  /* 0x0000008024027812 */ /* 0x040fe200078efcff */
[----:B0-----:R-:W-:Y:S01]  /*27f50*/  ULEA UR4, UR5, UR4, 0x18 ;  /* 0x0000000405047291 */ /* 0x001fe2000f8ec03f */
[----:B------:R-:W-:-:S05]  /*27f60*/  LOP3.LUT R0, R36, 0xc0, RZ, 0xfc, !PT ;  /* 0x000000c024007812 */ /* 0x000fca00078efcff */
[----:B------:R-:W-:-:S05]  /*27f70*/  MOV R22, UR4 ;  /* 0x0000000400167c02 */ /* 0x000fca0008000f00 */
[----:B--2---:R-:W-:-:S07]  /*27f80*/  IMAD R37, R34, 0x2, R22 ;  /* 0x0000000222257824 */ /* 0x004fce00078e0216 */
.L_x_3073:
        /* <DEDUP_REMOVED lines=48> */
[----:B------:R-:W-:Y:S01]  /*28290*/  IMAD.U32 R7, RZ, RZ, UR4 ;  /* 0x00000004ff077e24 */ /* 0x000fe2000f8e00ff */
[----:B---3--:R0:W-:Y:S01]  /*282a0*/  STL [R1+0x1c], R8 ;  /* 0x00001c0801007387 */ /* 0x0081e20000100800 */
[----:B------:R-:W-:-:S03]  /*282b0*/  IMAD.MOV.U32 R10, RZ, RZ, R8 ;  /* 0x000000ffff0a7224 */ /* 0x000fc600078e0008 */
[----:B--2---:R0:W-:Y:S01]  /*282c0*/  STL [R1+0x10], R11 ;  /* 0x0000100b01007387 */ /* 0x0041e20000100800 */
[----:B------:R-:W-:Y:S05]  /*282d0*/  @P2 BRA `(.L_x_2965) ;  /* 0x0000000000182947 */ /* 0x000fea0003800000 */
[----:B------:R-:W-:Y:S05]  /*282e0*/  @!P0 BRA `(.L_x_2965) ;  /* 0x0000000000148947 */ /* 0x000fea0003800000 */
[----:B------:R-:W-:Y:S02]  /*282f0*/  ULDC.64 UR4, c[0x0][0x208] ;  /* 0x0000820000047ab9 */ /* 0x000fe40000000a00 */
[----:B------:R-:W2:Y:S04]  /*28300*/  LDG.E R9, desc[UR4][R2.64] ;  /* 0x0000000402097981 */ /* 0x000ea8000c1e1900 */
[----:B0-----:R-:W2:Y:S02]  /*28310*/  LDG.E R8, desc[UR4][R2.64+0x4] ;  /* 0x0000040402087981 */ /* 0x001ea4000c1e1900 */
[----:B--2---:R-:W-:-:S05]  /*28320*/  IMAD.IADD R10, R8, 0x1, -R9 ;  /* 0x00000001080a7824 */ /* 0x004fca00078e0a09 */
[----:B------:R1:W-:Y:S02]  /*28330*/  STL [R1+0x1c], R10 ;  /* 0x00001c0a01007387 */ /* 0x0003e40000100800 */
.L_x_2965:
[----:B------:R-:W-:Y:S01]  /*28340*/  ULDC.64 UR4, c[0x0][0xa20] ;  /* 0x0002880000047ab9 */ /* 0x000fe20000000a00 */
[----:B------:R-:W-:Y:S01]  /*28350*/  IMAD.MOV.U32 R33, RZ, RZ, R31 ;  /* 0x000000ffff217224 */ /* 0x000fe200078e001f */
[----:B------:R-:W-:-:S04]  /*28360*/  ISETP.NE.U32.AND P0, PT, RZ, UR4, PT ;  /* 0x00000004ff007c0c */ /* 0x000fc8000bf05070 */
[----:B------:R-:W-:-:S13]  /*28370*/  ISETP.NE.AND.EX P0, PT, RZ, UR5, PT, P0 ;  /* 0x00000005ff007c0c */ /* 0x000fda000bf05300 */
[----:B------:R-:W-:Y:S05]  /*28380*/  @!P0 BRA `(.L_x_2966) ;  /* 0x0000000000148947 */ /* 0x000fea0003800000 */
[----:B------:R-:W-:Y:S01]  /*28390*/  IADD3 R2, P0, R24, UR4, RZ ;  /* 0x0000000418027c10 */ /* 0x000fe2000ff1e0ff */
[----:B------:R-:W-:-:S03]  /*283a0*/  ULDC.64 UR6, c[0x0][0x208] ;  /* 0x0000820000067ab9 */ /* 0x000fc60000000a00 */
[----:B------:R-:W-:-:S05]  /*283b0*/  IADD3.X R3, R25, UR5, RZ, P0, !PT ;  /* 0x0000000519037c10 */ /* 0x000fca00087fe4ff */
[----:B------:R2:W5:Y:S01]  /*283c0*/  LDG.E R7, desc[UR6][R2.64] ;  /* 0x0000000602077981 */ /* 0x000562000c1e1900 */
[----:B------:R-:W-:Y:S05]  /*283d0*/  BRA `(.L_x_2967) ;  /* 0x0000000000287947 */ /* 0x000fea0003800000 */
.L_x_2966:
[----:B------:R-:W-:Y:S02]  /*283e0*/  ULDC.64 UR4, c[0x0][0xa08] ;  /* 0x0002820000047ab9 */ /* 0x000fe40000000a00 */
[----:B------:R-:W-:-:S04]  /*283f0*/  ISETP.NE.U32.AND P0, PT, RZ, UR4, PT ;  /* 0x00000004ff007c0c */ /* 0x000fc8000bf05070 */
[----:B------:R-:W-:-:S13]  /*28400*/  ISETP.NE.AND.EX P0, PT, RZ, UR5, PT, P0 ;  /* 0x00000005ff007c0c */ /* 0x000fda000bf05300 */
[----:B------:R-:W-:Y:S05]  /*28410*/  @!P0 BRA `(.L_x_2967) ;  /* 0x0000000000188947 */ /* 0x000fea0003800000 */
[----:B------:R-:W2:Y:S01]  /*28420*/  LDC.64 R2, c[0x0][0xa08] ;  /* 0x00028200ff027b82 */ /* 0x000ea20000000a00 */
[----:B------:R-:W-:Y:S01]  /*28430*/  ULDC.64 UR4, c[0x0][0x208] ;  /* 0x0000820000047ab9 */ /* 0x000fe20000000a00 */
[----:B--2---:R-:W-:-:S05]  /*28440*/  IMAD.WIDE R2, R33, 0x4, R2 ;  /* 0x0000000421027825 */ /* 0x004fca00078e0202 */
[----:B------:R-:W2:Y:S04]  /*28450*/  LDG.E R7, desc[UR4][R2.64] ;  /* 0x0000000402077981 */ /* 0x000ea8000c1e1900 */
[----:B0-----:R-:W2:Y:S02]  /*28460*/  LDG.E R8, desc[UR4][R2.64+0x4] ;  /* 0x0000040402087981 */ /* 0x001ea4000c1e1900 */
[----:B--2---:R-:W-:-:S07]  /*28470*/  IADD3 R7, -R7, R8, RZ ;  /* 0x0000000807077210 */ /* 0x004fce0007ffe1ff */
.L_x_2967:
[----:B------:R-:W-:Y:S01]  /*28480*/  ULDC.64 UR4, c[0x0][0x208] ;  /* 0x0000820000047ab9 */ /* 0x000fe20000000a00 */
[----:B--2---:R-:W2:Y:S01]  /*28490*/  LDC R3, c[0x0][0x448] ;  /* 0x00011200ff037b82 */ /* 0x004ea20000000800 */
[----:B------:R-:W3:Y:S04]  /*284a0*/  @P1 LDG.E R2, desc[UR4][R4.64] ;  /* 0x0000000404021981 */ /* 0x000ee8000c1e1900 */
[----:B------:R-:W3:Y:S01]  /*284b0*/  @P1 LDG.E R9, desc[UR4][R4.64+0x4] ;  /* 0x0000040404091981 */ /* 0x000ee2000c1e1900 */
[----:B-----5:R-:W-:Y:S01]  /*284c0*/  IMAD.IADD R7, R7, 0x1, -R11 ;  /* 0x0000000107077824 */ /* 0x020fe200078e0a0b */
[----:B------:R-:W-:Y:S01]  /*284d0*/  BSSY B0, `(.L_x_2968) ;  /* 0x00001a3000007945 */ /* 0x000fe20003800000 */
[----:B--2---:R-:W-:-:S13]  /*284e0*/  ISETP.NE.AND P0, PT, R3, 0x1, PT ;  /* 0x000000010300780c */ /* 0x004fda0003f05270 */
[----:B0-----:R-:W0:Y:S08]  /*284f0*/  @P0 LDC R8, c[0x0][0x44c] ;  /* 0x00011300ff080b82 */ /* 0x001e300000000800 */
[----:B------:R-:W2:Y:S01]  /*28500*/  @P0 LDC R3, c[0x0][0x450] ;  /* 0x00011400ff030b82 */ /* 0x000ea20000000800 */
[----:B---3--:R-:W-:Y:S02]  /*28510*/  @P1 IMAD.IADD R6, R9, 0x1, -R2 ;  /* 0x0000000109061824 */ /* 0x008fe400078e0a02 */
[----:B------:R-:W-:-:S02]  /*28520*/  IMAD.SHL.U32 R9, R17, 0x80, RZ ;  /* 0x0000008011097824 */ /* 0x000fc400078e00ff */
[----:B------:R-:W-:Y:S02]  /*28530*/  IMAD.IADD R5, R7, 0x1, R6 ;  /* 0x0000000107057824 */ /* 0x000fe400078e0206 */
[----:B------:R-:W-:Y:S02]  /*28540*/  VIADD R9, R9, 0x7f ;  /* 0x0000007f09097836 */ /* 0x000fe40000000000 */
[----:B------:R-:W-:Y:S01]  /*28550*/  VIADD R2, R5, 0x4f ;  /* 0x0000004f05027836 */ /* 0x000fe20000000000 */
[----:B------:R3:W-:Y:S01]  /*28560*/  STL [R1+0xc], R5 ;  /* 0x00000c0501007387 */ /* 0x0007e20000100800 */
[----:B0-----:R-:W-:Y:S01]  /*28570*/  @P0 IMAD.HI.U32 R8, R9, R8, RZ ;  /* 0x0000000809080227 */ /* 0x001fe200078e00ff */
[----:B------:R-:W-:-:S03]  /*28580*/  MOV R4, R9 ;  /* 0x0000000900047202 */ /* 0x000fc60000000f00 */
[----:B------:R-:W-:Y:S01]  /*28590*/  IMAD.HI R2, R2, 0x66666667, RZ ;  /* 0x6666666702027827 */ /* 0x000fe200078e02ff */
[----:B--2---:R-:W-:-:S04]  /*285a0*/  @P0 SHF.R.U32.HI R4, RZ, R3, R8 ;  /* 0x00000003ff040219 */ /* 0x004fc80000011608 */
[----:B------:R-:W-:-:S04]  /*285b0*/  SHF.R.U32.HI R3, RZ, 0x1f, R2 ;  /* 0x0000001fff037819 */ /* 0x000fc80000011602 */
[----:B------:R-:W-:Y:S02]  /*285c0*/  LEA.HI.SX32 R3, R2, R3, 0x1b ;  /* 0x0000000302037211 */ /* 0x000fe400078fdaff */
[----:B------:R-:W-:-:S04]  /*285d0*/  IADD3 R2, R5, 0x50, -R10 ;  /* 0x0000005005027810 */ /* 0x000fc80007ffe80a */
[----:B------:R-:W-:-:S05]  /*285e0*/  IADD3 R4, R2, R4, RZ ;  /* 0x0000000402047210 */ /* 0x000fca0007ffe0ff */
[----:B------:R-:W-:-:S05]  /*285f0*/  IMAD.HI R4, R4, 0x66666667, RZ ;  /* 0x6666666704047827 */ /* 0x000fca00078e02ff */
[----:B---3--:R-:W-:-:S04]  /*28600*/  SHF.R.U32.HI R5, RZ, 0x1f, R4 ;  /* 0x0000001fff057819 */ /* 0x008fc80000011604 */
[----:B------:R-:W-:-:S04]  /*28610*/  LEA.HI.SX32 R4, R4, R5, 0x1b ;  /* 0x0000000504047211 */ /* 0x000fc800078fdaff */
[----:B------:R-:W-:-:S05]  /*28620*/  VIMNMX R4, R3, R4, PT ;  /* 0x0000000403047248 */ /* 0x000fca0003fe0100 */
[--C-:B------:R-:W-:Y:S02]  /*28630*/  IMAD R5, R4, 0x50, -R7.reuse ;  /* 0x0000005004057824 */ /* 0x100fe400078e0a07 */
[----:B------:R-:W-:-:S03]  /*28640*/  IMAD.MOV R7, RZ, RZ, -R7 ;  /* 0x000000ffff077224 */ /* 0x000fc600078e0a07 */
[----:B------:R-:W-:Y:S02]  /*28650*/  VIMNMX R4, R5, R6, PT ;  /* 0x0000000605047248 */ /* 0x000fe40003fe0100 */
[----:B------:R-:W-:-:S04]  /*28660*/  VIMNMX R7, RZ, R7, !PT ;  /* 0x00000007ff077248 */ /* 0x000fc80007fe0100 */
        /* <DEDUP_REMOVED lines=18> */
.L_x_3177:
[----:B--2---:R-:W-:Y:S02]  /*28790*/  ISETP.NE.AND P0, PT, R14, RZ, PT ;  /* 0x000000ff0e00720c */ /* 0x004fe40003f05270 */
[----:B------:R-:W-:-:S11]  /*287a0*/  PLOP3.LUT P6, PT, PT, PT, PT, 0x8, 0x0 ;  /* 0x000000000000781c */ /* 0x000fd60003fce170 */
[----:B------:R-:W-:Y:S05]  /*287b0*/  @P0 BRA `(.L_x_2971) ;  /* 0x00000000000c0947 */ /* 0x000fea0003800000 */
[----:B------:R-:W-:-:S03]  /*287c0*/  UMOV UR4, 0xffffffff ;  /* 0xffffffff00047882 */ /* 0x000fc60000000000 */
[----:B------:R-:W-:Y:S05]  /*287d0*/  BRA.DIV UR4, `(.L_x_2972) ;  /* 0x0000007e04c47947 */ /* 0x000fea000b800000 */
[----:B------:R-:W-:-:S13]  /*287e0*/  ELECT P6, URZ, PT ;  /* 0x00000000003f782f */ /* 0x000fda00038c0000 */
.L_x_2971:
        /* <DEDUP_REMOVED lines=9> */
.L_x_3180:
[----:B------:R-:W-:Y:S05]  /*28880*/  BSYNC B1 ;  /* 0x0000000000017941 */ /* 0x000fea0003800000 */
.L_x_2973:
[----:B------:R-:W-:Y:S04]  /*28890*/  BSSY B1, `(.L_x_2975) ;  /* 0x00000aa000017945 */ /* 0x000fe80003800000 */
[----:B------:R-:W-:Y:S05]  /*288a0*/  @!P6 BRA `(.L_x_2976) ;  /* 0x0000000800a0e947 */ /* 0x000fea0003800000 */
[----:B------:R-:W-:Y:S01]  /*288b0*/  IMAD R11, R28, 0x8, R22 ;  /* 0x000000081c0b7824 */ /* 0x000fe200078e0216 */
[----:B-1----:R-:W-:Y:S01]  /*288c0*/  SHF.L.U32 R10, R30, 0x1f, RZ ;  /* 0x0000001f1e0a7819 */ /* 0x002fe200000006ff */
[----:B------:R-:W1:Y:S01]  /*288d0*/  S2R R8, SR_TID.X ;  /* 0x0000000000087919 */ /* 0x000e620000002100 */
[----:B------:R-:W-:Y:S02]  /*288e0*/  BSSY B2, `(.L_x_2977) ;  /* 0x0000005000027945 */ /* 0x000fe40003800000 */
[----:B------:R-:W2:Y:S01]  /*288f0*/  SYNCS.PHASECHK.TRANS64.TRYWAIT P0, [R11+URZ+0x388a0], R10 ;  /* 0x0388a00a0b0075a7 */ /* 0x000ea2000800017f */
[----:B-1----:R-:W-:-:S04]  /*28900*/  LOP3.LUT R8, R8, 0x7f, RZ, 0xc0, !PT ;  /* 0x0000007f08087812 */ /* 0x002fc800078ec0ff */
[----:B------:R-:W-:Y:S01]  /*28910*/  ISETP.NE.AND P1, PT, R8, RZ, PT ;  /* 0x000000ff0800720c */ /* 0x000fe20003f25270 */
[----:B--2---:R-:W-:-:S12]  /*28920*/  @!P0 BRA `(.L_x_2978) ;  /* 0x0000007c00a48947 */ /* 0x004fd80003800000 */
.L_x_3181:
[----:B------:R-:W-:Y:S05]  /*28930*/  BSYNC B2 ;  /* 0x0000000000027941 */ /* 0x000fea0003800000 */
.L_x_2977:
[----:B------:R-:W-:Y:S04]  /*28940*/  BSSY B2, `(.L_x_2979) ;  /* 0x0000009000027945 */ /* 0x000fe80003800000 */
[----:B------:R-:W-:Y:S05]  /*28950*/  @P1 BRA `(.L_x_2980) ;  /* 0x00000000001c1947 */ /* 0x000fea0003800000 */
[----:B------:R-:W2:Y:S01]  /*28960*/  S2R R8, SR_TID.X ;  /* 0x0000000000087919 */ /* 0x000ea20000002100 */
[----:B0-----:R-:W-:-:S04]  /*28970*/  IMAD.MOV.U32 R7, RZ, RZ, 0xa000 ;  /* 0x0000a000ff077424 */ /* 0x001fc800078e00ff */
[----:B------:R3:W-:Y:S01]  /*28980*/  SYNCS.ARRIVE.TRANS64 RZ, [R11+URZ+0x38890], R7 ;  /* 0x038890070bff79a7 */ /* 0x0007e2000800003f */
[----:B--2---:R-:W-:-:S04]  /*28990*/  LOP3.LUT R8, R8, 0x1f, RZ, 0xc0, !PT ;  /* 0x0000001f08087812 */ /* 0x004fc800078ec0ff */
[----:B------:R-:W-:-:S13]  /*289a0*/  ISETP.NE.AND P0, PT, R8, RZ, PT ;  /* 0x000000ff0800720c */ /* 0x000fda0003f05270 */
[----:B---3--:R-:W-:Y:S05]  /*289b0*/  @!P0 BRA `(.L_x_2980) ;  /* 0x0000000000048947 */ /* 0x008fea0003800000 */
[----:B------:R-:W-:Y:S01]  /*289c0*/  BPT.TRAP 0x1 ;  /* 0x000000040000795c */ /* 0x000fe20000300000 */
.L_x_2980:
[----:B------:R-:W-:Y:S05]  /*289d0*/  BSYNC B2 ;  /* 0x0000000000027941 */ /* 0x000fea0003800000 */
.L_x_2979:
[----:B------:R-:W-:Y:S01]  /*289e0*/  MOV R21, RZ ;  /* 0x000000ff00157202 */ /* 0x000fe20000000f00 */
[----:B------:R-:W-:Y:S01]  /*289f0*/  IMAD R8, R5, 0x50, R0 ;  /* 0x0000005005087824 */ /* 0x000fe200078e0200 */
[----:B------:R-:W-:Y:S01]  /*28a00*/  UIADD3 UR4, UP0, UR38, 0x570, URZ ;  /* 0x0000057026047890 */ /* 0x000fe2000ff1e03f */
[----:B------:R-:W-:Y:S01]  /*28a10*/  IMAD R9, R28, 0xa000, R22 ;  /* 0x0000a0001c097824 */ /* 0x000fe200078e0216 */
[----:B------:R-:W-:Y:S01]  /*28a20*/  R2UR UR10, R21 ;  /* 0x00000000150a72ca */ /* 0x000fe200000e0000 */
[----:B------:R-:W-:Y:S01]  /*28a30*/  VIADD R8, R8, 0xffffffb0 ;  /* 0xffffffb008087836 */ /* 0x000fe20000000000 */
[----:B------:R-:W-:Y:S01]  /*28a40*/  PLOP3.LUT P0, PT, PT, PT, PT, 0x80, 0x0 ;  /* 0x000000000000781c */ /* 0x000fe20003f0f070 */
[----:B0-----:R-:W-:Y:S01]  /*28a50*/  VIADD R7, R11, 0x38890 ;  /* 0x000388900b077836 */ /* 0x001fe20000000000 */
[----:B------:R-:W-:Y:S01]  /*28a60*/  UIADD3.X UR5, URZ, UR39, URZ, UP0, !UPT ;  /* 0x000000273f057290 */ /* 0x000fe200087fe43f */
[----:B------:R-:W-:Y:S01]  /*28a70*/  VIADD R12, R9, 0x24400 ;  /* 0x00024400090c7836 */ /* 0x000fe20000000000 */
[----:B------:R-:W-:Y:S01]  /*28a80*/  UMOV UR6, 0x0 ;  /* 0x0000000000067882 */ /* 0x000fe20000000000 */
[----:B------:R-:W-:-:S09]  /*28a90*/  UMOV UR7, 0x12f00000 ;  /* 0x12f0000000077882 */ /* 0x000fd20000000000 */
.L_x_2981:
        /* <DEDUP_REMOVED lines=16> */
.L_x_2982:
        /* <DEDUP_REMOVED lines=16> */
.L_x_2983:
        /* <DEDUP_REMOVED lines=16> */
.L_x_2984:
        /* <DEDUP_REMOVED lines=13> */
.L_x_3182:
[----:B------:R-:W-:Y:S05]  /*28e70*/  BSYNC B2 ;  /* 0x0000000000027941 */ /* 0x000fea0003800000 */
.L_x_2985:
[----:B------:R-:W-:Y:S01]  /*28e80*/  BSSY B2, `(.L_x_2987) ;  /* 0x000000b000027945 */ /* 0x000fe20003800000 */
[----:B------:R-:W-:Y:S02]  /*28e90*/  IMAD.MOV.U32 R12, RZ, RZ, 0x0 ;  /* 0x00000000ff0c7424 */ /* 0x000fe400078e00ff */
[----:B------:R-:W-:Y:S01]  /*28ea0*/  IMAD.MOV.U32 R13, RZ, RZ, 0x12f00000 ;  /* 0x12f00000ff0d7424 */ /* 0x000fe200078e00ff */
[----:B------:R-:W-:Y:S06]  /*28eb0*/  @P1 BRA `(.L_x_2988) ;  /* 0x00000000001c1947 */ /* 0x000fec0003800000 */
[----:B------:R-:W2:Y:S01]  /*28ec0*/  S2R R26, SR_TID.X ;  /* 0x00000000001a7919 */ /* 0x000ea20000002100 */
[----:B------:R-:W-:-:S04]  /*28ed0*/  MOV R7, 0xa000 ;  /* 0x0000a00000077802 */ /* 0x000fc80000000f00 */
[----:B------:R3:W-:Y:S01]  /*28ee0*/  SYNCS.ARRIVE.TRANS64 RZ, [R11+URZ+0x388b0], R7 ;  /* 0x0388b0070bff79a7 */ /* 0x0007e2000800003f */
[----:B--2---:R-:W-:-:S04]  /*28ef0*/  LOP3.LUT R26, R26, 0x1f, RZ, 0xc0, !PT ;  /* 0x0000001f1a1a7812 */ /* 0x004fc800078ec0ff */
[----:B------:R-:W-:-:S13]  /*28f00*/  ISETP.NE.AND P0, PT, R26, RZ, PT ;  /* 0x000000ff1a00720c */ /* 0x000fda0003f05270 */
[----:B---3--:R-:W-:Y:S05]  /*28f10*/  @!P0 BRA `(.L_x_2988) ;  /* 0x0000000000048947 */ /* 0x008fea0003800000 */
[----:B------:R-:W-:Y:S01]  /*28f20*/  BPT.TRAP 0x1 ;  /* 0x000000040000795c */ /* 0x000fe20000300000 */
.L_x_2988:
[----:B------:R-:W-:Y:S05]  /*28f30*/  BSYNC B2 ;  /* 0x0000000000027941 */ /* 0x000fea0003800000 */
.L_x_2987:
[----:B------:R-:W-:Y:S01]  /*28f40*/  R2UR UR10, R21 ;  /* 0x00000000150a72ca */ /* 0x000fe200000e0000 */
[----:B------:R-:W-:Y:S01]  /*28f50*/  UIADD3 UR4, UP0, UR38, 0x670, URZ ;  /* 0x0000067026047890 */ /* 0x000fe2000ff1e03f */
[----:B------:R-:W-:Y:S01]  /*28f60*/  R2UR UR6, R12 ;  /* 0x000000000c0672ca */ /* 0x000fe200000e0000 */
[----:B01----:R-:W-:Y:S01]  /*28f70*/  VIADD R11, R11, 0x388b0 ;  /* 0x000388b00b0b7836 */ /* 0x003fe20000000000 */
[----:B------:R-:W-:Y:S01]  /*28f80*/  R2UR UR7, R13 ;  /* 0x000000000d0772ca */ /* 0x000fe200000e0000 */
[----:B------:R-:W-:Y:S01]  /*28f90*/  VIADD R7, R9, 0x400 ;  /* 0x0000040009077836 */ /* 0x000fe20000000000 */
[----:B------:R-:W-:Y:S01]  /*28fa0*/  PLOP3.LUT P0, PT, PT, PT, PT, 0x80, 0x0 ;  /* 0x000000000000781c */ /* 0x000fe20003f0f070 */
[----:B------:R-:W-:-:S12]  /*28fb0*/  UIADD3.X UR5, URZ, UR39, URZ, UP0, !UPT ;  /* 0x000000273f057290 */ /* 0x000fd800087fe43f */
.L_x_2989:
        /* <DEDUP_REMOVED lines=15> */
.L_x_2990:
        /* <DEDUP_REMOVED lines=15> */
.L_x_2991:
        /* <DEDUP_REMOVED lines=15> */
.L_x_2992:
        /* <DEDUP_REMOVED lines=10> */
.L_x_2976:
[----:B------:R-:W-:Y:S05]  /*29330*/  BSYNC B1 ;  /* 0x0000000000017941 */ /* 0x000fea0003800000 */
.L_x_2975:
        /* <DEDUP_REMOVED lines=9> */
.L_x_3011:
[----:B------:R-:W-:Y:S05]  /*293d0*/  YIELD ;  /* 0x0000000000007946 */ /* 0x000fea0003800000 */
[----:B------:R-:W-:Y:S04]  /*293e0*/  BSSY B1, `(.L_x_2993) ;  /* 0x00000a9000017945 */ /* 0x000fe80003800000 */
[----:B------:R-:W-:Y:S05]  /*293f0*/  @!P6 BRA `(.L_x_2994) ;  /* 0x00000008009ce947 */ /* 0x000fea0003800000 */
[----:B-1----:R-:W-:Y:S01]  /*29400*/  LEA R10, R28, R22, 0x3 ;  /* 0x000000161c0a7211 */ /* 0x002fe200078e18ff */
[----:B------:R-:W1:Y:S01]  /*29410*/  S2R R5, SR_TID.X ;  /* 0x0000000000057919 */ /* 0x000e620000002100 */
[----:B------:R-:W-:Y:S01]  /*29420*/  SHF.L.U32 R9, R30, 0x1f, RZ ;  /* 0x0000001f1e097819 */ /* 0x000fe200000006ff */
[----:B------:R-:W-:Y:S03]  /*29430*/  BSSY B2, `(.L_x_2995) ;  /* 0x0000005000027945 */ /* 0x000fe60003800000 */
[----:B------:R-:W2:Y:S01]  /*29440*/  SYNCS.PHASECHK.TRANS64.TRYWAIT P1, [R10+URZ+0x388a0], R9 ;  /* 0x0388a0090a0075a7 */ /* 0x000ea2000802017f */
[----:B-1----:R-:W-:-:S04]  /*29450*/  LOP3.LUT R5, R5, 0x7f, RZ, 0xc0, !PT ;  /* 0x0000007f05057812 */ /* 0x002fc800078ec0ff */
[----:B------:R-:W-:Y:S01]  /*29460*/  ISETP.NE.AND P2, PT, R5, RZ, PT ;  /* 0x000000ff0500720c */ /* 0x000fe20003f45270 */
[----:B--2---:R-:W-:-:S12]  /*29470*/  @!P1 BRA `(.L_x_2996) ;  /* 0x0000007000f89947 */ /* 0x004fd80003800000 */
.L_x_3183:
[----:B------:R-:W-:Y:S05]  /*29480*/  BSYNC B2 ;  /* 0x0000000000027941 */ /* 0x000fea0003800000 */
.L_x_2995:
        /* <DEDUP_REMOVED lines=9> */
.L_x_2998:
[----:B------:R-:W-:Y:S05]  /*29520*/  BSYNC B2 ;  /* 0x0000000000027941 */ /* 0x000fea0003800000 */
.L_x_2997:
        /* <DEDUP_REMOVED lines=11> */
.L_x_2999:
        /* <DEDUP_REMOVED lines=16> */
.L_x_3000:
        /* <DEDUP_REMOVED lines=16> */
.L_x_3001:
        /* <DEDUP_REMOVED lines=16> */
.L_x_3002:
        /* <DEDUP_REMOVED lines=13> */
.L_x_3184:
[----:B------:R-:W-:Y:S05]  /*299b0*/  BSYNC B2 ;  /* 0x0000000000027941 */ /* 0x000fea0003800000 */
.L_x_3003:
        /* <DEDUP_REMOVED lines=11> */
.L_x_3006:
[----:B------:R-:W-:Y:S05]  /*29a70*/  BSYNC B2 ;  /* 0x0000000000027941 */ /* 0x000fea0003800000 */
.L_x_3005:
        /* <DEDUP_REMOVED lines=8> */
.L_x_3007:
        /* <DEDUP_REMOVED lines=15> */
.L_x_3008:
        /* <DEDUP_REMOVED lines=15> */
.L_x_3009:
        /* <DEDUP_REMOVED lines=15> */
.L_x_3010:
        /* <DEDUP_REMOVED lines=10> */
.L_x_2994:
[----:B------:R-:W-:Y:S05]  /*29e70*/  BSYNC B1 ;  /* 0x0000000000017941 */ /* 0x000fea0003800000 */
.L_x_2993:
[C---:B------:R-:W-:Y:S01]  /*29e80*/  ISETP.GT.AND P2, PT, R11.reuse, R6, PT ;  /* 0x000000060b00720c */ /* 0x040fe20003f44270 */
[----:B------:R-:W-:Y:S01]  /*29e90*/  VIADD R28, R28, 0x1 ;  /* 0x000000011c1c7836 */ /* 0x000fe20000000000 */
[----:B------:R-:W-:-:S04]  /*29ea0*/  IADD3 R11, R11, -0x1, RZ ;  /* 0xffffffff0b0b7810 */ /* 0x000fc80007ffe0ff */
[----:B------:R-:W-:-:S04]  /*29eb0*/  ISETP.NE.AND P1, PT, R28, 0x2, PT ;  /* 0x000000021c00780c */ /* 0x000fc80003f25270 */
[----:B------:R-:W-:Y:S02]  /*29ec0*/  SEL R5, RZ, 0x1, P1 ;  /* 0x00000001ff057807 */ /* 0x000fe40000800000 */
[----:B------:R-:W-:Y:S02]  /*29ed0*/  SEL R28, R28, RZ, P1 ;  /* 0x000000ff1c1c7207 */ /* 0x000fe40000800000 */
[----:B------:R-:W-:Y:S01]  /*29ee0*/  LOP3.LUT R30, R30, R5, RZ, 0x3c, !PT ;  /* 0x000000051e1e7212 */ /* 0x000fe200078e3cff */
[----:B------:R-:W-:Y:S06]  /*29ef0*/  @P2 BRA `(.L_x_3011) ;  /* 0xfffffff400342947 */ /* 0x000fec000383ffff */
.L_x_2969:
[----:B------:R-:W-:Y:S05]  /*29f00*/  BSYNC B0 ;  /* 0x0000000000007941 */ /* 0x000fea0003800000 */
.L_x_2968:
[----:B------:R-:W2:Y:S01]  /*29f10*/  LDC R0, c[0x0][0x448] ;  /* 0x00011200ff007b82 */ /* 0x000ea20000000800 */
[----:B------:R-:W-:Y:S01]  /*29f20*/  LEA R5, R17, 0x7f, 0x7 ;  /* 0x0000007f11057811 */ /* 0x000fe200078e38ff */
[----:B------:R-:W-:Y:S05]  /*29f30*/  @!P0 WARPSYNC.ALL ;  /* 0x0000000000008948 */ /* 0x000fea0003800000 */
[----:B------:R-:W-:Y:S01]  /*29f40*/  BSSY B7, `(.L_x_3012) ;  /* 0x00003a7000077945 */ /* 0x000fe20003800000 */
[----:B------:R-:W-:Y:S01]  /*29f50*/  @!P0 BAR.SYNC.DEFER_BLOCKING 0xc, 0x180 ;  /* 0x0306000000008b1d */ /* 0x000fe20000010000 */
[----:B--2---:R-:W-:-:S13]  /*29f60*/  ISETP.NE.AND P1, PT, R0, 0x1, PT ;  /* 0x000000010000780c */ /* 0x004fda0003f25270 */
[----:B------:R-:W0:Y:S08]  /*29f70*/  @P1 LDC R4, c[0x0][0x44c] ;  /* 0x00011300ff041b82 */ /* 0x000e300000000800 */
[----:B------:R-:W2:Y:S01]  /*29f80*/  @P1 LDC R0, c[0x0][0x450] ;  /* 0x00011400ff001b82 */ /* 0x000ea20000000800 */
[----:B0-----:R-:W-:-:S05]  /*29f90*/  @P1 IMAD.HI.U32 R7, R5, R4, RZ ;  /* 0x0000000405071227 */ /* 0x001fca00078e00ff */
[----:B--2---:R-:W-:-:S05]  /*29fa0*/  @P1 SHF.R.U32.HI R5, RZ, R0, R7 ;  /* 0x00000000ff051219 */ /* 0x004fca0000011607 */
[----:B------:R-:W-:-:S04]  /*29fb0*/  IMAD.IADD R5, R2, 0x1, R5 ;  /* 0x0000000102057824 */ /* 0x000fc800078e0205 */
[----:B------:R-:W-:-:S05]  /*29fc0*/  IMAD.HI R5, R5, 0x66666667, RZ ;  /* 0x6666666705057827 */ /* 0x000fca00078e02ff */
[----:B------:R-:W-:-:S04]  /*29fd0*/  SHF.R.U32.HI R0, RZ, 0x1f, R5 ;  /* 0x0000001fff007819 */ /* 0x000fc80000011605 */
        /* <DEDUP_REMOVED lines=11> */
[----:B------:R-:W2:Y:S01]  /*2a090*/  LDC.64 R2, c[0x0][0xc60] ;  /* 0x00031800ff027b82 */ /* 0x000ea20000000a00 */
[----:B------:R-:W0:Y:S01]  /*2a0a0*/  FLO.U32 R0, UR4 ;  /* 0x0000000400007d00 */ /* 0x000e2200080e0000 */
[----:B------:R-:W-:Y:S01]  /*2a0b0*/  ULDC.64 UR6, c[0x0][0x208] ;  /* 0x0000820000067ab9 */ /* 0x000fe20000000a00 */
[----:B0-----:R-:W-:-:S06]  /*2a0c0*/  ISETP.EQ.U32.AND P0, PT, R0, R5, PT ;  /* 0x000000050000720c */ /* 0x001fcc0003f02070 */
[----:B------:R-:W2:Y:S07]  /*2a0d0*/  POPC R5, UR4 ;  /* 0x0000000400057d09 */ /* 0x000eae0008000000 */
[----:B--2---:R-:W2:Y:S01]  /*2a0e0*/  @P0 ATOMG.E.ADD.STRONG.GPU PT, R3, desc[UR6][R2.64], R5 ;  /* 0x00000005020309a8 */ /* 0x004ea200081ee1c6 */
[----:B------:R-:W0:Y:S02]  /*2a0f0*/  S2R R4, SR_LTMASK ;  /* 0x0000000000047919 */ /* 0x000e240000003900 */
[----:B0-----:R-:W-:-:S04]  /*2a100*/  LOP3.LUT R4, R4, UR4, RZ, 0xc0, !PT ;  /* 0x0000000404047c12 */ /* 0x001fc8000f8ec0ff */
[----:B------:R-:W0:Y:S01]  /*2a110*/  POPC R7, R4 ;  /* 0x0000000400077309 */ /* 0x000e220000000000 */
[----:B--2---:R-:W0:Y:S02]  /*2a120*/  SHFL.IDX PT, R0, R3, R0, 0x1f ;  /* 0x00001f0003007589 */ /* 0x004e2400000e0000 */
[----:B0-----:R-:W-:Y:S01]  /*2a130*/  IADD3 R16, R0, UR36, R7 ;  /* 0x0000002400107c10 */ /* 0x001fe2000fffe007 */
[----:B------:R-:W-:Y:S06]  /*2a140*/  BRA `(.L_x_3014) ;  /* 0x0000003800187947 */ /* 0x000fec0003800000 */
.L_x_3013:
        /* <DEDUP_REMOVED lines=13> */
[----:B------:R-:W-:Y:S02]  /*2a220*/  IMAD.U32 R7, RZ, RZ, UR9 ;  /* 0x00000009ff077e24 */ /* 0x000fe4000f8e00ff */
[----:B-1----:R-:W-:-:S02]  /*2a230*/  IMAD.U32 R10, RZ, RZ, UR4 ;  /* 0x00000004ff0a7e24 */ /* 0x002fc4000f8e00ff */
[----:B------:R-:W-:Y:S02]  /*2a240*/  IMAD.MOV.U32 R8, RZ, RZ, 0x70 ;  /* 0x00000070ff087424 */ /* 0x000fe400078e00ff */
[----:B------:R-:W-:Y:S02]  /*2a250*/  IMAD.MOV.U32 R12, RZ, RZ, 0x1 ;  /* 0x00000001ff0c7424 */ /* 0x000fe400078e00ff */
[----:B------:R-:W-:-:S07]  /*2a260*/  IMAD.MOV.U32 R13, RZ, RZ, RZ ;  /* 0x000000ffff0d7224 */ /* 0x000fce00078e00ff */
[----:B------:R-:W-:-:S07]  /*2a270*/  LEPC R20, `(.L_x_3016) ;  /* 0x000000001014794e */ /* 0x000fce0000000000 */
[----:B0-----:R-:W-:Y:S05]  /*2a280*/  CALL.ABS.NOINC R2 ;  /* 0x0000000002007343 */ /* 0x001fea0003c00000 */
.L_x_3016:
[----:B------:R-:W-:Y:S05]  /*2a290*/  BSYNC B6 ;  /* 0x0000000000067941 */ /* 0x000fea0003800000 */
.L_x_3015:
        /* <DEDUP_REMOVED lines=10> */
[----:B------:R-:W-:Y:S01]  /*2a340*/  MOV R7, UR9 ;  /* 0x0000000900077c02 */ /* 0x000fe20008000f00 */
[----:B------:R-:W-:Y:S01]  /*2a350*/  IMAD.U32 R5, RZ, RZ, UR7 ;  /* 0x00000007ff057e24 */ /* 0x000fe2000f8e00ff */
[----:B------:R-:W-:Y:S01]  /*2a360*/  MOV R12, 0x1 ;  /* 0x00000001000c7802 */ /* 0x000fe20000000f00 */
[----:B------:R-:W-:Y:S02]  /*2a370*/  IMAD.U32 R6, RZ, RZ, UR8 ;  /* 0x00000008ff067e24 */ /* 0x000fe4000f8e00ff */
[----:B-1----:R-:W-:-:S02]  /*2a380*/  IMAD.U32 R10, RZ, RZ, UR4 ;  /* 0x00000004ff0a7e24 */ /* 0x002fc4000f8e00ff */
[----:B------:R-:W-:Y:S02]  /*2a390*/  IMAD.U32 R11, RZ, RZ, UR5 ;  /* 0x00000005ff0b7e24 */ /* 0x000fe4000f8e00ff */
[----:B------:R-:W-:Y:S02]  /*2a3a0*/  IMAD.MOV.U32 R8, RZ, RZ, 0x70 ;  /* 0x00000070ff087424 */ /* 0x000fe400078e00ff */
[----:B0-----:R-:W-:-:S07]  /*2a3b0*/  IMAD.MOV.U32 R13, RZ, RZ, RZ ;  /* 0x000000ffff0d7224 */ /* 0x001fce00078e00ff */
[----:B------:R-:W-:-:S07]  /*2a3c0*/  LEPC R20, `(.L_x_3019) ;  /* 0x000000001014794e */ /* 0x000fce0000000000 */
[----:B--2---:R-:W-:Y:S05]  /*2a3d0*/  CALL.ABS.NOINC R2 ;  /* 0x0000000002007343 */ /* 0x004fea0003c00000 */
.L_x_3019:
[----:B------:R0:W1:Y:S01]  /*2a3e0*/  LDC.64 R2, c[0x4][R26] ;  /* 0x010000001a027b82 */ /* 0x0000620000000a00 */
[----:B------:R-:W-:Y:S01]  /*2a3f0*/  ULDC.64 UR4, c[0x4][0x138] ;  /* 0x01004e0000047ab9 */ /* 0x000fe20000000a00 */
[----:B------:R-:W-:Y:S01]  /*2a400*/  ULDC.64 UR6, c[0x4][0x140] ;  /* 0x0100500000067ab9 */ /* 0x000fe20000000a00 */
[----:B------:R-:W-:Y:S01]  /*2a410*/  ULDC.64 UR8, c[0x4][0xa8] ;  /* 0x01002a0000087ab9 */ /* 0x000fe20000000a00 */
        /* <DEDUP_REMOVED lines=11> */
.L_x_3018:
[----:B------:R-:W-:Y:S05]  /*2a4d0*/  BSYNC B6 ;  /* 0x0000000000067941 */ /* 0x000fea0003800000 */
.L_x_3017:
[----:B------:R-:W2:Y:S01]  /*2a4e0*/  LDL R21, [R1+0xc] ;  /* 0x00000c0001157983 */ /* 0x000ea20000100800 */
[----:B------:R-:W-:-:S03]  /*2a4f0*/  ULDC.64 UR4, c[0x0][0x9f8] ;  /* 0x00027e0000047ab9 */ /* 0x000fc60000000a00 */
[----:B------:R-:W3:Y:S01]  /*2a500*/  LDL R2, [R1+0x10] ;  /* 0x0000100001027983 */ /* 0x000ee20000100800 */
[----:B------:R-:W-:Y:S01]  /*2a510*/  ISETP.NE.U32.AND P0, PT, RZ, UR4, PT ;  /* 0x00000004ff007c0c */ /* 0x000fe2000bf05070 */
[----:B------:R-:W-:Y:S01]  /*2a520*/  ULDC.64 UR6, c[0x0][0x208] ;  /* 0x0000820000067ab9 */ /* 0x000fe20000000a00 */
[----:B------:R-:W0:Y:S01]  /*2a530*/  LDC R0, c[0x0][0x430] ;  /* 0x00010c00ff007b82 */ /* 0x000e220000000800 */
        /* <DEDUP_REMOVED lines=9> */
[----:B0-----:R-:W-:-:S13]  /*2a5d0*/  ISETP.NE.AND P1, PT, R0, 0x1, PT ;  /* 0x000000010000780c */ /* 0x001fda0003f25270 */
[----:B------:R-:W0:Y:S08]  /*2a5e0*/  @P1 LDC R7, c[0x0][0x434] ;  /* 0x00010d00ff071b82 */ /* 0x000e300000000800 */
[----:B------:R-:W1:Y:S01]  /*2a5f0*/  @P1 LDC R5, c[0x0][0x438] ;  /* 0x00010e00ff051b82 */ /* 0x000e620000000800 */
[----:B----4-:R-:W-:-:S05]  /*2a600*/  IMAD.SHL.U32 R20, R20, 0x10, RZ ;  /* 0x0000001014147824 */ /* 0x010fca00078e00ff */
[----:B------:R-:W-:Y:S02]  /*2a610*/  LOP3.LUT R20, R26, 0x70, R20, 0xf8, !PT ;  /* 0x000000701a147812 */ /* 0x000fe400078ef814 */
[----:B------:R-:W-:-:S05]  /*2a620*/  IADD3 R26, R32, -0x1, RZ ;  /* 0xffffffff201a7810 */ /* 0x000fca0007ffe0ff */
[----:B------:R-:W-:Y:S01]  /*2a630*/  IMAD R6, R26, 0x50, R20 ;  /* 0x000000501a067824 */ /* 0x000fe200078e0214 */
[----:B------:R-:W-:Y:S02]  /*2a640*/  LOP3.LUT R23, R23, 0xfffffffe, RZ, 0xc0, !PT ;  /* 0xfffffffe17177812 */ /* 0x000fe400078ec0ff */
[----:B------:R-:W-:Y:S01]  /*2a650*/  LOP3.LUT R9, R36, 0x80, RZ, 0xfc, !PT ;  /* 0x0000008024097812 */ /* 0x000fe200078efcff */
[----:B------:R-:W-:Y:S01]  /*2a660*/  UMOV UR5, 0xffffffff ;  /* 0xffffffff00057882 */ /* 0x000fe20000000000 */
[----:B--2---:R-:W-:-:S04]  /*2a670*/  ISETP.GE.AND P0, PT, R6, R21, PT ;  /* 0x000000150600720c */ /* 0x004fc80003f06270 */
[----:B------:R-:W-:Y:S01]  /*2a680*/  ISETP.GT.U32.OR P0, PT, R20, 0x4f, P0 ;  /* 0x0000004f1400780c */ /* 0x000fe20000704470 */
[----:B---3--:R-:W-:-:S04]  /*2a690*/  IMAD.IADD R6, R6, 0x1, R2 ;  /* 0x0000000106067824 */ /* 0x008fc800078e0202 */
[----:B0-----:R-:W-:-:S08]  /*2a6a0*/  @P1 IMAD.HI.U32 R7, R6, R7, RZ ;  /* 0x0000000706071227 */ /* 0x001fd000078e00ff */
[----:B------:R-:W0:Y:S01]  /*2a6b0*/  @!P0 LDC.64 R2, c[0x0][0x428] ;  /* 0x00010a00ff028b82 */ /* 0x000e220000000a00 */
[----:B------:R-:W-:Y:S01]  /*2a6c0*/  IMAD.MOV.U32 R4, RZ, RZ, R6 ;  /* 0x000000ffff047224 */ /* 0x000fe200078e0006 */
[----:B-1----:R-:W-:-:S05]  /*2a6d0*/  @P1 SHF.R.U32.HI R4, RZ, R5, R7 ;  /* 0x00000005ff041219 */ /* 0x002fca0000011607 */
[----:B------:R-:W-:-:S04]  /*2a6e0*/  IMAD.MOV R5, RZ, RZ, -R4 ;  /* 0x000000ffff057224 */ /* 0x000fc800078e0a04 */
[----:B------:R-:W-:Y:S01]  /*2a6f0*/  IMAD R0, R0, R5, R6 ;  /* 0x0000000500007224 */ /* 0x000fe200078e0206 */
[----:B------:R-:W-:Y:S02]  /*2a700*/  SHF.R.S32.HI R8, RZ, 0x1f, R33 ;  /* 0x0000001fff087819 */ /* 0x000fe40000011421 */
[----:B------:R-:W-:-:S03]  /*2a710*/  @!P0 SHF.R.S32.HI R5, RZ, 0x1f, R4 ;  /* 0x0000001fff058819 */ /* 0x000fc60000011404 */
[-C--:B0-----:R-:W-:Y:S02]  /*2a720*/  @!P0 IMAD R6, R8, R2.reuse, RZ ;  /* 0x0000000208068224 */ /* 0x081fe400078e02ff */
[----:B------:R-:W-:-:S04]  /*2a730*/  @!P0 IMAD.WIDE.U32 R4, R33, R2, R4 ;  /* 0x0000000221048225 */ /* 0x000fc800078e0004 */
[----:B------:R-:W-:Y:S02]  /*2a740*/  @!P0 IMAD R6, R33, R3, R6 ;  /* 0x0000000321068224 */ /* 0x000fe400078e0206 */
[----:B------:R-:W0:Y:S03]  /*2a750*/  @!P0 LDC.64 R2, c[0x0][0x418] ;  /* 0x00010600ff028b82 */ /* 0x000e260000000a00 */
[----:B------:R-:W-:Y:S01]  /*2a760*/  @!P0 IADD3 R6, R5, R6, RZ ;  /* 0x0000000605068210 */ /* 0x000fe20007ffe0ff */
[----:B------:R-:W-:Y:S01]  /*2a770*/  IMAD.U32 R7, RZ, RZ, UR37 ;  /* 0x00000025ff077e24 */ /* 0x000fe2000f8e00ff */
        /* <DEDUP_REMOVED lines=25> */
.L_x_3187:
[----:B------:R-:W-:Y:S01]  /*2a910*/  SHF.R.S32.HI R32, RZ, 0x1f, R18 ;  /* 0x0000001fff207819 */ /* 0x000fe20000011412 */
[----:B------:R-:W-:Y:S06]  /*2a920*/  @!P2 BRA `(.L_x_3021) ;  /* 0x000000000004a947 */ /* 0x000fec0003800000 */
[----:B------:R-:W-:Y:S01]  /*2a930*/  BPT.TRAP 0x1 ;  /* 0x000000040000795c */ /* 0x000fe20000300000 */
.L_x_3021:
        /* <DEDUP_REMOVED lines=25> */
.L_x_3188:
[----:B------:R-:W-:Y:S05]  /*2aad0*/  BSYNC B0 ;  /* 0x0000000000007941 */ /* 0x000fea0003800000 */
.L_x_3022:
        /* <DEDUP_REMOVED lines=29> */
[C---:B------:R-:W-:Y:S01]  /*2acb0*/  LOP3.LUT P5, RZ, R23.reuse, 0x10, RZ, 0xc0, !PT ;  /* 0x0000001017ff7812 */ /* 0x040fe200078ac0ff */
[----:B------:R-:W-:Y:S01]  /*2acc0*/  ULDC.64 UR4, c[0x0][0x208] ;  /* 0x0000820000047ab9 */ /* 0x000fe20000000a00 */
[C---:B------:R-:W-:Y:S01]  /*2acd0*/  LOP3.LUT P4, RZ, R23.reuse, 0x8, RZ, 0xc0, !PT ;  /* 0x0000000817ff7812 */ /* 0x040fe2000788c0ff */
[----:B------:R-:W1:Y:S01]  /*2ace0*/  SHFL.IDX PT, R2, R6, RZ, 0x181f ;  /* 0x00181fff06027589 */ /* 0x000e6200000e0000 */
[C---:B------:R-:W-:Y:S02]  /*2acf0*/  LOP3.LUT P3, RZ, R23.reuse, 0x4, RZ, 0xc0, !PT ;  /* 0x0000000417ff7812 */ /* 0x040fe4000786c0ff */
[----:B------:R-:W-:Y:S01]  /*2ad00*/  LOP3.LUT P2, RZ, R23, 0x2, RZ, 0xc0, !PT ;  /* 0x0000000217ff7812 */ /* 0x000fe2000784c0ff */
[----:B------:R-:W-:Y:S01]  /*2ad10*/  SHFL.IDX PT, R8, R6, 0x1, 0x181f ;  /* 0x00381f0006087f89 */ /* 0x000fe200000e0000 */
[----:B------:R-:W-:Y:S02]  /*2ad20*/  @P0 LEA R9, R7, R22, 0x1 ;  /* 0x0000001607090211 */ /* 0x000fe400078e08ff */
[----:B0-----:R-:W-:-:S05]  /*2ad30*/  @P0 LEA R3, P1, R36, R3, 0x1 ;  /* 0x0000000324030211 */ /* 0x001fca00078208ff */
[----:B-1----:R-:W-:Y:S01]  /*2ad40*/  @P0 IMAD.X R2, RZ, RZ, R2, P1 ;  /* 0x000000ffff020224 */ /* 0x002fe200008e0602 */
[----:B------:R-:W-:-:S04]  /*2ad50*/  ISETP.GE.AND P1, PT, R4, 0x11, PT ;  /* 0x000000110400780c */ /* 0x000fc80003f26270 */
[----:B------:R-:W-:-:S04]  /*2ad60*/  @P0 LOP3.LUT R3, R3, R2, RZ, 0x3c, !PT ;  /* 0x0000000203030212 */ /* 0x000fc800078e3cff */
[----:B------:R-:W-:-:S04]  /*2ad70*/  @P0 LOP3.LUT R2, R3, R2, RZ, 0x3c, !PT ;  /* 0x0000000203020212 */ /* 0x000fc800078e3cff */
[----:B------:R-:W-:Y:S01]  /*2ad80*/  @P0 LOP3.LUT R3, R3, R2, RZ, 0x3c, !PT ;  /* 0x0000000203030212 */ /* 0x000fe200078e3cff */
[----:B------:R-:W-:-:S04]  /*2ad90*/  @P1 IMAD R21, R7, 0x2, R22 ;  /* 0x0000000207151824 */ /* 0x000fc800078e0216 */
        /* <DEDUP_REMOVED lines=33> */
.L_x_3200:
        /* <DEDUP_REMOVED lines=18> */
.L_x_3026:
[----:B------:R-:W-:Y:S05]  /*2b0d0*/  BSYNC B0 ;  /* 0x0000000000007941 */ /* 0x000fea0003800000 */
.L_x_3025:
[----:B------:R-:W-:Y:S01]  /*2b0e0*/  NOP ;  /* 0x0000000000007918 */ /* 0x000fe20000000000 */
[----:B------:R-:W-:-:S13]  /*2b0f0*/  PLOP3.LUT P0, PT, PT, PT, PT, 0x80, 0x0 ;  /* 0x000000000000781c */ /* 0x000fda0003f0f070 */
.L_x_3027:
        /* <DEDUP_REMOVED lines=11> */
.L_x_3028:
        /* <DEDUP_REMOVED lines=17> */
[----:B0-----:R-:W-:Y:S02]  /*2b2c0*/  VIADD R2, R22, 0x14400 ;  /* 0x0001440016027836 */ /* 0x001fe40000000000 */
[----:B------:R-:W-:-:S03]  /*2b2d0*/  IMAD.IADD R35, R5, 0x1, R0 ;  /* 0x0000000105237824 */ /* 0x000fc600078e0200 */
[----:B------:R-:W-:-:S13]  /*2b2e0*/  LOP3.LUT P0, RZ, R2, 0x3ff, RZ, 0xc0, !PT ;  /* 0x000003ff02ff7812 */ /* 0x000fda000780c0ff */
[----:B-1----:R-:W-:Y:S05]  /*2b2f0*/  @!P0 BRA `(.L_x_3030) ;  /* 0x0000000000408947 */ /* 0x002fea0003800000 */
[----:B------:R-:W-:Y:S01]  /*2b300*/  MOV R2, 0x0 ;  /* 0x0000000000027802 */ /* 0x000fe20000000f00 */
[----:B------:R-:W-:Y:S01]  /*2b310*/  ULDC.64 UR4, c[0x4][0x138] ;  /* 0x01004e0000047ab9 */ /* 0x000fe20000000a00 */
[----:B------:R-:W-:Y:S01]  /*2b320*/  ULDC.64 UR6, c[0x4][0x140] ;  /* 0x0100500000067ab9 */ /* 0x000fe20000000a00 */
[----:B------:R-:W-:Y:S01]  /*2b330*/  ULDC.64 UR8, c[0x4][0xb0] ;  /* 0x01002c0000087ab9 */ /* 0x000fe20000000a00 */
[----:B------:R-:W-:Y:S01]  /*2b340*/  MOV R4, UR4 ;  /* 0x0000000400047c02 */ /* 0x000fe20008000f00 */
[----:B------:R-:W-:Y:S01]  /*2b350*/  IMAD.U32 R5, RZ, RZ, UR5 ;  /* 0x00000005ff057e24 */ /* 0x000fe2000f8e00ff */
        /* <DEDUP_REMOVED lines=10> */
.L_x_3030:
[----:B------:R-:W-:Y:S05]  /*2b400*/  BSYNC B6 ;  /* 0x0000000000067941 */ /* 0x000fea0003800000 */
.L_x_3029:
[----:B------:R-:W3:Y:S01]  /*2b410*/  LDL.LU R20, [R1+0x24] ;  /* 0x0000240001147983 */ /* 0x000ee20000300800 */
[----:B------:R-:W-:Y:S01]  /*2b420*/  ULDC.64 UR4, c[0x0][0x2d8] ;  /* 0x0000b60000047ab9 */ /* 0x000fe20000000a00 */
[----:B------:R-:W0:Y:S02]  /*2b430*/  LDC R7, c[0x0][0x448] ;  /* 0x00011200ff077b82 */ /* 0x000e240000000800 */
[----:B------:R-:W4:Y:S01]  /*2b440*/  LDL.LU.64 R2, [R1+0x28] ;  /* 0x0000280001027983 */ /* 0x000f220000300a00 */
[----:B------:R-:W-:-:S03]  /*2b450*/  IMAD R0, R32, UR4, RZ ;  /* 0x0000000420007c24 */ /* 0x000fc6000f8e02ff */
[----:B------:R1:W5:Y:S01]  /*2b460*/  LDL R9, [R1+0x1c] ;  /* 0x00001c0001097983 */ /* 0x0003620000100800 */
[----:B------:R-:W-:Y:S01]  /*2b470*/  IMAD R0, R18, UR5, R0 ;  /* 0x0000000512007c24 */ /* 0x000fe2000f8e0200 */
[----:B0-----:R-:W-:-:S13]  /*2b480*/  ISETP.NE.AND P0, PT, R7, 0x1, PT ;  /* 0x000000010700780c */ /* 0x001fda0003f05270 */
[----:B------:R-:W0:Y:S01]  /*2b490*/  @P0 LDC R6, c[0x0][0x44c] ;  /* 0x00011300ff060b82 */ /* 0x000e220000000800 */
[C---:B------:R-:W-:Y:S02]  /*2b4a0*/  LOP3.LUT R11, R36.reuse, 0x40, RZ, 0xfc, !PT ;  /* 0x00000040240b7812 */ /* 0x040fe400078efcff */
[C---:B--2---:R-:W-:Y:S02]  /*2b4b0*/  LOP3.LUT R8, R36.reuse, 0x80, RZ, 0xfc, !PT ;  /* 0x0000008024087812 */ /* 0x044fe400078efcff */
[----:B------:R-:W-:Y:S01]  /*2b4c0*/  LOP3.LUT R10, R36, 0xc0, RZ, 0xfc, !PT ;  /* 0x000000c0240a7812 */ /* 0x000fe200078efcff */
[----:B----4-:R-:W-:Y:S02]  /*2b4d0*/  IMAD.MOV.U32 R3, RZ, RZ, R35 ;  /* 0x000000ffff037224 */ /* 0x010fe400078e0023 */
[----:B------:R-:W-:Y:S01]  /*2b4e0*/  IMAD.WIDE.U32 R2, R18, UR4, R2 ;  /* 0x0000000412027c25 */ /* 0x000fe2000f8e0002 */
[----:B------:R-:W-:-:S03]  /*2b4f0*/  ULDC.64 UR4, c[0x0][0x2e0] ;  /* 0x0000b80000047ab9 */ /* 0x000fc60000000a00 */
[----:B------:R-:W-:Y:S02]  /*2b500*/  IMAD.IADD R3, R3, 0x1, R0 ;  /* 0x0000000103037824 */ /* 0x000fe400078e0200 */
[----:B---3--:R-:W-:Y:S02]  /*2b510*/  IMAD R0, R20, UR4, RZ ;  /* 0x0000000414007c24 */ /* 0x008fe4000f8e02ff */
[----:B------:R-:W2:Y:S01]  /*2b520*/  S2R R20, SR_TID.X ;  /* 0x0000000000147919 */ /* 0x000ea20000002100 */
[----:B------:R-:W-:-:S04]  /*2b530*/  IMAD.WIDE.U32 R2, R31, UR4, R2 ;  /* 0x000000041f027c25 */ /* 0x000fc8000f8e0002 */
[----:B------:R-:W-:Y:S01]  /*2b540*/  IMAD R0, R31, UR5, R0 ;  /* 0x000000051f007c24 */ /* 0x000fe2000f8e0200 */
[----:B------:R-:W-:-:S03]  /*2b550*/  ULDC.64 UR4, c[0x0][0x2d0] ;  /* 0x0000b40000047ab9 */ /* 0x000fc60000000a00 */
[----:B------:R-:W-:Y:S02]  /*2b560*/  IMAD.IADD R3, R3, 0x1, R0 ;  /* 0x0000000103037824 */ /* 0x000fe400078e0200 */
[----:B------:R-:W3:Y:S01]  /*2b570*/  @P0 LDC R0, c[0x0][0x450] ;  /* 0x00011400ff000b82 */ /* 0x000ee20000000800 */
[----:B--2---:R-:W-:-:S04]  /*2b580*/  LOP3.LUT R20, R20, 0x7f, RZ, 0xc0, !PT ;  /* 0x0000007f14147812 */ /* 0x004fc800078ec0ff */
[----:B------:R-:W-:Y:S02]  /*2b590*/  SHF.R.U32.HI R21, RZ, 0x3, R20 ;  /* 0x00000003ff157819 */ /* 0x000fe40000011614 */
[----:B------:R-:W2:Y:S02]  /*2b5a0*/  S2R R20, SR_TID.X ;  /* 0x0000000000147919 */ /* 0x000ea40000002100 */
[----:B--2---:R-:W-:-:S04]  /*2b5b0*/  SHF.L.U32 R20, R20, 0x4, RZ ;  /* 0x0000000414147819 */ /* 0x004fc800000006ff */
[----:B------:R-:W-:-:S05]  /*2b5c0*/  LOP3.LUT R20, R21, 0x70, R20, 0xf8, !PT ;  /* 0x0000007015147812 */ /* 0x000fca00078ef814 */
[----:B------:R-:W-:-:S04]  /*2b5d0*/  IMAD R5, R17, 0x80, R20 ;  /* 0x0000008011057824 */ /* 0x000fc800078e0214 */
[----:B0-----:R-:W-:-:S04]  /*2b5e0*/  @P0 IMAD.HI.U32 R6, R5, R6, RZ ;  /* 0x0000000605060227 */ /* 0x001fc800078e00ff */
[----:B------:R-:W-:Y:S01]  /*2b5f0*/  IMAD.MOV.U32 R4, RZ, RZ, R5 ;  /* 0x000000ffff047224 */ /* 0x000fe200078e0005 */
[----:B---3--:R-:W-:Y:S01]  /*2b600*/  @P0 SHF.R.U32.HI R4, RZ, R0, R6 ;  /* 0x00000000ff040219 */ /* 0x008fe20000011606 */
        /* <DEDUP_REMOVED lines=8> */
[----:B------:R-:W-:-:S03]  /*2b690*/  ULDC.64 UR4, c[0x0][0x2c8] ;  /* 0x0000b20000047ab9 */ /* 0x000fc60000000a00 */
[----:B------:R-:W-:Y:S01]  /*2b6a0*/  IADD3 R3, R3, R5, RZ ;  /* 0x0000000503037210 */ /* 0x000fe20007ffe0ff */
[----:B------:R-:W-:Y:S02]  /*2b6b0*/  IMAD R4, R4, UR4, RZ ;  /* 0x0000000404047c24 */ /* 0x000fe4000f8e02ff */
[----:B------:R-:W-:-:S04]  /*2b6c0*/  IMAD.WIDE.U32 R2, R0, UR4, R2 ;  /* 0x0000000400027c25 */ /* 0x000fc8000f8e0002 */
[----:B------:R-:W-:Y:S01]  /*2b6d0*/  IMAD R5, R0, UR5, R4 ;  /* 0x0000000500057c24 */ /* 0x000fe2000f8e0204 */
[----:B------:R-:W-:Y:S02]  /*2b6e0*/  ULDC.64 UR4, c[0x0][0x280] ;  /* 0x0000a00000047ab9 */ /* 0x000fe40000000a00 */
[----:B------:R-:W-:Y:S01]  /*2b6f0*/  LEA R4, P0, R2, UR4, 0x1 ;  /* 0x0000000402047c11 */ /* 0x000fe2000f8008ff */
[----:B------:R-:W-:Y:S01]  /*2b700*/  IMAD.IADD R0, R3, 0x1, R5 ;  /* 0x0000000103007824 */ /* 0x000fe200078e0205 */
[----:B------:R-:W-:Y:S01]  /*2b710*/  ULDC UR4, c[0x0][0x2b8] ;  /* 0x0000ae0000047ab9 */ /* 0x000fe20000000800 */
[----:B0-----:R-:W-:-:S03]  /*2b720*/  LOP3.LUT R20, R20, 0x7f, RZ, 0xc0, !PT ;  /* 0x0000007f14147812 */ /* 0x001fc600078ec0ff */
[----:B------:R-:W-:Y:S01]  /*2b730*/  LEA.HI.X R0, R2, UR5, R0, 0x1, P0 ;  /* 0x0000000502007c11 */ /* 0x000fe200080f0c00 */
[----:B------:R-:W-:Y:S01]  /*2b740*/  UMOV UR5, 0xffffffff ;  /* 0xffffffff00057882 */ /* 0x000fe20000000000 */
[----:B------:R-:W-:Y:S02]  /*2b750*/  ISETP.GE.AND P4, PT, R36, UR4, PT ;  /* 0x0000000424007c0c */ /* 0x000fe4000bf86270 */
[----:B------:R-:W-:Y:S02]  /*2b760*/  ISETP.GE.AND P3, PT, R11, UR4, PT ;  /* 0x000000040b007c0c */ /* 0x000fe4000bf66270 */
[----:B------:R-:W-:Y:S02]  /*2b770*/  ISETP.GE.AND P2, PT, R8, UR4, PT ;  /* 0x0000000408007c0c */ /* 0x000fe4000bf46270 */
[----:B------:R-:W-:Y:S02]  /*2b780*/  ISETP.GE.AND P0, PT, R10, UR4, PT ;  /* 0x000000040a007c0c */ /* 0x000fe4000bf06270 */
[----:B------:R-:W-:Y:S01]  /*2b790*/  SHF.R.U32.HI R8, RZ, 0x3, R20 ;  /* 0x00000003ff087819 */ /* 0x000fe20000011614 */
[----:B-1----:R-:W-:Y:S10]  /*2b7a0*/  BRA.DIV UR5, `(.L_x_3031) ;  /* 0x0000005a05707947 */ /* 0x002ff4000b800000 */
[----:B------:R-:W0:Y:S01]  /*2b7b0*/  SHFL.IDX PT, R3, R4, RZ, 0x181f ;  /* 0x00181fff04037589 */ /* 0x000e2200000e0000 */
[----:B-----5:R-:W-:Y:S01]  /*2b7c0*/  IMAD R5, R9, R7, RZ ;  /* 0x0000000709057224 */ /* 0x020fe200078e02ff */
[----:B------:R-:W-:Y:S01]  /*2b7d0*/  ULDC.64 UR4, c[0x0][0x208] ;  /* 0x0000820000047ab9 */ /* 0x000fe20000000a00 */
[----:B------:R-:W-:Y:S01]  /*2b7e0*/  IMAD R17, R17, 0x80, R8 ;  /* 0x0000008011117824 */ /* 0x000fe200078e0208 */
        /* <DEDUP_REMOVED lines=83> */
.L_x_3217:
        /* <DEDUP_REMOVED lines=14> */
.L_x_3033:
[----:B------:R-:W-:Y:S05]  /*2be00*/  BSYNC B0 ;  /* 0x0000000000007941 */ /* 0x000fea0003800000 */
.L_x_3032:
[----:B------:R-:W-:Y:S01]  /*2be10*/  NOP ;  /* 0x0000000000007918 */ /* 0x000fe20000000000 */
[----:B------:R-:W-:-:S13]  /*2be20*/  PLOP3.LUT P0, PT, PT, PT, PT, 0x80, 0x0 ;  /* 0x000000000000781c */ /* 0x000fda0003f0f070 */
.L_x_3034:
[----:B------:R-:W-:Y:S02]  /*2be30*/  PLOP3.LUT P1, PT, P1, P0, PT, 0xa2, 0x0 ;  /* 0x000000000000781c */ /* 0x000fe40000f21472 */
[----:B------:R-:W-:-:S08]  /*2be40*/  @P0 R2UR P1, UR4, R22 ;  /* 0x00000000160402ca */ /* 0x000fd00000020000 */
[----:B------:R-:W-:-:S05]  /*2be50*/  @P0 PLOP3.LUT P0, PT, P1, PT, PT, 0x80, 0x0 ;  /* 0x000000000000081c */ /* 0x000fca0000f0f070 */
[----:B------:R-:W-:Y:S01]  /*2be60*/  @!P1 SYNCS.ARRIVE.TRANS64.RED.A0T1 RZ, [UR4+0x38800], RZ ;  /* 0x038800ffffff99a7 */ /* 0x000fe20008200404 */
[----:B------:R-:W-:Y:S07]  /*2be70*/  @!P1 ARRIVES.LDGSTSBAR.64.TRANSCNT [UR4+0x38800] ;  /* 0x03880000ff0099b0 */ /* 0x000fee0008000a84 */
[----:B------:R-:W-:Y:S05]  /*2be80*/  @P0 BRA.U.ANY `(.L_x_3034) ;  /* 0xfffffffd00e80947 */ /* 0x000fea000393ffff */
[----:B0-----:R-:W2:Y:S02]  /*2be90*/  LDL.LU R2, [R1+0x30] ;  /* 0x0000300001027983 */ /* 0x001ea40000300800 */
[----:B--2---:R-:W-:-:S05]  /*2bea0*/  VIADD R2, R2, 0x1 ;  /* 0x0000000102027836 */ /* 0x004fca0000000000 */
[----:B------:R0:W-:Y:S01]  /*2beb0*/  STL [R1+0x30], R2 ;  /* 0x0000300201007387 */ /* 0x0001e20000100800 */
[----:B------:R-:W-:-:S04]  /*2bec0*/  LEA.HI R0, R2, R2, RZ, 0x1 ;  /* 0x0000000202007211 */ /* 0x000fc800078f08ff */
[----:B------:R-:W-:-:S04]  /*2bed0*/  LOP3.LUT R0, R0, 0xfffffffe, RZ, 0xc0, !PT ;  /* 0xfffffffe00007812 */ /* 0x000fc800078ec0ff */
[----:B------:R-:W-:-:S04]  /*2bee0*/  IADD3 R0, R2, -R0, RZ ;  /* 0x8000000002007210 */ /* 0x000fc80007ffe0ff */
[----:B------:R-:W-:Y:S01]  /*2bef0*/  SHF.L.U32 R3, R0, 0x1f, RZ ;  /* 0x0000001f00037819 */ /* 0x000fe200000006ff */
[----:B------:R-:W-:Y:S01]  /*2bf00*/  NOP ;  /* 0x0000000000007918 */ /* 0x000fe20000000000 */
[----:B------:R0:W-:Y:S01]  /*2bf10*/  SYNCS.ARRIVE.TRANS64.A1T0 RZ, [R22+URZ+0x38800], RZ ;  /* 0x038800ff16ff79a7 */ /* 0x0001e2000810003f */
[----:B------:R-:W-:Y:S01]  /*2bf20*/  BSSY B0, `(.L_x_3035) ;  /* 0x0000003000007945 */ /* 0x000fe20003800000 */
[----:B------:R-:W2:Y:S03]  /*2bf30*/  SYNCS.PHASECHK.TRANS64.TRYWAIT P0, [R22+URZ+0x38820], R3 ;  /* 0x03882003160075a7 */ /* 0x000ea6000800017f */
[----:B0-2---:R-:W-:Y:S05]  /*2bf40*/  @!P0 BRA `(.L_x_3036) ;  /* 0x0000005c00788947 */ /* 0x005fea0003800000 */
.L_x_3218:
[----:B------:R-:W-:Y:S05]  /*2bf50*/  BSYNC B0 ;  /* 0x0000000000007941 */ /* 0x000fea0003800000 */
.L_x_3035:
[----:B------:R-:W2:Y:S01]  /*2bf60*/  LDL R0, [R1+0x20] ;  /* 0x0000200001007983 */ /* 0x000ea20000100800 */
[----:B------:R-:W-:Y:S01]  /*2bf70*/  BSSY B0, `(.L_x_3037) ;  /* 0x000011f000007945 */ /* 0x000fe20003800000 */
[----:B--2---:R-:W-:-:S13]  /*2bf80*/  ISETP.GE.AND P0, PT, R0, 0x2, PT ;  /* 0x000000020000780c */ /* 0x004fda0003f06270 */
[----:B------:R-:W-:Y:S05]  /*2bf90*/  @!P0 BRA `(.L_x_3038) ;  /* 0x0000001000708947 */ /* 0x000fea0003800000 */
[C---:B------:R-:W-:Y:S01]  /*2bfa0*/  LOP3.LUT R5, R36.reuse, 0x40, RZ, 0xfc, !PT ;  /* 0x0000004024057812 */ /* 0x040fe200078efcff */
[----:B------:R-:W-:Y:S01]  /*2bfb0*/  ULDC UR4, c[0x0][0x2f4] ;  /* 0x0000bd0000047ab9 */ /* 0x000fe20000000800 */
[----:B------:R-:W-:Y:S01]  /*2bfc0*/  LOP3.LUT R4, R36, 0x80, RZ, 0xfc, !PT ;  /* 0x0000008024047812 */ /* 0x000fe200078efcff */
[----:B------:R-:W-:Y:S01]  /*2bfd0*/  VIADD R0, R0, 0xfffffffe ;  /* 0xfffffffe00007836 */ /* 0x000fe20000000000 */
[C---:B------:R-:W-:Y:S01]  /*2bfe0*/  LOP3.LUT R2, R36.reuse, 0xc0, RZ, 0xfc, !PT ;  /* 0x000000c024027812 */ /* 0x040fe200078efcff */
[----:B------:R-:W-:Y:S01]  /*2bff0*/  IMAD.MOV.U32 R7, RZ, RZ, R27 ;  /* 0x000000ffff077224 */ /* 0x000fe200078e001b */
[----:B------:R-:W-:Y:S01]  /*2c000*/  MOV R31, R26 ;  /* 0x0000001a001f7202 */ /* 0x000fe20000000f00 */
[----:B------:R-:W-:Y:S01]  /*2c010*/  IMAD.MOV.U32 R17, RZ, RZ, R29 ;  /* 0x000000ffff117224 */ /* 0x000fe200078e001d */
[----:B------:R-:W-:Y:S02]  /*2c020*/  ISETP.GE.AND P4, PT, R36, UR4, PT ;  /* 0x0000000424007c0c */ /* 0x000fe4000bf86270 */
[----:B------:R-:W-:-:S02]  /*2c030*/  ISETP.GE.AND P3, PT, R5, UR4, PT ;  /* 0x0000000405007c0c */ /* 0x000fc4000bf66270 */
[----:B------:R-:W-:Y:S02]  /*2c040*/  ISETP.GE.AND P2, PT, R4, UR4, PT ;  /* 0x0000000404007c0c */ /* 0x000fe4000bf46270 */
[----:B------:R-:W-:-:S13]  /*2c050*/  ISETP.GE.AND P1, PT, R2, UR4, PT ;  /* 0x0000000402007c0c */ /* 0x000fda000bf26270 */
.L_x_3051:
[----:B------:R-:W1:Y:S01]  /*2c060*/  LDL R5, [R1+0x10] ;  /* 0x0000100001057983 */ /* 0x000e620000100800 */
[----:B------:R-:W2:Y:S03]  /*2c070*/  LDC R11, c[0x0][0x430] ;  /* 0x00010c00ff0b7b82 */ /* 0x000ea60000000800 */
[----:B------:R-:W3:Y:S01]  /*2c080*/  LDL R8, [R1+0x14] ;  /* 0x0000140001087983 */ /* 0x000ee20000100800 */
[----:B------:R-:W4:Y:S01]  /*2c090*/  S2R R2, SR_TID.X ;  /* 0x0000000000027919 */ /* 0x000f220000002100 */
[----:B------:R-:W4:Y:S01]  /*2c0a0*/  S2R R4, SR_TID.X ;  /* 0x0000000000047919 */ /* 0x000f220000002100 */
[----:B--2---:R-:W-:-:S13]  /*2c0b0*/  ISETP.NE.AND P0, PT, R11, 0x1, PT ;  /* 0x000000010b00780c */ /* 0x004fda0003f05270 */
[----:B0-----:R-:W0:Y:S01]  /*2c0c0*/  @P0 LDC R3, c[0x0][0x434] ;  /* 0x00010d00ff030b82 */ /* 0x001e220000000800 */
[----:B----4-:R-:W-:Y:S01]  /*2c0d0*/  LOP3.LUT R2, R2, 0x7f, RZ, 0xc0, !PT ;  /* 0x0000007f02027812 */ /* 0x010fe200078ec0ff */
[----:B------:R-:W-:-:S03]  /*2c0e0*/  IMAD.SHL.U32 R4, R4, 0x10, RZ ;  /* 0x0000001004047824 */ /* 0x000fc600078e00ff */
[----:B------:R-:W-:-:S04]  /*2c0f0*/  SHF.R.U32.HI R2, RZ, 0x3, R2 ;  /* 0x00000003ff027819 */ /* 0x000fc80000011602 */
[----:B------:R-:W-:Y:S02]  /*2c100*/  LOP3.LUT R4, R2, 0x70, R4, 0xf8, !PT ;  /* 0x0000007002047812 */ /* 0x000fe400078ef804 */
[----:B------:R-:W2:Y:S02]  /*2c110*/  @P0 LDC R2, c[0x0][0x438] ;  /* 0x00010e00ff020b82 */ /* 0x000ea40000000800 */
[----:B------:R-:W-:Y:S01]  /*2c120*/  ISETP.GT.U32.AND P5, PT, R4, 0x4f, PT ;  /* 0x0000004f0400780c */ /* 0x000fe20003fa4070 */
[----:B------:R-:W-:Y:S01]  /*2c130*/  ULDC.64 UR4, c[0x0][0x208] ;  /* 0x0000820000047ab9 */ /* 0x000fe20000000a00 */
[----:B------:R-:W-:Y:S01]  /*2c140*/  MOV R12, UR37 ;  /* 0x00000025000c7c02 */ /* 0x000fe20008000f00 */
[----:B------:R-:W-:Y:S02]  /*2c150*/  VIADD R27, R7, 0x1 ;  /* 0x00000001071b7836 */ /* 0x000fe40000000000 */
[----:B------:R-:W-:Y:S02]  /*2c160*/  IMAD.MOV.U32 R26, RZ, RZ, R0 ;  /* 0x000000ffff1a7224 */ /* 0x000fe400078e0000 */
[----:B-1----:R-:W-:-:S04]  /*2c170*/  IMAD R6, R0, 0x50, R5 ;  /* 0x0000005000067824 */ /* 0x002fc800078e0205 */
[----:B------:R-:W-:Y:S02]  /*2c180*/  IMAD.IADD R6, R4, 0x1, R6 ;  /* 0x0000000104067824 */ /* 0x000fe400078e0206 */
[----:B------:R-:W1:Y:S02]  /*2c190*/  @!P5 LDC.64 R4, c[0x0][0x428] ;  /* 0x00010a00ff04db82 */ /* 0x000e640000000a00 */
[----:B0-----:R-:W-:-:S04]  /*2c1a0*/  @P0 IMAD.HI.U32 R3, R6, R3, RZ ;  /* 0x0000000306030227 */ /* 0x001fc800078e00ff */
[----:B------:R-:W-:Y:S01]  /*2c1b0*/  IMAD.MOV.U32 R10, RZ, RZ, R6 ;  /* 0x000000ffff0a7224 */ /* 0x000fe200078e0006 */
[----:B--2---:R-:W-:-:S04]  /*2c1c0*/  @P0 SHF.R.U32.HI R10, RZ, R2, R3 ;  /* 0x00000002ff0a0219 */ /* 0x004fc80000011603 */
[----:B------:R-:W-:Y:S02]  /*2c1d0*/  @!P5 SHF.R.S32.HI R3, RZ, 0x1f, R10 ;  /* 0x0000001fff03d819 */ /* 0x000fe4000001140a */
[----:B------:R-:W-:-:S05]  /*2c1e0*/  @!P5 MOV R2, R10 ;  /* 0x0000000a0002d202 */ /* 0x000fca0000000f00 */
[----:B-1----:R-:W-:-:S04]  /*2c1f0*/  @!P5 IMAD.WIDE.U32 R2, R33, R4, R2 ;  /* 0x000000042102d225 */ /* 0x002fc800078e0002 */
        /* <DEDUP_REMOVED lines=18> */
.L_x_3039:
[----:B------:R-:W-:Y:S01]  /*2c320*/  IMAD R6, R27, 0x8, R22 ;  /* 0x000000081b067824 */ /* 0x000fe200078e0216 */
[----:B------:R-:W-:Y:S01]  /*2c330*/  SHF.L.U32 R3, R29, 0x1f, RZ ;  /* 0x0000001f1d037819 */ /* 0x000fe200000006ff */
[----:B------:R-:W-:Y:S03]  /*2c340*/  BSSY B1, `(.L_x_3040) ;  /* 0x0000003000017945 */ /* 0x000fe60003800000 */
[----:B------:R-:W0:Y:S02]  /*2c350*/  SYNCS.PHASECHK.TRANS64.TRYWAIT P0, [R6+URZ+0x38840], R3 ;  /* 0x03884003060075a7 */ /* 0x000e24000800017f */
[----:B0-----:R-:W-:Y:S05]  /*2c360*/  @!P0 BRA `(.L_x_3041) ;  /* 0x0000005800848947 */ /* 0x001fea0003800000 */
.L_x_3219:
[----:B------:R-:W-:Y:S05]  /*2c370*/  BSYNC B1 ;  /* 0x0000000000017941 */ /* 0x000fea0003800000 */
.L_x_3040:
        /* <DEDUP_REMOVED lines=70> */
.L_x_3231:
        /* <DEDUP_REMOVED lines=18> */
.L_x_3043:
[----:B------:R-:W-:Y:S02]  /*2c900*/  PLOP3.LUT P5, PT, P5, P0, PT, 0xa2, 0x0 ;  /* 0x000000000000781c */ /* 0x000fe40002fa1472 */
[----:B------:R-:W-:-:S08]  /*2c910*/  @P0 R2UR P5, UR4, R6 ;  /* 0x00000000060402ca */ /* 0x000fd000000a0000 */
[----:B------:R-:W-:-:S05]  /*2c920*/  @P0 PLOP3.LUT P0, PT, P5, PT, PT, 0x80, 0x0 ;  /* 0x000000000000081c */ /* 0x000fca0002f0f070 */
[----:B------:R-:W-:Y:S01]  /*2c930*/  @!P5 SYNCS.ARRIVE.TRANS64.RED.A0T1 RZ, [UR4+0x38830], RZ ;  /* 0x038830ffffffd9a7 */ /* 0x000fe20008200404 */
[----:B------:R-:W-:Y:S07]  /*2c940*/  @!P5 ARRIVES.LDGSTSBAR.64.TRANSCNT [UR4+0x38830] ;  /* 0x03883000ff00d9b0 */ /* 0x000fee0008000a84 */
[----:B------:R-:W-:Y:S05]  /*2c950*/  @P0 BRA.U.ANY `(.L_x_3043) ;  /* 0xfffffffd00e80947 */ /* 0x000fea000393ffff */
[----:B------:R-:W-:Y:S01]  /*2c960*/  NOP ;  /* 0x0000000000007918 */ /* 0x000fe20000000000 */
[----:B-1----:R-:W-:-:S05]  /*2c970*/  IMAD.U32 R2, RZ, RZ, UR37 ;  /* 0x00000025ff027e24 */ /* 0x002fca000f8e00ff */
[----:B------:R-:W-:-:S13]  /*2c980*/  ISETP.NE.AND P6, PT, R2, 0x3, PT ;  /* 0x000000030200780c */ /* 0x000fda0003fc5270 */
[----:B------:R-:W-:Y:S05]  /*2c990*/  @!P6 BRA `(.L_x_3044) ;  /* 0x000000000004e947 */ /* 0x000fea0003800000 */
[----:B------:R-:W-:Y:S01]  /*2c9a0*/  BPT.TRAP 0x1 ;  /* 0x000000040000795c */ /* 0x000fe20000300000 */
.L_x_3044:
[----:B------:R1:W-:Y:S01]  /*2c9b0*/  SYNCS.ARRIVE.TRANS64.A1T0 RZ, [R6+URZ+0x38830], RZ ;  /* 0x038830ff06ff79a7 */ /* 0x0003e2000810003f */
[----:B------:R-:W-:Y:S05]  /*2c9c0*/  @!P6 BRA `(.L_x_3045) ;  /* 0x000000000004e947 */ /* 0x000fea0003800000 */
[----:B------:R-:W-:Y:S01]  /*2c9d0*/  BPT.TRAP 0x1 ;  /* 0x000000040000795c */ /* 0x000fe20000300000 */
.L_x_3045:
[----:B------:R-:W-:Y:S01]  /*2c9e0*/  SHF.L.U32 R2, R17, 0x1f, RZ ;  /* 0x0000001f11027819 */ /* 0x000fe200000006ff */
[----:B-1----:R-:W-:Y:S01]  /*2c9f0*/  IMAD R6, R7, 0x8, R22 ;  /* 0x0000000807067824 */ /* 0x002fe200078e0216 */
[----:B------:R-:W-:Y:S03]  /*2ca00*/  BSSY B1, `(.L_x_3046) ;  /* 0x0000003000017945 */ /* 0x000fe60003800000 */
[----:B------:R-:W1:Y:S02]  /*2ca10*/  SYNCS.PHASECHK.TRANS64.TRYWAIT P0, [R6+URZ+0x38860], R2 ;  /* 0x03886002060075a7 */ /* 0x000e64000800017f */
[----:B-1----:R-:W-:Y:S05]  /*2ca20*/  @!P0 BRA `(.L_x_3047) ;  /* 0x0000005800bc8947 */ /* 0x002fea0003800000 */
.L_x_3232:
[----:B------:R-:W-:Y:S05]  /*2ca30*/  BSYNC B1 ;  /* 0x0000000000017941 */ /* 0x000fea0003800000 */
.L_x_3046:
[----:B0-----:R-:W2:Y:S01]  /*2ca40*/  LDL R8, [R1+0xc] ;  /* 0x00000c0001087983 */ /* 0x001ea20000100800 */
[----:B------:R-:W0:Y:S01]  /*2ca50*/  S2R R3, SR_TID.X ;  /* 0x0000000000037919 */ /* 0x000e220000002100 */
[----:B------:R-:W-:Y:S01]  /*2ca60*/  UMOV UR4, 0xffffffff ;  /* 0xffffffff00047882 */ /* 0x000fe20000000000 */
[----:B------:R-:W-:Y:S01]  /*2ca70*/  IMAD R7, R7, 0x5000, R34 ;  /* 0x0000500007077824 */ /* 0x000fe200078e0222 */
[----:B0-----:R-:W-:-:S04]  /*2ca80*/  LOP3.LUT R3, R3, 0x7f, RZ, 0xc0, !PT ;  /* 0x0000007f03037812 */ /* 0x001fc800078ec0ff */
[----:B------:R-:W-:Y:S01]  /*2ca90*/  SHF.R.U32.HI R3, RZ, 0x3, R3 ;  /* 0x00000003ff037819 */ /* 0x000fe20000011603 */
[----:B--2---:R-:W-:-:S05]  /*2caa0*/  IMAD R8, R31, -0x50, R8 ;  /* 0xffffffb01f087824 */ /* 0x004fca00078e0208 */
[----:B------:R-:W-:Y:S01]  /*2cab0*/  IADD3 R8, -R3, R8, RZ ;  /* 0x0000000803087210 */ /* 0x000fe20007ffe1ff */
[----:B------:R-:W-:Y:S06]  /*2cac0*/  BRA.DIV UR4, `(.L_x_3048) ;  /* 0x0000005a04a87947 */ /* 0x000fec000b800000 */
[----:B-1----:R-:W0:Y:S01]  /*2cad0*/  SHFL.IDX PT, R2, R24, RZ, 0x181f ;  /* 0x00181fff18027589 */ /* 0x002e2200000e0000 */
[----:B------:R-:W-:Y:S01]  /*2cae0*/  IMAD R7, R7, 0x2, R22 ;  /* 0x0000000207077824 */ /* 0x000fe200078e0216 */
[----:B------:R-:W-:Y:S02]  /*2caf0*/  ULDC.64 UR4, c[0x0][0x208] ;  /* 0x0000820000047ab9 */ /* 0x000fe40000000a00 */
        /* <DEDUP_REMOVED lines=50> */
.L_x_3244:
        /* <DEDUP_REMOVED lines=31> */
[----:B0-----:R-:W-:-:S04]  /*2d010*/  LEA R24, P0, R2, UR4, 0x1 ;  /* 0x0000000402187c11 */ /* 0x001fc8000f8008ff */
[----:B------:R-:W-:Y:S02]  /*2d020*/  LEA.HI.X R25, R2, UR5, R3, 0x1, P0 ;  /* 0x0000000502197c11 */ /* 0x000fe400080f0c03 */
[----:B------:R-:W-:-:S13]  /*2d030*/  PLOP3.LUT P0, PT, PT, PT, PT, 0x80, 0x0 ;  /* 0x000000000000781c */ /* 0x000fda0003f0f070 */
.L_x_3049:
        /* <DEDUP_REMOVED lines=11> */
.L_x_3050:
[C---:B------:R-:W-:Y:S01]  /*2d0f0*/  ISETP.GT.AND P0, PT, R26.reuse, RZ, PT ;  /* 0x000000ff1a00720c */ /* 0x040fe20003f04270 */
[----:B------:R2:W-:Y:S01]  /*2d100*/  SYNCS.ARRIVE.TRANS64.A1T0 RZ, [R6+URZ+0x38850], RZ ;  /* 0x038850ff06ff79a7 */ /* 0x0005e2000810003f */
[----:B------:R-:W-:Y:S01]  /*2d110*/  VIADD R0, R26, 0xffffffff ;  /* 0xffffffff1a007836 */ /* 0x000fe20000000000 */
[----:B------:R-:W-:Y:S01]  /*2d120*/  MOV R7, R27 ;  /* 0x0000001b00077202 */ /* 0x000fe20000000f00 */
[----:B------:R-:W-:Y:S02]  /*2d130*/  IMAD.MOV.U32 R17, RZ, RZ, R29 ;  /* 0x000000ffff117224 */ /* 0x000fe400078e001d */
[----:B------:R-:W-:-:S07]  /*2d140*/  IMAD.MOV.U32 R31, RZ, RZ, R26 ;  /* 0x000000ffff1f7224 */ /* 0x000fce00078e001a */
[----:B--2---:R-:W-:Y:S05]  /*2d150*/  @P0 BRA `(.L_x_3051) ;  /* 0xffffffec00c00947 */ /* 0x004fea000383ffff */
.L_x_3038:
[----:B------:R-:W-:Y:S05]  /*2d160*/  BSYNC B0 ;  /* 0x0000000000007941 */ /* 0x000fea0003800000 */
.L_x_3037:
        /* <DEDUP_REMOVED lines=18> */
.L_x_3053:
[----:B------:R-:W-:Y:S05]  /*2d290*/  BSYNC B0 ;  /* 0x0000000000007941 */ /* 0x000fea0003800000 */
.L_x_3052:
[----:B------:R-:W-:-:S05]  /*2d2a0*/  IMAD.U32 R0, RZ, RZ, UR37 ;  /* 0x00000025ff007e24 */ /* 0x000fca000f8e00ff */
[----:B------:R-:W-:-:S13]  /*2d2b0*/  ISETP.NE.AND P0, PT, R0, 0x3, PT ;  /* 0x000000030000780c */ /* 0x000fda0003f05270 */
[----:B------:R-:W-:Y:S05]  /*2d2c0*/  @!P0 BRA `(.L_x_3054) ;  /* 0x0000000000048947 */ /* 0x000fea0003800000 */
[----:B------:R-:W-:Y:S01]  /*2d2d0*/  BPT.TRAP 0x1 ;  /* 0x000000040000795c */ /* 0x000fe20000300000 */
.L_x_3054:
[----:B------:R-:W2:Y:S01]  /*2d2e0*/  LDL.LU R0, [R1+0xc] ;  /* 0x00000c0001007983 */ /* 0x000ea20000300800 */
[----:B------:R-:W-:Y:S01]  /*2d2f0*/  LEA R4, R27, R22, 0x3 ;  /* 0x000000161b047211 */ /* 0x000fe200078e18ff */
[----:B------:R-:W-:Y:S01]  /*2d300*/  BSSY B0, `(.L_x_3055) ;  /* 0x0000005000007945 */ /* 0x000fe20003800000 */
[----:B0-----:R-:W-:-:S04]  /*2d310*/  SHF.L.U32 R3, R29, 0x1f, RZ ;  /* 0x0000001f1d037819 */ /* 0x001fc800000006ff */
[----:B------:R-:W0:Y:S01]  /*2d320*/  SYNCS.PHASECHK.TRANS64.TRYWAIT P0, [R4+URZ+0x38860], R3 ;  /* 0x03886003040075a7 */ /* 0x000e22000800017f */
[----:B--2---:R-:W-:Y:S01]  /*2d330*/  IMAD R5, R26, -0x50, R0 ;  /* 0xffffffb01a057824 */ /* 0x004fe200078e0200 */
[----:B0-----:R-:W-:Y:S06]  /*2d340*/  @!P0 BRA `(.L_x_3056) ;  /* 0x0000005800688947 */ /* 0x001fec0003800000 */
.L_x_3245:
[----:B------:R-:W-:Y:S05]  /*2d350*/  BSYNC B0 ;  /* 0x0000000000007941 */ /* 0x000fea0003800000 */
.L_x_3055:
[----:B------:R-:W2:Y:S01]  /*2d360*/  S2R R0, SR_TID.X ;  /* 0x0000000000007919 */ /* 0x000ea20000002100 */
[----:B------:R-:W-:Y:S01]  /*2d370*/  UMOV UR4, 0xffffffff ;  /* 0xffffffff00047882 */ /* 0x000fe20000000000 */
[----:B------:R-:W-:Y:S01]  /*2d380*/  IMAD R7, R27, 0x5000, R34 ;  /* 0x000050001b077824 */ /* 0x000fe200078e0222 */
        /* <DEDUP_REMOVED lines=10> */
[----:B------:R-:W-:Y:S01]  /*2d430*/  IMAD R0, R7, 0x2, R22 ;  /* 0x0000000207007824 */ /* 0x000fe200078e0216 */
[----:B------:R-:W-:Y:S01]  /*2d440*/  ISETP.LT.OR P4, PT, R5, 0x1, P3 ;  /* 0x000000010500780c */ /* 0x000fe20001f81670 */
[----:B------:R-:W-:Y:S01]  /*2d450*/  ULDC.64 UR6, c[0x0][0x208] ;  /* 0x0000820000067ab9 */ /* 0x000fe20000000a00 */
[----:B------:R-:W-:Y:S02]  /*2d460*/  ISETP.GE.AND P2, PT, R2, UR4, PT ;  /* 0x0000000402007c0c */ /* 0x000fe4000bf46270 */
[----:B------:R-:W-:-:S04]  /*2d470*/  LOP3.LUT R2, R36, 0x80, RZ, 0xfc, !PT ;  /* 0x0000008024027812 */ /* 0x000fc800078efcff */
[----:B------:R-:W-:Y:S02]  /*2d480*/  ISETP.GE.AND P1, PT, R2, UR4, PT ;  /* 0x0000000402007c0c */ /* 0x000fe4000bf26270 */
[----:B------:R-:W-:Y:S02]  /*2d490*/  LOP3.LUT R2, R36, 0xc0, RZ, 0xfc, !PT ;  /* 0x000000c024027812 */ /* 0x000fe400078efcff */
[----:B-1----:R-:W-:Y:S02]  /*2d4a0*/  IADD3 R6, P0, R14, R8, RZ ;  /* 0x000000080e067210 */ /* 0x002fe40007f1e0ff */
[----:B------:R-:W1:Y:S02]  /*2d4b0*/  SHFL.IDX PT, R14, R24, 0x1, 0x181f ;  /* 0x00381f00180e7f89 */ /* 0x000e6400000e0000 */
[----:B0-----:R-:W-:Y:S02]  /*2d4c0*/  IADD3.X R7, RZ, R3, RZ, P0, !PT ;  /* 0x00000003ff077210 */ /* 0x001fe400007fe4ff */
        /* <DEDUP_REMOVED lines=45> */
.L_x_3257:
[C---:B------:R-:W-:Y:S01]  /*2d7a0*/  ISETP.LT.OR P3, PT, R5.reuse, 0x41, P3 ;  /* 0x000000410500780c */ /* 0x040fe20001f61670 */
[----:B------:R-:W-:Y:S01]  /*2d7b0*/  ULDC.64 UR4, c[0x0][0x208] ;  /* 0x0000820000047ab9 */ /* 0x000fe20000000a00 */
[C---:B------:R-:W-:Y:S02]  /*2d7c0*/  ISETP.LT.OR P2, PT, R5.reuse, 0x41, P2 ;  /* 0x000000410500780c */ /* 0x040fe40001741670 */
[C---:B------:R-:W-:Y:S02]  /*2d7d0*/  ISETP.LT.OR P1, PT, R5.reuse, 0x41, P1 ;  /* 0x000000410500780c */ /* 0x040fe40000f21670 */
[----:B------:R-:W-:Y:S02]  /*2d7e0*/  ISETP.LT.OR P0, PT, R5, 0x41, P0 ;  /* 0x000000410500780c */ /* 0x000fe40000701670 */
[----:B---3--:R-:W-:-:S04]  /*2d7f0*/  IADD3 R2, P4, R14, R8, RZ ;  /* 0x000000080e027210 */ /* 0x008fc80007f9e0ff */
[----:B------:R-:W-:-:S05]  /*2d800*/  IADD3.X R3, RZ, R25, RZ, P4, !PT ;  /* 0x00000019ff037210 */ /* 0x000fca00027fe4ff */
        /* <DEDUP_REMOVED lines=9> */
.L_x_3058:
[----:B------:R-:W-:Y:S02]  /*2d8a0*/  PLOP3.LUT P1, PT, P1, P0, PT, 0xa2, 0x0 ;  /* 0x000000000000781c */ /* 0x000fe40000f21472 */
[----:B------:R-:W-:-:S08]  /*2d8b0*/  @P0 R2UR P1, UR4, R4 ;  /* 0x00000000040402ca */ /* 0x000fd00000020000 */
[----:B------:R-:W-:-:S05]  /*2d8c0*/  @P0 PLOP3.LUT P0, PT, P1, PT, PT, 0x80, 0x0 ;  /* 0x000000000000081c */ /* 0x000fca0000f0f070 */
[----:B------:R-:W-:Y:S01]  /*2d8d0*/  @!P1 SYNCS.ARRIVE.TRANS64.RED.A0T1 RZ, [UR4+0x38850], RZ ;  /* 0x038850ffffff99a7 */ /* 0x000fe20008200404 */
[----:B------:R-:W-:Y:S07]  /*2d8e0*/  @!P1 ARRIVES.LDGSTSBAR.64.TRANSCNT [UR4+0x38850] ;  /* 0x03885000ff0099b0 */ /* 0x000fee0008000a84 */
[----:B------:R-:W-:Y:S05]  /*2d8f0*/  @P0 BRA.U.ANY `(.L_x_3058) ;  /* 0xfffffffd00e80947 */ /* 0x000fea000393ffff */
[----:B------:R-:W-:Y:S01]  /*2d900*/  NOP ;  /* 0x0000000000007918 */ /* 0x000fe20000000000 */
[----:B0-----:R-:W-:-:S05]  /*2d910*/  IMAD.U32 R0, RZ, RZ, UR37 ;  /* 0x00000025ff007e24 */ /* 0x001fca000f8e00ff */
[----:B------:R-:W-:-:S13]  /*2d920*/  ISETP.NE.AND P2, PT, R0, 0x3, PT ;  /* 0x000000030000780c */ /* 0x000fda0003f45270 */
[----:B------:R-:W-:Y:S05]  /*2d930*/  @!P2 BRA `(.L_x_3059) ;  /* 0x000000000004a947 */ /* 0x000fea0003800000 */
[----:B------:R-:W-:Y:S01]  /*2d940*/  BPT.TRAP 0x1 ;  /* 0x000000040000795c */ /* 0x000fe20000300000 */
.L_x_3059:
[----:B------:R0:W-:Y:S01]  /*2d950*/  SYNCS.ARRIVE.TRANS64.A1T0 RZ, [R4+URZ+0x38850], RZ ;  /* 0x038850ff04ff79a7 */ /* 0x0001e2000810003f */
[----:B------:R-:W-:-:S05]  /*2d960*/  VIADD R27, R27, 0x1 ;  /* 0x000000011b1b7836 */ /* 0x000fca0000000000 */
[----:B------:R-:W-:-:S04]  /*2d970*/  ISETP.NE.AND P0, PT, R27, 0x2, PT ;  /* 0x000000021b00780c */ /* 0x000fc80003f05270 */
[----:B------:R-:W-:Y:S02]  /*2d980*/  SEL R0, RZ, 0x1, P0 ;  /* 0x00000001ff007807 */ /* 0x000fe40000000000 */
[----:B------:R-:W-:Y:S02]  /*2d990*/  SEL R27, R27, RZ, P0 ;  /* 0x000000ff1b1b7207 */ /* 0x000fe40000000000 */
[----:B0-----:R-:W-:-:S07]  /*2d9a0*/  LOP3.LUT R29, R29, R0, RZ, 0x3c, !PT ;  /* 0x000000001d1d7212 */ /* 0x001fce00078e3cff */
.L_x_3014:
[----:B------:R-:W-:Y:S05]  /*2d9b0*/  BSYNC B7 ;  /* 0x0000000000077941 */ /* 0x000fea0003800000 */
.L_x_3012:
        /* <DEDUP_REMOVED lines=8> */
[----:B------:R2:W3:Y:S01]  /*2da40*/  LDS.128 R16, [R22+0x388d0] ;  /* 0x0388d00016107984 */ /* 0x0004e20000000c00 */
[----:B------:R-:W-:Y:S06]  /*2da50*/  BAR.ARV 0x4, 0x180 ;  /* 0x0106000000007b1d */ /* 0x000fec0000002000 */
[----:B------:R-:W-:Y:S05]  /*2da60*/  BRA `(.L_x_3061) ;  /* 0x0000000800d87947 */ /* 0x000fea0003800000 */
.L_x_3060:
[----:B------:R-:W0:Y:S01]  /*2da70*/  S2R R8, SR_TID.X ;  /* 0x0000000000087919 */ /* 0x000e220000002100 */
[----:B------:R-:W-:Y:S01]  /*2da80*/  UMOV UR4, 0xffffffff ;  /* 0xffffffff00047882 */ /* 0x000fe20000000000 */
[----:B0-----:R-:W-:-:S04]  /*2da90*/  LOP3.LUT R8, R8, 0x1f, RZ, 0xc0, !PT ;  /* 0x0000001f08087812 */ /* 0x001fc800078ec0ff */
[----:B------:R-:W-:Y:S01]  /*2daa0*/  ISETP.NE.AND P0, PT, R8, 0x1f, PT ;  /* 0x0000001f0800780c */ /* 0x000fe20003f05270 */
[----:B------:R-:W-:-:S12]  /*2dab0*/  BRA.DIV UR4, `(.L_x_3062) ;  /* 0x0000005a04907947 */ /* 0x000fd8000b800000 */
[----:B------:R-:W-:Y:S01]  /*2dac0*/  IADD3 R5, R19, R8, RZ ;  /* 0x0000000813057210 */ /* 0x000fe20007ffe0ff */
        /* <DEDUP_REMOVED lines=31> */
.L_x_3267:
[----:B------:R-:W-:Y:S02]  /*2dcc0*/  ULDC UR4, c[0x0][0xc38] ;  /* 0x00030e0000047ab9 */ /* 0x000fe40000000800 */
[----:B------:R-:W-:-:S05]  /*2dcd0*/  MOV R7, UR4 ;  /* 0x0000000400077c02 */ /* 0x000fca0008000f00 */
[----:B--2---:R-:W-:-:S04]  /*2dce0*/  IMAD R14, R14, R7, RZ ;  /* 0x000000070e0e7224 */ /* 0x004fc800078e02ff */
[----:B------:R-:W-:-:S05]  /*2dcf0*/  IMAD.IADD R9, R4, 0x1, R14 ;  /* 0x0000000104097824 */ /* 0x000fca00078e020e */
[----:B------:R-:W-:-:S13]  /*2dd00*/  ISETP.GT.AND P6, PT, R9, R0, PT ;  /* 0x000000000900720c */ /* 0x000fda0003fc4270 */
[----:B------:R-:W-:Y:S05]  /*2dd10*/  @P6 BRA `(.L_x_3063) ;  /* 0x0000000000a06947 */ /* 0x000fea0003800000 */
.L_x_3068:
[----:B0-----:R-:W0:Y:S01]  /*2dd20*/  LDC R2, c[0x0][0xc3c] ;  /* 0x00030f00ff027b82 */ /* 0x001e220000000800 */
[----:B------:R-:W-:-:S05]  /*2dd30*/  VIADD R19, R19, 0x1f ;  /* 0x0000001f13137836 */ /* 0x000fca0000000000 */
[----:B0-----:R-:W-:-:S13]  /*2dd40*/  ISETP.GE.AND P6, PT, R19, R2, PT ;  /* 0x000000021300720c */ /* 0x001fda0003fc6270 */
[----:B------:R-:W-:Y:S05]  /*2dd50*/  @P6 BRA `(.L_x_3064) ;  /* 0x0000000400d86947 */ /* 0x000fea0003800000 */
[----:B------:R-:W0:Y:S01]  /*2dd60*/  S2R R3, SR_TID.X ;  /* 0x0000000000037919 */ /* 0x000e220000002100 */
        /* <DEDUP_REMOVED lines=10> */
.L_x_3066:
[----:B------:R-:W-:Y:S05]  /*2de10*/  BSYNC B0 ;  /* 0x0000000000007941 */ /* 0x000fea0003800000 */
.L_x_3065:
[----:B------:R-:W-:-:S03]  /*2de20*/  UMOV UR4, 0xffffffff ;  /* 0xffffffff00047882 */ /* 0x000fc60000000000 */
[----:B------:R-:W-:Y:S05]  /*2de30*/  BRA.DIV UR4, `(.L_x_3067) ;  /* 0x0000005a04d87947 */ /* 0x000fea000b800000 */
[----:B-----5:R-:W2:Y:S02]  /*2de40*/  SHFL.UP PT, R14, R5, 0x1, RZ ;  /* 0x04200000050e7989 */ /* 0x020ea400000e00ff */
[----:B--2---:R-:W-:-:S05]  /*2de50*/  SEL R14, R14, RZ, P1 ;  /* 0x000000ff0e0e7207 */ /* 0x004fca0000800000 */
        /* <DEDUP_REMOVED lines=13> */
[----:B------:R0:W2:Y:S02]  /*2df30*/  SHFL.IDX PT, R14, R2, 0x1f, 0x1f ;  /* 0x03e01f00020e7f89 */ /* 0x0000a400000e0000 */
.L_x_3275:
[----:B------:R-:W-:Y:S02]  /*2df40*/  ULDC UR4, c[0x0][0xc38] ;  /* 0x00030e0000047ab9 */ /* 0x000fe40000000800 */
[----:B------:R-:W-:-:S04]  /*2df50*/  IMAD.U32 R7, RZ, RZ, UR4 ;  /* 0x00000004ff077e24 */ /* 0x000fc8000f8e00ff */
[----:B--2---:R-:W-:-:S04]  /*2df60*/  IMAD R14, R14, R7, RZ ;  /* 0x000000070e0e7224 */ /* 0x004fc800078e02ff */
[----:B------:R-:W-:-:S05]  /*2df70*/  IMAD.IADD R9, R14, 0x1, R9 ;  /* 0x000000010e097824 */ /* 0x000fca00078e0209 */
[----:B------:R-:W-:-:S13]  /*2df80*/  ISETP.GT.AND P6, PT, R9, R0, PT ;  /* 0x000000000900720c */ /* 0x000fda0003fc4270 */
[----:B------:R-:W-:Y:S05]  /*2df90*/  @!P6 BRA `(.L_x_3068) ;  /* 0xfffffffc0060e947 */ /* 0x000fea000383ffff */
.L_x_3063:
[----:B------:R-:W-:Y:S01]  /*2dfa0*/  IADD3 R16, -R14, R9, RZ ;  /* 0x000000090e107210 */ /* 0x000fe20007ffe1ff */
[----:B------:R-:W-:-:S04]  /*2dfb0*/  UMOV UR4, 0xffffffff ;  /* 0xffffffff00047882 */ /* 0x000fc80000000000 */
[----:B------:R-:W-:-:S05]  /*2dfc0*/  IMAD R3, R2, R7, R16 ;  /* 0x0000000702037224 */ /* 0x000fca00078e0210 */
[----:B------:R-:W-:Y:S01]  /*2dfd0*/  ISETP.GT.AND P6, PT, R3, R0, PT ;  /* 0x000000000300720c */ /* 0x000fe20003fc4270 */
[----:B------:R-:W-:-:S12]  /*2dfe0*/  BRA.DIV UR4, `(.L_x_3069) ;  /* 0x0000005e04287947 */ /* 0x000fd8000b800000 */
[----:B------:R-:W-:-:S04]  /*2dff0*/  VOTE.ANY R3, PT, !P6 ;  /* 0x0000000000037806 */ /* 0x000fc800070e0100 */
[----:B------:R-:W2:Y:S02]  /*2e000*/  POPC R4, R3 ;  /* 0x0000000300047309 */ /* 0x000ea40000000000 */
[----:B--2---:R2:W3:Y:S02]  /*2e010*/  SHFL.IDX PT, R5, R5, R4, 0x1f ;  /* 0x00001f0405057589 */ /* 0x0044e400000e0000 */
.L_x_3279:
[----:B------:R-:W-:Y:S01]  /*2e020*/  ISETP.NE.AND P0, PT, R3, RZ, PT ;  /* 0x000000ff0300720c */ /* 0x000fe20003f05270 */
[----:B------:R-:W-:-:S12]  /*2e030*/  IMAD.MOV.U32 R14, RZ, RZ, RZ ;  /* 0x000000ffff0e7224 */ /* 0x000fd800078e00ff */
[----:B------:R-:W-:Y:S05]  /*2e040*/  @!P0 BRA `(.L_x_3070) ;  /* 0x0000000000108947 */ /* 0x000fea0003800000 */
[----:B------:R-:W-:Y:S01]  /*2e050*/  UMOV UR4, 0xffffffff ;  /* 0xffffffff00047882 */ /* 0x000fe20000000000 */
[----:B------:R-:W-:Y:S02]  /*2e060*/  VIADD R12, R4, 0xffffffff ;  /* 0xffffffff040c7836 */ /* 0x000fe40000000000 */
[----:B------:R-:W-:Y:S05]  /*2e070*/  BRA.DIV UR4, `(.L_x_3071) ;  /* 0x0000005e044c7947 */ /* 0x000fea000b800000 */
[----:B------:R4:W0:Y:S02]  /*2e080*/  SHFL.IDX PT, R14, R2, R12, 0x1f ;  /* 0x00001f0c020e7589 */ /* 0x00082400000e0000 */
.L_x_3070:
[----:B0---4-:R-:W0:Y:S01]  /*2e090*/  LDC.64 R2, c[0x0][0xc90] ;  /* 0x00032400ff027b82 */ /* 0x011e220000000a00 */
[----:B------:R-:W-:Y:S01]  /*2e0a0*/  IMAD.IADD R19, R4, 0x1, R19 ;  /* 0x0000000104137824 */ /* 0x000fe200078e0213 */
[----:B------:R-:W-:-:S03]  /*2e0b0*/  ULDC.64 UR4, c[0x0][0x208] ;  /* 0x0000820000047ab9 */ /* 0x000fc60000000a00 */
[----:B0-----:R-:W-:-:S05]  /*2e0c0*/  IMAD.WIDE R2, R19, 0x4, R2 ;  /* 0x0000000413027825 */ /* 0x001fca00078e0202 */
[----:B------:R0:W2:Y:S01]  /*2e0d0*/  LDG.E R6, desc[UR4][R2.64] ;  /* 0x0000000402067981 */ /* 0x0000a2000c1e1900 */
[----:B------:R-:W-:Y:S02]  /*2e0e0*/  IMAD R16, R14, R7, R16 ;  /* 0x000000070e107224 */ /* 0x000fe400078e0210 */
[----:B0-----:R-:W-:Y:S02]  /*2e0f0*/  IMAD.MOV.U32 R2, RZ, RZ, RZ ;  /* 0x000000ffff027224 */ /* 0x001fe400078e00ff */
[----:B--23--:R-:W-:-:S05]  /*2e100*/  IMAD R4, R5, R6, RZ ;  /* 0x0000000605047224 */ /* 0x00cfca00078e02ff */
[----:B------:R-:W-:-:S04]  /*2e110*/  IABS R8, R4 ;  /* 0x0000000400087213 */ /* 0x000fc80000000000 */
[----:B-1----:R-:W0:Y:S08]  /*2e120*/  I2F.RP R10, R8 ;  /* 0x00000008000a7306 */ /* 0x002e300000209400 */
[----:B0-----:R-:W0:Y:S02]  /*2e130*/  MUFU.RCP R10, R10 ;  /* 0x0000000a000a7308 */ /* 0x001e240000001000 */
[----:B0-----:R-:W-:-:S06]  /*2e140*/  IADD3 R11, R10, 0xffffffe, RZ ;  /* 0x0ffffffe0a0b7810 */ /* 0x001fcc0007ffe0ff */
        /* <DEDUP_REMOVED lines=32> */
[----:B0-----:R-:W-:-:S05]  /*2e350*/  IADD3 R2, RZ, -R3, RZ ;  /* 0x80000003ff027210 */ /* 0x001fca0007ffe0ff */
        /* <DEDUP_REMOVED lines=10> */
[----:B------:R-:W-:Y:S01]  /*2e400*/  @!P1 IMAD.IADD R4, R4, 0x1, -R7 ;  /* 0x0000000104049824 */ /* 0x000fe200078e0a07 */
[----:B------:R-:W-:Y:S02]  /*2e410*/  @!P1 IADD3 R2, R2, 0x1, RZ ;  /* 0x0000000102029810 */ /* 0x000fe40007ffe0ff */
[----:B------:R-:W-:Y:S02]  /*2e420*/  ISETP.NE.AND P1, PT, R6, RZ, PT ;  /* 0x000000ff0600720c */ /* 0x000fe40003f25270 */
[----:B------:R-:W-:-:S13]  /*2e430*/  ISETP.GE.U32.AND P0, PT, R4, R7, PT ;  /* 0x000000070400720c */ /* 0x000fda0003f06070 */
[----:B------:R-:W-:-:S04]  /*2e440*/  @P0 VIADD R2, R2, 0x1 ;  /* 0x0000000102020836 */ /* 0x000fc80000000000 */
[----:B------:R-:W-:Y:S01]  /*2e450*/  @!P2 IMAD.MOV R2, RZ, RZ, -R2 ;  /* 0x000000ffff02a224 */ /* 0x000fe200078e0a02 */
[----:B------:R-:W-:Y:S02]  /*2e460*/  @!P1 LOP3.LUT R2, RZ, R6, RZ, 0x33, !PT ;  /* 0x00000006ff029212 */ /* 0x000fe400078e33ff */
[----:B------:R-:W-:-:S05]  /*2e470*/  IADD3 R6, -R6, RZ, RZ ;  /* 0x000000ff06067210 */ /* 0x000fca0007ffe1ff */
[----:B------:R-:W-:Y:S01]  /*2e480*/  IMAD R18, R2, R6, R9 ;  /* 0x0000000602127224 */ /* 0x000fe200078e0209 */
[----:B------:R-:W-:-:S05]  /*2e490*/  LOP3.LUT R2, RZ, R2, RZ, 0x33, !PT ;  /* 0x00000002ff027212 */ /* 0x000fca00078e33ff */
[----:B------:R-:W-:Y:S01]  /*2e4a0*/  IMAD.IADD R17, R5, 0x1, R2 ;  /* 0x0000000105117824 */ /* 0x000fe200078e0202 */
[----:B------:R-:W-:Y:S06]  /*2e4b0*/  BRA `(.L_x_3072) ;  /* 0x00000000001c7947 */ /* 0x000fec0003800000 */
.L_x_3064:
[----:B------:R-:W-:Y:S01]  /*2e4c0*/  UMOV UR4, URZ ;  /* 0x0000003f00047c82 */ /* 0x000fe20008000000 */
[----:B------:R-:W-:Y:S01]  /*2e4d0*/  UMOV UR5, URZ ;  /* 0x0000003f00057c82 */ /* 0x000fe20008000000 */
[----:B------:R-:W-:Y:S01]  /*2e4e0*/  ULDC UR6, c[0x0][0xc3c] ;  /* 0x00030f0000067ab9 */ /* 0x000fe20000000800 */
[----:B------:R-:W-:Y:S01]  /*2e4f0*/  IMAD.MOV.U32 R16, RZ, RZ, R0 ;  /* 0x000000ffff107224 */ /* 0x000fe200078e0000 */
[----:B------:R-:W-:Y:S01]  /*2e500*/  MOV R18, UR5 ;  /* 0x0000000500127c02 */ /* 0x000fe20008000f00 */
[----:B------:R-:W-:Y:S02]  /*2e510*/  IMAD.U32 R17, RZ, RZ, UR4 ;  /* 0x00000004ff117e24 */ /* 0x000fe4000f8e00ff */
[----:B------:R-:W-:-:S07]  /*2e520*/  IMAD.U32 R19, RZ, RZ, UR6 ;  /* 0x00000006ff137e24 */ /* 0x000fce000f8e00ff */
.L_x_3072:
        /* <DEDUP_REMOVED lines=10> */
.L_x_3061:
[----:B------:R-:W-:Y:S02]  /*2e5d0*/  ULDC UR4, c[0x0][0xc3c] ;  /* 0x00030f0000047ab9 */ /* 0x000fe40000000800 */
[----:B---3--:R-:W-:-:S13]  /*2e5e0*/  ISETP.GE.AND P0, PT, R19, UR4, PT ;  /* 0x0000000413007c0c */ /* 0x008fda000bf06270 */
[----:B------:R-:W-:Y:S05]  /*2e5f0*/  @!P0 BRA `(.L_x_3073) ;  /* 0xffffff9800648947 */ /* 0x000fea000383ffff */
[----:B------:R-:W-:Y:S05]  /*2e600*/  BSYNC B8 ;  /* 0x0000000000087941 */ /* 0x000fea0003800000 */
.L_x_2964:
[----:B------:R-:W3:Y:S01]  /*2e610*/  LDL.LU R0, [R1+0x30] ;  /* 0x0000300001007983 */ /* 0x000ee20000300800 */
[----:B------:R-:W-:Y:S01]  /*2e620*/  BSSY B0, `(.L_x_3074) ;  /* 0x000000b000007945 */ /* 0x000fe20003800000 */
[----:B------:R-:W4:Y:S01]  /*2e630*/  S2R R5, SR_CgaCtaId ;  /* 0x0000000000057919 */ /* 0x000f220000008800 */
[----:B---3--:R-:W-:-:S05]  /*2e640*/  VIADD R0, R0, 0x1 ;  /* 0x0000000100007836 */ /* 0x008fca0000000000 */
        /* <DEDUP_REMOVED lines=8> */
.L_x_3282:
[----:B------:R-:W-:Y:S05]  /*2e6d0*/  BSYNC B0 ;  /* 0x0000000000007941 */ /* 0x000fea0003800000 */
.L_x_3074:
[----:B------:R-:W-:-:S03]  /*2e6e0*/  UMOV UR4, 0xffffffff ;  /* 0xffffffff00047882 */ /* 0x000fc60000000000 */
[----:B------:R-:W-:Y:S05]  /*2e6f0*/  BRA.DIV UR4, `(.L_x_3076) ;  /* 0x0000005604e47947 */ /* 0x000fea000b800000 */
[----:B-1----:R-:W1:Y:S02]  /*2e700*/  S2R R0, SR_TID.X ;  /* 0x0000000000007919 */ /* 0x002e640000002100 */
[----:B-1----:R-:W-:-:S04]  /*2e710*/  SHF.R.U32.HI R0, RZ, 0x5, R0 ;  /* 0x00000005ff007819 */ /* 0x002fc80000011600 */
[----:B------:R-:W-:-:S05]  /*2e720*/  LOP3.LUT R0, R0, 0x3, RZ, 0xc0, !PT ;  /* 0x0000000300007812 */ /* 0x000fca00078ec0ff */
[----:B------:R1:W3:Y:S02]  /*2e730*/  SHFL.IDX PT, R14, R0, RZ, 0x1f ;  /* 0x00001fff000e7589 */ /* 0x0002e400000e0000 */
.L_x_3285:
[----:B---3--:R-:W-:-:S13]  /*2e740*/  ISETP.NE.AND P0, PT, R14, RZ, PT ;  /* 0x000000ff0e00720c */ /* 0x008fda0003f05270 */
[----:B------:R-:W-:Y:S05]  /*2e750*/  @P0 BRA `(.L_x_2683) ;  /* 0x0000000000880947 */ /* 0x000fea0003800000 */
[----:B------:R-:W-:-:S03]  /*2e760*/  UMOV UR4, 0xffffffff ;  /* 0xffffffff00047882 */ /* 0x000fc60000000000 */
[----:B------:R-:W-:Y:S05]  /*2e770*/  BRA.DIV UR4, `(.L_x_3077) ;  /* 0x0000005604f87947 */ /* 0x000fea000b800000 */
[----:B------:R-:W-:-:S13]  /*2e780*/  ELECT P6, URZ, PT ;  /* 0x00000000003f782f */ /* 0x000fda00038c0000 */
.L_x_3288:
[----:B------:R-:W-:Y:S05]  /*2e790*/  @!P6 BRA `(.L_x_2683) ;  /* 0x000000000078e947 */ /* 0x000fea0003800000 */
[----:B------:R-:W-:-:S06]  /*2e7a0*/  ULOP3.LUT UR4, UR60, 0x2, URZ, 0xfc, !UPT ;  /* 0x000000023c047892 */ /* 0x000fcc000f8efc3f */
[----:B-1----:R-:W-:-:S04]  /*2e7b0*/  MOV R0, UR4 ;  /* 0x0000000400007c02 */ /* 0x002fc80008000f00 */
[----:B------:R-:W-:-:S13]  /*2e7c0*/  ISETP.NE.AND P0, PT, R0, 0x3, PT ;  /* 0x000000030000780c */ /* 0x000fda0003f05270 */
[----:B------:R-:W-:Y:S05]  /*2e7d0*/  @!P0 BRA `(.L_x_3078) ;  /* 0x0000000000048947 */ /* 0x000fea0003800000 */
[----:B------:R-:W-:Y:S01]  /*2e7e0*/  BPT.TRAP 0x1 ;  /* 0x000000040000795c */ /* 0x000fe20000300000 */
.L_x_3078:
[----:B------:R-:W-:Y:S01]  /*2e7f0*/  IMAD R3, R27, 0x8, R5 ;  /* 0x000000081b037824 */ /* 0x000fe200078e0205 */
[----:B------:R-:W-:Y:S01]  /*2e800*/  SHF.L.U32 R2, R29, 0x1f, RZ ;  /* 0x0000001f1d027819 */ /* 0x000fe200000006ff */
[----:B------:R-:W-:-:S03]  /*2e810*/  VIADD R27, R27, 0x1 ;  /* 0x000000011b1b7836 */ /* 0x000fc60000000000 */
[----:B------:R-:W1:Y:S02]  /*2e820*/  SYNCS.PHASECHK.TRANS64.TRYWAIT P1, [R3+URZ+0x38840], R2 ;  /* 0x03884002030075a7 */ /* 0x000e64000802017f */
[----:B------:R-:W-:-:S04]  /*2e830*/  ISETP.NE.AND P2, PT, R27, 0x2, PT ;  /* 0x000000021b00780c */ /* 0x000fc80003f45270 */
[----:B------:R-:W-:Y:S01]  /*2e840*/  SEL R0, RZ, 0x1, P2 ;  /* 0x00000001ff007807 */ /* 0x000fe20001000000 */
[----:B-1----:R-:W-:Y:S08]  /*2e850*/  @!P1 BRA `(.L_x_3079) ;  /* 0x0000005400e09947 */ /* 0x002ff00003800000 */
.L_x_3289:
[----:B------:R-:W-:Y:S02]  /*2e860*/  SEL R27, R27, RZ, P2 ;  /* 0x000000ff1b1b7207 */ /* 0x000fe40001000000 */
[----:B------:R-:W-:Y:S01]  /*2e870*/  LOP3.LUT R0, R29, R0, RZ, 0x3c, !PT ;  /* 0x000000001d007212 */ /* 0x000fe200078e3cff */
[----:B------:R-:W-:Y:S06]  /*2e880*/  @!P0 BRA `(.L_x_3080) ;  /* 0x0000000000048947 */ /* 0x000fec0003800000 */
[----:B------:R-:W-:Y:S01]  /*2e890*/  BPT.TRAP 0x1 ;  /* 0x000000040000795c */ /* 0x000fe20000300000 */
.L_x_3080:
[----:B------:R-:W-:Y:S01]  /*2e8a0*/  IMAD R27, R27, 0x8, R5 ;  /* 0x000000081b1b7824 */ /* 0x000fe200078e0205 */
[----:B------:R-:W-:-:S04]  /*2e8b0*/  SHF.L.U32 R0, R0, 0x1f, RZ ;  /* 0x0000001f00007819 */ /* 0x000fc800000006ff */
[----:B------:R-:W3:Y:S02]  /*2e8c0*/  SYNCS.PHASECHK.TRANS64.TRYWAIT P1, [R27+URZ+0x38840], R0 ;  /* 0x038840001b0075a7 */ /* 0x000ee4000802017f */
[----:B---3--:R-:W-:Y:S05]  /*2e8d0*/  @!P1 BRA `(.L_x_3081) ;  /* 0x0000005400d49947 */ /* 0x008fea0003800000 */
.L_x_3290:
[----:B------:R-:W-:Y:S05]  /*2e8e0*/  @!P0 BRA `(.L_x_3082) ;  /* 0x0000000000048947 */ /* 0x000fea0003800000 */
[----:B------:R-:W-:Y:S01]  /*2e8f0*/  BPT.TRAP 0x1 ;  /* 0x000000040000795c */ /* 0x000fe20000300000 */
.L_x_3082:
[----:B------:R-:W4:Y:S02]  /*2e900*/  SYNCS.PHASECHK.TRANS64.TRYWAIT P1, [R3+URZ+0x38860], R2 ;  /* 0x03886002030075a7 */ /* 0x000f24000802017f */
[----:B----4-:R-:W-:Y:S05]  /*2e910*/  @!P1 BRA `(.L_x_3083) ;  /* 0x0000005400d89947 */ /* 0x010fea0003800000 */
.L_x_3291:
[----:B------:R-:W-:Y:S05]  /*2e920*/  @!P0 BRA `(.L_x_3084) ;  /* 0x0000000000048947 */ /* 0x000fea0003800000 */
[----:B------:R-:W-:Y:S01]  /*2e930*/  BPT.TRAP 0x1 ;  /* 0x000000040000795c */ /* 0x000fe20000300000 */
.L_x_3084:
[----:B------:R0:W0:Y:S02]  /*2e940*/  SYNCS.PHASECHK.TRANS64.TRYWAIT P0, [R27+URZ+0x38860], R0 ;  /* 0x038860001b0075a7 */ /* 0x000024000800017f */
[----:B0-----:R-:W-:Y:S05]  /*2e950*/  @!P0 NANOSLEEP.SYNCS 0x989680 ;  /* 0x009896800000895d */ /* 0x001fea0003900000 */
[----:B------:R-:W0:Y:S02]  /*2e960*/  @!P0 SYNCS.PHASECHK.TRANS64 P0, [R27+URZ+0x38860], R0 ;  /* 0x038860001b0085a7 */ /* 0x000e24000800007f */
[----:B0-----:R-:W-:Y:S05]  /*2e970*/  @!P0 BRA `(.L_x_3084) ;  /* 0xfffffffc00f08947 */ /* 0x001fea000383ffff */
.L_x_2683:
[----:B------:R-:W-:Y:S05]  /*2e980*/  BSYNC B9 ;  /* 0x0000000000097941 */ /* 0x000fea0003800000 */
.L_x_2680:
[----:B------:R-:W-:Y:S05]  /*2e990*/  EXIT ;  /* 0x000000000000794d */ /* 0x000fea0003800000 */
.L_x_2703:
[----:B0-----:R0:W1:Y:S02]  /*2e9a0*/  SYNCS.PHASECHK.TRANS64.TRYWAIT P6, [R89+URZ+0x38890], R90 ;  /* 0x0388905a590075a7 */ /* 0x00106400080c017f */
[----:B-1----:R-:W-:Y:S05]  /*2e9b0*/  @!P6 NANOSLEEP.SYNCS 0x989680 ;  /* 0x009896800000e95d */ /* 0x002fea0003900000 */
[----:B------:R-:W1:Y:S02]  /*2e9c0*/  @!P6 SYNCS.PHASECHK.TRANS64 P6, [R89+URZ+0x38890], R90 ;  /* 0x0388905a5900e5a7 */ /* 0x000e6400080c007f */
[----:B-1----:R-:W-:Y:S05]  /*2e9d0*/  @!P6 BRA `(.L_x_2703) ;  /* 0xfffffffc00f0e947 */ /* 0x002fea000383ffff */
[----:B------:R-:W-:Y:S05]  /*2e9e0*/  BRA `(.L_x_3085) ;  /* 0xfffffd4800fc7947 */ /* 0x000fea000383ffff */
.L_x_2704:
        /* <DEDUP_REMOVED lines=8> */
.L_x_3087:
[----:B------:R-:W-:Y:S05]  /*2ea70*/  BSYNC B1 ;  /* 0x0000000000017941 */ /* 0x000fea0003800000 */
.L_x_3086:
[----:B------:R-:W-:Y:S01]  /*2ea80*/  IMAD.MOV.U32 R13, RZ, RZ, R120 ;  /* 0x000000ffff0d7224 */ /* 0x000fe200078e0078 */
[----:B------:R-:W-:Y:S01]  /*2ea90*/  MOV R15, 0xffffffff ;  /* 0xffffffff000f7802 */ /* 0x000fe20000000f00 */
[----:B------:R-:W-:Y:S01]  /*2eaa0*/  IMAD.MOV.U32 R12, RZ, RZ, RZ ;  /* 0x000000ffff0c7224 */ /* 0x000fe200078e00ff */
[----:B------:R-:W-:Y:S01]  /*2eab0*/  MOV R83, R14 ;  /* 0x0000000e00537202 */ /* 0x000fe20000000f00 */
[----:B------:R-:W-:-:S07]  /*2eac0*/  IMAD.MOV.U32 R11, RZ, RZ, 0x181f ;  /* 0x0000181fff0b7424 */ /* 0x000fce00078e00ff */
[----:B------:R-:W-:Y:S05]  /*2ead0*/  WARPSYNC.COLLECTIVE R15, `(.L_x_3088) ;  /* 0x000000000f087348 */ /* 0x000fea0003c00000 */
[----:B------:R0:W1:Y:S02]  /*2eae0*/  SHFL.IDX P6, R14, R13, R12, R11 ;  /* 0x0000000c0d0e7389 */ /* 0x00006400000c000b */
[----:B01----:R-:W-:Y:S01]  /*2eaf0*/  ENDCOLLECTIVE ;  /* 0x000000000000791b */ /* 0x003fe20003800000 */
.L_x_3088:
[----:B------:R-:W-:Y:S01]  /*2eb00*/  IMAD.MOV.U32 R82, RZ, RZ, R14 ;  /* 0x000000ffff527224 */ /* 0x000fe200078e000e */
[----:B------:R-:W-:Y:S06]  /*2eb10*/  BRA `(.L_x_3089) ;  /* 0xfffffd4800c47947 */ /* 0x000fec000383ffff */
.L_x_2721:
        /* <DEDUP_REMOVED lines=8> */
.L_x_3091:
[----:B------:R-:W-:Y:S05]  /*2eba0*/  BSYNC B1 ;  /* 0x0000000000017941 */ /* 0x000fea0003800000 */
.L_x_3090:
        /* <DEDUP_REMOVED lines=8> */
.L_x_3092:
[----:B------:R-:W-:Y:S01]  /*2ec30*/  IMAD.MOV.U32 R66, RZ, RZ, R14 ;  /* 0x000000ffff427224 */ /* 0x000fe200078e000e */
[----:B------:R-:W-:Y:S06]  /*2ec40*/  BRA `(.L_x_3093) ;  /* 0xfffffd5400f87947 */ /* 0x000fec000383ffff */
.L_x_2738:
        /* <DEDUP_REMOVED lines=8> */
.L_x_3095:
[----:B------:R-:W-:Y:S05]  /*2ecd0*/  BSYNC B1 ;  /* 0x0000000000017941 */ /* 0x000fea0003800000 */
.L_x_3094:
        /* <DEDUP_REMOVED lines=8> */
.L_x_3096:
[----:B------:R-:W-:Y:S01]  /*2ed60*/  IMAD.MOV.U32 R120, RZ, RZ, R14 ;  /* 0x000000ffff787224 */ /* 0x000fe200078e000e */
[----:B------:R-:W-:Y:S06]  /*2ed70*/  BRA `(.L_x_3097) ;  /* 0xfffffd6400107947 */ /* 0x000fec000383ffff */
.L_x_2762:
[----:B-1----:R1:W2:Y:S02]  /*2ed80*/  SYNCS.PHASECHK.TRANS64.TRYWAIT P6, [R89+URZ+0x38890], R90 ;  /* 0x0388905a590075a7 */ /* 0x0022a400080c017f */
[----:B--2---:R-:W-:Y:S05]  /*2ed90*/  @!P6 NANOSLEEP.SYNCS 0x989680 ;  /* 0x009896800000e95d */ /* 0x004fea0003900000 */
[----:B------:R-:W2:Y:S02]  /*2eda0*/  @!P6 SYNCS.PHASECHK.TRANS64 P6, [R89+URZ+0x38890], R90 ;  /* 0x0388905a5900e5a7 */ /* 0x000ea400080c007f */
[----:B--2---:R-:W-:Y:S05]  /*2edb0*/  @!P6 BRA `(.L_x_2762) ;  /* 0xfffffffc00f0e947 */ /* 0x004fea000383ffff */
[----:B------:R-:W-:Y:S05]  /*2edc0*/  BRA `(.L_x_3098) ;  /* 0xfffffd7c008c7947 */ /* 0x000fea000383ffff */
.L_x_2763:
[----:B------:R-:W-:Y:S01]  /*2edd0*/  BSSY B1, `(.L_x_3099) ;  /* 0x0000008000017945 */ /* 0x000fe20003800000 */
[----:B------:R-:W-:Y:S01]  /*2ede0*/  IMAD.MOV.U32 R13, RZ, RZ, R119 ;  /* 0x000000ffff0d7224 */ /* 0x000fe200078e0077 */
[----:B------:R-:W-:Y:S01]  /*2edf0*/  MOV R11, 0x181f ;  /* 0x0000181f000b7802 */ /* 0x000fe20000000f00 */
[----:B------:R-:W-:Y:S02]  /*2ee00*/  IMAD.MOV.U32 R12, RZ, RZ, RZ ;  /* 0x000000ffff0c7224 */ /* 0x000fe400078e00ff */
[----:B------:R-:W-:-:S07]  /*2ee10*/  IMAD.MOV.U32 R15, RZ, RZ, -0x1 ;  /* 0xffffffffff0f7424 */ /* 0x000fce00078e00ff */
[----:B-1----:R-:W-:Y:S05]  /*2ee20*/  WARPSYNC.COLLECTIVE R15, `(.L_x_3100) ;  /* 0x000000000f087348 */ /* 0x002fea0003c00000 */
[----:B------:R0:W2:Y:S02]  /*2ee30*/  SHFL.IDX P6, R14, R13, R12, R11 ;  /* 0x0000000c0d0e7389 */ /* 0x0000a400000c000b */
[----:B012---:R-:W-:Y:S01]  /*2ee40*/  ENDCOLLECTIVE ;  /* 0x000000000000791b */ /* 0x007fe20003800000 */
.L_x_3100:
[----:B------:R-:W-:Y:S05]  /*2ee50*/  BSYNC B1 ;  /* 0x0000000000017941 */ /* 0x000fea0003800000 */
.L_x_3099:
        /* <DEDUP_REMOVED lines=8> */
.L_x_3101:
[----:B------:R-:W-:Y:S01]  /*2eee0*/  IMAD.MOV.U32 R124, RZ, RZ, R14 ;  /* 0x000000ffff7c7224 */ /* 0x000fe200078e000e */
[----:B------:R-:W-:Y:S06]  /*2eef0*/  BRA `(.L_x_3102) ;  /* 0xfffffd7c00587947 */ /* 0x000fec000383ffff */
.L_x_2772:
[----:B------:R-:W-:Y:S01]  /*2ef00*/  BSSY B1, `(.L_x_3103) ;  /* 0x0000008000017945 */ /* 0x000fe20003800000 */
[----:B--2-4-:R-:W-:Y:S01]  /*2ef10*/  MOV R13, R119 ;  /* 0x00000077000d7202 */ /* 0x014fe20000000f00 */
[----:B------:R-:W-:Y:S02]  /*2ef20*/  IMAD.MOV.U32 R12, RZ, RZ, 0x1 ;  /* 0x00000001ff0c7424 */ /* 0x000fe400078e00ff */
[----:B------:R-:W-:Y:S02]  /*2ef30*/  IMAD.MOV.U32 R11, RZ, RZ, 0x181f ;  /* 0x0000181fff0b7424 */ /* 0x000fe400078e00ff */
[----:B------:R-:W-:-:S07]  /*2ef40*/  IMAD.MOV.U32 R15, RZ, RZ, -0x1 ;  /* 0xffffffffff0f7424 */ /* 0x000fce00078e00ff */
[----:B01-3--:R-:W-:Y:S05]  /*2ef50*/  WARPSYNC.COLLECTIVE R15, `(.L_x_3104) ;  /* 0x000000000f087348 */ /* 0x00bfea0003c00000 */
[----:B------:R2:W4:Y:S02]  /*2ef60*/  SHFL.IDX P6, R14, R13, R12, R11 ;  /* 0x0000000c0d0e7389 */ /* 0x00052400000c000b */
[----:B01234-:R-:W-:Y:S01]  /*2ef70*/  ENDCOLLECTIVE ;  /* 0x000000000000791b */ /* 0x01ffe20003800000 */
.L_x_3104:
[----:B------:R-:W-:Y:S05]  /*2ef80*/  BSYNC B1 ;  /* 0x0000000000017941 */ /* 0x000fea0003800000 */
.L_x_3103:
        /* <DEDUP_REMOVED lines=8> */
.L_x_3105:
[----:B------:R-:W-:Y:S01]  /*2f010*/  IMAD.MOV.U32 R36, RZ, RZ, R14 ;  /* 0x000000ffff247224 */ /* 0x000fe200078e000e */
[----:B------:R-:W-:Y:S06]  /*2f020*/  BRA `(.L_x_3106) ;  /* 0xfffffd8800dc7947 */ /* 0x000fec000383ffff */
.L_x_2781:
        /* <DEDUP_REMOVED lines=8> */
.L_x_3108:
[----:B------:R-:W-:Y:S05]  /*2f0b0*/  BSYNC B1 ;  /* 0x0000000000017941 */ /* 0x000fea0003800000 */
.L_x_3107:
        /* <DEDUP_REMOVED lines=8> */
.L_x_3109:
[----:B------:R-:W-:Y:S01]  /*2f140*/  IMAD.MOV.U32 R36, RZ, RZ, R14 ;  /* 0x000000ffff247224 */ /* 0x000fe200078e000e */
[----:B------:R-:W-:Y:S06]  /*2f150*/  BRA `(.L_x_3110) ;  /* 0xfffffd98009c7947 */ /* 0x000fec000383ffff */
.L_x_2790:
[----:B0-----:R0:W1:Y:S02]  /*2f160*/  SYNCS.PHASECHK.TRANS64.TRYWAIT P3, [R89+URZ+0x38890], R90 ;  /* 0x0388905a590075a7 */ /* 0x001064000806017f */
[----:B-1----:R-:W-:Y:S05]  /*2f170*/  @!P3 NANOSLEEP.SYNCS 0x989680 ;  /* 0x009896800000b95d */ /* 0x002fea0003900000 */
[----:B------:R-:W1:Y:S02]  /*2f180*/  @!P3 SYNCS.PHASECHK.TRANS64 P3, [R89+URZ+0x38890], R90 ;  /* 0x0388905a5900b5a7 */ /* 0x000e64000806007f */
[----:B-1----:R-:W-:Y:S05]  /*2f190*/  @!P3 BRA `(.L_x_2790) ;  /* 0xfffffffc00f0b947 */ /* 0x002fea000383ffff */
[----:B------:R-:W-:Y:S05]  /*2f1a0*/  BRA `(.L_x_3111) ;  /* 0xfffffda8007c7947 */ /* 0x000fea000383ffff */
.L_x_2791:
        /* <DEDUP_REMOVED lines=8> */
.L_x_3113:
[----:B------:R-:W-:Y:S05]  /*2f230*/  BSYNC B1 ;  /* 0x0000000000017941 */ /* 0x000fea0003800000 */
.L_x_3112:
        /* <DEDUP_REMOVED lines=8> */
.L_x_3114:
[----:B------:R-:W-:Y:S01]  /*2f2c0*/  IMAD.MOV.U32 R32, RZ, RZ, R14 ;  /* 0x000000ffff207224 */ /* 0x000fe200078e000e */
[----:B------:R-:W-:Y:S06]  /*2f2d0*/  BRA `(.L_x_3115) ;  /* 0xfffffda800a07947 */ /* 0x000fec000383ffff */
.L_x_2794:
        /* <DEDUP_REMOVED lines=8> */
.L_x_3117:
[----:B------:R-:W-:Y:S05]  /*2f360*/  BSYNC B1 ;  /* 0x0000000000017941 */ /* 0x000fea0003800000 */
.L_x_3116:
        /* <DEDUP_REMOVED lines=8> */
.L_x_3118:
[----:B------:R-:W-:Y:S01]  /*2f3f0*/  IMAD.MOV.U32 R32, RZ, RZ, R14 ;  /* 0x000000ffff207224 */ /* 0x000fe200078e000e */
[----:B------:R-:W-:Y:S06]  /*2f400*/  BRA `(.L_x_3119) ;  /* 0xfffffda800c87947 */ /* 0x000fec000383ffff */
.L_x_2797:
[----:B------:R-:W-:Y:S01]  /*2f410*/  BSSY B1, `(.L_x_3120) ;  /* 0x0000008000017945 */ /* 0x000fe20003800000 */
[----:B---3--:R-:W-:Y:S01]  /*2f420*/  MOV R13, R41 ;  /* 0x00000029000d7202 */ /* 0x008fe20000000f00 */
[----:B------:R-:W-:Y:S02]  /*2f430*/  IMAD.MOV.U32 R12, RZ, RZ, 0x2 ;  /* 0x00000002ff0c7424 */ /* 0x000fe400078e00ff */
[----:B------:R-:W-:Y:S02]  /*2f440*/  IMAD.MOV.U32 R11, RZ, RZ, 0x181f ;  /* 0x0000181fff0b7424 */ /* 0x000fe400078e00ff */
[----:B------:R-:W-:-:S07]  /*2f450*/  IMAD.MOV.U32 R15, RZ, RZ, -0x1 ;  /* 0xffffffffff0f7424 */ /* 0x000fce00078e00ff */
[----:B012-4-:R-:W-:Y:S05]  /*2f460*/  WARPSYNC.COLLECTIVE R15, `(.L_x_3121) ;  /* 0x000000000f087348 */ /* 0x017fea0003c00000 */
[----:B------:R3:W0:Y:S02]  /*2f470*/  SHFL.IDX P6, R14, R13, R12, R11 ;  /* 0x0000000c0d0e7389 */ /* 0x00062400000c000b */
[----:B01234-:R-:W-:Y:S01]  /*2f480*/  ENDCOLLECTIVE ;  /* 0x000000000000791b */ /* 0x01ffe20003800000 */
.L_x_3121:
[----:B------:R-:W-:Y:S05]  /*2f490*/  BSYNC B1 ;  /* 0x0000000000017941 */ /* 0x000fea0003800000 */
.L_x_3120:
        /* <DEDUP_REMOVED lines=8> */
.L_x_3122:
[----:B------:R-:W-:Y:S01]  /*2f520*/  IMAD.MOV.U32 R32, RZ, RZ, R14 ;  /* 0x000000ffff207224 */ /* 0x000fe200078e000e */
[----:B------:R-:W-:Y:S06]  /*2f530*/  BRA `(.L_x_3123) ;  /* 0xfffffda800f47947 */ /* 0x000fec000383ffff */
.L_x_2801:
[----:B------:R0:W0:Y:S02]  /*2f540*/  SYNCS.PHASECHK.TRANS64.TRYWAIT P0, [R89+URZ+0x388b0], R90 ;  /* 0x0388b05a590075a7 */ /* 0x000024000800017f */
[----:B0-----:R-:W-:Y:S05]  /*2f550*/  @!P0 NANOSLEEP.SYNCS 0x989680 ;  /* 0x009896800000895d */ /* 0x001fea0003900000 */
[----:B------:R-:W0:Y:S02]  /*2f560*/  @!P0 SYNCS.PHASECHK.TRANS64 P0, [R89+URZ+0x388b0], R90 ;  /* 0x0388b05a590085a7 */ /* 0x000e24000800007f */
[----:B0-----:R-:W-:Y:S05]  /*2f570*/  @!P0 BRA `(.L_x_2801) ;  /* 0xfffffffc00f08947 */ /* 0x001fea000383ffff */
[----:B------:R-:W-:Y:S05]  /*2f580*/  BRA `(.L_x_3124) ;  /* 0xfffffdac009c7947 */ /* 0x000fea000383ffff */
.L_x_2821:
        /* <DEDUP_REMOVED lines=8> */
.L_x_3126:
[----:B------:R-:W-:Y:S05]  /*2f610*/  BSYNC B1 ;  /* 0x0000000000017941 */ /* 0x000fea0003800000 */
.L_x_3125:
        /* <DEDUP_REMOVED lines=8> */
.L_x_3127:
[----:B------:R-:W-:Y:S01]  /*2f6a0*/  IMAD.MOV.U32 R13, RZ, RZ, R8 ;  /* 0x000000ffff0d7224 */ /* 0x000fe200078e0008 */
[----:B------:R-:W-:-:S07]  /*2f6b0*/  MOV R5, R14 ;  /* 0x0000000e00057202 */ /* 0x000fce0000000f00 */
[----:B------:R-:W-:Y:S05]  /*2f6c0*/  WARPSYNC.COLLECTIVE R15, `(.L_x_3128) ;  /* 0x000000000f087348 */ /* 0x000fea0003c00000 */
[----:B------:R0:W1:Y:S02]  /*2f6d0*/  SHFL.IDX P6, R14, R13, R12, R11 ;  /* 0x0000000c0d0e7389 */ /* 0x00006400000c000b */
[----:B01----:R-:W-:Y:S01]  /*2f6e0*/  ENDCOLLECTIVE ;  /* 0x000000000000791b */ /* 0x003fe20003800000 */
.L_x_3128:
[----:B------:R-:W-:Y:S01]  /*2f6f0*/  MOV R13, R0 ;  /* 0x00000000000d7202 */ /* 0x000fe20000000f00 */
[----:B------:R-:W-:-:S07]  /*2f700*/  IMAD.MOV.U32 R9, RZ, RZ, R14 ;  /* 0x000000ffff097224 */ /* 0x000fce00078e000e */
[----:B------:R-:W-:Y:S05]  /*2f710*/  WARPSYNC.COLLECTIVE R15, `(.L_x_3129) ;  /* 0x000000000f087348 */ /* 0x000fea0003c00000 */
[----:B------:R0:W1:Y:S02]  /*2f720*/  SHFL.IDX P6, R14, R13, R12, R11 ;  /* 0x0000000c0d0e7389 */ /* 0x00006400000c000b */
[----:B01----:R-:W-:Y:S01]  /*2f730*/  ENDCOLLECTIVE ;  /* 0x000000000000791b */ /* 0x003fe20003800000 */
.L_x_3129:
[----:B------:R-:W-:Y:S05]  /*2f740*/  BRA `(.L_x_3130) ;  /* 0xfffffdc000a07947 */ /* 0x000fea000383ffff */
.L_x_2824:
        /* <DEDUP_REMOVED lines=8> */
.L_x_3132:
[----:B------:R-:W-:Y:S05]  /*2f7d0*/  BSYNC B1 ;  /* 0x0000000000017941 */ /* 0x000fea0003800000 */
.L_x_3131:
        /* <DEDUP_REMOVED lines=8> */
.L_x_3133:
[----:B------:R-:W-:Y:S02]  /*2f860*/  IMAD.MOV.U32 R13, RZ, RZ, R8 ;  /* 0x000000ffff0d7224 */ /* 0x000fe400078e0008 */
[----:B------:R-:W-:-:S07]  /*2f870*/  IMAD.MOV.U32 R5, RZ, RZ, R14 ;  /* 0x000000ffff057224 */ /* 0x000fce00078e000e */
[----:B------:R-:W-:Y:S05]  /*2f880*/  WARPSYNC.COLLECTIVE R15, `(.L_x_3134) ;  /* 0x000000000f087348 */ /* 0x000fea0003c00000 */
[----:B------:R0:W1:Y:S02]  /*2f890*/  SHFL.IDX P6, R14, R13, R12, R11 ;  /* 0x0000000c0d0e7389 */ /* 0x00006400000c000b */
[----:B01----:R-:W-:Y:S01]  /*2f8a0*/  ENDCOLLECTIVE ;  /* 0x000000000000791b */ /* 0x003fe20003800000 */
.L_x_3134:
[----:B------:R-:W-:Y:S01]  /*2f8b0*/  IMAD.MOV.U32 R13, RZ, RZ, R0 ;  /* 0x000000ffff0d7224 */ /* 0x000fe200078e0000 */
[----:B------:R-:W-:-:S07]  /*2f8c0*/  MOV R9, R14 ;  /* 0x0000000e00097202 */ /* 0x000fce0000000f00 */
[----:B------:R-:W-:Y:S05]  /*2f8d0*/  WARPSYNC.COLLECTIVE R15, `(.L_x_3135) ;  /* 0x000000000f087348 */ /* 0x000fea0003c00000 */
[----:B------:R0:W1:Y:S02]  /*2f8e0*/  SHFL.IDX P6, R14, R13, R12, R11 ;  /* 0x0000000c0d0e7389 */ /* 0x00006400000c000b */
[----:B01----:R-:W-:Y:S01]  /*2f8f0*/  ENDCOLLECTIVE ;  /* 0x000000000000791b */ /* 0x003fe20003800000 */
.L_x_3135:
[----:B------:R-:W-:Y:S05]  /*2f900*/  BRA `(.L_x_3136) ;  /* 0xfffffdc4009c7947 */ /* 0x000fea000383ffff */
.L_x_2827:
[----:B------:R-:W-:Y:S01]  /*2f910*/  BSSY B1, `(.L_x_3137) ;  /* 0x0000008000017945 */ /* 0x000fe20003800000 */
[----:B------:R-:W-:Y:S01]  /*2f920*/  IMAD.MOV.U32 R13, RZ, RZ, R7 ;  /* 0x000000ffff0d7224 */ /* 0x000fe200078e0007 */
[----:B------:R-:W-:Y:S01]  /*2f930*/  MOV R12, 0x2 ;  /* 0x00000002000c7802 */ /* 0x000fe20000000f00 */
[----:B------:R-:W-:Y:S02]  /*2f940*/  IMAD.MOV.U32 R11, RZ, RZ, 0x181f ;  /* 0x0000181fff0b7424 */ /* 0x000fe400078e00ff */
[----:B------:R-:W-:-:S07]  /*2f950*/  IMAD.MOV.U32 R15, RZ, RZ, -0x1 ;  /* 0xffffffffff0f7424 */ /* 0x000fce00078e00ff */
[----:B-1--4-:R-:W-:Y:S05]  /*2f960*/  WARPSYNC.COLLECTIVE R15, `(.L_x_3138) ;  /* 0x000000000f087348 */ /* 0x012fea0003c00000 */
[----:B----4-:R0:W2:Y:S02]  /*2f970*/  SHFL.IDX P6, R14, R13, R12, R11 ;  /* 0x0000000c0d0e7389 */ /* 0x0100a400000c000b */
[----:B012---:R-:W-:Y:S01]  /*2f980*/  ENDCOLLECTIVE ;  /* 0x000000000000791b */ /* 0x007fe20003800000 */
.L_x_3138:
[----:B------:R-:W-:Y:S05]  /*2f990*/  BSYNC B1 ;  /* 0x0000000000017941 */ /* 0x000fea0003800000 */
.L_x_3137:
        /* <DEDUP_REMOVED lines=8> */
.L_x_3139:
[----:B------:R-:W-:Y:S01]  /*2fa20*/  MOV R13, R8 ;  /* 0x00000008000d7202 */ /* 0x000fe20000000f00 */
[----:B------:R-:W-:-:S07]  /*2fa30*/  IMAD.MOV.U32 R5, RZ, RZ, R14 ;  /* 0x000000ffff057224 */ /* 0x000fce00078e000e */
[----:B------:R-:W-:Y:S05]  /*2fa40*/  WARPSYNC.COLLECTIVE R15, `(.L_x_3140) ;  /* 0x000000000f087348 */ /* 0x000fea0003c00000 */
[----:B------:R0:W1:Y:S02]  /*2fa50*/  SHFL.IDX P6, R14, R13, R12, R11 ;  /* 0x0000000c0d0e7389 */ /* 0x00006400000c000b */
[----:B01----:R-:W-:Y:S01]  /*2fa60*/  ENDCOLLECTIVE ;  /* 0x000000000000791b */ /* 0x003fe20003800000 */
.L_x_3140:
[----:B------:R-:W-:Y:S02]  /*2fa70*/  IMAD.MOV.U32 R13, RZ, RZ, R0 ;  /* 0x000000ffff0d7224 */ /* 0x000fe400078e0000 */
[----:B------:R-:W-:-:S07]  /*2fa80*/  IMAD.MOV.U32 R9, RZ, RZ, R14 ;  /* 0x000000ffff097224 */ /* 0x000fce00078e000e */
[----:B------:R-:W-:Y:S05]  /*2fa90*/  WARPSYNC.COLLECTIVE R15, `(.L_x_3141) ;  /* 0x000000000f087348 */ /* 0x000fea0003c00000 */
[----:B------:R0:W1:Y:S02]  /*2faa0*/  SHFL.IDX P6, R14, R13, R12, R11 ;  /* 0x0000000c0d0e7389 */ /* 0x00006400000c000b */
[----:B01----:R-:W-:Y:S01]  /*2fab0*/  ENDCOLLECTIVE ;  /* 0x000000000000791b */ /* 0x003fe20003800000 */
.L_x_3141:
[----:B------:R-:W-:Y:S05]  /*2fac0*/  BRA `(.L_x_3142) ;  /* 0xfffffdc8008c7947 */ /* 0x000fea000383ffff */
.L_x_2830:
[----:B------:R-:W-:Y:S01]  /*2fad0*/  BSSY B1, `(.L_x_3143) ;  /* 0x0000008000017945 */ /* 0x000fe20003800000 */
[----:B------:R-:W-:Y:S01]  /*2fae0*/  MOV R13, R7 ;  /* 0x00000007000d7202 */ /* 0x000fe20000000f00 */
[----:B------:R-:W-:Y:S01]  /*2faf0*/  IMAD.MOV.U32 R12, RZ, RZ, 0x3 ;  /* 0x00000003ff0c7424 */ /* 0x000fe200078e00ff */
[----:B------:R-:W-:Y:S01]  /*2fb00*/  MOV R15, 0xffffffff ;  /* 0xffffffff000f7802 */ /* 0x000fe20000000f00 */
[----:B------:R-:W-:-:S07]  /*2fb10*/  IMAD.MOV.U32 R11, RZ, RZ, 0x181f ;  /* 0x0000181fff0b7424 */ /* 0x000fce00078e00ff */
[----:B-1--4-:R-:W-:Y:S05]  /*2fb20*/  WARPSYNC.COLLECTIVE R15, `(.L_x_3144) ;  /* 0x000000000f087348 */ /* 0x012fea0003c00000 */
[----:B------:R0:W2:Y:S02]  /*2fb30*/  SHFL.IDX P6, R14, R13, R12, R11 ;  /* 0x0000000c0d0e7389 */ /* 0x0000a400000c000b */
[----:B012-4-:R-:W-:Y:S01]  /*2fb40*/  ENDCOLLECTIVE ;  /* 0x000000000000791b */ /* 0x017fe20003800000 */
.L_x_3144:
[----:B------:R-:W-:Y:S05]  /*2fb50*/  BSYNC B1 ;  /* 0x0000000000017941 */ /* 0x000fea0003800000 */
.L_x_3143:
        /* <DEDUP_REMOVED lines=8> */
.L_x_3145:
[----:B------:R-:W-:Y:S01]  /*2fbe0*/  IMAD.MOV.U32 R13, RZ, RZ, R8 ;  /* 0x000000ffff0d7224 */ /* 0x000fe200078e0008 */
[----:B------:R-:W-:-:S07]  /*2fbf0*/  MOV R67, R14 ;  /* 0x0000000e00437202 */ /* 0x000fce0000000f00 */
[----:B------:R-:W-:Y:S05]  /*2fc00*/  WARPSYNC.COLLECTIVE R15, `(.L_x_3146) ;  /* 0x000000000f087348 */ /* 0x000fea0003c00000 */
[----:B------:R0:W1:Y:S02]  /*2fc10*/  SHFL.IDX P6, R14, R13, R12, R11 ;  /* 0x0000000c0d0e7389 */ /* 0x00006400000c000b */
[----:B01----:R-:W-:Y:S01]  /*2fc20*/  ENDCOLLECTIVE ;  /* 0x000000000000791b */ /* 0x003fe20003800000 */
.L_x_3146:
[----:B------:R-:W-:Y:S01]  /*2fc30*/  MOV R13, R0 ;  /* 0x00000000000d7202 */ /* 0x000fe20000000f00 */
[----:B------:R-:W-:-:S07]  /*2fc40*/  IMAD.MOV.U32 R72, RZ, RZ, R14 ;  /* 0x000000ffff487224 */ /* 0x000fce00078e000e */
[----:B------:R-:W-:Y:S05]  /*2fc50*/  WARPSYNC.COLLECTIVE R15, `(.L_x_3147) ;  /* 0x000000000f087348 */ /* 0x000fea0003c00000 */
[----:B------:R0:W1:Y:S02]  /*2fc60*/  SHFL.IDX P6, R14, R13, R12, R11 ;  /* 0x0000000c0d0e7389 */ /* 0x00006400000c000b */
[----:B01----:R-:W-:Y:S01]  /*2fc70*/  ENDCOLLECTIVE ;  /* 0x000000000000791b */ /* 0x003fe20003800000 */
.L_x_3147:
[----:B------:R-:W-:Y:S05]  /*2fc80*/  BRA `(.L_x_3148) ;  /* 0xfffffdcc00847947 */ /* 0x000fea000383ffff */
.L_x_2834:
[----:B0-----:R0:W1:Y:S02]  /*2fc90*/  SYNCS.PHASECHK.TRANS64.TRYWAIT P0, [R22+URZ+0x38800], R125 ;  /* 0x0388007d160075a7 */ /* 0x001064000800017f */
[----:B-1----:R-:W-:Y:S05]  /*2fca0*/  @!P0 NANOSLEEP.SYNCS 0x989680 ;  /* 0x009896800000895d */ /* 0x002fea0003900000 */
[----:B------:R-:W1:Y:S02]  /*2fcb0*/  @!P0 SYNCS.PHASECHK.TRANS64 P0, [R22+URZ+0x38800], R125 ;  /* 0x0388007d160085a7 */ /* 0x000e64000800007f */
[----:B-1----:R-:W-:Y:S05]  /*2fcc0*/  @!P0 BRA `(.L_x_2834) ;  /* 0xfffffffc00f08947 */ /* 0x002fea000383ffff */
[----:B------:R-:W-:Y:S05]  /*2fcd0*/  BRA `(.L_x_3149) ;  /* 0xfffffdd000e47947 */ /* 0x000fea000383ffff */
.L_x_2866:
        /* <DEDUP_REMOVED lines=8> */
.L_x_3151:
[----:B------:R-:W-:Y:S05]  /*2fd60*/  BSYNC B1 ;  /* 0x0000000000017941 */ /* 0x000fea0003800000 */
.L_x_3150:
        /* <DEDUP_REMOVED lines=8> */
.L_x_3152:
[----:B------:R-:W-:Y:S02]  /*2fdf0*/  IMAD.MOV.U32 R13, RZ, RZ, R9 ;  /* 0x000000ffff0d7224 */ /* 0x000fe400078e0009 */
[----:B------:R-:W-:-:S07]  /*2fe00*/  IMAD.MOV.U32 R7, RZ, RZ, R14 ;  /* 0x000000ffff077224 */ /* 0x000fce00078e000e */
[----:B------:R-:W-:Y:S05]  /*2fe10*/  WARPSYNC.COLLECTIVE R15, `(.L_x_3153) ;  /* 0x000000000f087348 */ /* 0x000fea0003c00000 */
[----:B------:R0:W1:Y:S02]  /*2fe20*/  SHFL.IDX P6, R14, R13, R12, R11 ;  /* 0x0000000c0d0e7389 */ /* 0x00006400000c000b */
[----:B01----:R-:W-:Y:S01]  /*2fe30*/  ENDCOLLECTIVE ;  /* 0x000000000000791b */ /* 0x003fe20003800000 */
.L_x_3153:
[----:B------:R-:W-:Y:S01]  /*2fe40*/  IMAD.MOV.U32 R13, RZ, RZ, R4 ;  /* 0x000000ffff0d7224 */ /* 0x000fe200078e0004 */
[----:B------:R-:W-:-:S07]  /*2fe50*/  MOV R10, R14 ;  /* 0x0000000e000a7202 */ /* 0x000fce0000000f00 */
[----:B------:R-:W-:Y:S05]  /*2fe60*/  WARPSYNC.COLLECTIVE R15, `(.L_x_3154) ;  /* 0x000000000f087348 */ /* 0x000fea0003c00000 */
[----:B------:R0:W1:Y:S02]  /*2fe70*/  SHFL.IDX P6, R14, R13, R12, R11 ;  /* 0x0000000c0d0e7389 */ /* 0x00006400000c000b */
[----:B01----:R-:W-:Y:S01]  /*2fe80*/  ENDCOLLECTIVE ;  /* 0x000000000000791b */ /* 0x003fe20003800000 */
.L_x_3154:
[----:B------:R-:W-:Y:S05]  /*2fe90*/  BRA `(.L_x_3155) ;  /* 0xfffffe0000a47947 */ /* 0x000fea000383ffff */
.L_x_2869:
        /* <DEDUP_REMOVED lines=8> */
.L_x_3157:
[----:B------:R-:W-:Y:S05]  /*2ff20*/  BSYNC B1 ;  /* 0x0000000000017941 */ /* 0x000fea0003800000 */
.L_x_3156:
        /* <DEDUP_REMOVED lines=8> */
.L_x_3158:
[----:B------:R-:W-:Y:S01]  /*2ffb0*/  MOV R13, R9 ;  /* 0x00000009000d7202 */ /* 0x000fe20000000f00 */
[----:B------:R-:W-:-:S07]  /*2ffc0*/  IMAD.MOV.U32 R7, RZ, RZ, R14 ;  /* 0x000000ffff077224 */ /* 0x000fce00078e000e */
[----:B------:R-:W-:Y:S05]  /*2ffd0*/  WARPSYNC.COLLECTIVE R15, `(.L_x_3159) ;  /* 0x000000000f087348 */ /* 0x000fea0003c00000 */
[----:B------:R0:W1:Y:S02]  /*2ffe0*/  SHFL.IDX P6, R14, R13, R12, R11 ;  /* 0x0000000c0d0e7389 */ /* 0x00006400000c000b */
[----:B01----:R-:W-:Y:S01]  /*2fff0*/  ENDCOLLECTIVE ;  /* 0x000000000000791b */ /* 0x003fe20003800000 */
.L_x_3159:
[----:B------:R-:W-:Y:S02]  /*30000*/  IMAD.MOV.U32 R13, RZ, RZ, R4 ;  /* 0x000000ffff0d7224 */ /* 0x000fe400078e0004 */
[----:B------:R-:W-:-:S07]  /*30010*/  IMAD.MOV.U32 R10, RZ, RZ, R14 ;  /* 0x000000ffff0a7224 */ /* 0x000fce00078e000e */
[----:B------:R-:W-:Y:S05]  /*30020*/  WARPSYNC.COLLECTIVE R15, `(.L_x_3160) ;  /* 0x000000000f087348 */ /* 0x000fea0003c00000 */
[----:B------:R0:W1:Y:S02]  /*30030*/  SHFL.IDX P6, R14, R13, R12, R11 ;  /* 0x0000000c0d0e7389 */ /* 0x00006400000c000b */
[----:B01----:R-:W-:Y:S01]  /*30040*/  ENDCOLLECTIVE ;  /* 0x000000000000791b */ /* 0x003fe20003800000 */
.L_x_3160:
[----:B------:R-:W-:Y:S05]  /*30050*/  BRA `(.L_x_3161) ;  /* 0xfffffe0400607947 */ /* 0x000fea000383ffff */
.L_x_2872:
[----:B------:R-:W-:Y:S01]  /*30060*/  BSSY B1, `(.L_x_3162) ;  /* 0x0000008000017945 */ /* 0x000fe20003800000 */
[----:B------:R-:W-:Y:S01]  /*30070*/  MOV R13, R8 ;  /* 0x00000008000d7202 */ /* 0x000fe20000000f00 */
[----:B------:R-:W-:Y:S01]  /*30080*/  IMAD.MOV.U32 R12, RZ, RZ, 0x2 ;  /* 0x00000002ff0c7424 */ /* 0x000fe200078e00ff */
[----:B------:R-:W-:Y:S01]  /*30090*/  MOV R15, 0xffffffff ;  /* 0xffffffff000f7802 */ /* 0x000fe20000000f00 */
[----:B------:R-:W-:-:S07]  /*300a0*/  IMAD.MOV.U32 R11, RZ, RZ, 0x181f ;  /* 0x0000181fff0b7424 */ /* 0x000fce00078e00ff */
[----:B-1--4-:R-:W-:Y:S05]  /*300b0*/  WARPSYNC.COLLECTIVE R15, `(.L_x_3163) ;  /* 0x000000000f087348 */ /* 0x012fea0003c00000 */
[----:B----4-:R0:W2:Y:S02]  /*300c0*/  SHFL.IDX P6, R14, R13, R12, R11 ;  /* 0x0000000c0d0e7389 */ /* 0x0100a400000c000b */
[----:B012---:R-:W-:Y:S01]  /*300d0*/  ENDCOLLECTIVE ;  /* 0x000000000000791b */ /* 0x007fe20003800000 */
.L_x_3163:
[----:B------:R-:W-:Y:S05]  /*300e0*/  BSYNC B1 ;  /* 0x0000000000017941 */ /* 0x000fea0003800000 */
.L_x_3162:
        /* <DEDUP_REMOVED lines=8> */
.L_x_3164:
[----:B------:R-:W-:Y:S01]  /*30170*/  IMAD.MOV.U32 R13, RZ, RZ, R9 ;  /* 0x000000ffff0d7224 */ /* 0x000fe200078e0009 */
[----:B------:R-:W-:-:S07]  /*30180*/  MOV R7, R14 ;  /* 0x0000000e00077202 */ /* 0x000fce0000000f00 */
[----:B------:R-:W-:Y:S05]  /*30190*/  WARPSYNC.COLLECTIVE R15, `(.L_x_3165) ;  /* 0x000000000f087348 */ /* 0x000fea0003c00000 */
[----:B------:R0:W1:Y:S02]  /*301a0*/  SHFL.IDX P6, R14, R13, R12, R11 ;  /* 0x0000000c0d0e7389 */ /* 0x00006400000c000b */
[----:B01----:R-:W-:Y:S01]  /*301b0*/  ENDCOLLECTIVE ;  /* 0x000000000000791b */ /* 0x003fe20003800000 */
.L_x_3165:
[----:B------:R-:W-:Y:S01]  /*301c0*/  MOV R13, R4 ;  /* 0x00000004000d7202 */ /* 0x000fe20000000f00 */
[----:B------:R-:W-:-:S07]  /*301d0*/  IMAD.MOV.U32 R10, RZ, RZ, R14 ;  /* 0x000000ffff0a7224 */ /* 0x000fce00078e000e */
[----:B------:R-:W-:Y:S05]  /*301e0*/  WARPSYNC.COLLECTIVE R15, `(.L_x_3166) ;  /* 0x000000000f087348 */ /* 0x000fea0003c00000 */
[----:B------:R0:W1:Y:S02]  /*301f0*/  SHFL.IDX P6, R14, R13, R12, R11 ;  /* 0x0000000c0d0e7389 */ /* 0x00006400000c000b */
[----:B01----:R-:W-:Y:S01]  /*30200*/  ENDCOLLECTIVE ;  /* 0x000000000000791b */ /* 0x003fe20003800000 */
.L_x_3166:
[----:B------:R-:W-:Y:S05]  /*30210*/  BRA `(.L_x_3167) ;  /* 0xfffffe0800087947 */ /* 0x000fea000383ffff */
.L_x_2875:
        /* <DEDUP_REMOVED lines=8> */
.L_x_3169:
[----:B------:R-:W-:Y:S05]  /*302a0*/  BSYNC B1 ;  /* 0x0000000000017941 */ /* 0x000fea0003800000 */
.L_x_3168:
        /* <DEDUP_REMOVED lines=8> */
.L_x_3170:
[----:B------:R-:W-:Y:S02]  /*30330*/  IMAD.MOV.U32 R13, RZ, RZ, R9 ;  /* 0x000000ffff0d7224 */ /* 0x000fe400078e0009 */
[----:B------:R-:W-:-:S07]  /*30340*/  IMAD.MOV.U32 R21, RZ, RZ, R14 ;  /* 0x000000ffff157224 */ /* 0x000fce00078e000e */
[----:B------:R-:W-:Y:S05]  /*30350*/  WARPSYNC.COLLECTIVE R15, `(.L_x_3171) ;  /* 0x000000000f087348 */ /* 0x000fea0003c00000 */
[----:B------:R0:W1:Y:S02]  /*30360*/  SHFL.IDX P6, R14, R13, R12, R11 ;  /* 0x0000000c0d0e7389 */ /* 0x00006400000c000b */
[----:B01----:R-:W-:Y:S01]  /*30370*/  ENDCOLLECTIVE ;  /* 0x000000000000791b */ /* 0x003fe20003800000 */
.L_x_3171:
[----:B------:R-:W-:Y:S01]  /*30380*/  IMAD.MOV.U32 R13, RZ, RZ, R4 ;  /* 0x000000ffff0d7224 */ /* 0x000fe200078e0004 */
[----:B------:R-:W-:-:S07]  /*30390*/  MOV R76, R14 ;  /* 0x0000000e004c7202 */ /* 0x000fce0000000f00 */
[----:B------:R-:W-:Y:S05]  /*303a0*/  WARPSYNC.COLLECTIVE R15, `(.L_x_3172) ;  /* 0x000000000f087348 */ /* 0x000fea0003c00000 */
[----:B------:R0:W1:Y:S02]  /*303b0*/  SHFL.IDX P6, R14, R13, R12, R11 ;  /* 0x0000000c0d0e7389 */ /* 0x00006400000c000b */
[----:B01----:R-:W-:Y:S01]  /*303c0*/  ENDCOLLECTIVE ;  /* 0x000000000000791b */ /* 0x003fe20003800000 */
.L_x_3172:
[----:B------:R-:W-:Y:S01]  /*303d0*/  IMAD.MOV.U32 R77, RZ, RZ, R14 ;  /* 0x000000ffff4d7224 */ /* 0x000fe200078e000e */
[----:B------:R-:W-:Y:S06]  /*303e0*/  BRA `(.L_x_3173) ;  /* 0xfffffe0800b47947 */ /* 0x000fec000383ffff */
.L_x_2879:
[----:B0-----:R0:W1:Y:S02]  /*303f0*/  SYNCS.PHASECHK.TRANS64.TRYWAIT P0, [R22+URZ+0x38800], R85 ;  /* 0x03880055160075a7 */ /* 0x001064000800017f */
[----:B-1----:R-:W-:Y:S05]  /*30400*/  @!P0 NANOSLEEP.SYNCS 0x989680 ;  /* 0x009896800000895d */ /* 0x002fea0003900000 */
[----:B------:R-:W1:Y:S02]  /*30410*/  @!P0 SYNCS.PHASECHK.TRANS64 P0, [R22+URZ+0x38800], R85 ;  /* 0x03880055160085a7 */ /* 0x000e64000800007f */
[----:B-1----:R-:W-:Y:S05]  /*30420*/  @!P0 BRA `(.L_x_2879) ;  /* 0xfffffffc00f08947 */ /* 0x002fea000383ffff */
[----:B------:R-:W-:Y:S05]  /*30430*/  BRA `(.L_x_3174) ;  /* 0xfffffe0c00dc7947 */ /* 0x000fea000383ffff */
.L_x_2897:
[----:B-1----:R1:W2:Y:S02]  /*30440*/  SYNCS.PHASECHK.TRANS64.TRYWAIT P1, [R0+URZ+0x38830], R3 ;  /* 0x03883003000075a7 */ /* 0x0022a4000802017f */
[----:B--2---:R-:W-:Y:S05]  /*30450*/  @!P1 NANOSLEEP.SYNCS 0x989680 ;  /* 0x009896800000995d */ /* 0x004fea0003900000 */
[----:B------:R-:W2:Y:S02]  /*30460*/  @!P1 SYNCS.PHASECHK.TRANS64 P1, [R0+URZ+0x38830], R3 ;  /* 0x03883003000095a7 */ /* 0x000ea4000802007f */
[----:B--2---:R-:W-:Y:S05]  /*30470*/  @!P1 BRA `(.L_x_2897) ;  /* 0xfffffffc00f09947 */ /* 0x004fea000383ffff */
[----:B------:R-:W-:Y:S05]  /*30480*/  BRA `(.L_x_2896) ;  /* 0xfffffe4400a87947 */ /* 0x000fea000383ffff */
.L_x_2905:
[----:B-1----:R1:W2:Y:S02]  /*30490*/  SYNCS.PHASECHK.TRANS64.TRYWAIT P2, [R10+URZ+0x38830], R3 ;  /* 0x038830030a0075a7 */ /* 0x0022a4000804017f */
[----:B--2---:R-:W-:Y:S05]  /*304a0*/  @!P2 NANOSLEEP.SYNCS 0x989680 ;  /* 0x009896800000a95d */ /* 0x004fea0003900000 */
[----:B------:R-:W2:Y:S02]  /*304b0*/  @!P2 SYNCS.PHASECHK.TRANS64 P2, [R10+URZ+0x38830], R3 ;  /* 0x038830030a00a5a7 */ /* 0x000ea4000804007f */
[----:B--2---:R-:W-:Y:S05]  /*304c0*/  @!P2 BRA `(.L_x_2905) ;  /* 0xfffffffc00f0a947 */ /* 0x004fea000383ffff */
[----:B------:R-:W-:Y:S05]  /*304d0*/  BRA `(.L_x_2904) ;  /* 0xfffffe8c00f87947 */ /* 0x000fea000383ffff */
.L_x_2910:
[----:B---3--:R3:W4:Y:S02]  /*304e0*/  SYNCS.PHASECHK.TRANS64.TRYWAIT P2, [R6+URZ+0x38850], R0 ;  /* 0x03885000060075a7 */ /* 0x008724000804017f */
[----:B----4-:R-:W-:Y:S05]  /*304f0*/  @!P2 NANOSLEEP.SYNCS 0x989680 ;  /* 0x009896800000a95d */ /* 0x010fea0003900000 */
[----:B------:R-:W4:Y:S02]  /*30500*/  @!P2 SYNCS.PHASECHK.TRANS64 P2, [R6+URZ+0x38850], R0 ;  /* 0x038850000600a5a7 */ /* 0x000f24000804007f */
[----:B----4-:R-:W-:Y:S05]  /*30510*/  @!P2 BRA `(.L_x_2910) ;  /* 0xfffffffc00f0a947 */ /* 0x010fea000383ffff */
[----:B------:R-:W-:Y:S05]  /*30520*/  BRA `(.L_x_2909) ;  /* 0xfffffec400b87947 */ /* 0x000fea000383ffff */
.L_x_2920:
[----:B-1----:R1:W2:Y:S02]  /*30530*/  SYNCS.PHASECHK.TRANS64.TRYWAIT P1, [R3+URZ+0x38830], R6 ;  /* 0x03883006030075a7 */ /* 0x0022a4000802017f */
[----:B--2---:R-:W-:Y:S05]  /*30540*/  @!P1 NANOSLEEP.SYNCS 0x989680 ;  /* 0x009896800000995d */ /* 0x004fea0003900000 */
[----:B------:R-:W2:Y:S02]  /*30550*/  @!P1 SYNCS.PHASECHK.TRANS64 P1, [R3+URZ+0x38830], R6 ;  /* 0x03883006030095a7 */ /* 0x000ea4000802007f */
[----:B--2---:R-:W-:Y:S05]  /*30560*/  @!P1 BRA `(.L_x_2920) ;  /* 0xfffffffc00f09947 */ /* 0x004fea000383ffff */
[----:B------:R-:W-:Y:S05]  /*30570*/  BRA `(.L_x_2919) ;  /* 0xfffffedc00c87947 */ /* 0x000fea000383ffff */
.L_x_2925:
[----:B-1----:R1:W2:Y:S02]  /*30580*/  SYNCS.PHASECHK.TRANS64.TRYWAIT P1, [R6+URZ+0x38850], R0 ;  /* 0x03885000060075a7 */ /* 0x0022a4000802017f */
[----:B--2---:R-:W-:Y:S05]  /*30590*/  @!P1 NANOSLEEP.SYNCS 0x989680 ;  /* 0x009896800000995d */ /* 0x004fea0003900000 */
[----:B------:R-:W2:Y:S02]  /*305a0*/  @!P1 SYNCS.PHASECHK.TRANS64 P1, [R6+URZ+0x38850], R0 ;  /* 0x03885000060095a7 */ /* 0x000ea4000802007f */
[----:B--2---:R-:W-:Y:S05]  /*305b0*/  @!P1 BRA `(.L_x_2925) ;  /* 0xfffffffc00f09947 */ /* 0x004fea000383ffff */
[----:B------:R-:W-:Y:S05]  /*305c0*/  BRA `(.L_x_2924) ;  /* 0xffffff14008c7947 */ /* 0x000fea000383ffff */
.L_x_2933:
[----:B-1----:R1:W2:Y:S02]  /*305d0*/  SYNCS.PHASECHK.TRANS64.TRYWAIT P1, [R8+URZ+0x38850], R7 ;  /* 0x03885007080075a7 */ /* 0x0022a4000802017f */
[----:B--2---:R-:W-:Y:S05]  /*305e0*/  @!P1 NANOSLEEP.SYNCS 0x989680 ;  /* 0x009896800000995d */ /* 0x004fea0003900000 */
[----:B------:R-:W2:Y:S02]  /*305f0*/  @!P1 SYNCS.PHASECHK.TRANS64 P1, [R8+URZ+0x38850], R7 ;  /* 0x03885007080095a7 */ /* 0x000ea4000802007f */
[----:B--2---:R-:W-:Y:S05]  /*30600*/  @!P1 BRA `(.L_x_2933) ;  /* 0xfffffffc00f09947 */ /* 0x004fea000383ffff */
[----:B------:R-:W-:Y:S05]  /*30610*/  BRA `(.L_x_2932) ;  /* 0xffffff2c00d07947 */ /* 0x000fea000383ffff */
.L_x_2970:
[----:B------:R-:W0:Y:S01]  /*30620*/  S2R R8, SR_TID.X ;  /* 0x0000000000087919 */ /* 0x000e220000002100 */
[----:B------:R-:W-:Y:S01]  /*30630*/  BSSY B1, `(.L_x_3175) ;  /* 0x000000a000017945 */ /* 0x000fe20003800000 */
[----:B------:R-:W-:Y:S01]  /*30640*/  IMAD.MOV.U32 R12, RZ, RZ, RZ ;  /* 0x000000ffff0c7224 */ /* 0x000fe200078e00ff */
[----:B------:R-:W-:Y:S01]  /*30650*/  MOV R15, 0xffffffff ;  /* 0xffffffff000f7802 */ /* 0x000fe20000000f00 */
[----:B------:R-:W-:Y:S01]  /*30660*/  IMAD.MOV.U32 R11, RZ, RZ, 0x1f ;  /* 0x0000001fff0b7424 */ /* 0x000fe200078e00ff */
[----:B0-----:R-:W-:-:S04]  /*30670*/  SHF.R.U32.HI R8, RZ, 0x5, R8 ;  /* 0x00000005ff087819 */ /* 0x001fc80000011608 */
[----:B------:R-:W-:-:S04]  /*30680*/  LOP3.LUT R8, R8, 0x3, RZ, 0xc0, !PT ;  /* 0x0000000308087812 */ /* 0x000fc800078ec0ff */
[----:B------:R-:W-:-:S07]  /*30690*/  MOV R13, R8 ;  /* 0x00000008000d7202 */ /* 0x000fce0000000f00 */
[----:B-1----:R-:W-:Y:S05]  /*306a0*/  WARPSYNC.COLLECTIVE R15, `(.L_x_3176) ;  /* 0x000000000f087348 */ /* 0x002fea0003c00000 */
[----:B------:R0:W2:Y:S02]  /*306b0*/  SHFL.IDX P6, R14, R13, R12, R11 ;  /* 0x0000000c0d0e7389 */ /* 0x0000a400000c000b */
[----:B012---:R-:W-:Y:S01]  /*306c0*/  ENDCOLLECTIVE ;  /* 0x000000000000791b */ /* 0x007fe20003800000 */
.L_x_3176:
[----:B------:R-:W-:Y:S05]  /*306d0*/  BSYNC B1 ;  /* 0x0000000000017941 */ /* 0x000fea0003800000 */
.L_x_3175:
[----:B------:R-:W-:Y:S05]  /*306e0*/  BRA `(.L_x_3177) ;  /* 0xffffff8000287947 */ /* 0x000fea000383ffff */
.L_x_2972:
[----:B------:R-:W-:Y:S01]  /*306f0*/  BSSY B1, `(.L_x_3178) ;  /* 0x0000006000017945 */ /* 0x000fe20003800000 */
[----:B------:R-:W-:-:S07]  /*30700*/  IMAD.MOV.U32 R15, RZ, RZ, -0x1 ;  /* 0xffffffffff0f7424 */ /* 0x000fce00078e00ff */
[----:B01----:R-:W-:Y:S05]  /*30710*/  WARPSYNC.COLLECTIVE R15, `(.L_x_3179) ;  /* 0x000000000f0c7348 */ /* 0x003fea0003c00000 */
[----:B------:R-:W-:Y:S02]  /*30720*/  ELECT P6, UR62, PT ;  /* 0x00000000003e782f */ /* 0x000fe400038c0000 */
[----:B------:R-:W-:Y:S01]  /*30730*/  MOV R14, UR62 ;  /* 0x0000003e000e7c02 */ /* 0x000fe20008000f00 */
[----:B01----:R-:W-:Y:S10]  /*30740*/  ENDCOLLECTIVE ;  /* 0x000000000000791b */ /* 0x003ff40003800000 */
.L_x_3179:
[----:B------:R-:W-:Y:S05]  /*30750*/  BSYNC B1 ;  /* 0x0000000000017941 */ /* 0x000fea0003800000 */
.L_x_3178:
[----:B------:R-:W-:Y:S05]  /*30760*/  BRA `(.L_x_2971) ;  /* 0xffffff8000207947 */ /* 0x000fea000383ffff */
.L_x_2974:
[----:B0-----:R0:W2:Y:S02]  /*30770*/  SYNCS.PHASECHK.TRANS64.TRYWAIT P0, [R22+URZ+0x38820], R7 ;  /* 0x03882007160075a7 */ /* 0x0010a4000800017f */
[----:B--2---:R-:W-:Y:S05]  /*30780*/  @!P0 NANOSLEEP.SYNCS 0x989680 ;  /* 0x009896800000895d */ /* 0x004fea0003900000 */
[----:B------:R-:W2:Y:S02]  /*30790*/  @!P0 SYNCS.PHASECHK.TRANS64 P0, [R22+URZ+0x38820], R7 ;  /* 0x03882007160085a7 */ /* 0x000ea4000800007f */
[----:B--2---:R-:W-:Y:S05]  /*307a0*/  @!P0 BRA `(.L_x_2974) ;  /* 0xfffffffc00f08947 */ /* 0x004fea000383ffff */
[----:B------:R-:W-:Y:S05]  /*307b0*/  BRA `(.L_x_3180) ;  /* 0xffffff8000307947 */ /* 0x000fea000383ffff */
.L_x_2978:
[----:B-1----:R1:W2:Y:S02]  /*307c0*/  SYNCS.PHASECHK.TRANS64.TRYWAIT P0, [R11+URZ+0x388a0], R10 ;  /* 0x0388a00a0b0075a7 */ /* 0x0022a4000800017f */
[----:B--2---:R-:W-:Y:S05]  /*307d0*/  @!P0 NANOSLEEP.SYNCS 0x989680 ;  /* 0x009896800000895d */ /* 0x004fea0003900000 */
[----:B------:R-:W2:Y:S02]  /*307e0*/  @!P0 SYNCS.PHASECHK.TRANS64 P0, [R11+URZ+0x388a0], R10 ;  /* 0x0388a00a0b0085a7 */ /* 0x000ea4000800007f */
[----:B--2---:R-:W-:Y:S05]  /*307f0*/  @!P0 BRA `(.L_x_2978) ;  /* 0xfffffffc00f08947 */ /* 0x004fea000383ffff */
[----:B------:R-:W-:Y:S05]  /*30800*/  BRA `(.L_x_3181) ;  /* 0xffffff8000487947 */ /* 0x000fea000383ffff */
.L_x_2986:
[----:B0-----:R0:W2:Y:S02]  /*30810*/  SYNCS.PHASECHK.TRANS64.TRYWAIT P0, [R11+URZ+0x388c0], R10 ;  /* 0x0388c00a0b0075a7 */ /* 0x0010a4000800017f */
[----:B--2---:R-:W-:Y:S05]  /*30820*/  @!P0 NANOSLEEP.SYNCS 0x989680 ;  /* 0x009896800000895d */ /* 0x004fea0003900000 */
[----:B------:R-:W2:Y:S02]  /*30830*/  @!P0 SYNCS.PHASECHK.TRANS64 P0, [R11+URZ+0x388c0], R10 ;  /* 0x0388c00a0b0085a7 */ /* 0x000ea4000800007f */
[----:B--2---:R-:W-:Y:S05]  /*30840*/  @!P0 BRA `(.L_x_2986) ;  /* 0xfffffffc00f08947 */ /* 0x004fea000383ffff */
[----:B------:R-:W-:Y:S05]  /*30850*/  BRA `(.L_x_3182) ;  /* 0xffffff8400847947 */ /* 0x000fea000383ffff */
.L_x_2996:
[----:B-1----:R1:W2:Y:S02]  /*30860*/  SYNCS.PHASECHK.TRANS64.TRYWAIT P1, [R10+URZ+0x388a0], R9 ;  /* 0x0388a0090a0075a7 */ /* 0x0022a4000802017f */
[----:B--2---:R-:W-:Y:S05]  /*30870*/  @!P1 NANOSLEEP.SYNCS 0x989680 ;  /* 0x009896800000995d */ /* 0x004fea0003900000 */
[----:B------:R-:W2:Y:S02]  /*30880*/  @!P1 SYNCS.PHASECHK.TRANS64 P1, [R10+URZ+0x388a0], R9 ;  /* 0x0388a0090a0095a7 */ /* 0x000ea4000802007f */
[----:B--2---:R-:W-:Y:S05]  /*30890*/  @!P1 BRA `(.L_x_2996) ;  /* 0xfffffffc00f09947 */ /* 0x004fea000383ffff */
[----:B------:R-:W-:Y:S05]  /*308a0*/  BRA `(.L_x_3183) ;  /* 0xffffff8800f47947 */ /* 0x000fea000383ffff */
.L_x_3004:
[----:B0-----:R0:W2:Y:S02]  /*308b0*/  SYNCS.PHASECHK.TRANS64.TRYWAIT P1, [R10+URZ+0x388c0], R9 ;  /* 0x0388c0090a0075a7 */ /* 0x0010a4000802017f */
[----:B--2---:R-:W-:Y:S05]  /*308c0*/  @!P1 NANOSLEEP.SYNCS 0x989680 ;  /* 0x009896800000995d */ /* 0x004fea0003900000 */
[----:B------:R-:W2:Y:S02]  /*308d0*/  @!P1 SYNCS.PHASECHK.TRANS64 P1, [R10+URZ+0x388c0], R9 ;  /* 0x0388c0090a0095a7 */ /* 0x000ea4000802007f */
[----:B--2---:R-:W-:Y:S05]  /*308e0*/  @!P1 BRA `(.L_x_3004) ;  /* 0xfffffffc00f09947 */ /* 0x004fea000383ffff */
[----:B------:R-:W-:Y:S05]  /*308f0*/  BRA `(.L_x_3184) ;  /* 0xffffff90002c7947 */ /* 0x000fea000383ffff */
.L_x_3020:
        /* <DEDUP_REMOVED lines=11> */
.L_x_3186:
[----:B------:R-:W-:Y:S05]  /*309b0*/  BSYNC B0 ;  /* 0x0000000000007941 */ /* 0x000fea0003800000 */
.L_x_3185:
[----:B------:R-:W-:Y:S05]  /*309c0*/  BRA `(.L_x_3187) ;  /* 0xffffff9c00d07947 */ /* 0x000fea000383ffff */
.L_x_3023:
[----:B0-----:R0:W1:Y:S02]  /*309d0*/  SYNCS.PHASECHK.TRANS64.TRYWAIT P0, [R5+URZ+0x38840], R2 ;  /* 0x03884002050075a7 */ /* 0x001064000800017f */
[----:B-1----:R-:W-:Y:S05]  /*309e0*/  @!P0 NANOSLEEP.SYNCS 0x989680 ;  /* 0x009896800000895d */ /* 0x002fea0003900000 */
[----:B------:R-:W1:Y:S02]  /*309f0*/  @!P0 SYNCS.PHASECHK.TRANS64 P0, [R5+URZ+0x38840], R2 ;  /* 0x03884002050085a7 */ /* 0x000e64000800007f */
[----:B-1----:R-:W-:Y:S05]  /*30a00*/  @!P0 BRA `(.L_x_3023) ;  /* 0xfffffffc00f08947 */ /* 0x002fea000383ffff */
[----:B------:R-:W-:Y:S05]  /*30a10*/  BRA `(.L_x_3188) ;  /* 0xffffffa0002c7947 */ /* 0x000fea000383ffff */
.L_x_3024:
        /* <DEDUP_REMOVED lines=8> */
.L_x_3190:
[----:B------:R-:W-:Y:S05]  /*30aa0*/  BSYNC B0 ;  /* 0x0000000000007941 */ /* 0x000fea0003800000 */
.L_x_3189:
        /* <DEDUP_REMOVED lines=12> */
.L_x_3191:
[----:B------:R-:W-:Y:S01]  /*30b70*/  LOP3.LUT P2, RZ, R23, 0x2, RZ, 0xc0, !PT ;  /* 0x0000000217ff7812 */ /* 0x000fe2000784c0ff */
[----:B------:R-:W-:Y:S01]  /*30b80*/  ULDC.64 UR4, c[0x0][0x208] ;  /* 0x0000820000047ab9 */ /* 0x000fe20000000a00 */
[----:B------:R-:W-:Y:S01]  /*30b90*/  MOV R13, R6 ;  /* 0x00000006000d7202 */ /* 0x000fe20000000f00 */
[----:B------:R-:W-:Y:S01]  /*30ba0*/  IMAD.MOV.U32 R12, RZ, RZ, 0x1 ;  /* 0x00000001ff0c7424 */ /* 0x000fe200078e00ff */
[----:B------:R-:W-:-:S04]  /*30bb0*/  MOV R3, R14 ;  /* 0x0000000e00037202 */ /* 0x000fc80000000f00 */
[----:B------:R-:W-:-:S05]  /*30bc0*/  @P0 LEA R3, P1, R36, R3, 0x1 ;  /* 0x0000000324030211 */ /* 0x000fca00078208ff */
[----:B------:R-:W-:Y:S01]  /*30bd0*/  @P0 IMAD.X R2, RZ, RZ, R2, P1 ;  /* 0x000000ffff020224 */ /* 0x000fe200008e0602 */
[----:B------:R-:W-:-:S04]  /*30be0*/  ISETP.GE.AND P1, PT, R4, 0x11, PT ;  /* 0x000000110400780c */ /* 0x000fc80003f26270 */
[----:B------:R-:W-:-:S04]  /*30bf0*/  @P0 LOP3.LUT R3, R3, R2, RZ, 0x3c, !PT ;  /* 0x0000000203030212 */ /* 0x000fc800078e3cff */
[----:B------:R-:W-:-:S04]  /*30c00*/  @P0 LOP3.LUT R2, R3, R2, RZ, 0x3c, !PT ;  /* 0x0000000203020212 */ /* 0x000fc800078e3cff */
[----:B------:R-:W-:Y:S02]  /*30c10*/  @P0 LOP3.LUT R3, R3, R2, RZ, 0x3c, !PT ;  /* 0x0000000203030212 */ /* 0x000fe400078e3cff */
[----:B------:R-:W-:-:S03]  /*30c20*/  @P1 LEA R21, R7, R22, 0x1 ;  /* 0x0000001607151211 */ /* 0x000fc600078e08ff */
        /* <DEDUP_REMOVED lines=10> */
.L_x_3192:
[----:B------:R-:W-:Y:S01]  /*30cd0*/  MOV R13, R0 ;  /* 0x00000000000d7202 */ /* 0x000fe20000000f00 */
[----:B------:R-:W-:-:S07]  /*30ce0*/  IMAD.MOV.U32 R8, RZ, RZ, R14 ;  /* 0x000000ffff087224 */ /* 0x000fce00078e000e */
[----:B------:R-:W-:Y:S05]  /*30cf0*/  WARPSYNC.COLLECTIVE R15, `(.L_x_3193) ;  /* 0x000000000f087348 */ /* 0x000fea0003c00000 */
[----:B------:R0:W1:Y:S02]  /*30d00*/  SHFL.IDX P6, R14, R13, R12, R11 ;  /* 0x0000000c0d0e7389 */ /* 0x00006400000c000b */
[----:B01----:R-:W-:Y:S01]  /*30d10*/  ENDCOLLECTIVE ;  /* 0x000000000000791b */ /* 0x003fe20003800000 */
.L_x_3193:
[----:B------:R-:W-:Y:S01]  /*30d20*/  ULDC.64 UR4, c[0x0][0x208] ;  /* 0x0000820000047ab9 */ /* 0x000fe20000000a00 */
[----:B------:R-:W-:Y:S02]  /*30d30*/  IMAD.MOV.U32 R13, RZ, RZ, R6 ;  /* 0x000000ffff0d7224 */ /* 0x000fe400078e0006 */
[----:B------:R-:W-:Y:S02]  /*30d40*/  IMAD.MOV.U32 R12, RZ, RZ, 0x2 ;  /* 0x00000002ff0c7424 */ /* 0x000fe400078e00ff */
[----:B------:R-:W-:-:S05]  /*30d50*/  IMAD.MOV.U32 R2, RZ, RZ, R14 ;  /* 0x000000ffff027224 */ /* 0x000fca00078e000e */
        /* <DEDUP_REMOVED lines=13> */
.L_x_3194:
[----:B------:R-:W-:Y:S02]  /*30e30*/  @P1 IMAD R9, R7, 0x2, R22 ;  /* 0x0000000207091824 */ /* 0x000fe400078e0216 */
[----:B------:R-:W-:Y:S01]  /*30e40*/  IMAD.MOV.U32 R13, RZ, RZ, R0 ;  /* 0x000000ffff0d7224 */ /* 0x000fe200078e0000 */
[----:B------:R-:W-:-:S07]  /*30e50*/  MOV R8, R14 ;  /* 0x0000000e00087202 */ /* 0x000fce0000000f00 */
[----:B------:R-:W-:Y:S05]  /*30e60*/  WARPSYNC.COLLECTIVE R15, `(.L_x_3195) ;  /* 0x000000000f087348 */ /* 0x000fea0003c00000 */
[----:B------:R0:W1:Y:S02]  /*30e70*/  SHFL.IDX P6, R14, R13, R12, R11 ;  /* 0x0000000c0d0e7389 */ /* 0x00006400000c000b */
[----:B01----:R-:W-:Y:S01]  /*30e80*/  ENDCOLLECTIVE ;  /* 0x000000000000791b */ /* 0x003fe20003800000 */
.L_x_3195:
[----:B------:R-:W-:Y:S01]  /*30e90*/  ULDC.64 UR4, c[0x0][0x208] ;  /* 0x0000820000047ab9 */ /* 0x000fe20000000a00 */
[----:B------:R-:W-:Y:S01]  /*30ea0*/  IMAD.MOV.U32 R13, RZ, RZ, R6 ;  /* 0x000000ffff0d7224 */ /* 0x000fe200078e0006 */
[----:B------:R-:W-:Y:S01]  /*30eb0*/  MOV R12, 0x3 ;  /* 0x00000003000c7802 */ /* 0x000fe20000000f00 */
        /* <DEDUP_REMOVED lines=14> */
.L_x_3196:
[----:B------:R-:W-:Y:S02]  /*30fa0*/  @P1 IMAD R21, R7, 0x2, R22 ;  /* 0x0000000207151824 */ /* 0x000fe400078e0216 */
[----:B------:R-:W-:Y:S02]  /*30fb0*/  IMAD.MOV.U32 R13, RZ, RZ, R0 ;  /* 0x000000ffff0d7224 */ /* 0x000fe400078e0000 */
[----:B------:R-:W-:-:S07]  /*30fc0*/  IMAD.MOV.U32 R8, RZ, RZ, R14 ;  /* 0x000000ffff087224 */ /* 0x000fce00078e000e */
[----:B------:R-:W-:Y:S05]  /*30fd0*/  WARPSYNC.COLLECTIVE R15, `(.L_x_3197) ;  /* 0x000000000f087348 */ /* 0x000fea0003c00000 */
[----:B------:R0:W1:Y:S02]  /*30fe0*/  SHFL.IDX P6, R14, R13, R12, R11 ;  /* 0x0000000c0d0e7389 */ /* 0x00006400000c000b */
[----:B01----:R-:W-:Y:S01]  /*30ff0*/  ENDCOLLECTIVE ;  /* 0x000000000000791b */ /* 0x003fe20003800000 */
.L_x_3197:
[----:B------:R-:W-:Y:S01]  /*31000*/  ULDC.64 UR4, c[0x0][0x208] ;  /* 0x0000820000047ab9 */ /* 0x000fe20000000a00 */
[----:B------:R-:W-:Y:S01]  /*31010*/  MOV R13, R6 ;  /* 0x00000006000d7202 */ /* 0x000fe20000000f00 */
[----:B------:R-:W-:Y:S01]  /*31020*/  IMAD.MOV.U32 R12, RZ, RZ, 0x4 ;  /* 0x00000004ff0c7424 */ /* 0x000fe200078e00ff */
        /* <DEDUP_REMOVED lines=13> */
.L_x_3198:
[----:B------:R-:W-:Y:S01]  /*31100*/  MOV R13, R0 ;  /* 0x00000000000d7202 */ /* 0x000fe20000000f00 */
[----:B------:R-:W-:-:S07]  /*31110*/  IMAD.MOV.U32 R8, RZ, RZ, R14 ;  /* 0x000000ffff087224 */ /* 0x000fce00078e000e */
[----:B------:R-:W-:Y:S05]  /*31120*/  WARPSYNC.COLLECTIVE R15, `(.L_x_3199) ;  /* 0x000000000f087348 */ /* 0x000fea0003c00000 */
[----:B------:R0:W1:Y:S02]  /*31130*/  SHFL.IDX P6, R14, R13, R12, R11 ;  /* 0x0000000c0d0e7389 */ /* 0x00006400000c000b */
[----:B01----:R-:W-:Y:S01]  /*31140*/  ENDCOLLECTIVE ;  /* 0x000000000000791b */ /* 0x003fe20003800000 */
.L_x_3199:
[----:B------:R-:W-:Y:S01]  /*31150*/  IMAD.MOV.U32 R0, RZ, RZ, R14 ;  /* 0x000000ffff007224 */ /* 0x000fe200078e000e */
[----:B------:R-:W-:Y:S06]  /*31160*/  BRA `(.L_x_3200) ;  /* 0xffffff9c00907947 */ /* 0x000fec000383ffff */
.L_x_3031:
[----:B------:R-:W-:Y:S01]  /*31170*/  IMAD.MOV.U32 R13, RZ, RZ, R0 ;  /* 0x000000ffff0d7224 */ /* 0x000fe200078e0000 */
[----:B------:R-:W-:Y:S01]  /*31180*/  MOV R12, RZ ;  /* 0x000000ff000c7202 */ /* 0x000fe20000000f00 */
[----:B------:R-:W-:Y:S01]  /*31190*/  IMAD.MOV.U32 R11, RZ, RZ, 0x181f ;  /* 0x0000181fff0b7424 */ /* 0x000fe200078e00ff */
[----:B------:R-:W-:Y:S01]  /*311a0*/  LEA R17, R17, R8, 0x7 ;  /* 0x0000000811117211 */ /* 0x000fe200078e38ff */
[----:B------:R-:W-:Y:S02]  /*311b0*/  IMAD.MOV.U32 R15, RZ, RZ, -0x1 ;  /* 0xffffffffff0f7424 */ /* 0x000fe400078e00ff */
[----:B-----5:R-:W-:-:S07]  /*311c0*/  IMAD R5, R9, R7, RZ ;  /* 0x0000000709057224 */ /* 0x020fce00078e02ff */
[----:B------:R-:W-:Y:S05]  /*311d0*/  WARPSYNC.COLLECTIVE R15, `(.L_x_3201) ;  /* 0x000000000f087348 */ /* 0x000fea0003c00000 */
[----:B------:R0:W1:Y:S02]  /*311e0*/  SHFL.IDX P6, R14, R13, R12, R11 ;  /* 0x0000000c0d0e7389 */ /* 0x00006400000c000b */
[----:B01----:R-:W-:Y:S01]  /*311f0*/  ENDCOLLECTIVE ;  /* 0x000000000000791b */ /* 0x003fe20003800000 */
.L_x_3201:
[----:B------:R-:W-:Y:S01]  /*31200*/  ISETP.GE.AND P1, PT, R17, R5, PT ;  /* 0x000000051100720c */ /* 0x000fe20003f26270 */
[----:B------:R-:W-:Y:S01]  /*31210*/  IMAD.MOV.U32 R13, RZ, RZ, R4 ;  /* 0x000000ffff0d7224 */ /* 0x000fe200078e0004 */
[----:B------:R-:W-:-:S11]  /*31220*/  MOV R2, R14 ;  /* 0x0000000e00027202 */ /* 0x000fd60000000f00 */
[----:B------:R-:W-:Y:S05]  /*31230*/  WARPSYNC.COLLECTIVE R15, `(.L_x_3202) ;  /* 0x000000000f087348 */ /* 0x000fea0003c00000 */
[----:B------:R0:W1:Y:S02]  /*31240*/  SHFL.IDX P6, R14, R13, R12, R11 ;  /* 0x0000000c0d0e7389 */ /* 0x00006400000c000b */
[----:B01----:R-:W-:Y:S01]  /*31250*/  ENDCOLLECTIVE ;  /* 0x000000000000791b */ /* 0x003fe20003800000 */
.L_x_3202:
[----:B------:R-:W-:Y:S01]  /*31260*/  ULDC.64 UR4, c[0x0][0x208] ;  /* 0x0000820000047ab9 */ /* 0x000fe20000000a00 */
[----:B------:R-:W-:Y:S02]  /*31270*/  IMAD.MOV.U32 R13, RZ, RZ, R0 ;  /* 0x000000ffff0d7224 */ /* 0x000fe400078e0000 */
[----:B------:R-:W-:Y:S02]  /*31280*/  IMAD.MOV.U32 R12, RZ, RZ, 0x1 ;  /* 0x00000001ff0c7424 */ /* 0x000fe400078e00ff */
[----:B------:R-:W-:-:S05]  /*31290*/  IMAD.MOV.U32 R3, RZ, RZ, R14 ;  /* 0x000000ffff037224 */ /* 0x000fca00078e000e */
[----:B------:R-:W-:-:S05]  /*312a0*/  @!P1 LEA R6, P5, R36, R3, 0x1 ;  /* 0x0000000324069211 */ /* 0x000fca00078a08ff */
[----:B------:R-:W-:Y:S02]  /*312b0*/  @!P1 IMAD.X R3, RZ, RZ, R2, P5 ;  /* 0x000000ffff039224 */ /* 0x000fe400028e0602 */
        /* <DEDUP_REMOVED lines=13> */
.L_x_3203:
[----:B------:R-:W-:Y:S01]  /*31390*/  IMAD.MOV.U32 R13, RZ, RZ, R4 ;  /* 0x000000ffff0d7224 */ /* 0x000fe200078e0004 */
[----:B------:R-:W-:-:S07]  /*313a0*/  MOV R2, R14 ;  /* 0x0000000e00027202 */ /* 0x000fce0000000f00 */
[----:B------:R-:W-:Y:S05]  /*313b0*/  WARPSYNC.COLLECTIVE R15, `(.L_x_3204) ;  /* 0x000000000f087348 */ /* 0x000fea0003c00000 */
[----:B------:R0:W1:Y:S02]  /*313c0*/  SHFL.IDX P6, R14, R13, R12, R11 ;  /* 0x0000000c0d0e7389 */ /* 0x00006400000c000b */
[----:B01----:R-:W-:Y:S01]  /*313d0*/  ENDCOLLECTIVE ;  /* 0x000000000000791b */ /* 0x003fe20003800000 */
.L_x_3204:
[----:B------:R-:W-:Y:S01]  /*313e0*/  ULDC.64 UR4, c[0x0][0x208] ;  /* 0x0000820000047ab9 */ /* 0x000fe20000000a00 */
[----:B------:R-:W-:Y:S02]  /*313f0*/  IMAD.MOV.U32 R13, RZ, RZ, R0 ;  /* 0x000000ffff0d7224 */ /* 0x000fe400078e0000 */
[----:B------:R-:W-:Y:S02]  /*31400*/  IMAD.MOV.U32 R12, RZ, RZ, 0x2 ;  /* 0x00000002ff0c7424 */ /* 0x000fe400078e00ff */
[----:B------:R-:W-:-:S05]  /*31410*/  IMAD.MOV.U32 R3, RZ, RZ, R14 ;  /* 0x000000ffff037224 */ /* 0x000fca00078e000e */
[----:B------:R-:W-:-:S04]  /*31420*/  @!P1 LEA R6, P5, R36, R3, 0x1 ;  /* 0x0000000324069211 */ /* 0x000fc800078a08ff */
[----:B------:R-:W-:Y:S01]  /*31430*/  @!P1 IADD3.X R7, RZ, R2, RZ, P5, !PT ;  /* 0x00000002ff079210 */ /* 0x000fe20002ffe4ff */
[----:B------:R-:W-:Y:S01]  /*31440*/  @!P1 IMAD.MOV.U32 R2, RZ, RZ, R6 ;  /* 0x000000ffff029224 */ /* 0x000fe200078e0006 */
[----:B------:R-:W-:-:S03]  /*31450*/  IADD3 R6, R17, 0x20, RZ ;  /* 0x0000002011067810 */ /* 0x000fc60007ffe0ff */
        /* <DEDUP_REMOVED lines=12> */
.L_x_3205:
[----:B------:R-:W-:Y:S01]  /*31520*/  IMAD.MOV.U32 R13, RZ, RZ, R4 ;  /* 0x000000ffff0d7224 */ /* 0x000fe200078e0004 */
[----:B------:R-:W-:-:S07]  /*31530*/  MOV R2, R14 ;  /* 0x0000000e00027202 */ /* 0x000fce0000000f00 */
[----:B------:R-:W-:Y:S05]  /*31540*/  WARPSYNC.COLLECTIVE R15, `(.L_x_3206) ;  /* 0x000000000f087348 */ /* 0x000fea0003c00000 */
[----:B------:R0:W1:Y:S02]  /*31550*/  SHFL.IDX P6, R14, R13, R12, R11 ;  /* 0x0000000c0d0e7389 */ /* 0x00006400000c000b */
[----:B01----:R-:W-:Y:S01]  /*31560*/  ENDCOLLECTIVE ;  /* 0x000000000000791b */ /* 0x003fe20003800000 */
.L_x_3206:
        /* <DEDUP_REMOVED lines=20> */
.L_x_3207:
[----:B------:R-:W-:Y:S01]  /*316b0*/  IMAD.MOV.U32 R13, RZ, RZ, R4 ;  /* 0x000000ffff0d7224 */ /* 0x000fe200078e0004 */
[----:B------:R-:W-:-:S07]  /*316c0*/  MOV R2, R14 ;  /* 0x0000000e00027202 */ /* 0x000fce0000000f00 */
[----:B------:R-:W-:Y:S05]  /*316d0*/  WARPSYNC.COLLECTIVE R15, `(.L_x_3208) ;  /* 0x000000000f087348 */ /* 0x000fea0003c00000 */
[----:B------:R0:W1:Y:S02]  /*316e0*/  SHFL.IDX P6, R14, R13, R12, R11 ;  /* 0x0000000c0d0e7389 */ /* 0x00006400000c000b */
[----:B01----:R-:W-:Y:S01]  /*316f0*/  ENDCOLLECTIVE ;  /* 0x000000000000791b */ /* 0x003fe20003800000 */
.L_x_3208:
        /* <DEDUP_REMOVED lines=20> */
.L_x_3209:
[----:B------:R-:W-:Y:S01]  /*31840*/  IMAD.MOV.U32 R13, RZ, RZ, R4 ;  /* 0x000000ffff0d7224 */ /* 0x000fe200078e0004 */
[----:B------:R-:W-:-:S07]  /*31850*/  MOV R2, R14 ;  /* 0x0000000e00027202 */ /* 0x000fce0000000f00 */
[----:B------:R-:W-:Y:S05]  /*31860*/  WARPSYNC.COLLECTIVE R15, `(.L_x_3210) ;  /* 0x000000000f087348 */ /* 0x000fea0003c00000 */
[----:B------:R0:W1:Y:S02]  /*31870*/  SHFL.IDX P6, R14, R13, R12, R11 ;  /* 0x0000000c0d0e7389 */ /* 0x00006400000c000b */
[----:B01----:R-:W-:Y:S01]  /*31880*/  ENDCOLLECTIVE ;  /* 0x000000000000791b */ /* 0x003fe20003800000 */
.L_x_3210:
        /* <DEDUP_REMOVED lines=20> */
.L_x_3211:
[----:B------:R-:W-:Y:S01]  /*319d0*/  IMAD.MOV.U32 R13, RZ, RZ, R4 ;  /* 0x000000ffff0d7224 */ /* 0x000fe200078e0004 */
[----:B------:R-:W-:-:S07]  /*319e0*/  MOV R2, R14 ;  /* 0x0000000e00027202 */ /* 0x000fce0000000f00 */
[----:B------:R-:W-:Y:S05]  /*319f0*/  WARPSYNC.COLLECTIVE R15, `(.L_x_3212) ;  /* 0x000000000f087348 */ /* 0x000fea0003c00000 */
[----:B------:R0:W1:Y:S02]  /*31a00*/  SHFL.IDX P6, R14, R13, R12, R11 ;  /* 0x0000000c0d0e7389 */ /* 0x00006400000c000b */
[----:B01----:R-:W-:Y:S01]  /*31a10*/  ENDCOLLECTIVE ;  /* 0x000000000000791b */ /* 0x003fe20003800000 */
.L_x_3212:
        /* <DEDUP_REMOVED lines=20> */
.L_x_3213:
[----:B------:R-:W-:Y:S01]  /*31b60*/  IMAD.MOV.U32 R13, RZ, RZ, R4 ;  /* 0x000000ffff0d7224 */ /* 0x000fe200078e0004 */
[----:B------:R-:W-:-:S07]  /*31b70*/  MOV R2, R14 ;  /* 0x0000000e00027202 */ /* 0x000fce0000000f00 */
[----:B------:R-:W-:Y:S05]  /*31b80*/  WARPSYNC.COLLECTIVE R15, `(.L_x_3214) ;  /* 0x000000000f087348 */ /* 0x000fea0003c00000 */
[----:B------:R0:W1:Y:S02]  /*31b90*/  SHFL.IDX P6, R14, R13, R12, R11 ;  /* 0x0000000c0d0e7389 */ /* 0x00006400000c000b */
[----:B01----:R-:W-:Y:S01]  /*31ba0*/  ENDCOLLECTIVE ;  /* 0x000000000000791b */ /* 0x003fe20003800000 */
.L_x_3214:
[----:B------:R-:W-:Y:S01]  /*31bb0*/  ULDC.64 UR4, c[0x0][0x208] ;  /* 0x0000820000047ab9 */ /* 0x000fe20000000a00 */
[----:B------:R-:W-:Y:S01]  /*31bc0*/  MOV R13, R0 ;  /* 0x00000000000d7202 */ /* 0x000fe20000000f00 */
[----:B------:R-:W-:Y:S02]  /*31bd0*/  IMAD.MOV.U32 R12, RZ, RZ, 0x7 ;  /* 0x00000007ff0c7424 */ /* 0x000fe400078e00ff */
[----:B------:R-:W-:-:S05]  /*31be0*/  IMAD.MOV.U32 R3, RZ, RZ, R14 ;  /* 0x000000ffff037224 */ /* 0x000fca00078e000e */
[----:B------:R-:W-:-:S04]  /*31bf0*/  @!P1 LEA R6, P5, R36, R3, 0x1 ;  /* 0x0000000324069211 */ /* 0x000fc800078a08ff */
[----:B------:R-:W-:Y:S01]  /*31c00*/  @!P1 IADD3.X R7, RZ, R2, RZ, P5, !PT ;  /* 0x00000002ff079210 */ /* 0x000fe20002ffe4ff */
[----:B------:R-:W-:-:S04]  /*31c10*/  @!P1 IMAD.MOV.U32 R2, RZ, RZ, R6 ;  /* 0x000000ffff029224 */ /* 0x000fc800078e0006 */
        /* <DEDUP_REMOVED lines=11> */
.L_x_3215:
[----:B------:R-:W-:Y:S01]  /*31cd0*/  MOV R13, R4 ;  /* 0x00000004000d7202 */ /* 0x000fe20000000f00 */
[----:B------:R-:W-:-:S07]  /*31ce0*/  IMAD.MOV.U32 R6, RZ, RZ, R14 ;  /* 0x000000ffff067224 */ /* 0x000fce00078e000e */
[----:B------:R-:W-:Y:S05]  /*31cf0*/  WARPSYNC.COLLECTIVE R15, `(.L_x_3216) ;  /* 0x000000000f087348 */ /* 0x000fea0003c00000 */
[----:B------:R0:W1:Y:S02]  /*31d00*/  SHFL.IDX P6, R14, R13, R12, R11 ;  /* 0x0000000c0d0e7389 */ /* 0x00006400000c000b */
[----:B01----:R-:W-:Y:S01]  /*31d10*/  ENDCOLLECTIVE ;  /* 0x000000000000791b */ /* 0x003fe20003800000 */
.L_x_3216:
[----:B------:R-:W-:Y:S05]  /*31d20*/  BRA `(.L_x_3217) ;  /* 0xffffff9c00fc7947 */ /* 0x000fea000383ffff */
.L_x_3036:
[----:B0-----:R0:W2:Y:S02]  /*31d30*/  SYNCS.PHASECHK.TRANS64.TRYWAIT P0, [R22+URZ+0x38820], R3 ;  /* 0x03882003160075a7 */ /* 0x0010a4000800017f */
[----:B--2---:R-:W-:Y:S05]  /*31d40*/  @!P0 NANOSLEEP.SYNCS 0x989680 ;  /* 0x009896800000895d */ /* 0x004fea0003900000 */
[----:B------:R-:W2:Y:S02]  /*31d50*/  @!P0 SYNCS.PHASECHK.TRANS64 P0, [R22+URZ+0x38820], R3 ;  /* 0x03882003160085a7 */ /* 0x000ea4000800007f */
[----:B--2---:R-:W-:Y:S05]  /*31d60*/  @!P0 BRA `(.L_x_3036) ;  /* 0xfffffffc00f08947 */ /* 0x004fea000383ffff */
[----:B------:R-:W-:Y:S05]  /*31d70*/  BRA `(.L_x_3218) ;  /* 0xffffffa000747947 */ /* 0x000fea000383ffff */
.L_x_3041:
[----:B0-----:R0:W1:Y:S02]  /*31d80*/  SYNCS.PHASECHK.TRANS64.TRYWAIT P0, [R6+URZ+0x38840], R3 ;  /* 0x03884003060075a7 */ /* 0x001064000800017f */
[----:B-1----:R-:W-:Y:S05]  /*31d90*/  @!P0 NANOSLEEP.SYNCS 0x989680 ;  /* 0x009896800000895d */ /* 0x002fea0003900000 */
[----:B------:R-:W1:Y:S02]  /*31da0*/  @!P0 SYNCS.PHASECHK.TRANS64 P0, [R6+URZ+0x38840], R3 ;  /* 0x03884003060085a7 */ /* 0x000e64000800007f */
[----:B-1----:R-:W-:Y:S05]  /*31db0*/  @!P0 BRA `(.L_x_3041) ;  /* 0xfffffffc00f08947 */ /* 0x002fea000383ffff */
[----:B------:R-:W-:Y:S05]  /*31dc0*/  BRA `(.L_x_3219) ;  /* 0xffffffa400687947 */ /* 0x000fea000383ffff */
.L_x_3042:
        /* <DEDUP_REMOVED lines=8> */
.L_x_3221:
[----:B------:R-:W-:Y:S05]  /*31e50*/  BSYNC B1 ;  /* 0x0000000000017941 */ /* 0x000fea0003800000 */
.L_x_3220:
[----:B------:R-:W-:Y:S01]  /*31e60*/  MOV R13, R8 ;  /* 0x00000008000d7202 */ /* 0x000fe20000000f00 */
[----:B------:R-:W-:Y:S01]  /*31e70*/  IMAD.MOV.U32 R12, RZ, RZ, RZ ;  /* 0x000000ffff0c7224 */ /* 0x000fe200078e00ff */
[----:B------:R-:W-:Y:S01]  /*31e80*/  MOV R15, 0xffffffff ;  /* 0xffffffff000f7802 */ /* 0x000fe20000000f00 */
[----:B------:R-:W-:Y:S01]  /*31e90*/  IMAD.MOV.U32 R11, RZ, RZ, 0x181f ;  /* 0x0000181fff0b7424 */ /* 0x000fe200078e00ff */
[----:B------:R-:W-:Y:S01]  /*31ea0*/  LOP3.LUT R23, R23, 0xfffffdff, RZ, 0xc0, !PT ;  /* 0xfffffdff17177812 */ /* 0x000fe200078ec0ff */
[----:B------:R-:W-:Y:S02]  /*31eb0*/  IMAD.MOV.U32 R3, RZ, RZ, R14 ;  /* 0x000000ffff037224 */ /* 0x000fe400078e000e */
[----:B------:R-:W-:-:S07]  /*31ec0*/  IMAD.SHL.U32 R0, R36, 0x2, RZ ;  /* 0x0000000224007824 */ /* 0x000fce00078e00ff */
[----:B------:R-:W-:Y:S05]  /*31ed0*/  WARPSYNC.COLLECTIVE R15, `(.L_x_3222) ;  /* 0x000000000f087348 */ /* 0x000fea0003c00000 */
[----:B------:R0:W1:Y:S02]  /*31ee0*/  SHFL.IDX P6, R14, R13, R12, R11 ;  /* 0x0000000c0d0e7389 */ /* 0x00006400000c000b */
[----:B01----:R-:W-:Y:S01]  /*31ef0*/  ENDCOLLECTIVE ;  /* 0x000000000000791b */ /* 0x003fe20003800000 */
.L_x_3222:
[----:B------:R-:W-:Y:S01]  /*31f00*/  @P3 LOP3.LUT R23, R23, 0x200, RZ, 0xfc, !PT ;  /* 0x0000020017173812 */ /* 0x000fe200078efcff */
[----:B------:R-:W-:Y:S01]  /*31f10*/  IMAD R9, R9, 0x2, R22 ;  /* 0x0000000209097824 */ /* 0x000fe200078e0216 */
[----:B------:R-:W-:Y:S02]  /*31f20*/  ULDC.64 UR4, c[0x0][0x208] ;  /* 0x0000820000047ab9 */ /* 0x000fe40000000a00 */
[C---:B------:R-:W-:Y:S02]  /*31f30*/  LOP3.LUT P3, RZ, R23.reuse, 0x10, RZ, 0xc0, !PT ;  /* 0x0000001017ff7812 */ /* 0x040fe4000786c0ff */
[----:B------:R-:W-:-:S04]  /*31f40*/  LOP3.LUT R23, R23, 0xfffffeff, RZ, 0xc0, !PT ;  /* 0xfffffeff17177812 */ /* 0x000fc800078ec0ff */
[----:B------:R-:W-:Y:S01]  /*31f50*/  @P2 LOP3.LUT R23, R23, 0x100, RZ, 0xfc, !PT ;  /* 0x0000010017172812 */ /* 0x000fe200078efcff */
[----:B------:R-:W-:-:S03]  /*31f60*/  IMAD.MOV.U32 R13, RZ, RZ, R10 ;  /* 0x000000ffff0d7224 */ /* 0x000fc600078e000a */
[C---:B------:R-:W-:Y:S02]  /*31f70*/  LOP3.LUT P2, RZ, R23.reuse, 0x8, RZ, 0xc0, !PT ;  /* 0x0000000817ff7812 */ /* 0x040fe4000784c0ff */
[----:B------:R-:W-:Y:S02]  /*31f80*/  LOP3.LUT R23, R23, 0xffffff7f, RZ, 0xc0, !PT ;  /* 0xffffff7f17177812 */ /* 0x000fe400078ec0ff */
[----:B------:R-:W-:Y:S02]  /*31f90*/  MOV R12, 0x1 ;  /* 0x00000001000c7802 */ /* 0x000fe40000000f00 */
[----:B------:R-:W-:Y:S01]  /*31fa0*/  @P1 LOP3.LUT R23, R23, 0x80, RZ, 0xfc, !PT ;  /* 0x0000008017171812 */ /* 0x000fe200078efcff */
[----:B------:R-:W-:-:S03]  /*31fb0*/  IMAD.MOV.U32 R2, RZ, RZ, R14 ;  /* 0x000000ffff027224 */ /* 0x000fc600078e000e */
[----:B------:R-:W-:Y:S02]  /*31fc0*/  LOP3.LUT P1, RZ, R23, 0x4, RZ, 0xc0, !PT ;  /* 0x0000000417ff7812 */ /* 0x000fe4000782c0ff */
        /* <DEDUP_REMOVED lines=12> */
.L_x_3223:
[----:B------:R-:W-:Y:S02]  /*32090*/  IMAD.MOV.U32 R13, RZ, RZ, R8 ;  /* 0x000000ffff0d7224 */ /* 0x000fe400078e0008 */
[----:B------:R-:W-:-:S07]  /*320a0*/  IMAD.MOV.U32 R35, RZ, RZ, R14 ;  /* 0x000000ffff237224 */ /* 0x000fce00078e000e */
[----:B------:R-:W-:Y:S05]  /*320b0*/  WARPSYNC.COLLECTIVE R15, `(.L_x_3224) ;  /* 0x000000000f087348 */ /* 0x000fea0003c00000 */
[----:B------:R0:W1:Y:S02]  /*320c0*/  SHFL.IDX P6, R14, R13, R12, R11 ;  /* 0x0000000c0d0e7389 */ /* 0x00006400000c000b */
[----:B01----:R-:W-:Y:S01]  /*320d0*/  ENDCOLLECTIVE ;  /* 0x000000000000791b */ /* 0x003fe20003800000 */
.L_x_3224:
[----:B------:R-:W-:Y:S01]  /*320e0*/  ULDC.64 UR4, c[0x0][0x208] ;  /* 0x0000820000047ab9 */ /* 0x000fe20000000a00 */
[----:B------:R-:W-:Y:S01]  /*320f0*/  IMAD.MOV.U32 R13, RZ, RZ, R10 ;  /* 0x000000ffff0d7224 */ /* 0x000fe200078e000a */
[----:B------:R-:W-:Y:S02]  /*32100*/  MOV R12, 0x2 ;  /* 0x00000002000c7802 */ /* 0x000fe40000000f00 */
[----:B------:R-:W-:-:S04]  /*32110*/  MOV R2, R14 ;  /* 0x0000000e00027202 */ /* 0x000fc80000000f00 */
        /* <DEDUP_REMOVED lines=12> */
.L_x_3225:
[----:B------:R-:W-:Y:S02]  /*321e0*/  IMAD.MOV.U32 R13, RZ, RZ, R8 ;  /* 0x000000ffff0d7224 */ /* 0x000fe400078e0008 */
[----:B------:R-:W-:-:S07]  /*321f0*/  IMAD.MOV.U32 R35, RZ, RZ, R14 ;  /* 0x000000ffff237224 */ /* 0x000fce00078e000e */
[----:B------:R-:W-:Y:S05]  /*32200*/  WARPSYNC.COLLECTIVE R15, `(.L_x_3226) ;  /* 0x000000000f087348 */ /* 0x000fea0003c00000 */
[----:B------:R0:W1:Y:S02]  /*32210*/  SHFL.IDX P6, R14, R13, R12, R11 ;  /* 0x0000000c0d0e7389 */ /* 0x00006400000c000b */
[----:B01----:R-:W-:Y:S01]  /*32220*/  ENDCOLLECTIVE ;  /* 0x000000000000791b */ /* 0x003fe20003800000 */
.L_x_3226:
        /* <DEDUP_REMOVED lines=16> */
.L_x_3227:
[----:B------:R-:W-:Y:S02]  /*32330*/  IMAD.MOV.U32 R13, RZ, RZ, R8 ;  /* 0x000000ffff0d7224 */ /* 0x000fe400078e0008 */
[----:B------:R-:W-:-:S07]  /*32340*/  IMAD.MOV.U32 R35, RZ, RZ, R14 ;  /* 0x000000ffff237224 */ /* 0x000fce00078e000e */
[----:B------:R-:W-:Y:S05]  /*32350*/  WARPSYNC.COLLECTIVE R15, `(.L_x_3228) ;  /* 0x000000000f087348 */ /* 0x000fea0003c00000 */
[----:B------:R0:W1:Y:S02]  /*32360*/  SHFL.IDX P6, R14, R13, R12, R11 ;  /* 0x0000000c0d0e7389 */ /* 0x00006400000c000b */
[----:B01----:R-:W-:Y:S01]  /*32370*/  ENDCOLLECTIVE ;  /* 0x000000000000791b */ /* 0x003fe20003800000 */
.L_x_3228:
        /* <DEDUP_REMOVED lines=19> */
.L_x_3229:
[----:B------:R-:W-:Y:S02]  /*324b0*/  IMAD.MOV.U32 R13, RZ, RZ, R8 ;  /* 0x000000ffff0d7224 */ /* 0x000fe400078e0008 */
[----:B------:R-:W-:-:S07]  /*324c0*/  IMAD.MOV.U32 R35, RZ, RZ, R14 ;  /* 0x000000ffff237224 */ /* 0x000fce00078e000e */
[----:B------:R-:W-:Y:S05]  /*324d0*/  WARPSYNC.COLLECTIVE R15, `(.L_x_3230) ;  /* 0x000000000f087348 */ /* 0x000fea0003c00000 */
[----:B------:R0:W1:Y:S02]  /*324e0*/  SHFL.IDX P6, R14, R13, R12, R11 ;  /* 0x0000000c0d0e7389 */ /* 0x00006400000c000b */
[----:B01----:R-:W-:Y:S01]  /*324f0*/  ENDCOLLECTIVE ;  /* 0x000000000000791b */ /* 0x003fe20003800000 */
.L_x_3230:
[----:B------:R-:W-:Y:S01]  /*32500*/  MOV R2, R14 ;  /* 0x0000000e00027202 */ /* 0x000fe20000000f00 */
[----:B------:R-:W-:Y:S06]  /*32510*/  BRA `(.L_x_3231) ;  /* 0xffffffa000b07947 */ /* 0x000fec000383ffff */
.L_x_3047:
[----:B-1----:R1:W2:Y:S02]  /*32520*/  SYNCS.PHASECHK.TRANS64.TRYWAIT P0, [R6+URZ+0x38860], R2 ;  /* 0x03886002060075a7 */ /* 0x0022a4000800017f */
[----:B--2---:R-:W-:Y:S05]  /*32530*/  @!P0 NANOSLEEP.SYNCS 0x989680 ;  /* 0x009896800000895d */ /* 0x004fea0003900000 */
[----:B------:R-:W2:Y:S02]  /*32540*/  @!P0 SYNCS.PHASECHK.TRANS64 P0, [R6+URZ+0x38860], R2 ;  /* 0x03886002060085a7 */ /* 0x000ea4000800007f */
[----:B--2---:R-:W-:Y:S05]  /*32550*/  @!P0 BRA `(.L_x_3047) ;  /* 0xfffffffc00f08947 */ /* 0x004fea000383ffff */
[----:B------:R-:W-:Y:S05]  /*32560*/  BRA `(.L_x_3232) ;  /* 0xffffffa400307947 */ /* 0x000fea000383ffff */
.L_x_3048:
        /* <DEDUP_REMOVED lines=8> */
.L_x_3234:
[----:B------:R-:W-:Y:S05]  /*325f0*/  BSYNC B1 ;  /* 0x0000000000017941 */ /* 0x000fea0003800000 */
.L_x_3233:
[----:B------:R-:W-:Y:S01]  /*32600*/  MOV R13, R24 ;  /* 0x00000018000d7202 */ /* 0x000fe20000000f00 */
[----:B------:R-:W-:Y:S01]  /*32610*/  IMAD.MOV.U32 R12, RZ, RZ, RZ ;  /* 0x000000ffff0c7224 */ /* 0x000fe200078e00ff */
[----:B------:R-:W-:Y:S01]  /*32620*/  MOV R15, 0xffffffff ;  /* 0xffffffff000f7802 */ /* 0x000fe20000000f00 */
[----:B------:R-:W-:Y:S01]  /*32630*/  IMAD.MOV.U32 R11, RZ, RZ, 0x181f ;  /* 0x0000181fff0b7424 */ /* 0x000fe200078e00ff */
[----:B------:R-:W-:Y:S01]  /*32640*/  LEA R7, R7, R22, 0x1 ;  /* 0x0000001607077211 */ /* 0x000fe200078e08ff */
[----:B------:R-:W-:-:S07]  /*32650*/  IMAD.MOV.U32 R3, RZ, RZ, R14 ;  /* 0x000000ffff037224 */ /* 0x000fce00078e000e */
[----:B------:R-:W-:Y:S05]  /*32660*/  WARPSYNC.COLLECTIVE R15, `(.L_x_3235) ;  /* 0x000000000f087348 */ /* 0x000fea0003c00000 */
[----:B------:R0:W1:Y:S02]  /*32670*/  SHFL.IDX P6, R14, R13, R12, R11 ;  /* 0x0000000c0d0e7389 */ /* 0x00006400000c000b */
[----:B01----:R-:W-:Y:S01]  /*32680*/  ENDCOLLECTIVE ;  /* 0x000000000000791b */ /* 0x003fe20003800000 */
.L_x_3235:
[----:B------:R-:W-:Y:S01]  /*32690*/  ULDC.64 UR4, c[0x0][0x208] ;  /* 0x0000820000047ab9 */ /* 0x000fe20000000a00 */
[----:B------:R-:W-:Y:S02]  /*326a0*/  IMAD.MOV.U32 R13, RZ, RZ, R25 ;  /* 0x000000ffff0d7224 */ /* 0x000fe400078e0019 */
[----:B------:R-:W-:Y:S02]  /*326b0*/  IMAD.MOV.U32 R12, RZ, RZ, 0x1 ;  /* 0x00000001ff0c7424 */ /* 0x000fe400078e00ff */
[----:B------:R-:W-:-:S05]  /*326c0*/  IMAD.MOV.U32 R2, RZ, RZ, R14 ;  /* 0x000000ffff027224 */ /* 0x000fca00078e000e */
        /* <DEDUP_REMOVED lines=16> */
.L_x_3236:
[----:B------:R-:W-:Y:S01]  /*327d0*/  IMAD.MOV.U32 R13, RZ, RZ, R24 ;  /* 0x000000ffff0d7224 */ /* 0x000fe200078e0018 */
[----:B------:R-:W-:-:S07]  /*327e0*/  MOV R3, R14 ;  /* 0x0000000e00037202 */ /* 0x000fce0000000f00 */
[----:B------:R-:W-:Y:S05]  /*327f0*/  WARPSYNC.COLLECTIVE R15, `(.L_x_3237) ;  /* 0x000000000f087348 */ /* 0x000fea0003c00000 */
[----:B------:R0:W1:Y:S02]  /*32800*/  SHFL.IDX P6, R14, R13, R12, R11 ;  /* 0x0000000c0d0e7389 */ /* 0x00006400000c000b */
[----:B01----:R-:W-:Y:S01]  /*32810*/  ENDCOLLECTIVE ;  /* 0x000000000000791b */ /* 0x003fe20003800000 */
.L_x_3237:
[----:B------:R-:W-:Y:S01]  /*32820*/  ULDC.64 UR4, c[0x0][0x208] ;  /* 0x0000820000047ab9 */ /* 0x000fe20000000a00 */
[----:B------:R-:W-:Y:S02]  /*32830*/  IMAD.MOV.U32 R13, RZ, RZ, R25 ;  /* 0x000000ffff0d7224 */ /* 0x000fe400078e0019 */
        /* <DEDUP_REMOVED lines=18> */
.L_x_3238:
[----:B------:R-:W-:Y:S01]  /*32960*/  IMAD.MOV.U32 R13, RZ, RZ, R24 ;  /* 0x000000ffff0d7224 */ /* 0x000fe200078e0018 */
[----:B------:R-:W-:-:S07]  /*32970*/  MOV R3, R14 ;  /* 0x0000000e00037202 */ /* 0x000fce0000000f00 */
[----:B------:R-:W-:Y:S05]  /*32980*/  WARPSYNC.COLLECTIVE R15, `(.L_x_3239) ;  /* 0x000000000f087348 */ /* 0x000fea0003c00000 */
[----:B------:R0:W1:Y:S02]  /*32990*/  SHFL.IDX P6, R14, R13, R12, R11 ;  /* 0x0000000c0d0e7389 */ /* 0x00006400000c000b */
[----:B01----:R-:W-:Y:S01]  /*329a0*/  ENDCOLLECTIVE ;  /* 0x000000000000791b */ /* 0x003fe20003800000 */
.L_x_3239:
        /* <DEDUP_REMOVED lines=20> */
.L_x_3240:
[----:B------:R-:W-:Y:S01]  /*32af0*/  IMAD.MOV.U32 R13, RZ, RZ, R24 ;  /* 0x000000ffff0d7224 */ /* 0x000fe200078e0018 */
[----:B------:R-:W-:-:S07]  /*32b00*/  MOV R3, R14 ;  /* 0x0000000e00037202 */ /* 0x000fce0000000f00 */
[----:B------:R-:W-:Y:S05]  /*32b10*/  WARPSYNC.COLLECTIVE R15, `(.L_x_3241) ;  /* 0x000000000f087348 */ /* 0x000fea0003c00000 */
[----:B------:R0:W1:Y:S02]  /*32b20*/  SHFL.IDX P6, R14, R13, R12, R11 ;  /* 0x0000000c0d0e7389 */ /* 0x00006400000c000b */
[----:B01----:R-:W-:Y:S01]  /*32b30*/  ENDCOLLECTIVE ;  /* 0x000000000000791b */ /* 0x003fe20003800000 */
.L_x_3241:
        /* <DEDUP_REMOVED lines=20> */
.L_x_3242:
[----:B------:R-:W-:Y:S01]  /*32c80*/  IMAD.MOV.U32 R13, RZ, RZ, R24 ;  /* 0x000000ffff0d7224 */ /* 0x000fe200078e0018 */
[----:B------:R-:W-:-:S07]  /*32c90*/  MOV R25, R14 ;  /* 0x0000000e00197202 */ /* 0x000fce0000000f00 */
[----:B------:R-:W-:Y:S05]  /*32ca0*/  WARPSYNC.COLLECTIVE R15, `(.L_x_3243) ;  /* 0x000000000f087348 */ /* 0x000fea0003c00000 */
[----:B------:R0:W1:Y:S02]  /*32cb0*/  SHFL.IDX P6, R14, R13, R12, R11 ;  /* 0x0000000c0d0e7389 */ /* 0x00006400000c000b */
[----:B01----:R-:W-:Y:S01]  /*32cc0*/  ENDCOLLECTIVE ;  /* 0x000000000000791b */ /* 0x003fe20003800000 */
.L_x_3243:
[----:B------:R-:W-:Y:S01]  /*32cd0*/  IMAD.MOV.U32 R2, RZ, RZ, R14 ;  /* 0x000000ffff027224 */ /* 0x000fe200078e000e */
[----:B------:R-:W-:Y:S06]  /*32ce0*/  BRA `(.L_x_3244) ;  /* 0xffffffa0004c7947 */ /* 0x000fec000383ffff */
.L_x_3056:
[----:B0-----:R0:W2:Y:S02]  /*32cf0*/  SYNCS.PHASECHK.TRANS64.TRYWAIT P0, [R4+URZ+0x38860], R3 ;  /* 0x03886003040075a7 */ /* 0x0010a4000800017f */
[----:B--2---:R-:W-:Y:S05]  /*32d00*/  @!P0 NANOSLEEP.SYNCS 0x989680 ;  /* 0x009896800000895d */ /* 0x004fea0003900000 */
[----:B------:R-:W2:Y:S02]  /*32d10*/  @!P0 SYNCS.PHASECHK.TRANS64 P0, [R4+URZ+0x38860], R3 ;  /* 0x03886003040085a7 */ /* 0x000ea4000800007f */
[----:B--2---:R-:W-:Y:S05]  /*32d20*/  @!P0 BRA `(.L_x_3056) ;  /* 0xfffffffc00f08947 */ /* 0x004fea000383ffff */
[----:B------:R-:W-:Y:S05]  /*32d30*/  BRA `(.L_x_3245) ;  /* 0xffffffa400847947 */ /* 0x000fea000383ffff */
.L_x_3057:
[----:B------:R-:W-:Y:S01]  /*32d40*/  BSSY B0, `(.L_x_3246) ;  /* 0x0000008000007945 */ /* 0x000fe20003800000 */
[----:B------:R-:W-:Y:S01]  /*32d50*/  MOV R13, R25 ;  /* 0x00000019000d7202 */ /* 0x000fe20000000f00 */
[----:B------:R-:W-:Y:S01]  /*32d60*/  IMAD.MOV.U32 R12, RZ, RZ, RZ ;  /* 0x000000ffff0c7224 */ /* 0x000fe200078e00ff */
[----:B------:R-:W-:Y:S01]  /*32d70*/  MOV R15, 0xffffffff ;  /* 0xffffffff000f7802 */ /* 0x000fe20000000f00 */
[----:B------:R-:W-:-:S07]  /*32d80*/  IMAD.MOV.U32 R11, RZ, RZ, 0x181f ;  /* 0x0000181fff0b7424 */ /* 0x000fce00078e00ff */
[----:B01----:R-:W-:Y:S05]  /*32d90*/  WARPSYNC.COLLECTIVE R15, `(.L_x_3247) ;  /* 0x000000000f087348 */ /* 0x003fea0003c00000 */
[----:B------:R2:W3:Y:S02]  /*32da0*/  SHFL.IDX P6, R14, R13, R12, R11 ;  /* 0x0000000c0d0e7389 */ /* 0x0004e400000c000b */
[----:B0123--:R-:W-:Y:S01]  /*32db0*/  ENDCOLLECTIVE ;  /* 0x000000000000791b */ /* 0x00ffe20003800000 */
.L_x_3247:
[----:B------:R-:W-:Y:S05]  /*32dc0*/  BSYNC B0 ;  /* 0x0000000000007941 */ /* 0x000fea0003800000 */
.L_x_3246:
[----:B------:R-:W-:Y:S01]  /*32dd0*/  IMAD.MOV.U32 R13, RZ, RZ, R24 ;  /* 0x000000ffff0d7224 */ /* 0x000fe200078e0018 */
[----:B------:R-:W-:Y:S01]  /*32de0*/  MOV R12, RZ ;  /* 0x000000ff000c7202 */ /* 0x000fe20000000f00 */
[----:B------:R-:W-:Y:S01]  /*32df0*/  IMAD.MOV.U32 R11, RZ, RZ, 0x181f ;  /* 0x0000181fff0b7424 */ /* 0x000fe200078e00ff */
[C---:B------:R-:W-:Y:S01]  /*32e00*/  SHF.L.U32 R8, R36.reuse, 0x1, RZ ;  /* 0x0000000124087819 */ /* 0x040fe200000006ff */
[----:B------:R-:W-:Y:S01]  /*32e10*/  IMAD.MOV.U32 R15, RZ, RZ, -0x1 ;  /* 0xffffffffff0f7424 */ /* 0x000fe200078e00ff */
[C---:B------:R-:W-:Y:S01]  /*32e20*/  LOP3.LUT R0, R36.reuse, 0x40, RZ, 0xfc, !PT ;  /* 0x0000004024007812 */ /* 0x040fe200078efcff */
[----:B------:R-:W-:Y:S01]  /*32e30*/  IMAD.MOV.U32 R3, RZ, RZ, R14 ;  /* 0x000000ffff037224 */ /* 0x000fe200078e000e */
[----:B------:R-:W-:-:S07]  /*32e40*/  LOP3.LUT R6, R36, 0x80, RZ, 0xfc, !PT ;  /* 0x0000008024067812 */ /* 0x000fce00078efcff */
[----:B------:R-:W-:Y:S05]  /*32e50*/  WARPSYNC.COLLECTIVE R15, `(.L_x_3248) ;  /* 0x000000000f087348 */ /* 0x000fea0003c00000 */
[----:B------:R0:W1:Y:S02]  /*32e60*/  SHFL.IDX P6, R14, R13, R12, R11 ;  /* 0x0000000c0d0e7389 */ /* 0x00006400000c000b */
[----:B01----:R-:W-:Y:S01]  /*32e70*/  ENDCOLLECTIVE ;  /* 0x000000000000791b */ /* 0x003fe20003800000 */
.L_x_3248:
[----:B------:R-:W-:Y:S01]  /*32e80*/  ULDC UR4, c[0x0][0x2f4] ;  /* 0x0000bd0000047ab9 */ /* 0x000fe20000000800 */
[----:B------:R-:W-:Y:S01]  /*32e90*/  ULDC.64 UR6, c[0x0][0x208] ;  /* 0x0000820000067ab9 */ /* 0x000fe20000000a00 */
[----:B------:R-:W-:Y:S02]  /*32ea0*/  ISETP.GE.AND P3, PT, R36, UR4, PT ;  /* 0x0000000424007c0c */ /* 0x000fe4000bf66270 */
[----:B------:R-:W-:Y:S01]  /*32eb0*/  ISETP.GE.AND P2, PT, R0, UR4, PT ;  /* 0x0000000400007c0c */ /* 0x000fe2000bf46270 */
[----:B------:R-:W-:Y:S01]  /*32ec0*/  IMAD R0, R7, 0x2, R22 ;  /* 0x0000000207007824 */ /* 0x000fe200078e0216 */
[----:B------:R-:W-:Y:S02]  /*32ed0*/  ISETP.LT.OR P4, PT, R5, 0x1, P3 ;  /* 0x000000010500780c */ /* 0x000fe40001f81670 */
[----:B------:R-:W-:Y:S02]  /*32ee0*/  ISETP.GE.AND P1, PT, R6, UR4, PT ;  /* 0x0000000406007c0c */ /* 0x000fe4000bf26270 */
[----:B------:R-:W-:-:S02]  /*32ef0*/  LOP3.LUT R6, R36, 0xc0, RZ, 0xfc, !PT ;  /* 0x000000c024067812 */ /* 0x000fc400078efcff */
[----:B------:R-:W-:Y:S01]  /*32f00*/  MOV R13, R25 ;  /* 0x00000019000d7202 */ /* 0x000fe20000000f00 */
        /* <DEDUP_REMOVED lines=17> */
.L_x_3249:
[----:B------:R-:W-:Y:S01]  /*33020*/  MOV R13, R24 ;  /* 0x00000018000d7202 */ /* 0x000fe20000000f00 */
[----:B------:R-:W-:-:S07]  /*33030*/  IMAD.MOV.U32 R3, RZ, RZ, R14 ;  /* 0x000000ffff037224 */ /* 0x000fce00078e000e */
[----:B------:R-:W-:Y:S05]  /*33040*/  WARPSYNC.COLLECTIVE R15, `(.L_x_3250) ;  /* 0x000000000f087348 */ /* 0x000fea0003c00000 */
[----:B------:R0:W1:Y:S02]  /*33050*/  SHFL.IDX P6, R14, R13, R12, R11 ;  /* 0x0000000c0d0e7389 */ /* 0x00006400000c000b */
[----:B01----:R-:W-:Y:S01]  /*33060*/  ENDCOLLECTIVE ;  /* 0x000000000000791b */ /* 0x003fe20003800000 */
.L_x_3250:
[----:B------:R-:W-:Y:S01]  /*33070*/  ULDC.64 UR4, c[0x0][0x208] ;  /* 0x0000820000047ab9 */ /* 0x000fe20000000a00 */
[----:B------:R-:W-:Y:S01]  /*33080*/  IMAD.MOV.U32 R13, RZ, RZ, R25 ;  /* 0x000000ffff0d7224 */ /* 0x000fe200078e0019 */
[----:B------:R-:W-:Y:S02]  /*33090*/  MOV R12, 0x2 ;  /* 0x00000002000c7802 */ /* 0x000fe40000000f00 */
        /* <DEDUP_REMOVED lines=16> */
.L_x_3251:
[----:B------:R-:W-:Y:S02]  /*331a0*/  IMAD.MOV.U32 R13, RZ, RZ, R24 ;  /* 0x000000ffff0d7224 */ /* 0x000fe400078e0018 */
[----:B------:R-:W-:-:S07]  /*331b0*/  IMAD.MOV.U32 R7, RZ, RZ, R14 ;  /* 0x000000ffff077224 */ /* 0x000fce00078e000e */
[----:B------:R-:W-:Y:S05]  /*331c0*/  WARPSYNC.COLLECTIVE R15, `(.L_x_3252) ;  /* 0x000000000f087348 */ /* 0x000fea0003c00000 */
[----:B------:R0:W1:Y:S02]  /*331d0*/  SHFL.IDX P6, R14, R13, R12, R11 ;  /* 0x0000000c0d0e7389 */ /* 0x00006400000c000b */
[----:B01----:R-:W-:Y:S01]  /*331e0*/  ENDCOLLECTIVE ;  /* 0x000000000000791b */ /* 0x003fe20003800000 */
.L_x_3252:
[----:B------:R-:W-:Y:S01]  /*331f0*/  ULDC.64 UR4, c[0x0][0x208] ;  /* 0x0000820000047ab9 */ /* 0x000fe20000000a00 */
[----:B------:R-:W-:Y:S02]  /*33200*/  IMAD.MOV.U32 R13, RZ, RZ, R25 ;  /* 0x000000ffff0d7224 */ /* 0x000fe400078e0019 */
[----:B------:R-:W-:Y:S01]  /*33210*/  IMAD.MOV.U32 R12, RZ, RZ, 0x3 ;  /* 0x00000003ff0c7424 */ /* 0x000fe200078e00ff */
        /* <DEDUP_REMOVED lines=16> */
.L_x_3253:
[----:B------:R-:W-:Y:S01]  /*33320*/  IMAD.MOV.U32 R13, RZ, RZ, R24 ;  /* 0x000000ffff0d7224 */ /* 0x000fe200078e0018 */
[----:B------:R-:W-:-:S07]  /*33330*/  MOV R3, R14 ;  /* 0x0000000e00037202 */ /* 0x000fce0000000f00 */
[----:B------:R-:W-:Y:S05]  /*33340*/  WARPSYNC.COLLECTIVE R15, `(.L_x_3254) ;  /* 0x000000000f087348 */ /* 0x000fea0003c00000 */
[----:B------:R0:W1:Y:S02]  /*33350*/  SHFL.IDX P6, R14, R13, R12, R11 ;  /* 0x0000000c0d0e7389 */ /* 0x00006400000c000b */
[----:B01----:R-:W-:Y:S01]  /*33360*/  ENDCOLLECTIVE ;  /* 0x000000000000791b */ /* 0x003fe20003800000 */
.L_x_3254:
        /* <DEDUP_REMOVED lines=19> */
.L_x_3255:
[----:B------:R-:W-:Y:S01]  /*334a0*/  MOV R13, R24 ;  /* 0x00000018000d7202 */ /* 0x000fe20000000f00 */
[----:B------:R-:W-:-:S07]  /*334b0*/  IMAD.MOV.U32 R25, RZ, RZ, R14 ;  /* 0x000000ffff197224 */ /* 0x000fce00078e000e */
[----:B------:R-:W-:Y:S05]  /*334c0*/  WARPSYNC.COLLECTIVE R15, `(.L_x_3256) ;  /* 0x000000000f087348 */ /* 0x000fea0003c00000 */
[----:B------:R0:W1:Y:S02]  /*334d0*/  SHFL.IDX P6, R14, R13, R12, R11 ;  /* 0x0000000c0d0e7389 */ /* 0x00006400000c000b */
[----:B01----:R-:W-:Y:S01]  /*334e0*/  ENDCOLLECTIVE ;  /* 0x000000000000791b */ /* 0x003fe20003800000 */
.L_x_3256:
[----:B------:R-:W-:Y:S05]  /*334f0*/  BRA `(.L_x_3257) ;  /* 0xffffffa000a87947 */ /* 0x000fea000383ffff */
.L_x_3062:
        /* <DEDUP_REMOVED lines=8> */
.L_x_3259:
[----:B------:R-:W-:Y:S05]  /*33580*/  BSYNC B0 ;  /* 0x0000000000007941 */ /* 0x000fea0003800000 */
.L_x_3258:
[----:B------:R-:W-:Y:S01]  /*33590*/  MOV R13, R16 ;  /* 0x00000010000d7202 */ /* 0x000fe20000000f00 */
[----:B------:R-:W-:Y:S01]  /*335a0*/  IMAD.MOV.U32 R12, RZ, RZ, 0x1 ;  /* 0x00000001ff0c7424 */ /* 0x000fe200078e00ff */
[----:B------:R-:W-:Y:S01]  /*335b0*/  MOV R15, 0xffffffff ;  /* 0xffffffff000f7802 */ /* 0x000fe20000000f00 */
[----:B------:R-:W-:Y:S02]  /*335c0*/  IMAD.MOV.U32 R11, RZ, RZ, 0x1f ;  /* 0x0000001fff0b7424 */ /* 0x000fe400078e00ff */
[----:B------:R-:W-:Y:S02]  /*335d0*/  IMAD.IADD R5, R19, 0x1, R8 ;  /* 0x0000000113057824 */ /* 0x000fe400078e0208 */
[----:B------:R-:W-:-:S07]  /*335e0*/  IMAD.MOV.U32 R0, RZ, RZ, R14 ;  /* 0x000000ffff007224 */ /* 0x000fce00078e000e */
[----:B------:R-:W-:Y:S05]  /*335f0*/  WARPSYNC.COLLECTIVE R15, `(.L_x_3260) ;  /* 0x000000000f087348 */ /* 0x000fea0003c00000 */
[----:B------:R0:W1:Y:S02]  /*33600*/  SHFL.IDX P6, R14, R13, R12, R11 ;  /* 0x0000000c0d0e7389 */ /* 0x00006400000c000b */
[----:B01----:R-:W-:Y:S01]  /*33610*/  ENDCOLLECTIVE ;  /* 0x000000000000791b */ /* 0x003fe20003800000 */
.L_x_3260:
[----:B------:R-:W-:Y:S01]  /*33620*/  ULDC UR4, c[0x0][0xc3c] ;  /* 0x00030f0000047ab9 */ /* 0x000fe20000000800 */
[----:B------:R-:W-:Y:S01]  /*33630*/  ULDC.64 UR6, c[0x0][0x208] ;  /* 0x0000820000067ab9 */ /* 0x000fe20000000a00 */
[----:B------:R-:W-:-:S13]  /*33640*/  ISETP.GE.OR P1, PT, R5, UR4, !P0 ;  /* 0x0000000405007c0c */ /* 0x000fda000c726670 */
[----:B------:R-:W0:Y:S01]  /*33650*/  @!P1 LDC.64 R2, c[0x0][0xc80] ;  /* 0x00032000ff029b82 */ /* 0x000e220000000a00 */
[----:B------:R-:W-:Y:S01]  /*33660*/  MOV R11, RZ ;  /* 0x000000ff000b7202 */ /* 0x000fe20000000f00 */
[----:B------:R-:W-:Y:S02]  /*33670*/  IMAD.MOV.U32 R4, RZ, RZ, R14 ;  /* 0x000000ffff047224 */ /* 0x000fe400078e000e */
[----:B0-----:R-:W-:-:S06]  /*33680*/  @!P1 IMAD.WIDE R2, R5, 0x4, R2 ;  /* 0x0000000405029825 */ /* 0x001fcc00078e0202 */
[----:B------:R-:W2:Y:S01]  /*33690*/  @!P1 LDG.E R2, desc[UR6][R2.64] ;  /* 0x0000000602029981 */ /* 0x000ea2000c1e1900 */
[----:B------:R-:W-:Y:S02]  /*336a0*/  MOV R5, RZ ;  /* 0x000000ff00057202 */ /* 0x000fe40000000f00 */
        /* <DEDUP_REMOVED lines=10> */
.L_x_3261:
[----:B------:R-:W-:Y:S02]  /*33750*/  MOV R12, 0x2 ;  /* 0x00000002000c7802 */ /* 0x000fe40000000f00 */
[----:B------:R-:W-:-:S05]  /*33760*/  SEL R6, R14, RZ, P1 ;  /* 0x000000ff0e067207 */ /* 0x000fca0000800000 */
[----:B------:R-:W-:-:S04]  /*33770*/  IMAD.IADD R6, R5, 0x1, R6 ;  /* 0x0000000105067824 */ /* 0x000fc800078e0206 */
[----:B------:R-:W-:-:S07]  /*33780*/  IMAD.MOV.U32 R13, RZ, RZ, R6 ;  /* 0x000000ffff0d7224 */ /* 0x000fce00078e0006 */
[----:B------:R-:W-:Y:S05]  /*33790*/  WARPSYNC.COLLECTIVE R15, `(.L_x_3262) ;  /* 0x000000000f087348 */ /* 0x000fea0003c00000 */
[----:B------:R0:W1:Y:S02]  /*337a0*/  SHFL.UP P6, R14, R13, R12, R11 ;  /* 0x0400000c0d0e7389 */ /* 0x00006400000c000b */
[----:B01----:R-:W-:Y:S01]  /*337b0*/  ENDCOLLECTIVE ;  /* 0x000000000000791b */ /* 0x003fe20003800000 */
.L_x_3262:
[----:B------:R-:W-:Y:S02]  /*337c0*/  MOV R12, 0x4 ;  /* 0x00000004000c7802 */ /* 0x000fe40000000f00 */
[----:B------:R-:W-:-:S05]  /*337d0*/  SEL R7, R14, RZ, P2 ;  /* 0x000000ff0e077207 */ /* 0x000fca0001000000 */
[----:B------:R-:W-:-:S04]  /*337e0*/  IMAD.IADD R7, R6, 0x1, R7 ;  /* 0x0000000106077824 */ /* 0x000fc800078e0207 */
[----:B------:R-:W-:-:S07]  /*337f0*/  IMAD.MOV.U32 R13, RZ, RZ, R7 ;  /* 0x000000ffff0d7224 */ /* 0x000fce00078e0007 */
[----:B------:R-:W-:Y:S05]  /*33800*/  WARPSYNC.COLLECTIVE R15, `(.L_x_3263) ;  /* 0x000000000f087348 */ /* 0x000fea0003c00000 */
[----:B------:R0:W1:Y:S02]  /*33810*/  SHFL.UP P6, R14, R13, R12, R11 ;  /* 0x0400000c0d0e7389 */ /* 0x00006400000c000b */
[----:B01----:R-:W-:Y:S01]  /*33820*/  ENDCOLLECTIVE ;  /* 0x000000000000791b */ /* 0x003fe20003800000 */
.L_x_3263:
[----:B------:R-:W-:Y:S02]  /*33830*/  MOV R12, 0x8 ;  /* 0x00000008000c7802 */ /* 0x000fe40000000f00 */
[----:B------:R-:W-:-:S05]  /*33840*/  SEL R2, R14, RZ, P3 ;  /* 0x000000ff0e027207 */ /* 0x000fca0001800000 */
[----:B------:R-:W-:-:S04]  /*33850*/  IMAD.IADD R2, R7, 0x1, R2 ;  /* 0x0000000107027824 */ /* 0x000fc800078e0202 */
[----:B------:R-:W-:-:S07]  /*33860*/  IMAD.MOV.U32 R13, RZ, RZ, R2 ;  /* 0x000000ffff0d7224 */ /* 0x000fce00078e0002 */
[----:B------:R-:W-:Y:S05]  /*33870*/  WARPSYNC.COLLECTIVE R15, `(.L_x_3264) ;  /* 0x000000000f087348 */ /* 0x000fea0003c00000 */
[----:B------:R0:W1:Y:S02]  /*33880*/  SHFL.UP P6, R14, R13, R12, R11 ;  /* 0x0400000c0d0e7389 */ /* 0x00006400000c000b */
[----:B01----:R-:W-:Y:S01]  /*33890*/  ENDCOLLECTIVE ;  /* 0x000000000000791b */ /* 0x003fe20003800000 */
.L_x_3264:
[----:B------:R-:W-:Y:S02]  /*338a0*/  MOV R12, 0x10 ;  /* 0x00000010000c7802 */ /* 0x000fe40000000f00 */
[----:B------:R-:W-:-:S05]  /*338b0*/  SEL R3, R14, RZ, P4 ;  /* 0x000000ff0e037207 */ /* 0x000fca0002000000 */
[----:B------:R-:W-:-:S04]  /*338c0*/  IMAD.IADD R3, R2, 0x1, R3 ;  /* 0x0000000102037824 */ /* 0x000fc800078e0203 */
[----:B------:R-:W-:-:S07]  /*338d0*/  IMAD.MOV.U32 R13, RZ, RZ, R3 ;  /* 0x000000ffff0d7224 */ /* 0x000fce00078e0003 */
[----:B------:R-:W-:Y:S05]  /*338e0*/  WARPSYNC.COLLECTIVE R15, `(.L_x_3265) ;  /* 0x000000000f087348 */ /* 0x000fea0003c00000 */
[----:B------:R0:W1:Y:S02]  /*338f0*/  SHFL.UP P6, R14, R13, R12, R11 ;  /* 0x0400000c0d0e7389 */ /* 0x00006400000c000b */
[----:B01----:R-:W-:Y:S01]  /*33900*/  ENDCOLLECTIVE ;  /* 0x000000000000791b */ /* 0x003fe20003800000 */
.L_x_3265:
        /* <DEDUP_REMOVED lines=8> */
.L_x_3266:
[----:B------:R-:W-:Y:S05]  /*33990*/  BRA `(.L_x_3267) ;  /* 0xffffffa000c87947 */ /* 0x000fea000383ffff */
.L_x_3067:
        /* <DEDUP_REMOVED lines=8> */
.L_x_3269:
[----:B------:R-:W-:Y:S05]  /*33a20*/  BSYNC B0 ;  /* 0x0000000000007941 */ /* 0x000fea0003800000 */
.L_x_3268:
[----:B------:R-:W-:Y:S01]  /*33a30*/  SEL R14, R14, RZ, P1 ;  /* 0x000000ff0e0e7207 */ /* 0x000fe20000800000 */
[----:B------:R-:W-:Y:S01]  /*33a40*/  IMAD.MOV.U32 R12, RZ, RZ, 0x2 ;  /* 0x00000002ff0c7424 */ /* 0x000fe200078e00ff */
[----:B------:R-:W-:Y:S01]  /*33a50*/  MOV R15, 0xffffffff ;  /* 0xffffffff000f7802 */ /* 0x000fe20000000f00 */
[----:B------:R-:W-:Y:S01]  /*33a60*/  IMAD.MOV.U32 R11, RZ, RZ, RZ ;  /* 0x000000ffff0b7224 */ /* 0x000fe200078e00ff */
[----:B------:R-:W-:-:S07]  /*33a70*/  IADD3 R13, R5, R14, RZ ;  /* 0x0000000e050d7210 */ /* 0x000fce0007ffe0ff */
[----:B------:R-:W-:Y:S05]  /*33a80*/  WARPSYNC.COLLECTIVE R15, `(.L_x_3270) ;  /* 0x000000000f087348 */ /* 0x000fea0003c00000 */
[----:B------:R0:W1:Y:S02]  /*33a90*/  SHFL.UP P6, R14, R13, R12, R11 ;  /* 0x0400000c0d0e7389 */ /* 0x00006400000c000b */
[----:B01----:R-:W-:Y:S01]  /*33aa0*/  ENDCOLLECTIVE ;  /* 0x000000000000791b */ /* 0x003fe20003800000 */
.L_x_3270:
[----:B------:R-:W-:Y:S02]  /*33ab0*/  MOV R12, 0x4 ;  /* 0x00000004000c7802 */ /* 0x000fe40000000f00 */
[----:B------:R-:W-:-:S05]  /*33ac0*/  SEL R2, R14, RZ, P2 ;  /* 0x000000ff0e027207 */ /* 0x000fca0001000000 */
[----:B------:R-:W-:-:S04]  /*33ad0*/  IMAD.IADD R2, R13, 0x1, R2 ;  /* 0x000000010d027824 */ /* 0x000fc800078e0202 */
[----:B------:R-:W-:-:S07]  /*33ae0*/  IMAD.MOV.U32 R13, RZ, RZ, R2 ;  /* 0x000000ffff0d7224 */ /* 0x000fce00078e0002 */
[----:B------:R-:W-:Y:S05]  /*33af0*/  WARPSYNC.COLLECTIVE R15, `(.L_x_3271) ;  /* 0x000000000f087348 */ /* 0x000fea0003c00000 */
[----:B------:R0:W1:Y:S02]  /*33b00*/  SHFL.UP P6, R14, R13, R12, R11 ;  /* 0x0400000c0d0e7389 */ /* 0x00006400000c000b */
[----:B01----:R-:W-:Y:S01]  /*33b10*/  ENDCOLLECTIVE ;  /* 0x000000000000791b */ /* 0x003fe20003800000 */
.L_x_3271:
[----:B------:R-:W-:Y:S02]  /*33b20*/  MOV R12, 0x8 ;  /* 0x00000008000c7802 */ /* 0x000fe40000000f00 */
[----:B------:R-:W-:-:S05]  /*33b30*/  SEL R3, R14, RZ, P3 ;  /* 0x000000ff0e037207 */ /* 0x000fca0001800000 */
[----:B------:R-:W-:-:S04]  /*33b40*/  IMAD.IADD R3, R2, 0x1, R3 ;  /* 0x0000000102037824 */ /* 0x000fc800078e0203 */
[----:B------:R-:W-:-:S07]  /*33b50*/  IMAD.MOV.U32 R13, RZ, RZ, R3 ;  /* 0x000000ffff0d7224 */ /* 0x000fce00078e0003 */
[----:B------:R-:W-:Y:S05]  /*33b60*/  WARPSYNC.COLLECTIVE R15, `(.L_x_3272) ;  /* 0x000000000f087348 */ /* 0x000fea0003c00000 */
[----:B------:R0:W1:Y:S02]  /*33b70*/  SHFL.UP P6, R14, R13, R12, R11 ;  /* 0x0400000c0d0e7389 */ /* 0x00006400000c000b */
[----:B01----:R-:W-:Y:S01]  /*33b80*/  ENDCOLLECTIVE ;  /* 0x000000000000791b */ /* 0x003fe20003800000 */
.L_x_3272:
[----:B------:R-:W-:Y:S02]  /*33b90*/  MOV R12, 0x10 ;  /* 0x00000010000c7802 */ /* 0x000fe40000000f00 */
[----:B------:R-:W-:-:S05]  /*33ba0*/  SEL R4, R14, RZ, P4 ;  /* 0x000000ff0e047207 */ /* 0x000fca0002000000 */
[----:B------:R-:W-:-:S04]  /*33bb0*/  IMAD.IADD R4, R3, 0x1, R4 ;  /* 0x0000000103047824 */ /* 0x000fc800078e0204 */
[----:B------:R-:W-:-:S07]  /*33bc0*/  IMAD.MOV.U32 R13, RZ, RZ, R4 ;  /* 0x000000ffff0d7224 */ /* 0x000fce00078e0004 */
[----:B------:R-:W-:Y:S05]  /*33bd0*/  WARPSYNC.COLLECTIVE R15, `(.L_x_3273) ;  /* 0x000000000f087348 */ /* 0x000fea0003c00000 */
[----:B------:R0:W1:Y:S02]  /*33be0*/  SHFL.UP P6, R14, R13, R12, R11 ;  /* 0x0400000c0d0e7389 */ /* 0x00006400000c000b */
[----:B01----:R-:W-:Y:S01]  /*33bf0*/  ENDCOLLECTIVE ;  /* 0x000000000000791b */ /* 0x003fe20003800000 */
.L_x_3273:
        /* <DEDUP_REMOVED lines=8> */
.L_x_3274:
[----:B------:R-:W-:Y:S05]  /*33c80*/  BRA `(.L_x_3275) ;  /* 0xffffffa000ac7947 */ /* 0x000fea000383ffff */
.L_x_3069:
[----:B------:R-:W-:Y:S01]  /*33c90*/  BSSY B0, `(.L_x_3276) ;  /* 0x0000006000007945 */ /* 0x000fe20003800000 */
[----:B------:R-:W-:Y:S01]  /*33ca0*/  PLOP3.LUT P6, PT, P6, PT, PT, 0x8, 0x0 ;  /* 0x000000000000781c */ /* 0x000fe200037ce170 */
[----:B------:R-:W-:-:S12]  /*33cb0*/  IMAD.MOV.U32 R15, RZ, RZ, -0x1 ;  /* 0xffffffffff0f7424 */ /* 0x000fd800078e00ff */
[----:B01----:R-:W-:Y:S05]  /*33cc0*/  WARPSYNC.COLLECTIVE R15, `(.L_x_3277) ;  /* 0x000000000f087348 */ /* 0x003fea0003c00000 */
[----:B------:R-:W-:Y:S01]  /*33cd0*/  VOTE.ANY R14, PT, P6 ;  /* 0x00000000000e7806 */ /* 0x000fe200030e0100 */
[----:B01----:R-:W-:Y:S06]  /*33ce0*/  ENDCOLLECTIVE ;  /* 0x000000000000791b */ /* 0x003fec0003800000 */
.L_x_3277:
[----:B------:R-:W-:Y:S05]  /*33cf0*/  BSYNC B0 ;  /* 0x0000000000007941 */ /* 0x000fea0003800000 */
.L_x_3276:
[----:B------:R-:W-:Y:S01]  /*33d00*/  MOV R3, R14 ;  /* 0x0000000e00037202 */ /* 0x000fe20000000f00 */
[----:B------:R-:W-:Y:S01]  /*33d10*/  IMAD.MOV.U32 R13, RZ, RZ, R5 ;  /* 0x000000ffff0d7224 */ /* 0x000fe200078e0005 */
[----:B------:R-:W-:Y:S01]  /*33d20*/  MOV R11, 0x1f ;  /* 0x0000001f000b7802 */ /* 0x000fe20000000f00 */
[----:B------:R-:W-:Y:S01]  /*33d30*/  IMAD.MOV.U32 R15, RZ, RZ, -0x1 ;  /* 0xffffffffff0f7424 */ /* 0x000fe200078e00ff */
[----:B------:R-:W0:Y:S02]  /*33d40*/  POPC R4, R3 ;  /* 0x0000000300047309 */ /* 0x000e240000000000 */
[----:B0-----:R-:W-:-:S07]  /*33d50*/  IMAD.MOV.U32 R12, RZ, RZ, R4 ;  /* 0x000000ffff0c7224 */ /* 0x001fce00078e0004 */
[----:B------:R-:W-:Y:S05]  /*33d60*/  WARPSYNC.COLLECTIVE R15, `(.L_x_3278) ;  /* 0x000000000f087348 */ /* 0x000fea0003c00000 */
[----:B------:R0:W1:Y:S02]  /*33d70*/  SHFL.IDX P6, R14, R13, R12, R11 ;  /* 0x0000000c0d0e7389 */ /* 0x00006400000c000b */
[----:B01----:R-:W-:Y:S01]  /*33d80*/  ENDCOLLECTIVE ;  /* 0x000000000000791b */ /* 0x003fe20003800000 */
.L_x_3278:
[----:B------:R-:W-:Y:S01]  /*33d90*/  IMAD.MOV.U32 R5, RZ, RZ, R14 ;  /* 0x000000ffff057224 */ /* 0x000fe200078e000e */
[----:B------:R-:W-:Y:S06]  /*33da0*/  BRA `(.L_x_3279) ;  /* 0xffffffa0009c7947 */ /* 0x000fec000383ffff */
.L_x_3071:
[----:B------:R-:W-:Y:S01]  /*33db0*/  BSSY B0, `(.L_x_3280) ;  /* 0x0000007000007945 */ /* 0x000fe20003800000 */
[----:B------:R-:W-:Y:S01]  /*33dc0*/  MOV R13, R2 ;  /* 0x00000002000d7202 */ /* 0x000fe20000000f00 */
[----:B------:R-:W-:Y:S02]  /*33dd0*/  IMAD.MOV.U32 R11, RZ, RZ, 0x1f ;  /* 0x0000001fff0b7424 */ /* 0x000fe400078e00ff */
[----:B------:R-:W-:-:S07]  /*33de0*/  IMAD.MOV.U32 R15, RZ, RZ, -0x1 ;  /* 0xffffffffff0f7424 */ /* 0x000fce00078e00ff */
[----:B0123--:R-:W-:Y:S05]  /*33df0*/  WARPSYNC.COLLECTIVE R15, `(.L_x_3281) ;  /* 0x000000000f087348 */ /* 0x00ffea0003c00000 */
[----:B------:R4:W0:Y:S02]  /*33e00*/  SHFL.IDX P6, R14, R13, R12, R11 ;  /* 0x0000000c0d0e7389 */ /* 0x00082400000c000b */
[----:B01234-:R-:W-:Y:S01]  /*33e10*/  ENDCOLLECTIVE ;  /* 0x000000000000791b */ /* 0x01ffe20003800000 */
.L_x_3281:
[----:B------:R-:W-:Y:S05]  /*33e20*/  BSYNC B0 ;  /* 0x0000000000007941 */ /* 0x000fea0003800000 */
.L_x_3280:
[----:B------:R-:W-:Y:S05]  /*33e30*/  BRA `(.L_x_3070) ;  /* 0xffffffa000947947 */ /* 0x000fea000383ffff */
.L_x_3075:
[----:B-1----:R1:W3:Y:S02]  /*33e40*/  SYNCS.PHASECHK.TRANS64.TRYWAIT P0, [R5+URZ+0x38820], R0 ;  /* 0x03882000050075a7 */ /* 0x0022e4000800017f */
[----:B---3--:R-:W-:Y:S05]  /*33e50*/  @!P0 NANOSLEEP.SYNCS 0x989680 ;  /* 0x009896800000895d */ /* 0x008fea0003900000 */
[----:B------:R-:W3:Y:S02]  /*33e60*/  @!P0 SYNCS.PHASECHK.TRANS64 P0, [R5+URZ+0x38820], R0 ;  /* 0x03882000050085a7 */ /* 0x000ee4000800007f */
[----:B---3--:R-:W-:Y:S05]  /*33e70*/  @!P0 BRA `(.L_x_3075) ;  /* 0xfffffffc00f08947 */ /* 0x008fea000383ffff */
[----:B------:R-:W-:Y:S05]  /*33e80*/  BRA `(.L_x_3282) ;  /* 0xffffffa800107947 */ /* 0x000fea000383ffff */
.L_x_3076:
[----:B------:R-:W3:Y:S01]  /*33e90*/  S2R R2, SR_TID.X ;  /* 0x0000000000027919 */ /* 0x000ee20000002100 */
[----:B------:R-:W-:Y:S01]  /*33ea0*/  BSSY B0, `(.L_x_3283) ;  /* 0x000000a000007945 */ /* 0x000fe20003800000 */
[----:B------:R-:W-:Y:S01]  /*33eb0*/  IMAD.MOV.U32 R12, RZ, RZ, RZ ;  /* 0x000000ffff0c7224 */ /* 0x000fe200078e00ff */
[----:B------:R-:W-:Y:S01]  /*33ec0*/  MOV R15, 0xffffffff ;  /* 0xffffffff000f7802 */ /* 0x000fe20000000f00 */
[----:B------:R-:W-:Y:S01]  /*33ed0*/  IMAD.MOV.U32 R11, RZ, RZ, 0x1f ;  /* 0x0000001fff0b7424 */ /* 0x000fe200078e00ff */
[----:B---3--:R-:W-:-:S04]  /*33ee0*/  SHF.R.U32.HI R2, RZ, 0x5, R2 ;  /* 0x00000005ff027819 */ /* 0x008fc80000011602 */
[----:B------:R-:W-:-:S04]  /*33ef0*/  LOP3.LUT R2, R2, 0x3, RZ, 0xc0, !PT ;  /* 0x0000000302027812 */ /* 0x000fc800078ec0ff */
[----:B------:R-:W-:-:S07]  /*33f00*/  MOV R13, R2 ;  /* 0x00000002000d7202 */ /* 0x000fce0000000f00 */
[----:B012---:R-:W-:Y:S05]  /*33f10*/  WARPSYNC.COLLECTIVE R15, `(.L_x_3284) ;  /* 0x000000000f087348 */ /* 0x007fea0003c00000 */
[----:B------:R3:W4:Y:S02]  /*33f20*/  SHFL.IDX P6, R14, R13, R12, R11 ;  /* 0x0000000c0d0e7389 */ /* 0x00072400000c000b */
[----:B01234-:R-:W-:Y:S01]  /*33f30*/  ENDCOLLECTIVE ;  /* 0x000000000000791b */ /* 0x01ffe20003800000 */
.L_x_3284:
[----:B------:R-:W-:Y:S05]  /*33f40*/  BSYNC B0 ;  /* 0x0000000000007941 */ /* 0x000fea0003800000 */
.L_x_3283:
[----:B------:R-:W-:Y:S05]  /*33f50*/  BRA `(.L_x_3285) ;  /* 0xffffffa400f87947 */ /* 0x000fea000383ffff */
.L_x_3077:
[----:B------:R-:W-:Y:S01]  /*33f60*/  BSSY B0, `(.L_x_3286) ;  /* 0x0000006000007945 */ /* 0x000fe20003800000 */
[----:B------:R-:W-:-:S07]  /*33f70*/  IMAD.MOV.U32 R15, RZ, RZ, -0x1 ;  /* 0xffffffffff0f7424 */ /* 0x000fce00078e00ff */
[----:B012---:R-:W-:Y:S05]  /*33f80*/  WARPSYNC.COLLECTIVE R15, `(.L_x_3287) ;  /* 0x000000000f0c7348 */ /* 0x007fea0003c00000 */
[----:B------:R-:W-:Y:S02]  /*33f90*/  ELECT P6, UR62, PT ;  /* 0x00000000003e782f */ /* 0x000fe400038c0000 */
[----:B------:R-:W-:Y:S01]  /*33fa0*/  MOV R14, UR62 ;  /* 0x0000003e000e7c02 */ /* 0x000fe20008000f00 */
[----:B012---:R-:W-:Y:S10]  /*33fb0*/  ENDCOLLECTIVE ;  /* 0x000000000000791b */ /* 0x007ff40003800000 */
.L_x_3287:
[----:B------:R-:W-:Y:S05]  /*33fc0*/  BSYNC B0 ;  /* 0x0000000000007941 */ /* 0x000fea0003800000 */
.L_x_3286:
[----:B------:R-:W-:Y:S05]  /*33fd0*/  BRA `(.L_x_3288) ;  /* 0xffffffa400ec7947 */ /* 0x000fea000383ffff */
.L_x_3079:
[----:B-1----:R1:W3:Y:S02]  /*33fe0*/  SYNCS.PHASECHK.TRANS64.TRYWAIT P1, [R3+URZ+0x38840], R2 ;  /* 0x03884002030075a7 */ /* 0x0022e4000802017f */
[----:B---3--:R-:W-:Y:S05]  /*33ff0*/  @!P1 NANOSLEEP.SYNCS 0x989680 ;  /* 0x009896800000995d */ /* 0x008fea0003900000 */
[----:B------:R-:W3:Y:S02]  /*34000*/  @!P1 SYNCS.PHASECHK.TRANS64 P1, [R3+URZ+0x38840], R2 ;  /* 0x03884002030095a7 */ /* 0x000ee4000802007f */
[----:B---3--:R-:W-:Y:S05]  /*34010*/  @!P1 BRA `(.L_x_3079) ;  /* 0xfffffffc00f09947 */ /* 0x008fea000383ffff */
[----:B------:R-:W-:Y:S05]  /*34020*/  BRA `(.L_x_3289) ;  /* 0xffffffa8000c7947 */ /* 0x000fea000383ffff */
.L_x_3081:
[----:B---3--:R3:W4:Y:S02]  /*34030*/  SYNCS.PHASECHK.TRANS64.TRYWAIT P1, [R27+URZ+0x38840], R0 ;  /* 0x038840001b0075a7 */ /* 0x008724000802017f */
[----:B----4-:R-:W-:Y:S05]  /*34040*/  @!P1 NANOSLEEP.SYNCS 0x989680 ;  /* 0x009896800000995d */ /* 0x010fea0003900000 */
[----:B------:R-:W4:Y:S02]  /*34050*/  @!P1 SYNCS.PHASECHK.TRANS64 P1, [R27+URZ+0x38840], R0 ;  /* 0x038840001b0095a7 */ /* 0x000f24000802007f */
[----:B----4-:R-:W-:Y:S05]  /*34060*/  @!P1 BRA `(.L_x_3081) ;  /* 0xfffffffc00f09947 */ /* 0x010fea000383ffff */
[----:B------:R-:W-:Y:S05]  /*34070*/  BRA `(.L_x_3290) ;  /* 0xffffffa800187947 */ /* 0x000fea000383ffff */
.L_x_3083:
[----:B----4-:R4:W0:Y:S02]  /*34080*/  SYNCS.PHASECHK.TRANS64.TRYWAIT P1, [R3+URZ+0x38860], R2 ;  /* 0x03886002030075a7 */ /* 0x010824000802017f */
[----:B0-----:R-:W-:Y:S05]  /*34090*/  @!P1 NANOSLEEP.SYNCS 0x989680 ;  /* 0x009896800000995d */ /* 0x001fea0003900000 */
[----:B------:R-:W0:Y:S02]  /*340a0*/  @!P1 SYNCS.PHASECHK.TRANS64 P1, [R3+URZ+0x38860], R2 ;  /* 0x03886002030095a7 */ /* 0x000e24000802007f */
[----:B0-----:R-:W-:Y:S05]  /*340b0*/  @!P1 BRA `(.L_x_3083) ;  /* 0xfffffffc00f09947 */ /* 0x001fea000383ffff */
[----:B------:R-:W-:Y:S05]  /*340c0*/  BRA `(.L_x_3291) ;  /* 0xffffffa800147947 */ /* 0x000fea000383ffff */
.L_x_3292:
        /* <DEDUP_REMOVED lines=11> */
.L_x_15844:


//--------------------- .text._ZN7cutlass13device_kernelIN5flash11enable_sm90INS1_16FlashAttnFwdSm90INS1_25CollectiveMainloopFwdSm90ILi2EN4cute5tupleIJNS5_1CILi1EEES8_S8_EEENS6_IJNS7_ILi128EEENS7_ILi96EEENS7_ILi192EEEEEELi192ENS_6half_tEfNS_4arch4Sm90ELb0ELb0ELb0ELb0ELb1ELb0ELb0ELb1ELb1ELb1ELb0ELb0EEENS1_21CollectiveEpilogueFwdINS6_IJSA_SC_SB_EEES9_SE_SG_Li256ELb0ELb1ELb0ELb0EEENS1_29StaticPersistentTileSchedulerILb0EEEEEEEEEvNT_6ParamsE --------------------------
	.section	.text._ZN7cutlass13device_kernelIN5flash11enable_sm90INS1_16FlashAttnFwdSm90INS1_25CollectiveMainloopFwdSm90ILi2EN4cute5tupleIJNS5_1CILi1EEES8_S8_EEENS6_IJNS7_ILi128EEENS7_ILi96EEENS7_ILi192EEEEEELi192ENS_6half_tEfNS_4arch4Sm90ELb0ELb0ELb0ELb0ELb1ELb0ELb0ELb1ELb1ELb1ELb0ELb0EEENS1_21CollectiveEpilogueFwdINS6_IJSA_SC_SB_EEES9_SE_SG_Li256ELb0ELb1ELb0ELb0EEENS1_29StaticPersistentTileSchedulerILb0EEEEEEEEEvNT_6ParamsE,"ax",@progbits
	.align	128
.text._ZN7cutlass13device_kernelIN5flash11enable_sm90INS1_16FlashAttnFwdSm90INS1_25CollectiveMainloopFwdSm90ILi2EN4cute5tupleIJNS5_1CILi1EEES8_S8_EEENS6_IJNS7_ILi128EEENS7_ILi96EEENS7_ILi192EEEEEELi192ENS_6half_tEfNS_4arch4Sm90ELb0ELb0ELb0ELb0ELb1ELb0ELb0ELb1ELb1ELb1ELb0ELb0EEENS1_21CollectiveEpilogueFwdINS6_IJSA_SC_SB_EEES9_SE_SG_Li256ELb0ELb1ELb0ELb0EEENS1_29StaticPersistentTileSchedulerILb0EEEEEEEEEvNT_6ParamsE:
        .type           _ZN7cutlass13device_kernelIN5flash11enable_sm90INS1_16FlashAttnFwdSm90INS1_25CollectiveMainloopFwdSm90ILi2EN4cute5tupleIJNS5_1CILi1EEES8_S8_EEENS6_IJNS7_ILi128EEENS7_ILi96EEENS7_ILi192EEEEEELi192ENS_6half_tEfNS_4arch4Sm90ELb0ELb0ELb0ELb0ELb1ELb0ELb0ELb1ELb1ELb1ELb0ELb0EEENS1_21CollectiveEpilogueFwdINS6_IJSA_SC_SB_EEES9_SE_SG_Li256ELb0ELb1ELb0ELb0EEENS1_29StaticPersistentTileSchedulerILb0EEEEEEEEEvNT_6ParamsE,@function
        .size           _ZN7cutlass13device_kernelIN5flash11enable_sm90INS1_16FlashAttnFwdSm90INS1_25CollectiveMainloopFwdSm90ILi2EN4cute5tupleIJNS5_1CILi1EEES8_S8_EEENS6_IJNS7_ILi128EEENS7_ILi96EEENS7_ILi192EEEEEELi192ENS_6half_tEfNS_4arch4Sm90ELb0ELb0ELb0ELb0ELb1ELb0ELb0ELb1ELb1ELb1ELb0ELb0EEENS1_21CollectiveEpilogueFwdINS6_IJSA_SC_SB_EEES9_SE_SG_Li256ELb0ELb1ELb0ELb0EEENS1_29StaticPersistentTileSchedulerILb0EEEEEEEEEvNT_6ParamsE,(.L_x_15845 - _ZN7cutlass13device_kernelIN5flash11enable_sm90INS1_16FlashAttnFwdSm90INS1_25CollectiveMainloopFwdSm90ILi2EN4cute5tupleIJNS5_1CILi1EEES8_S8_EEENS6_IJNS7_ILi128EEENS7_ILi96EEENS7_ILi192EEEEEELi192ENS_6half_tEfNS_4arch4Sm90ELb0ELb0ELb0ELb0ELb1ELb0ELb0ELb1ELb1ELb1ELb0ELb0EEENS1_21CollectiveEpilogueFwdINS6_IJSA_SC_SB_EEES9_SE_SG_Li256ELb0ELb1ELb0ELb0EEENS1_29StaticPersistentTileSchedulerILb0EEEEEEEEEvNT_6ParamsE)
        .other          _ZN7cutlass13device_kernelIN5flash11enable_sm90INS1_16FlashAttnFwdSm90INS1_25CollectiveMainloopFwdSm90ILi2EN4cute5tupleIJNS5_1CILi1EEES8_S8_EEENS6_IJNS7_ILi128EEENS7_ILi96EEENS7_ILi192EEEEEELi192ENS_6half_tEfNS_4arch4Sm90ELb0ELb0ELb0ELb0ELb1ELb0ELb0ELb1ELb1ELb1ELb0ELb0EEENS1_21CollectiveEpilogueFwdINS6_IJSA_SC_SB_EEES9_SE_SG_Li256ELb0ELb1ELb0ELb0EEENS1_29StaticPersistentTileSchedulerILb0EEEEEEEEEvNT_6ParamsE,@"STO_CUDA_ENTRY STV_DEFAULT"
_ZN7cutlass13device_kernelIN5flash11enable_sm90INS1_16FlashAttnFwdSm90INS1_25CollectiveMainloopFwdSm90ILi2EN4cute5tupleIJNS5_1CILi1EEES8_S8_EEENS6_IJNS7_ILi128EEENS7_ILi96EEENS7_ILi192EEEEEELi192ENS_6half_tEfNS_4arch4Sm90ELb0ELb0ELb0ELb0ELb1ELb0ELb0ELb1ELb1ELb1ELb0ELb0EEENS1_21CollectiveEpilogueFwdINS6_IJSA_SC_SB_EEES9_SE_SG_Li256ELb0ELb1ELb0ELb0EEENS1_29StaticPersistentTileSchedulerILb0EEEEEEEEEvNT_6ParamsE:
        /* <DEDUP_REMOVED lines=45> */
.L_x_3293:
        /* <DEDUP_REMOVED lines=22> */
.L_x_3294:
        /* <DEDUP_REMOVED lines=18> */
.L_x_3295:
        /* <DEDUP_REMOVED lines=22> */
.L_x_3296:
        /* <DEDUP_REMOVED lines=23> */
.L_x_3297:
        /* <DEDUP_REMOVED lines=10> */
.L_x_3299:
        /* <DEDUP_REMOVED lines=12> */
[----:B------:R-:W-:Y:S01]  /*0980*/  IMAD.MOV.U32 R198, RZ, RZ, -0x2 ;  /* 0xfffffffeffc67424 */ /* 0x000fe200078e00ff */
[----:B------:R-:W-:Y:S02]  /*0990*/  UMOV UR38, URZ ;  /* 0x0000003f00267c82 */ /* 0x000fe40008000000 */
[----:B------:R-:W-:-:S04]  /*09a0*/  SHF.R.S32.HI R0, RZ, 0x1f, R19 ;  /* 0x0000001fff007819 */ /* 0x000fc80000011413 */
[CC--:B------:R-:W-:Y:S02]  /*09b0*/  LEA.HI R3, R0.reuse, R19.reuse, RZ, 0x7 ;  /* 0x0000001300037211 */ /* 0x0c0fe400078f38ff */
[CC--:B------:R-:W-:Y:S02]  /*09c0*/  LEA.HI R4, R0.reuse, R19.reuse, RZ, 0x5 ;  /* 0x0000001300047211 */ /* 0x0c0fe400078f28ff */
[----:B------:R-:W-:Y:S02]  /*09d0*/  LOP3.LUT R192, R3, 0xffffff80, RZ, 0xc0, !PT ;  /* 0xffffff8003c07812 */ /* 0x000fe400078ec0ff */
[CC--:B------:R-:W-:Y:S02]  /*09e0*/  LEA.HI R7, R0.reuse, R19.reuse, RZ, 0x2 ;  /* 0x0000001300077211 */ /* 0x0c0fe400078f10ff */
[----:B------:R-:W-:Y:S01]  /*09f0*/  LEA.HI R22, R0, R19, RZ, 0x3 ;  /* 0x0000001300167211 */ /* 0x000fe200078f18ff */
[----:B------:R-:W-:Y:S01]  /*0a00*/  IMAD.IADD R192, R19, 0x1, -R192 ;  /* 0x0000000113c07824 */ /* 0x000fe200078e0ac0 */
[----:B------:R-:W-:-:S02]  /*0a10*/  SHF.L.U32 R6, R4, 0x5, RZ ;  /* 0x0000000504067819 */ /* 0x000fc400000006ff */
[----:B------:R-:W-:Y:S02]  /*0a20*/  LOP3.LUT R10, R7, 0xfffffffc, RZ, 0xc0, !PT ;  /* 0xfffffffc070a7812 */ /* 0x000fe400078ec0ff */
[----:B------:R-:W-:Y:S02]  /*0a30*/  SHF.R.S32.HI R5, RZ, 0x1f, R192 ;  /* 0x0000001fff057819 */ /* 0x000fe400000114c0 */
[----:B------:R-:W-:Y:S01]  /*0a40*/  LOP3.LUT R9, R6, 0xfffffc00, RZ, 0xc0, !PT ;  /* 0xfffffc0006097812 */ /* 0x000fe200078ec0ff */
[----:B------:R-:W-:Y:S01]  /*0a50*/  IMAD.IADD R10, R19, 0x1, -R10 ;  /* 0x00000001130a7824 */ /* 0x000fe200078e0a0a */
[----:B------:R-:W-:Y:S02]  /*0a60*/  SHF.R.S32.HI R194, RZ, 0x7, R3 ;  /* 0x00000007ffc27819 */ /* 0x000fe40000011403 */
[----:B------:R-:W-:Y:S02]  /*0a70*/  LOP3.LUT R12, R22, 0xfffffff8, RZ, 0xc0, !PT ;  /* 0xfffffff8160c7812 */ /* 0x000fe400078ec0ff */
[----:B------:R-:W-:-:S02]  /*0a80*/  LEA.HI R3, R3, R194, RZ, 0x1 ;  /* 0x000000c203037211 */ /* 0x000fc400078f08ff */
[----:B------:R-:W-:Y:S02]  /*0a90*/  LEA.HI R6, R10, R10, RZ, 0x1 ;  /* 0x0000000a0a067211 */ /* 0x000fe400078f08ff */
[----:B------:R-:W-:Y:S02]  /*0aa0*/  LOP3.LUT R3, R3, 0x3fffffe, RZ, 0xc0, !PT ;  /* 0x03fffffe03037812 */ /* 0x000fe400078ec0ff */
[----:B------:R-:W-:-:S03]  /*0ab0*/  SHF.R.S32.HI R22, RZ, 0x3, R22 ;  /* 0x00000003ff167819 */ /* 0x000fc60000011416 */
[----:B------:R-:W-:Y:S01]  /*0ac0*/  IMAD.IADD R3, R194, 0x1, -R3 ;  /* 0x00000001c2037824 */ /* 0x000fe200078e0a03 */
[----:B--2---:R-:W-:Y:S02]  /*0ad0*/  R2UR UR4, R2 ;  /* 0x00000000020472ca */ /* 0x004fe400000e0000 */
[----:B------:R-:W-:Y:S02]  /*0ae0*/  LEA.HI R2, R0, R19, RZ, 0x4 ;  /* 0x0000001300027211 */ /* 0x000fe400078f20ff */
[----:B------:R-:W-:Y:S02]  /*0af0*/  LEA.HI R0, R5, R192, RZ, 0x2 ;  /* 0x000000c005007211 */ /* 0x000fe400078f10ff */
[----:B------:R-:W-:Y:S02]  /*0b00*/  LOP3.LUT R4, R2, 0x3fffff0, RZ, 0xc0, !PT ;  /* 0x03fffff002047812 */ /* 0x000fe400078ec0ff */
[--C-:B------:R-:W-:Y:S02]  /*0b10*/  SHF.R.S32.HI R8, RZ, 0x2, R0.reuse ;  /* 0x00000002ff087819 */ /* 0x100fe40000011400 */
[----:B------:R-:W-:Y:S01]  /*0b20*/  SHF.R.S32.HI R11, RZ, 0x1f, R0 ;  /* 0x0000001fff0b7819 */ /* 0x000fe20000011400 */
[C---:B------:R-:W-:Y:S01]  /*0b30*/  IMAD.IADD R4, R19.reuse, 0x1, -R4 ;  /* 0x0000000113047824 */ /* 0x040fe200078e0a04 */
[----:B------:R-:W-:Y:S01]  /*0b40*/  SHF.R.S32.HI R7, RZ, 0x4, R2 ;  /* 0x00000004ff077819 */ /* 0x000fe20000011402 */
[----:B------:R-:W-:Y:S01]  /*0b50*/  IMAD.IADD R19, R19, 0x1, -R12 ;  /* 0x0000000113137824 */ /* 0x000fe200078e0a0c */
[----:B------:R-:W-:Y:S01]  /*0b60*/  LEA.HI R11, R11, R8, RZ, 0x3 ;  /* 0x000000080b0b7211 */ /* 0x000fe200078f18ff */
[----:B------:R-:W-:Y:S01]  /*0b70*/  IMAD R9, R4, 0x40, R9 ;  /* 0x0000004004097824 */ /* 0x000fe200078e0209 */
[----:B------:R-:W-:Y:S01]  /*0b80*/  LEA.HI R4, R5, R192, RZ, 0x5 ;  /* 0x000000c005047211 */ /* 0x000fe200078f28ff */
[----:B------:R-:W-:Y:S01]  /*0b90*/  IMAD.SHL.U32 R16, R19, 0x8, RZ ;  /* 0x0000000813107824 */ /* 0x000fe200078e00ff */
[----:B------:R-:W-:Y:S01]  /*0ba0*/  LOP3.LUT R11, R11, 0xfffffff8, RZ, 0xc0, !PT ;  /* 0xfffffff80b0b7812 */ /* 0x000fe200078ec0ff */
[----:B------:R-:W-:Y:S01]  /*0bb0*/  ULOP3.LUT UR4, UR4, 0x1, URZ, 0xfc, !UPT ;  /* 0x0000000104047892 */ /* 0x000fe2000f8efc3f */
[----:B------:R-:W-:Y:S01]  /*0bc0*/  LEA.HI R2, R2, R7, RZ, 0x1 ;  /* 0x0000000702027211 */ /* 0x000fe200078f08ff */
[----:B------:R-:W-:Y:S01]  /*0bd0*/  VIADD R18, R16, 0x40 ;  /* 0x0000004010127836 */ /* 0x000fe20000000000 */
[----:B------:R-:W-:Y:S01]  /*0be0*/  SHF.R.S32.HI R4, RZ, 0x5, R4 ;  /* 0x00000005ff047819 */ /* 0x000fe20000011404 */
[----:B------:R-:W-:Y:S01]  /*0bf0*/  IMAD.IADD R11, R8, 0x1, -R11 ;  /* 0x00000001080b7824 */ /* 0x000fe200078e0a0b */
[----:B------:R-:W-:Y:S01]  /*0c00*/  LOP3.LUT R2, R2, 0x1ffffffe, RZ, 0xc0, !PT ;  /* 0x1ffffffe02027812 */ /* 0x000fe200078ec0ff */
[----:B------:R-:W-:Y:S01]  /*0c10*/  VIADD R17, R16, 0x80 ;  /* 0x0000008010117836 */ /* 0x000fe20000000000 */
[----:B------:R-:W-:Y:S01]  /*0c20*/  LOP3.LUT R5, R0, 0x7ffffffc, RZ, 0xc0, !PT ;  /* 0x7ffffffc00057812 */ /* 0x000fe200078ec0ff */
[----:B------:R-:W-:Y:S01]  /*0c30*/  IMAD R4, R4, 0x10, R11 ;  /* 0x0000001004047824 */ /* 0x000fe200078e020b */
[----:B------:R-:W-:Y:S01]  /*0c40*/  IADD3 R2, R7, -R2, RZ ;  /* 0x8000000207027210 */ /* 0x000fe20007ffe0ff */
[----:B------:R-:W-:Y:S01]  /*0c50*/  IMAD.U32 R199, RZ, RZ, UR4 ;  /* 0x00000004ffc77e24 */ /* 0x000fe2000f8e00ff */
[----:B------:R-:W-:Y:S01]  /*0c60*/  LOP3.LUT R7, R6, 0x1ffffffe, RZ, 0xc0, !PT ;  /* 0x1ffffffe06077812 */ /* 0x000fe200078ec0ff */
[----:B------:R-:W-:Y:S01]  /*0c70*/  IMAD.IADD R5, R192, 0x1, -R5 ;  /* 0x00000001c0057824 */ /* 0x000fe200078e0a05 */
[----:B------:R-:W-:Y:S01]  /*0c80*/  LEA R195, R3, R4, 0x6 ;  /* 0x0000000403c37211 */ /* 0x000fe200078e30ff */
[----:B------:R-:W-:Y:S01]  /*0c90*/  UMOV UR4, URZ ;  /* 0x0000003f00047c82 */ /* 0x000fe20008000000 */
[----:B------:R-:W-:Y:S01]  /*0ca0*/  IADD3 R196, R10, -R7, RZ ;  /* 0x800000070ac47210 */ /* 0x000fe20007ffe0ff */
[----:B------:R-:W-:Y:S01]  /*0cb0*/  IMAD R197, R2, 0x8, R9 ;  /* 0x0000000802c57824 */ /* 0x000fe200078e0209 */
[----:B------:R-:W-:Y:S01]  /*0cc0*/  SHF.R.S32.HI R201, RZ, 0x1f, R18 ;  /* 0x0000001fffc97819 */ /* 0x000fe20000011412 */
[----:B------:R-:W-:Y:S01]  /*0cd0*/  IMAD R198, R5, R198, 0x60 ;  /* 0x0000006005c67424 */ /* 0x000fe200078e02c6 */
[----:B------:R-:W-:Y:S01]  /*0ce0*/  MOV R23, UR4 ;  /* 0x0000000400177c02 */ /* 0x000fe20008000f00 */
[----:B------:R-:W-:Y:S01]  /*0cf0*/  IMAD R196, R196, 0x8, R195 ;  /* 0x00000008c4c47824 */ /* 0x000fe200078e02c3 */
[----:B------:R-:W-:-:S07]  /*0d00*/  SHF.R.S32.HI R200, RZ, 0x1f, R17 ;  /* 0x0000001fffc87819 */ /* 0x000fce0000011411 */
.L_x_3332:
[----:B0-----:R-:W0:Y:S01]  /*0d10*/  SHFL.IDX PT, R0, R194, RZ, 0x1f ;  /* 0x00001fffc2007589 */ /* 0x001e2200000e0000 */
[----:B-1----:R-:W1:Y:S01]  /*0d20*/  S2UR UR42, SR_CgaCtaId ;  /* 0x00000000002a79c3 */ /* 0x002e620000008800 */
[----:B------:R-:W-:Y:S01]  /*0d30*/  ULDC.64 UR6, c[0x0][0x418] ;  /* 0x0001060000067ab9 */ /* 0x000fe20000000a00 */
[----:B------:R-:W-:Y:S01]  /*0d40*/  ULDC UR4, c[0x0][0xc38] ;  /* 0x00030e0000047ab9 */ /* 0x000fe20000000800 */
[----:B------:R-:W-:Y:S02]  /*0d50*/  UISETP.NE.U32.AND UP0, UPT, UR6, URZ, UPT ;  /* 0x0000003f0600728c */ /* 0x000fe4000bf05070 */
        /* <DEDUP_REMOVED lines=28> */
[----:B------:R-:W-:Y:S02]  /*0f20*/  ULEA UR8, UR7, UR11, 0xd ;  /* 0x0000000b07087291 */ /* 0x000fe4000f8e683f */
[----:B------:R-:W-:Y:S02]  /*0f30*/  UIMAD.WIDE UR6, UR6, 0x2aaaaaab, URZ ;  /* 0x2aaaaaab060678a5 */ /* 0x000fe4000f8e023f */
[----:B------:R-:W-:Y:S02]  /*0f40*/  USHF.R.U32.HI UR8, URZ, 0x4, UR8 ;  /* 0x000000043f087899 */ /* 0x000fe40008011608 */
[----:B------:R-:W-:-:S02]  /*0f50*/  USHF.R.U32.HI UR41, URZ, 0x1f, UR7 ;  /* 0x0000001f3f297899 */ /* 0x000fc40008011607 */
[----:B------:R-:W-:Y:S02]  /*0f60*/  ULOP3.LUT UR44, UR8, 0x3fff, URZ, 0xc0, !UPT ;  /* 0x00003fff082c7892 */ /* 0x000fe4000f8ec03f */
[----:B------:R-:W-:Y:S01]  /*0f70*/  ULEA.HI.SX32 UR41, UR7, UR41, 0x1c ;  /* 0x0000002907297291 */ /* 0x000fe2000f8fe23f */
[----:B--234-:R-:W-:Y:S11]  /*0f80*/  @!P0 BRA `(.L_x_3300) ;  /* 0x0000000000408947 */ /* 0x01cff60003800000 */
        /* <DEDUP_REMOVED lines=16> */
.L_x_3300:
        /* <DEDUP_REMOVED lines=9> */
.L_x_3382:
[----:B------:R-:W-:Y:S05]  /*1120*/  @!P0 BRA `(.L_x_3302) ;  /* 0x0000000000048947 */ /* 0x000fea0003800000 */
[----:B------:R-:W-:Y:S01]  /*1130*/  BPT.TRAP 0x1 ;  /* 0x000000040000795c */ /* 0x000fe20000300000 */
.L_x_3302:
[----:B------:R-:W-:Y:S02]  /*1140*/  IMAD.U32 R2, RZ, RZ, UR38 ;  /* 0x00000026ff027e24 */ /* 0x000fe4000f8e00ff */
[----:B0-----:R-:W-:-:S03]  /*1150*/  IMAD.U32 R3, RZ, RZ, UR39 ;  /* 0x00000027ff037e24 */ /* 0x001fc6000f8e00ff */
[----:B------:R-:W-:Y:S02]  /*1160*/  LEA R2, R2, UR43, 0x3 ;  /* 0x0000002b02027c11 */ /* 0x000fe4000f8e18ff */
[----:B------:R-:W-:-:S04]  /*1170*/  SHF.L.U32 R3, R3, 0x1f, RZ ;  /* 0x0000001f03037819 */ /* 0x000fc800000006ff */
[----:B------:R0:W1:Y:S01]  /*1180*/  SYNCS.PHASECHK.TRANS64.TRYWAIT P1, [R2+URZ+0x30830], R3 ;  /* 0x03083003020075a7 */ /* 0x000062000802017f */
[----:B------:R-:W-:Y:S05]  /*1190*/  @!P0 BRA `(.L_x_3303) ;  /* 0x0000000000048947 */ /* 0x000fea0003800000 */
[----:B------:R-:W-:Y:S01]  /*11a0*/  BPT.TRAP 0x1 ;  /* 0x000000040000795c */ /* 0x000fe20000300000 */
.L_x_3303:
[----:B------:R-:W-:Y:S01]  /*11b0*/  MOV R119, RZ ;  /* 0x000000ff00777202 */ /* 0x000fe20000000f00 */
[----:B-1----:R-:W-:Y:S06]  /*11c0*/  @P1 BRA `(.L_x_3304) ;  /* 0x0000000000081947 */ /* 0x002fec0003800000 */
[----:B------:R-:W1:Y:S02]  /*11d0*/  SYNCS.PHASECHK.TRANS64.TRYWAIT P1, [R2+URZ+0x30830], R3 ;  /* 0x03083003020075a7 */ /* 0x000e64000802017f */
[----:B-1----:R-:W-:Y:S05]  /*11e0*/  @!P1 BRA `(.L_x_3305) ;  /* 0x000000a400609947 */ /* 0x002fea0003800000 */
.L_x_3304:
[----:B------:R-:W-:Y:S05]  /*11f0*/  WARPSYNC.ALL ;  /* 0x0000000000007948 */ /* 0x000fea0003800000 */
[----:B------:R-:W-:Y:S01]  /*1200*/  UIADD3 UR43, UR43, 0x1e400, URZ ;  /* 0x0001e4002b2b7890 */ /* 0x000fe2000fffe03f */
[----:B------:R-:W-:Y:S01]  /*1210*/  WARPGROUP.ARRIVE ;  /* 0x00000000000079c5 */ /* 0x000fe20000000000 */
[----:B------:R-:W-:Y:S02]  /*1220*/  ULOP3.LUT UR4, UR44, 0x10000, URZ, 0xfc, !UPT ;  /* 0x000100002c047892 */ /* 0x000fe4000f8efc3f */
[----:B------:R-:W-:Y:S01]  /*1230*/  USHF.R.U32.HI UR43, URZ, 0x4, UR43 ;  /* 0x000000043f2b7899 */ /* 0x000fe2000801162b */
[----:B------:R-:W-:Y:S01]  /*1240*/  UMOV UR13, 0x40000040 ;  /* 0x40000040000d7882 */ /* 0x000fe20000000000 */
[----:B------:R-:W-:-:S02]  /*1250*/  UMOV UR15, 0x40000040 ;  /* 0x40000040000f7882 */ /* 0x000fc40000000000 */
[----:B------:R-:W-:Y:S01]  /*1260*/  ULOP3.LUT UR10, UR43, 0x3fff, URZ, 0xc0, !UPT ;  /* 0x00003fff2b0a7892 */ /* 0x000fe2000f8ec03f */
[----:B------:R-:W-:Y:S01]  /*1270*/  IMAD.U32 R9, RZ, RZ, UR13 ;  /* 0x0000000dff097e24 */ /* 0x000fe2000f8e00ff */
[----:B------:R-:W-:Y:S01]  /*1280*/  UMOV UR12, UR4 ;  /* 0x00000004000c7c82 */ /* 0x000fe20008000000 */
[----:B------:R-:W-:Y:S01]  /*1290*/  UIADD3 UR6, UR4, 0x2, URZ ;  /* 0x0000000204067890 */ /* 0x000fe2000fffe03f */
[----:B------:R-:W-:Y:S01]  /*12a0*/  IMAD.U32 R8, RZ, RZ, UR12 ;  /* 0x0000000cff087e24 */ /* 0x000fe2000f8e00ff */
[----:B------:R-:W-:Y:S02]  /*12b0*/  ULOP3.LUT UR10, UR10, 0x10000, URZ, 0xfc, !UPT ;  /* 0x000100000a0a7892 */ /* 0x000fe4000f8efc3f */
[----:B------:R-:W-:Y:S02]  /*12c0*/  UIADD3 UR56, UR4, 0x4, URZ ;  /* 0x0000000404387890 */ /* 0x000fe4000fffe03f */
[----:B------:R-:W-:Y:S01]  /*12d0*/  UIMAD UR5, UR38, 0x900, UR10 ;  /* 0x00000900260578a4 */ /* 0x000fe2000f8e020a */
[----:B------:R-:W-:Y:S01]  /*12e0*/  UMOV UR57, 0x40000040 ;  /* 0x4000004000397882 */ /* 0x000fe20000000000 */
[----:B------:R-:W-:-:S02]  /*12f0*/  UMOV UR59, 0x40000040 ;  /* 0x40000040003b7882 */ /* 0x000fc40000000000 */
[----:B------:R-:W-:Y:S02]  /*1300*/  UIADD3 UR7, UR5, 0x2, URZ ;  /* 0x0000000205077890 */ /* 0x000fe4000fffe03f */
[----:B------:R-:W-:Y:S02]  /*1310*/  UIADD3 UR58, UR5, 0x4, URZ ;  /* 0x00000004053a7890 */ /* 0x000fe4000fffe03f */
[----:B------:R-:W-:Y:S01]  /*1320*/  UMOV UR14, UR5 ;  /* 0x00000005000e7c82 */ /* 0x000fe20008000000 */
[----:B------:R-:W-:Y:S01]  /*1330*/  UIADD3 UR52, UR4, 0x6, URZ ;  /* 0x0000000604347890 */ /* 0x000fe2000fffe03f */
[----:B------:R-:W-:Y:S01]  /*1340*/  HGMMA.64x96x16.F32 R24, gdesc[UR12], RZ, !UPT, gsb0 ;  /* 0x016000000c1879f0 */ /* 0x000fe2000c0008ff */
[----:B------:R-:W-:Y:S01]  /*1350*/  UMOV UR12, UR6 ;  /* 0x00000006000c7c82 */ /* 0x000fe20008000000 */
[----:B------:R-:W-:Y:S01]  /*1360*/  UMOV UR13, 0x40000040 ;  /* 0x40000040000d7882 */ /* 0x000fe20000000000 */
[----:B------:R-:W-:Y:S01]  /*1370*/  UMOV UR14, UR7 ;  /* 0x00000007000e7c82 */ /* 0x000fe20008000000 */
[----:B------:R-:W-:Y:S01]  /*1380*/  UMOV UR15, 0x40000040 ;  /* 0x40000040000f7882 */ /* 0x000fe20000000000 */
[----:B------:R-:W-:Y:S01]  /*1390*/  UIADD3 UR54, UR5, 0x6, URZ ;  /* 0x0000000605367890 */ /* 0x000fe2000fffe03f */
[----:B------:R-:W-:Y:S01]  /*13a0*/  IMAD.U32 R6, RZ, RZ, UR12 ;  /* 0x0000000cff067e24 */ /* 0x000fe2000f8e00ff */
[----:B------:R-:W-:Y:S01]  /*13b0*/  UMOV UR53, 0x40000040 ;  /* 0x4000004000357882 */ /* 0x000fe20000000000 */
[----:B------:R-:W-:Y:S01]  /*13c0*/  UMOV UR55, 0x40000040 ;  /* 0x4000004000377882 */ /* 0x000fe20000000000 */
[----:B------:R-:W-:Y:S01]  /*13d0*/  UIADD3 UR48, UR4, 0x400, URZ ;  /* 0x0000040004307890 */ /* 0x000fe2000fffe03f */
[----:B------:R-:W-:Y:S01]  /*13e0*/  MOV R7, UR13 ;  /* 0x0000000d00077c02 */ /* 0x000fe20008000f00 */
        /* <DEDUP_REMOVED lines=29> */
[----:B------:R-:W-:Y:S01]  /*15c0*/  HGMMA.64x96x16.F32 R24, gdesc[UR12], R24, gsb0 ;  /* 0x016000000c1879f0 */ /* 0x000fe20008000818 */
[----:B------:R-:W-:Y:S02]  /*15d0*/  UIADD3 UR12, UR4, 0x402, URZ ;  /* 0x00000402040c7890 */ /* 0x000fe4000fffe03f */
[----:B------:R-:W-:Y:S01]  /*15e0*/  UIADD3 UR14, UR5, 0x302, URZ ;  /* 0x00000302050e7890 */ /* 0x000fe2000fffe03f */
[----:B------:R-:W-:Y:S01]  /*15f0*/  UMOV UR13, 0x40000040 ;  /* 0x40000040000d7882 */ /* 0x000fe20000000000 */
[----:B------:R-:W-:Y:S01]  /*1600*/  UMOV UR15, 0x40000040 ;  /* 0x40000040000f7882 */ /* 0x000fe20000000000 */
[----:B------:R-:W-:Y:S02]  /*1610*/  WARPGROUP.DEPBAR.LE gsb0, 0x0 ;  /* 0x00008000000079c5 */ /* 0x000fe40000010000 */
[----:B------:R-:W-:-:S06]  /*1620*/  WARPGROUP.ARRIVE ;  /* 0x00000000000079c5 */ /* 0x000fcc0000000000 */
[----:B------:R-:W-:Y:S03]  /*1630*/  HGMMA.64x96x16.F32 R24, gdesc[UR56], R24, gsb0 ;  /* 0x01600000381879f0 */ /* 0x000fe60008000818 */
        /* <DEDUP_REMOVED lines=28> */
[----:B------:R-:W-:Y:S05]  /*1800*/  @!P0 BRA `(.L_x_3306) ;  /* 0x0000000000048947 */ /* 0x000fea0003800000 */
[----:B------:R-:W-:Y:S01]  /*1810*/  BPT.TRAP 0x1 ;  /* 0x000000040000795c */ /* 0x000fe20000300000 */
.L_x_3306:
[----:B------:R-:W-:Y:S01]  /*1820*/  VIADD R0, R198, UR40 ;  /* 0x00000028c6007c36 */ /* 0x000fe20008000000 */
[----:B------:R-:W-:Y:S01]  /*1830*/  ULDC UR4, c[0x0][0x988] ;  /* 0x0002620000047ab9 */ /* 0x000fe20000000800 */
[----:B01----:R-:W-:Y:S01]  /*1840*/  IMAD.U32 R3, RZ, RZ, UR41 ;  /* 0x00000029ff037e24 */ /* 0x003fe2000f8e00ff */
[----:B------:R-:W-:Y:S01]  /*1850*/  P2R R20, PR, RZ, 0x1 ;  /* 0x00000001ff147803 */ /* 0x000fe20000000000 */
[----:B------:R-:W-:Y:S01]  /*1860*/  UISETP.GE.AND UP0, UPT, UR40, 0x61, UPT ;  /* 0x000000612800788c */ /* 0x000fe2000bf06270 */
        /* <DEDUP_REMOVED lines=23> */
[C---:B------:R-:W-:Y:S01]  /*19e0*/  ISETP.GT.AND P2, PT, R0.reuse, 0x10, PT ;  /* 0x000000100000780c */ /* 0x040fe20003f44270 */
        /* <DEDUP_REMOVED lines=14> */
[----:B------:R-:W-:Y:S01]  /*1ad0*/  IMAD.MOV.U32 R74, RZ, RZ, R119 ;  /* 0x000000ffff4a7224 */ /* 0x000fe200078e0077 */
[----:B------:R-:W-:-:S02]  /*1ae0*/  FSEL R33, R33, -INF , P1 ;  /* 0xff80000021217808 */ /* 0x000fc40000800000 */
[----:B------:R-:W-:Y:S02]  /*1af0*/  FMNMX.FTZ R4, R21, R4, !PT ;  /* 0x0000000415047209 */ /* 0x000fe40007810000 */
[----:B------:R-:W-:Y:S02]  /*1b00*/  FSEL R27, R27, -INF , P5 ;  /* 0xff8000001b1b7808 */ /* 0x000fe40002800000 */
[----:B------:R-:W-:Y:S02]  /*1b10*/  ISETP.GT.AND P5, PT, R0, 0x19, PT ;  /* 0x000000190000780c */ /* 0x000fe40003fa4270 */
[----:B------:R-:W-:Y:S02]  /*1b20*/  FSEL R73, R36, -INF , P6 ;  /* 0xff80000024497808 */ /* 0x000fe40003000000 */
[----:B------:R-:W-:Y:S02]  /*1b30*/  FMNMX.FTZ R4, R33, R4, !PT ;  /* 0x0000000421047209 */ /* 0x000fe40007810000 */
[----:B------:R-:W-:-:S02]  /*1b40*/  FSEL R11, R30, -INF , P4 ;  /* 0xff8000001e0b7808 */ /* 0x000fc40002000000 */
[C---:B------:R-:W-:Y:S02]  /*1b50*/  ISETP.GT.AND P4, PT, R0.reuse, 0x20, PT ;  /* 0x000000200000780c */ /* 0x040fe40003f84270 */
[----:B------:R-:W-:Y:S02]  /*1b60*/  FSEL R75, R37, -INF , P5 ;  /* 0xff800000254b7808 */ /* 0x000fe40002800000 */
[----:B------:R-:W-:Y:S02]  /*1b70*/  FMNMX.FTZ R4, R73, R4, !PT ;  /* 0x0000000449047209 */ /* 0x000fe40007810000 */
[----:B------:R-:W-:Y:S02]  /*1b80*/  FSEL R31, R31, -INF , P3 ;  /* 0xff8000001f1f7808 */ /* 0x000fe40001800000 */
[----:B------:R-:W-:Y:S02]  /*1b90*/  ISETP.GT.AND P3, PT, R0, 0x21, PT ;  /* 0x000000210000780c */ /* 0x000fe40003f64270 */
[----:B------:R-:W-:-:S02]  /*1ba0*/  FSEL R77, R40, -INF , P4 ;  /* 0xff800000284d7808 */ /* 0x000fc40002000000 */
[----:B------:R-:W-:Y:S02]  /*1bb0*/  FMNMX.FTZ R4, R75, R4, !PT ;  /* 0x000000044b047209 */ /* 0x000fe40007810000 */
[----:B------:R-:W-:Y:S02]  /*1bc0*/  FSEL R15, R34, -INF , P2 ;  /* 0xff800000220f7808 */ /* 0x000fe40001000000 */
[----:B------:R-:W-:Y:S02]  /*1bd0*/  ISETP.GT.AND P2, PT, R0, 0x28, PT ;  /* 0x000000280000780c */ /* 0x000fe40003f44270 */
[----:B------:R-:W-:Y:S02]  /*1be0*/  FSEL R79, R41, -INF , P3 ;  /* 0xff800000294f7808 */ /* 0x000fe40001800000 */
[----:B------:R-:W-:Y:S02]  /*1bf0*/  FMNMX.FTZ R4, R77, R4, !PT ;  /* 0x000000044d047209 */ /* 0x000fe40007810000 */
[----:B------:R-:W-:-:S02]  /*1c00*/  FSEL R35, R35, -INF , P1 ;  /* 0xff80000023237808 */ /* 0x000fc40000800000 */
[----:B------:R-:W-:Y:S02]  /*1c10*/  ISETP.GT.AND P1, PT, R0, 0x29, PT ;  /* 0x000000290000780c */ /* 0x000fe40003f24270 */
        /* <DEDUP_REMOVED lines=18> */
[----:B------:R-:W-:Y:S01]  /*1d40*/  FSEL R45, R46, -INF , P2 ;  /* 0xff8000002e2d7808 */ /* 0x000fe20001000000 */
[----:B------:R-:W-:Y:S01]  /*1d50*/  IMAD.MOV.U32 R46, RZ, RZ, R119 ;  /* 0x000000ffff2e7224 */ /* 0x000fe200078e0077 */
[----:B------:R-:W-:Y:S02]  /*1d60*/  ISETP.GT.AND P2, PT, R0, 0x40, PT ;  /* 0x000000400000780c */ /* 0x000fe40003f44270 */
[----:B------:R-:W-:Y:S02]  /*1d70*/  FSEL R91, R53, -INF , P3 ;  /* 0xff800000355b7808 */ /* 0x000fe40001800000 */
[----:B------:R-:W-:Y:S02]  /*1d80*/  FMNMX.FTZ R4, R89, R4, !PT ;  /* 0x0000000459047209 */ /* 0x000fe40007810000 */
[----:B------:R-:W-:-:S02]  /*1d90*/  FSEL R47, R47, -INF , P1 ;  /* 0xff8000002f2f7808 */ /* 0x000fc40000800000 */
[----:B------:R-:W-:Y:S02]  /*1da0*/  ISETP.GT.AND P1, PT, R0, 0x41, PT ;  /* 0x000000410000780c */ /* 0x000fe40003f24270 */
[----:B------:R-:W-:Y:S02]  /*1db0*/  FSEL R93, R56, -INF , P2 ;  /* 0xff800000385d7808 */ /* 0x000fe40001000000 */
[----:B------:R-:W-:Y:S02]  /*1dc0*/  FMNMX.FTZ R4, R91, R4, !PT ;  /* 0x000000045b047209 */ /* 0x000fe40007810000 */
[----:B------:R-:W-:Y:S01]  /*1dd0*/  FSEL R49, R50, -INF , P6 ;  /* 0xff80000032317808 */ /* 0x000fe20003000000 */
[----:B------:R-:W-:Y:S01]  /*1de0*/  IMAD.MOV.U32 R50, RZ, RZ, R119 ;  /* 0x000000ffff327224 */ /* 0x000fe200078e0077 */
[----:B------:R-:W-:Y:S02]  /*1df0*/  ISETP.GT.AND P6, PT, R0, 0x48, PT ;  /* 0x000000480000780c */ /* 0x000fe40003fc4270 */
[----:B------:R-:W-:-:S02]  /*1e00*/  FSEL R95, R57, -INF , P1 ;  /* 0xff800000395f7808 */ /* 0x000fc40000800000 */
[----:B------:R-:W-:Y:S02]  /*1e10*/  FMNMX.FTZ R4, R93, R4, !PT ;  /* 0x000000045d047209 */ /* 0x000fe40007810000 */
[----:B------:R-:W-:Y:S02]  /*1e20*/  FSEL R51, R51, -INF , P5 ;  /* 0xff80000033337808 */ /* 0x000fe40002800000 */
[----:B------:R-:W-:Y:S02]  /*1e30*/  ISETP.GT.AND P5, PT, R0, 0x49, PT ;  /* 0x000000490000780c */ /* 0x000fe40003fa4270 */
[----:B------:R-:W-:Y:S02]  /*1e40*/  FSEL R97, R60, -INF , P6 ;  /* 0xff8000003c617808 */ /* 0x000fe40003000000 */
[----:B------:R-:W-:Y:S02]  /*1e50*/  FMNMX.FTZ R4, R95, R4, !PT ;  /* 0x000000045f047209 */ /* 0x000fe40007810000 */
[----:B------:R-:W-:Y:S01]  /*1e60*/  FSEL R53, R54, -INF , P4 ;  /* 0xff80000036357808 */ /* 0x000fe20002000000 */
[----:B------:R-:W-:Y:S01]  /*1e70*/  IMAD.MOV.U32 R54, RZ, RZ, R119 ;  /* 0x000000ffff367224 */ /* 0x000fe200078e0077 */
        /* <DEDUP_REMOVED lines=9> */
[C---:B------:R-:W-:Y:S02]  /*1f10*/  ISETP.GT.AND P2, PT, R0.reuse, 0x58, PT ;  /* 0x000000580000780c */ /* 0x040fe40003f44270 */
[----:B------:R-:W-:Y:S02]  /*1f20*/  FSEL R65, R65, -INF , P3 ;  /* 0xff80000041417808 */ /* 0x000fe40001800000 */
[----:B------:R-:W-:Y:S02]  /*1f30*/  FMNMX.FTZ R4, R99, R4, !PT ;  /* 0x0000000463047209 */ /* 0x000fe40007810000 */
[----:B------:R-:W-:Y:S02]  /*1f40*/  FSEL R59, R59, -INF , P1 ;  /* 0xff8000003b3b7808 */ /* 0x000fe40000800000 */
[----:B------:R-:W-:Y:S01]  /*1f50*/  ISETP.GT.AND P1, PT, R0, 0x59, PT ;  /* 0x000000590000780c */ /* 0x000fe20003f24270 */
[----:B------:R-:W-:Y:S01]  /*1f60*/  IMAD.U32 R0, RZ, RZ, UR4 ;  /* 0x00000004ff007e24 */ /* 0x000fe2000f8e00ff */
[----:B------:R-:W-:-:S02]  /*1f70*/  FSEL R101, R68, -INF , P2 ;  /* 0xff80000044657808 */ /* 0x000fc40001000000 */
[----:B------:R-:W-:Y:S02]  /*1f80*/  FMNMX.FTZ R4, R65, R4, !PT ;  /* 0x0000000441047209 */ /* 0x000fe40007810000 */
[----:B------:R-:W-:Y:S02]  /*1f90*/  FSEL R69, R69, -INF , P1 ;  /* 0xff80000045457808 */ /* 0x000fe40000800000 */
[----:B------:R-:W-:Y:S02]  /*1fa0*/  FMNMX.FTZ R4, R101, R4, !PT ;  /* 0x0000000465047209 */ /* 0x000fe40007810000 */
[----:B------:R-:W-:Y:S02]  /*1fb0*/  FSEL R63, R63, -INF , P5 ;  /* 0xff8000003f3f7808 */ /* 0x000fe40002800000 */
[----:B------:R-:W-:Y:S02]  /*1fc0*/  FMNMX.FTZ R12, R69, R4, !PT ;  /* 0x00000004450c7209 */ /* 0x000fe40007810000 */
[----:B------:R-:W-:-:S02]  /*1fd0*/  FSEL R67, R67, -INF , P3 ;  /* 0xff80000043437808 */ /* 0x000fc40001800000 */
[----:B------:R-:W-:Y:S01]  /*1fe0*/  FSEL R71, R71, -INF , P1 ;  /* 0xff80000047477808 */ /* 0x000fe20000800000 */
[----:B------:R-:W0:Y:S01]  /*1ff0*/  SHFL.BFLY PT, R103, R12, 0x2, 0x1f ;  /* 0x0c401f000c677f89 */ /* 0x000e2200000e0000 */
[----:B------:R-:W-:Y:S02]  /*2000*/  R2UR UR4, R2 ;  /* 0x00000000020472ca */ /* 0x000fe400000e0000 */
[-C--:B------:R-:W-:Y:S02]  /*2010*/  MOV R104, R119.reuse ;  /* 0x0000007700687202 */ /* 0x080fe40000000f00 */
[-C--:B------:R-:W-:Y:S02]  /*2020*/  MOV R100, R119.reuse ;  /* 0x0000007700647202 */ /* 0x080fe40000000f00 */
[-C--:B------:R-:W-:Y:S02]  /*2030*/  MOV R96, R119.reuse ;  /* 0x0000007700607202 */ /* 0x080fe40000000f00 */
[----:B------:R-:W-:-:S02]  /*2040*/  MOV R92, R119 ;  /* 0x00000077005c7202 */ /* 0x000fc40000000f00 */
[-C--:B------:R-:W-:Y:S02]  /*2050*/  MOV R88, R119.reuse ;  /* 0x0000007700587202 */ /* 0x080fe40000000f00 */
[-C--:B------:R-:W-:Y:S01]  /*2060*/  MOV R84, R119.reuse ;  /* 0x0000007700547202 */ /* 0x080fe20000000f00 */
[----:B------:R-:W-:Y:S01]  /*2070*/  UIADD3 UR4, UR4, 0x30840, URZ ;  /* 0x0003084004047890 */ /* 0x000fe2000fffe03f */
[-C--:B------:R-:W-:Y:S02]  /*2080*/  MOV R80, R119.reuse ;  /* 0x0000007700507202 */ /* 0x080fe40000000f00 */
[-C--:B------:R-:W-:Y:S01]  /*2090*/  MOV R76, R119.reuse ;  /* 0x00000077004c7202 */ /* 0x080fe20000000f00 */
[----:B------:R-:W-:Y:S01]  /*20a0*/  UPRMT UR4, UR42, 0x654, UR4 ;  /* 0x000006542a047896 */ /* 0x000fe20008000004 */
[-C--:B------:R-:W-:Y:S02]  /*20b0*/  MOV R72, R119.reuse ;  /* 0x0000007700487202 */ /* 0x080fe40000000f00 */
[----:B------:R-:W-:-:S02]  /*20c0*/  MOV R68, R119 ;  /* 0x0000007700447202 */ /* 0x000fc40000000f00 */
[----:B------:R-:W-:Y:S02]  /*20d0*/  MOV R64, R119 ;  /* 0x0000007700407202 */ /* 0x000fe40000000f00 */
[----:B0-----:R-:W-:Y:S02]  /*20e0*/  FMNMX.FTZ R103, R12, R103, !PT ;  /* 0x000000670c677209 */ /* 0x001fe40007810000 */
[----:B------:R-:W-:Y:S01]  /*20f0*/  SYNCS.ARRIVE.TRANS64.RED.A1T0 RZ, [UR4], RZ ;  /* 0x000000ffffff79a7 */ /* 0x000fe20008100404 */
[-C--:B------:R-:W-:Y:S02]  /*2100*/  MOV R60, R119.reuse ;  /* 0x00000077003c7202 */ /* 0x080fe40000000f00 */
[----:B------:R-:W0:Y:S01]  /*2110*/  SHFL.BFLY PT, R4, R103, 0x1, 0x1f ;  /* 0x0c201f0067047f89 */ /* 0x000e2200000e0000 */
[-C--:B------:R-:W-:Y:S02]  /*2120*/  MOV R56, R119.reuse ;  /* 0x0000007700387202 */ /* 0x080fe40000000f00 */
[----:B------:R-:W-:-:S02]  /*2130*/  MOV R52, R119 ;  /* 0x0000007700347202 */ /* 0x000fc40000000f00 */
[-C--:B------:R-:W-:Y:S02]  /*2140*/  MOV R48, R119.reuse ;  /* 0x0000007700307202 */ /* 0x080fe40000000f00 */
[----:B------:R-:W-:Y:S02]  /*2150*/  MOV R44, R119 ;  /* 0x00000077002c7202 */ /* 0x000fe40000000f00 */
[----:B0-----:R-:W-:-:S04]  /*2160*/  FMNMX.FTZ R4, R103, R4, !PT ;  /* 0x0000000467047209 */ /* 0x001fc80007810000 */
[C---:B------:R-:W-:Y:S01]  /*2170*/  FSETP.NEU.FTZ.AND P0, PT, R4.reuse, -INF , PT ;  /* 0xff8000000400780b */ /* 0x040fe20003f1d000 */
[----:B------:R-:W-:-:S05]  /*2180*/  FMUL.FTZ R10, R4, R0 ;  /* 0x00000000040a7220 */ /* 0x000fca0000410000 */
[----:B------:R-:W-:Y:S02]  /*2190*/  FSEL R14, R10, RZ, P0 ;  /* 0x000000ff0a0e7208 */ /* 0x000fe40000000000 */
[----:B------:R-:W-:Y:S02]  /*21a0*/  FMNMX.FTZ R10, R5, R27, !PT ;  /* 0x0000001b050a7209 */ /* 0x000fe40007810000 */
[----:B------:R-:W-:Y:S01]  /*21b0*/  ISETP.NE.AND P0, PT, R20, RZ, PT ;  /* 0x000000ff1400720c */ /* 0x000fe20003f05270 */
[--C-:B------:R-:W-:Y:S01]  /*21c0*/  FFMA.FTZ R13, R13, R0, -R14.reuse ;  /* 0x000000000d0d7223 */ /* 0x100fe2000001080e */
[----:B------:R-:W-:Y:S01]  /*21d0*/  FMNMX.FTZ R10, R11, R10, !PT ;  /* 0x0000000a0b0a7209 */ /* 0x000fe20007810000 */
[-CC-:B------:R-:W-:Y:S01]  /*21e0*/  FFMA.FTZ R21, R21, R0.reuse, -R14.reuse ;  /* 0x0000000015157223 */ /* 0x180fe2000001080e */
[--C-:B------:R-:W-:Y:S01]  /*21f0*/  FFMA.FTZ R25, R25, R0, -R14.reuse ;  /* 0x0000000019197223 */ /* 0x100fe2000001080e */
[----:B------:R0:W-:Y:S01]  /*2200*/  MUFU.EX2 R190, R13 ;  /* 0x0000000d00be7308 */ /* 0x0001e20000000800 */
[----:B------:R-:W-:Y:S01]  /*2210*/  FMNMX.FTZ R10, R31, R10, !PT ;  /* 0x0000000a1f0a7209 */ /* 0x000fe20007810000 */
[-CC-:B------:R-:W-:Y:S01]  /*2220*/  FFMA.FTZ R3, R3, R0.reuse, -R14.reuse ;  /* 0x0000000003037223 */ /* 0x180fe2000001080e */
[-CC-:B------:R-:W-:Y:S01]  /*2230*/  FFMA.FTZ R29, R29, R0.reuse, -R14.reuse ;  /* 0x000000001d1d7223 */ /* 0x180fe2000001080e */
[--C-:B------:R-:W-:Y:S01]  /*2240*/  FFMA.FTZ R33, R33, R0, -R14.reuse ;  /* 0x0000000021217223 */ /* 0x100fe2000001080e */
[----:B------:R-:W-:Y:S01]  /*2250*/  FMNMX.FTZ R10, R15, R10, !PT ;  /* 0x0000000a0f0a7209 */ /* 0x000fe20007810000 */
[-CC-:B------:R-:W-:Y:S01]  /*2260*/  FFMA.FTZ R73, R73, R0.reuse, -R14.reuse ;  /* 0x0000000049497223 */ /* 0x180fe2000001080e */
[--C-:B------:R-:W-:Y:S01]  /*2270*/  FFMA.FTZ R75, R75, R0, -R14.reuse ;  /* 0x000000004b4b7223 */ /* 0x100fe2000001080e */
[----:B------:R1:W-:Y:S01]  /*2280*/  MUFU.EX2 R184, R21 ;  /* 0x0000001500b87308 */ /* 0x0003e20000000800 */
[----:B------:R-:W-:Y:S01]  /*2290*/  FMNMX.FTZ R10, R35, R10, !PT ;  /* 0x0000000a230a7209 */ /* 0x000fe20007810000 */
[-CC-:B------:R-:W-:Y:S01]  /*22a0*/  FFMA.FTZ R77, R77, R0.reuse, -R14.reuse ;  /* 0x000000004d4d7223 */ /* 0x180fe2000001080e */
[----:B0-----:R-:W-:Y:S01]  /*22b0*/  FSEL R13, R62, -INF , P6 ;  /* 0xff8000003e0d7808 */ /* 0x001fe20003000000 */
[--C-:B------:R-:W-:Y:S01]  /*22c0*/  FFMA.FTZ R79, R79, R0, -R14.reuse ;  /* 0x000000004f4f7223 */ /* 0x100fe2000001080e */
[----:B------:R-:W-:Y:S01]  /*22d0*/  FMNMX.FTZ R10, R37, R10, !PT ;  /* 0x0000000a250a7209 */ /* 0x000fe20007810000 */
[-CC-:B------:R-:W-:Y:S01]  /*22e0*/  FFMA.FTZ R81, R81, R0.reuse, -R14.reuse ;  /* 0x0000000051517223 */ /* 0x180fe2000001080e */
[--C-:B------:R-:W-:Y:S01]  /*22f0*/  FFMA.FTZ R83, R83, R0, -R14.reuse ;  /* 0x0000000053537223 */ /* 0x100fe2000001080e */
[----:B------:R0:W-:Y:S01]  /*2300*/  MUFU.EX2 R103, R25 ;  /* 0x0000001900677308 */ /* 0x0001e20000000800 */
[----:B------:R-:W-:Y:S01]  /*2310*/  FMNMX.FTZ R10, R39, R10, !PT ;  /* 0x0000000a270a7209 */ /* 0x000fe20007810000 */
[-CC-:B------:R-:W-:Y:S01]  /*2320*/  FFMA.FTZ R85, R85, R0.reuse, -R14.reuse ;  /* 0x0000000055557223 */ /* 0x180fe2000001080e */
[----:B-1----:R-:W-:Y:S01]  /*2330*/  FSEL R21, R66, -INF , P4 ;  /* 0xff80000042157808 */ /* 0x002fe20002000000 */
[--C-:B------:R-:W-:Y:S01]  /*2340*/  FFMA.FTZ R87, R87, R0, -R14.reuse ;  /* 0x0000000057577223 */ /* 0x100fe2000001080e */
[----:B------:R-:W-:Y:S01]  /*2350*/  FMNMX.FTZ R10, R41, R10, !PT ;  /* 0x0000000a290a7209 */ /* 0x000fe20007810000 */
[-CC-:B------:R-:W-:Y:S01]  /*2360*/  FFMA.FTZ R89, R89, R0.reuse, -R14.reuse ;  /* 0x0000000059597223 */ /* 0x180fe2000001080e */
[--C-:B------:R-:W-:Y:S01]  /*2370*/  FFMA.FTZ R91, R91, R0, -R14.reuse ;  /* 0x000000005b5b7223 */ /* 0x100fe2000001080e */
[----:B------:R-:W1:Y:S01]  /*2380*/  MUFU.EX2 R188, R3 ;  /* 0x0000000300bc7308 */ /* 0x000e620000000800 */
[----:B------:R-:W-:Y:S01]  /*2390*/  FMNMX.FTZ R10, R43, R10, !PT ;  /* 0x0000000a2b0a7209 */ /* 0x000fe20007810000 */
[-CC-:B------:R-:W-:Y:S01]  /*23a0*/  FFMA.FTZ R93, R93, R0.reuse, -R14.reuse ;  /* 0x000000005d5d7223 */ /* 0x180fe2000001080e */
[----:B0-----:R-:W-:Y:S01]  /*23b0*/  FSEL R25, R70, -INF , P2 ;  /* 0xff80000046197808 */ /* 0x001fe20001000000 */
[--C-:B------:R-:W-:Y:S01]  /*23c0*/  FFMA.FTZ R95, R95, R0, -R14.reuse ;  /* 0x000000005f5f7223 */ /* 0x100fe2000001080e */
[----:B------:R-:W-:Y:S01]  /*23d0*/  FMNMX.FTZ R10, R45, R10, !PT ;  /* 0x0000000a2d0a7209 */ /* 0x000fe20007810000 */
[-CC-:B------:R-:W-:Y:S01]  /*23e0*/  FFMA.FTZ R97, R97, R0.reuse, -R14.reuse ;  /* 0x0000000061617223 */ /* 0x180fe2000001080e */
[--C-:B------:R-:W-:Y:S01]  /*23f0*/  FFMA.FTZ R61, R61, R0, -R14.reuse ;  /* 0x000000003d3d7223 */ /* 0x100fe2000001080e */
[----:B------:R-:W0:Y:S01]  /*2400*/  MUFU.EX2 R29, R29 ;  /* 0x0000001d001d7308 */ /* 0x000e220000000800 */
[----:B------:R-:W-:Y:S01]  /*2410*/  FMNMX.FTZ R10, R47, R10, !PT ;  /* 0x0000000a2f0a7209 */ /* 0x000fe20007810000 */
[-CC-:B------:R-:W-:Y:S01]  /*2420*/  FFMA.FTZ R99, R99, R0.reuse, -R14.reuse ;  /* 0x0000000063637223 */ /* 0x180fe2000001080e */
[-CC-:B------:R-:W-:Y:S01]  /*2430*/  FFMA.FTZ R65, R65, R0.reuse, -R14.reuse ;  /* 0x0000000041417223 */ /* 0x180fe2000001080e */
[--C-:B------:R-:W-:Y:S01]  /*2440*/  FFMA.FTZ R101, R101, R0, -R14.reuse ;  /* 0x0000000065657223 */ /* 0x100fe2000001080e */
[----:B------:R-:W-:Y:S01]  /*2450*/  FMNMX.FTZ R10, R49, R10, !PT ;  /* 0x0000000a310a7209 */ /* 0x000fe20007810000 */
[----:B------:R-:W-:Y:S01]  /*2460*/  FFMA.FTZ R14, R69, R0, -R14 ;  /* 0x00000000450e7223 */ /* 0x000fe2000001080e */
[--C-:B------:R-:W-:Y:S01]  /*2470*/  IMAD.MOV.U32 R70, RZ, RZ, R119.reuse ;  /* 0x000000ffff467224 */ /* 0x100fe200078e0077 */
[----:B------:R-:W-:Y:S01]  /*2480*/  MUFU.EX2 R33, R33 ;  /* 0x0000002100217308 */ /* 0x000fe20000000800 */
[----:B------:R-:W-:Y:S01]  /*2490*/  FMNMX.FTZ R10, R51, R10, !PT ;  /* 0x0000000a330a7209 */ /* 0x000fe20007810000 */
[----:B------:R-:W-:-:S02]  /*24a0*/  IMAD.MOV.U32 R69, RZ, RZ, R119 ;  /* 0x000000ffff457224 */ /* 0x000fc400078e0077 */
[--C-:B------:R-:W-:Y:S01]  /*24b0*/  IMAD.MOV.U32 R66, RZ, RZ, R119.reuse ;  /* 0x000000ffff427224 */ /* 0x100fe200078e0077 */
[----:B------:R-:W-:Y:S01]  /*24c0*/  FMNMX.FTZ R10, R53, R10, !PT ;  /* 0x0000000a350a7209 */ /* 0x000fe20007810000 */
[----:B------:R-:W-:Y:S02]  /*24d0*/  IMAD.MOV.U32 R62, RZ, RZ, R119 ;  /* 0x000000ffff3e7224 */ /* 0x000fe400078e0077 */
[----:B------:R-:W-:Y:S01]  /*24e0*/  MUFU.EX2 R73, R73 ;  /* 0x0000004900497308 */ /* 0x000fe20000000800 */
[----:B------:R-:W-:-:S04]  /*24f0*/  FMNMX.FTZ R10, R55, R10, !PT ;  /* 0x0000000a370a7209 */ /* 0x000fc80007810000 */
[----:B------:R-:W-:-:S03]  /*2500*/  FMNMX.FTZ R10, R57, R10, !PT ;  /* 0x0000000a390a7209 */ /* 0x000fc60007810000 */
[----:B------:R2:W-:Y:S01]  /*2510*/  MUFU.EX2 R186, R75 ;  /* 0x0000004b00ba7308 */ /* 0x0005e20000000800 */
[----:B------:R-:W-:-:S04]  /*2520*/  FMNMX.FTZ R10, R59, R10, !PT ;  /* 0x0000000a3b0a7209 */ /* 0x000fc80007810000 */
[----:B------:R-:W-:-:S03]  /*2530*/  FMNMX.FTZ R10, R13, R10, !PT ;  /* 0x0000000a0d0a7209 */ /* 0x000fc60007810000 */
[----:B------:R-:W-:Y:S01]  /*2540*/  MUFU.EX2 R77, R77 ;  /* 0x0000004d004d7308 */ /* 0x000fe20000000800 */
[----:B------:R-:W-:Y:S01]  /*2550*/  FMNMX.FTZ R10, R63, R10, !PT ;  /* 0x0000000a3f0a7209 */ /* 0x000fe20007810000 */
[----:B--2---:R-:W-:-:S03]  /*2560*/  IMAD.MOV.U32 R75, RZ, RZ, R119 ;  /* 0x000000ffff4b7224 */ /* 0x004fc600078e0077 */
[----:B------:R-:W-:-:S03]  /*2570*/  FMNMX.FTZ R10, R21, R10, !PT ;  /* 0x0000000a150a7209 */ /* 0x000fc60007810000 */
[----:B------:R2:W-:Y:S01]  /*2580*/  MUFU.EX2 R180, R79 ;  /* 0x0000004f00b47308 */ /* 0x0005e20000000800 */
[----:B------:R-:W-:-:S04]  /*2590*/  FMNMX.FTZ R10, R67, R10, !PT ;  /* 0x0000000a430a7209 */ /* 0x000fc80007810000 */
[----:B------:R-:W-:-:S03]  /*25a0*/  FMNMX.FTZ R10, R25, R10, !PT ;  /* 0x0000000a190a7209 */ /* 0x000fc60007810000 */
[----:B------:R-:W-:Y:S01]  /*25b0*/  MUFU.EX2 R81, R81 ;  /* 0x0000005100517308 */ /* 0x000fe20000000800 */
[----:B------:R-:W-:Y:S01]  /*25c0*/  FMNMX.FTZ R10, R71, R10, !PT ;  /* 0x0000000a470a7209 */ /* 0x000fe20007810000 */
[----:B--2---:R-:W-:-:S04]  /*25d0*/  IMAD.MOV.U32 R79, RZ, RZ, R119 ;  /* 0x000000ffff4f7224 */ /* 0x004fc800078e0077 */
[----:B------:R-:W2:Y:S02]  /*25e0*/  SHFL.BFLY PT, R3, R10, 0x2, 0x1f ;  /* 0x0c401f000a037f89 */ /* 0x000ea400000e0000 */
[----:B------:R3:W-:Y:S08]  /*25f0*/  MUFU.EX2 R182, R83 ;  /* 0x0000005300b67308 */ /* 0x0007f00000000800 */
[----:B------:R-:W-:Y:S01]  /*2600*/  MUFU.EX2 R85, R85 ;  /* 0x0000005500557308 */ /* 0x000fe20000000800 */
[----:B---3--:R-:W-:-:S07]  /*2610*/  IMAD.MOV.U32 R83, RZ, RZ, R119 ;  /* 0x000000ffff537224 */ /* 0x008fce00078e0077 */
[----:B------:R3:W-:Y:S01]  /*2620*/  MUFU.EX2 R176, R87 ;  /* 0x0000005700b07308 */ /* 0x0007e20000000800 */
[----:B--2---:R-:W-:-:S07]  /*2630*/  FMNMX.FTZ R12, R10, R3, !PT ;  /* 0x000000030a0c7209 */ /* 0x004fce0007810000 */
[----:B------:R-:W-:Y:S01]  /*2640*/  MUFU.EX2 R89, R89 ;  /* 0x0000005900597308 */ /* 0x000fe20000000800 */
[--C-:B---3--:R-:W-:Y:S01]  /*2650*/  IMAD.MOV.U32 R87, RZ, RZ, R119.reuse ;  /* 0x000000ffff577224 */ /* 0x108fe200078e0077 */
[----:B------:R-:W2:Y:S06]  /*2660*/  SHFL.BFLY PT, R3, R12, 0x1, 0x1f ;  /* 0x0c201f000c037f89 */ /* 0x000eac00000e0000 */
[----:B------:R3:W-:Y:S08]  /*2670*/  MUFU.EX2 R178, R91 ;  /* 0x0000005b00b27308 */ /* 0x0007f00000000800 */
[----:B------:R-:W-:Y:S01]  /*2680*/  MUFU.EX2 R93, R93 ;  /* 0x0000005d005d7308 */ /* 0x000fe20000000800 */
[----:B---3--:R-:W-:-:S07]  /*2690*/  IMAD.MOV.U32 R91, RZ, RZ, R119 ;  /* 0x000000ffff5b7224 */ /* 0x008fce00078e0077 */
[----:B------:R3:W-:Y:S01]  /*26a0*/  MUFU.EX2 R172, R95 ;  /* 0x0000005f00ac7308 */ /* 0x0007e20000000800 */
[----:B--2---:R-:W-:-:S04]  /*26b0*/  FMNMX.FTZ R3, R12, R3, !PT ;  /* 0x000000030c037209 */ /* 0x004fc80007810000 */
[C---:B------:R-:W-:Y:S01]  /*26c0*/  FSETP.NEU.FTZ.AND P1, PT, R3.reuse, -INF , PT ;  /* 0xff8000000300780b */ /* 0x040fe20003f3d000 */
[----:B------:R-:W-:Y:S02]  /*26d0*/  FMUL.FTZ R10, R3, R0 ;  /* 0x00000000030a7220 */ /* 0x000fe40000410000 */
[----:B------:R-:W-:Y:S01]  /*26e0*/  MUFU.EX2 R97, R97 ;  /* 0x0000006100617308 */ /* 0x000fe20000000800 */
[----:B---3--:R-:W-:Y:S02]  /*26f0*/  IMAD.MOV.U32 R95, RZ, RZ, R119 ;  /* 0x000000ffff5f7224 */ /* 0x008fe400078e0077 */
[----:B------:R-:W-:Y:S02]  /*2700*/  FSEL R10, R10, RZ, P1 ;  /* 0x000000ff0a0a7208 */ /* 0x000fe40000800000 */
[----:B------:R-:W-:-:S03]  /*2710*/  PLOP3.LUT P1, PT, PT, PT, UP0, 0x80, 0x0 ;  /* 0x000000000000781c */ /* 0x000fc60003f2f008 */
        /* <DEDUP_REMOVED lines=16> */
[----:B------:R1:W2:Y:S01]  /*2820*/  MUFU.EX2 R12, R27 ;  /* 0x0000001b000c7308 */ /* 0x0002a20000000800 */
[-CC-:B------:R-:W-:Y:S01]  /*2830*/  FFMA.FTZ R53, R53, R0.reuse, -R10.reuse ;  /* 0x0000000035357223 */ /* 0x180fe2000001080a */
[-CC-:B------:R-:W-:Y:S01]  /*2840*/  FFMA.FTZ R55, R55, R0.reuse, -R10.reuse ;  /* 0x0000000037377223 */ /* 0x180fe2000001080a */
[-CC-:B------:R-:W-:Y:S01]  /*2850*/  FFMA.FTZ R57, R57, R0.reuse, -R10.reuse ;  /* 0x0000000039397223 */ /* 0x180fe2000001080a */
[-CC-:B------:R-:W-:Y:S01]  /*2860*/  FFMA.FTZ R59, R59, R0.reuse, -R10.reuse ;  /* 0x000000003b3b7223 */ /* 0x180fe2000001080a */
[-CC-:B------:R-:W-:Y:S01]  /*2870*/  FFMA.FTZ R13, R13, R0.reuse, -R10.reuse ;  /* 0x000000000d0d7223 */ /* 0x180fe2000001080a */
[-CC-:B------:R-:W-:Y:S01]  /*2880*/  FFMA.FTZ R63, R63, R0.reuse, -R10.reuse ;  /* 0x000000003f3f7223 */ /* 0x180fe2000001080a */
[-CC-:B------:R-:W-:Y:S01]  /*2890*/  FFMA.FTZ R21, R21, R0.reuse, -R10.reuse ;  /* 0x0000000015157223 */ /* 0x180fe2000001080a */
[----:B------:R-:W3:Y:S01]  /*28a0*/  MUFU.EX2 R11, R11 ;  /* 0x0000000b000b7308 */ /* 0x000ee20000000800 */
[----:B-1----:R-:W-:Y:S01]  /*28b0*/  FADD.FTZ R27, R188, R103 ;  /* 0x00000067bc1b7221 */ /* 0x002fe20000010000 */
[-CC-:B------:R-:W-:Y:S01]  /*28c0*/  FFMA.FTZ R67, R67, R0.reuse, -R10.reuse ;  /* 0x0000000043437223 */ /* 0x180fe2000001080a */
[-CC-:B------:R-:W-:Y:S01]  /*28d0*/  FFMA.FTZ R25, R25, R0.reuse, -R10.reuse ;  /* 0x0000000019197223 */ /* 0x180fe2000001080a */
[----:B------:R-:W-:Y:S01]  /*28e0*/  FFMA.FTZ R71, R71, R0, -R10 ;  /* 0x0000000047477223 */ /* 0x000fe2000001080a */
[----:B------:R-:W-:Y:S01]  /*28f0*/  FADD.FTZ R34, R190, R27 ;  /* 0x0000001bbe227221 */ /* 0x000fe20000010000 */
[C---:B0-----:R-:W-:Y:S01]  /*2900*/  F2FP.F16.F32.PACK_AB R190, R29.reuse, R190 ;  /* 0x000000be1dbe723e */ /* 0x041fe200000000ff */
[----:B------:R-:W-:Y:S01]  /*2910*/  IMAD.MOV.U32 R61, RZ, RZ, R119 ;  /* 0x000000ffff3d7224 */ /* 0x000fe200078e0077 */
[----:B------:R0:W1:Y:S01]  /*2920*/  MUFU.EX2 R20, R31 ;  /* 0x0000001f00147308 */ /* 0x0000620000000800 */
[----:B------:R-:W-:Y:S01]  /*2930*/  FADD.FTZ R27, R29, R34 ;  /* 0x000000221d1b7221 */ /* 0x000fe20000010000 */
[----:B--2---:R-:W-:Y:S01]  /*2940*/  FADD.FTZ R34, R5, R12 ;  /* 0x0000000c05227221 */ /* 0x004fe20000010000 */
[----:B------:R-:W-:-:S02]  /*2950*/  F2FP.F16.F32.PACK_AB R189, R12, R5 ;  /* 0x000000050cbd723e */ /* 0x000fc400000000ff */
[----:B------:R-:W-:Y:S01]  /*2960*/  FADD.FTZ R36, R184, R27 ;  /* 0x0000001bb8247221 */ /* 0x000fe20000010000 */
[----:B------:R-:W-:Y:S01]  /*2970*/  F2FP.F16.F32.PACK_AB R188, R103, R188 ;  /* 0x000000bc67bc723e */ /* 0x000fe200000000ff */
[--C-:B------:R-:W-:Y:S01]  /*2980*/  IMAD.MOV.U32 R103, RZ, RZ, R119.reuse ;  /* 0x000000ffff677224 */ /* 0x100fe200078e0077 */
[----:B------:R-:W2:Y:S01]  /*2990*/  MUFU.EX2 R15, R15 ;  /* 0x0000000f000f7308 */ /* 0x000ea20000000800 */
[----:B------:R-:W-:Y:S01]  /*29a0*/  FADD.FTZ R36, R33, R36 ;  /* 0x0000002421247221 */ /* 0x000fe20000010000 */
[----:B---3--:R-:W-:Y:S01]  /*29b0*/  FADD.FTZ R27, R11, R34 ;  /* 0x000000220b1b7221 */ /* 0x008fe20000010000 */
[----:B------:R-:W-:Y:S01]  /*29c0*/  F2FP.F16.F32.PACK_AB R184, R33, R184 ;  /* 0x000000b821b8723e */ /* 0x000fe200000000ff */
[----:B------:R-:W-:Y:S02]  /*29d0*/  IMAD.MOV.U32 R33, RZ, RZ, R119 ;  /* 0x000000ffff217224 */ /* 0x000fe400078e0077 */
[----:B0-----:R-:W-:Y:S02]  /*29e0*/  FADD.FTZ R31, R73, R36 ;  /* 0x00000024491f7221 */ /* 0x001fe40000010000 */
[----:B------:R0:W3:Y:S01]  /*29f0*/  MUFU.EX2 R24, R35 ;  /* 0x0000002300187308 */ /* 0x0000e20000000800 */
[----:B-1----:R-:W-:Y:S01]  /*2a00*/  FADD.FTZ R36, R20, R27 ;  /* 0x0000001b14247221 */ /* 0x002fe20000010000 */
[C---:B------:R-:W-:Y:S01]  /*2a10*/  FADD.FTZ R38, R186.reuse, R31 ;  /* 0x0000001fba267221 */ /* 0x040fe20000010000 */
[----:B------:R-:W-:Y:S01]  /*2a20*/  F2FP.F16.F32.PACK_AB R186, R186, R73 ;  /* 0x00000049baba723e */ /* 0x000fe200000000ff */
[----:B------:R-:W-:Y:S01]  /*2a30*/  IMAD.MOV.U32 R73, RZ, RZ, R119 ;  /* 0x000000ffff497224 */ /* 0x000fe200078e0077 */
[----:B------:R-:W-:Y:S01]  /*2a40*/  F2FP.F16.F32.PACK_AB R191, R20, R11 ;  /* 0x0000000b14bf723e */ /* 0x000fe200000000ff */
[----:B------:R-:W-:Y:S01]  /*2a50*/  FADD.FTZ R31, R77, R38 ;  /* 0x000000264d1f7221 */ /* 0x000fe20000010000 */
[----:B------:R-:W-:Y:S01]  /*2a60*/  IMAD.MOV.U32 R11, RZ, RZ, 0x3f800000 ;  /* 0x3f800000ff0b7424 */ /* 0x000fe200078e00ff */
[----:B------:R-:W1:Y:S01]  /*2a70*/  MUFU.EX2 R37, R37 ;  /* 0x0000002500257308 */ /* 0x000e620000000800 */
[----:B--2---:R-:W-:Y:S01]  /*2a80*/  FADD.FTZ R27, R15, R36 ;  /* 0x000000240f1b7221 */ /* 0x004fe20000010000 */
[C---:B------:R-:W-:Y:S01]  /*2a90*/  FADD.FTZ R38, R180.reuse, R31 ;  /* 0x0000001fb4267221 */ /* 0x040fe20000010000 */
[----:B------:R-:W-:Y:S01]  /*2aa0*/  F2FP.F16.F32.PACK_AB R180, R180, R77 ;  /* 0x0000004db4b4723e */ /* 0x000fe200000000ff */
[----:B------:R-:W-:-:S02]  /*2ab0*/  IMAD.MOV.U32 R77, RZ, RZ, R119 ;  /* 0x000000ffff4d7224 */ /* 0x000fc400078e0077 */
[----:B------:R-:W-:Y:S01]  /*2ac0*/  FADD.FTZ R31, R81, R38 ;  /* 0x00000026511f7221 */ /* 0x000fe20000010000 */
[----:B0-----:R-:W-:Y:S01]  /*2ad0*/  IMAD.MOV.U32 R35, RZ, RZ, R119 ;  /* 0x000000ffff237224 */ /* 0x001fe200078e0077 */
[----:B------:R0:W2:Y:S01]  /*2ae0*/  MUFU.EX2 R26, R39 ;  /* 0x00000027001a7308 */ /* 0x0000a20000000800 */
[----:B---3--:R-:W-:Y:S01]  /*2af0*/  FADD.FTZ R36, R24, R27 ;  /* 0x0000001b18247221 */ /* 0x008fe20000010000 */
[C---:B------:R-:W-:Y:S01]  /*2b00*/  FADD.FTZ R40, R182.reuse, R31 ;  /* 0x0000001fb6287221 */ /* 0x040fe20000010000 */
[----:B------:R-:W-:Y:S01]  /*2b10*/  F2FP.F16.F32.PACK_AB R182, R182, R81 ;  /* 0x00000051b6b6723e */ /* 0x000fe200000000ff */
[--C-:B------:R-:W-:Y:S01]  /*2b20*/  IMAD.MOV.U32 R81, RZ, RZ, R119.reuse ;  /* 0x000000ffff517224 */ /* 0x100fe200078e0077 */
[----:B------:R-:W-:Y:S01]  /*2b30*/  F2FP.F16.F32.PACK_AB R185, R24, R15 ;  /* 0x0000000f18b9723e */ /* 0x000fe200000000ff */
[----:B------:R-:W-:Y:S01]  /*2b40*/  FADD.FTZ R31, R85, R40 ;  /* 0x00000028551f7221 */ /* 0x000fe20000010000 */
[----:B------:R-:W-:Y:S01]  /*2b50*/  MOV R24, R119 ;  /* 0x0000007700187202 */ /* 0x000fe20000000f00 */
[----:B------:R-:W3:Y:S01]  /*2b60*/  MUFU.EX2 R41, R41 ;  /* 0x0000002900297308 */ /* 0x000ee20000000800 */
[----:B-1----:R-:W-:Y:S01]  /*2b70*/  FADD.FTZ R27, R37, R36 ;  /* 0x00000024251b7221 */ /* 0x002fe20000010000 */
[----:B0-----:R-:W-:-:S06]  /*2b80*/  IMAD.MOV.U32 R39, RZ, RZ, R119 ;  /* 0x000000ffff277224 */ /* 0x001fcc00078e0077 */
[----:B------:R0:W1:Y:S01]  /*2b90*/  MUFU.EX2 R28, R43 ;  /* 0x0000002b001c7308 */ /* 0x0000620000000800 */
[C---:B--2---:R-:W-:Y:S01]  /*2ba0*/  FADD.FTZ R38, R26.reuse, R27 ;  /* 0x0000001b1a267221 */ /* 0x044fe20000010000 */
[----:B------:R-:W-:Y:S01]  /*2bb0*/  F2FP.F16.F32.PACK_AB R187, R26, R37 ;  /* 0x000000251abb723e */ /* 0x000fe200000000ff */
[--C-:B------:R-:W-:Y:S02]  /*2bc0*/  IMAD.MOV.U32 R37, RZ, RZ, R119.reuse ;  /* 0x000000ffff257224 */ /* 0x100fe400078e0077 */
[----:B------:R-:W-:-:S03]  /*2bd0*/  IMAD.MOV.U32 R26, RZ, RZ, R119 ;  /* 0x000000ffff1a7224 */ /* 0x000fc600078e0077 */
[----:B------:R-:W2:Y:S01]  /*2be0*/  MUFU.EX2 R45, R45 ;  /* 0x0000002d002d7308 */ /* 0x000ea20000000800 */
[----:B---3--:R-:W-:Y:S01]  /*2bf0*/  FADD.FTZ R27, R41, R38 ;  /* 0x00000026291b7221 */ /* 0x008fe20000010000 */
[C---:B------:R-:W-:Y:S01]  /*2c00*/  FADD.FTZ R38, R176.reuse, R31 ;  /* 0x0000001fb0267221 */ /* 0x040fe20000010000 */
[----:B------:R-:W-:Y:S01]  /*2c10*/  F2FP.F16.F32.PACK_AB R176, R176, R85 ;  /* 0x00000055b0b0723e */ /* 0x000fe200000000ff */
[--C-:B------:R-:W-:Y:S02]  /*2c20*/  IMAD.MOV.U32 R85, RZ, RZ, R119.reuse ;  /* 0x000000ffff557224 */ /* 0x100fe400078e0077 */
[----:B------:R-:W-:Y:S01]  /*2c30*/  FADD.FTZ R31, R89, R38 ;  /* 0x00000026591f7221 */ /* 0x000fe20000010000 */
[----:B0-----:R-:W-:Y:S01]  /*2c40*/  IMAD.MOV.U32 R43, RZ, RZ, R119 ;  /* 0x000000ffff2b7224 */ /* 0x001fe200078e0077 */
[----:B------:R0:W3:Y:S01]  /*2c50*/  MUFU.EX2 R30, R47 ;  /* 0x0000002f001e7308 */ /* 0x0000e20000000800 */
[----:B-1----:R-:W-:Y:S01]  /*2c60*/  FADD.FTZ R2, R28, R27 ;  /* 0x0000001b1c027221 */ /* 0x002fe20000010000 */
[C---:B------:R-:W-:Y:S01]  /*2c70*/  FADD.FTZ R40, R178.reuse, R31 ;  /* 0x0000001fb2287221 */ /* 0x040fe20000010000 */
[----:B------:R-:W-:Y:S01]  /*2c80*/  F2FP.F16.F32.PACK_AB R178, R178, R89 ;  /* 0x00000059b2b2723e */ /* 0x000fe200000000ff */
[--C-:B------:R-:W-:Y:S01]  /*2c90*/  IMAD.MOV.U32 R89, RZ, RZ, R119.reuse ;  /* 0x000000ffff597224 */ /* 0x100fe200078e0077 */
[----:B------:R-:W-:Y:S01]  /*2ca0*/  F2FP.F16.F32.PACK_AB R181, R28, R41 ;  /* 0x000000291cb5723e */ /* 0x000fe200000000ff */
[----:B------:R-:W-:Y:S01]  /*2cb0*/  FADD.FTZ R31, R93, R40 ;  /* 0x000000285d1f7221 */ /* 0x000fe20000010000 */
[--C-:B------:R-:W-:Y:S01]  /*2cc0*/  IMAD.MOV.U32 R41, RZ, RZ, R119.reuse ;  /* 0x000000ffff297224 */ /* 0x100fe200078e0077 */
[----:B------:R-:W1:Y:S01]  /*2cd0*/  MUFU.EX2 R49, R49 ;  /* 0x0000003100317308 */ /* 0x000e620000000800 */
[----:B--2---:R-:W-:Y:S01]  /*2ce0*/  FADD.FTZ R27, R45, R2 ;  /* 0x000000022d1b7221 */ /* 0x004fe20000010000 */
[----:B0-----:R-:W-:Y:S01]  /*2cf0*/  IMAD.MOV.U32 R47, RZ, RZ, R119 ;  /* 0x000000ffff2f7224 */ /* 0x001fe200078e0077 */
[----:B------:R-:W-:-:S05]  /*2d00*/  MOV R28, R119 ;  /* 0x00000077001c7202 */ /* 0x000fca0000000f00 */
[----:B------:R0:W2:Y:S01]  /*2d10*/  MUFU.EX2 R32, R51 ;  /* 0x0000003300207308 */ /* 0x0000a20000000800 */
[C---:B---3--:R-:W-:Y:S01]  /*2d20*/  FADD.FTZ R38, R30.reuse, R27 ;  /* 0x0000001b1e267221 */ /* 0x048fe20000010000 */
[----:B------:R-:W-:Y:S01]  /*2d30*/  F2FP.F16.F32.PACK_AB R183, R30, R45 ;  /* 0x0000002d1eb7723e */ /* 0x000fe200000000ff */
[--C-:B------:R-:W-:Y:S02]  /*2d40*/  IMAD.MOV.U32 R45, RZ, RZ, R119.reuse ;  /* 0x000000ffff2d7224 */ /* 0x100fe400078e0077 */
[----:B------:R-:W-:-:S03]  /*2d50*/  IMAD.MOV.U32 R30, RZ, RZ, R119 ;  /* 0x000000ffff1e7224 */ /* 0x000fc600078e0077 */
[----:B------:R-:W3:Y:S01]  /*2d60*/  MUFU.EX2 R53, R53 ;  /* 0x0000003500357308 */ /* 0x000ee20000000800 */
[----:B-1----:R-:W-:Y:S01]  /*2d70*/  FADD.FTZ R27, R49, R38 ;  /* 0x00000026311b7221 */ /* 0x002fe20000010000 */
[C---:B------:R-:W-:Y:S01]  /*2d80*/  FADD.FTZ R38, R172.reuse, R31 ;  /* 0x0000001fac267221 */ /* 0x040fe20000010000 */
[----:B------:R-:W-:Y:S01]  /*2d90*/  F2FP.F16.F32.PACK_AB R172, R172, R93 ;  /* 0x0000005dacac723e */ /* 0x000fe200000000ff */
[--C-:B------:R-:W-:Y:S02]  /*2da0*/  IMAD.MOV.U32 R93, RZ, RZ, R119.reuse ;  /* 0x000000ffff5d7224 */ /* 0x100fe400078e0077 */
[----:B------:R-:W-:Y:S01]  /*2db0*/  FADD.FTZ R29, R97, R38 ;  /* 0x00000026611d7221 */ /* 0x000fe20000010000 */
[----:B0-----:R-:W-:Y:S01]  /*2dc0*/  IMAD.MOV.U32 R51, RZ, RZ, R119 ;  /* 0x000000ffff337224 */ /* 0x001fe200078e0077 */
[----:B------:R0:W1:Y:S01]  /*2dd0*/  MUFU.EX2 R34, R55 ;  /* 0x0000003700227308 */ /* 0x0000620000000800 */
[----:B--2---:R-:W-:Y:S01]  /*2de0*/  FADD.FTZ R10, R32, R27 ;  /* 0x0000001b200a7221 */ /* 0x004fe20000010000 */
[C---:B------:R-:W-:Y:S01]  /*2df0*/  FADD.FTZ R40, R174.reuse, R29 ;  /* 0x0000001dae287221 */ /* 0x040fe20000010000 */
[----:B------:R-:W-:Y:S01]  /*2e00*/  F2FP.F16.F32.PACK_AB R174, R174, R97 ;  /* 0x00000061aeae723e */ /* 0x000fe200000000ff */
[--C-:B------:R-:W-:Y:S01]  /*2e10*/  IMAD.MOV.U32 R97, RZ, RZ, R119.reuse ;  /* 0x000000ffff617224 */ /* 0x100fe200078e0077 */
[----:B------:R-:W-:Y:S01]  /*2e20*/  F2FP.F16.F32.PACK_AB R177, R32, R49 ;  /* 0x0000003120b1723e */ /* 0x000fe200000000ff */
[--C-:B------:R-:W-:Y:S01]  /*2e30*/  IMAD.MOV.U32 R49, RZ, RZ, R119.reuse ;  /* 0x000000ffff317224 */ /* 0x100fe200078e0077 */
[----:B------:R-:W-:Y:S01]  /*2e40*/  MOV R32, R119 ;  /* 0x0000007700207202 */ /* 0x000fe20000000f00 */
[----:B------:R-:W2:Y:S01]  /*2e50*/  MUFU.EX2 R57, R57 ;  /* 0x0000003900397308 */ /* 0x000ea20000000800 */
[----:B---3--:R-:W-:Y:S01]  /*2e60*/  FADD.FTZ R27, R53, R10 ;  /* 0x0000000a351b7221 */ /* 0x008fe20000010000 */
[----:B0-----:R-:W-:-:S02]  /*2e70*/  IMAD.MOV.U32 R55, RZ, RZ, R119 ;  /* 0x000000ffff377224 */ /* 0x001fc400078e0077 */
[----:B------:R-:W-:-:S04]  /*2e80*/  IMAD.MOV.U32 R31, RZ, RZ, R119 ;  /* 0x000000ffff1f7224 */ /* 0x000fc800078e0077 */
[----:B------:R-:W0:Y:S01]  /*2e90*/  MUFU.EX2 R99, R99 ;  /* 0x0000006300637308 */ /* 0x000e220000000800 */
[C---:B-1----:R-:W-:Y:S01]  /*2ea0*/  FADD.FTZ R10, R34.reuse, R27 ;  /* 0x0000001b220a7221 */ /* 0x042fe20000010000 */
[----:B------:R-:W-:Y:S01]  /*2eb0*/  F2FP.F16.F32.PACK_AB R179, R34, R53 ;  /* 0x0000003522b3723e */ /* 0x000fe200000000ff */
[--C-:B------:R-:W-:Y:S02]  /*2ec0*/  IMAD.MOV.U32 R53, RZ, RZ, R119.reuse ;  /* 0x000000ffff357224 */ /* 0x100fe400078e0077 */
[----:B------:R-:W-:-:S03]  /*2ed0*/  IMAD.MOV.U32 R34, RZ, RZ, R119 ;  /* 0x000000ffff227224 */ /* 0x000fc600078e0077 */
[----:B------:R1:W3:Y:S01]  /*2ee0*/  MUFU.EX2 R36, R59 ;  /* 0x0000003b00247308 */ /* 0x0002e20000000800 */
[----:B--2---:R-:W-:-:S07]  /*2ef0*/  FADD.FTZ R27, R57, R10 ;  /* 0x0000000a391b7221 */ /* 0x004fce0000010000 */
[----:B------:R2:W4:Y:S01]  /*2f00*/  MUFU.EX2 R168, R65 ;  /* 0x0000004100a87308 */ /* 0x0005220000000800 */
[----:B0-----:R-:W-:Y:S01]  /*2f10*/  FADD.FTZ R29, R99, R40 ;  /* 0x00000028631d7221 */ /* 0x001fe20000010000 */
[----:B-1----:R-:W-:-:S06]  /*2f20*/  IMAD.MOV.U32 R59, RZ, RZ, R119 ;  /* 0x000000ffff3b7224 */ /* 0x002fcc00078e0077 */
[----:B------:R-:W0:Y:S01]  /*2f30*/  MUFU.EX2 R13, R13 ;  /* 0x0000000d000d7308 */ /* 0x000e220000000800 */
[C---:B---3--:R-:W-:Y:S01]  /*2f40*/  FADD.FTZ R10, R36.reuse, R27 ;  /* 0x0000001b240a7221 */ /* 0x048fe20000010000 */
[----:B------:R-:W-:Y:S01]  /*2f50*/  F2FP.F16.F32.PACK_AB R173, R36, R57 ;  /* 0x0000003924ad723e */ /* 0x000fe200000000ff */
[--C-:B--2---:R-:W-:Y:S01]  /*2f60*/  IMAD.MOV.U32 R65, RZ, RZ, R119.reuse ;  /* 0x000000ffff417224 */ /* 0x104fe200078e0077 */
[----:B------:R-:W-:Y:S01]  /*2f70*/  MOV R36, R119 ;  /* 0x0000007700247202 */ /* 0x000fe20000000f00 */
[----:B------:R-:W-:-:S03]  /*2f80*/  IMAD.MOV.U32 R57, RZ, RZ, R119 ;  /* 0x000000ffff397224 */ /* 0x000fc600078e0077 */
[----:B------:R-:W1:Y:S01]  /*2f90*/  MUFU.EX2 R101, R101 ;  /* 0x0000006500657308 */ /* 0x000e620000000800 */
[C---:B----4-:R-:W-:Y:S01]  /*2fa0*/  FADD.FTZ R40, R168.reuse, R29 ;  /* 0x0000001da8287221 */ /* 0x050fe20000010000 */
[----:B------:R-:W-:Y:S01]  /*2fb0*/  F2FP.F16.F32.PACK_AB R168, R168, R99 ;  /* 0x00000063a8a8723e */ /* 0x000fe200000000ff */
[----:B------:R-:W-:-:S05]  /*2fc0*/  IMAD.MOV.U32 R99, RZ, RZ, R119 ;  /* 0x000000ffff637224 */ /* 0x000fca00078e0077 */
[----:B------:R2:W3:Y:S01]  /*2fd0*/  MUFU.EX2 R2, R63 ;  /* 0x0000003f00027308 */ /* 0x0004e20000000800 */
[----:B0-----:R-:W-:-:S07]  /*2fe0*/  FADD.FTZ R27, R13, R10 ;  /* 0x0000000a0d1b7221 */ /* 0x001fce0000010000 */
[----:B------:R-:W0:Y:S01]  /*2ff0*/  MUFU.EX2 R21, R21 ;  /* 0x0000001500157308 */ /* 0x000e220000000800 */
[----:B-1----:R-:W-:Y:S01]  /*3000*/  FADD.FTZ R29, R101, R40 ;  /* 0x00000028651d7221 */ /* 0x002fe20000010000 */
[----:B--2---:R-:W-:-:S06]  /*3010*/  IMAD.MOV.U32 R63, RZ, RZ, R119 ;  /* 0x000000ffff3f7224 */ /* 0x004fcc00078e0077 */
[----:B------:R1:W2:Y:S01]  /*3020*/  MUFU.EX2 R38, R67 ;  /* 0x0000004300267308 */ /* 0x0002a20000000800 */
[C---:B---3--:R-:W-:Y:S01]  /*3030*/  FADD.FTZ R42, R2.reuse, R27 ;  /* 0x0000001b022a7221 */ /* 0x048fe20000010000 */
[----:B------:R-:W-:Y:S01]  /*3040*/  F2FP.F16.F32.PACK_AB R175, R2, R13 ;  /* 0x0000000d02af723e */ /* 0x000fe200000000ff */
[----:B------:R-:W-:Y:S01]  /*3050*/  IMAD.MOV.U32 R27, RZ, RZ, R119 ;  /* 0x000000ffff1b7224 */ /* 0x000fe200078e0077 */
[----:B------:R-:W-:-:S04]  /*3060*/  MOV R2, 0x3f800000 ;  /* 0x3f80000000027802 */ /* 0x000fc80000000f00 */
[----:B------:R-:W3:Y:S01]  /*3070*/  MUFU.EX2 R25, R25 ;  /* 0x0000001900197308 */ /* 0x000ee20000000800 */
[----:B0-----:R-:W-:Y:S01]  /*3080*/  FADD.FTZ R5, R21, R42 ;  /* 0x0000002a15057221 */ /* 0x001fe20000010000 */
[--C-:B-1----:R-:W-:Y:S02]  /*3090*/  IMAD.MOV.U32 R67, RZ, RZ, R119.reuse ;  /* 0x000000ffff437224 */ /* 0x102fe400078e0077 */
[----:B------:R-:W-:-:S04]  /*30a0*/  IMAD.MOV.U32 R42, RZ, RZ, R119 ;  /* 0x000000ffff2a7224 */ /* 0x000fc800078e0077 */
[----:B------:R-:W0:Y:S01]  /*30b0*/  MUFU.EX2 R14, R14 ;  /* 0x0000000e000e7308 */ /* 0x000e220000000800 */
[C---:B--2---:R-:W-:Y:S01]  /*30c0*/  FADD.FTZ R12, R38.reuse, R5 ;  /* 0x00000005260c7221 */ /* 0x044fe20000010000 */
[----:B------:R-:W-:Y:S01]  /*30d0*/  F2FP.F16.F32.PACK_AB R169, R38, R21 ;  /* 0x0000001526a9723e */ /* 0x000fe200000000ff */
[----:B------:R-:W-:-:S05]  /*30e0*/  IMAD.MOV.U32 R38, RZ, RZ, R119 ;  /* 0x000000ffff267224 */ /* 0x000fca00078e0077 */
[----:B------:R1:W2:Y:S01]  /*30f0*/  MUFU.EX2 R40, R71 ;  /* 0x0000004700287308 */ /* 0x0002a20000000800 */
[----:B---3--:R-:W-:Y:S01]  /*3100*/  FADD.FTZ R5, R25, R12 ;  /* 0x0000000c19057221 */ /* 0x008fe20000010000 */
[C---:B0-----:R-:W-:Y:S01]  /*3110*/  FADD.FTZ R10, R14.reuse, R29 ;  /* 0x0000001d0e0a7221 */ /* 0x041fe20000010000 */
[----:B------:R-:W-:Y:S01]  /*3120*/  F2FP.F16.F32.PACK_AB R170, R14, R101 ;  /* 0x000000650eaa723e */ /* 0x000fe200000000ff */
[--C-:B------:R-:W-:Y:S02]  /*3130*/  IMAD.MOV.U32 R101, RZ, RZ, R119.reuse ;  /* 0x000000ffff657224 */ /* 0x100fe400078e0077 */
[--C-:B-1----:R-:W-:Y:S02]  /*3140*/  IMAD.MOV.U32 R71, RZ, RZ, R119.reuse ;  /* 0x000000ffff477224 */ /* 0x102fe400078e0077 */
[----:B------:R-:W-:Y:S02]  /*3150*/  IMAD.MOV.U32 R29, RZ, RZ, R119 ;  /* 0x000000ffff1d7224 */ /* 0x000fe400078e0077 */
[C---:B--2---:R-:W-:Y:S01]  /*3160*/  FADD.FTZ R5, R40.reuse, R5 ;  /* 0x0000000528057221 */ /* 0x044fe20000010000 */
[----:B------:R-:W-:Y:S01]  /*3170*/  F2FP.F16.F32.PACK_AB R171, R40, R25 ;  /* 0x0000001928ab723e */ /* 0x000fe200000000ff */
[----:B------:R-:W-:Y:S01]  /*3180*/  IMAD.MOV.U32 R25, RZ, RZ, R119 ;  /* 0x000000ffff197224 */ /* 0x000fe200078e0077 */
[----:B------:R-:W-:Y:S01]  /*3190*/  MOV R40, R119 ;  /* 0x0000007700287202 */ /* 0x000fe20000000f00 */
[----:B------:R-:W-:Y:S06]  /*31a0*/  @!P1 BRA `(.L_x_3307) ;  /* 0x00000020006c9947 */ /* 0x000fec0003800000 */
[----:B------:R-:W-:Y:S01]  /*31b0*/  IMAD.MOV.U32 R12, RZ, RZ, R3 ;  /* 0x000000ffff0c7224 */ /* 0x000fe200078e0003 */
[----:B------:R-:W-:Y:S01]  /*31c0*/  CS2R R118, SRZ ;  /* 0x0000000000767805 */ /* 0x000fe2000001ff00 */
[----:B------:R-:W-:Y:S01]  /*31d0*/  IMAD.MOV.U32 R13, RZ, RZ, R4 ;  /* 0x000000ffff0d7224 */ /* 0x000fe200078e0004 */
[----:B------:R-:W-:Y:S01]  /*31e0*/  CS2R R114, SRZ ;  /* 0x0000000000727805 */ /* 0x000fe2000001ff00 */
[----:B------:R-:W-:Y:S01]  /*31f0*/  IMAD.MOV.U32 R2, RZ, RZ, 0x3f800000 ;  /* 0x3f800000ff027424 */ /* 0x000fe200078e00ff */
        /* <DEDUP_REMOVED lines=46> */
[----:B------:R-:W-:Y:S01]  /*34e0*/  UIADD3 UR4, UR41, -0x2, URZ ;  /* 0xfffffffe29047890 */ /* 0x000fe2000fffe03f */
[----:B------:R-:W-:Y:S01]  /*34f0*/  UMOV UR5, UR39 ;  /* 0x0000002700057c82 */ /* 0x000fe20008000000 */
[----:B------:R-:W-:-:S10]  /*3500*/  UMOV UR6, UR38 ;  /* 0x0000002600067c82 */ /* 0x000fd40008000000 */
.L_x_3318:
[----:B------:R-:W-:-:S04]  /*3510*/  UISETP.NE.AND UP0, UPT, UR6, 0x1, UPT ;  /* 0x000000010600788c */ /* 0x000fc8000bf05270 */
[----:B------:R-:W-:-:S04]  /*3520*/  USEL UR39, URZ, 0x1, UP0 ;  /* 0x000000013f277887 */ /* 0x000fc80008000000 */
[----:B------:R-:W-:Y:S01]  /*3530*/  ULOP3.LUT UR39, UR5, UR39, URZ, 0x3c, !UPT ;  /* 0x0000002705277292 */ /* 0x000fe2000f8e3c3f */
[----:B------:R-:W-:Y:S11]  /*3540*/  @!P0 BRA `(.L_x_3308) ;  /* 0x0000000000048947 */ /* 0x000ff60003800000 */
[----:B------:R-:W-:Y:S01]  /*3550*/  BPT.TRAP 0x1 ;  /* 0x000000040000795c */ /* 0x000fe20000300000 */
.L_x_3308:
[----:B------:R-:W0:Y:S01]  /*3560*/  S2UR UR11, SR_CgaCtaId ;  /* 0x00000000000b79c3 */ /* 0x000e220000008800 */
[----:B------:R-:W-:Y:S01]  /*3570*/  UIADD3 UR38, UR6, 0x1, URZ ;  /* 0x0000000106267890 */ /* 0x000fe2000fffe03f */
[----:B------:R-:W-:Y:S01]  /*3580*/  MOV R0, UR39 ;  /* 0x0000002700007c02 */ /* 0x000fe20008000f00 */
[----:B------:R-:W-:Y:S02]  /*3590*/  UMOV UR7, 0x400 ;  /* 0x0000040000077882 */ /* 0x000fe40000000000 */
[----:B------:R-:W-:Y:S01]  /*35a0*/  UISETP.NE.AND UP0, UPT, UR38, 0x2, UPT ;  /* 0x000000022600788c */ /* 0x000fe2000bf05270 */
[----:B------:R-:W-:-:S03]  /*35b0*/  SHF.L.U32 R0, R0, 0x1f, RZ ;  /* 0x0000001f00007819 */ /* 0x000fc600000006ff */
[----:B------:R-:W-:Y:S02]  /*35c0*/  USEL UR38, UR38, URZ, UP0 ;  /* 0x0000003f26267287 */ /* 0x000fe40008000000 */
[----:B0-----:R-:W-:-:S04]  /*35d0*/  ULEA UR7, UR11, UR7, 0x18 ;  /* 0x000000070b077291 */ /* 0x001fc8000f8ec03f */
[----:B------:R-:W-:-:S09]  /*35e0*/  ULEA UR8, UR38, UR7, 0x3 ;  /* 0x0000000726087291 */ /* 0x000fd2000f8e183f */
[----:B------:R0:W1:Y:S01]  /*35f0*/  SYNCS.PHASECHK.TRANS64.TRYWAIT P1, [UR8+0x30830], R0 ;  /* 0x03083000ff0075a7 */ /* 0x0000620008020148 */
[----:B------:R-:W-:Y:S05]  /*3600*/  @!P0 BRA `(.L_x_3309) ;  /* 0x0000000000048947 */ /* 0x000fea0003800000 */
[----:B------:R-:W-:Y:S01]  /*3610*/  BPT.TRAP 0x1 ;  /* 0x000000040000795c */ /* 0x000fe20000300000 */
.L_x_3309:
[----:B-1----:R-:W-:Y:S05]  /*3620*/  @P1 BRA `(.L_x_3310) ;  /* 0x0000000000081947 */ /* 0x002fea0003800000 */
[----:B------:R-:W1:Y:S02]  /*3630*/  SYNCS.PHASECHK.TRANS64.TRYWAIT P1, [UR8+0x30830], R0 ;  /* 0x03083000ff0075a7 */ /* 0x000e640008020148 */
[----:B-1----:R-:W-:Y:S05]  /*3640*/  @!P1 BRA `(.L_x_3311) ;  /* 0x00000080005c9947 */ /* 0x002fea0003800000 */
.L_x_3310:
[----:B------:R-:W-:Y:S01]  /*3650*/  R2UR UR40, R8 ;  /* 0x00000000082872ca */ /* 0x000fe200000e0000 */
[----:B------:R-:W-:Y:S01]  /*3660*/  UIMAD UR9, UR38, 0x900, UR10 ;  /* 0x00000900260978a4 */ /* 0x000fe2000f8e020a */
        /* <DEDUP_REMOVED lines=13> */
[----:B------:R-:W-:Y:S01]  /*3740*/  HGMMA.64x96x16.F32 R120, gdesc[UR40], RZ, !UPT, gsb0 ;  /* 0x01600000287879f0 */ /* 0x000fe2000c0008ff */
        /* <DEDUP_REMOVED lines=104> */
[----:B------:R-:W-:-:S04]  /*3dd0*/  FMUL.FTZ R119, R119, R2 ;  /* 0x0000000277777220 */ /* 0x000fc80000410000 */
[----:B------:R-:W-:Y:S01]  /*3de0*/  HGMMA.64x96x16.F32 R120, gdesc[UR40], R120, gsb0 ;  /* 0x01600000287879f0 */ /* 0x000fe20008000878 */
[----:B------:R-:W-:Y:S01]  /*3df0*/  UIADD3 UR42, UR9, 0x4, URZ ;  /* 0x00000004092a7890 */ /* 0x000fe2000fffe03f */
[----:B------:R-:W-:Y:S01]  /*3e00*/  UMOV UR40, UR56 ;  /* 0x0000003800287c82 */ /* 0x000fe20008000000 */
[----:B------:R-:W-:Y:S01]  /*3e10*/  UMOV UR41, UR57 ;  /* 0x0000003900297c82 */ /* 0x000fe20008000000 */
[----:B------:R-:W-:Y:S01]  /*3e20*/  UMOV UR43, 0x40000040 ;  /* 0x40000040002b7882 */ /* 0x000fe20000000000 */
[----:B------:R-:W-:Y:S02]  /*3e30*/  WARPGROUP.DEPBAR.LE gsb0, 0x0 ;  /* 0x00008000000079c5 */ /* 0x000fe40000010000 */
[----:B------:R-:W-:-:S06]  /*3e40*/  WARPGROUP.ARRIVE ;  /* 0x00000000000079c5 */ /* 0x000fcc0000000000 */
        /* <DEDUP_REMOVED lines=43> */
.L_x_3312:
[----:B------:R-:W-:Y:S01]  /*4100*/  ULEA UR9, UR6, UR7, 0x3 ;  /* 0x0000000706097291 */ /* 0x000fe2000f8e183f */
[----:B01----:R-:W-:-:S05]  /*4110*/  IMAD.U32 R0, RZ, RZ, UR5 ;  /* 0x00000005ff007e24 */ /* 0x003fca000f8e00ff */
[----:B------:R-:W-:-:S04]  /*4120*/  SHF.L.U32 R0, R0, 0x1f, RZ ;  /* 0x0000001f00007819 */ /* 0x000fc800000006ff */
[----:B------:R0:W1:Y:S01]  /*4130*/  SYNCS.PHASECHK.TRANS64.TRYWAIT P1, [UR9+0x30850], R0 ;  /* 0x03085000ff0075a7 */ /* 0x0000620008020149 */
[----:B------:R-:W-:Y:S05]  /*4140*/  @!P0 BRA `(.L_x_3313) ;  /* 0x0000000000048947 */ /* 0x000fea0003800000 */
[----:B------:R-:W-:Y:S01]  /*4150*/  BPT.TRAP 0x1 ;  /* 0x000000040000795c */ /* 0x000fe20000300000 */
.L_x_3313:
[----:B-1----:R-:W-:Y:S05]  /*4160*/  @P1 BRA `(.L_x_3314) ;  /* 0x0000000000081947 */ /* 0x002fea0003800000 */
[----:B------:R-:W1:Y:S02]  /*4170*/  SYNCS.PHASECHK.TRANS64.TRYWAIT P1, [UR9+0x30850], R0 ;  /* 0x03085000ff0075a7 */ /* 0x000e640008020149 */
[----:B-1----:R-:W-:Y:S05]  /*4180*/  @!P1 BRA `(.L_x_3315) ;  /* 0x0000007400a49947 */ /* 0x002fea0003800000 */
.L_x_3314:
[----:B------:R-:W-:Y:S01]  /*4190*/  UIADD3 UR7, UR7, 0x400, URZ ;  /* 0x0000040007077890 */ /* 0x000fe2000fffe03f */
[----:B------:R-:W-:-:S03]  /*41a0*/  WARPGROUP.ARRIVE ;  /* 0x00000000000079c5 */ /* 0x000fc60000000000 */
[----:B------:R-:W-:-:S04]  /*41b0*/  USHF.R.U32.HI UR7, URZ, 0x4, UR7 ;  /* 0x000000043f077899 */ /* 0x000fc80008011607 */
[----:B------:R-:W-:-:S04]  /*41c0*/  ULOP3.LUT UR7, UR7, 0x3fff, URZ, 0xc0, !UPT ;  /* 0x00003fff07077892 */ /* 0x000fc8000f8ec03f */
[----:B------:R-:W-:-:S03]  /*41d0*/  ULOP3.LUT UR5, UR7, 0x3000000, URZ, 0xfc, !UPT ;  /* 0x0300000007057892 */ /* 0x000fc6000f8efc3f */
[----:B------:R-:W-:Y:S01]  /*41e0*/  UMOV UR7, 0x40000040 ;  /* 0x4000004000077882 */ /* 0x000fe20000000000 */
[----:B------:R-:W-:-:S07]  /*41f0*/  UIMAD UR5, UR6, 0x900, UR5 ;  /* 0x00000900060578a4 */ /* 0x000fce000f8e0205 */
[----:B------:R-:W-:Y:S02]  /*4200*/  UMOV UR6, UR5 ;  /* 0x0000000500067c82 */ /* 0x000fe40008000000 */
[----:B------:R-:W-:Y:S01]  /*4210*/  HGMMA.64x192x16.F32 R24, R188, gdesc[UR4].tnspB, R24, gsb0 ;  /* 0x42e00004bc187df0 */ /* 0x000fe20008000818 */
[----:B------:R-:W-:Y:S01]  /*4220*/  UIADD3 UR6, UR5, 0x80, URZ ;  /* 0x0000008005067890 */ /* 0x000fe2000fffe03f */
[----:B------:R-:W-:Y:S01]  /*4230*/  UMOV UR7, 0x40000040 ;  /* 0x4000004000077882 */ /* 0x000fe20000000000 */
[----:B------:R-:W-:Y:S02]  /*4240*/  WARPGROUP.DEPBAR.LE gsb0, 0x0 ;  /* 0x00008000000079c5 */ /* 0x000fe40000010000 */
[----:B------:R-:W-:-:S15]  /*4250*/  WARPGROUP.ARRIVE ;  /* 0x00000000000079c5 */ /* 0x000fde0000000000 */
        /* <DEDUP_REMOVED lines=20> */
[----:B------:R-:W-:Y:S03]  /*43a0*/  HGMMA.64x192x16.F32 R24, R168, gdesc[UR4].tnspB, R24, gsb0 ;  /* 0x42e00004a8187df0 */ /* 0x000fe60008000818 */
[----:B------:R-:W-:Y:S02]  /*43b0*/  WARPGROUP.DEPBAR.LE gsb0, 0x0 ;  /* 0x00008000000079c5 */ /* 0x000fe40000010000 */
[----:B------:R-:W-:Y:S05]  /*43c0*/  @!P0 BRA `(.L_x_3316) ;  /* 0x0000000000048947 */ /* 0x000fea0003800000 */
[----:B------:R-:W-:Y:S01]  /*43d0*/  BPT.TRAP 0x1 ;  /* 0x000000040000795c */ /* 0x000fe20000300000 */
.L_x_3316:
[----:B01----:R-:W-:Y:S01]  /*43e0*/  FMNMX.FTZ R0, R120, R13, !PT ;  /* 0x0000000d78007209 */ /* 0x003fe20007810000 */
[----:B------:R-:W-:Y:S01]  /*43f0*/  UIADD3 UR8, UR8, 0x30840, URZ ;  /* 0x0003084008087890 */ /* 0x000fe2000fffe03f */
[----:B------:R-:W-:Y:S02]  /*4400*/  FMNMX.FTZ R2, R122, R12, !PT ;  /* 0x0000000c7a027209 */ /* 0x000fe40007810000 */
[----:B------:R-:W-:Y:S01]  /*4410*/  FMNMX.FTZ R3, R121, R0, !PT ;  /* 0x0000000079037209 */ /* 0x000fe20007810000 */
[----:B------:R-:W-:Y:S01]  /*4420*/  UPRMT UR8, UR11, 0x654, UR8 ;  /* 0x000006540b087896 */ /* 0x000fe20008000008 */
[----:B------:R-:W-:Y:S02]  /*4430*/  FMNMX.FTZ R11, R123, R2, !PT ;  /* 0x000000027b0b7209 */ /* 0x000fe40007810000 */
[----:B------:R-:W-:Y:S02]  /*4440*/  FMNMX.FTZ R0, R124, R3, !PT ;  /* 0x000000037c007209 */ /* 0x000fe40007810000 */
[----:B------:R-:W-:-:S02]  /*4450*/  FMNMX.FTZ R2, R126, R11, !PT ;  /* 0x0000000b7e027209 */ /* 0x000fc40007810000 */
[----:B------:R-:W-:Y:S02]  /*4460*/  FMNMX.FTZ R3, R125, R0, !PT ;  /* 0x000000007d037209 */ /* 0x000fe40007810000 */
[----:B------:R-:W-:Y:S01]  /*4470*/  FMNMX.FTZ R11, R127, R2, !PT ;  /* 0x000000027f0b7209 */ /* 0x000fe20007810000 */
[----:B------:R-:W-:Y:S01]  /*4480*/  SYNCS.ARRIVE.TRANS64.RED.A1T0 RZ, [UR8], RZ ;  /* 0x000000ffffff79a7 */ /* 0x000fe20008100408 */
        /* <DEDUP_REMOVED lines=39> */
[----:B------:R-:W-:-:S03]  /*4700*/  FMNMX.FTZ R2, R167, R2, !PT ;  /* 0x00000002a7027209 */ /* 0x000fc60007810000 */
[----:B------:R-:W0:Y:S04]  /*4710*/  SHFL.BFLY PT, R0, R11, 0x2, 0x1f ;  /* 0x0c401f000b007f89 */ /* 0x000e2800000e0000 */
[----:B------:R-:W1:Y:S01]  /*4720*/  SHFL.BFLY PT, R3, R2, 0x2, 0x1f ;  /* 0x0c401f0002037f89 */ /* 0x000e6200000e0000 */
[----:B0-----:R-:W-:Y:S02]  /*4730*/  FMNMX.FTZ R14, R11, R0, !PT ;  /* 0x000000000b0e7209 */ /* 0x001fe40007810000 */
[----:B------:R-:W0:Y:S01]  /*4740*/  LDC R0, c[0x0][0x988] ;  /* 0x00026200ff007b82 */ /* 0x000e220000000800 */
[----:B-1----:R-:W-:Y:S02]  /*4750*/  FMNMX.FTZ R15, R2, R3, !PT ;  /* 0x00000003020f7209 */ /* 0x002fe40007810000 */
[----:B------:R-:W1:Y:S04]  /*4760*/  SHFL.BFLY PT, R3, R14, 0x1, 0x1f ;  /* 0x0c201f000e037f89 */ /* 0x000e6800000e0000 */
[----:B------:R-:W2:Y:S01]  /*4770*/  SHFL.BFLY PT, R20, R15, 0x1, 0x1f ;  /* 0x0c201f000f147f89 */ /* 0x000ea200000e0000 */
[----:B-1----:R-:W-:-:S02]  /*4780*/  FMNMX.FTZ R4, R14, R3, !PT ;  /* 0x000000030e047209 */ /* 0x002fc40007810000 */
[----:B--2---:R-:W-:-:S03]  /*4790*/  FMNMX.FTZ R3, R15, R20, !PT ;  /* 0x000000140f037209 */ /* 0x004fc60007810000 */
[C---:B------:R-:W-:Y:S01]  /*47a0*/  FADD.FTZ R13, -R4.reuse, R13 ;  /* 0x0000000d040d7221 */ /* 0x040fe20000010100 */
[----:B0-----:R-:W-:-:S03]  /*47b0*/  FMUL.FTZ R169, R4, R0 ;  /* 0x0000000004a97220 */ /* 0x001fc60000410000 */
[-C--:B------:R-:W-:Y:S01]  /*47c0*/  FMUL.FTZ R20, R13, R0.reuse ;  /* 0x000000000d147220 */ /* 0x080fe20000410000 */
[----:B------:R-:W-:Y:S01]  /*47d0*/  FADD.FTZ R13, -R3, R12 ;  /* 0x0000000c030d7221 */ /* 0x000fe20000010100 */
[-CC-:B------:R-:W-:Y:S01]  /*47e0*/  FFMA.FTZ R188, R120, R0.reuse, -R169.reuse ;  /* 0x0000000078bc7223 */ /* 0x180fe200000108a9 */
[-CC-:B------:R-:W-:Y:S01]  /*47f0*/  FFMA.FTZ R190, R124, R0.reuse, -R169.reuse ;  /* 0x000000007cbe7223 */ /* 0x180fe200000108a9 */
[----:B------:R0:W-:Y:S01]  /*4800*/  MUFU.EX2 R11, R20 ;  /* 0x00000014000b7308 */ /* 0x0001e20000000800 */
[-C--:B------:R-:W-:Y:S01]  /*4810*/  FMUL.FTZ R2, R13, R0.reuse ;  /* 0x000000000d027220 */ /* 0x080fe20000410000 */
[-CC-:B------:R-:W-:Y:S01]  /*4820*/  FFMA.FTZ R13, R121, R0.reuse, -R169.reuse ;  /* 0x00000000790d7223 */ /* 0x180fe200000108a9 */
[-CC-:B------:R-:W-:Y:S01]  /*4830*/  FFMA.FTZ R121, R133, R0.reuse, -R169.reuse ;  /* 0x0000000085797223 */ /* 0x180fe200000108a9 */
[-CC-:B------:R-:W-:Y:S01]  /*4840*/  FFMA.FTZ R133, R145, R0.reuse, -R169.reuse ;  /* 0x0000000091857223 */ /* 0x180fe200000108a9 */
[-CC-:B------:R-:W-:Y:S01]  /*4850*/  FFMA.FTZ R145, R157, R0.reuse, -R169.reuse ;  /* 0x000000009d917223 */ /* 0x180fe200000108a9 */
[-C--:B------:R-:W-:Y:S01]  /*4860*/  FMUL.FTZ R157, R3, R0.reuse ;  /* 0x00000000039d7220 */ /* 0x080fe20000410000 */
[-CC-:B------:R-:W-:Y:S01]  /*4870*/  FFMA.FTZ R15, R125, R0.reuse, -R169.reuse ;  /* 0x000000007d0f7223 */ /* 0x180fe200000108a9 */
[----:B------:R-:W1:Y:S01]  /*4880*/  MUFU.EX2 R188, R188 ;  /* 0x000000bc00bc7308 */ /* 0x000e620000000800 */
[-C--:B------:R-:W-:Y:S01]  /*4890*/  FFMA.FTZ R184, R128, R0.reuse, -R169 ;  /* 0x0000000080b87223 */ /* 0x080fe200000108a9 */
[-CC-:B------:R-:W-:Y:S01]  /*48a0*/  FFMA.FTZ R189, R122, R0.reuse, -R157.reuse ;  /* 0x000000007abd7223 */ /* 0x180fe2000001089d */
[-CC-:B------:R-:W-:Y:S01]  /*48b0*/  FFMA.FTZ R12, R123, R0.reuse, -R157.reuse ;  /* 0x000000007b0c7223 */ /* 0x180fe2000001089d */
[-CC-:B------:R-:W-:Y:S01]  /*48c0*/  FFMA.FTZ R191, R126, R0.reuse, -R157.reuse ;  /* 0x000000007ebf7223 */ /* 0x180fe2000001089d */
[-CC-:B------:R-:W-:Y:S01]  /*48d0*/  FFMA.FTZ R14, R127, R0.reuse, -R157.reuse ;  /* 0x000000007f0e7223 */ /* 0x180fe2000001089d */
[-C--:B------:R-:W-:Y:S01]  /*48e0*/  FFMA.FTZ R185, R130, R0.reuse, -R157 ;  /* 0x0000000082b97223 */ /* 0x080fe2000001089d */
[-C--:B------:R-:W-:Y:S01]  /*48f0*/  FFMA.FTZ R21, R129, R0.reuse, -R169 ;  /* 0x0000000081157223 */ /* 0x080fe200000108a9 */
[----:B------:R-:W-:Y:S01]  /*4900*/  MUFU.EX2 R2, R2 ;  /* 0x0000000200027308 */ /* 0x000fe20000000800 */
[-C--:B0-----:R-:W-:Y:S01]  /*4910*/  FFMA.FTZ R20, R131, R0.reuse, -R157 ;  /* 0x0000000083147223 */ /* 0x081fe2000001089d */
[-C--:B------:R-:W-:Y:S01]  /*4920*/  FFMA.FTZ R186, R132, R0.reuse, -R169 ;  /* 0x0000000084ba7223 */ /* 0x080fe200000108a9 */
[-CC-:B------:R-:W-:Y:S01]  /*4930*/  FFMA.FTZ R187, R134, R0.reuse, -R157.reuse ;  /* 0x0000000086bb7223 */ /* 0x180fe2000001089d */
[-C--:B------:R-:W-:Y:S01]  /*4940*/  FFMA.FTZ R120, R135, R0.reuse, -R157 ;  /* 0x0000000087787223 */ /* 0x080fe2000001089d */
[-C--:B------:R-:W-:Y:S01]  /*4950*/  FFMA.FTZ R180, R136, R0.reuse, -R169 ;  /* 0x0000000088b47223 */ /* 0x080fe200000108a9 */
[-C--:B------:R-:W-:Y:S01]  /*4960*/  FFMA.FTZ R181, R138, R0.reuse, -R157 ;  /* 0x000000008ab57223 */ /* 0x080fe2000001089d */
[----:B------:R-:W-:Y:S01]  /*4970*/  FFMA.FTZ R125, R137, R0, -R169 ;  /* 0x00000000897d7223 */ /* 0x000fe200000108a9 */
[----:B------:R-:W0:Y:S01]  /*4980*/  MUFU.EX2 R189, R189 ;  /* 0x000000bd00bd7308 */ /* 0x000e220000000800 */
[----:B-1----:R-:W-:Y:S01]  /*4990*/  FFMA.FTZ R10, R11, R10, R188 ;  /* 0x0000000a0b0a7223 */ /* 0x002fe200000100bc */
[-C--:B------:R-:W-:Y:S01]  /*49a0*/  FFMA.FTZ R122, R139, R0.reuse, -R157 ;  /* 0x000000008b7a7223 */ /* 0x080fe2000001089d */
[-C--:B------:R-:W-:Y:S01]  /*49b0*/  FFMA.FTZ R182, R140, R0.reuse, -R169 ;  /* 0x000000008cb67223 */ /* 0x080fe200000108a9 */
[-C--:B------:R-:W-:Y:S01]  /*49c0*/  FFMA.FTZ R183, R142, R0.reuse, -R157 ;  /* 0x000000008eb77223 */ /* 0x080fe2000001089d */
[-C--:B------:R-:W-:Y:S01]  /*49d0*/  FFMA.FTZ R129, R141, R0.reuse, -R169 ;  /* 0x000000008d817223 */ /* 0x080fe200000108a9 */
[-C--:B------:R-:W-:Y:S01]  /*49e0*/  FFMA.FTZ R124, R143, R0.reuse, -R157 ;  /* 0x000000008f7c7223 */ /* 0x080fe2000001089d */
[-C--:B------:R-:W-:Y:S01]  /*49f0*/  FFMA.FTZ R176, R144, R0.reuse, -R169 ;  /* 0x0000000090b07223 */ /* 0x080fe200000108a9 */
[----:B------:R-:W1:Y:S01]  /*4a00*/  MUFU.EX2 R13, R13 ;  /* 0x0000000d000d7308 */ /* 0x000e620000000800 */
[-CC-:B------:R-:W-:Y:S01]  /*4a10*/  FFMA.FTZ R177, R146, R0.reuse, -R157.reuse ;  /* 0x0000000092b17223 */ /* 0x180fe2000001089d */
[-C--:B------:R-:W-:Y:S01]  /*4a20*/  FFMA.FTZ R126, R147, R0.reuse, -R157 ;  /* 0x00000000937e7223 */ /* 0x080fe2000001089d */
[-C--:B------:R-:W-:Y:S01]  /*4a30*/  FFMA.FTZ R178, R148, R0.reuse, -R169 ;  /* 0x0000000094b27223 */ /* 0x080fe200000108a9 */
[-C--:B------:R-:W-:Y:S01]  /*4a40*/  FFMA.FTZ R179, R150, R0.reuse, -R157 ;  /* 0x0000000096b37223 */ /* 0x080fe2000001089d */
[-C--:B------:R-:W-:Y:S01]  /*4a50*/  FFMA.FTZ R137, R149, R0.reuse, -R169 ;  /* 0x0000000095897223 */ /* 0x080fe200000108a9 */
[-C--:B------:R-:W-:Y:S01]  /*4a60*/  FFMA.FTZ R128, R151, R0.reuse, -R157 ;  /* 0x0000000097807223 */ /* 0x080fe2000001089d */
[-C--:B------:R-:W-:Y:S01]  /*4a70*/  FFMA.FTZ R172, R152, R0.reuse, -R169 ;  /* 0x0000000098ac7223 */ /* 0x080fe200000108a9 */
[----:B------:R-:W2:Y:S01]  /*4a80*/  MUFU.EX2 R12, R12 ;  /* 0x0000000c000c7308 */ /* 0x000ea20000000800 */
[----:B0-----:R-:W-:Y:S01]  /*4a90*/  FFMA.FTZ R5, R2, R5, R189 ;  /* 0x0000000502057223 */ /* 0x001fe200000100bd */
[-C--:B------:R-:W-:Y:S01]  /*4aa0*/  FFMA.FTZ R173, R154, R0.reuse, -R157 ;  /* 0x000000009aad7223 */ /* 0x080fe2000001089d */
[-CC-:B------:R-:W-:Y:S01]  /*4ab0*/  FFMA.FTZ R141, R153, R0.reuse, -R169.reuse ;  /* 0x00000000998d7223 */ /* 0x180fe200000108a9 */
[-C--:B------:R-:W-:Y:S01]  /*4ac0*/  FFMA.FTZ R174, R156, R0.reuse, -R169 ;  /* 0x000000009cae7223 */ /* 0x080fe200000108a9 */
[-CC-:B------:R-:W-:Y:S01]  /*4ad0*/  FFMA.FTZ R175, R158, R0.reuse, -R157.reuse ;  /* 0x000000009eaf7223 */ /* 0x180fe2000001089d */
[-C--:B------:R-:W-:Y:S01]  /*4ae0*/  FFMA.FTZ R159, R159, R0.reuse, -R157 ;  /* 0x000000009f9f7223 */ /* 0x080fe2000001089d */
[-C--:B------:R-:W-:Y:S01]  /*4af0*/  FFMA.FTZ R168, R160, R0.reuse, -R169 ;  /* 0x00000000a0a87223 */ /* 0x080fe200000108a9 */
[----:B------:R-:W0:Y:S01]  /*4b00*/  MUFU.EX2 R190, R190 ;  /* 0x000000be00be7308 */ /* 0x000e220000000800 */
[----:B-1----:R-:W-:Y:S01]  /*4b10*/  FADD.FTZ R123, R13, R10 ;  /* 0x0000000a0d7b7221 */ /* 0x002fe20000010000 */
[-C--:B------:R-:W-:Y:S01]  /*4b20*/  FFMA.FTZ R162, R162, R0.reuse, -R157 ;  /* 0x00000000a2a27223 */ /* 0x080fe2000001089d */
[-C--:B------:R-:W-:Y:S01]  /*4b30*/  FFMA.FTZ R149, R161, R0.reuse, -R169 ;  /* 0x00000000a1957223 */ /* 0x080fe200000108a9 */
[-C--:B------:R-:W-:Y:S01]  /*4b40*/  FFMA.FTZ R163, R163, R0.reuse, -R157 ;  /* 0x00000000a3a37223 */ /* 0x080fe2000001089d */
[-CC-:B------:R-:W-:Y:S01]  /*4b50*/  FFMA.FTZ R170, R164, R0.reuse, -R169.reuse ;  /* 0x00000000a4aa7223 */ /* 0x180fe200000108a9 */
[-C--:B------:R-:W-:Y:S01]  /*4b60*/  FFMA.FTZ R153, R165, R0.reuse, -R169 ;  /* 0x00000000a5997223 */ /* 0x080fe200000108a9 */
[----:B------:R-:W-:Y:S01]  /*4b70*/  FFMA.FTZ R166, R166, R0, -R157 ;  /* 0x00000000a6a67223 */ /* 0x000fe2000001089d */
        /* <DEDUP_REMOVED lines=16> */
[-CC-:B------:R-:W-:Y:S01]  /*4c80*/  FFMA.FTZ R130, R155, R0.reuse, -R157.reuse ;  /* 0x000000009b827223 */ /* 0x180fe2000001089d */
[----:B------:R-:W-:-:S05]  /*4c90*/  FFMA.FTZ R157, R167, R0, -R157 ;  /* 0x00000000a79d7223 */ /* 0x000fca000001089d */
        /* <DEDUP_REMOVED lines=74> */
.L_x_3317:
[----:B------:R-:W-:Y:S01]  /*5140*/  UIADD3 UR9, UR9, 0x30860, URZ ;  /* 0x0003086009097890 */ /* 0x000fe2000fffe03f */
[----:B------:R-:W-:Y:S01]  /*5150*/  ISETP.LT.AND P1, PT, RZ, UR4, PT ;  /* 0x00000004ff007c0c */ /* 0x000fe2000bf21270 */
[----:B------:R-:W-:Y:S01]  /*5160*/  UIADD3 UR4, UR4, -0x1, URZ ;  /* 0xffffffff04047890 */ /* 0x000fe2000fffe03f */
[----:B------:R-:W-:Y:S01]  /*5170*/  F2FP.F16.F32.PACK_AB R188, R13, R188 ;  /* 0x000000bc0dbc723e */ /* 0x000fe200000000ff */
[----:B------:R-:W-:Y:S01]  /*5180*/  UPRMT UR9, UR11, 0x654, UR9 ;  /* 0x000006540b097896 */ /* 0x000fe20008000009 */
[----:B------:R-:W-:Y:S01]  /*5190*/  F2FP.F16.F32.PACK_AB R189, R12, R189 ;  /* 0x000000bd0cbd723e */ /* 0x000fe200000000ff */
[----:B------:R-:W-:Y:S01]  /*51a0*/  UMOV UR5, UR39 ;  /* 0x0000002700057c82 */ /* 0x000fe20008000000 */
[----:B------:R-:W-:Y:S01]  /*51b0*/  UMOV UR6, UR38 ;  /* 0x0000002600067c82 */ /* 0x000fe20008000000 */
[----:B------:R-:W-:Y:S01]  /*51c0*/  F2FP.F16.F32.PACK_AB R190, R15, R190 ;  /* 0x000000be0fbe723e */ /* 0x000fe200000000ff */
[----:B------:R-:W-:Y:S01]  /*51d0*/  IMAD.MOV.U32 R12, RZ, RZ, R3 ;  /* 0x000000ffff0c7224 */ /* 0x000fe200078e0003 */
[----:B------:R-:W-:Y:S01]  /*51e0*/  F2FP.F16.F32.PACK_AB R191, R14, R191 ;  /* 0x000000bf0ebf723e */ /* 0x000fe200000000ff */
[----:B------:R-:W-:Y:S01]  /*51f0*/  IMAD.MOV.U32 R13, RZ, RZ, R4 ;  /* 0x000000ffff0d7224 */ /* 0x000fe200078e0004 */
[----:B------:R-:W-:Y:S01]  /*5200*/  F2FP.F16.F32.PACK_AB R184, R21, R184 ;  /* 0x000000b815b8723e */ /* 0x000fe200000000ff */
[----:B------:R-:W-:Y:S01]  /*5210*/  SYNCS.ARRIVE.TRANS64.RED.A1T0 RZ, [UR9], RZ ;  /* 0x000000ffffff79a7 */ /* 0x000fe20008100409 */
        /* <DEDUP_REMOVED lines=19> */
[----:B------:R-:W-:Y:S06]  /*5350*/  @P1 BRA `(.L_x_3318) ;  /* 0xffffffe0006c1947 */ /* 0x000fec000383ffff */
.L_x_3307:
        /* <DEDUP_REMOVED lines=99> */
.L_x_3319:
[----:B------:R-:W0:Y:S01]  /*5990*/  S2UR UR13, SR_CgaCtaId ;  /* 0x00000000000d79c3 */ /* 0x000e220000008800 */
[----:B------:R-:W-:Y:S01]  /*59a0*/  UMOV UR4, 0x400 ;  /* 0x0000040000047882 */ /* 0x000fe20000000000 */
[----:B------:R-:W-:-:S04]  /*59b0*/  MOV R2, UR39 ;  /* 0x0000002700027c02 */ /* 0x000fc80008000f00 */
[----:B------:R-:W-:Y:S01]  /*59c0*/  SHF.L.U32 R2, R2, 0x1f, RZ ;  /* 0x0000001f02027819 */ /* 0x000fe200000006ff */
[----:B0-----:R-:W-:-:S04]  /*59d0*/  ULEA UR4, UR13, UR4, 0x18 ;  /* 0x000000040d047291 */ /* 0x001fc8000f8ec03f */
[----:B------:R-:W-:-:S09]  /*59e0*/  ULEA UR10, UR38, UR4, 0x3 ;  /* 0x00000004260a7291 */ /* 0x000fd2000f8e183f */
[----:B------:R0:W1:Y:S01]  /*59f0*/  SYNCS.PHASECHK.TRANS64.TRYWAIT P1, [UR10+0x30850], R2 ;  /* 0x03085002ff0075a7 */ /* 0x000062000802014a */
[----:B------:R-:W-:Y:S05]  /*5a00*/  @!P0 BRA `(.L_x_3320) ;  /* 0x0000000000048947 */ /* 0x000fea0003800000 */
[----:B------:R-:W-:Y:S01]  /*5a10*/  BPT.TRAP 0x1 ;  /* 0x000000040000795c */ /* 0x000fe20000300000 */
.L_x_3320:
[----:B-1----:R-:W-:Y:S05]  /*5a20*/  @P1 BRA `(.L_x_3321) ;  /* 0x0000000000081947 */ /* 0x002fea0003800000 */
[----:B------:R-:W1:Y:S02]  /*5a30*/  SYNCS.PHASECHK.TRANS64.TRYWAIT P1, [UR10+0x30850], R2 ;  /* 0x03085002ff0075a7 */ /* 0x000e64000802014a */
[----:B-1----:R-:W-:Y:S05]  /*5a40*/  @!P1 BRA `(.L_x_3322) ;  /* 0x0000005c008c9947 */ /* 0x002fea0003800000 */
.L_x_3321:
[----:B------:R-:W-:Y:S01]  /*5a50*/  UIADD3 UR5, UR4, 0x400, URZ ;  /* 0x0000040004057890 */ /* 0x000fe2000fffe03f */
[----:B------:R-:W-:Y:S01]  /*5a60*/  WARPGROUP.ARRIVE ;  /* 0x00000000000079c5 */ /* 0x000fe20000000000 */
[----:B------:R-:W-:Y:S01]  /*5a70*/  UMOV UR7, 0x40000040 ;  /* 0x4000004000077882 */ /* 0x000fe20000000000 */
[----:B------:R-:W-:Y:S01]  /*5a80*/  UMOV UR15, 0x40000040 ;  /* 0x40000040000f7882 */ /* 0x000fe20000000000 */
[----:B------:R-:W-:Y:S01]  /*5a90*/  USHF.R.U32.HI UR5, URZ, 0x4, UR5 ;  /* 0x000000043f057899 */ /* 0x000fe20008011605 */
[----:B-1----:R-:W1:Y:S01]  /*5aa0*/  SHFL.BFLY PT, R7, R10, 0x2, 0x1f ;  /* 0x0c401f000a077f89 */ /* 0x002e6200000e0000 */
[----:B------:R-:W-:Y:S02]  /*5ab0*/  IMAD.MOV.U32 R121, RZ, RZ, RZ ;  /* 0x000000ffff797224 */ /* 0x000fe400078e00ff */
[----:B------:R-:W-:Y:S01]  /*5ac0*/  ULOP3.LUT UR5, UR5, 0x3fff, URZ, 0xc0, !UPT ;  /* 0x00003fff05057892 */ /* 0x000fe2000f8ec03f */
[----:B0-----:R-:W0:Y:S01]  /*5ad0*/  SHFL.BFLY PT, R2, R5, 0x2, 0x1f ;  /* 0x0c401f0005027f89 */ /* 0x001e2200000e0000 */
[----:B------:R-:W-:-:S02]  /*5ae0*/  IMAD.MOV.U32 R155, RZ, RZ, RZ ;  /* 0x000000ffff9b7224 */ /* 0x000fc400078e00ff */
[----:B------:R-:W-:Y:S01]  /*5af0*/  ULOP3.LUT UR5, UR5, 0x3000000, URZ, 0xfc, !UPT ;  /* 0x0300000005057892 */ /* 0x000fe2000f8efc3f */
[----:B------:R-:W-:-:S03]  /*5b00*/  IMAD.MOV.U32 R20, RZ, RZ, -0x800000 ;  /* 0xff800000ff147424 */ /* 0x000fc600078e00ff */
[----:B------:R-:W-:-:S04]  /*5b10*/  UIMAD UR6, UR38, 0x900, UR5 ;  /* 0x00000900260678a4 */ /* 0x000fc8000f8e0205 */
[----:B------:R-:W-:-:S05]  /*5b20*/  UIADD3 UR8, UR6, 0x80, URZ ;  /* 0x0000008006087890 */ /* 0x000fca000fffe03f */
[----:B------:R-:W-:Y:S01]  /*5b30*/  HGMMA.64x192x16.F32 R24, R188, gdesc[UR4].tnspB, R24, gsb0 ;  /* 0x42e00004bc187df0 */ /* 0x000fe20008000818 */
[----:B------:R-:W-:Y:S01]  /*5b40*/  UMOV UR7, 0x40000040 ;  /* 0x4000004000077882 */ /* 0x000fe20000000000 */
[----:B------:R-:W-:Y:S01]  /*5b50*/  UMOV UR14, UR8 ;  /* 0x00000008000e7c82 */ /* 0x000fe20008000000 */
[----:B------:R-:W-:Y:S01]  /*5b60*/  UIADD3 UR8, UR6, 0x100, URZ ;  /* 0x0000010006087890 */ /* 0x000fe2000fffe03f */
[----:B-1----:R-:W-:Y:S01]  /*5b70*/  FADD.FTZ R7, R7, R10 ;  /* 0x0000000a07077221 */ /* 0x002fe20000010000 */
[----:B0-----:R-:W-:-:S04]  /*5b80*/  FADD.FTZ R6, R2, R5 ;  /* 0x0000000502067221 */ /* 0x001fc80000010000 */
[----:B------:R-:W0:Y:S04]  /*5b90*/  SHFL.BFLY PT, R2, R7, 0x1, 0x1f ;  /* 0x0c201f0007027f89 */ /* 0x000e2800000e0000 */
[----:B------:R-:W1:Y:S01]  /*5ba0*/  SHFL.BFLY PT, R9, R6, 0x1, 0x1f ;  /* 0x0c201f0006097f89 */ /* 0x000e6200000e0000 */
[----:B0-----:R-:W-:Y:S01]  /*5bb0*/  FADD.FTZ R11, R7, R2 ;  /* 0x00000002070b7221 */ /* 0x001fe20000010000 */
[----:B------:R-:W-:Y:S01]  /*5bc0*/  MOV R2, 0xff800000 ;  /* 0xff80000000027802 */ /* 0x000fe20000000f00 */
[----:B-1----:R-:W-:-:S03]  /*5bd0*/  FADD.FTZ R12, R6, R9 ;  /* 0x00000009060c7221 */ /* 0x002fc60000010000 */
[----:B------:R-:W-:Y:S02]  /*5be0*/  FSETP.NE.FTZ.AND P1, PT, R11, RZ, PT ;  /* 0x000000ff0b00720b */ /* 0x000fe40003f35000 */
[----:B------:R-:W-:-:S11]  /*5bf0*/  FSETP.NE.FTZ.AND P2, PT, R12, RZ, PT ;  /* 0x000000ff0c00720b */ /* 0x000fd60003f55000 */
[----:B------:R-:W0:Y:S01]  /*5c00*/  @P1 MUFU.LG2 R8, R11 ;  /* 0x0000000b00081308 */ /* 0x000e220000000c00 */
[C---:B------:R-:W-:Y:S01]  /*5c10*/  @P1 FMUL.FTZ R5, R0.reuse, 0.69314718246459960938 ;  /* 0x3f31721800051820 */ /* 0x040fe20000410000 */
[----:B------:R-:W-:-:S06]  /*5c20*/  @P2 FMUL.FTZ R7, R0, 0.69314718246459960938 ;  /* 0x3f31721800072820 */ /* 0x000fcc0000410000 */
        /* <DEDUP_REMOVED lines=9> */
[----:B------:R-:W-:Y:S01]  /*5cc0*/  HGMMA.64x192x16.F32 R24, R184, gdesc[UR12].tnspB, R24, gsb0 ;  /* 0x42e0000cb8187df0 */ /* 0x000fe20008000818 */
[----:B------:R-:W-:Y:S01]  /*5cd0*/  UMOV UR14, UR8 ;  /* 0x00000008000e7c82 */ /* 0x000fe20008000000 */
[----:B------:R-:W-:Y:S01]  /*5ce0*/  UMOV UR15, 0x40000040 ;  /* 0x40000040000f7882 */ /* 0x000fe20000000000 */
[----:B------:R-:W-:Y:S01]  /*5cf0*/  UIADD3 UR8, UR6, 0x180, URZ ;  /* 0x0000018006087890 */ /* 0x000fe2000fffe03f */
[----:B------:R-:W-:Y:S02]  /*5d00*/  WARPGROUP.DEPBAR.LE gsb0, 0x0 ;  /* 0x00008000000079c5 */ /* 0x000fe40000010000 */
[----:B------:R-:W-:-:S14]  /*5d10*/  WARPGROUP.ARRIVE ;  /* 0x00000000000079c5 */ /* 0x000fdc0000000000 */
[----:B------:R-:W-:Y:S01]  /*5d20*/  HGMMA.64x192x16.F32 R24, R180, gdesc[UR12].tnspB, R24, gsb0 ;  /* 0x42e0000cb4187df0 */ /* 0x000fe20008000818 */
[----:B------:R-:W-:Y:S01]  /*5d30*/  UMOV UR14, UR8 ;  /* 0x00000008000e7c82 */ /* 0x000fe20008000000 */
[----:B------:R-:W-:Y:S01]  /*5d40*/  UMOV UR15, 0x40000040 ;  /* 0x40000040000f7882 */ /* 0x000fe20000000000 */
[----:B------:R-:W-:Y:S02]  /*5d50*/  UIADD3 UR8, UR6, 0x200, URZ ;  /* 0x0000020006087890 */ /* 0x000fe4000fffe03f */
[----:B------:R-:W-:Y:S01]  /*5d60*/  UIADD3 UR6, UR6, 0x280, URZ ;  /* 0x0000028006067890 */ /* 0x000fe2000fffe03f */
[----:B------:R-:W-:Y:S02]  /*5d70*/  WARPGROUP.DEPBAR.LE gsb0, 0x0 ;  /* 0x00008000000079c5 */ /* 0x000fe40000010000 */
[----:B------:R-:W-:-:S12]  /*5d80*/  WARPGROUP.ARRIVE ;  /* 0x00000000000079c5 */ /* 0x000fd80000000000 */
[----:B------:R-:W-:Y:S01]  /*5d90*/  HGMMA.64x192x16.F32 R24, R176, gdesc[UR12].tnspB, R24, gsb0 ;  /* 0x42e0000cb0187df0 */ /* 0x000fe20008000818 */
[----:B------:R-:W-:Y:S01]  /*5da0*/  UMOV UR14, UR8 ;  /* 0x00000008000e7c82 */ /* 0x000fe20008000000 */
[----:B------:R-:W-:Y:S01]  /*5db0*/  UMOV UR15, 0x40000040 ;  /* 0x40000040000f7882 */ /* 0x000fe20000000000 */
[----:B------:R-:W-:Y:S02]  /*5dc0*/  WARPGROUP.DEPBAR.LE gsb0, 0x0 ;  /* 0x00008000000079c5 */ /* 0x000fe40000010000 */
[----:B------:R-:W-:-:S15]  /*5dd0*/  WARPGROUP.ARRIVE ;  /* 0x00000000000079c5 */ /* 0x000fde0000000000 */
[----:B------:R-:W-:Y:S03]  /*5de0*/  HGMMA.64x192x16.F32 R24, R172, gdesc[UR12].tnspB, R24, gsb0 ;  /* 0x42e0000cac187df0 */ /* 0x000fe60008000818 */
[----:B------:R-:W-:Y:S02]  /*5df0*/  WARPGROUP.DEPBAR.LE gsb0, 0x0 ;  /* 0x00008000000079c5 */ /* 0x000fe40000010000 */
[----:B------:R-:W-:-:S15]  /*5e00*/  WARPGROUP.ARRIVE ;  /* 0x00000000000079c5 */ /* 0x000fde0000000000 */
[----:B------:R-:W-:Y:S03]  /*5e10*/  HGMMA.64x192x16.F32 R24, R168, gdesc[UR4].tnspB, R24, gsb0 ;  /* 0x42e00004a8187df0 */ /* 0x000fe60008000818 */
[----:B------:R-:W-:Y:S02]  /*5e20*/  WARPGROUP.DEPBAR.LE gsb0, 0x0 ;  /* 0x00008000000079c5 */ /* 0x000fe40000010000 */
[----:B0-23--:R-:W-:Y:S05]  /*5e30*/  @!P0 BRA `(.L_x_3323) ;  /* 0x0000000000048947 */ /* 0x00dfea0003800000 */
[----:B------:R-:W-:Y:S01]  /*5e40*/  BPT.TRAP 0x1 ;  /* 0x000000040000795c */ /* 0x000fe20000300000 */
.L_x_3323:
[----:B------:R-:W0:Y:S01]  /*5e50*/  S2UR UR5, SR_SWINHI ;  /* 0x00000000000579c3 */ /* 0x000e220000002f00 */
[-C--:B------:R-:W-:Y:S01]  /*5e60*/  FMUL.FTZ R130, R51, R155.reuse ;  /* 0x0000009b33827220 */ /* 0x080fe20000410000 */
[-C--:B------:R-:W-:Y:S01]  /*5e70*/  FMUL.FTZ R141, R50, R155.reuse ;  /* 0x0000009b328d7220 */ /* 0x080fe20000410000 */
[-C--:B------:R-:W-:Y:S01]  /*5e80*/  FMUL.FTZ R124, R91, R155.reuse ;  /* 0x0000009b5b7c7220 */ /* 0x080fe20000410000 */
[-C--:B------:R-:W-:Y:S01]  /*5e90*/  FMUL.FTZ R133, R90, R155.reuse ;  /* 0x0000009b5a857220 */ /* 0x080fe20000410000 */
[----:B------:R-:W-:Y:S01]  /*5ea0*/  FMUL.FTZ R146, R43, R155 ;  /* 0x0000009b2b927220 */ /* 0x000fe20000410000 */
[----:B------:R-:W-:Y:S01]  /*5eb0*/  R2UR UR14, R193 ;  /* 0x00000000c10e72ca */ /* 0x000fe200000e0000 */
[----:B------:R-:W-:Y:S01]  /*5ec0*/  FMUL.FTZ R7, R28, R121 ;  /* 0x000000791c077220 */ /* 0x000fe20000410000 */
[-C--:B------:R-:W-:Y:S01]  /*5ed0*/  FMUL.FTZ R125, R75, R155.reuse ;  /* 0x0000009b4b7d7220 */ /* 0x080fe20000410000 */
[----:B------:R-:W-:Y:S01]  /*5ee0*/  FMUL.FTZ R151, R27, R155 ;  /* 0x0000009b1b977220 */ /* 0x000fe20000410000 */
[----:B------:R-:W-:-:S02]  /*5ef0*/  IMAD R27, R22, 0x40, R16 ;  /* 0x00000040161b7824 */ /* 0x000fc400078e0210 */
[-C--:B------:R-:W-:Y:S01]  /*5f00*/  FMUL.FTZ R138, R74, R155.reuse ;  /* 0x0000009b4a8a7220 */ /* 0x080fe20000410000 */
[----:B------:R-:W-:Y:S01]  /*5f10*/  FMUL.FTZ R145, R39, R155 ;  /* 0x0000009b27917220 */ /* 0x000fe20000410000 */
[-C--:B------:R-:W-:Y:S01]  /*5f20*/  FMUL.FTZ R8, R41, R121.reuse ;  /* 0x0000007929087220 */ /* 0x080fe20000410000 */
[----:B------:R-:W-:Y:S01]  /*5f30*/  FMUL.FTZ R10, R45, R121 ;  /* 0x000000792d0a7220 */ /* 0x000fe20000410000 */
[-C--:B------:R-:W-:Y:S01]  /*5f40*/  FMUL.FTZ R135, R82, R155.reuse ;  /* 0x0000009b52877220 */ /* 0x080fe20000410000 */
[-C--:B------:R-:W-:Y:S01]  /*5f50*/  FMUL.FTZ R132, R94, R155.reuse ;  /* 0x0000009b5e847220 */ /* 0x080fe20000410000 */
[----:B------:R-:W-:Y:S01]  /*5f60*/  ULDC UR11, c[0x0][0xc44] ;  /* 0x00031100000b7ab9 */ /* 0x000fe20000000800 */
[----:B------:R-:W1:Y:S01]  /*5f70*/  LDC R94, c[0x0][0xbe8] ;  /* 0x0002fa00ff5e7b82 */ /* 0x000e620000000800 */
[----:B------:R-:W-:Y:S01]  /*5f80*/  FMUL.FTZ R122, R83, R155 ;  /* 0x0000009b537a7220 */ /* 0x000fe20000410000 */
[-C--:B------:R-:W-:Y:S01]  /*5f90*/  FMUL.FTZ R4, R25, R121.reuse ;  /* 0x0000007919047220 */ /* 0x080fe20000410000 */
[----:B------:R-:W-:Y:S01]  /*5fa0*/  FMUL.FTZ R5, R24, R121 ;  /* 0x0000007918057220 */ /* 0x000fe20000410000 */
[-C--:B------:R-:W-:Y:S01]  /*5fb0*/  FMUL.FTZ R143, R35, R155.reuse ;  /* 0x0000009b238f7220 */ /* 0x080fe20000410000 */
[----:B------:R-:W-:Y:S01]  /*5fc0*/  FMUL.FTZ R123, R87, R155 ;  /* 0x0000009b577b7220 */ /* 0x000fe20000410000 */
[----:B------:R-:W-:Y:S01]  /*5fd0*/  UMOV UR6, UR4 ;  /* 0x0000000400067c82 */ /* 0x000fe20008000000 */
[----:B0-----:R-:W-:Y:S01]  /*5fe0*/  UMOV UR7, UR5 ;  /* 0x0000000500077c82 */ /* 0x001fe20008000000 */
[----:B------:R-:W-:Y:S01]  /*5ff0*/  UIADD3 UR5, -UR60, URZ, URZ ;  /* 0x0000003f3c057290 */ /* 0x000fe2000fffe13f */
[----:B------:R-:W-:-:S02]  /*6000*/  IMAD.U32 R50, RZ, RZ, UR6 ;  /* 0x00000006ff327e24 */ /* 0x000fc4000f8e00ff */
[-C--:B------:R-:W-:Y:S01]  /*6010*/  FMUL.FTZ R6, R29, R121.reuse ;  /* 0x000000791d067220 */ /* 0x080fe20000410000 */
[----:B------:R-:W-:Y:S01]  /*6020*/  IMAD.U32 R51, RZ, RZ, UR7 ;  /* 0x00000007ff337e24 */ /* 0x000fe2000f8e00ff */
[----:B------:R-:W-:Y:S01]  /*6030*/  UIMAD UR11, UR11, UR5, UR14 ;  /* 0x000000050b0b72a4 */ /* 0x000fe2000f8e020e */
[-C--:B------:R-:W-:Y:S01]  /*6040*/  FMUL.FTZ R0, R33, R121.reuse ;  /* 0x0000007921007220 */ /* 0x080fe20000410000 */
[----:B------:R-:W-:Y:S01]  /*6050*/  FMUL.FTZ R9, R32, R121 ;  /* 0x0000007920097220 */ /* 0x000fe20000410000 */
[----:B------:R-:W-:-:S04]  /*6060*/  IMAD.WIDE R90, R197, 0x2, R50 ;  /* 0x00000002c55a7825 */ /* 0x000fc800078e0232 */
[-C--:B------:R-:W-:Y:S01]  /*6070*/  FMUL.FTZ R3, R37, R121.reuse ;  /* 0x0000007925037220 */ /* 0x080fe20000410000 */
[-C--:B------:R-:W-:Y:S01]  /*6080*/  FMUL.FTZ R120, R36, R121.reuse ;  /* 0x0000007924787220 */ /* 0x080fe20000410000 */
[----:B------:R-:W-:Y:S01]  /*6090*/  FMUL.FTZ R11, R40, R121 ;  /* 0x00000079280b7220 */ /* 0x000fe20000410000 */
[----:B------:R-:W-:Y:S01]  /*60a0*/  IMAD.WIDE R50, R27, 0x2, R50 ;  /* 0x000000021b327825 */ /* 0x000fe200078e0232 */
[----:B------:R-:W-:-:S03]  /*60b0*/  IADD3 R43, P0, R90, 0x8020, RZ ;  /* 0x000080205a2b7810 */ /* 0x000fc60007f1e0ff */
[-C--:B------:R-:W-:Y:S01]  /*60c0*/  FMUL.FTZ R15, R44, R121.reuse ;  /* 0x000000792c0f7220 */ /* 0x080fe20000410000 */
[----:B------:R-:W-:Y:S01]  /*60d0*/  IADD3 R75, P5, R90, 0x8060, RZ ;  /* 0x000080605a4b7810 */ /* 0x000fe20007fbe0ff */
[-C--:B------:R-:W-:Y:S01]  /*60e0*/  FMUL.FTZ R12, R49, R121.reuse ;  /* 0x00000079310c7220 */ /* 0x080fe20000410000 */
[----:B------:R-:W-:Y:S01]  /*60f0*/  LOP3.LUT R28, R43, 0x380, RZ, 0xc0, !PT ;  /* 0x000003802b1c7812 */ /* 0x000fe200078ec0ff */
[--C-:B------:R-:W-:Y:S01]  /*6100*/  IMAD.X R83, RZ, RZ, R91.reuse, P0 ;  /* 0x000000ffff537224 */ /* 0x100fe200000e065b */
[----:B------:R-:W-:Y:S01]  /*6110*/  LOP3.LUT R74, R75, 0x380, RZ, 0xc0, !PT ;  /* 0x000003804b4a7812 */ /* 0x000fe200078ec0ff */
[-C--:B------:R-:W-:Y:S01]  /*6120*/  FMUL.FTZ R13, R48, R121.reuse ;  /* 0x00000079300d7220 */ /* 0x080fe20000410000 */
[----:B------:R-:W-:Y:S01]  /*6130*/  SHF.R.U64 R28, R28, 0x3, RZ ;  /* 0x000000031c1c7819 */ /* 0x000fe200000012ff */
[-C--:B------:R-:W-:Y:S01]  /*6140*/  FMUL.FTZ R14, R53, R121.reuse ;  /* 0x00000079350e7220 */ /* 0x080fe20000410000 */
[----:B------:R-:W-:Y:S01]  /*6150*/  IADD3 R39, P2, R90, 0x4060, RZ ;  /* 0x000040605a277810 */ /* 0x000fe20007f5e0ff */
[-C--:B------:R-:W-:Y:S01]  /*6160*/  FMUL.FTZ R25, R52, R121.reuse ;  /* 0x0000007934197220 */ /* 0x080fe20000410000 */
[C---:B------:R-:W-:Y:S01]  /*6170*/  IADD3 R41, P1, R90.reuse, 0x8000, RZ ;  /* 0x000080005a297810 */ /* 0x040fe20007f3e0ff */
[-C--:B------:R-:W-:Y:S01]  /*6180*/  FMUL.FTZ R24, R57, R121.reuse ;  /* 0x0000007939187220 */ /* 0x080fe20000410000 */
[----:B------:R-:W-:Y:S01]  /*6190*/  LOP3.LUT R27, R90, 0x380, RZ, 0xc0, !PT ;  /* 0x000003805a1b7812 */ /* 0x000fe200078ec0ff */
[-C--:B------:R-:W-:Y:S01]  /*61a0*/  FMUL.FTZ R21, R56, R121.reuse ;  /* 0x0000007938157220 */ /* 0x080fe20000410000 */
[----:B------:R-:W-:Y:S01]  /*61b0*/  SHF.R.U64 R74, R74, 0x3, RZ ;  /* 0x000000034a4a7819 */ /* 0x000fe200000012ff */
[-C--:B------:R-:W-:Y:S01]  /*61c0*/  FMUL.FTZ R61, R61, R121.reuse ;  /* 0x000000793d3d7220 */ /* 0x080fe20000410000 */
[----:B------:R-:W-:Y:S01]  /*61d0*/  IADD3 R45, P6, R90, 0x8040, RZ ;  /* 0x000080405a2d7810 */ /* 0x000fe20007fde0ff */
[----:B------:R-:W-:Y:S01]  /*61e0*/  FMUL.FTZ R60, R60, R121 ;  /* 0x000000793c3c7220 */ /* 0x000fe20000410000 */
[----:B------:R-:W-:Y:S01]  /*61f0*/  LOP3.LUT R82, R28, R43, RZ, 0x3c, !PT ;  /* 0x0000002b1c527212 */ /* 0x000fe200078e3cff */
        /* <DEDUP_REMOVED lines=29> */
[----:B------:R-:W-:Y:S01]  /*63d0*/  IADD3 R35, P0, R90, 0x60, RZ ;  /* 0x000000605a237810 */ /* 0x000fe20007f1e0ff */
[--C-:B------:R-:W-:Y:S01]  /*63e0*/  IMAD.X R87, RZ, RZ, R91.reuse, P1 ;  /* 0x000000ffff577224 */ /* 0x100fe200008e065b */
[----:B------:R-:W-:Y:S01]  /*63f0*/  SHF.R.U64 R27, R27, 0x3, RZ ;  /* 0x000000031b1b7819 */ /* 0x000fe200000012ff */
[----:B------:R-:W-:Y:S01]  /*6400*/  FMUL.FTZ R121, R79, R155 ;  /* 0x0000009b4f797220 */ /* 0x000fe20000410000 */
[----:B------:R-:W-:Y:S01]  /*6410*/  LOP3.LUT R74, R74, R75, RZ, 0x3c, !PT ;  /* 0x0000004b4a4a7212 */ /* 0x000fe200078e3cff */
[-C--:B------:R-:W-:Y:S01]  /*6420*/  FMUL.FTZ R36, R31, R155.reuse ;  /* 0x0000009b1f247220 */ /* 0x080fe20000410000 */
[----:B------:R-:W-:Y:S01]  /*6430*/  IADD3 R33, P1, R90, 0x40, RZ ;  /* 0x000000405a217810 */ /* 0x000fe20007f3e0ff */
[----:B------:R-:W-:Y:S01]  /*6440*/  FMUL.FTZ R153, R30, R155 ;  /* 0x0000009b1e997220 */ /* 0x000fe20000410000 */
[----:B------:R-:W-:Y:S01]  /*6450*/  IADD3.X R75, RZ, R91, RZ, P5, !PT ;  /* 0x0000005bff4b7210 */ /* 0x000fe20002ffe4ff */
[--C-:B------:R-:W-:Y:S01]  /*6460*/  IMAD.X R79, RZ, RZ, R91.reuse, P6 ;  /* 0x000000ffff4f7224 */ /* 0x100fe200030e065b */
[----:B------:R-:W-:Y:S01]  /*6470*/  SHF.R.U64 R28, R28, 0x3, RZ ;  /* 0x000000031c1c7819 */ /* 0x000fe200000012ff */
[----:B------:R-:W-:Y:S01]  /*6480*/  USHF.R.S32.HI UR12, URZ, 0x1f, UR11 ;  /* 0x0000001f3f0c7899 */ /* 0x000fe2000801140b */
[C---:B------:R-:W-:Y:S01]  /*6490*/  IADD3 R29, P3, R90.reuse, 0x20, RZ ;  /* 0x000000205a1d7810 */ /* 0x040fe20007f7e0ff */
[----:B------:R-:W-:Y:S01]  /*64a0*/  ULDC.64 UR8, c[0x0][0xb90] ;  /* 0x0002e40000087ab9 */ /* 0x000fe20000000a00 */
[C---:B------:R-:W-:Y:S01]  /*64b0*/  IADD3 R30, P4, R90.reuse, 0x4040, RZ ;  /* 0x000040405a1e7810 */ /* 0x040fe20007f9e0ff */
[-C--:B------:R-:W-:Y:S01]  /*64c0*/  FMUL.FTZ R129, R63, R155.reuse ;  /* 0x0000009b3f817220 */ /* 0x080fe20000410000 */
[----:B------:R-:W-:Y:S01]  /*64d0*/  IADD3 R37, P5, R90, 0x4020, RZ ;  /* 0x000040205a257810 */ /* 0x000fe20007fbe0ff */
[----:B------:R-:W-:Y:S01]  /*64e0*/  FMUL.FTZ R137, R66, R155 ;  /* 0x0000009b42897220 */ /* 0x000fe20000410000 */
[----:B------:R-:W-:Y:S01]  /*64f0*/  IADD3 R31, P6, R90, 0x4000, RZ ;  /* 0x000040005a1f7810 */ /* 0x000fe20007fde0ff */
[--C-:B------:R-:W-:Y:S01]  /*6500*/  IMAD.X R63, RZ, RZ, R91.reuse, P1 ;  /* 0x000000ffff3f7224 */ /* 0x100fe200008e065b */
[----:B------:R-:W-:Y:S01]  /*6510*/  LOP3.LUT R90, R27, R90, RZ, 0x3c, !PT ;  /* 0x0000005a1b5a7212 */ /* 0x000fe200078e3cff */
[----:B------:R-:W-:Y:S01]  /*6520*/  IMAD.X R27, RZ, RZ, R91, P0 ;  /* 0x000000ffff1b7224 */ /* 0x000fe200000e065b */
[----:B------:R-:W-:Y:S01]  /*6530*/  LOP3.LUT R66, R28, R39, RZ, 0x3c, !PT ;  /* 0x000000271c427212 */ /* 0x000fe200078e3cff */
[----:B------:R-:W-:Y:S01]  /*6540*/  UIMAD UR5, UR12, UR8, URZ ;  /* 0x000000080c0572a4 */ /* 0x000fe2000f8e023f */
[C---:B------:R-:W-:Y:S01]  /*6550*/  IADD3 R43, P0, R50.reuse, 0x5000, RZ ;  /* 0x00005000322b7810 */ /* 0x040fe20007f1e0ff */
[----:B------:R-:W-:Y:S01]  /*6560*/  UIMAD.WIDE.U32 UR6, UR11, UR8, URZ ;  /* 0x000000080b0672a5 */ /* 0x000fe2000f8e003f */
[----:B------:R-:W-:Y:S01]  /*6570*/  IADD3 R39, P1, R50, 0x4000, RZ ;  /* 0x0000400032277810 */ /* 0x000fe20007f3e0ff */
[-C--:B------:R-:W-:Y:S01]  /*6580*/  FMUL.FTZ R149, R42, R155.reuse ;  /* 0x0000009b2a957220 */ /* 0x080fe20000410000 */
[-C--:B------:R-:W-:Y:S01]  /*6590*/  FMUL.FTZ R150, R38, R155.reuse ;  /* 0x0000009b26967220 */ /* 0x080fe20000410000 */
[----:B------:R-:W-:Y:S01]  /*65a0*/  UIMAD UR5, UR11, UR9, UR5 ;  /* 0x000000090b0572a4 */ /* 0x000fe2000f8e0205 */
[----:B------:R-:W-:Y:S01]  /*65b0*/  LOP3.LUT R42, R43, 0x380, RZ, 0xc0, !PT ;  /* 0x000003802b2a7812 */ /* 0x000fe200078ec0ff */
[----:B------:R-:W-:Y:S01]  /*65c0*/  IMAD.U32 R52, RZ, RZ, UR6 ;  /* 0x00000006ff347e24 */ /* 0x000fe2000f8e00ff */
[----:B------:R-:W-:Y:S01]  /*65d0*/  LOP3.LUT R38, R39, 0x380, RZ, 0xc0, !PT ;  /* 0x0000038027267812 */ /* 0x000fe200078ec0ff */
[----:B------:R-:W-:Y:S01]  /*65e0*/  UIADD3 UR6, UR7, UR5, URZ ;  /* 0x0000000507067290 */ /* 0x000fe2000fffe03f */
[----:B------:R-:W-:Y:S01]  /*65f0*/  SHF.R.U64 R42, R42, 0x3, RZ ;  /* 0x000000032a2a7819 */ /* 0x000fe200000012ff */
[----:B------:R-:W-:Y:S01]  /*6600*/  UIADD3 UR5, UR10, 0x30860, URZ ;  /* 0x000308600a057890 */ /* 0x000fe2000fffe03f */
[----:B------:R-:W-:Y:S01]  /*6610*/  SHF.R.U64 R38, R38, 0x3, RZ ;  /* 0x0000000326267819 */ /* 0x000fe200000012ff */
[----:B------:R-:W-:Y:S01]  /*6620*/  FMUL.FTZ R154, R26, R155 ;  /* 0x0000009b1a9a7220 */ /* 0x000fe20000410000 */
[----:B------:R-:W-:Y:S01]  /*6630*/  LOP3.LUT R42, R42, R43, RZ, 0x3c, !PT ;  /* 0x0000002b2a2a7212 */ /* 0x000fe200078e3cff */
[----:B------:R-:W-:Y:S01]  /*6640*/  UPRMT UR5, UR13, 0x654, UR5 ;  /* 0x000006540d057896 */ /* 0x000fe20008000005 */
[----:B------:R-:W-:Y:S01]  /*6650*/  LOP3.LUT R38, R38, R39, RZ, 0x3c, !PT ;  /* 0x0000002726267212 */ /* 0x000fe200078e3cff */
[--C-:B------:R-:W-:Y:S01]  /*6660*/  IMAD.X R43, RZ, RZ, R51.reuse, P0 ;  /* 0x000000ffff2b7224 */ /* 0x100fe200000e0633 */
[----:B------:R-:W-:Y:S01]  /*6670*/  IADD3 R156, P0, R50, 0xb000, RZ ;  /* 0x0000b000329c7810 */ /* 0x000fe20007f1e0ff */
[----:B------:R-:W-:Y:S01]  /*6680*/  IMAD.X R39, RZ, RZ, R51, P1 ;  /* 0x000000ffff277224 */ /* 0x000fe200008e0633 */
[----:B-1----:R-:W-:Y:S01]  /*6690*/  ISETP.NE.AND P1, PT, R94, 0x1, PT ;  /* 0x000000015e00780c */ /* 0x002fe20003f25270 */
        /* <DEDUP_REMOVED lines=26> */
[----:B------:R-:W-:Y:S01]  /*6840*/  LOP3.LUT R26, R41, 0x380, RZ, 0xc0, !PT ;  /* 0x00000380291a7812 */ /* 0x000fe200078ec0ff */
[----:B------:R-:W0:Y:S01]  /*6850*/  LDC R158, c[0x0][0xc38] ;  /* 0x00030e00ff9e7b82 */ /* 0x000e220000000800 */
[----:B------:R-:W-:Y:S01]  /*6860*/  LOP3.LUT R155, R156, 0x380, RZ, 0xc0, !PT ;  /* 0x000003809c9b7812 */ /* 0x000fe200078ec0ff */
[--C-:B------:R-:W-:Y:S01]  /*6870*/  IMAD.X R71, RZ, RZ, R91.reuse, P3 ;  /* 0x000000ffff477224 */ /* 0x100fe200018e065b */
[-C--:B------:R-:W-:Y:S01]  /*6880*/  IADD3.X R67, RZ, R91.reuse, RZ, P2, !PT ;  /* 0x0000005bff437210 */ /* 0x080fe200017fe4ff */
[--C-:B------:R-:W-:Y:S01]  /*6890*/  IMAD.X R55, RZ, RZ, R91.reuse, P4 ;  /* 0x000000ffff377224 */ /* 0x100fe200020e065b */
[-C--:B------:R-:W-:Y:S01]  /*68a0*/  IADD3.X R59, RZ, R91.reuse, RZ, P6, !PT ;  /* 0x0000005bff3b7210 */ /* 0x080fe200037fe4ff */
[----:B------:R-:W-:Y:S01]  /*68b0*/  IMAD.X R57, RZ, RZ, R91, P5 ;  /* 0x000000ffff397224 */ /* 0x000fe200028e065b */
[----:B------:R-:W-:Y:S01]  /*68c0*/  MOV R90, R90 ;  /* 0x0000005a005a7202 */ /* 0x000fe20000000f00 */
[----:B------:R-:W-:Y:S01]  /*68d0*/  SYNCS.ARRIVE.TRANS64.RED.A1T0 RZ, [UR5], RZ ;  /* 0x000000ffffff79a7 */ /* 0x000fe20008100405 */
[----:B------:R-:W-:Y:S01]  /*68e0*/  SHF.R.U64 R26, R26, 0x3, RZ ;  /* 0x000000031a1a7819 */ /* 0x000fe200000012ff */
[----:B------:R-:W-:Y:S01]  /*68f0*/  USHF.R.S32.HI UR10, URZ, 0x1f, UR60 ;  /* 0x0000001f3f0a7899 */ /* 0x000fe2000801143c */
[----:B------:R-:W-:Y:S01]  /*6900*/  SHF.R.U64 R91, R155, 0x3, RZ ;  /* 0x000000039b5b7819 */ /* 0x000fe200000012ff */
[----:B------:R-:W-:Y:S01]  /*6910*/  ULDC UR5, c[0x0][0xa88] ;  /* 0x0002a20000057ab9 */ /* 0x000fe20000000800 */
[----:B------:R-:W-:Y:S01]  /*6920*/  F2FP.F16.F32.PACK_AB R6, R6, R7 ;  /* 0x000000070606723e */ /* 0x000fe200000000ff */
[----:B------:R-:W-:Y:S01]  /*6930*/  ULDC.64 UR8, c[0x0][0xae8] ;  /* 0x0002ba0000087ab9 */ /* 0x000fe20000000a00 */
[----:B------:R-:W-:-:S02]  /*6940*/  LOP3.LUT R86, R26, R41, RZ, 0x3c, !PT ;  /* 0x000000291a567212 */ /* 0x000fc400078e3cff */
[----:B------:R-:W-:Y:S02]  /*6950*/  F2FP.F16.F32.PACK_AB R7, R36, R153 ;  /* 0x000000992407723e */ /* 0x000fe400000000ff */
[----:B------:R-:W-:Y:S02]  /*6960*/  LOP3.LUT R32, R45, 0x380, RZ, 0xc0, !PT ;  /* 0x000003802d207812 */ /* 0x000fe400078ec0ff */
[----:B------:R-:W-:Y:S02]  /*6970*/  LOP3.LUT R26, R29, 0x380, RZ, 0xc0, !PT ;  /* 0x000003801d1a7812 */ /* 0x000fe400078ec0ff */
[----:B------:R-:W-:Y:S02]  /*6980*/  LOP3.LUT R36, R91, R156, RZ, 0x3c, !PT ;  /* 0x0000009c5b247212 */ /* 0x000fe400078e3cff */
[----:B------:R-:W1:Y:S01]  /*6990*/  @P1 LDC R91, c[0x0][0xbec] ;  /* 0x0002fb00ff5b1b82 */ /* 0x000e620000000800 */
[----:B------:R-:W-:Y:S02]  /*69a0*/  SHF.R.U64 R32, R32, 0x3, RZ ;  /* 0x0000000320207819 */ /* 0x000fe400000012ff */
[----:B------:R-:W-:-:S02]  /*69b0*/  SHF.R.U64 R26, R26, 0x3, RZ ;  /* 0x000000031a1a7819 */ /* 0x000fc400000012ff */
[----:B------:R-:W-:Y:S02]  /*69c0*/  F2FP.F16.F32.PACK_AB R4, R4, R5 ;  /* 0x000000050404723e */ /* 0x000fe400000000ff */
[----:B------:R-:W-:Y:S01]  /*69d0*/  F2FP.F16.F32.PACK_AB R5, R151, R154 ;  /* 0x0000009a9705723e */ /* 0x000fe200000000ff */
[----:B------:R-:W-:Y:S01]  /*69e0*/  BAR.SYNC.DEFER_BLOCKING 0x1, 0x100 ;  /* 0x0044000000007b1d */ /* 0x000fe20000010000 */
[----:B------:R-:W-:Y:S02]  /*69f0*/  LOP3.LUT R78, R32, R45, RZ, 0x3c, !PT ;  /* 0x0000002d204e7212 */ /* 0x000fe400078e3cff */
[----:B------:R-:W-:Y:S02]  /*6a00*/  LOP3.LUT R70, R26, R29, RZ, 0x3c, !PT ;  /* 0x0000001d1a467212 */ /* 0x000fe400078e3cff */
[----:B------:R-:W-:-:S03]  /*6a10*/  LOP3.LUT R26, R31, 0x380, RZ, 0xc0, !PT ;  /* 0x000003801f1a7812 */ /* 0x000fc600078ec0ff */
[----:B------:R-:W2:Y:S01]  /*6a20*/  @P1 LDC R151, c[0x0][0xbf0] ;  /* 0x0002fc00ff971b82 */ /* 0x000ea20000000800 */
[----:B------:R-:W-:Y:S01]  /*6a30*/  MOV R74, R74 ;  /* 0x0000004a004a7202 */ /* 0x000fe20000000f00 */
[----:B------:R-:W-:Y:S01]  /*6a40*/  IMAD R75, RZ, RZ, -UR14 ;  /* 0x8000000eff4b7e24 */ /* 0x000fe2000f8e02ff */
[----:B------:R-:W-:Y:S02]  /*6a50*/  MOV R78, R78 ;  /* 0x0000004e004e7202 */ /* 0x000fe40000000f00 */
[----:B------:R-:W-:Y:S01]  /*6a60*/  SHF.R.U64 R26, R26, 0x3, RZ ;  /* 0x000000031a1a7819 */ /* 0x000fe200000012ff */
[----:B0-----:R-:W-:Y:S01]  /*6a70*/  IMAD R75, R158, R75, UR61 ;  /* 0x0000003d9e4b7e24 */ /* 0x001fe2000f8e024b */
[----:B------:R-:W-:Y:S02]  /*6a80*/  MOV R79, R82 ;  /* 0x00000052004f7202 */ /* 0x000fe40000000f00 */
[----:B------:R-:W-:Y:S02]  /*6a90*/  MOV R82, R66 ;  /* 0x0000004200527202 */ /* 0x000fe40000000f00 */
[----:B------:R-:W0:Y:S01]  /*6aa0*/  LDC.64 R66, c[0x0][0xb98] ;  /* 0x0002e600ff427b82 */ /* 0x000e220000000a00 */
[----:B------:R-:W-:-:S02]  /*6ab0*/  LOP3.LUT R29, R30, 0x380, RZ, 0xc0, !PT ;  /* 0x000003801e1d7812 */ /* 0x000fc400078ec0ff */
[----:B------:R-:W-:Y:S02]  /*6ac0*/  LOP3.LUT R58, R26, R31, RZ, 0x3c, !PT ;  /* 0x0000001f1a3a7212 */ /* 0x000fe400078e3cff */
[----:B------:R-:W-:Y:S02]  /*6ad0*/  LOP3.LUT R26, R35, 0x380, RZ, 0xc0, !PT ;  /* 0x00000380231a7812 */ /* 0x000fe400078ec0ff */
[----:B------:R-:W-:Y:S01]  /*6ae0*/  SHF.R.U64 R29, R29, 0x3, RZ ;  /* 0x000000031d1d7819 */ /* 0x000fe200000012ff */
[----:B------:R3:W-:Y:S01]  /*6af0*/  STSM.16.M88.4 [R90], R4 ;  /* 0x000000045a007844 */ /* 0x0007e20000000200 */
[----:B------:R-:W-:Y:S02]  /*6b00*/  LOP3.LUT R28, R37, 0x380, RZ, 0xc0, !PT ;  /* 0x00000380251c7812 */ /* 0x000fe400078ec0ff */
[----:B------:R-:W-:Y:S02]  /*6b10*/  SHF.R.U64 R26, R26, 0x3, RZ ;  /* 0x000000031a1a7819 */ /* 0x000fe400000012ff */
[----:B------:R-:W-:-:S02]  /*6b20*/  LOP3.LUT R54, R29, R30, RZ, 0x3c, !PT ;  /* 0x0000001e1d367212 */ /* 0x000fc400078e3cff */
[----:B------:R-:W-:Y:S02]  /*6b30*/  SHF.R.U64 R28, R28, 0x3, RZ ;  /* 0x000000031c1c7819 */ /* 0x000fe400000012ff */
[----:B------:R-:W-:Y:S02]  /*6b40*/  LOP3.LUT R32, R33, 0x380, RZ, 0xc0, !PT ;  /* 0x0000038021207812 */ /* 0x000fe400078ec0ff */
[----:B------:R-:W-:Y:S02]  /*6b50*/  LOP3.LUT R26, R26, R35, RZ, 0x3c, !PT ;  /* 0x000000231a1a7212 */ /* 0x000fe400078e3cff */
[C---:B------:R-:W-:Y:S02]  /*6b60*/  IADD3 R29, P4, R50.reuse, 0x1000, RZ ;  /* 0x00001000321d7810 */ /* 0x040fe40007f9e0ff */
[C---:B------:R-:W-:Y:S01]  /*6b70*/  IADD3 R31, P5, R50.reuse, 0x2000, RZ ;  /* 0x00002000321f7810 */ /* 0x040fe20007fbe0ff */
[----:B---3--:R-:W-:Y:S01]  /*6b80*/  IMAD R90, R75, 0x80, R196 ;  /* 0x000000804b5a7824 */ /* 0x008fe200078e02c4 */
[----:B------:R-:W-:-:S02]  /*6b90*/  IADD3 R35, P6, R50, 0x3000, RZ ;  /* 0x0000300032237810 */ /* 0x000fc40007fde0ff */
[----:B------:R-:W-:Y:S01]  /*6ba0*/  MOV R54, R54 ;  /* 0x0000003600367202 */ /* 0x000fe20000000f00 */
[----:B-1----:R-:W-:Y:S01]  /*6bb0*/  @P1 IMAD.HI.U32 R4, R90, R91, RZ ;  /* 0x0000005b5a041227 */ /* 0x002fe200078e00ff */
[----:B------:R-:W-:Y:S02]  /*6bc0*/  LOP3.LUT R56, R28, R37, RZ, 0x3c, !PT ;  /* 0x000000251c387212 */ /* 0x000fe400078e3cff */
[----:B------:R-:W-:Y:S01]  /*6bd0*/  SHF.R.U64 R32, R32, 0x3, RZ ;  /* 0x0000000320207819 */ /* 0x000fe200000012ff */
[----:B------:R-:W-:Y:S01]  /*6be0*/  IMAD.MOV.U32 R55, RZ, RZ, R90 ;  /* 0x000000ffff377224 */ /* 0x000fe200078e005a */
[----:B--2---:R-:W-:Y:S02]  /*6bf0*/  @P1 SHF.R.U32.HI R55, RZ, R151, R4 ;  /* 0x00000097ff371219 */ /* 0x004fe40000011604 */
[----:B------:R-:W-:Y:S02]  /*6c00*/  LOP3.LUT R28, R29, 0x380, RZ, 0xc0, !PT ;  /* 0x000003801d1c7812 */ /* 0x000fe400078ec0ff */
[----:B------:R-:W-:-:S02]  /*6c10*/  LOP3.LUT R30, R31, 0x380, RZ, 0xc0, !PT ;  /* 0x000003801f1e7812 */ /* 0x000fc400078ec0ff */
[----:B------:R-:W-:Y:S02]  /*6c20*/  LOP3.LUT R34, R35, 0x380, RZ, 0xc0, !PT ;  /* 0x0000038023227812 */ /* 0x000fe400078ec0ff */
[----:B------:R-:W-:Y:S02]  /*6c30*/  F2FP.F16.F32.PACK_AB R6, R3, R120 ;  /* 0x000000780306723e */ /* 0x000fe400000000ff */
[----:B------:R-:W-:Y:S01]  /*6c40*/  MOV R53, UR7 ;  /* 0x0000000700357c02 */ /* 0x000fe20008000f00 */
[----:B------:R-:W-:Y:S01]  /*6c50*/  IMAD.U32 R53, RZ, RZ, UR6 ;  /* 0x00000006ff357e24 */ /* 0x000fe2000f8e00ff */
[----:B------:R-:W-:Y:S01]  /*6c60*/  LOP3.LUT R62, R32, R33, RZ, 0x3c, !PT ;  /* 0x00000021203e7212 */ /* 0x000fe200078e3cff */
[----:B------:R-:W-:Y:S01]  /*6c70*/  ULDC.64 UR6, c[0x0][0xb88] ;  /* 0x0002e20000067ab9 */ /* 0x000fe20000000a00 */
[----:B------:R-:W-:Y:S01]  /*6c80*/  LOP3.LUT R37, R50, 0x380, RZ, 0xc0, !PT ;  /* 0x0000038032257812 */ /* 0x000fe200078ec0ff */
[----:B0-----:R-:W-:Y:S01]  /*6c90*/  IMAD.WIDE.U32 R52, R66, UR60, R52 ;  /* 0x0000003c42347c25 */ /* 0x001fe2000f8e0034 */
[----:B------:R-:W-:-:S02]  /*6ca0*/  IADD3 R3, -R55, RZ, RZ ;  /* 0x000000ff37037210 */ /* 0x000fc40007ffe1ff */
[----:B------:R-:W-:Y:S02]  /*6cb0*/  SHF.R.U64 R28, R28, 0x3, RZ ;  /* 0x000000031c1c7819 */ /* 0x000fe400000012ff */
[----:B------:R-:W-:Y:S01]  /*6cc0*/  SHF.R.U64 R30, R30, 0x3, RZ ;  /* 0x000000031e1e7819 */ /* 0x000fe200000012ff */
[----:B------:R-:W-:Y:S01]  /*6cd0*/  IMAD R3, R94, R3, R90 ;  /* 0x000000035e037224 */ /* 0x000fe200078e025a */
[----:B------:R-:W-:Y:S02]  /*6ce0*/  SHF.R.U64 R34, R34, 0x3, RZ ;  /* 0x0000000322227819 */ /* 0x000fe400000012ff */
[----:B------:R-:W-:Y:S02]  /*6cf0*/  MOV R70, R70 ;  /* 0x0000004600467202 */ /* 0x000fe40000000f00 */
[----:B------:R-:W-:Y:S02]  /*6d00*/  F2FP.F16.F32.PACK_AB R4, R0, R9 ;  /* 0x000000090004723e */ /* 0x000fe400000000ff */
[----:B------:R-:W-:-:S02]  /*6d10*/  F2FP.F16.F32.PACK_AB R5, R143, R152 ;  /* 0x000000988f05723e */ /* 0x000fc400000000ff */
[----:B------:R-:W-:Y:S02]  /*6d20*/  F2FP.F16.F32.PACK_AB R7, R145, R150 ;  /* 0x000000969107723e */ /* 0x000fe400000000ff */
[----:B------:R-:W-:Y:S02]  /*6d30*/  F2FP.F16.F32.PACK_AB R8, R8, R11 ;  /* 0x0000000b0808723e */ /* 0x000fe400000000ff */
[----:B------:R-:W-:Y:S01]  /*6d40*/  SHF.R.U64 R37, R37, 0x3, RZ ;  /* 0x0000000325257819 */ /* 0x000fe200000012ff */
[----:B------:R-:W-:Y:S01]  /*6d50*/  STSM.16.M88.4 [R70], R4 ;  /* 0x0000000446007844 */ /* 0x000fe20000000200 */
[----:B------:R-:W-:Y:S02]  /*6d60*/  MOV R62, R62 ;  /* 0x0000003e003e7202 */ /* 0x000fe40000000f00 */
[----:B------:R-:W-:Y:S02]  /*6d70*/  F2FP.F16.F32.PACK_AB R9, R146, R149 ;  /* 0x000000959209723e */ /* 0x000fe400000000ff */
[----:B------:R-:W-:-:S02]  /*6d80*/  F2FP.F16.F32.PACK_AB R10, R10, R15 ;  /* 0x0000000f0a0a723e */ /* 0x000fc400000000ff */
[----:B------:R-:W-:Y:S02]  /*6d90*/  F2FP.F16.F32.PACK_AB R11, R147, R148 ;  /* 0x00000094930b723e */ /* 0x000fe400000000ff */
[----:B------:R-:W-:Y:S01]  /*6da0*/  MOV R0, R26 ;  /* 0x0000001a00007202 */ /* 0x000fe20000000f00 */
[----:B------:R-:W-:Y:S01]  /*6db0*/  IMAD R26, R66, UR10, RZ ;  /* 0x0000000a421a7c24 */ /* 0x000fe2000f8e02ff */
[----:B------:R-:W-:Y:S01]  /*6dc0*/  LOP3.LUT R28, R28, R29, RZ, 0x3c, !PT ;  /* 0x0000001d1c1c7212 */ /* 0x000fe200078e3cff */
[--C-:B------:R-:W-:Y:S01]  /*6dd0*/  IMAD.X R29, RZ, RZ, R51.reuse, P4 ;  /* 0x000000ffff1d7224 */ /* 0x100fe200020e0633 */
[----:B------:R-:W-:Y:S01]  /*6de0*/  LOP3.LUT R30, R30, R31, RZ, 0x3c, !PT ;  /* 0x0000001f1e1e7212 */ /* 0x000fe200078e3cff */
[----:B------:R-:W-:Y:S01]  /*6df0*/  IMAD.X R31, RZ, RZ, R51, P5 ;  /* 0x000000ffff1f7224 */ /* 0x000fe200028e0633 */
[----:B------:R-:W-:Y:S01]  /*6e00*/  LOP3.LUT R34, R34, R35, RZ, 0x3c, !PT ;  /* 0x0000002322227212 */ /* 0x000fe200078e3cff */
[----:B------:R0:W-:Y:S01]  /*6e10*/  STSM.16.M88.4 [R62], R8 ;  /* 0x000000083e007844 */ /* 0x0001e20000000200 */
[----:B------:R-:W-:Y:S01]  /*6e20*/  IADD3.X R35, RZ, R51, RZ, P6, !PT ;  /* 0x00000033ff237210 */ /* 0x000fe200037fe4ff */
[----:B------:R-:W-:Y:S01]  /*6e30*/  IMAD R67, R67, UR60, R26 ;  /* 0x0000003c43437c24 */ /* 0x000fe2000f8e021a */
[----:B------:R-:W-:-:S02]  /*6e40*/  IADD3 R45, P2, R50, 0x6000, RZ ;  /* 0x00006000322d7810 */ /* 0x000fc40007f5e0ff */
[C---:B------:R-:W-:Y:S02]  /*6e50*/  IADD3 R49, P3, R50.reuse, 0x7000, RZ ;  /* 0x0000700032317810 */ /* 0x040fe40007f7e0ff */
[C---:B------:R-:W-:Y:S02]  /*6e60*/  IADD3 R33, P4, R50.reuse, 0x8000, RZ ;  /* 0x0000800032217810 */ /* 0x040fe40007f9e0ff */
[C---:B------:R-:W-:Y:S02]  /*6e70*/  IADD3 R41, P5, R50.reuse, 0x9000, RZ ;  /* 0x0000900032297810 */ /* 0x040fe40007fbe0ff */
[----:B------:R-:W-:Y:S02]  /*6e80*/  IADD3 R47, P6, R50, 0xa000, RZ ;  /* 0x0000a000322f7810 */ /* 0x000fe40007fde0ff */
[----:B------:R-:W-:Y:S02]  /*6e90*/  LOP3.LUT R50, R37, R50, RZ, 0x3c, !PT ;  /* 0x0000003225327212 */ /* 0x000fe400078e3cff */
[----:B------:R-:W-:-:S02]  /*6ea0*/  IADD3.X R37, RZ, R51, RZ, P0, !PT ;  /* 0x00000033ff257210 */ /* 0x000fc400007fe4ff */
[----:B0-----:R-:W-:Y:S02]  /*6eb0*/  SHF.R.S32.HI R9, RZ, 0x1f, R55 ;  /* 0x0000001fff097819 */ /* 0x001fe40000011437 */
[----:B------:R-:W-:Y:S02]  /*6ec0*/  SHF.R.S32.HI R8, RZ, 0x1f, R3 ;  /* 0x0000001fff087819 */ /* 0x000fe40000011403 */
[----:B------:R-:W-:Y:S01]  /*6ed0*/  IADD3 R52, P0, R55, R52, RZ ;  /* 0x0000003437347210 */ /* 0x000fe20007f1e0ff */
[----:B------:R-:W-:Y:S01]  /*6ee0*/  IMAD R55, R75, 0x80, R195 ;  /* 0x000000804b377824 */ /* 0x000fe200078e02c3 */
[----:B------:R-:W-:Y:S01]  /*6ef0*/  LOP3.LUT R48, R49, 0x380, RZ, 0xc0, !PT ;  /* 0x0000038031307812 */ /* 0x000fe200078ec0ff */
[----:B------:R-:W-:Y:S01]  /*6f00*/  IMAD R8, R8, UR6, RZ ;  /* 0x0000000608087c24 */ /* 0x000fe2000f8e02ff */
[----:B------:R-:W-:Y:S02]  /*6f10*/  F2FP.F16.F32.PACK_AB R12, R12, R13 ;  /* 0x0000000d0c0c723e */ /* 0x000fe400000000ff */
[----:B------:R-:W-:-:S02]  /*6f20*/  IADD3.X R53, R9, R53, R67, P0, !PT ;  /* 0x0000003509357210 */ /* 0x000fc400007fe443 */
[----:B------:R-:W-:Y:S02]  /*6f30*/  F2FP.F16.F32.PACK_AB R13, R130, R141 ;  /* 0x0000008d820d723e */ /* 0x000fe400000000ff */
[----:B------:R-:W-:Y:S01]  /*6f40*/  F2FP.F16.F32.PACK_AB R14, R14, R25 ;  /* 0x000000190e0e723e */ /* 0x000fe200000000ff */
[----:B------:R-:W-:Y:S01]  /*6f50*/  IMAD.WIDE.U32 R52, R3, UR6, R52 ;  /* 0x0000000603347c25 */ /* 0x000fe2000f8e0034 */
[----:B------:R-:W-:Y:S02]  /*6f60*/  F2FP.F16.F32.PACK_AB R15, R131, R144 ;  /* 0x00000090830f723e */ /* 0x000fe400000000ff */
[----:B------:R-:W-:Y:S02]  /*6f70*/  MOV R58, R58 ;  /* 0x0000003a003a7202 */ /* 0x000fe40000000f00 */
[----:B------:R-:W-:Y:S01]  /*6f80*/  F2FP.F16.F32.PACK_AB R24, R24, R21 ;  /* 0x000000151818723e */ /* 0x000fe200000000ff */
[----:B------:R-:W-:Y:S01]  /*6f90*/  IMAD R21, R3, UR7, R8 ;  /* 0x0000000703157c24 */ /* 0x000fe2000f8e0208 */
[----:B------:R-:W-:Y:S01]  /*6fa0*/  F2FP.F16.F32.PACK_AB R25, R128, R139 ;  /* 0x0000008b8019723e */ /* 0x000fe200000000ff */
[----:B------:R0:W-:Y:S01]  /*6fb0*/  STSM.16.M88.4 [R0], R12 ;  /* 0x0000000c00007844 */ /* 0x0001e20000000200 */
[----:B------:R-:W-:Y:S01]  /*6fc0*/  F2FP.F16.F32.PACK_AB R26, R61, R60 ;  /* 0x0000003c3d1a723e */ /* 0x000fe200000000ff */
[----:B------:R-:W-:Y:S01]  /*6fd0*/  ULDC.64 UR6, c[0x0][0xb50] ;  /* 0x0002d40000067ab9 */ /* 0x000fe20000000a00 */
[----:B------:R-:W-:Y:S01]  /*6fe0*/  F2FP.F16.F32.PACK_AB R27, R129, R142 ;  /* 0x0000008e811b723e */ /* 0x000fe200000000ff */
[----:B------:R-:W-:Y:S01]  /*6ff0*/  VIADD R3, R55, 0x8 ;  /* 0x0000000837037836 */ /* 0x000fe20000000000 */
[----:B------:R-:W-:-:S02]  /*7000*/  MOV R56, R56 ;  /* 0x0000003800387202 */ /* 0x000fc40000000f00 */
[----:B------:R-:W-:Y:S01]  /*7010*/  F2FP.F16.F32.PACK_AB R4, R65, R64 ;  /* 0x000000404104723e */ /* 0x000fe200000000ff */
[----:B------:R-:W-:Y:S01]  /*7020*/  STSM.16.M88.4 [R58], R24 ;  /* 0x000000183a007844 */ /* 0x000fe20000000200 */
[----:B------:R-:W-:Y:S02]  /*7030*/  F2FP.F16.F32.PACK_AB R5, R126, R137 ;  /* 0x000000897e05723e */ /* 0x000fe400000000ff */
[----:B------:R-:W-:Y:S02]  /*7040*/  F2FP.F16.F32.PACK_AB R6, R69, R68 ;  /* 0x000000444506723e */ /* 0x000fe400000000ff */
[----:B------:R-:W-:Y:S02]  /*7050*/  F2FP.F16.F32.PACK_AB R7, R127, R140 ;  /* 0x0000008c7f07723e */ /* 0x000fe400000000ff */
[----:B------:R-:W-:Y:S01]  /*7060*/  SHF.R.U64 R48, R48, 0x3, RZ ;  /* 0x0000000330307819 */ /* 0x000fe200000012ff */
[----:B0-----:R-:W-:Y:S01]  /*7070*/  IMAD R0, R94, UR5, RZ ;  /* 0x000000055e007c24 */ /* 0x001fe2000f8e02ff */
[----:B------:R-:W-:Y:S01]  /*7080*/  F2FP.F16.F32.PACK_AB R8, R73, R72 ;  /* 0x000000484908723e */ /* 0x000fe200000000ff */
[----:B------:R0:W-:Y:S01]  /*7090*/  STSM.16.M88.4 [R56], R4 ;  /* 0x0000000438007844 */ /* 0x0001e20000000200 */
[----:B------:R-:W-:-:S02]  /*70a0*/  LOP3.LUT R48, R48, R49, RZ, 0x3c, !PT ;  /* 0x0000003130307212 */ /* 0x000fc400078e3cff */
[----:B------:R-:W-:Y:S02]  /*70b0*/  IADD3.X R49, RZ, R51, RZ, P3, !PT ;  /* 0x00000033ff317210 */ /* 0x000fe40001ffe4ff */
[----:B------:R-:W-:Y:S02]  /*70c0*/  LEA R12, P3, R52, UR6, 0x2 ;  /* 0x00000006340c7c11 */ /* 0x000fe4000f8610ff */
[----:B------:R-:W-:Y:S02]  /*70d0*/  F2FP.F16.F32.PACK_AB R9, R125, R138 ;  /* 0x0000008a7d09723e */ /* 0x000fe400000000ff */
[----:B------:R-:W-:Y:S01]  /*70e0*/  F2FP.F16.F32.PACK_AB R10, R77, R76 ;  /* 0x0000004c4d0a723e */ /* 0x000fe200000000ff */
[----:B------:R-:W-:Y:S01]  /*70f0*/  SHFL.IDX PT, R56, R12, RZ, 0x1c1f ;  /* 0x001c1fff0c387589 */ /* 0x000fe200000e0000 */
[----:B------:R-:W-:Y:S02]  /*7100*/  F2FP.F16.F32.PACK_AB R11, R121, R136 ;  /* 0x00000088790b723e */ /* 0x000fe400000000ff */
[----:B------:R-:W-:Y:S01]  /*7110*/  F2FP.F16.F32.PACK_AB R88, R89, R88 ;  /* 0x000000585958723e */ /* 0x000fe200000000ff */
[----:B------:R-:W-:Y:S01]  /*7120*/  SHFL.IDX PT, R58, R12, 0x1, 0x1c1f ;  /* 0x003c1f000c3a7f89 */ /* 0x000fe200000e0000 */
[----:B------:R-:W-:Y:S01]  /*7130*/  F2FP.F16.F32.PACK_AB R96, R97, R96 ;  /* 0x000000606160723e */ /* 0x000fe200000000ff */
[----:B0-----:R-:W-:Y:S01]  /*7140*/  IMAD.IADD R5, R53, 0x1, R21 ;  /* 0x0000000135057824 */ /* 0x001fe200078e0215 */
[----:B------:R-:W-:Y:S01]  /*7150*/  F2FP.F16.F32.PACK_AB R4, R81, R80 ;  /* 0x000000505104723e */ /* 0x000fe200000000ff */
[----:B------:R-:W-:Y:S01]  /*7160*/  STSM.16.M88.4 [R54], R8 ;  /* 0x0000000836007844 */ /* 0x000fe20000000200 */
[----:B------:R-:W-:-:S02]  /*7170*/  F2FP.F16.F32.PACK_AB R6, R85, R84 ;  /* 0x000000545506723e */ /* 0x000fc400000000ff */
[----:B------:R-:W-:Y:S02]  /*7180*/  LEA.HI.X R52, R52, UR7, R5, 0x2, P3 ;  /* 0x0000000734347c11 */ /* 0x000fe400098f1405 */
[----:B------:R-:W-:Y:S02]  /*7190*/  F2FP.F16.F32.PACK_AB R5, R122, R135 ;  /* 0x000000877a05723e */ /* 0x000fe400000000ff */
[----:B------:R-:W-:Y:S01]  /*71a0*/  F2FP.F16.F32.PACK_AB R7, R123, R134 ;  /* 0x000000867b07723e */ /* 0x000fe200000000ff */
[----:B------:R-:W0:Y:S01]  /*71b0*/  SHFL.IDX PT, R57, R52, RZ, 0x1c1f ;  /* 0x001c1fff34397589 */ /* 0x000e2200000e0000 */
[----:B------:R-:W-:Y:S02]  /*71c0*/  MOV R86, R86 ;  /* 0x0000005600567202 */ /* 0x000fe40000000f00 */
[----:B------:R-:W-:Y:S01]  /*71d0*/  F2FP.F16.F32.PACK_AB R89, R124, R133 ;  /* 0x000000857c59723e */ /* 0x000fe200000000ff */
[----:B------:R-:W-:Y:S01]  /*71e0*/  STSM.16.M88.4 [R82], R4 ;  /* 0x0000000452007844 */ /* 0x000fe20000000200 */
[----:B------:R-:W-:-:S02]  /*71f0*/  F2FP.F16.F32.PACK_AB R90, R93, R92 ;  /* 0x0000005c5d5a723e */ /* 0x000fc400000000ff */
[----:B------:R-:W-:Y:S01]  /*7200*/  F2FP.F16.F32.PACK_AB R91, R95, R132 ;  /* 0x000000845f5b723e */ /* 0x000fe200000000ff */
[----:B------:R-:W1:Y:S01]  /*7210*/  SHFL.IDX PT, R59, R52, 0x1, 0x1c1f ;  /* 0x003c1f00343b7f89 */ /* 0x000e6200000e0000 */
[----:B------:R-:W-:Y:S02]  /*7220*/  F2FP.F16.F32.PACK_AB R97, R99, R98 ;  /* 0x000000626361723e */ /* 0x000fe400000000ff */
[----:B------:R-:W-:Y:S01]  /*7230*/  F2FP.F16.F32.PACK_AB R104, R105, R104 ;  /* 0x000000686968723e */ /* 0x000fe200000000ff */
[----:B------:R-:W-:Y:S01]  /*7240*/  STSM.16.M88.4 [R86], R88 ;  /* 0x0000005856007844 */ /* 0x000fe20000000200 */
[----:B------:R-:W-:Y:S02]  /*7250*/  F2FP.F16.F32.PACK_AB R98, R101, R100 ;  /* 0x000000646562723e */ /* 0x000fe400000000ff */
[----:B------:R-:W-:Y:S02]  /*7260*/  F2FP.F16.F32.PACK_AB R99, R103, R102 ;  /* 0x000000666763723e */ /* 0x000fe400000000ff */
[----:B------:R-:W-:-:S02]  /*7270*/  F2FP.F16.F32.PACK_AB R105, R107, R106 ;  /* 0x0000006a6b69723e */ /* 0x000fc400000000ff */
[----:B------:R-:W-:Y:S01]  /*7280*/  F2FP.F16.F32.PACK_AB R112, R113, R112 ;  /* 0x000000707170723e */ /* 0x000fe200000000ff */
[----:B------:R-:W-:Y:S01]  /*7290*/  STSM.16.M88.4 [R79], R96 ;  /* 0x000000604f007844 */ /* 0x000fe20000000200 */
[----:B------:R-:W-:Y:S02]  /*72a0*/  F2FP.F16.F32.PACK_AB R106, R109, R108 ;  /* 0x0000006c6d6a723e */ /* 0x000fe400000000ff */
[----:B------:R-:W-:Y:S02]  /*72b0*/  F2FP.F16.F32.PACK_AB R107, R111, R110 ;  /* 0x0000006e6f6b723e */ /* 0x000fe400000000ff */
[----:B------:R-:W-:Y:S02]  /*72c0*/  F2FP.F16.F32.PACK_AB R113, R115, R114 ;  /* 0x000000727371723e */ /* 0x000fe400000000ff */
[----:B------:R-:W-:Y:S01]  /*72d0*/  F2FP.F16.F32.PACK_AB R114, R117, R116 ;  /* 0x000000747572723e */ /* 0x000fe200000000ff */
[----:B------:R-:W-:Y:S01]  /*72e0*/  STSM.16.M88.4 [R78], R104 ;  /* 0x000000684e007844 */ /* 0x000fe20000000200 */
[----:B------:R-:W-:-:S02]  /*72f0*/  F2FP.F16.F32.PACK_AB R115, R119, R118 ;  /* 0x000000767773723e */ /* 0x000fc400000000ff */
[----:B------:R-:W-:Y:S02]  /*7300*/  LOP3.LUT R44, R45, 0x380, RZ, 0xc0, !PT ;  /* 0x000003802d2c7812 */ /* 0x000fe400078ec0ff */
[----:B------:R-:W-:Y:S01]  /*7310*/  LOP3.LUT P0, RZ, R192, 0x3, RZ, 0xc0, !PT ;  /* 0x00000003c0ff7812 */ /* 0x000fe2000780c0ff */
[----:B------:R-:W-:Y:S01]  /*7320*/  STSM.16.M88.4 [R74], R112 ;  /* 0x000000704a007844 */ /* 0x000fe20000000200 */
[----:B------:R-:W-:Y:S02]  /*7330*/  SHF.R.U64 R44, R44, 0x3, RZ ;  /* 0x000000032c2c7819 */ /* 0x000fe400000012ff */
[----:B------:R-:W-:Y:S02]  /*7340*/  LOP3.LUT R32, R33, 0x380, RZ, 0xc0, !PT ;  /* 0x0000038021207812 */ /* 0x000fe400078ec0ff */
[----:B------:R-:W-:Y:S01]  /*7350*/  LOP3.LUT R44, R44, R45, RZ, 0x3c, !PT ;  /* 0x0000002d2c2c7212 */ /* 0x000fe200078e3cff */
[----:B------:R-:W-:Y:S01]  /*7360*/  IMAD.X R45, RZ, RZ, R51, P2 ;  /* 0x000000ffff2d7224 */ /* 0x000fe200010e0633 */
[-C--:B------:R-:W-:Y:S01]  /*7370*/  ISETP.GE.OR P2, PT, R55, R0.reuse, P0 ;  /* 0x000000003700720c */ /* 0x080fe20000746670 */
[----:B------:R-:W-:Y:S01]  /*7380*/  BAR.SYNC.DEFER_BLOCKING 0x1, 0x100 ;  /* 0x0044000000007b1d */ /* 0x000fe20000010000 */
[----:B------:R-:W-:Y:S01]  /*7390*/  ISETP.GE.OR P0, PT, R3, R0, P0 ;  /* 0x000000000300720c */ /* 0x000fe20000706670 */
[----:B------:R-:W-:Y:S01]  /*73a0*/  UIMAD UR5, UR12, UR8, URZ ;  /* 0x000000080c0572a4 */ /* 0x000fe2000f8e023f */
[----:B------:R-:W-:Y:S01]  /*73b0*/  LOP3.LUT R40, R41, 0x380, RZ, 0xc0, !PT ;  /* 0x0000038029287812 */ /* 0x000fe200078ec0ff */
[----:B------:R-:W-:Y:S01]  /*73c0*/  UIMAD.WIDE.U32 UR6, UR11, UR8, URZ ;  /* 0x000000080b0672a5 */ /* 0x000fe2000f8e003f */
[----:B------:R-:W-:-:S03]  /*73d0*/  LOP3.LUT R46, R47, 0x380, RZ, 0xc0, !PT ;  /* 0x000003802f2e7812 */ /* 0x000fc600078ec0ff */
[----:B------:R-:W2:Y:S01]  /*73e0*/  @P1 LDC R3, c[0x0][0xbec] ;  /* 0x0002fb00ff031b82 */ /* 0x000ea20000000800 */
[----:B------:R-:W-:-:S03]  /*73f0*/  SHF.R.U64 R32, R32, 0x3, RZ ;  /* 0x0000000320207819 */ /* 0x000fc600000012ff */
[----:B0-----:R-:W-:Y:S01]  /*7400*/  @!P2 ST.E desc[UR36][R56.64], R20 ;  /* 0x000000143800a985 */ /* 0x001fe2000c101924 */
[----:B------:R-:W-:Y:S01]  /*7410*/  UIMAD UR5, UR11, UR9, UR5 ;  /* 0x000000090b0572a4 */ /* 0x000fe2000f8e0205 */
[----:B------:R-:W-:Y:S02]  /*7420*/  SHF.R.U64 R40, R40, 0x3, RZ ;  /* 0x0000000328287819 */ /* 0x000fe400000012ff */
[----:B-1----:R0:W-:Y:S01]  /*7430*/  @!P0 ST.E desc[UR36][R58.64], R2 ;  /* 0x000000023a008985 */ /* 0x0021e2000c101924 */
[----:B------:R-:W-:Y:S01]  /*7440*/  ULDC.64 UR8, c[0x0][0xaf0] ;  /* 0x0002bc0000087ab9 */ /* 0x000fe20000000a00 */
[----:B------:R-:W-:Y:S01]  /*7450*/  UIADD3 UR7, UR7, UR5, URZ ;  /* 0x0000000507077290 */ /* 0x000fe2000fffe03f */
[----:B------:R-:W-:Y:S01]  /*7460*/  SHF.R.U64 R46, R46, 0x3, RZ ;  /* 0x000000032e2e7819 */ /* 0x000fe200000012ff */
[----:B------:R1:W5:Y:S01]  /*7470*/  LD.E.128 R8, desc[UR36][R30.64] ;  /* 0x000000241e087980 */ /* 0x000362000c101d00 */
[----:B------:R-:W-:Y:S02]  /*7480*/  LOP3.LUT R32, R32, R33, RZ, 0x3c, !PT ;  /* 0x0000002120207212 */ /* 0x000fe400078e3cff */
[----:B------:R-:W-:Y:S01]  /*7490*/  LOP3.LUT R40, R40, R41, RZ, 0x3c, !PT ;  /* 0x0000002928287212 */ /* 0x000fe200078e3cff */
[----:B------:R3:W5:Y:S01]  /*74a0*/  LD.E.128 R24, desc[UR36][R28.64] ;  /* 0x000000241c187980 */ /* 0x000762000c101d00 */
[----:B0-----:R-:W-:Y:S01]  /*74b0*/  LEA R2, R19, R22, 0x5 ;  /* 0x0000001613027211 */ /* 0x001fe200078e28ff */
[----:B------:R-:W-:Y:S01]  /*74c0*/  UIMAD UR5, UR10, UR8, URZ ;  /* 0x000000080a0572a4 */ /* 0x000fe2000f8e023f */
[----:B-1----:R-:W0:Y:S01]  /*74d0*/  @P1 LDC R30, c[0x0][0xbf0] ;  /* 0x0002fc00ff1e1b82 */ /* 0x002e220000000800 */
[----:B------:R-:W-:Y:S01]  /*74e0*/  UIMAD.WIDE.U32 UR6, UR60, UR8, UR6 ;  /* 0x000000083c0672a5 */ /* 0x000fe2000f8e0006 */
[----:B------:R-:W-:Y:S01]  /*74f0*/  LOP3.LUT R46, R46, R47, RZ, 0x3c, !PT ;  /* 0x0000002f2e2e7212 */ /* 0x000fe200078e3cff */
[--C-:B------:R-:W-:Y:S01]  /*7500*/  IMAD.X R33, RZ, RZ, R51.reuse, P4 ;  /* 0x000000ffff217224 */ /* 0x100fe200020e0633 */
[----:B------:R-:W5:Y:S01]  /*7510*/  LD.E.128 R60, desc[UR36][R50.64] ;  /* 0x00000024323c7980 */ /* 0x000f62000c101d00 */
[----:B------:R-:W-:-:S03]  /*7520*/  IMAD.X R41, RZ, RZ, R51, P5 ;  /* 0x000000ffff297224 */ /* 0x000fc600028e0633 */
[----:B---3--:R-:W1:Y:S01]  /*7530*/  LDC.64 R28, c[0x0][0xae0] ;  /* 0x0002b800ff1c7b82 */ /* 0x008e620000000a00 */
[----:B------:R-:W-:Y:S01]  /*7540*/  IMAD R20, R75, 0x80, R2 ;  /* 0x000000804b147824 */ /* 0x000fe200078e0202 */
[----:B------:R-:W-:Y:S01]  /*7550*/  UIMAD UR5, UR60, UR9, UR5 ;  /* 0x000000093c0572a4 */ /* 0x000fe2000f8e0205 */
[----:B------:R-:W-:Y:S01]  /*7560*/  IMAD.X R47, RZ, RZ, R51, P6 ;  /* 0x000000ffff2f7224 */ /* 0x000fe200030e0633 */
[----:B------:R-:W5:Y:S01]  /*7570*/  LD.E.128 R4, desc[UR36][R34.64] ;  /* 0x0000002422047980 */ /* 0x000f62000c101d00 */
[----:B--2---:R-:W-:-:S03]  /*7580*/  @P1 IMAD.HI.U32 R3, R20, R3, RZ ;  /* 0x0000000314031227 */ /* 0x004fc600078e00ff */
[----:B------:R-:W5:Y:S01]  /*7590*/  LD.E.128 R80, desc[UR36][R38.64] ;  /* 0x0000002426507980 */ /* 0x000f62000c101d00 */
[----:B------:R-:W-:Y:S01]  /*75a0*/  IMAD.MOV.U32 R2, RZ, RZ, R20 ;  /* 0x000000ffff027224 */ /* 0x000fe200078e0014 */
[----:B------:R-:W-:Y:S02]  /*75b0*/  UIADD3 UR7, UR7, UR5, URZ ;  /* 0x0000000507077290 */ /* 0x000fe4000fffe03f */
[----:B------:R-:W5:Y:S01]  /*75c0*/  LD.E.128 R64, desc[UR36][R42.64] ;  /* 0x000000242a407980 */ /* 0x000f62000c101d00 */
[----:B0-----:R-:W-:-:S03]  /*75d0*/  @P1 SHF.R.U32.HI R2, RZ, R30, R3 ;  /* 0x0000001eff021219 */ /* 0x001fc60000011603 */
[----:B------:R-:W5:Y:S01]  /*75e0*/  LD.E.128 R52, desc[UR36][R44.64] ;  /* 0x000000242c347980 */ /* 0x000f62000c101d00 */
[--C-:B------:R-:W-:Y:S01]  /*75f0*/  SHF.R.S32.HI R3, RZ, 0x1f, R2.reuse ;  /* 0x0000001fff037819 */ /* 0x100fe20000011402 */
[----:B------:R-:W-:Y:S02]  /*7600*/  IMAD.MOV R21, RZ, RZ, -R2 ;  /* 0x000000ffff157224 */ /* 0x000fe400078e0a02 */
[----:B------:R-:W5:Y:S02]  /*7610*/  LD.E.128 R12, desc[UR36][R48.64] ;  /* 0x00000024300c7980 */ /* 0x000f64000c101d00 */
[-C--:B-1----:R-:W-:Y:S02]  /*7620*/  IMAD R3, R3, R28.reuse, RZ ;  /* 0x0000001c03037224 */ /* 0x082fe400078e02ff */
[----:B------:R0:W5:Y:S01]  /*7630*/  LD.E.128 R84, desc[UR36][R32.64] ;  /* 0x0000002420547980 */ /* 0x000162000c101d00 */
[----:B------:R-:W-:Y:S02]  /*7640*/  IMAD R21, R94, R21, R20 ;  /* 0x000000155e157224 */ /* 0x000fe400078e0214 */
[C---:B------:R-:W-:Y:S01]  /*7650*/  IMAD R29, R2.reuse, R29, R3 ;  /* 0x0000001d021d7224 */ /* 0x040fe200078e0203 */
[----:B------:R1:W5:Y:S01]  /*7660*/  LD.E.128 R76, desc[UR36][R40.64] ;  /* 0x00000024284c7980 */ /* 0x000362000c101d00 */
[----:B------:R-:W-:Y:S01]  /*7670*/  IMAD.WIDE.U32 R2, R2, R28, UR6 ;  /* 0x0000000602027e25 */ /* 0x000fe2000f8e001c */
[----:B------:R-:W-:Y:S01]  /*7680*/  SHF.R.S32.HI R20, RZ, 0x1f, R21 ;  /* 0x0000001fff147819 */ /* 0x000fe20000011415 */
[----:B------:R-:W-:Y:S01]  /*7690*/  ULDC.64 UR6, c[0x0][0xad8] ;  /* 0x0002b60000067ab9 */ /* 0x000fe20000000a00 */
[----:B------:R1:W5:Y:S04]  /*76a0*/  LD.E.128 R68, desc[UR36][R46.64] ;  /* 0x000000242e447980 */ /* 0x000368000c101d00 */
[----:B------:R1:W5:Y:S01]  /*76b0*/  LD.E.128 R56, desc[UR36][R36.64] ;  /* 0x0000002424387980 */ /* 0x000362000c101d00 */
[----:B------:R-:W-:Y:S01]  /*76c0*/  @!PT LDS RZ, [RZ] ;  /* 0x00000000fffff984 */ /* 0x000fe20000000800 */
[----:B------:R-:W-:Y:S01]  /*76d0*/  @!PT LDS RZ, [RZ] ;  /* 0x00000000fffff984 */ /* 0x000fe20000000800 */
[----:B------:R-:W-:Y:S01]  /*76e0*/  @!PT LDS RZ, [RZ] ;  /* 0x00000000fffff984 */ /* 0x000fe20000000800 */
[----:B------:R-:W-:Y:S01]  /*76f0*/  @!PT LDS RZ, [RZ] ;  /* 0x00000000fffff984 */ /* 0x000fe20000000800 */
[----:B------:R2:W-:Y:S06]  /*7700*/  MEMBAR.ALL.CTA ;  /* 0x0000000000007992 */ /* 0x0005ec0000008000 */
[----:B--2---:R-:W2:Y:S01]  /*7710*/  FENCE.VIEW.ASYNC.S ;  /* 0x00000000000073c6 */ /* 0x004ea20000000000 */
[----:B------:R-:W-:Y:S01]  /*7720*/  IADD3 R3, R3, R29, RZ ;  /* 0x0000001d03037210 */ /* 0x000fe20007ffe0ff */
[----:B------:R-:W-:-:S02]  /*7730*/  IMAD R20, R20, UR6, RZ ;  /* 0x0000000614147c24 */ /* 0x000fc4000f8e02ff */
[----:B------:R-:W-:Y:S01]  /*7740*/  IMAD R75, R75, 0x80, R22 ;  /* 0x000000804b4b7824 */ /* 0x000fe200078e0216 */
[----:B------:R-:W-:Y:S01]  /*7750*/  UIADD3 UR4, UR4, 0x30820, URZ ;  /* 0x0003082004047890 */ /* 0x000fe2000fffe03f */
[C---:B------:R-:W-:Y:S02]  /*7760*/  IMAD R31, R21.reuse, UR7, R20 ;  /* 0x00000007151f7c24 */ /* 0x040fe4000f8e0214 */
[----:B------:R-:W-:Y:S01]  /*7770*/  IMAD.WIDE.U32 R2, R21, UR6, R2 ;  /* 0x0000000615027c25 */ /* 0x000fe2000f8e0002 */
[----:B------:R-:W-:Y:S01]  /*7780*/  UIADD3 UR38, UR38, 0x1, URZ ;  /* 0x0000000126267890 */ /* 0x000fe2000fffe03f */
[----:B------:R-:W-:Y:S01]  /*7790*/  ISETP.GE.AND P2, PT, R75, R0, PT ;  /* 0x000000004b00720c */ /* 0x000fe20003f46270 */
[----:B------:R-:W-:Y:S01]  /*77a0*/  ULDC.64 UR6, c[0x0][0xa80] ;  /* 0x0002a00000067ab9 */ /* 0x000fe20000000a00 */
[----:B------:R-:W-:Y:S01]  /*77b0*/  UPRMT UR4, URZ, 0x654, UR4 ;  /* 0x000006543f047896 */ /* 0x000fe20008000004 */
[----:B------:R-:W-:Y:S01]  /*77c0*/  IADD3 R3, R3, R31, RZ ;  /* 0x0000001f03037210 */ /* 0x000fe20007ffe0ff */
[----:B------:R-:W-:Y:S01]  /*77d0*/  UISETP.NE.AND UP0, UPT, UR38, 0x2, UPT ;  /* 0x000000022600788c */ /* 0x000fe2000bf05270 */
[----:B0-----:R-:W-:Y:S01]  /*77e0*/  LEA R32, P3, R2, UR6, 0x1 ;  /* 0x0000000602207c11 */ /* 0x001fe2000f8608ff */
[----:B------:R-:W-:-:S02]  /*77f0*/  VIADD R21, R75, 0x40 ;  /* 0x000000404b157836 */ /* 0x000fc40000000000 */
[----:B------:R-:W-:Y:S01]  /*7800*/  USEL UR6, URZ, 0x1, UP0 ;  /* 0x000000013f067887 */ /* 0x000fe20008000000 */
[----:B------:R-:W-:Y:S01]  /*7810*/  LEA.HI.X R33, R2, UR7, R3, 0x1, P3 ;  /* 0x0000000702217c11 */ /* 0x000fe200098f0c03 */
[----:B------:R-:W-:Y:S01]  /*7820*/  ULDC UR5, c[0x0][0xc] ;  /* 0x0000030000057ab9 */ /* 0x000fe20000000800 */
[----:B------:R-:W-:Y:S01]  /*7830*/  VIADD R29, R75, 0x20 ;  /* 0x000000204b1d7836 */ /* 0x000fe20000000000 */
[-C--:B------:R-:W-:Y:S01]  /*7840*/  ISETP.GE.AND P1, PT, R21, R0.reuse, PT ;  /* 0x000000001500720c */ /* 0x080fe20003f26270 */
[----:B------:R-:W-:Y:S01]  /*7850*/  UIADD3 UR61, UR5, UR61, URZ ;  /* 0x0000003d053d7290 */ /* 0x000fe2000fffe03f */
[----:B--2---:R1:W0:Y:S01]  /*7860*/  SHFL.IDX PT, R20, R32, RZ, 0x181f ;  /* 0x00181fff20147589 */ /* 0x00422200000e0000 */
[----:B------:R-:W-:Y:S01]  /*7870*/  USEL UR38, UR38, URZ, UP0 ;  /* 0x0000003f26267287 */ /* 0x000fe20008000000 */
[----:B------:R-:W-:Y:S01]  /*7880*/  SYNCS.ARRIVE.TRANS64.RED.A1T0 RZ, [UR4], RZ ;  /* 0x000000ffffff79a7 */ /* 0x000fe20008100404 */
[----:B------:R-:W-:Y:S01]  /*7890*/  ULOP3.LUT UR39, UR39, UR6, URZ, 0x3c, !UPT ;  /* 0x0000000627277292 */ /* 0x000fe2000f8e3c3f */
[----:B------:R1:W2:Y:S01]  /*78a0*/  SHFL.IDX PT, R21, R33, RZ, 0x181f ;  /* 0x00181fff21157589 */ /* 0x0002a200000e0000 */
[----:B------:R-:W-:Y:S01]  /*78b0*/  BSSY B0, `(.L_x_3324) ;  /* 0x000000f000007945 */ /* 0x000fe20003800000 */
[----:B------:R-:W-:-:S03]  /*78c0*/  ISETP.GE.AND P0, PT, R29, R0, PT ;  /* 0x000000001d00720c */ /* 0x000fc60003f06270 */
[----:B------:R-:W-:Y:S10]  /*78d0*/  @P2 BRA `(.L_x_3325) ;  /* 0x0000000000302947 */ /* 0x000ff40003800000 */
[----:B------:R-:W-:Y:S02]  /*78e0*/  ULDC UR4, c[0x0][0xac8] ;  /* 0x0002b20000047ab9 */ /* 0x000fe40000000800 */
[----:B------:R-:W-:Y:S02]  /*78f0*/  ISETP.GE.AND P3, PT, R18, UR4, PT ;  /* 0x0000000412007c0c */ /* 0x000fe4000bf66270 */
[----:B------:R-:W-:Y:S02]  /*7900*/  ISETP.GE.AND P4, PT, R17, UR4, PT ;  /* 0x0000000411007c0c */ /* 0x000fe4000bf86270 */
[----:B------:R-:W-:-:S09]  /*7910*/  ISETP.GE.AND P2, PT, R16, UR4, PT ;  /* 0x0000000410007c0c */ /* 0x000fd2000bf46270 */
[-C--:B0-----:R-:W-:Y:S02]  /*7920*/  @!P3 LEA R28, P5, R18, R20.reuse, 0x1 ;  /* 0x00000014121cb211 */ /* 0x081fe400078a08ff */
[C---:B------:R-:W-:Y:S02]  /*7930*/  @!P4 LEA R30, P6, R17.reuse, R20, 0x1 ;  /* 0x00000014111ec211 */ /* 0x040fe400078c08ff */
[----:B--2---:R-:W-:Y:S01]  /*7940*/  @!P2 IMAD.WIDE R2, R16, 0x2, R20 ;  /* 0x000000021002a825 */ /* 0x004fe200078e0214 */
[-C--:B------:R-:W-:Y:S02]  /*7950*/  @!P3 LEA.HI.X R29, R18, R21.reuse, R201, 0x1, P5 ;  /* 0x00000015121db211 */ /* 0x080fe400028f0cc9 */
[----:B------:R-:W-:Y:S02]  /*7960*/  @!P4 LEA.HI.X R31, R17, R21, R200, 0x1, P6 ;  /* 0x00000015111fc211 */ /* 0x000fe400030f0cc8 */
[----:B-----5:R3:W-:Y:S04]  /*7970*/  @!P2 ST.E.128 desc[UR36][R2.64], R60 ;  /* 0x0000003c0200a985 */ /* 0x0207e8000c101d24 */
[----:B------:R3:W-:Y:S04]  /*7980*/  @!P3 ST.E.128 desc[UR36][R28.64], R80 ;  /* 0x000000501c00b985 */ /* 0x0007e8000c101d24 */
[----:B------:R3:W-:Y:S02]  /*7990*/  @!P4 ST.E.128 desc[UR36][R30.64], R84 ;  /* 0x000000541e00c985 */ /* 0x0007e4000c101d24 */
.L_x_3325:
[----:B------:R-:W-:Y:S05]  /*79a0*/  BSYNC B0 ;  /* 0x0000000000007941 */ /* 0x000fea0003800000 */
.L_x_3324:
[----:B--2---:R2:W4:Y:S01]  /*79b0*/  SHFL.IDX PT, R21, R33, 0x1, 0x181f ;  /* 0x00381f0021157f89 */ /* 0x00452200000e0000 */
[----:B------:R-:W-:Y:S03]  /*79c0*/  BSSY B0, `(.L_x_3326) ;  /* 0x000000f000007945 */ /* 0x000fe60003800000 */
[----:B0-----:R2:W0:Y:S01]  /*79d0*/  SHFL.IDX PT, R20, R32, 0x1, 0x181f ;  /* 0x00381f0020147f89 */ /* 0x00142200000e0000 */
[----:B------:R-:W-:Y:S05]  /*79e0*/  @P0 BRA `(.L_x_3327) ;  /* 0x0000000000300947 */ /* 0x000fea0003800000 */
[----:B------:R-:W-:Y:S02]  /*79f0*/  ULDC UR4, c[0x0][0xac8] ;  /* 0x0002b20000047ab9 */ /* 0x000fe40000000800 */
[----:B------:R-:W-:Y:S02]  /*7a00*/  ISETP.GE.AND P4, PT, R18, UR4, PT ;  /* 0x0000000412007c0c */ /* 0x000fe4000bf86270 */
[----:B------:R-:W-:Y:S02]  /*7a10*/  ISETP.GE.AND P5, PT, R17, UR4, PT ;  /* 0x0000000411007c0c */ /* 0x000fe4000bfa6270 */
[----:B------:R-:W-:-:S09]  /*7a20*/  ISETP.GE.AND P3, PT, R16, UR4, PT ;  /* 0x0000000410007c0c */ /* 0x000fd2000bf66270 */
[-C--:B0--3--:R-:W-:Y:S02]  /*7a30*/  @!P4 LEA R28, P0, R18, R20.reuse, 0x1 ;  /* 0x00000014121cc211 */ /* 0x089fe400078008ff */
[C---:B------:R-:W-:Y:S02]  /*7a40*/  @!P5 LEA R30, P2, R17.reuse, R20, 0x1 ;  /* 0x00000014111ed211 */ /* 0x040fe400078408ff */
[----:B----4-:R-:W-:Y:S01]  /*7a50*/  @!P3 IMAD.WIDE R2, R16, 0x2, R20 ;  /* 0x000000021002b825 */ /* 0x010fe200078e0214 */
[-C--:B------:R-:W-:Y:S02]  /*7a60*/  @!P4 LEA.HI.X R29, R18, R21.reuse, R201, 0x1, P0 ;  /* 0x00000015121dc211 */ /* 0x080fe400000f0cc9 */
[----:B------:R-:W-:Y:S02]  /*7a70*/  @!P5 LEA.HI.X R31, R17, R21, R200, 0x1, P2 ;  /* 0x00000015111fd211 */ /* 0x000fe400010f0cc8 */
[----:B-----5:R0:W-:Y:S04]  /*7a80*/  @!P3 ST.E.128 desc[UR36][R2.64], R24 ;  /* 0x000000180200b985 */ /* 0x0201e8000c101d24 */
[----:B------:R0:W-:Y:S04]  /*7a90*/  @!P4 ST.E.128 desc[UR36][R28.64], R64 ;  /* 0x000000401c00c985 */ /* 0x0001e8000c101d24 */
[----:B------:R0:W-:Y:S02]  /*7aa0*/  @!P5 ST.E.128 desc[UR36][R30.64], R76 ;  /* 0x0000004c1e00d985 */ /* 0x0001e4000c101d24 */
.L_x_3327:
[----:B------:R-:W-:Y:S05]  /*7ab0*/  BSYNC B0 ;  /* 0x0000000000007941 */ /* 0x000fea0003800000 */
.L_x_3326:
[----:B----4-:R4:W1:Y:S01]  /*7ac0*/  SHFL.IDX PT, R21, R33, 0x2, 0x181f ;  /* 0x00581f0021157f89 */ /* 0x01086200000e0000 */
[----:B------:R-:W-:Y:S03]  /*7ad0*/  BSSY B0, `(.L_x_3328) ;  /* 0x000000f000007945 */ /* 0x000fe60003800000 */
[----:B0-----:R4:W0:Y:S01]  /*7ae0*/  SHFL.IDX PT, R20, R32, 0x2, 0x181f ;  /* 0x00581f0020147f89 */ /* 0x00182200000e0000 */
[----:B------:R-:W-:Y:S05]  /*7af0*/  @P1 BRA `(.L_x_3329) ;  /* 0x0000000000301947 */ /* 0x000fea0003800000 */
[----:B------:R-:W-:Y:S02]  /*7b00*/  ULDC UR4, c[0x0][0xac8] ;  /* 0x0002b20000047ab9 */ /* 0x000fe40000000800 */
[----:B------:R-:W-:Y:S02]  /*7b10*/  ISETP.GE.AND P3, PT, R18, UR4, PT ;  /* 0x0000000412007c0c */ /* 0x000fe4000bf66270 */
[----:B------:R-:W-:Y:S02]  /*7b20*/  ISETP.GE.AND P4, PT, R17, UR4, PT ;  /* 0x0000000411007c0c */ /* 0x000fe4000bf86270 */
[----:B------:R-:W-:-:S09]  /*7b30*/  ISETP.GE.AND P2, PT, R16, UR4, PT ;  /* 0x0000000410007c0c */ /* 0x000fd2000bf46270 */
[-C--:B0----5:R-:W-:Y:S02]  /*7b40*/  @!P3 LEA R24, P0, R18, R20.reuse, 0x1 ;  /* 0x000000141218b211 */ /* 0x0a1fe400078008ff */
[C---:B------:R-:W-:Y:S02]  /*7b50*/  @!P4 LEA R26, P1, R17.reuse, R20, 0x1 ;  /* 0x00000014111ac211 */ /* 0x040fe400078208ff */
[----:B-1-3--:R-:W-:Y:S01]  /*7b60*/  @!P2 IMAD.WIDE R2, R16, 0x2, R20 ;  /* 0x000000021002a825 */ /* 0x00afe200078e0214 */
[-C--:B------:R-:W-:Y:S02]  /*7b70*/  @!P3 LEA.HI.X R25, R18, R21.reuse, R201, 0x1, P0 ;  /* 0x000000151219b211 */ /* 0x080fe400000f0cc9 */
[----:B------:R-:W-:Y:S02]  /*7b80*/  @!P4 LEA.HI.X R27, R17, R21, R200, 0x1, P1 ;  /* 0x00000015111bc211 */ /* 0x000fe400008f0cc8 */
[----:B------:R0:W-:Y:S04]  /*7b90*/  @!P2 ST.E.128 desc[UR36][R2.64], R8 ;  /* 0x000000080200a985 */ /* 0x0001e8000c101d24 */
[----:B------:R0:W-:Y:S04]  /*7ba0*/  @!P3 ST.E.128 desc[UR36][R24.64], R52 ;  /* 0x000000341800b985 */ /* 0x0001e8000c101d24 */
[----:B------:R0:W-:Y:S02]  /*7bb0*/  @!P4 ST.E.128 desc[UR36][R26.64], R68 ;  /* 0x000000441a00c985 */ /* 0x0001e4000c101d24 */
.L_x_3329:
[----:B------:R-:W-:Y:S05]  /*7bc0*/  BSYNC B0 ;  /* 0x0000000000007941 */ /* 0x000fea0003800000 */
.L_x_3328:
[----:B------:R-:W-:Y:S01]  /*7bd0*/  R2UR UR4, R23 ;  /* 0x00000000170472ca */ /* 0x000fe200000e0000 */
[----:B0--3--:R-:W-:Y:S01]  /*7be0*/  VIADD R3, R75, 0x60 ;  /* 0x000000604b037836 */ /* 0x009fe20000000000 */
[----:B-----5:R0:W3:Y:S01]  /*7bf0*/  SHFL.IDX PT, R9, R33, 0x3, 0x181f ;  /* 0x00781f0021097f89 */ /* 0x0200e200000e0000 */
        /* <DEDUP_REMOVED lines=9> */
[----:B------:R-:W-:-:S09]  /*7c90*/  ISETP.GE.AND P2, PT, R16, UR4, PT ;  /* 0x0000000410007c0c */ /* 0x000fd2000bf46270 */
[-C--:B0-----:R-:W-:Y:S02]  /*7ca0*/  @!P3 LEA R10, P0, R18, R8.reuse, 0x1 ;  /* 0x00000008120ab211 */ /* 0x081fe400078008ff */
[C---:B------:R-:W-:Y:S02]  /*7cb0*/  @!P4 LEA R20, P1, R17.reuse, R8, 0x1 ;  /* 0x000000081114c211 */ /* 0x040fe400078208ff */
[----:B---3--:R-:W-:Y:S01]  /*7cc0*/  @!P2 IMAD.WIDE R2, R16, 0x2, R8 ;  /* 0x000000021002a825 */ /* 0x008fe200078e0208 */
[-C--:B------:R-:W-:Y:S02]  /*7cd0*/  @!P3 LEA.HI.X R11, R18, R9.reuse, R201, 0x1, P0 ;  /* 0x00000009120bb211 */ /* 0x080fe400000f0cc9 */
[----:B-1----:R-:W-:Y:S02]  /*7ce0*/  @!P4 LEA.HI.X R21, R17, R9, R200, 0x1, P1 ;  /* 0x000000091115c211 */ /* 0x002fe400008f0cc8 */
[----:B------:R0:W-:Y:S04]  /*7cf0*/  @!P2 ST.E.128 desc[UR36][R2.64], R4 ;  /* 0x000000040200a985 */ /* 0x0001e8000c101d24 */
[----:B------:R0:W-:Y:S04]  /*7d00*/  @!P3 ST.E.128 desc[UR36][R10.64], R12 ;  /* 0x0000000c0a00b985 */ /* 0x0001e8000c101d24 */
[----:B------:R0:W-:Y:S02]  /*7d10*/  @!P4 ST.E.128 desc[UR36][R20.64], R56 ;  /* 0x000000381400c985 */ /* 0x0001e4000c101d24 */
.L_x_3331:
[----:B------:R-:W-:Y:S05]  /*7d20*/  BSYNC B0 ;  /* 0x0000000000007941 */ /* 0x000fea0003800000 */
.L_x_3330:
[----:B------:R-:W5:Y:S02]  /*7d30*/  LDC R0, c[0x0][0xc34] ;  /* 0x00030d00ff007b82 */ /* 0x000f640000000800 */
[----:B-----5:R-:W-:-:S13]  /*7d40*/  ISETP.LE.AND P0, PT, R0, UR61, PT ;  /* 0x0000003d00007c0c */ /* 0x020fda000bf03270 */
[----:B------:R-:W-:Y:S05]  /*7d50*/  @!P0 BRA `(.L_x_3332) ;  /* 0xffffff8c00ec8947 */ /* 0x000fea000383ffff */
[----:B------:R-:W-:Y:S05]  /*7d60*/  EXIT ;  /* 0x000000000000794d */ /* 0x000fea0003800000 */
.L_x_3298:
[----:B------:R-:W-:-:S08]  /*7d70*/  NOP ;  /* 0x0000000000007918 */ /* 0x000fd00000000000 */
[----:B0-----:R-:W0:-:S00]  /*7d80*/  USETMAXREG.DEALLOC.CTAPOOL 0x28 ;  /* 0x00000028000079c8 */ /* 0x001e0000080e0500 */
[----:B------:R-:W1:Y:S01]  /*7d90*/  S2UR UR9, SR_CTAID.X ;  /* 0x00000000000979c3 */ /* 0x000e620000002500 */
[----:B0-----:R-:W-:Y:S01]  /*7da0*/  IMAD.MOV.U32 R25, RZ, RZ, 0x1 ;  /* 0x00000001ff197424 */ /* 0x001fe200078e00ff */
[----:B------:R-:W-:Y:S01]  /*7db0*/  MOV R22, RZ ;  /* 0x000000ff00167202 */ /* 0x000fe20000000f00 */
[----:B------:R-:W-:-:S05]  /*7dc0*/  IMAD.MOV.U32 R0, RZ, RZ, 0x1 ;  /* 0x00000001ff007424 */ /* 0x000fca00078e00ff */
[----:B------:R-:W1:Y:S02]  /*7dd0*/  LDC R2, c[0x0][0xc34] ;  /* 0x00030d00ff027b82 */ /* 0x000e640000000800 */
[----:B-1----:R-:W-:-:S13]  /*7de0*/  ISETP.LE.AND P0, PT, R2, UR9, PT ;  /* 0x0000000902007c0c */ /* 0x002fda000bf03270 */
[----:B------:R-:W-:Y:S05]  /*7df0*/  @P0 BRA `(.L_x_3333) ;  /* 0x0000003400680947 */ /* 0x000fea0003800000 */
[----:B------:R-:W2:Y:S01]  /*7e00*/  LDL R4, [R1+0x4] ;  /* 0x0000040001047983 */ /* 0x000ea20000100800 */
[----:B------:R-:W-:Y:S01]  /*7e10*/  IMAD.SHL.U32 R27, R3, 0x8, RZ ;  /* 0x00000008031b7824 */ /* 0x000fe200078e00ff */
[----:B------:R-:W-:Y:S01]  /*7e20*/  ULDC.64 UR6, c[0x0][0x2f0] ;  /* 0x0000bc0000067ab9 */ /* 0x000fe20000000a00 */
[----:B------:R-:W-:Y:S01]  /*7e30*/  ULDC UR8, c[0x0][0x2b8] ;  /* 0x0000ae0000087ab9 */ /* 0x000fe20000000800 */
[----:B------:R-:W-:Y:S01]  /*7e40*/  LOP3.LUT R16, R16, 0xfffffffd, RZ, 0xc0, !PT ;  /* 0xfffffffd10107812 */ /* 0x000fe200078ec0ff */
[----:B------:R-:W-:Y:S01]  /*7e50*/  ULDC.64 UR4, c[0x0][0x418] ;  /* 0x0001060000047ab9 */ /* 0x000fe20000000a00 */
[C---:B------:R-:W-:Y:S01]  /*7e60*/  LOP3.LUT R0, R27.reuse, 0x1f8, RZ, 0xc0, !PT ;  /* 0x000001f81b007812 */ /* 0x040fe200078ec0ff */
[----:B------:R-:W-:Y:S01]  /*7e70*/  UISETP.NE.U32.AND UP0, UPT, UR4, URZ, UPT ;  /* 0x0000003f0400728c */ /* 0x000fe2000bf05070 */
[----:B------:R-:W-:Y:S01]  /*7e80*/  LOP3.LUT R37, R27, 0x38, RZ, 0xc0, !PT ;  /* 0x000000381b257812 */ /* 0x000fe200078ec0ff */
[----:B------:R0:W-:Y:S01]  /*7e90*/  STL [R1], RZ ;  /* 0x000000ff01007387 */ /* 0x0001e20000100800 */
[----:B------:R-:W-:Y:S01]  /*7ea0*/  LOP3.LUT R0, R0, 0x38, R3, 0x78, !PT ;  /* 0x0000003800007812 */ /* 0x000fe200078e7803 */
[----:B------:R-:W-:Y:S01]  /*7eb0*/  UISETP.NE.AND.EX UP0, UPT, UR5, URZ, UPT, UP0 ;  /* 0x0000003f0500728c */ /* 0x000fe2000bf05300 */
[C---:B------:R-:W-:Y:S01]  /*7ec0*/  LOP3.LUT R2, R37.reuse, 0x80, RZ, 0xfc, !PT ;  /* 0x0000008025027812 */ /* 0x040fe200078efcff */
[----:B------:R-:W-:Y:S01]  /*7ed0*/  ULDC UR4, c[0x0][0x424] ;  /* 0x0001090000047ab9 */ /* 0x000fe20000000800 */
[----:B------:R-:W-:Y:S01]  /*7ee0*/  LOP3.LUT R27, R0, 0x200, R27, 0xf8, !PT ;  /* 0x00000200001b7812 */ /* 0x000fe200078ef81b */
[----:B------:R-:W-:Y:S01]  /*7ef0*/  USEL UR4, UR4, 0x1, UP0 ;  /* 0x0000000104047887 */ /* 0x000fe20008000000 */
[----:B------:R-:W-:Y:S01]  /*7f00*/  LOP3.LUT R0, R37, 0x40, RZ, 0xfc, !PT ;  /* 0x0000004025007812 */ /* 0x000fe200078efcff */
[----:B------:R-:W-:Y:S01]  /*7f10*/  UMOV UR39, 0x400 ;  /* 0x0000040000277882 */ /* 0x000fe20000000000 */
[----:B------:R-:W-:Y:S01]  /*7f20*/  SHF.R.U32.HI R34, RZ, 0x3, R3 ;  /* 0x00000003ff227819 */ /* 0x000fe20000011603 */
[----:B------:R-:W-:Y:S01]  /*7f30*/  UIMAD UR38, UR4, UR6, URZ ;  /* 0x00000006042672a4 */ /* 0x000fe2000f8e023f */
[C---:B------:R-:W-:Y:S01]  /*7f40*/  ISETP.GE.AND P2, PT, R0.reuse, UR7, PT ;  /* 0x0000000700007c0c */ /* 0x040fe2000bf46270 */
[----:B------:R-:W-:Y:S01]  /*7f50*/  IMAD.SHL.U32 R3, R3, 0x10, RZ ;  /* 0x0000001003037824 */ /* 0x000fe200078e00ff */
[C---:B------:R-:W-:Y:S01]  /*7f60*/  ISETP.GE.AND P1, PT, R0.reuse, UR8, PT ;  /* 0x0000000800007c0c */ /* 0x040fe2000bf26270 */
[----:B------:R-:W-:Y:S01]  /*7f70*/  UIADD3 UR4, UR38, 0x5f, URZ ;  /* 0x0000005f26047890 */ /* 0x000fe2000fffe03f */
[----:B------:R-:W-:Y:S01]  /*7f80*/  ISETP.GE.AND P0, PT, R0, UR7, PT ;  /* 0x0000000700007c0c */ /* 0x000fe2000bf06270 */
[----:B------:R-:W1:Y:S01]  /*7f90*/  S2UR UR6, SR_CgaCtaId ;  /* 0x00000000000679c3 */ /* 0x000e620000008800 */
[----:B------:R-:W-:Y:S01]  /*7fa0*/  LOP3.LUT R34, R34, 0xf, RZ, 0xc0, !PT ;  /* 0x0000000f22227812 */ /* 0x000fe200078ec0ff */
[----:B------:R-:W-:Y:S01]  /*7fb0*/  UIMAD.WIDE UR4, UR4, 0x2aaaaaab, URZ ;  /* 0x2aaaaaab040478a5 */ /* 0x000fe2000f8e023f */
[----:B------:R-:W-:Y:S01]  /*7fc0*/  IMAD.U32 R36, RZ, RZ, UR9 ;  /* 0x00000009ff247e24 */ /* 0x000fe2000f8e00ff */
[----:B------:R-:W-:Y:S01]  /*7fd0*/  ULDC UR40, c[0x0][0x448] ;  /* 0x0001120000287ab9 */ /* 0x000fe20000000800 */
[----:B------:R-:W-:Y:S01]  /*7fe0*/  LOP3.LUT R26, R34, 0x70, R3, 0xf8, !PT ;  /* 0x00000070221a7812 */ /* 0x000fe200078ef803 */
[----:B------:R-:W-:Y:S01]  /*7ff0*/  USHF.R.U32.HI UR4, URZ, 0x1f, UR5 ;  /* 0x0000001f3f047899 */ /* 0x000fe20008011605 */
[----:B------:R-:W-:Y:S01]  /*8000*/  IMAD.MOV.U32 R25, RZ, RZ, 0x1 ;  /* 0x00000001ff197424 */ /* 0x000fe200078e00ff */
[----:B------:R-:W-:Y:S01]  /*8010*/  @P2 LOP3.LUT R16, R16, 0x2, RZ, 0xfc, !PT ;  /* 0x0000000210102812 */ /* 0x000fe200078efcff */
[----:B------:R-:W-:Y:S01]  /*8020*/  IMAD.MOV.U32 R22, RZ, RZ, RZ ;  /* 0x000000ffff167224 */ /* 0x000fe200078e00ff */
[----:B------:R-:W-:Y:S01]  /*8030*/  ULEA.HI.SX32 UR5, UR5, UR4, 0x1c ;  /* 0x0000000405057291 */ /* 0x000fe2000f8fe23f */
[----:B------:R-:W-:Y:S01]  /*8040*/  ISETP.GE.AND P2, PT, R37, UR7, PT ;  /* 0x0000000725007c0c */ /* 0x000fe2000bf46270 */
[----:B------:R-:W-:Y:S01]  /*8050*/  ULDC UR44, c[0x0][0xc] ;  /* 0x00000300002c7ab9 */ /* 0x000fe20000000800 */
[----:B------:R-:W-:Y:S01]  /*8060*/  LOP3.LUT R16, R16, 0xfffffbff, RZ, 0xc0, !PT ;  /* 0xfffffbff10107812 */ /* 0x000fe200078ec0ff */
[----:B------:R-:W-:Y:S01]  /*8070*/  UIADD3 UR43, UR5, -0x1, URZ ;  /* 0xffffffff052b7890 */ /* 0x000fe2000fffe03f */
[----:B------:R-:W-:-:S02]  /*8080*/  ULDC UR4, c[0x0][0x288] ;  /* 0x0000a20000047ab9 */ /* 0x000fc40000000800 */
[----:B------:R-:W-:Y:S01]  /*8090*/  @P1 LOP3.LUT R16, R16, 0x400, RZ, 0xfc, !PT ;  /* 0x0000040010101812 */ /* 0x000fe200078efcff */
[----:B------:R-:W-:Y:S01]  /*80a0*/  UIMAD UR40, UR40, UR4, URZ ;  /* 0x00000004282872a4 */ /* 0x000fe2000f8e023f */
[----:B------:R-:W-:Y:S01]  /*80b0*/  ISETP.GE.AND P1, PT, R2, UR8, PT ;  /* 0x0000000802007c0c */ /* 0x000fe2000bf26270 */
[----:B------:R-:W-:Y:S01]  /*80c0*/  UIADD3 UR41, UR5, -0x2, URZ ;  /* 0xfffffffe05297890 */ /* 0x000fe2000fffe03f */
[----:B------:R-:W-:Y:S02]  /*80d0*/  LOP3.LUT R16, R16, 0xffffffef, RZ, 0xc0, !PT ;  /* 0xffffffef10107812 */ /* 0x000fe400078ec0ff */
[----:B------:R-:W-:Y:S01]  /*80e0*/  MOV R3, UR43 ;  /* 0x0000002b00037c02 */ /* 0x000fe20008000f00 */
[----:B-1----:R-:W-:Y:S01]  /*80f0*/  ULEA UR39, UR6, UR39, 0x18 ;  /* 0x0000002706277291 */ /* 0x002fe2000f8ec03f */
[----:B------:R-:W-:Y:S01]  /*8100*/  @P0 LOP3.LUT R16, R16, 0x10, RZ, 0xfc, !PT ;  /* 0x0000001010100812 */ /* 0x000fe200078efcff */
[----:B------:R-:W-:Y:S01]  /*8110*/  UIMAD UR6, UR43, -0x60, UR38 ;  /* 0xffffffa02b0678a4 */ /* 0x000fe2000f8e0226 */
[----:B------:R-:W-:-:S02]  /*8120*/  ISETP.GE.AND P0, PT, R2, UR7, PT ;  /* 0x0000000702007c0c */ /* 0x000fc4000bf06270 */
[----:B------:R-:W-:Y:S02]  /*8130*/  LOP3.LUT R16, R16, 0xfffffffe, RZ, 0xc0, !PT ;  /* 0xfffffffe10107812 */ /* 0x000fe400078ec0ff */
[----:B------:R-:W-:Y:S02]  /*8140*/  LEA R0, R27, UR39, 0x1 ;  /* 0x000000271b007c11 */ /* 0x000fe4000f8e08ff */
[----:B------:R-:W-:-:S07]  /*8150*/  IADD3 R33, -R34, UR6, RZ ;  /* 0x0000000622217c10 */ /* 0x000fce000fffe1ff */
[----:B------:R-:W-:Y:S02]  /*8160*/  @P0 LOP3.LUT R16, R16, 0x1, RZ, 0xfc, !PT ;  /* 0x0000000110100812 */ /* 0x000fe400078efcff */
[----:B------:R-:W-:Y:S02]  /*8170*/  ISETP.GE.AND P0, PT, R2, UR7, PT ;  /* 0x0000000702007c0c */ /* 0x000fe4000bf06270 */
[----:B------:R-:W-:-:S04]  /*8180*/  LOP3.LUT R16, R16, 0xfffffdff, RZ, 0xc0, !PT ;  /* 0xfffffdff10107812 */ /* 0x000fc800078ec0ff */
[----:B------:R-:W-:Y:S02]  /*8190*/  @P1 LOP3.LUT R16, R16, 0x200, RZ, 0xfc, !PT ;  /* 0x0000020010101812 */ /* 0x000fe400078efcff */
[----:B------:R-:W-:Y:S02]  /*81a0*/  ISETP.GE.AND P1, PT, R37, UR7, PT ;  /* 0x0000000725007c0c */ /* 0x000fe4000bf26270 */
[----:B------:R-:W-:-:S04]  /*81b0*/  LOP3.LUT R16, R16, 0xfffffff7, RZ, 0xc0, !PT ;  /* 0xfffffff710107812 */ /* 0x000fc800078ec0ff */
[----:B------:R-:W-:-:S04]  /*81c0*/  @P0 LOP3.LUT R16, R16, 0x8, RZ, 0xfc, !PT ;  /* 0x0000000810100812 */ /* 0x000fc800078efcff */
[----:B------:R-:W-:Y:S02]  /*81d0*/  LOP3.LUT R16, R16, 0xfffffeff, RZ, 0xc0, !PT ;  /* 0xfffffeff10107812 */ /* 0x000fe400078ec0ff */
[----:B--2---:R-:W-:Y:S01]  /*81e0*/  R2UR UR10, R4 ;  /* 0x00000000040a72ca */ /* 0x004fe200000e0000 */
[----:B------:R-:W-:-:S05]  /*81f0*/  IMAD R4, R3, 0x60, R26 ;  /* 0x0000006003047824 */ /* 0x000fca00078e021a */
[----:B------:R-:W-:-:S04]  /*8200*/  ISETP.GE.AND P0, PT, R4, UR38, PT ;  /* 0x0000002604007c0c */ /* 0x000fc8000bf06270 */
[----:B------:R-:W-:-:S03]  /*8210*/  ISETP.LT.U32.AND P0, PT, R26, 0x60, !P0 ;  /* 0x000000601a00780c */ /* 0x000fc60004701070 */
[----:B------:R-:W-:-:S10]  /*8220*/  ULOP3.LUT UR42, UR10, 0x2, URZ, 0xfc, !UPT ;  /* 0x000000020a2a7892 */ /* 0x000fd4000f8efc3f */
        /* <DEDUP_REMOVED lines=8> */
.L_x_3368:
[----:B0-----:R-:W0:Y:S01]  /*82b0*/  LDC R0, c[0x0][0xc38] ;  /* 0x00030e00ff007b82 */ /* 0x001e220000000800 */
[----:B------:R-:W-:Y:S01]  /*82c0*/  MOV R24, R36 ;  /* 0x0000002400187202 */ /* 0x000fe20000000f00 */
        /* <DEDUP_REMOVED lines=26> */
[----:B------:R-:W-:Y:S01]  /*8470*/  IMAD.U32 R4, RZ, RZ, UR4 ;  /* 0x00000004ff047e24 */ /* 0x000fe2000f8e00ff */
[----:B------:R-:W-:Y:S01]  /*8480*/  MOV R5, UR5 ;  /* 0x0000000500057c02 */ /* 0x000fe20008000f00 */
[----:B------:R-:W-:Y:S01]  /*8490*/  ULDC.64 UR4, c[0x4][0x70] ;  /* 0x01001c0000047ab9 */ /* 0x000fe20000000a00 */
[----:B------:R-:W0:Y:S01]  /*84a0*/  LDC.64 R2, c[0x4][R2] ;  /* 0x0100000002027b82 */ /* 0x000e220000000a00 */
[----:B------:R-:W-:Y:S01]  /*84b0*/  IMAD.U32 R6, RZ, RZ, UR6 ;  /* 0x00000006ff067e24 */ /* 0x000fe2000f8e00ff */
[----:B------:R-:W-:Y:S01]  /*84c0*/  MOV R11, UR5 ;  /* 0x00000005000b7c02 */ /* 0x000fe20008000f00 */
[----:B------:R-:W-:Y:S02]  /*84d0*/  IMAD.U32 R7, RZ, RZ, UR7 ;  /* 0x00000007ff077e24 */ /* 0x000fe4000f8e00ff */
[----:B------:R-:W-:-:S02]  /*84e0*/  IMAD.U32 R10, RZ, RZ, UR4 ;  /* 0x00000004ff0a7e24 */ /* 0x000fc4000f8e00ff */
[----:B------:R-:W-:Y:S02]  /*84f0*/  IMAD.MOV.U32 R8, RZ, RZ, 0x70 ;  /* 0x00000070ff087424 */ /* 0x000fe400078e00ff */
[----:B------:R-:W-:Y:S02]  /*8500*/  IMAD.MOV.U32 R12, RZ, RZ, 0x1 ;  /* 0x00000001ff0c7424 */ /* 0x000fe400078e00ff */
[----:B------:R-:W-:-:S07]  /*8510*/  IMAD.MOV.U32 R13, RZ, RZ, RZ ;  /* 0x000000ffff0d7224 */ /* 0x000fce00078e00ff */
[----:B------:R-:W-:-:S07]  /*8520*/  LEPC R20, `(.L_x_3334) ;  /* 0x000000001014794e */ /* 0x000fce0000000000 */
[----:B0----5:R-:W-:Y:S05]  /*8530*/  CALL.ABS.NOINC R2 ;  /* 0x0000000002007343 */ /* 0x021fea0003c00000 */
.L_x_3334:
        /* <DEDUP_REMOVED lines=9> */
[----:B------:R-:W-:Y:S01]  /*85d0*/  MOV R4, UR6 ;  /* 0x0000000600047c02 */ /* 0x000fe20008000f00 */
[----:B------:R-:W-:Y:S01]  /*85e0*/  IMAD.U32 R5, RZ, RZ, UR7 ;  /* 0x00000007ff057e24 */ /* 0x000fe2000f8e00ff */
        /* <DEDUP_REMOVED lines=9> */
.L_x_3336:
        /* <DEDUP_REMOVED lines=15> */
.L_x_3335:
[----:B------:R-:W-:Y:S01]  /*8770*/  ULDC.64 UR4, c[0x0][0x9f8] ;  /* 0x00027e0000047ab9 */ /* 0x000fe20000000a00 */
[--C-:B------:R-:W-:Y:S01]  /*8780*/  IMAD.MOV.U32 R30, RZ, RZ, R23.reuse ;  /* 0x000000ffff1e7224 */ /* 0x100fe200078e0017 */
[----:B------:R-:W-:Y:S01]  /*8790*/  ISETP.NE.U32.AND P0, PT, RZ, UR4, PT ;  /* 0x00000004ff007c0c */ /* 0x000fe2000bf05070 */
[----:B------:R-:W0:Y:S01]  /*87a0*/  LDC R8, c[0x0][0x430] ;  /* 0x00010c00ff087b82 */ /* 0x000e220000000800 */
[----:B------:R-:W-:Y:S01]  /*87b0*/  IMAD.MOV R19, RZ, RZ, -R23 ;  /* 0x000000ffff137224 */ /* 0x000fe200078e0a17 */
        /* <DEDUP_REMOVED lines=8> */
.L_x_3385:
[----:B------:R-:W-:Y:S02]  /*8840*/  ISETP.NE.AND P0, PT, R8, 0x1, PT ;  /* 0x000000010800780c */ /* 0x000fe40003f05270 */
[C---:B------:R-:W-:Y:S02]  /*8850*/  LOP3.LUT P1, RZ, R16.reuse, 0x100, RZ, 0xc0, !PT ;  /* 0x0000010010ff7812 */ /* 0x040fe4000782c0ff */
[----:B------:R-:W-:Y:S02]  /*8860*/  MOV R0, UR43 ;  /* 0x0000002b00007c02 */ /* 0x000fe40008000f00 */
[----:B-----5:R-:W-:Y:S02]  /*8870*/  SHF.R.S32.HI R32, RZ, 0x1f, R30 ;  /* 0x0000001fff207819 */ /* 0x020fe4000001141e */
[----:B------:R-:W-:Y:S01]  /*8880*/  LOP3.LUT R16, R16, 0xffffff7f, RZ, 0xc0, !PT ;  /* 0xffffff7f10107812 */ /* 0x000fe200078ec0ff */
[----:B------:R-:W-:-:S04]  /*8890*/  IMAD R0, R0, 0x60, R26 ;  /* 0x0000006000007824 */ /* 0x000fc800078e021a */
[----:B-1----:R-:W0:Y:S01]  /*88a0*/  @P0 LDC R3, c[0x0][0x434] ;  /* 0x00010d00ff030b82 */ /* 0x002e220000000800 */
[----:B------:R-:W-:Y:S01]  /*88b0*/  IMAD.IADD R0, R0, 0x1, R31 ;  /* 0x0000000100007824 */ /* 0x000fe200078e021f */
[----:B------:R-:W-:-:S03]  /*88c0*/  @P0 LOP3.LUT R16, R16, 0x80, RZ, 0xfc, !PT ;  /* 0x0000008010100812 */ /* 0x000fc600078efcff */
[----:B------:R-:W-:-:S03]  /*88d0*/  IMAD.MOV.U32 R9, RZ, RZ, R0 ;  /* 0x000000ffff097224 */ /* 0x000fc600078e0000 */
[----:B------:R-:W1:Y:S08]  /*88e0*/  @P0 LDC R5, c[0x0][0x438] ;  /* 0x00010e00ff050b82 */ /* 0x000e700000000800 */
[----:B------:R-:W2:Y:S01]  /*88f0*/  @P1 LDC.64 R6, c[0x0][0x428] ;  /* 0x00010a00ff061b82 */ /* 0x000ea20000000a00 */
[----:B0-----:R-:W-:-:S05]  /*8900*/  @P0 IMAD.HI.U32 R2, R0, R3, RZ ;  /* 0x0000000300020227 */ /* 0x001fca00078e00ff */
[----:B-1----:R-:W-:Y:S02]  /*8910*/  @P0 SHF.R.U32.HI R9, RZ, R5, R2 ;  /* 0x00000005ff090219 */ /* 0x002fe40000011602 */
[----:B------:R-:W0:Y:S02]  /*8920*/  @P1 LDC.64 R4, c[0x0][0x418] ;  /* 0x00010600ff041b82 */ /* 0x000e240000000a00 */
[----:B------:R-:W-:Y:S01]  /*8930*/  @P1 SHF.R.S32.HI R3, RZ, 0x1f, R9 ;  /* 0x0000001fff031819 */ /* 0x000fe20000011409 */
[----:B--2---:R-:W-:-:S04]  /*8940*/  @P1 IMAD R2, R32, R6, RZ ;  /* 0x0000000620021224 */ /* 0x004fc800078e02ff */
        /* <DEDUP_REMOVED lines=8> */
[----:B------:R0:W5:Y:S01]  /*89d0*/  @P1 LDG.E R6, desc[UR36][R4.64] ;  /* 0x0000002404061981 */ /* 0x000162000c1e1900 */
[----:B------:R-:W-:Y:S02]  /*89e0*/  LOP3.LUT R16, R16, 0xffffffbf, RZ, 0xc0, !PT ;  /* 0xffffffbf10107812 */ /* 0x000fe400078ec0ff */
[----:B------:R-:W-:Y:S01]  /*89f0*/  SHF.R.S32.HI R29, RZ, 0x1f, R19 ;  /* 0x0000001fff1d7819 */ /* 0x000fe20000011413 */
[----:B0-----:R-:W-:Y:S02]  /*8a00*/  IMAD R5, R8, R3, R0 ;  /* 0x0000000308057224 */ /* 0x001fe400078e0200 */
[----:B------:R-:W-:-:S05]  /*8a10*/  IMAD.U32 R0, RZ, RZ, UR42 ;  /* 0x0000002aff007e24 */ /* 0x000fca000f8e00ff */
[----:B------:R-:W-:-:S13]  /*8a20*/  ISETP.NE.AND P0, PT, R0, 0x3, PT ;  /* 0x000000030000780c */ /* 0x000fda0003f05270 */
[----:B------:R-:W-:Y:S01]  /*8a30*/  @P0 LOP3.LUT R16, R16, 0x40, RZ, 0xfc, !PT ;  /* 0x0000004010100812 */ /* 0x000fe200078efcff */
[----:B------:R-:W-:Y:S06]  /*8a40*/  @!P0 BRA `(.L_x_3338) ;  /* 0x0000000000048947 */ /* 0x000fec0003800000 */
[----:B------:R-:W-:Y:S01]  /*8a50*/  BPT.TRAP 0x1 ;  /* 0x000000040000795c */ /* 0x000fe20000300000 */
.L_x_3338:
        /* <DEDUP_REMOVED lines=25> */
.L_x_3386:
[----:B------:R-:W-:Y:S05]  /*8bf0*/  BSYNC B0 ;  /* 0x0000000000007941 */ /* 0x000fea0003800000 */
.L_x_3339:
[----:B------:R-:W-:Y:S01]  /*8c00*/  ULDC.64 UR4, c[0x0][0x300] ;  /* 0x0000c00000047ab9 */ /* 0x000fe20000000a00 */
[C---:B------:R-:W-:Y:S01]  /*8c10*/  LOP3.LUT P4, RZ, R16.reuse, 0x4, RZ, 0xc0, !PT ;  /* 0x0000000410ff7812 */ /* 0x040fe2000788c0ff */
[----:B------:R-:W-:Y:S01]  /*8c20*/  IMAD R2, R7, UR4, RZ ;  /* 0x0000000407027c24 */ /* 0x000fe2000f8e02ff */
[C---:B------:R-:W-:Y:S02]  /*8c30*/  LOP3.LUT P3, RZ, R16.reuse, 0x2, RZ, 0xc0, !PT ;  /* 0x0000000210ff7812 */ /* 0x040fe4000786c0ff */
[----:B------:R-:W-:Y:S01]  /*8c40*/  LOP3.LUT P2, RZ, R16, 0x1, RZ, 0xc0, !PT ;  /* 0x0000000110ff7812 */ /* 0x000fe2000784c0ff */
        /* <DEDUP_REMOVED lines=20> */
[----:B------:R-:W-:-:S03]  /*8d90*/  ISETP.GE.AND P0, PT, R33, 0x1, PT ;  /* 0x000000012100780c */ /* 0x000fc60003f06270 */
[----:B------:R-:W1:Y:S04]  /*8da0*/  SHFL.IDX PT, R2, R6, RZ, 0x181f ;  /* 0x00181fff06027589 */ /* 0x000e6800000e0000 */
[----:B------:R-:W-:Y:S06]  /*8db0*/  SHFL.IDX PT, R8, R6, 0x1, 0x181f ;  /* 0x00381f0006087f89 */ /* 0x000fec00000e0000 */
[----:B------:R-:W-:-:S02]  /*8dc0*/  @P0 LEA R7, R5, UR39, 0x1 ;  /* 0x0000002705070c11 */ /* 0x000fc4000f8e08ff */
[----:B0-----:R-:W-:-:S05]  /*8dd0*/  @P0 LEA R14, P1, R37, R14, 0x1 ;  /* 0x0000000e250e0211 */ /* 0x001fca00078208ff */
[----:B-1----:R-:W-:Y:S02]  /*8de0*/  @P0 IMAD.X R3, RZ, RZ, R2, P1 ;  /* 0x000000ffff030224 */ /* 0x002fe400008e0602 */
[----:B------:R-:W-:Y:S02]  /*8df0*/  @P0 IMAD.MOV.U32 R2, RZ, RZ, R14 ;  /* 0x000000ffff020224 */ /* 0x000fe400078e000e */
[----:B------:R-:W0:Y:S04]  /*8e00*/  SHFL.IDX PT, R14, R4, 0x1, 0x181f ;  /* 0x00381f00040e7f89 */ /* 0x000e2800000e0000 */
        /* <DEDUP_REMOVED lines=30> */
[----:B------:R-:W0:Y:S01]  /*8ff0*/  SHFL.IDX PT, R14, R4, 0x4, 0x181f ;  /* 0x00981f00040e7f89 */ /* 0x000e2200000e0000 */
[----:B------:R-:W-:-:S03]  /*9000*/  @P0 MOV R3, R7 ;  /* 0x0000000700030202 */ /* 0x000fc60000000f00 */
        /* <DEDUP_REMOVED lines=9> */
[----:B------:R-:W-:Y:S01]  /*90a0*/  @P0 IMAD.MOV.U32 R3, RZ, RZ, R7 ;  /* 0x000000ffff030224 */ /* 0x000fe200078e0007 */
[----:B------:R0:W1:Y:S04]  /*90b0*/  SHFL.IDX PT, R14, R4, 0x5, 0x181f ;  /* 0x00b81f00040e7f89 */ /* 0x00006800000e0000 */
[----:B------:R0:W-:Y:S04]  /*90c0*/  @P0 LDGSTS.E.BYPASS.LTC128B.128 [R9+0x20400], desc[UR36][R2.64], !P4 ;  /* 0x2040000002090fae */ /* 0x0001e8000e101d64 */
[----:B------:R0:W-:Y:S04]  /*90d0*/  @P0 LDGSTS.E.BYPASS.LTC128B.128 [R9+0x23400], desc[UR36][R2.64+0x80], !P3 ;  /* 0x2340008002090fae */ /* 0x0001e8000d901d64 */
[----:B------:R0:W-:Y:S04]  /*90e0*/  @P0 LDGSTS.E.BYPASS.LTC128B.128 [R9+0x26400], desc[UR36][R2.64+0x100], !P2 ;  /* 0x2640010002090fae */ /* 0x0001e8000d101d64 */
[----:B------:R0:W2:Y:S02]  /*90f0*/  SHFL.IDX PT, R7, R6, 0x5, 0x181f ;  /* 0x00b81f0006077f89 */ /* 0x0000a400000e0000 */
.L_x_3400:
[----:B------:R-:W-:-:S13]  /*9100*/  ISETP.GE.AND P0, PT, R33, 0x51, PT ;  /* 0x000000512100780c */ /* 0x000fda0003f06270 */
[----:B01----:R-:W-:Y:S02]  /*9110*/  @P0 LEA R2, P1, R37, R14, 0x1 ;  /* 0x0000000e25020211 */ /* 0x003fe400078208ff */
[----:B------:R-:W-:Y:S02]  /*9120*/  @P0 LEA R5, R5, UR39, 0x1 ;  /* 0x0000002705050c11 */ /* 0x000fe4000f8e08ff */
[----:B--2---:R-:W-:-:S05]  /*9130*/  @P0 IADD3.X R3, RZ, R7, RZ, P1, !PT ;  /* 0x00000007ff030210 */ /* 0x004fca0000ffe4ff */
[----:B------:R-:W-:Y:S01]  /*9140*/  @!PT LDS RZ, [RZ] ;  /* 0x00000000fffff984 */ /* 0x000fe20000000800 */
[----:B------:R-:W-:Y:S01]  /*9150*/  @!PT LDS RZ, [RZ] ;  /* 0x00000000fffff984 */ /* 0x000fe20000000800 */
[----:B------:R-:W-:Y:S01]  /*9160*/  @!PT LDS RZ, [RZ] ;  /* 0x00000000fffff984 */ /* 0x000fe20000000800 */
[----:B------:R0:W-:Y:S04]  /*9170*/  @P0 LDGSTS.E.BYPASS.LTC128B.128 [R5+0x20c00], desc[UR36][R2.64], !P4 ;  /* 0x20c0000002050fae */ /* 0x0001e8000e101d64 */
[----:B------:R0:W-:Y:S04]  /*9180*/  @P0 LDGSTS.E.BYPASS.LTC128B.128 [R5+0x23c00], desc[UR36][R2.64+0x80], !P3 ;  /* 0x23c0008002050fae */ /* 0x0001e8000d901d64 */
[----:B------:R0:W-:Y:S01]  /*9190*/  @P0 LDGSTS.E.BYPASS.LTC128B.128 [R5+0x26c00], desc[UR36][R2.64+0x100], !P2 ;  /* 0x26c0010002050fae */ /* 0x0001e2000d101d64 */
[----:B------:R-:W-:Y:S01]  /*91a0*/  PLOP3.LUT P0, PT, PT, PT, PT, 0x80, 0x0 ;  /* 0x000000000000781c */ /* 0x000fe20003f0f070 */
[----:B------:R-:W-:-:S12]  /*91b0*/  NOP ;  /* 0x0000000000007918 */ /* 0x000fd80000000000 */
.L_x_3342:
        /* <DEDUP_REMOVED lines=10> */
.L_x_3343:
[----:B------:R1:W-:Y:S02]  /*9260*/  SYNCS.ARRIVE.TRANS64.A1T0 RZ, [R0+URZ+0x30830], RZ ;  /* 0x030830ff00ff79a7 */ /* 0x0003e4000810003f */
[----:B------:R-:W-:Y:S05]  /*9270*/  WARPSYNC.ALL ;  /* 0x0000000000007948 */ /* 0x000fea0003800000 */
[----:B------:R-:W-:-:S04]  /*9280*/  UIADD3 UR4, UR39, 0x12400, URZ ;  /* 0x0001240027047890 */ /* 0x000fc8000fffe03f */
[----:B------:R-:W-:Y:S01]  /*9290*/  ULOP3.LUT UP0, URZ, UR4, 0x3ff, URZ, 0xc0, !UPT ;  /* 0x000003ff043f7892 */ /* 0x000fe2000f80c03f */
[----:B------:R-:W-:Y:S05]  /*92a0*/  BAR.SYNC.DEFER_BLOCKING 0x8, 0x180 ;  /* 0x0206000000007b1d */ /* 0x000fea0000010000 */
[----:B------:R-:W-:-:S13]  /*92b0*/  PLOP3.LUT P0, PT, PT, PT, UP0, 0x80, 0x0 ;  /* 0x000000000000781c */ /* 0x000fda0003f0f008 */
[----:B------:R-:W-:Y:S05]  /*92c0*/  @!P0 BRA `(.L_x_3344) ;  /* 0x0000000000408947 */ /* 0x000fea0003800000 */
[----:B0-----:R-:W-:Y:S01]  /*92d0*/  MOV R2, 0x0 ;  /* 0x0000000000027802 */ /* 0x001fe20000000f00 */
        /* <DEDUP_REMOVED lines=15> */
.L_x_3344:
[----:B-1----:R-:W1:Y:S01]  /*93d0*/  LDC R0, c[0x0][0x448] ;  /* 0x00011200ff007b82 */ /* 0x002e620000000800 */
[----:B0-----:R-:W-:Y:S01]  /*93e0*/  IMAD.MOV R3, RZ, RZ, -R24 ;  /* 0x000000ffff037224 */ /* 0x001fe200078e0a18 */
[----:B------:R-:W-:Y:S01]  /*93f0*/  ULDC UR4, c[0x0][0xc38] ;  /* 0x00030e0000047ab9 */ /* 0x000fe20000000800 */
[----:B------:R-:W-:Y:S02]  /*9400*/  SHF.R.S32.HI R6, RZ, 0x1f, R23 ;  /* 0x0000001fff067819 */ /* 0x000fe40000011417 */
[----:B------:R-:W-:Y:S01]  /*9410*/  IMAD R4, R3, UR4, R36 ;  /* 0x0000000403047c24 */ /* 0x000fe2000f8e0224 */
[----:B------:R-:W-:Y:S01]  /*9420*/  ULDC.64 UR4, c[0x0][0x2d8] ;  /* 0x0000b60000047ab9 */ /* 0x000fe20000000a00 */
[----:B------:R-:W-:Y:S02]  /*9430*/  LOP3.LUT P3, RZ, R16, 0x800, RZ, 0xc0, !PT ;  /* 0x0000080010ff7812 */ /* 0x000fe4000786c0ff */
[----:B------:R-:W-:Y:S01]  /*9440*/  IMAD.SHL.U32 R4, R4, 0x80, RZ ;  /* 0x0000008004047824 */ /* 0x000fe200078e00ff */
[----:B------:R-:W-:-:S02]  /*9450*/  LOP3.LUT P4, RZ, R16, 0x400, RZ, 0xc0, !PT ;  /* 0x0000040010ff7812 */ /* 0x000fc4000788c0ff */
[----:B------:R-:W-:Y:S02]  /*9460*/  LOP3.LUT P5, RZ, R16, 0x200, RZ, 0xc0, !PT ;  /* 0x0000020010ff7812 */ /* 0x000fe400078ac0ff */
[----:B------:R-:W-:Y:S02]  /*9470*/  LOP3.LUT R7, R26, R4, RZ, 0xfc, !PT ;  /* 0x000000041a077212 */ /* 0x000fe400078efcff */
[----:B------:R-:W-:Y:S02]  /*9480*/  LEA R20, R27, UR39, 0x1 ;  /* 0x000000271b147c11 */ /* 0x000fe4000f8e08ff */
[----:B------:R-:W-:Y:S02]  /*9490*/  MOV R5, R7 ;  /* 0x0000000700057202 */ /* 0x000fe40000000f00 */
[----:B-1----:R-:W-:-:S13]  /*94a0*/  ISETP.NE.AND P0, PT, R0, 0x1, PT ;  /* 0x000000010000780c */ /* 0x002fda0003f05270 */
[----:B------:R-:W0:Y:S08]  /*94b0*/  @P0 LDC R2, c[0x0][0x44c] ;  /* 0x00011300ff020b82 */ /* 0x000e300000000800 */
[----:B------:R-:W1:Y:S01]  /*94c0*/  @P0 LDC R9, c[0x0][0x450] ;  /* 0x00011400ff090b82 */ /* 0x000e620000000800 */
[----:B0-----:R-:W-:-:S05]  /*94d0*/  @P0 IMAD.HI.U32 R2, R7, R2, RZ ;  /* 0x0000000207020227 */ /* 0x001fca00078e00ff */
[----:B-1----:R-:W-:Y:S01]  /*94e0*/  @P0 SHF.R.U32.HI R5, RZ, R9, R2 ;  /* 0x00000009ff050219 */ /* 0x002fe20000011602 */
        /* <DEDUP_REMOVED lines=11> */
[----:B------:R-:W-:Y:S01]  /*95a0*/  SHF.R.S32.HI R0, RZ, 0x1f, R5 ;  /* 0x0000001fff007819 */ /* 0x000fe20000011405 */
[----:B------:R-:W-:-:S04]  /*95b0*/  IMAD.IADD R3, R3, 0x1, R9 ;  /* 0x0000000103037824 */ /* 0x000fc800078e0209 */
[----:B------:R-:W-:Y:S02]  /*95c0*/  IMAD R0, R0, UR4, RZ ;  /* 0x0000000400007c24 */ /* 0x000fe4000f8e02ff */
[----:B------:R-:W-:-:S04]  /*95d0*/  IMAD.WIDE.U32 R2, R5, UR4, R2 ;  /* 0x0000000405027c25 */ /* 0x000fc8000f8e0002 */
[----:B------:R-:W-:Y:S01]  /*95e0*/  IMAD R5, R5, UR5, R0 ;  /* 0x0000000505057c24 */ /* 0x000fe2000f8e0200 */
[----:B------:R-:W-:Y:S01]  /*95f0*/  SHF.R.S32.HI R0, RZ, 0x1f, R7 ;  /* 0x0000001fff007819 */ /* 0x000fe20000011407 */
[----:B------:R-:W-:-:S03]  /*9600*/  ULDC.64 UR4, c[0x0][0x2c8] ;  /* 0x0000b20000047ab9 */ /* 0x000fc60000000a00 */
        /* <DEDUP_REMOVED lines=11> */
[----:B------:R-:W-:-:S03]  /*96c0*/  IMAD.IADD R4, R34, 0x1, R4 ;  /* 0x0000000122047824 */ /* 0x000fc600078e0204 */
[----:B------:R-:W1:Y:S01]  /*96d0*/  SHFL.IDX PT, R2, R5, RZ, 0x181f ;  /* 0x00181fff05027589 */ /* 0x000e6200000e0000 */
[C---:B------:R-:W-:Y:S01]  /*96e0*/  VIADD R7, R4.reuse, 0x10 ;  /* 0x0000001004077836 */ /* 0x040fe20000000000 */
[----:B------:R-:W-:Y:S02]  /*96f0*/  ISETP.GE.AND P0, PT, R4, UR40, PT ;  /* 0x0000002804007c0c */ /* 0x000fe4000bf06270 */
[----:B------:R-:W-:Y:S11]  /*9700*/  SHFL.IDX PT, R6, R5, 0x1, 0x181f ;  /* 0x00381f0005067f89 */ /* 0x000ff600000e0000 */
[----:B0-----:R-:W-:-:S05]  /*9710*/  @!P0 LEA R14, P1, R37, R14, 0x1 ;  /* 0x0000000e250e8211 */ /* 0x001fca00078208ff */
[----:B-1----:R-:W-:Y:S01]  /*9720*/  @!P0 IMAD.X R3, RZ, RZ, R2, P1 ;  /* 0x000000ffff038224 */ /* 0x002fe200008e0602 */
[----:B------:R-:W-:Y:S02]  /*9730*/  @!P0 MOV R2, R14 ;  /* 0x0000000e00028202 */ /* 0x000fe40000000f00 */
[----:B------:R-:W0:Y:S04]  /*9740*/  SHFL.IDX PT, R14, R0, 0x1, 0x181f ;  /* 0x00381f00000e7f89 */ /* 0x000e2800000e0000 */
[----:B------:R-:W-:Y:S04]  /*9750*/  @!P0 LDGSTS.E.BYPASS.LTC128B.128 [R20+0x12400], desc[UR36][R2.64], !P3 ;  /* 0x1240000002148fae */ /* 0x000fe8000d901d64 */
[----:B------:R-:W-:Y:S04]  /*9760*/  @!P0 LDGSTS.E.BYPASS.LTC128B.128 [R20+0x16400], desc[UR36][R2.64+0x80], !P4 ;  /* 0x1640008002148fae */ /* 0x000fe8000e101d64 */
[----:B------:R1:W-:Y:S01]  /*9770*/  @!P0 LDGSTS.E.BYPASS.LTC128B.128 [R20+0x1a400], desc[UR36][R2.64+0x100], !P5 ;  /* 0x1a40010002148fae */ /* 0x0003e2000e901d64 */
[----:B------:R-:W-:-:S13]  /*9780*/  ISETP.GE.AND P0, PT, R7, UR40, PT ;  /* 0x0000002807007c0c */ /* 0x000fda000bf06270 */
[----:B0-----:R-:W-:-:S05]  /*9790*/  @!P0 LEA R14, P1, R37, R14, 0x1 ;  /* 0x0000000e250e8211 */ /* 0x001fca00078208ff */
[----:B------:R-:W-:Y:S02]  /*97a0*/  @!P0 IMAD.X R7, RZ, RZ, R6, P1 ;  /* 0x000000ffff078224 */ /* 0x000fe400008e0606 */
[----:B-1----:R-:W-:Y:S01]  /*97b0*/  @!P0 IMAD.MOV.U32 R2, RZ, RZ, R14 ;  /* 0x000000ffff028224 */ /* 0x002fe200078e000e */
[----:B------:R-:W-:Y:S02]  /*97c0*/  SHFL.IDX PT, R6, R5, 0x2, 0x181f ;  /* 0x00581f0005067f89 */ /* 0x000fe400000e0000 */
[----:B------:R-:W-:Y:S01]  /*97d0*/  @!P0 MOV R3, R7 ;  /* 0x0000000700038202 */ /* 0x000fe20000000f00 */
[----:B------:R-:W-:Y:S01]  /*97e0*/  VIADD R7, R4, 0x20 ;  /* 0x0000002004077836 */ /* 0x000fe20000000000 */
        /* <DEDUP_REMOVED lines=52> */
[----:B------:R0:W1:Y:S02]  /*9b30*/  SHFL.IDX PT, R6, R5, 0x7, 0x181f ;  /* 0x00f81f0005067f89 */ /* 0x00006400000e0000 */
[----:B------:R-:W-:Y:S02]  /*9b40*/  @!P0 MOV R3, R7 ;  /* 0x0000000700038202 */ /* 0x000fe40000000f00 */
[----:B------:R0:W2:Y:S04]  /*9b50*/  SHFL.IDX PT, R14, R0, 0x7, 0x181f ;  /* 0x00f81f00000e7f89 */ /* 0x0000a800000e0000 */
[----:B------:R0:W-:Y:S04]  /*9b60*/  @!P0 LDGSTS.E.BYPASS.LTC128B.128 [R20+0x15400], desc[UR36][R2.64], !P3 ;  /* 0x1540000002148fae */ /* 0x0001e8000d901d64 */
[----:B------:R0:W-:Y:S04]  /*9b70*/  @!P0 LDGSTS.E.BYPASS.LTC128B.128 [R20+0x19400], desc[UR36][R2.64+0x80], !P4 ;  /* 0x1940008002148fae */ /* 0x0001e8000e101d64 */
[----:B------:R0:W-:Y:S02]  /*9b80*/  @!P0 LDGSTS.E.BYPASS.LTC128B.128 [R20+0x1d400], desc[UR36][R2.64+0x100], !P5 ;  /* 0x1d40010002148fae */ /* 0x0001e4000e901d64 */
.L_x_3417:
[----:B0-----:R-:W3:Y:S01]  /*9b90*/  LDL R0, [R1] ;  /* 0x0000000001007983 */ /* 0x001ee20000100800 */
[----:B------:R-:W-:-:S05]  /*9ba0*/  VIADD R4, R4, 0x70 ;  /* 0x0000007004047836 */ /* 0x000fca0000000000 */
[----:B------:R-:W-:-:S13]  /*9bb0*/  ISETP.GE.AND P0, PT, R4, UR40, PT ;  /* 0x0000002804007c0c */ /* 0x000fda000bf06270 */
[----:B--2---:R-:W-:-:S05]  /*9bc0*/  @!P0 LEA R2, P1, R37, R14, 0x1 ;  /* 0x0000000e25028211 */ /* 0x004fca00078208ff */
[----:B-1----:R-:W-:-:S05]  /*9bd0*/  @!P0 IMAD.X R3, RZ, RZ, R6, P1 ;  /* 0x000000ffff038224 */ /* 0x002fca00008e0606 */
[----:B------:R-:W-:Y:S01]  /*9be0*/  @!PT LDS RZ, [RZ] ;  /* 0x00000000fffff984 */ /* 0x000fe20000000800 */
[----:B------:R-:W-:Y:S01]  /*9bf0*/  @!PT LDS RZ, [RZ] ;  /* 0x00000000fffff984 */ /* 0x000fe20000000800 */
[----:B------:R-:W-:Y:S01]  /*9c00*/  @!PT LDS RZ, [RZ] ;  /* 0x00000000fffff984 */ /* 0x000fe20000000800 */
        /* <DEDUP_REMOVED lines=13> */
.L_x_3418:
[----:B------:R-:W-:Y:S05]  /*9ce0*/  BSYNC B0 ;  /* 0x0000000000007941 */ /* 0x000fea0003800000 */
.L_x_3346:
[----:B------:R-:W-:Y:S01]  /*9cf0*/  UISETP.GE.AND UP0, UPT, UR38, 0x61, UPT ;  /* 0x000000612600788c */ /* 0x000fe2000bf06270 */
[----:B------:R-:W-:-:S05]  /*9d00*/  IMAD.U32 R20, RZ, RZ, UR43 ;  /* 0x0000002bff147e24 */ /* 0x000fca000f8e00ff */
[----:B------:R-:W-:-:S13]  /*9d10*/  PLOP3.LUT P0, PT, PT, PT, UP0, 0x40, 0x0 ;  /* 0x000000000000781c */ /* 0x000fda0003f0e808 */
[----:B------:R-:W-:Y:S05]  /*9d20*/  @P0 BRA `(.L_x_3348) ;  /* 0x0000000c00e80947 */ /* 0x000fea0003800000 */
[----:B------:R-:W-:Y:S01]  /*9d30*/  BSSY B0, `(.L_x_3348) ;  /* 0x00000f9000007945 */ /* 0x000fe20003800000 */
[----:B------:R-:W-:Y:S01]  /*9d40*/  MOV R21, R25 ;  /* 0x0000001900157202 */ /* 0x000fe20000000f00 */
[----:B------:R-:W-:Y:S02]  /*9d50*/  IMAD.MOV.U32 R7, RZ, RZ, R22 ;  /* 0x000000ffff077224 */ /* 0x000fe400078e0016 */
[----:B------:R-:W-:Y:S02]  /*9d60*/  IMAD.U32 R6, RZ, RZ, UR41 ;  /* 0x00000029ff067e24 */ /* 0x000fe4000f8e00ff */
[----:B------:R-:W-:-:S07]  /*9d70*/  IMAD.U32 R28, RZ, RZ, UR43 ;  /* 0x0000002bff1c7e24 */ /* 0x000fce000f8e00ff */
.L_x_3361:
[----:B0-----:R-:W0:Y:S01]  /*9d80*/  LDC R0, c[0x0][0x430] ;  /* 0x00010c00ff007b82 */ /* 0x001e220000000800 */
[----:B------:R-:W-:Y:S01]  /*9d90*/  ISETP.GT.U32.AND P0, PT, R26, 0x5f, PT ;  /* 0x0000005f1a00780c */ /* 0x000fe20003f04070 */
[----:B------:R-:W-:Y:S01]  /*9da0*/  IMAD R3, R6, 0x60, R31 ;  /* 0x0000006006037824 */ /* 0x000fe200078e021f */
[----:B------:R-:W-:Y:S01]  /*9db0*/  LOP3.LUT P2, RZ, R16, 0x40, RZ, 0xc0, !PT ;  /* 0x0000004010ff7812 */ /* 0x000fe2000784c0ff */
[----:B------:R-:W-:Y:S01]  /*9dc0*/  VIADD R22, R7, 0x1 ;  /* 0x0000000107167836 */ /* 0x000fe20000000000 */
[----:B------:R-:W-:Y:S02]  /*9dd0*/  ULDC UR4, c[0x0][0x430] ;  /* 0x00010c0000047ab9 */ /* 0x000fe40000000800 */
[----:B------:R-:W-:-:S05]  /*9de0*/  IADD3 R10, R26, R3, RZ ;  /* 0x000000031a0a7210 */ /* 0x000fca0007ffe0ff */
[----:B------:R-:W-:Y:S02]  /*9df0*/  IMAD.MOV.U32 R11, RZ, RZ, R10 ;  /* 0x000000ffff0b7224 */ /* 0x000fe400078e000a */
[----:B------:R-:W1:Y:S01]  /*9e00*/  @!P0 LDC.64 R8, c[0x0][0x428] ;  /* 0x00010a00ff088b82 */ /* 0x000e620000000a00 */
[----:B0-----:R-:W-:-:S13]  /*9e10*/  ISETP.NE.AND P1, PT, R0, 0x1, PT ;  /* 0x000000010000780c */ /* 0x001fda0003f25270 */
[----:B------:R-:W0:Y:S08]  /*9e20*/  @P1 LDC R5, c[0x0][0x434] ;  /* 0x00010d00ff051b82 */ /* 0x000e300000000800 */
[----:B------:R-:W2:Y:S01]  /*9e30*/  @P1 LDC R3, c[0x0][0x438] ;  /* 0x00010e00ff031b82 */ /* 0x000ea20000000800 */
[----:B0-----:R-:W-:-:S07]  /*9e40*/  @P1 IMAD.HI.U32 R0, R10, R5, RZ ;  /* 0x000000050a001227 */ /* 0x001fce00078e00ff */
[----:B------:R-:W0:Y:S01]  /*9e50*/  @!P0 LDC.64 R4, c[0x0][0x418] ;  /* 0x00010600ff048b82 */ /* 0x000e220000000a00 */
[----:B--2---:R-:W-:Y:S01]  /*9e60*/  @P1 SHF.R.U32.HI R11, RZ, R3, R0 ;  /* 0x00000003ff0b1219 */ /* 0x004fe20000011600 */
[----:B-1----:R-:W-:-:S03]  /*9e70*/  @!P0 IMAD R0, R32, R8, RZ ;  /* 0x0000000820008224 */ /* 0x002fc600078e02ff */
[--C-:B------:R-:W-:Y:S01]  /*9e80*/  @!P0 SHF.R.S32.HI R3, RZ, 0x1f, R11.reuse ;  /* 0x0000001fff038819 */ /* 0x100fe2000001140b */
[----:B------:R-:W-:Y:S02]  /*9e90*/  @!P0 IMAD.MOV.U32 R2, RZ, RZ, R11 ;  /* 0x000000ffff028224 */ /* 0x000fe400078e000b */
[C---:B------:R-:W-:Y:S02]  /*9ea0*/  @!P0 IMAD R9, R30.reuse, R9, R0 ;  /* 0x000000091e098224 */ /* 0x040fe400078e0200 */
[----:B------:R-:W-:-:S04]  /*9eb0*/  @!P0 IMAD.WIDE.U32 R2, R30, R8, R2 ;  /* 0x000000081e028225 */ /* 0x000fc800078e0002 */
[----:B------:R-:W-:Y:S01]  /*9ec0*/  @!P0 IMAD.IADD R0, R9, 0x1, R3 ;  /* 0x0000000109008824 */ /* 0x000fe200078e0203 */
[----:B0-----:R-:W-:-:S04]  /*9ed0*/  @!P0 LEA R4, P1, R2, R4, 0x2 ;  /* 0x0000000402048211 */ /* 0x001fc800078210ff */
[----:B------:R-:W-:Y:S02]  /*9ee0*/  @!P0 LEA.HI.X R5, R2, R5, R0, 0x2, P1 ;  /* 0x0000000502058211 */ /* 0x000fe400008f1400 */
[----:B------:R-:W-:Y:S01]  /*9ef0*/  MOV R0, RZ ;  /* 0x000000ff00007202 */ /* 0x000fe20000000f00 */
[----:B------:R-:W-:-:S05]  /*9f00*/  IMAD.MOV R3, RZ, RZ, -R11 ;  /* 0x000000ffff037224 */ /* 0x000fca00078e0a0b */
[----:B------:R0:W5:Y:S01]  /*9f10*/  @!P0 LDG.E R0, desc[UR36][R4.64] ;  /* 0x0000002404008981 */ /* 0x000162000c1e1900 */
[----:B------:R-:W-:Y:S01]  /*9f20*/  ISETP.NE.AND P0, PT, R22, 0x2, PT ;  /* 0x000000021600780c */ /* 0x000fe20003f05270 */
[----:B------:R-:W-:-:S03]  /*9f30*/  IMAD.MOV.U32 R20, RZ, RZ, R6 ;  /* 0x000000ffff147224 */ /* 0x000fc600078e0006 */
[----:B------:R-:W-:Y:S02]  /*9f40*/  SEL R2, RZ, 0x1, P0 ;  /* 0x00000001ff027807 */ /* 0x000fe40000000000 */
[----:B------:R-:W-:Y:S02]  /*9f50*/  SEL R22, R22, RZ, P0 ;  /* 0x000000ff16167207 */ /* 0x000fe40000000000 */
[----:B------:R-:W-:Y:S01]  /*9f60*/  LOP3.LUT R25, R21, R2, RZ, 0x3c, !PT ;  /* 0x0000000215197212 */ /* 0x000fe200078e3cff */
[----:B0-----:R-:W-:Y:S01]  /*9f70*/  IMAD R5, R3, UR4, R10 ;  /* 0x0000000403057c24 */ /* 0x001fe2000f8e020a */
[----:B------:R-:W-:Y:S06]  /*9f80*/  @!P2 BRA `(.L_x_3349) ;  /* 0x000000000004a947 */ /* 0x000fec0003800000 */
[----:B------:R-:W-:Y:S01]  /*9f90*/  BPT.TRAP 0x1 ;  /* 0x000000040000795c */ /* 0x000fe20000300000 */
.L_x_3349:
[----:B------:R-:W-:Y:S01]  /*9fa0*/  LEA R6, R22, UR39, 0x3 ;  /* 0x0000002716067c11 */ /* 0x000fe2000f8e18ff */
[----:B------:R-:W-:Y:S01]  /*9fb0*/  BSSY B1, `(.L_x_3350) ;  /* 0x0000004000017945 */ /* 0x000fe20003800000 */
[----:B------:R-:W-:-:S04]  /*9fc0*/  SHF.L.U32 R3, R25, 0x1f, RZ ;  /* 0x0000001f19037819 */ /* 0x000fc800000006ff */
[----:B------:R-:W0:Y:S02]  /*9fd0*/  SYNCS.PHASECHK.TRANS64.TRYWAIT P0, [R6+URZ+0x30840], R3 ;  /* 0x03084003060075a7 */ /* 0x000e24000800017f */
[----:B0-----:R-:W-:Y:S05]  /*9fe0*/  @!P0 BRA `(.L_x_3351) ;  /* 0x0000002c00308947 */ /* 0x001fea0003800000 */
.L_x_3419:
[----:B------:R-:W-:Y:S05]  /*9ff0*/  BSYNC B1 ;  /* 0x0000000000017941 */ /* 0x000fea0003800000 */
.L_x_3350:
[----:B------:R-:W-:Y:S01]  /*a000*/  SHF.R.S32.HI R23, RZ, 0x1f, R5 ;  /* 0x0000001fff177819 */ /* 0x000fe20000011405 */
[----:B------:R-:W-:Y:S01]  /*a010*/  ULDC.64 UR4, c[0x0][0x300] ;  /* 0x0000c00000047ab9 */ /* 0x000fe20000000a00 */
[----:B-----5:R-:W-:Y:S02]  /*a020*/  SHF.R.S32.HI R24, RZ, 0x1f, R0 ;  /* 0x0000001fff187819 */ /* 0x020fe40000011400 */
[C---:B------:R-:W-:Y:S01]  /*a030*/  LOP3.LUT P3, RZ, R16.reuse, 0x4, RZ, 0xc0, !PT ;  /* 0x0000000410ff7812 */ /* 0x040fe2000786c0ff */
[----:B------:R-:W-:Y:S01]  /*a040*/  IMAD R2, R23, UR4, RZ ;  /* 0x0000000417027c24 */ /* 0x000fe2000f8e02ff */
[C---:B------:R-:W-:Y:S02]  /*a050*/  LOP3.LUT P2, RZ, R16.reuse, 0x2, RZ, 0xc0, !PT ;  /* 0x0000000210ff7812 */ /* 0x040fe4000784c0ff */
[----:B------:R-:W-:Y:S01]  /*a060*/  LOP3.LUT P1, RZ, R16, 0x1, RZ, 0xc0, !PT ;  /* 0x0000000110ff7812 */ /* 0x000fe2000782c0ff */
[C---:B------:R-:W-:Y:S02]  /*a070*/  IMAD R9, R5.reuse, UR5, R2 ;  /* 0x0000000505097c24 */ /* 0x040fe4000f8e0202 */
[----:B0-----:R-:W-:Y:S01]  /*a080*/  IMAD.WIDE.U32 R2, R5, UR4, RZ ;  /* 0x0000000405027c25 */ /* 0x001fe2000f8e00ff */
        /* <DEDUP_REMOVED lines=18> */
[----:B------:R-:W-:Y:S01]  /*a1b0*/  IMAD.SHL.U32 R4, R37, 0x2, RZ ;  /* 0x0000000225047824 */ /* 0x000fe200078e00ff */
[----:B------:R-:W-:Y:S02]  /*a1c0*/  LEA R9, R9, UR39, 0x1 ;  /* 0x0000002709097c11 */ /* 0x000fe4000f8e08ff */
[----:B------:R-:W1:Y:S04]  /*a1d0*/  SHFL.IDX PT, R3, R10, RZ, 0x181f ;  /* 0x00181fff0a037589 */ /* 0x000e6800000e0000 */
[----:B------:R-:W-:Y:S01]  /*a1e0*/  SHFL.IDX PT, R35, R10, 0x2, 0x181f ;  /* 0x00581f000a237f89 */ /* 0x000fe200000e0000 */
[----:B0-----:R-:W-:-:S03]  /*a1f0*/  IADD3 R2, P0, R14, R4, RZ ;  /* 0x000000040e027210 */ /* 0x001fc60007f1e0ff */
[----:B------:R-:W0:Y:S01]  /*a200*/  SHFL.IDX PT, R14, R8, 0x1, 0x181f ;  /* 0x00381f00080e7f89 */ /* 0x000e2200000e0000 */
[----:B-1----:R-:W-:-:S05]  /*a210*/  IADD3.X R3, RZ, R3, RZ, P0, !PT ;  /* 0x00000003ff037210 */ /* 0x002fca00007fe4ff */
[----:B------:R-:W-:Y:S04]  /*a220*/  LDGSTS.E.BYPASS.LTC128B.128 [R9+0x1e400], desc[UR36][R2.64], !P3 ;  /* 0x1e40000002097fae */ /* 0x000fe8000d901d64 */
[----:B------:R-:W-:Y:S04]  /*a230*/  LDGSTS.E.BYPASS.LTC128B.128 [R9+0x21400], desc[UR36][R2.64+0x80], !P2 ;  /* 0x2140008002097fae */ /* 0x000fe8000d101d64 */
[----:B------:R1:W-:Y:S04]  /*a240*/  LDGSTS.E.BYPASS.LTC128B.128 [R9+0x24400], desc[UR36][R2.64+0x100], !P1 ;  /* 0x2440010002097fae */ /* 0x0003e8000c901d64 */
[----:B-1----:R-:W1:Y:S01]  /*a250*/  SHFL.IDX PT, R3, R10, 0x1, 0x181f ;  /* 0x00381f000a037f89 */ /* 0x002e6200000e0000 */
[----:B0-----:R-:W-:-:S03]  /*a260*/  IADD3 R2, P0, R14, R4, RZ ;  /* 0x000000040e027210 */ /* 0x001fc60007f1e0ff */
[----:B------:R-:W0:Y:S02]  /*a270*/  SHFL.IDX PT, R14, R8, 0x2, 0x181f ;  /* 0x00581f00080e7f89 */ /* 0x000e2400000e0000 */
[----:B-1----:R-:W-:-:S05]  /*a280*/  IMAD.X R3, RZ, RZ, R3, P0 ;  /* 0x000000ffff037224 */ /* 0x002fca00000e0603 */
        /* <DEDUP_REMOVED lines=23> */
[----:B------:R0:W-:Y:S02]  /*a400*/  LDGSTS.E.BYPASS.LTC128B.128 [R9+0x26400], desc[UR36][R2.64+0x100], !P1 ;  /* 0x2640010002097fae */ /* 0x0001e4000c901d64 */
.L_x_3433:
        /* <DEDUP_REMOVED lines=8> */
[----:B------:R0:W-:Y:S01]  /*a490*/  LDGSTS.E.BYPASS.LTC128B.128 [R9+0x26c00], desc[UR36][R2.64+0x100], !P1 ;  /* 0x26c0010002097fae */ /* 0x0001e2000c901d64 */
[----:B------:R-:W-:Y:S01]  /*a4a0*/  NOP ;  /* 0x0000000000007918 */ /* 0x000fe20000000000 */
.L_x_3353:
        /* <DEDUP_REMOVED lines=10> */
.L_x_3354:
[----:B------:R1:W-:Y:S01]  /*a550*/  SYNCS.ARRIVE.TRANS64.A1T0 RZ, [R6+URZ+0x30830], RZ ;  /* 0x030830ff06ff79a7 */ /* 0x0003e2000810003f */
[----:B------:R-:W-:Y:S05]  /*a560*/  @!P2 BRA `(.L_x_3355) ;  /* 0x000000000004a947 */ /* 0x000fea0003800000 */
[----:B------:R-:W-:Y:S01]  /*a570*/  BPT.TRAP 0x1 ;  /* 0x000000040000795c */ /* 0x000fe20000300000 */
.L_x_3355:
[----:B0-----:R-:W-:Y:S01]  /*a580*/  SHF.L.U32 R9, R21, 0x1f, RZ ;  /* 0x0000001f15097819 */ /* 0x001fe200000006ff */
[----:B------:R-:W-:Y:S01]  /*a590*/  IMAD.MOV.U32 R3, RZ, RZ, -0x60 ;  /* 0xffffffa0ff037424 */ /* 0x000fe200078e00ff */
[----:B-1----:R-:W-:Y:S01]  /*a5a0*/  LEA R6, R7, UR39, 0x3 ;  /* 0x0000002707067c11 */ /* 0x002fe2000f8e18ff */
[----:B------:R-:W-:Y:S02]  /*a5b0*/  BSSY B1, `(.L_x_3356) ;  /* 0x0000004000017945 */ /* 0x000fe40003800000 */
[----:B------:R-:W-:Y:S01]  /*a5c0*/  IMAD R3, R28, R3, UR38 ;  /* 0x000000261c037e24 */ /* 0x000fe2000f8e0203 */
[----:B------:R-:W0:Y:S02]  /*a5d0*/  SYNCS.PHASECHK.TRANS64.TRYWAIT P0, [R6+URZ+0x30860], R9 ;  /* 0x03086009060075a7 */ /* 0x000e24000800017f */
[----:B0-----:R-:W-:Y:S05]  /*a5e0*/  @!P0 BRA `(.L_x_3357) ;  /* 0x0000002c007c8947 */ /* 0x001fea0003800000 */
.L_x_3434:
[----:B------:R-:W-:Y:S05]  /*a5f0*/  BSYNC B1 ;  /* 0x0000000000017941 */ /* 0x000fea0003800000 */
.L_x_3356:
[----:B------:R-:W-:Y:S01]  /*a600*/  UMOV UR4, 0xffffffff ;  /* 0xffffffff00047882 */ /* 0x000fe20000000000 */
[C---:B------:R-:W-:Y:S01]  /*a610*/  LOP3.LUT P3, RZ, R16.reuse, 0x20, RZ, 0xc0, !PT ;  /* 0x0000002010ff7812 */ /* 0x040fe2000786c0ff */
[----:B------:R-:W-:Y:S01]  /*a620*/  IMAD R7, R7, 0x4800, R27 ;  /* 0x0000480007077824 */ /* 0x000fe200078e021b */
[C---:B------:R-:W-:Y:S01]  /*a630*/  LOP3.LUT P2, RZ, R16.reuse, 0x10, RZ, 0xc0, !PT ;  /* 0x0000001010ff7812 */ /* 0x040fe2000784c0ff */
[----:B------:R-:W-:Y:S01]  /*a640*/  IMAD.IADD R8, R3, 0x1, -R34 ;  /* 0x0000000103087824 */ /* 0x000fe200078e0a22 */
[----:B------:R-:W-:Y:S01]  /*a650*/  LOP3.LUT P1, RZ, R16, 0x8, RZ, 0xc0, !PT ;  /* 0x0000000810ff7812 */ /* 0x000fe2000782c0ff */
[----:B------:R-:W-:-:S12]  /*a660*/  BRA.DIV UR4, `(.L_x_3358) ;  /* 0x0000002e04707947 */ /* 0x000fd8000b800000 */
[----:B------:R-:W1:Y:S01]  /*a670*/  SHFL.IDX PT, R14, R17, RZ, 0x181f ;  /* 0x00181fff110e7589 */ /* 0x000e6200000e0000 */
[----:B------:R-:W-:-:S03]  /*a680*/  LEA R7, R7, UR39, 0x1 ;  /* 0x0000002707077c11 */ /* 0x000fc6000f8e08ff */
[----:B------:R-:W2:Y:S01]  /*a690*/  SHFL.IDX PT, R3, R18, RZ, 0x181f ;  /* 0x00181fff12037589 */ /* 0x000ea200000e0000 */
[----:B-1----:R-:W-:-:S03]  /*a6a0*/  IADD3 R2, P0, R14, R4, RZ ;  /* 0x000000040e027210 */ /* 0x002fc60007f1e0ff */
[----:B------:R-:W1:Y:S01]  /*a6b0*/  SHFL.IDX PT, R14, R17, 0x1, 0x181f ;  /* 0x00381f00110e7f89 */ /* 0x000e6200000e0000 */
[----:B--2---:R-:W-:Y:S02]  /*a6c0*/  IADD3.X R3, RZ, R3, RZ, P0, !PT ;  /* 0x00000003ff037210 */ /* 0x004fe400007fe4ff */
[----:B------:R-:W-:-:S13]  /*a6d0*/  ISETP.LT.OR P0, PT, R8, 0x1, P3 ;  /* 0x000000010800780c */ /* 0x000fda0001f01670 */
[----:B------:R-:W-:Y:S01]  /*a6e0*/  LDGSTS.E.BYPASS.LTC128B.128 [R7+0x400], desc[UR36][R2.64], !P0 ;  /* 0x0040000002077fae */ /* 0x000fe2000c101d64 */
[----:B------:R-:W-:-:S13]  /*a6f0*/  ISETP.LT.OR P0, PT, R8, 0x1, P2 ;  /* 0x000000010800780c */ /* 0x000fda0001701670 */
[----:B------:R-:W-:Y:S01]  /*a700*/  LDGSTS.E.BYPASS.LTC128B.128 [R7+0x3400], desc[UR36][R2.64+0x80], !P0 ;  /* 0x0340008002077fae */ /* 0x000fe2000c101d64 */
[----:B------:R-:W-:-:S13]  /*a710*/  ISETP.LT.OR P0, PT, R8, 0x1, P1 ;  /* 0x000000010800780c */ /* 0x000fda0000f01670 */
[----:B------:R2:W-:Y:S04]  /*a720*/  LDGSTS.E.BYPASS.LTC128B.128 [R7+0x6400], desc[UR36][R2.64+0x100], !P0 ;  /* 0x0640010002077fae */ /* 0x0005e8000c101d64 */
[----:B--2---:R-:W2:Y:S01]  /*a730*/  SHFL.IDX PT, R3, R18, 0x1, 0x181f ;  /* 0x00381f0012037f89 */ /* 0x004ea200000e0000 */
[----:B-1----:R-:W-:-:S03]  /*a740*/  IADD3 R2, P0, R14, R4, RZ ;  /* 0x000000040e027210 */ /* 0x002fc60007f1e0ff */
[----:B------:R-:W1:Y:S02]  /*a750*/  SHFL.IDX PT, R14, R17, 0x2, 0x181f ;  /* 0x00581f00110e7f89 */ /* 0x000e6400000e0000 */
[----:B--2---:R-:W-:Y:S01]  /*a760*/  IMAD.X R3, RZ, RZ, R3, P0 ;  /* 0x000000ffff037224 */ /* 0x004fe200000e0603 */
        /* <DEDUP_REMOVED lines=28> */
[----:B------:R-:W1:Y:S04]  /*a930*/  SHFL.IDX PT, R18, R18, 0x5, 0x181f ;  /* 0x00b81f0012127f89 */ /* 0x000e6800000e0000 */
[----:B------:R3:W4:Y:S01]  /*a940*/  SHFL.IDX PT, R14, R17, 0x5, 0x181f ;  /* 0x00b81f00110e7f89 */ /* 0x00072200000e0000 */
[----:B--2---:R-:W-:Y:S02]  /*a950*/  IADD3.X R3, RZ, R3, RZ, P0, !PT ;  /* 0x00000003ff037210 */ /* 0x004fe400007fe4ff */
[----:B------:R-:W-:-:S13]  /*a960*/  ISETP.LT.OR P0, PT, R8, 0x41, P3 ;  /* 0x000000410800780c */ /* 0x000fda0001f01670 */
[----:B------:R3:W-:Y:S01]  /*a970*/  LDGSTS.E.BYPASS.LTC128B.128 [R7+0x2400], desc[UR36][R2.64], !P0 ;  /* 0x0240000002077fae */ /* 0x0007e2000c101d64 */
[----:B------:R-:W-:-:S13]  /*a980*/  ISETP.LT.OR P0, PT, R8, 0x41, P2 ;  /* 0x000000410800780c */ /* 0x000fda0001701670 */
[----:B------:R3:W-:Y:S01]  /*a990*/  LDGSTS.E.BYPASS.LTC128B.128 [R7+0x5400], desc[UR36][R2.64+0x80], !P0 ;  /* 0x0540008002077fae */ /* 0x0007e2000c101d64 */
[----:B------:R-:W-:-:S13]  /*a9a0*/  ISETP.LT.OR P0, PT, R8, 0x41, P1 ;  /* 0x000000410800780c */ /* 0x000fda0000f01670 */
[----:B-1--4-:R3:W-:Y:S02]  /*a9b0*/  LDGSTS.E.BYPASS.LTC128B.128 [R7+0x8400], desc[UR36][R2.64+0x100], !P0 ;  /* 0x0840010002077fae */ /* 0x0127e4000c101d64 */
.L_x_3448:
        /* <DEDUP_REMOVED lines=26> */
[----:B------:R-:W-:-:S04]  /*ab60*/  ULDC.64 UR4, c[0x0][0x318] ;  /* 0x0000c60000047ab9 */ /* 0x000fc80000000a00 */
[----:B------:R-:W-:Y:S02]  /*ab70*/  IADD3 R3, R5, R3, RZ ;  /* 0x0000000305037210 */ /* 0x000fe40007ffe0ff */
[----:B------:R-:W-:-:S04]  /*ab80*/  LEA R17, P0, R2, UR4, 0x1 ;  /* 0x0000000402117c11 */ /* 0x000fc8000f8008ff */
[----:B------:R-:W-:Y:S02]  /*ab90*/  LEA.HI.X R18, R2, UR5, R3, 0x1, P0 ;  /* 0x0000000502127c11 */ /* 0x000fe400080f0c03 */
[----:B------:R-:W-:-:S13]  /*aba0*/  PLOP3.LUT P0, PT, PT, PT, PT, 0x80, 0x0 ;  /* 0x000000000000781c */ /* 0x000fda0003f0f070 */
.L_x_3359:
        /* <DEDUP_REMOVED lines=10> */
.L_x_3360:
[C---:B------:R-:W-:Y:S01]  /*ac50*/  ISETP.GT.AND P0, PT, R20.reuse, RZ, PT ;  /* 0x000000ff1400720c */ /* 0x040fe20003f04270 */
[----:B------:R0:W-:Y:S01]  /*ac60*/  SYNCS.ARRIVE.TRANS64.A1T0 RZ, [R6+URZ+0x30850], RZ ;  /* 0x030850ff06ff79a7 */ /* 0x0001e2000810003f */
[----:B------:R-:W-:Y:S01]  /*ac70*/  IMAD.MOV.U32 R21, RZ, RZ, R25 ;  /* 0x000000ffff157224 */ /* 0x000fe200078e0019 */
[----:B------:R-:W-:Y:S01]  /*ac80*/  MOV R28, R20 ;  /* 0x00000014001c7202 */ /* 0x000fe20000000f00 */
[----:B------:R-:W-:Y:S02]  /*ac90*/  IMAD.MOV.U32 R7, RZ, RZ, R22 ;  /* 0x000000ffff077224 */ /* 0x000fe400078e0016 */
[----:B0-----:R-:W-:-:S07]  /*aca0*/  VIADD R6, R20, 0xffffffff ;  /* 0xffffffff14067836 */ /* 0x001fce0000000000 */
[----:B------:R-:W-:Y:S05]  /*acb0*/  @P0 BRA `(.L_x_3361) ;  /* 0xfffffff000300947 */ /* 0x000fea000383ffff */
[----:B------:R-:W-:Y:S05]  /*acc0*/  BSYNC B0 ;  /* 0x0000000000007941 */ /* 0x000fea0003800000 */
.L_x_3348:
[----:B------:R-:W-:-:S13]  /*acd0*/  LOP3.LUT P0, RZ, R16, 0x40, RZ, 0xc0, !PT ;  /* 0x0000004010ff7812 */ /* 0x000fda000780c0ff */
[----:B------:R-:W-:Y:S05]  /*ace0*/  @!P0 BRA `(.L_x_3362) ;  /* 0x0000000000048947 */ /* 0x000fea0003800000 */
[----:B------:R-:W-:Y:S01]  /*acf0*/  BPT.TRAP 0x1 ;  /* 0x000000040000795c */ /* 0x000fe20000300000 */
.L_x_3362:
[----:B------:R-:W-:Y:S01]  /*ad00*/  LEA R4, R22, UR39, 0x3 ;  /* 0x0000002716047c11 */ /* 0x000fe2000f8e18ff */
[----:B------:R-:W-:Y:S01]  /*ad10*/  IMAD.MOV.U32 R5, RZ, RZ, -0x60 ;  /* 0xffffffa0ff057424 */ /* 0x000fe200078e00ff */
[----:B0-----:R-:W-:Y:S01]  /*ad20*/  SHF.L.U32 R3, R25, 0x1f, RZ ;  /* 0x0000001f19037819 */ /* 0x001fe200000006ff */
[----:B------:R-:W-:Y:S02]  /*ad30*/  BSSY B0, `(.L_x_3363) ;  /* 0x0000004000007945 */ /* 0x000fe40003800000 */
[----:B------:R-:W-:Y:S01]  /*ad40*/  IMAD R5, R20, R5, UR38 ;  /* 0x0000002614057e24 */ /* 0x000fe2000f8e0205 */
[----:B------:R-:W0:Y:S02]  /*ad50*/  SYNCS.PHASECHK.TRANS64.TRYWAIT P0, [R4+URZ+0x30860], R3 ;  /* 0x03086003040075a7 */ /* 0x000e24000800017f */
[----:B0-----:R-:W-:Y:S05]  /*ad60*/  @!P0 BRA `(.L_x_3364) ;  /* 0x0000002c00ac8947 */ /* 0x001fea0003800000 */
.L_x_3449:
[----:B------:R-:W-:Y:S05]  /*ad70*/  BSYNC B0 ;  /* 0x0000000000007941 */ /* 0x000fea0003800000 */
.L_x_3363:
[----:B------:R-:W-:Y:S01]  /*ad80*/  UMOV UR4, 0xffffffff ;  /* 0xffffffff00047882 */ /* 0x000fe20000000000 */
[----:B------:R-:W-:Y:S01]  /*ad90*/  LOP3.LUT P3, RZ, R16, 0x20, RZ, 0xc0, !PT ;  /* 0x0000002010ff7812 */ /* 0x000fe2000786c0ff */
[----:B------:R-:W-:Y:S01]  /*ada0*/  IMAD R7, R22, 0x4800, R27 ;  /* 0x0000480016077824 */ /* 0x000fe200078e021b */
[C---:B------:R-:W-:Y:S01]  /*adb0*/  LOP3.LUT P2, RZ, R16.reuse, 0x10, RZ, 0xc0, !PT ;  /* 0x0000001010ff7812 */ /* 0x040fe2000784c0ff */
[----:B------:R-:W-:Y:S01]  /*adc0*/  IMAD.IADD R5, R5, 0x1, -R34 ;  /* 0x0000000105057824 */ /* 0x000fe200078e0a22 */
[----:B------:R-:W-:Y:S01]  /*add0*/  LOP3.LUT P1, RZ, R16, 0x8, RZ, 0xc0, !PT ;  /* 0x0000000810ff7812 */ /* 0x000fe2000782c0ff */
[----:B------:R-:W-:-:S12]  /*ade0*/  BRA.DIV UR4, `(.L_x_3365) ;  /* 0x0000002e04a07947 */ /* 0x000fd8000b800000 */
[----:B------:R-:W1:Y:S01]  /*adf0*/  SHFL.IDX PT, R14, R17, RZ, 0x181f ;  /* 0x00181fff110e7589 */ /* 0x000e6200000e0000 */
[----:B------:R-:W-:-:S03]  /*ae00*/  IMAD.SHL.U32 R6, R37, 0x2, RZ ;  /* 0x0000000225067824 */ /* 0x000fc600078e00ff */
[----:B------:R-:W0:Y:S02]  /*ae10*/  SHFL.IDX PT, R0, R18, RZ, 0x181f ;  /* 0x00181fff12007589 */ /* 0x000e2400000e0000 */
[----:B-1----:R-:W-:Y:S02]  /*ae20*/  IADD3 R2, P0, R14, R6, RZ ;  /* 0x000000060e027210 */ /* 0x002fe40007f1e0ff */
[----:B------:R-:W1:Y:S02]  /*ae30*/  SHFL.IDX PT, R14, R17, 0x1, 0x181f ;  /* 0x00381f00110e7f89 */ /* 0x000e6400000e0000 */
[----:B0-----:R-:W-:Y:S02]  /*ae40*/  IADD3.X R3, RZ, R0, RZ, P0, !PT ;  /* 0x00000000ff037210 */ /* 0x001fe400007fe4ff */
[----:B------:R-:W-:Y:S02]  /*ae50*/  ISETP.LT.OR P0, PT, R5, 0x1, P3 ;  /* 0x000000010500780c */ /* 0x000fe40001f01670 */
[----:B------:R-:W-:-:S02]  /*ae60*/  LEA R0, R7, UR39, 0x1 ;  /* 0x0000002707007c11 */ /* 0x000fc4000f8e08ff */
[----:B------:R-:W0:Y:S09]  /*ae70*/  SHFL.IDX PT, R7, R18, 0x1, 0x181f ;  /* 0x00381f0012077f89 */ /* 0x000e3200000e0000 */
        /* <DEDUP_REMOVED lines=8> */
[----:B------:R-:W-:Y:S01]  /*af00*/  ISETP.LT.OR P0, PT, R5, 0x11, P3 ;  /* 0x000000110500780c */ /* 0x000fe20001f01670 */
[----:B------:R-:W0:-:S12]  /*af10*/  SHFL.IDX PT, R7, R18, 0x2, 0x181f ;  /* 0x00581f0012077f89 */ /* 0x000e1800000e0000 */
        /* <DEDUP_REMOVED lines=26> */
[----:B------:R1:W2:Y:S02]  /*b0c0*/  SHFL.IDX PT, R14, R17, 0x5, 0x181f ;  /* 0x00b81f00110e7f89 */ /* 0x0002a400000e0000 */
[----:B0-----:R-:W-:Y:S02]  /*b0d0*/  IADD3.X R3, RZ, R7, RZ, P0, !PT ;  /* 0x00000007ff037210 */ /* 0x001fe400007fe4ff */
[----:B------:R-:W-:Y:S01]  /*b0e0*/  ISETP.LT.OR P0, PT, R5, 0x41, P3 ;  /* 0x000000410500780c */ /* 0x000fe20001f01670 */
[----:B------:R1:W3:-:S12]  /*b0f0*/  SHFL.IDX PT, R7, R18, 0x5, 0x181f ;  /* 0x00b81f0012077f89 */ /* 0x0002d800000e0000 */
[----:B------:R1:W-:Y:S01]  /*b100*/  LDGSTS.E.BYPASS.LTC128B.128 [R0+0x2400], desc[UR36][R2.64], !P0 ;  /* 0x0240000002007fae */ /* 0x0003e2000c101d64 */
[----:B------:R-:W-:-:S13]  /*b110*/  ISETP.LT.OR P0, PT, R5, 0x41, P2 ;  /* 0x000000410500780c */ /* 0x000fda0001701670 */
[----:B------:R1:W-:Y:S01]  /*b120*/  LDGSTS.E.BYPASS.LTC128B.128 [R0+0x5400], desc[UR36][R2.64+0x80], !P0 ;  /* 0x0540008002007fae */ /* 0x0003e2000c101d64 */
[----:B------:R-:W-:-:S13]  /*b130*/  ISETP.LT.OR P0, PT, R5, 0x41, P1 ;  /* 0x000000410500780c */ /* 0x000fda0000f01670 */
[----:B--23--:R1:W-:Y:S02]  /*b140*/  LDGSTS.E.BYPASS.LTC128B.128 [R0+0x8400], desc[UR36][R2.64+0x100], !P0 ;  /* 0x0840010002007fae */ /* 0x00c3e4000c101d64 */
.L_x_3463:
        /* <DEDUP_REMOVED lines=11> */
[----:B------:R-:W-:Y:S01]  /*b200*/  PLOP3.LUT P0, PT, PT, PT, PT, 0x80, 0x0 ;  /* 0x000000000000781c */ /* 0x000fe20003f0f070 */
[----:B------:R-:W-:-:S12]  /*b210*/  NOP ;  /* 0x0000000000007918 */ /* 0x000fd80000000000 */
.L_x_3366:
        /* <DEDUP_REMOVED lines=10> */
.L_x_3367:
[----:B0-----:R-:W2:Y:S01]  /*b2c0*/  LDL.LU R2, [R1] ;  /* 0x0000000001027983 */ /* 0x001ea20000300800 */
[----:B------:R-:W-:Y:S01]  /*b2d0*/  VIADD R22, R22, 0x1 ;  /* 0x0000000116167836 */ /* 0x000fe20000000000 */
[----:B------:R-:W-:Y:S01]  /*b2e0*/  ULDC UR4, c[0x0][0xc34] ;  /* 0x00030d0000047ab9 */ /* 0x000fe20000000800 */
[----:B------:R-:W-:Y:S01]  /*b2f0*/  VIADD R36, R36, UR44 ;  /* 0x0000002c24247c36 */ /* 0x000fe20008000000 */
[----:B------:R0:W-:Y:S02]  /*b300*/  SYNCS.ARRIVE.TRANS64.A1T0 RZ, [R4+URZ+0x30850], RZ ;  /* 0x030850ff04ff79a7 */ /* 0x0001e4000810003f */
[----:B------:R-:W-:-:S04]  /*b310*/  ISETP.NE.AND P0, PT, R22, 0x2, PT ;  /* 0x000000021600780c */ /* 0x000fc80003f05270 */
[----:B------:R-:W-:Y:S02]  /*b320*/  SEL R22, R22, RZ, P0 ;  /* 0x000000ff16167207 */ /* 0x000fe40000000000 */
[----:B------:R-:W-:Y:S02]  /*b330*/  SEL R0, RZ, 0x1, P0 ;  /* 0x00000001ff007807 */ /* 0x000fe40000000000 */
[----:B------:R-:W-:Y:S02]  /*b340*/  ISETP.GE.AND P0, PT, R36, UR4, PT ;  /* 0x0000000424007c0c */ /* 0x000fe4000bf06270 */
[----:B------:R-:W-:Y:S02]  /*b350*/  LOP3.LUT R25, R25, R0, RZ, 0x3c, !PT ;  /* 0x0000000019197212 */ /* 0x000fe400078e3cff */
[----:B--2---:R-:W-:-:S05]  /*b360*/  IADD3 R2, R2, 0x1, RZ ;  /* 0x0000000102027810 */ /* 0x004fca0007ffe0ff */
[----:B------:R0:W-:Y:S04]  /*b370*/  STL [R1], R2 ;  /* 0x0000000201007387 */ /* 0x0001e80000100800 */
[----:B------:R-:W-:Y:S05]  /*b380*/  @!P0 BRA `(.L_x_3368) ;  /* 0xffffffcc00c88947 */ /* 0x000fea000383ffff */
[----:B------:R-:W-:-:S07]  /*b390*/  LOP3.LUT R0, R2, 0x1, RZ, 0xc, !PT ;  /* 0x0000000102007812 */ /* 0x000fce00078e0cff */
.L_x_3333:
[----:B------:R-:W1:Y:S01]  /*b3a0*/  S2R R3, SR_CgaCtaId ;  /* 0x0000000000037919 */ /* 0x000e620000008800 */
[----:B0-----:R-:W-:Y:S01]  /*b3b0*/  MOV R2, 0x400 ;  /* 0x0000040000027802 */ /* 0x001fe20000000f00 */
[----:B------:R-:W-:Y:S01]  /*b3c0*/  BSSY B0, `(.L_x_3369) ;  /* 0x0000005000007945 */ /* 0x000fe20003800000 */
[----:B------:R-:W-:Y:S02]  /*b3d0*/  SHF.L.U32 R0, R0, 0x1f, RZ ;  /* 0x0000001f00007819 */ /* 0x000fe400000006ff */
[----:B-1----:R-:W-:-:S04]  /*b3e0*/  LEA R5, R3, R2, 0x18 ;  /* 0x0000000203057211 */ /* 0x002fc800078ec0ff */
[----:B------:R-:W0:Y:S02]  /*b3f0*/  SYNCS.PHASECHK.TRANS64.TRYWAIT P0, [R5+URZ+0x30820], R0 ;  /* 0x03082000050075a7 */ /* 0x000e24000800017f */
[----:B0-----:R-:W-:Y:S05]  /*b400*/  @!P0 BRA `(.L_x_3370) ;  /* 0x0000003000488947 */ /* 0x001fea0003800000 */
.L_x_3464:
[----:B------:R-:W-:Y:S05]  /*b410*/  BSYNC B0 ;  /* 0x0000000000007941 */ /* 0x000fea0003800000 */
.L_x_3369:
[----:B------:R-:W-:-:S03]  /*b420*/  UMOV UR4, 0xffffffff ;  /* 0xffffffff00047882 */ /* 0x000fc60000000000 */
[----:B------:R-:W-:Y:S05]  /*b430*/  BRA.DIV UR4, `(.L_x_3371) ;  /* 0x0000003204507947 */ /* 0x000fea000b800000 */
[----:B0-----:R-:W0:Y:S02]  /*b440*/  S2R R0, SR_TID.X ;  /* 0x0000000000007919 */ /* 0x001e240000002100 */
[----:B0-----:R-:W-:-:S04]  /*b450*/  SHF.R.U32.HI R0, RZ, 0x5, R0 ;  /* 0x00000005ff007819 */ /* 0x001fc80000011600 */
[----:B------:R-:W-:-:S05]  /*b460*/  LOP3.LUT R0, R0, 0x3, RZ, 0xc0, !PT ;  /* 0x0000000300007812 */ /* 0x000fca00078ec0ff */
[----:B------:R0:W1:Y:S02]  /*b470*/  SHFL.IDX PT, R14, R0, RZ, 0x1f ;  /* 0x00001fff000e7589 */ /* 0x00006400000e0000 */
.L_x_3467:
[----:B-1----:R-:W-:Y:S01]  /*b480*/  ISETP.NE.AND P0, PT, R14, RZ, PT ;  /* 0x000000ff0e00720c */ /* 0x002fe20003f05270 */
[----:B------:R-:W-:-:S12]  /*b490*/  BSSY B0, `(.L_x_3372) ;  /* 0x0000026000007945 */ /* 0x000fd80003800000 */
[----:B------:R-:W-:Y:S05]  /*b4a0*/  @P0 BRA `(.L_x_3373) ;  /* 0x0000000000900947 */ /* 0x000fea0003800000 */
[----:B------:R-:W-:-:S03]  /*b4b0*/  UMOV UR4, 0xffffffff ;  /* 0xffffffff00047882 */ /* 0x000fc60000000000 */
[----:B------:R-:W-:Y:S05]  /*b4c0*/  BRA.DIV UR4, `(.L_x_3374) ;  /* 0x0000003204607947 */ /* 0x000fea000b800000 */
[----:B------:R-:W-:-:S13]  /*b4d0*/  ELECT P6, URZ, PT ;  /* 0x00000000003f782f */ /* 0x000fda00038c0000 */
.L_x_3470:
        /* <DEDUP_REMOVED lines=8> */
.L_x_3375:
[C---:B------:R-:W-:Y:S01]  /*b560*/  IMAD R3, R22.reuse, 0x8, R5 ;  /* 0x0000000816037824 */ /* 0x040fe200078e0205 */
[----:B------:R-:W-:Y:S01]  /*b570*/  SHF.L.U32 R2, R25, 0x1f, RZ ;  /* 0x0000001f19027819 */ /* 0x000fe200000006ff */
[----:B------:R-:W-:-:S03]  /*b580*/  VIADD R22, R22, 0x1 ;  /* 0x0000000116167836 */ /* 0x000fc60000000000 */
[----:B------:R-:W0:Y:S02]  /*b590*/  SYNCS.PHASECHK.TRANS64.TRYWAIT P1, [R3+URZ+0x30840], R2 ;  /* 0x03084002030075a7 */ /* 0x000e24000802017f */
[----:B------:R-:W-:-:S04]  /*b5a0*/  ISETP.NE.AND P2, PT, R22, 0x2, PT ;  /* 0x000000021600780c */ /* 0x000fc80003f45270 */
[----:B------:R-:W-:Y:S01]  /*b5b0*/  SEL R0, RZ, 0x1, P2 ;  /* 0x00000001ff007807 */ /* 0x000fe20001000000 */
[----:B0-----:R-:W-:Y:S08]  /*b5c0*/  @!P1 BRA `(.L_x_3376) ;  /* 0x0000003000409947 */ /* 0x001ff00003800000 */
.L_x_3471:
[----:B------:R-:W-:Y:S02]  /*b5d0*/  SEL R22, R22, RZ, P2 ;  /* 0x000000ff16167207 */ /* 0x000fe40001000000 */
[----:B------:R-:W-:Y:S01]  /*b5e0*/  LOP3.LUT R0, R25, R0, RZ, 0x3c, !PT ;  /* 0x0000000019007212 */ /* 0x000fe200078e3cff */
[----:B------:R-:W-:Y:S06]  /*b5f0*/  @!P0 BRA `(.L_x_3377) ;  /* 0x0000000000048947 */ /* 0x000fec0003800000 */
[----:B------:R-:W-:Y:S01]  /*b600*/  BPT.TRAP 0x1 ;  /* 0x000000040000795c */ /* 0x000fe20000300000 */
.L_x_3377:
[----:B------:R-:W-:Y:S02]  /*b610*/  LEA R5, R22, R5, 0x3 ;  /* 0x0000000516057211 */ /* 0x000fe400078e18ff */
[----:B------:R-:W-:-:S04]  /*b620*/  SHF.L.U32 R0, R0, 0x1f, RZ ;  /* 0x0000001f00007819 */ /* 0x000fc800000006ff */
[----:B------:R-:W1:Y:S02]  /*b630*/  SYNCS.PHASECHK.TRANS64.TRYWAIT P1, [R5+URZ+0x30840], R0 ;  /* 0x03084000050075a7 */ /* 0x000e64000802017f */
[----:B-1----:R-:W-:Y:S05]  /*b640*/  @!P1 BRA `(.L_x_3378) ;  /* 0x0000003000349947 */ /* 0x002fea0003800000 */
.L_x_3472:
[----:B------:R-:W-:Y:S05]  /*b650*/  @!P0 BRA `(.L_x_3379) ;  /* 0x0000000000048947 */ /* 0x000fea0003800000 */
[----:B------:R-:W-:Y:S01]  /*b660*/  BPT.TRAP 0x1 ;  /* 0x000000040000795c */ /* 0x000fe20000300000 */
.L_x_3379:
[----:B------:R-:W2:Y:S02]  /*b670*/  SYNCS.PHASECHK.TRANS64.TRYWAIT P1, [R3+URZ+0x30860], R2 ;  /* 0x03086002030075a7 */ /* 0x000ea4000802017f */
[----:B--2---:R-:W-:Y:S05]  /*b680*/  @!P1 BRA `(.L_x_3380) ;  /* 0x0000003000389947 */ /* 0x004fea0003800000 */
.L_x_3473:
[----:B------:R-:W-:Y:S05]  /*b690*/  @!P0 BRA `(.L_x_3381) ;  /* 0x0000000000048947 */ /* 0x000fea0003800000 */
[----:B------:R-:W-:Y:S01]  /*b6a0*/  BPT.TRAP 0x1 ;  /* 0x000000040000795c */ /* 0x000fe20000300000 */
.L_x_3381:
[----:B---3--:R3:W4:Y:S02]  /*b6b0*/  SYNCS.PHASECHK.TRANS64.TRYWAIT P0, [R5+URZ+0x30860], R0 ;  /* 0x03086000050075a7 */ /* 0x008724000800017f */
[----:B----4-:R-:W-:Y:S05]  /*b6c0*/  @!P0 NANOSLEEP.SYNCS 0x989680 ;  /* 0x009896800000895d */ /* 0x010fea0003900000 */
[----:B------:R-:W4:Y:S02]  /*b6d0*/  @!P0 SYNCS.PHASECHK.TRANS64 P0, [R5+URZ+0x30860], R0 ;  /* 0x03086000050085a7 */ /* 0x000f24000800007f */
[----:B----4-:R-:W-:Y:S05]  /*b6e0*/  @!P0 BRA `(.L_x_3381) ;  /* 0xfffffffc00f08947 */ /* 0x010fea000383ffff */
.L_x_3373:
[----:B------:R-:W-:Y:S05]  /*b6f0*/  BSYNC B0 ;  /* 0x0000000000007941 */ /* 0x000fea0003800000 */
.L_x_3372:
[----:B------:R-:W-:Y:S05]  /*b700*/  EXIT ;  /* 0x000000000000794d */ /* 0x000fea0003800000 */
.L_x_3301:
[----:B0-----:R-:W-:-:S04]  /*b710*/  IMAD.U32 R3, RZ, RZ, UR43 ;  /* 0x0000002bff037e24 */ /* 0x001fc8000f8e00ff */
[----:B------:R0:W1:Y:S03]  /*b720*/  SYNCS.PHASECHK.TRANS64.TRYWAIT P1, [R3+URZ+0x30800], R0 ;  /* 0x03080000030075a7 */ /* 0x000066000802017f */
[----:B-1----:R-:W-:Y:S05]  /*b730*/  @!P1 NANOSLEEP.SYNCS 0x989680 ;  /* 0x009896800000995d */ /* 0x002fea0003900000 */
[----:B------:R-:W1:Y:S02]  /*b740*/  @!P1 SYNCS.PHASECHK.TRANS64 P1, [R3+URZ+0x30800], R0 ;  /* 0x03080000030095a7 */ /* 0x000e64000802007f */
[----:B-1----:R-:W-:Y:S05]  /*b750*/  @!P1 BRA `(.L_x_3301) ;  /* 0xfffffffc00ec9947 */ /* 0x002fea000383ffff */
[----:B------:R-:W-:Y:S05]  /*b760*/  BRA `(.L_x_3382) ;  /* 0xffffff58006c7947 */ /* 0x000fea000383ffff */
.L_x_3305:
[----:B-1----:R1:W2:Y:S02]  /*b770*/  SYNCS.PHASECHK.TRANS64.TRYWAIT P1, [R2+URZ+0x30830], R3 ;  /* 0x03083003020075a7 */ /* 0x0022a4000802017f */
[----:B--2---:R-:W-:Y:S05]  /*b780*/  @!P1 NANOSLEEP.SYNCS 0x989680 ;  /* 0x009896800000995d */ /* 0x004fea0003900000 */
[----:B------:R-:W2:Y:S02]  /*b790*/  @!P1 SYNCS.PHASECHK.TRANS64 P1, [R2+URZ+0x30830], R3 ;  /* 0x03083003020095a7 */ /* 0x000ea4000802007f */
[----:B--2---:R-:W-:Y:S05]  /*b7a0*/  @!P1 BRA `(.L_x_3305) ;  /* 0xfffffffc00f09947 */ /* 0x004fea000383ffff */
[----:B------:R-:W-:Y:S05]  /*b7b0*/  BRA `(.L_x_3304) ;  /* 0xffffff58008c7947 */ /* 0x000fea000383ffff */
.L_x_3311:
[----:B-1----:R-:W-:-:S04]  /*b7c0*/  IMAD.U32 R3, RZ, RZ, UR8 ;  /* 0x00000008ff037e24 */ /* 0x002fc8000f8e00ff */
[----:B------:R1:W2:Y:S03]  /*b7d0*/  SYNCS.PHASECHK.TRANS64.TRYWAIT P1, [R3+URZ+0x30830], R0 ;  /* 0x03083000030075a7 */ /* 0x0002a6000802017f */
[----:B--2---:R-:W-:Y:S05]  /*b7e0*/  @!P1 NANOSLEEP.SYNCS 0x989680 ;  /* 0x009896800000995d */ /* 0x004fea0003900000 */
[----:B------:R-:W2:Y:S02]  /*b7f0*/  @!P1 SYNCS.PHASECHK.TRANS64 P1, [R3+URZ+0x30830], R0 ;  /* 0x03083000030095a7 */ /* 0x000ea4000802007f */
[----:B--2---:R-:W-:Y:S05]  /*b800*/  @!P1 BRA `(.L_x_3311) ;  /* 0xfffffffc00ec9947 */ /* 0x004fea000383ffff */
[----:B------:R-:W-:Y:S05]  /*b810*/  BRA `(.L_x_3310) ;  /* 0xffffff7c008c7947 */ /* 0x000fea000383ffff */
.L_x_3315:
[----:B-1----:R-:W-:-:S04]  /*b820*/  IMAD.U32 R3, RZ, RZ, UR9 ;  /* 0x00000009ff037e24 */ /* 0x002fc8000f8e00ff */
[----:B------:R1:W2:Y:S03]  /*b830*/  SYNCS.PHASECHK.TRANS64.TRYWAIT P1, [R3+URZ+0x30850], R0 ;  /* 0x03085000030075a7 */ /* 0x0002a6000802017f */
[----:B--2---:R-:W-:Y:S05]  /*b840*/  @!P1 NANOSLEEP.SYNCS 0x989680 ;  /* 0x009896800000995d */ /* 0x004fea0003900000 */
[----:B------:R-:W2:Y:S02]  /*b850*/  @!P1 SYNCS.PHASECHK.TRANS64 P1, [R3+URZ+0x30850], R0 ;  /* 0x03085000030095a7 */ /* 0x000ea4000802007f */
[----:B--2---:R-:W-:Y:S05]  /*b860*/  @!P1 BRA `(.L_x_3315) ;  /* 0xfffffffc00ec9947 */ /* 0x004fea000383ffff */
[----:B------:R-:W-:Y:S05]  /*b870*/  BRA `(.L_x_3314) ;  /* 0xffffff8800447947 */ /* 0x000fea000383ffff */
.L_x_3322:
[----:B-1----:R-:W-:-:S04]  /*b880*/  MOV R7, UR10 ;  /* 0x0000000a00077c02 */ /* 0x002fc80008000f00 */
[----:B------:R1:W2:Y:S03]  /*b890*/  SYNCS.PHASECHK.TRANS64.TRYWAIT P1, [R7+URZ+0x30850], R2 ;  /* 0x03085002070075a7 */ /* 0x0002a6000802017f */
[----:B--2---:R-:W-:Y:S05]  /*b8a0*/  @!P1 NANOSLEEP.SYNCS 0x989680 ;  /* 0x009896800000995d */ /* 0x004fea0003900000 */
[----:B------:R-:W2:Y:S02]  /*b8b0*/  @!P1 SYNCS.PHASECHK.TRANS64 P1, [R7+URZ+0x30850], R2 ;  /* 0x03085002070095a7 */ /* 0x000ea4000802007f */
[----:B--2---:R-:W-:Y:S05]  /*b8c0*/  @!P1 BRA `(.L_x_3322) ;  /* 0xfffffffc00ec9947 */ /* 0x004fea000383ffff */
[----:B------:R-:W-:Y:S05]  /*b8d0*/  BRA `(.L_x_3321) ;  /* 0xffffffa0005c7947 */ /* 0x000fea000383ffff */
.L_x_3337:
        /* <DEDUP_REMOVED lines=8> */
[----:B-1---5:R-:W-:Y:S05]  /*b960*/  WARPSYNC.COLLECTIVE R15, `(.L_x_3384) ;  /* 0x000000000f087348 */ /* 0x022fea0003c00000 */
[----:B------:R0:W2:Y:S02]  /*b970*/  SHFL.IDX P6, R14, R13, R12, R11 ;  /* 0x0000000c0d0e7389 */ /* 0x0000a400000c000b */
[----:B012--5:R-:W-:Y:S01]  /*b980*/  ENDCOLLECTIVE ;  /* 0x000000000000791b */ /* 0x027fe20003800000 */
.L_x_3384:
[----:B------:R-:W-:Y:S05]  /*b990*/  BSYNC B0 ;  /* 0x0000000000007941 */ /* 0x000fea0003800000 */
.L_x_3383:
[----:B------:R-:W-:Y:S05]  /*b9a0*/  BRA `(.L_x_3385) ;  /* 0xffffffcc00a47947 */ /* 0x000fea000383ffff */
.L_x_3340:
[----:B0-----:R0:W1:Y:S02]  /*b9b0*/  SYNCS.PHASECHK.TRANS64.TRYWAIT P0, [R0+URZ+0x30840], R3 ;  /* 0x03084003000075a7 */ /* 0x001064000800017f */
[----:B-1----:R-:W-:Y:S05]  /*b9c0*/  @!P0 NANOSLEEP.SYNCS 0x989680 ;  /* 0x009896800000895d */ /* 0x002fea0003900000 */
[----:B------:R-:W1:Y:S02]  /*b9d0*/  @!P0 SYNCS.PHASECHK.TRANS64 P0, [R0+URZ+0x30840], R3 ;  /* 0x03084003000085a7 */ /* 0x000e64000800007f */
[----:B-1----:R-:W-:Y:S05]  /*b9e0*/  @!P0 BRA `(.L_x_3340) ;  /* 0xfffffffc00f08947 */ /* 0x002fea000383ffff */
[----:B------:R-:W-:Y:S05]  /*b9f0*/  BRA `(.L_x_3386) ;  /* 0xffffffd0007c7947 */ /* 0x000fea000383ffff */
.L_x_3341:
        /* <DEDUP_REMOVED lines=8> */
.L_x_3388:
[----:B------:R-:W-:Y:S05]  /*ba80*/  BSYNC B0 ;  /* 0x0000000000007941 */ /* 0x000fea0003800000 */
.L_x_3387:
[----:B------:R-:W-:Y:S01]  /*ba90*/  IMAD.MOV.U32 R13, RZ, RZ, R4 ;  /* 0x000000ffff0d7224 */ /* 0x000fe200078e0004 */
[----:B------:R-:W-:Y:S01]  /*baa0*/  MOV R11, 0x181f ;  /* 0x0000181f000b7802 */ /* 0x000fe20000000f00 */
[----:B------:R-:W-:Y:S01]  /*bab0*/  IMAD.MOV.U32 R12, RZ, RZ, RZ ;  /* 0x000000ffff0c7224 */ /* 0x000fe200078e00ff */
[----:B------:R-:W-:Y:S01]  /*bac0*/  ISETP.GE.AND P0, PT, R33, 0x1, PT ;  /* 0x000000012100780c */ /* 0x000fe20003f06270 */
[----:B------:R-:W-:Y:S02]  /*bad0*/  IMAD.MOV.U32 R15, RZ, RZ, -0x1 ;  /* 0xffffffffff0f7424 */ /* 0x000fe400078e00ff */
[----:B------:R-:W-:-:S10]  /*bae0*/  IMAD.MOV.U32 R2, RZ, RZ, R14 ;  /* 0x000000ffff027224 */ /* 0x000fd400078e000e */
[----:B------:R-:W-:Y:S05]  /*baf0*/  WARPSYNC.COLLECTIVE R15, `(.L_x_3389) ;  /* 0x000000000f087348 */ /* 0x000fea0003c00000 */
[----:B------:R0:W1:Y:S02]  /*bb00*/  SHFL.IDX P6, R14, R13, R12, R11 ;  /* 0x0000000c0d0e7389 */ /* 0x00006400000c000b */
[----:B01----:R-:W-:Y:S01]  /*bb10*/  ENDCOLLECTIVE ;  /* 0x000000000000791b */ /* 0x003fe20003800000 */
.L_x_3389:
[----:B------:R-:W-:Y:S02]  /*bb20*/  @P0 LEA R7, R5, UR39, 0x1 ;  /* 0x0000002705070c11 */ /* 0x000fe4000f8e08ff */
[----:B------:R-:W-:Y:S01]  /*bb30*/  MOV R13, R6 ;  /* 0x00000006000d7202 */ /* 0x000fe20000000f00 */
[----:B------:R-:W-:Y:S01]  /*bb40*/  IMAD.MOV.U32 R12, RZ, RZ, 0x1 ;  /* 0x00000001ff0c7424 */ /* 0x000fe200078e00ff */
[----:B------:R-:W-:-:S05]  /*bb50*/  @P0 LEA R14, P1, R37, R14, 0x1 ;  /* 0x0000000e250e0211 */ /* 0x000fca00078208ff */
[----:B------:R-:W-:Y:S02]  /*bb60*/  @P0 IMAD.X R3, RZ, RZ, R2, P1 ;  /* 0x000000ffff030224 */ /* 0x000fe400008e0602 */
[----:B------:R-:W-:-:S07]  /*bb70*/  @P0 IMAD.MOV.U32 R2, RZ, RZ, R14 ;  /* 0x000000ffff020224 */ /* 0x000fce00078e000e */
[----:B------:R-:W-:Y:S05]  /*bb80*/  WARPSYNC.COLLECTIVE R15, `(.L_x_3390) ;  /* 0x000000000f087348 */ /* 0x000fea0003c00000 */
[----:B------:R0:W1:Y:S02]  /*bb90*/  SHFL.IDX P6, R14, R13, R12, R11 ;  /* 0x0000000c0d0e7389 */ /* 0x00006400000c000b */
[----:B01----:R-:W-:Y:S01]  /*bba0*/  ENDCOLLECTIVE ;  /* 0x000000000000791b */ /* 0x003fe20003800000 */
.L_x_3390:
[----:B------:R-:W-:Y:S01]  /*bbb0*/  @!PT LDS RZ, [RZ] ;  /* 0x00000000fffff984 */ /* 0x000fe20000000800 */
[----:B------:R-:W-:Y:S01]  /*bbc0*/  @!PT LDS RZ, [RZ] ;  /* 0x00000000fffff984 */ /* 0x000fe20000000800 */
[----:B------:R-:W-:Y:S01]  /*bbd0*/  @!PT LDS RZ, [RZ] ;  /* 0x00000000fffff984 */ /* 0x000fe20000000800 */
[----:B------:R0:W-:Y:S04]  /*bbe0*/  @P0 LDGSTS.E.BYPASS.LTC128B.128 [R7+0x1e400], desc[UR36][R2.64], !P4 ;  /* 0x1e40000002070fae */ /* 0x0001e8000e101d64 */
[----:B------:R0:W-:Y:S04]  /*bbf0*/  @P0 LDGSTS.E.BYPASS.LTC128B.128 [R7+0x21400], desc[UR36][R2.64+0x80], !P3 ;  /* 0x2140008002070fae */ /* 0x0001e8000d901d64 */
[----:B------:R0:W-:Y:S01]  /*bc00*/  @P0 LDGSTS.E.BYPASS.LTC128B.128 [R7+0x24400], desc[UR36][R2.64+0x100], !P2 ;  /* 0x2440010002070fae */ /* 0x0001e2000d101d64 */
[----:B------:R-:W-:Y:S01]  /*bc10*/  ISETP.GE.AND P0, PT, R33, 0x11, PT ;  /* 0x000000112100780c */ /* 0x000fe20003f06270 */
[----:B------:R-:W-:-:S02]  /*bc20*/  IMAD.MOV.U32 R13, RZ, RZ, R4 ;  /* 0x000000ffff0d7224 */ /* 0x000fc400078e0004 */
[----:B------:R-:W-:-:S10]  /*bc30*/  IMAD.MOV.U32 R8, RZ, RZ, R14 ;  /* 0x000000ffff087224 */ /* 0x000fd400078e000e */
[----:B0-----:R-:W-:Y:S05]  /*bc40*/  WARPSYNC.COLLECTIVE R15, `(.L_x_3391) ;  /* 0x000000000f087348 */ /* 0x001fea0003c00000 */
[----:B------:R1:W2:Y:S02]  /*bc50*/  SHFL.IDX P6, R14, R13, R12, R11 ;  /* 0x0000000c0d0e7389 */ /* 0x0002a400000c000b */
[----:B012---:R-:W-:Y:S01]  /*bc60*/  ENDCOLLECTIVE ;  /* 0x000000000000791b */ /* 0x007fe20003800000 */
.L_x_3391:
        /* <DEDUP_REMOVED lines=9> */
.L_x_3392:
[----:B------:R-:W-:-:S05]  /*bd00*/  @P0 IMAD.MOV.U32 R3, RZ, RZ, R9 ;  /* 0x000000ffff030224 */ /* 0x000fca00078e0009 */
[----:B------:R-:W-:Y:S01]  /*bd10*/  @!PT LDS RZ, [RZ] ;  /* 0x00000000fffff984 */ /* 0x000fe20000000800 */
[----:B------:R-:W-:Y:S01]  /*bd20*/  @!PT LDS RZ, [RZ] ;  /* 0x00000000fffff984 */ /* 0x000fe20000000800 */
[----:B------:R-:W-:Y:S01]  /*bd30*/  @!PT LDS RZ, [RZ] ;  /* 0x00000000fffff984 */ /* 0x000fe20000000800 */
        /* <DEDUP_REMOVED lines=9> */
.L_x_3393:
[----:B------:R-:W-:Y:S01]  /*bdd0*/  @P0 LEA R9, R5, UR39, 0x1 ;  /* 0x0000002705090c11 */ /* 0x000fe2000f8e08ff */
        /* <DEDUP_REMOVED lines=8> */
.L_x_3394:
        /* <DEDUP_REMOVED lines=13> */
.L_x_3395:
        /* <DEDUP_REMOVED lines=8> */
.L_x_3396:
        /* <DEDUP_REMOVED lines=8> */
[----:B------:R0:W-:Y:S01]  /*c030*/  @P0 LDGSTS.E.BYPASS.LTC128B.128 [R21+0x25c00], desc[UR36][R2.64+0x100], !P2 ;  /* 0x25c0010002150fae */ /* 0x0001e2000d101d64 */
[----:B------:R-:W-:Y:S01]  /*c040*/  ISETP.GE.AND P0, PT, R33, 0x41, PT ;  /* 0x000000412100780c */ /* 0x000fe20003f06270 */
[----:B------:R-:W-:-:S12]  /*c050*/  IMAD.MOV.U32 R7, RZ, RZ, R14 ;  /* 0x000000ffff077224 */ /* 0x000fd800078e000e */
[----:B0-----:R-:W-:Y:S05]  /*c060*/  WARPSYNC.COLLECTIVE R15, `(.L_x_3397) ;  /* 0x000000000f087348 */ /* 0x001fea0003c00000 */
[----:B------:R1:W2:Y:S02]  /*c070*/  SHFL.IDX P6, R14, R13, R12, R11 ;  /* 0x0000000c0d0e7389 */ /* 0x0002a400000c000b */
[----:B012---:R-:W-:Y:S01]  /*c080*/  ENDCOLLECTIVE ;  /* 0x000000000000791b */ /* 0x007fe20003800000 */
.L_x_3397:
        /* <DEDUP_REMOVED lines=8> */
.L_x_3398:
        /* <DEDUP_REMOVED lines=13> */
.L_x_3399:
[----:B------:R-:W-:Y:S05]  /*c1e0*/  BRA `(.L_x_3400) ;  /* 0xffffffcc00c47947 */ /* 0x000fea000383ffff */
.L_x_3345:
[----:B------:R-:W-:Y:S01]  /*c1f0*/  MOV R13, R5 ;  /* 0x00000005000d7202 */ /* 0x000fe20000000f00 */
[----:B------:R-:W-:Y:S02]  /*c200*/  IMAD.MOV.U32 R12, RZ, RZ, RZ ;  /* 0x000000ffff0c7224 */ /* 0x000fe400078e00ff */
[----:B------:R-:W-:Y:S02]  /*c210*/  IMAD.MOV.U32 R11, RZ, RZ, 0x181f ;  /* 0x0000181fff0b7424 */ /* 0x000fe400078e00ff */
[----:B------:R-:W-:Y:S02]  /*c220*/  IMAD.MOV.U32 R15, RZ, RZ, -0x1 ;  /* 0xffffffffff0f7424 */ /* 0x000fe400078e00ff */
[----:B------:R-:W-:-:S07]  /*c230*/  IMAD.IADD R4, R34, 0x1, R4 ;  /* 0x0000000122047824 */ /* 0x000fce00078e0204 */
[----:B------:R-:W-:Y:S05]  /*c240*/  WARPSYNC.COLLECTIVE R15, `(.L_x_3401) ;  /* 0x000000000f087348 */ /* 0x000fea0003c00000 */
[----:B------:R0:W1:Y:S02]  /*c250*/  SHFL.IDX P6, R14, R13, R12, R11 ;  /* 0x0000000c0d0e7389 */ /* 0x00006400000c000b */
[----:B01----:R-:W-:Y:S01]  /*c260*/  ENDCOLLECTIVE ;  /* 0x000000000000791b */ /* 0x003fe20003800000 */
.L_x_3401:
[C---:B------:R-:W-:Y:S01]  /*c270*/  VIADD R6, R4.reuse, 0x10 ;  /* 0x0000001004067836 */ /* 0x040fe20000000000 */
[----:B------:R-:W-:Y:S01]  /*c280*/  ISETP.GE.AND P0, PT, R4, UR40, PT ;  /* 0x0000002804007c0c */ /* 0x000fe2000bf06270 */
[----:B------:R-:W-:Y:S01]  /*c290*/  IMAD.MOV.U32 R13, RZ, RZ, R0 ;  /* 0x000000ffff0d7224 */ /* 0x000fe200078e0000 */
[----:B------:R-:W-:-:S11]  /*c2a0*/  MOV R2, R14 ;  /* 0x0000000e00027202 */ /* 0x000fd60000000f00 */
[----:B------:R-:W-:Y:S05]  /*c2b0*/  WARPSYNC.COLLECTIVE R15, `(.L_x_3402) ;  /* 0x000000000f087348 */ /* 0x000fea0003c00000 */
[----:B------:R0:W1:Y:S02]  /*c2c0*/  SHFL.IDX P6, R14, R13, R12, R11 ;  /* 0x0000000c0d0e7389 */ /* 0x00006400000c000b */
[----:B01----:R-:W-:Y:S01]  /*c2d0*/  ENDCOLLECTIVE ;  /* 0x000000000000791b */ /* 0x003fe20003800000 */
.L_x_3402:
        /* <DEDUP_REMOVED lines=8> */
.L_x_3403:
[----:B------:R-:W-:Y:S01]  /*c360*/  @!PT LDS RZ, [RZ] ;  /* 0x00000000fffff984 */ /* 0x000fe20000000800 */
[----:B------:R-:W-:Y:S01]  /*c370*/  @!PT LDS RZ, [RZ] ;  /* 0x00000000fffff984 */ /* 0x000fe20000000800 */
[----:B------:R-:W-:Y:S01]  /*c380*/  @!PT LDS RZ, [RZ] ;  /* 0x00000000fffff984 */ /* 0x000fe20000000800 */
[----:B------:R0:W-:Y:S04]  /*c390*/  @!P0 LDGSTS.E.BYPASS.LTC128B.128 [R20+0x12400], desc[UR36][R2.64], !P3 ;  /* 0x1240000002148fae */ /* 0x0001e8000d901d64 */
[----:B------:R0:W-:Y:S04]  /*c3a0*/  @!P0 LDGSTS.E.BYPASS.LTC128B.128 [R20+0x16400], desc[UR36][R2.64+0x80], !P4 ;  /* 0x1640008002148fae */ /* 0x0001e8000e101d64 */
[----:B------:R0:W-:Y:S01]  /*c3b0*/  @!P0 LDGSTS.E.BYPASS.LTC128B.128 [R20+0x1a400], desc[UR36][R2.64+0x100], !P5 ;  /* 0x1a40010002148fae */ /* 0x0001e2000e901d64 */
[----:B------:R-:W-:Y:S01]  /*c3c0*/  ISETP.GE.AND P0, PT, R6, UR40, PT ;  /* 0x0000002806007c0c */ /* 0x000fe2000bf06270 */
[----:B------:R-:W-:Y:S01]  /*c3d0*/  IMAD.MOV.U32 R13, RZ, RZ, R0 ;  /* 0x000000ffff0d7224 */ /* 0x000fe200078e0000 */
[----:B------:R-:W-:-:S11]  /*c3e0*/  MOV R6, R14 ;  /* 0x0000000e00067202 */ /* 0x000fd60000000f00 */
[----:B0-----:R-:W-:Y:S05]  /*c3f0*/  WARPSYNC.COLLECTIVE R15, `(.L_x_3404) ;  /* 0x000000000f087348 */ /* 0x001fea0003c00000 */
[----:B------:R1:W2:Y:S02]  /*c400*/  SHFL.IDX P6, R14, R13, R12, R11 ;  /* 0x0000000c0d0e7389 */ /* 0x0002a400000c000b */
[----:B012---:R-:W-:Y:S01]  /*c410*/  ENDCOLLECTIVE ;  /* 0x000000000000791b */ /* 0x007fe20003800000 */
.L_x_3404:
[----:B------:R-:W-:Y:S02]  /*c420*/  IMAD.MOV.U32 R13, RZ, RZ, R5 ;  /* 0x000000ffff0d7224 */ /* 0x000fe400078e0005 */
[----:B------:R-:W-:Y:S01]  /*c430*/  IMAD.MOV.U32 R12, RZ, RZ, 0x2 ;  /* 0x00000002ff0c7424 */ /* 0x000fe200078e00ff */
[----:B------:R-:W-:-:S05]  /*c440*/  @!P0 LEA R14, P1, R37, R14, 0x1 ;  /* 0x0000000e250e8211 */ /* 0x000fca00078208ff */
[----:B------:R-:W-:-:S08]  /*c450*/  @!P0 IMAD.MOV.U32 R2, RZ, RZ, R14 ;  /* 0x000000ffff028224 */ /* 0x000fd000078e000e */
[----:B------:R-:W-:Y:S05]  /*c460*/  WARPSYNC.COLLECTIVE R15, `(.L_x_3405) ;  /* 0x000000000f087348 */ /* 0x000fea0003c00000 */
[----:B------:R0:W1:Y:S02]  /*c470*/  SHFL.IDX P6, R14, R13, R12, R11 ;  /* 0x0000000c0d0e7389 */ /* 0x00006400000c000b */
[----:B01----:R-:W-:Y:S01]  /*c480*/  ENDCOLLECTIVE ;  /* 0x000000000000791b */ /* 0x003fe20003800000 */
.L_x_3405:
        /* <DEDUP_REMOVED lines=15> */
.L_x_3406:
[----:B------:R-:W-:Y:S02]  /*c580*/  IMAD.MOV.U32 R13, RZ, RZ, R5 ;  /* 0x000000ffff0d7224 */ /* 0x000fe400078e0005 */
[----:B------:R-:W-:Y:S01]  /*c590*/  IMAD.MOV.U32 R12, RZ, RZ, 0x3 ;  /* 0x00000003ff0c7424 */ /* 0x000fe200078e00ff */
[----:B------:R-:W-:-:S05]  /*c5a0*/  @!P0 LEA R14, P1, R37, R14, 0x1 ;  /* 0x0000000e250e8211 */ /* 0x000fca00078208ff */
[----:B------:R-:W-:-:S08]  /*c5b0*/  @!P0 IMAD.MOV.U32 R2, RZ, RZ, R14 ;  /* 0x000000ffff028224 */ /* 0x000fd000078e000e */
[----:B------:R-:W-:Y:S05]  /*c5c0*/  WARPSYNC.COLLECTIVE R15, `(.L_x_3407) ;  /* 0x000000000f087348 */ /* 0x000fea0003c00000 */
[----:B------:R0:W1:Y:S02]  /*c5d0*/  SHFL.IDX P6, R14, R13, R12, R11 ;  /* 0x0000000c0d0e7389 */ /* 0x00006400000c000b */
[----:B01----:R-:W-:Y:S01]  /*c5e0*/  ENDCOLLECTIVE ;  /* 0x000000000000791b */ /* 0x003fe20003800000 */
.L_x_3407:
        /* <DEDUP_REMOVED lines=15> */
.L_x_3408:
[----:B------:R-:W-:Y:S02]  /*c6e0*/  IMAD.MOV.U32 R13, RZ, RZ, R5 ;  /* 0x000000ffff0d7224 */ /* 0x000fe400078e0005 */
[----:B------:R-:W-:Y:S01]  /*c6f0*/  IMAD.MOV.U32 R12, RZ, RZ, 0x4 ;  /* 0x00000004ff0c7424 */ /* 0x000fe200078e00ff */
[----:B------:R-:W-:-:S05]  /*c700*/  @!P0 LEA R14, P1, R37, R14, 0x1 ;  /* 0x0000000e250e8211 */ /* 0x000fca00078208ff */
[----:B------:R-:W-:-:S08]  /*c710*/  @!P0 IMAD.MOV.U32 R2, RZ, RZ, R14 ;  /* 0x000000ffff028224 */ /* 0x000fd000078e000e */
[----:B------:R-:W-:Y:S05]  /*c720*/  WARPSYNC.COLLECTIVE R15, `(.L_x_3409) ;  /* 0x000000000f087348 */ /* 0x000fea0003c00000 */
[----:B------:R0:W1:Y:S02]  /*c730*/  SHFL.IDX P6, R14, R13, R12, R11 ;  /* 0x0000000c0d0e7389 */ /* 0x00006400000c000b */
[----:B01----:R-:W-:Y:S01]  /*c740*/  ENDCOLLECTIVE ;  /* 0x000000000000791b */ /* 0x003fe20003800000 */
.L_x_3409:
        /* <DEDUP_REMOVED lines=15> */
.L_x_3410:
[----:B------:R-:W-:Y:S02]  /*c840*/  IMAD.MOV.U32 R13, RZ, RZ, R5 ;  /* 0x000000ffff0d7224 */ /* 0x000fe400078e0005 */
[----:B------:R-:W-:Y:S01]  /*c850*/  IMAD.MOV.U32 R12, RZ, RZ, 0x5 ;  /* 0x00000005ff0c7424 */ /* 0x000fe200078e00ff */
[----:B------:R-:W-:-:S05]  /*c860*/  @!P0 LEA R14, P1, R37, R14, 0x1 ;  /* 0x0000000e250e8211 */ /* 0x000fca00078208ff */
[----:B------:R-:W-:-:S08]  /*c870*/  @!P0 IMAD.MOV.U32 R2, RZ, RZ, R14 ;  /* 0x000000ffff028224 */ /* 0x000fd000078e000e */
[----:B------:R-:W-:Y:S05]  /*c880*/  WARPSYNC.COLLECTIVE R15, `(.L_x_3411) ;  /* 0x000000000f087348 */ /* 0x000fea0003c00000 */
[----:B------:R0:W1:Y:S02]  /*c890*/  SHFL.IDX P6, R14, R13, R12, R11 ;  /* 0x0000000c0d0e7389 */ /* 0x00006400000c000b */
[----:B01----:R-:W-:Y:S01]  /*c8a0*/  ENDCOLLECTIVE ;  /* 0x000000000000791b */ /* 0x003fe20003800000 */
.L_x_3411:
        /* <DEDUP_REMOVED lines=15> */
.L_x_3412:
[----:B------:R-:W-:Y:S02]  /*c9a0*/  IMAD.MOV.U32 R13, RZ, RZ, R5 ;  /* 0x000000ffff0d7224 */ /* 0x000fe400078e0005 */
[----:B------:R-:W-:Y:S01]  /*c9b0*/  IMAD.MOV.U32 R12, RZ, RZ, 0x6 ;  /* 0x00000006ff0c7424 */ /* 0x000fe200078e00ff */
[----:B------:R-:W-:-:S05]  /*c9c0*/  @!P0 LEA R14, P1, R37, R14, 0x1 ;  /* 0x0000000e250e8211 */ /* 0x000fca00078208ff */
[----:B------:R-:W-:-:S08]  /*c9d0*/  @!P0 IMAD.MOV.U32 R2, RZ, RZ, R14 ;  /* 0x000000ffff028224 */ /* 0x000fd000078e000e */
[----:B------:R-:W-:Y:S05]  /*c9e0*/  WARPSYNC.COLLECTIVE R15, `(.L_x_3413) ;  /* 0x000000000f087348 */ /* 0x000fea0003c00000 */
[----:B------:R0:W1:Y:S02]  /*c9f0*/  SHFL.IDX P6, R14, R13, R12, R11 ;  /* 0x0000000c0d0e7389 */ /* 0x00006400000c000b */
[----:B01----:R-:W-:Y:S01]  /*ca00*/  ENDCOLLECTIVE ;  /* 0x000000000000791b */ /* 0x003fe20003800000 */
.L_x_3413:
        /* <DEDUP_REMOVED lines=15> */
.L_x_3414:
[----:B------:R-:W-:Y:S02]  /*cb00*/  IMAD.MOV.U32 R13, RZ, RZ, R5 ;  /* 0x000000ffff0d7224 */ /* 0x000fe400078e0005 */
[----:B------:R-:W-:Y:S01]  /*cb10*/  IMAD.MOV.U32 R12, RZ, RZ, 0x7 ;  /* 0x00000007ff0c7424 */ /* 0x000fe200078e00ff */
[----:B------:R-:W-:-:S05]  /*cb20*/  @!P0 LEA R14, P1, R37, R14, 0x1 ;  /* 0x0000000e250e8211 */ /* 0x000fca00078208ff */
[----:B------:R-:W-:-:S08]  /*cb30*/  @!P0 IMAD.MOV.U32 R2, RZ, RZ, R14 ;  /* 0x000000ffff028224 */ /* 0x000fd000078e000e */
[----:B------:R-:W-:Y:S05]  /*cb40*/  WARPSYNC.COLLECTIVE R15, `(.L_x_3415) ;  /* 0x000000000f087348 */ /* 0x000fea0003c00000 */
[----:B------:R0:W1:Y:S02]  /*cb50*/  SHFL.IDX P6, R14, R13, R12, R11 ;  /* 0x0000000c0d0e7389 */ /* 0x00006400000c000b */
[----:B01----:R-:W-:Y:S01]  /*cb60*/  ENDCOLLECTIVE ;  /* 0x000000000000791b */ /* 0x003fe20003800000 */
.L_x_3415:
[----:B------:R-:W-:-:S05]  /*cb70*/  @!P0 IMAD.X R7, RZ, RZ, R6, P1 ;  /* 0x000000ffff078224 */ /* 0x000fca00008e0606 */
[----:B------:R-:W-:-:S05]  /*cb80*/  @!P0 MOV R3, R7 ;  /* 0x0000000700038202 */ /* 0x000fca0000000f00 */
[----:B------:R-:W-:Y:S01]  /*cb90*/  @!PT LDS RZ, [RZ] ;  /* 0x00000000fffff984 */ /* 0x000fe20000000800 */
[----:B------:R-:W-:Y:S01]  /*cba0*/  @!PT LDS RZ, [RZ] ;  /* 0x00000000fffff984 */ /* 0x000fe20000000800 */
[----:B------:R-:W-:Y:S01]  /*cbb0*/  @!PT LDS RZ, [RZ] ;  /* 0x00000000fffff984 */ /* 0x000fe20000000800 */
[----:B------:R0:W-:Y:S01]  /*cbc0*/  @!P0 LDGSTS.E.BYPASS.LTC128B.128 [R20+0x15400], desc[UR36][R2.64], !P3 ;  /* 0x1540000002148fae */ /* 0x0001e2000d901d64 */
[----:B------:R-:W-:-:S03]  /*cbd0*/  MOV R13, R0 ;  /* 0x00000000000d7202 */ /* 0x000fc60000000f00 */
[----:B------:R0:W-:Y:S04]  /*cbe0*/  @!P0 LDGSTS.E.BYPASS.LTC128B.128 [R20+0x19400], desc[UR36][R2.64+0x80], !P4 ;  /* 0x1940008002148fae */ /* 0x0001e8000e101d64 */
[----:B------:R0:W-:Y:S01]  /*cbf0*/  @!P0 LDGSTS.E.BYPASS.LTC128B.128 [R20+0x1d400], desc[UR36][R2.64+0x100], !P5 ;  /* 0x1d40010002148fae */ /* 0x0001e2000e901d64 */
[----:B------:R-:W-:-:S07]  /*cc00*/  IMAD.MOV.U32 R6, RZ, RZ, R14 ;  /* 0x000000ffff067224 */ /* 0x000fce00078e000e */
[----:B0-----:R-:W-:Y:S05]  /*cc10*/  WARPSYNC.COLLECTIVE R15, `(.L_x_3416) ;  /* 0x000000000f087348 */ /* 0x001fea0003c00000 */
[----:B------:R1:W2:Y:S02]  /*cc20*/  SHFL.IDX P6, R14, R13, R12, R11 ;  /* 0x0000000c0d0e7389 */ /* 0x0002a400000c000b */
[----:B012---:R-:W-:Y:S01]  /*cc30*/  ENDCOLLECTIVE ;  /* 0x000000000000791b */ /* 0x007fe20003800000 */
.L_x_3416:
[----:B------:R-:W-:Y:S05]  /*cc40*/  BRA `(.L_x_3417) ;  /* 0xffffffcc00d07947 */ /* 0x000fea000383ffff */
.L_x_3347:
[----:B0-----:R-:W-:-:S04]  /*cc50*/  IMAD.U32 R3, RZ, RZ, UR39 ;  /* 0x00000027ff037e24 */ /* 0x001fc8000f8e00ff */
[----:B------:R0:W1:Y:S03]  /*cc60*/  SYNCS.PHASECHK.TRANS64.TRYWAIT P0, [R3+URZ+0x30820], R0 ;  /* 0x03082000030075a7 */ /* 0x000066000800017f */
[----:B-1----:R-:W-:Y:S05]  /*cc70*/  @!P0 NANOSLEEP.SYNCS 0x989680 ;  /* 0x009896800000895d */ /* 0x002fea0003900000 */
[----:B------:R-:W1:Y:S02]  /*cc80*/  @!P0 SYNCS.PHASECHK.TRANS64 P0, [R3+URZ+0x30820], R0 ;  /* 0x03082000030085a7 */ /* 0x000e64000800007f */
[----:B-1----:R-:W-:Y:S05]  /*cc90*/  @!P0 BRA `(.L_x_3347) ;  /* 0xfffffffc00ec8947 */ /* 0x002fea000383ffff */
[----:B------:R-:W-:Y:S05]  /*cca0*/  BRA `(.L_x_3418) ;  /* 0xffffffd0000c7947 */ /* 0x000fea000383ffff */
.L_x_3351:
[----:B0-----:R0:W1:Y:S02]  /*ccb0*/  SYNCS.PHASECHK.TRANS64.TRYWAIT P0, [R6+URZ+0x30840], R3 ;  /* 0x03084003060075a7 */ /* 0x001064000800017f */
[----:B-1----:R-:W-:Y:S05]  /*ccc0*/  @!P0 NANOSLEEP.SYNCS 0x989680 ;  /* 0x009896800000895d */ /* 0x002fea0003900000 */
[----:B------:R-:W1:Y:S02]  /*ccd0*/  @!P0 SYNCS.PHASECHK.TRANS64 P0, [R6+URZ+0x30840], R3 ;  /* 0x03084003060085a7 */ /* 0x000e64000800007f */
[----:B-1----:R-:W-:Y:S05]  /*cce0*/  @!P0 BRA `(.L_x_3351) ;  /* 0xfffffffc00f08947 */ /* 0x002fea000383ffff */
[----:B------:R-:W-:Y:S05]  /*ccf0*/  BRA `(.L_x_3419) ;  /* 0xffffffd000bc7947 */ /* 0x000fea000383ffff */
.L_x_3352:
        /* <DEDUP_REMOVED lines=8> */
.L_x_3421:
[----:B------:R-:W-:Y:S05]  /*cd80*/  BSYNC B1 ;  /* 0x0000000000017941 */ /* 0x000fea0003800000 */
.L_x_3420:
[----:B------:R-:W-:Y:S01]  /*cd90*/  IMAD.MOV.U32 R13, RZ, RZ, R8 ;  /* 0x000000ffff0d7224 */ /* 0x000fe200078e0008 */
[----:B------:R-:W-:Y:S01]  /*cda0*/  MOV R12, RZ ;  /* 0x000000ff000c7202 */ /* 0x000fe20000000f00 */
[----:B------:R-:W-:Y:S01]  /*cdb0*/  IMAD.MOV.U32 R11, RZ, RZ, 0x181f ;  /* 0x0000181fff0b7424 */ /* 0x000fe200078e00ff */
[----:B------:R-:W-:Y:S01]  /*cdc0*/  LEA R9, R9, UR39, 0x1 ;  /* 0x0000002709097c11 */ /* 0x000fe2000f8e08ff */
[----:B------:R-:W-:Y:S02]  /*cdd0*/  IMAD.MOV.U32 R15, RZ, RZ, -0x1 ;  /* 0xffffffffff0f7424 */ /* 0x000fe400078e00ff */
[----:B------:R-:W-:Y:S02]  /*cde0*/  IMAD.MOV.U32 R3, RZ, RZ, R14 ;  /* 0x000000ffff037224 */ /* 0x000fe400078e000e */
[----:B------:R-:W-:-:S07]  /*cdf0*/  IMAD.SHL.U32 R4, R37, 0x2, RZ ;  /* 0x0000000225047824 */ /* 0x000fce00078e00ff */
[----:B------:R-:W-:Y:S05]  /*ce00*/  WARPSYNC.COLLECTIVE R15, `(.L_x_3422) ;  /* 0x000000000f087348 */ /* 0x000fea0003c00000 */
[----:B------:R0:W1:Y:S02]  /*ce10*/  SHFL.IDX P6, R14, R13, R12, R11 ;  /* 0x0000000c0d0e7389 */ /* 0x00006400000c000b */
[----:B01----:R-:W-:Y:S01]  /*ce20*/  ENDCOLLECTIVE ;  /* 0x000000000000791b */ /* 0x003fe20003800000 */
.L_x_3422:
[----:B------:R-:W-:Y:S02]  /*ce30*/  IMAD.MOV.U32 R13, RZ, RZ, R10 ;  /* 0x000000ffff0d7224 */ /* 0x000fe400078e000a */
[----:B------:R-:W-:Y:S01]  /*ce40*/  IMAD.MOV.U32 R12, RZ, RZ, 0x1 ;  /* 0x00000001ff0c7424 */ /* 0x000fe200078e00ff */
[----:B------:R-:W-:-:S13]  /*ce50*/  IADD3 R2, P0, R14, R4, RZ ;  /* 0x000000040e027210 */ /* 0x000fda0007f1e0ff */
[----:B------:R-:W-:Y:S05]  /*ce60*/  WARPSYNC.COLLECTIVE R15, `(.L_x_3423) ;  /* 0x000000000f087348 */ /* 0x000fea0003c00000 */
[----:B------:R0:W1:Y:S02]  /*ce70*/  SHFL.IDX P6, R14, R13, R12, R11 ;  /* 0x0000000c0d0e7389 */ /* 0x00006400000c000b */
[----:B01----:R-:W-:Y:S01]  /*ce80*/  ENDCOLLECTIVE ;  /* 0x000000000000791b */ /* 0x003fe20003800000 */
.L_x_3423:
[----:B------:R-:W-:-:S05]  /*ce90*/  IADD3.X R3, RZ, R3, RZ, P0, !PT ;  /* 0x00000003ff037210 */ /* 0x000fca00007fe4ff */
[----:B------:R-:W-:Y:S01]  /*cea0*/  @!PT LDS RZ, [RZ] ;  /* 0x00000000fffff984 */ /* 0x000fe20000000800 */
[----:B------:R-:W-:Y:S01]  /*ceb0*/  @!PT LDS RZ, [RZ] ;  /* 0x00000000fffff984 */ /* 0x000fe20000000800 */
[----:B------:R-:W-:Y:S01]  /*cec0*/  @!PT LDS RZ, [RZ] ;  /* 0x00000000fffff984 */ /* 0x000fe20000000800 */
[----:B------:R-:W-:Y:S04]  /*ced0*/  LDGSTS.E.BYPASS.LTC128B.128 [R9+0x1e400], desc[UR36][R2.64], !P3 ;  /* 0x1e40000002097fae */ /* 0x000fe8000d901d64 */
[----:B------:R-:W-:Y:S01]  /*cee0*/  LDGSTS.E.BYPASS.LTC128B.128 [R9+0x21400], desc[UR36][R2.64+0x80], !P2 ;  /* 0x2140008002097fae */ /* 0x000fe2000d101d64 */
[----:B------:R-:W-:-:S03]  /*cef0*/  MOV R13, R8 ;  /* 0x00000008000d7202 */ /* 0x000fc60000000f00 */
[----:B------:R0:W-:Y:S02]  /*cf00*/  LDGSTS.E.BYPASS.LTC128B.128 [R9+0x24400], desc[UR36][R2.64+0x100], !P1 ;  /* 0x2440010002097fae */ /* 0x0001e4000c901d64 */
[----:B0-----:R-:W-:-:S07]  /*cf10*/  IMAD.MOV.U32 R3, RZ, RZ, R14 ;  /* 0x000000ffff037224 */ /* 0x001fce00078e000e */
[----:B------:R-:W-:Y:S05]  /*cf20*/  WARPSYNC.COLLECTIVE R15, `(.L_x_3424) ;  /* 0x000000000f087348 */ /* 0x000fea0003c00000 */
[----:B------:R0:W1:Y:S02]  /*cf30*/  SHFL.IDX P6, R14, R13, R12, R11 ;  /* 0x0000000c0d0e7389 */ /* 0x00006400000c000b */
[----:B01----:R-:W-:Y:S01]  /*cf40*/  ENDCOLLECTIVE ;  /* 0x000000000000791b */ /* 0x003fe20003800000 */
.L_x_3424:
[----:B------:R-:W-:Y:S02]  /*cf50*/  IMAD.MOV.U32 R13, RZ, RZ, R10 ;  /* 0x000000ffff0d7224 */ /* 0x000fe400078e000a */
[----:B------:R-:W-:Y:S01]  /*cf60*/  IMAD.MOV.U32 R12, RZ, RZ, 0x2 ;  /* 0x00000002ff0c7424 */ /* 0x000fe200078e00ff */
[----:B------:R-:W-:-:S13]  /*cf70*/  IADD3 R2, P0, R14, R4, RZ ;  /* 0x000000040e027210 */ /* 0x000fda0007f1e0ff */
[----:B------:R-:W-:Y:S05]  /*cf80*/  WARPSYNC.COLLECTIVE R15, `(.L_x_3425) ;  /* 0x000000000f087348 */ /* 0x000fea0003c00000 */
[----:B------:R0:W1:Y:S02]  /*cf90*/  SHFL.IDX P6, R14, R13, R12, R11 ;  /* 0x0000000c0d0e7389 */ /* 0x00006400000c000b */
[----:B01----:R-:W-:Y:S01]  /*cfa0*/  ENDCOLLECTIVE ;  /* 0x000000000000791b */ /* 0x003fe20003800000 */
.L_x_3425:
[----:B------:R-:W-:-:S05]  /*cfb0*/  IMAD.X R3, RZ, RZ, R3, P0 ;  /* 0x000000ffff037224 */ /* 0x000fca00000e0603 */
[----:B------:R-:W-:Y:S01]  /*cfc0*/  @!PT LDS RZ, [RZ] ;  /* 0x00000000fffff984 */ /* 0x000fe20000000800 */
[----:B------:R-:W-:Y:S01]  /*cfd0*/  @!PT LDS RZ, [RZ] ;  /* 0x00000000fffff984 */ /* 0x000fe20000000800 */
[----:B------:R-:W-:Y:S01]  /*cfe0*/  @!PT LDS RZ, [RZ] ;  /* 0x00000000fffff984 */ /* 0x000fe20000000800 */
[----:B------:R0:W-:Y:S04]  /*cff0*/  LDGSTS.E.BYPASS.LTC128B.128 [R9+0x1ec00], desc[UR36][R2.64], !P3 ;  /* 0x1ec0000002097fae */ /* 0x0001e8000d901d64 */
[----:B------:R0:W-:Y:S01]  /*d000*/  LDGSTS.E.BYPASS.LTC128B.128 [R9+0x21c00], desc[UR36][R2.64+0x80], !P2 ;  /* 0x21c0008002097fae */ /* 0x0001e2000d101d64 */
[----:B------:R-:W-:-:S03]  /*d010*/  IMAD.MOV.U32 R13, RZ, RZ, R8 ;  /* 0x000000ffff0d7224 */ /* 0x000fc600078e0008 */
[----:B------:R0:W-:Y:S01]  /*d020*/  LDGSTS.E.BYPASS.LTC128B.128 [R9+0x24c00], desc[UR36][R2.64+0x100], !P1 ;  /* 0x24c0010002097fae */ /* 0x0001e2000c901d64 */
[----:B------:R-:W-:-:S07]  /*d030*/  MOV R35, R14 ;  /* 0x0000000e00237202 */ /* 0x000fce0000000f00 */
[----:B0-----:R-:W-:Y:S05]  /*d040*/  WARPSYNC.COLLECTIVE R15, `(.L_x_3426) ;  /* 0x000000000f087348 */ /* 0x001fea0003c00000 */
[----:B------:R1:W2:Y:S02]  /*d050*/  SHFL.IDX P6, R14, R13, R12, R11 ;  /* 0x0000000c0d0e7389 */ /* 0x0002a400000c000b */
[----:B012---:R-:W-:Y:S01]  /*d060*/  ENDCOLLECTIVE ;  /* 0x000000000000791b */ /* 0x007fe20003800000 */
.L_x_3426:
[----:B------:R-:W-:Y:S01]  /*d070*/  IMAD.MOV.U32 R13, RZ, RZ, R10 ;  /* 0x000000ffff0d7224 */ /* 0x000fe200078e000a */
[----:B------:R-:W-:Y:S02]  /*d080*/  MOV R12, 0x3 ;  /* 0x00000003000c7802 */ /* 0x000fe40000000f00 */
[----:B------:R-:W-:-:S13]  /*d090*/  IADD3 R2, P0, R14, R4, RZ ;  /* 0x000000040e027210 */ /* 0x000fda0007f1e0ff */
[----:B------:R-:W-:Y:S05]  /*d0a0*/  WARPSYNC.COLLECTIVE R15, `(.L_x_3427) ;  /* 0x000000000f087348 */ /* 0x000fea0003c00000 */
[----:B------:R0:W1:Y:S02]  /*d0b0*/  SHFL.IDX P6, R14, R13, R12, R11 ;  /* 0x0000000c0d0e7389 */ /* 0x00006400000c000b */
[----:B01----:R-:W-:Y:S01]  /*d0c0*/  ENDCOLLECTIVE ;  /* 0x000000000000791b */ /* 0x003fe20003800000 */
.L_x_3427:
        /* <DEDUP_REMOVED lines=8> */
[----:B------:R-:W-:-:S07]  /*d150*/  IMAD.MOV.U32 R35, RZ, RZ, R14 ;  /* 0x000000ffff237224 */ /* 0x000fce00078e000e */
[----:B0-----:R-:W-:Y:S05]  /*d160*/  WARPSYNC.COLLECTIVE R15, `(.L_x_3428) ;  /* 0x000000000f087348 */ /* 0x001fea0003c00000 */
[----:B------:R1:W2:Y:S02]  /*d170*/  SHFL.IDX P6, R14, R13, R12, R11 ;  /* 0x0000000c0d0e7389 */ /* 0x0002a400000c000b */
[----:B012---:R-:W-:Y:S01]  /*d180*/  ENDCOLLECTIVE ;  /* 0x000000000000791b */ /* 0x007fe20003800000 */
.L_x_3428:
[----:B------:R-:W-:Y:S01]  /*d190*/  MOV R13, R10 ;  /* 0x0000000a000d7202 */ /* 0x000fe20000000f00 */
[----:B------:R-:W-:Y:S01]  /*d1a0*/  IMAD.MOV.U32 R12, RZ, RZ, 0x4 ;  /* 0x00000004ff0c7424 */ /* 0x000fe200078e00ff */
[----:B------:R-:W-:-:S13]  /*d1b0*/  IADD3 R2, P0, R14, R4, RZ ;  /* 0x000000040e027210 */ /* 0x000fda0007f1e0ff */
[----:B------:R-:W-:Y:S05]  /*d1c0*/  WARPSYNC.COLLECTIVE R15, `(.L_x_3429) ;  /* 0x000000000f087348 */ /* 0x000fea0003c00000 */
[----:B------:R0:W1:Y:S02]  /*d1d0*/  SHFL.IDX P6, R14, R13, R12, R11 ;  /* 0x0000000c0d0e7389 */ /* 0x00006400000c000b */
[----:B01----:R-:W-:Y:S01]  /*d1e0*/  ENDCOLLECTIVE ;  /* 0x000000000000791b */ /* 0x003fe20003800000 */
.L_x_3429:
        /* <DEDUP_REMOVED lines=12> */
.L_x_3430:
[----:B------:R-:W-:Y:S02]  /*d2b0*/  IMAD.MOV.U32 R13, RZ, RZ, R10 ;  /* 0x000000ffff0d7224 */ /* 0x000fe400078e000a */
[----:B------:R-:W-:Y:S01]  /*d2c0*/  IMAD.MOV.U32 R12, RZ, RZ, 0x5 ;  /* 0x00000005ff0c7424 */ /* 0x000fe200078e00ff */
[----:B------:R-:W-:-:S13]  /*d2d0*/  IADD3 R2, P0, R14, R4, RZ ;  /* 0x000000040e027210 */ /* 0x000fda0007f1e0ff */
[----:B------:R-:W-:Y:S05]  /*d2e0*/  WARPSYNC.COLLECTIVE R15, `(.L_x_3431) ;  /* 0x000000000f087348 */ /* 0x000fea0003c00000 */
[----:B------:R0:W1:Y:S02]  /*d2f0*/  SHFL.IDX P6, R14, R13, R12, R11 ;  /* 0x0000000c0d0e7389 */ /* 0x00006400000c000b */
[----:B01----:R-:W-:Y:S01]  /*d300*/  ENDCOLLECTIVE ;  /* 0x000000000000791b */ /* 0x003fe20003800000 */
.L_x_3431:
[----:B------:R-:W-:-:S05]  /*d310*/  IADD3.X R3, RZ, R35, RZ, P0, !PT ;  /* 0x00000023ff037210 */ /* 0x000fca00007fe4ff */
[----:B------:R-:W-:Y:S01]  /*d320*/  @!PT LDS RZ, [RZ] ;  /* 0x00000000fffff984 */ /* 0x000fe20000000800 */
[----:B------:R-:W-:Y:S01]  /*d330*/  @!PT LDS RZ, [RZ] ;  /* 0x00000000fffff984 */ /* 0x000fe20000000800 */
[----:B------:R-:W-:Y:S01]  /*d340*/  @!PT LDS RZ, [RZ] ;  /* 0x00000000fffff984 */ /* 0x000fe20000000800 */
[----:B------:R0:W-:Y:S04]  /*d350*/  LDGSTS.E.BYPASS.LTC128B.128 [R9+0x20400], desc[UR36][R2.64], !P3 ;  /* 0x2040000002097fae */ /* 0x0001e8000d901d64 */
[----:B------:R0:W-:Y:S01]  /*d360*/  LDGSTS.E.BYPASS.LTC128B.128 [R9+0x23400], desc[UR36][R2.64+0x80], !P2 ;  /* 0x2340008002097fae */ /* 0x0001e2000d101d64 */
[----:B------:R-:W-:-:S03]  /*d370*/  MOV R13, R8 ;  /* 0x00000008000d7202 */ /* 0x000fc60000000f00 */
[----:B------:R0:W-:Y:S01]  /*d380*/  LDGSTS.E.BYPASS.LTC128B.128 [R9+0x26400], desc[UR36][R2.64+0x100], !P1 ;  /* 0x2640010002097fae */ /* 0x0001e2000c901d64 */
[----:B------:R-:W-:-:S07]  /*d390*/  IMAD.MOV.U32 R35, RZ, RZ, R14 ;  /* 0x000000ffff237224 */ /* 0x000fce00078e000e */
[----:B0-----:R-:W-:Y:S05]  /*d3a0*/  WARPSYNC.COLLECTIVE R15, `(.L_x_3432) ;  /* 0x000000000f087348 */ /* 0x001fea0003c00000 */
[----:B------:R1:W2:Y:S02]  /*d3b0*/  SHFL.IDX P6, R14, R13, R12, R11 ;  /* 0x0000000c0d0e7389 */ /* 0x0002a400000c000b */
[----:B012---:R-:W-:Y:S01]  /*d3c0*/  ENDCOLLECTIVE ;  /* 0x000000000000791b */ /* 0x007fe20003800000 */
.L_x_3432:
[----:B------:R-:W-:Y:S05]  /*d3d0*/  BRA `(.L_x_3433) ;  /* 0xffffffd0000c7947 */ /* 0x000fea000383ffff */
.L_x_3357:
[----:B0-----:R0:W1:Y:S02]  /*d3e0*/  SYNCS.PHASECHK.TRANS64.TRYWAIT P0, [R6+URZ+0x30860], R9 ;  /* 0x03086009060075a7 */ /* 0x001064000800017f */
[----:B-1----:R-:W-:Y:S05]  /*d3f0*/  @!P0 NANOSLEEP.SYNCS 0x989680 ;  /* 0x009896800000895d */ /* 0x002fea0003900000 */
[----:B------:R-:W1:Y:S02]  /*d400*/  @!P0 SYNCS.PHASECHK.TRANS64 P0, [R6+URZ+0x30860], R9 ;  /* 0x03086009060085a7 */ /* 0x000e64000800007f */
[----:B-1----:R-:W-:Y:S05]  /*d410*/  @!P0 BRA `(.L_x_3357) ;  /* 0xfffffffc00f08947 */ /* 0x002fea000383ffff */
[----:B------:R-:W-:Y:S05]  /*d420*/  BRA `(.L_x_3434) ;  /* 0xffffffd000707947 */ /* 0x000fea000383ffff */
.L_x_3358:
[----:B------:R-:W-:Y:S01]  /*d430*/  BSSY B1, `(.L_x_3435) ;  /* 0x0000008000017945 */ /* 0x000fe20003800000 */
[----:B------:R-:W-:Y:S01]  /*d440*/  IMAD.MOV.U32 R13, RZ, RZ, R18 ;  /* 0x000000ffff0d7224 */ /* 0x000fe200078e0012 */
[----:B------:R-:W-:Y:S01]  /*d450*/  MOV R15, 0xffffffff ;  /* 0xffffffff000f7802 */ /* 0x000fe20000000f00 */
[----:B------:R-:W-:Y:S02]  /*d460*/  IMAD.MOV.U32 R12, RZ, RZ, RZ ;  /* 0x000000ffff0c7224 */ /* 0x000fe400078e00ff */
[----:B------:R-:W-:-:S07]  /*d470*/  IMAD.MOV.U32 R11, RZ, RZ, 0x181f ;  /* 0x0000181fff0b7424 */ /* 0x000fce00078e00ff */
[----:B0-----:R-:W-:Y:S05]  /*d480*/  WARPSYNC.COLLECTIVE R15, `(.L_x_3436) ;  /* 0x000000000f087348 */ /* 0x001fea0003c00000 */
[----:B------:R1:W2:Y:S02]  /*d490*/  SHFL.IDX P6, R14, R13, R12, R11 ;  /* 0x0000000c0d0e7389 */ /* 0x0002a400000c000b */
[----:B012---:R-:W-:Y:S01]  /*d4a0*/  ENDCOLLECTIVE ;  /* 0x000000000000791b */ /* 0x007fe20003800000 */
.L_x_3436:
[----:B------:R-:W-:Y:S05]  /*d4b0*/  BSYNC B1 ;  /* 0x0000000000017941 */ /* 0x000fea0003800000 */
.L_x_3435:
[----:B------:R-:W-:Y:S01]  /*d4c0*/  IMAD.MOV.U32 R13, RZ, RZ, R17 ;  /* 0x000000ffff0d7224 */ /* 0x000fe200078e0011 */
[----:B------:R-:W-:Y:S01]  /*d4d0*/  MOV R11, 0x181f ;  /* 0x0000181f000b7802 */ /* 0x000fe20000000f00 */
[----:B------:R-:W-:Y:S01]  /*d4e0*/  IMAD.MOV.U32 R12, RZ, RZ, RZ ;  /* 0x000000ffff0c7224 */ /* 0x000fe200078e00ff */
[----:B------:R-:W-:Y:S01]  /*d4f0*/  LEA R7, R7, UR39, 0x1 ;  /* 0x0000002707077c11 */ /* 0x000fe2000f8e08ff */
[----:B------:R-:W-:Y:S02]  /*d500*/  IMAD.MOV.U32 R15, RZ, RZ, -0x1 ;  /* 0xffffffffff0f7424 */ /* 0x000fe400078e00ff */
[----:B------:R-:W-:-:S07]  /*d510*/  IMAD.MOV.U32 R3, RZ, RZ, R14 ;  /* 0x000000ffff037224 */ /* 0x000fce00078e000e */
[----:B------:R-:W-:Y:S05]  /*d520*/  WARPSYNC.COLLECTIVE R15, `(.L_x_3437) ;  /* 0x000000000f087348 */ /* 0x000fea0003c00000 */
[----:B------:R0:W1:Y:S02]  /*d530*/  SHFL.IDX P6, R14, R13, R12, R11 ;  /* 0x0000000c0d0e7389 */ /* 0x00006400000c000b */
[----:B01----:R-:W-:Y:S01]  /*d540*/  ENDCOLLECTIVE ;  /* 0x000000000000791b */ /* 0x003fe20003800000 */
.L_x_3437:
[----:B------:R-:W-:Y:S01]  /*d550*/  IMAD.MOV.U32 R13, RZ, RZ, R18 ;  /* 0x000000ffff0d7224 */ /* 0x000fe200078e0012 */
[----:B------:R-:W-:Y:S02]  /*d560*/  MOV R12, 0x1 ;  /* 0x00000001000c7802 */ /* 0x000fe40000000f00 */
[----:B------:R-:W-:-:S13]  /*d570*/  IADD3 R2, P0, R14, R4, RZ ;  /* 0x000000040e027210 */ /* 0x000fda0007f1e0ff */
[----:B------:R-:W-:Y:S05]  /*d580*/  WARPSYNC.COLLECTIVE R15, `(.L_x_3438) ;  /* 0x000000000f087348 */ /* 0x000fea0003c00000 */
[----:B------:R0:W1:Y:S02]  /*d590*/  SHFL.IDX P6, R14, R13, R12, R11 ;  /* 0x0000000c0d0e7389 */ /* 0x00006400000c000b */
[----:B01----:R-:W-:Y:S01]  /*d5a0*/  ENDCOLLECTIVE ;  /* 0x000000000000791b */ /* 0x003fe20003800000 */
.L_x_3438:
        /* <DEDUP_REMOVED lines=15> */
.L_x_3439:
[----:B------:R-:W-:Y:S01]  /*d6a0*/  MOV R13, R18 ;  /* 0x00000012000d7202 */ /* 0x000fe20000000f00 */
[----:B------:R-:W-:Y:S01]  /*d6b0*/  IMAD.MOV.U32 R12, RZ, RZ, 0x2 ;  /* 0x00000002ff0c7424 */ /* 0x000fe200078e00ff */
[----:B------:R-:W-:-:S13]  /*d6c0*/  IADD3 R2, P0, R14, R4, RZ ;  /* 0x000000040e027210 */ /* 0x000fda0007f1e0ff */
[----:B------:R-:W-:Y:S05]  /*d6d0*/  WARPSYNC.COLLECTIVE R15, `(.L_x_3440) ;  /* 0x000000000f087348 */ /* 0x000fea0003c00000 */
[----:B------:R0:W1:Y:S02]  /*d6e0*/  SHFL.IDX P6, R14, R13, R12, R11 ;  /* 0x0000000c0d0e7389 */ /* 0x00006400000c000b */
[----:B01----:R-:W-:Y:S01]  /*d6f0*/  ENDCOLLECTIVE ;  /* 0x000000000000791b */ /* 0x003fe20003800000 */
.L_x_3440:
        /* <DEDUP_REMOVED lines=15> */
.L_x_3441:
[----:B------:R-:W-:Y:S02]  /*d7f0*/  IMAD.MOV.U32 R13, RZ, RZ, R18 ;  /* 0x000000ffff0d7224 */ /* 0x000fe400078e0012 */
[----:B------:R-:W-:Y:S01]  /*d800*/  IMAD.MOV.U32 R12, RZ, RZ, 0x3 ;  /* 0x00000003ff0c7424 */ /* 0x000fe200078e00ff */
[----:B------:R-:W-:-:S13]  /*d810*/  IADD3 R2, P0, R14, R4, RZ ;  /* 0x000000040e027210 */ /* 0x000fda0007f1e0ff */
[----:B------:R-:W-:Y:S05]  /*d820*/  WARPSYNC.COLLECTIVE R15, `(.L_x_3442) ;  /* 0x000000000f087348 */ /* 0x000fea0003c00000 */
[----:B------:R0:W1:Y:S02]  /*d830*/  SHFL.IDX P6, R14, R13, R12, R11 ;  /* 0x0000000c0d0e7389 */ /* 0x00006400000c000b */
[----:B01----:R-:W-:Y:S01]  /*d840*/  ENDCOLLECTIVE ;  /* 0x000000000000791b */ /* 0x003fe20003800000 */
.L_x_3442:
        /* <DEDUP_REMOVED lines=15> */
.L_x_3443:
[----:B------:R-:W-:Y:S02]  /*d940*/  IMAD.MOV.U32 R13, RZ, RZ, R18 ;  /* 0x000000ffff0d7224 */ /* 0x000fe400078e0012 */
[----:B------:R-:W-:Y:S01]  /*d950*/  IMAD.MOV.U32 R12, RZ, RZ, 0x4 ;  /* 0x00000004ff0c7424 */ /* 0x000fe200078e00ff */
[----:B------:R-:W-:-:S13]  /*d960*/  IADD3 R2, P0, R14, R4, RZ ;  /* 0x000000040e027210 */ /* 0x000fda0007f1e0ff */
[----:B------:R-:W-:Y:S05]  /*d970*/  WARPSYNC.COLLECTIVE R15, `(.L_x_3444) ;  /* 0x000000000f087348 */ /* 0x000fea0003c00000 */
[----:B------:R0:W1:Y:S02]  /*d980*/  SHFL.IDX P6, R14, R13, R12, R11 ;  /* 0x0000000c0d0e7389 */ /* 0x00006400000c000b */
[----:B01----:R-:W-:Y:S01]  /*d990*/  ENDCOLLECTIVE ;  /* 0x000000000000791b */ /* 0x003fe20003800000 */
.L_x_3444:
        /* <DEDUP_REMOVED lines=15> */
.L_x_3445:
[----:B------:R-:W-:Y:S01]  /*da90*/  IMAD.MOV.U32 R13, RZ, RZ, R18 ;  /* 0x000000ffff0d7224 */ /* 0x000fe200078e0012 */
[----:B------:R-:W-:Y:S02]  /*daa0*/  MOV R12, 0x5 ;  /* 0x00000005000c7802 */ /* 0x000fe40000000f00 */
[----:B------:R-:W-:-:S13]  /*dab0*/  IADD3 R2, P0, R14, R4, RZ ;  /* 0x000000040e027210 */ /* 0x000fda0007f1e0ff */
[----:B------:R-:W-:Y:S05]  /*dac0*/  WARPSYNC.COLLECTIVE R15, `(.L_x_3446) ;  /* 0x000000000f087348 */ /* 0x000fea0003c00000 */
[----:B------:R0:W1:Y:S02]  /*dad0*/  SHFL.IDX P6, R14, R13, R12, R11 ;  /* 0x0000000c0d0e7389 */ /* 0x00006400000c000b */
[----:B01----:R-:W-:Y:S01]  /*dae0*/  ENDCOLLECTIVE ;  /* 0x000000000000791b */ /* 0x003fe20003800000 */
.L_x_3446:
        /* <DEDUP_REMOVED lines=12> */
.L_x_3447:
[----:B------:R-:W-:Y:S01]  /*dbb0*/  @!PT LDS RZ, [RZ] ;  /* 0x00000000fffff984 */ /* 0x000fe20000000800 */
[----:B------:R-:W-:Y:S01]  /*dbc0*/  @!PT LDS RZ, [RZ] ;  /* 0x00000000fffff984 */ /* 0x000fe20000000800 */
[----:B------:R-:W-:Y:S01]  /*dbd0*/  @!PT LDS RZ, [RZ] ;  /* 0x00000000fffff984 */ /* 0x000fe20000000800 */
[----:B------:R0:W-:Y:S01]  /*dbe0*/  LDGSTS.E.BYPASS.LTC128B.128 [R7+0x5400], desc[UR36][R2.64+0x80], !P0 ;  /* 0x0540008002077fae */ /* 0x0001e2000c101d64 */
[----:B------:R-:W-:-:S13]  /*dbf0*/  ISETP.LT.OR P0, PT, R8, 0x41, P1 ;  /* 0x000000410800780c */ /* 0x000fda0000f01670 */
[----:B------:R0:W-:Y:S01]  /*dc00*/  LDGSTS.E.BYPASS.LTC128B.128 [R7+0x8400], desc[UR36][R2.64+0x100], !P0 ;  /* 0x0840010002077fae */ /* 0x0001e2000c101d64 */
[----:B------:R-:W-:Y:S05]  /*dc10*/  BRA `(.L_x_3448) ;  /* 0xffffffcc00687947 */ /* 0x000fea000383ffff */
.L_x_3364:
[----:B0-----:R0:W1:Y:S02]  /*dc20*/  SYNCS.PHASECHK.TRANS64.TRYWAIT P0, [R4+URZ+0x30860], R3 ;  /* 0x03086003040075a7 */ /* 0x001064000800017f */
[----:B-1----:R-:W-:Y:S05]  /*dc30*/  @!P0 NANOSLEEP.SYNCS 0x989680 ;  /* 0x009896800000895d */ /* 0x002fea0003900000 */
[----:B------:R-:W1:Y:S02]  /*dc40*/  @!P0 SYNCS.PHASECHK.TRANS64 P0, [R4+URZ+0x30860], R3 ;  /* 0x03086003040085a7 */ /* 0x000e64000800007f */
[----:B-1----:R-:W-:Y:S05]  /*dc50*/  @!P0 BRA `(.L_x_3364) ;  /* 0xfffffffc00f08947 */ /* 0x002fea000383ffff */
[----:B------:R-:W-:Y:S05]  /*dc60*/  BRA `(.L_x_3449) ;  /* 0xffffffd000407947 */ /* 0x000fea000383ffff */
.L_x_3365:
        /* <DEDUP_REMOVED lines=8> */
.L_x_3451:
[----:B------:R-:W-:Y:S05]  /*dcf0*/  BSYNC B0 ;  /* 0x0000000000007941 */ /* 0x000fea0003800000 */
.L_x_3450:
[----:B------:R-:W-:Y:S01]  /*dd00*/  MOV R13, R17 ;  /* 0x00000011000d7202 */ /* 0x000fe20000000f00 */
[----:B------:R-:W-:Y:S01]  /*dd10*/  IMAD.MOV.U32 R12, RZ, RZ, RZ ;  /* 0x000000ffff0c7224 */ /* 0x000fe200078e00ff */
[----:B------:R-:W-:Y:S01]  /*dd20*/  SHF.L.U32 R6, R37, 0x1, RZ ;  /* 0x0000000125067819 */ /* 0x000fe200000006ff */
[----:B------:R-:W-:Y:S02]  /*dd30*/  IMAD.MOV.U32 R11, RZ, RZ, 0x181f ;  /* 0x0000181fff0b7424 */ /* 0x000fe400078e00ff */
[----:B------:R-:W-:Y:S02]  /*dd40*/  IMAD.MOV.U32 R15, RZ, RZ, -0x1 ;  /* 0xffffffffff0f7424 */ /* 0x000fe400078e00ff */
[----:B------:R-:W-:-:S07]  /*dd50*/  IMAD.MOV.U32 R0, RZ, RZ, R14 ;  /* 0x000000ffff007224 */ /* 0x000fce00078e000e */
[----:B------:R-:W-:Y:S05]  /*dd60*/  WARPSYNC.COLLECTIVE R15, `(.L_x_3452) ;  /* 0x000000000f087348 */ /* 0x000fea0003c00000 */
[----:B------:R0:W1:Y:S02]  /*dd70*/  SHFL.IDX P6, R14, R13, R12, R11 ;  /* 0x0000000c0d0e7389 */ /* 0x00006400000c000b */
[----:B01----:R-:W-:Y:S01]  /*dd80*/  ENDCOLLECTIVE ;  /* 0x000000000000791b */ /* 0x003fe20003800000 */
.L_x_3452:
[----:B------:R-:W-:Y:S02]  /*dd90*/  IMAD.MOV.U32 R13, RZ, RZ, R18 ;  /* 0x000000ffff0d7224 */ /* 0x000fe400078e0012 */
[----:B------:R-:W-:Y:S01]  /*dda0*/  IMAD.MOV.U32 R12, RZ, RZ, 0x1 ;  /* 0x00000001ff0c7424 */ /* 0x000fe200078e00ff */
[----:B------:R-:W-:-:S13]  /*ddb0*/  IADD3 R2, P0, R14, R6, RZ ;  /* 0x000000060e027210 */ /* 0x000fda0007f1e0ff */
[----:B------:R-:W-:Y:S05]  /*ddc0*/  WARPSYNC.COLLECTIVE R15, `(.L_x_3453) ;  /* 0x000000000f087348 */ /* 0x000fea0003c00000 */
[----:B------:R0:W1:Y:S02]  /*ddd0*/  SHFL.IDX P6, R14, R13, R12, R11 ;  /* 0x0000000c0d0e7389 */ /* 0x00006400000c000b */
[----:B01----:R-:W-:Y:S01]  /*dde0*/  ENDCOLLECTIVE ;  /* 0x000000000000791b */ /* 0x003fe20003800000 */
.L_x_3453:
        /* <DEDUP_REMOVED lines=13> */
.L_x_3454:
[----:B------:R-:W-:Y:S01]  /*dec0*/  @!PT LDS RZ, [RZ] ;  /* 0x00000000fffff984 */ /* 0x000fe20000000800 */
[----:B------:R-:W-:Y:S01]  /*ded0*/  @!PT LDS RZ, [RZ] ;  /* 0x00000000fffff984 */ /* 0x000fe20000000800 */
[----:B------:R-:W-:Y:S01]  /*dee0*/  @!PT LDS RZ, [RZ] ;  /* 0x00000000fffff984 */ /* 0x000fe20000000800 */
[----:B------:R-:W-:Y:S01]  /*def0*/  LDGSTS.E.BYPASS.LTC128B.128 [R0+0x3400], desc[UR36][R2.64+0x80], !P0 ;  /* 0x0340008002007fae */ /* 0x000fe2000c101d64 */
[----:B------:R-:W-:Y:S01]  /*df00*/  ISETP.LT.OR P0, PT, R5, 0x1, P1 ;  /* 0x000000010500780c */ /* 0x000fe20000f01670 */
[----:B------:R-:W-:Y:S01]  /*df10*/  IMAD.MOV.U32 R13, RZ, RZ, R18 ;  /* 0x000000ffff0d7224 */ /* 0x000fe200078e0012 */
[----:B------:R-:W-:-:S11]  /*df20*/  MOV R12, 0x2 ;  /* 0x00000002000c7802 */ /* 0x000fd60000000f00 */
[----:B------:R0:W-:Y:S02]  /*df30*/  LDGSTS.E.BYPASS.LTC128B.128 [R0+0x6400], desc[UR36][R2.64+0x100], !P0 ;  /* 0x0640010002007fae */ /* 0x0001e4000c101d64 */
[----:B0-----:R-:W-:-:S13]  /*df40*/  IADD3 R2, P0, R14, R6, RZ ;  /* 0x000000060e027210 */ /* 0x001fda0007f1e0ff */
[----:B------:R-:W-:Y:S05]  /*df50*/  WARPSYNC.COLLECTIVE R15, `(.L_x_3455) ;  /* 0x000000000f087348 */ /* 0x000fea0003c00000 */
[----:B------:R0:W1:Y:S02]  /*df60*/  SHFL.IDX P6, R14, R13, R12, R11 ;  /* 0x0000000c0d0e7389 */ /* 0x00006400000c000b */
[----:B01----:R-:W-:Y:S01]  /*df70*/  ENDCOLLECTIVE ;  /* 0x000000000000791b */ /* 0x003fe20003800000 */
.L_x_3455:
        /* <DEDUP_REMOVED lines=12> */
.L_x_3456:
[----:B------:R-:W-:Y:S01]  /*e040*/  @!PT LDS RZ, [RZ] ;  /* 0x00000000fffff984 */ /* 0x000fe20000000800 */
[----:B------:R-:W-:Y:S01]  /*e050*/  @!PT LDS RZ, [RZ] ;  /* 0x00000000fffff984 */ /* 0x000fe20000000800 */
[----:B------:R-:W-:Y:S01]  /*e060*/  @!PT LDS RZ, [RZ] ;  /* 0x00000000fffff984 */ /* 0x000fe20000000800 */
[----:B------:R-:W-:Y:S01]  /*e070*/  LDGSTS.E.BYPASS.LTC128B.128 [R0+0x3c00], desc[UR36][R2.64+0x80], !P0 ;  /* 0x03c0008002007fae */ /* 0x000fe2000c101d64 */
[----:B------:R-:W-:Y:S02]  /*e080*/  ISETP.LT.OR P0, PT, R5, 0x11, P1 ;  /* 0x000000110500780c */ /* 0x000fe40000f01670 */
[----:B------:R-:W-:Y:S01]  /*e090*/  MOV R13, R18 ;  /* 0x00000012000d7202 */ /* 0x000fe20000000f00 */
[----:B------:R-:W-:-:S10]  /*e0a0*/  IMAD.MOV.U32 R12, RZ, RZ, 0x3 ;  /* 0x00000003ff0c7424 */ /* 0x000fd400078e00ff */
[----:B------:R0:W-:Y:S02]  /*e0b0*/  LDGSTS.E.BYPASS.LTC128B.128 [R0+0x6c00], desc[UR36][R2.64+0x100], !P0 ;  /* 0x06c0010002007fae */ /* 0x0001e4000c101d64 */
[----:B0-----:R-:W-:-:S13]  /*e0c0*/  IADD3 R2, P0, R14, R6, RZ ;  /* 0x000000060e027210 */ /* 0x001fda0007f1e0ff */
[----:B------:R-:W-:Y:S05]  /*e0d0*/  WARPSYNC.COLLECTIVE R15, `(.L_x_3457) ;  /* 0x000000000f087348 */ /* 0x000fea0003c00000 */
[----:B------:R0:W1:Y:S02]  /*e0e0*/  SHFL.IDX P6, R14, R13, R12, R11 ;  /* 0x0000000c0d0e7389 */ /* 0x00006400000c000b */
[----:B01----:R-:W-:Y:S01]  /*e0f0*/  ENDCOLLECTIVE ;  /* 0x000000000000791b */ /* 0x003fe20003800000 */
.L_x_3457:
        /* <DEDUP_REMOVED lines=12> */
.L_x_3458:
[----:B------:R-:W-:Y:S01]  /*e1c0*/  @!PT LDS RZ, [RZ] ;  /* 0x00000000fffff984 */ /* 0x000fe20000000800 */
[----:B------:R-:W-:Y:S01]  /*e1d0*/  @!PT LDS RZ, [RZ] ;  /* 0x00000000fffff984 */ /* 0x000fe20000000800 */
[----:B------:R-:W-:Y:S01]  /*e1e0*/  @!PT LDS RZ, [RZ] ;  /* 0x00000000fffff984 */ /* 0x000fe20000000800 */
[----:B------:R-:W-:Y:S01]  /*e1f0*/  LDGSTS.E.BYPASS.LTC128B.128 [R0+0x4400], desc[UR36][R2.64+0x80], !P0 ;  /* 0x0440008002007fae */ /* 0x000fe2000c101d64 */
[----:B------:R-:W-:Y:S01]  /*e200*/  ISETP.LT.OR P0, PT, R5, 0x21, P1 ;  /* 0x000000210500780c */ /* 0x000fe20000f01670 */
[----:B------:R-:W-:Y:S02]  /*e210*/  IMAD.MOV.U32 R13, RZ, RZ, R18 ;  /* 0x000000ffff0d7224 */ /* 0x000fe400078e0012 */
[----:B------:R-:W-:-:S10]  /*e220*/  IMAD.MOV.U32 R12, RZ, RZ, 0x4 ;  /* 0x00000004ff0c7424 */ /* 0x000fd400078e00ff */
[----:B------:R0:W-:Y:S02]  /*e230*/  LDGSTS.E.BYPASS.LTC128B.128 [R0+0x7400], desc[UR36][R2.64+0x100], !P0 ;  /* 0x0740010002007fae */ /* 0x0001e4000c101d64 */
[----:B0-----:R-:W-:-:S13]  /*e240*/  IADD3 R2, P0, R14, R6, RZ ;  /* 0x000000060e027210 */ /* 0x001fda0007f1e0ff */
[----:B------:R-:W-:Y:S05]  /*e250*/  WARPSYNC.COLLECTIVE R15, `(.L_x_3459) ;  /* 0x000000000f087348 */ /* 0x000fea0003c00000 */
[----:B------:R0:W1:Y:S02]  /*e260*/  SHFL.IDX P6, R14, R13, R12, R11 ;  /* 0x0000000c0d0e7389 */ /* 0x00006400000c000b */
[----:B01----:R-:W-:Y:S01]  /*e270*/  ENDCOLLECTIVE ;  /* 0x000000000000791b */ /* 0x003fe20003800000 */
.L_x_3459:
        /* <DEDUP_REMOVED lines=12> */
.L_x_3460:
        /* <DEDUP_REMOVED lines=12> */
.L_x_3461:
        /* <DEDUP_REMOVED lines=12> */
.L_x_3462:
[----:B------:R-:W-:Y:S01]  /*e4c0*/  @!PT LDS RZ, [RZ] ;  /* 0x00000000fffff984 */ /* 0x000fe20000000800 */
[----:B------:R-:W-:Y:S01]  /*e4d0*/  @!PT LDS RZ, [RZ] ;  /* 0x00000000fffff984 */ /* 0x000fe20000000800 */
[----:B------:R-:W-:Y:S01]  /*e4e0*/  @!PT LDS RZ, [RZ] ;  /* 0x00000000fffff984 */ /* 0x000fe20000000800 */
[----:B------:R0:W-:Y:S01]  /*e4f0*/  LDGSTS.E.BYPASS.LTC128B.128 [R0+0x5400], desc[UR36][R2.64+0x80], !P0 ;  /* 0x0540008002007fae */ /* 0x0001e2000c101d64 */
[----:B------:R-:W-:-:S13]  /*e500*/  ISETP.LT.OR P0, PT, R5, 0x41, P1 ;  /* 0x000000410500780c */ /* 0x000fda0000f01670 */
[----:B------:R0:W-:Y:S01]  /*e510*/  LDGSTS.E.BYPASS.LTC128B.128 [R0+0x8400], desc[UR36][R2.64+0x100], !P0 ;  /* 0x0840010002007fae */ /* 0x0001e2000c101d64 */
[----:B------:R-:W-:Y:S05]  /*e520*/  BRA `(.L_x_3463) ;  /* 0xffffffcc00087947 */ /* 0x000fea000383ffff */
.L_x_3370:
[----:B0-----:R0:W1:Y:S02]  /*e530*/  SYNCS.PHASECHK.TRANS64.TRYWAIT P0, [R5+URZ+0x30820], R0 ;  /* 0x03082000050075a7 */ /* 0x001064000800017f */
[----:B-1----:R-:W-:Y:S05]  /*e540*/  @!P0 NANOSLEEP.SYNCS 0x989680 ;  /* 0x009896800000895d */ /* 0x002fea0003900000 */
[----:B------:R-:W1:Y:S02]  /*e550*/  @!P0 SYNCS.PHASECHK.TRANS64 P0, [R5+URZ+0x30820], R0 ;  /* 0x03082000050085a7 */ /* 0x000e64000800007f */
[----:B-1----:R-:W-:Y:S05]  /*e560*/  @!P0 BRA `(.L_x_3370) ;  /* 0xfffffffc00f08947 */ /* 0x002fea000383ffff */
[----:B------:R-:W-:Y:S05]  /*e570*/  BRA `(.L_x_3464) ;  /* 0xffffffcc00a47947 */ /* 0x000fea000383ffff */
.L_x_3371:
        /* <DEDUP_REMOVED lines=11> */
.L_x_3466:
[----:B------:R-:W-:Y:S05]  /*e630*/  BSYNC B0 ;  /* 0x0000000000007941 */ /* 0x000fea0003800000 */
.L_x_3465:
[----:B------:R-:W-:Y:S05]  /*e640*/  BRA `(.L_x_3467) ;  /* 0xffffffcc008c7947 */ /* 0x000fea000383ffff */
.L_x_3374:
[----:B------:R-:W-:Y:S01]  /*e650*/  BSSY B1, `(.L_x_3468) ;  /* 0x0000006000017945 */ /* 0x000fe20003800000 */
[----:B------:R-:W-:-:S07]  /*e660*/  IMAD.MOV.U32 R15, RZ, RZ, -0x1 ;  /* 0xffffffffff0f7424 */ /* 0x000fce00078e00ff */
[----:B0-----:R-:W-:Y:S05]  /*e670*/  WARPSYNC.COLLECTIVE R15, `(.L_x_3469) ;  /* 0x000000000f0c7348 */ /* 0x001fea0003c00000 */
[----:B------:R-:W-:Y:S02]  /*e680*/  ELECT P6, UR62, PT ;  /* 0x00000000003e782f */ /* 0x000fe400038c0000 */
[----:B------:R-:W-:Y:S01]  /*e690*/  MOV R14, UR62 ;  /* 0x0000003e000e7c02 */ /* 0x000fe20008000f00 */
[----:B0-----:R-:W-:Y:S10]  /*e6a0*/  ENDCOLLECTIVE ;  /* 0x000000000000791b */ /* 0x001ff40003800000 */
.L_x_3469:
[----:B------:R-:W-:Y:S05]  /*e6b0*/  BSYNC B1 ;  /* 0x0000000000017941 */ /* 0x000fea0003800000 */
.L_x_3468:
[----:B------:R-:W-:Y:S05]  /*e6c0*/  BRA `(.L_x_3470) ;  /* 0xffffffcc00847947 */ /* 0x000fea000383ffff */
.L_x_3376:
[----:B0-----:R0:W1:Y:S02]  /*e6d0*/  SYNCS.PHASECHK.TRANS64.TRYWAIT P1, [R3+URZ+0x30840], R2 ;  /* 0x03084002030075a7 */ /* 0x001064000802017f */
[----:B-1----:R-:W-:Y:S05]  /*e6e0*/  @!P1 NANOSLEEP.SYNCS 0x989680 ;  /* 0x009896800000995d */ /* 0x002fea0003900000 */
[----:B------:R-:W1:Y:S02]  /*e6f0*/  @!P1 SYNCS.PHASECHK.TRANS64 P1, [R3+URZ+0x30840], R2 ;  /* 0x03084002030095a7 */ /* 0x000e64000802007f */
[----:B-1----:R-:W-:Y:S05]  /*e700*/  @!P1 BRA `(.L_x_3376) ;  /* 0xfffffffc00f09947 */ /* 0x002fea000383ffff */
[----:B------:R-:W-:Y:S05]  /*e710*/  BRA `(.L_x_3471) ;  /* 0xffffffcc00ac7947 */ /* 0x000fea000383ffff */
.L_x_3378:
[----:B-1----:R1:W2:Y:S02]  /*e720*/  SYNCS.PHASECHK.TRANS64.TRYWAIT P1, [R5+URZ+0x30840], R0 ;  /* 0x03084000050075a7 */ /* 0x0022a4000802017f */
[----:B--2---:R-:W-:Y:S05]  /*e730*/  @!P1 NANOSLEEP.SYNCS 0x989680 ;  /* 0x009896800000995d */ /* 0x004fea0003900000 */
[----:B------:R-:W2:Y:S02]  /*e740*/  @!P1 SYNCS.PHASECHK.TRANS64 P1, [R5+URZ+0x30840], R0 ;  /* 0x03084000050095a7 */ /* 0x000ea4000802007f */
[----:B--2---:R-:W-:Y:S05]  /*e750*/  @!P1 BRA `(.L_x_3378) ;  /* 0xfffffffc00f09947 */ /* 0x004fea000383ffff */
[----:B------:R-:W-:Y:S05]  /*e760*/  BRA `(.L_x_3472) ;  /* 0xffffffcc00b87947 */ /* 0x000fea000383ffff */
.L_x_3380:
[----:B--2---:R2:W3:Y:S02]  /*e770*/  SYNCS.PHASECHK.TRANS64.TRYWAIT P1, [R3+URZ+0x30860], R2 ;  /* 0x03086002030075a7 */ /* 0x0044e4000802017f */
[----:B---3--:R-:W-:Y:S05]  /*e780*/  @!P1 NANOSLEEP.SYNCS 0x989680 ;  /* 0x009896800000995d */ /* 0x008fea0003900000 */
[----:B------:R-:W3:Y:S02]  /*e790*/  @!P1 SYNCS.PHASECHK.TRANS64 P1, [R3+URZ+0x30860], R2 ;  /* 0x03086002030095a7 */ /* 0x000ee4000802007f */
[----:B---3--:R-:W-:Y:S05]  /*e7a0*/  @!P1 BRA `(.L_x_3380) ;  /* 0xfffffffc00f09947 */ /* 0x008fea000383ffff */
[----:B------:R-:W-:Y:S05]  /*e7b0*/  BRA `(.L_x_3473) ;  /* 0xffffffcc00b47947 */ /* 0x000fea000383ffff */
.L_x_3474:
        /* <DEDUP_REMOVED lines=12> */
.L_x_15845:


//--------------------- .text._ZN7cutlass13device_kernelIN5flash11enable_sm90INS1_16FlashAttnFwdSm90INS1_25CollectiveMainloopFwdSm90ILi2EN4cute5tupleIJNS5_1CILi1EEES8_S8_EEENS6_IJNS7_ILi128EEENS7_ILi96EEENS7_ILi192EEEEEELi192ENS_6half_tEfNS_4arch4Sm90ELb0ELb0ELb0ELb1ELb1ELb0ELb0ELb1ELb1ELb1ELb0ELb0EEENS1_21CollectiveEpilogueFwdINS6_IJSA_SC_SB_EEES9_SE_SG_Li256ELb1ELb1ELb0ELb0EEENS1_36VarlenDynamicPersistentTileSchedulerILi128ELi96ELi256ELi128ELb0ELb1ELb1ELb0ELb1ELb1EEEEEEEEEvNT_6ParamsE --------------------------
	.section	.text._ZN7cutlass13device_kernelIN5flash11enable_sm90INS1_16FlashAttnFwdSm90INS1_25CollectiveMainloopFwdSm90ILi2EN4cute5tupleIJNS5_1CILi1EEES8_S8_EEENS6_IJNS7_ILi128EEENS7_ILi96EEENS7_ILi192EEEEEELi192ENS_6half_tEfNS_4arch4Sm90ELb0ELb0ELb0ELb1ELb1ELb0ELb0ELb1ELb1ELb1ELb0ELb0EEENS1_21CollectiveEpilogueFwdINS6_IJSA_SC_SB_EEES9_SE_SG_Li256ELb1ELb1ELb0ELb0EEENS1_36VarlenDynamicPersistentTileSchedulerILi128ELi96ELi256ELi128ELb0ELb1ELb1ELb0ELb1ELb1EEEEEEEEEvNT_6ParamsE,"ax",@progbits
	.align	128
.text._ZN7cutlass13device_kernelIN5flash11enable_sm90INS1_16FlashAttnFwdSm90INS1_25CollectiveMainloopFwdSm90ILi2EN4cute5tupleIJNS5_1CILi1EEES8_S8_EEENS6_IJNS7_ILi128EEENS7_ILi96EEENS7_ILi192EEEEEELi192ENS_6half_tEfNS_4arch4Sm90ELb0ELb0ELb0ELb1ELb1ELb0ELb0ELb1ELb1ELb1ELb0ELb0EEENS1_21CollectiveEpilogueFwdINS6_IJSA_SC_SB_EEES9_SE_SG_Li256ELb1ELb1ELb0ELb0EEENS1_36VarlenDynamicPersistentTileSchedulerILi128ELi96ELi256ELi128ELb0ELb1ELb1ELb0ELb1ELb1EEEEEEEEEvNT_6ParamsE:
        .type           _ZN7cutlass13device_kernelIN5flash11enable_sm90INS1_16FlashAttnFwdSm90INS1_25CollectiveMainloopFwdSm90ILi2EN4cute5tupleIJNS5_1CILi1EEES8_S8_EEENS6_IJNS7_ILi128EEENS7_ILi96EEENS7_ILi192EEEEEELi192ENS_6half_tEfNS_4arch4Sm90ELb0ELb0ELb0ELb1ELb1ELb0ELb0ELb1ELb1ELb1ELb0ELb0EEENS1_21CollectiveEpilogueFwdINS6_IJSA_SC_SB_EEES9_SE_SG_Li256ELb1ELb1ELb0ELb0EEENS1_36VarlenDynamicPersistentTileSchedulerILi128ELi96ELi256ELi128ELb0ELb1ELb1ELb0ELb1ELb1EEEEEEEEEvNT_6ParamsE,@function
        .size           _ZN7cutlass13device_kernelIN5flash11enable_sm90INS1_16FlashAttnFwdSm90INS1_25CollectiveMainloopFwdSm90ILi2EN4cute5tupleIJNS5_1CILi1EEES8_S8_EEENS6_IJNS7_ILi128EEENS7_ILi96EEENS7_ILi192EEEEEELi192ENS_6half_tEfNS_4arch4Sm90ELb0ELb0ELb0ELb1ELb1ELb0ELb0ELb1ELb1ELb1ELb0ELb0EEENS1_21CollectiveEpilogueFwdINS6_IJSA_SC_SB_EEES9_SE_SG_Li256ELb1ELb1ELb0ELb0EEENS1_36VarlenDynamicPersistentTileSchedulerILi128ELi96ELi256ELi128ELb0ELb1ELb1ELb0ELb1ELb1EEEEEEEEEvNT_6ParamsE,(.L_x_15846 - _ZN7cutlass13device_kernelIN5flash11enable_sm90INS1_16FlashAttnFwdSm90INS1_25CollectiveMainloopFwdSm90ILi2EN4cute5tupleIJNS5_1CILi1EEES8_S8_EEENS6_IJNS7_ILi128EEENS7_ILi96EEENS7_ILi192EEEEEELi192ENS_6half_tEfNS_4arch4Sm90ELb0ELb0ELb0ELb1ELb1ELb0ELb0ELb1ELb1ELb1ELb0ELb0EEENS1_21CollectiveEpilogueFwdINS6_IJSA_SC_SB_EEES9_SE_SG_Li256ELb1ELb1ELb0ELb0EEENS1_36VarlenDynamicPersistentTileSchedulerILi128ELi96ELi256ELi128ELb0ELb1ELb1ELb0ELb1ELb1EEEEEEEEEvNT_6ParamsE)
        .other          _ZN7cutlass13device_kernelIN5flash11enable_sm90INS1_16FlashAttnFwdSm90INS1_25CollectiveMainloopFwdSm90ILi2EN4cute5tupleIJNS5_1CILi1EEES8_S8_EEENS6_IJNS7_ILi128EEENS7_ILi96EEENS7_ILi192EEEEEELi192ENS_6half_tEfNS_4arch4Sm90ELb0ELb0ELb0ELb1ELb1ELb0ELb0ELb1ELb1ELb1ELb0ELb0EEENS1_21CollectiveEpilogueFwdINS6_IJSA_SC_SB_EEES9_SE_SG_Li256ELb1ELb1ELb0ELb0EEENS1_36VarlenDynamicPersistentTileSchedulerILi128ELi96ELi256ELi128ELb0ELb1ELb1ELb0ELb1ELb1EEEEEEEEEvNT_6ParamsE,@"STO_CUDA_ENTRY STV_DEFAULT"
_ZN7cutlass13device_kernelIN5flash11enable_sm90INS1_16FlashAttnFwdSm90INS1_25CollectiveMainloopFwdSm90ILi2EN4cute5tupleIJNS5_1CILi1EEES8_S8_EEENS6_IJNS7_ILi128EEENS7_ILi96EEENS7_ILi192EEEEEELi192ENS_6half_tEfNS_4arch4Sm90ELb0ELb0ELb0ELb1ELb1ELb0ELb0ELb1ELb1ELb1ELb0ELb0EEENS1_21CollectiveEpilogueFwdINS6_IJSA_SC_SB_EEES9_SE_SG_Li256ELb1ELb1ELb0ELb0EEENS1_36VarlenDynamicPersistentTileSchedulerILi128ELi96ELi256ELi128ELb0ELb1ELb1ELb0ELb1ELb1EEEEEEEEEvNT_6ParamsE:
        /* <DEDUP_REMOVED lines=45> */
.L_x_3475:
        /* <DEDUP_REMOVED lines=22> */
.L_x_3476:
        /* <DEDUP_REMOVED lines=18> */
.L_x_3477:
        /* <DEDUP_REMOVED lines=22> */
.L_x_3478:
        /* <DEDUP_REMOVED lines=23> */
.L_x_3479:
        /* <DEDUP_REMOVED lines=10> */
.L_x_3481:
        /* <DEDUP_REMOVED lines=19> */
[----:B------:R-:W-:Y:S01]  /*09f0*/  UMOV UR38, URZ ;  /* 0x0000003f00267c82 */ /* 0x000fe20008000000 */
[----:B0-----:R-:W-:-:S05]  /*0a00*/  VIADD R204, R0, 0xffffff80 ;  /* 0xffffff8000cc7836 */ /* 0x001fca0000000000 */
[----:B------:R-:W-:-:S04]  /*0a10*/  SHF.R.S32.HI R3, RZ, 0x1f, R204 ;  /* 0x0000001fff037819 */ /* 0x000fc800000114cc */
[CC--:B------:R-:W-:Y:S02]  /*0a20*/  LEA.HI R0, R3.reuse, R204.reuse, RZ, 0x7 ;  /* 0x000000cc03007211 */ /* 0x0c0fe400078f38ff */
[----:B------:R-:W-:Y:S02]  /*0a30*/  LEA.HI R4, R3, R204, RZ, 0x5 ;  /* 0x000000cc03047211 */ /* 0x000fe400078f28ff */
[----:B------:R-:W-:Y:S02]  /*0a40*/  LOP3.LUT R5, R0, 0xffffff80, RZ, 0xc0, !PT ;  /* 0xffffff8000057812 */ /* 0x000fe400078ec0ff */
[----:B------:R-:W-:Y:S01]  /*0a50*/  SHF.R.S32.HI R195, RZ, 0x7, R0 ;  /* 0x00000007ffc37819 */ /* 0x000fe20000011400 */
[----:B------:R-:W-:Y:S02]  /*0a60*/  IMAD.SHL.U32 R4, R4, 0x20, RZ ;  /* 0x0000002004047824 */ /* 0x000fe400078e00ff */
[----:B------:R-:W-:Y:S01]  /*0a70*/  IMAD.IADD R194, R204, 0x1, -R5 ;  /* 0x00000001ccc27824 */ /* 0x000fe200078e0a05 */
[----:B------:R-:W-:-:S02]  /*0a80*/  LEA.HI R0, R0, R195, RZ, 0x1 ;  /* 0x000000c300007211 */ /* 0x000fc400078f08ff */
[----:B------:R-:W-:Y:S02]  /*0a90*/  LOP3.LUT R4, R4, 0xfffffc00, RZ, 0xc0, !PT ;  /* 0xfffffc0004047812 */ /* 0x000fe400078ec0ff */
[----:B------:R-:W-:Y:S02]  /*0aa0*/  SHF.R.S32.HI R9, RZ, 0x1f, R194 ;  /* 0x0000001fff097819 */ /* 0x000fe400000114c2 */
[----:B------:R-:W-:Y:S02]  /*0ab0*/  LOP3.LUT R0, R0, 0x3fffffe, RZ, 0xc0, !PT ;  /* 0x03fffffe00007812 */ /* 0x000fe400078ec0ff */
[CC--:B------:R-:W-:Y:S02]  /*0ac0*/  LEA.HI R6, R9.reuse, R194.reuse, RZ, 0x2 ;  /* 0x000000c209067211 */ /* 0x0c0fe400078f10ff */
[----:B------:R-:W-:Y:S01]  /*0ad0*/  LEA.HI R9, R9, R194, RZ, 0x5 ;  /* 0x000000c209097211 */ /* 0x000fe200078f28ff */
[----:B------:R-:W-:Y:S01]  /*0ae0*/  IMAD.IADD R0, R195, 0x1, -R0 ;  /* 0x00000001c3007824 */ /* 0x000fe200078e0a00 */
[----:B------:R-:W-:-:S02]  /*0af0*/  SHF.R.S32.HI R8, RZ, 0x2, R6 ;  /* 0x00000002ff087819 */ /* 0x000fc40000011406 */
[----:B------:R-:W-:Y:S02]  /*0b00*/  SHF.R.S32.HI R11, RZ, 0x1f, R6 ;  /* 0x0000001fff0b7819 */ /* 0x000fe40000011406 */
[----:B------:R-:W-:Y:S02]  /*0b10*/  SHF.R.S32.HI R9, RZ, 0x5, R9 ;  /* 0x00000005ff097819 */ /* 0x000fe40000011409 */
[----:B------:R-:W-:-:S04]  /*0b20*/  LEA.HI R11, R11, R8, RZ, 0x3 ;  /* 0x000000080b0b7211 */ /* 0x000fc800078f18ff */
[----:B------:R-:W-:-:S05]  /*0b30*/  LOP3.LUT R11, R11, 0xfffffff8, RZ, 0xc0, !PT ;  /* 0xfffffff80b0b7812 */ /* 0x000fca00078ec0ff */
[----:B------:R-:W-:-:S05]  /*0b40*/  IMAD.IADD R8, R8, 0x1, -R11 ;  /* 0x0000000108087824 */ /* 0x000fca00078e0a0b */
[----:B------:R-:W-:-:S05]  /*0b50*/  LEA R9, R9, R8, 0x4 ;  /* 0x0000000809097211 */ /* 0x000fca00078e20ff */
[----:B------:R-:W-:Y:S01]  /*0b60*/  IMAD R196, R0, 0x40, R9 ;  /* 0x0000004000c47824 */ /* 0x000fe200078e0209 */
[----:B--2---:R-:W-:Y:S02]  /*0b70*/  R2UR UR4, R2 ;  /* 0x00000000020472ca */ /* 0x004fe400000e0000 */
[----:B------:R-:W-:-:S04]  /*0b80*/  LEA.HI R2, R3, R204, RZ, 0x4 ;  /* 0x000000cc03027211 */ /* 0x000fc800078f20ff */
[----:B------:R-:W-:Y:S02]  /*0b90*/  SHF.R.S32.HI R7, RZ, 0x4, R2 ;  /* 0x00000004ff077819 */ /* 0x000fe40000011402 */
[C---:B------:R-:W-:Y:S02]  /*0ba0*/  LOP3.LUT R5, R2.reuse, 0x3fffff0, RZ, 0xc0, !PT ;  /* 0x03fffff002057812 */ /* 0x040fe400078ec0ff */
[----:B------:R-:W-:-:S03]  /*0bb0*/  LEA.HI R2, R2, R7, RZ, 0x1 ;  /* 0x0000000702027211 */ /* 0x000fc600078f08ff */
[----:B------:R-:W-:Y:S01]  /*0bc0*/  IMAD.IADD R5, R204, 0x1, -R5 ;  /* 0x00000001cc057824 */ /* 0x000fe200078e0a05 */
[----:B------:R-:W-:Y:S01]  /*0bd0*/  LOP3.LUT R2, R2, 0x1ffffffe, RZ, 0xc0, !PT ;  /* 0x1ffffffe02027812 */ /* 0x000fe200078ec0ff */
[----:B------:R-:W-:-:S03]  /*0be0*/  ULOP3.LUT UR7, UR4, 0x1, URZ, 0xfc, !UPT ;  /* 0x0000000104077892 */ /* 0x000fc6000f8efc3f */
[----:B------:R-:W-:Y:S01]  /*0bf0*/  LEA R5, R5, R4, 0x6 ;  /* 0x0000000405057211 */ /* 0x000fe200078e30ff */
[----:B------:R-:W-:Y:S01]  /*0c00*/  IMAD.IADD R2, R7, 0x1, -R2 ;  /* 0x0000000107027824 */ /* 0x000fe200078e0a02 */
[CC--:B------:R-:W-:Y:S01]  /*0c10*/  LEA.HI R4, R3.reuse, R204.reuse, RZ, 0x2 ;  /* 0x000000cc03047211 */ /* 0x0c0fe200078f10ff */
[----:B------:R-:W-:Y:S01]  /*0c20*/  UMOV UR4, URZ ;  /* 0x0000003f00047c82 */ /* 0x000fe20008000000 */
[----:B------:R-:W-:Y:S01]  /*0c30*/  LEA.HI R3, R3, R204, RZ, 0x3 ;  /* 0x000000cc03037211 */ /* 0x000fe200078f18ff */
[----:B------:R-:W-:Y:S01]  /*0c40*/  IMAD R199, R2, 0x8, R5 ;  /* 0x0000000802c77824 */ /* 0x000fe200078e0205 */
[----:B------:R-:W-:Y:S01]  /*0c50*/  LOP3.LUT R5, R4, 0xfffffffc, RZ, 0xc0, !PT ;  /* 0xfffffffc04057812 */ /* 0x000fe200078ec0ff */
[----:B------:R-:W-:Y:S01]  /*0c60*/  IMAD.MOV.U32 R4, RZ, RZ, -0x2 ;  /* 0xfffffffeff047424 */ /* 0x000fe200078e00ff */
[----:B------:R-:W-:Y:S01]  /*0c70*/  LOP3.LUT R19, R3, 0xfffffff8, RZ, 0xc0, !PT ;  /* 0xfffffff803137812 */ /* 0x000fe200078ec0ff */
[----:B------:R-:W-:Y:S01]  /*0c80*/  IMAD.U32 R193, RZ, RZ, UR4 ;  /* 0x00000004ffc17e24 */ /* 0x000fe2000f8e00ff */
[----:B------:R-:W-:Y:S01]  /*0c90*/  LOP3.LUT R7, R6, 0x7ffffffc, RZ, 0xc0, !PT ;  /* 0x7ffffffc06077812 */ /* 0x000fe200078ec0ff */
[C---:B------:R-:W-:Y:S01]  /*0ca0*/  IMAD.IADD R5, R204.reuse, 0x1, -R5 ;  /* 0x00000001cc057824 */ /* 0x040fe200078e0a05 */
[----:B------:R-:W-:Y:S01]  /*0cb0*/  MOV R200, UR7 ;  /* 0x0000000700c87c02 */ /* 0x000fe20008000f00 */
[----:B------:R-:W-:Y:S01]  /*0cc0*/  IMAD.IADD R19, R204, 0x1, -R19 ;  /* 0x00000001cc137824 */ /* 0x000fe200078e0a13 */
[----:B------:R-:W-:Y:S01]  /*0cd0*/  SHF.R.S32.HI R23, RZ, 0x3, R3 ;  /* 0x00000003ff177819 */ /* 0x000fe20000011403 */
[----:B------:R-:W-:Y:S01]  /*0ce0*/  IMAD.IADD R7, R194, 0x1, -R7 ;  /* 0x00000001c2077824 */ /* 0x000fe200078e0a07 */
[----:B------:R-:W-:Y:S01]  /*0cf0*/  LEA.HI R2, R5, R5, RZ, 0x1 ;  /* 0x0000000505027211 */ /* 0x000fe200078f08ff */
[----:B------:R-:W-:-:S02]  /*0d00*/  IMAD.SHL.U32 R16, R19, 0x8, RZ ;  /* 0x0000000813107824 */ /* 0x000fc400078e00ff */
[----:B------:R-:W-:Y:S01]  /*0d10*/  IMAD R197, R7, R4, 0x60 ;  /* 0x0000006007c57424 */ /* 0x000fe200078e0204 */
[----:B------:R-:W-:Y:S01]  /*0d20*/  LOP3.LUT R2, R2, 0x1ffffffe, RZ, 0xc0, !PT ;  /* 0x1ffffffe02027812 */ /* 0x000fe200078ec0ff */
[C---:B------:R-:W-:Y:S01]  /*0d30*/  VIADD R17, R16.reuse, 0x40 ;  /* 0x0000004010117836 */ /* 0x040fe20000000000 */
[----:B------:R-:W-:Y:S01]  /*0d40*/  SHF.R.S32.HI R203, RZ, 0x1f, R16 ;  /* 0x0000001fffcb7819 */ /* 0x000fe20000011410 */
[----:B------:R-:W-:Y:S02]  /*0d50*/  VIADD R18, R16, 0x80 ;  /* 0x0000008010127836 */ /* 0x000fe40000000000 */
[----:B------:R-:W-:Y:S01]  /*0d60*/  IMAD.IADD R5, R5, 0x1, -R2 ;  /* 0x0000000105057824 */ /* 0x000fe200078e0a02 */
[----:B------:R-:W-:Y:S02]  /*0d70*/  SHF.R.S32.HI R202, RZ, 0x1f, R17 ;  /* 0x0000001fffca7819 */ /* 0x000fe40000011411 */
[----:B------:R-:W-:Y:S01]  /*0d80*/  SHF.R.S32.HI R201, RZ, 0x1f, R18 ;  /* 0x0000001fffc97819 */ /* 0x000fe20000011412 */
[----:B------:R-:W-:-:S07]  /*0d90*/  IMAD R198, R5, 0x8, R196 ;  /* 0x0000000805c67824 */ /* 0x000fce00078e02c4 */
.L_x_3527:
        /* <DEDUP_REMOVED lines=13> */
[----:B------:R-:W-:Y:S02]  /*0e70*/  @UP0 ULEA UR8, UP2, UR60, UR8, 0x2 ;  /* 0x000000083c080291 */ /* 0x000fe4000f84103f */
[----:B------:R-:W-:Y:S02]  /*0e80*/  @UP1 ULEA UR10, UP3, UR60, UR10, 0x2 ;  /* 0x0000000a3c0a1291 */ /* 0x000fe4000f86103f */
[----:B------:R-:W-:Y:S02]  /*0e90*/  @UP0 ULEA.HI.X UR9, UR60, UR9, UR4, 0x2, UP2 ;  /* 0x000000093c090291 */ /* 0x000fe400090f1404 */
[----:B------:R-:W-:Y:S01]  /*0ea0*/  IMAD.U32 R192, RZ, RZ, UR4 ;  /* 0x00000004ffc07e24 */ /* 0x000fe2000f8e00ff */
[----:B------:R-:W-:Y:S01]  /*0eb0*/  @UP1 ULEA.HI.X UR11, UR60, UR11, UR4, 0x2, UP3 ;  /* 0x0000000b3c0b1291 */ /* 0x000fe200098f1404 */
[----:B------:R-:W-:Y:S01]  /*0ec0*/  IMAD.U32 R2, RZ, RZ, UR8 ;  /* 0x00000008ff027e24 */ /* 0x000fe2000f8e00ff */
[----:B------:R-:W-:Y:S01]  /*0ed0*/  MOV R4, UR10 ;  /* 0x0000000a00047c02 */ /* 0x000fe20008000f00 */
[----:B------:R-:W-:Y:S01]  /*0ee0*/  ULDC UR4, c[0x0][0x424] ;  /* 0x0001090000047ab9 */ /* 0x000fe20000000800 */
[----:B------:R-:W-:Y:S01]  /*0ef0*/  IMAD.U32 R3, RZ, RZ, UR9 ;  /* 0x00000009ff037e24 */ /* 0x000fe2000f8e00ff */
[----:B------:R-:W-:Y:S01]  /*0f00*/  ULDC.64 UR8, c[0x0][0x418] ;  /* 0x0001060000087ab9 */ /* 0x000fe20000000a00 */
[----:B------:R-:W-:-:S03]  /*0f10*/  IMAD.U32 R5, RZ, RZ, UR11 ;  /* 0x0000000bff057e24 */ /* 0x000fc6000f8e00ff */
[----:B------:R-:W2:Y:S04]  /*0f20*/  @P0 LDG.E R2, desc[UR36][R2.64] ;  /* 0x0000002402020981 */ /* 0x000ea8000c1e1900 */
[----:B---3--:R-:W3:Y:S01]  /*0f30*/  @P1 LDG.E R4, desc[UR36][R4.64] ;  /* 0x0000002404041981 */ /* 0x008ee2000c1e1900 */
[----:B------:R-:W-:Y:S01]  /*0f40*/  UISETP.NE.U32.AND UP0, UPT, UR8, URZ, UPT ;  /* 0x0000003f0800728c */ /* 0x000fe2000bf05070 */
[----:B------:R-:W-:Y:S01]  /*0f50*/  IMAD.U32 R22, RZ, RZ, UR5 ;  /* 0x00000005ff167e24 */ /* 0x000fe2000f8e00ff */
[----:B------:R-:W-:Y:S01]  /*0f60*/  ULDC UR5, c[0x0][0x2f0] ;  /* 0x0000bc0000057ab9 */ /* 0x000fe20000000800 */
[----:B------:R-:W-:Y:S01]  /*0f70*/  UMOV UR40, URZ ;  /* 0x0000003f00287c82 */ /* 0x000fe20008000000 */
[----:B------:R-:W-:Y:S01]  /*0f80*/  UISETP.NE.AND.EX UP0, UPT, UR9, URZ, UPT, UP0 ;  /* 0x0000003f0900728c */ /* 0x000fe2000bf05300 */
[----:B------:R-:W-:Y:S01]  /*0f90*/  IMAD.MOV.U32 R20, RZ, RZ, RZ ;  /* 0x000000ffff147224 */ /* 0x000fe200078e00ff */
[----:B------:R-:W-:Y:S01]  /*0fa0*/  UMOV UR61, UR6 ;  /* 0x00000006003d7c82 */ /* 0x000fe20008000000 */
[----:B------:R-:W-:Y:S01]  /*0fb0*/  CS2R R118, SRZ ;  /* 0x0000000000767805 */ /* 0x000fe2000001ff00 */
[----:B------:R-:W-:Y:S01]  /*0fc0*/  USEL UR4, UR4, 0x1, UP0 ;  /* 0x0000000104047887 */ /* 0x000fe20008000000 */
[----:B------:R-:W-:-:S02]  /*0fd0*/  CS2R R116, SRZ ;  /* 0x0000000000747805 */ /* 0x000fc4000001ff00 */
[----:B------:R-:W-:Y:S02]  /*0fe0*/  CS2R R114, SRZ ;  /* 0x0000000000727805 */ /* 0x000fe4000001ff00 */
[----:B------:R-:W-:Y:S01]  /*0ff0*/  CS2R R112, SRZ ;  /* 0x0000000000707805 */ /* 0x000fe2000001ff00 */
[----:B------:R-:W-:Y:S01]  /*1000*/  UIMAD UR4, UR4, UR5, URZ ;  /* 0x00000005040472a4 */ /* 0x000fe2000f8e023f */
        /* <DEDUP_REMOVED lines=33> */
[----:B------:R-:W-:Y:S01]  /*1220*/  IMAD.MOV.U32 R128, RZ, RZ, RZ ;  /* 0x000000ffff807224 */ /* 0x000fe200078e00ff */
[----:B------:R-:W-:Y:S02]  /*1230*/  CS2R R44, SRZ ;  /* 0x00000000002c7805 */ /* 0x000fe4000001ff00 */
[----:B------:R-:W-:-:S02]  /*1240*/  CS2R R126, SRZ ;  /* 0x00000000007e7805 */ /* 0x000fc4000001ff00 */
[----:B------:R-:W-:Y:S02]  /*1250*/  MOV R121, RZ ;  /* 0x000000ff00797202 */ /* 0x000fe40000000f00 */
[----:B--2---:R-:W-:Y:S01]  /*1260*/  @P0 R2UR UR40, R2 ;  /* 0x00000000022802ca */ /* 0x004fe200000e0000 */
[----:B------:R-:W-:Y:S01]  /*1270*/  IMAD.MOV.U32 R2, RZ, RZ, RZ ;  /* 0x000000ffff027224 */ /* 0x000fe200078e00ff */
[----:B------:R-:W-:Y:S02]  /*1280*/  PLOP3.LUT P0, PT, PT, PT, PT, 0x80, 0x0 ;  /* 0x000000000000781c */ /* 0x000fe40003f0f070 */
[----:B---3--:R-:W-:Y:S01]  /*1290*/  @P1 R2UR UR4, R4 ;  /* 0x00000000040412ca */ /* 0x008fe200000e0000 */
[----:B----4-:R-:W-:-:S14]  /*12a0*/  @P1 BRA `(.L_x_3482) ;  /* 0x0000000000341947 */ /* 0x010fdc0003800000 */
        /* <DEDUP_REMOVED lines=13> */
.L_x_3482:
[----:B------:R-:W-:Y:S01]  /*1380*/  UIADD3 UR40, -UR40, UR4, URZ ;  /* 0x0000000428287290 */ /* 0x000fe2000fffe13f */
[----:B------:R-:W-:Y:S01]  /*1390*/  IMAD.MOV.U32 R0, RZ, RZ, RZ ;  /* 0x000000ffff007224 */ /* 0x000fe200078e00ff */
[----:B------:R-:W-:Y:S01]  /*13a0*/  CS2R R132, SRZ ;  /* 0x0000000000847805 */ /* 0x000fe2000001ff00 */
[----:B------:R-:W-:Y:S01]  /*13b0*/  IMAD.MOV.U32 R129, RZ, RZ, RZ ;  /* 0x000000ffff817224 */ /* 0x000fe200078e00ff */
[----:B------:R-:W-:Y:S01]  /*13c0*/  UISETP.GE.AND UP0, UPT, UR40, 0x1, UPT ;  /* 0x000000012800788c */ /* 0x000fe2000bf06270 */
[----:B------:R-:W-:Y:S01]  /*13d0*/  IMAD.MOV.U32 R120, RZ, RZ, RZ ;  /* 0x000000ffff787224 */ /* 0x000fe200078e00ff */
[----:B------:R-:W-:Y:S01]  /*13e0*/  UIADD3 UR4, UR40, 0x5f, URZ ;  /* 0x0000005f28047890 */ /* 0x000fe2000fffe03f */
[----:B------:R-:W-:Y:S01]  /*13f0*/  IMAD.MOV.U32 R3, RZ, RZ, RZ ;  /* 0x000000ffff037224 */ /* 0x000fe200078e00ff */
[----:B------:R-:W-:Y:S02]  /*1400*/  CS2R R130, SRZ ;  /* 0x0000000000827805 */ /* 0x000fe4000001ff00 */
[----:B------:R-:W-:-:S02]  /*1410*/  CS2R R122, SRZ ;  /* 0x00000000007a7805 */ /* 0x000fc4000001ff00 */
[----:B------:R-:W-:Y:S01]  /*1420*/  PLOP3.LUT P1, PT, PT, PT, UP0, 0x80, 0x0 ;  /* 0x000000000000781c */ /* 0x000fe20003f2f008 */
[----:B------:R-:W-:Y:S01]  /*1430*/  UIMAD.WIDE UR4, UR4, 0x2aaaaaab, URZ ;  /* 0x2aaaaaab040478a5 */ /* 0x000fe2000f8e023f */
[----:B------:R-:W-:Y:S01]  /*1440*/  MOV R21, RZ ;  /* 0x000000ff00157202 */ /* 0x000fe20000000f00 */
[----:B------:R-:W-:Y:S01]  /*1450*/  IMAD.MOV.U32 R36, RZ, RZ, RZ ;  /* 0x000000ffff247224 */ /* 0x000fe200078e00ff */
[----:B------:R-:W-:Y:S01]  /*1460*/  CS2R R6, SRZ ;  /* 0x0000000000067805 */ /* 0x000fe2000001ff00 */
[----:B------:R-:W-:Y:S01]  /*1470*/  USHF.R.U32.HI UR41, URZ, 0x1f, UR5 ;  /* 0x0000001f3f297899 */ /* 0x000fe20008011605 */
[----:B------:R-:W-:Y:S01]  /*1480*/  CS2R R134, SRZ ;  /* 0x0000000000867805 */ /* 0x000fe2000001ff00 */
[----:B------:R-:W-:Y:S02]  /*1490*/  IMAD.MOV.U32 R24, RZ, RZ, RZ ;  /* 0x000000ffff187224 */ /* 0x000fe400078e00ff */
        /* <DEDUP_REMOVED lines=33> */
.L_x_3484:
        /* <DEDUP_REMOVED lines=11> */
.L_x_3614:
[----:B------:R-:W-:Y:S05]  /*1760*/  @!P0 BRA `(.L_x_3486) ;  /* 0x0000000000048947 */ /* 0x000fea0003800000 */
[----:B------:R-:W-:Y:S01]  /*1770*/  BPT.TRAP 0x1 ;  /* 0x000000040000795c */ /* 0x000fe20000300000 */
.L_x_3486:
[----:B0-----:R-:W-:Y:S01]  /*1780*/  IMAD.U32 R3, RZ, RZ, UR39 ;  /* 0x00000027ff037e24 */ /* 0x001fe2000f8e00ff */
[----:B------:R-:W-:-:S04]  /*1790*/  MOV R2, UR38 ;  /* 0x0000002600027c02 */ /* 0x000fc80008000f00 */
[----:B------:R-:W-:Y:S02]  /*17a0*/  LEA R2, R2, UR43, 0x3 ;  /* 0x0000002b02027c11 */ /* 0x000fe4000f8e18ff */
[----:B------:R-:W-:-:S04]  /*17b0*/  SHF.L.U32 R3, R3, 0x1f, RZ ;  /* 0x0000001f03037819 */ /* 0x000fc800000006ff */
[----:B------:R0:W1:Y:S01]  /*17c0*/  SYNCS.PHASECHK.TRANS64.TRYWAIT P1, [R2+URZ+0x30830], R3 ;  /* 0x03083003020075a7 */ /* 0x000062000802017f */
[----:B------:R-:W-:Y:S05]  /*17d0*/  @!P0 BRA `(.L_x_3487) ;  /* 0x0000000000048947 */ /* 0x000fea0003800000 */
[----:B------:R-:W-:Y:S01]  /*17e0*/  BPT.TRAP 0x1 ;  /* 0x000000040000795c */ /* 0x000fe20000300000 */
.L_x_3487:
[----:B------:R-:W-:Y:S01]  /*17f0*/  IMAD.MOV.U32 R119, RZ, RZ, RZ ;  /* 0x000000ffff777224 */ /* 0x000fe200078e00ff */
[----:B-1----:R-:W-:Y:S06]  /*1800*/  @P1 BRA `(.L_x_3488) ;  /* 0x0000000000081947 */ /* 0x002fec0003800000 */
[----:B------:R-:W1:Y:S02]  /*1810*/  SYNCS.PHASECHK.TRANS64.TRYWAIT P1, [R2+URZ+0x30830], R3 ;  /* 0x03083003020075a7 */ /* 0x000e64000802017f */
[----:B-1----:R-:W-:Y:S05]  /*1820*/  @!P1 BRA `(.L_x_3489) ;  /* 0x000000d000109947 */ /* 0x002fea0003800000 */
.L_x_3488:
        /* <DEDUP_REMOVED lines=31> */
[----:B------:R-:W-:Y:S01]  /*1a20*/  IMAD.U32 R7, RZ, RZ, UR13 ;  /* 0x0000000dff077e24 */ /* 0x000fe2000f8e00ff */
        /* <DEDUP_REMOVED lines=67> */
.L_x_3490:
[----:B------:R-:W-:Y:S01]  /*1e60*/  IADD3 R0, R197, UR40, RZ ;  /* 0x00000028c5007c10 */ /* 0x000fe2000fffe0ff */
[----:B01----:R-:W-:Y:S01]  /*1e70*/  IMAD.U32 R3, RZ, RZ, UR41 ;  /* 0x00000029ff037e24 */ /* 0x003fe2000f8e00ff */
[----:B------:R-:W-:Y:S01]  /*1e80*/  ULDC UR4, c[0x0][0x988] ;  /* 0x0002620000047ab9 */ /* 0x000fe20000000800 */
[----:B------:R-:W-:Y:S01]  /*1e90*/  P2R R20, PR, RZ, 0x1 ;  /* 0x00000001ff147803 */ /* 0x000fe20000000000 */
[----:B------:R-:W-:Y:S01]  /*1ea0*/  UISETP.GE.AND UP0, UPT, UR40, 0x61, UPT ;  /* 0x000000612800788c */ /* 0x000fe2000bf06270 */
        /* <DEDUP_REMOVED lines=35> */
[C---:B------:R-:W-:Y:S01]  /*20e0*/  ISETP.GT.AND P6, PT, R0.reuse, 0x18, PT ;  /* 0x000000180000780c */ /* 0x040fe20003fc4270 */
        /* <DEDUP_REMOVED lines=29> */
[----:B------:R-:W-:Y:S01]  /*22c0*/  FSEL R81, R44, -INF , P2 ;  /* 0xff8000002c517808 */ /* 0x000fe20001000000 */
[----:B------:R-:W-:Y:S01]  /*22d0*/  IMAD.MOV.U32 R44, RZ, RZ, R119 ;  /* 0x000000ffff2c7224 */ /* 0x000fe200078e0077 */
[----:B------:R-:W-:-:S02]  /*22e0*/  FMNMX.FTZ R4, R79, R4, !PT ;  /* 0x000000044f047209 */ /* 0x000fc40007810000 */
[----:B------:R-:W-:Y:S02]  /*22f0*/  FSEL R37, R38, -INF , P6 ;  /* 0xff80000026257808 */ /* 0x000fe40003000000 */
[C---:B------:R-:W-:Y:S02]  /*2300*/  ISETP.GT.AND P6, PT, R0.reuse, 0x30, PT ;  /* 0x000000300000780c */ /* 0x040fe40003fc4270 */
[----:B------:R-:W-:Y:S02]  /*2310*/  FSEL R83, R45, -INF , P1 ;  /* 0xff8000002d537808 */ /* 0x000fe40000800000 */
[----:B------:R-:W-:Y:S02]  /*2320*/  FMNMX.FTZ R4, R81, R4, !PT ;  /* 0x0000000451047209 */ /* 0x000fe40007810000 */
[----:B------:R-:W-:Y:S02]  /*2330*/  FSEL R39, R39, -INF , P5 ;  /* 0xff80000027277808 */ /* 0x000fe40002800000 */
[----:B------:R-:W-:-:S02]  /*2340*/  ISETP.GT.AND P5, PT, R0, 0x31, PT ;  /* 0x000000310000780c */ /* 0x000fc40003fa4270 */
[----:B------:R-:W-:Y:S01]  /*2350*/  FSEL R85, R48, -INF , P6 ;  /* 0xff80000030557808 */ /* 0x000fe20003000000 */
[----:B------:R-:W-:Y:S01]  /*2360*/  IMAD.MOV.U32 R48, RZ, RZ, R119 ;  /* 0x000000ffff307224 */ /* 0x000fe200078e0077 */
[----:B------:R-:W-:Y:S02]  /*2370*/  FMNMX.FTZ R4, R83, R4, !PT ;  /* 0x0000000453047209 */ /* 0x000fe40007810000 */
[----:B------:R-:W-:Y:S02]  /*2380*/  FSEL R41, R42, -INF , P4 ;  /* 0xff8000002a297808 */ /* 0x000fe40002000000 */
[----:B------:R-:W-:Y:S02]  /*2390*/  ISETP.GT.AND P4, PT, R0, 0x38, PT ;  /* 0x000000380000780c */ /* 0x000fe40003f84270 */
[----:B------:R-:W-:Y:S02]  /*23a0*/  FSEL R87, R49, -INF , P5 ;  /* 0xff80000031577808 */ /* 0x000fe40002800000 */
[----:B------:R-:W-:-:S02]  /*23b0*/  FMNMX.FTZ R4, R85, R4, !PT ;  /* 0x0000000455047209 */ /* 0x000fc40007810000 */
[----:B------:R-:W-:Y:S02]  /*23c0*/  FSEL R43, R43, -INF , P3 ;  /* 0xff8000002b2b7808 */ /* 0x000fe40001800000 */
[----:B------:R-:W-:Y:S02]  /*23d0*/  ISETP.GT.AND P3, PT, R0, 0x39, PT ;  /* 0x000000390000780c */ /* 0x000fe40003f64270 */
[----:B------:R-:W-:Y:S01]  /*23e0*/  FSEL R89, R52, -INF , P4 ;  /* 0xff80000034597808 */ /* 0x000fe20002000000 */
[----:B------:R-:W-:Y:S01]  /*23f0*/  IMAD.MOV.U32 R52, RZ, RZ, R119 ;  /* 0x000000ffff347224 */ /* 0x000fe200078e0077 */
[----:B------:R-:W-:Y:S02]  /*2400*/  FMNMX.FTZ R4, R87, R4, !PT ;  /* 0x0000000457047209 */ /* 0x000fe40007810000 */
[----:B------:R-:W-:Y:S02]  /*2410*/  FSEL R45, R46, -INF , P2 ;  /* 0xff8000002e2d7808 */ /* 0x000fe40001000000 */
[----:B------:R-:W-:-:S02]  /*2420*/  ISETP.GT.AND P2, PT, R0, 0x40, PT ;  /* 0x000000400000780c */ /* 0x000fc40003f44270 */
[----:B------:R-:W-:Y:S02]  /*2430*/  FSEL R91, R53, -INF , P3 ;  /* 0xff800000355b7808 */ /* 0x000fe40001800000 */
[----:B------:R-:W-:Y:S02]  /*2440*/  FMNMX.FTZ R4, R89, R4, !PT ;  /* 0x0000000459047209 */ /* 0x000fe40007810000 */
[----:B------:R-:W-:Y:S02]  /*2450*/  FSEL R47, R47, -INF , P1 ;  /* 0xff8000002f2f7808 */ /* 0x000fe40000800000 */
[----:B------:R-:W-:Y:S02]  /*2460*/  ISETP.GT.AND P1, PT, R0, 0x41, PT ;  /* 0x000000410000780c */ /* 0x000fe40003f24270 */
[----:B------:R-:W-:Y:S01]  /*2470*/  FSEL R93, R56, -INF , P2 ;  /* 0xff800000385d7808 */ /* 0x000fe20001000000 */
[----:B------:R-:W-:Y:S01]  /*2480*/  IMAD.MOV.U32 R56, RZ, RZ, R119 ;  /* 0x000000ffff387224 */ /* 0x000fe200078e0077 */
[----:B------:R-:W-:-:S02]  /*2490*/  FMNMX.FTZ R4, R91, R4, !PT ;  /* 0x000000045b047209 */ /* 0x000fc40007810000 */
[----:B------:R-:W-:Y:S01]  /*24a0*/  FSEL R49, R50, -INF , P6 ;  /* 0xff80000032317808 */ /* 0x000fe20003000000 */
[----:B------:R-:W-:Y:S01]  /*24b0*/  IMAD.MOV.U32 R50, RZ, RZ, R119 ;  /* 0x000000ffff327224 */ /* 0x000fe200078e0077 */
[C---:B------:R-:W-:Y:S02]  /*24c0*/  ISETP.GT.AND P6, PT, R0.reuse, 0x48, PT ;  /* 0x000000480000780c */ /* 0x040fe40003fc4270 */
[----:B------:R-:W-:Y:S02]  /*24d0*/  FSEL R95, R57, -INF , P1 ;  /* 0xff800000395f7808 */ /* 0x000fe40000800000 */
[----:B------:R-:W-:Y:S02]  /*24e0*/  FMNMX.FTZ R4, R93, R4, !PT ;  /* 0x000000045d047209 */ /* 0x000fe40007810000 */
[----:B------:R-:W-:Y:S02]  /*24f0*/  FSEL R51, R51, -INF , P5 ;  /* 0xff80000033337808 */ /* 0x000fe40002800000 */
[----:B------:R-:W-:-:S02]  /*2500*/  ISETP.GT.AND P5, PT, R0, 0x49, PT ;  /* 0x000000490000780c */ /* 0x000fc40003fa4270 */
[----:B------:R-:W-:Y:S02]  /*2510*/  FSEL R97, R60, -INF , P6 ;  /* 0xff8000003c617808 */ /* 0x000fe40003000000 */
[----:B------:R-:W-:Y:S02]  /*2520*/  FMNMX.FTZ R4, R95, R4, !PT ;  /* 0x000000045f047209 */ /* 0x000fe40007810000 */
[----:B------:R-:W-:Y:S01]  /*2530*/  FSEL R53, R54, -INF , P4 ;  /* 0xff80000036357808 */ /* 0x000fe20002000000 */
[----:B------:R-:W-:Y:S01]  /*2540*/  IMAD.MOV.U32 R54, RZ, RZ, R119 ;  /* 0x000000ffff367224 */ /* 0x000fe200078e0077 */
[----:B------:R-:W-:Y:S02]  /*2550*/  ISETP.GT.AND P4, PT, R0, 0x50, PT ;  /* 0x000000500000780c */ /* 0x000fe40003f84270 */
[----:B------:R-:W-:Y:S02]  /*2560*/  FSEL R61, R61, -INF , P5 ;  /* 0xff8000003d3d7808 */ /* 0x000fe40002800000 */
[----:B------:R-:W-:-:S02]  /*2570*/  FMNMX.FTZ R4, R97, R4, !PT ;  /* 0x0000000461047209 */ /* 0x000fc40007810000 */
[----:B------:R-:W-:Y:S02]  /*2580*/  FSEL R55, R55, -INF , P3 ;  /* 0xff80000037377808 */ /* 0x000fe40001800000 */
[----:B------:R-:W-:Y:S02]  /*2590*/  ISETP.GT.AND P3, PT, R0, 0x51, PT ;  /* 0x000000510000780c */ /* 0x000fe40003f64270 */
[----:B------:R-:W-:Y:S01]  /*25a0*/  FSEL R99, R64, -INF , P4 ;  /* 0xff80000040637808 */ /* 0x000fe20002000000 */
[--C-:B------:R-:W-:Y:S01]  /*25b0*/  IMAD.MOV.U32 R64, RZ, RZ, R119.reuse ;  /* 0x000000ffff407224 */ /* 0x100fe200078e0077 */
[----:B------:R-:W-:Y:S02]  /*25c0*/  FMNMX.FTZ R4, R61, R4, !PT ;  /* 0x000000043d047209 */ /* 0x000fe40007810000 */
[----:B------:R-:W-:Y:S01]  /*25d0*/  FSEL R57, R58, -INF , P2 ;  /* 0xff8000003a397808 */ /* 0x000fe20001000000 */
[----:B------:R-:W-:Y:S01]  /*25e0*/  IMAD.MOV.U32 R58, RZ, RZ, R119 ;  /* 0x000000ffff3a7224 */ /* 0x000fe200078e0077 */
[----:B------:R-:W-:-:S02]  /*25f0*/  ISETP.GT.AND P2, PT, R0, 0x58, PT ;  /* 0x000000580000780c */ /* 0x000fc40003f44270 */
[----:B------:R-:W-:Y:S02]  /*2600*/  FSEL R65, R65, -INF , P3 ;  /* 0xff80000041417808 */ /* 0x000fe40001800000 */
[----:B------:R-:W-:Y:S02]  /*2610*/  FMNMX.FTZ R4, R99, R4, !PT ;  /* 0x0000000463047209 */ /* 0x000fe40007810000 */
[----:B------:R-:W-:Y:S02]  /*2620*/  FSEL R59, R59, -INF , P1 ;  /* 0xff8000003b3b7808 */ /* 0x000fe40000800000 */
[----:B------:R-:W-:Y:S01]  /*2630*/  ISETP.GT.AND P1, PT, R0, 0x59, PT ;  /* 0x000000590000780c */ /* 0x000fe20003f24270 */
[----:B------:R-:W-:Y:S01]  /*2640*/  IMAD.U32 R0, RZ, RZ, UR4 ;  /* 0x00000004ff007e24 */ /* 0x000fe2000f8e00ff */
[----:B------:R-:W-:Y:S01]  /*2650*/  FSEL R101, R68, -INF , P2 ;  /* 0xff80000044657808 */ /* 0x000fe20001000000 */
[----:B------:R-:W-:Y:S01]  /*2660*/  IMAD.MOV.U32 R68, RZ, RZ, R119 ;  /* 0x000000ffff447224 */ /* 0x000fe200078e0077 */
        /* <DEDUP_REMOVED lines=8> */
[----:B------:R-:W-:-:S02]  /*26f0*/  R2UR UR4, R2 ;  /* 0x00000000020472ca */ /* 0x000fc400000e0000 */
[-C--:B------:R-:W-:Y:S02]  /*2700*/  MOV R102, R119.reuse ;  /* 0x0000007700667202 */ /* 0x080fe40000000f00 */
[-C--:B------:R-:W-:Y:S02]  /*2710*/  MOV R88, R119.reuse ;  /* 0x0000007700587202 */ /* 0x080fe40000000f00 */
[-C--:B------:R-:W-:Y:S02]  /*2720*/  MOV R74, R119.reuse ;  /* 0x00000077004a7202 */ /* 0x080fe40000000f00 */
[-C--:B------:R-:W-:Y:S02]  /*2730*/  MOV R60, R119.reuse ;  /* 0x00000077003c7202 */ /* 0x080fe40000000f00 */
[----:B------:R-:W-:-:S03]  /*2740*/  MOV R46, R119 ;  /* 0x00000077002e7202 */ /* 0x000fc60000000f00 */
[----:B------:R-:W-:-:S04]  /*2750*/  UIADD3 UR4, UR4, 0x30840, URZ ;  /* 0x0003084004047890 */ /* 0x000fc8000fffe03f */
[----:B------:R-:W-:Y:S01]  /*2760*/  UPRMT UR4, UR42, 0x654, UR4 ;  /* 0x000006542a047896 */ /* 0x000fe20008000004 */
[----:B0-----:R-:W-:-:S08]  /*2770*/  FMNMX.FTZ R103, R12, R103, !PT ;  /* 0x000000670c677209 */ /* 0x001fd00007810000 */
[----:B------:R-:W-:Y:S01]  /*2780*/  SYNCS.ARRIVE.TRANS64.RED.A1T0 RZ, [UR4], RZ ;  /* 0x000000ffffff79a7 */ /* 0x000fe20008100404 */
[----:B------:R-:W0:Y:S02]  /*2790*/  SHFL.BFLY PT, R4, R103, 0x1, 0x1f ;  /* 0x0c201f0067047f89 */ /* 0x000e2400000e0000 */
        /* <DEDUP_REMOVED lines=89> */
[----:B---3--:R-:W-:Y:S02]  /*2d30*/  MOV R95, R119 ;  /* 0x00000077005f7202 */ /* 0x008fe40000000f00 */
        /* <DEDUP_REMOVED lines=65> */
[----:B------:R-:W-:Y:S02]  /*3150*/  F2FP.F16.F32.PACK_AB R182, R182, R81 ;  /* 0x00000051b6b6723e */ /* 0x000fe400000000ff */
[----:B------:R-:W-:Y:S01]  /*3160*/  F2FP.F16.F32.PACK_AB R185, R24, R15 ;  /* 0x0000000f18b9723e */ /* 0x000fe200000000ff */
[----:B------:R-:W-:Y:S01]  /*3170*/  FADD.FTZ R31, R85, R40 ;  /* 0x00000028551f7221 */ /* 0x000fe20000010000 */
[-C--:B------:R-:W-:Y:S01]  /*3180*/  MOV R81, R119.reuse ;  /* 0x0000007700517202 */ /* 0x080fe20000000f00 */
[----:B------:R-:W3:Y:S01]  /*3190*/  MUFU.EX2 R41, R41 ;  /* 0x0000002900297308 */ /* 0x000ee20000000800 */
[----:B-1----:R-:W-:Y:S01]  /*31a0*/  FADD.FTZ R27, R37, R36 ;  /* 0x00000024251b7221 */ /* 0x002fe20000010000 */
[----:B0-----:R-:W-:Y:S01]  /*31b0*/  MOV R39, R119 ;  /* 0x0000007700277202 */ /* 0x001fe20000000f00 */
[----:B------:R-:W-:-:S05]  /*31c0*/  IMAD.MOV.U32 R24, RZ, RZ, R119 ;  /* 0x000000ffff187224 */ /* 0x000fca00078e0077 */
        /* <DEDUP_REMOVED lines=22> */
[----:B0-----:R-:W-:-:S02]  /*3330*/  IMAD.MOV.U32 R47, RZ, RZ, R119 ;  /* 0x000000ffff2f7224 */ /* 0x001fc400078e0077 */
[----:B------:R-:W-:-:S04]  /*3340*/  IMAD.MOV.U32 R28, RZ, RZ, R119 ;  /* 0x000000ffff1c7224 */ /* 0x000fc800078e0077 */
        /* <DEDUP_REMOVED lines=27> */
[----:B------:R-:W-:Y:S01]  /*3500*/  IMAD.MOV.U32 R34, RZ, RZ, R119 ;  /* 0x000000ffff227224 */ /* 0x000fe200078e0077 */
[----:B------:R-:W-:-:S04]  /*3510*/  MOV R53, R119 ;  /* 0x0000007700357202 */ /* 0x000fc80000000f00 */
        /* <DEDUP_REMOVED lines=8> */
[--C-:B--2---:R-:W-:Y:S02]  /*35a0*/  IMAD.MOV.U32 R65, RZ, RZ, R119.reuse ;  /* 0x000000ffff417224 */ /* 0x104fe400078e0077 */
[--C-:B------:R-:W-:Y:S02]  /*35b0*/  IMAD.MOV.U32 R57, RZ, RZ, R119.reuse ;  /* 0x000000ffff397224 */ /* 0x100fe400078e0077 */
[----:B------:R-:W-:Y:S01]  /*35c0*/  IMAD.MOV.U32 R36, RZ, RZ, R119 ;  /* 0x000000ffff247224 */ /* 0x000fe200078e0077 */
        /* <DEDUP_REMOVED lines=12> */
[----:B------:R-:W-:Y:S02]  /*3690*/  IMAD.MOV.U32 R2, RZ, RZ, 0x3f800000 ;  /* 0x3f800000ff027424 */ /* 0x000fe400078e00ff */
[----:B------:R-:W-:-:S03]  /*36a0*/  IMAD.MOV.U32 R27, RZ, RZ, R119 ;  /* 0x000000ffff1b7224 */ /* 0x000fc600078e0077 */
[----:B------:R-:W3:Y:S01]  /*36b0*/  MUFU.EX2 R25, R25 ;  /* 0x0000001900197308 */ /* 0x000ee20000000800 */
[----:B0-----:R-:W-:Y:S01]  /*36c0*/  FADD.FTZ R5, R21, R42 ;  /* 0x0000002a15057221 */ /* 0x001fe20000010000 */
[----:B-1----:R-:W-:Y:S01]  /*36d0*/  MOV R67, R119 ;  /* 0x0000007700437202 */ /* 0x002fe20000000f00 */
[----:B------:R-:W-:-:S05]  /*36e0*/  IMAD.MOV.U32 R42, RZ, RZ, R119 ;  /* 0x000000ffff2a7224 */ /* 0x000fca00078e0077 */
        /* <DEDUP_REMOVED lines=70> */
.L_x_3502:
[----:B------:R-:W-:-:S04]  /*3b50*/  UISETP.NE.AND UP0, UPT, UR6, 0x1, UPT ;  /* 0x000000010600788c */ /* 0x000fc8000bf05270 */
[----:B------:R-:W-:-:S04]  /*3b60*/  USEL UR39, URZ, 0x1, UP0 ;  /* 0x000000013f277887 */ /* 0x000fc80008000000 */
[----:B------:R-:W-:Y:S01]  /*3b70*/  ULOP3.LUT UR39, UR5, UR39, URZ, 0x3c, !UPT ;  /* 0x0000002705277292 */ /* 0x000fe2000f8e3c3f */
[----:B------:R-:W-:Y:S11]  /*3b80*/  @!P0 BRA `(.L_x_3492) ;  /* 0x0000000000048947 */ /* 0x000ff60003800000 */
[----:B------:R-:W-:Y:S01]  /*3b90*/  BPT.TRAP 0x1 ;  /* 0x000000040000795c */ /* 0x000fe20000300000 */
.L_x_3492:
[----:B------:R-:W0:Y:S01]  /*3ba0*/  S2UR UR11, SR_CgaCtaId ;  /* 0x00000000000b79c3 */ /* 0x000e220000008800 */
[----:B------:R-:W-:Y:S01]  /*3bb0*/  UIADD3 UR38, UR6, 0x1, URZ ;  /* 0x0000000106267890 */ /* 0x000fe2000fffe03f */
[----:B------:R-:W-:Y:S01]  /*3bc0*/  IMAD.U32 R0, RZ, RZ, UR39 ;  /* 0x00000027ff007e24 */ /* 0x000fe2000f8e00ff */
[----:B------:R-:W-:Y:S02]  /*3bd0*/  UMOV UR7, 0x400 ;  /* 0x0000040000077882 */ /* 0x000fe40000000000 */
[----:B------:R-:W-:Y:S02]  /*3be0*/  UISETP.NE.AND UP0, UPT, UR38, 0x2, UPT ;  /* 0x000000022600788c */ /* 0x000fe4000bf05270 */
[----:B------:R-:W-:Y:S02]  /*3bf0*/  SHF.L.U32 R0, R0, 0x1f, RZ ;  /* 0x0000001f00007819 */ /* 0x000fe400000006ff */
[----:B------:R-:W-:Y:S02]  /*3c00*/  USEL UR38, UR38, URZ, UP0 ;  /* 0x0000003f26267287 */ /* 0x000fe40008000000 */
[----:B0-----:R-:W-:-:S04]  /*3c10*/  ULEA UR7, UR11, UR7, 0x18 ;  /* 0x000000070b077291 */ /* 0x001fc8000f8ec03f */
[----:B------:R-:W-:-:S09]  /*3c20*/  ULEA UR8, UR38, UR7, 0x3 ;  /* 0x0000000726087291 */ /* 0x000fd2000f8e183f */
[----:B------:R0:W1:Y:S01]  /*3c30*/  SYNCS.PHASECHK.TRANS64.TRYWAIT P1, [UR8+0x30830], R0 ;  /* 0x03083000ff0075a7 */ /* 0x0000620008020148 */
[----:B------:R-:W-:Y:S05]  /*3c40*/  @!P0 BRA `(.L_x_3493) ;  /* 0x0000000000048947 */ /* 0x000fea0003800000 */
[----:B------:R-:W-:Y:S01]  /*3c50*/  BPT.TRAP 0x1 ;  /* 0x000000040000795c */ /* 0x000fe20000300000 */
.L_x_3493:
[----:B-1----:R-:W-:Y:S05]  /*3c60*/  @P1 BRA `(.L_x_3494) ;  /* 0x0000000000081947 */ /* 0x002fea0003800000 */
[----:B------:R-:W1:Y:S02]  /*3c70*/  SYNCS.PHASECHK.TRANS64.TRYWAIT P1, [UR8+0x30830], R0 ;  /* 0x03083000ff0075a7 */ /* 0x000e640008020148 */
[----:B-1----:R-:W-:Y:S05]  /*3c80*/  @!P1 BRA `(.L_x_3495) ;  /* 0x000000ac000c9947 */ /* 0x002fea0003800000 */
.L_x_3494:
        /* <DEDUP_REMOVED lines=171> */
.L_x_3496:
[----:B------:R-:W-:Y:S01]  /*4740*/  ULEA UR9, UR6, UR7, 0x3 ;  /* 0x0000000706097291 */ /* 0x000fe2000f8e183f */
[----:B01----:R-:W-:-:S05]  /*4750*/  IMAD.U32 R0, RZ, RZ, UR5 ;  /* 0x00000005ff007e24 */ /* 0x003fca000f8e00ff */
[----:B------:R-:W-:-:S04]  /*4760*/  SHF.L.U32 R0, R0, 0x1f, RZ ;  /* 0x0000001f00007819 */ /* 0x000fc800000006ff */
[----:B------:R0:W1:Y:S01]  /*4770*/  SYNCS.PHASECHK.TRANS64.TRYWAIT P1, [UR9+0x30850], R0 ;  /* 0x03085000ff0075a7 */ /* 0x0000620008020149 */
[----:B------:R-:W-:Y:S05]  /*4780*/  @!P0 BRA `(.L_x_3497) ;  /* 0x0000000000048947 */ /* 0x000fea0003800000 */
[----:B------:R-:W-:Y:S01]  /*4790*/  BPT.TRAP 0x1 ;  /* 0x000000040000795c */ /* 0x000fe20000300000 */
.L_x_3497:
[----:B-1----:R-:W-:Y:S05]  /*47a0*/  @P1 BRA `(.L_x_3498) ;  /* 0x0000000000081947 */ /* 0x002fea0003800000 */
[----:B------:R-:W1:Y:S02]  /*47b0*/  SYNCS.PHASECHK.TRANS64.TRYWAIT P1, [UR9+0x30850], R0 ;  /* 0x03085000ff0075a7 */ /* 0x000e640008020149 */
[----:B-1----:R-:W-:Y:S05]  /*47c0*/  @!P1 BRA `(.L_x_3499) ;  /* 0x000000a000549947 */ /* 0x002fea0003800000 */
.L_x_3498:
        /* <DEDUP_REMOVED lines=37> */
.L_x_3500:
        /* <DEDUP_REMOVED lines=111> */
[-C--:B------:R-:W-:Y:S01]  /*5110*/  FFMA.FTZ R175, R158, R0.reuse, -R157 ;  /* 0x000000009eaf7223 */ /* 0x080fe2000001089d */
[-C--:B------:R-:W-:Y:S01]  /*5120*/  FFMA.FTZ R168, R160, R0.reuse, -R169 ;  /* 0x00000000a0a87223 */ /* 0x080fe200000108a9 */
[-C--:B------:R-:W-:Y:S01]  /*5130*/  FFMA.FTZ R162, R162, R0.reuse, -R157 ;  /* 0x00000000a2a27223 */ /* 0x080fe2000001089d */
[----:B------:R-:W0:Y:S01]  /*5140*/  MUFU.EX2 R190, R190 ;  /* 0x000000be00be7308 */ /* 0x000e220000000800 */
[----:B-1----:R-:W-:Y:S01]  /*5150*/  FADD.FTZ R123, R13, R10 ;  /* 0x0000000a0d7b7221 */ /* 0x002fe20000010000 */
[-C--:B------:R-:W-:Y:S01]  /*5160*/  FFMA.FTZ R149, R161, R0.reuse, -R169 ;  /* 0x00000000a1957223 */ /* 0x080fe200000108a9 */
[-C--:B------:R-:W-:Y:S01]  /*5170*/  FFMA.FTZ R163, R163, R0.reuse, -R157 ;  /* 0x00000000a3a37223 */ /* 0x080fe2000001089d */
[-C--:B------:R-:W-:Y:S01]  /*5180*/  FFMA.FTZ R170, R164, R0.reuse, -R169 ;  /* 0x00000000a4aa7223 */ /* 0x080fe200000108a9 */
[-C--:B------:R-:W-:Y:S01]  /*5190*/  FFMA.FTZ R166, R166, R0.reuse, -R157 ;  /* 0x00000000a6a67223 */ /* 0x080fe2000001089d */
[----:B------:R-:W-:-:S02]  /*51a0*/  FFMA.FTZ R153, R165, R0, -R169 ;  /* 0x00000000a5997223 */ /* 0x000fc400000108a9 */
        /* <DEDUP_REMOVED lines=16> */
[----:B------:R-:W-:-:S06]  /*52b0*/  FFMA.FTZ R130, R155, R0, -R157 ;  /* 0x000000009b827223 */ /* 0x000fcc000001089d */
        /* <DEDUP_REMOVED lines=16> */
[-CC-:B------:R-:W-:Y:S01]  /*53c0*/  FFMA.FTZ R132, R159, R0.reuse, -R157.reuse ;  /* 0x000000009f847223 */ /* 0x180fe2000001089d */
[----:B------:R-:W-:-:S05]  /*53d0*/  FFMA.FTZ R157, R167, R0, -R157 ;  /* 0x00000000a79d7223 */ /* 0x000fca000001089d */
        /* <DEDUP_REMOVED lines=58> */
.L_x_3501:
        /* <DEDUP_REMOVED lines=10> */
[----:B------:R-:W-:-:S02]  /*5820*/  F2FP.F16.F32.PACK_AB R191, R14, R191 ;  /* 0x000000bf0ebf723e */ /* 0x000fc400000000ff */
[----:B------:R-:W-:Y:S01]  /*5830*/  F2FP.F16.F32.PACK_AB R184, R21, R184 ;  /* 0x000000b815b8723e */ /* 0x000fe200000000ff */
[----:B------:R-:W-:Y:S01]  /*5840*/  SYNCS.ARRIVE.TRANS64.RED.A1T0 RZ, [UR9], RZ ;  /* 0x000000ffffff79a7 */ /* 0x000fe20008100409 */
        /* <DEDUP_REMOVED lines=19> */
[----:B------:R-:W-:Y:S01]  /*5980*/  MOV R12, R3 ;  /* 0x00000003000c7202 */ /* 0x000fe20000000f00 */
[----:B------:R-:W-:Y:S06]  /*5990*/  @P1 BRA `(.L_x_3502) ;  /* 0xffffffe0006c1947 */ /* 0x000fec000383ffff */
.L_x_3491:
        /* <DEDUP_REMOVED lines=99> */
.L_x_3503:
[----:B------:R-:W0:Y:S01]  /*5fd0*/  S2UR UR7, SR_CgaCtaId ;  /* 0x00000000000779c3 */ /* 0x000e220000008800 */
[----:B------:R-:W-:Y:S01]  /*5fe0*/  UMOV UR4, 0x400 ;  /* 0x0000040000047882 */ /* 0x000fe20000000000 */
[----:B------:R-:W-:-:S05]  /*5ff0*/  IMAD.U32 R2, RZ, RZ, UR39 ;  /* 0x00000027ff027e24 */ /* 0x000fca000f8e00ff */
[----:B------:R-:W-:Y:S01]  /*6000*/  SHF.L.U32 R2, R2, 0x1f, RZ ;  /* 0x0000001f02027819 */ /* 0x000fe200000006ff */
[----:B0-----:R-:W-:-:S04]  /*6010*/  ULEA UR4, UR7, UR4, 0x18 ;  /* 0x0000000407047291 */ /* 0x001fc8000f8ec03f */
[----:B------:R-:W-:-:S09]  /*6020*/  ULEA UR5, UR38, UR4, 0x3 ;  /* 0x0000000426057291 */ /* 0x000fd2000f8e183f */
[----:B------:R0:W1:Y:S01]  /*6030*/  SYNCS.PHASECHK.TRANS64.TRYWAIT P1, [UR5+0x30850], R2 ;  /* 0x03085002ff0075a7 */ /* 0x0000620008020145 */
[----:B------:R-:W-:Y:S05]  /*6040*/  @!P0 BRA `(.L_x_3504) ;  /* 0x0000000000048947 */ /* 0x000fea0003800000 */
[----:B------:R-:W-:Y:S01]  /*6050*/  BPT.TRAP 0x1 ;  /* 0x000000040000795c */ /* 0x000fe20000300000 */
.L_x_3504:
[----:B-1----:R-:W-:Y:S05]  /*6060*/  @P1 BRA `(.L_x_3505) ;  /* 0x0000000000081947 */ /* 0x002fea0003800000 */
[----:B------:R-:W1:Y:S02]  /*6070*/  SYNCS.PHASECHK.TRANS64.TRYWAIT P1, [UR5+0x30850], R2 ;  /* 0x03085002ff0075a7 */ /* 0x000e640008020145 */
[----:B-1----:R-:W-:Y:S05]  /*6080*/  @!P1 BRA `(.L_x_3506) ;  /* 0x00000088003c9947 */ /* 0x002fea0003800000 */
.L_x_3505:
[----:B------:R-:W-:Y:S01]  /*6090*/  UIADD3 UR4, UR4, 0x400, URZ ;  /* 0x0000040004047890 */ /* 0x000fe2000fffe03f */
[----:B------:R-:W-:Y:S01]  /*60a0*/  WARPGROUP.ARRIVE ;  /* 0x00000000000079c5 */ /* 0x000fe20000000000 */
[----:B------:R-:W-:Y:S01]  /*60b0*/  UMOV UR11, 0x40000040 ;  /* 0x40000040000b7882 */ /* 0x000fe20000000000 */
[----:B-1----:R-:W1:Y:S01]  /*60c0*/  SHFL.BFLY PT, R7, R10, 0x2, 0x1f ;  /* 0x0c401f000a077f89 */ /* 0x002e6200000e0000 */
[----:B------:R-:W-:Y:S01]  /*60d0*/  USHF.R.U32.HI UR4, URZ, 0x4, UR4 ;  /* 0x000000043f047899 */ /* 0x000fe20008011604 */
[----:B------:R-:W-:Y:S02]  /*60e0*/  IMAD.MOV.U32 R20, RZ, RZ, -0x800000 ;  /* 0xff800000ff147424 */ /* 0x000fe400078e00ff */
[----:B0-----:R-:W0:Y:S01]  /*60f0*/  SHFL.BFLY PT, R2, R5, 0x2, 0x1f ;  /* 0x0c401f0005027f89 */ /* 0x001e2200000e0000 */
[----:B------:R-:W-:-:S04]  /*6100*/  ULOP3.LUT UR4, UR4, 0x3fff, URZ, 0xc0, !UPT ;  /* 0x00003fff04047892 */ /* 0x000fc8000f8ec03f */
[----:B------:R-:W-:-:S04]  /*6110*/  ULOP3.LUT UR4, UR4, 0x3000000, URZ, 0xfc, !UPT ;  /* 0x0300000004047892 */ /* 0x000fc8000f8efc3f */
[----:B------:R-:W-:-:S04]  /*6120*/  UIMAD UR4, UR38, 0x900, UR4 ;  /* 0x00000900260478a4 */ /* 0x000fc8000f8e0204 */
[----:B------:R-:W-:-:S03]  /*6130*/  UIADD3 UR6, UR4, 0x80, URZ ;  /* 0x0000008004067890 */ /* 0x000fc6000fffe03f */
[----:B------:R-:W-:Y:S02]  /*6140*/  UMOV UR10, UR4 ;  /* 0x00000004000a7c82 */ /* 0x000fe40008000000 */
[----:B------:R-:W-:Y:S01]  /*6150*/  HGMMA.64x192x16.F32 R24, R188, gdesc[UR8].tnspB, R24, gsb0 ;  /* 0x42e00008bc187df0 */ /* 0x000fe20008000818 */
        /* <DEDUP_REMOVED lines=9> */
[----:B------:R-:W-:Y:S02]  /*61f0*/  IMAD.MOV.U32 R2, RZ, RZ, -0x800000 ;  /* 0xff800000ff027424 */ /* 0x000fe400078e00ff */
[----:B-1----:R-:W-:Y:S02]  /*6200*/  FADD.FTZ R12, R6, R9 ;  /* 0x00000009060c7221 */ /* 0x002fe40000010000 */
[----:B------:R-:W-:Y:S01]  /*6210*/  FSETP.NE.FTZ.AND P1, PT, R11, RZ, PT ;  /* 0x000000ff0b00720b */ /* 0x000fe20003f35000 */
[----:B------:R-:W-:-:S02]  /*6220*/  IMAD.MOV.U32 R9, RZ, RZ, RZ ;  /* 0x000000ffff097224 */ /* 0x000fc400078e00ff */
[----:B------:R-:W-:-:S10]  /*6230*/  FSETP.NE.FTZ.AND P2, PT, R12, RZ, PT ;  /* 0x000000ff0c00720b */ /* 0x000fd40003f55000 */
[----:B------:R-:W0:Y:S01]  /*6240*/  @P1 MUFU.LG2 R8, R11 ;  /* 0x0000000b00081308 */ /* 0x000e220000000c00 */
[C---:B------:R-:W-:Y:S02]  /*6250*/  @P1 FMUL.FTZ R7, R0.reuse, 0.69314718246459960938 ;  /* 0x3f31721800071820 */ /* 0x040fe40000410000 */
        /* <DEDUP_REMOVED lines=28> */
[----:B------:R-:W-:Y:S01]  /*6420*/  HGMMA.64x192x16.F32 R24, R172, gdesc[UR8].tnspB, R24, gsb0 ;  /* 0x42e00008ac187df0 */ /* 0x000fe20008000818 */
[----:B------:R-:W-:Y:S01]  /*6430*/  UMOV UR10, UR4 ;  /* 0x00000004000a7c82 */ /* 0x000fe20008000000 */
[----:B------:R-:W-:Y:S01]  /*6440*/  UMOV UR11, 0x40000040 ;  /* 0x40000040000b7882 */ /* 0x000fe20000000000 */
[----:B------:R-:W-:Y:S02]  /*6450*/  WARPGROUP.DEPBAR.LE gsb0, 0x0 ;  /* 0x00008000000079c5 */ /* 0x000fe40000010000 */
[----:B------:R-:W-:-:S15]  /*6460*/  WARPGROUP.ARRIVE ;  /* 0x00000000000079c5 */ /* 0x000fde0000000000 */
[----:B------:R-:W-:Y:S03]  /*6470*/  HGMMA.64x192x16.F32 R24, R168, gdesc[UR8].tnspB, R24, gsb0 ;  /* 0x42e00008a8187df0 */ /* 0x000fe60008000818 */
[----:B------:R-:W-:Y:S02]  /*6480*/  WARPGROUP.DEPBAR.LE gsb0, 0x0 ;  /* 0x00008000000079c5 */ /* 0x000fe40000010000 */
[----:B0-23--:R-:W-:Y:S05]  /*6490*/  @!P0 BRA `(.L_x_3507) ;  /* 0x0000000000048947 */ /* 0x00dfea0003800000 */
[----:B------:R-:W-:Y:S01]  /*64a0*/  BPT.TRAP 0x1 ;  /* 0x000000040000795c */ /* 0x000fe20000300000 */
.L_x_3507:
[----:B------:R-:W-:Y:S01]  /*64b0*/  R2UR UR6, R193 ;  /* 0x00000000c10672ca */ /* 0x000fe200000e0000 */
[----:B------:R-:W-:Y:S01]  /*64c0*/  UIADD3 UR4, UR5, 0x30860, URZ ;  /* 0x0003086005047890 */ /* 0x000fe2000fffe03f */
[----:B------:R-:W-:Y:S01]  /*64d0*/  FMUL.FTZ R128, R47, R9 ;  /* 0x000000092f807220 */ /* 0x000fe20000410000 */
[----:B------:R-:W-:Y:S01]  /*64e0*/  UIADD3 UR38, UR38, 0x1, URZ ;  /* 0x0000000126267890 */ /* 0x000fe2000fffe03f */
[----:B------:R-:W-:Y:S01]  /*64f0*/  FMUL.FTZ R3, R36, R5 ;  /* 0x0000000524037220 */ /* 0x000fe20000410000 */
[----:B------:R-:W-:Y:S01]  /*6500*/  UPRMT UR4, UR7, 0x654, UR4 ;  /* 0x0000065407047896 */ /* 0x000fe20008000004 */
[-C--:B------:R-:W-:Y:S01]  /*6510*/  FMUL.FTZ R124, R50, R9.reuse ;  /* 0x00000009327c7220 */ /* 0x080fe20000410000 */
[----:B------:R-:W-:Y:S01]  /*6520*/  UISETP.NE.AND UP0, UPT, UR38, 0x2, UPT ;  /* 0x000000022600788c */ /* 0x000fe2000bf05270 */
[----:B------:R-:W-:Y:S01]  /*6530*/  FMUL.FTZ R47, R99, R9 ;  /* 0x00000009632f7220 */ /* 0x000fe20000410000 */
[-C--:B------:R-:W-:Y:S01]  /*6540*/  FMUL.FTZ R24, R24, R5.reuse ;  /* 0x0000000518187220 */ /* 0x080fe20000410000 */
[-C--:B------:R-:W-:Y:S01]  /*6550*/  FMUL.FTZ R123, R25, R5.reuse ;  /* 0x00000005197b7220 */ /* 0x080fe20000410000 */
[-C--:B------:R-:W-:Y:S01]  /*6560*/  FMUL.FTZ R6, R28, R5.reuse ;  /* 0x000000051c067220 */ /* 0x080fe20000410000 */
[-C--:B------:R-:W-:Y:S01]  /*6570*/  FMUL.FTZ R7, R29, R5.reuse ;  /* 0x000000051d077220 */ /* 0x080fe20000410000 */
[----:B------:R-:W-:Y:S01]  /*6580*/  UIADD3 UR6, UR6, 0x1, URZ ;  /* 0x0000000106067890 */ /* 0x000fe2000fffe03f */
        /* <DEDUP_REMOVED lines=89> */
[-C--:B------:R-:W-:Y:S01]  /*6b20*/  FMUL.FTZ R115, R115, R9.reuse ;  /* 0x0000000973737220 */ /* 0x080fe20000410000 */
[-C--:B------:R-:W-:Y:S01]  /*6b30*/  FMUL.FTZ R118, R118, R9.reuse ;  /* 0x0000000976767220 */ /* 0x080fe20000410000 */
[----:B------:R-:W-:Y:S01]  /*6b40*/  FMUL.FTZ R119, R119, R9 ;  /* 0x0000000977777220 */ /* 0x000fe20000410000 */
[----:B------:R-:W-:-:S02]  /*6b50*/  USEL UR38, UR38, URZ, UP0 ;  /* 0x0000003f26267287 */ /* 0x000fc40008000000 */
[----:B------:R-:W-:-:S12]  /*6b60*/  ULOP3.LUT UR39, UR39, UR4, URZ, 0x3c, !UPT ;  /* 0x0000000427277292 */ /* 0x000fd8000f8e3c3f */
.L_x_3483:
[----:B------:R-:W0:Y:S01]  /*6b70*/  S2R R5, SR_CgaCtaId ;  /* 0x0000000000057919 */ /* 0x000e220000008800 */
[----:B------:R-:W-:Y:S01]  /*6b80*/  MOV R46, 0x400 ;  /* 0x00000400002e7802 */ /* 0x000fe20000000f00 */
[----:B------:R-:W-:Y:S01]  /*6b90*/  BSSY B0, `(.L_x_3508) ;  /* 0x0000280000007945 */ /* 0x000fe20003800000 */
[----:B------:R-:W-:Y:S02]  /*6ba0*/  BAR.SYNC.DEFER_BLOCKING 0x5, 0x180 ;  /* 0x0146000000007b1d */ /* 0x000fe40000010000 */
[----:B0-----:R-:W-:-:S05]  /*6bb0*/  LEA R46, R5, R46, 0x18 ;  /* 0x0000002e052e7211 */ /* 0x001fca00078ec0ff */
[----:B------:R-:W0:Y:S02]  /*6bc0*/  LDS.128 R40, [R46+0x308d0] ;  /* 0x0308d0002e287984 */ /* 0x000e240000000c00 */
[----:B0-----:R-:W-:Y:S02]  /*6bd0*/  R2UR UR5, R41 ;  /* 0x00000000290572ca */ /* 0x001fe400000e0000 */
        /* <DEDUP_REMOVED lines=14> */
[----:B------:R-:W-:Y:S01]  /*6cc0*/  F2FP.F16.F32.PACK_AB R98, R101, R100 ;  /* 0x000000646562723e */ /* 0x000fe200000000ff */
[----:B------:R-:W-:Y:S01]  /*6cd0*/  UIMAD.WIDE UR8, UR60, 0x4, UR8 ;  /* 0x000000043c0878a5 */ /* 0x000fe2000f8e0208 */
[----:B------:R-:W-:-:S02]  /*6ce0*/  F2FP.F16.F32.PACK_AB R105, R107, R106 ;  /* 0x0000006a6b69723e */ /* 0x000fc400000000ff */
[----:B------:R-:W-:Y:S02]  /*6cf0*/  F2FP.F16.F32.PACK_AB R112, R113, R112 ;  /* 0x000000707170723e */ /* 0x000fe400000000ff */
[----:B------:R-:W-:Y:S02]  /*6d00*/  R2UR UR4, R192 ;  /* 0x00000000c00472ca */ /* 0x000fe400000e0000 */
[----:B------:R-:W-:Y:S01]  /*6d10*/  R2UR UR10, R22 ;  /* 0x00000000160a72ca */ /* 0x000fe200000e0000 */
[----:B------:R-:W-:Y:S01]  /*6d20*/  BAR.SYNC.DEFER_BLOCKING 0x1, 0x100 ;  /* 0x0044000000007b1d */ /* 0x000fe20000010000 */
[----:B------:R-:W-:Y:S02]  /*6d30*/  F2FP.F16.F32.PACK_AB R106, R109, R108 ;  /* 0x0000006c6d6a723e */ /* 0x000fe400000000ff */
[----:B------:R-:W-:Y:S02]  /*6d40*/  F2FP.F16.F32.PACK_AB R107, R111, R110 ;  /* 0x0000006e6f6b723e */ /* 0x000fe400000000ff */
[----:B------:R-:W-:Y:S01]  /*6d50*/  F2FP.F16.F32.PACK_AB R113, R115, R114 ;  /* 0x000000727371723e */ /* 0x000fe200000000ff */
[----:B------:R-:W-:Y:S01]  /*6d60*/  ULDC UR7, c[0x0][0xa88] ;  /* 0x0002a20000077ab9 */ /* 0x000fe20000000800 */
[----:B------:R-:W-:Y:S01]  /*6d70*/  F2FP.F16.F32.PACK_AB R114, R117, R116 ;  /* 0x000000747572723e */ /* 0x000fe200000000ff */
[----:B------:R-:W1:Y:S01]  /*6d80*/  LDC R47, c[0x0][0xbe8] ;  /* 0x0002fa00ff2f7b82 */ /* 0x000e620000000800 */
[----:B------:R-:W-:-:S02]  /*6d90*/  F2FP.F16.F32.PACK_AB R115, R119, R118 ;  /* 0x000000767773723e */ /* 0x000fc400000000ff */
[----:B------:R-:W-:Y:S02]  /*6da0*/  MOV R32, R46 ;  /* 0x0000002e00207202 */ /* 0x000fe40000000f00 */
[----:B0-----:R-:W-:-:S03]  /*6db0*/  MOV R33, R5 ;  /* 0x0000000500217202 */ /* 0x001fc60000000f00 */
[----:B------:R-:W-:-:S03]  /*6dc0*/  IMAD.WIDE R4, R199, 0x2, R32 ;  /* 0x00000002c7047825 */ /* 0x000fc600078e0220 */
[C---:B------:R-:W-:Y:S02]  /*6dd0*/  LOP3.LUT R25, R4.reuse, 0x380, RZ, 0xc0, !PT ;  /* 0x0000038004197812 */ /* 0x040fe400078ec0ff */
[C---:B------:R-:W-:Y:S02]  /*6de0*/  IADD3 R41, P2, R4.reuse, 0x20, RZ ;  /* 0x0000002004297810 */ /* 0x040fe40007f5e0ff */
[C---:B------:R-:W-:Y:S02]  /*6df0*/  IADD3 R103, P1, R4.reuse, 0x40, RZ ;  /* 0x0000004004677810 */ /* 0x040fe40007f3e0ff */
[C---:B------:R-:W-:Y:S01]  /*6e00*/  IADD3 R137, P6, R4.reuse, 0x60, RZ ;  /* 0x0000006004897810 */ /* 0x040fe20007fde0ff */
[--C-:B------:R-:W-:Y:S01]  /*6e10*/  IMAD.X R9, RZ, RZ, R5.reuse, P2 ;  /* 0x000000ffff097224 */ /* 0x100fe200010e0605 */
[C---:B------:R-:W-:Y:S01]  /*6e20*/  IADD3 R139, P5, R4.reuse, 0x4000, RZ ;  /* 0x00004000048b7810 */ /* 0x040fe20007fbe0ff */
[--C-:B------:R-:W-:Y:S01]  /*6e30*/  IMAD.X R11, RZ, RZ, R5.reuse, P1 ;  /* 0x000000ffff0b7224 */ /* 0x100fe200008e0605 */
[----:B------:R-:W-:Y:S01]  /*6e40*/  SHF.R.U64 R25, R25, 0x3, RZ ;  /* 0x0000000319197819 */ /* 0x000fe200000012ff */
[--C-:B------:R-:W-:Y:S01]  /*6e50*/  IMAD.X R13, RZ, RZ, R5.reuse, P6 ;  /* 0x000000ffff0d7224 */ /* 0x100fe200030e0605 */
[C---:B------:R-:W-:Y:S01]  /*6e60*/  IADD3 R141, P0, R4.reuse, 0x4020, RZ ;  /* 0x00004020048d7810 */ /* 0x040fe20007f1e0ff */
[----:B------:R-:W-:Y:S01]  /*6e70*/  IMAD.X R15, RZ, RZ, R5, P5 ;  /* 0x000000ffff0f7224 */ /* 0x000fe200028e0605 */
[----:B------:R-:W-:-:S02]  /*6e80*/  IADD3 R143, P4, R4, 0x4040, RZ ;  /* 0x00004040048f7810 */ /* 0x000fc40007f9e0ff */
[C---:B------:R-:W-:Y:S01]  /*6e90*/  IADD3 R145, P3, R4.reuse, 0x4060, RZ ;  /* 0x0000406004917810 */ /* 0x040fe20007f7e0ff */
[--C-:B------:R-:W-:Y:S01]  /*6ea0*/  IMAD.X R27, RZ, RZ, R5.reuse, P0 ;  /* 0x000000ffff1b7224 */ /* 0x100fe200000e0605 */
[C---:B------:R-:W-:Y:S01]  /*6eb0*/  IADD3 R147, P2, R4.reuse, 0x8000, RZ ;  /* 0x0000800004937810 */ /* 0x040fe20007f5e0ff */
[--C-:B------:R-:W-:Y:S01]  /*6ec0*/  IMAD.X R29, RZ, RZ, R5.reuse, P4 ;  /* 0x000000ffff1d7224 */ /* 0x100fe200020e0605 */
[C---:B------:R-:W-:Y:S02]  /*6ed0*/  IADD3 R149, P1, R4.reuse, 0x8020, RZ ;  /* 0x0000802004957810 */ /* 0x040fe40007f3e0ff */
[C---:B------:R-:W-:Y:S01]  /*6ee0*/  IADD3 R151, P6, R4.reuse, 0x8040, RZ ;  /* 0x0000804004977810 */ /* 0x040fe20007fde0ff */
[--C-:B------:R-:W-:Y:S01]  /*6ef0*/  IMAD.X R35, RZ, RZ, R5.reuse, P2 ;  /* 0x000000ffff237224 */ /* 0x100fe200010e0605 */
[----:B------:R-:W-:Y:S01]  /*6f00*/  IADD3 R153, P5, R4, 0x8060, RZ ;  /* 0x0000806004997810 */ /* 0x000fe20007fbe0ff */
[--C-:B------:R-:W-:Y:S01]  /*6f10*/  IMAD.X R37, RZ, RZ, R5.reuse, P1 ;  /* 0x000000ffff257224 */ /* 0x100fe200008e0605 */
[----:B------:R-:W-:Y:S01]  /*6f20*/  LOP3.LUT R4, R25, R4, RZ, 0x3c, !PT ;  /* 0x0000000419047212 */ /* 0x000fe200078e3cff */
[--C-:B------:R-:W-:Y:S01]  /*6f30*/  IMAD.X R39, RZ, RZ, R5.reuse, P6 ;  /* 0x000000ffff277224 */ /* 0x100fe200030e0605 */
[----:B------:R-:W-:Y:S01]  /*6f40*/  LOP3.LUT R8, R41, 0x380, RZ, 0xc0, !PT ;  /* 0x0000038029087812 */ /* 0x000fe200078ec0ff */
[----:B------:R-:W-:Y:S01]  /*6f50*/  IMAD.X R25, RZ, RZ, R5, P5 ;  /* 0x000000ffff197224 */ /* 0x000fe200028e0605 */
[----:B------:R-:W-:-:S02]  /*6f60*/  LOP3.LUT R10, R103, 0x380, RZ, 0xc0, !PT ;  /* 0x00000380670a7812 */ /* 0x000fc400078ec0ff */
[----:B------:R-:W-:Y:S02]  /*6f70*/  MOV R136, R4 ;  /* 0x0000000400887202 */ /* 0x000fe40000000f00 */
[----:B------:R-:W-:Y:S02]  /*6f80*/  LOP3.LUT R12, R137, 0x380, RZ, 0xc0, !PT ;  /* 0x00000380890c7812 */ /* 0x000fe400078ec0ff */
[----:B------:R-:W-:Y:S02]  /*6f90*/  LOP3.LUT R14, R139, 0x380, RZ, 0xc0, !PT ;  /* 0x000003808b0e7812 */ /* 0x000fe400078ec0ff */
[----:B------:R-:W-:Y:S02]  /*6fa0*/  F2FP.F16.F32.PACK_AB R4, R123, R24 ;  /* 0x000000187b04723e */ /* 0x000fe400000000ff */
[----:B------:R-:W-:Y:S02]  /*6fb0*/  LOP3.LUT R24, R149, 0x380, RZ, 0xc0, !PT ;  /* 0x0000038095187812 */ /* 0x000fe400078ec0ff */
[----:B------:R-:W-:-:S02]  /*6fc0*/  LOP3.LUT R26, R141, 0x380, RZ, 0xc0, !PT ;  /* 0x000003808d1a7812 */ /* 0x000fc400078ec0ff */
[----:B------:R-:W-:Y:S02]  /*6fd0*/  LOP3.LUT R40, R153, 0x380, RZ, 0xc0, !PT ;  /* 0x0000038099287812 */ /* 0x000fe400078ec0ff */
[----:B------:R-:W-:Y:S02]  /*6fe0*/  SHF.R.U64 R8, R8, 0x3, RZ ;  /* 0x0000000308087819 */ /* 0x000fe400000012ff */
[----:B------:R-:W-:Y:S02]  /*6ff0*/  SHF.R.U64 R10, R10, 0x3, RZ ;  /* 0x000000030a0a7819 */ /* 0x000fe400000012ff */
[----:B------:R-:W-:Y:S02]  /*7000*/  LOP3.LUT R28, R143, 0x380, RZ, 0xc0, !PT ;  /* 0x000003808f1c7812 */ /* 0x000fe400078ec0ff */
[----:B------:R-:W-:Y:S02]  /*7010*/  LOP3.LUT R30, R145, 0x380, RZ, 0xc0, !PT ;  /* 0x00000380911e7812 */ /* 0x000fe400078ec0ff */
[----:B------:R-:W-:-:S02]  /*7020*/  IADD3.X R31, RZ, R5, RZ, P3, !PT ;  /* 0x00000005ff1f7210 */ /* 0x000fc40001ffe4ff */
[----:B------:R-:W-:Y:S02]  /*7030*/  SHF.R.U64 R12, R12, 0x3, RZ ;  /* 0x000000030c0c7819 */ /* 0x000fe400000012ff */
[----:B------:R-:W-:Y:S02]  /*7040*/  SHF.R.U64 R14, R14, 0x3, RZ ;  /* 0x000000030e0e7819 */ /* 0x000fe400000012ff */
[----:B------:R-:W-:Y:S02]  /*7050*/  F2FP.F16.F32.PACK_AB R5, R135, R134 ;  /* 0x000000868705723e */ /* 0x000fe400000000ff */
[----:B------:R-:W-:Y:S02]  /*7060*/  SHF.R.U64 R24, R24, 0x3, RZ ;  /* 0x0000000318187819 */ /* 0x000fe400000012ff */
[----:B------:R-:W-:Y:S01]  /*7070*/  SHF.R.U64 R26, R26, 0x3, RZ ;  /* 0x000000031a1a7819 */ /* 0x000fe200000012ff */
[----:B------:R0:W-:Y:S01]  /*7080*/  STSM.16.M88.4 [R136], R4 ;  /* 0x0000000488007844 */ /* 0x0001e20000000200 */
[----:B------:R-:W-:-:S02]  /*7090*/  SHF.R.U64 R40, R40, 0x3, RZ ;  /* 0x0000000328287819 */ /* 0x000fc400000012ff */
[----:B------:R-:W-:Y:S02]  /*70a0*/  LOP3.LUT R8, R8, R41, RZ, 0x3c, !PT ;  /* 0x0000002908087212 */ /* 0x000fe400078e3cff */
[----:B------:R-:W-:Y:S02]  /*70b0*/  LOP3.LUT R10, R10, R103, RZ, 0x3c, !PT ;  /* 0x000000670a0a7212 */ /* 0x000fe400078e3cff */
[----:B------:R-:W-:Y:S02]  /*70c0*/  LOP3.LUT R34, R147, 0x380, RZ, 0xc0, !PT ;  /* 0x0000038093227812 */ /* 0x000fe400078ec0ff */
[----:B------:R-:W-:Y:S02]  /*70d0*/  SHF.R.U64 R28, R28, 0x3, RZ ;  /* 0x000000031c1c7819 */ /* 0x000fe400000012ff */
[----:B------:R-:W-:Y:S02]  /*70e0*/  SHF.R.U64 R30, R30, 0x3, RZ ;  /* 0x000000031e1e7819 */ /* 0x000fe400000012ff */
[----:B------:R-:W-:-:S02]  /*70f0*/  LOP3.LUT R12, R12, R137, RZ, 0x3c, !PT ;  /* 0x000000890c0c7212 */ /* 0x000fc400078e3cff */
[----:B------:R-:W-:Y:S02]  /*7100*/  LOP3.LUT R14, R14, R139, RZ, 0x3c, !PT ;  /* 0x0000008b0e0e7212 */ /* 0x000fe400078e3cff */
[----:B------:R-:W-:Y:S02]  /*7110*/  LOP3.LUT R38, R151, 0x380, RZ, 0xc0, !PT ;  /* 0x0000038097267812 */ /* 0x000fe400078ec0ff */
[----:B------:R-:W-:Y:S02]  /*7120*/  LOP3.LUT R36, R24, R149, RZ, 0x3c, !PT ;  /* 0x0000009518247212 */ /* 0x000fe400078e3cff */
[----:B------:R-:W-:Y:S02]  /*7130*/  LOP3.LUT R26, R26, R141, RZ, 0x3c, !PT ;  /* 0x0000008d1a1a7212 */ /* 0x000fe400078e3cff */
[----:B------:R-:W-:Y:S02]  /*7140*/  LOP3.LUT R24, R40, R153, RZ, 0x3c, !PT ;  /* 0x0000009928187212 */ /* 0x000fe400078e3cff */
[----:B------:R-:W-:-:S02]  /*7150*/  SHF.R.U64 R34, R34, 0x3, RZ ;  /* 0x0000000322227819 */ /* 0x000fc400000012ff */
[----:B------:R-:W-:Y:S02]  /*7160*/  LOP3.LUT R28, R28, R143, RZ, 0x3c, !PT ;  /* 0x0000008f1c1c7212 */ /* 0x000fe400078e3cff */
[----:B------:R-:W-:Y:S02]  /*7170*/  LOP3.LUT R30, R30, R145, RZ, 0x3c, !PT ;  /* 0x000000911e1e7212 */ /* 0x000fe400078e3cff */
[----:B------:R-:W-:Y:S02]  /*7180*/  MOV R133, R8 ;  /* 0x0000000800857202 */ /* 0x000fe40000000f00 */
[----:B------:R-:W-:Y:S02]  /*7190*/  MOV R123, R10 ;  /* 0x0000000a007b7202 */ /* 0x000fe40000000f00 */
[----:B0-----:R-:W-:Y:S02]  /*71a0*/  F2FP.F16.F32.PACK_AB R4, R122, R21 ;  /* 0x000000157a04723e */ /* 0x001fe400000000ff */
[----:B------:R-:W-:-:S02]  /*71b0*/  F2FP.F16.F32.PACK_AB R5, R131, R130 ;  /* 0x000000828305723e */ /* 0x000fc400000000ff */
[----:B------:R-:W-:Y:S02]  /*71c0*/  F2FP.F16.F32.PACK_AB R6, R120, R3 ;  /* 0x000000037806723e */ /* 0x000fe400000000ff */
[----:B------:R-:W-:Y:S02]  /*71d0*/  F2FP.F16.F32.PACK_AB R7, R132, R129 ;  /* 0x000000818407723e */ /* 0x000fe400000000ff */
[----:B------:R-:W-:Y:S02]  /*71e0*/  MOV R103, R12 ;  /* 0x0000000c00677202 */ /* 0x000fe40000000f00 */
[----:B------:R-:W-:Y:S01]  /*71f0*/  MOV R102, R14 ;  /* 0x0000000e00667202 */ /* 0x000fe20000000f00 */
[----:B------:R0:W-:Y:S01]  /*7200*/  STSM.16.M88.4 [R133], R4 ;  /* 0x0000000485007844 */ /* 0x0001e20000000200 */
[----:B------:R-:W-:Y:S02]  /*7210*/  F2FP.F16.F32.PACK_AB R8, R121, R0 ;  /* 0x000000007908723e */ /* 0x000fe400000000ff */
[----:B------:R-:W-:-:S02]  /*7220*/  F2FP.F16.F32.PACK_AB R9, R127, R126 ;  /* 0x0000007e7f09723e */ /* 0x000fc400000000ff */
[----:B------:R-:W-:Y:S02]  /*7230*/  F2FP.F16.F32.PACK_AB R10, R45, R44 ;  /* 0x0000002c2d0a723e */ /* 0x000fe400000000ff */
[----:B------:R-:W-:Y:S02]  /*7240*/  F2FP.F16.F32.PACK_AB R11, R128, R125 ;  /* 0x0000007d800b723e */ /* 0x000fe400000000ff */
[----:B------:R-:W-:Y:S02]  /*7250*/  SHF.R.U64 R38, R38, 0x3, RZ ;  /* 0x0000000326267819 */ /* 0x000fe400000012ff */
[----:B------:R-:W-:Y:S01]  /*7260*/  F2FP.F16.F32.PACK_AB R12, R49, R48 ;  /* 0x00000030310c723e */ /* 0x000fe200000000ff */
[----:B------:R2:W-:Y:S01]  /*7270*/  STSM.16.M88.4 [R123], R8 ;  /* 0x000000087b007844 */ /* 0x0005e20000000200 */
[----:B------:R-:W-:Y:S02]  /*7280*/  F2FP.F16.F32.PACK_AB R13, R51, R124 ;  /* 0x0000007c330d723e */ /* 0x000fe400000000ff */
[----:B------:R-:W-:-:S02]  /*7290*/  F2FP.F16.F32.PACK_AB R14, R53, R52 ;  /* 0x00000034350e723e */ /* 0x000fc400000000ff */
[----:B------:R-:W-:Y:S02]  /*72a0*/  F2FP.F16.F32.PACK_AB R15, R55, R54 ;  /* 0x00000036370f723e */ /* 0x000fe400000000ff */
[----:B------:R-:W-:Y:S02]  /*72b0*/  MOV R42, R26 ;  /* 0x0000001a002a7202 */ /* 0x000fe40000000f00 */
[----:B------:R-:W-:Y:S01]  /*72c0*/  MOV R3, R24 ;  /* 0x0000001800037202 */ /* 0x000fe20000000f00 */
[----:B------:R3:W-:Y:S01]  /*72d0*/  STSM.16.M88.4 [R103], R12 ;  /* 0x0000000c67007844 */ /* 0x0007e20000000200 */
[----:B------:R-:W-:Y:S02]  /*72e0*/  LOP3.LUT R34, R34, R147, RZ, 0x3c, !PT ;  /* 0x0000009322227212 */ /* 0x000fe400078e3cff */
[----:B------:R-:W-:Y:S02]  /*72f0*/  MOV R41, R28 ;  /* 0x0000001c00297202 */ /* 0x000fe40000000f00 */
[----:B------:R-:W-:-:S02]  /*7300*/  MOV R40, R30 ;  /* 0x0000001e00287202 */ /* 0x000fc40000000f00 */
[----:B------:R-:W-:Y:S02]  /*7310*/  F2FP.F16.F32.PACK_AB R24, R57, R56 ;  /* 0x000000383918723e */ /* 0x000fe400000000ff */
[----:B------:R-:W-:Y:S02]  /*7320*/  F2FP.F16.F32.PACK_AB R25, R59, R58 ;  /* 0x0000003a3b19723e */ /* 0x000fe400000000ff */
[----:B------:R-:W-:Y:S02]  /*7330*/  F2FP.F16.F32.PACK_AB R26, R61, R60 ;  /* 0x0000003c3d1a723e */ /* 0x000fe400000000ff */
[----:B------:R-:W-:Y:S02]  /*7340*/  F2FP.F16.F32.PACK_AB R27, R63, R62 ;  /* 0x0000003e3f1b723e */ /* 0x000fe400000000ff */
[----:B------:R-:W-:Y:S02]  /*7350*/  F2FP.F16.F32.PACK_AB R28, R65, R64 ;  /* 0x00000040411c723e */ /* 0x000fe400000000ff */
[----:B------:R-:W-:Y:S01]  /*7360*/  F2FP.F16.F32.PACK_AB R29, R67, R66 ;  /* 0x00000042431d723e */ /* 0x000fe200000000ff */
[----:B------:R-:W-:Y:S01]  /*7370*/  STSM.16.M88.4 [R102], R24 ;  /* 0x0000001866007844 */ /* 0x000fe20000000200 */
[----:B------:R-:W-:-:S02]  /*7380*/  F2FP.F16.F32.PACK_AB R30, R69, R68 ;  /* 0x00000044451e723e */ /* 0x000fc400000000ff */
[----:B------:R-:W-:Y:S02]  /*7390*/  F2FP.F16.F32.PACK_AB R31, R71, R70 ;  /* 0x00000046471f723e */ /* 0x000fe400000000ff */
[----:B------:R-:W-:Y:S02]  /*73a0*/  LOP3.LUT R38, R38, R151, RZ, 0x3c, !PT ;  /* 0x0000009726267212 */ /* 0x000fe400078e3cff */
[----:B0-----:R-:W-:Y:S01]  /*73b0*/  F2FP.F16.F32.PACK_AB R4, R73, R72 ;  /* 0x000000484904723e */ /* 0x001fe200000000ff */
[----:B------:R-:W-:Y:S01]  /*73c0*/  STSM.16.M88.4 [R42], R28 ;  /* 0x0000001c2a007844 */ /* 0x000fe20000000200 */
[----:B------:R-:W-:Y:S02]  /*73d0*/  F2FP.F16.F32.PACK_AB R5, R75, R74 ;  /* 0x0000004a4b05723e */ /* 0x000fe400000000ff */
[----:B------:R-:W-:Y:S02]  /*73e0*/  F2FP.F16.F32.PACK_AB R6, R77, R76 ;  /* 0x0000004c4d06723e */ /* 0x000fe400000000ff */
[----:B------:R-:W-:-:S02]  /*73f0*/  F2FP.F16.F32.PACK_AB R7, R79, R78 ;  /* 0x0000004e4f07723e */ /* 0x000fc400000000ff */
[----:B--2---:R-:W-:Y:S02]  /*7400*/  F2FP.F16.F32.PACK_AB R8, R81, R80 ;  /* 0x000000505108723e */ /* 0x004fe400000000ff */
[----:B------:R-:W-:Y:S01]  /*7410*/  F2FP.F16.F32.PACK_AB R9, R83, R82 ;  /* 0x000000525309723e */ /* 0x000fe200000000ff */
[----:B------:R0:W-:Y:S01]  /*7420*/  STSM.16.M88.4 [R41], R4 ;  /* 0x0000000429007844 */ /* 0x0001e20000000200 */
[----:B------:R-:W-:Y:S02]  /*7430*/  F2FP.F16.F32.PACK_AB R10, R85, R84 ;  /* 0x00000054550a723e */ /* 0x000fe400000000ff */
[----:B------:R-:W-:Y:S02]  /*7440*/  F2FP.F16.F32.PACK_AB R11, R87, R86 ;  /* 0x00000056570b723e */ /* 0x000fe400000000ff */
[----:B------:R-:W-:Y:S02]  /*7450*/  MOV R34, R34 ;  /* 0x0000002200227202 */ /* 0x000fe40000000f00 */
[----:B---3--:R-:W-:Y:S01]  /*7460*/  F2FP.F16.F32.PACK_AB R12, R89, R88 ;  /* 0x00000058590c723e */ /* 0x008fe200000000ff */
[----:B------:R2:W-:Y:S01]  /*7470*/  STSM.16.M88.4 [R40], R8 ;  /* 0x0000000828007844 */ /* 0x0005e20000000200 */
[----:B------:R-:W-:-:S02]  /*7480*/  F2FP.F16.F32.PACK_AB R13, R91, R90 ;  /* 0x0000005a5b0d723e */ /* 0x000fc400000000ff */
[----:B------:R-:W-:Y:S02]  /*7490*/  F2FP.F16.F32.PACK_AB R14, R93, R92 ;  /* 0x0000005c5d0e723e */ /* 0x000fe400000000ff */
[----:B------:R-:W-:Y:S02]  /*74a0*/  F2FP.F16.F32.PACK_AB R15, R95, R94 ;  /* 0x0000005e5f0f723e */ /* 0x000fe400000000ff */
[----:B------:R-:W-:Y:S01]  /*74b0*/  MOV R36, R36 ;  /* 0x0000002400247202 */ /* 0x000fe20000000f00 */
[----:B0-----:R-:W-:Y:S01]  /*74c0*/  IMAD.U32 R4, RZ, RZ, UR8 ;  /* 0x00000008ff047e24 */ /* 0x001fe2000f8e00ff */
[----:B------:R-:W-:Y:S01]  /*74d0*/  MOV R38, R38 ;  /* 0x0000002600267202 */ /* 0x000fe20000000f00 */
[----:B------:R0:W-:Y:S01]  /*74e0*/  STSM.16.M88.4 [R34], R12 ;  /* 0x0000000c22007844 */ /* 0x0001e20000000200 */
[----:B------:R-:W-:Y:S01]  /*74f0*/  PLOP3.LUT P0, PT, PT, PT, UP0, 0x80, 0x0 ;  /* 0x000000000000781c */ /* 0x000fe20003f0f008 */
[----:B------:R-:W-:Y:S01]  /*7500*/  IMAD.U32 R5, RZ, RZ, UR9 ;  /* 0x00000009ff057e24 */ /* 0x000fe2000f8e00ff */
[----:B------:R-:W-:Y:S01]  /*7510*/  ULDC.64 UR8, c[0x0][0xc08] ;  /* 0x0003020000087ab9 */ /* 0x000fe20000000a00 */
[----:B------:R0:W-:Y:S04]  /*7520*/  STSM.16.M88.4 [R36], R96 ;  /* 0x0000006024007844 */ /* 0x0001e80000000200 */
[----:B------:R0:W-:Y:S04]  /*7530*/  STSM.16.M88.4 [R38], R104 ;  /* 0x0000006826007844 */ /* 0x0001e80000000200 */
[----:B------:R0:W-:Y:S01]  /*7540*/  STSM.16.M88.4 [R3], R112 ;  /* 0x0000007003007844 */ /* 0x0001e20000000200 */
[----:B------:R-:W-:Y:S06]  /*7550*/  BAR.SYNC.DEFER_BLOCKING 0x1, 0x100 ;  /* 0x0044000000007b1d */ /* 0x000fec0000010000 */
[----:B------:R-:W3:Y:S01]  /*7560*/  @P0 LDG.E R0, desc[UR36][R4.64] ;  /* 0x0000002404000981 */ /* 0x000ee2000c1e1900 */
[----:B------:R-:W-:Y:S01]  /*7570*/  UISETP.NE.U32.AND UP1, UPT, UR8, URZ, UPT ;  /* 0x0000003f0800728c */ /* 0x000fe2000bf25070 */
[----:B-1----:R-:W-:Y:S01]  /*7580*/  ISETP.NE.AND P1, PT, R47, 0x1, PT ;  /* 0x000000012f00780c */ /* 0x002fe20003f25270 */
[----:B------:R-:W-:-:S02]  /*7590*/  IMAD.U32 R7, RZ, RZ, UR10 ;  /* 0x0000000aff077e24 */ /* 0x000fc4000f8e00ff */
[----:B------:R-:W-:-:S06]  /*75a0*/  UISETP.NE.AND.EX UP1, UPT, UR9, URZ, UPT, UP1 ;  /* 0x0000003f0900728c */ /* 0x000fcc000bf25310 */
[----:B------:R-:W-:-:S04]  /*75b0*/  PLOP3.LUT P2, PT, PT, PT, UP1, 0x80, 0x0 ;  /* 0x000000000000781c */ /* 0x000fc80003f4f018 */
[----:B------:R-:W1:Y:S01]  /*75c0*/  @P1 LDC R6, c[0x0][0xbec] ;  /* 0x0002fb00ff061b82 */ /* 0x000e620000000800 */
[----:B------:R-:W-:-:S04]  /*75d0*/  @UP1 ULEA UR8, UP2, UR60, UR8, 0x2 ;  /* 0x000000083c081291 */ /* 0x000fc8000f84103f */
[----:B------:R-:W-:Y:S02]  /*75e0*/  @UP1 ULEA.HI.X UR9, UR60, UR9, UR4, 0x2, UP2 ;  /* 0x000000093c091291 */ /* 0x000fe400090f1404 */
[----:B--2---:R-:W-:Y:S01]  /*75f0*/  IMAD.U32 R10, RZ, RZ, UR8 ;  /* 0x00000008ff0a7e24 */ /* 0x004fe2000f8e00ff */
[----:B------:R-:W-:Y:S01]  /*7600*/  UMOV UR4, URZ ;  /* 0x0000003f00047c82 */ /* 0x000fe20008000000 */
[----:B------:R-:W2:Y:S02]  /*7610*/  @P1 LDC R8, c[0x0][0xbf0] ;  /* 0x0002fc00ff081b82 */ /* 0x000ea40000000800 */
[----:B------:R-:W-:Y:S01]  /*7620*/  IMAD.U32 R11, RZ, RZ, UR9 ;  /* 0x00000009ff0b7e24 */ /* 0x000fe2000f8e00ff */
[----:B---3--:R-:W-:Y:S02]  /*7630*/  @P0 R2UR UR4, R0 ;  /* 0x00000000000402ca */ /* 0x008fe400000e0000 */
[----:B------:R-:W-:-:S06]  /*7640*/  MOV R0, UR7 ;  /* 0x0000000700007c02 */ /* 0x000fcc0008000f00 */
[----:B------:R0:W5:Y:S01]  /*7650*/  @P2 LDG.E R0, desc[UR36][R10.64] ;  /* 0x000000240a002981 */ /* 0x000162000c1e1900 */
[----:B-12---:R-:W-:Y:S06]  /*7660*/  @P2 BRA `(.L_x_3510) ;  /* 0x0000000000102947 */ /* 0x006fec0003800000 */
[----:B------:R-:W-:Y:S05]  /*7670*/  @!P0 BRA `(.L_x_3510) ;  /* 0x00000000000c8947 */ /* 0x000fea0003800000 */
[----:B0-----:R-:W2:Y:S04]  /*7680*/  LDG.E R3, desc[UR36][R4.64] ;  /* 0x0000002404037981 */ /* 0x001ea8000c1e1900 */
[----:B-----5:R-:W2:Y:S02]  /*7690*/  LDG.E R0, desc[UR36][R4.64+0x4] ;  /* 0x0000042404007981 */ /* 0x020ea4000c1e1900 */
[----:B--2---:R-:W-:-:S07]  /*76a0*/  IMAD.IADD R0, R0, 0x1, -R3 ;  /* 0x0000000100007824 */ /* 0x004fce00078e0a03 */
.L_x_3510:
[----:B------:R-:W-:Y:S01]  /*76b0*/  R2UR UR15, R192 ;  /* 0x00000000c00f72ca */ /* 0x000fe200000e0000 */
[----:B------:R-:W-:Y:S01]  /*76c0*/  USHF.R.S32.HI UR14, URZ, 0x1f, UR61 ;  /* 0x0000001f3f0e7899 */ /* 0x000fe2000801143d */
[----:B------:R-:W-:Y:S01]  /*76d0*/  IMAD R5, R7, 0x80, R198 ;  /* 0x0000008007057824 */ /* 0x000fe200078e02c6 */
[----:B------:R-:W-:Y:S01]  /*76e0*/  ULDC.64 UR12, c[0x0][0xb90] ;  /* 0x0002e400000c7ab9 */ /* 0x000fe20000000a00 */
[----:B------:R-:W-:Y:S01]  /*76f0*/  USHF.R.S32.HI UR11, URZ, 0x1f, UR4 ;  /* 0x0000001f3f0b7899 */ /* 0x000fe20008011404 */
[----:B------:R-:W-:Y:S01]  /*7700*/  R2UR UR16, R22 ;  /* 0x00000000161072ca */ /* 0x000fe200000e0000 */
[----:B------:R-:W-:Y:S01]  /*7710*/  UIMAD UR7, UR14, UR12, URZ ;  /* 0x0000000c0e0772a4 */ /* 0x000fe2000f8e023f */
[----:B0-----:R-:W-:Y:S01]  /*7720*/  @P1 IMAD.HI.U32 R3, R5, R6, RZ ;  /* 0x0000000605031227 */ /* 0x001fe200078e00ff */
[----:B------:R-:W-:Y:S01]  /*7730*/  UMOV UR10, UR4 ;  /* 0x00000004000a7c82 */ /* 0x000fe20008000000 */
[----:B------:R-:W-:Y:S02]  /*7740*/  USEL UR60, UR60, URZ, !UP0 ;  /* 0x0000003f3c3c7287 */ /* 0x000fe4000c000000 */
[----:B------:R-:W-:Y:S01]  /*7750*/  UIMAD.WIDE.U32 UR8, UR61, UR12, UR10 ;  /* 0x0000000c3d0872a5 */ /* 0x000fe2000f8e000a */
[----:B------:R-:W-:Y:S01]  /*7760*/  IMAD.MOV.U32 R4, RZ, RZ, R5 ;  /* 0x000000ffff047224 */ /* 0x000fe200078e0005 */
[----:B------:R-:W-:Y:S01]  /*7770*/  UIMAD UR7, UR61, UR13, UR7 ;  /* 0x0000000d3d0772a4 */ /* 0x000fe2000f8e0207 */
[----:B------:R-:W-:Y:S01]  /*7780*/  @P1 SHF.R.U32.HI R4, RZ, R8, R3 ;  /* 0x00000008ff041219 */ /* 0x000fe20000011603 */
[----:B------:R-:W-:Y:S01]  /*7790*/  USEL UR15, UR15, URZ, !UP0 ;  /* 0x0000003f0f0f7287 */ /* 0x000fe2000c000000 */
[----:B------:R-:W-:Y:S01]  /*77a0*/  LEA R3, R23, R16, 0x6 ;  /* 0x0000001017037211 */ /* 0x000fe200078e30ff */
[----:B------:R-:W-:Y:S01]  /*77b0*/  ULDC.64 UR12, c[0x0][0xb98] ;  /* 0x0002e600000c7ab9 */ /* 0x000fe20000000a00 */
[----:B------:R-:W-:Y:S01]  /*77c0*/  UIADD3 UR9, UR9, UR7, URZ ;  /* 0x0000000709097290 */ /* 0x000fe2000fffe03f */
[----:B------:R-:W-:Y:S01]  /*77d0*/  IMAD.MOV R6, RZ, RZ, -R4 ;  /* 0x000000ffff067224 */ /* 0x000fe200078e0a04 */
[----:B------:R-:W-:Y:S01]  /*77e0*/  UIMAD UR7, UR15, UR12, URZ ;  /* 0x0000000c0f0772a4 */ /* 0x000fe2000f8e023f */
[----:B------:R-:W-:Y:S01]  /*77f0*/  IMAD.WIDE R32, R3, 0x2, R32 ;  /* 0x0000000203207825 */ /* 0x000fe200078e0220 */
[----:B------:R-:W-:-:S02]  /*7800*/  UIMAD.WIDE.U32 UR8, UR60, UR12, UR8 ;  /* 0x0000000c3c0872a5 */ /* 0x000fc4000f8e0008 */
[----:B------:R-:W-:Y:S01]  /*7810*/  UIMAD UR7, UR60, UR13, UR7 ;  /* 0x0000000d3c0772a4 */ /* 0x000fe2000f8e0207 */
[----:B------:R-:W-:Y:S01]  /*7820*/  IMAD R3, R47, R6, R5 ;  /* 0x000000062f037224 */ /* 0x000fe200078e0205 */
[----:B------:R-:W-:Y:S01]  /*7830*/  SHF.R.S32.HI R5, RZ, 0x1f, R4 ;  /* 0x0000001fff057819 */ /* 0x000fe20000011404 */
[----:B-----5:R-:W-:Y:S01]  /*7840*/  IMAD R69, R0, R47, RZ ;  /* 0x0000002f00457224 */ /* 0x020fe200078e02ff */
[----:B------:R-:W-:Y:S01]  /*7850*/  IADD3 R4, P0, R4, UR8, RZ ;  /* 0x0000000804047c10 */ /* 0x000fe2000ff1e0ff */
[----:B------:R-:W-:Y:S01]  /*7860*/  ULDC.64 UR12, c[0x0][0xaa0] ;  /* 0x0002a800000c7ab9 */ /* 0x000fe20000000a00 */
[----:B------:R-:W-:Y:S01]  /*7870*/  IMAD.U32 R6, RZ, RZ, UR7 ;  /* 0x00000007ff067e24 */ /* 0x000fe2000f8e00ff */
[C---:B------:R-:W-:Y:S02]  /*7880*/  IADD3 R9, P6, R32.reuse, 0x2000, RZ ;  /* 0x0000200020097810 */ /* 0x040fe40007fde0ff */
[----:B------:R-:W-:Y:S02]  /*7890*/  IADD3 R13, P2, R32, 0x1000, RZ ;  /* 0x00001000200d7810 */ /* 0x000fe40007f5e0ff */
[----:B------:R-:W-:Y:S01]  /*78a0*/  IADD3.X R5, R5, UR9, R6, P0, !PT ;  /* 0x0000000905057c10 */ /* 0x000fe200087fe406 */
[----:B------:R-:W-:Y:S01]  /*78b0*/  ULDC.64 UR8, c[0x0][0xb88] ;  /* 0x0002e20000087ab9 */ /* 0x000fe20000000a00 */
[----:B------:R-:W-:-:S02]  /*78c0*/  LOP3.LUT R8, R9, 0x380, RZ, 0xc0, !PT ;  /* 0x0000038009087812 */ /* 0x000fc400078ec0ff */
[----:B------:R-:W-:Y:S01]  /*78d0*/  SHF.R.S32.HI R6, RZ, 0x1f, R3 ;  /* 0x0000001fff067819 */ /* 0x000fe20000011403 */
[----:B------:R-:W-:Y:S01]  /*78e0*/  IMAD.WIDE.U32 R4, R3, UR8, R4 ;  /* 0x0000000803047c25 */ /* 0x000fe2000f8e0004 */
[----:B------:R-:W-:Y:S02]  /*78f0*/  SHF.R.U64 R8, R8, 0x3, RZ ;  /* 0x0000000308087819 */ /* 0x000fe400000012ff */
[----:B------:R-:W-:Y:S01]  /*7900*/  LOP3.LUT R12, R13, 0x380, RZ, 0xc0, !PT ;  /* 0x000003800d0c7812 */ /* 0x000fe200078ec0ff */
[----:B------:R-:W-:Y:S01]  /*7910*/  IMAD R10, R6, UR8, RZ ;  /* 0x00000008060a7c24 */ /* 0x000fe2000f8e02ff */
[----:B------:R-:W-:Y:S02]  /*7920*/  LOP3.LUT R8, R8, R9, RZ, 0x3c, !PT ;  /* 0x0000000908087212 */ /* 0x000fe400078e3cff */
[----:B------:R-:W-:Y:S01]  /*7930*/  SHF.R.U64 R12, R12, 0x3, RZ ;  /* 0x000000030c0c7819 */ /* 0x000fe200000012ff */
[----:B------:R-:W-:Y:S01]  /*7940*/  IMAD R9, R3, UR9, R10 ;  /* 0x0000000903097c24 */ /* 0x000fe2000f8e020a */
[----:B------:R-:W-:Y:S01]  /*7950*/  ULDC.64 UR8, c[0x0][0xb50] ;  /* 0x0002d40000087ab9 */ /* 0x000fe20000000a00 */
[----:B------:R-:W-:-:S02]  /*7960*/  IADD3 R37, P0, R32, 0x5000, RZ ;  /* 0x0000500020257810 */ /* 0x000fc40007f1e0ff */
[----:B------:R-:W-:Y:S01]  /*7970*/  IMAD.IADD R3, R5, 0x1, R9 ;  /* 0x0000000105037824 */ /* 0x000fe200078e0209 */
[----:B------:R-:W-:Y:S01]  /*7980*/  LEA R10, P3, R4, UR8, 0x2 ;  /* 0x00000008040a7c11 */ /* 0x000fe2000f8610ff */
[----:B------:R-:W-:Y:S01]  /*7990*/  UIMAD UR7, UR11, UR12, URZ ;  /* 0x0000000c0b0772a4 */ /* 0x000fe2000f8e023f */
[----:B------:R-:W-:Y:S01]  /*79a0*/  LOP3.LUT R12, R12, R13, RZ, 0x3c, !PT ;  /* 0x0000000d0c0c7212 */ /* 0x000fe200078e3cff */
[----:B------:R-:W-:Y:S01]  /*79b0*/  IMAD.X R13, RZ, RZ, R33, P2 ;  /* 0x000000ffff0d7224 */ /* 0x000fe200010e0621 */
[----:B------:R-:W-:Y:S01]  /*79c0*/  LEA.HI.X R4, R4, UR9, R3, 0x2, P3 ;  /* 0x0000000904047c11 */ /* 0x000fe200098f1403 */
[----:B------:R-:W-:Y:S01]  /*79d0*/  SHFL.IDX PT, R40, R10, RZ, 0x1c1f ;  /* 0x001c1fff0a287589 */ /* 0x000fe200000e0000 */
[----:B------:R-:W-:Y:S01]  /*79e0*/  LOP3.LUT R36, R37, 0x380, RZ, 0xc0, !PT ;  /* 0x0000038025247812 */ /* 0x000fe200078ec0ff */
[----:B------:R-:W-:Y:S01]  /*79f0*/  IMAD.U32 R3, RZ, RZ, UR16 ;  /* 0x00000010ff037e24 */ /* 0x000fe2000f8e00ff */
[----:B------:R-:W-:Y:S01]  /*7a00*/  IADD3 R25, P2, R32, 0x7000, RZ ;  /* 0x0000700020197810 */ /* 0x000fe20007f5e0ff */
[----:B------:R-:W0:Y:S01]  /*7a10*/  SHFL.IDX PT, R41, R4, RZ, 0x1c1f ;  /* 0x001c1fff04297589 */ /* 0x000e2200000e0000 */
[----:B------:R-:W-:Y:S01]  /*7a20*/  SHF.R.U64 R36, R36, 0x3, RZ ;  /* 0x0000000324247819 */ /* 0x000fe200000012ff */
[----:B------:R-:W-:Y:S01]  /*7a30*/  IMAD R14, R3, 0x80, R196 ;  /* 0x00000080030e7824 */ /* 0x000fe200078e02c4 */
[----:B------:R-:W-:Y:S01]  /*7a40*/  LOP3.LUT R24, R25, 0x380, RZ, 0xc0, !PT ;  /* 0x0000038019187812 */ /* 0x000fe200078ec0ff */
[----:B------:R-:W-:Y:S01]  /*7a50*/  SHFL.IDX PT, R44, R10, 0x1, 0x1c1f ;  /* 0x003c1f000a2c7f89 */ /* 0x000fe200000e0000 */
[----:B------:R-:W-:Y:S01]  /*7a60*/  LOP3.LUT R36, R36, R37, RZ, 0x3c, !PT ;  /* 0x0000002524247212 */ /* 0x000fe200078e3cff */
[--C-:B------:R-:W-:Y:S01]  /*7a70*/  IMAD.X R37, RZ, RZ, R33.reuse, P0 ;  /* 0x000000ffff257224 */ /* 0x100fe200000e0621 */
[----:B------:R-:W-:Y:S01]  /*7a80*/  SHF.R.U64 R24, R24, 0x3, RZ ;  /* 0x0000000318187819 */ /* 0x000fe200000012ff */
[----:B------:R-:W-:Y:S01]  /*7a90*/  VIADD R3, R14, 0x8 ;  /* 0x000000080e037836 */ /* 0x000fe20000000000 */
[----:B------:R-:W-:Y:S01]  /*7aa0*/  LOP3.LUT P0, RZ, R194, 0x3, RZ, 0xc0, !PT ;  /* 0x00000003c2ff7812 */ /* 0x000fe2000780c0ff */
[----:B------:R-:W1:Y:S01]  /*7ab0*/  SHFL.IDX PT, R45, R4, 0x1, 0x1c1f ;  /* 0x003c1f00042d7f89 */ /* 0x000e6200000e0000 */
[----:B------:R-:W-:Y:S01]  /*7ac0*/  IADD3 R35, P3, R32, 0x6000, RZ ;  /* 0x0000600020237810 */ /* 0x000fe20007f7e0ff */
[----:B------:R-:W-:Y:S01]  /*7ad0*/  ULDC.64 UR10, c[0x0][0xae8] ;  /* 0x0002ba00000a7ab9 */ /* 0x000fe20000000a00 */
[----:B------:R-:W-:Y:S01]  /*7ae0*/  LOP3.LUT R24, R24, R25, RZ, 0x3c, !PT ;  /* 0x0000001918187212 */ /* 0x000fe200078e3cff */
[--C-:B------:R-:W-:Y:S01]  /*7af0*/  IMAD.X R25, RZ, RZ, R33.reuse, P2 ;  /* 0x000000ffff197224 */ /* 0x100fe200010e0621 */
[----:B------:R-:W-:Y:S01]  /*7b00*/  ISETP.GE.OR P2, PT, R14, R69, P0 ;  /* 0x000000450e00720c */ /* 0x000fe20000746670 */
[----:B------:R-:W-:Y:S01]  /*7b10*/  IMAD.X R9, RZ, RZ, R33, P6 ;  /* 0x000000ffff097224 */ /* 0x000fe200030e0621 */
[----:B------:R-:W-:-:S02]  /*7b20*/  LOP3.LUT R34, R35, 0x380, RZ, 0xc0, !PT ;  /* 0x0000038023227812 */ /* 0x000fc400078ec0ff */
[----:B------:R-:W-:Y:S02]  /*7b30*/  ISETP.GE.OR P0, PT, R3, R69, P0 ;  /* 0x000000450300720c */ /* 0x000fe40000706670 */
[----:B------:R-:W-:Y:S01]  /*7b40*/  SHF.R.U64 R34, R34, 0x3, RZ ;  /* 0x0000000322227819 */ /* 0x000fe200000012ff */
[----:B------:R-:W2:Y:S01]  /*7b50*/  @P1 LDC R3, c[0x0][0xbec] ;  /* 0x0002fb00ff031b82 */ /* 0x000ea20000000800 */
[----:B------:R-:W-:Y:S02]  /*7b60*/  IADD3 R7, P5, R32, 0x3000, RZ ;  /* 0x0000300020077810 */ /* 0x000fe40007fbe0ff */
[----:B------:R-:W-:Y:S01]  /*7b70*/  LOP3.LUT R34, R34, R35, RZ, 0x3c, !PT ;  /* 0x0000002322227212 */ /* 0x000fe200078e3cff */
[----:B------:R-:W-:Y:S01]  /*7b80*/  IMAD.X R35, RZ, RZ, R33, P3 ;  /* 0x000000ffff237224 */ /* 0x000fe200018e0621 */
[C---:B------:R-:W-:Y:S01]  /*7b90*/  IADD3 R5, P3, R32.reuse, 0xb000, RZ ;  /* 0x0000b00020057810 */ /* 0x040fe20007f7e0ff */
[----:B0-----:R0:W-:Y:S01]  /*7ba0*/  @!P2 ST.E desc[UR36][R40.64], R2 ;  /* 0x000000022800a985 */ /* 0x0011e2000c101924 */
[----:B------:R-:W-:-:S02]  /*7bb0*/  IADD3 R53, P4, R32, 0x4000, RZ ;  /* 0x0000400020357810 */ /* 0x000fc40007f9e0ff */
[----:B------:R-:W-:Y:S01]  /*7bc0*/  LOP3.LUT R0, R5, 0x380, RZ, 0xc0, !PT ;  /* 0x0000038005007812 */ /* 0x000fe200078ec0ff */
[----:B------:R-:W-:Y:S01]  /*7bd0*/  UIMAD.WIDE.U32 UR8, UR4, UR12, URZ ;  /* 0x0000000c040872a5 */ /* 0x000fe2000f8e003f */
[----:B------:R-:W-:Y:S01]  /*7be0*/  LOP3.LUT R6, R7, 0x380, RZ, 0xc0, !PT ;  /* 0x0000038007067812 */ /* 0x000fe200078ec0ff */
[----:B------:R-:W-:Y:S01]  /*7bf0*/  UIMAD UR7, UR4, UR13, UR7 ;  /* 0x0000000d040772a4 */ /* 0x000fe2000f8e0207 */
[----:B------:R-:W-:Y:S01]  /*7c00*/  SHF.R.U64 R0, R0, 0x3, RZ ;  /* 0x0000000300007819 */ /* 0x000fe200000012ff */
[----:B-1----:R1:W-:Y:S01]  /*7c10*/  @!P0 ST.E desc[UR36][R44.64], R20 ;  /* 0x000000142c008985 */ /* 0x0023e2000c101924 */
[----:B------:R-:W-:Y:S01]  /*7c20*/  LOP3.LUT R52, R53, 0x380, RZ, 0xc0, !PT ;  /* 0x0000038035347812 */ /* 0x000fe200078ec0ff */
[----:B------:R-:W-:Y:S01]  /*7c30*/  IMAD.X R49, RZ, RZ, R33, P3 ;  /* 0x000000ffff317224 */ /* 0x000fe200018e0621 */
[----:B------:R-:W-:Y:S01]  /*7c40*/  LOP3.LUT R48, R0, R5, RZ, 0x3c, !PT ;  /* 0x0000000500307212 */ /* 0x000fe200078e3cff */
[----:B0-----:R-:W0:Y:S01]  /*7c50*/  @P1 LDC R41, c[0x0][0xbf0] ;  /* 0x0002fc00ff291b82 */ /* 0x001e220000000800 */
[----:B------:R-:W-:Y:S01]  /*7c60*/  MOV R21, UR16 ;  /* 0x0000001000157c02 */ /* 0x000fe20008000f00 */
[----:B------:R-:W-:Y:S01]  /*7c70*/  IMAD R0, R19, 0x20, R23 ;  /* 0x0000002013007824 */ /* 0x000fe200078e0217 */
[----:B------:R-:W-:Y:S01]  /*7c80*/  SHF.R.U64 R6, R6, 0x3, RZ ;  /* 0x0000000306067819 */ /* 0x000fe200000012ff */
[----:B------:R-:W-:Y:S01]  /*7c90*/  UIADD3 UR9, UR9, UR7, URZ ;  /* 0x0000000709097290 */ /* 0x000fe2000fffe03f */
[----:B------:R-:W-:Y:S01]  /*7ca0*/  SHF.R.U64 R52, R52, 0x3, RZ ;  /* 0x0000000334347819 */ /* 0x000fe200000012ff */
[----:B------:R-:W-:Y:S01]  /*7cb0*/  UIMAD UR4, UR14, UR10, URZ ;  /* 0x0000000a0e0472a4 */ /* 0x000fe2000f8e023f */
[----:B------:R-:W-:Y:S01]  /*7cc0*/  LOP3.LUT R6, R6, R7, RZ, 0x3c, !PT ;  /* 0x0000000706067212 */ /* 0x000fe200078e3cff */
[----:B------:R-:W-:Y:S01]  /*7cd0*/  IMAD R22, R21, 0x80, R0 ;  /* 0x0000008015167824 */ /* 0x000fe200078e0200 */
        /* <DEDUP_REMOVED lines=13> */
[----:B------:R-:W-:-:S02]  /*7db0*/  LOP3.LUT R60, R61, 0x380, RZ, 0xc0, !PT ;  /* 0x000003803d3c7812 */ /* 0x000fc400078ec0ff */
        /* <DEDUP_REMOVED lines=8> */
[----:B------:R-:W-:Y:S02]  /*7e40*/  SHF.R.U64 R60, R60, 0x3, RZ ;  /* 0x000000033c3c7819 */ /* 0x000fe400000012ff */
[----:B------:R-:W-:Y:S01]  /*7e50*/  SHF.R.U64 R56, R56, 0x3, RZ ;  /* 0x0000000338387819 */ /* 0x000fe200000012ff */
[----:B------:R-:W5:Y:S01]  /*7e60*/  LD.E.128 R8, desc[UR36][R8.64] ;  /* 0x0000002408087980 */ /* 0x000f62000c101d00 */
[----:B------:R-:W-:Y:S01]  /*7e70*/  SHF.R.U64 R29, R29, 0x3, RZ ;  /* 0x000000031d1d7819 */ /* 0x000fe200000012ff */
[----:B------:R-:W-:Y:S01]  /*7e80*/  UIADD3 UR4, UR9, UR4, URZ ;  /* 0x0000000409047290 */ /* 0x000fe2000fffe03f */
[----:B------:R-:W-:Y:S01]  /*7e90*/  SHF.R.S32.HI R0, RZ, 0x1f, R21 ;  /* 0x0000001fff007819 */ /* 0x000fe20000011415 */
[----:B------:R-:W5:Y:S01]  /*7ea0*/  LD.E.128 R4, desc[UR36][R6.64] ;  /* 0x0000002406047980 */ /* 0x000f62000c101d00 */
[----:B-1----:R-:W-:Y:S01]  /*7eb0*/  IADD3 R20, -R21, RZ, RZ ;  /* 0x000000ff15147210 */ /* 0x002fe20007ffe1ff */
[----:B------:R-:W-:Y:S01]  /*7ec0*/  IMAD.U32 R2, RZ, RZ, UR8 ;  /* 0x00000008ff027e24 */ /* 0x000fe2000f8e00ff */
[----:B------:R-:W-:Y:S01]  /*7ed0*/  LOP3.LUT R64, R64, R65, RZ, 0x3c, !PT ;  /* 0x0000004140407212 */ /* 0x000fe200078e3cff */
[----:B------:R-:W-:Y:S01]  /*7ee0*/  IMAD.U32 R3, RZ, RZ, UR9 ;  /* 0x00000009ff037e24 */ /* 0x000fe2000f8e00ff */
[----:B------:R-:W-:Y:S01]  /*7ef0*/  LOP3.LUT R60, R60, R61, RZ, 0x3c, !PT ;  /* 0x0000003d3c3c7212 */ /* 0x000fe200078e3cff */
[--C-:B------:R-:W-:Y:S01]  /*7f00*/  IMAD.X R61, RZ, RZ, R33.reuse, P5 ;  /* 0x000000ffff3d7224 */ /* 0x100fe200028e0621 */
[----:B------:R-:W-:Y:S01]  /*7f10*/  LOP3.LUT R56, R56, R57, RZ, 0x3c, !PT ;  /* 0x0000003938387212 */ /* 0x000fe200078e3cff */
[--C-:B------:R-:W-:Y:S01]  /*7f20*/  IMAD.X R57, RZ, RZ, R33.reuse, P4 ;  /* 0x000000ffff397224 */ /* 0x100fe200020e0621 */
[----:B------:R-:W-:Y:S01]  /*7f30*/  LOP3.LUT R28, R29, R32, RZ, 0x3c, !PT ;  /* 0x000000201d1c7212 */ /* 0x000fe200078e3cff */
[----:B------:R-:W-:Y:S01]  /*7f40*/  IMAD.MOV.U32 R29, RZ, RZ, R33 ;  /* 0x000000ffff1d7224 */ /* 0x000fe200078e0021 */
[----:B------:R-:W-:Y:S01]  /*7f50*/  IADD3.X R65, RZ, R33, RZ, P6, !PT ;  /* 0x00000021ff417210 */ /* 0x000fe200037fe4ff */
[----:B------:R-:W-:Y:S01]  /*7f60*/  ULDC.64 UR8, c[0x0][0xae0] ;  /* 0x0002b80000087ab9 */ /* 0x000fe20000000a00 */
[----:B------:R-:W-:Y:S01]  /*7f70*/  IMAD R41, R47, R20, R22 ;  /* 0x000000142f297224 */ /* 0x000fe200078e0216 */
[----:B------:R-:W5:Y:S01]  /*7f80*/  LD.E.128 R52, desc[UR36][R52.64] ;  /* 0x0000002434347980 */ /* 0x000f62000c101d00 */
[----:B------:R-:W-:-:S02]  /*7f90*/  IMAD R0, R0, UR8, RZ ;  /* 0x0000000800007c24 */ /* 0x000fc4000f8e02ff */
[----:B------:R-:W-:Y:S01]  /*7fa0*/  IMAD.U32 R3, RZ, RZ, UR4 ;  /* 0x00000004ff037e24 */ /* 0x000fe2000f8e00ff */
[----:B------:R-:W5:Y:S01]  /*7fb0*/  LD.E.128 R28, desc[UR36][R28.64] ;  /* 0x000000241c1c7980 */ /* 0x000f62000c101d00 */
[C---:B------:R-:W-:Y:S01]  /*7fc0*/  IMAD R45, R21.reuse, UR9, R0 ;  /* 0x00000009152d7c24 */ /* 0x040fe2000f8e0200 */
[----:B------:R-:W-:Y:S02]  /*7fd0*/  SHF.R.S32.HI R0, RZ, 0x1f, R41 ;  /* 0x0000001fff007819 */ /* 0x000fe40000011429 */
[----:B------:R-:W5:Y:S01]  /*7fe0*/  LD.E.128 R36, desc[UR36][R36.64] ;  /* 0x0000002424247980 */ /* 0x000f62000c101d00 */
[----:B------:R-:W-:Y:S01]  /*7ff0*/  IMAD.WIDE.U32 R2, R21, UR8, R2 ;  /* 0x0000000815027c25 */ /* 0x000fe2000f8e0002 */
[----:B------:R-:W-:Y:S02]  /*8000*/  ULDC.64 UR8, c[0x0][0xad8] ;  /* 0x0002b60000087ab9 */ /* 0x000fe40000000a00 */
        /* <DEDUP_REMOVED lines=15> */
[----:B------:R-:W-:Y:S02]  /*8100*/  IMAD R44, R44, 0x80, R23 ;  /* 0x000000802c2c7824 */ /* 0x000fe400078e0217 */
[C---:B------:R-:W-:Y:S02]  /*8110*/  IMAD R21, R41.reuse, UR9, R20 ;  /* 0x0000000929157c24 */ /* 0x040fe4000f8e0214 */
[----:B------:R-:W-:Y:S01]  /*8120*/  IMAD.WIDE.U32 R2, R41, UR8, R2 ;  /* 0x0000000829027c25 */ /* 0x000fe2000f8e0002 */
[C---:B------:R-:W-:Y:S01]  /*8130*/  ISETP.GE.AND P2, PT, R44.reuse, R69, PT ;  /* 0x000000452c00720c */ /* 0x040fe20003f46270 */
[----:B------:R-:W-:Y:S02]  /*8140*/  ULDC.64 UR8, c[0x0][0xa80] ;  /* 0x0002a00000087ab9 */ /* 0x000fe40000000a00 */
[----:B------:R-:W-:Y:S01]  /*8150*/  VIADD R0, R44, 0x20 ;  /* 0x000000202c007836 */ /* 0x000fe20000000000 */
[----:B------:R-:W-:Y:S01]  /*8160*/  LEA R22, P3, R2, UR8, 0x1 ;  /* 0x0000000802167c11 */ /* 0x000fe2000f8608ff */
[----:B------:R-:W-:-:S02]  /*8170*/  IMAD.IADD R3, R3, 0x1, R21 ;  /* 0x0000000103037824 */ /* 0x000fc400078e0215 */
[----:B------:R-:W-:Y:S01]  /*8180*/  VIADD R46, R46, 0x30820 ;  /* 0x000308202e2e7836 */ /* 0x000fe20000000000 */
[-C--:B------:R-:W-:Y:S02]  /*8190*/  ISETP.GE.AND P1, PT, R0, R69.reuse, PT ;  /* 0x000000450000720c */ /* 0x080fe40003f26270 */
[----:B------:R-:W-:Y:S02]  /*81a0*/  IADD3 R0, R44, 0x40, RZ ;  /* 0x000000402c007810 */ /* 0x000fe40007ffe0ff */
        /* <DEDUP_REMOVED lines=11> */
[----:B------:R-:W-:-:S09]  /*8260*/  ISETP.GE.AND P2, PT, R18, UR4, PT ;  /* 0x0000000412007c0c */ /* 0x000fd2000bf46270 */
[CC--:B-1----:R-:W-:Y:S02]  /*8270*/  @!P4 LEA R2, P6, R16.reuse, R41.reuse, 0x1 ;  /* 0x000000291002c211 */ /* 0x0c2fe400078c08ff */
[CC--:B------:R-:W-:Y:S02]  /*8280*/  @!P3 LEA R20, P5, R17.reuse, R41.reuse, 0x1 ;  /* 0x000000291114b211 */ /* 0x0c0fe400078a08ff */
[-C--:B--2---:R-:W-:Y:S02]  /*8290*/  @!P4 LEA.HI.X R3, R16, R0.reuse, R203, 0x1, P6 ;  /* 0x000000001003c211 */ /* 0x084fe400030f0ccb */
[C---:B------:R-:W-:Y:S02]  /*82a0*/  @!P2 LEA R40, P6, R18.reuse, R41, 0x1 ;  /* 0x000000291228a211 */ /* 0x040fe400078c08ff */
[-C--:B------:R-:W-:Y:S01]  /*82b0*/  @!P3 LEA.HI.X R21, R17, R0.reuse, R202, 0x1, P5 ;  /* 0x000000001115b211 */ /* 0x080fe200028f0cca */
[----:B-----5:R3:W-:Y:S01]  /*82c0*/  @!P4 ST.E.128 desc[UR36][R2.64], R28 ;  /* 0x0000001c0200c985 */ /* 0x0207e2000c101d24 */
[----:B------:R-:W-:-:S03]  /*82d0*/  @!P2 LEA.HI.X R41, R18, R0, R201, 0x1, P6 ;  /* 0x000000001229a211 */ /* 0x000fc600030f0cc9 */
[----:B------:R3:W-:Y:S04]  /*82e0*/  @!P3 ST.E.128 desc[UR36][R20.64], R52 ;  /* 0x000000341400b985 */ /* 0x0007e8000c101d24 */
[----:B------:R3:W-:Y:S02]  /*82f0*/  @!P2 ST.E.128 desc[UR36][R40.64], R64 ;  /* 0x000000402800a985 */ /* 0x0007e4000c101d24 */
.L_x_3512:
[----:B------:R-:W-:Y:S05]  /*8300*/  BSYNC B1 ;  /* 0x0000000000017941 */ /* 0x000fea0003800000 */
.L_x_3511:
[----:B--2---:R2:W4:Y:S01]  /*8310*/  SHFL.IDX PT, R0, R42, 0x1, 0x181f ;  /* 0x00381f002a007f89 */ /* 0x00452200000e0000 */
[----:B------:R-:W-:Y:S03]  /*8320*/  BSSY B1, `(.L_x_3513) ;  /* 0x0000010000017945 */ /* 0x000fe60003800000 */
[----:B---3-5:R2:W3:Y:S01]  /*8330*/  SHFL.IDX PT, R29, R22, 0x1, 0x181f ;  /* 0x00381f00161d7f89 */ /* 0x0284e200000e0000 */
[----:B------:R-:W-:Y:S05]  /*8340*/  @P1 BRA `(.L_x_3514) ;  /* 0x0000000000341947 */ /* 0x000fea0003800000 */
[----:B------:R-:W-:Y:S02]  /*8350*/  ULDC UR4, c[0x0][0xac8] ;  /* 0x0002b20000047ab9 */ /* 0x000fe40000000800 */
[----:B------:R-:W-:Y:S02]  /*8360*/  ISETP.GE.AND P4, PT, R16, UR4, PT ;  /* 0x0000000410007c0c */ /* 0x000fe4000bf86270 */
[----:B------:R-:W-:Y:S02]  /*8370*/  ISETP.GE.AND P5, PT, R17, UR4, PT ;  /* 0x0000000411007c0c */ /* 0x000fe4000bfa6270 */
[----:B------:R-:W-:-:S09]  /*8380*/  ISETP.GE.AND P6, PT, R18, UR4, PT ;  /* 0x0000000412007c0c */ /* 0x000fd2000bfc6270 */
[-C--:B---3--:R-:W-:Y:S02]  /*8390*/  @!P4 LEA R2, P1, R16, R29.reuse, 0x1 ;  /* 0x0000001d1002c211 */ /* 0x088fe400078208ff */
[CC--:B------:R-:W-:Y:S02]  /*83a0*/  @!P5 LEA R20, P2, R17.reuse, R29.reuse, 0x1 ;  /* 0x0000001d1114d211 */ /* 0x0c0fe400078408ff */
[----:B------:R-:W-:Y:S02]  /*83b0*/  @!P6 LEA R28, P3, R18, R29, 0x1 ;  /* 0x0000001d121ce211 */ /* 0x000fe400078608ff */
[-C--:B----4-:R-:W-:Y:S02]  /*83c0*/  @!P4 LEA.HI.X R3, R16, R0.reuse, R203, 0x1, P1 ;  /* 0x000000001003c211 */ /* 0x090fe400008f0ccb */
[-C--:B------:R-:W-:Y:S02]  /*83d0*/  @!P5 LEA.HI.X R21, R17, R0.reuse, R202, 0x1, P2 ;  /* 0x000000001115d211 */ /* 0x080fe400010f0cca */
[----:B------:R-:W-:Y:S01]  /*83e0*/  @!P6 LEA.HI.X R29, R18, R0, R201, 0x1, P3 ;  /* 0x00000000121de211 */ /* 0x000fe200018f0cc9 */
[----:B------:R3:W-:Y:S04]  /*83f0*/  @!P4 ST.E.128 desc[UR36][R2.64], R12 ;  /* 0x0000000c0200c985 */ /* 0x0007e8000c101d24 */
[----:B------:R3:W-:Y:S04]  /*8400*/  @!P5 ST.E.128 desc[UR36][R20.64], R36 ;  /* 0x000000241400d985 */ /* 0x0007e8000c101d24 */
[----:B------:R3:W-:Y:S02]  /*8410*/  @!P6 ST.E.128 desc[UR36][R28.64], R60 ;  /* 0x0000003c1c00e985 */ /* 0x0007e4000c101d24 */
.L_x_3514:
[----:B------:R-:W-:Y:S05]  /*8420*/  BSYNC B1 ;  /* 0x0000000000017941 */ /* 0x000fea0003800000 */
.L_x_3513:
[----:B----4-:R4:W0:Y:S01]  /*8430*/  SHFL.IDX PT, R0, R42, 0x2, 0x181f ;  /* 0x00581f002a007f89 */ /* 0x01082200000e0000 */
[----:B------:R-:W-:Y:S03]  /*8440*/  BSSY B1, `(.L_x_3515) ;  /* 0x0000010000017945 */ /* 0x000fe60003800000 */
[----:B---3--:R4:W3:Y:S01]  /*8450*/  SHFL.IDX PT, R15, R22, 0x2, 0x181f ;  /* 0x00581f00160f7f89 */ /* 0x0088e200000e0000 */
        /* <DEDUP_REMOVED lines=8> */
[-C--:B0-----:R-:W-:Y:S02]  /*84e0*/  @!P3 LEA.HI.X R3, R16, R0.reuse, R203, 0x1, P0 ;  /* 0x000000001003b211 */ /* 0x081fe400000f0ccb */
[-C--:B------:R-:W-:Y:S02]  /*84f0*/  @!P4 LEA.HI.X R13, R17, R0.reuse, R202, 0x1, P1 ;  /* 0x00000000110dc211 */ /* 0x080fe400008f0cca */
[----:B------:R-:W-:Y:S01]  /*8500*/  @!P5 LEA.HI.X R15, R18, R0, R201, 0x1, P2 ;  /* 0x00000000120fd211 */ /* 0x000fe200010f0cc9 */
[----:B------:R0:W-:Y:S04]  /*8510*/  @!P3 ST.E.128 desc[UR36][R2.64], R8 ;  /* 0x000000080200b985 */ /* 0x0001e8000c101d24 */
[----:B------:R0:W-:Y:S04]  /*8520*/  @!P4 ST.E.128 desc[UR36][R12.64], R32 ;  /* 0x000000200c00c985 */ /* 0x0001e8000c101d24 */
[----:B------:R0:W-:Y:S02]  /*8530*/  @!P5 ST.E.128 desc[UR36][R14.64], R56 ;  /* 0x000000380e00d985 */ /* 0x0001e4000c101d24 */
.L_x_3516:
[----:B------:R-:W-:Y:S05]  /*8540*/  BSYNC B1 ;  /* 0x0000000000017941 */ /* 0x000fea0003800000 */
.L_x_3515:
[----:B0-----:R-:W-:Y:S01]  /*8550*/  VIADD R0, R44, 0x60 ;  /* 0x000000602c007836 */ /* 0x001fe20000000000 */
[----:B--2-4-:R-:W4:Y:S04]  /*8560*/  SHFL.IDX PT, R42, R42, 0x3, 0x181f ;  /* 0x00781f002a2a7f89 */ /* 0x014f2800000e0000 */
[----:B------:R-:W-:Y:S01]  /*8570*/  ISETP.GE.AND P0, PT, R0, R69, PT ;  /* 0x000000450000720c */ /* 0x000fe20003f06270 */
[----:B------:R0:W2:-:S12]  /*8580*/  SHFL.IDX PT, R11, R22, 0x3, 0x181f ;  /* 0x00781f00160b7f89 */ /* 0x00009800000e0000 */
[----:B0-----:R-:W-:Y:S05]  /*8590*/  @P0 BRA `(.L_x_3517) ;  /* 0x0000000c007c0947 */ /* 0x001fea0003800000 */
[----:B------:R-:W-:Y:S02]  /*85a0*/  ULDC UR4, c[0x0][0xac8] ;  /* 0x0002b20000047ab9 */ /* 0x000fe40000000800 */
[----:B------:R-:W-:Y:S02]  /*85b0*/  ISETP.GE.AND P2, PT, R16, UR4, PT ;  /* 0x0000000410007c0c */ /* 0x000fe4000bf46270 */
[----:B------:R-:W-:-:S11]  /*85c0*/  ISETP.GE.AND P3, PT, R17, UR4, PT ;  /* 0x0000000411007c0c */ /* 0x000fd6000bf66270 */
[CC--:B--2---:R-:W-:Y:S02]  /*85d0*/  @!P2 LEA R2, P0, R16.reuse, R11.reuse, 0x1 ;  /* 0x0000000b1002a211 */ /* 0x0c4fe400078008ff */
[C---:B------:R-:W-:Y:S02]  /*85e0*/  @!P3 LEA R8, P1, R17.reuse, R11, 0x1 ;  /* 0x0000000b1108b211 */ /* 0x040fe400078208ff */
[-C--:B----4-:R-:W-:Y:S02]  /*85f0*/  @!P2 LEA.HI.X R3, R16, R42.reuse, R203, 0x1, P0 ;  /* 0x0000002a1003a211 */ /* 0x090fe400000f0ccb */
[----:B------:R-:W-:Y:S02]  /*8600*/  @!P3 LEA.HI.X R9, R17, R42, R202, 0x1, P1 ;  /* 0x0000002a1109b211 */ /* 0x000fe400008f0cca */
[----:B------:R-:W-:Y:S01]  /*8610*/  ISETP.GE.AND P0, PT, R18, UR4, PT ;  /* 0x0000000412007c0c */ /* 0x000fe2000bf06270 */
[----:B------:R0:W-:Y:S04]  /*8620*/  @!P2 ST.E.128 desc[UR36][R2.64], R4 ;  /* 0x000000040200a985 */ /* 0x0001e8000c101d24 */
[----:B------:R0:W-:Y:S08]  /*8630*/  @!P3 ST.E.128 desc[UR36][R8.64], R24 ;  /* 0x000000180800b985 */ /* 0x0001f0000c101d24 */
[----:B------:R-:W-:Y:S05]  /*8640*/  @P0 BRA `(.L_x_3517) ;  /* 0x0000000c00500947 */ /* 0x000fea0003800000 */
[----:B0-----:R-:W-:-:S04]  /*8650*/  LEA R2, P0, R18, R11, 0x1 ;  /* 0x0000000b12027211 */ /* 0x001fc800078008ff */
[----:B------:R-:W-:-:S05]  /*8660*/  LEA.HI.X R3, R18, R42, R201, 0x1, P0 ;  /* 0x0000002a12037211 */ /* 0x000fca00000f0cc9 */
[----:B------:R0:W-:Y:S01]  /*8670*/  ST.E.128 desc[UR36][R2.64], R48 ;  /* 0x0000003002007985 */ /* 0x0001e2000c101d24 */
[----:B------:R-:W-:Y:S05]  /*8680*/  BRA `(.L_x_3517) ;  /* 0x0000000c00407947 */ /* 0x000fea0003800000 */
.L_x_3509:
[----:B------:R-:W-:Y:S01]  /*8690*/  R2UR UR4, R192 ;  /* 0x00000000c00472ca */ /* 0x000fe200000e0000 */
[----:B------:R-:W-:Y:S01]  /*86a0*/  ULDC.64 UR10, c[0x0][0xc00] ;  /* 0x00030000000a7ab9 */ /* 0x000fe20000000a00 */
[----:B------:R-:W-:Y:S01]  /*86b0*/  USHF.L.U32 UR8, UR60, 0x2, URZ ;  /* 0x000000023c087899 */ /* 0x000fe2000800063f */
[----:B------:R-:W0:Y:S01]  /*86c0*/  LDC R11, c[0x0][0xbe8] ;  /* 0x0002fa00ff0b7b82 */ /* 0x000e220000000800 */
[----:B------:R-:W-:-:S04]  /*86d0*/  UISETP.NE.U32.AND UP0, UPT, UR10, URZ, UPT ;  /* 0x0000003f0a00728c */ /* 0x000fc8000bf05070 */
[----:B------:R-:W-:-:S05]  /*86e0*/  UISETP.NE.AND.EX UP0, UPT, UR11, URZ, UPT, UP0 ;  /* 0x0000003f0b00728c */ /* 0x000fca000bf05300 */
[----:B------:R-:W-:Y:S01]  /*86f0*/  USHF.L.U64.HI UR9, UR60, 0x2, UR4 ;  /* 0x000000023c097899 */ /* 0x000fe20008010204 */
[----:B------:R-:W-:Y:S01]  /*8700*/  PLOP3.LUT P2, PT, PT, PT, UP0, 0x80, 0x0 ;  /* 0x000000000000781c */ /* 0x000fe20003f4f008 */
        /* <DEDUP_REMOVED lines=13> */
[----:B------:R-:W-:-:S04]  /*87e0*/  MOV R4, UR8 ;  /* 0x0000000800047c02 */ /* 0x000fc80008000f00 */
[----:B------:R-:W-:-:S05]  /*87f0*/  IMAD.U32 R5, RZ, RZ, UR9 ;  /* 0x00000009ff057e24 */ /* 0x000fca000f8e00ff */
[----:B------:R1:W5:Y:S01]  /*8800*/  @P3 LDG.E R0, desc[UR36][R4.64] ;  /* 0x0000002404003981 */ /* 0x000362000c1e1900 */
[----:B0-----:R-:W-:Y:S01]  /*8810*/  ISETP.NE.AND P0, PT, R11, 0x1, PT ;  /* 0x000000010b00780c */ /* 0x001fe20003f05270 */
[----:B------:R-:W-:Y:S01]  /*8820*/  UMOV UR4, URZ ;  /* 0x0000003f00047c82 */ /* 0x000fe20008000000 */
[----:B------:R-:W-:Y:S01]  /*8830*/  USHF.R.S32.HI UR11, URZ, 0x1f, UR61 ;  /* 0x0000001f3f0b7899 */ /* 0x000fe2000801143d */
[----:B------:R-:W-:-:S10]  /*8840*/  ISETP.GE.AND P1, PT, R204, 0x80, PT ;  /* 0x00000080cc00780c */ /* 0x000fd40003f26270 */
[----:B------:R-:W0:Y:S01]  /*8850*/  @P0 LDC R9, c[0x0][0xbec] ;  /* 0x0002fb00ff090b82 */ /* 0x000e220000000800 */
[----:B--2---:R-:W-:-:S13]  /*8860*/  @P2 R2UR UR4, R6 ;  /* 0x00000000060422ca */ /* 0x004fda00000e0000 */
[----:B------:R-:W-:Y:S01]  /*8870*/  USHF.R.S32.HI UR10, URZ, 0x1f, UR4 ;  /* 0x0000001f3f0a7899 */ /* 0x000fe20008011404 */
[----:B01----:R-:W-:Y:S11]  /*8880*/  @P3 BRA `(.L_x_3518) ;  /* 0x0000000000103947 */ /* 0x003ff60003800000 */
[----:B------:R-:W-:Y:S05]  /*8890*/  @!P2 BRA `(.L_x_3518) ;  /* 0x00000000000ca947 */ /* 0x000fea0003800000 */
[----:B------:R-:W2:Y:S04]  /*88a0*/  LDG.E R5, desc[UR36][R2.64] ;  /* 0x0000002402057981 */ /* 0x000ea8000c1e1900 */
[----:B-----5:R-:W2:Y:S02]  /*88b0*/  LDG.E R0, desc[UR36][R2.64+0x4] ;  /* 0x0000042402007981 */ /* 0x020ea4000c1e1900 */
[----:B--2---:R-:W-:-:S07]  /*88c0*/  IMAD.IADD R0, R0, 0x1, -R5 ;  /* 0x0000000100007824 */ /* 0x004fce00078e0a05 */
.L_x_3518:
[----:B------:R-:W-:Y:S01]  /*88d0*/  R2UR UR7, R192 ;  /* 0x00000000c00772ca */ /* 0x000fe200000e0000 */
[----:B------:R-:W-:Y:S01]  /*88e0*/  USEL UR60, UR60, URZ, !UP0 ;  /* 0x0000003f3c3c7287 */ /* 0x000fe2000c000000 */
[----:B------:R-:W-:Y:S11]  /*88f0*/  BSSY B1, `(.L_x_3519) ;  /* 0x000002e000017945 */ /* 0x000ff60003800000 */
        /* <DEDUP_REMOVED lines=13> */
[----:B------:R-:W-:Y:S01]  /*89d0*/  UMOV UR8, UR4 ;  /* 0x0000000400087c82 */ /* 0x000fe20008000000 */
[----:B------:R-:W-:Y:S01]  /*89e0*/  UIMAD UR7, UR11, UR14, URZ ;  /* 0x0000000e0b0772a4 */ /* 0x000fe2000f8e023f */
[----:B------:R-:W-:Y:S01]  /*89f0*/  MOV R2, R4 ;  /* 0x0000000400027202 */ /* 0x000fe20000000f00 */
[----:B------:R-:W-:Y:S02]  /*8a00*/  UMOV UR9, UR10 ;  /* 0x0000000a00097c82 */ /* 0x000fe40008000000 */
[----:B------:R-:W-:Y:S02]  /*8a10*/  UIMAD.WIDE.U32 UR8, UR61, UR14, UR8 ;  /* 0x0000000e3d0872a5 */ /* 0x000fe4000f8e0008 */
[----:B------:R-:W-:-:S03]  /*8a20*/  UIMAD UR7, UR61, UR15, UR7 ;  /* 0x0000000f3d0772a4 */ /* 0x000fc6000f8e0207 */
[----:B------:R-:W-:Y:S01]  /*8a30*/  ULDC.64 UR14, c[0x0][0xb98] ;  /* 0x0002e600000e7ab9 */ /* 0x000fe20000000a00 */
[----:B------:R-:W0:Y:S01]  /*8a40*/  @P1 LDC R3, c[0x0][0xbec] ;  /* 0x0002fb00ff031b82 */ /* 0x000e220000000800 */
[----:B------:R-:W-:Y:S02]  /*8a50*/  UIADD3 UR9, UR9, UR7, URZ ;  /* 0x0000000709097290 */ /* 0x000fe4000fffe03f */
[----:B------:R-:W-:Y:S02]  /*8a60*/  UIMAD UR7, UR12, UR14, URZ ;  /* 0x0000000e0c0772a4 */ /* 0x000fe4000f8e023f */
[----:B------:R-:W-:Y:S02]  /*8a70*/  UIMAD.WIDE.U32 UR8, UR60, UR14, UR8 ;  /* 0x0000000e3c0872a5 */ /* 0x000fe4000f8e0008 */
[----:B------:R-:W-:Y:S01]  /*8a80*/  UIMAD UR7, UR60, UR15, UR7 ;  /* 0x0000000f3c0772a4 */ /* 0x000fe2000f8e0207 */
[----:B------:R-:W1:Y:S02]  /*8a90*/  @P1 LDC R6, c[0x0][0xbf0] ;  /* 0x0002fc00ff061b82 */ /* 0x000e640000000800 */
        /* <DEDUP_REMOVED lines=19> */
.L_x_3520:
[----:B------:R-:W-:Y:S05]  /*8bd0*/  BSYNC B1 ;  /* 0x0000000000017941 */ /* 0x000fea0003800000 */
.L_x_3519:
[----:B------:R-:W-:Y:S01]  /*8be0*/  R2UR UR13, R22 ;  /* 0x00000000160d72ca */ /* 0x000fe200000e0000 */
[----:B0-----:R-:W0:Y:S01]  /*8bf0*/  @P0 LDC R3, c[0x0][0xbf0] ;  /* 0x0002fc00ff030b82 */ /* 0x001e220000000800 */
[----:B------:R-:W-:Y:S01]  /*8c00*/  ULDC.64 UR14, c[0x0][0xaa0] ;  /* 0x0002a800000e7ab9 */ /* 0x000fe20000000a00 */
[----:B------:R-:W-:Y:S01]  /*8c10*/  IMAD R2, R19, 0x20, R23 ;  /* 0x0000002013027824 */ /* 0x000fe200078e0217 */
[----:B------:R-:W-:Y:S01]  /*8c20*/  UIMAD UR7, UR10, UR14, URZ ;  /* 0x0000000e0a0772a4 */ /* 0x000fe2000f8e023f */
[----:B------:R-:W-:Y:S01]  /*8c30*/  BSSY B1, `(.L_x_3521) ;  /* 0x000003f000017945 */ /* 0x000fe20003800000 */
[----:B------:R-:W-:Y:S02]  /*8c40*/  UIMAD.WIDE.U32 UR8, UR4, UR14, URZ ;  /* 0x0000000e040872a5 */ /* 0x000fe4000f8e003f */
[----:B------:R-:W-:-:S03]  /*8c50*/  UIMAD UR7, UR4, UR15, UR7 ;  /* 0x0000000f040772a4 */ /* 0x000fc6000f8e0207 */
[----:B------:R-:W-:Y:S01]  /*8c60*/  ULDC.64 UR14, c[0x0][0xae8] ;  /* 0x0002ba00000e7ab9 */ /* 0x000fe20000000a00 */
[----:B------:R-:W-:Y:S01]  /*8c70*/  UIADD3 UR9, UR9, UR7, URZ ;  /* 0x0000000709097290 */ /* 0x000fe2000fffe03f */
[----:B------:R-:W-:Y:S01]  /*8c80*/  MOV R5, UR13 ;  /* 0x0000000d00057c02 */ /* 0x000fe20008000f00 */
[----:B------:R-:W-:Y:S02]  /*8c90*/  UIMAD UR4, UR11, UR14, URZ ;  /* 0x0000000e0b0472a4 */ /* 0x000fe4000f8e023f */
[----:B------:R-:W-:Y:S02]  /*8ca0*/  UIMAD.WIDE.U32 UR8, UR61, UR14, UR8 ;  /* 0x0000000e3d0872a5 */ /* 0x000fe4000f8e0008 */
[----:B------:R-:W-:Y:S01]  /*8cb0*/  IMAD R6, R5, 0x80, R2 ;  /* 0x0000008005067824 */ /* 0x000fe200078e0202 */
[----:B------:R-:W-:Y:S01]  /*8cc0*/  UIMAD UR4, UR61, UR15, UR4 ;  /* 0x0000000f3d0472a4 */ /* 0x000fe2000f8e0204 */
[----:B------:R-:W-:Y:S02]  /*8cd0*/  ULDC.64 UR10, c[0x0][0xaf0] ;  /* 0x0002bc00000a7ab9 */ /* 0x000fe40000000a00 */
        /* <DEDUP_REMOVED lines=11> */
[----:B------:R-:W-:-:S02]  /*8d90*/  IMAD.U32 R3, RZ, RZ, UR9 ;  /* 0x00000009ff037e24 */ /* 0x000fc4000f8e00ff */
[----:B------:R-:W-:Y:S02]  /*8da0*/  IMAD R4, R2, UR10, RZ ;  /* 0x0000000a02047c24 */ /* 0x000fe4000f8e02ff */
[----:B------:R-:W-:Y:S01]  /*8db0*/  IMAD R7, R11, R7, R6 ;  /* 0x000000070b077224 */ /* 0x000fe200078e0206 */
[----:B------:R-:W-:Y:S01]  /*8dc0*/  MOV R3, UR4 ;  /* 0x0000000400037c02 */ /* 0x000fe20008000f00 */
[----:B------:R-:W-:Y:S01]  /*8dd0*/  IMAD.U32 R2, RZ, RZ, UR8 ;  /* 0x00000008ff027e24 */ /* 0x000fe2000f8e00ff */
[----:B------:R-:W-:Y:S01]  /*8de0*/  ULDC.64 UR8, c[0x0][0xad8] ;  /* 0x0002b60000087ab9 */ /* 0x000fe20000000a00 */
        /* <DEDUP_REMOVED lines=13> */
[----:B------:R-:W-:Y:S02]  /*8ec0*/  IADD3 R3, R3, R5, RZ ;  /* 0x0000000503037210 */ /* 0x000fe40007ffe0ff */
[----:B------:R-:W-:Y:S02]  /*8ed0*/  LEA R4, P3, R2, UR8, 0x1 ;  /* 0x0000000802047c11 */ /* 0x000fe4000f8608ff */
[----:B------:R-:W-:Y:S01]  /*8ee0*/  ISETP.GE.AND P1, PT, R0, R11, PT ;  /* 0x0000000b0000720c */ /* 0x000fe20003f26270 */
[----:B------:R-:W-:Y:S01]  /*8ef0*/  VIADD R0, R6, 0x40 ;  /* 0x0000004006007836 */ /* 0x000fe20000000000 */
[----:B------:R-:W-:-:S02]  /*8f00*/  LEA.HI.X R5, R2, UR9, R3, 0x1, P3 ;  /* 0x0000000902057c11 */ /* 0x000fc400098f0c03 */
[----:B------:R0:W1:Y:S02]  /*8f10*/  SHFL.IDX PT, R3, R4, RZ, 0x181f ;  /* 0x00181fff04037589 */ /* 0x00006400000e0000 */
[----:B------:R-:W-:Y:S02]  /*8f20*/  ISETP.GE.AND P0, PT, R0, R11, PT ;  /* 0x0000000b0000720c */ /* 0x000fe40003f06270 */
[----:B------:R0:W2:Y:S01]  /*8f30*/  SHFL.IDX PT, R0, R5, RZ, 0x181f ;  /* 0x00181fff05007589 */ /* 0x0000a200000e0000 */
[----:B------:R-:W-:Y:S10]  /*8f40*/  @P2 BRA `(.L_x_3522) ;  /* 0x0000000000342947 */ /* 0x000ff40003800000 */
        /* <DEDUP_REMOVED lines=9> */
[----:B------:R3:W-:Y:S01]  /*8fe0*/  @!P4 ST.E.128 desc[UR36][R8.64], RZ ;  /* 0x000000ff0800c985 */ /* 0x0007e2000c101d24 */
[----:B------:R-:W-:-:S03]  /*8ff0*/  @!P2 LEA.HI.X R3, R18, R0, R201, 0x1, P6 ;  /* 0x000000001203a211 */ /* 0x000fc600030f0cc9 */
[----:B------:R3:W-:Y:S04]  /*9000*/  @!P3 ST.E.128 desc[UR36][R12.64], RZ ;  /* 0x000000ff0c00b985 */ /* 0x0007e8000c101d24 */
[----:B------:R3:W-:Y:S02]  /*9010*/  @!P2 ST.E.128 desc[UR36][R2.64], RZ ;  /* 0x000000ff0200a985 */ /* 0x0007e4000c101d24 */
.L_x_3522:
[----:B------:R-:W-:Y:S05]  /*9020*/  BSYNC B1 ;  /* 0x0000000000017941 */ /* 0x000fea0003800000 */
.L_x_3521:
[----:B--2---:R2:W4:Y:S01]  /*9030*/  SHFL.IDX PT, R0, R5, 0x1, 0x181f ;  /* 0x00381f0005007f89 */ /* 0x00452200000e0000 */
[----:B------:R-:W-:Y:S03]  /*9040*/  BSSY B1, `(.L_x_3523) ;  /* 0x0000010000017945 */ /* 0x000fe60003800000 */
[----:B-1-3--:R2:W1:Y:S01]  /*9050*/  SHFL.IDX PT, R3, R4, 0x1, 0x181f ;  /* 0x00381f0004037f89 */ /* 0x00a46200000e0000 */
[----:B------:R-:W-:Y:S05]  /*9060*/  @P1 BRA `(.L_x_3524) ;  /* 0x0000000000341947 */ /* 0x000fea0003800000 */
[----:B------:R-:W-:Y:S02]  /*9070*/  ULDC UR4, c[0x0][0xac8] ;  /* 0x0002b20000047ab9 */ /* 0x000fe40000000800 */
[----:B------:R-:W-:Y:S02]  /*9080*/  ISETP.GE.AND P4, PT, R16, UR4, PT ;  /* 0x0000000410007c0c */ /* 0x000fe4000bf86270 */
[----:B------:R-:W-:Y:S02]  /*9090*/  ISETP.GE.AND P5, PT, R17, UR4, PT ;  /* 0x0000000411007c0c */ /* 0x000fe4000bfa6270 */
[----:B------:R-:W-:-:S09]  /*90a0*/  ISETP.GE.AND P6, PT, R18, UR4, PT ;  /* 0x0000000412007c0c */ /* 0x000fd2000bfc6270 */
[-C--:B-1----:R-:W-:Y:S02]  /*90b0*/  @!P4 LEA R8, P1, R16, R3.reuse, 0x1 ;  /* 0x000000031008c211 */ /* 0x082fe400078208ff */
[CC--:B------:R-:W-:Y:S02]  /*90c0*/  @!P5 LEA R12, P2, R17.reuse, R3.reuse, 0x1 ;  /* 0x00000003110cd211 */ /* 0x0c0fe400078408ff */
[----:B------:R-:W-:Y:S02]  /*90d0*/  @!P6 LEA R2, P3, R18, R3, 0x1 ;  /* 0x000000031202e211 */ /* 0x000fe400078608ff */
[-C--:B----4-:R-:W-:Y:S02]  /*90e0*/  @!P4 LEA.HI.X R9, R16, R0.reuse, R203, 0x1, P1 ;  /* 0x000000001009c211 */ /* 0x090fe400008f0ccb */
[-C--:B------:R-:W-:Y:S02]  /*90f0*/  @!P5 LEA.HI.X R13, R17, R0.reuse, R202, 0x1, P2 ;  /* 0x00000000110dd211 */ /* 0x080fe400010f0cca */
[----:B------:R-:W-:Y:S01]  /*9100*/  @!P6 LEA.HI.X R3, R18, R0, R201, 0x1, P3 ;  /* 0x000000001203e211 */ /* 0x000fe200018f0cc9 */
[----:B------:R3:W-:Y:S04]  /*9110*/  @!P4 ST.E.128 desc[UR36][R8.64], RZ ;  /* 0x000000ff0800c985 */ /* 0x0007e8000c101d24 */
[----:B------:R3:W-:Y:S04]  /*9120*/  @!P5 ST.E.128 desc[UR36][R12.64], RZ ;  /* 0x000000ff0c00d985 */ /* 0x0007e8000c101d24 */
[----:B------:R3:W-:Y:S02]  /*9130*/  @!P6 ST.E.128 desc[UR36][R2.64], RZ ;  /* 0x000000ff0200e985 */ /* 0x0007e4000c101d24 */
.L_x_3524:
[----:B------:R-:W-:Y:S05]  /*9140*/  BSYNC B1 ;  /* 0x0000000000017941 */ /* 0x000fea0003800000 */
.L_x_3523:
[----:B----4-:R4:W0:Y:S01]  /*9150*/  SHFL.IDX PT, R0, R5, 0x2, 0x181f ;  /* 0x00581f0005007f89 */ /* 0x01082200000e0000 */
        /* <DEDUP_REMOVED lines=10> */
[-C--:B0-----:R-:W-:Y:S02]  /*9200*/  @!P3 LEA.HI.X R9, R16, R0.reuse, R203, 0x1, P0 ;  /* 0x000000001009b211 */ /* 0x081fe400000f0ccb */
[-C--:B------:R-:W-:Y:S02]  /*9210*/  @!P4 LEA.HI.X R13, R17, R0.reuse, R202, 0x1, P1 ;  /* 0x00000000110dc211 */ /* 0x080fe400008f0cca */
[----:B------:R-:W-:Y:S01]  /*9220*/  @!P5 LEA.HI.X R3, R18, R0, R201, 0x1, P2 ;  /* 0x000000001203d211 */ /* 0x000fe200010f0cc9 */
[----:B------:R3:W-:Y:S04]  /*9230*/  @!P3 ST.E.128 desc[UR36][R8.64], RZ ;  /* 0x000000ff0800b985 */ /* 0x0007e8000c101d24 */
[----:B------:R3:W-:Y:S04]  /*9240*/  @!P4 ST.E.128 desc[UR36][R12.64], RZ ;  /* 0x000000ff0c00c985 */ /* 0x0007e8000c101d24 */
[----:B------:R3:W-:Y:S02]  /*9250*/  @!P5 ST.E.128 desc[UR36][R2.64], RZ ;  /* 0x000000ff0200d985 */ /* 0x0007e4000c101d24 */
.L_x_3526:
[----:B------:R-:W-:Y:S05]  /*9260*/  BSYNC B1 ;  /* 0x0000000000017941 */ /* 0x000fea0003800000 */
.L_x_3525:
        /* <DEDUP_REMOVED lines=8> */
[----:B------:R-:W-:-:S09]  /*92f0*/  ISETP.GE.AND P5, PT, R18, UR4, PT ;  /* 0x0000000412007c0c */ /* 0x000fd2000bfa6270 */
[-C--:B--2---:R-:W-:Y:S02]  /*9300*/  @!P3 LEA R6, P0, R16, R3.reuse, 0x1 ;  /* 0x000000031006b211 */ /* 0x084fe400078008ff */
        /* <DEDUP_REMOVED lines=8> */
.L_x_3517:
[----:B------:R-:W-:Y:S05]  /*9390*/  BSYNC B0 ;  /* 0x0000000000007941 */ /* 0x000fea0003800000 */
.L_x_3508:
[----:B------:R-:W-:Y:S02]  /*93a0*/  ULDC UR4, c[0x0][0xc3c] ;  /* 0x00030f0000047ab9 */ /* 0x000fe40000000800 */
[----:B------:R-:W-:-:S13]  /*93b0*/  ISETP.GE.AND P0, PT, R43, UR4, PT ;  /* 0x000000042b007c0c */ /* 0x000fda000bf06270 */
[----:B------:R-:W-:Y:S05]  /*93c0*/  @!P0 BRA `(.L_x_3527) ;  /* 0xffffff7800748947 */ /* 0x000fea000383ffff */
[----:B------:R-:W-:Y:S05]  /*93d0*/  EXIT ;  /* 0x000000000000794d */ /* 0x000fea0003800000 */
.L_x_3480:
        /* <DEDUP_REMOVED lines=16> */
.L_x_3528:
        /* <DEDUP_REMOVED lines=40> */
.L_x_3534:
[----:B------:R-:W0:Y:S01]  /*9760*/  LDC R2, c[0x0][0xc3c] ;  /* 0x00030f00ff027b82 */ /* 0x000e220000000800 */
[----:B------:R-:W-:-:S06]  /*9770*/  UIADD3 UR4, UR4, 0x1f, URZ ;  /* 0x0000001f04047890 */ /* 0x000fcc000fffe03f */
[----:B0-----:R-:W-:-:S13]  /*9780*/  ISETP.LE.AND P6, PT, R2, UR4, PT ;  /* 0x0000000402007c0c */ /* 0x001fda000bfc3270 */
[----:B------:R-:W-:Y:S05]  /*9790*/  @P6 BRA `(.L_x_3531) ;  /* 0x0000000400246947 */ /* 0x000fea0003800000 */
[----:B------:R-:W-:Y:S01]  /*97a0*/  VIADD R7, R5, UR4 ;  /* 0x0000000405077c36 */ /* 0x000fe20008000000 */
[----:B------:R-:W-:Y:S01]  /*97b0*/  BSSY B0, `(.L_x_3532) ;  /* 0x0000007000007945 */ /* 0x000fe20003800000 */
[----:B------:R-:W-:-:S03]  /*97c0*/  MOV R0, RZ ;  /* 0x000000ff00007202 */ /* 0x000fc60000000f00 */
[----:B------:R-:W-:-:S13]  /*97d0*/  ISETP.GE.OR P6, PT, R7, R2, !P0 ;  /* 0x000000020700720c */ /* 0x000fda00047c6670 */
[----:B------:R-:W-:Y:S05]  /*97e0*/  @P6 BRA `(.L_x_3533) ;  /* 0x00000000000c6947 */ /* 0x000fea0003800000 */
[----:B------:R-:W0:Y:S02]  /*97f0*/  LDC.64 R2, c[0x0][0xc80] ;  /* 0x00032000ff027b82 */ /* 0x000e240000000a00 */
[----:B0-----:R-:W-:-:S05]  /*9800*/  IMAD.WIDE R2, R7, 0x4, R2 ;  /* 0x0000000407027825 */ /* 0x001fca00078e0202 */
[----:B------:R0:W5:Y:S02]  /*9810*/  LDG.E R0, desc[UR36][R2.64] ;  /* 0x0000002402007981 */ /* 0x000164000c1e1900 */
.L_x_3533:
[----:B------:R-:W-:Y:S05]  /*9820*/  BSYNC B0 ;  /* 0x0000000000007941 */ /* 0x000fea0003800000 */
.L_x_3532:
        /* <DEDUP_REMOVED lines=21> */
.L_x_3530:
        /* <DEDUP_REMOVED lines=15> */
.L_x_3535:
[----:B---3--:R-:W-:Y:S01]  /*9a70*/  IMAD R16, R16, UR5, R8 ;  /* 0x0000000510107c24 */ /* 0x008fe2000f8e0208 */
[----:B0-----:R-:W-:Y:S01]  /*9a80*/  IABS R2, R10 ;  /* 0x0000000a00027213 */ /* 0x001fe20000000000 */
[----:B-1----:R-:W-:Y:S02]  /*9a90*/  IMAD.MOV R0, RZ, RZ, -R3 ;  /* 0x000000ffff007224 */ /* 0x002fe400078e0a03 */
[----:B------:R-:W-:Y:S01]  /*9aa0*/  VIADD R19, R19, UR4 ;  /* 0x0000000413137c36 */ /* 0x000fe20008000000 */
[----:B------:R-:W-:Y:S01]  /*9ab0*/  IADD3 R11, -R16, UR6, RZ ;  /* 0x00000006100b7c10 */ /* 0x000fe2000fffe1ff */
[----:B--2---:R-:W-:Y:S01]  /*9ac0*/  IMAD R7, R0, R9, RZ ;  /* 0x0000000900077224 */ /* 0x004fe200078e02ff */
        /* <DEDUP_REMOVED lines=22> */
.L_x_3531:
[----:B------:R-:W-:Y:S01]  /*9c30*/  ULDC UR4, c[0x0][0xc3c] ;  /* 0x00030f0000047ab9 */ /* 0x000fe20000000800 */
[----:B------:R-:W-:Y:S01]  /*9c40*/  IMAD.MOV.U32 R17, RZ, RZ, RZ ;  /* 0x000000ffff117224 */ /* 0x000fe200078e00ff */
[----:B------:R-:W-:Y:S01]  /*9c50*/  MOV R16, UR6 ;  /* 0x0000000600107c02 */ /* 0x000fe20008000f00 */
[----:B------:R-:W-:Y:S02]  /*9c60*/  IMAD.MOV.U32 R18, RZ, RZ, RZ ;  /* 0x000000ffff127224 */ /* 0x000fe400078e00ff */
[----:B------:R-:W-:-:S07]  /*9c70*/  IMAD.U32 R19, RZ, RZ, UR4 ;  /* 0x00000004ff137e24 */ /* 0x000fce000f8e00ff */
.L_x_3536:
[----:B------:R-:W-:-:S13]  /*9c80*/  ISETP.NE.AND P0, PT, R5, RZ, PT ;  /* 0x000000ff0500720c */ /* 0x000fda0003f05270 */
[----:B------:R-:W0:Y:S01]  /*9c90*/  @!P0 S2R R3, SR_CgaCtaId ;  /* 0x0000000000038919 */ /* 0x000e220000008800 */
[----:B------:R-:W-:-:S04]  /*9ca0*/  @!P0 MOV R0, 0x400 ;  /* 0x0000040000008802 */ /* 0x000fc80000000f00 */
[----:B0-----:R-:W-:-:S05]  /*9cb0*/  @!P0 LEA R0, R3, R0, 0x18 ;  /* 0x0000000003008211 */ /* 0x001fca00078ec0ff */
[----:B------:R0:W-:Y:S01]  /*9cc0*/  @!P0 STS.128 [R0+0x308d0], R16 ;  /* 0x0308d01000008388 */ /* 0x0001e20000000c00 */
[----:B------:R-:W-:Y:S06]  /*9cd0*/  BAR.ARV 0x5, 0x180 ;  /* 0x0146000000007b1d */ /* 0x000fec0000002000 */
.L_x_3529:
        /* <DEDUP_REMOVED lines=14> */
[C---:B-1----:R-:W-:Y:S01]  /*9dc0*/  IMAD.SHL.U32 R32, R4.reuse, 0x8, RZ ;  /* 0x0000000804207824 */ /* 0x042fe200078e00ff */
[----:B------:R-:W-:-:S04]  /*9dd0*/  LOP3.LUT R2, R4, 0x7f, RZ, 0xc0, !PT ;  /* 0x0000007f04027812 */ /* 0x000fc800078ec0ff */
[----:B------:R-:W-:Y:S02]  /*9de0*/  SHF.R.U32.HI R2, RZ, 0x3, R2 ;  /* 0x00000003ff027819 */ /* 0x000fe40000011602 */
[----:B--2---:R-:W-:Y:S02]  /*9df0*/  R2UR UR4, R0 ;  /* 0x00000000000472ca */ /* 0x004fe400000e0000 */
[----:B------:R-:W-:-:S04]  /*9e00*/  LOP3.LUT R0, R32, 0x1f8, RZ, 0xc0, !PT ;  /* 0x000001f820007812 */ /* 0x000fc800078ec0ff */
[----:B------:R-:W-:Y:S02]  /*9e10*/  LOP3.LUT R3, R0, 0x38, R4, 0x78, !PT ;  /* 0x0000003800037812 */ /* 0x000fe400078e7804 */
[----:B------:R-:W-:Y:S02]  /*9e20*/  SHF.L.U32 R0, R4, 0x4, RZ ;  /* 0x0000000404007819 */ /* 0x000fe400000006ff */
[----:B------:R-:W-:Y:S02]  /*9e30*/  LOP3.LUT R36, R3, 0x200, R32, 0xf8, !PT ;  /* 0x0000020003247812 */ /* 0x000fe400078ef820 */
[----:B------:R-:W-:Y:S01]  /*9e40*/  LOP3.LUT R32, R32, 0x38, RZ, 0xc0, !PT ;  /* 0x0000003820207812 */ /* 0x000fe200078ec0ff */
[----:B------:R-:W-:Y:S01]  /*9e50*/  ULOP3.LUT UR38, UR4, 0x2, URZ, 0xfc, !UPT ;  /* 0x0000000204267892 */ /* 0x000fe2000f8efc3f */
[----:B------:R-:W-:Y:S02]  /*9e60*/  LOP3.LUT R0, R2, 0x70, R0, 0xf8, !PT ;  /* 0x0000007002007812 */ /* 0x000fe400078ef800 */
[----:B------:R-:W-:Y:S01]  /*9e70*/  UMOV UR4, 0x400 ;  /* 0x0000040000047882 */ /* 0x000fe20000000000 */
[C---:B------:R-:W-:Y:S01]  /*9e80*/  LOP3.LUT R34, R32.reuse, 0x40, RZ, 0xfc, !PT ;  /* 0x0000004020227812 */ /* 0x040fe200078efcff */
[----:B0-----:R-:W-:Y:S01]  /*9e90*/  ULEA UR4, UR5, UR4, 0x18 ;  /* 0x0000000405047291 */ /* 0x001fe2000f8ec03f */
[----:B------:R-:W-:-:S05]  /*9ea0*/  LOP3.LUT R33, R32, 0x80, RZ, 0xfc, !PT ;  /* 0x0000008020217812 */ /* 0x000fca00078efcff */
[----:B------:R-:W-:-:S04]  /*9eb0*/  IMAD.U32 R22, RZ, RZ, UR4 ;  /* 0x00000004ff167e24 */ /* 0x000fc8000f8e00ff */
[----:B---3--:R-:W-:-:S07]  /*9ec0*/  IMAD R37, R36, 0x2, R22 ;  /* 0x0000000224257824 */ /* 0x008fce00078e0216 */
.L_x_3600:
[----:B0-----:R-:W0:Y:S02]  /*9ed0*/  LDC.64 R2, c[0x0][0xc88] ;  /* 0x00032200ff027b82 */ /* 0x001e240000000a00 */
[----:B0-----:R-:W-:-:S05]  /*9ee0*/  IMAD.WIDE R2, R19, 0x4, R2 ;  /* 0x0000000413027825 */ /* 0x001fca00078e0202 */
[----:B------:R-:W2:Y:S01]  /*9ef0*/  LDG.E R29, desc[UR36][R2.64] ;  /* 0x00000024021d7981 */ /* 0x000ea2000c1e1900 */
        /* <DEDUP_REMOVED lines=8> */
[C---:B------:R-:W-:Y:S02]  /*9f80*/  @P0 LEA R2, P1, R29.reuse, UR4, 0x2 ;  /* 0x000000041d020c11 */ /* 0x040fe4000f8210ff */
[C---:B------:R-:W-:Y:S01]  /*9f90*/  SHF.L.U32 R24, R29.reuse, 0x2, RZ ;  /* 0x000000021d187819 */ /* 0x040fe200000006ff */
[----:B------:R0:W-:Y:S01]  /*9fa0*/  STL [R1+0x10], R0 ;  /* 0x0000100001007387 */ /* 0x0001e20000100800 */
[----:B------:R-:W-:Y:S01]  /*9fb0*/  @P0 LEA.HI.X R3, R29, UR5, R0, 0x2, P1 ;  /* 0x000000051d030c11 */ /* 0x000fe200088f1400 */
[----:B------:R-:W-:-:S04]  /*9fc0*/  ULDC.64 UR4, c[0x0][0xa00] ;  /* 0x0002800000047ab9 */ /* 0x000fc80000000a00 */
[----:B-1----:R1:W2:Y:S01]  /*9fd0*/  @P0 LDG.E R30, desc[UR36][R2.64] ;  /* 0x00000024021e0981 */ /* 0x0022a2000c1e1900 */
[----:B------:R-:W-:Y:S02]  /*9fe0*/  ISETP.NE.U32.AND P0, PT, RZ, UR4, PT ;  /* 0x00000004ff007c0c */ /* 0x000fe4000bf05070 */
[----:B------:R-:W-:Y:S02]  /*9ff0*/  SHF.L.U64.HI R25, R29, 0x2, R0 ;  /* 0x000000021d197819 */ /* 0x000fe40000010200 */
[----:B------:R-:W-:Y:S02]  /*a000*/  ISETP.NE.AND.EX P2, PT, RZ, UR5, PT, P0 ;  /* 0x00000005ff007c0c */ /* 0x000fe4000bf45300 */
[----:B------:R-:W-:Y:S02]  /*a010*/  ISETP.NE.U32.AND P0, PT, RZ, UR6, PT ;  /* 0x00000006ff007c0c */ /* 0x000fe4000bf05070 */
[----:B------:R-:W-:Y:S02]  /*a020*/  LOP3.LUT R23, R23, 0xffffffbf, RZ, 0xc0, !PT ;  /* 0xffffffbf17177812 */ /* 0x000fe400078ec0ff */
[----:B------:R-:W-:-:S02]  /*a030*/  ISETP.NE.AND.EX P0, PT, RZ, UR7, PT, P0 ;  /* 0x00000007ff007c0c */ /* 0x000fc4000bf05300 */
[----:B-1----:R-:W-:-:S04]  /*a040*/  IADD3 R2, P1, R24, UR4, RZ ;  /* 0x0000000418027c10 */ /* 0x002fc8000ff3e0ff */
[----:B------:R-:W-:Y:S01]  /*a050*/  IADD3.X R3, R25, UR5, RZ, P1, !PT ;  /* 0x0000000519037c10 */ /* 0x000fe20008ffe4ff */
[----:B------:R-:W-:Y:S01]  /*a060*/  ULDC.64 UR4, c[0x0][0x418] ;  /* 0x0001060000047ab9 */ /* 0x000fe20000000a00 */
[----:B------:R-:W-:-:S03]  /*a070*/  @P2 LOP3.LUT R23, R23, 0x40, RZ, 0xfc, !PT ;  /* 0x0000004017172812 */ /* 0x000fc600078efcff */
[----:B------:R1:W5:Y:S02]  /*a080*/  @P2 LDG.E R35, desc[UR36][R2.64] ;  /* 0x0000002402232981 */ /* 0x000364000c1e1900 */
[----:B------:R-:W-:-:S04]  /*a090*/  @P0 IADD3 R4, P1, R24, UR6, RZ ;  /* 0x0000000618040c10 */ /* 0x000fc8000ff3e0ff */
[----:B------:R-:W-:-:S05]  /*a0a0*/  @P0 IADD3.X R5, R25, UR7, RZ, P1, !PT ;  /* 0x0000000719050c10 */ /* 0x000fca0008ffe4ff */
[----:B---3--:R-:W3:Y:S01]  /*a0b0*/  @P0 LDG.E R4, desc[UR36][R4.64] ;  /* 0x0000002404040981 */ /* 0x008ee2000c1e1900 */
        /* <DEDUP_REMOVED lines=18> */
.L_x_3538:
        /* <DEDUP_REMOVED lines=9> */
.L_x_3539:
        /* <DEDUP_REMOVED lines=8> */
[----:B--2---:R-:W-:-:S07]  /*a2f0*/  IADD3 R0, -R0, R5, RZ ;  /* 0x0000000500007210 */ /* 0x004fce0007ffe1ff */
.L_x_3540:
        /* <DEDUP_REMOVED lines=17> */
[----:B------:R-:W1:Y:S08]  /*a410*/  FLO.U32 R0, UR4 ;  /* 0x0000000400007d00 */ /* 0x000e7000080e0000 */
[----:B------:R-:W2:Y:S01]  /*a420*/  POPC R5, UR4 ;  /* 0x0000000400057d09 */ /* 0x000ea20008000000 */
[----:B-1----:R-:W-:-:S13]  /*a430*/  ISETP.EQ.U32.AND P0, PT, R0, R7, PT ;  /* 0x000000070000720c */ /* 0x002fda0003f02070 */
[----:B--2---:R-:W2:Y:S01]  /*a440*/  @P0 ATOMG.E.ADD.STRONG.GPU PT, R3, desc[UR36][R2.64], R5 ;  /* 0x00000005020309a8 */ /* 0x004ea200081ee1e4 */
[----:B0-----:R-:W0:Y:S02]  /*a450*/  S2R R4, SR_LTMASK ;  /* 0x0000000000047919 */ /* 0x001e240000003900 */
[----:B0-----:R-:W-:-:S04]  /*a460*/  LOP3.LUT R4, R4, UR4, RZ, 0xc0, !PT ;  /* 0x0000000404047c12 */ /* 0x001fc8000f8ec0ff */
[----:B------:R-:W0:Y:S01]  /*a470*/  POPC R7, R4 ;  /* 0x0000000400077309 */ /* 0x000e220000000000 */
[----:B--2---:R-:W0:Y:S02]  /*a480*/  SHFL.IDX PT, R0, R3, R0, 0x1f ;  /* 0x00001f0003007589 */ /* 0x004e2400000e0000 */
[----:B0-----:R-:W-:Y:S01]  /*a490*/  IADD3 R16, R0, UR39, R7 ;  /* 0x0000002700107c10 */ /* 0x001fe2000fffe007 */
[----:B------:R-:W-:Y:S06]  /*a4a0*/  BRA `(.L_x_3543) ;  /* 0x0000003400687947 */ /* 0x000fec0003800000 */
.L_x_3542:
[----:B-1----:R-:W-:Y:S01]  /*a4b0*/  VIADD R0, R22, 0x1e400 ;  /* 0x0001e40016007836 */ /* 0x002fe20000000000 */
[----:B------:R-:W-:Y:S04]  /*a4c0*/  BSSY B6, `(.L_x_3544) ;  /* 0x0000013000067945 */ /* 0x000fe80003800000 */
[----:B------:R-:W-:-:S13]  /*a4d0*/  LOP3.LUT P0, RZ, R0, 0x3ff, RZ, 0xc0, !PT ;  /* 0x000003ff00ff7812 */ /* 0x000fda000780c0ff */
        /* <DEDUP_REMOVED lines=8> */
[----:B------:R-:W-:Y:S01]  /*a560*/  IMAD.U32 R5, RZ, RZ, UR7 ;  /* 0x00000007ff057e24 */ /* 0x000fe2000f8e00ff */
[----:B------:R-:W-:Y:S01]  /*a570*/  MOV R13, RZ ;  /* 0x000000ff000d7202 */ /* 0x000fe20000000f00 */
[----:B------:R-:W-:Y:S02]  /*a580*/  IMAD.U32 R7, RZ, RZ, UR9 ;  /* 0x00000009ff077e24 */ /* 0x000fe4000f8e00ff */
[----:B------:R-:W-:-:S02]  /*a590*/  IMAD.U32 R10, RZ, RZ, UR4 ;  /* 0x00000004ff0a7e24 */ /* 0x000fc4000f8e00ff */
[----:B------:R-:W-:Y:S02]  /*a5a0*/  IMAD.U32 R11, RZ, RZ, UR5 ;  /* 0x00000005ff0b7e24 */ /* 0x000fe4000f8e00ff */
[----:B------:R-:W-:Y:S02]  /*a5b0*/  IMAD.MOV.U32 R8, RZ, RZ, 0x70 ;  /* 0x00000070ff087424 */ /* 0x000fe400078e00ff */
[----:B------:R-:W-:-:S07]  /*a5c0*/  IMAD.MOV.U32 R12, RZ, RZ, 0x1 ;  /* 0x00000001ff0c7424 */ /* 0x000fce00078e00ff */
[----:B------:R-:W-:-:S07]  /*a5d0*/  LEPC R20, `(.L_x_3545) ;  /* 0x000000001014794e */ /* 0x000fce0000000000 */
[----:B0-----:R-:W-:Y:S05]  /*a5e0*/  CALL.ABS.NOINC R2 ;  /* 0x0000000002007343 */ /* 0x001fea0003c00000 */
.L_x_3545:
[----:B------:R-:W-:Y:S05]  /*a5f0*/  BSYNC B6 ;  /* 0x0000000000067941 */ /* 0x000fea0003800000 */
.L_x_3544:
        /* <DEDUP_REMOVED lines=20> */
.L_x_3548:
        /* <DEDUP_REMOVED lines=15> */
.L_x_3547:
[----:B------:R-:W-:Y:S05]  /*a830*/  BSYNC B6 ;  /* 0x0000000000067941 */ /* 0x000fea0003800000 */
.L_x_3546:
        /* <DEDUP_REMOVED lines=9> */
[----:B------:R-:W-:Y:S01]  /*a8d0*/  LOP3.LUT R23, R23, 0xffffffdf, RZ, 0xc0, !PT ;  /* 0xffffffdf17177812 */ /* 0x000fe200078ec0ff */
[----:B------:R-:W-:Y:S01]  /*a8e0*/  ULDC UR4, c[0x0][0x2f4] ;  /* 0x0000bd0000047ab9 */ /* 0x000fe20000000800 */
[----:B------:R-:W-:-:S05]  /*a8f0*/  @P0 IADD3.X R25, R25, UR5, RZ, P1, !PT ;  /* 0x0000000519190c10 */ /* 0x000fca0008ffe4ff */
[----:B------:R-:W3:Y:S01]  /*a900*/  @P0 LDG.E R31, desc[UR36][R24.64] ;  /* 0x00000024181f0981 */ /* 0x000ee2000c1e1900 */
[----:B-1----:R-:W-:Y:S02]  /*a910*/  ISETP.NE.AND P2, PT, R8, 0x1, PT ;  /* 0x000000010800780c */ /* 0x002fe40003f45270 */
[----:B----4-:R-:W-:-:S04]  /*a920*/  LOP3.LUT R20, R20, 0x7f, RZ, 0xc0, !PT ;  /* 0x0000007f14147812 */ /* 0x010fc800078ec0ff */
[----:B------:R-:W-:-:S07]  /*a930*/  SHF.R.U32.HI R0, RZ, 0x3, R20 ;  /* 0x00000003ff007819 */ /* 0x000fce0000011614 */
[----:B------:R-:W1:Y:S08]  /*a940*/  @P2 LDC R7, c[0x0][0x434] ;  /* 0x00010d00ff072b82 */ /* 0x000e700000000800 */
[----:B------:R-:W4:Y:S01]  /*a950*/  @P2 LDC R5, c[0x0][0x438] ;  /* 0x00010e00ff052b82 */ /* 0x000f220000000800 */
[----:B0-----:R-:W-:-:S05]  /*a960*/  IMAD.SHL.U32 R20, R21, 0x10, RZ ;  /* 0x0000001015147824 */ /* 0x001fca00078e00ff */
[----:B------:R-:W-:Y:S02]  /*a970*/  LOP3.LUT R20, R0, 0x70, R20, 0xf8, !PT ;  /* 0x0000007000147812 */ /* 0x000fe400078ef814 */
        /* <DEDUP_REMOVED lines=8> */
[----:B-1----:R-:W-:-:S08]  /*aa00*/  @P2 IMAD.HI.U32 R6, R0, R7, RZ ;  /* 0x0000000700062227 */ /* 0x002fd000078e00ff */
[----:B------:R-:W0:Y:S01]  /*aa10*/  @!P0 LDC.64 R2, c[0x0][0x428] ;  /* 0x00010a00ff028b82 */ /* 0x000e220000000a00 */
[----:B------:R-:W-:Y:S01]  /*aa20*/  IMAD.MOV.U32 R4, RZ, RZ, R0 ;  /* 0x000000ffff047224 */ /* 0x000fe200078e0000 */
[----:B----4-:R-:W-:Y:S02]  /*aa30*/  @P2 SHF.R.U32.HI R4, RZ, R5, R6 ;  /* 0x00000005ff042219 */ /* 0x010fe40000011606 */
[----:B------:R-:W-:Y:S02]  /*aa40*/  SHF.R.S32.HI R6, RZ, 0x1f, R31 ;  /* 0x0000001fff067819 */ /* 0x000fe4000001141f */
[----:B------:R-:W-:-:S03]  /*aa50*/  IADD3 R5, -R4, RZ, RZ ;  /* 0x000000ff04057210 */ /* 0x000fc60007ffe1ff */
[----:B------:R0:W-:Y:S02]  /*aa60*/  STL [R1+0x8], R6 ;  /* 0x0000080601007387 */ /* 0x0001e40000100800 */
[----:B------:R-:W-:Y:S01]  /*aa70*/  IMAD R0, R8, R5, R0 ;  /* 0x0000000508007224 */ /* 0x000fe200078e0200 */
[--C-:B------:R-:W-:Y:S01]  /*aa80*/  @!P0 SHF.R.S32.HI R5, RZ, 0x1f, R4.reuse ;  /* 0x0000001fff058819 */ /* 0x100fe20000011404 */
[-C--:B0-----:R-:W-:Y:S02]  /*aa90*/  @!P0 IMAD R6, R6, R2.reuse, RZ ;  /* 0x0000000206068224 */ /* 0x081fe400078e02ff */
[----:B------:R-:W-:-:S04]  /*aaa0*/  @!P0 IMAD.WIDE.U32 R4, R31, R2, R4 ;  /* 0x000000021f048225 */ /* 0x000fc800078e0004 */
[----:B------:R-:W-:Y:S02]  /*aab0*/  @!P0 IMAD R6, R31, R3, R6 ;  /* 0x000000031f068224 */ /* 0x000fe400078e0206 */
[----:B------:R-:W0:Y:S02]  /*aac0*/  @!P0 LDC.64 R2, c[0x0][0x418] ;  /* 0x00010600ff028b82 */ /* 0x000e240000000a00 */
[----:B------:R-:W-:Y:S02]  /*aad0*/  @!P0 IMAD.IADD R6, R5, 0x1, R6 ;  /* 0x0000000105068824 */ /* 0x000fe400078e0206 */
[----:B------:R-:W-:-:S05]  /*aae0*/  IMAD.U32 R5, RZ, RZ, UR38 ;  /* 0x00000026ff057e24 */ /* 0x000fca000f8e00ff */
[----:B------:R-:W-:Y:S02]  /*aaf0*/  ISETP.NE.AND P2, PT, R5, 0x3, PT ;  /* 0x000000030500780c */ /* 0x000fe40003f45270 */
[----:B0-----:R-:W-:-:S04]  /*ab00*/  @!P0 LEA R2, P1, R4, R2, 0x2 ;  /* 0x0000000204028211 */ /* 0x001fc800078210ff */
[----:B------:R-:W-:Y:S01]  /*ab10*/  @!P0 LEA.HI.X R3, R4, R3, R6, 0x2, P1 ;  /* 0x0000000304038211 */ /* 0x000fe200008f1406 */
[----:B------:R-:W-:-:S06]  /*ab20*/  IMAD.MOV.U32 R4, RZ, RZ, RZ ;  /* 0x000000ffff047224 */ /* 0x000fcc00078e00ff */
[----:B------:R0:W5:Y:S01]  /*ab30*/  @!P0 LDG.E R4, desc[UR36][R2.64] ;  /* 0x0000002402048981 */ /* 0x000162000c1e1900 */
[----:B------:R-:W-:Y:S02]  /*ab40*/  ISETP.GE.AND P0, PT, R32, UR4, PT ;  /* 0x0000000420007c0c */ /* 0x000fe4000bf06270 */
[----:B------:R-:W-:-:S04]  /*ab50*/  @P2 LOP3.LUT R23, R23, 0x10, RZ, 0xfc, !PT ;  /* 0x0000001017172812 */ /* 0x000fc800078efcff */
[----:B------:R-:W-:Y:S02]  /*ab60*/  LOP3.LUT R23, R23, 0xfffffffb, RZ, 0xc0, !PT ;  /* 0xfffffffb17177812 */ /* 0x000fe400078ec0ff */
[----:B------:R-:W-:-:S05]  /*ab70*/  ISETP.GE.AND P1, PT, R34, UR4, PT ;  /* 0x0000000422007c0c */ /* 0x000fca000bf26270 */
[----:B------:R-:W-:Y:S02]  /*ab80*/  @P0 LOP3.LUT R23, R23, 0x4, RZ, 0xfc, !PT ;  /* 0x0000000417170812 */ /* 0x000fe400078efcff */
[----:B------:R-:W-:Y:S02]  /*ab90*/  ISETP.GE.AND P0, PT, R33, UR4, PT ;  /* 0x0000000421007c0c */ /* 0x000fe4000bf06270 */
[----:B------:R-:W-:-:S04]  /*aba0*/  LOP3.LUT R23, R23, 0xfffffffe, RZ, 0xc0, !PT ;  /* 0xfffffffe17177812 */ /* 0x000fc800078ec0ff */
[----:B------:R-:W-:-:S04]  /*abb0*/  LOP3.LUT R23, R23, 0xfffffffd, RZ, 0xc0, !PT ;  /* 0xfffffffd17177812 */ /* 0x000fc800078ec0ff */
[----:B------:R-:W-:-:S04]  /*abc0*/  @P1 LOP3.LUT R23, R23, 0x2, RZ, 0xfc, !PT ;  /* 0x0000000217171812 */ /* 0x000fc800078efcff */
[----:B------:R-:W-:Y:S01]  /*abd0*/  @P0 LOP3.LUT R23, R23, 0x1, RZ, 0xfc, !PT ;  /* 0x0000000117170812 */ /* 0x000fe200078efcff */
[----:B0-----:R-:W-:Y:S06]  /*abe0*/  BRA.DIV UR5, `(.L_x_3549) ;  /* 0x0000003e057c7947 */ /* 0x001fec000b800000 */
.L_x_3617:
[----:B------:R-:W-:Y:S02]  /*abf0*/  ISETP.GT.U32.AND P0, PT, R20, 0x5f, PT ;  /* 0x0000005f1400780c */ /* 0x000fe40003f04070 */
[----:B------:R-:W-:Y:S02]  /*ac00*/  LOP3.LUT R23, R23, 0xfffffff7, RZ, 0xc0, !PT ;  /* 0xfffffff717177812 */ /* 0x000fe400078ec0ff */
[----:B------:R-:W-:-:S09]  /*ac10*/  SHF.R.S32.HI R30, RZ, 0x1f, R18 ;  /* 0x0000001fff1e7819 */ /* 0x000fd20000011412 */
[----:B------:R-:W-:Y:S01]  /*ac20*/  @P0 LOP3.LUT R23, R23, 0x8, RZ, 0xfc, !PT ;  /* 0x0000000817170812 */ /* 0x000fe200078efcff */
[----:B------:R-:W-:Y:S06]  /*ac30*/  @!P2 BRA `(.L_x_3550) ;  /* 0x000000000004a947 */ /* 0x000fec0003800000 */
[----:B------:R-:W-:Y:S01]  /*ac40*/  BPT.TRAP 0x1 ;  /* 0x000000040000795c */ /* 0x000fe20000300000 */
.L_x_3550:
[----:B------:R-:W-:Y:S01]  /*ac50*/  SHF.R.S32.HI R5, RZ, 0x1f, R0 ;  /* 0x0000001fff057819 */ /* 0x000fe20000011400 */
[----:B------:R-:W-:Y:S01]  /*ac60*/  ULDC.64 UR4, c[0x0][0x328] ;  /* 0x0000ca0000047ab9 */ /* 0x000fe20000000a00 */
[----:B------:R-:W-:Y:S03]  /*ac70*/  BSSY B0, `(.L_x_3551) ;  /* 0x0000017000007945 */ /* 0x000fe60003800000 */
        /* <DEDUP_REMOVED lines=22> */
.L_x_3618:
[----:B------:R-:W-:Y:S05]  /*ade0*/  BSYNC B0 ;  /* 0x0000000000007941 */ /* 0x000fea0003800000 */
.L_x_3551:
[----:B------:R-:W2:Y:S01]  /*adf0*/  LDL R9, [R1] ;  /* 0x0000000001097983 */ /* 0x000ea20000100800 */
[----:B------:R-:W-:Y:S01]  /*ae00*/  ULDC.64 UR4, c[0x0][0x300] ;  /* 0x0000c00000047ab9 */ /* 0x000fe20000000a00 */
[----:B------:R-:W-:Y:S01]  /*ae10*/  LOP3.LUT P4, RZ, R23, 0x4, RZ, 0xc0, !PT ;  /* 0x0000000417ff7812 */ /* 0x000fe2000788c0ff */
[----:B------:R-:W-:Y:S01]  /*ae20*/  IMAD R5, R5, UR4, RZ ;  /* 0x0000000405057c24 */ /* 0x000fe2000f8e02ff */
[----:B------:R-:W1:Y:S01]  /*ae30*/  S2R R8, SR_TID.X ;  /* 0x0000000000087919 */ /* 0x000e620000002100 */
[C---:B0-----:R-:W-:Y:S01]  /*ae40*/  IMAD.WIDE.U32 R2, R0.reuse, UR4, RZ ;  /* 0x0000000400027c25 */ /* 0x041fe2000f8e00ff */
[C---:B------:R-:W-:Y:S02]  /*ae50*/  LOP3.LUT P3, RZ, R23.reuse, 0x2, RZ, 0xc0, !PT ;  /* 0x0000000217ff7812 */ /* 0x040fe4000786c0ff */
[----:B------:R-:W-:Y:S01]  /*ae60*/  LOP3.LUT P2, RZ, R23, 0x1, RZ, 0xc0, !PT ;  /* 0x0000000117ff7812 */ /* 0x000fe2000784c0ff */
[----:B------:R-:W-:Y:S01]  /*ae70*/  IMAD R5, R0, UR5, R5 ;  /* 0x0000000500057c24 */ /* 0x000fe2000f8e0205 */
[----:B------:R-:W-:-:S02]  /*ae80*/  ULDC.64 UR4, c[0x0][0x310] ;  /* 0x0000c40000047ab9 */ /* 0x000fc40000000a00 */
        /* <DEDUP_REMOVED lines=10> */
[----:B------:R-:W-:Y:S01]  /*af30*/  IMAD R5, R27, 0x4800, R36 ;  /* 0x000048001b057824 */ /* 0x000fe200078e0224 */
[----:B------:R-:W-:Y:S01]  /*af40*/  LEA R4, P0, R2, UR4, 0x1 ;  /* 0x0000000402047c11 */ /* 0x000fe2000f8008ff */
[----:B------:R-:W-:Y:S01]  /*af50*/  IMAD.IADD R0, R3, 0x1, R0 ;  /* 0x0000000103007824 */ /* 0x000fe200078e0200 */
[----:B------:R-:W-:Y:S01]  /*af60*/  UMOV UR4, 0xffffffff ;  /* 0xffffffff00047882 */ /* 0x000fe20000000000 */
[----:B-1----:R-:W-:-:S03]  /*af70*/  LOP3.LUT R8, R8, 0x7f, RZ, 0xc0, !PT ;  /* 0x0000007f08087812 */ /* 0x002fc600078ec0ff */
[----:B------:R-:W-:Y:S02]  /*af80*/  LEA.HI.X R0, R2, UR5, R0, 0x1, P0 ;  /* 0x0000000502007c11 */ /* 0x000fe400080f0c00 */
[----:B------:R-:W-:Y:S01]  /*af90*/  SHF.R.U32.HI R8, RZ, 0x3, R8 ;  /* 0x00000003ff087819 */ /* 0x000fe20000011608 */
[----:B--2---:R-:W-:-:S04]  /*afa0*/  IMAD R6, R26, -0x60, R9 ;  /* 0xffffffa01a067824 */ /* 0x004fc800078e0209 */
[----:B------:R-:W-:-:S05]  /*afb0*/  IMAD.IADD R6, R6, 0x1, -R8 ;  /* 0x0000000106067824 */ /* 0x000fca00078e0a08 */
[----:B------:R-:W-:Y:S01]  /*afc0*/  ISETP.GE.AND P0, PT, R6, 0x1, PT ;  /* 0x000000010600780c */ /* 0x000fe20003f06270 */
[----:B------:R-:W-:-:S12]  /*afd0*/  BRA.DIV UR4, `(.L_x_3553) ;  /* 0x0000003a04c47947 */ /* 0x000fd8000b800000 */
[----:B------:R-:W0:Y:S01]  /*afe0*/  SHFL.IDX PT, R3, R4, RZ, 0x181f ;  /* 0x00181fff04037589 */ /* 0x000e2200000e0000 */
[----:B------:R-:W-:-:S03]  /*aff0*/  @P0 IMAD R8, R5, 0x2, R22 ;  /* 0x0000000205080824 */ /* 0x000fc600078e0216 */
[----:B------:R-:W1:Y:S01]  /*b000*/  SHFL.IDX PT, R2, R0, RZ, 0x181f ;  /* 0x00181fff00027589 */ /* 0x000e6200000e0000 */
[----:B0-----:R-:W-:-:S04]  /*b010*/  @P0 LEA R3, P1, R32, R3, 0x1 ;  /* 0x0000000320030211 */ /* 0x001fc800078208ff */
[----:B-1----:R-:W-:Y:S02]  /*b020*/  @P0 IADD3.X R2, RZ, R2, RZ, P1, !PT ;  /* 0x00000002ff020210 */ /* 0x002fe40000ffe4ff */
[----:B------:R-:W-:Y:S02]  /*b030*/  ISETP.GE.AND P1, PT, R6, 0x11, PT ;  /* 0x000000110600780c */ /* 0x000fe40003f26270 */
[----:B------:R-:W-:-:S04]  /*b040*/  @P0 LOP3.LUT R3, R3, R2, RZ, 0x3c, !PT ;  /* 0x0000000203030212 */ /* 0x000fc800078e3cff */
[----:B------:R-:W-:-:S04]  /*b050*/  @P0 LOP3.LUT R2, R3, R2, RZ, 0x3c, !PT ;  /* 0x0000000203020212 */ /* 0x000fc800078e3cff */
[----:B------:R-:W-:-:S05]  /*b060*/  @P0 LOP3.LUT R3, R3, R2, RZ, 0x3c, !PT ;  /* 0x0000000203030212 */ /* 0x000fca00078e3cff */
[----:B------:R-:W-:Y:S01]  /*b070*/  @!PT LDS RZ, [RZ] ;  /* 0x00000000fffff984 */ /* 0x000fe20000000800 */
[----:B------:R-:W-:Y:S04]  /*b080*/  @P0 LDGSTS.E.BYPASS.LTC128B.128 [R8+0x1e400], desc[UR36][R2.64], !P4 ;  /* 0x1e40000002080fae */ /* 0x000fe8000e101d64 */
[----:B------:R-:W-:Y:S04]  /*b090*/  @P0 LDGSTS.E.BYPASS.LTC128B.128 [R8+0x21400], desc[UR36][R2.64+0x80], !P3 ;  /* 0x2140008002080fae */ /* 0x000fe8000d901d64 */
[----:B------:R0:W-:Y:S04]  /*b0a0*/  @P0 LDGSTS.E.BYPASS.LTC128B.128 [R8+0x24400], desc[UR36][R2.64+0x100], !P2 ;  /* 0x2440010002080fae */ /* 0x0001e8000d101d64 */
[----:B0-----:R-:W0:Y:S01]  /*b0b0*/  SHFL.IDX PT, R3, R4, 0x1, 0x181f ;  /* 0x00381f0004037f89 */ /* 0x001e2200000e0000 */
[----:B------:R-:W-:-:S03]  /*b0c0*/  @P1 IMAD R8, R5, 0x2, R22 ;  /* 0x0000000205081824 */ /* 0x000fc600078e0216 */
[----:B------:R-:W1:Y:S01]  /*b0d0*/  SHFL.IDX PT, R2, R0, 0x1, 0x181f ;  /* 0x00381f0000027f89 */ /* 0x000e6200000e0000 */
[----:B0-----:R-:W-:-:S05]  /*b0e0*/  @P1 LEA R3, P0, R32, R3, 0x1 ;  /* 0x0000000320031211 */ /* 0x001fca00078008ff */
[----:B-1----:R-:W-:-:S05]  /*b0f0*/  @P1 IMAD.X R2, RZ, RZ, R2, P0 ;  /* 0x000000ffff021224 */ /* 0x002fca00000e0602 */
[----:B------:R-:W-:-:S04]  /*b100*/  @P1 LOP3.LUT R3, R3, R2, RZ, 0x3c, !PT ;  /* 0x0000000203031212 */ /* 0x000fc800078e3cff */
[----:B------:R-:W-:-:S04]  /*b110*/  @P1 LOP3.LUT R2, R3, R2, RZ, 0x3c, !PT ;  /* 0x0000000203021212 */ /* 0x000fc800078e3cff */
[----:B------:R-:W-:-:S05]  /*b120*/  @P1 LOP3.LUT R3, R3, R2, RZ, 0x3c, !PT ;  /* 0x0000000203031212 */ /* 0x000fca00078e3cff */
        /* <DEDUP_REMOVED lines=20> */
[----:B-1----:R-:W-:-:S04]  /*b270*/  @P1 IADD3.X R2, RZ, R2, RZ, P0, !PT ;  /* 0x00000002ff021210 */ /* 0x002fc800007fe4ff */
        /* <DEDUP_REMOVED lines=9> */
[----:B------:R-:W1:Y:S04]  /*b310*/  SHFL.IDX PT, R2, R0, 0x4, 0x181f ;  /* 0x00981f0000027f89 */ /* 0x000e6800000e0000 */
[----:B------:R-:W2:Y:S01]  /*b320*/  SHFL.IDX PT, R0, R0, 0x5, 0x181f ;  /* 0x00b81f0000007f89 */ /* 0x000ea200000e0000 */
[----:B0-----:R-:W-:-:S05]  /*b330*/  @P1 LEA R3, P0, R32, R3, 0x1 ;  /* 0x0000000320031211 */ /* 0x001fca00078008ff */
[----:B-1----:R-:W-:-:S05]  /*b340*/  @P1 IMAD.X R2, RZ, RZ, R2, P0 ;  /* 0x000000ffff021224 */ /* 0x002fca00000e0602 */
[----:B------:R-:W-:-:S04]  /*b350*/  @P1 LOP3.LUT R3, R3, R2, RZ, 0x3c, !PT ;  /* 0x0000000203031212 */ /* 0x000fc800078e3cff */
[----:B------:R-:W-:-:S04]  /*b360*/  @P1 LOP3.LUT R2, R3, R2, RZ, 0x3c, !PT ;  /* 0x0000000203021212 */ /* 0x000fc800078e3cff */
[----:B------:R-:W-:-:S05]  /*b370*/  @P1 LOP3.LUT R3, R3, R2, RZ, 0x3c, !PT ;  /* 0x0000000203031212 */ /* 0x000fca00078e3cff */
[----:B------:R-:W-:Y:S04]  /*b380*/  @P1 LDGSTS.E.BYPASS.LTC128B.128 [R8+0x20400], desc[UR36][R2.64], !P4 ;  /* 0x2040000002081fae */ /* 0x000fe8000e101d64 */
[----:B------:R-:W-:Y:S04]  /*b390*/  @P1 LDGSTS.E.BYPASS.LTC128B.128 [R8+0x23400], desc[UR36][R2.64+0x80], !P3 ;  /* 0x2340008002081fae */ /* 0x000fe8000d901d64 */
[----:B------:R0:W-:Y:S04]  /*b3a0*/  @P1 LDGSTS.E.BYPASS.LTC128B.128 [R8+0x26400], desc[UR36][R2.64+0x100], !P2 ;  /* 0x2640010002081fae */ /* 0x0001e8000d101d64 */
[----:B0-2---:R0:W1:Y:S02]  /*b3b0*/  SHFL.IDX PT, R2, R4, 0x5, 0x181f ;  /* 0x00b81f0004027f89 */ /* 0x00506400000e0000 */
.L_x_3632:
[----:B------:R-:W-:-:S13]  /*b3c0*/  ISETP.GE.AND P0, PT, R6, 0x51, PT ;  /* 0x000000510600780c */ /* 0x000fda0003f06270 */
[----:B-1----:R-:W-:Y:S01]  /*b3d0*/  @P0 LEA R2, P1, R32, R2, 0x1 ;  /* 0x0000000220020211 */ /* 0x002fe200078208ff */
[----:B------:R-:W-:-:S04]  /*b3e0*/  @P0 IMAD R5, R5, 0x2, R22 ;  /* 0x0000000205050824 */ /* 0x000fc800078e0216 */
[----:B------:R-:W-:-:S05]  /*b3f0*/  @P0 IMAD.X R3, RZ, RZ, R0, P1 ;  /* 0x000000ffff030224 */ /* 0x000fca00008e0600 */
        /* <DEDUP_REMOVED lines=8> */
.L_x_3554:
        /* <DEDUP_REMOVED lines=10> */
.L_x_3555:
[----:B------:R2:W5:Y:S01]  /*b520*/  LDL.LU R0, [R1+0x10] ;  /* 0x0000100001007983 */ /* 0x0005620000300800 */
[----:B------:R-:W-:Y:S01]  /*b530*/  LOP3.LUT P0, RZ, R23, 0x40, RZ, 0xc0, !PT ;  /* 0x0000004017ff7812 */ /* 0x000fe2000780c0ff */
[----:B------:R2:W-:-:S12]  /*b540*/  SYNCS.ARRIVE.TRANS64.A1T0 RZ, [R7+URZ+0x30830], RZ ;  /* 0x030830ff07ff79a7 */ /* 0x0005d8000810003f */
[----:B------:R-:W-:Y:S05]  /*b550*/  WARPSYNC.ALL ;  /* 0x0000000000007948 */ /* 0x000fea0003800000 */
[----:B------:R-:W-:Y:S01]  /*b560*/  ULDC.64 UR4, c[0x0][0x298] ;  /* 0x0000a60000047ab9 */ /* 0x000fe20000000a00 */
[----:B------:R-:W-:Y:S01]  /*b570*/  SEL R29, R29, RZ, !P0 ;  /* 0x000000ff1d1d7207 */ /* 0x000fe20004000000 */
[----:B01----:R-:W-:Y:S01]  /*b580*/  IMAD.WIDE.U32 R4, R35, UR4, RZ ;  /* 0x0000000423047c25 */ /* 0x003fe2000f8e00ff */
[----:B------:R-:W-:Y:S01]  /*b590*/  BSSY B6, `(.L_x_3556) ;  /* 0x000001c000067945 */ /* 0x000fe20003800000 */
[----:B------:R-:W-:Y:S01]  /*b5a0*/  BAR.SYNC.DEFER_BLOCKING 0x8, 0x180 ;  /* 0x0206000000007b1d */ /* 0x000fe20000010000 */
[----:B-----5:R-:W-:-:S02]  /*b5b0*/  SEL R2, R0, RZ, !P0 ;  /* 0x000000ff00027207 */ /* 0x020fc40004000000 */
[----:B------:R-:W-:-:S03]  /*b5c0*/  SHF.R.S32.HI R0, RZ, 0x1f, R35 ;  /* 0x0000001fff007819 */ /* 0x000fc60000011423 */
[----:B------:R0:W-:Y:S02]  /*b5d0*/  STL [R1+0x24], R2 ;  /* 0x0000240201007387 */ /* 0x0001e40000100800 */
[----:B------:R-:W-:Y:S02]  /*b5e0*/  IMAD R0, R0, UR4, RZ ;  /* 0x0000000400007c24 */ /* 0x000fe4000f8e02ff */
[----:B------:R1:W-:Y:S02]  /*b5f0*/  STL.64 [R1+0x10], R4 ;  /* 0x0000100401007387 */ /* 0x0003e40000100a00 */
[----:B------:R-:W-:Y:S01]  /*b600*/  IMAD R0, R35, UR5, R0 ;  /* 0x0000000523007c24 */ /* 0x000fe2000f8e0200 */
[----:B0-----:R-:W-:-:S03]  /*b610*/  IADD3 R2, R22, 0x12400, RZ ;  /* 0x0001240016027810 */ /* 0x001fc60007ffe0ff */
[----:B------:R-:W-:Y:S01]  /*b620*/  IMAD.IADD R35, R5, 0x1, R0 ;  /* 0x0000000105237824 */ /* 0x000fe200078e0200 */
        /* <DEDUP_REMOVED lines=9> */
[----:B------:R-:W-:Y:S02]  /*b6c0*/  IMAD.U32 R5, RZ, RZ, UR7 ;  /* 0x00000007ff057e24 */ /* 0x000fe4000f8e00ff */
[----:B------:R-:W-:Y:S02]  /*b6d0*/  IMAD.U32 R6, RZ, RZ, UR8 ;  /* 0x00000008ff067e24 */ /* 0x000fe4000f8e00ff */
[----:B--2---:R-:W-:-:S02]  /*b6e0*/  IMAD.U32 R7, RZ, RZ, UR9 ;  /* 0x00000009ff077e24 */ /* 0x004fc4000f8e00ff */
[----:B------:R-:W-:Y:S02]  /*b6f0*/  IMAD.U32 R11, RZ, RZ, UR5 ;  /* 0x00000005ff0b7e24 */ /* 0x000fe4000f8e00ff */
[----:B------:R-:W-:Y:S02]  /*b700*/  IMAD.MOV.U32 R8, RZ, RZ, 0x70 ;  /* 0x00000070ff087424 */ /* 0x000fe400078e00ff */
[----:B------:R-:W-:Y:S02]  /*b710*/  IMAD.MOV.U32 R12, RZ, RZ, 0x1 ;  /* 0x00000001ff0c7424 */ /* 0x000fe400078e00ff */
[----:B------:R-:W-:-:S07]  /*b720*/  IMAD.MOV.U32 R13, RZ, RZ, RZ ;  /* 0x000000ffff0d7224 */ /* 0x000fce00078e00ff */
[----:B------:R-:W-:-:S07]  /*b730*/  LEPC R20, `(.L_x_3557) ;  /* 0x000000001014794e */ /* 0x000fce0000000000 */
[----:B0-----:R-:W-:Y:S05]  /*b740*/  CALL.ABS.NOINC R2 ;  /* 0x0000000002007343 */ /* 0x001fea0003c00000 */
.L_x_3557:
[----:B------:R-:W-:Y:S05]  /*b750*/  BSYNC B6 ;  /* 0x0000000000067941 */ /* 0x000fea0003800000 */
.L_x_3556:
[----:B------:R-:W3:Y:S01]  /*b760*/  LDL.LU R20, [R1+0x24] ;  /* 0x0000240001147983 */ /* 0x000ee20000300800 */
[----:B------:R-:W0:Y:S01]  /*b770*/  LDC R6, c[0x0][0x448] ;  /* 0x00011200ff067b82 */ /* 0x000e220000000800 */
[----:B------:R-:W-:Y:S02]  /*b780*/  ULDC.64 UR4, c[0x0][0x2d8] ;  /* 0x0000b60000047ab9 */ /* 0x000fe40000000a00 */
[----:B------:R-:W4:Y:S01]  /*b790*/  LDL.LU.64 R2, [R1+0x10] ;  /* 0x0000100001027983 */ /* 0x000f220000300a00 */
[----:B------:R-:W-:Y:S02]  /*b7a0*/  IMAD.SHL.U32 R4, R17, 0x80, RZ ;  /* 0x0000008011047824 */ /* 0x000fe400078e00ff */
[----:B------:R-:W-:Y:S01]  /*b7b0*/  IMAD R0, R30, UR4, RZ ;  /* 0x000000041e007c24 */ /* 0x000fe2000f8e02ff */
[----:B------:R1:W5:Y:S03]  /*b7c0*/  LDL R17, [R1+0x18] ;  /* 0x0000180001117983 */ /* 0x0003660000100800 */
[----:B------:R-:W-:Y:S01]  /*b7d0*/  IMAD R5, R18, UR5, R0 ;  /* 0x0000000512057c24 */ /* 0x000fe2000f8e0200 */
[----:B0-----:R-:W-:-:S13]  /*b7e0*/  ISETP.NE.AND P0, PT, R6, 0x1, PT ;  /* 0x000000010600780c */ /* 0x001fda0003f05270 */
[----:B------:R-:W0:Y:S01]  /*b7f0*/  @P0 LDC R8, c[0x0][0x450] ;  /* 0x00011400ff080b82 */ /* 0x000e220000000800 */
[----:B---3--:R-:W-:Y:S02]  /*b800*/  IMAD.MOV.U32 R21, RZ, RZ, R20 ;  /* 0x000000ffff157224 */ /* 0x008fe400078e0014 */
[----:B------:R-:W3:Y:S01]  /*b810*/  S2R R20, SR_TID.X ;  /* 0x0000000000147919 */ /* 0x000ee20000002100 */
[----:B----4-:R-:W-:-:S03]  /*b820*/  MOV R3, R35 ;  /* 0x0000002300037202 */ /* 0x010fc60000000f00 */
[----:B------:R-:W-:Y:S01]  /*b830*/  IMAD.WIDE.U32 R2, R18, UR4, R2 ;  /* 0x0000000412027c25 */ /* 0x000fe2000f8e0002 */
[----:B------:R-:W-:-:S03]  /*b840*/  ULDC.64 UR4, c[0x0][0x2e0] ;  /* 0x0000b80000047ab9 */ /* 0x000fc60000000a00 */
[----:B------:R-:W-:Y:S02]  /*b850*/  IMAD.IADD R3, R3, 0x1, R5 ;  /* 0x0000000103037824 */ /* 0x000fe400078e0205 */
[----:B------:R-:W4:Y:S01]  /*b860*/  @P0 LDC R5, c[0x0][0x44c] ;  /* 0x00011300ff050b82 */ /* 0x000f220000000800 */
[----:B------:R-:W-:Y:S02]  /*b870*/  IMAD R0, R21, UR4, RZ ;  /* 0x0000000415007c24 */ /* 0x000fe4000f8e02ff */
[----:B------:R-:W-:-:S04]  /*b880*/  IMAD.WIDE.U32 R2, R29, UR4, R2 ;  /* 0x000000041d027c25 */ /* 0x000fc8000f8e0002 */
[----:B------:R-:W-:Y:S01]  /*b890*/  IMAD R0, R29, UR5, R0 ;  /* 0x000000051d007c24 */ /* 0x000fe2000f8e0200 */
[----:B------:R-:W-:Y:S01]  /*b8a0*/  ULDC.64 UR4, c[0x0][0x2d0] ;  /* 0x0000b40000047ab9 */ /* 0x000fe20000000a00 */
[C---:B---3--:R-:W-:Y:S01]  /*b8b0*/  LOP3.LUT R21, R20.reuse, 0x7f, RZ, 0xc0, !PT ;  /* 0x0000007f14157812 */ /* 0x048fe200078ec0ff */
[----:B------:R-:W-:-:S03]  /*b8c0*/  IMAD.SHL.U32 R20, R20, 0x10, RZ ;  /* 0x0000001014147824 */ /* 0x000fc600078e00ff */
[----:B------:R-:W-:-:S04]  /*b8d0*/  SHF.R.U32.HI R21, RZ, 0x3, R21 ;  /* 0x00000003ff157819 */ /* 0x000fc80000011615 */
[----:B------:R-:W-:-:S04]  /*b8e0*/  LOP3.LUT R20, R21, 0x70, R20, 0xf8, !PT ;  /* 0x0000007015147812 */ /* 0x000fc800078ef814 */
[----:B--2---:R-:W-:-:S05]  /*b8f0*/  LOP3.LUT R7, R20, R4, RZ, 0xfc, !PT ;  /* 0x0000000414077212 */ /* 0x004fca00078efcff */
[----:B----4-:R-:W-:-:S04]  /*b900*/  @P0 IMAD.HI.U32 R9, R7, R5, RZ ;  /* 0x0000000507090227 */ /* 0x010fc800078e00ff */
[----:B------:R-:W-:Y:S01]  /*b910*/  IMAD.MOV.U32 R5, RZ, RZ, R7 ;  /* 0x000000ffff057224 */ /* 0x000fe200078e0007 */
[----:B0-----:R-:W-:Y:S01]  /*b920*/  @P0 SHF.R.U32.HI R5, RZ, R8, R9 ;  /* 0x00000008ff050219 */ /* 0x001fe20000011609 */
[----:B------:R-:W-:-:S03]  /*b930*/  IMAD.IADD R3, R3, 0x1, R0 ;  /* 0x0000000103037824 */ /* 0x000fc600078e0200 */
[C---:B------:R-:W-:Y:S01]  /*b940*/  IADD3 R0, -R5.reuse, RZ, RZ ;  /* 0x000000ff05007210 */ /* 0x040fe20007ffe1ff */
[----:B------:R-:W0:Y:S04]  /*b950*/  S2R R20, SR_TID.X ;  /* 0x0000000000147919 */ /* 0x000e280000002100 */
        /* <DEDUP_REMOVED lines=21> */
[----:B------:R-:W-:Y:S01]  /*bab0*/  SHF.R.U32.HI R10, RZ, 0x3, R20 ;  /* 0x00000003ff0a7819 */ /* 0x000fe20000011614 */
[----:B-1----:R-:W-:Y:S10]  /*bac0*/  BRA.DIV UR5, `(.L_x_3558) ;  /* 0x0000003a05307947 */ /* 0x002ff4000b800000 */
[----:B------:R-:W0:Y:S01]  /*bad0*/  SHFL.IDX PT, R14, R0, RZ, 0x181f ;  /* 0x00181fff000e7589 */ /* 0x000e2200000e0000 */
[----:B-----5:R-:W-:Y:S02]  /*bae0*/  IMAD R6, R17, R6, RZ ;  /* 0x0000000611067224 */ /* 0x020fe400078e02ff */
[----:B------:R-:W-:Y:S01]  /*baf0*/  IMAD.IADD R4, R10, 0x1, R4 ;  /* 0x000000010a047824 */ /* 0x000fe200078e0204 */
[----:B------:R-:W1:Y:S04]  /*bb00*/  SHFL.IDX PT, R2, R5, RZ, 0x181f ;  /* 0x00181fff05027589 */ /* 0x000e6800000e0000 */
[C---:B------:R-:W-:Y:S02]  /*bb10*/  ISETP.GE.AND P1, PT, R4.reuse, R6, PT ;  /* 0x000000060400720c */ /* 0x040fe40003f26270 */
[----:B------:R-:W-:-:S11]  /*bb20*/  IADD3 R7, R4, 0x10, RZ ;  /* 0x0000001004077810 */ /* 0x000fd60007ffe0ff */
[----:B0-----:R-:W-:-:S05]  /*bb30*/  @!P1 LEA R14, P4, R32, R14, 0x1 ;  /* 0x0000000e200e9211 */ /* 0x001fca00078808ff */
[----:B-1----:R-:W-:Y:S02]  /*bb40*/  @!P1 IMAD.X R3, RZ, RZ, R2, P4 ;  /* 0x000000ffff039224 */ /* 0x002fe400020e0602 */
[----:B------:R-:W-:Y:S02]  /*bb50*/  @!P1 IMAD.MOV.U32 R2, RZ, RZ, R14 ;  /* 0x000000ffff029224 */ /* 0x000fe400078e000e */
[----:B------:R-:W0:Y:S04]  /*bb60*/  SHFL.IDX PT, R14, R0, 0x1, 0x181f ;  /* 0x00381f00000e7f89 */ /* 0x000e2800000e0000 */
        /* <DEDUP_REMOVED lines=13> */
[----:B------:R1:W-:Y:S01]  /*bc40*/  @!P1 LDGSTS.E.BYPASS.LTC128B.128 [R37+0x1ac00], desc[UR36][R2.64+0x100], !P0 ;  /* 0x1ac0010002259fae */ /* 0x0003e2000c101d64 */
[----:B------:R-:W-:-:S03]  /*bc50*/  ISETP.GE.AND P1, PT, R7, R6, PT ;  /* 0x000000060700720c */ /* 0x000fc60003f26270 */
[----:B-1----:R-:W1:Y:S10]  /*bc60*/  SHFL.IDX PT, R2, R5, 0x2, 0x181f ;  /* 0x00581f0005027f89 */ /* 0x002e7400000e0000 */
[----:B0-----:R-:W-:-:S05]  /*bc70*/  @!P1 LEA R14, P4, R32, R14, 0x1 ;  /* 0x0000000e200e9211 */ /* 0x001fca00078808ff */
[----:B-1----:R-:W-:Y:S01]  /*bc80*/  @!P1 IMAD.X R7, RZ, RZ, R2, P4 ;  /* 0x000000ffff079224 */ /* 0x002fe200020e0602 */
[----:B------:R-:W-:Y:S02]  /*bc90*/  @!P1 MOV R2, R14 ;  /* 0x0000000e00029202 */ /* 0x000fe40000000f00 */
[----:B------:R-:W0:Y:S01]  /*bca0*/  SHFL.IDX PT, R14, R0, 0x3, 0x181f ;  /* 0x00781f00000e7f89 */ /* 0x000e2200000e0000 */
[----:B------:R-:W-:Y:S02]  /*bcb0*/  @!P1 IMAD.MOV.U32 R3, RZ, RZ, R7 ;  /* 0x000000ffff039224 */ /* 0x000fe400078e0007 */
[----:B------:R-:W-:-:S03]  /*bcc0*/  VIADD R7, R4, 0x30 ;  /* 0x0000003004077836 */ /* 0x000fc60000000000 */
        /* <DEDUP_REMOVED lines=10> */
[----:B------:R-:W-:-:S03]  /*bd70*/  IADD3 R7, R4, 0x40, RZ ;  /* 0x0000004004077810 */ /* 0x000fc60007ffe0ff */
        /* <DEDUP_REMOVED lines=27> */
[----:B0-----:R-:W-:Y:S01]  /*bf30*/  @!P1 LEA R14, P4, R32, R14, 0x1 ;  /* 0x0000000e200e9211 */ /* 0x001fe200078808ff */
[----:B------:R-:W0:Y:S04]  /*bf40*/  SHFL.IDX PT, R5, R5, 0x7, 0x181f ;  /* 0x00f81f0005057f89 */ /* 0x000e2800000e0000 */
[----:B-1----:R-:W-:-:S02]  /*bf50*/  @!P1 IMAD.X R7, RZ, RZ, R2, P4 ;  /* 0x000000ffff079224 */ /* 0x002fc400020e0602 */
[----:B------:R-:W-:Y:S02]  /*bf60*/  @!P1 IMAD.MOV.U32 R2, RZ, RZ, R14 ;  /* 0x000000ffff029224 */ /* 0x000fe400078e000e */
[----:B------:R-:W-:Y:S01]  /*bf70*/  @!P1 IMAD.MOV.U32 R3, RZ, RZ, R7 ;  /* 0x000000ffff039224 */ /* 0x000fe200078e0007 */
[----:B------:R1:W2:Y:S04]  /*bf80*/  SHFL.IDX PT, R14, R0, 0x7, 0x181f ;  /* 0x00f81f00000e7f89 */ /* 0x0002a800000e0000 */
[----:B------:R1:W-:Y:S04]  /*bf90*/  @!P1 LDGSTS.E.BYPASS.LTC128B.128 [R37+0x15400], desc[UR36][R2.64], !P3 ;  /* 0x1540000002259fae */ /* 0x0003e8000d901d64 */
[----:B------:R1:W-:Y:S04]  /*bfa0*/  @!P1 LDGSTS.E.BYPASS.LTC128B.128 [R37+0x19400], desc[UR36][R2.64+0x80], !P2 ;  /* 0x1940008002259fae */ /* 0x0003e8000d101d64 */
[----:B0-----:R1:W-:Y:S02]  /*bfb0*/  @!P1 LDGSTS.E.BYPASS.LTC128B.128 [R37+0x1d400], desc[UR36][R2.64+0x100], !P0 ;  /* 0x1d40010002259fae */ /* 0x0013e4000c101d64 */
.L_x_3649:
[----:B-1----:R-:W-:Y:S01]  /*bfc0*/  IADD3 R3, R4, 0x70, RZ ;  /* 0x0000007004037810 */ /* 0x002fe20007ffe0ff */
[----:B------:R-:W-:Y:S03]  /*bfd0*/  BSSY B0, `(.L_x_3559) ;  /* 0x000000b000007945 */ /* 0x000fe60003800000 */
[----:B------:R-:W-:-:S13]  /*bfe0*/  ISETP.GE.AND P1, PT, R3, R6, PT ;  /* 0x000000060300720c */ /* 0x000fda0003f26270 */
[----:B------:R-:W-:Y:S05]  /*bff0*/  @P1 BRA `(.L_x_3560) ;  /* 0x0000000000201947 */ /* 0x000fea0003800000 */
[----:B--2---:R-:W-:-:S05]  /*c000*/  LEA R2, P1, R32, R14, 0x1 ;  /* 0x0000000e20027211 */ /* 0x004fca00078208ff */
[----:B------:R-:W-:-:S05]  /*c010*/  IMAD.X R3, RZ, RZ, R5, P1 ;  /* 0x000000ffff037224 */ /* 0x000fca00008e0605 */
[----:B------:R-:W-:Y:S01]  /*c020*/  @!PT LDS RZ, [RZ] ;  /* 0x00000000fffff984 */ /* 0x000fe20000000800 */
[----:B------:R-:W-:Y:S01]  /*c030*/  @!PT LDS RZ, [RZ] ;  /* 0x00000000fffff984 */ /* 0x000fe20000000800 */
[----:B------:R-:W-:Y:S01]  /*c040*/  @!PT LDS RZ, [RZ] ;  /* 0x00000000fffff984 */ /* 0x000fe20000000800 */
[----:B------:R0:W-:Y:S04]  /*c050*/  LDGSTS.E.BYPASS.LTC128B.128 [R37+0x15c00], desc[UR36][R2.64], !P3 ;  /* 0x15c0000002257fae */ /* 0x0001e8000d901d64 */
[----:B------:R0:W-:Y:S04]  /*c060*/  LDGSTS.E.BYPASS.LTC128B.128 [R37+0x19c00], desc[UR36][R2.64+0x80], !P2 ;  /* 0x19c0008002257fae */ /* 0x0001e8000d101d64 */
[----:B------:R0:W-:Y:S02]  /*c070*/  LDGSTS.E.BYPASS.LTC128B.128 [R37+0x1dc00], desc[UR36][R2.64+0x100], !P0 ;  /* 0x1dc0010002257fae */ /* 0x0001e4000c101d64 */
.L_x_3560:
[----:B------:R-:W-:Y:S05]  /*c080*/  BSYNC B0 ;  /* 0x0000000000007941 */ /* 0x000fea0003800000 */
.L_x_3559:
[----:B------:R-:W-:Y:S01]  /*c090*/  NOP ;  /* 0x0000000000007918 */ /* 0x000fe20000000000 */
[----:B------:R-:W-:-:S13]  /*c0a0*/  PLOP3.LUT P0, PT, PT, PT, PT, 0x80, 0x0 ;  /* 0x000000000000781c */ /* 0x000fda0003f0f070 */
.L_x_3561:
        /* <DEDUP_REMOVED lines=18> */
.L_x_3650:
[----:B------:R-:W-:Y:S05]  /*c1d0*/  BSYNC B0 ;  /* 0x0000000000007941 */ /* 0x000fea0003800000 */
.L_x_3562:
[----:B------:R-:W3:Y:S01]  /*c1e0*/  LDL R0, [R1] ;  /* 0x0000000001007983 */ /* 0x000ee20000100800 */
[----:B------:R-:W-:Y:S01]  /*c1f0*/  BSSY B0, `(.L_x_3564) ;  /* 0x000010a000007945 */ /* 0x000fe20003800000 */
[----:B---3--:R-:W-:-:S13]  /*c200*/  ISETP.GE.AND P0, PT, R0, 0x61, PT ;  /* 0x000000610000780c */ /* 0x008fda0003f06270 */
[----:B------:R-:W-:Y:S05]  /*c210*/  @!P0 BRA `(.L_x_3565) ;  /* 0x00000010001c8947 */ /* 0x000fea0003800000 */
[----:B------:R-:W3:Y:S01]  /*c220*/  LDL.LU R0, [R1+0x20] ;  /* 0x0000200001007983 */ /* 0x000ee20000300800 */
[----:B------:R-:W-:Y:S01]  /*c230*/  ULDC UR4, c[0x0][0x2f4] ;  /* 0x0000bd0000047ab9 */ /* 0x000fe20000000800 */
[----:B------:R-:W-:Y:S01]  /*c240*/  IMAD.MOV.U32 R17, RZ, RZ, R28 ;  /* 0x000000ffff117224 */ /* 0x000fe200078e001c */
[----:B------:R-:W-:Y:S01]  /*c250*/  MOV R10, R27 ;  /* 0x0000001b000a7202 */ /* 0x000fe20000000f00 */
[----:B------:R-:W-:Y:S01]  /*c260*/  IMAD.MOV.U32 R29, RZ, RZ, R26 ;  /* 0x000000ffff1d7224 */ /* 0x000fe200078e001a */
[----:B------:R-:W-:Y:S02]  /*c270*/  ISETP.GE.AND P3, PT, R32, UR4, PT ;  /* 0x0000000420007c0c */ /* 0x000fe4000bf66270 */
[----:B------:R-:W-:Y:S02]  /*c280*/  ISETP.GE.AND P2, PT, R34, UR4, PT ;  /* 0x0000000422007c0c */ /* 0x000fe4000bf46270 */
[----:B------:R-:W-:Y:S01]  /*c290*/  ISETP.GE.AND P1, PT, R33, UR4, PT ;  /* 0x0000000421007c0c */ /* 0x000fe2000bf26270 */
[----:B---3--:R-:W-:-:S12]  /*c2a0*/  VIADD R8, R0, 0xfffffffe ;  /* 0xfffffffe00087836 */ /* 0x008fd80000000000 */
.L_x_3578:
[----:B------:R-:W3:Y:S04]  /*c2b0*/  LDL R5, [R1+0x4] ;  /* 0x0000040001057983 */ /* 0x000ee80000100800 */
[----:B------:R-:W4:Y:S01]  /*c2c0*/  LDL R12, [R1+0x8] ;  /* 0x00000800010c7983 */ /* 0x000f220000100800 */
[----:B------:R-:W1:Y:S01]  /*c2d0*/  S2R R0, SR_TID.X ;  /* 0x0000000000007919 */ /* 0x000e620000002100 */
[----:B------:R-:W2:Y:S01]  /*c2e0*/  S2R R4, SR_TID.X ;  /* 0x0000000000047919 */ /* 0x000ea20000002100 */
[----:B-1----:R-:W-:-:S04]  /*c2f0*/  LOP3.LUT R0, R0, 0x7f, RZ, 0xc0, !PT ;  /* 0x0000007f00007812 */ /* 0x002fc800078ec0ff */
[----:B0-----:R-:W-:Y:S02]  /*c300*/  SHF.R.U32.HI R3, RZ, 0x3, R0 ;  /* 0x00000003ff037819 */ /* 0x001fe40000011600 */
[----:B------:R-:W0:Y:S01]  /*c310*/  LDC R0, c[0x0][0x430] ;  /* 0x00010c00ff007b82 */ /* 0x000e220000000800 */
[----:B--2---:R-:W-:-:S05]  /*c320*/  IMAD.SHL.U32 R4, R4, 0x10, RZ ;  /* 0x0000001004047824 */ /* 0x004fca00078e00ff */
[----:B------:R-:W-:-:S04]  /*c330*/  LOP3.LUT R4, R3, 0x70, R4, 0xf8, !PT ;  /* 0x0000007003047812 */ /* 0x000fc800078ef804 */
[----:B------:R-:W-:-:S13]  /*c340*/  ISETP.GT.U32.AND P5, PT, R4, 0x5f, PT ;  /* 0x0000005f0400780c */ /* 0x000fda0003fa4070 */
[----:B------:R-:W4:Y:S01]  /*c350*/  @!P5 LDC.64 R6, c[0x0][0x428] ;  /* 0x00010a00ff06db82 */ /* 0x000f220000000a00 */
[----:B0-----:R-:W-:-:S13]  /*c360*/  ISETP.NE.AND P0, PT, R0, 0x1, PT ;  /* 0x000000010000780c */ /* 0x001fda0003f05270 */
[----:B------:R-:W0:Y:S08]  /*c370*/  @P0 LDC R0, c[0x0][0x434] ;  /* 0x00010d00ff000b82 */ /* 0x000e300000000800 */
[----:B------:R-:W1:Y:S01]  /*c380*/  @P0 LDC R3, c[0x0][0x438] ;  /* 0x00010e00ff030b82 */ /* 0x000e620000000800 */
[----:B---3--:R-:W-:-:S04]  /*c390*/  IMAD R9, R8, 0x60, R5 ;  /* 0x0000006008097824 */ /* 0x008fc800078e0205 */
[----:B------:R-:W-:-:S03]  /*c3a0*/  IMAD.IADD R9, R4, 0x1, R9 ;  /* 0x0000000104097824 */ /* 0x000fc600078e0209 */
[----:B------:R-:W2:Y:S01]  /*c3b0*/  @!P5 LDC.64 R4, c[0x0][0x418] ;  /* 0x00010600ff04db82 */ /* 0x000ea20000000a00 */
[----:B0-----:R-:W-:-:S04]  /*c3c0*/  @P0 IMAD.HI.U32 R0, R9, R0, RZ ;  /* 0x0000000009000227 */ /* 0x001fc800078e00ff */
[----:B------:R-:W-:Y:S01]  /*c3d0*/  IMAD.MOV.U32 R11, RZ, RZ, R9 ;  /* 0x000000ffff0b7224 */ /* 0x000fe200078e0009 */
[----:B-1----:R-:W-:Y:S01]  /*c3e0*/  @P0 SHF.R.U32.HI R11, RZ, R3, R0 ;  /* 0x00000003ff0b0219 */ /* 0x002fe20000011600 */
[----:B----4-:R-:W-:-:S03]  /*c3f0*/  @!P5 IMAD R0, R12, R6, RZ ;  /* 0x000000060c00d224 */ /* 0x010fc600078e02ff */
[--C-:B------:R-:W-:Y:S01]  /*c400*/  @!P5 SHF.R.S32.HI R3, RZ, 0x1f, R11.reuse ;  /* 0x0000001fff03d819 */ /* 0x100fe2000001140b */
[----:B------:R-:W-:Y:S02]  /*c410*/  @!P5 IMAD.MOV.U32 R2, RZ, RZ, R11 ;  /* 0x000000ffff02d224 */ /* 0x000fe400078e000b */
[C---:B------:R-:W-:Y:S02]  /*c420*/  @!P5 IMAD R7, R31.reuse, R7, R0 ;  /* 0x000000071f07d224 */ /* 0x040fe400078e0200 */
[----:B------:R-:W-:-:S05]  /*c430*/  @!P5 IMAD.WIDE.U32 R2, R31, R6, R2 ;  /* 0x000000061f02d225 */ /* 0x000fca00078e0002 */
[----:B------:R-:W-:Y:S02]  /*c440*/  @!P5 IADD3 R7, R7, R3, RZ ;  /* 0x000000030707d210 */ /* 0x000fe40007ffe0ff */
[----:B--2---:R-:W-:Y:S01]  /*c450*/  @!P5 LEA R4, P0, R2, R4, 0x2 ;  /* 0x000000040204d211 */ /* 0x004fe200078010ff */
[----:B------:R-:W-:-:S03]  /*c460*/  IMAD.MOV.U32 R0, RZ, RZ, RZ ;  /* 0x000000ffff007224 */ /* 0x000fc600078e00ff */
        /* <DEDUP_REMOVED lines=15> */
.L_x_3566:
[----:B------:R-:W-:Y:S01]  /*c560*/  IMAD R7, R27, 0x8, R22 ;  /* 0x000000081b077824 */ /* 0x000fe200078e0216 */
[----:B------:R-:W-:Y:S01]  /*c570*/  SHF.L.U32 R2, R28, 0x1f, RZ ;  /* 0x0000001f1c027819 */ /* 0x000fe200000006ff */
[----:B------:R-:W-:Y:S03]  /*c580*/  BSSY B1, `(.L_x_3567) ;  /* 0x0000003000017945 */ /* 0x000fe60003800000 */
[----:B------:R-:W0:Y:S02]  /*c590*/  SYNCS.PHASECHK.TRANS64.TRYWAIT P0, [R7+URZ+0x30840], R2 ;  /* 0x03084002070075a7 */ /* 0x000e24000800017f */
[----:B0-----:R-:W-:Y:S05]  /*c5a0*/  @!P0 BRA `(.L_x_3568) ;  /* 0x0000003800288947 */ /* 0x001fea0003800000 */
.L_x_3651:
[----:B------:R-:W-:Y:S05]  /*c5b0*/  BSYNC B1 ;  /* 0x0000000000017941 */ /* 0x000fea0003800000 */
.L_x_3567:
[----:B------:R-:W-:Y:S01]  /*c5c0*/  SHF.R.S32.HI R20, RZ, 0x1f, R9 ;  /* 0x0000001fff147819 */ /* 0x000fe20000011409 */
[----:B------:R-:W-:Y:S01]  /*c5d0*/  ULDC.64 UR4, c[0x0][0x300] ;  /* 0x0000c00000047ab9 */ /* 0x000fe20000000a00 */
[----:B-----5:R-:W-:Y:S01]  /*c5e0*/  SHF.R.S32.HI R21, RZ, 0x1f, R0 ;  /* 0x0000001fff157819 */ /* 0x020fe20000011400 */
[----:B0-----:R-:W-:Y:S01]  /*c5f0*/  IMAD.WIDE.U32 R2, R9, UR4, RZ ;  /* 0x0000000409027c25 */ /* 0x001fe2000f8e00ff */
[C---:B------:R-:W-:Y:S02]  /*c600*/  LOP3.LUT P5, RZ, R23.reuse, 0x2, RZ, 0xc0, !PT ;  /* 0x0000000217ff7812 */ /* 0x040fe400078ac0ff */
[----:B------:R-:W-:Y:S01]  /*c610*/  LOP3.LUT P4, RZ, R23, 0x1, RZ, 0xc0, !PT ;  /* 0x0000000117ff7812 */ /* 0x000fe2000788c0ff */
        /* <DEDUP_REMOVED lines=20> */
[----:B------:R-:W-:Y:S01]  /*c760*/  IMAD.SHL.U32 R4, R32, 0x2, RZ ;  /* 0x0000000220047824 */ /* 0x000fe200078e00ff */
[----:B------:R-:W-:Y:S01]  /*c770*/  LOP3.LUT P6, RZ, R23, 0x4, RZ, 0xc0, !PT ;  /* 0x0000000417ff7812 */ /* 0x000fe200078cc0ff */
[----:B------:R-:W-:Y:S01]  /*c780*/  IMAD R5, R5, 0x2, R22 ;  /* 0x0000000205057824 */ /* 0x000fe200078e0216 */
[----:B------:R-:W1:Y:S04]  /*c790*/  SHFL.IDX PT, R3, R6, RZ, 0x181f ;  /* 0x00181fff06037589 */ /* 0x000e6800000e0000 */
[----:B------:R-:W-:Y:S01]  /*c7a0*/  SHFL.IDX PT, R35, R6, 0x2, 0x181f ;  /* 0x00581f0006237f89 */ /* 0x000fe200000e0000 */
[----:B0-----:R-:W-:-:S05]  /*c7b0*/  IADD3 R2, P0, R2, R4, RZ ;  /* 0x0000000402027210 */ /* 0x001fca0007f1e0ff */
[----:B-1----:R-:W-:-:S05]  /*c7c0*/  IMAD.X R3, RZ, RZ, R3, P0 ;  /* 0x000000ffff037224 */ /* 0x002fca00000e0603 */
[----:B------:R-:W-:Y:S04]  /*c7d0*/  LDGSTS.E.BYPASS.LTC128B.128 [R5+0x1e400], desc[UR36][R2.64], !P6 ;  /* 0x1e40000002057fae */ /* 0x000fe8000f101d64 */
[----:B------:R-:W-:Y:S04]  /*c7e0*/  LDGSTS.E.BYPASS.LTC128B.128 [R5+0x21400], desc[UR36][R2.64+0x80], !P5 ;  /* 0x2140008002057fae */ /* 0x000fe8000e901d64 */
[----:B------:R0:W-:Y:S04]  /*c7f0*/  LDGSTS.E.BYPASS.LTC128B.128 [R5+0x24400], desc[UR36][R2.64+0x100], !P4 ;  /* 0x2440010002057fae */ /* 0x0001e8000e101d64 */
[----:B0-----:R-:W0:Y:S04]  /*c800*/  SHFL.IDX PT, R2, R8, 0x1, 0x181f ;  /* 0x00381f0008027f89 */ /* 0x001e2800000e0000 */
[----:B------:R-:W1:Y:S01]  /*c810*/  SHFL.IDX PT, R3, R6, 0x1, 0x181f ;  /* 0x00381f0006037f89 */ /* 0x000e6200000e0000 */
[----:B0-----:R-:W-:-:S04]  /*c820*/  IADD3 R2, P0, R2, R4, RZ ;  /* 0x0000000402027210 */ /* 0x001fc80007f1e0ff */
[----:B-1----:R-:W-:-:S05]  /*c830*/  IADD3.X R3, RZ, R3, RZ, P0, !PT ;  /* 0x00000003ff037210 */ /* 0x002fca00007fe4ff */
        /* <DEDUP_REMOVED lines=20> */
[----:B------:R0:W1:Y:S04]  /*c980*/  SHFL.IDX PT, R35, R6, 0x5, 0x181f ;  /* 0x00b81f0006237f89 */ /* 0x00006800000e0000 */
[----:B------:R-:W-:Y:S04]  /*c990*/  LDGSTS.E.BYPASS.LTC128B.128 [R5+0x20400], desc[UR36][R2.64], !P6 ;  /* 0x2040000002057fae */ /* 0x000fe8000f101d64 */
[----:B------:R-:W-:Y:S04]  /*c9a0*/  LDGSTS.E.BYPASS.LTC128B.128 [R5+0x23400], desc[UR36][R2.64+0x80], !P5 ;  /* 0x2340008002057fae */ /* 0x000fe8000e901d64 */
[----:B------:R2:W-:Y:S04]  /*c9b0*/  LDGSTS.E.BYPASS.LTC128B.128 [R5+0x26400], desc[UR36][R2.64+0x100], !P4 ;  /* 0x2640010002057fae */ /* 0x0005e8000e101d64 */
[----:B-12---:R0:W2:Y:S02]  /*c9c0*/  SHFL.IDX PT, R2, R8, 0x5, 0x181f ;  /* 0x00b81f0008027f89 */ /* 0x0060a400000e0000 */
.L_x_3665:
[----:B------:R-:W-:Y:S02]  /*c9d0*/  LOP3.LUT P6, RZ, R23, 0x4, RZ, 0xc0, !PT ;  /* 0x0000000417ff7812 */ /* 0x000fe400078cc0ff */
[----:B--2---:R-:W-:-:S05]  /*c9e0*/  IADD3 R2, P0, R2, R4, RZ ;  /* 0x0000000402027210 */ /* 0x004fca0007f1e0ff */
[----:B------:R-:W-:Y:S01]  /*c9f0*/  IMAD.X R3, RZ, RZ, R35, P0 ;  /* 0x000000ffff037224 */ /* 0x000fe200000e0623 */
[----:B------:R-:W-:-:S05]  /*ca00*/  PLOP3.LUT P0, PT, PT, PT, PT, 0x80, 0x0 ;  /* 0x000000000000781c */ /* 0x000fca0003f0f070 */
[----:B------:R-:W-:Y:S01]  /*ca10*/  @!PT LDS RZ, [RZ] ;  /* 0x00000000fffff984 */ /* 0x000fe20000000800 */
[----:B------:R-:W-:Y:S01]  /*ca20*/  @!PT LDS RZ, [RZ] ;  /* 0x00000000fffff984 */ /* 0x000fe20000000800 */
[----:B------:R-:W-:Y:S01]  /*ca30*/  @!PT LDS RZ, [RZ] ;  /* 0x00000000fffff984 */ /* 0x000fe20000000800 */
[----:B------:R1:W-:Y:S04]  /*ca40*/  LDGSTS.E.BYPASS.LTC128B.128 [R5+0x20c00], desc[UR36][R2.64], !P6 ;  /* 0x20c0000002057fae */ /* 0x0003e8000f101d64 */
[----:B------:R1:W-:Y:S04]  /*ca50*/  LDGSTS.E.BYPASS.LTC128B.128 [R5+0x23c00], desc[UR36][R2.64+0x80], !P5 ;  /* 0x23c0008002057fae */ /* 0x0003e8000e901d64 */
[----:B------:R1:W-:Y:S01]  /*ca60*/  LDGSTS.E.BYPASS.LTC128B.128 [R5+0x26c00], desc[UR36][R2.64+0x100], !P4 ;  /* 0x26c0010002057fae */ /* 0x0003e2000e101d64 */
[----:B------:R-:W-:Y:S01]  /*ca70*/  NOP ;  /* 0x0000000000007918 */ /* 0x000fe20000000000 */
.L_x_3570:
        /* <DEDUP_REMOVED lines=10> */
.L_x_3571:
[----:B------:R2:W-:Y:S01]  /*cb20*/  SYNCS.ARRIVE.TRANS64.A1T0 RZ, [R7+URZ+0x30830], RZ ;  /* 0x030830ff07ff79a7 */ /* 0x0005e2000810003f */
[----:B------:R-:W-:Y:S05]  /*cb30*/  @!P5 BRA `(.L_x_3572) ;  /* 0x000000000004d947 */ /* 0x000fea0003800000 */
[----:B------:R-:W-:Y:S01]  /*cb40*/  BPT.TRAP 0x1 ;  /* 0x000000040000795c */ /* 0x000fe20000300000 */
.L_x_3572:
[----:B-1----:R-:W2:Y:S01]  /*cb50*/  LDL R3, [R1] ;  /* 0x0000000001037983 */ /* 0x002ea20000100800 */
[----:B------:R-:W-:Y:S01]  /*cb60*/  SHF.L.U32 R2, R17, 0x1f, RZ ;  /* 0x0000001f11027819 */ /* 0x000fe200000006ff */
[----:B0-----:R-:W-:Y:S01]  /*cb70*/  IMAD R6, R10, 0x8, R22 ;  /* 0x000000080a067824 */ /* 0x001fe200078e0216 */
[----:B------:R-:W-:Y:S03]  /*cb80*/  BSSY B1, `(.L_x_3573) ;  /* 0x0000004000017945 */ /* 0x000fe60003800000 */
[----:B------:R-:W0:Y:S01]  /*cb90*/  SYNCS.PHASECHK.TRANS64.TRYWAIT P0, [R6+URZ+0x30860], R2 ;  /* 0x03086002060075a7 */ /* 0x000e22000800017f */
[----:B--2---:R-:W-:Y:S01]  /*cba0*/  IMAD R7, R29, -0x60, R3 ;  /* 0xffffffa01d077824 */ /* 0x004fe200078e0203 */
[----:B0-----:R-:W-:Y:S06]  /*cbb0*/  @!P0 BRA `(.L_x_3574) ;  /* 0x0000003800988947 */ /* 0x001fec0003800000 */
.L_x_3666:
[----:B------:R-:W-:Y:S05]  /*cbc0*/  BSYNC B1 ;  /* 0x0000000000017941 */ /* 0x000fea0003800000 */
.L_x_3573:
[----:B------:R-:W1:Y:S01]  /*cbd0*/  S2R R3, SR_TID.X ;  /* 0x0000000000037919 */ /* 0x000e620000002100 */
[----:B------:R-:W-:Y:S01]  /*cbe0*/  UMOV UR4, 0xffffffff ;  /* 0xffffffff00047882 */ /* 0x000fe20000000000 */
[----:B------:R-:W-:Y:S01]  /*cbf0*/  IMAD R5, R10, 0x4800, R36 ;  /* 0x000048000a057824 */ /* 0x000fe200078e0224 */
[----:B-1----:R-:W-:-:S04]  /*cc00*/  LOP3.LUT R3, R3, 0x7f, RZ, 0xc0, !PT ;  /* 0x0000007f03037812 */ /* 0x002fc800078ec0ff */
[----:B------:R-:W-:-:S04]  /*cc10*/  SHF.R.U32.HI R3, RZ, 0x3, R3 ;  /* 0x00000003ff037819 */ /* 0x000fc80000011603 */
[----:B------:R-:W-:Y:S01]  /*cc20*/  IADD3 R7, -R3, R7, RZ ;  /* 0x0000000703077210 */ /* 0x000fe20007ffe1ff */
[----:B------:R-:W-:Y:S06]  /*cc30*/  BRA.DIV UR4, `(.L_x_3575) ;  /* 0x0000003a048c7947 */ /* 0x000fec000b800000 */
[----:B0-----:R-:W0:Y:S01]  /*cc40*/  SHFL.IDX PT, R2, R24, RZ, 0x181f ;  /* 0x00181fff18027589 */ /* 0x001e2200000e0000 */
        /* <DEDUP_REMOVED lines=44> */
[----:B0-----:R-:W-:-:S04]  /*cf10*/  IADD3 R2, P0, R2, R4, RZ ;  /* 0x0000000402027210 */ /* 0x001fc80007f1e0ff */
[----:B-1----:R-:W-:Y:S02]  /*cf20*/  IADD3.X R3, RZ, R3, RZ, P0, !PT ;  /* 0x00000003ff037210 */ /* 0x002fe400007fe4ff */
[----:B------:R-:W-:-:S13]  /*cf30*/  ISETP.LT.OR P0, PT, R7, 0x41, P3 ;  /* 0x000000410700780c */ /* 0x000fda0001f01670 */
[----:B------:R0:W-:Y:S01]  /*cf40*/  LDGSTS.E.BYPASS.LTC128B.128 [R5+0x2400], desc[UR36][R2.64], !P0 ;  /* 0x0240000002057fae */ /* 0x0001e2000c101d64 */
[----:B------:R-:W-:-:S13]  /*cf50*/  ISETP.LT.OR P0, PT, R7, 0x41, P2 ;  /* 0x000000410700780c */ /* 0x000fda0001701670 */
[----:B------:R0:W-:Y:S01]  /*cf60*/  LDGSTS.E.BYPASS.LTC128B.128 [R5+0x5400], desc[UR36][R2.64+0x80], !P0 ;  /* 0x0540008002057fae */ /* 0x0001e2000c101d64 */
[----:B------:R-:W-:-:S13]  /*cf70*/  ISETP.LT.OR P0, PT, R7, 0x41, P1 ;  /* 0x000000410700780c */ /* 0x000fda0000f01670 */
[----:B--2---:R0:W-:Y:S02]  /*cf80*/  LDGSTS.E.BYPASS.LTC128B.128 [R5+0x8400], desc[UR36][R2.64+0x100], !P0 ;  /* 0x0840010002057fae */ /* 0x0041e4000c101d64 */
.L_x_3680:
[----:B01----:R-:W-:Y:S01]  /*cf90*/  IADD3 R2, P0, R14, R4, RZ ;  /* 0x000000040e027210 */ /* 0x003fe20007f1e0ff */
        /* <DEDUP_REMOVED lines=30> */
.L_x_3576:
        /* <DEDUP_REMOVED lines=10> */
.L_x_3577:
[C---:B------:R-:W-:Y:S01]  /*d220*/  ISETP.GT.AND P0, PT, R26.reuse, RZ, PT ;  /* 0x000000ff1a00720c */ /* 0x040fe20003f04270 */
[----:B------:R1:W-:Y:S01]  /*d230*/  SYNCS.ARRIVE.TRANS64.A1T0 RZ, [R6+URZ+0x30850], RZ ;  /* 0x030850ff06ff79a7 */ /* 0x0003e2000810003f */
[----:B------:R-:W-:Y:S01]  /*d240*/  VIADD R8, R26, 0xffffffff ;  /* 0xffffffff1a087836 */ /* 0x000fe20000000000 */
[----:B------:R-:W-:Y:S01]  /*d250*/  MOV R17, R28 ;  /* 0x0000001c00117202 */ /* 0x000fe20000000f00 */
[----:B------:R-:W-:Y:S02]  /*d260*/  IMAD.MOV.U32 R10, RZ, RZ, R27 ;  /* 0x000000ffff0a7224 */ /* 0x000fe400078e001b */
[----:B------:R-:W-:-:S07]  /*d270*/  IMAD.MOV.U32 R29, RZ, RZ, R26 ;  /* 0x000000ffff1d7224 */ /* 0x000fce00078e001a */
[----:B-1----:R-:W-:Y:S05]  /*d280*/  @P0 BRA `(.L_x_3578) ;  /* 0xfffffff000080947 */ /* 0x002fea000383ffff */
.L_x_3565:
[----:B------:R-:W-:Y:S05]  /*d290*/  BSYNC B0 ;  /* 0x0000000000007941 */ /* 0x000fea0003800000 */
.L_x_3564:
[----:B------:R-:W1:Y:S01]  /*d2a0*/  S2R R0, SR_TID.X ;  /* 0x0000000000007919 */ /* 0x000e620000002100 */
[----:B------:R-:W-:Y:S01]  /*d2b0*/  BSSY B0, `(.L_x_3579) ;  /* 0x0000010000007945 */ /* 0x000fe20003800000 */
[----:B-1----:R-:W-:-:S04]  /*d2c0*/  LOP3.LUT R0, R0, 0x7f, RZ, 0xc0, !PT ;  /* 0x0000007f00007812 */ /* 0x002fc800078ec0ff */
[----:B------:R-:W-:-:S13]  /*d2d0*/  ISETP.NE.AND P0, PT, R0, RZ, PT ;  /* 0x000000ff0000720c */ /* 0x000fda0003f05270 */
[----:B------:R-:W-:Y:S05]  /*d2e0*/  @P0 BRA `(.L_x_3580) ;  /* 0x0000000000300947 */ /* 0x000fea0003800000 */
[----:B------:R-:W1:Y:S01]  /*d2f0*/  S2R R5, SR_LANEID ;  /* 0x0000000000057919 */ /* 0x000e620000000000 */
[----:B------:R-:W-:Y:S01]  /*d300*/  VOTEU.ANY UR4, UPT, PT ;  /* 0x0000000000047886 */ /* 0x000fe200038e0100 */
[----:B0-----:R-:W0:Y:S01]  /*d310*/  LDC.64 R2, c[0x0][0xc60] ;  /* 0x00031800ff027b82 */ /* 0x001e220000000a00 */
[----:B------:R-:W1:Y:S02]  /*d320*/  FLO.U32 R0, UR4 ;  /* 0x0000000400007d00 */ /* 0x000e6400080e0000 */
[----:B-1----:R-:W-:-:S06]  /*d330*/  ISETP.EQ.U32.AND P0, PT, R0, R5, PT ;  /* 0x000000050000720c */ /* 0x002fcc0003f02070 */
[----:B------:R-:W0:Y:S07]  /*d340*/  POPC R5, UR4 ;  /* 0x0000000400057d09 */ /* 0x000e2e0008000000 */
[----:B0-----:R-:W3:Y:S01]  /*d350*/  @P0 ATOMG.E.ADD.STRONG.GPU PT, R3, desc[UR36][R2.64], R5 ;  /* 0x00000005020309a8 */ /* 0x001ee200081ee1e4 */
[----:B------:R-:W0:Y:S02]  /*d360*/  S2R R4, SR_LTMASK ;  /* 0x0000000000047919 */ /* 0x000e240000003900 */
[----:B0-----:R-:W-:-:S04]  /*d370*/  LOP3.LUT R4, R4, UR4, RZ, 0xc0, !PT ;  /* 0x0000000404047c12 */ /* 0x001fc8000f8ec0ff */
[----:B------:R-:W0:Y:S01]  /*d380*/  POPC R7, R4 ;  /* 0x0000000400077309 */ /* 0x000e220000000000 */
[----:B---3--:R-:W0:Y:S02]  /*d390*/  SHFL.IDX PT, R0, R3, R0, 0x1f ;  /* 0x00001f0003007589 */ /* 0x008e2400000e0000 */
[----:B0-----:R-:W-:-:S07]  /*d3a0*/  IADD3 R16, R0, UR39, R7 ;  /* 0x0000002700107c10 */ /* 0x001fce000fffe007 */
.L_x_3580:
[----:B------:R-:W-:Y:S05]  /*d3b0*/  BSYNC B0 ;  /* 0x0000000000007941 */ /* 0x000fea0003800000 */
.L_x_3579:
[----:B------:R-:W-:-:S13]  /*d3c0*/  LOP3.LUT P0, RZ, R23, 0x10, RZ, 0xc0, !PT ;  /* 0x0000001017ff7812 */ /* 0x000fda000780c0ff */
[----:B------:R-:W-:Y:S05]  /*d3d0*/  @!P0 BRA `(.L_x_3581) ;  /* 0x0000000000048947 */ /* 0x000fea0003800000 */
[----:B------:R-:W-:Y:S01]  /*d3e0*/  BPT.TRAP 0x1 ;  /* 0x000000040000795c */ /* 0x000fe20000300000 */
.L_x_3581:
[----:B------:R-:W3:Y:S01]  /*d3f0*/  LDL.LU R2, [R1] ;  /* 0x0000000001027983 */ /* 0x000ee20000300800 */
[----:B------:R-:W-:Y:S01]  /*d400*/  IMAD R0, R27, 0x8, R22 ;  /* 0x000000081b007824 */ /* 0x000fe200078e0216 */
[----:B0-----:R-:W-:Y:S01]  /*d410*/  SHF.L.U32 R3, R28, 0x1f, RZ ;  /* 0x0000001f1c037819 */ /* 0x001fe200000006ff */
[----:B------:R-:W-:Y:S03]  /*d420*/  BSSY B0, `(.L_x_3582) ;  /* 0x0000004000007945 */ /* 0x000fe60003800000 */
[----:B------:R-:W0:Y:S01]  /*d430*/  SYNCS.PHASECHK.TRANS64.TRYWAIT P0, [R0+URZ+0x30860], R3 ;  /* 0x03086003000075a7 */ /* 0x000e22000800017f */
[----:B---3--:R-:W-:Y:S01]  /*d440*/  IMAD R6, R26, -0x60, R2 ;  /* 0xffffffa01a067824 */ /* 0x008fe200078e0202 */
[----:B0-----:R-:W-:Y:S06]  /*d450*/  @!P0 BRA `(.L_x_3583) ;  /* 0x0000003800948947 */ /* 0x001fec0003800000 */
.L_x_3681:
[----:B------:R-:W-:Y:S05]  /*d460*/  BSYNC B0 ;  /* 0x0000000000007941 */ /* 0x000fea0003800000 */
.L_x_3582:
[----:B------:R-:W1:Y:S01]  /*d470*/  S2R R2, SR_TID.X ;  /* 0x0000000000027919 */ /* 0x000e620000002100 */
[----:B------:R-:W-:Y:S01]  /*d480*/  UMOV UR4, 0xffffffff ;  /* 0xffffffff00047882 */ /* 0x000fe20000000000 */
[----:B------:R-:W-:Y:S01]  /*d490*/  IMAD R7, R27, 0x4800, R36 ;  /* 0x000048001b077824 */ /* 0x000fe200078e0224 */
[----:B-1----:R-:W-:-:S04]  /*d4a0*/  LOP3.LUT R2, R2, 0x7f, RZ, 0xc0, !PT ;  /* 0x0000007f02027812 */ /* 0x002fc800078ec0ff */
[----:B------:R-:W-:-:S05]  /*d4b0*/  SHF.R.U32.HI R2, RZ, 0x3, R2 ;  /* 0x00000003ff027819 */ /* 0x000fca0000011602 */
[----:B------:R-:W-:Y:S01]  /*d4c0*/  IMAD.IADD R6, R6, 0x1, -R2 ;  /* 0x0000000106067824 */ /* 0x000fe200078e0a02 */
[----:B------:R-:W-:Y:S06]  /*d4d0*/  BRA.DIV UR4, `(.L_x_3584) ;  /* 0x0000003a04887947 */ /* 0x000fec000b800000 */
[----:B--2---:R-:W1:Y:S01]  /*d4e0*/  SHFL.IDX PT, R14, R24, RZ, 0x181f ;  /* 0x00181fff180e7589 */ /* 0x004e6200000e0000 */
[----:B------:R-:W-:Y:S01]  /*d4f0*/  ULDC UR4, c[0x0][0x2f4] ;  /* 0x0000bd0000047ab9 */ /* 0x000fe20000000800 */
[C---:B------:R-:W-:Y:S01]  /*d500*/  IMAD.SHL.U32 R5, R32.reuse, 0x2, RZ ;  /* 0x0000000220057824 */ /* 0x040fe200078e00ff */
[----:B------:R-:W-:Y:S01]  /*d510*/  ISETP.GE.AND P2, PT, R32, UR4, PT ;  /* 0x0000000420007c0c */ /* 0x000fe2000bf46270 */
[----:B0-----:R-:W0:Y:S01]  /*d520*/  SHFL.IDX PT, R3, R25, RZ, 0x181f ;  /* 0x00181fff19037589 */ /* 0x001e2200000e0000 */
[----:B------:R-:W-:Y:S02]  /*d530*/  LEA R4, R7, R22, 0x1 ;  /* 0x0000001607047211 */ /* 0x000fe400078e08ff */
[----:B------:R-:W-:Y:S01]  /*d540*/  ISETP.LT.OR P4, PT, R6, 0x1, P2 ;  /* 0x000000010600780c */ /* 0x000fe20001781670 */
[----:B------:R-:W-:Y:S01]  /*d550*/  SHFL.IDX PT, R7, R25, 0x1, 0x181f ;  /* 0x00381f0019077f89 */ /* 0x000fe200000e0000 */
[----:B------:R-:W-:-:S04]  /*d560*/  ISETP.GE.AND P1, PT, R34, UR4, PT ;  /* 0x0000000422007c0c */ /* 0x000fc8000bf26270 */
[----:B------:R-:W-:Y:S02]  /*d570*/  ISETP.LT.OR P3, PT, R6, 0x1, P1 ;  /* 0x000000010600780c */ /* 0x000fe40000f61670 */
[----:B-1----:R-:W-:Y:S02]  /*d580*/  IADD3 R2, P0, R14, R5, RZ ;  /* 0x000000050e027210 */ /* 0x002fe40007f1e0ff */
[----:B------:R-:W1:Y:S03]  /*d590*/  SHFL.IDX PT, R14, R24, 0x1, 0x181f ;  /* 0x00381f00180e7f89 */ /* 0x000e6600000e0000 */
[----:B0-----:R-:W-:Y:S01]  /*d5a0*/  IMAD.X R3, RZ, RZ, R3, P0 ;  /* 0x000000ffff037224 */ /* 0x001fe200000e0603 */
[----:B------:R-:W-:-:S04]  /*d5b0*/  ISETP.GE.AND P0, PT, R33, UR4, PT ;  /* 0x0000000421007c0c */ /* 0x000fc8000bf06270 */
[----:B------:R-:W-:Y:S01]  /*d5c0*/  LDGSTS.E.BYPASS.LTC128B.128 [R4+0x400], desc[UR36][R2.64], !P4 ;  /* 0x0040000002047fae */ /* 0x000fe2000e101d64 */
[----:B------:R-:W-:-:S03]  /*d5d0*/  ISETP.LT.OR P4, PT, R6, 0x1, P0 ;  /* 0x000000010600780c */ /* 0x000fc60000781670 */
[----:B------:R-:W-:Y:S10]  /*d5e0*/  LDGSTS.E.BYPASS.LTC128B.128 [R4+0x3400], desc[UR36][R2.64+0x80], !P3 ;  /* 0x0340008002047fae */ /* 0x000ff4000d901d64 */
[----:B------:R1:W-:Y:S01]  /*d5f0*/  LDGSTS.E.BYPASS.LTC128B.128 [R4+0x6400], desc[UR36][R2.64+0x100], !P4 ;  /* 0x0640010002047fae */ /* 0x0003e2000e101d64 */
[----:B------:R-:W-:-:S02]  /*d600*/  ISETP.LT.OR P4, PT, R6, 0x11, P2 ;  /* 0x000000110600780c */ /* 0x000fc40001781670 */
[----:B-1----:R-:W-:Y:S02]  /*d610*/  IADD3 R2, P3, R14, R5, RZ ;  /* 0x000000050e027210 */ /* 0x002fe40007f7e0ff */
[----:B------:R-:W0:Y:S03]  /*d620*/  SHFL.IDX PT, R14, R24, 0x2, 0x181f ;  /* 0x00581f00180e7f89 */ /* 0x000e2600000e0000 */
[----:B------:R-:W-:Y:S01]  /*d630*/  IMAD.X R3, RZ, RZ, R7, P3 ;  /* 0x000000ffff037224 */ /* 0x000fe200018e0607 */
[C---:B------:R-:W-:Y:S01]  /*d640*/  ISETP.LT.OR P3, PT, R6.reuse, 0x11, P1 ;  /* 0x000000110600780c */ /* 0x040fe20000f61670 */
[----:B------:R-:W1:Y:S04]  /*d650*/  SHFL.IDX PT, R7, R25, 0x2, 0x181f ;  /* 0x00581f0019077f89 */ /* 0x000e6800000e0000 */
[----:B------:R-:W-:Y:S01]  /*d660*/  LDGSTS.E.BYPASS.LTC128B.128 [R4+0xc00], desc[UR36][R2.64], !P4 ;  /* 0x00c0000002047fae */ /* 0x000fe2000e101d64 */
[----:B------:R-:W-:-:S07]  /*d670*/  ISETP.LT.OR P4, PT, R6, 0x11, P0 ;  /* 0x000000110600780c */ /* 0x000fce0000781670 */
[----:B------:R-:W-:Y:S06]  /*d680*/  LDGSTS.E.BYPASS.LTC128B.128 [R4+0x3c00], desc[UR36][R2.64+0x80], !P3 ;  /* 0x03c0008002047fae */ /* 0x000fec000d901d64 */
[----:B------:R0:W-:Y:S01]  /*d690*/  LDGSTS.E.BYPASS.LTC128B.128 [R4+0x6c00], desc[UR36][R2.64+0x100], !P4 ;  /* 0x06c0010002047fae */ /* 0x0001e2000e101d64 */
[----:B------:R-:W-:Y:S02]  /*d6a0*/  ISETP.LT.OR P4, PT, R6, 0x21, P2 ;  /* 0x000000210600780c */ /* 0x000fe40001781670 */
[----:B0-----:R-:W-:Y:S02]  /*d6b0*/  IADD3 R2, P3, R14, R5, RZ ;  /* 0x000000050e027210 */ /* 0x001fe40007f7e0ff */
[----:B------:R-:W0:Y:S03]  /*d6c0*/  SHFL.IDX PT, R14, R24, 0x3, 0x181f ;  /* 0x00781f00180e7f89 */ /* 0x000e2600000e0000 */
[----:B-1----:R-:W-:Y:S01]  /*d6d0*/  IMAD.X R3, RZ, RZ, R7, P3 ;  /* 0x000000ffff037224 */ /* 0x002fe200018e0607 */
        /* <DEDUP_REMOVED lines=13> */
[----:B------:R-:W-:-:S03]  /*d7b0*/  ISETP.LT.OR P4, PT, R6, 0x31, P0 ;  /* 0x000000310600780c */ /* 0x000fc60000781670 */
[----:B------:R-:W2:Y:S04]  /*d7c0*/  SHFL.IDX PT, R25, R25, 0x5, 0x181f ;  /* 0x00b81f0019197f89 */ /* 0x000ea800000e0000 */
[----:B------:R-:W-:Y:S06]  /*d7d0*/  LDGSTS.E.BYPASS.LTC128B.128 [R4+0x4c00], desc[UR36][R2.64+0x80], !P3 ;  /* 0x04c0008002047fae */ /* 0x000fec000d901d64 */
[----:B------:R0:W-:Y:S01]  /*d7e0*/  LDGSTS.E.BYPASS.LTC128B.128 [R4+0x7c00], desc[UR36][R2.64+0x100], !P4 ;  /* 0x07c0010002047fae */ /* 0x0001e2000e101d64 */
[----:B------:R-:W-:-:S02]  /*d7f0*/  ISETP.LT.OR P4, PT, R6, 0x41, P2 ;  /* 0x000000410600780c */ /* 0x000fc40001781670 */
[----:B0-----:R-:W-:Y:S02]  /*d800*/  IADD3 R2, P3, R14, R5, RZ ;  /* 0x000000050e027210 */ /* 0x001fe40007f7e0ff */
[----:B------:R0:W3:Y:S03]  /*d810*/  SHFL.IDX PT, R14, R24, 0x5, 0x181f ;  /* 0x00b81f00180e7f89 */ /* 0x0000e600000e0000 */
[----:B-1----:R-:W-:Y:S01]  /*d820*/  IMAD.X R3, RZ, RZ, R7, P3 ;  /* 0x000000ffff037224 */ /* 0x002fe200018e0607 */
[----:B------:R-:W-:-:S05]  /*d830*/  ISETP.LT.OR P3, PT, R6, 0x41, P1 ;  /* 0x000000410600780c */ /* 0x000fca0000f61670 */
[----:B------:R0:W-:Y:S01]  /*d840*/  LDGSTS.E.BYPASS.LTC128B.128 [R4+0x2400], desc[UR36][R2.64], !P4 ;  /* 0x0240000002047fae */ /* 0x0001e2000e101d64 */
[----:B------:R-:W-:-:S07]  /*d850*/  ISETP.LT.OR P4, PT, R6, 0x41, P0 ;  /* 0x000000410600780c */ /* 0x000fce0000781670 */
[----:B------:R0:W-:Y:S06]  /*d860*/  LDGSTS.E.BYPASS.LTC128B.128 [R4+0x5400], desc[UR36][R2.64+0x80], !P3 ;  /* 0x0540008002047fae */ /* 0x0001ec000d901d64 */
[----:B--2---:R0:W-:Y:S02]  /*d870*/  LDGSTS.E.BYPASS.LTC128B.128 [R4+0x8400], desc[UR36][R2.64+0x100], !P4 ;  /* 0x0840010002047fae */ /* 0x0041e4000e101d64 */
.L_x_3695:
[C---:B------:R-:W-:Y:S02]  /*d880*/  ISETP.LT.OR P2, PT, R6.reuse, 0x51, P2 ;  /* 0x000000510600780c */ /* 0x040fe40001741670 */
[C---:B------:R-:W-:Y:S02]  /*d890*/  ISETP.LT.OR P1, PT, R6.reuse, 0x51, P1 ;  /* 0x000000510600780c */ /* 0x040fe40000f21670 */
[----:B------:R-:W-:Y:S02]  /*d8a0*/  ISETP.LT.OR P0, PT, R6, 0x51, P0 ;  /* 0x000000510600780c */ /* 0x000fe40000701670 */
[----:B0--3--:R-:W-:-:S04]  /*d8b0*/  IADD3 R2, P3, R14, R5, RZ ;  /* 0x000000050e027210 */ /* 0x009fc80007f7e0ff */
[----:B------:R-:W-:-:S05]  /*d8c0*/  IADD3.X R3, RZ, R25, RZ, P3, !PT ;  /* 0x00000019ff037210 */ /* 0x000fca0001ffe4ff */
[----:B------:R-:W-:Y:S01]  /*d8d0*/  @!PT LDS RZ, [RZ] ;  /* 0x00000000fffff984 */ /* 0x000fe20000000800 */
[----:B------:R-:W-:Y:S01]  /*d8e0*/  @!PT LDS RZ, [RZ] ;  /* 0x00000000fffff984 */ /* 0x000fe20000000800 */
[----:B------:R-:W-:Y:S01]  /*d8f0*/  @!PT LDS RZ, [RZ] ;  /* 0x00000000fffff984 */ /* 0x000fe20000000800 */
[----:B------:R0:W-:Y:S04]  /*d900*/  LDGSTS.E.BYPASS.LTC128B.128 [R4+0x2c00], desc[UR36][R2.64], !P2 ;  /* 0x02c0000002047fae */ /* 0x0001e8000d101d64 */
[----:B------:R0:W-:Y:S04]  /*d910*/  LDGSTS.E.BYPASS.LTC128B.128 [R4+0x5c00], desc[UR36][R2.64+0x80], !P1 ;  /* 0x05c0008002047fae */ /* 0x0001e8000c901d64 */
[----:B------:R0:W-:Y:S01]  /*d920*/  LDGSTS.E.BYPASS.LTC128B.128 [R4+0x8c00], desc[UR36][R2.64+0x100], !P0 ;  /* 0x08c0010002047fae */ /* 0x0001e2000c101d64 */
[----:B------:R-:W-:Y:S01]  /*d930*/  PLOP3.LUT P0, PT, PT, PT, PT, 0x80, 0x0 ;  /* 0x000000000000781c */ /* 0x000fe20003f0f070 */
[----:B------:R-:W-:-:S12]  /*d940*/  NOP ;  /* 0x0000000000007918 */ /* 0x000fd80000000000 */
.L_x_3585:
        /* <DEDUP_REMOVED lines=10> */
.L_x_3586:
[----:B------:R1:W-:Y:S01]  /*d9f0*/  SYNCS.ARRIVE.TRANS64.A1T0 RZ, [R0+URZ+0x30850], RZ ;  /* 0x030850ff00ff79a7 */ /* 0x0003e2000810003f */
[----:B------:R-:W-:-:S05]  /*da00*/  VIADD R27, R27, 0x1 ;  /* 0x000000011b1b7836 */ /* 0x000fca0000000000 */
[----:B------:R-:W-:-:S04]  /*da10*/  ISETP.NE.AND P0, PT, R27, 0x2, PT ;  /* 0x000000021b00780c */ /* 0x000fc80003f05270 */
[----:B0-----:R-:W-:Y:S02]  /*da20*/  SEL R3, RZ, 0x1, P0 ;  /* 0x00000001ff037807 */ /* 0x001fe40000000000 */
[----:B------:R-:W-:Y:S02]  /*da30*/  SEL R27, R27, RZ, P0 ;  /* 0x000000ff1b1b7207 */ /* 0x000fe40000000000 */
[----:B-1----:R-:W-:-:S07]  /*da40*/  LOP3.LUT R28, R28, R3, RZ, 0x3c, !PT ;  /* 0x000000031c1c7212 */ /* 0x002fce00078e3cff */
.L_x_3543:
[----:B------:R-:W-:Y:S05]  /*da50*/  BSYNC B7 ;  /* 0x0000000000077941 */ /* 0x000fea0003800000 */
.L_x_3541:
        /* <DEDUP_REMOVED lines=11> */
.L_x_3587:
        /* <DEDUP_REMOVED lines=36> */
.L_x_3705:
[----:B------:R-:W-:Y:S02]  /*dd50*/  ULDC UR4, c[0x0][0xc38] ;  /* 0x00030e0000047ab9 */ /* 0x000fe40000000800 */
[----:B------:R-:W-:-:S04]  /*dd60*/  IMAD.U32 R7, RZ, RZ, UR4 ;  /* 0x00000004ff077e24 */ /* 0x000fc8000f8e00ff */
[----:B-1----:R-:W-:-:S05]  /*dd70*/  IMAD R3, R14, R7, RZ ;  /* 0x000000070e037224 */ /* 0x002fca00078e02ff */
[----:B------:R-:W-:-:S04]  /*dd80*/  IADD3 R8, R0, R3, RZ ;  /* 0x0000000300087210 */ /* 0x000fc80007ffe0ff */
[----:B------:R-:W-:-:S13]  /*dd90*/  ISETP.GT.AND P6, PT, R8, R5, PT ;  /* 0x000000050800720c */ /* 0x000fda0003fc4270 */
[----:B------:R-:W-:Y:S05]  /*dda0*/  @P6 BRA `(.L_x_3590) ;  /* 0x00000000009c6947 */ /* 0x000fea0003800000 */
.L_x_3595:
        /* <DEDUP_REMOVED lines=14> */
.L_x_3593:
[----:B------:R-:W-:Y:S05]  /*de90*/  BSYNC B0 ;  /* 0x0000000000007941 */ /* 0x000fea0003800000 */
.L_x_3592:
        /* <DEDUP_REMOVED lines=9> */
[----:B-1----:R-:W-:-:S04]  /*df30*/  SEL R3, R14, RZ, P3 ;  /* 0x000000ff0e037207 */ /* 0x002fc80001800000 */
[----:B------:R-:W-:-:S05]  /*df40*/  IADD3 R2, R0, R3, RZ ;  /* 0x0000000300027210 */ /* 0x000fca0007ffe0ff */
[----:B------:R-:W1:Y:S02]  /*df50*/  SHFL.UP PT, R14, R2, 0x8, RZ ;  /* 0x05000000020e7989 */ /* 0x000e6400000e00ff */
[----:B-1----:R-:W-:-:S05]  /*df60*/  SEL R3, R14, RZ, P4 ;  /* 0x000000ff0e037207 */ /* 0x002fca0002000000 */
[----:B------:R-:W-:-:S05]  /*df70*/  IMAD.IADD R3, R2, 0x1, R3 ;  /* 0x0000000102037824 */ /* 0x000fca00078e0203 */
[----:B------:R-:W0:Y:S02]  /*df80*/  SHFL.UP PT, R14, R3, 0x10, RZ ;  /* 0x06000000030e7989 */ /* 0x000e2400000e00ff */
[----:B0-----:R-:W-:-:S05]  /*df90*/  SEL R6, R14, RZ, P5 ;  /* 0x000000ff0e067207 */ /* 0x001fca0002800000 */
[----:B------:R-:W-:-:S05]  /*dfa0*/  IMAD.IADD R6, R3, 0x1, R6 ;  /* 0x0000000103067824 */ /* 0x000fca00078e0206 */
[----:B------:R0:W1:Y:S02]  /*dfb0*/  SHFL.IDX PT, R14, R6, 0x1f, 0x1f ;  /* 0x03e01f00060e7f89 */ /* 0x00006400000e0000 */
.L_x_3713:
[----:B------:R-:W-:Y:S02]  /*dfc0*/  ULDC UR4, c[0x0][0xc38] ;  /* 0x00030e0000047ab9 */ /* 0x000fe40000000800 */
[----:B------:R-:W-:-:S04]  /*dfd0*/  IMAD.U32 R7, RZ, RZ, UR4 ;  /* 0x00000004ff077e24 */ /* 0x000fc8000f8e00ff */
[----:B-1----:R-:W-:-:S04]  /*dfe0*/  IMAD R3, R14, R7, RZ ;  /* 0x000000070e037224 */ /* 0x002fc800078e02ff */
[----:B------:R-:W-:-:S05]  /*dff0*/  IMAD.IADD R8, R3, 0x1, R8 ;  /* 0x0000000103087824 */ /* 0x000fca00078e0208 */
[----:B------:R-:W-:-:S13]  /*e000*/  ISETP.GT.AND P6, PT, R8, R5, PT ;  /* 0x000000050800720c */ /* 0x000fda0003fc4270 */
[----:B------:R-:W-:Y:S05]  /*e010*/  @!P6 BRA `(.L_x_3595) ;  /* 0xfffffffc0064e947 */ /* 0x000fea000383ffff */
.L_x_3590:
        /* <DEDUP_REMOVED lines=8> */
.L_x_3717:
[----:B------:R-:W-:Y:S02]  /*e0a0*/  ISETP.NE.AND P0, PT, R2, RZ, PT ;  /* 0x000000ff0200720c */ /* 0x000fe40003f05270 */
[----:B------:R-:W-:-:S11]  /*e0b0*/  MOV R14, RZ ;  /* 0x000000ff000e7202 */ /* 0x000fd60000000f00 */
[----:B------:R-:W-:Y:S05]  /*e0c0*/  @!P0 BRA `(.L_x_3597) ;  /* 0x0000000000108947 */ /* 0x000fea0003800000 */
[----:B------:R-:W-:Y:S01]  /*e0d0*/  UMOV UR4, 0xffffffff ;  /* 0xffffffff00047882 */ /* 0x000fe20000000000 */
[----:B------:R-:W-:Y:S02]  /*e0e0*/  VIADD R12, R0, 0xffffffff ;  /* 0xffffffff000c7836 */ /* 0x000fe40000000000 */
[----:B------:R-:W-:Y:S05]  /*e0f0*/  BRA.DIV UR4, `(.L_x_3598) ;  /* 0x0000003e04ac7947 */ /* 0x000fea000b800000 */
[----:B------:R3:W4:Y:S02]  /*e100*/  SHFL.IDX PT, R14, R6, R12, 0x1f ;  /* 0x00001f0c060e7589 */ /* 0x00072400000e0000 */
.L_x_3597:
[----:B0-23--:R-:W-:Y:S01]  /*e110*/  IABS R6, R4 ;  /* 0x0000000400067213 */ /* 0x00dfe20000000000 */
[----:B----4-:R-:W-:Y:S01]  /*e120*/  IMAD R16, R14, R7, R8 ;  /* 0x000000070e107224 */ /* 0x010fe200078e0208 */
[----:B------:R-:W-:Y:S02]  /*e130*/  IADD3 R19, R0, R19, RZ ;  /* 0x0000001300137210 */ /* 0x000fe40007ffe0ff */
        /* <DEDUP_REMOVED lines=28> */
.L_x_3591:
[----:B------:R-:W-:Y:S01]  /*e300*/  UMOV UR4, URZ ;  /* 0x0000003f00047c82 */ /* 0x000fe20008000000 */
[----:B------:R-:W-:Y:S01]  /*e310*/  UMOV UR5, URZ ;  /* 0x0000003f00057c82 */ /* 0x000fe20008000000 */
[----:B------:R-:W-:Y:S01]  /*e320*/  ULDC UR6, c[0x0][0xc3c] ;  /* 0x00030f0000067ab9 */ /* 0x000fe20000000800 */
[----:B------:R-:W-:Y:S02]  /*e330*/  IMAD.MOV.U32 R16, RZ, RZ, R5 ;  /* 0x000000ffff107224 */ /* 0x000fe400078e0005 */
[----:B------:R-:W-:Y:S02]  /*e340*/  IMAD.U32 R17, RZ, RZ, UR4 ;  /* 0x00000004ff117e24 */ /* 0x000fe4000f8e00ff */
[----:B------:R-:W-:Y:S02]  /*e350*/  IMAD.U32 R18, RZ, RZ, UR5 ;  /* 0x00000005ff127e24 */ /* 0x000fe4000f8e00ff */
[----:B------:R-:W-:-:S07]  /*e360*/  IMAD.U32 R19, RZ, RZ, UR6 ;  /* 0x00000006ff137e24 */ /* 0x000fce000f8e00ff */
.L_x_3599:
        /* <DEDUP_REMOVED lines=10> */
.L_x_3588:
[----:B------:R-:W-:Y:S02]  /*e410*/  ULDC UR4, c[0x0][0xc3c] ;  /* 0x00030f0000047ab9 */ /* 0x000fe40000000800 */
[----:B--2---:R-:W-:-:S13]  /*e420*/  ISETP.GE.AND P0, PT, R19, UR4, PT ;  /* 0x0000000413007c0c */ /* 0x004fda000bf06270 */
[----:B------:R-:W-:Y:S05]  /*e430*/  @!P0 BRA `(.L_x_3600) ;  /* 0xffffffb800a48947 */ /* 0x000fea000383ffff */
[----:B------:R-:W-:Y:S05]  /*e440*/  BSYNC B8 ;  /* 0x0000000000087941 */ /* 0x000fea0003800000 */
.L_x_3537:
[----:B0-----:R-:W2:Y:S01]  /*e450*/  LDL.LU R0, [R1+0x1c] ;  /* 0x00001c0001007983 */ /* 0x001ea20000300800 */
[----:B------:R-:W-:Y:S01]  /*e460*/  BSSY B0, `(.L_x_3601) ;  /* 0x000000b000007945 */ /* 0x000fe20003800000 */
[----:B------:R-:W0:Y:S01]  /*e470*/  S2R R5, SR_CgaCtaId ;  /* 0x0000000000057919 */ /* 0x000e220000008800 */
[----:B--2---:R-:W-:-:S04]  /*e480*/  IADD3 R0, R0, 0x1, RZ ;  /* 0x0000000100007810 */ /* 0x004fc80007ffe0ff */
        /* <DEDUP_REMOVED lines=8> */
.L_x_3720:
[----:B------:R-:W-:Y:S05]  /*e510*/  BSYNC B0 ;  /* 0x0000000000007941 */ /* 0x000fea0003800000 */
.L_x_3601:
[----:B------:R-:W-:-:S03]  /*e520*/  UMOV UR4, 0xffffffff ;  /* 0xffffffff00047882 */ /* 0x000fc60000000000 */
[----:B------:R-:W-:Y:S05]  /*e530*/  BRA.DIV UR4, `(.L_x_3603) ;  /* 0x0000003a04d47947 */ /* 0x000fea000b800000 */
[----:B0-----:R-:W0:Y:S02]  /*e540*/  S2R R0, SR_TID.X ;  /* 0x0000000000007919 */ /* 0x001e240000002100 */
[----:B0-----:R-:W-:-:S04]  /*e550*/  SHF.R.U32.HI R0, RZ, 0x5, R0 ;  /* 0x00000005ff007819 */ /* 0x001fc80000011600 */
[----:B------:R-:W-:-:S05]  /*e560*/  LOP3.LUT R0, R0, 0x3, RZ, 0xc0, !PT ;  /* 0x0000000300007812 */ /* 0x000fca00078ec0ff */
[----:B------:R0:W2:Y:S02]  /*e570*/  SHFL.IDX PT, R14, R0, RZ, 0x1f ;  /* 0x00001fff000e7589 */ /* 0x0000a400000e0000 */
.L_x_3723:
[----:B--2---:R-:W-:Y:S01]  /*e580*/  ISETP.NE.AND P0, PT, R14, RZ, PT ;  /* 0x000000ff0e00720c */ /* 0x004fe20003f05270 */
[----:B------:R-:W-:-:S12]  /*e590*/  BSSY B0, `(.L_x_3604) ;  /* 0x0000026000007945 */ /* 0x000fd80003800000 */
[----:B------:R-:W-:Y:S05]  /*e5a0*/  @P0 BRA `(.L_x_3605) ;  /* 0x0000000000900947 */ /* 0x000fea0003800000 */
[----:B------:R-:W-:-:S03]  /*e5b0*/  UMOV UR4, 0xffffffff ;  /* 0xffffffff00047882 */ /* 0x000fc60000000000 */
[----:B------:R-:W-:Y:S05]  /*e5c0*/  BRA.DIV UR4, `(.L_x_3606) ;  /* 0x0000003a04e47947 */ /* 0x000fea000b800000 */
[----:B------:R-:W-:-:S13]  /*e5d0*/  ELECT P6, URZ, PT ;  /* 0x00000000003f782f */ /* 0x000fda00038c0000 */
.L_x_3726:
        /* <DEDUP_REMOVED lines=8> */
.L_x_3607:
[C---:B------:R-:W-:Y:S01]  /*e660*/  IMAD R5, R27.reuse, 0x8, R4 ;  /* 0x000000081b057824 */ /* 0x040fe200078e0204 */
[----:B------:R-:W-:Y:S01]  /*e670*/  SHF.L.U32 R0, R28, 0x1f, RZ ;  /* 0x0000001f1c007819 */ /* 0x000fe200000006ff */
[----:B------:R-:W-:-:S03]  /*e680*/  VIADD R27, R27, 0x1 ;  /* 0x000000011b1b7836 */ /* 0x000fc60000000000 */
[----:B------:R-:W0:Y:S02]  /*e690*/  SYNCS.PHASECHK.TRANS64.TRYWAIT P1, [R5+URZ+0x30840], R0 ;  /* 0x03084000050075a7 */ /* 0x000e24000802017f */
[----:B------:R-:W-:-:S04]  /*e6a0*/  ISETP.NE.AND P2, PT, R27, 0x2, PT ;  /* 0x000000021b00780c */ /* 0x000fc80003f45270 */
[----:B------:R-:W-:Y:S01]  /*e6b0*/  SEL R3, RZ, 0x1, P2 ;  /* 0x00000001ff037807 */ /* 0x000fe20001000000 */
[----:B0-----:R-:W-:Y:S08]  /*e6c0*/  @!P1 BRA `(.L_x_3608) ;  /* 0x0000003800c49947 */ /* 0x001ff00003800000 */
.L_x_3727:
[----:B------:R-:W-:Y:S02]  /*e6d0*/  SEL R27, R27, RZ, P2 ;  /* 0x000000ff1b1b7207 */ /* 0x000fe40001000000 */
[----:B------:R-:W-:Y:S01]  /*e6e0*/  LOP3.LUT R2, R28, R3, RZ, 0x3c, !PT ;  /* 0x000000031c027212 */ /* 0x000fe200078e3cff */
[----:B------:R-:W-:Y:S06]  /*e6f0*/  @!P0 BRA `(.L_x_3609) ;  /* 0x0000000000048947 */ /* 0x000fec0003800000 */
[----:B------:R-:W-:Y:S01]  /*e700*/  BPT.TRAP 0x1 ;  /* 0x000000040000795c */ /* 0x000fe20000300000 */
.L_x_3609:
[----:B------:R-:W-:Y:S01]  /*e710*/  IMAD R27, R27, 0x8, R4 ;  /* 0x000000081b1b7824 */ /* 0x000fe200078e0204 */
[----:B------:R-:W-:-:S04]  /*e720*/  SHF.L.U32 R2, R2, 0x1f, RZ ;  /* 0x0000001f02027819 */ /* 0x000fc800000006ff */
[----:B------:R-:W2:Y:S02]  /*e730*/  SYNCS.PHASECHK.TRANS64.TRYWAIT P1, [R27+URZ+0x30840], R2 ;  /* 0x030840021b0075a7 */ /* 0x000ea4000802017f */
[----:B--2---:R-:W-:Y:S05]  /*e740*/  @!P1 BRA `(.L_x_3610) ;  /* 0x0000003800b89947 */ /* 0x004fea0003800000 */
.L_x_3728:
[----:B------:R-:W-:Y:S05]  /*e750*/  @!P0 BRA `(.L_x_3611) ;  /* 0x0000000000048947 */ /* 0x000fea0003800000 */
[----:B------:R-:W-:Y:S01]  /*e760*/  BPT.TRAP 0x1 ;  /* 0x000000040000795c */ /* 0x000fe20000300000 */
.L_x_3611:
[----:B------:R-:W4:Y:S02]  /*e770*/  SYNCS.PHASECHK.TRANS64.TRYWAIT P1, [R5+URZ+0x30860], R0 ;  /* 0x03086000050075a7 */ /* 0x000f24000802017f */
[----:B----4-:R-:W-:Y:S05]  /*e780*/  @!P1 BRA `(.L_x_3612) ;  /* 0x0000003800bc9947 */ /* 0x010fea0003800000 */
.L_x_3729:
[----:B------:R-:W-:Y:S05]  /*e790*/  @!P0 BRA `(.L_x_3613) ;  /* 0x0000000000048947 */ /* 0x000fea0003800000 */
[----:B------:R-:W-:Y:S01]  /*e7a0*/  BPT.TRAP 0x1 ;  /* 0x000000040000795c */ /* 0x000fe20000300000 */
.L_x_3613:
[----:B------:R0:W0:Y:S02]  /*e7b0*/  SYNCS.PHASECHK.TRANS64.TRYWAIT P0, [R27+URZ+0x30860], R2 ;  /* 0x030860021b0075a7 */ /* 0x000024000800017f */
[----:B0-----:R-:W-:Y:S05]  /*e7c0*/  @!P0 NANOSLEEP.SYNCS 0x989680 ;  /* 0x009896800000895d */ /* 0x001fea0003900000 */
[----:B------:R-:W0:Y:S02]  /*e7d0*/  @!P0 SYNCS.PHASECHK.TRANS64 P0, [R27+URZ+0x30860], R2 ;  /* 0x030860021b0085a7 */ /* 0x000e24000800007f */
[----:B0-----:R-:W-:Y:S05]  /*e7e0*/  @!P0 BRA `(.L_x_3613) ;  /* 0xfffffffc00f08947 */ /* 0x001fea000383ffff */
.L_x_3605:
[----:B------:R-:W-:Y:S05]  /*e7f0*/  BSYNC B0 ;  /* 0x0000000000007941 */ /* 0x000fea0003800000 */
.L_x_3604:
[----:B------:R-:W-:Y:S05]  /*e800*/  EXIT ;  /* 0x000000000000794d */ /* 0x000fea0003800000 */
.L_x_3485:
[----:B0-----:R-:W-:-:S04]  /*e810*/  MOV R3, UR43 ;  /* 0x0000002b00037c02 */ /* 0x001fc80008000f00 */
[----:B------:R0:W1:Y:S03]  /*e820*/  SYNCS.PHASECHK.TRANS64.TRYWAIT P1, [R3+URZ+0x30800], R0 ;  /* 0x03080000030075a7 */ /* 0x000066000802017f */
[----:B-1----:R-:W-:Y:S05]  /*e830*/  @!P1 NANOSLEEP.SYNCS 0x989680 ;  /* 0x009896800000995d */ /* 0x002fea0003900000 */
[----:B------:R-:W1:Y:S02]  /*e840*/  @!P1 SYNCS.PHASECHK.TRANS64 P1, [R3+URZ+0x30800], R0 ;  /* 0x03080000030095a7 */ /* 0x000e64000802007f */
[----:B-1----:R-:W-:Y:S05]  /*e850*/  @!P1 BRA `(.L_x_3485) ;  /* 0xfffffffc00ec9947 */ /* 0x002fea000383ffff */
[----:B------:R-:W-:Y:S05]  /*e860*/  BRA `(.L_x_3614) ;  /* 0xffffff2c00bc7947 */ /* 0x000fea000383ffff */
.L_x_3489:
[----:B-1----:R1:W2:Y:S02]  /*e870*/  SYNCS.PHASECHK.TRANS64.TRYWAIT P1, [R2+URZ+0x30830], R3 ;  /* 0x03083003020075a7 */ /* 0x0022a4000802017f */
[----:B--2---:R-:W-:Y:S05]  /*e880*/  @!P1 NANOSLEEP.SYNCS 0x989680 ;  /* 0x009896800000995d */ /* 0x004fea0003900000 */
[----:B------:R-:W2:Y:S02]  /*e890*/  @!P1 SYNCS.PHASECHK.TRANS64 P1, [R2+URZ+0x30830], R3 ;  /* 0x03083003020095a7 */ /* 0x000ea4000802007f */
[----:B--2---:R-:W-:Y:S05]  /*e8a0*/  @!P1 BRA `(.L_x_3489) ;  /* 0xfffffffc00f09947 */ /* 0x004fea000383ffff */
[----:B------:R-:W-:Y:S05]  /*e8b0*/  BRA `(.L_x_3488) ;  /* 0xffffff2c00dc7947 */ /* 0x000fea000383ffff */
.L_x_3495:
[----:B-1----:R-:W-:-:S04]  /*e8c0*/  IMAD.U32 R3, RZ, RZ, UR8 ;  /* 0x00000008ff037e24 */ /* 0x002fc8000f8e00ff */
[----:B------:R1:W2:Y:S03]  /*e8d0*/  SYNCS.PHASECHK.TRANS64.TRYWAIT P1, [R3+URZ+0x30830], R0 ;  /* 0x03083000030075a7 */ /* 0x0002a6000802017f */
[----:B--2---:R-:W-:Y:S05]  /*e8e0*/  @!P1 NANOSLEEP.SYNCS 0x989680 ;  /* 0x009896800000995d */ /* 0x004fea0003900000 */
[----:B------:R-:W2:Y:S02]  /*e8f0*/  @!P1 SYNCS.PHASECHK.TRANS64 P1, [R3+URZ+0x30830], R0 ;  /* 0x03083000030095a7 */ /* 0x000ea4000802007f */
[----:B--2---:R-:W-:Y:S05]  /*e900*/  @!P1 BRA `(.L_x_3495) ;  /* 0xfffffffc00ec9947 */ /* 0x004fea000383ffff */
[----:B------:R-:W-:Y:S05]  /*e910*/  BRA `(.L_x_3494) ;  /* 0xffffff5000dc7947 */ /* 0x000fea000383ffff */
.L_x_3499:
[----:B-1----:R-:W-:-:S04]  /*e920*/  IMAD.U32 R3, RZ, RZ, UR9 ;  /* 0x00000009ff037e24 */ /* 0x002fc8000f8e00ff */
[----:B------:R1:W2:Y:S03]  /*e930*/  SYNCS.PHASECHK.TRANS64.TRYWAIT P1, [R3+URZ+0x30850], R0 ;  /* 0x03085000030075a7 */ /* 0x0002a6000802017f */
[----:B--2---:R-:W-:Y:S05]  /*e940*/  @!P1 NANOSLEEP.SYNCS 0x989680 ;  /* 0x009896800000995d */ /* 0x004fea0003900000 */
[----:B------:R-:W2:Y:S02]  /*e950*/  @!P1 SYNCS.PHASECHK.TRANS64 P1, [R3+URZ+0x30850], R0 ;  /* 0x03085000030095a7 */ /* 0x000ea4000802007f */
[----:B--2---:R-:W-:Y:S05]  /*e960*/  @!P1 BRA `(.L_x_3499) ;  /* 0xfffffffc00ec9947 */ /* 0x004fea000383ffff */
[----:B------:R-:W-:Y:S05]  /*e970*/  BRA `(.L_x_3498) ;  /* 0xffffff5c00947947 */ /* 0x000fea000383ffff */
.L_x_3506:
[----:B-1----:R-:W-:-:S04]  /*e980*/  IMAD.U32 R7, RZ, RZ, UR5 ;  /* 0x00000005ff077e24 */ /* 0x002fc8000f8e00ff */
[----:B------:R1:W2:Y:S03]  /*e990*/  SYNCS.PHASECHK.TRANS64.TRYWAIT P1, [R7+URZ+0x30850], R2 ;  /* 0x03085002070075a7 */ /* 0x0002a6000802017f */
[----:B--2---:R-:W-:Y:S05]  /*e9a0*/  @!P1 NANOSLEEP.SYNCS 0x989680 ;  /* 0x009896800000995d */ /* 0x004fea0003900000 */
[----:B------:R-:W2:Y:S02]  /*e9b0*/  @!P1 SYNCS.PHASECHK.TRANS64 P1, [R7+URZ+0x30850], R2 ;  /* 0x03085002070095a7 */ /* 0x000ea4000802007f */
[----:B--2---:R-:W-:Y:S05]  /*e9c0*/  @!P1 BRA `(.L_x_3506) ;  /* 0xfffffffc00ec9947 */ /* 0x004fea000383ffff */
[----:B------:R-:W-:Y:S05]  /*e9d0*/  BRA `(.L_x_3505) ;  /* 0xffffff7400ac7947 */ /* 0x000fea000383ffff */
.L_x_3549:
        /* <DEDUP_REMOVED lines=10> */
.L_x_3616:
[----:B------:R-:W-:Y:S05]  /*ea80*/  BSYNC B0 ;  /* 0x0000000000007941 */ /* 0x000fea0003800000 */
.L_x_3615:
[----:B------:R-:W-:Y:S05]  /*ea90*/  BRA `(.L_x_3617) ;  /* 0xffffffc000547947 */ /* 0x000fea000383ffff */
.L_x_3552:
[----:B0-----:R0:W1:Y:S02]  /*eaa0*/  SYNCS.PHASECHK.TRANS64.TRYWAIT P0, [R7+URZ+0x30840], R2 ;  /* 0x03084002070075a7 */ /* 0x001064000800017f */
[----:B-1----:R-:W-:Y:S05]  /*eab0*/  @!P0 NANOSLEEP.SYNCS 0x989680 ;  /* 0x009896800000895d */ /* 0x002fea0003900000 */
[----:B------:R-:W1:Y:S02]  /*eac0*/  @!P0 SYNCS.PHASECHK.TRANS64 P0, [R7+URZ+0x30840], R2 ;  /* 0x03084002070085a7 */ /* 0x000e64000800007f */
[----:B-1----:R-:W-:Y:S05]  /*ead0*/  @!P0 BRA `(.L_x_3552) ;  /* 0xfffffffc00f08947 */ /* 0x002fea000383ffff */
[----:B------:R-:W-:Y:S05]  /*eae0*/  BRA `(.L_x_3618) ;  /* 0xffffffc000bc7947 */ /* 0x000fea000383ffff */
.L_x_3553:
        /* <DEDUP_REMOVED lines=8> */
.L_x_3620:
[----:B------:R-:W-:Y:S05]  /*eb70*/  BSYNC B0 ;  /* 0x0000000000007941 */ /* 0x000fea0003800000 */
.L_x_3619:
[----:B------:R-:W-:Y:S01]  /*eb80*/  IMAD.MOV.U32 R13, RZ, RZ, R4 ;  /* 0x000000ffff0d7224 */ /* 0x000fe200078e0004 */
[----:B------:R-:W-:Y:S01]  /*eb90*/  MOV R2, R14 ;  /* 0x0000000e00027202 */ /* 0x000fe20000000f00 */
[----:B------:R-:W-:Y:S02]  /*eba0*/  IMAD.MOV.U32 R12, RZ, RZ, RZ ;  /* 0x000000ffff0c7224 */ /* 0x000fe400078e00ff */
[----:B------:R-:W-:Y:S02]  /*ebb0*/  IMAD.MOV.U32 R11, RZ, RZ, 0x181f ;  /* 0x0000181fff0b7424 */ /* 0x000fe400078e00ff */
[----:B------:R-:W-:Y:S02]  /*ebc0*/  IMAD.MOV.U32 R15, RZ, RZ, -0x1 ;  /* 0xffffffffff0f7424 */ /* 0x000fe400078e00ff */
[----:B------:R-:W-:-:S07]  /*ebd0*/  @P0 IMAD R8, R5, 0x2, R22 ;  /* 0x0000000205080824 */ /* 0x000fce00078e0216 */
[----:B------:R-:W-:Y:S05]  /*ebe0*/  WARPSYNC.COLLECTIVE R15, `(.L_x_3621) ;  /* 0x000000000f087348 */ /* 0x000fea0003c00000 */
[----:B------:R0:W1:Y:S02]  /*ebf0*/  SHFL.IDX P6, R14, R13, R12, R11 ;  /* 0x0000000c0d0e7389 */ /* 0x00006400000c000b */
[----:B01----:R-:W-:Y:S01]  /*ec00*/  ENDCOLLECTIVE ;  /* 0x000000000000791b */ /* 0x003fe20003800000 */
.L_x_3621:
[----:B------:R-:W-:Y:S02]  /*ec10*/  IMAD.MOV.U32 R13, RZ, RZ, R0 ;  /* 0x000000ffff0d7224 */ /* 0x000fe400078e0000 */
[----:B------:R-:W-:Y:S02]  /*ec20*/  IMAD.MOV.U32 R12, RZ, RZ, 0x1 ;  /* 0x00000001ff0c7424 */ /* 0x000fe400078e00ff */
[----:B------:R-:W-:-:S07]  /*ec30*/  IMAD.MOV.U32 R3, RZ, RZ, R14 ;  /* 0x000000ffff037224 */ /* 0x000fce00078e000e */
[----:B------:R-:W-:Y:S05]  /*ec40*/  WARPSYNC.COLLECTIVE R15, `(.L_x_3622) ;  /* 0x000000000f087348 */ /* 0x000fea0003c00000 */
[----:B------:R0:W1:Y:S02]  /*ec50*/  SHFL.IDX P6, R14, R13, R12, R11 ;  /* 0x0000000c0d0e7389 */ /* 0x00006400000c000b */
[----:B01----:R-:W-:Y:S01]  /*ec60*/  ENDCOLLECTIVE ;  /* 0x000000000000791b */ /* 0x003fe20003800000 */
.L_x_3622:
[----:B------:R-:W-:-:S04]  /*ec70*/  @P0 LEA R3, P1, R32, R3, 0x1 ;  /* 0x0000000320030211 */ /* 0x000fc800078208ff */
[----:B------:R-:W-:Y:S02]  /*ec80*/  @P0 IADD3.X R2, RZ, R2, RZ, P1, !PT ;  /* 0x00000002ff020210 */ /* 0x000fe40000ffe4ff */
[----:B------:R-:W-:Y:S02]  /*ec90*/  ISETP.GE.AND P1, PT, R6, 0x11, PT ;  /* 0x000000110600780c */ /* 0x000fe40003f26270 */
[----:B------:R-:W-:Y:S01]  /*eca0*/  @P0 LOP3.LUT R3, R3, R2, RZ, 0x3c, !PT ;  /* 0x0000000203030212 */ /* 0x000fe200078e3cff */
[----:B------:R-:W-:-:S03]  /*ecb0*/  IMAD.MOV.U32 R13, RZ, RZ, R4 ;  /* 0x000000ffff0d7224 */ /* 0x000fc600078e0004 */
[----:B------:R-:W-:-:S04]  /*ecc0*/  @P0 LOP3.LUT R2, R3, R2, RZ, 0x3c, !PT ;  /* 0x0000000203020212 */ /* 0x000fc800078e3cff */
[----:B------:R-:W-:-:S05]  /*ecd0*/  @P0 LOP3.LUT R3, R3, R2, RZ, 0x3c, !PT ;  /* 0x0000000203030212 */ /* 0x000fca00078e3cff */
[----:B------:R-:W-:Y:S01]  /*ece0*/  @!PT LDS RZ, [RZ] ;  /* 0x00000000fffff984 */ /* 0x000fe20000000800 */
[----:B------:R-:W-:Y:S01]  /*ecf0*/  @!PT LDS RZ, [RZ] ;  /* 0x00000000fffff984 */ /* 0x000fe20000000800 */
[----:B------:R-:W-:Y:S01]  /*ed00*/  @!PT LDS RZ, [RZ] ;  /* 0x00000000fffff984 */ /* 0x000fe20000000800 */
[----:B------:R-:W-:Y:S04]  /*ed10*/  @P0 LDGSTS.E.BYPASS.LTC128B.128 [R8+0x1e400], desc[UR36][R2.64], !P4 ;  /* 0x1e40000002080fae */ /* 0x000fe8000e101d64 */
[----:B------:R-:W-:Y:S04]  /*ed20*/  @P0 LDGSTS.E.BYPASS.LTC128B.128 [R8+0x21400], desc[UR36][R2.64+0x80], !P3 ;  /* 0x2140008002080fae */ /* 0x000fe8000d901d64 */
[----:B------:R0:W-:Y:S02]  /*ed30*/  @P0 LDGSTS.E.BYPASS.LTC128B.128 [R8+0x24400], desc[UR36][R2.64+0x100], !P2 ;  /* 0x2440010002080fae */ /* 0x0001e4000d101d64 */
[----:B0-----:R-:W-:-:S07]  /*ed40*/  IMAD.MOV.U32 R2, RZ, RZ, R14 ;  /* 0x000000ffff027224 */ /* 0x001fce00078e000e */
[----:B------:R-:W-:Y:S05]  /*ed50*/  WARPSYNC.COLLECTIVE R15, `(.L_x_3623) ;  /* 0x000000000f087348 */ /* 0x000fea0003c00000 */
[----:B------:R0:W1:Y:S02]  /*ed60*/  SHFL.IDX P6, R14, R13, R12, R11 ;  /* 0x0000000c0d0e7389 */ /* 0x00006400000c000b */
[----:B01----:R-:W-:Y:S01]  /*ed70*/  ENDCOLLECTIVE ;  /* 0x000000000000791b */ /* 0x003fe20003800000 */
.L_x_3623:
[----:B------:R-:W-:Y:S02]  /*ed80*/  @P1 IMAD R8, R5, 0x2, R22 ;  /* 0x0000000205081824 */ /* 0x000fe400078e0216 */
[----:B------:R-:W-:Y:S02]  /*ed90*/  IMAD.MOV.U32 R13, RZ, RZ, R0 ;  /* 0x000000ffff0d7224 */ /* 0x000fe400078e0000 */
[----:B------:R-:W-:Y:S01]  /*eda0*/  IMAD.MOV.U32 R12, RZ, RZ, 0x2 ;  /* 0x00000002ff0c7424 */ /* 0x000fe200078e00ff */
[----:B------:R-:W-:-:S07]  /*edb0*/  MOV R3, R14 ;  /* 0x0000000e00037202 */ /* 0x000fce0000000f00 */
[----:B------:R-:W-:Y:S05]  /*edc0*/  WARPSYNC.COLLECTIVE R15, `(.L_x_3624) ;  /* 0x000000000f087348 */ /* 0x000fea0003c00000 */
[----:B------:R0:W1:Y:S02]  /*edd0*/  SHFL.IDX P6, R14, R13, R12, R11 ;  /* 0x0000000c0d0e7389 */ /* 0x00006400000c000b */
[----:B01----:R-:W-:Y:S01]  /*ede0*/  ENDCOLLECTIVE ;  /* 0x000000000000791b */ /* 0x003fe20003800000 */
.L_x_3624:
[----:B------:R-:W-:-:S05]  /*edf0*/  @P1 LEA R3, P0, R32, R3, 0x1 ;  /* 0x0000000320031211 */ /* 0x000fca00078008ff */
[----:B------:R-:W-:-:S05]  /*ee00*/  @P1 IMAD.X R2, RZ, RZ, R2, P0 ;  /* 0x000000ffff021224 */ /* 0x000fca00000e0602 */
[----:B------:R-:W-:Y:S02]  /*ee10*/  @P1 LOP3.LUT R3, R3, R2, RZ, 0x3c, !PT ;  /* 0x0000000203031212 */ /* 0x000fe400078e3cff */
[----:B------:R-:W-:Y:S02]  /*ee20*/  MOV R13, R4 ;  /* 0x00000004000d7202 */ /* 0x000fe40000000f00 */
[----:B------:R-:W-:-:S04]  /*ee30*/  @P1 LOP3.LUT R2, R3, R2, RZ, 0x3c, !PT ;  /* 0x0000000203021212 */ /* 0x000fc800078e3cff */
[----:B------:R-:W-:-:S05]  /*ee40*/  @P1 LOP3.LUT R3, R3, R2, RZ, 0x3c, !PT ;  /* 0x0000000203031212 */ /* 0x000fca00078e3cff */
[----:B------:R-:W-:Y:S01]  /*ee50*/  @!PT LDS RZ, [RZ] ;  /* 0x00000000fffff984 */ /* 0x000fe20000000800 */
[----:B------:R-:W-:Y:S01]  /*ee60*/  @!PT LDS RZ, [RZ] ;  /* 0x00000000fffff984 */ /* 0x000fe20000000800 */
[----:B------:R-:W-:Y:S01]  /*ee70*/  @!PT LDS RZ, [RZ] ;  /* 0x00000000fffff984 */ /* 0x000fe20000000800 */
[----:B------:R-:W-:Y:S04]  /*ee80*/  @P1 LDGSTS.E.BYPASS.LTC128B.128 [R8+0x1ec00], desc[UR36][R2.64], !P4 ;  /* 0x1ec0000002081fae */ /* 0x000fe8000e101d64 */
[----:B------:R-:W-:Y:S04]  /*ee90*/  @P1 LDGSTS.E.BYPASS.LTC128B.128 [R8+0x21c00], desc[UR36][R2.64+0x80], !P3 ;  /* 0x21c0008002081fae */ /* 0x000fe8000d901d64 */
[----:B------:R0:W-:Y:S01]  /*eea0*/  @P1 LDGSTS.E.BYPASS.LTC128B.128 [R8+0x24c00], desc[UR36][R2.64+0x100], !P2 ;  /* 0x24c0010002081fae */ /* 0x0001e2000d101d64 */
[----:B------:R-:W-:Y:S01]  /*eeb0*/  ISETP.GE.AND P1, PT, R6, 0x21, PT ;  /* 0x000000210600780c */ /* 0x000fe20003f26270 */
[----:B0-----:R-:W-:-:S12]  /*eec0*/  IMAD.MOV.U32 R2, RZ, RZ, R14 ;  /* 0x000000ffff027224 */ /* 0x001fd800078e000e */
[----:B------:R-:W-:Y:S05]  /*eed0*/  WARPSYNC.COLLECTIVE R15, `(.L_x_3625) ;  /* 0x000000000f087348 */ /* 0x000fea0003c00000 */
[----:B------:R0:W1:Y:S02]  /*eee0*/  SHFL.IDX P6, R14, R13, R12, R11 ;  /* 0x0000000c0d0e7389 */ /* 0x00006400000c000b */
[----:B01----:R-:W-:Y:S01]  /*eef0*/  ENDCOLLECTIVE ;  /* 0x000000000000791b */ /* 0x003fe20003800000 */
.L_x_3625:
[----:B------:R-:W-:Y:S02]  /*ef00*/  @P1 IMAD R8, R5, 0x2, R22 ;  /* 0x0000000205081824 */ /* 0x000fe400078e0216 */
[----:B------:R-:W-:Y:S02]  /*ef10*/  IMAD.MOV.U32 R13, RZ, RZ, R0 ;  /* 0x000000ffff0d7224 */ /* 0x000fe400078e0000 */
[----:B------:R-:W-:Y:S02]  /*ef20*/  IMAD.MOV.U32 R12, RZ, RZ, 0x3 ;  /* 0x00000003ff0c7424 */ /* 0x000fe400078e00ff */
[----:B------:R-:W-:-:S07]  /*ef30*/  IMAD.MOV.U32 R3, RZ, RZ, R14 ;  /* 0x000000ffff037224 */ /* 0x000fce00078e000e */
[----:B------:R-:W-:Y:S05]  /*ef40*/  WARPSYNC.COLLECTIVE R15, `(.L_x_3626) ;  /* 0x000000000f087348 */ /* 0x000fea0003c00000 */
[----:B------:R0:W1:Y:S02]  /*ef50*/  SHFL.IDX P6, R14, R13, R12, R11 ;  /* 0x0000000c0d0e7389 */ /* 0x00006400000c000b */
[----:B01----:R-:W-:Y:S01]  /*ef60*/  ENDCOLLECTIVE ;  /* 0x000000000000791b */ /* 0x003fe20003800000 */
.L_x_3626:
[----:B------:R-:W-:-:S05]  /*ef70*/  @P1 LEA R3, P0, R32, R3, 0x1 ;  /* 0x0000000320031211 */ /* 0x000fca00078008ff */
[----:B------:R-:W-:-:S05]  /*ef80*/  @P1 IMAD.X R2, RZ, RZ, R2, P0 ;  /* 0x000000ffff021224 */ /* 0x000fca00000e0602 */
        /* <DEDUP_REMOVED lines=10> */
[----:B------:R-:W-:Y:S02]  /*f030*/  ISETP.GE.AND P1, PT, R6, 0x31, PT ;  /* 0x000000310600780c */ /* 0x000fe40003f26270 */
[----:B0-----:R-:W-:-:S11]  /*f040*/  MOV R2, R14 ;  /* 0x0000000e00027202 */ /* 0x001fd60000000f00 */
[----:B------:R-:W-:Y:S05]  /*f050*/  WARPSYNC.COLLECTIVE R15, `(.L_x_3627) ;  /* 0x000000000f087348 */ /* 0x000fea0003c00000 */
[----:B------:R0:W1:Y:S02]  /*f060*/  SHFL.IDX P6, R14, R13, R12, R11 ;  /* 0x0000000c0d0e7389 */ /* 0x00006400000c000b */
[----:B01----:R-:W-:Y:S01]  /*f070*/  ENDCOLLECTIVE ;  /* 0x000000000000791b */ /* 0x003fe20003800000 */
.L_x_3627:
[----:B------:R-:W-:Y:S02]  /*f080*/  @P1 IMAD R8, R5, 0x2, R22 ;  /* 0x0000000205081824 */ /* 0x000fe400078e0216 */
[----:B------:R-:W-:Y:S01]  /*f090*/  IMAD.MOV.U32 R13, RZ, RZ, R0 ;  /* 0x000000ffff0d7224 */ /* 0x000fe200078e0000 */
[----:B------:R-:W-:Y:S01]  /*f0a0*/  MOV R12, 0x4 ;  /* 0x00000004000c7802 */ /* 0x000fe20000000f00 */
[----:B------:R-:W-:-:S07]  /*f0b0*/  IMAD.MOV.U32 R3, RZ, RZ, R14 ;  /* 0x000000ffff037224 */ /* 0x000fce00078e000e */
[----:B------:R-:W-:Y:S05]  /*f0c0*/  WARPSYNC.COLLECTIVE R15, `(.L_x_3628) ;  /* 0x000000000f087348 */ /* 0x000fea0003c00000 */
[----:B------:R0:W1:Y:S02]  /*f0d0*/  SHFL.IDX P6, R14, R13, R12, R11 ;  /* 0x0000000c0d0e7389 */ /* 0x00006400000c000b */
[----:B01----:R-:W-:Y:S01]  /*f0e0*/  ENDCOLLECTIVE ;  /* 0x000000000000791b */ /* 0x003fe20003800000 */
.L_x_3628:
        /* <DEDUP_REMOVED lines=17> */
.L_x_3629:
[----:B------:R-:W-:Y:S01]  /*f200*/  @P1 IMAD R8, R5, 0x2, R22 ;  /* 0x0000000205081824 */ /* 0x000fe200078e0216 */
[----:B------:R-:W-:Y:S01]  /*f210*/  MOV R13, R0 ;  /* 0x00000000000d7202 */ /* 0x000fe20000000f00 */
[----:B------:R-:W-:Y:S02]  /*f220*/  IMAD.MOV.U32 R12, RZ, RZ, 0x5 ;  /* 0x00000005ff0c7424 */ /* 0x000fe400078e00ff */
[----:B------:R-:W-:-:S07]  /*f230*/  IMAD.MOV.U32 R3, RZ, RZ, R14 ;  /* 0x000000ffff037224 */ /* 0x000fce00078e000e */
[----:B------:R-:W-:Y:S05]  /*f240*/  WARPSYNC.COLLECTIVE R15, `(.L_x_3630) ;  /* 0x000000000f087348 */ /* 0x000fea0003c00000 */
[----:B------:R0:W1:Y:S02]  /*f250*/  SHFL.IDX P6, R14, R13, R12, R11 ;  /* 0x0000000c0d0e7389 */ /* 0x00006400000c000b */
[----:B01----:R-:W-:Y:S01]  /*f260*/  ENDCOLLECTIVE ;  /* 0x000000000000791b */ /* 0x003fe20003800000 */
.L_x_3630:
        /* <DEDUP_REMOVED lines=10> */
.L_x_3631:
[----:B------:R-:W-:Y:S01]  /*f310*/  @!PT LDS RZ, [RZ] ;  /* 0x00000000fffff984 */ /* 0x000fe20000000800 */
[----:B------:R-:W-:Y:S01]  /*f320*/  @!PT LDS RZ, [RZ] ;  /* 0x00000000fffff984 */ /* 0x000fe20000000800 */
[----:B------:R-:W-:Y:S01]  /*f330*/  @!PT LDS RZ, [RZ] ;  /* 0x00000000fffff984 */ /* 0x000fe20000000800 */
[----:B------:R-:W-:Y:S04]  /*f340*/  @P1 LDGSTS.E.BYPASS.LTC128B.128 [R8+0x20400], desc[UR36][R2.64], !P4 ;  /* 0x2040000002081fae */ /* 0x000fe8000e101d64 */
[----:B------:R-:W-:Y:S04]  /*f350*/  @P1 LDGSTS.E.BYPASS.LTC128B.128 [R8+0x23400], desc[UR36][R2.64+0x80], !P3 ;  /* 0x2340008002081fae */ /* 0x000fe8000d901d64 */
[----:B------:R0:W-:Y:S02]  /*f360*/  @P1 LDGSTS.E.BYPASS.LTC128B.128 [R8+0x26400], desc[UR36][R2.64+0x100], !P2 ;  /* 0x2640010002081fae */ /* 0x0001e4000d101d64 */
[----:B0-----:R-:W-:Y:S01]  /*f370*/  IMAD.MOV.U32 R2, RZ, RZ, R14 ;  /* 0x000000ffff027224 */ /* 0x001fe200078e000e */
[----:B------:R-:W-:Y:S06]  /*f380*/  BRA `(.L_x_3632) ;  /* 0xffffffc0000c7947 */ /* 0x000fec000383ffff */
.L_x_3558:
[----:B------:R-:W-:Y:S01]  /*f390*/  IMAD.MOV.U32 R13, RZ, RZ, R5 ;  /* 0x000000ffff0d7224 */ /* 0x000fe200078e0005 */
[----:B------:R-:W-:Y:S01]  /*f3a0*/  MOV R12, RZ ;  /* 0x000000ff000c7202 */ /* 0x000fe20000000f00 */
[----:B------:R-:W-:Y:S02]  /*f3b0*/  IMAD.MOV.U32 R11, RZ, RZ, 0x181f ;  /* 0x0000181fff0b7424 */ /* 0x000fe400078e00ff */
[----:B------:R-:W-:Y:S02]  /*f3c0*/  IMAD.MOV.U32 R15, RZ, RZ, -0x1 ;  /* 0xffffffffff0f7424 */ /* 0x000fe400078e00ff */
[----:B-----5:R-:W-:Y:S02]  /*f3d0*/  IMAD R6, R17, R6, RZ ;  /* 0x0000000611067224 */ /* 0x020fe400078e02ff */
[----:B------:R-:W-:-:S07]  /*f3e0*/  IMAD.IADD R4, R10, 0x1, R4 ;  /* 0x000000010a047824 */ /* 0x000fce00078e0204 */
[----:B------:R-:W-:Y:S05]  /*f3f0*/  WARPSYNC.COLLECTIVE R15, `(.L_x_3633) ;  /* 0x000000000f087348 */ /* 0x000fea0003c00000 */
[----:B------:R0:W1:Y:S02]  /*f400*/  SHFL.IDX P6, R14, R13, R12, R11 ;  /* 0x0000000c0d0e7389 */ /* 0x00006400000c000b */
[----:B01----:R-:W-:Y:S01]  /*f410*/  ENDCOLLECTIVE ;  /* 0x000000000000791b */ /* 0x003fe20003800000 */
.L_x_3633:
[C---:B------:R-:W-:Y:S01]  /*f420*/  VIADD R7, R4.reuse, 0x10 ;  /* 0x0000001004077836 */ /* 0x040fe20000000000 */
[----:B------:R-:W-:Y:S01]  /*f430*/  ISETP.GE.AND P1, PT, R4, R6, PT ;  /* 0x000000060400720c */ /* 0x000fe20003f26270 */
[----:B------:R-:W-:Y:S02]  /*f440*/  IMAD.MOV.U32 R13, RZ, RZ, R0 ;  /* 0x000000ffff0d7224 */ /* 0x000fe400078e0000 */
[----:B------:R-:W-:-:S10]  /*f450*/  IMAD.MOV.U32 R2, RZ, RZ, R14 ;  /* 0x000000ffff027224 */ /* 0x000fd400078e000e */
[----:B------:R-:W-:Y:S05]  /*f460*/  WARPSYNC.COLLECTIVE R15, `(.L_x_3634) ;  /* 0x000000000f087348 */ /* 0x000fea0003c00000 */
[----:B------:R0:W1:Y:S02]  /*f470*/  SHFL.IDX P6, R14, R13, R12, R11 ;  /* 0x0000000c0d0e7389 */ /* 0x00006400000c000b */
[----:B01----:R-:W-:Y:S01]  /*f480*/  ENDCOLLECTIVE ;  /* 0x000000000000791b */ /* 0x003fe20003800000 */
.L_x_3634:
        /* <DEDUP_REMOVED lines=8> */
.L_x_3635:
[----:B------:R-:W-:Y:S01]  /*f510*/  @!PT LDS RZ, [RZ] ;  /* 0x00000000fffff984 */ /* 0x000fe20000000800 */
[----:B------:R-:W-:Y:S01]  /*f520*/  @!PT LDS RZ, [RZ] ;  /* 0x00000000fffff984 */ /* 0x000fe20000000800 */
[----:B------:R-:W-:Y:S01]  /*f530*/  @!PT LDS RZ, [RZ] ;  /* 0x00000000fffff984 */ /* 0x000fe20000000800 */
[----:B------:R-:W-:Y:S04]  /*f540*/  @!P1 LDGSTS.E.BYPASS.LTC128B.128 [R37+0x12400], desc[UR36][R2.64], !P3 ;  /* 0x1240000002259fae */ /* 0x000fe8000d901d64 */
[----:B------:R-:W-:Y:S04]  /*f550*/  @!P1 LDGSTS.E.BYPASS.LTC128B.128 [R37+0x16400], desc[UR36][R2.64+0x80], !P2 ;  /* 0x1640008002259fae */ /* 0x000fe8000d101d64 */
[----:B------:R0:W-:Y:S01]  /*f560*/  @!P1 LDGSTS.E.BYPASS.LTC128B.128 [R37+0x1a400], desc[UR36][R2.64+0x100], !P0 ;  /* 0x1a40010002259fae */ /* 0x0001e2000c101d64 */
[----:B------:R-:W-:Y:S02]  /*f570*/  ISETP.GE.AND P1, PT, R7, R6, PT ;  /* 0x000000060700720c */ /* 0x000fe40003f26270 */
[----:B------:R-:W-:Y:S01]  /*f580*/  MOV R13, R0 ;  /* 0x00000000000d7202 */ /* 0x000fe20000000f00 */
[----:B0-----:R-:W-:-:S10]  /*f590*/  IMAD.MOV.U32 R2, RZ, RZ, R14 ;  /* 0x000000ffff027224 */ /* 0x001fd400078e000e */
[----:B------:R-:W-:Y:S05]  /*f5a0*/  WARPSYNC.COLLECTIVE R15, `(.L_x_3636) ;  /* 0x000000000f087348 */ /* 0x000fea0003c00000 */
[----:B------:R0:W1:Y:S02]  /*f5b0*/  SHFL.IDX P6, R14, R13, R12, R11 ;  /* 0x0000000c0d0e7389 */ /* 0x00006400000c000b */
[----:B01----:R-:W-:Y:S01]  /*f5c0*/  ENDCOLLECTIVE ;  /* 0x000000000000791b */ /* 0x003fe20003800000 */
.L_x_3636:
        /* <DEDUP_REMOVED lines=8> */
.L_x_3637:
        /* <DEDUP_REMOVED lines=8> */
[----:B------:R0:W-:Y:S01]  /*f6d0*/  @!P1 LDGSTS.E.BYPASS.LTC128B.128 [R37+0x1ac00], desc[UR36][R2.64+0x100], !P0 ;  /* 0x1ac0010002259fae */ /* 0x0001e2000c101d64 */
[----:B------:R-:W-:Y:S01]  /*f6e0*/  ISETP.GE.AND P1, PT, R7, R6, PT ;  /* 0x000000060700720c */ /* 0x000fe20003f26270 */
[----:B0-----:R-:W-:-:S12]  /*f6f0*/  IMAD.MOV.U32 R2, RZ, RZ, R14 ;  /* 0x000000ffff027224 */ /* 0x001fd800078e000e */
[----:B------:R-:W-:Y:S05]  /*f700*/  WARPSYNC.COLLECTIVE R15, `(.L_x_3638) ;  /* 0x000000000f087348 */ /* 0x000fea0003c00000 */
[----:B------:R0:W1:Y:S02]  /*f710*/  SHFL.IDX P6, R14, R13, R12, R11 ;  /* 0x0000000c0d0e7389 */ /* 0x00006400000c000b */
[----:B01----:R-:W-:Y:S01]  /*f720*/  ENDCOLLECTIVE ;  /* 0x000000000000791b */ /* 0x003fe20003800000 */
.L_x_3638:
        /* <DEDUP_REMOVED lines=8> */
.L_x_3639:
        /* <DEDUP_REMOVED lines=14> */
.L_x_3640:
        /* <DEDUP_REMOVED lines=8> */
.L_x_3641:
[----:B------:R-:W-:Y:S02]  /*f910*/  @!P1 IMAD.MOV.U32 R3, RZ, RZ, R7 ;  /* 0x000000ffff039224 */ /* 0x000fe400078e0007 */
[----:B------:R-:W-:-:S03]  /*f920*/  VIADD R7, R4, 0x40 ;  /* 0x0000004004077836 */ /* 0x000fc60000000000 */
[----:B------:R-:W-:Y:S01]  /*f930*/  @!PT LDS RZ, [RZ] ;  /* 0x00000000fffff984 */ /* 0x000fe20000000800 */
[----:B------:R-:W-:Y:S01]  /*f940*/  @!PT LDS RZ, [RZ] ;  /* 0x00000000fffff984 */ /* 0x000fe20000000800 */
[----:B------:R-:W-:Y:S01]  /*f950*/  @!PT LDS RZ, [RZ] ;  /* 0x00000000fffff984 */ /* 0x000fe20000000800 */
        /* <DEDUP_REMOVED lines=9> */
.L_x_3642:
        /* <DEDUP_REMOVED lines=8> */
.L_x_3643:
        /* <DEDUP_REMOVED lines=14> */
.L_x_3644:
        /* <DEDUP_REMOVED lines=8> */
.L_x_3645:
        /* <DEDUP_REMOVED lines=14> */
.L_x_3646:
        /* <DEDUP_REMOVED lines=8> */
.L_x_3647:
[----:B------:R-:W-:-:S05]  /*fd30*/  @!P1 IMAD.MOV.U32 R3, RZ, RZ, R7 ;  /* 0x000000ffff039224 */ /* 0x000fca00078e0007 */
[----:B------:R-:W-:Y:S01]  /*fd40*/  @!PT LDS RZ, [RZ] ;  /* 0x00000000fffff984 */ /* 0x000fe20000000800 */
[----:B------:R-:W-:Y:S01]  /*fd50*/  @!PT LDS RZ, [RZ] ;  /* 0x00000000fffff984 */ /* 0x000fe20000000800 */
[----:B------:R-:W-:Y:S01]  /*fd60*/  @!PT LDS RZ, [RZ] ;  /* 0x00000000fffff984 */ /* 0x000fe20000000800 */
[----:B------:R0:W-:Y:S04]  /*fd70*/  @!P1 LDGSTS.E.BYPASS.LTC128B.128 [R37+0x15400], desc[UR36][R2.64], !P3 ;  /* 0x1540000002259fae */ /* 0x0001e8000d901d64 */
[----:B------:R0:W-:Y:S01]  /*fd80*/  @!P1 LDGSTS.E.BYPASS.LTC128B.128 [R37+0x19400], desc[UR36][R2.64+0x80], !P2 ;  /* 0x1940008002259fae */ /* 0x0001e2000d101d64 */
[----:B------:R-:W-:-:S03]  /*fd90*/  IMAD.MOV.U32 R13, RZ, RZ, R0 ;  /* 0x000000ffff0d7224 */ /* 0x000fc600078e0000 */
[----:B------:R0:W-:Y:S01]  /*fda0*/  @!P1 LDGSTS.E.BYPASS.LTC128B.128 [R37+0x1d400], desc[UR36][R2.64+0x100], !P0 ;  /* 0x1d40010002259fae */ /* 0x0001e2000c101d64 */
[----:B------:R-:W-:-:S07]  /*fdb0*/  IMAD.MOV.U32 R5, RZ, RZ, R14 ;  /* 0x000000ffff057224 */ /* 0x000fce00078e000e */
[----:B0-----:R-:W-:Y:S05]  /*fdc0*/  WARPSYNC.COLLECTIVE R15, `(.L_x_3648) ;  /* 0x000000000f087348 */ /* 0x001fea0003c00000 */
[----:B------:R1:W2:Y:S02]  /*fdd0*/  SHFL.IDX P6, R14, R13, R12, R11 ;  /* 0x0000000c0d0e7389 */ /* 0x0002a400000c000b */
[----:B012---:R-:W-:Y:S01]  /*fde0*/  ENDCOLLECTIVE ;  /* 0x000000000000791b */ /* 0x007fe20003800000 */
.L_x_3648:
[----:B------:R-:W-:Y:S05]  /*fdf0*/  BRA `(.L_x_3649) ;  /* 0xffffffc000707947 */ /* 0x000fea000383ffff */
.L_x_3563:
[----:B0-----:R0:W1:Y:S02]  /*fe00*/  SYNCS.PHASECHK.TRANS64.TRYWAIT P0, [R22+URZ+0x30820], R3 ;  /* 0x03082003160075a7 */ /* 0x001064000800017f */
[----:B-1----:R-:W-:Y:S05]  /*fe10*/  @!P0 NANOSLEEP.SYNCS 0x989680 ;  /* 0x009896800000895d */ /* 0x002fea0003900000 */
[----:B------:R-:W1:Y:S02]  /*fe20*/  @!P0 SYNCS.PHASECHK.TRANS64 P0, [R22+URZ+0x30820], R3 ;  /* 0x03082003160085a7 */ /* 0x000e64000800007f */
[----:B-1----:R-:W-:Y:S05]  /*fe30*/  @!P0 BRA `(.L_x_3563) ;  /* 0xfffffffc00f08947 */ /* 0x002fea000383ffff */
[----:B------:R-:W-:Y:S05]  /*fe40*/  BRA `(.L_x_3650) ;  /* 0xffffffc000e07947 */ /* 0x000fea000383ffff */
.L_x_3568:
[----:B0-----:R0:W1:Y:S02]  /*fe50*/  SYNCS.PHASECHK.TRANS64.TRYWAIT P0, [R7+URZ+0x30840], R2 ;  /* 0x03084002070075a7 */ /* 0x001064000800017f */
[----:B-1----:R-:W-:Y:S05]  /*fe60*/  @!P0 NANOSLEEP.SYNCS 0x989680 ;  /* 0x009896800000895d */ /* 0x002fea0003900000 */
[----:B------:R-:W1:Y:S02]  /*fe70*/  @!P0 SYNCS.PHASECHK.TRANS64 P0, [R7+URZ+0x30840], R2 ;  /* 0x03084002070085a7 */ /* 0x000e64000800007f */
[----:B-1----:R-:W-:Y:S05]  /*fe80*/  @!P0 BRA `(.L_x_3568) ;  /* 0xfffffffc00f08947 */ /* 0x002fea000383ffff */
[----:B------:R-:W-:Y:S05]  /*fe90*/  BRA `(.L_x_3651) ;  /* 0xffffffc400c47947 */ /* 0x000fea000383ffff */
.L_x_3569:
        /* <DEDUP_REMOVED lines=8> */
.L_x_3653:
[----:B------:R-:W-:Y:S05]  /*ff20*/  BSYNC B1 ;  /* 0x0000000000017941 */ /* 0x000fea0003800000 */
.L_x_3652:
[----:B------:R-:W-:Y:S01]  /*ff30*/  IMAD.MOV.U32 R13, RZ, RZ, R8 ;  /* 0x000000ffff0d7224 */ /* 0x000fe200078e0008 */
[----:B------:R-:W-:Y:S01]  /*ff40*/  MOV R12, RZ ;  /* 0x000000ff000c7202 */ /* 0x000fe20000000f00 */
[----:B------:R-:W-:Y:S01]  /*ff50*/  IMAD.MOV.U32 R11, RZ, RZ, 0x181f ;  /* 0x0000181fff0b7424 */ /* 0x000fe200078e00ff */
[----:B------:R-:W-:Y:S01]  /*ff60*/  LOP3.LUT R23, R23, 0xfffffeff, RZ, 0xc0, !PT ;  /* 0xfffffeff17177812 */ /* 0x000fe200078ec0ff */
[----:B------:R-:W-:Y:S01]  /*ff70*/  IMAD.MOV.U32 R15, RZ, RZ, -0x1 ;  /* 0xffffffffff0f7424 */ /* 0x000fe200078e00ff */
[----:B------:R-:W-:Y:S01]  /*ff80*/  LEA R5, R5, R22, 0x1 ;  /* 0x0000001605057211 */ /* 0x000fe200078e08ff */
[----:B------:R-:W-:Y:S01]  /*ff90*/  IMAD.MOV.U32 R3, RZ, RZ, R14 ;  /* 0x000000ffff037224 */ /* 0x000fe200078e000e */
[----:B------:R-:W-:Y:S01]  /*ffa0*/  @P1 LOP3.LUT R23, R23, 0x100, RZ, 0xfc, !PT ;  /* 0x0000010017171812 */ /* 0x000fe200078efcff */
[----:B------:R-:W-:-:S07]  /*ffb0*/  IMAD.SHL.U32 R4, R32, 0x2, RZ ;  /* 0x0000000220047824 */ /* 0x000fce00078e00ff */
[----:B------:R-:W-:Y:S05]  /*ffc0*/  WARPSYNC.COLLECTIVE R15, `(.L_x_3654) ;  /* 0x000000000f087348 */ /* 0x000fea0003c00000 */
[----:B------:R0:W1:Y:S02]  /*ffd0*/  SHFL.IDX P6, R14, R13, R12, R11 ;  /* 0x0000000c0d0e7389 */ /* 0x00006400000c000b */
[----:B01----:R-:W-:Y:S01]  /*ffe0*/  ENDCOLLECTIVE ;  /* 0x000000000000791b */ /* 0x003fe20003800000 */
.L_x_3654:
[----:B------:R-:W-:Y:S01]  /*fff0*/  LOP3.LUT P1, RZ, R23, 0x4, RZ, 0xc0, !PT ;  /* 0x0000000417ff7812 */ /* 0x000fe2000782c0ff */
[----:B------:R-:W-:Y:S02]  /*10000*/  IMAD.MOV.U32 R13, RZ, RZ, R6 ;  /* 0x000000ffff0d7224 */ /* 0x000fe400078e0006 */
[----:B------:R-:W-:Y:S02]  /*10010*/  IMAD.MOV.U32 R12, RZ, RZ, 0x1 ;  /* 0x00000001ff0c7424 */ /* 0x000fe400078e00ff */
[----:B------:R-:W-:-:S08]  /*10020*/  IMAD.MOV.U32 R2, RZ, RZ, R14 ;  /* 0x000000ffff027224 */ /* 0x000fd000078e000e */
[----:B------:R-:W-:Y:S05]  /*10030*/  WARPSYNC.COLLECTIVE R15, `(.L_x_3655) ;  /* 0x000000000f087348 */ /* 0x000fea0003c00000 */
[----:B------:R0:W1:Y:S02]  /*10040*/  SHFL.IDX P6, R14, R13, R12, R11 ;  /* 0x0000000c0d0e7389 */ /* 0x00006400000c000b */
[----:B01----:R-:W-:Y:S01]  /*10050*/  ENDCOLLECTIVE ;  /* 0x000000000000791b */ /* 0x003fe20003800000 */
.L_x_3655:
[----:B------:R-:W-:-:S05]  /*10060*/  IADD3 R2, P0, R2, R4, RZ ;  /* 0x0000000402027210 */ /* 0x000fca0007f1e0ff */
[----:B------:R-:W-:-:S05]  /*10070*/  IMAD.X R3, RZ, RZ, R3, P0 ;  /* 0x000000ffff037224 */ /* 0x000fca00000e0603 */
[----:B------:R-:W-:Y:S01]  /*10080*/  @!PT LDS RZ, [RZ] ;  /* 0x00000000fffff984 */ /* 0x000fe20000000800 */
[----:B------:R-:W-:Y:S01]  /*10090*/  @!PT LDS RZ, [RZ] ;  /* 0x00000000fffff984 */ /* 0x000fe20000000800 */
[----:B------:R-:W-:Y:S01]  /*100a0*/  @!PT LDS RZ, [RZ] ;  /* 0x00000000fffff984 */ /* 0x000fe20000000800 */
[----:B------:R-:W-:Y:S01]  /*100b0*/  LDGSTS.E.BYPASS.LTC128B.128 [R5+0x1e400], desc[UR36][R2.64], !P1 ;  /* 0x1e40000002057fae */ /* 0x000fe2000c901d64 */
[----:B------:R-:W-:-:S03]  /*100c0*/  IMAD.MOV.U32 R13, RZ, RZ, R8 ;  /* 0x000000ffff0d7224 */ /* 0x000fc600078e0008 */
[----:B------:R-:W-:Y:S04]  /*100d0*/  LDGSTS.E.BYPASS.LTC128B.128 [R5+0x21400], desc[UR36][R2.64+0x80], !P5 ;  /* 0x2140008002057fae */ /* 0x000fe8000e901d64 */
[----:B------:R0:W-:Y:S02]  /*100e0*/  LDGSTS.E.BYPASS.LTC128B.128 [R5+0x24400], desc[UR36][R2.64+0x100], !P4 ;  /* 0x2440010002057fae */ /* 0x0001e4000e101d64 */
[----:B0-----:R-:W-:-:S07]  /*100f0*/  IMAD.MOV.U32 R3, RZ, RZ, R14 ;  /* 0x000000ffff037224 */ /* 0x001fce00078e000e */
[----:B------:R-:W-:Y:S05]  /*10100*/  WARPSYNC.COLLECTIVE R15, `(.L_x_3656) ;  /* 0x000000000f087348 */ /* 0x000fea0003c00000 */
[----:B------:R0:W1:Y:S02]  /*10110*/  SHFL.IDX P6, R14, R13, R12, R11 ;  /* 0x0000000c0d0e7389 */ /* 0x00006400000c000b */
[----:B01----:R-:W-:Y:S01]  /*10120*/  ENDCOLLECTIVE ;  /* 0x000000000000791b */ /* 0x003fe20003800000 */
.L_x_3656:
[----:B------:R-:W-:Y:S02]  /*10130*/  IMAD.MOV.U32 R13, RZ, RZ, R6 ;  /* 0x000000ffff0d7224 */ /* 0x000fe400078e0006 */
[----:B------:R-:W-:Y:S02]  /*10140*/  IMAD.MOV.U32 R12, RZ, RZ, 0x2 ;  /* 0x00000002ff0c7424 */ /* 0x000fe400078e00ff */
[----:B------:R-:W-:-:S07]  /*10150*/  IMAD.MOV.U32 R2, RZ, RZ, R14 ;  /* 0x000000ffff027224 */ /* 0x000fce00078e000e */
[----:B------:R-:W-:Y:S05]  /*10160*/  WARPSYNC.COLLECTIVE R15, `(.L_x_3657) ;  /* 0x000000000f087348 */ /* 0x000fea0003c00000 */
[----:B------:R0:W1:Y:S02]  /*10170*/  SHFL.IDX P6, R14, R13, R12, R11 ;  /* 0x0000000c0d0e7389 */ /* 0x00006400000c000b */
[----:B01----:R-:W-:Y:S01]  /*10180*/  ENDCOLLECTIVE ;  /* 0x000000000000791b */ /* 0x003fe20003800000 */
.L_x_3657:
[----:B------:R-:W-:-:S04]  /*10190*/  IADD3 R2, P0, R2, R4, RZ ;  /* 0x0000000402027210 */ /* 0x000fc80007f1e0ff */
[----:B------:R-:W-:-:S05]  /*101a0*/  IADD3.X R3, RZ, R3, RZ, P0, !PT ;  /* 0x00000003ff037210 */ /* 0x000fca00007fe4ff */
[----:B------:R-:W-:Y:S01]  /*101b0*/  @!PT LDS RZ, [RZ] ;  /* 0x00000000fffff984 */ /* 0x000fe20000000800 */
[----:B------:R-:W-:Y:S01]  /*101c0*/  @!PT LDS RZ, [RZ] ;  /* 0x00000000fffff984 */ /* 0x000fe20000000800 */
[----:B------:R-:W-:Y:S01]  /*101d0*/  @!PT LDS RZ, [RZ] ;  /* 0x00000000fffff984 */ /* 0x000fe20000000800 */
        /* <DEDUP_REMOVED lines=8> */
.L_x_3658:
[----:B------:R-:W-:Y:S02]  /*10260*/  IMAD.MOV.U32 R13, RZ, RZ, R6 ;  /* 0x000000ffff0d7224 */ /* 0x000fe400078e0006 */
[----:B------:R-:W-:Y:S02]  /*10270*/  IMAD.MOV.U32 R12, RZ, RZ, 0x3 ;  /* 0x00000003ff0c7424 */ /* 0x000fe400078e00ff */
[----:B------:R-:W-:-:S07]  /*10280*/  IMAD.MOV.U32 R2, RZ, RZ, R14 ;  /* 0x000000ffff027224 */ /* 0x000fce00078e000e */
[----:B------:R-:W-:Y:S05]  /*10290*/  WARPSYNC.COLLECTIVE R15, `(.L_x_3659) ;  /* 0x000000000f087348 */ /* 0x000fea0003c00000 */
[----:B------:R0:W1:Y:S02]  /*102a0*/  SHFL.IDX P6, R14, R13, R12, R11 ;  /* 0x0000000c0d0e7389 */ /* 0x00006400000c000b */
[----:B01----:R-:W-:Y:S01]  /*102b0*/  ENDCOLLECTIVE ;  /* 0x000000000000791b */ /* 0x003fe20003800000 */
.L_x_3659:
        /* <DEDUP_REMOVED lines=13> */
.L_x_3660:
[----:B------:R-:W-:Y:S02]  /*10390*/  IMAD.MOV.U32 R13, RZ, RZ, R6 ;  /* 0x000000ffff0d7224 */ /* 0x000fe400078e0006 */
[----:B------:R-:W-:Y:S02]  /*103a0*/  IMAD.MOV.U32 R12, RZ, RZ, 0x4 ;  /* 0x00000004ff0c7424 */ /* 0x000fe400078e00ff */
[----:B------:R-:W-:-:S07]  /*103b0*/  IMAD.MOV.U32 R2, RZ, RZ, R14 ;  /* 0x000000ffff027224 */ /* 0x000fce00078e000e */
[----:B------:R-:W-:Y:S05]  /*103c0*/  WARPSYNC.COLLECTIVE R15, `(.L_x_3661) ;  /* 0x000000000f087348 */ /* 0x000fea0003c00000 */
[----:B------:R0:W1:Y:S02]  /*103d0*/  SHFL.IDX P6, R14, R13, R12, R11 ;  /* 0x0000000c0d0e7389 */ /* 0x00006400000c000b */
[----:B01----:R-:W-:Y:S01]  /*103e0*/  ENDCOLLECTIVE ;  /* 0x000000000000791b */ /* 0x003fe20003800000 */
.L_x_3661:
        /* <DEDUP_REMOVED lines=13> */
.L_x_3662:
[----:B------:R-:W-:Y:S02]  /*104c0*/  IMAD.MOV.U32 R13, RZ, RZ, R6 ;  /* 0x000000ffff0d7224 */ /* 0x000fe400078e0006 */
[----:B------:R-:W-:Y:S02]  /*104d0*/  IMAD.MOV.U32 R12, RZ, RZ, 0x5 ;  /* 0x00000005ff0c7424 */ /* 0x000fe400078e00ff */
[----:B------:R-:W-:-:S07]  /*104e0*/  IMAD.MOV.U32 R2, RZ, RZ, R14 ;  /* 0x000000ffff027224 */ /* 0x000fce00078e000e */
[----:B------:R-:W-:Y:S05]  /*104f0*/  WARPSYNC.COLLECTIVE R15, `(.L_x_3663) ;  /* 0x000000000f087348 */ /* 0x000fea0003c00000 */
[----:B------:R0:W1:Y:S02]  /*10500*/  SHFL.IDX P6, R14, R13, R12, R11 ;  /* 0x0000000c0d0e7389 */ /* 0x00006400000c000b */
[----:B01----:R-:W-:Y:S01]  /*10510*/  ENDCOLLECTIVE ;  /* 0x000000000000791b */ /* 0x003fe20003800000 */
.L_x_3663:
[----:B------:R-:W-:-:S04]  /*10520*/  IADD3 R2, P0, R2, R4, RZ ;  /* 0x0000000402027210 */ /* 0x000fc80007f1e0ff */
[----:B------:R-:W-:-:S05]  /*10530*/  IADD3.X R3, RZ, R35, RZ, P0, !PT ;  /* 0x00000023ff037210 */ /* 0x000fca00007fe4ff */
[----:B------:R-:W-:Y:S01]  /*10540*/  @!PT LDS RZ, [RZ] ;  /* 0x00000000fffff984 */ /* 0x000fe20000000800 */
[----:B------:R-:W-:Y:S01]  /*10550*/  @!PT LDS RZ, [RZ] ;  /* 0x00000000fffff984 */ /* 0x000fe20000000800 */
[----:B------:R-:W-:Y:S01]  /*10560*/  @!PT LDS RZ, [RZ] ;  /* 0x00000000fffff984 */ /* 0x000fe20000000800 */
[----:B------:R0:W-:Y:S01]  /*10570*/  LDGSTS.E.BYPASS.LTC128B.128 [R5+0x20400], desc[UR36][R2.64], !P1 ;  /* 0x2040000002057fae */ /* 0x0001e2000c901d64 */
[----:B------:R-:W-:Y:S01]  /*10580*/  LOP3.LUT P1, RZ, R23, 0x100, RZ, 0xc0, !PT ;  /* 0x0000010017ff7812 */ /* 0x000fe2000782c0ff */
[----:B------:R-:W-:Y:S02]  /*10590*/  IMAD.MOV.U32 R13, RZ, RZ, R8 ;  /* 0x000000ffff0d7224 */ /* 0x000fe400078e0008 */
[----:B------:R0:W-:Y:S04]  /*105a0*/  LDGSTS.E.BYPASS.LTC128B.128 [R5+0x23400], desc[UR36][R2.64+0x80], !P5 ;  /* 0x2340008002057fae */ /* 0x0001e8000e901d64 */
[----:B------:R0:W-:Y:S01]  /*105b0*/  LDGSTS.E.BYPASS.LTC128B.128 [R5+0x26400], desc[UR36][R2.64+0x100], !P4 ;  /* 0x2640010002057fae */ /* 0x0001e2000e101d64 */
[----:B------:R-:W-:-:S07]  /*105c0*/  IMAD.MOV.U32 R35, RZ, RZ, R14 ;  /* 0x000000ffff237224 */ /* 0x000fce00078e000e */
[----:B0-----:R-:W-:Y:S05]  /*105d0*/  WARPSYNC.COLLECTIVE R15, `(.L_x_3664) ;  /* 0x000000000f087348 */ /* 0x001fea0003c00000 */
[----:B------:R1:W2:Y:S02]  /*105e0*/  SHFL.IDX P6, R14, R13, R12, R11 ;  /* 0x0000000c0d0e7389 */ /* 0x0002a400000c000b */
[----:B012---:R-:W-:Y:S01]  /*105f0*/  ENDCOLLECTIVE ;  /* 0x000000000000791b */ /* 0x007fe20003800000 */
.L_x_3664:
[----:B------:R-:W-:Y:S01]  /*10600*/  IMAD.MOV.U32 R2, RZ, RZ, R14 ;  /* 0x000000ffff027224 */ /* 0x000fe200078e000e */
[----:B------:R-:W-:Y:S06]  /*10610*/  BRA `(.L_x_3665) ;  /* 0xffffffc000ec7947 */ /* 0x000fec000383ffff */
.L_x_3574:
[----:B0-----:R0:W1:Y:S02]  /*10620*/  SYNCS.PHASECHK.TRANS64.TRYWAIT P0, [R6+URZ+0x30860], R2 ;  /* 0x03086002060075a7 */ /* 0x001064000800017f */
[----:B-1----:R-:W-:Y:S05]  /*10630*/  @!P0 NANOSLEEP.SYNCS 0x989680 ;  /* 0x009896800000895d */ /* 0x002fea0003900000 */
[----:B------:R-:W1:Y:S02]  /*10640*/  @!P0 SYNCS.PHASECHK.TRANS64 P0, [R6+URZ+0x30860], R2 ;  /* 0x03086002060085a7 */ /* 0x000e64000800007f */
[----:B-1----:R-:W-:Y:S05]  /*10650*/  @!P0 BRA `(.L_x_3574) ;  /* 0xfffffffc00f08947 */ /* 0x002fea000383ffff */
[----:B------:R-:W-:Y:S05]  /*10660*/  BRA `(.L_x_3666) ;  /* 0xffffffc400547947 */ /* 0x000fea000383ffff */
.L_x_3575:
        /* <DEDUP_REMOVED lines=8> */
.L_x_3668:
[----:B------:R-:W-:Y:S05]  /*106f0*/  BSYNC B1 ;  /* 0x0000000000017941 */ /* 0x000fea0003800000 */
.L_x_3667:
        /* <DEDUP_REMOVED lines=9> */
.L_x_3669:
[----:B------:R-:W-:Y:S01]  /*10790*/  MOV R13, R25 ;  /* 0x00000019000d7202 */ /* 0x000fe20000000f00 */
[----:B------:R-:W-:Y:S02]  /*107a0*/  IMAD.MOV.U32 R12, RZ, RZ, 0x1 ;  /* 0x00000001ff0c7424 */ /* 0x000fe400078e00ff */
[----:B------:R-:W-:-:S07]  /*107b0*/  IMAD.MOV.U32 R2, RZ, RZ, R14 ;  /* 0x000000ffff027224 */ /* 0x000fce00078e000e */
[----:B------:R-:W-:Y:S05]  /*107c0*/  WARPSYNC.COLLECTIVE R15, `(.L_x_3670) ;  /* 0x000000000f087348 */ /* 0x000fea0003c00000 */
[----:B------:R0:W1:Y:S02]  /*107d0*/  SHFL.IDX P6, R14, R13, R12, R11 ;  /* 0x0000000c0d0e7389 */ /* 0x00006400000c000b */
[----:B01----:R-:W-:Y:S01]  /*107e0*/  ENDCOLLECTIVE ;  /* 0x000000000000791b */ /* 0x003fe20003800000 */
.L_x_3670:
        /* <DEDUP_REMOVED lines=16> */
.L_x_3671:
[----:B------:R-:W-:Y:S01]  /*108f0*/  MOV R13, R25 ;  /* 0x00000019000d7202 */ /* 0x000fe20000000f00 */
[----:B------:R-:W-:Y:S02]  /*10900*/  IMAD.MOV.U32 R12, RZ, RZ, 0x2 ;  /* 0x00000002ff0c7424 */ /* 0x000fe400078e00ff */
[----:B------:R-:W-:-:S07]  /*10910*/  IMAD.MOV.U32 R2, RZ, RZ, R14 ;  /* 0x000000ffff027224 */ /* 0x000fce00078e000e */
[----:B------:R-:W-:Y:S05]  /*10920*/  WARPSYNC.COLLECTIVE R15, `(.L_x_3672) ;  /* 0x000000000f087348 */ /* 0x000fea0003c00000 */
[----:B------:R0:W1:Y:S02]  /*10930*/  SHFL.IDX P6, R14, R13, R12, R11 ;  /* 0x0000000c0d0e7389 */ /* 0x00006400000c000b */
[----:B01----:R-:W-:Y:S01]  /*10940*/  ENDCOLLECTIVE ;  /* 0x000000000000791b */ /* 0x003fe20003800000 */
.L_x_3672:
        /* <DEDUP_REMOVED lines=16> */
.L_x_3673:
[----:B------:R-:W-:Y:S01]  /*10a50*/  MOV R13, R25 ;  /* 0x00000019000d7202 */ /* 0x000fe20000000f00 */
[----:B------:R-:W-:Y:S02]  /*10a60*/  IMAD.MOV.U32 R12, RZ, RZ, 0x3 ;  /* 0x00000003ff0c7424 */ /* 0x000fe400078e00ff */
[----:B------:R-:W-:-:S07]  /*10a70*/  IMAD.MOV.U32 R2, RZ, RZ, R14 ;  /* 0x000000ffff027224 */ /* 0x000fce00078e000e */
[----:B------:R-:W-:Y:S05]  /*10a80*/  WARPSYNC.COLLECTIVE R15, `(.L_x_3674) ;  /* 0x000000000f087348 */ /* 0x000fea0003c00000 */
[----:B------:R0:W1:Y:S02]  /*10a90*/  SHFL.IDX P6, R14, R13, R12, R11 ;  /* 0x0000000c0d0e7389 */ /* 0x00006400000c000b */
[----:B01----:R-:W-:Y:S01]  /*10aa0*/  ENDCOLLECTIVE ;  /* 0x000000000000791b */ /* 0x003fe20003800000 */
.L_x_3674:
        /* <DEDUP_REMOVED lines=16> */
.L_x_3675:
[----:B------:R-:W-:Y:S01]  /*10bb0*/  MOV R13, R25 ;  /* 0x00000019000d7202 */ /* 0x000fe20000000f00 */
[----:B------:R-:W-:Y:S02]  /*10bc0*/  IMAD.MOV.U32 R12, RZ, RZ, 0x4 ;  /* 0x00000004ff0c7424 */ /* 0x000fe400078e00ff */
[----:B------:R-:W-:-:S07]  /*10bd0*/  IMAD.MOV.U32 R2, RZ, RZ, R14 ;  /* 0x000000ffff027224 */ /* 0x000fce00078e000e */
[----:B------:R-:W-:Y:S05]  /*10be0*/  WARPSYNC.COLLECTIVE R15, `(.L_x_3676) ;  /* 0x000000000f087348 */ /* 0x000fea0003c00000 */
[----:B------:R0:W1:Y:S02]  /*10bf0*/  SHFL.IDX P6, R14, R13, R12, R11 ;  /* 0x0000000c0d0e7389 */ /* 0x00006400000c000b */
[----:B01----:R-:W-:Y:S01]  /*10c00*/  ENDCOLLECTIVE ;  /* 0x000000000000791b */ /* 0x003fe20003800000 */
.L_x_3676:
        /* <DEDUP_REMOVED lines=16> */
.L_x_3677:
[----:B------:R-:W-:Y:S01]  /*10d10*/  MOV R13, R25 ;  /* 0x00000019000d7202 */ /* 0x000fe20000000f00 */
[----:B------:R-:W-:Y:S02]  /*10d20*/  IMAD.MOV.U32 R12, RZ, RZ, 0x5 ;  /* 0x00000005ff0c7424 */ /* 0x000fe400078e00ff */
[----:B------:R-:W-:-:S07]  /*10d30*/  IMAD.MOV.U32 R2, RZ, RZ, R14 ;  /* 0x000000ffff027224 */ /* 0x000fce00078e000e */
[----:B------:R-:W-:Y:S05]  /*10d40*/  WARPSYNC.COLLECTIVE R15, `(.L_x_3678) ;  /* 0x000000000f087348 */ /* 0x000fea0003c00000 */
[----:B------:R0:W1:Y:S02]  /*10d50*/  SHFL.IDX P6, R14, R13, R12, R11 ;  /* 0x0000000c0d0e7389 */ /* 0x00006400000c000b */
[----:B01----:R-:W-:Y:S01]  /*10d60*/  ENDCOLLECTIVE ;  /* 0x000000000000791b */ /* 0x003fe20003800000 */
.L_x_3678:
        /* <DEDUP_REMOVED lines=13> */
.L_x_3679:
[----:B------:R-:W-:Y:S01]  /*10e40*/  @!PT LDS RZ, [RZ] ;  /* 0x00000000fffff984 */ /* 0x000fe20000000800 */
[----:B------:R-:W-:Y:S01]  /*10e50*/  @!PT LDS RZ, [RZ] ;  /* 0x00000000fffff984 */ /* 0x000fe20000000800 */
[----:B------:R-:W-:Y:S01]  /*10e60*/  @!PT LDS RZ, [RZ] ;  /* 0x00000000fffff984 */ /* 0x000fe20000000800 */
[----:B------:R1:W-:Y:S01]  /*10e70*/  LDGSTS.E.BYPASS.LTC128B.128 [R5+0x5400], desc[UR36][R2.64+0x80], !P0 ;  /* 0x0540008002057fae */ /* 0x0003e2000c101d64 */
[----:B------:R-:W-:-:S13]  /*10e80*/  ISETP.LT.OR P0, PT, R7, 0x41, P1 ;  /* 0x000000410700780c */ /* 0x000fda0000f01670 */
[----:B------:R1:W-:Y:S01]  /*10e90*/  LDGSTS.E.BYPASS.LTC128B.128 [R5+0x8400], desc[UR36][R2.64+0x100], !P0 ;  /* 0x0840010002057fae */ /* 0x0003e2000c101d64 */
[----:B------:R-:W-:Y:S05]  /*10ea0*/  BRA `(.L_x_3680) ;  /* 0xffffffc000387947 */ /* 0x000fea000383ffff */
.L_x_3583:
[----:B0-----:R0:W1:Y:S02]  /*10eb0*/  SYNCS.PHASECHK.TRANS64.TRYWAIT P0, [R0+URZ+0x30860], R3 ;  /* 0x03086003000075a7 */ /* 0x001064000800017f */
[----:B-1----:R-:W-:Y:S05]  /*10ec0*/  @!P0 NANOSLEEP.SYNCS 0x989680 ;  /* 0x009896800000895d */ /* 0x002fea0003900000 */
[----:B------:R-:W1:Y:S02]  /*10ed0*/  @!P0 SYNCS.PHASECHK.TRANS64 P0, [R0+URZ+0x30860], R3 ;  /* 0x03086003000085a7 */ /* 0x000e64000800007f */
[----:B-1----:R-:W-:Y:S05]  /*10ee0*/  @!P0 BRA `(.L_x_3583) ;  /* 0xfffffffc00f08947 */ /* 0x002fea000383ffff */
[----:B------:R-:W-:Y:S05]  /*10ef0*/  BRA `(.L_x_3681) ;  /* 0xffffffc400587947 */ /* 0x000fea000383ffff */
.L_x_3584:
[----:B------:R-:W-:Y:S01]  /*10f00*/  BSSY B0, `(.L_x_3682) ;  /* 0x0000008000007945 */ /* 0x000fe20003800000 */
[----:B------:R-:W-:Y:S01]  /*10f10*/  IMAD.MOV.U32 R13, RZ, RZ, R25 ;  /* 0x000000ffff0d7224 */ /* 0x000fe200078e0019 */
[----:B------:R-:W-:Y:S01]  /*10f20*/  MOV R11, 0x181f ;  /* 0x0000181f000b7802 */ /* 0x000fe20000000f00 */
[----:B------:R-:W-:Y:S02]  /*10f30*/  IMAD.MOV.U32 R12, RZ, RZ, RZ ;  /* 0x000000ffff0c7224 */ /* 0x000fe400078e00ff */
[----:B------:R-:W-:-:S07]  /*10f40*/  IMAD.MOV.U32 R15, RZ, RZ, -0x1 ;  /* 0xffffffffff0f7424 */ /* 0x000fce00078e00ff */
[----:B0-2---:R-:W-:Y:S05]  /*10f50*/  WARPSYNC.COLLECTIVE R15, `(.L_x_3683) ;  /* 0x000000000f087348 */ /* 0x005fea0003c00000 */
[----:B--2---:R1:W2:Y:S02]  /*10f60*/  SHFL.IDX P6, R14, R13, R12, R11 ;  /* 0x0000000c0d0e7389 */ /* 0x0042a400000c000b */
[----:B012---:R-:W-:Y:S01]  /*10f70*/  ENDCOLLECTIVE ;  /* 0x000000000000791b */ /* 0x007fe20003800000 */
.L_x_3683:
[----:B------:R-:W-:Y:S05]  /*10f80*/  BSYNC B0 ;  /* 0x0000000000007941 */ /* 0x000fea0003800000 */
.L_x_3682:
[----:B------:R-:W-:Y:S01]  /*10f90*/  IMAD.MOV.U32 R13, RZ, RZ, R24 ;  /* 0x000000ffff0d7224 */ /* 0x000fe200078e0018 */
[----:B------:R-:W-:Y:S01]  /*10fa0*/  MOV R15, 0xffffffff ;  /* 0xffffffff000f7802 */ /* 0x000fe20000000f00 */
[----:B------:R-:W-:Y:S02]  /*10fb0*/  IMAD.MOV.U32 R12, RZ, RZ, RZ ;  /* 0x000000ffff0c7224 */ /* 0x000fe400078e00ff */
[----:B------:R-:W-:Y:S02]  /*10fc0*/  IMAD.MOV.U32 R11, RZ, RZ, 0x181f ;  /* 0x0000181fff0b7424 */ /* 0x000fe400078e00ff */
[----:B------:R-:W-:Y:S02]  /*10fd0*/  IMAD.MOV.U32 R3, RZ, RZ, R14 ;  /* 0x000000ffff037224 */ /* 0x000fe400078e000e */
[----:B------:R-:W-:-:S07]  /*10fe0*/  IMAD.SHL.U32 R5, R32, 0x2, RZ ;  /* 0x0000000220057824 */ /* 0x000fce00078e00ff */
[----:B------:R-:W-:Y:S05]  /*10ff0*/  WARPSYNC.COLLECTIVE R15, `(.L_x_3684) ;  /* 0x000000000f087348 */ /* 0x000fea0003c00000 */
[----:B------:R0:W1:Y:S02]  /*11000*/  SHFL.IDX P6, R14, R13, R12, R11 ;  /* 0x0000000c0d0e7389 */ /* 0x00006400000c000b */
[----:B01----:R-:W-:Y:S01]  /*11010*/  ENDCOLLECTIVE ;  /* 0x000000000000791b */ /* 0x003fe20003800000 */
.L_x_3684:
[----:B------:R-:W-:Y:S01]  /*11020*/  ULDC UR4, c[0x0][0x2f4] ;  /* 0x0000bd0000047ab9 */ /* 0x000fe20000000800 */
[----:B------:R-:W-:Y:S01]  /*11030*/  IMAD R4, R7, 0x2, R22 ;  /* 0x0000000207047824 */ /* 0x000fe200078e0216 */
[----:B------:R-:W-:Y:S02]  /*11040*/  ISETP.GE.AND P2, PT, R32, UR4, PT ;  /* 0x0000000420007c0c */ /* 0x000fe4000bf46270 */
[----:B------:R-:W-:Y:S02]  /*11050*/  ISETP.GE.AND P1, PT, R34, UR4, PT ;  /* 0x0000000422007c0c */ /* 0x000fe4000bf26270 */
[C---:B------:R-:W-:Y:S02]  /*11060*/  ISETP.LT.OR P3, PT, R6.reuse, 0x1, P2 ;  /* 0x000000010600780c */ /* 0x040fe40001761670 */
[----:B------:R-:W-:Y:S01]  /*11070*/  ISETP.LT.OR P4, PT, R6, 0x1, P1 ;  /* 0x000000010600780c */ /* 0x000fe20000f81670 */
[----:B------:R-:W-:Y:S02]  /*11080*/  IMAD.MOV.U32 R13, RZ, RZ, R25 ;  /* 0x000000ffff0d7224 */ /* 0x000fe400078e0019 */
[----:B------:R-:W-:Y:S01]  /*11090*/  IMAD.MOV.U32 R12, RZ, RZ, 0x1 ;  /* 0x00000001ff0c7424 */ /* 0x000fe200078e00ff */
[----:B------:R-:W-:-:S05]  /*110a0*/  IADD3 R2, P0, R14, R5, RZ ;  /* 0x000000050e027210 */ /* 0x000fca0007f1e0ff */
[----:B------:R-:W-:Y:S01]  /*110b0*/  IMAD.X R3, RZ, RZ, R3, P0 ;  /* 0x000000ffff037224 */ /* 0x000fe200000e0603 */
[----:B------:R-:W-:-:S13]  /*110c0*/  ISETP.GE.AND P0, PT, R33, UR4, PT ;  /* 0x0000000421007c0c */ /* 0x000fda000bf06270 */
[----:B------:R-:W-:Y:S05]  /*110d0*/  WARPSYNC.COLLECTIVE R15, `(.L_x_3685) ;  /* 0x000000000f087348 */ /* 0x000fea0003c00000 */
[----:B------:R0:W1:Y:S02]  /*110e0*/  SHFL.IDX P6, R14, R13, R12, R11 ;  /* 0x0000000c0d0e7389 */ /* 0x00006400000c000b */
[----:B01----:R-:W-:Y:S01]  /*110f0*/  ENDCOLLECTIVE ;  /* 0x000000000000791b */ /* 0x003fe20003800000 */
.L_x_3685:
[----:B------:R-:W-:Y:S01]  /*11100*/  @!PT LDS RZ, [RZ] ;  /* 0x00000000fffff984 */ /* 0x000fe20000000800 */
[----:B------:R-:W-:Y:S01]  /*11110*/  @!PT LDS RZ, [RZ] ;  /* 0x00000000fffff984 */ /* 0x000fe20000000800 */
[----:B------:R-:W-:Y:S01]  /*11120*/  @!PT LDS RZ, [RZ] ;  /* 0x00000000fffff984 */ /* 0x000fe20000000800 */
[----:B------:R0:W-:Y:S01]  /*11130*/  LDGSTS.E.BYPASS.LTC128B.128 [R4+0x400], desc[UR36][R2.64], !P3 ;  /* 0x0040000002047fae */ /* 0x0001e2000d901d64 */
[----:B------:R-:W-:-:S03]  /*11140*/  ISETP.LT.OR P3, PT, R6, 0x1, P0 ;  /* 0x000000010600780c */ /* 0x000fc60000761670 */
[----:B------:R0:W-:Y:S01]  /*11150*/  LDGSTS.E.BYPASS.LTC128B.128 [R4+0x3400], desc[UR36][R2.64+0x80], !P4 ;  /* 0x0340008002047fae */ /* 0x0001e2000e101d64 */
[----:B------:R-:W-:-:S09]  /*11160*/  IMAD.MOV.U32 R13, RZ, RZ, R24 ;  /* 0x000000ffff0d7224 */ /* 0x000fd200078e0018 */
[----:B------:R0:W-:Y:S01]  /*11170*/  LDGSTS.E.BYPASS.LTC128B.128 [R4+0x6400], desc[UR36][R2.64+0x100], !P3 ;  /* 0x0640010002047fae */ /* 0x0001e2000d901d64 */
[----:B------:R-:W-:Y:S02]  /*11180*/  ISETP.LT.OR P3, PT, R6, 0x11, P2 ;  /* 0x000000110600780c */ /* 0x000fe40001761670 */
[----:B------:R-:W-:-:S11]  /*11190*/  MOV R7, R14 ;  /* 0x0000000e00077202 */ /* 0x000fd60000000f00 */
[----:B0-----:R-:W-:Y:S05]  /*111a0*/  WARPSYNC.COLLECTIVE R15, `(.L_x_3686) ;  /* 0x000000000f087348 */ /* 0x001fea0003c00000 */
[----:B------:R1:W2:Y:S02]  /*111b0*/  SHFL.IDX P6, R14, R13, R12, R11 ;  /* 0x0000000c0d0e7389 */ /* 0x0002a400000c000b */
[----:B012---:R-:W-:Y:S01]  /*111c0*/  ENDCOLLECTIVE ;  /* 0x000000000000791b */ /* 0x007fe20003800000 */
.L_x_3686:
[----:B------:R-:W-:Y:S02]  /*111d0*/  IMAD.MOV.U32 R13, RZ, RZ, R25 ;  /* 0x000000ffff0d7224 */ /* 0x000fe400078e0019 */
[----:B------:R-:W-:Y:S01]  /*111e0*/  IMAD.MOV.U32 R12, RZ, RZ, 0x2 ;  /* 0x00000002ff0c7424 */ /* 0x000fe200078e00ff */
[----:B------:R-:W-:-:S13]  /*111f0*/  IADD3 R2, P4, R14, R5, RZ ;  /* 0x000000050e027210 */ /* 0x000fda0007f9e0ff */
[----:B------:R-:W-:Y:S05]  /*11200*/  WARPSYNC.COLLECTIVE R15, `(.L_x_3687) ;  /* 0x000000000f087348 */ /* 0x000fea0003c00000 */
[----:B------:R0:W1:Y:S02]  /*11210*/  SHFL.IDX P6, R14, R13, R12, R11 ;  /* 0x0000000c0d0e7389 */ /* 0x00006400000c000b */
[----:B01----:R-:W-:Y:S01]  /*11220*/  ENDCOLLECTIVE ;  /* 0x000000000000791b */ /* 0x003fe20003800000 */
.L_x_3687:
[----:B------:R-:W-:Y:S01]  /*11230*/  IMAD.X R3, RZ, RZ, R7, P4 ;  /* 0x000000ffff037224 */ /* 0x000fe200020e0607 */
[----:B------:R-:W-:-:S04]  /*11240*/  ISETP.LT.OR P4, PT, R6, 0x11, P1 ;  /* 0x000000110600780c */ /* 0x000fc80000f81670 */
[----:B------:R-:W-:Y:S01]  /*11250*/  @!PT LDS RZ, [RZ] ;  /* 0x00000000fffff984 */ /* 0x000fe20000000800 */
[----:B------:R-:W-:Y:S01]  /*11260*/  @!PT LDS RZ, [RZ] ;  /* 0x00000000fffff984 */ /* 0x000fe20000000800 */
[----:B------:R-:W-:Y:S01]  /*11270*/  @!PT LDS RZ, [RZ] ;  /* 0x00000000fffff984 */ /* 0x000fe20000000800 */
[----:B------:R0:W-:Y:S01]  /*11280*/  LDGSTS.E.BYPASS.LTC128B.128 [R4+0xc00], desc[UR36][R2.64], !P3 ;  /* 0x00c0000002047fae */ /* 0x0001e2000d901d64 */
[----:B------:R-:W-:Y:S02]  /*11290*/  ISETP.LT.OR P3, PT, R6, 0x11, P0 ;  /* 0x000000110600780c */ /* 0x000fe40000761670 */
[----:B------:R-:W-:-:S06]  /*112a0*/  MOV R13, R24 ;  /* 0x00000018000d7202 */ /* 0x000fcc0000000f00 */
[----:B------:R0:W-:Y:S05]  /*112b0*/  LDGSTS.E.BYPASS.LTC128B.128 [R4+0x3c00], desc[UR36][R2.64+0x80], !P4 ;  /* 0x03c0008002047fae */ /* 0x0001ea000e101d64 */
[----:B------:R0:W-:Y:S01]  /*112c0*/  LDGSTS.E.BYPASS.LTC128B.128 [R4+0x6c00], desc[UR36][R2.64+0x100], !P3 ;  /* 0x06c0010002047fae */ /* 0x0001e2000d901d64 */
[----:B------:R-:W-:Y:S01]  /*112d0*/  ISETP.LT.OR P3, PT, R6, 0x21, P2 ;  /* 0x000000210600780c */ /* 0x000fe20001761670 */
[----:B------:R-:W-:-:S12]  /*112e0*/  IMAD.MOV.U32 R7, RZ, RZ, R14 ;  /* 0x000000ffff077224 */ /* 0x000fd800078e000e */
[----:B0-----:R-:W-:Y:S05]  /*112f0*/  WARPSYNC.COLLECTIVE R15, `(.L_x_3688) ;  /* 0x000000000f087348 */ /* 0x001fea0003c00000 */
[----:B------:R1:W2:Y:S02]  /*11300*/  SHFL.IDX P6, R14, R13, R12, R11 ;  /* 0x0000000c0d0e7389 */ /* 0x0002a400000c000b */
[----:B012---:R-:W-:Y:S01]  /*11310*/  ENDCOLLECTIVE ;  /* 0x000000000000791b */ /* 0x007fe20003800000 */
.L_x_3688:
[----:B------:R-:W-:Y:S02]  /*11320*/  IMAD.MOV.U32 R13, RZ, RZ, R25 ;  /* 0x000000ffff0d7224 */ /* 0x000fe400078e0019 */
[----:B------:R-:W-:Y:S01]  /*11330*/  IMAD.MOV.U32 R12, RZ, RZ, 0x3 ;  /* 0x00000003ff0c7424 */ /* 0x000fe200078e00ff */
[----:B------:R-:W-:-:S13]  /*11340*/  IADD3 R2, P4, R14, R5, RZ ;  /* 0x000000050e027210 */ /* 0x000fda0007f9e0ff */
[----:B------:R-:W-:Y:S05]  /*11350*/  WARPSYNC.COLLECTIVE R15, `(.L_x_3689) ;  /* 0x000000000f087348 */ /* 0x000fea0003c00000 */
[----:B------:R0:W1:Y:S02]  /*11360*/  SHFL.IDX P6, R14, R13, R12, R11 ;  /* 0x0000000c0d0e7389 */ /* 0x00006400000c000b */
[----:B01----:R-:W-:Y:S01]  /*11370*/  ENDCOLLECTIVE ;  /* 0x000000000000791b */ /* 0x003fe20003800000 */
.L_x_3689:
[----:B------:R-:W-:Y:S01]  /*11380*/  IMAD.X R3, RZ, RZ, R7, P4 ;  /* 0x000000ffff037224 */ /* 0x000fe200020e0607 */
[----:B------:R-:W-:-:S04]  /*11390*/  ISETP.LT.OR P4, PT, R6, 0x21, P1 ;  /* 0x000000210600780c */ /* 0x000fc80000f81670 */
[----:B------:R-:W-:Y:S01]  /*113a0*/  @!PT LDS RZ, [RZ] ;  /* 0x00000000fffff984 */ /* 0x000fe20000000800 */
[----:B------:R-:W-:Y:S01]  /*113b0*/  @!PT LDS RZ, [RZ] ;  /* 0x00000000fffff984 */ /* 0x000fe20000000800 */
[----:B------:R-:W-:Y:S01]  /*113c0*/  @!PT LDS RZ, [RZ] ;  /* 0x00000000fffff984 */ /* 0x000fe20000000800 */
[----:B------:R0:W-:Y:S01]  /*113d0*/  LDGSTS.E.BYPASS.LTC128B.128 [R4+0x1400], desc[UR36][R2.64], !P3 ;  /* 0x0140000002047fae */ /* 0x0001e2000d901d64 */
[----:B------:R-:W-:Y:S01]  /*113e0*/  ISETP.LT.OR P3, PT, R6, 0x21, P0 ;  /* 0x000000210600780c */ /* 0x000fe20000761670 */
[----:B------:R-:W-:-:S07]  /*113f0*/  IMAD.MOV.U32 R13, RZ, RZ, R24 ;  /* 0x000000ffff0d7224 */ /* 0x000fce00078e0018 */
[----:B------:R0:W-:Y:S05]  /*11400*/  LDGSTS.E.BYPASS.LTC128B.128 [R4+0x4400], desc[UR36][R2.64+0x80], !P4 ;  /* 0x0440008002047fae */ /* 0x0001ea000e101d64 */
[----:B------:R0:W-:Y:S01]  /*11410*/  LDGSTS.E.BYPASS.LTC128B.128 [R4+0x7400], desc[UR36][R2.64+0x100], !P3 ;  /* 0x0740010002047fae */ /* 0x0001e2000d901d64 */
[----:B------:R-:W-:Y:S01]  /*11420*/  ISETP.LT.OR P3, PT, R6, 0x31, P2 ;  /* 0x000000310600780c */ /* 0x000fe20001761670 */
[----:B------:R-:W-:-:S12]  /*11430*/  IMAD.MOV.U32 R7, RZ, RZ, R14 ;  /* 0x000000ffff077224 */ /* 0x000fd800078e000e */
[----:B0-----:R-:W-:Y:S05]  /*11440*/  WARPSYNC.COLLECTIVE R15, `(.L_x_3690) ;  /* 0x000000000f087348 */ /* 0x001fea0003c00000 */
[----:B------:R1:W2:Y:S02]  /*11450*/  SHFL.IDX P6, R14, R13, R12, R11 ;  /* 0x0000000c0d0e7389 */ /* 0x0002a400000c000b */
[----:B012---:R-:W-:Y:S01]  /*11460*/  ENDCOLLECTIVE ;  /* 0x000000000000791b */ /* 0x007fe20003800000 */
.L_x_3690:
[----:B------:R-:W-:Y:S02]  /*11470*/  IMAD.MOV.U32 R13, RZ, RZ, R25 ;  /* 0x000000ffff0d7224 */ /* 0x000fe400078e0019 */
[----:B------:R-:W-:Y:S01]  /*11480*/  IMAD.MOV.U32 R12, RZ, RZ, 0x4 ;  /* 0x00000004ff0c7424 */ /* 0x000fe200078e00ff */
[----:B------:R-:W-:-:S13]  /*11490*/  IADD3 R2, P4, R14, R5, RZ ;  /* 0x000000050e027210 */ /* 0x000fda0007f9e0ff */
[----:B------:R-:W-:Y:S05]  /*114a0*/  WARPSYNC.COLLECTIVE R15, `(.L_x_3691) ;  /* 0x000000000f087348 */ /* 0x000fea0003c00000 */
[----:B------:R0:W1:Y:S02]  /*114b0*/  SHFL.IDX P6, R14, R13, R12, R11 ;  /* 0x0000000c0d0e7389 */ /* 0x00006400000c000b */
[----:B01----:R-:W-:Y:S01]  /*114c0*/  ENDCOLLECTIVE ;  /* 0x000000000000791b */ /* 0x003fe20003800000 */
.L_x_3691:
[----:B------:R-:W-:Y:S02]  /*114d0*/  IADD3.X R3, RZ, R7, RZ, P4, !PT ;  /* 0x00000007ff037210 */ /* 0x000fe400027fe4ff */
[----:B------:R-:W-:-:S03]  /*114e0*/  ISETP.LT.OR P4, PT, R6, 0x31, P1 ;  /* 0x000000310600780c */ /* 0x000fc60000f81670 */
[----:B------:R-:W-:Y:S01]  /*114f0*/  @!PT LDS RZ, [RZ] ;  /* 0x00000000fffff984 */ /* 0x000fe20000000800 */
[----:B------:R-:W-:Y:S01]  /*11500*/  @!PT LDS RZ, [RZ] ;  /* 0x00000000fffff984 */ /* 0x000fe20000000800 */
[----:B------:R-:W-:Y:S01]  /*11510*/  @!PT LDS RZ, [RZ] ;  /* 0x00000000fffff984 */ /* 0x000fe20000000800 */
[----:B------:R0:W-:Y:S01]  /*11520*/  LDGSTS.E.BYPASS.LTC128B.128 [R4+0x1c00], desc[UR36][R2.64], !P3 ;  /* 0x01c0000002047fae */ /* 0x0001e2000d901d64 */
[----:B------:R-:W-:Y:S01]  /*11530*/  ISETP.LT.OR P3, PT, R6, 0x31, P0 ;  /* 0x000000310600780c */ /* 0x000fe20000761670 */
[----:B------:R-:W-:-:S08]  /*11540*/  IMAD.MOV.U32 R13, RZ, RZ, R24 ;  /* 0x000000ffff0d7224 */ /* 0x000fd000078e0018 */
[----:B------:R0:W-:Y:S04]  /*11550*/  LDGSTS.E.BYPASS.LTC128B.128 [R4+0x4c00], desc[UR36][R2.64+0x80], !P4 ;  /* 0x04c0008002047fae */ /* 0x0001e8000e101d64 */
[----:B------:R0:W-:Y:S01]  /*11560*/  LDGSTS.E.BYPASS.LTC128B.128 [R4+0x7c00], desc[UR36][R2.64+0x100], !P3 ;  /* 0x07c0010002047fae */ /* 0x0001e2000d901d64 */
[----:B------:R-:W-:Y:S01]  /*11570*/  ISETP.LT.OR P3, PT, R6, 0x41, P2 ;  /* 0x000000410600780c */ /* 0x000fe20001761670 */
[----:B------:R-:W-:-:S12]  /*11580*/  IMAD.MOV.U32 R7, RZ, RZ, R14 ;  /* 0x000000ffff077224 */ /* 0x000fd800078e000e */
[----:B0-----:R-:W-:Y:S05]  /*11590*/  WARPSYNC.COLLECTIVE R15, `(.L_x_3692) ;  /* 0x000000000f087348 */ /* 0x001fea0003c00000 */
[----:B------:R1:W2:Y:S02]  /*115a0*/  SHFL.IDX P6, R14, R13, R12, R11 ;  /* 0x0000000c0d0e7389 */ /* 0x0002a400000c000b */
[----:B012---:R-:W-:Y:S01]  /*115b0*/  ENDCOLLECTIVE ;  /* 0x000000000000791b */ /* 0x007fe20003800000 */
.L_x_3692:
[----:B------:R-:W-:Y:S01]  /*115c0*/  MOV R13, R25 ;  /* 0x00000019000d7202 */ /* 0x000fe20000000f00 */
[----:B------:R-:W-:Y:S01]  /*115d0*/  IMAD.MOV.U32 R12, RZ, RZ, 0x5 ;  /* 0x00000005ff0c7424 */ /* 0x000fe200078e00ff */
[----:B------:R-:W-:-:S13]  /*115e0*/  IADD3 R2, P4, R14, R5, RZ ;  /* 0x000000050e027210 */ /* 0x000fda0007f9e0ff */
[----:B------:R-:W-:Y:S05]  /*115f0*/  WARPSYNC.COLLECTIVE R15, `(.L_x_3693) ;  /* 0x000000000f087348 */ /* 0x000fea0003c00000 */
[----:B------:R0:W1:Y:S02]  /*11600*/  SHFL.IDX P6, R14, R13, R12, R11 ;  /* 0x0000000c0d0e7389 */ /* 0x00006400000c000b */
[----:B01----:R-:W-:Y:S01]  /*11610*/  ENDCOLLECTIVE ;  /* 0x000000000000791b */ /* 0x003fe20003800000 */
.L_x_3693:
        /* <DEDUP_REMOVED lines=10> */
[----:B------:R-:W-:-:S07]  /*116c0*/  IMAD.MOV.U32 R25, RZ, RZ, R14 ;  /* 0x000000ffff197224 */ /* 0x000fce00078e000e */
[----:B0-----:R-:W-:Y:S05]  /*116d0*/  WARPSYNC.COLLECTIVE R15, `(.L_x_3694) ;  /* 0x000000000f087348 */ /* 0x001fea0003c00000 */
[----:B------:R1:W2:Y:S02]  /*116e0*/  SHFL.IDX P6, R14, R13, R12, R11 ;  /* 0x0000000c0d0e7389 */ /* 0x0002a400000c000b */
[----:B012---:R-:W-:Y:S01]  /*116f0*/  ENDCOLLECTIVE ;  /* 0x000000000000791b */ /* 0x007fe20003800000 */
.L_x_3694:
[----:B------:R-:W-:Y:S05]  /*11700*/  BRA `(.L_x_3695) ;  /* 0xffffffc0005c7947 */ /* 0x000fea000383ffff */
.L_x_3589:
        /* <DEDUP_REMOVED lines=8> */
.L_x_3697:
[----:B------:R-:W-:Y:S05]  /*11790*/  BSYNC B0 ;  /* 0x0000000000007941 */ /* 0x000fea0003800000 */
.L_x_3696:
[----:B------:R-:W-:Y:S01]  /*117a0*/  IMAD.MOV.U32 R13, RZ, RZ, R16 ;  /* 0x000000ffff0d7224 */ /* 0x000fe200078e0010 */
[----:B------:R-:W-:Y:S01]  /*117b0*/  MOV R15, 0xffffffff ;  /* 0xffffffff000f7802 */ /* 0x000fe20000000f00 */
[----:B------:R-:W-:Y:S02]  /*117c0*/  IMAD.MOV.U32 R12, RZ, RZ, 0x1 ;  /* 0x00000001ff0c7424 */ /* 0x000fe400078e00ff */
[----:B------:R-:W-:Y:S02]  /*117d0*/  IMAD.MOV.U32 R11, RZ, RZ, 0x1f ;  /* 0x0000001fff0b7424 */ /* 0x000fe400078e00ff */
[----:B------:R-:W-:Y:S02]  /*117e0*/  IMAD.IADD R7, R19, 0x1, R8 ;  /* 0x0000000113077824 */ /* 0x000fe400078e0208 */
[----:B------:R-:W-:-:S07]  /*117f0*/  IMAD.MOV.U32 R5, RZ, RZ, R14 ;  /* 0x000000ffff057224 */ /* 0x000fce00078e000e */
[----:B------:R-:W-:Y:S05]  /*11800*/  WARPSYNC.COLLECTIVE R15, `(.L_x_3698) ;  /* 0x000000000f087348 */ /* 0x000fea0003c00000 */
[----:B------:R0:W1:Y:S02]  /*11810*/  SHFL.IDX P6, R14, R13, R12, R11 ;  /* 0x0000000c0d0e7389 */ /* 0x00006400000c000b */
[----:B01----:R-:W-:Y:S01]  /*11820*/  ENDCOLLECTIVE ;  /* 0x000000000000791b */ /* 0x003fe20003800000 */
.L_x_3698:
[----:B------:R-:W-:Y:S02]  /*11830*/  ULDC UR4, c[0x0][0xc3c] ;  /* 0x00030f0000047ab9 */ /* 0x000fe40000000800 */
        /* <DEDUP_REMOVED lines=17> */
.L_x_3699:
[----:B------:R-:W-:Y:S01]  /*11950*/  IMAD.MOV.U32 R12, RZ, RZ, 0x2 ;  /* 0x00000002ff0c7424 */ /* 0x000fe200078e00ff */
[----:B------:R-:W-:-:S05]  /*11960*/  SEL R7, R14, RZ, P1 ;  /* 0x000000ff0e077207 */ /* 0x000fca0000800000 */
[----:B------:R-:W-:-:S04]  /*11970*/  IMAD.IADD R6, R4, 0x1, R7 ;  /* 0x0000000104067824 */ /* 0x000fc800078e0207 */
[----:B------:R-:W-:-:S07]  /*11980*/  IMAD.MOV.U32 R13, RZ, RZ, R6 ;  /* 0x000000ffff0d7224 */ /* 0x000fce00078e0006 */
[----:B------:R-:W-:Y:S05]  /*11990*/  WARPSYNC.COLLECTIVE R15, `(.L_x_3700) ;  /* 0x000000000f087348 */ /* 0x000fea0003c00000 */
[----:B------:R0:W1:Y:S02]  /*119a0*/  SHFL.UP P6, R14, R13, R12, R11 ;  /* 0x0400000c0d0e7389 */ /* 0x00006400000c000b */
[----:B01----:R-:W-:Y:S01]  /*119b0*/  ENDCOLLECTIVE ;  /* 0x000000000000791b */ /* 0x003fe20003800000 */
.L_x_3700:
[----:B------:R-:W-:Y:S02]  /*119c0*/  MOV R12, 0x4 ;  /* 0x00000004000c7802 */ /* 0x000fe40000000f00 */
[----:B------:R-:W-:-:S05]  /*119d0*/  SEL R7, R14, RZ, P2 ;  /* 0x000000ff0e077207 */ /* 0x000fca0001000000 */
[----:B------:R-:W-:-:S04]  /*119e0*/  IMAD.IADD R7, R6, 0x1, R7 ;  /* 0x0000000106077824 */ /* 0x000fc800078e0207 */
[----:B------:R-:W-:-:S07]  /*119f0*/  IMAD.MOV.U32 R13, RZ, RZ, R7 ;  /* 0x000000ffff0d7224 */ /* 0x000fce00078e0007 */
[----:B------:R-:W-:Y:S05]  /*11a00*/  WARPSYNC.COLLECTIVE R15, `(.L_x_3701) ;  /* 0x000000000f087348 */ /* 0x000fea0003c00000 */
[----:B------:R0:W1:Y:S02]  /*11a10*/  SHFL.UP P6, R14, R13, R12, R11 ;  /* 0x0400000c0d0e7389 */ /* 0x00006400000c000b */
[----:B01----:R-:W-:Y:S01]  /*11a20*/  ENDCOLLECTIVE ;  /* 0x000000000000791b */ /* 0x003fe20003800000 */
.L_x_3701:
[----:B------:R-:W-:Y:S01]  /*11a30*/  IMAD.MOV.U32 R12, RZ, RZ, 0x8 ;  /* 0x00000008ff0c7424 */ /* 0x000fe200078e00ff */
[----:B------:R-:W-:-:S05]  /*11a40*/  SEL R2, R14, RZ, P3 ;  /* 0x000000ff0e027207 */ /* 0x000fca0001800000 */
[----:B------:R-:W-:-:S04]  /*11a50*/  IMAD.IADD R2, R7, 0x1, R2 ;  /* 0x0000000107027824 */ /* 0x000fc800078e0202 */
[----:B------:R-:W-:-:S07]  /*11a60*/  IMAD.MOV.U32 R13, RZ, RZ, R2 ;  /* 0x000000ffff0d7224 */ /* 0x000fce00078e0002 */
[----:B------:R-:W-:Y:S05]  /*11a70*/  WARPSYNC.COLLECTIVE R15, `(.L_x_3702) ;  /* 0x000000000f087348 */ /* 0x000fea0003c00000 */
[----:B------:R0:W1:Y:S02]  /*11a80*/  SHFL.UP P6, R14, R13, R12, R11 ;  /* 0x0400000c0d0e7389 */ /* 0x00006400000c000b */
[----:B01----:R-:W-:Y:S01]  /*11a90*/  ENDCOLLECTIVE ;  /* 0x000000000000791b */ /* 0x003fe20003800000 */
.L_x_3702:
[----:B------:R-:W-:Y:S02]  /*11aa0*/  MOV R12, 0x10 ;  /* 0x00000010000c7802 */ /* 0x000fe40000000f00 */
[----:B------:R-:W-:-:S05]  /*11ab0*/  SEL R3, R14, RZ, P4 ;  /* 0x000000ff0e037207 */ /* 0x000fca0002000000 */
[----:B------:R-:W-:-:S04]  /*11ac0*/  IMAD.IADD R3, R2, 0x1, R3 ;  /* 0x0000000102037824 */ /* 0x000fc800078e0203 */
[----:B------:R-:W-:-:S07]  /*11ad0*/  IMAD.MOV.U32 R13, RZ, RZ, R3 ;  /* 0x000000ffff0d7224 */ /* 0x000fce00078e0003 */
[----:B------:R-:W-:Y:S05]  /*11ae0*/  WARPSYNC.COLLECTIVE R15, `(.L_x_3703) ;  /* 0x000000000f087348 */ /* 0x000fea0003c00000 */
[----:B------:R0:W1:Y:S02]  /*11af0*/  SHFL.UP P6, R14, R13, R12, R11 ;  /* 0x0400000c0d0e7389 */ /* 0x00006400000c000b */
[----:B01----:R-:W-:Y:S01]  /*11b00*/  ENDCOLLECTIVE ;  /* 0x000000000000791b */ /* 0x003fe20003800000 */
.L_x_3703:
        /* <DEDUP_REMOVED lines=8> */
.L_x_3704:
[----:B------:R-:W-:Y:S05]  /*11b90*/  BRA `(.L_x_3705) ;  /* 0xffffffc0006c7947 */ /* 0x000fea000383ffff */
.L_x_3594:
        /* <DEDUP_REMOVED lines=8> */
.L_x_3707:
[----:B------:R-:W-:Y:S05]  /*11c20*/  BSYNC B0 ;  /* 0x0000000000007941 */ /* 0x000fea0003800000 */
.L_x_3706:
[----:B------:R-:W-:Y:S01]  /*11c30*/  SEL R13, R14, RZ, P1 ;  /* 0x000000ff0e0d7207 */ /* 0x000fe20000800000 */
[----:B------:R-:W-:Y:S01]  /*11c40*/  IMAD.MOV.U32 R12, RZ, RZ, 0x2 ;  /* 0x00000002ff0c7424 */ /* 0x000fe200078e00ff */
[----:B------:R-:W-:Y:S01]  /*11c50*/  MOV R15, 0xffffffff ;  /* 0xffffffff000f7802 */ /* 0x000fe20000000f00 */
[----:B------:R-:W-:Y:S02]  /*11c60*/  IMAD.MOV.U32 R11, RZ, RZ, RZ ;  /* 0x000000ffff0b7224 */ /* 0x000fe400078e00ff */
[----:B------:R-:W-:-:S07]  /*11c70*/  IMAD.IADD R13, R4, 0x1, R13 ;  /* 0x00000001040d7824 */ /* 0x000fce00078e020d */
[----:B------:R-:W-:Y:S05]  /*11c80*/  WARPSYNC.COLLECTIVE R15, `(.L_x_3708) ;  /* 0x000000000f087348 */ /* 0x000fea0003c00000 */
[----:B------:R0:W1:Y:S02]  /*11c90*/  SHFL.UP P6, R14, R13, R12, R11 ;  /* 0x0400000c0d0e7389 */ /* 0x00006400000c000b */
[----:B01----:R-:W-:Y:S01]  /*11ca0*/  ENDCOLLECTIVE ;  /* 0x000000000000791b */ /* 0x003fe20003800000 */
.L_x_3708:
[----:B------:R-:W-:Y:S01]  /*11cb0*/  IMAD.MOV.U32 R12, RZ, RZ, 0x4 ;  /* 0x00000004ff0c7424 */ /* 0x000fe200078e00ff */
[----:B------:R-:W-:-:S05]  /*11cc0*/  SEL R0, R14, RZ, P2 ;  /* 0x000000ff0e007207 */ /* 0x000fca0001000000 */
[----:B------:R-:W-:-:S04]  /*11cd0*/  IMAD.IADD R0, R13, 0x1, R0 ;  /* 0x000000010d007824 */ /* 0x000fc800078e0200 */
[----:B------:R-:W-:-:S07]  /*11ce0*/  IMAD.MOV.U32 R13, RZ, RZ, R0 ;  /* 0x000000ffff0d7224 */ /* 0x000fce00078e0000 */
[----:B------:R-:W-:Y:S05]  /*11cf0*/  WARPSYNC.COLLECTIVE R15, `(.L_x_3709) ;  /* 0x000000000f087348 */ /* 0x000fea0003c00000 */
[----:B------:R0:W1:Y:S02]  /*11d00*/  SHFL.UP P6, R14, R13, R12, R11 ;  /* 0x0400000c0d0e7389 */ /* 0x00006400000c000b */
[----:B01----:R-:W-:Y:S01]  /*11d10*/  ENDCOLLECTIVE ;  /* 0x000000000000791b */ /* 0x003fe20003800000 */
.L_x_3709:
[----:B------:R-:W-:Y:S02]  /*11d20*/  MOV R12, 0x8 ;  /* 0x00000008000c7802 */ /* 0x000fe40000000f00 */
[----:B------:R-:W-:-:S05]  /*11d30*/  SEL R3, R14, RZ, P3 ;  /* 0x000000ff0e037207 */ /* 0x000fca0001800000 */
[----:B------:R-:W-:-:S04]  /*11d40*/  IMAD.IADD R2, R0, 0x1, R3 ;  /* 0x0000000100027824 */ /* 0x000fc800078e0203 */
[----:B------:R-:W-:-:S07]  /*11d50*/  IMAD.MOV.U32 R13, RZ, RZ, R2 ;  /* 0x000000ffff0d7224 */ /* 0x000fce00078e0002 */
[----:B------:R-:W-:Y:S05]  /*11d60*/  WARPSYNC.COLLECTIVE R15, `(.L_x_3710) ;  /* 0x000000000f087348 */ /* 0x000fea0003c00000 */
[----:B------:R0:W1:Y:S02]  /*11d70*/  SHFL.UP P6, R14, R13, R12, R11 ;  /* 0x0400000c0d0e7389 */ /* 0x00006400000c000b */
[----:B01----:R-:W-:Y:S01]  /*11d80*/  ENDCOLLECTIVE ;  /* 0x000000000000791b */ /* 0x003fe20003800000 */
.L_x_3710:
[----:B------:R-:W-:Y:S01]  /*11d90*/  IMAD.MOV.U32 R12, RZ, RZ, 0x10 ;  /* 0x00000010ff0c7424 */ /* 0x000fe200078e00ff */
[----:B------:R-:W-:-:S05]  /*11da0*/  SEL R3, R14, RZ, P4 ;  /* 0x000000ff0e037207 */ /* 0x000fca0002000000 */
[----:B------:R-:W-:-:S04]  /*11db0*/  IMAD.IADD R3, R2, 0x1, R3 ;  /* 0x0000000102037824 */ /* 0x000fc800078e0203 */
[----:B------:R-:W-:-:S07]  /*11dc0*/  IMAD.MOV.U32 R13, RZ, RZ, R3 ;  /* 0x000000ffff0d7224 */ /* 0x000fce00078e0003 */
[----:B------:R-:W-:Y:S05]  /*11dd0*/  WARPSYNC.COLLECTIVE R15, `(.L_x_3711) ;  /* 0x000000000f087348 */ /* 0x000fea0003c00000 */
[----:B------:R0:W1:Y:S02]  /*11de0*/  SHFL.UP P6, R14, R13, R12, R11 ;  /* 0x0400000c0d0e7389 */ /* 0x00006400000c000b */
[----:B01----:R-:W-:Y:S01]  /*11df0*/  ENDCOLLECTIVE ;  /* 0x000000000000791b */ /* 0x003fe20003800000 */
.L_x_3711:
        /* <DEDUP_REMOVED lines=8> */
.L_x_3712:
[----:B------:R-:W-:Y:S05]  /*11e80*/  BRA `(.L_x_3713) ;  /* 0xffffffc0004c7947 */ /* 0x000fea000383ffff */
.L_x_3596:
[----:B------:R-:W-:Y:S01]  /*11e90*/  BSSY B0, `(.L_x_3714) ;  /* 0x0000006000007945 */ /* 0x000fe20003800000 */
[----:B------:R-:W-:Y:S01]  /*11ea0*/  PLOP3.LUT P6, PT, P6, PT, PT, 0x8, 0x0 ;  /* 0x000000000000781c */ /* 0x000fe200037ce170 */
[----:B------:R-:W-:-:S12]  /*11eb0*/  IMAD.MOV.U32 R15, RZ, RZ, -0x1 ;  /* 0xffffffffff0f7424 */ /* 0x000fd800078e00ff */
[----:B0-----:R-:W-:Y:S05]  /*11ec0*/  WARPSYNC.COLLECTIVE R15, `(.L_x_3715) ;  /* 0x000000000f087348 */ /* 0x001fea0003c00000 */
[----:B------:R-:W-:Y:S01]  /*11ed0*/  VOTE.ANY R14, PT, P6 ;  /* 0x00000000000e7806 */ /* 0x000fe200030e0100 */
[----:B0-----:R-:W-:Y:S06]  /*11ee0*/  ENDCOLLECTIVE ;  /* 0x000000000000791b */ /* 0x001fec0003800000 */
.L_x_3715:
[----:B------:R-:W-:Y:S05]  /*11ef0*/  BSYNC B0 ;  /* 0x0000000000007941 */ /* 0x000fea0003800000 */
.L_x_3714:
        /* <DEDUP_REMOVED lines=9> */
.L_x_3716:
[----:B------:R-:W-:Y:S01]  /*11f90*/  IMAD.MOV.U32 R4, RZ, RZ, R14 ;  /* 0x000000ffff047224 */ /* 0x000fe200078e000e */
[----:B------:R-:W-:Y:S06]  /*11fa0*/  BRA `(.L_x_3717) ;  /* 0xffffffc0003c7947 */ /* 0x000fec000383ffff */
.L_x_3598:
[----:B------:R-:W-:Y:S01]  /*11fb0*/  BSSY B0, `(.L_x_3718) ;  /* 0x0000007000007945 */ /* 0x000fe20003800000 */
[----:B------:R-:W-:Y:S02]  /*11fc0*/  IMAD.MOV.U32 R13, RZ, RZ, R6 ;  /* 0x000000ffff0d7224 */ /* 0x000fe400078e0006 */
[----:B------:R-:W-:Y:S02]  /*11fd0*/  IMAD.MOV.U32 R11, RZ, RZ, 0x1f ;  /* 0x0000001fff0b7424 */ /* 0x000fe400078e00ff */
[----:B------:R-:W-:-:S07]  /*11fe0*/  IMAD.MOV.U32 R15, RZ, RZ, -0x1 ;  /* 0xffffffffff0f7424 */ /* 0x000fce00078e00ff */
[----:B012---:R-:W-:Y:S05]  /*11ff0*/  WARPSYNC.COLLECTIVE R15, `(.L_x_3719) ;  /* 0x000000000f087348 */ /* 0x007fea0003c00000 */
[----:B------:R3:W4:Y:S02]  /*12000*/  SHFL.IDX P6, R14, R13, R12, R11 ;  /* 0x0000000c0d0e7389 */ /* 0x00072400000c000b */
[----:B01234-:R-:W-:Y:S01]  /*12010*/  ENDCOLLECTIVE ;  /* 0x000000000000791b */ /* 0x01ffe20003800000 */
.L_x_3719:
[----:B------:R-:W-:Y:S05]  /*12020*/  BSYNC B0 ;  /* 0x0000000000007941 */ /* 0x000fea0003800000 */
.L_x_3718:
[----:B------:R-:W-:Y:S05]  /*12030*/  BRA `(.L_x_3597) ;  /* 0xffffffc000347947 */ /* 0x000fea000383ffff */
.L_x_3602:
[----:B0-----:R0:W2:Y:S02]  /*12040*/  SYNCS.PHASECHK.TRANS64.TRYWAIT P0, [R4+URZ+0x30820], R0 ;  /* 0x03082000040075a7 */ /* 0x0010a4000800017f */
[----:B--2---:R-:W-:Y:S05]  /*12050*/  @!P0 NANOSLEEP.SYNCS 0x989680 ;  /* 0x009896800000895d */ /* 0x004fea0003900000 */
[----:B------:R-:W2:Y:S02]  /*12060*/  @!P0 SYNCS.PHASECHK.TRANS64 P0, [R4+URZ+0x30820], R0 ;  /* 0x03082000040085a7 */ /* 0x000ea4000800007f */
[----:B--2---:R-:W-:Y:S05]  /*12070*/  @!P0 BRA `(.L_x_3602) ;  /* 0xfffffffc00f08947 */ /* 0x004fea000383ffff */
[----:B------:R-:W-:Y:S05]  /*12080*/  BRA `(.L_x_3720) ;  /* 0xffffffc400207947 */ /* 0x000fea000383ffff */
.L_x_3603:
[----:B------:R-:W2:Y:S01]  /*12090*/  S2R R2, SR_TID.X ;  /* 0x0000000000027919 */ /* 0x000ea20000002100 */
[----:B------:R-:W-:Y:S01]  /*120a0*/  BSSY B0, `(.L_x_3721) ;  /* 0x000000a000007945 */ /* 0x000fe20003800000 */
[----:B------:R-:W-:Y:S02]  /*120b0*/  IMAD.MOV.U32 R12, RZ, RZ, RZ ;  /* 0x000000ffff0c7224 */ /* 0x000fe400078e00ff */
[----:B------:R-:W-:Y:S02]  /*120c0*/  IMAD.MOV.U32 R11, RZ, RZ, 0x1f ;  /* 0x0000001fff0b7424 */ /* 0x000fe400078e00ff */
[----:B------:R-:W-:Y:S01]  /*120d0*/  IMAD.MOV.U32 R15, RZ, RZ, -0x1 ;  /* 0xffffffffff0f7424 */ /* 0x000fe200078e00ff */
[----:B--2---:R-:W-:-:S04]  /*120e0*/  SHF.R.U32.HI R2, RZ, 0x5, R2 ;  /* 0x00000005ff027819 */ /* 0x004fc80000011602 */
[----:B------:R-:W-:-:S04]  /*120f0*/  LOP3.LUT R2, R2, 0x3, RZ, 0xc0, !PT ;  /* 0x0000000302027812 */ /* 0x000fc800078ec0ff */
[----:B------:R-:W-:-:S07]  /*12100*/  MOV R13, R2 ;  /* 0x00000002000d7202 */ /* 0x000fce0000000f00 */
[----:B01-3--:R-:W-:Y:S05]  /*12110*/  WARPSYNC.COLLECTIVE R15, `(.L_x_3722) ;  /* 0x000000000f087348 */ /* 0x00bfea0003c00000 */
[----:B------:R2:W4:Y:S02]  /*12120*/  SHFL.IDX P6, R14, R13, R12, R11 ;  /* 0x0000000c0d0e7389 */ /* 0x00052400000c000b */
[----:B01234-:R-:W-:Y:S01]  /*12130*/  ENDCOLLECTIVE ;  /* 0x000000000000791b */ /* 0x01ffe20003800000 */
.L_x_3722:
[----:B------:R-:W-:Y:S05]  /*12140*/  BSYNC B0 ;  /* 0x0000000000007941 */ /* 0x000fea0003800000 */
.L_x_3721:
[----:B------:R-:W-:Y:S05]  /*12150*/  BRA `(.L_x_3723) ;  /* 0xffffffc400087947 */ /* 0x000fea000383ffff */
.L_x_3606:
[----:B------:R-:W-:Y:S01]  /*12160*/  BSSY B1, `(.L_x_3724) ;  /* 0x0000006000017945 */ /* 0x000fe20003800000 */
[----:B------:R-:W-:-:S07]  /*12170*/  IMAD.MOV.U32 R15, RZ, RZ, -0x1 ;  /* 0xffffffffff0f7424 */ /* 0x000fce00078e00ff */
[----:B01-3--:R-:W-:Y:S05]  /*12180*/  WARPSYNC.COLLECTIVE R15, `(.L_x_3725) ;  /* 0x000000000f0c7348 */ /* 0x00bfea0003c00000 */
[----:B------:R-:W-:Y:S02]  /*12190*/  ELECT P6, UR62, PT ;  /* 0x00000000003e782f */ /* 0x000fe400038c0000 */
[----:B------:R-:W-:Y:S01]  /*121a0*/  MOV R14, UR62 ;  /* 0x0000003e000e7c02 */ /* 0x000fe20008000f00 */
[----:B01-3--:R-:W-:Y:S10]  /*121b0*/  ENDCOLLECTIVE ;  /* 0x000000000000791b */ /* 0x00bff40003800000 */
.L_x_3725:
[----:B------:R-:W-:Y:S05]  /*121c0*/  BSYNC B1 ;  /* 0x0000000000017941 */ /* 0x000fea0003800000 */
.L_x_3724:
[----:B------:R-:W-:Y:S05]  /*121d0*/  BRA `(.L_x_3726) ;  /* 0xffffffc400007947 */ /* 0x000fea000383ffff */
.L_x_3608:
[----:B0-----:R0:W2:Y:S02]  /*121e0*/  SYNCS.PHASECHK.TRANS64.TRYWAIT P1, [R5+URZ+0x30840], R0 ;  /* 0x03084000050075a7 */ /* 0x0010a4000802017f */
[----:B--2---:R-:W-:Y:S05]  /*121f0*/  @!P1 NANOSLEEP.SYNCS 0x989680 ;  /* 0x009896800000995d */ /* 0x004fea0003900000 */
[----:B------:R-:W2:Y:S02]  /*12200*/  @!P1 SYNCS.PHASECHK.TRANS64 P1, [R5+URZ+0x30840], R0 ;  /* 0x03084000050095a7 */ /* 0x000ea4000802007f */
[----:B--2---:R-:W-:Y:S05]  /*12210*/  @!P1 BRA `(.L_x_3608) ;  /* 0xfffffffc00f09947 */ /* 0x004fea000383ffff */
[----:B------:R-:W-:Y:S05]  /*12220*/  BRA `(.L_x_3727) ;  /* 0xffffffc400287947 */ /* 0x000fea000383ffff */
.L_x_3610:
[----:B--2---:R2:W4:Y:S02]  /*12230*/  SYNCS.PHASECHK.TRANS64.TRYWAIT P1, [R27+URZ+0x30840], R2 ;  /* 0x030840021b0075a7 */ /* 0x004524000802017f */
[----:B----4-:R-:W-:Y:S05]  /*12240*/  @!P1 NANOSLEEP.SYNCS 0x989680 ;  /* 0x009896800000995d */ /* 0x010fea0003900000 */
[----:B------:R-:W4:Y:S02]  /*12250*/  @!P1 SYNCS.PHASECHK.TRANS64 P1, [R27+URZ+0x30840], R2 ;  /* 0x030840021b0095a7 */ /* 0x000f24000802007f */
[----:B----4-:R-:W-:Y:S05]  /*12260*/  @!P1 BRA `(.L_x_3610) ;  /* 0xfffffffc00f09947 */ /* 0x010fea000383ffff */
[----:B------:R-:W-:Y:S05]  /*12270*/  BRA `(.L_x_3728) ;  /* 0xffffffc400347947 */ /* 0x000fea000383ffff */
.L_x_3612:
[----:B----4-:R4:W0:Y:S02]  /*12280*/  SYNCS.PHASECHK.TRANS64.TRYWAIT P1, [R5+URZ+0x30860], R0 ;  /* 0x03086000050075a7 */ /* 0x010824000802017f */
[----:B0-----:R-:W-:Y:S05]  /*12290*/  @!P1 NANOSLEEP.SYNCS 0x989680 ;  /* 0x009896800000995d */ /* 0x001fea0003900000 */
[----:B------:R-:W0:Y:S02]  /*122a0*/  @!P1 SYNCS.PHASECHK.TRANS64 P1, [R5+URZ+0x30860], R0 ;  /* 0x03086000050095a7 */ /* 0x000e24000802007f */
[----:B0-----:R-:W-:Y:S05]  /*122b0*/  @!P1 BRA `(.L_x_3612) ;  /* 0xfffffffc00f09947 */ /* 0x001fea000383ffff */
[----:B------:R-:W-:Y:S05]  /*122c0*/  BRA `(.L_x_3729) ;  /* 0xffffffc400307947 */ /* 0x000fea000383ffff */
.L_x_3730:
        /* <DEDUP_REMOVED lines=11> */
.L_x_15846:


//--------------------- .text._ZN7cutlass13device_kernelIN5flash11enable_sm90INS1_16FlashAttnFwdSm90INS1_25CollectiveMainloopFwdSm90ILi2EN4cute5tupleIJNS5_1CILi1EEES8_S8_EEENS6_IJNS7_ILi128EEENS7_ILi96EEENS7_ILi192EEEEEELi192ENS_6half_tEfNS_4arch4Sm90ELb0ELb0ELb0ELb1ELb1ELb1ELb0ELb1ELb1ELb1ELb0ELb0EEENS1_21CollectiveEpilogueFwdINS6_IJSA_SC_SB_EEES9_SE_SG_Li256ELb1ELb1ELb0ELb0EEENS1_36VarlenDynamicPersistentTileSchedulerILi128ELi96ELi256ELi128ELb0ELb1ELb1ELb0ELb1ELb1EEEEEEEEEvNT_6ParamsE --------------------------
	.section	.text._ZN7cutlass13device_kernelIN5flash11enable_sm90INS1_16FlashAttnFwdSm90INS1_25CollectiveMainloopFwdSm90ILi2EN4cute5tupleIJNS5_1CILi1EEES8_S8_EEENS6_IJNS7_ILi128EEENS7_ILi96EEENS7_ILi192EEEEEELi192ENS_6half_tEfNS_4arch4Sm90ELb0ELb0ELb0ELb1ELb1ELb1ELb0ELb1ELb1ELb1ELb0ELb0EEENS1_21CollectiveEpilogueFwdINS6_IJSA_SC_SB_EEES9_SE_SG_Li256ELb1ELb1ELb0ELb0EEENS1_36VarlenDynamicPersistentTileSchedulerILi128ELi96ELi256ELi128ELb0ELb1ELb1ELb0ELb1ELb1EEEEEEEEEvNT_6ParamsE,"ax",@progbits
	.align	128
.text._ZN7cutlass13device_kernelIN5flash11enable_sm90INS1_16FlashAttnFwdSm90INS1_25CollectiveMainloopFwdSm90ILi2EN4cute5tupleIJNS5_1CILi1EEES8_S8_EEENS6_IJNS7_ILi128EEENS7_ILi96EEENS7_ILi192EEEEEELi192ENS_6half_tEfNS_4arch4Sm90ELb0ELb0ELb0ELb1ELb1ELb1ELb0ELb1ELb1ELb1ELb0ELb0EEENS1_21CollectiveEpilogueFwdINS6_IJSA_SC_SB_EEES9_SE_SG_Li256ELb1ELb1ELb0ELb0EEENS1_36VarlenDynamicPersistentTileSchedulerILi128ELi96ELi256ELi128ELb0ELb1ELb1ELb0ELb1ELb1EEEEEEEEEvNT_6ParamsE:
        .type           _ZN7cutlass13device_kernelIN5flash11enable_sm90INS1_16FlashAttnFwdSm90INS1_25CollectiveMainloopFwdSm90ILi2EN4cute5tupleIJNS5_1CILi1EEES8_S8_EEENS6_IJNS7_ILi128EEENS7_ILi96EEENS7_ILi192EEEEEELi192ENS_6half_tEfNS_4arch4Sm90ELb0ELb0ELb0ELb1ELb1ELb1ELb0ELb1ELb1ELb1ELb0ELb0EEENS1_21CollectiveEpilogueFwdINS6_IJSA_SC_SB_EEES9_SE_SG_Li256ELb1ELb1ELb0ELb0EEENS1_36VarlenDynamicPersistentTileSchedulerILi128ELi96ELi256ELi128ELb0ELb1ELb1ELb0ELb1ELb1EEEEEEEEEvNT_6ParamsE,@function
        .size           _ZN7cutlass13device_kernelIN5flash11enable_sm90INS1_16FlashAttnFwdSm90INS1_25CollectiveMainloopFwdSm90ILi2EN4cute5tupleIJNS5_1CILi1EEES8_S8_EEENS6_IJNS7_ILi128EEENS7_ILi96EEENS7_ILi192EEEEEELi192ENS_6half_tEfNS_4arch4Sm90ELb0ELb0ELb0ELb1ELb1ELb1ELb0ELb1ELb1ELb1ELb0ELb0EEENS1_21CollectiveEpilogueFwdINS6_IJSA_SC_SB_EEES9_SE_SG_Li256ELb1ELb1ELb0ELb0EEENS1_36VarlenDynamicPersistentTileSchedulerILi128ELi96ELi256ELi128ELb0ELb1ELb1ELb0ELb1ELb1EEEEEEEEEvNT_6ParamsE,(.L_x_15847 - _ZN7cutlass13device_kernelIN5flash11enable_sm90INS1_16FlashAttnFwdSm90INS1_25CollectiveMainloopFwdSm90ILi2EN4cute5tupleIJNS5_1CILi1EEES8_S8_EEENS6_IJNS7_ILi128EEENS7_ILi96EEENS7_ILi192EEEEEELi192ENS_6half_tEfNS_4arch4Sm90ELb0ELb0ELb0ELb1ELb1ELb1ELb0ELb1ELb1ELb1ELb0ELb0EEENS1_21CollectiveEpilogueFwdINS6_IJSA_SC_SB_EEES9_SE_SG_Li256ELb1ELb1ELb0ELb0EEENS1_36VarlenDynamicPersistentTileSchedulerILi128ELi96ELi256ELi128ELb0ELb1ELb1ELb0ELb1ELb1EEEEEEEEEvNT_6ParamsE)
        .other          _ZN7cutlass13device_kernelIN5flash11enable_sm90INS1_16FlashAttnFwdSm90INS1_25CollectiveMainloopFwdSm90ILi2EN4cute5tupleIJNS5_1CILi1EEES8_S8_EEENS6_IJNS7_ILi128EEENS7_ILi96EEENS7_ILi192EEEEEELi192ENS_6half_tEfNS_4arch4Sm90ELb0ELb0ELb0ELb1ELb1ELb1ELb0ELb1ELb1ELb1ELb0ELb0EEENS1_21CollectiveEpilogueFwdINS6_IJSA_SC_SB_EEES9_SE_SG_Li256ELb1ELb1ELb0ELb0EEENS1_36VarlenDynamicPersistentTileSchedulerILi128ELi96ELi256ELi128ELb0ELb1ELb1ELb0ELb1ELb1EEEEEEEEEvNT_6ParamsE,@"STO_CUDA_ENTRY STV_DEFAULT"
_ZN7cutlass13device_kernelIN5flash11enable_sm90INS1_16FlashAttnFwdSm90INS1_25CollectiveMainloopFwdSm90ILi2EN4cute5tupleIJNS5_1CILi1EEES8_S8_EEENS6_IJNS7_ILi128EEENS7_ILi96EEENS7_ILi192EEEEEELi192ENS_6half_tEfNS_4arch4Sm90ELb0ELb0ELb0ELb1ELb1ELb1ELb0ELb1ELb1ELb1ELb0ELb0EEENS1_21CollectiveEpilogueFwdINS6_IJSA_SC_SB_EEES9_SE_SG_Li256ELb1ELb1ELb0ELb0EEENS1_36VarlenDynamicPersistentTileSchedulerILi128ELi96ELi256ELi128ELb0ELb1ELb1ELb0ELb1ELb1EEEEEEEEEvNT_6ParamsE:
        /* <DEDUP_REMOVED lines=18> */
.L_x_3732:
[----:B------:R-:W-:Y:S05]  /*0120*/  BSYNC B0 ;  /* 0x0000000000007941 */ /* 0x000fea0003800000 */
.L_x_3731:
        /* <DEDUP_REMOVED lines=41> */
.L_x_3733:
        /* <DEDUP_REMOVED lines=22> */
.L_x_3734:
        /* <DEDUP_REMOVED lines=18> */
.L_x_3735:
        /* <DEDUP_REMOVED lines=22> */
.L_x_3736:
        /* <DEDUP_REMOVED lines=22> */
.L_x_3737:
[----:B------:R-:W-:Y:S01]  /*0900*/  PLOP3.LUT P0, PT, PT, PT, UP0, 0x80, 0x0 ;  /* 0x000000000000781c */ /* 0x000fe20003f0f008 */
[----:B------:R-:W-:Y:S01]  /*0910*/  UMOV UR61, 0x1 ;  /* 0x00000001003d7882 */ /* 0x000fe20000000000 */
[----:B------:R-:W-:Y:S01]  /*0920*/  NOP ;  /* 0x0000000000007918 */ /* 0x000fe20000000000 */
[----:B------:R-:W-:Y:S01]  /*0930*/  USEL UR61, UR61, 0x2, !UP0 ;  /* 0x000000023d3d7887 */ /* 0x000fe2000c000000 */
[----:B------:R-:W-:Y:S01]  /*0940*/  BSSY B9, `(.L_x_3738) ;  /* 0x0001eee000097945 */ /* 0x000fe20003800000 */
[----:B------:R-:W-:Y:S01]  /*0950*/  ULDC.64 UR56, c[0x0][0x208] ;  /* 0x0000820000387ab9 */ /* 0x000fe20000000a00 */
[----:B012-4-:R-:W-:Y:S07]  /*0960*/  BAR.SYNC.DEFER_BLOCKING 0x0 ;  /* 0x0000000000007b1d */ /* 0x017fee0000010000 */
[----:B------:R-:W-:Y:S05]  /*0970*/  @!P0 BRA `(.L_x_3739) ;  /* 0x0000018000f88947 */ /* 0x000fea0003800000 */
.L_x_3740:
        /* <DEDUP_REMOVED lines=10> */
[----:B------:R-:W-:-:S05]  /*0a20*/  LEA R18, R221, R18, 0x18 ;  /* 0x00000012dd127211 */ /* 0x000fca00078ec0ff */
[----:B------:R-:W0:Y:S01]  /*0a30*/  LDS.128 R28, [R18+0x308d0] ;  /* 0x0308d000121c7984 */ /* 0x000e220000000c00 */
[----:B------:R-:W-:Y:S06]  /*0a40*/  BAR.ARV 0x4, 0x180 ;  /* 0x0106000000007b1d */ /* 0x000fec0000002000 */
[----:B0-----:R-:W-:-:S13]  /*0a50*/  ISETP.GE.AND P0, PT, R31, UR4, PT ;  /* 0x000000041f007c0c */ /* 0x001fda000bf06270 */
[----:B------:R-:W-:Y:S05]  /*0a60*/  @P0 BRA `(.L_x_3741) ;  /* 0x000001ec006c0947 */ /* 0x000fea0003800000 */
[----:B------:R-:W-:Y:S01]  /*0a70*/  IADD3 R15, R0, -0x80, RZ ;  /* 0xffffff80000f7810 */ /* 0x000fe20007ffe0ff */
[----:B------:R-:W-:Y:S01]  /*0a80*/  IMAD.MOV.U32 R13, RZ, RZ, -0x2 ;  /* 0xfffffffeff0d7424 */ /* 0x000fe200078e00ff */
[----:B------:R-:W-:Y:S01]  /*0a90*/  R2UR UR60, R18 ;  /* 0x00000000123c72ca */ /* 0x000fe200000e0000 */
[----:B------:R-:W-:Y:S01]  /*0aa0*/  IMAD.MOV.U32 R19, RZ, RZ, RZ ;  /* 0x000000ffff137224 */ /* 0x000fe200078e00ff */
[----:B------:R-:W-:Y:S01]  /*0ab0*/  SHF.R.S32.HI R0, RZ, 0x1f, R15 ;  /* 0x0000001fff007819 */ /* 0x000fe2000001140f */
[----:B------:R-:W-:Y:S01]  /*0ac0*/  IMAD.MOV.U32 R219, RZ, RZ, RZ ;  /* 0x000000ffffdb7224 */ /* 0x000fe200078e00ff */
[----:B------:R-:W-:Y:S01]  /*0ad0*/  MOV R203, RZ ;  /* 0x000000ff00cb7202 */ /* 0x000fe20000000f00 */
[----:B------:R-:W-:Y:S01]  /*0ae0*/  IMAD.MOV.U32 R210, RZ, RZ, RZ ;  /* 0x000000ffffd27224 */ /* 0x000fe200078e00ff */
[CC--:B------:R-:W-:Y:S01]  /*0af0*/  LEA.HI R2, R0.reuse, R15.reuse, RZ, 0x7 ;  /* 0x0000000f00027211 */ /* 0x0c0fe200078f38ff */
[----:B------:R-:W-:Y:S01]  /*0b00*/  ULOP3.LUT UR59, UR61, 0x1, URZ, 0xfc, !UPT ;  /* 0x000000013d3b7892 */ /* 0x000fe2000f8efc3f */
[----:B------:R-:W-:-:S02]  /*0b10*/  LEA.HI R5, R0, R15, RZ, 0x5 ;  /* 0x0000000f00057211 */ /* 0x000fc400078f28ff */
[----:B------:R-:W-:Y:S02]  /*0b20*/  LOP3.LUT R3, R2, 0xffffff80, RZ, 0xc0, !PT ;  /* 0xffffff8002037812 */ /* 0x000fe400078ec0ff */
[----:B------:R-:W-:Y:S01]  /*0b30*/  SHF.R.S32.HI R5, RZ, 0x5, R5 ;  /* 0x00000005ff057819 */ /* 0x000fe20000011405 */
[----:B------:R-:W-:Y:S01]  /*0b40*/  UIADD3 UR60, UR60, 0x12400, URZ ;  /* 0x000124003c3c7890 */ /* 0x000fe2000fffe03f */
[----:B------:R-:W-:Y:S01]  /*0b50*/  SHF.R.S32.HI R12, RZ, 0x7, R2 ;  /* 0x00000007ff0c7819 */ /* 0x000fe20000011402 */
[----:B------:R-:W-:Y:S01]  /*0b60*/  IMAD.IADD R14, R15, 0x1, -R3 ;  /* 0x000000010f0e7824 */ /* 0x000fe200078e0a03 */
[----:B------:R-:W-:Y:S01]  /*0b70*/  LEA.HI R3, R0, R15, RZ, 0x4 ;  /* 0x0000000f00037211 */ /* 0x000fe200078f20ff */
[----:B------:R-:W-:Y:S01]  /*0b80*/  IMAD.SHL.U32 R217, R5, 0x200, RZ ;  /* 0x0000020005d97824 */ /* 0x000fe200078e00ff */
[----:B------:R-:W-:Y:S02]  /*0b90*/  LEA.HI R2, R2, R12, RZ, 0x1 ;  /* 0x0000000c02027211 */ /* 0x000fe400078f08ff */
[----:B------:R-:W-:-:S02]  /*0ba0*/  SHF.R.S32.HI R6, RZ, 0x4, R3 ;  /* 0x00000004ff067819 */ /* 0x000fc40000011403 */
[----:B------:R-:W-:Y:S02]  /*0bb0*/  SHF.R.S32.HI R7, RZ, 0x1f, R14 ;  /* 0x0000001fff077819 */ /* 0x000fe4000001140e */
[C---:B------:R-:W-:Y:S02]  /*0bc0*/  LOP3.LUT R4, R3.reuse, 0x3fffff0, RZ, 0xc0, !PT ;  /* 0x03fffff003047812 */ /* 0x040fe400078ec0ff */
[----:B------:R-:W-:Y:S02]  /*0bd0*/  LEA.HI R3, R3, R6, RZ, 0x1 ;  /* 0x0000000603037211 */ /* 0x000fe400078f08ff */
[----:B------:R-:W-:Y:S01]  /*0be0*/  LEA.HI R8, R7, R14, RZ, 0x2 ;  /* 0x0000000e07087211 */ /* 0x000fe200078f10ff */
[----:B------:R-:W-:Y:S01]  /*0bf0*/  IMAD.IADD R4, R15, 0x1, -R4 ;  /* 0x000000010f047824 */ /* 0x000fe200078e0a04 */
[----:B------:R-:W-:Y:S02]  /*0c00*/  LOP3.LUT R3, R3, 0x1ffffffe, RZ, 0xc0, !PT ;  /* 0x1ffffffe03037812 */ /* 0x000fe400078ec0ff */
[----:B------:R-:W-:-:S02]  /*0c10*/  SHF.R.S32.HI R9, RZ, 0x2, R8 ;  /* 0x00000002ff097819 */ /* 0x000fc40000011408 */
[----:B------:R-:W-:Y:S01]  /*0c20*/  SHF.R.S32.HI R10, RZ, 0x1f, R8 ;  /* 0x0000001fff0a7819 */ /* 0x000fe20000011408 */
[----:B------:R-:W-:Y:S01]  /*0c30*/  IMAD.IADD R3, R6, 0x1, -R3 ;  /* 0x0000000106037824 */ /* 0x000fe200078e0a03 */
[----:B------:R-:W-:Y:S02]  /*0c40*/  LEA R4, R5, R4, 0x4 ;  /* 0x0000000405047211 */ /* 0x000fe400078e20ff */
[----:B------:R-:W-:Y:S02]  /*0c50*/  LEA.HI R10, R10, R9, RZ, 0x3 ;  /* 0x000000090a0a7211 */ /* 0x000fe400078f18ff */
[----:B------:R-:W-:Y:S01]  /*0c60*/  LOP3.LUT R8, R8, 0x7ffffffc, RZ, 0xc0, !PT ;  /* 0x7ffffffc08087812 */ /* 0x000fe200078ec0ff */
[----:B------:R-:W-:Y:S01]  /*0c70*/  IMAD R11, R4, 0x8, R3 ;  /* 0x00000008040b7824 */ /* 0x000fe200078e0203 */
[----:B------:R-:W-:Y:S02]  /*0c80*/  LOP3.LUT R10, R10, 0xfffffff8, RZ, 0xc0, !PT ;  /* 0xfffffff80a0a7812 */ /* 0x000fe400078ec0ff */
[----:B------:R-:W-:Y:S01]  /*0c90*/  LEA.HI R3, R0, R15, RZ, 0x2 ;  /* 0x0000000f00037211 */ /* 0x000fe200078f10ff */
[----:B------:R-:W-:Y:S01]  /*0ca0*/  IMAD.IADD R8, R14, 0x1, -R8 ;  /* 0x000000010e087824 */ /* 0x000fe200078e0a08 */
[----:B------:R-:W-:Y:S01]  /*0cb0*/  LEA.HI R7, R7, R14, RZ, 0x5 ;  /* 0x0000000e07077211 */ /* 0x000fe200078f28ff */
[----:B------:R-:W-:Y:S01]  /*0cc0*/  IMAD.SHL.U32 R20, R11, 0x8, RZ ;  /* 0x000000080b147824 */ /* 0x000fe200078e00ff */
[----:B------:R-:W-:Y:S01]  /*0cd0*/  IADD3 R10, R9, -R10, RZ ;  /* 0x8000000a090a7210 */ /* 0x000fe20007ffe0ff */
[----:B------:R-:W-:Y:S01]  /*0ce0*/  IMAD R4, R8, R13, 0x60 ;  /* 0x0000006008047424 */ /* 0x000fe200078e020d */
[----:B------:R-:W-:-:S02]  /*0cf0*/  SHF.R.S32.HI R202, RZ, 0x2, R3 ;  /* 0x00000002ffca7819 */ /* 0x000fc40000011403 */
[----:B------:R-:W-:Y:S02]  /*0d00*/  SHF.R.S32.HI R9, RZ, 0x1f, R3 ;  /* 0x0000001fff097819 */ /* 0x000fe40000011403 */
[----:B------:R-:W-:Y:S01]  /*0d10*/  LOP3.LUT R3, R3, 0xfffffffc, RZ, 0xc0, !PT ;  /* 0xfffffffc03037812 */ /* 0x000fe200078ec0ff */
[----:B------:R0:W-:Y:S01]  /*0d20*/  STL [R1+0x74], R4 ;  /* 0x0000740401007387 */ /* 0x0001e20000100800 */
[----:B------:R-:W-:Y:S02]  /*0d30*/  SHF.R.S32.HI R7, RZ, 0x5, R7 ;  /* 0x00000005ff077819 */ /* 0x000fe40000011407 */
[----:B------:R-:W-:Y:S01]  /*0d40*/  LOP3.LUT R2, R2, 0x3fffffe, RZ, 0xc0, !PT ;  /* 0x03fffffe02027812 */ /* 0x000fe200078ec0ff */
[----:B------:R-:W-:Y:S01]  /*0d50*/  IMAD.IADD R14, R15, 0x1, -R3 ;  /* 0x000000010f0e7824 */ /* 0x000fe200078e0a03 */
[----:B------:R-:W-:Y:S02]  /*0d60*/  LEA R7, R7, R10, 0x4 ;  /* 0x0000000a07077211 */ /* 0x000fe400078e20ff */
[----:B------:R-:W-:Y:S01]  /*0d70*/  LEA.HI R9, R9, R202, RZ, 0x3 ;  /* 0x000000ca09097211 */ /* 0x000fe200078f18ff */
[----:B------:R-:W-:Y:S01]  /*0d80*/  IMAD.IADD R2, R12, 0x1, -R2 ;  /* 0x000000010c027824 */ /* 0x000fe200078e0a02 */
[C---:B------:R-:W-:Y:S01]  /*0d90*/  SHF.L.U32 R196, R14.reuse, 0x2, RZ ;  /* 0x000000020ec47819 */ /* 0x040fe200000006ff */
[----:B------:R-:W-:Y:S01]  /*0da0*/  IMAD.SHL.U32 R16, R14, 0x8, RZ ;  /* 0x000000080e107824 */ /* 0x000fe200078e00ff */
[----:B0-----:R-:W-:Y:S01]  /*0db0*/  IADD3 R4, R202, 0x40, RZ ;  /* 0x00000040ca047810 */ /* 0x001fe20007ffe0ff */
[----:B------:R-:W-:Y:S01]  /*0dc0*/  IMAD R10, R2, 0x40, R7 ;  /* 0x00000040020a7824 */ /* 0x000fe200078e0207 */
[----:B------:R-:W-:Y:S01]  /*0dd0*/  LOP3.LUT R9, R9, 0xfffffff8, RZ, 0xc0, !PT ;  /* 0xfffffff809097812 */ /* 0x000fe200078ec0ff */
[----:B------:R-:W-:Y:S01]  /*0de0*/  VIADD R208, R196, 0x40 ;  /* 0x00000040c4d07836 */ /* 0x000fe20000000000 */
[----:B------:R-:W-:Y:S01]  /*0df0*/  SHF.R.S32.HI R2, RZ, 0x1f, R4 ;  /* 0x0000001fff027819 */ /* 0x000fe20000011404 */
[----:B------:R-:W-:Y:S01]  /*0e00*/  IMAD.SHL.U32 R204, R4, 0x40, RZ ;  /* 0x0000004004cc7824 */ /* 0x000fe200078e00ff */
[----:B------:R-:W-:Y:S01]  /*0e10*/  IADD3 R205, R196, 0x20, RZ ;  /* 0x00000020c4cd7810 */ /* 0x000fe20007ffe0ff */
[----:B------:R-:W-:Y:S01]  /*0e20*/  IMAD.IADD R223, R202, 0x1, -R9 ;  /* 0x00000001cadf7824 */ /* 0x000fe200078e0a09 */
[----:B------:R-:W-:Y:S01]  /*0e30*/  LEA.HI R2, R2, R4, RZ, 0x3 ;  /* 0x0000000402027211 */ /* 0x000fe200078f18ff */
[C---:B------:R-:W-:Y:S01]  /*0e40*/  IMAD.IADD R193, R196.reuse, 0x1, R208 ;  /* 0x00000001c4c17824 */ /* 0x040fe200078e02d0 */
[----:B------:R-:W-:Y:S01]  /*0e50*/  IADD3 R194, R196, R205, RZ ;  /* 0x000000cdc4c27210 */ /* 0x000fe20007ffe0ff */
[----:B------:R-:W-:Y:S01]  /*0e60*/  IMAD.SHL.U32 R215, R223, 0x40, RZ ;  /* 0x00000040dfd77824 */ /* 0x000fe200078e00ff */
[----:B------:R-:W-:Y:S01]  /*0e70*/  LOP3.LUT R204, R204, 0x1c0, RZ, 0xc0, !PT ;  /* 0x000001c0cccc7812 */ /* 0x000fe200078ec0ff */
[----:B------:R-:W-:Y:S01]  /*0e80*/  IMAD.SHL.U32 R2, R2, 0x40, RZ ;  /* 0x0000004002027824 */ /* 0x000fe200078e00ff */
[----:B------:R-:W-:Y:S01]  /*0e90*/  SHF.R.S32.HI R3, RZ, 0x1f, R194 ;  /* 0x0000001fff037819 */ /* 0x000fe200000114c2 */
[C---:B------:R-:W-:Y:S01]  /*0ea0*/  VIADD R206, R196.reuse, 0x30 ;  /* 0x00000030c4ce7836 */ /* 0x040fe20000000000 */
[----:B------:R-:W-:Y:S01]  /*0eb0*/  LOP3.LUT R215, R215, 0x1c0, RZ, 0xc0, !PT ;  /* 0x000001c0d7d77812 */ /* 0x000fe200078ec0ff */
[----:B------:R-:W-:Y:S01]  /*0ec0*/  VIADD R209, R196, 0x50 ;  /* 0x00000050c4d17836 */ /* 0x000fe20000000000 */
[----:B------:R-:W-:Y:S01]  /*0ed0*/  LOP3.LUT R218, R2, 0xfffffe00, RZ, 0xc0, !PT ;  /* 0xfffffe0002da7812 */ /* 0x000fe200078ec0ff */
[----:B------:R-:W-:Y:S01]  /*0ee0*/  STL [R1+0x70], R10 ;  /* 0x0000700a01007387 */ /* 0x000fe20000100800 */
[----:B------:R-:W-:Y:S01]  /*0ef0*/  SHF.R.S32.HI R2, RZ, 0x1f, R193 ;  /* 0x0000001fff027819 */ /* 0x000fe200000114c1 */
[C---:B------:R-:W-:Y:S01]  /*0f00*/  VIADD R22, R16.reuse, 0x80 ;  /* 0x0000008010167836 */ /* 0x040fe20000000000 */
[CC--:B------:R-:W-:Y:S01]  /*0f10*/  LEA.HI R195, R3.reuse, R194.reuse, RZ, 0x3 ;  /* 0x000000c203c37211 */ /* 0x0c0fe200078f18ff */
[----:B------:R-:W-:Y:S01]  /*0f20*/  STL [R1+0x4], RZ ;  /* 0x000004ff01007387 */ /* 0x000fe20000100800 */
[----:B------:R-:W-:Y:S01]  /*0f30*/  LEA.HI R3, R3, R194, RZ, 0x6 ;  /* 0x000000c203037211 */ /* 0x000fe200078f30ff */
[----:B------:R-:W-:Y:S01]  /*0f40*/  VIADD R192, R16, 0xa0 ;  /* 0x000000a010c07836 */ /* 0x000fe20000000000 */
[CC--:B------:R-:W-:Y:S01]  /*0f50*/  LEA.HI R4, R2.reuse, R193.reuse, RZ, 0x6 ;  /* 0x000000c102047211 */ /* 0x0c0fe200078f30ff */
[----:B------:R-:W-:Y:S01]  /*0f60*/  STL [R1+0x7c], R20 ;  /* 0x00007c1401007387 */ /* 0x000fe20000100800 */
[----:B------:R-:W-:-:S02]  /*0f70*/  LEA.HI R198, R2, R193, RZ, 0x3 ;  /* 0x000000c102c67211 */ /* 0x000fc400078f18ff */
[----:B------:R-:W-:Y:S01]  /*0f80*/  SHF.L.U32 R2, R3, 0x7, RZ ;  /* 0x0000000703027819 */ /* 0x000fe200000006ff */
[----:B------:R-:W-:Y:S01]  /*0f90*/  IMAD.SHL.U32 R4, R4, 0x80, RZ ;  /* 0x0000008004047824 */ /* 0x000fe200078e00ff */
[----:B------:R-:W-:Y:S02]  /*0fa0*/  SHF.R.U32.HI R12, RZ, 0x3, R204 ;  /* 0x00000003ff0c7819 */ /* 0x000fe400000116cc */
[----:B------:R-:W-:Y:S02]  /*0fb0*/  SHF.R.U32.HI R216, RZ, 0x3, R215 ;  /* 0x00000003ffd87819 */ /* 0x000fe400000116d7 */
[--C-:B------:R-:W-:Y:S02]  /*0fc0*/  LOP3.LUT R3, R215, 0x38, R195.reuse, 0xf8, !PT ;  /* 0x00000038d7037812 */ /* 0x100fe400078ef8c3 */
[----:B------:R-:W-:Y:S02]  /*0fd0*/  LOP3.LUT R6, R204, 0x38, R195, 0xf8, !PT ;  /* 0x00000038cc067812 */ /* 0x000fe400078ef8c3 */
[----:B------:R-:W-:-:S02]  /*0fe0*/  LOP3.LUT R2, R2, 0xffffe000, RZ, 0xc0, !PT ;  /* 0xffffe00002027812 */ /* 0x000fc400078ec0ff */
[----:B------:R-:W-:Y:S02]  /*0ff0*/  LOP3.LUT R3, R3, R216, RZ, 0x3c, !PT ;  /* 0x000000d803037212 */ /* 0x000fe400078e3cff */
[----:B------:R-:W-:Y:S02]  /*1000*/  LOP3.LUT R7, R6, R12, RZ, 0x3c, !PT ;  /* 0x0000000c06077212 */ /* 0x000fe400078e3cff */
[--C-:B------:R-:W-:Y:S02]  /*1010*/  LOP3.LUT R5, R215, 0x38, R198.reuse, 0xf8, !PT ;  /* 0x00000038d7057812 */ /* 0x100fe400078ef8c6 */
[----:B------:R-:W-:Y:S02]  /*1020*/  LOP3.LUT R8, R204, 0x38, R198, 0xf8, !PT ;  /* 0x00000038cc087812 */ /* 0x000fe400078ef8c6 */
[-C--:B------:R-:W-:Y:S02]  /*1030*/  IADD3 R3, R3, R2.reuse, R217 ;  /* 0x0000000203037210 */ /* 0x080fe40007ffe0d9 */
[----:B------:R-:W-:-:S02]  /*1040*/  IADD3 R7, R7, R2, R218 ;  /* 0x0000000207077210 */ /* 0x000fc40007ffe0da */
[----:B------:R-:W-:Y:S02]  /*1050*/  LEA.HI R0, R0, R15, RZ, 0x3 ;  /* 0x0000000f00007211 */ /* 0x000fe400078f18ff */
[----:B------:R-:W-:Y:S02]  /*1060*/  LEA.HI R2, R14, R14, RZ, 0x1 ;  /* 0x0000000e0e027211 */ /* 0x000fe400078f08ff */
[----:B------:R-:W-:Y:S02]  /*1070*/  LOP3.LUT R4, R4, 0xffffe000, RZ, 0xc0, !PT ;  /* 0xffffe00004047812 */ /* 0x000fe400078ec0ff */
[----:B------:R-:W-:Y:S02]  /*1080*/  LOP3.LUT R5, R5, R216, RZ, 0x3c, !PT ;  /* 0x000000d805057212 */ /* 0x000fe400078e3cff */
[----:B------:R-:W-:Y:S02]  /*1090*/  LOP3.LUT R9, R8, R12, RZ, 0x3c, !PT ;  /* 0x0000000c08097212 */ /* 0x000fe400078e3cff */
[----:B------:R-:W-:-:S02]  /*10a0*/  IADD3 R207, R196, 0x10, RZ ;  /* 0x00000010c4cf7810 */ /* 0x000fc40007ffe0ff */
[----:B------:R-:W-:Y:S02]  /*10b0*/  LOP3.LUT R225, R0, 0xfffffff8, RZ, 0xc0, !PT ;  /* 0xfffffff800e17812 */ /* 0x000fe400078ec0ff */
[----:B------:R-:W-:Y:S02]  /*10c0*/  LOP3.LUT R2, R2, 0x1ffffffe, RZ, 0xc0, !PT ;  /* 0x1ffffffe02027812 */ /* 0x000fe400078ec0ff */
[----:B------:R-:W-:Y:S02]  /*10d0*/  SHF.R.S32.HI R0, RZ, 0x3, R0 ;  /* 0x00000003ff007819 */ /* 0x000fe40000011400 */
[-C--:B------:R-:W-:Y:S01]  /*10e0*/  IADD3 R6, R5, R4.reuse, R217 ;  /* 0x0000000405067210 */ /* 0x080fe20007ffe0d9 */
[----:B------:R-:W-:Y:S01]  /*10f0*/  IMAD.IADD R2, R14, 0x1, -R2 ;  /* 0x000000010e027824 */ /* 0x000fe200078e0a02 */
[----:B------:R-:W-:Y:S02]  /*1100*/  IADD3 R9, R9, R4, R218 ;  /* 0x0000000409097210 */ /* 0x000fe40007ffe0da */
[----:B------:R-:W-:-:S02]  /*1110*/  SHF.R.S32.HI R0, RZ, 0x1f, R207 ;  /* 0x0000001fff007819 */ /* 0x000fc400000114cf */
[----:B------:R-:W-:Y:S02]  /*1120*/  SHF.R.S32.HI R4, RZ, 0x1f, R205 ;  /* 0x0000001fff047819 */ /* 0x000fe400000114cd */
[----:B------:R-:W-:Y:S02]  /*1130*/  SHF.R.S32.HI R13, RZ, 0x1f, R206 ;  /* 0x0000001fff0d7819 */ /* 0x000fe400000114ce */
[----:B------:R-:W-:Y:S02]  /*1140*/  SHF.L.U64.HI R14, R207, 0x1, R0 ;  /* 0x00000001cf0e7819 */ /* 0x000fe40000010200 */
[----:B------:R-:W-:Y:S02]  /*1150*/  IADD3 R225, R15, -R225, RZ ;  /* 0x800000e10fe17210 */ /* 0x000fe40007ffe0ff */
[----:B------:R-:W-:Y:S01]  /*1160*/  SHF.L.U64.HI R11, R205, 0x1, R4 ;  /* 0x00000001cd0b7819 */ /* 0x000fe20000010204 */
[----:B------:R-:W-:Y:S01]  /*1170*/  STL [R1+0x48], R14 ;  /* 0x0000480e01007387 */ /* 0x000fe20000100800 */
[----:B------:R-:W-:Y:S01]  /*1180*/  SHF.R.S32.HI R15, RZ, 0x1f, R208 ;  /* 0x0000001fff0f7819 */ /* 0x000fe200000114d0 */
[----:B------:R-:W-:Y:S01]  /*1190*/  IMAD.SHL.U32 R222, R225, 0x8, RZ ;  /* 0x00000008e1de7824 */ /* 0x000fe200078e00ff */
[----:B------:R-:W-:Y:S01]  /*11a0*/  SHF.L.U64.HI R0, R206, 0x1, R13 ;  /* 0x00000001ce007819 */ /* 0x000fe2000001020d */
[----:B------:R-:W-:Y:S01]  /*11b0*/  STL [R1+0x4c], R11 ;  /* 0x00004c0b01007387 */ /* 0x000fe20000100800 */
[----:B------:R-:W-:-:S02]  /*11c0*/  LOP3.LUT R5, R204, 0x38, R16, 0xf8, !PT ;  /* 0x00000038cc057812 */ /* 0x000fc400078ef810 */
[----:B------:R-:W-:Y:S01]  /*11d0*/  SHF.R.S32.HI R8, RZ, 0x1f, R209 ;  /* 0x0000001fff087819 */ /* 0x000fe200000114d1 */
[----:B------:R0:W-:Y:S01]  /*11e0*/  STL [R1+0x50], R0 ;  /* 0x0000500001007387 */ /* 0x0001e20000100800 */
[----:B------:R-:W-:Y:S02]  /*11f0*/  SHF.L.U64.HI R4, R208, 0x1, R15 ;  /* 0x00000001d0047819 */ /* 0x000fe4000001020f */
[----:B------:R-:W-:Y:S02]  /*1200*/  LOP3.LUT R5, R218, R5, R12, 0xf6, !PT ;  /* 0x00000005da057212 */ /* 0x000fe400078ef60c */
[----:B------:R-:W-:Y:S01]  /*1210*/  LEA R3, R3, UR60, 0x1 ;  /* 0x0000003c03037c11 */ /* 0x000fe2000f8e08ff */
[----:B------:R1:W-:Y:S01]  /*1220*/  STL [R1+0x54], R4 ;  /* 0x0000540401007387 */ /* 0x0003e20000100800 */
[----:B------:R-:W-:Y:S02]  /*1230*/  IADD3 R23, R16, 0x60, RZ ;  /* 0x0000006010177810 */ /* 0x000fe40007ffe0ff */
[----:B------:R-:W-:-:S02]  /*1240*/  SHF.R.S32.HI R17, RZ, 0x1f, R16 ;  /* 0x0000001fff117819 */ /* 0x000fc40000011410 */
[----:B0-----:R-:W-:Y:S02]  /*1250*/  SHF.L.U64.HI R0, R209, 0x1, R8 ;  /* 0x00000001d1007819 */ /* 0x001fe40000010208 */
[----:B------:R-:W-:Y:S02]  /*1260*/  IADD3 R224, R222, 0x80, RZ ;  /* 0x00000080dee07810 */ /* 0x000fe40007ffe0ff */
[----:B------:R-:W-:Y:S01]  /*1270*/  SHF.R.S32.HI R201, RZ, 0x1f, R23 ;  /* 0x0000001fffc97819 */ /* 0x000fe20000011417 */
[----:B------:R0:W-:Y:S01]  /*1280*/  STL [R1+0x58], R0 ;  /* 0x0000580001007387 */ /* 0x0001e20000100800 */
[----:B-1----:R-:W-:Y:S02]  /*1290*/  LEA R4, R5, UR60, 0x1 ;  /* 0x0000003c05047c11 */ /* 0x002fe4000f8e08ff */
[----:B------:R-:W-:Y:S02]  /*12a0*/  SHF.R.S32.HI R200, RZ, 0x1f, R22 ;  /* 0x0000001fffc87819 */ /* 0x000fe40000011416 */
[----:B------:R-:W-:Y:S01]  /*12b0*/  SHF.R.S32.HI R199, RZ, 0x1f, R192 ;  /* 0x0000001fffc77819 */ /* 0x000fe200000114c0 */
[----:B------:R1:W-:Y:S01]  /*12c0*/  STL [R1+0x68], R4 ;  /* 0x0000680401007387 */ /* 0x0003e20000100800 */
[----:B------:R-:W-:-:S02]  /*12d0*/  SHF.R.S32.HI R195, RZ, 0x3, R195 ;  /* 0x00000003ffc37819 */ /* 0x000fc400000114c3 */
[----:B------:R-:W-:Y:S01]  /*12e0*/  SHF.R.S32.HI R198, RZ, 0x3, R198 ;  /* 0x00000003ffc67819 */ /* 0x000fe200000114c6 */
[----:B------:R2:W-:Y:S01]  /*12f0*/  STL [R1+0x6c], R3 ;  /* 0x00006c0301007387 */ /* 0x0005e20000100800 */
[----:B0-----:R-:W-:Y:S02]  /*1300*/  LEA R0, R7, UR60, 0x1 ;  /* 0x0000003c07007c11 */ /* 0x001fe4000f8e08ff */
[----:B-1----:R-:W-:-:S03]  /*1310*/  LEA R4, R6, UR60, 0x1 ;  /* 0x0000003c06047c11 */ /* 0x002fc6000f8e08ff */
[----:B------:R0:W-:Y:S01]  /*1320*/  STL [R1+0x60], R0 ;  /* 0x0000600001007387 */ /* 0x0001e20000100800 */
[----:B--2---:R-:W-:-:S03]  /*1330*/  LEA R3, R9, UR60, 0x1 ;  /* 0x0000003c09037c11 */ /* 0x004fc6000f8e08ff */
[----:B------:R1:W-:Y:S01]  /*1340*/  STL [R1+0x64], R4 ;  /* 0x0000640401007387 */ /* 0x0003e20000100800 */
[----:B0-----:R-:W-:-:S05]  /*1350*/  LEA R0, R2, R10, 0x3 ;  /* 0x0000000a02007211 */ /* 0x001fca00078e18ff */
[----:B------:R1:W-:Y:S04]  /*1360*/  STL [R1+0x78], R0 ;  /* 0x0000780001007387 */ /* 0x0003e80000100800 */
[----:B------:R1:W-:Y:S02]  /*1370*/  STL [R1+0x5c], R3 ;  /* 0x00005c0301007387 */ /* 0x0003e40000100800 */
.L_x_3956:
[----:B01-34-:R-:W0:Y:S01]  /*1380*/  LDC.64 R2, c[0x0][0xc88] ;  /* 0x00032200ff027b82 */ /* 0x01be220000000a00 */
        /* <DEDUP_REMOVED lines=10> */
[----:B------:R-:W-:Y:S02]  /*1430*/  ISETP.NE.U32.AND P0, PT, RZ, UR6, PT ;  /* 0x00000006ff007c0c */ /* 0x000fe4000bf05070 */
[----:B------:R-:W-:-:S02]  /*1440*/  MOV R27, RZ ;  /* 0x000000ff001b7202 */ /* 0x000fc40000000f00 */
[----:B------:R-:W-:Y:S02]  /*1450*/  ISETP.NE.AND.EX P0, PT, RZ, UR7, PT, P0 ;  /* 0x00000007ff007c0c */ /* 0x000fe4000bf05300 */
[----:B--2---:R-:W-:Y:S01]  /*1460*/  SHF.R.S32.HI R0, RZ, 0x1f, R229 ;  /* 0x0000001fff007819 */ /* 0x004fe200000114e5 */
[C---:B------:R-:W-:Y:S02]  /*1470*/  IMAD.SHL.U32 R227, R229.reuse, 0x4, RZ ;  /* 0x00000004e5e37824 */ /* 0x040fe400078e00ff */
[C---:B------:R-:W-:Y:S02]  /*1480*/  @P2 LEA R2, P3, R229.reuse, UR4, 0x2 ;  /* 0x00000004e5022c11 */ /* 0x040fe4000f8610ff */
[C-C-:B------:R-:W-:Y:S01]  /*1490*/  SHF.L.U64.HI R228, R229.reuse, 0x2, R0.reuse ;  /* 0x00000002e5e47819 */ /* 0x140fe20000010200 */
[----:B------:R0:W-:Y:S01]  /*14a0*/  STL [R1+0x44], R0 ;  /* 0x0000440001007387 */ /* 0x0001e20000100800 */
[----:B------:R-:W-:Y:S01]  /*14b0*/  @P2 LEA.HI.X R3, R229, UR5, R0, 0x2, P3 ;  /* 0x00000005e5032c11 */ /* 0x000fe200098f1400 */
[----:B------:R-:W-:Y:S01]  /*14c0*/  ULDC UR4, c[0x0][0x288] ;  /* 0x0000a20000047ab9 */ /* 0x000fe20000000800 */
[----:B------:R-:W-:-:S03]  /*14d0*/  IADD3 R6, P4, R227, UR6, RZ ;  /* 0x00000006e3067c10 */ /* 0x000fc6000ff9e0ff */
[----:B------:R0:W5:Y:S01]  /*14e0*/  @P2 LDG.E R9, desc[UR56][R2.64] ;  /* 0x0000003802092981 */ /* 0x000162000c1e1900 */
[----:B------:R-:W-:Y:S01]  /*14f0*/  @P1 IADD3 R4, P2, R227, UR8, RZ ;  /* 0x00000008e3041c10 */ /* 0x000fe2000ff5e0ff */
[----:B------:R-:W-:Y:S01]  /*1500*/  IMAD.U32 R140, RZ, RZ, UR4 ;  /* 0x00000004ff8c7e24 */ /* 0x000fe2000f8e00ff */
[C---:B------:R-:W-:Y:S01]  /*1510*/  IADD3.X R7, R228.reuse, UR7, RZ, P4, !PT ;  /* 0x00000007e4077c10 */ /* 0x040fe2000a7fe4ff */
[----:B------:R0:W-:Y:S01]  /*1520*/  STL [R1+0x40], R29 ;  /* 0x0000401d01007387 */ /* 0x0001e20000100800 */
[----:B------:R-:W-:Y:S01]  /*1530*/  @P1 IADD3.X R5, R228, UR9, RZ, P2, !PT ;  /* 0x00000009e4051c10 */ /* 0x000fe200097fe4ff */
[----:B------:R-:W-:Y:S01]  /*1540*/  ULDC.64 UR4, c[0x0][0x418] ;  /* 0x0001060000047ab9 */ /* 0x000fe20000000a00 */
[----:B------:R-:W-:Y:S01]  /*1550*/  ULDC.64 UR8, c[0x0][0xa20] ;  /* 0x0002880000087ab9 */ /* 0x000fe20000000a00 */
[----:B------:R0:W5:Y:S04]  /*1560*/  @P0 LDG.E R27, desc[UR56][R6.64] ;  /* 0x00000038061b0981 */ /* 0x000168000c1e1900 */
[----:B------:R0:W5:Y:S01]  /*1570*/  @P1 LDG.E R140, desc[UR56][R4.64] ;  /* 0x00000038048c1981 */ /* 0x000162000c1e1900 */
        /* <DEDUP_REMOVED lines=9> */
[----:B------:R-:W-:Y:S01]  /*1610*/  IMAD.MOV.U32 R226, RZ, RZ, R30 ;  /* 0x000000ffffe27224 */ /* 0x000fe200078e001e */
[----:B------:R-:W-:Y:S01]  /*1620*/  MOV R25, R229 ;  /* 0x000000e500197202 */ /* 0x000fe20000000f00 */
[----:B0-----:R-:W-:Y:S06]  /*1630*/  @P1 BRA `(.L_x_3742) ;  /* 0x0000000000241947 */ /* 0x001fec0003800000 */
        /* <DEDUP_REMOVED lines=9> */
.L_x_3742:
[----:B------:R-:W-:Y:S01]  /*16d0*/  IMAD.U32 R24, RZ, RZ, UR5 ;  /* 0x00000005ff187e24 */ /* 0x000fe2000f8e00ff */
[----:B------:R-:W-:Y:S01]  /*16e0*/  MOV R26, UR4 ;  /* 0x00000004001a7c02 */ /* 0x000fe20008000f00 */
[----:B------:R-:W-:Y:S06]  /*16f0*/  @!P2 BRA `(.L_x_3743) ;  /* 0x000000000010a947 */ /* 0x000fec0003800000 */
[----:B------:R-:W-:-:S04]  /*1700*/  IADD3 R2, P0, R227, UR8, RZ ;  /* 0x00000008e3027c10 */ /* 0x000fc8000ff1e0ff */
[----:B------:R-:W-:-:S05]  /*1710*/  IADD3.X R3, R228, UR9, RZ, P0, !PT ;  /* 0x00000009e4037c10 */ /* 0x000fca00087fe4ff */
[----:B------:R0:W5:Y:S01]  /*1720*/  LDG.E R26, desc[UR56][R2.64] ;  /* 0x00000038021a7981 */ /* 0x000162000c1e1900 */
[----:B------:R-:W-:Y:S05]  /*1730*/  BRA `(.L_x_3744) ;  /* 0x0000000000107947 */ /* 0x000fea0003800000 */
.L_x_3743:
[----:B------:R-:W-:Y:S05]  /*1740*/  @!P0 BRA `(.L_x_3744) ;  /* 0x00000000000c8947 */ /* 0x000fea0003800000 */
[----:B------:R-:W2:Y:S04]  /*1750*/  LDG.E R3, desc[UR56][R6.64] ;  /* 0x0000003806037981 */ /* 0x000ea8000c1e1900 */
[----:B------:R-:W2:Y:S02]  /*1760*/  LDG.E R26, desc[UR56][R6.64+0x4] ;  /* 0x00000438061a7981 */ /* 0x000ea4000c1e1900 */
[----:B--2---:R-:W-:-:S07]  /*1770*/  IMAD.IADD R26, R26, 0x1, -R3 ;  /* 0x000000011a1a7824 */ /* 0x004fce00078e0a03 */
.L_x_3744:
[----:B------:R-:W-:Y:S02]  /*1780*/  ULDC.64 UR4, c[0x0][0xa10] ;  /* 0x0002840000047ab9 */ /* 0x000fe40000000a00 */
[----:B------:R-:W-:-:S04]  /*1790*/  ISETP.NE.U32.AND P0, PT, RZ, UR4, PT ;  /* 0x00000004ff007c0c */ /* 0x000fc8000bf05070 */
[----:B------:R-:W-:Y:S01]  /*17a0*/  ISETP.NE.AND.EX P0, PT, RZ, UR5, PT, P0 ;  /* 0x00000005ff007c0c */ /* 0x000fe2000bf05300 */
[----:B------:R-:W-:-:S12]  /*17b0*/  ULDC.64 UR4, c[0x0][0xa30] ;  /* 0x00028c0000047ab9 */ /* 0x000fd80000000a00 */
[----:B0-----:R-:W0:Y:S02]  /*17c0*/  @P0 LDC.64 R2, c[0x0][0xa10] ;  /* 0x00028400ff020b82 */ /* 0x001e240000000a00 */
[----:B0-----:R-:W-:-:S05]  /*17d0*/  @P0 IMAD.WIDE R2, R25, 0x4, R2 ;  /* 0x0000000419020825 */ /* 0x001fca00078e0202 */
[----:B------:R-:W2:Y:S04]  /*17e0*/  @P0 LDG.E R0, desc[UR56][R2.64] ;  /* 0x0000003802000981 */ /* 0x000ea8000c1e1900 */
[----:B------:R-:W2:Y:S01]  /*17f0*/  @P0 LDG.E R7, desc[UR56][R2.64+0x4] ;  /* 0x0000043802070981 */ /* 0x000ea2000c1e1900 */
[----:B------:R-:W-:Y:S01]  /*1800*/  ISETP.NE.U32.AND P1, PT, RZ, UR4, PT ;  /* 0x00000004ff007c0c */ /* 0x000fe2000bf25070 */
[----:B-----5:R-:W-:-:S03]  /*1810*/  IMAD.MOV.U32 R136, RZ, RZ, R26 ;  /* 0x000000ffff887224 */ /* 0x020fc600078e001a */
[----:B------:R-:W-:-:S13]  /*1820*/  ISETP.NE.AND.EX P1, PT, RZ, UR5, PT, P1 ;  /* 0x00000005ff007c0c */ /* 0x000fda000bf25310 */
[----:B------:R-:W-:-:S04]  /*1830*/  @P1 IADD3 R4, P2, R227, UR4, RZ ;  /* 0x00000004e3041c10 */ /* 0x000fc8000ff5e0ff */
[----:B------:R-:W-:-:S05]  /*1840*/  @P1 IADD3.X R5, R228, UR5, RZ, P2, !PT ;  /* 0x00000005e4051c10 */ /* 0x000fca00097fe4ff */
[----:B------:R0:W5:Y:S01]  /*1850*/  @P1 LDG.E R136, desc[UR56][R4.64] ;  /* 0x0000003804881981 */ /* 0x000162000c1e1900 */
[----:B------:R-:W-:Y:S02]  /*1860*/  IADD3 R9, -R9, R26, RZ ;  /* 0x0000001a09097210 */ /* 0x000fe40007ffe1ff */
[----:B------:R-:W-:-:S03]  /*1870*/  PLOP3.LUT P2, PT, PT, PT, PT, 0x80, 0x0 ;  /* 0x000000000000781c */ /* 0x000fc60003f4f070 */
[----:B------:R-:W-:-:S05]  /*1880*/  IMAD.MOV R122, RZ, RZ, -R9 ;  /* 0x000000ffff7a7224 */ /* 0x000fca00078e0a09 */
[----:B------:R-:W-:Y:S01]  /*1890*/  VIMNMX R122, RZ, R122, !PT ;  /* 0x0000007aff7a7248 */ /* 0x000fe20007fe0100 */
[----:B--2---:R-:W-:-:S04]  /*18a0*/  @P0 IMAD.IADD R24, R7, 0x1, -R0 ;  /* 0x0000000107180824 */ /* 0x004fc800078e0a00 */
[----:B------:R-:W-:-:S05]  /*18b0*/  IMAD.IADD R141, R9, 0x1, R24 ;  /* 0x00000001098d7824 */ /* 0x000fca00078e0218 */
[----:B------:R-:W-:-:S05]  /*18c0*/  IADD3 R0, R141, 0x5f, RZ ;  /* 0x0000005f8d007810 */ /* 0x000fca0007ffe0ff */
[----:B------:R-:W-:-:S05]  /*18d0*/  IMAD.HI R0, R0, 0x2aaaaaab, RZ ;  /* 0x2aaaaaab00007827 */ /* 0x000fca00078e02ff */
[----:B------:R-:W-:-:S04]  /*18e0*/  SHF.R.U32.HI R3, RZ, 0x1f, R0 ;  /* 0x0000001fff037819 */ /* 0x000fc80000011600 */
[----:B------:R-:W-:-:S05]  /*18f0*/  LEA.HI.SX32 R142, R0, R3, 0x1c ;  /* 0x00000003008e7211 */ /* 0x000fca00078fe2ff */
        /* <DEDUP_REMOVED lines=9> */
[----:B------:R-:W-:-:S04]  /*1990*/  @P0 LEA.HI.SX32 R2, R0, R3, 0x1c ;  /* 0x0000000300020211 */ /* 0x000fc800078fe2ff */
        /* <DEDUP_REMOVED lines=22> */
.L_x_3747:
[----:B------:R-:W-:Y:S05]  /*1b00*/  BSYNC B6 ;  /* 0x0000000000067941 */ /* 0x000fea0003800000 */
.L_x_3746:
        /* <DEDUP_REMOVED lines=20> */
.L_x_3749:
[----:B------:R-:W-:Y:S05]  /*1c50*/  BSYNC B6 ;  /* 0x0000000000067941 */ /* 0x000fea0003800000 */
.L_x_3748:
[----:B------:R-:W-:Y:S01]  /*1c60*/  ULDC.64 UR4, c[0x0][0x9f8] ;  /* 0x00027e0000047ab9 */ /* 0x000fe20000000a00 */
[----:B------:R-:W2:Y:S01]  /*1c70*/  LDL.LU R20, [R1] ;  /* 0x0000000001147983 */ /* 0x000ea20000300800 */
[----:B------:R-:W-:Y:S01]  /*1c80*/  ISETP.NE.U32.AND P0, PT, RZ, UR4, PT ;  /* 0x00000004ff007c0c */ /* 0x000fe2000bf05070 */
[----:B------:R-:W0:Y:S03]  /*1c90*/  LDC.64 R94, c[0x0][0x3f8] ;  /* 0x0000fe00ff5e7b82 */ /* 0x000e260000000a00 */
[----:B------:R-:W-:-:S05]  /*1ca0*/  ISETP.NE.AND.EX P0, PT, RZ, UR5, PT, P0 ;  /* 0x00000005ff007c0c */ /* 0x000fca000bf05300 */
[----:B------:R-:W1:Y:S08]  /*1cb0*/  LDC.64 R88, c[0x0][0x408] ;  /* 0x00010200ff587b82 */ /* 0x000e700000000a00 */
[----:B------:R-:W-:Y:S01]  /*1cc0*/  @P0 IADD3 R4, P1, R227, UR4, RZ ;  /* 0x00000004e3040c10 */ /* 0x000fe2000ff3e0ff */
[----:B------:R-:W3:Y:S01]  /*1cd0*/  LDC R121, c[0x0][0x3f4] ;  /* 0x0000fd00ff797b82 */ /* 0x000ee20000000800 */
[----:B------:R-:W-:-:S02]  /*1ce0*/  ULDC UR4, c[0x0][0x2f4] ;  /* 0x0000bd0000047ab9 */ /* 0x000fc40000000800 */
[----:B------:R-:W-:-:S05]  /*1cf0*/  @P0 IADD3.X R5, R228, UR5, RZ, P1, !PT ;  /* 0x00000005e4050c10 */ /* 0x000fca0008ffe4ff */
[----:B------:R4:W2:Y:S01]  /*1d00*/  @P0 LDG.E R25, desc[UR56][R4.64] ;  /* 0x0000003804190981 */ /* 0x0008a2000c1e1900 */
[----:B------:R-:W-:Y:S01]  /*1d10*/  ISETP.GE.AND P1, PT, R194, UR4, PT ;  /* 0x00000004c2007c0c */ /* 0x000fe2000bf26270 */
[--C-:B0-----:R-:W-:Y:S01]  /*1d20*/  IMAD.WIDE.U32 R96, R202, R94, R16.reuse ;  /* 0x0000005eca607225 */ /* 0x101fe200078e0010 */
[----:B------:R-:W-:Y:S01]  /*1d30*/  ISETP.GE.AND P0, PT, R16, UR4, PT ;  /* 0x0000000410007c0c */ /* 0x000fe2000bf06270 */
[----:B------:R-:W0:Y:S01]  /*1d40*/  S2R R28, SR_TID.X ;  /* 0x00000000001c7919 */ /* 0x000e220000002100 */
[----:B------:R-:W-:Y:S01]  /*1d50*/  SEL R3, RZ, 0xffffffff, P1 ;  /* 0xffffffffff037807 */ /* 0x000fe20000800000 */
[----:B------:R-:W-:Y:S01]  /*1d60*/  IMAD R125, R95, 0x60, RZ ;  /* 0x000000605f7d7824 */ /* 0x000fe200078e02ff */
[----:B------:R-:W-:Y:S01]  /*1d70*/  SEL R0, RZ, 0x1, P0 ;  /* 0x00000001ff007807 */ /* 0x000fe20000000000 */
[----:B-1----:R-:W-:Y:S01]  /*1d80*/  IMAD.WIDE.U32 R90, R202, R88, R16 ;  /* 0x00000058ca5a7225 */ /* 0x002fe200078e0010 */
[----:B------:R-:W-:Y:S01]  /*1d90*/  SHF.L.U32 R3, R3, 0x1, RZ ;  /* 0x0000000103037819 */ /* 0x000fe200000006ff */
[----:B------:R-:W1:Y:S01]  /*1da0*/  S2R R137, SR_TID.X ;  /* 0x0000000000897919 */ /* 0x000e620000002100 */
[----:B----4-:R-:W-:Y:S01]  /*1db0*/  SHF.R.S32.HI R5, RZ, 0x1f, R202 ;  /* 0x0000001fff057819 */ /* 0x010fe200000114ca */
[----:B------:R-:W-:Y:S01]  /*1dc0*/  IMAD.SHL.U32 R107, R88, 0x40, RZ ;  /* 0x00000040586b7824 */ /* 0x000fe200078e00ff */
[----:B------:R-:W-:-:S02]  /*1dd0*/  ISETP.GE.AND P0, PT, R193, UR4, PT ;  /* 0x00000004c1007c0c */ /* 0x000fc4000bf06270 */
[----:B------:R-:W-:Y:S01]  /*1de0*/  ISETP.GE.AND P1, PT, R23, UR4, PT ;  /* 0x0000000417007c0c */ /* 0x000fe2000bf26270 */
[----:B------:R-:W-:Y:S01]  /*1df0*/  IMAD R6, R5, R94, RZ ;  /* 0x0000005e05067224 */ /* 0x000fe200078e02ff */
[----:B------:R-:W-:Y:S01]  /*1e00*/  LOP3.LUT R0, R3, 0x2, R0, 0xe2, !PT ;  /* 0x0000000203007812 */ /* 0x000fe200078ee200 */
[----:B------:R-:W-:Y:S01]  /*1e10*/  IMAD R5, R5, R88, RZ ;  /* 0x0000005805057224 */ /* 0x000fe200078e02ff */
[----:B------:R-:W-:Y:S01]  /*1e20*/  SHF.R.S32.HI R197, RZ, 0x1f, R196 ;  /* 0x0000001fffc57819 */ /* 0x000fe200000114c4 */
[C---:B------:R-:W-:Y:S01]  /*1e30*/  IMAD R7, R202.reuse, R95, R6 ;  /* 0x0000005fca077224 */ /* 0x040fe200078e0206 */
[----:B------:R-:W-:Y:S01]  /*1e40*/  SEL R3, RZ, 0x4, P0 ;  /* 0x00000004ff037807 */ /* 0x000fe20000000000 */
[C---:B------:R-:W-:Y:S01]  /*1e50*/  IMAD R9, R202.reuse, R89, R5 ;  /* 0x00000059ca097224 */ /* 0x040fe200078e0205 */
[----:B------:R-:W-:Y:S01]  /*1e60*/  SEL R4, RZ, 0x8, P1 ;  /* 0x00000008ff047807 */ /* 0x000fe20000800000 */
[----:B------:R-:W-:Y:S01]  /*1e70*/  IMAD.WIDE.U32 R98, R202, R94, R196 ;  /* 0x0000005eca627225 */ /* 0x000fe200078e00c4 */
[----:B------:R-:W-:-:S02]  /*1e80*/  ISETP.GE.AND P2, PT, R22, UR4, PT ;  /* 0x0000000416007c0c */ /* 0x000fc4000bf46270 */
[----:B------:R-:W-:Y:S01]  /*1e90*/  LOP3.LUT R0, R4, R0, R3, 0xfe, !PT ;  /* 0x0000000004007212 */ /* 0x000fe200078efe03 */
[----:B------:R-:W-:Y:S01]  /*1ea0*/  IMAD.IADD R99, R99, 0x1, R7 ;  /* 0x0000000163637824 */ /* 0x000fe200078e0207 */
[----:B------:R-:W-:Y:S01]  /*1eb0*/  SEL R3, RZ, 0x10, P2 ;  /* 0x00000010ff037807 */ /* 0x000fe20001000000 */
[----:B------:R-:W-:Y:S01]  /*1ec0*/  IMAD.IADD R97, R7, 0x1, R97 ;  /* 0x0000000107617824 */ /* 0x000fe200078e0261 */
[-C--:B---3--:R-:W-:Y:S01]  /*1ed0*/  ISETP.GE.AND P0, PT, R16, R121.reuse, PT ;  /* 0x000000791000720c */ /* 0x088fe20003f06270 */
[-C--:B------:R-:W-:Y:S01]  /*1ee0*/  IMAD.WIDE.U32 R92, R202, R88.reuse, R196 ;  /* 0x00000058ca5c7225 */ /* 0x080fe200078e00c4 */
[-C--:B------:R-:W-:Y:S02]  /*1ef0*/  ISETP.GE.AND P1, PT, R194, R121.reuse, PT ;  /* 0x00000079c200720c */ /* 0x080fe40003f26270 */
[----:B------:R-:W-:Y:S01]  /*1f00*/  ISETP.GE.AND P3, PT, R193, R121, PT ;  /* 0x00000079c100720c */ /* 0x000fe20003f66270 */
[----:B------:R-:W-:Y:S01]  /*1f10*/  IMAD.IADD R93, R93, 0x1, R9 ;  /* 0x000000015d5d7824 */ /* 0x000fe200078e0209 */
[----:B------:R-:W-:Y:S01]  /*1f20*/  LOP3.LUT R7, R0, R3, RZ, 0xfc, !PT ;  /* 0x0000000300077212 */ /* 0x000fe200078efcff */
[----:B------:R-:W-:Y:S01]  /*1f30*/  IMAD.IADD R91, R9, 0x1, R91 ;  /* 0x00000001095b7824 */ /* 0x000fe200078e025b */
[C---:B------:R-:W-:Y:S01]  /*1f40*/  SEL R3, R121.reuse, RZ, P0 ;  /* 0x000000ff79037207 */ /* 0x040fe20000000000 */
[----:B0-----:R-:W-:Y:S01]  /*1f50*/  VIADD R28, R28, 0xffffff80 ;  /* 0xffffff801c1c7836 */ /* 0x001fe20000000000 */
[C---:B------:R-:W-:Y:S01]  /*1f60*/  SEL R5, R121.reuse, RZ, P1 ;  /* 0x000000ff79057207 */ /* 0x040fe20000800000 */
[----:B-----5:R-:W-:Y:S01]  /*1f70*/  IMAD.WIDE.U32 R92, R136, R88, R92 ;  /* 0x00000058885c7225 */ /* 0x020fe200078e005c */
[----:B------:R-:W-:-:S02]  /*1f80*/  SEL R0, R121, RZ, P3 ;  /* 0x000000ff79007207 */ /* 0x000fc40001800000 */
[----:B------:R-:W-:Y:S01]  /*1f90*/  IADD3 R3, R16, R3, RZ ;  /* 0x0000000310037210 */ /* 0x000fe20007ffe0ff */
[----:B------:R-:W-:Y:S01]  /*1fa0*/  IMAD.IADD R5, R194, 0x1, R5 ;  /* 0x00000001c2057824 */ /* 0x000fe200078e0205 */
[----:B------:R-:W-:Y:S01]  /*1fb0*/  SHF.R.U32.HI R21, RZ, 0x3, R204 ;  /* 0x00000003ff157819 */ /* 0x000fe200000116cc */
[----:B------:R-:W-:Y:S01]  /*1fc0*/  IMAD.IADD R10, R193, 0x1, R0 ;  /* 0x00000001c10a7824 */ /* 0x000fe200078e0200 */
[----:B------:R-:W-:Y:S01]  /*1fd0*/  SHF.R.S32.HI R0, RZ, 0x1f, R3 ;  /* 0x0000001fff007819 */ /* 0x000fe20000011403 */
[----:B------:R-:W-:Y:S01]  /*1fe0*/  IMAD.WIDE.U32 R90, R136, R88, R90 ;  /* 0x00000058885a7225 */ /* 0x000fe200078e005a */
[----:B------:R-:W-:Y:S02]  /*1ff0*/  SHF.R.S32.HI R6, RZ, 0x1f, R5 ;  /* 0x0000001fff067819 */ /* 0x000fe40000011405 */
[-C--:B------:R-:W-:Y:S01]  /*2000*/  LEA.HI R4, R0, R3.reuse, RZ, 0x3 ;  /* 0x0000000300047211 */ /* 0x080fe200078f18ff */
[----:B------:R-:W-:Y:S01]  /*2010*/  IMAD.WIDE.U32 R98, R136, R94, R98 ;  /* 0x0000005e88627225 */ /* 0x000fe200078e0062 */
[----:B------:R-:W-:-:S02]  /*2020*/  LEA.HI R0, R0, R3, RZ, 0x6 ;  /* 0x0000000300007211 */ /* 0x000fc400078f30ff */
[-C--:B------:R-:W-:Y:S01]  /*2030*/  LEA.HI R3, R6, R5.reuse, RZ, 0x6 ;  /* 0x0000000506037211 */ /* 0x080fe200078f30ff */
[----:B------:R-:W-:Y:S01]  /*2040*/  IMAD.WIDE.U32 R96, R136, R94, R96 ;  /* 0x0000005e88607225 */ /* 0x000fe200078e0060 */
[----:B------:R-:W-:Y:S02]  /*2050*/  LEA.HI R5, R6, R5, RZ, 0x3 ;  /* 0x0000000506057211 */ /* 0x000fe400078f18ff */
[----:B------:R-:W-:Y:S01]  /*2060*/  SHF.R.S32.HI R0, RZ, 0x6, R0 ;  /* 0x00000006ff007819 */ /* 0x000fe20000011400 */
[----:B------:R-:W-:Y:S01]  /*2070*/  IMAD.SHL.U32 R121, R121, 0x2, RZ ;  /* 0x0000000279797824 */ /* 0x000fe200078e00ff */
[----:B------:R-:W-:Y:S02]  /*2080*/  SHF.R.S32.HI R6, RZ, 0x6, R3 ;  /* 0x00000006ff067819 */ /* 0x000fe40000011403 */
[C-C-:B------:R-:W-:Y:S01]  /*2090*/  LOP3.LUT R3, R215.reuse, 0x38, R4.reuse, 0xf8, !PT ;  /* 0x00000038d7037812 */ /* 0x140fe200078ef804 */
[----:B------:R-:W-:Y:S01]  /*20a0*/  IMAD R135, R0, 0x1800, R217 ;  /* 0x0000180000877824 */ /* 0x000fe200078e02d9 */
[----:B------:R-:W-:Y:S01]  /*20b0*/  LOP3.LUT R8, R204, 0x38, R4, 0xf8, !PT ;  /* 0x00000038cc087812 */ /* 0x000fe200078ef804 */
[----:B------:R-:W-:Y:S01]  /*20c0*/  IMAD R132, R0, 0x1800, R218 ;  /* 0x0000180000847824 */ /* 0x000fe200078e02da */
[----:B------:R-:W-:Y:S01]  /*20d0*/  LOP3.LUT R9, R215, 0x38, R5, 0xf8, !PT ;  /* 0x00000038d7097812 */ /* 0x000fe200078ef805 */
[C---:B------:R-:W-:Y:S01]  /*20e0*/  IMAD R133, R6.reuse, 0x1800, R217 ;  /* 0x0000180006857824 */ /* 0x040fe200078e02d9 */
[----:B------:R-:W-:Y:S01]  /*20f0*/  SHF.R.S32.HI R11, RZ, 0x1f, R10 ;  /* 0x0000001fff0b7819 */ /* 0x000fe2000001140a */
[----:B------:R-:W-:Y:S01]  /*2100*/  IMAD R129, R6, 0x1800, R218 ;  /* 0x0000180006817824 */ /* 0x000fe200078e02da */
[----:B------:R-:W-:-:S02]  /*2110*/  LOP3.LUT R0, R3, R216, RZ, 0x3c, !PT ;  /* 0x000000d803007212 */ /* 0x000fc400078e3cff */
[----:B------:R-:W-:Y:S02]  /*2120*/  LOP3.LUT R3, R8, R21, RZ, 0x3c, !PT ;  /* 0x0000001508037212 */ /* 0x000fe400078e3cff */
[----:B------:R-:W-:Y:S02]  /*2130*/  LOP3.LUT R8, R9, R216, RZ, 0x3c, !PT ;  /* 0x000000d809087212 */ /* 0x000fe400078e3cff */
[CC--:B------:R-:W-:Y:S01]  /*2140*/  LEA.HI R12, R11.reuse, R10.reuse, RZ, 0x3 ;  /* 0x0000000a0b0c7211 */ /* 0x0c0fe200078f18ff */
[----:B------:R-:W-:Y:S01]  /*2150*/  IMAD.IADD R132, R132, 0x1, R3 ;  /* 0x0000000184847824 */ /* 0x000fe200078e0203 */
[----:B------:R-:W-:Y:S01]  /*2160*/  LEA.HI R10, R11, R10, RZ, 0x6 ;  /* 0x0000000a0b0a7211 */ /* 0x000fe200078f30ff */
[----:B------:R-:W-:Y:S01]  /*2170*/  IMAD.IADD R133, R133, 0x1, R8 ;  /* 0x0000000185857824 */ /* 0x000fe200078e0208 */
[----:B------:R-:W-:Y:S02]  /*2180*/  IADD3 R135, R135, R0, RZ ;  /* 0x0000000087877210 */ /* 0x000fe40007ffe0ff */
[----:B------:R-:W-:-:S02]  /*2190*/  LOP3.LUT R0, R204, 0x38, R5, 0xf8, !PT ;  /* 0x00000038cc007812 */ /* 0x000fc400078ef805 */
[----:B------:R-:W-:Y:S02]  /*21a0*/  LOP3.LUT R3, R215, 0x38, R12, 0xf8, !PT ;  /* 0x00000038d7037812 */ /* 0x000fe400078ef80c */
[----:B------:R-:W-:Y:S02]  /*21b0*/  SHF.R.S32.HI R10, RZ, 0x6, R10 ;  /* 0x00000006ff0a7819 */ /* 0x000fe4000001140a */
[----:B------:R-:W-:Y:S02]  /*21c0*/  LOP3.LUT R8, R204, 0x38, R12, 0xf8, !PT ;  /* 0x00000038cc087812 */ /* 0x000fe400078ef80c */
[----:B------:R-:W-:Y:S01]  /*21d0*/  LOP3.LUT P2, RZ, R223, 0x4, RZ, 0xc0, !PT ;  /* 0x00000004dfff7812 */ /* 0x000fe2000784c0ff */
[----:B------:R-:W-:Y:S01]  /*21e0*/  IMAD R128, R10, 0x1800, R218 ;  /* 0x000018000a807824 */ /* 0x000fe200078e02da */
[----:B------:R-:W-:Y:S01]  /*21f0*/  LOP3.LUT R6, R0, R21, RZ, 0x3c, !PT ;  /* 0x0000001500067212 */ /* 0x000fe200078e3cff */
[----:B------:R-:W-:Y:S01]  /*2200*/  IMAD R131, R10, 0x1800, R217 ;  /* 0x000018000a837824 */ /* 0x000fe200078e02d9 */
[----:B------:R-:W-:-:S02]  /*2210*/  LOP3.LUT R0, R3, R216, RZ, 0x3c, !PT ;  /* 0x000000d803007212 */ /* 0x000fc400078e3cff */
[----:B------:R-:W-:Y:S02]  /*2220*/  SHF.R.S32.HI R9, RZ, 0x1f, R136 ;  /* 0x0000001fff097819 */ /* 0x000fe40000011488 */
[----:B------:R-:W-:Y:S01]  /*2230*/  LOP3.LUT R3, R8, R21, RZ, 0x3c, !PT ;  /* 0x0000001508037212 */ /* 0x000fe200078e3cff */
[----:B------:R-:W-:Y:S01]  /*2240*/  IMAD.IADD R131, R131, 0x1, R0 ;  /* 0x0000000183837824 */ /* 0x000fe200078e0200 */
[----:B------:R-:W-:Y:S01]  /*2250*/  IADD3 R129, R129, R6, RZ ;  /* 0x0000000681817210 */ /* 0x000fe20007ffe0ff */
[----:B------:R-:W-:Y:S01]  /*2260*/  IMAD R6, R9, R94, RZ ;  /* 0x0000005e09067224 */ /* 0x000fe200078e02ff */
[----:B------:R-:W-:Y:S01]  /*2270*/  SHF.R.S32.HI R21, RZ, 0x1f, R28 ;  /* 0x0000001fff157819 */ /* 0x000fe2000001141c */
[----:B------:R-:W-:Y:S01]  /*2280*/  IMAD.IADD R128, R128, 0x1, R3 ;  /* 0x0000000180807824 */ /* 0x000fe200078e0203 */
[----:B------:R-:W-:Y:S01]  /*2290*/  LOP3.LUT R3, R215, 0x18, R16, 0xf8, !PT ;  /* 0x00000018d7037812 */ /* 0x000fe200078ef810 */
[C---:B------:R-:W-:Y:S01]  /*22a0*/  IMAD R101, R136.reuse, R95, R6 ;  /* 0x0000005f88657224 */ /* 0x040fe200078e0206 */
[----:B------:R-:W-:Y:S01]  /*22b0*/  LEA.HI R21, R21, R28, RZ, 0x2 ;  /* 0x0000001c15157211 */ /* 0x000fe200078f10ff */
[----:B------:R-:W-:Y:S01]  /*22c0*/  IMAD R0, R9, R88, RZ ;  /* 0x0000005809007224 */ /* 0x000fe200078e02ff */
[----:B------:R-:W-:Y:S01]  /*22d0*/  LOP3.LUT R6, R3, R216, RZ, 0x3c, !PT ;  /* 0x000000d803067212 */ /* 0x000fe200078e3cff */
[----:B------:R-:W-:Y:S01]  /*22e0*/  IMAD R9, R89, 0x60, RZ ;  /* 0x0000006059097824 */ /* 0x000fe200078e02ff */
[----:B------:R-:W-:Y:S01]  /*22f0*/  LOP3.LUT R21, R21, 0xfffffffc, RZ, 0xc0, !PT ;  /* 0xfffffffc15157812 */ /* 0x000fe200078ec0ff */
[----:B------:R-:W-:Y:S01]  /*2300*/  IMAD R11, R136, R89, R0 ;  /* 0x00000059880b7224 */ /* 0x000fe200078e0200 */
[----:B------:R-:W-:-:S02]  /*2310*/  IADD3 R127, R217, R6, RZ ;  /* 0x00000006d97f7210 */ /* 0x000fc40007ffe0ff */
[C---:B------:R-:W-:Y:S01]  /*2320*/  SHF.L.U64.HI R106, R88.reuse, 0x6, R89 ;  /* 0x00000006586a7819 */ /* 0x040fe20000010259 */
[----:B------:R-:W-:Y:S01]  /*2330*/  IMAD.WIDE.U32 R88, R88, 0x60, RZ ;  /* 0x0000006058587825 */ /* 0x000fe200078e00ff */
[----:B------:R-:W-:Y:S02]  /*2340*/  SHF.R.S32.HI R114, RZ, 0x3, R4 ;  /* 0x00000003ff727819 */ /* 0x000fe40000011404 */
[----:B------:R-:W-:Y:S01]  /*2350*/  LOP3.LUT R3, R4, 0xfffffff8, RZ, 0xc0, !PT ;  /* 0xfffffff804037812 */ /* 0x000fe200078ec0ff */
[----:B------:R-:W-:Y:S01]  /*2360*/  IMAD.IADD R126, R89, 0x1, R9 ;  /* 0x00000001597e7824 */ /* 0x000fe200078e0209 */
[C---:B------:R-:W-:Y:S01]  /*2370*/  SHF.L.U64.HI R104, R94.reuse, 0x6, R95 ;  /* 0x000000065e687819 */ /* 0x040fe2000001025f */
[----:B------:R-:W-:Y:S01]  /*2380*/  IMAD.IADD R102, R93, 0x1, R11 ;  /* 0x000000015d667824 */ /* 0x000fe200078e020b */
[C---:B------:R-:W-:Y:S01]  /*2390*/  SHF.L.U32 R105, R94.reuse, 0x6, RZ ;  /* 0x000000065e697819 */ /* 0x040fe200000006ff */
[----:B------:R-:W-:Y:S01]  /*23a0*/  IMAD.WIDE.U32 R94, R94, 0x60, RZ ;  /* 0x000000605e5e7825 */ /* 0x000fe200078e00ff */
[----:B------:R-:W-:-:S02]  /*23b0*/  IADD3 R21, R28, -R21, RZ ;  /* 0x800000151c157210 */ /* 0x000fc40007ffe0ff */
[----:B------:R-:W-:Y:S01]  /*23c0*/  SHF.R.S32.HI R113, RZ, 0x3, R5 ;  /* 0x00000003ff717819 */ /* 0x000fe20000011405 */
[----:B------:R-:W-:Y:S01]  /*23d0*/  IMAD.IADD R125, R95, 0x1, R125 ;  /* 0x000000015f7d7824 */ /* 0x000fe200078e027d */
[----:B------:R-:W-:Y:S01]  /*23e0*/  LOP3.LUT R4, R5, 0xfffffff8, RZ, 0xc0, !PT ;  /* 0xfffffff805047812 */ /* 0x000fe200078ec0ff */
[----:B------:R-:W-:Y:S01]  /*23f0*/  IMAD R111, R21, 0x40, R202 ;  /* 0x00000040156f7824 */ /* 0x000fe200078e02ca */
[----:B------:R-:W-:Y:S02]  /*2400*/  LOP3.LUT R5, R12, 0xfffffff8, RZ, 0xc0, !PT ;  /* 0xfffffff80c057812 */ /* 0x000fe400078ec0ff */
[----:B------:R-:W-:Y:S01]  /*2410*/  IADD3 R103, R99, R101, RZ ;  /* 0x0000006563677210 */ /* 0x000fe20007ffe0ff */
[----:B------:R-:W-:Y:S01]  /*2420*/  IMAD.IADD R101, R101, 0x1, R97 ;  /* 0x0000000165657824 */ /* 0x000fe200078e0261 */
[----:B------:R-:W-:Y:S02]  /*2430*/  IADD3 R124, R27, R26, RZ ;  /* 0x0000001a1b7c7210 */ /* 0x000fe40007ffe0ff */
[----:B------:R-:W-:-:S02]  /*2440*/  SHF.R.S32.HI R0, RZ, 0x1f, R30 ;  /* 0x0000001fff007819 */ /* 0x000fc4000001141e */
[----:B-1----:R-:W-:Y:S02]  /*2450*/  LEA.HI R137, R137, 0x8, RZ, 0x19 ;  /* 0x0000000889897811 */ /* 0x002fe400078fc8ff */
[----:B------:R-:W-:Y:S02]  /*2460*/  IADD3 R100, R11, R91, RZ ;  /* 0x0000005b0b647210 */ /* 0x000fe40007ffe0ff */
[----:B------:R-:W-:Y:S02]  /*2470*/  SHF.R.S32.HI R112, RZ, 0x3, R12 ;  /* 0x00000003ff707819 */ /* 0x000fe4000001140c */
[----:B------:R-:W-:Y:S02]  /*2480*/  SHF.R.S32.HI R110, RZ, 0x1f, R3 ;  /* 0x0000001fff6e7819 */ /* 0x000fe40000011403 */
[----:B------:R-:W-:Y:S02]  /*2490*/  SHF.R.S32.HI R109, RZ, 0x1f, R4 ;  /* 0x0000001fff6d7819 */ /* 0x000fe40000011404 */
[----:B------:R-:W-:-:S02]  /*24a0*/  SHF.R.S32.HI R108, RZ, 0x1f, R5 ;  /* 0x0000001fff6c7819 */ /* 0x000fc40000011405 */
[----:B--2---:R-:W-:-:S04]  /*24b0*/  LOP3.LUT R20, R20, 0xfffffffe, RZ, 0xc0, !PT ;  /* 0xfffffffe14147812 */ /* 0x004fc800078ec0ff */
[----:B------:R-:W-:-:S04]  /*24c0*/  @P3 LOP3.LUT R20, R20, 0x1, RZ, 0xfc, !PT ;  /* 0x0000000114143812 */ /* 0x000fc800078efcff */
[----:B------:R-:W-:-:S04]  /*24d0*/  LOP3.LUT R20, R20, 0xfffffffb, RZ, 0xc0, !PT ;  /* 0xfffffffb14147812 */ /* 0x000fc800078ec0ff */
[----:B------:R-:W-:Y:S02]  /*24e0*/  @P2 LOP3.LUT R20, R20, 0x4, RZ, 0xfc, !PT ;  /* 0x0000000414142812 */ /* 0x000fe400078efcff */
[----:B------:R-:W-:-:S03]  /*24f0*/  ISETP.GE.AND P2, PT, R192, UR4, PT ;  /* 0x00000004c0007c0c */ /* 0x000fc6000bf46270 */
[----:B------:R0:W-:Y:S01]  /*2500*/  STL [R1], R20 ;  /* 0x0000001401007387 */ /* 0x0001e20000100800 */
[----:B------:R-:W-:-:S04]  /*2510*/  SEL R6, RZ, 0x20, P2 ;  /* 0x00000020ff067807 */ /* 0x000fc80001000000 */
[C---:B0-----:R-:W-:Y:S02]  /*2520*/  LOP3.LUT R20, R7.reuse, R6, RZ, 0xfc, !PT ;  /* 0x0000000607147212 */ /* 0x041fe400078efcff */
[----:B------:R-:W-:Y:S02]  /*2530*/  LOP3.LUT R6, R7, 0x1, RZ, 0xc0, !PT ;  /* 0x0000000107067812 */ /* 0x000fe400078ec0ff */
[C---:B------:R-:W-:Y:S02]  /*2540*/  LOP3.LUT R7, R20.reuse, 0x2, RZ, 0xc0, !PT ;  /* 0x0000000214077812 */ /* 0x040fe400078ec0ff */
[C---:B------:R-:W-:Y:S02]  /*2550*/  LOP3.LUT R8, R20.reuse, 0x4, RZ, 0xc0, !PT ;  /* 0x0000000414087812 */ /* 0x040fe400078ec0ff */
[C---:B------:R-:W-:Y:S02]  /*2560*/  LOP3.LUT R9, R20.reuse, 0x8, RZ, 0xc0, !PT ;  /* 0x0000000814097812 */ /* 0x040fe400078ec0ff */
[----:B------:R-:W-:-:S02]  /*2570*/  LOP3.LUT R10, R20, 0x10, RZ, 0xc0, !PT ;  /* 0x00000010140a7812 */ /* 0x000fc400078ec0ff */
[----:B------:R-:W-:Y:S02]  /*2580*/  SHF.R.S32.HI R123, RZ, 0x1f, R25 ;  /* 0x0000001fff7b7819 */ /* 0x000fe40000011419 */
[----:B------:R-:W-:-:S07]  /*2590*/  LOP3.LUT R20, R20, 0x20, RZ, 0xc0, !PT ;  /* 0x0000002014147812 */ /* 0x000fce00078ec0ff */
.L_x_3855:
[----:B--2---:R-:W2:Y:S01]  /*25a0*/  LDL.LU R33, [R1] ;  /* 0x0000000001217983 */ /* 0x004ea20000300800 */
[----:B------:R-:W0:Y:S01]  /*25b0*/  LDC R31, c[0x0][0x430] ;  /* 0x00010c00ff1f7b82 */ /* 0x000e220000000800 */
[----:B------:R-:W-:Y:S02]  /*25c0*/  VIADD R2, R2, 0xffffffff ;  /* 0xffffffff02027836 */ /* 0x000fe40000000000 */
[----:B------:R-:W-:Y:S02]  /*25d0*/  IMAD.MOV.U32 R21, RZ, RZ, RZ ;  /* 0x000000ffff157224 */ /* 0x000fe400078e00ff */
[----:B------:R-:W-:-:S03]  /*25e0*/  IMAD R13, R2, 0x60, R111 ;  /* 0x00000060020d7824 */ /* 0x000fc600078e026f */
[----:B------:R-:W1:Y:S01]  /*25f0*/  LDC R120, c[0x0][0x3f4] ;  /* 0x0000fd00ff787b82 */ /* 0x000e620000000800 */
        /* <DEDUP_REMOVED lines=12> */
[----:B------:R-:W-:Y:S01]  /*26c0*/  @!P2 SHF.R.S32.HI R27, RZ, 0x1f, R26 ;  /* 0x0000001fff1ba819 */ /* 0x000fe2000001141a */
[C---:B------:R-:W-:Y:S02]  /*26d0*/  @!P2 IMAD R11, R25.reuse, R15, R28 ;  /* 0x0000000f190ba224 */ /* 0x040fe400078e021c */
[----:B------:R-:W-:-:S04]  /*26e0*/  @!P2 IMAD.WIDE.U32 R14, R25, R14, R26 ;  /* 0x0000000e190ea225 */ /* 0x000fc800078e001a */
[----:B------:R-:W-:Y:S01]  /*26f0*/  @!P2 IMAD.IADD R11, R15, 0x1, R11 ;  /* 0x000000010f0ba824 */ /* 0x000fe200078e020b */
[----:B---3--:R-:W-:-:S04]  /*2700*/  @!P2 LEA R12, P3, R14, R12, 0x2 ;  /* 0x0000000c0e0ca211 */ /* 0x008fc800078610ff */
[----:B------:R-:W-:-:S05]  /*2710*/  @!P2 LEA.HI.X R13, R14, R13, R11, 0x2, P3 ;  /* 0x0000000d0e0da211 */ /* 0x000fca00018f140b */
[----:B------:R0:W5:Y:S01]  /*2720*/  @!P2 LDG.E R21, desc[UR56][R12.64] ;  /* 0x000000380c15a981 */ /* 0x000162000c1e1900 */
[----:B------:R-:W-:Y:S01]  /*2730*/  ISETP.GT.AND P2, PT, R2, R122, PT ;  /* 0x0000007a0200720c */ /* 0x000fe20003f44270 */
[----:B------:R-:W-:Y:S01]  /*2740*/  IMAD R14, R19, 0x4800, R127 ;  /* 0x00004800130e7824 */ /* 0x000fe200078e027f */
[----:B------:R-:W-:Y:S01]  /*2750*/  LOP3.LUT P4, RZ, R223, 0x4, RZ, 0xc0, !PT ;  /* 0x00000004dfff7812 */ /* 0x000fe2000788c0ff */
[----:B------:R-:W-:Y:S05]  /*2760*/  YIELD ;  /* 0x0000000000007946 */ /* 0x000fea0003800000 */
[----:B------:R-:W-:Y:S01]  /*2770*/  IADD3 R26, -R26, RZ, RZ ;  /* 0x000000ff1a1a7210 */ /* 0x000fe20007ffe1ff */
[C---:B------:R-:W-:Y:S01]  /*2780*/  VIADD R28, R14.reuse, 0x20 ;  /* 0x000000200e1c7836 */ /* 0x040fe20000000000 */
[----:B------:R-:W-:Y:S01]  /*2790*/  BSSY B0, `(.L_x_3750) ;  /* 0x0000784000007945 */ /* 0x000fe20003800000 */
[----:B------:R-:W-:-:S02]  /*27a0*/  LEA R27, R14, R115, 0x1 ;  /* 0x000000730e1b7211 */ /* 0x000fc400078e08ff */
[----:B------:R-:W-:Y:S02]  /*27b0*/  IMAD R26, R31, R26, R32 ;  /* 0x0000001a1f1a7224 */ /* 0x000fe400078e0220 */
[----:B------:R-:W-:-:S04]  /*27c0*/  @P4 VIADD R28, R14, 0xffffffe0 ;  /* 0xffffffe00e1c4836 */ /* 0x000fc80000000000 */
[----:B------:R-:W-:Y:S01]  /*27d0*/  IMAD R28, R28, 0x2, R115 ;  /* 0x000000021c1c7824 */ /* 0x000fe200078e0273 */
[----:B--2---:R-:W-:-:S04]  /*27e0*/  LOP3.LUT R33, R33, 0xfffffffd, RZ, 0xc0, !PT ;  /* 0xfffffffd21217812 */ /* 0x004fc800078ec0ff */
[----:B------:R-:W-:Y:S02]  /*27f0*/  @P2 LOP3.LUT R33, R33, 0x2, RZ, 0xfc, !PT ;  /* 0x0000000221212812 */ /* 0x000fe400078efcff */
[----:B------:R-:W-:-:S03]  /*2800*/  ISETP.GE.AND P2, PT, R120, 0x1, PT ;  /* 0x000000017800780c */ /* 0x000fc60003f46270 */
[----:B------:R0:W-:Y:S10]  /*2810*/  STL [R1], R33 ;  /* 0x0000002101007387 */ /* 0x0001f40000100800 */
[----:B0-----:R-:W-:Y:S05]  /*2820*/  @!P2 BRA `(.L_x_3751) ;  /* 0x000000700014a947 */ /* 0x001fea0003800000 */
        /* <DEDUP_REMOVED lines=18> */
[----:B------:R-:W-:Y:S01]  /*2950*/  IMAD R14, R125, R2, RZ ;  /* 0x000000027d0e7224 */ /* 0x000fe200078e02ff */
[----:B------:R-:W-:Y:S01]  /*2960*/  IADD3 R13, R13, R15, RZ ;  /* 0x0000000f0d0d7210 */ /* 0x000fe20007ffe0ff */
[----:B------:R-:W-:Y:S02]  /*2970*/  IMAD R15, R0, UR4, RZ ;  /* 0x00000004000f7c24 */ /* 0x000fe4000f8e02ff */
[C---:B------:R-:W-:Y:S02]  /*2980*/  IMAD R33, R11.reuse, R94, R14 ;  /* 0x0000005e0b217224 */ /* 0x040fe400078e020e */
[----:B------:R-:W-:Y:S02]  /*2990*/  IMAD R35, R11, R88, R32 ;  /* 0x000000580b237224 */ /* 0x000fe400078e0220 */
[C---:B------:R-:W-:Y:S02]  /*29a0*/  IMAD R11, R30.reuse, UR5, R15 ;  /* 0x000000051e0b7c24 */ /* 0x040fe4000f8e020f */
        /* <DEDUP_REMOVED lines=10> */
[----:B------:R-:W-:Y:S01]  /*2a50*/  ISETP.GE.AND P3, PT, R202, R85, PT ;  /* 0x00000055ca00720c */ /* 0x000fe20003f66270 */
        /* <DEDUP_REMOVED lines=14> */
[----:B------:R-:W-:Y:S06]  /*2b40*/  @P3 BRA `(.L_x_3754) ;  /* 0x0000000000a03947 */ /* 0x000fec0003800000 */
[----:B------:R-:W-:Y:S01]  /*2b50*/  IADD3 R35, P2, R98, R14, RZ ;  /* 0x0000000e62237210 */ /* 0x000fe20007f5e0ff */
[----:B------:R-:W-:Y:S01]  /*2b60*/  ULDC.64 UR4, c[0x0][0x3e8] ;  /* 0x0000fa0000047ab9 */ /* 0x000fe20000000a00 */
[----:B------:R-:W-:Y:S02]  /*2b70*/  CS2R R76, SRZ ;  /* 0x00000000004c7805 */ /* 0x000fe4000001ff00 */
[----:B------:R-:W-:Y:S01]  /*2b80*/  CS2R R78, SRZ ;  /* 0x00000000004e7805 */ /* 0x000fe2000001ff00 */
[----:B------:R-:W-:Y:S01]  /*2b90*/  IMAD.X R36, R11, 0x1, R103, P2 ;  /* 0x000000010b247824 */ /* 0x000fe200010e0667 */
[----:B------:R-:W-:-:S04]  /*2ba0*/  LEA R34, P2, R35, UR4, 0x1 ;  /* 0x0000000423227c11 */ /* 0x000fc8000f8408ff */
[----:B------:R-:W-:Y:S01]  /*2bb0*/  LEA.HI.X R35, R35, UR5, R36, 0x1, P2 ;  /* 0x0000000523237c11 */ /* 0x000fe200090f0c24 */
[----:B------:R-:W-:Y:S01]  /*2bc0*/  ULDC.64 UR4, c[0x0][0x400] ;  /* 0x0001000000047ab9 */ /* 0x000fe20000000a00 */
[----:B------:R-:W-:-:S05]  /*2bd0*/  IADD3 R37, P2, R92, R12, RZ ;  /* 0x0000000c5c257210 */ /* 0x000fca0007f5e0ff */
[----:B------:R-:W-:Y:S01]  /*2be0*/  IMAD.X R38, R80, 0x1, R102, P2 ;  /* 0x0000000150267824 */ /* 0x000fe200010e0666 */
        /* <DEDUP_REMOVED lines=30> */
.L_x_3754:
[----:B------:R-:W-:Y:S05]  /*2dd0*/  BSYNC B1 ;  /* 0x0000000000017941 */ /* 0x000fea0003800000 */
.L_x_3753:
[----:B0-----:R-:W-:Y:S01]  /*2de0*/  IADD3 R34, R202, 0x40, RZ ;  /* 0x00000040ca227810 */ /* 0x001fe20007ffe0ff */
        /* <DEDUP_REMOVED lines=12> */
[----:B-----5:R-:W-:Y:S01]  /*2eb0*/  IMAD.MOV.U32 R81, RZ, RZ, R56 ;  /* 0x000000ffff517224 */ /* 0x020fe200078e0038 */
[----:B------:R-:W-:Y:S01]  /*2ec0*/  CS2R R54, SRZ ;  /* 0x0000000000367805 */ /* 0x000fe2000001ff00 */
[----:B------:R-:W-:Y:S01]  /*2ed0*/  IMAD.MOV.U32 R82, RZ, RZ, R57 ;  /* 0x000000ffff527224 */ /* 0x000fe200078e0039 */
[----:B------:R-:W-:Y:S06]  /*2ee0*/  @P4 BRA `(.L_x_3756) ;  /* 0x0000000000a04947 */ /* 0x000fec0003800000 */
[----:B------:R-:W-:Y:S01]  /*2ef0*/  IADD3 R14, P2, P5, R98, R14, R105 ;  /* 0x0000000e620e7210 */ /* 0x000fe20007d5e069 */
[----:B------:R-:W-:Y:S01]  /*2f00*/  ULDC.64 UR4, c[0x0][0x3e8] ;  /* 0x0000fa0000047ab9 */ /* 0x000fe20000000a00 */
[----:B------:R-:W-:Y:S02]  /*2f10*/  CS2R R52, SRZ ;  /* 0x0000000000347805 */ /* 0x000fe4000001ff00 */
[----:B------:R-:W-:Y:S02]  /*2f20*/  CS2R R54, SRZ ;  /* 0x0000000000367805 */ /* 0x000fe4000001ff00 */
[----:B------:R-:W-:Y:S02]  /*2f30*/  IADD3.X R13, R103, R11, R104, P2, P5 ;  /* 0x0000000b670d7210 */ /* 0x000fe400017ea468 */
[----:B------:R-:W-:-:S04]  /*2f40*/  IADD3 R11, P2, P5, R92, R12, R107 ;  /* 0x0000000c5c0b7210 */ /* 0x000fc80007d5e06b */
[----:B------:R-:W-:Y:S02]  /*2f50*/  IADD3.X R80, R102, R80, R106, P2, P5 ;  /* 0x0000005066507210 */ /* 0x000fe400017ea46a */
[----:B------:R-:W-:-:S04]  /*2f60*/  LEA R12, P2, R14, UR4, 0x1 ;  /* 0x000000040e0c7c11 */ /* 0x000fc8000f8408ff */
[----:B------:R-:W-:Y:S01]  /*2f70*/  LEA.HI.X R13, R14, UR5, R13, 0x1, P2 ;  /* 0x000000050e0d7c11 */ /* 0x000fe200090f0c0d */
[----:B------:R-:W-:Y:S02]  /*2f80*/  ULDC.64 UR4, c[0x0][0x400] ;  /* 0x0001000000047ab9 */ /* 0x000fe40000000a00 */
        /* <DEDUP_REMOVED lines=30> */
.L_x_3756:
[----:B------:R-:W-:Y:S05]  /*3170*/  BSYNC B1 ;  /* 0x0000000000017941 */ /* 0x000fea0003800000 */
.L_x_3755:
[----:B0-----:R-:W-:Y:S01]  /*3180*/  IMAD.MOV.U32 R12, RZ, RZ, R61 ;  /* 0x000000ffff0c7224 */ /* 0x001fe200078e003d */
[----:B------:R-:W-:Y:S01]  /*3190*/  MOV R11, R60 ;  /* 0x0000003c000b7202 */ /* 0x000fe20000000f00 */
[----:B------:R-:W-:Y:S01]  /*31a0*/  IMAD.MOV.U32 R13, RZ, RZ, R68 ;  /* 0x000000ffff0d7224 */ /* 0x000fe200078e0044 */
[----:B------:R-:W-:Y:S01]  /*31b0*/  UISETP.NE.AND UP0, UPT, UR59, 0x3, UPT ;  /* 0x000000033b00788c */ /* 0x000fe2000bf05270 */
        /* <DEDUP_REMOVED lines=23> */
[----:B------:R-:W-:Y:S01]  /*3330*/  IMAD.MOV.U32 R14, RZ, RZ, R71 ;  /* 0x000000ffff0e7224 */ /* 0x000fe200078e0047 */
[----:B------:R-:W-:Y:S02]  /*3340*/  PRMT R157, R11, 0x7610, R157 ;  /* 0x000076100b9d7816 */ /* 0x000fe4000000009d */
        /* <DEDUP_REMOVED lines=20> */
[----:B------:R-:W-:Y:S02]  /*3490*/  PLOP3.LUT P2, PT, PT, PT, UP0, 0x80, 0x0 ;  /* 0x000000000000781c */ /* 0x000fe40003f4f008 */
[----:B------:R-:W-:Y:S01]  /*34a0*/  PRMT R134, R14, 0x5410, R13 ;  /* 0x000054100e867816 */ /* 0x000fe2000000000d */
[----:B------:R-:W-:Y:S01]  /*34b0*/  IMAD.MOV.U32 R13, RZ, RZ, R49 ;  /* 0x000000ffff0d7224 */ /* 0x000fe200078e0031 */
[----:B------:R-:W-:Y:S01]  /*34c0*/  PRMT R139, R12, 0x5410, R11 ;  /* 0x000054100c8b7816 */ /* 0x000fe2000000000b */
[----:B------:R-:W-:Y:S01]  /*34d0*/  IMAD.MOV.U32 R12, RZ, RZ, R52 ;  /* 0x000000ffff0c7224 */ /* 0x000fe200078e0034 */
[----:B------:R-:W-:-:S02]  /*34e0*/  MOV R14, R48 ;  /* 0x00000030000e7202 */ /* 0x000fc40000000f00 */
[----:B------:R-:W-:Y:S02]  /*34f0*/  MOV R11, R53 ;  /* 0x00000035000b7202 */ /* 0x000fe40000000f00 */
        /* <DEDUP_REMOVED lines=17> */
[----:B------:R-:W-:Y:S02]  /*3610*/  MOV R14, R50 ;  /* 0x00000032000e7202 */ /* 0x000fe40000000f00 */
[----:B------:R-:W-:Y:S02]  /*3620*/  MOV R11, R55 ;  /* 0x00000037000b7202 */ /* 0x000fe40000000f00 */
[----:B------:R-:W-:Y:S02]  /*3630*/  PRMT R149, R14, 0x5410, R13 ;  /* 0x000054100e957816 */ /* 0x000fe4000000000d */
[----:B------:R-:W-:Y:S01]  /*3640*/  PRMT R151, R12, 0x5410, R11 ;  /* 0x000054100c977816 */ /* 0x000fe2000000000b */
[----:B------:R-:W-:Y:S06]  /*3650*/  @!P2 BRA `(.L_x_3757) ;  /* 0x000000000004a947 */ /* 0x000fec0003800000 */
[----:B------:R-:W-:Y:S01]  /*3660*/  BPT.TRAP 0x1 ;  /* 0x000000040000795c */ /* 0x000fe20000300000 */
.L_x_3757:
[----:B------:R-:W-:Y:S01]  /*3670*/  IMAD R86, R19, 0x8, R18 ;  /* 0x0000000813567824 */ /* 0x000fe200078e0212 */
[----:B------:R-:W-:Y:S01]  /*3680*/  SHF.L.U32 R87, R203, 0x1f, RZ ;  /* 0x0000001fcb577819 */ /* 0x000fe200000006ff */
[----:B------:R-:W-:Y:S03]  /*3690*/  BSSY B1, `(.L_x_3758) ;  /* 0x0000003000017945 */ /* 0x000fe60003800000 */
[----:B------:R-:W0:Y:S02]  /*36a0*/  SYNCS.PHASECHK.TRANS64.TRYWAIT P5, [R86+URZ+0x30890], R87 ;  /* 0x03089057560075a7 */ /* 0x000e2400080a017f */
[----:B0-----:R-:W-:Y:S05]  /*36b0*/  @!P5 BRA `(.L_x_3759) ;  /* 0x000001c00060d947 */ /* 0x001fea0003800000 */
.L_x_4081:
[----:B------:R-:W-:Y:S05]  /*36c0*/  BSYNC B1 ;  /* 0x0000000000017941 */ /* 0x000fea0003800000 */
.L_x_3758:
[----:B------:R-:W-:-:S03]  /*36d0*/  UMOV UR4, 0xffffffff ;  /* 0xffffffff00047882 */ /* 0x000fc60000000000 */
[----:B------:R-:W-:Y:S05]  /*36e0*/  BRA.DIV UR4, `(.L_x_3760) ;  /* 0x000001c204687947 */ /* 0x000fea000b800000 */
[----:B------:R1:W2:Y:S04]  /*36f0*/  SHFL.IDX PT, R82, R118, RZ, 0x1c1f ;  /* 0x001c1fff76527589 */ /* 0x0002a800000e0000 */
[----:B------:R1:W3:Y:S02]  /*3700*/  SHFL.IDX PT, R11, R119, RZ, 0x1c1f ;  /* 0x001c1fff770b7589 */ /* 0x0002e400000e0000 */
.L_x_4085:
        /* <DEDUP_REMOVED lines=12> */
[----:B0-----:R-:W-:Y:S01]  /*37d0*/  IMAD.MOV.U32 R78, RZ, RZ, R13 ;  /* 0x000000ffff4e7224 */ /* 0x001fe200078e000d */
[----:B------:R-:W-:Y:S02]  /*37e0*/  SHF.R.U64 R76, R76, 0x10, R77 ;  /* 0x000000104c4c7819 */ /* 0x000fe4000000124d */
[----:B------:R-:W-:Y:S01]  /*37f0*/  SHF.R.U32.HI R79, RZ, 0x10, R79 ;  /* 0x00000010ff4f7819 */ /* 0x000fe2000001164f */
[----:B------:R-:W-:Y:S02]  /*3800*/  HADD2.F32 R144, -RZ, R144.H0_H0 ;  /* 0x20000090ff907230 */ /* 0x000fe40000004100 */
[--C-:B------:R-:W-:Y:S02]  /*3810*/  HADD2.F32 R13, -RZ, R78.reuse.H1_H1 ;  /* 0x3000004eff0d7230 */ /* 0x100fe40000004100 */
[----:B------:R-:W-:Y:S02]  /*3820*/  HADD2.F32 R145, -RZ, R78.H0_H0 ;  /* 0x2000004eff917230 */ /* 0x000fe40000004100 */
[----:B------:R-:W-:-:S02]  /*3830*/  HADD2.F32 R76, -RZ, R76.H0_H0 ;  /* 0x2000004cff4c7230 */ /* 0x000fc40000004100 */
[-C--:B------:R-:W-:Y:S01]  /*3840*/  FMUL.FTZ R78, R13, R144.reuse ;  /* 0x000000900d4e7220 */ /* 0x080fe20000410000 */
[----:B------:R-:W-:-:S03]  /*3850*/  FMUL.FTZ R144, R145, R144 ;  /* 0x0000009091907220 */ /* 0x000fc60000410000 */
[-C--:B------:R-:W-:Y:S01]  /*3860*/  FFMA.FTZ R78, R145, R76.reuse, -R78 ;  /* 0x0000004c914e7223 */ /* 0x080fe2000001084e */
[----:B------:R-:W-:Y:S02]  /*3870*/  HADD2.F32 R145, -RZ, R147.H1_H1 ;  /* 0x30000093ff917230 */ /* 0x000fe40000004100 */
[----:B------:R-:W-:Y:S01]  /*3880*/  FFMA.FTZ R13, R13, R76, R144 ;  /* 0x0000004c0d0d7223 */ /* 0x000fe20000010090 */
[----:B------:R-:W-:Y:S01]  /*3890*/  IMAD.MOV.U32 R144, RZ, RZ, R15 ;  /* 0x000000ffff907224 */ /* 0x000fe200078e000f */
[----:B------:R-:W-:Y:S02]  /*38a0*/  SHF.R.U32.HI R76, RZ, 0x10, R77 ;  /* 0x00000010ff4c7819 */ /* 0x000fe4000001164d */
[----:B------:R-:W-:Y:S01]  /*38b0*/  MOV R77, R12 ;  /* 0x0000000c004d7202 */ /* 0x000fe20000000f00 */
[----:B------:R-:W-:Y:S01]  /*38c0*/  HADD2.F32 R12, -RZ, R79.H0_H0 ;  /* 0x2000004fff0c7230 */ /* 0x000fe20000004100 */
[----:B------:R-:W-:Y:S01]  /*38d0*/  F2FP.F16.F32.PACK_AB R13, R13, R78 ;  /* 0x0000004e0d0d723e */ /* 0x000fe200000000ff */
[----:B------:R-:W-:-:S02]  /*38e0*/  HADD2.F32 R15, -RZ, R144.H1_H1 ;  /* 0x30000090ff0f7230 */ /* 0x000fc40000004100 */
[----:B------:R-:W-:Y:S02]  /*38f0*/  HADD2.F32 R79, -RZ, R144.H0_H0 ;  /* 0x20000090ff4f7230 */ /* 0x000fe40000004100 */
[----:B------:R-:W-:Y:S02]  /*3900*/  HADD2.F32 R76, -RZ, R76.H0_H0 ;  /* 0x2000004cff4c7230 */ /* 0x000fe40000004100 */
[-C--:B------:R-:W-:Y:S01]  /*3910*/  FMUL.FTZ R144, R15, R12.reuse ;  /* 0x0000000c0f907220 */ /* 0x080fe20000410000 */
[----:B------:R-:W-:-:S03]  /*3920*/  FMUL.FTZ R148, R79, R12 ;  /* 0x0000000c4f947220 */ /* 0x000fc60000410000 */
[-C--:B------:R-:W-:Y:S01]  /*3930*/  FFMA.FTZ R12, R79, R76.reuse, -R144 ;  /* 0x0000004c4f0c7223 */ /* 0x080fe20000010890 */
[--C-:B------:R-:W-:Y:S02]  /*3940*/  HADD2.F32 R144, -RZ, R77.reuse.H0_H0 ;  /* 0x2000004dff907230 */ /* 0x100fe40000004100 */
[----:B------:R-:W-:Y:S01]  /*3950*/  FFMA.FTZ R15, R15, R76, R148 ;  /* 0x0000004c0f0f7223 */ /* 0x000fe20000010094 */
[----:B------:R-:W-:Y:S02]  /*3960*/  IMAD.MOV.U32 R76, RZ, RZ, R14 ;  /* 0x000000ffff4c7224 */ /* 0x000fe400078e000e */
[----:B------:R-:W-:Y:S02]  /*3970*/  HADD2.F32 R14, -RZ, R77.H1_H1 ;  /* 0x3000004dff0e7230 */ /* 0x000fe40000004100 */
[----:B------:R-:W-:Y:S01]  /*3980*/  HADD2.F32 R79, -RZ, R147.H0_H0 ;  /* 0x20000093ff4f7230 */ /* 0x000fe20000004100 */
[----:B------:R-:W-:Y:S01]  /*3990*/  F2FP.F16.F32.PACK_AB R15, R15, R12 ;  /* 0x0000000c0f0f723e */ /* 0x000fe200000000ff */
[----:B------:R-:W-:-:S02]  /*39a0*/  HADD2.F32 R147, -RZ, R162.H1_H1 ;  /* 0x300000a2ff937230 */ /* 0x000fc40000004100 */
[-C--:B------:R-:W-:Y:S01]  /*39b0*/  FMUL.FTZ R77, R14, R145.reuse ;  /* 0x000000910e4d7220 */ /* 0x080fe20000410000 */
[----:B------:R-:W-:-:S03]  /*39c0*/  FMUL.FTZ R145, R144, R145 ;  /* 0x0000009190917220 */ /* 0x000fc60000410000 */
[-C--:B------:R-:W-:Y:S01]  /*39d0*/  FFMA.FTZ R77, R144, R79.reuse, -R77 ;  /* 0x0000004f904d7223 */ /* 0x080fe2000001084d */
[--C-:B------:R-:W-:Y:S02]  /*39e0*/  HADD2.F32 R144, -RZ, R76.reuse.H0_H0 ;  /* 0x2000004cff907230 */ /* 0x100fe40000004100 */
[----:B------:R-:W-:Y:S01]  /*39f0*/  FFMA.FTZ R14, R14, R79, R145 ;  /* 0x0000004f0e0e7223 */ /* 0x000fe20000010091 */
[----:B------:R-:W-:Y:S02]  /*3a00*/  HADD2.F32 R76, -RZ, R76.H1_H1 ;  /* 0x3000004cff4c7230 */ /* 0x000fe40000004100 */
[----:B------:R-:W-:Y:S02]  /*3a10*/  HADD2.F32 R79, -RZ, R160.H0_H0 ;  /* 0x200000a0ff4f7230 */ /* 0x000fe40000004100 */
[----:B------:R-:W-:Y:S01]  /*3a20*/  F2FP.F16.F32.PACK_AB R12, R14, R77 ;  /* 0x0000004d0e0c723e */ /* 0x000fe200000000ff */
[-C--:B------:R-:W-:Y:S01]  /*3a30*/  FMUL.FTZ R145, R76, R147.reuse ;  /* 0x000000934c917220 */ /* 0x080fe20000410000 */
[----:B------:R-:W-:-:S03]  /*3a40*/  FMUL.FTZ R147, R144, R147 ;  /* 0x0000009390937220 */ /* 0x000fc60000410000 */
[-C--:B------:R-:W-:Y:S01]  /*3a50*/  FFMA.FTZ R145, R144, R79.reuse, -R145 ;  /* 0x0000004f90917223 */ /* 0x080fe20000010891 */
[----:B------:R-:W-:-:S05]  /*3a60*/  FFMA.FTZ R76, R76, R79, R147 ;  /* 0x0000004f4c4c7223 */ /* 0x000fca0000010093 */
[----:B------:R-:W-:-:S07]  /*3a70*/  F2FP.F16.F32.PACK_AB R14, R76, R145 ;  /* 0x000000914c0e723e */ /* 0x000fce00000000ff */
.L_x_3766:
[----:B------:R-:W-:Y:S05]  /*3a80*/  BSYNC B3 ;  /* 0x0000000000037941 */ /* 0x000fea0003800000 */
.L_x_3765:
[----:B0-----:R4:W-:Y:S02]  /*3a90*/  ST.E.128 desc[UR56][R80.64], R12 ;  /* 0x0000000c50007985 */ /* 0x0019e4000c101d38 */
.L_x_3764:
[----:B------:R-:W-:Y:S05]  /*3aa0*/  BSYNC B2 ;  /* 0x0000000000027941 */ /* 0x000fea0003800000 */
.L_x_3763:
[----:B------:R-:W-:Y:S01]  /*3ab0*/  ISETP.NE.AND P3, PT, R7, RZ, PT ;  /* 0x000000ff0700720c */ /* 0x000fe20003f65270 */
[----:B------:R-:W-:-:S12]  /*3ac0*/  BSSY B2, `(.L_x_3767) ;  /* 0x0000035000027945 */ /* 0x000fd80003800000 */
[----:B------:R-:W-:Y:S05]  /*3ad0*/  @!P3 BRA `(.L_x_3768) ;  /* 0x0000000000ccb947 */ /* 0x000fea0003800000 */
[----:B----4-:R4:W0:Y:S01]  /*3ae0*/  LDS.128 R12, [R28+0x1e000] ;  /* 0x01e000001c0c7984 */ /* 0x0108220000000c00 */
[----:B------:R-:W-:Y:S01]  /*3af0*/  ISETP.GE.AND P3, PT, R207, R120, PT ;  /* 0x00000078cf00720c */ /* 0x000fe20003f66270 */
[----:B---3--:R-:W-:Y:S01]  /*3b00*/  IMAD.MOV.U32 R76, RZ, RZ, R11 ;  /* 0x000000ffff4c7224 */ /* 0x008fe200078e000b */
[----:B------:R-:W-:Y:S01]  /*3b10*/  SHF.L.U32 R79, R195, 0x3, RZ ;  /* 0x00000003c34f7819 */ /* 0x000fe200000006ff */
[----:B--2---:R-:W-:Y:S01]  /*3b20*/  IMAD.MOV.U32 R77, RZ, RZ, R82 ;  /* 0x000000ffff4d7224 */ /* 0x004fe200078e0052 */
[----:B------:R-:W-:Y:S03]  /*3b30*/  BSSY B3, `(.L_x_3769) ;  /* 0x000002c000037945 */ /* 0x000fe60003800000 */
[----:B------:R-:W-:-:S06]  /*3b40*/  IMAD.WIDE R76, R79, 0x2, R76 ;  /* 0x000000024f4c7825 */ /* 0x000fcc00078e024c */
[----:B----4-:R-:W-:Y:S05]  /*3b50*/  @P3 BRA `(.L_x_3770) ;  /* 0x0000000000a43947 */ /* 0x010fea0003800000 */
[----:B------:R-:W-:Y:S01]  /*3b60*/  SHF.R.U64 R78, R74, 0x10, R75 ;  /* 0x000000104a4e7819 */ /* 0x000fe2000000124b */
[----:B------:R-:W-:Y:S01]  /*3b70*/  HADD2.F32 R80, -RZ, R161.H1_H1 ;  /* 0x300000a1ff507230 */ /* 0x000fe20000004100 */
[----:B0-----:R-:W-:Y:S01]  /*3b80*/  MOV R74, R13 ;  /* 0x0000000d004a7202 */ /* 0x001fe20000000f00 */
[----:B------:R-:W-:Y:S01]  /*3b90*/  HADD2.F32 R81, -RZ, R14.H0_H0 ;  /* 0x2000000eff517230 */ /* 0x000fe20000004100 */
[----:B------:R-:W-:Y:S01]  /*3ba0*/  SHF.R.U64 R72, R72, 0x10, R73 ;  /* 0x0000001048487819 */ /* 0x000fe20000001249 */
        /* <DEDUP_REMOVED lines=9> */
[----:B------:R-:W-:Y:S01]  /*3c40*/  SHF.R.U32.HI R72, RZ, 0x10, R75 ;  /* 0x00000010ff487819 */ /* 0x000fe2000001164b */
[----:B------:R-:W-:Y:S01]  /*3c50*/  HADD2.F32 R78, -RZ, R15.H0_H0 ;  /* 0x2000000fff4e7230 */ /* 0x000fe20000004100 */
[----:B------:R-:W-:Y:S01]  /*3c60*/  SHF.R.U32.HI R75, RZ, 0x10, R73 ;  /* 0x00000010ff4b7819 */ /* 0x000fe20000011649 */
[----:B------:R-:W-:Y:S01]  /*3c70*/  HADD2.F32 R14, -RZ, R159.H1_H1 ;  /* 0x3000009fff0e7230 */ /* 0x000fe20000004100 */
[----:B------:R-:W-:Y:S01]  /*3c80*/  F2FP.F16.F32.PACK_AB R13, R13, R74 ;  /* 0x0000004a0d0d723e */ /* 0x000fe200000000ff */
[----:B------:R-:W-:Y:S02]  /*3c90*/  HADD2.F32 R73, -RZ, R72.H0_H0 ;  /* 0x20000048ff497230 */ /* 0x000fe40000004100 */
[----:B------:R-:W-:-:S02]  /*3ca0*/  HADD2.F32 R72, -RZ, R15.H1_H1 ;  /* 0x3000000fff487230 */ /* 0x000fc40000004100 */
[----:B------:R-:W-:-:S03]  /*3cb0*/  HADD2.F32 R75, -RZ, R75.H0_H0 ;  /* 0x2000004bff4b7230 */ /* 0x000fc60000004100 */
[-C--:B------:R-:W-:Y:S01]  /*3cc0*/  FMUL.FTZ R15, R72, R73.reuse ;  /* 0x00000049480f7220 */ /* 0x080fe20000410000 */
[----:B------:R-:W-:-:S03]  /*3cd0*/  FMUL.FTZ R73, R78, R73 ;  /* 0x000000494e497220 */ /* 0x000fc60000410000 */
[-C--:B------:R-:W-:Y:S01]  /*3ce0*/  FFMA.FTZ R15, R78, R75.reuse, -R15 ;  /* 0x0000004b4e0f7223 */ /* 0x080fe2000001080f */
[----:B------:R-:W-:Y:S01]  /*3cf0*/  FFMA.FTZ R72, R72, R75, R73 ;  /* 0x0000004b48487223 */ /* 0x000fe20000010049 */
[--C-:B------:R-:W-:Y:S02]  /*3d00*/  HADD2.F32 R73, -RZ, R12.reuse.H1_H1 ;  /* 0x3000000cff497230 */ /* 0x100fe40000004100 */
[----:B------:R-:W-:Y:S02]  /*3d10*/  HADD2.F32 R75, -RZ, R12.H0_H0 ;  /* 0x2000000cff4b7230 */ /* 0x000fe40000004100 */
[----:B------:R-:W-:Y:S02]  /*3d20*/  HADD2.F32 R78, -RZ, R159.H0_H0 ;  /* 0x2000009fff4e7230 */ /* 0x000fe40000004100 */
[-C--:B------:R-:W-:Y:S01]  /*3d30*/  FMUL.FTZ R12, R73, R80.reuse ;  /* 0x00000050490c7220 */ /* 0x080fe20000410000 */
[----:B------:R-:W-:Y:S01]  /*3d40*/  F2FP.F16.F32.PACK_AB R15, R72, R15 ;  /* 0x0000000f480f723e */ /* 0x000fe200000000ff */
[----:B------:R-:W-:-:S02]  /*3d50*/  FMUL.FTZ R80, R75, R80 ;  /* 0x000000504b507220 */ /* 0x000fc40000410000 */
[-C--:B------:R-:W-:Y:S01]  /*3d60*/  FFMA.FTZ R75, R75, R78.reuse, -R12 ;  /* 0x0000004e4b4b7223 */ /* 0x080fe2000001080c */
[----:B------:R-:W-:Y:S02]  /*3d70*/  HADD2.F32 R12, -RZ, R162.H0_H0 ;  /* 0x200000a2ff0c7230 */ /* 0x000fe40000004100 */
[----:B------:R-:W-:-:S03]  /*3d80*/  FFMA.FTZ R80, R73, R78, R80 ;  /* 0x0000004e49507223 */ /* 0x000fc60000010050 */
[-C--:B------:R-:W-:Y:S01]  /*3d90*/  FMUL.FTZ R78, R79, R12.reuse ;  /* 0x0000000c4f4e7220 */ /* 0x080fe20000410000 */
[----:B------:R-:W-:-:S03]  /*3da0*/  FMUL.FTZ R12, R81, R12 ;  /* 0x0000000c510c7220 */ /* 0x000fc60000410000 */
[-C--:B------:R-:W-:Y:S01]  /*3db0*/  FFMA.FTZ R78, R81, R14.reuse, -R78 ;  /* 0x0000000e514e7223 */ /* 0x080fe2000001084e */
[----:B------:R-:W-:Y:S01]  /*3dc0*/  FFMA.FTZ R79, R79, R14, R12 ;  /* 0x0000000e4f4f7223 */ /* 0x000fe2000001000c */
[----:B------:R-:W-:-:S04]  /*3dd0*/  F2FP.F16.F32.PACK_AB R12, R80, R75 ;  /* 0x0000004b500c723e */ /* 0x000fc800000000ff */
[----:B------:R-:W-:-:S07]  /*3de0*/  F2FP.F16.F32.PACK_AB R14, R79, R78 ;  /* 0x0000004e4f0e723e */ /* 0x000fce00000000ff */
.L_x_3770:
[----:B------:R-:W-:Y:S05]  /*3df0*/  BSYNC B3 ;  /* 0x0000000000037941 */ /* 0x000fea0003800000 */
.L_x_3769:
[----:B0-----:R0:W-:Y:S02]  /*3e00*/  ST.E.128 desc[UR56][R76.64], R12 ;  /* 0x0000000c4c007985 */ /* 0x0011e4000c101d38 */
.L_x_3768:
[----:B------:R-:W-:Y:S05]  /*3e10*/  BSYNC B2 ;  /* 0x0000000000027941 */ /* 0x000fea0003800000 */
.L_x_3767:
[----:B------:R-:W-:Y:S01]  /*3e20*/  ISETP.NE.AND P3, PT, R8, RZ, PT ;  /* 0x000000ff0800720c */ /* 0x000fe20003f65270 */
[----:B------:R-:W-:-:S12]  /*3e30*/  BSSY B2, `(.L_x_3771) ;  /* 0x0000035000027945 */ /* 0x000fd80003800000 */
[----:B------:R-:W-:Y:S05]  /*3e40*/  @!P3 BRA `(.L_x_3772) ;  /* 0x0000000000ccb947 */ /* 0x000fea0003800000 */
[----:B0---4-:R0:W4:Y:S01]  /*3e50*/  LDS.128 R12, [R27+0x21000] ;  /* 0x021000001b0c7984 */ /* 0x0111220000000c00 */
[----:B------:R-:W-:Y:S01]  /*3e60*/  ISETP.GE.AND P3, PT, R205, R120, PT ;  /* 0x00000078cd00720c */ /* 0x000fe20003f66270 */
[----:B------:R-:W-:Y:S01]  /*3e70*/  IMAD.SHL.U32 R75, R198, 0x8, RZ ;  /* 0x00000008c64b7824 */ /* 0x000fe200078e00ff */
[----:B--2---:R-:W-:Y:S01]  /*3e80*/  MOV R73, R82 ;  /* 0x0000005200497202 */ /* 0x004fe20000000f00 */
[----:B---3--:R-:W-:Y:S01]  /*3e90*/  IMAD.MOV.U32 R72, RZ, RZ, R11 ;  /* 0x000000ffff487224 */ /* 0x008fe200078e000b */
[----:B------:R-:W-:Y:S03]  /*3ea0*/  BSSY B3, `(.L_x_3773) ;  /* 0x000002c000037945 */ /* 0x000fe60003800000 */
[----:B------:R-:W-:-:S06]  /*3eb0*/  IMAD.WIDE R72, R75, 0x2, R72 ;  /* 0x000000024b487825 */ /* 0x000fcc00078e0248 */
[----:B0-----:R-:W-:Y:S05]  /*3ec0*/  @P3 BRA `(.L_x_3774) ;  /* 0x0000000000a43947 */ /* 0x001fea0003800000 */
[----:B------:R-:W-:Y:S01]  /*3ed0*/  SHF.R.U64 R74, R68, 0x10, R69 ;  /* 0x00000010444a7819 */ /* 0x000fe20000001245 */
[----:B----4-:R-:W-:Y:S01]  /*3ee0*/  HADD2.F32 R76, -RZ, R15.H0_H0 ;  /* 0x2000000fff4c7230 */ /* 0x010fe20000004100 */
[----:B------:R-:W-:Y:S01]  /*3ef0*/  SHF.R.U32.HI R75, RZ, 0x10, R71 ;  /* 0x00000010ff4b7819 */ /* 0x000fe20000011647 */
[----:B------:R-:W-:Y:S01]  /*3f00*/  HADD2.F32 R79, -RZ, R158.H1_H1 ;  /* 0x3000009eff4f7230 */ /* 0x000fe20000004100 */
[----:B------:R-:W-:Y:S01]  /*3f10*/  SHF.R.U32.HI R68, RZ, 0x10, R69 ;  /* 0x00000010ff447819 */ /* 0x000fe20000011645 */
[----:B------:R-:W-:Y:S01]  /*3f20*/  HADD2.F32 R74, -RZ, R74.H0_H0 ;  /* 0x2000004aff4a7230 */ /* 0x000fe20000004100 */
[----:B------:R-:W-:Y:S01]  /*3f30*/  SHF.R.U64 R69, R70, 0x10, R71 ;  /* 0x0000001046457819 */ /* 0x000fe20000001247 */
[----:B------:R-:W-:Y:S02]  /*3f40*/  HADD2.F32 R75, -RZ, R75.H0_H0 ;  /* 0x2000004bff4b7230 */ /* 0x000fe40000004100 */
[----:B------:R-:W-:Y:S02]  /*3f50*/  HADD2.F32 R70, -RZ, R15.H1_H1 ;  /* 0x3000000fff467230 */ /* 0x000fe40000004100 */
[----:B------:R-:W-:-:S02]  /*3f60*/  HADD2.F32 R78, -RZ, R69.H0_H0 ;  /* 0x20000045ff4e7230 */ /* 0x000fc40000004100 */
[--C-:B------:R-:W-:Y:S02]  /*3f70*/  HADD2.F32 R69, -RZ, R13.reuse.H1_H1 ;  /* 0x3000000dff457230 */ /* 0x100fe40000004100 */
[-C--:B------:R-:W-:Y:S01]  /*3f80*/  FMUL.FTZ R15, R70, R75.reuse ;  /* 0x0000004b460f7220 */ /* 0x080fe20000410000 */
[----:B------:R-:W-:Y:S02]  /*3f90*/  HADD2.F32 R13, -RZ, R13.H0_H0 ;  /* 0x2000000dff0d7230 */ /* 0x000fe40000004100 */
[C---:B------:R-:W-:Y:S01]  /*3fa0*/  FMUL.FTZ R75, R76.reuse, R75 ;  /* 0x0000004b4c4b7220 */ /* 0x040fe20000410000 */
[----:B------:R-:W-:Y:S02]  /*3fb0*/  HADD2.F32 R71, -RZ, R68.H0_H0 ;  /* 0x20000044ff477230 */ /* 0x000fe40000004100 */
[-C--:B------:R-:W-:Y:S01]  /*3fc0*/  FMUL.FTZ R68, R69, R78.reuse ;  /* 0x0000004e45447220 */ /* 0x080fe20000410000 */
[----:B------:R-:W-:Y:S02]  /*3fd0*/  FMUL.FTZ R78, R13, R78 ;  /* 0x0000004e0d4e7220 */ /* 0x000fe40000410000 */
[-C--:B------:R-:W-:Y:S01]  /*3fe0*/  FFMA.FTZ R15, R76, R71.reuse, -R15 ;  /* 0x000000474c0f7223 */ /* 0x080fe2000001080f */
[----:B------:R-:W-:Y:S01]  /*3ff0*/  FFMA.FTZ R70, R70, R71, R75 ;  /* 0x0000004746467223 */ /* 0x000fe2000001004b */
[----:B------:R-:W-:-:S02]  /*4000*/  HADD2.F32 R71, -RZ, R160.H1_H1 ;  /* 0x300000a0ff477230 */ /* 0x000fc40000004100 */
[-C--:B------:R-:W-:Y:S01]  /*4010*/  FFMA.FTZ R13, R13, R74.reuse, -R68 ;  /* 0x0000004a0d0d7223 */ /* 0x080fe20000010844 */
[--C-:B------:R-:W-:Y:S02]  /*4020*/  HADD2.F32 R75, -RZ, R12.reuse.H1_H1 ;  /* 0x3000000cff4b7230 */ /* 0x100fe40000004100 */
[----:B------:R-:W-:Y:S01]  /*4030*/  FFMA.FTZ R68, R69, R74, R78 ;  /* 0x0000004a45447223 */ /* 0x000fe2000001004e */
[----:B------:R-:W-:Y:S01]  /*4040*/  HADD2.F32 R76, -RZ, R12.H0_H0 ;  /* 0x2000000cff4c7230 */ /* 0x000fe20000004100 */
[----:B------:R-:W-:Y:S01]  /*4050*/  F2FP.F16.F32.PACK_AB R15, R70, R15 ;  /* 0x0000000f460f723e */ /* 0x000fe200000000ff */
[----:B------:R-:W-:Y:S02]  /*4060*/  HADD2.F32 R69, -RZ, R161.H0_H0 ;  /* 0x200000a1ff457230 */ /* 0x000fe40000004100 */
[-C--:B------:R-:W-:Y:S01]  /*4070*/  FMUL.FTZ R77, R75, R71.reuse ;  /* 0x000000474b4d7220 */ /* 0x080fe20000410000 */
[----:B------:R-:W-:Y:S02]  /*4080*/  HADD2.F32 R12, -RZ, R14.H1_H1 ;  /* 0x3000000eff0c7230 */ /* 0x000fe40000004100 */
[----:B------:R-:W-:Y:S01]  /*4090*/  FMUL.FTZ R78, R76, R71 ;  /* 0x000000474c4e7220 */ /* 0x000fe20000410000 */
[----:B------:R-:W-:Y:S01]  /*40a0*/  HADD2.F32 R74, -RZ, R158.H0_H0 ;  /* 0x2000009eff4a7230 */ /* 0x000fe20000004100 */
[----:B------:R-:W-:Y:S01]  /*40b0*/  F2FP.F16.F32.PACK_AB R13, R68, R13 ;  /* 0x0000000d440d723e */ /* 0x000fe200000000ff */
[----:B------:R-:W-:-:S02]  /*40c0*/  HADD2.F32 R14, -RZ, R14.H0_H0 ;  /* 0x2000000eff0e7230 */ /* 0x000fc40000004100 */
[-C--:B------:R-:W-:Y:S01]  /*40d0*/  FMUL.FTZ R71, R12, R69.reuse ;  /* 0x000000450c477220 */ /* 0x080fe20000410000 */
[-C--:B------:R-:W-:Y:S01]  /*40e0*/  FFMA.FTZ R77, R76, R74.reuse, -R77 ;  /* 0x0000004a4c4d7223 */ /* 0x080fe2000001084d */
[----:B------:R-:W-:Y:S01]  /*40f0*/  FFMA.FTZ R78, R75, R74, R78 ;  /* 0x0000004a4b4e7223 */ /* 0x000fe2000001004e */
[C---:B------:R-:W-:Y:S01]  /*4100*/  FMUL.FTZ R69, R14.reuse, R69 ;  /* 0x000000450e457220 */ /* 0x040fe20000410000 */
[----:B------:R-:W-:-:S03]  /*4110*/  FFMA.FTZ R71, R14, R79, -R71 ;  /* 0x0000004f0e477223 */ /* 0x000fc60000010847 */
[----:B------:R-:W-:Y:S01]  /*4120*/  FFMA.FTZ R12, R12, R79, R69 ;  /* 0x0000004f0c0c7223 */ /* 0x000fe20000010045 */
[----:B------:R-:W-:-:S04]  /*4130*/  F2FP.F16.F32.PACK_AB R78, R78, R77 ;  /* 0x0000004d4e4e723e */ /* 0x000fc800000000ff */
[----:B------:R-:W-:Y:S01]  /*4140*/  F2FP.F16.F32.PACK_AB R14, R12, R71 ;  /* 0x000000470c0e723e */ /* 0x000fe200000000ff */
[----:B------:R-:W-:-:S07]  /*4150*/  IMAD.MOV.U32 R12, RZ, RZ, R78 ;  /* 0x000000ffff0c7224 */ /* 0x000fce00078e004e */
.L_x_3774:
[----:B------:R-:W-:Y:S05]  /*4160*/  BSYNC B3 ;  /* 0x0000000000037941 */ /* 0x000fea0003800000 */
.L_x_3773:
[----:B----4-:R0:W-:Y:S02]  /*4170*/  ST.E.128 desc[UR56][R72.64], R12 ;  /* 0x0000000c48007985 */ /* 0x0101e4000c101d38 */
.L_x_3772:
[----:B------:R-:W-:Y:S05]  /*4180*/  BSYNC B2 ;  /* 0x0000000000027941 */ /* 0x000fea0003800000 */
.L_x_3771:
        /* <DEDUP_REMOVED lines=10> */
[----:B----4-:R-:W-:Y:S01]  /*4230*/  HADD2.F32 R72, -RZ, R15.H0_H0 ;  /* 0x2000000fff487230 */ /* 0x010fe20000004100 */
[----:B------:R-:W-:Y:S01]  /*4240*/  SHF.R.U32.HI R71, RZ, 0x10, R67 ;  /* 0x00000010ff477819 */ /* 0x000fe20000011643 */
[----:B------:R-:W-:Y:S01]  /*4250*/  HADD2.F32 R75, -RZ, R156.H0_H0 ;  /* 0x2000009cff4b7230 */ /* 0x000fe20000004100 */
        /* <DEDUP_REMOVED lines=25> */
[----:B------:R-:W-:Y:S01]  /*43f0*/  HADD2.F32 R70, -RZ, R157.H1_H1 ;  /* 0x3000009dff467230 */ /* 0x000fe20000004100 */
        /* <DEDUP_REMOVED lines=11> */
.L_x_3778:
[----:B------:R-:W-:Y:S05]  /*44b0*/  BSYNC B3 ;  /* 0x0000000000037941 */ /* 0x000fea0003800000 */
.L_x_3777:
[----:B----4-:R0:W-:Y:S02]  /*44c0*/  ST.E.128 desc[UR56][R68.64], R12 ;  /* 0x0000000c44007985 */ /* 0x0101e4000c101d38 */
.L_x_3776:
[----:B------:R-:W-:Y:S05]  /*44d0*/  BSYNC B2 ;  /* 0x0000000000027941 */ /* 0x000fea0003800000 */
.L_x_3775:
        /* <DEDUP_REMOVED lines=9> */
[--C-:B------:R-:W-:Y:S01]  /*4570*/  SHF.R.U64 R62, R62, 0x10, R63.reuse ;  /* 0x000000103e3e7819 */ /* 0x100fe2000000123f */
[----:B----4-:R-:W-:Y:S01]  /*4580*/  HADD2.F32 R67, -RZ, R13.H1_H1 ;  /* 0x3000000dff437230 */ /* 0x010fe20000004100 */
[----:B------:R-:W-:Y:S01]  /*4590*/  SHF.R.U32.HI R63, RZ, 0x10, R63 ;  /* 0x00000010ff3f7819 */ /* 0x000fe2000001163f */
[----:B------:R-:W-:Y:S01]  /*45a0*/  HADD2.F32 R66, -RZ, R15.H1_H1 ;  /* 0x3000000fff427230 */ /* 0x000fe20000004100 */
[--C-:B------:R-:W-:Y:S01]  /*45b0*/  SHF.R.U64 R60, R60, 0x10, R61.reuse ;  /* 0x000000103c3c7819 */ /* 0x100fe2000000123d */
[----:B------:R-:W-:Y:S01]  /*45c0*/  HADD2.F32 R62, -RZ, R62.H0_H0 ;  /* 0x2000003eff3e7230 */ /* 0x000fe20000004100 */
[----:B------:R-:W-:Y:S01]  /*45d0*/  SHF.R.U32.HI R61, RZ, 0x10, R61 ;  /* 0x00000010ff3d7819 */ /* 0x000fe2000001163d */
[----:B------:R-:W-:Y:S02]  /*45e0*/  HADD2.F32 R63, -RZ, R63.H0_H0 ;  /* 0x2000003fff3f7230 */ /* 0x000fe40000004100 */
[----:B------:R-:W-:Y:S02]  /*45f0*/  HADD2.F32 R13, -RZ, R13.H0_H0 ;  /* 0x2000000dff0d7230 */ /* 0x000fe40000004100 */
[----:B------:R-:W-:Y:S01]  /*4600*/  FMUL.FTZ R70, R67, R62 ;  /* 0x0000003e43467220 */ /* 0x000fe20000410000 */
[----:B------:R-:W-:-:S02]  /*4610*/  HADD2.F32 R68, -RZ, R15.H0_H0 ;  /* 0x2000000fff447230 */ /* 0x000fc40000004100 */
[-C--:B------:R-:W-:Y:S01]  /*4620*/  FMUL.FTZ R15, R66, R63.reuse ;  /* 0x0000003f420f7220 */ /* 0x080fe20000410000 */
[----:B------:R-:W-:Y:S02]  /*4630*/  HADD2.F32 R60, -RZ, R60.H0_H0 ;  /* 0x2000003cff3c7230 */ /* 0x000fe40000004100 */
[C---:B------:R-:W-:Y:S01]  /*4640*/  FMUL.FTZ R62, R13.reuse, R62 ;  /* 0x0000003e0d3e7220 */ /* 0x040fe20000410000 */
[----:B------:R-:W-:Y:S02]  /*4650*/  HADD2.F32 R61, -RZ, R61.H0_H0 ;  /* 0x2000003dff3d7230 */ /* 0x000fe40000004100 */
[----:B------:R-:W-:Y:S01]  /*4660*/  FMUL.FTZ R63, R68, R63 ;  /* 0x0000003f443f7220 */ /* 0x000fe20000410000 */
[-C--:B------:R-:W-:Y:S01]  /*4670*/  FFMA.FTZ R70, R13, R60.reuse, -R70 ;  /* 0x0000003c0d467223 */ /* 0x080fe20000010846 */
[----:B------:R-:W-:Y:S02]  /*4680*/  FFMA.FTZ R67, R67, R60, R62 ;  /* 0x0000003c43437223 */ /* 0x000fe4000001003e */
[----:B------:R-:W-:Y:S01]  /*4690*/  FFMA.FTZ R66, R66, R61, R63 ;  /* 0x0000003d42427223 */ /* 0x000fe2000001003f */
[----:B------:R-:W-:-:S02]  /*46a0*/  HADD2.F32 R63, -RZ, R155.H0_H0 ;  /* 0x2000009bff3f7230 */ /* 0x000fc40000004100 */
[----:B------:R-:W-:Y:S01]  /*46b0*/  FFMA.FTZ R15, R68, R61, -R15 ;  /* 0x0000003d440f7223 */ /* 0x000fe2000001080f */
[--C-:B------:R-:W-:Y:S02]  /*46c0*/  HADD2.F32 R60, -RZ, R12.reuse.H1_H1 ;  /* 0x3000000cff3c7230 */ /* 0x100fe40000004100 */
[----:B------:R-:W-:Y:S02]  /*46d0*/  HADD2.F32 R62, -RZ, R12.H0_H0 ;  /* 0x2000000cff3e7230 */ /* 0x000fe40000004100 */
[----:B------:R-:W-:Y:S02]  /*46e0*/  HADD2.F32 R155, -RZ, R155.H1_H1 ;  /* 0x3000009bff9b7230 */ /* 0x000fe40000004100 */
[-C--:B------:R-:W-:Y:S01]  /*46f0*/  FMUL.FTZ R69, R60, R63.reuse ;  /* 0x0000003f3c457220 */ /* 0x080fe20000410000 */
[--C-:B------:R-:W-:Y:S02]  /*4700*/  HADD2.F32 R12, -RZ, R14.reuse.H1_H1 ;  /* 0x3000000eff0c7230 */ /* 0x100fe40000004100 */
[----:B------:R-:W-:Y:S01]  /*4710*/  FMUL.FTZ R63, R62, R63 ;  /* 0x0000003f3e3f7220 */ /* 0x000fe20000410000 */
[----:B------:R-:W-:Y:S01]  /*4720*/  HADD2.F32 R14, -RZ, R14.H0_H0 ;  /* 0x2000000eff0e7230 */ /* 0x000fe20000004100 */
[----:B------:R-:W-:Y:S01]  /*4730*/  F2FP.F16.F32.PACK_AB R15, R66, R15 ;  /* 0x0000000f420f723e */ /* 0x000fe200000000ff */
[----:B------:R-:W-:-:S02]  /*4740*/  HADD2.F32 R13, -RZ, R154.H1_H1 ;  /* 0x3000009aff0d7230 */ /* 0x000fc40000004100 */
[-C--:B------:R-:W-:Y:S01]  /*4750*/  FMUL.FTZ R71, R12, R155.reuse ;  /* 0x0000009b0c477220 */ /* 0x080fe20000410000 */
[----:B------:R-:W-:Y:S02]  /*4760*/  HADD2.F32 R61, -RZ, R154.H0_H0 ;  /* 0x2000009aff3d7230 */ /* 0x000fe40000004100 */
        /* <DEDUP_REMOVED lines=9> */
.L_x_3782:
[----:B------:R-:W-:Y:S05]  /*4800*/  BSYNC B3 ;  /* 0x0000000000037941 */ /* 0x000fea0003800000 */
.L_x_3781:
[----:B----4-:R0:W-:Y:S02]  /*4810*/  ST.E.128 desc[UR56][R64.64], R12 ;  /* 0x0000000c40007985 */ /* 0x0101e4000c101d38 */
.L_x_3780:
[----:B------:R-:W-:Y:S05]  /*4820*/  BSYNC B2 ;  /* 0x0000000000027941 */ /* 0x000fea0003800000 */
.L_x_3779:
        /* <DEDUP_REMOVED lines=8> */
[--C-:B------:R-:W-:Y:S02]  /*48b0*/  SHF.R.U64 R11, R58, 0x10, R59.reuse ;  /* 0x000000103a0b7819 */ /* 0x100fe4000000123b */
[----:B------:R-:W-:Y:S02]  /*48c0*/  SHF.R.U32.HI R64, RZ, 0x10, R59 ;  /* 0x00000010ff407819 */ /* 0x000fe4000001163b */
[--C-:B------:R-:W-:Y:S01]  /*48d0*/  SHF.R.U64 R63, R56, 0x10, R57.reuse ;  /* 0x00000010383f7819 */ /* 0x100fe20000001239 */
[----:B----4-:R-:W-:Y:S01]  /*48e0*/  IMAD.MOV.U32 R56, RZ, RZ, R12 ;  /* 0x000000ffff387224 */ /* 0x010fe200078e000c */
[----:B------:R-:W-:Y:S01]  /*48f0*/  SHF.R.U32.HI R62, RZ, 0x10, R57 ;  /* 0x00000010ff3e7819 */ /* 0x000fe20000011639 */
[----:B------:R-:W-:Y:S02]  /*4900*/  HADD2.F32 R59, -RZ, R11.H0_H0 ;  /* 0x2000000bff3b7230 */ /* 0x000fe40000004100 */
[----:B------:R-:W-:Y:S02]  /*4910*/  HADD2.F32 R64, -RZ, R64.H0_H0 ;  /* 0x20000040ff407230 */ /* 0x000fe40000004100 */
[----:B------:R-:W-:-:S02]  /*4920*/  HADD2.F32 R12, -RZ, R13.H1_H1 ;  /* 0x3000000dff0c7230 */ /* 0x000fc40000004100 */
[----:B------:R-:W-:Y:S02]  /*4930*/  HADD2.F32 R11, -RZ, R13.H0_H0 ;  /* 0x2000000dff0b7230 */ /* 0x000fe40000004100 */
[--C-:B------:R-:W-:Y:S02]  /*4940*/  HADD2.F32 R57, -RZ, R15.reuse.H1_H1 ;  /* 0x3000000fff397230 */ /* 0x100fe40000004100 */
[-C--:B------:R-:W-:Y:S01]  /*4950*/  FMUL.FTZ R66, R12, R59.reuse ;  /* 0x0000003b0c427220 */ /* 0x080fe20000410000 */
[----:B------:R-:W-:Y:S02]  /*4960*/  HADD2.F32 R13, -RZ, R15.H0_H0 ;  /* 0x2000000fff0d7230 */ /* 0x000fe40000004100 */
[----:B------:R-:W-:Y:S01]  /*4970*/  FMUL.FTZ R59, R11, R59 ;  /* 0x0000003b0b3b7220 */ /* 0x000fe20000410000 */
[----:B------:R-:W-:Y:S02]  /*4980*/  HADD2.F32 R58, -RZ, R63.H0_H0 ;  /* 0x2000003fff3a7230 */ /* 0x000fe40000004100 */
[----:B------:R-:W-:Y:S01]  /*4990*/  FMUL.FTZ R68, R57, R64 ;  /* 0x0000004039447220 */ /* 0x000fe20000410000 */
[----:B------:R-:W-:-:S02]  /*49a0*/  HADD2.F32 R62, -RZ, R62.H0_H0 ;  /* 0x2000003eff3e7230 */ /* 0x000fc40000004100 */
[----:B------:R-:W-:Y:S01]  /*49b0*/  FMUL.FTZ R64, R13, R64 ;  /* 0x000000400d407220 */ /* 0x000fe20000410000 */
[--C-:B------:R-:W-:Y:S02]  /*49c0*/  HADD2.F32 R15, -RZ, R56.reuse.H1_H1 ;  /* 0x30000038ff0f7230 */ /* 0x100fe40000004100 */
[-C--:B------:R-:W-:Y:S01]  /*49d0*/  FFMA.FTZ R11, R11, R58.reuse, -R66 ;  /* 0x0000003a0b0b7223 */ /* 0x080fe20000010842 */
[----:B------:R-:W-:Y:S01]  /*49e0*/  FFMA.FTZ R12, R12, R58, R59 ;  /* 0x0000003a0c0c7223 */ /* 0x000fe2000001003b */
[-C--:B------:R-:W-:Y:S01]  /*49f0*/  FFMA.FTZ R66, R57, R62.reuse, R64 ;  /* 0x0000003e39427223 */ /* 0x080fe20000010040 */
[----:B------:R-:W-:Y:S02]  /*4a00*/  HADD2.F32 R59, -RZ, R153.H0_H0 ;  /* 0x20000099ff3b7230 */ /* 0x000fe40000004100 */
[----:B------:R-:W-:Y:S01]  /*4a10*/  FFMA.FTZ R13, R13, R62, -R68 ;  /* 0x0000003e0d0d7223 */ /* 0x000fe20000010844 */
[----:B------:R-:W-:Y:S01]  /*4a20*/  HADD2.F32 R56, -RZ, R56.H0_H0 ;  /* 0x20000038ff387230 */ /* 0x000fe20000004100 */
[----:B------:R-:W-:Y:S01]  /*4a30*/  F2FP.F16.F32.PACK_AB R11, R12, R11 ;  /* 0x0000000b0c0b723e */ /* 0x000fe200000000ff */
[----:B------:R-:W-:-:S02]  /*4a40*/  HADD2.F32 R57, -RZ, R14.H1_H1 ;  /* 0x3000000eff397230 */ /* 0x000fc40000004100 */
[-C--:B------:R-:W-:Y:S01]  /*4a50*/  FMUL.FTZ R63, R15, R59.reuse ;  /* 0x0000003b0f3f7220 */ /* 0x080fe20000410000 */
[----:B------:R-:W-:Y:S02]  /*4a60*/  HADD2.F32 R153, -RZ, R153.H1_H1 ;  /* 0x30000099ff997230 */ /* 0x000fe40000004100 */
[----:B------:R-:W-:Y:S01]  /*4a70*/  FMUL.FTZ R62, R56, R59 ;  /* 0x0000003b383e7220 */ /* 0x000fe20000410000 */
[----:B------:R-:W-:Y:S02]  /*4a80*/  HADD2.F32 R14, -RZ, R14.H0_H0 ;  /* 0x2000000eff0e7230 */ /* 0x000fe40000004100 */
        /* <DEDUP_REMOVED lines=12> */
.L_x_3784:
[----:B------:R-:W-:Y:S05]  /*4b50*/  BSYNC B2 ;  /* 0x0000000000027941 */ /* 0x000fea0003800000 */
.L_x_3783:
[----:B----4-:R0:W-:Y:S02]  /*4b60*/  ST.E.128 desc[UR56][R60.64], R12 ;  /* 0x0000000c3c007985 */ /* 0x0101e4000c101d38 */
.L_x_3762:
[----:B------:R-:W-:Y:S05]  /*4b70*/  BSYNC B1 ;  /* 0x0000000000017941 */ /* 0x000fea0003800000 */
.L_x_3761:
[----:B------:R-:W-:-:S03]  /*4b80*/  UMOV UR4, 0xffffffff ;  /* 0xffffffff00047882 */ /* 0x000fc60000000000 */
[----:B------:R-:W-:Y:S05]  /*4b90*/  BRA.DIV UR4, `(.L_x_3785) ;  /* 0x000001ae04887947 */ /* 0x000fea000b800000 */
[----:B------:R0:W0:Y:S04]  /*4ba0*/  SHFL.IDX PT, R59, R118, 0x1, 0x1c1f ;  /* 0x003c1f00763b7f89 */ /* 0x00002800000e0000 */
[----:B------:R0:W0:Y:S02]  /*4bb0*/  SHFL.IDX PT, R58, R119, 0x1, 0x1c1f ;  /* 0x003c1f00773a7f89 */ /* 0x00002400000e0000 */
.L_x_4089:
[----:B------:R-:W-:Y:S05]  /*4bc0*/  @P4 BRA `(.L_x_3786) ;  /* 0x0000005400004947 */ /* 0x000fea0003800000 */
[----:B------:R-:W-:Y:S01]  /*4bd0*/  ISETP.NE.AND P3, PT, R6, RZ, PT ;  /* 0x000000ff0600720c */ /* 0x000fe20003f65270 */
[----:B------:R-:W-:-:S12]  /*4be0*/  BSSY B1, `(.L_x_3787) ;  /* 0x0000032000017945 */ /* 0x000fd80003800000 */
[----:B------:R-:W-:Y:S05]  /*4bf0*/  @!P3 BRA `(.L_x_3788) ;  /* 0x0000000000c0b947 */ /* 0x000fea0003800000 */
[----:B0---4-:R0:W4:Y:S01]  /*4c00*/  LDS.128 R12, [R27+0x20000] ;  /* 0x020000001b0c7984 */ /* 0x0111220000000c00 */
[C---:B------:R-:W-:Y:S01]  /*4c10*/  LEA R56, P3, R16.reuse, R58, 0x1 ;  /* 0x0000003a10387211 */ /* 0x040fe200078608ff */
[----:B------:R-:W-:Y:S03]  /*4c20*/  BSSY B2, `(.L_x_3789) ;  /* 0x000002c000027945 */ /* 0x000fe60003800000 */
[----:B------:R-:W-:Y:S02]  /*4c30*/  LEA.HI.X R57, R16, R59, R17, 0x1, P3 ;  /* 0x0000003b10397211 */ /* 0x000fe400018f0c11 */
[----:B------:R-:W-:-:S13]  /*4c40*/  ISETP.GE.AND P3, PT, R196, R120, PT ;  /* 0x00000078c400720c */ /* 0x000fda0003f66270 */
[----:B0-----:R-:W-:Y:S05]  /*4c50*/  @P3 BRA `(.L_x_3790) ;  /* 0x0000000000a03947 */ /* 0x001fea0003800000 */
[----:B---3--:R-:W-:Y:S01]  /*4c60*/  SHF.R.U64 R11, R52, 0x10, R53 ;  /* 0x00000010340b7819 */ /* 0x008fe20000001235 */
        /* <DEDUP_REMOVED lines=39> */
.L_x_3790:
[----:B------:R-:W-:Y:S05]  /*4ee0*/  BSYNC B2 ;  /* 0x0000000000027941 */ /* 0x000fea0003800000 */
.L_x_3789:
[----:B----4-:R0:W-:Y:S02]  /*4ef0*/  ST.E.128 desc[UR56][R56.64], R12 ;  /* 0x0000000c38007985 */ /* 0x0101e4000c101d38 */
.L_x_3788:
[----:B------:R-:W-:Y:S05]  /*4f00*/  BSYNC B1 ;  /* 0x0000000000017941 */ /* 0x000fea0003800000 */
.L_x_3787:
[----:B------:R-:W-:Y:S01]  /*4f10*/  ISETP.NE.AND P3, PT, R7, RZ, PT ;  /* 0x000000ff0700720c */ /* 0x000fe20003f65270 */
[----:B------:R-:W-:-:S12]  /*4f20*/  BSSY B1, `(.L_x_3791) ;  /* 0x0000034000017945 */ /* 0x000fd80003800000 */
[----:B------:R-:W-:Y:S05]  /*4f30*/  @!P3 BRA `(.L_x_3792) ;  /* 0x0000000000c8b947 */ /* 0x000fea0003800000 */
[----:B0---4-:R0:W4:Y:S01]  /*4f40*/  LDS.128 R12, [R28+0x20000] ;  /* 0x020000001c0c7984 */ /* 0x0111220000000c00 */
[----:B------:R-:W-:Y:S01]  /*4f50*/  ISETP.GE.AND P3, PT, R207, R120, PT ;  /* 0x00000078cf00720c */ /* 0x000fe20003f66270 */
[----:B------:R-:W-:Y:S01]  /*4f60*/  IMAD.MOV.U32 R52, RZ, RZ, R58 ;  /* 0x000000ffff347224 */ /* 0x000fe200078e003a */
[----:B---3--:R-:W-:Y:S01]  /*4f70*/  SHF.L.U32 R11, R195, 0x3, RZ ;  /* 0x00000003c30b7819 */ /* 0x008fe200000006ff */
[----:B------:R-:W-:Y:S01]  /*4f80*/  IMAD.MOV.U32 R53, RZ, RZ, R59 ;  /* 0x000000ffff357224 */ /* 0x000fe200078e003b */
[----:B------:R-:W-:Y:S03]  /*4f90*/  BSSY B2, `(.L_x_3793) ;  /* 0x000002b000027945 */ /* 0x000fe60003800000 */
[----:B------:R-:W-:-:S06]  /*4fa0*/  IMAD.WIDE R52, R11, 0x2, R52 ;  /* 0x000000020b347825 */ /* 0x000fcc00078e0234 */
        /* <DEDUP_REMOVED lines=41> */
.L_x_3794:
[----:B------:R-:W-:Y:S05]  /*5240*/  BSYNC B2 ;  /* 0x0000000000027941 */ /* 0x000fea0003800000 */
.L_x_3793:
[----:B----4-:R0:W-:Y:S02]  /*5250*/  ST.E.128 desc[UR56][R52.64], R12 ;  /* 0x0000000c34007985 */ /* 0x0101e4000c101d38 */
.L_x_3792:
[----:B------:R-:W-:Y:S05]  /*5260*/  BSYNC B1 ;  /* 0x0000000000017941 */ /* 0x000fea0003800000 */
.L_x_3791:
        /* <DEDUP_REMOVED lines=51> */
.L_x_3798:
[----:B------:R-:W-:Y:S05]  /*55a0*/  BSYNC B2 ;  /* 0x0000000000027941 */ /* 0x000fea0003800000 */
.L_x_3797:
[----:B----4-:R0:W-:Y:S02]  /*55b0*/  ST.E.128 desc[UR56][R48.64], R12 ;  /* 0x0000000c30007985 */ /* 0x0101e4000c101d38 */
.L_x_3796:
[----:B------:R-:W-:Y:S05]  /*55c0*/  BSYNC B1 ;  /* 0x0000000000017941 */ /* 0x000fea0003800000 */
.L_x_3795:
        /* <DEDUP_REMOVED lines=49> */
.L_x_3802:
[----:B------:R-:W-:Y:S05]  /*58e0*/  BSYNC B2 ;  /* 0x0000000000027941 */ /* 0x000fea0003800000 */
.L_x_3801:
[----:B----4-:R0:W-:Y:S02]  /*58f0*/  ST.E.128 desc[UR56][R44.64], R12 ;  /* 0x0000000c2c007985 */ /* 0x0101e4000c101d38 */
.L_x_3800:
[----:B------:R-:W-:Y:S05]  /*5900*/  BSYNC B1 ;  /* 0x0000000000017941 */ /* 0x000fea0003800000 */
.L_x_3799:
        /* <DEDUP_REMOVED lines=49> */
.L_x_3806:
[----:B------:R-:W-:Y:S05]  /*5c20*/  BSYNC B2 ;  /* 0x0000000000027941 */ /* 0x000fea0003800000 */
.L_x_3805:
[----:B----4-:R0:W-:Y:S02]  /*5c30*/  ST.E.128 desc[UR56][R40.64], R12 ;  /* 0x0000000c28007985 */ /* 0x0101e4000c101d38 */
.L_x_3804:
[----:B------:R-:W-:Y:S05]  /*5c40*/  BSYNC B1 ;  /* 0x0000000000017941 */ /* 0x000fea0003800000 */
.L_x_3803:
[----:B------:R-:W-:-:S13]  /*5c50*/  ISETP.NE.AND P3, PT, R20, RZ, PT ;  /* 0x000000ff1400720c */ /* 0x000fda0003f65270 */
        /* <DEDUP_REMOVED lines=47> */
.L_x_3808:
[----:B------:R-:W-:Y:S05]  /*5f50*/  BSYNC B1 ;  /* 0x0000000000017941 */ /* 0x000fea0003800000 */
.L_x_3807:
[----:B----4-:R0:W-:Y:S01]  /*5f60*/  ST.E.128 desc[UR56][R36.64], R12 ;  /* 0x0000000c24007985 */ /* 0x0101e2000c101d38 */
[----:B------:R-:W-:Y:S05]  /*5f70*/  BRA `(.L_x_3786) ;  /* 0x0000004000147947 */ /* 0x000fea0003800000 */
.L_x_3752:
        /* <DEDUP_REMOVED lines=19> */
[----:B------:R-:W-:Y:S02]  /*60b0*/  CS2R R40, SRZ ;  /* 0x0000000000287805 */ /* 0x000fe4000001ff00 */
[----:B------:R-:W-:Y:S02]  /*60c0*/  IADD3.X R33, R11, R101, RZ, P2, !PT ;  /* 0x000000650b217210 */ /* 0x000fe400017fe4ff */
[----:B------:R-:W-:Y:S02]  /*60d0*/  CS2R R54, SRZ ;  /* 0x0000000000367805 */ /* 0x000fe4000001ff00 */
[----:B------:R-:W-:-:S02]  /*60e0*/  LEA R56, P2, R32, UR4, 0x1 ;  /* 0x0000000420387c11 */ /* 0x000fc4000f8408ff */
[----:B------:R-:W-:Y:S02]  /*60f0*/  CS2R R52, SRZ ;  /* 0x0000000000347805 */ /* 0x000fe4000001ff00 */
        /* <DEDUP_REMOVED lines=13> */
[----:B------:R-:W-:Y:S02]  /*61d0*/  ISETP.GE.AND P2, PT, R194, R120, PT ;  /* 0x00000078c200720c */ /* 0x000fe40003f46270 */
[----:B------:R-:W-:Y:S02]  /*61e0*/  CS2R R34, SRZ ;  /* 0x0000000000227805 */ /* 0x000fe4000001ff00 */
[----:B------:R-:W-:Y:S02]  /*61f0*/  CS2R R32, SRZ ;  /* 0x0000000000207805 */ /* 0x000fe4000001ff00 */
[----:B------:R-:W-:-:S02]  /*6200*/  CS2R R46, SRZ ;  /* 0x00000000002e7805 */ /* 0x000fc4000001ff00 */
[----:B------:R-:W-:-:S05]  /*6210*/  CS2R R44, SRZ ;  /* 0x00000000002c7805 */ /* 0x000fca000001ff00 */
[----:B------:R0:W5:Y:S04]  /*6220*/  @!P2 LDG.E.128 R36, desc[UR56][R56.64+0x40] ;  /* 0x000040383824a981 */ /* 0x000168000c1e1d00 */
[----:B------:R0:W5:Y:S01]  /*6230*/  @!P2 LDG.E.128 R48, desc[UR56][R60.64+0x40] ;  /* 0x000040383c30a981 */ /* 0x000162000c1e1d00 */
[----:B------:R-:W-:-:S13]  /*6240*/  ISETP.GE.AND P2, PT, R193, R120, PT ;  /* 0x00000078c100720c */ /* 0x000fda0003f46270 */
[----:B------:R0:W5:Y:S04]  /*6250*/  @!P2 LDG.E.128 R32, desc[UR56][R56.64+0x80] ;  /* 0x000080383820a981 */ /* 0x000168000c1e1d00 */
[----:B------:R0:W5:Y:S02]  /*6260*/  @!P2 LDG.E.128 R44, desc[UR56][R60.64+0x80] ;  /* 0x000080383c2ca981 */ /* 0x000164000c1e1d00 */
.L_x_3810:
[----:B------:R-:W-:Y:S05]  /*6270*/  BSYNC B1 ;  /* 0x0000000000017941 */ /* 0x000fea0003800000 */
.L_x_3809:
        /* <DEDUP_REMOVED lines=10> */
[----:B------:R-:W-:Y:S02]  /*6320*/  CS2R R74, SRZ ;  /* 0x00000000004a7805 */ /* 0x000fe4000001ff00 */
[----:B------:R-:W-:Y:S02]  /*6330*/  CS2R R72, SRZ ;  /* 0x0000000000487805 */ /* 0x000fe4000001ff00 */
[----:B------:R-:W-:-:S02]  /*6340*/  CS2R R78, SRZ ;  /* 0x00000000004e7805 */ /* 0x000fc4000001ff00 */
[----:B-----5:R-:W-:Y:S01]  /*6350*/  MOV R81, R34 ;  /* 0x0000002200517202 */ /* 0x020fe20000000f00 */
[----:B------:R-:W-:Y:S01]  /*6360*/  IMAD.MOV.U32 R82, RZ, RZ, R35 ;  /* 0x000000ffff527224 */ /* 0x000fe200078e0023 */
[----:B------:R-:W-:Y:S01]  /*6370*/  CS2R R76, SRZ ;  /* 0x00000000004c7805 */ /* 0x000fe2000001ff00 */
[----:B------:R-:W-:Y:S06]  /*6380*/  @P4 BRA `(.L_x_3812) ;  /* 0x00000000007c4947 */ /* 0x000fec0003800000 */
[----:B------:R-:W-:Y:S01]  /*6390*/  IADD3 R14, P2, P5, R96, R14, R105 ;  /* 0x0000000e600e7210 */ /* 0x000fe20007d5e069 */
[----:B------:R-:W-:Y:S01]  /*63a0*/  ULDC.64 UR4, c[0x0][0x3e8] ;  /* 0x0000fa0000047ab9 */ /* 0x000fe20000000a00 */
[----:B------:R-:W-:Y:S02]  /*63b0*/  CS2R R66, SRZ ;  /* 0x0000000000427805 */ /* 0x000fe4000001ff00 */
[----:B------:R-:W-:Y:S02]  /*63c0*/  CS2R R64, SRZ ;  /* 0x0000000000407805 */ /* 0x000fe4000001ff00 */
[----:B------:R-:W-:Y:S02]  /*63d0*/  IADD3.X R13, R101, R11, R104, P2, P5 ;  /* 0x0000000b650d7210 */ /* 0x000fe400017ea468 */
[----:B------:R-:W-:Y:S02]  /*63e0*/  CS2R R78, SRZ ;  /* 0x00000000004e7805 */ /* 0x000fe4000001ff00 */
[----:B------:R-:W-:-:S02]  /*63f0*/  IADD3 R11, P2, P5, R90, R12, R107 ;  /* 0x0000000c5a0b7210 */ /* 0x000fc40007d5e06b */
[----:B------:R-:W-:Y:S02]  /*6400*/  CS2R R76, SRZ ;  /* 0x00000000004c7805 */ /* 0x000fe4000001ff00 */
        /* <DEDUP_REMOVED lines=23> */
.L_x_3812:
[----:B------:R-:W-:Y:S05]  /*6580*/  BSYNC B1 ;  /* 0x0000000000017941 */ /* 0x000fea0003800000 */
.L_x_3811:
[----:B------:R-:W-:Y:S01]  /*6590*/  IMAD.MOV.U32 R11, RZ, RZ, R32 ;  /* 0x000000ffff0b7224 */ /* 0x000fe200078e0020 */
[----:B0-----:R-:W-:Y:S01]  /*65a0*/  MOV R12, R33 ;  /* 0x00000021000c7202 */ /* 0x001fe20000000f00 */
        /* <DEDUP_REMOVED lines=19> */
[----:B------:R-:W-:Y:S02]  /*66e0*/  MOV R11, R46 ;  /* 0x0000002e000b7202 */ /* 0x000fe40000000f00 */
[----:B------:R-:W-:Y:S02]  /*66f0*/  MOV R14, R45 ;  /* 0x0000002d000e7202 */ /* 0x000fe40000000f00 */
        /* <DEDUP_REMOVED lines=10> */
[----:B------:R-:W-:-:S02]  /*67a0*/  PRMT R167, R167, 0x5410, R12 ;  /* 0x00005410a7a77816 */ /* 0x000fc4000000000c */
[----:B------:R-:W-:Y:S01]  /*67b0*/  PRMT R168, R14, 0x7610, R168 ;  /* 0x000076100ea87816 */ /* 0x000fe200000000a8 */
[----:B------:R-:W-:Y:S01]  /*67c0*/  IMAD.MOV.U32 R14, RZ, RZ, R53 ;  /* 0x000000ffff0e7224 */ /* 0x000fe200078e0035 */
[----:B------:R-:W-:Y:S02]  /*67d0*/  MOV R12, R55 ;  /* 0x00000037000c7202 */ /* 0x000fe40000000f00 */
[----:B------:R-:W-:Y:S02]  /*67e0*/  PRMT R168, R168, 0x5410, R11 ;  /* 0x00005410a8a87816 */ /* 0x000fe4000000000b */
[----:B------:R-:W-:Y:S01]  /*67f0*/  PRMT R169, R12, 0x5410, R13 ;  /* 0x000054100ca97816 */ /* 0x000fe2000000000d */
[----:B-----5:R-:W-:Y:S01]  /*6800*/  IMAD.MOV.U32 R12, RZ, RZ, R59 ;  /* 0x000000ffff0c7224 */ /* 0x020fe200078e003b */
        /* <DEDUP_REMOVED lines=37> */
[----:B------:R-:W-:Y:S06]  /*6a60*/  @!P2 BRA `(.L_x_3813) ;  /* 0x000000000004a947 */ /* 0x000fec0003800000 */
[----:B------:R-:W-:Y:S01]  /*6a70*/  BPT.TRAP 0x1 ;  /* 0x000000040000795c */ /* 0x000fe20000300000 */
.L_x_3813:
[----:B------:R-:W-:Y:S01]  /*6a80*/  LEA R86, R19, R18, 0x3 ;  /* 0x0000001213567211 */ /* 0x000fe200078e18ff */
[----:B------:R-:W0:Y:S01]  /*6a90*/  LDC R130, c[0x0][0x2f4] ;  /* 0x0000bd00ff827b82 */ /* 0x000e220000000800 */
[----:B------:R-:W-:Y:S01]  /*6aa0*/  SHF.L.U32 R87, R203, 0x1f, RZ ;  /* 0x0000001fcb577819 */ /* 0x000fe200000006ff */
[----:B------:R-:W-:Y:S03]  /*6ab0*/  BSSY B1, `(.L_x_3814) ;  /* 0x0000003000017945 */ /* 0x000fe60003800000 */
[----:B------:R-:W1:Y:S02]  /*6ac0*/  SYNCS.PHASECHK.TRANS64.TRYWAIT P5, [R86+URZ+0x30890], R87 ;  /* 0x03089057560075a7 */ /* 0x000e6400080a017f */
[----:B-1----:R-:W-:Y:S05]  /*6ad0*/  @!P5 BRA `(.L_x_3815) ;  /* 0x000001900004d947 */ /* 0x002fea0003800000 */
.L_x_4090:
[----:B------:R-:W-:Y:S05]  /*6ae0*/  BSYNC B1 ;  /* 0x0000000000017941 */ /* 0x000fea0003800000 */
.L_x_3814:
[----:B------:R-:W-:Y:S01]  /*6af0*/  UMOV UR4, 0xffffffff ;  /* 0xffffffff00047882 */ /* 0x000fe20000000000 */
[----:B0-----:R-:W-:Y:S02]  /*6b00*/  IMAD.IADD R134, R130, 0x1, -R121 ;  /* 0x0000000182867824 */ /* 0x001fe400078e0a79 */
[----:B------:R-:W-:Y:S05]  /*6b10*/  BRA.DIV UR4, `(.L_x_3816) ;  /* 0x0000019204087947 */ /* 0x000fea000b800000 */
[----:B------:R0:W2:Y:S04]  /*6b20*/  SHFL.IDX PT, R117, R118, RZ, 0x1c1f ;  /* 0x001c1fff76757589 */ /* 0x0000a800000e0000 */
[----:B------:R0:W3:Y:S02]  /*6b30*/  SHFL.IDX PT, R11, R119, RZ, 0x1c1f ;  /* 0x001c1fff770b7589 */ /* 0x0000e400000e0000 */
.L_x_4094:
[----:B------:R-:W-:Y:S04]  /*6b40*/  BSSY B1, `(.L_x_3817) ;  /* 0x0000167000017945 */ /* 0x000fe80003800000 */
[----:B------:R-:W-:Y:S05]  /*6b50*/  @P3 BRA `(.L_x_3818) ;  /* 0x0000001400943947 */ /* 0x000fea0003800000 */
[----:B------:R-:W-:Y:S01]  /*6b60*/  ISETP.NE.AND P3, PT, R6, RZ, PT ;  /* 0x000000ff0600720c */ /* 0x000fe20003f65270 */
[----:B------:R-:W-:Y:S01]  /*6b70*/  BSSY B2, `(.L_x_3819) ;  /* 0x0000078000027945 */ /* 0x000fe20003800000 */
[----:B---3--:R-:W-:-:S11]  /*6b80*/  IMAD.MOV.U32 R116, RZ, RZ, R11 ;  /* 0x000000ffff747224 */ /* 0x008fd600078e000b */
[----:B------:R-:W-:Y:S05]  /*6b90*/  @!P3 BRA `(.L_x_3820) ;  /* 0x0000000400d4b947 */ /* 0x000fea0003800000 */
[----:B------:R-:W-:Y:S01]  /*6ba0*/  SEL R12, R121, R134, !P0 ;  /* 0x00000086790c7207 */ /* 0x000fe20004000000 */
[----:B------:R-:W-:Y:S01]  /*6bb0*/  BSSY B3, `(.L_x_3821) ;  /* 0x000006d000037945 */ /* 0x000fe20003800000 */
[----:B------:R-:W-:Y:S02]  /*6bc0*/  ISETP.GE.AND P3, PT, R16, R120, PT ;  /* 0x000000781000720c */ /* 0x000fe40003f66270 */
[----:B------:R-:W-:-:S04]  /*6bd0*/  SHF.R.S32.HI R13, RZ, 0x1f, R12 ;  /* 0x0000001fff0d7819 */ /* 0x000fc8000001140c */
[----:B------:R-:W-:-:S04]  /*6be0*/  LEA.HI R13, R13, R12, RZ, 0x4 ;  /* 0x0000000c0d0d7211 */ /* 0x000fc800078f20ff */
[----:B------:R-:W-:-:S04]  /*6bf0*/  LEA.HI.SX32 R149, R13, R114, 0x1c ;  /* 0x000000720d957211 */ /* 0x000fc800078fe2ff */
[----:B------:R-:W-:-:S04]  /*6c00*/  SHF.R.S32.HI R13, RZ, 0x1f, R149 ;  /* 0x0000001fff0d7819 */ /* 0x000fc80000011495 */
[----:B------:R-:W-:Y:S02]  /*6c10*/  LEA.HI R13, R13, R149, RZ, 0x3 ;  /* 0x000000950d0d7211 */ /* 0x000fe400078f18ff */
[----:B------:R-:W-:Y:S02]  /*6c20*/  SHF.L.U32 R149, R149, 0x3, RZ ;  /* 0x0000000395957819 */ /* 0x000fe400000006ff */
[----:B------:R-:W-:Y:S02]  /*6c30*/  SHF.R.S32.HI R13, RZ, 0x3, R13 ;  /* 0x00000003ff0d7819 */ /* 0x000fe4000001140d */
[----:B------:R-:W-:-:S03]  /*6c40*/  LOP3.LUT R12, R215, 0x38, R149, 0xf8, !PT ;  /* 0x00000038d70c7812 */ /* 0x000fc600078ef895 */
[----:B------:R-:W-:Y:S01]  /*6c50*/  IMAD R13, R13, 0x1800, R217 ;  /* 0x000018000d0d7824 */ /* 0x000fe200078e02d9 */
[----:B------:R-:W-:-:S05]  /*6c60*/  LOP3.LUT R12, R12, R216, RZ, 0x3c, !PT ;  /* 0x000000d80c0c7212 */ /* 0x000fca00078e3cff */
[----:B------:R-:W-:-:S04]  /*6c70*/  IMAD.IADD R12, R13, 0x1, R12 ;  /* 0x000000010d0c7824 */ /* 0x000fc800078e020c */
[C---:B------:R-:W-:Y:S02]  /*6c80*/  IMAD R80, R19.reuse, 0x4800, R12 ;  /* 0x0000480013507824 */ /* 0x040fe400078e020c */
[----:B------:R-:W-:-:S03]  /*6c90*/  IMAD R12, R19, 0x4800, R135 ;  /* 0x00004800130c7824 */ /* 0x000fc600078e0287 */
[----:B------:R-:W-:Y:S01]  /*6ca0*/  LEA R80, R80, R18, 0x1 ;  /* 0x0000001250507211 */ /* 0x000fe200078e08ff */
[----:B------:R-:W-:-:S05]  /*6cb0*/  IMAD R12, R12, 0x2, R18 ;  /* 0x000000020c0c7824 */ /* 0x000fca00078e0212 */
[----:B------:R-:W3:Y:S04]  /*6cc0*/  LDS.128 R80, [R80+0x1e400] ;  /* 0x01e4000050507984 */ /* 0x000ee80000000c00 */
[----:B------:R-:W4:Y:S01]  /*6cd0*/  LDS.128 R12, [R12+0x1e400] ;  /* 0x01e400000c0c7984 */ /* 0x000f220000000c00 */
[----:B------:R-:W-:Y:S05]  /*6ce0*/  @P3 BRA `(.L_x_3822) ;  /* 0x0000000400643947 */ /* 0x000fea0003800000 */
[----:B---3--:R-:W-:Y:S01]  /*6cf0*/  IMAD.MOV.U32 R151, RZ, RZ, R81 ;  /* 0x000000ffff977224 */ /* 0x008fe200078e0051 */
[----:B------:R-:W-:Y:S01]  /*6d00*/  SHF.R.U64 R40, R40, 0x10, R41 ;  /* 0x0000001028287819 */ /* 0x000fe20000001229 */
[----:B----4-:R-:W-:Y:S01]  /*6d10*/  IMAD.MOV.U32 R150, RZ, RZ, R13 ;  /* 0x000000ffff967224 */ /* 0x010fe200078e000d */
[----:B------:R-:W-:Y:S01]  /*6d20*/  SHF.R.U32.HI R41, RZ, 0x10, R41 ;  /* 0x00000010ff297819 */ /* 0x000fe20000011629 */
[----:B------:R-:W-:Y:S01]  /*6d30*/  HADD2.F32 R152, -RZ, R152.H0_H0 ;  /* 0x20000098ff987230 */ /* 0x000fe20000004100 */
[----:B------:R-:W-:Y:S01]  /*6d40*/  SHF.R.U64 R42, R42, 0x10, R43 ;  /* 0x000000102a2a7819 */ /* 0x000fe2000000122b */
[----:B------:R-:W-:Y:S02]  /*6d50*/  HADD2.F32 R13, -RZ, R151.H0_H0 ;  /* 0x20000097ff0d7230 */ /* 0x000fe40000004100 */
[----:B------:R-:W-:Y:S02]  /*6d60*/  HADD2.F32 R154, -RZ, R150.H0_H0 ;  /* 0x20000096ff9a7230 */ /* 0x000fe40000004100 */
[----:B------:R-:W-:-:S02]  /*6d70*/  HADD2.F32 R153, -RZ, R153.H0_H0 ;  /* 0x20000099ff997230 */ /* 0x000fc40000004100 */
[CC--:B------:R-:W-:Y:S01]  /*6d80*/  FMUL.FTZ R81, R13.reuse, R152.reuse ;  /* 0x000000980d517220 */ /* 0x0c0fe20000410000 */
[----:B------:R-:W-:Y:S02]  /*6d90*/  HADD2.F32 R151, -RZ, R151.H1_H1 ;  /* 0x30000097ff977230 */ /* 0x000fe40000004100 */
[C---:B------:R-:W-:Y:S01]  /*6da0*/  FMUL.FTZ R152, R154.reuse, R152 ;  /* 0x000000989a987220 */ /* 0x040fe20000410000 */
[----:B------:R-:W-:Y:S02]  /*6db0*/  HADD2.F32 R41, -RZ, R41.H0_H0 ;  /* 0x20000029ff297230 */ /* 0x000fe40000004100 */
[-C--:B------:R-:W-:Y:S01]  /*6dc0*/  FFMA.FTZ R81, R154, R153.reuse, -R81 ;  /* 0x000000999a517223 */ /* 0x080fe20000010851 */
[----:B------:R-:W-:Y:S02]  /*6dd0*/  HADD2.F32 R40, -RZ, R40.H0_H0 ;  /* 0x20000028ff287230 */ /* 0x000fe40000004100 */
[----:B------:R-:W-:Y:S01]  /*6de0*/  FFMA.FTZ R13, R13, R153, R152 ;  /* 0x000000990d0d7223 */ /* 0x000fe20000010098 */
[--C-:B------:R-:W-:Y:S01]  /*6df0*/  SHF.R.U32.HI R152, RZ, 0x10, R53.reuse ;  /* 0x00000010ff987819 */ /* 0x100fe20000011635 */
[----:B------:R-:W-:Y:S01]  /*6e00*/  HADD2.F32 R153, -RZ, R169.H0_H0 ;  /* 0x200000a9ff997230 */ /* 0x000fe20000004100 */
[----:B------:R-:W-:Y:S01]  /*6e10*/  SHF.R.U64 R53, R52, 0x10, R53 ;  /* 0x0000001034357819 */ /* 0x000fe20000001235 */
[----:B------:R-:W-:-:S02]  /*6e20*/  HADD2.F32 R52, -RZ, R150.H1_H1 ;  /* 0x30000096ff347230 */ /* 0x000fc40000004100 */
[----:B------:R-:W-:Y:S02]  /*6e30*/  HADD2.F32 R152, -RZ, R152.H0_H0 ;  /* 0x20000098ff987230 */ /* 0x000fe40000004100 */
[----:B------:R-:W-:Y:S02]  /*6e40*/  HADD2.F32 R53, -RZ, R53.H0_H0 ;  /* 0x20000035ff357230 */ /* 0x000fe40000004100 */
[----:B------:R-:W-:Y:S02]  /*6e50*/  HADD2.F32 R42, -RZ, R42.H0_H0 ;  /* 0x2000002aff2a7230 */ /* 0x000fe40000004100 */
[-C--:B------:R-:W-:Y:S01]  /*6e60*/  FMUL.FTZ R150, R151, R152.reuse ;  /* 0x0000009897967220 */ /* 0x080fe20000410000 */
[----:B------:R-:W-:-:S03]  /*6e70*/  FMUL.FTZ R152, R52, R152 ;  /* 0x0000009834987220 */ /* 0x000fc60000410000 */
[-C--:B------:R-:W-:Y:S01]  /*6e80*/  FFMA.FTZ R52, R52, R41.reuse, -R150 ;  /* 0x0000002934347223 */ /* 0x080fe20000010896 */
[----:B------:R-:W-:Y:S02]  /*6e90*/  HADD2.F32 R150, -RZ, R83.H0_H0 ;  /* 0x20000053ff967230 */ /* 0x000fe40000004100 */
[----:B------:R-:W-:Y:S01]  /*6ea0*/  FFMA.FTZ R41, R151, R41, R152 ;  /* 0x0000002997297223 */ /* 0x000fe20000010098 */
[----:B------:R-:W-:Y:S02]  /*6eb0*/  HADD2.F32 R151, -RZ, R166.H1_H1 ;  /* 0x300000a6ff977230 */ /* 0x000fe40000004100 */
[--C-:B------:R-:W-:Y:S02]  /*6ec0*/  HADD2.F32 R152, -RZ, R15.reuse.H0_H0 ;  /* 0x2000000fff987230 */ /* 0x100fe40000004100 */
[----:B------:R-:W-:Y:S01]  /*6ed0*/  FMUL.FTZ R154, R150, R153 ;  /* 0x00000099969a7220 */ /* 0x000fe20000410000 */
[----:B------:R-:W-:Y:S01]  /*6ee0*/  HADD2.F32 R15, -RZ, R15.H1_H1 ;  /* 0x3000000fff0f7230 */ /* 0x000fe20000004100 */
[----:B------:R-:W-:-:S02]  /*6ef0*/  F2FP.F16.F32.PACK_AB R41, R41, R13 ;  /* 0x0000000d2929723e */ /* 0x000fc400000000ff */
[C---:B------:R-:W-:Y:S01]  /*6f00*/  FFMA.FTZ R154, R152.reuse, R151, -R154 ;  /* 0x00000097989a7223 */ /* 0x040fe2000001089a */
[----:B------:R-:W-:Y:S01]  /*6f10*/  FMUL.FTZ R152, R152, R153 ;  /* 0x0000009998987220 */ /* 0x000fe20000410000 */
[----:B------:R-:W-:Y:S01]  /*6f20*/  HADD2.F32 R153, -RZ, R169.H1_H1 ;  /* 0x300000a9ff997230 */ /* 0x000fe20000004100 */
[----:B------:R-:W-:Y:S01]  /*6f30*/  F2FP.F16.F32.PACK_AB R52, R52, R81 ;  /* 0x000000513434723e */ /* 0x000fe200000000ff */
[----:B------:R-:W-:Y:S02]  /*6f40*/  IMAD.MOV.U32 R81, RZ, RZ, R41 ;  /* 0x000000ffff517224 */ /* 0x000fe400078e0029 */
[----:B------:R-:W-:Y:S01]  /*6f50*/  FFMA.FTZ R152, R150, R151, R152 ;  /* 0x0000009796987223 */ /* 0x000fe20000010098 */
[----:B------:R-:W-:Y:S02]  /*6f60*/  SHF.R.U32.HI R150, RZ, 0x10, R43 ;  /* 0x00000010ff967819 */ /* 0x000fe4000001162b */
[--C-:B------:R-:W-:Y:S01]  /*6f70*/  SHF.R.U64 R43, R54, 0x10, R55.reuse ;  /* 0x00000010362b7819 */ /* 0x100fe20000001237 */
[----:B------:R-:W-:Y:S01]  /*6f80*/  HADD2.F32 R54, -RZ, R83.H1_H1 ;  /* 0x30000053ff367230 */ /* 0x000fe20000004100 */
[----:B------:R-:W-:Y:S01]  /*6f90*/  SHF.R.U32.HI R55, RZ, 0x10, R55 ;  /* 0x00000010ff377819 */ /* 0x000fe20000011637 */
[----:B------:R-:W-:Y:S01]  /*6fa0*/  HADD2.F32 R150, -RZ, R150.H0_H0 ;  /* 0x20000096ff967230 */ /* 0x000fe20000004100 */
[----:B------:R-:W-:Y:S01]  /*6fb0*/  MOV R13, R52 ;  /* 0x00000034000d7202 */ /* 0x000fe20000000f00 */
[----:B------:R-:W-:-:S02]  /*6fc0*/  HADD2.F32 R43, -RZ, R43.H0_H0 ;  /* 0x2000002bff2b7230 */ /* 0x000fc40000004100 */
[----:B------:R-:W-:-:S05]  /*6fd0*/  HADD2.F32 R55, -RZ, R55.H0_H0 ;  /* 0x20000037ff377230 */ /* 0x000fca0000004100 */
[----:B------:R-:W-:-:S04]  /*6fe0*/  FMUL.FTZ R83, R54, R55 ;  /* 0x0000003736537220 */ /* 0x000fc80000410000 */
[C---:B------:R-:W-:Y:S01]  /*6ff0*/  FFMA.FTZ R83, R15.reuse, R150, -R83 ;  /* 0x000000960f537223 */ /* 0x040fe20000010853 */
[----:B------:R-:W-:Y:S01]  /*7000*/  FMUL.FTZ R15, R15, R55 ;  /* 0x000000370f0f7220 */ /* 0x000fe20000410000 */
[----:B------:R-:W-:-:S03]  /*7010*/  HADD2.F32 R55, -RZ, R167.H0_H0 ;  /* 0x200000a7ff377230 */ /* 0x000fc60000004100 */
[----:B------:R-:W-:Y:S01]  /*7020*/  FFMA.FTZ R15, R54, R150, R15 ;  /* 0x00000096360f7223 */ /* 0x000fe2000001000f */
[----:B------:R-:W-:Y:S01]  /*7030*/  HADD2.F32 R54, -RZ, R80.H0_H0 ;  /* 0x20000050ff367230 */ /* 0x000fe20000004100 */
[----:B------:R-:W-:Y:S01]  /*7040*/  F2FP.F16.F32.PACK_AB R83, R83, R154 ;  /* 0x0000009a5353723e */ /* 0x000fe200000000ff */
[----:B------:R-:W-:Y:S02]  /*7050*/  HADD2.F32 R150, -RZ, R12.H0_H0 ;  /* 0x2000000cff967230 */ /* 0x000fe40000004100 */
[----:B------:R-:W-:Y:S02]  /*7060*/  HADD2.F32 R80, -RZ, R80.H1_H1 ;  /* 0x30000050ff507230 */ /* 0x000fe40000004100 */
[-C--:B------:R-:W-:Y:S01]  /*7070*/  FMUL.FTZ R151, R54, R153.reuse ;  /* 0x0000009936977220 */ /* 0x080fe20000410000 */
[----:B------:R-:W-:Y:S02]  /*7080*/  HADD2.F32 R12, -RZ, R12.H1_H1 ;  /* 0x3000000cff0c7230 */ /* 0x000fe40000004100 */
[C---:B------:R-:W-:Y:S01]  /*7090*/  FMUL.FTZ R153, R150.reuse, R153 ;  /* 0x0000009996997220 */ /* 0x040fe20000410000 */
[----:B------:R-:W-:Y:S01]  /*70a0*/  F2FP.F16.F32.PACK_AB R152, R15, R152 ;  /* 0x000000980f98723e */ /* 0x000fe200000000ff */
[----:B------:R-:W-:Y:S01]  /*70b0*/  FFMA.FTZ R151, R150, R55, -R151 ;  /* 0x0000003796977223 */ /* 0x000fe20000010897 */
[----:B------:R-:W-:-:S02]  /*70c0*/  HADD2.F32 R150, -RZ, R168.H1_H1 ;  /* 0x300000a8ff967230 */ /* 0x000fc40000004100 */
[----:B------:R-:W-:Y:S01]  /*70d0*/  FFMA.FTZ R153, R54, R55, R153 ;  /* 0x0000003736997223 */ /* 0x000fe20000010099 */
[-C--:B------:R-:W-:Y:S01]  /*70e0*/  FMUL.FTZ R54, R80, R53.reuse ;  /* 0x0000003550367220 */ /* 0x080fe20000410000 */
[C---:B------:R-:W-:Y:S01]  /*70f0*/  FMUL.FTZ R53, R12.reuse, R53 ;  /* 0x000000350c357220 */ /* 0x040fe20000410000 */
[----:B------:R-:W-:Y:S02]  /*7100*/  HADD2.F32 R55, -RZ, R14.H0_H0 ;  /* 0x2000000eff377230 */ /* 0x000fe40000004100 */
[-C--:B------:R-:W-:Y:S01]  /*7110*/  FFMA.FTZ R12, R12, R40.reuse, -R54 ;  /* 0x000000280c0c7223 */ /* 0x080fe20000010836 */
[----:B------:R-:W-:Y:S01]  /*7120*/  FFMA.FTZ R40, R80, R40, R53 ;  /* 0x0000002850287223 */ /* 0x000fe20000010035 */
[----:B------:R-:W-:Y:S02]  /*7130*/  HADD2.F32 R53, -RZ, R82.H0_H0 ;  /* 0x20000052ff357230 */ /* 0x000fe40000004100 */
[----:B------:R-:W-:Y:S01]  /*7140*/  HADD2.F32 R54, -RZ, R166.H0_H0 ;  /* 0x200000a6ff367230 */ /* 0x000fe20000004100 */
[----:B------:R-:W-:Y:S01]  /*7150*/  F2FP.F16.F32.PACK_AB R12, R12, R151 ;  /* 0x000000970c0c723e */ /* 0x000fe200000000ff */
[----:B------:R-:W-:-:S02]  /*7160*/  HADD2.F32 R82, -RZ, R82.H1_H1 ;  /* 0x30000052ff527230 */ /* 0x000fc40000004100 */
[-C--:B------:R-:W-:Y:S01]  /*7170*/  FMUL.FTZ R80, R53, R150.reuse ;  /* 0x0000009635507220 */ /* 0x080fe20000410000 */
[C---:B------:R-:W-:Y:S01]  /*7180*/  FMUL.FTZ R150, R55.reuse, R150 ;  /* 0x0000009637967220 */ /* 0x040fe20000410000 */
[----:B------:R-:W-:Y:S01]  /*7190*/  HADD2.F32 R14, -RZ, R14.H1_H1 ;  /* 0x3000000eff0e7230 */ /* 0x000fe20000004100 */
[----:B------:R-:W-:Y:S01]  /*71a0*/  F2FP.F16.F32.PACK_AB R40, R40, R153 ;  /* 0x000000992828723e */ /* 0x000fe200000000ff */
[-C--:B------:R-:W-:Y:S01]  /*71b0*/  FFMA.FTZ R80, R55, R54.reuse, -R80 ;  /* 0x0000003637507223 */ /* 0x080fe20000010850 */
[----:B------:R-:W-:Y:S01]  /*71c0*/  FFMA.FTZ R150, R53, R54, R150 ;  /* 0x0000003635967223 */ /* 0x000fe20000010096 */
[-C--:B------:R-:W-:Y:S01]  /*71d0*/  FMUL.FTZ R53, R82, R43.reuse ;  /* 0x0000002b52357220 */ /* 0x080fe20000410000 */
[C---:B------:R-:W-:Y:S01]  /*71e0*/  FMUL.FTZ R43, R14.reuse, R43 ;  /* 0x0000002b0e2b7220 */ /* 0x040fe20000410000 */
[----:B------:R-:W-:Y:S01]  /*71f0*/  IMAD.MOV.U32 R15, RZ, RZ, R83 ;  /* 0x000000ffff0f7224 */ /* 0x000fe200078e0053 */
[----:B------:R-:W-:Y:S01]  /*7200*/  MOV R83, R152 ;  /* 0x0000009800537202 */ /* 0x000fe20000000f00 */
[-C--:B------:R-:W-:Y:S01]  /*7210*/  FFMA.FTZ R53, R14, R42.reuse, -R53 ;  /* 0x0000002a0e357223 */ /* 0x080fe20000010835 */
[----:B------:R-:W-:-:S04]  /*7220*/  FFMA.FTZ R43, R82, R42, R43 ;  /* 0x0000002a522b7223 */ /* 0x000fc8000001002b */
[----:B------:R-:W-:Y:S01]  /*7230*/  F2FP.F16.F32.PACK_AB R53, R53, R80 ;  /* 0x000000503535723e */ /* 0x000fe200000000ff */
[----:B------:R-:W-:Y:S01]  /*7240*/  IMAD.MOV.U32 R80, RZ, RZ, R40 ;  /* 0x000000ffff507224 */ /* 0x000fe200078e0028 */
[----:B------:R-:W-:Y:S02]  /*7250*/  F2FP.F16.F32.PACK_AB R43, R43, R150 ;  /* 0x000000962b2b723e */ /* 0x000fe400000000ff */
[----:B------:R-:W-:-:S03]  /*7260*/  MOV R14, R53 ;  /* 0x00000035000e7202 */ /* 0x000fc60000000f00 */
[----:B------:R-:W-:-:S07]  /*7270*/  IMAD.MOV.U32 R82, RZ, RZ, R43 ;  /* 0x000000ffff527224 */ /* 0x000fce00078e002b */
.L_x_3822:
[----:B------:R-:W-:Y:S05]  /*7280*/  BSYNC B3 ;  /* 0x0000000000037941 */ /* 0x000fea0003800000 */
.L_x_3821:
[----:B------:R-:W-:-:S04]  /*7290*/  LEA R40, P3, R3, R11, 0x1 ;  /* 0x0000000b03287211 */ /* 0x000fc800078608ff */
[----:B--2---:R-:W-:Y:S02]  /*72a0*/  LEA.HI.X R41, R3, R117, R110, 0x1, P3 ;  /* 0x0000007503297211 */ /* 0x004fe400018f0c6e */
[----:B------:R-:W-:-:S03]  /*72b0*/  ISETP.GE.AND P3, PT, R149, R130, PT ;  /* 0x000000829500720c */ /* 0x000fc60003f66270 */
[----:B----4-:R2:W-:Y:S10]  /*72c0*/  ST.E.128 desc[UR56][R40.64], R12 ;  /* 0x0000000c28007985 */ /* 0x0105f4000c101d38 */
[----:B--2---:R-:W-:-:S05]  /*72d0*/  @!P3 IMAD.WIDE R12, R149, 0x2, R116 ;  /* 0x00000002950cb825 */ /* 0x004fca00078e0274 */
[----:B---3--:R3:W-:Y:S02]  /*72e0*/  @!P3 ST.E.128 desc[UR56][R12.64], R80 ;  /* 0x000000500c00b985 */ /* 0x0087e4000c101d38 */
.L_x_3820:
[----:B------:R-:W-:Y:S05]  /*72f0*/  BSYNC B2 ;  /* 0x0000000000027941 */ /* 0x000fea0003800000 */
.L_x_3819:
[----:B------:R-:W-:Y:S01]  /*7300*/  ISETP.NE.AND P3, PT, R7, RZ, PT ;  /* 0x000000ff0700720c */ /* 0x000fe20003f65270 */
[----:B------:R-:W-:-:S12]  /*7310*/  BSSY B2, `(.L_x_3823) ;  /* 0x0000078000027945 */ /* 0x000fd80003800000 */
[----:B------:R-:W-:Y:S05]  /*7320*/  @!P3 BRA `(.L_x_3824) ;  /* 0x0000000400d8b947 */ /* 0x000fea0003800000 */
[----:B---3--:R-:W-:Y:S01]  /*7330*/  SEL R12, R121, R134, !P1 ;  /* 0x00000086790c7207 */ /* 0x008fe20004800000 */
[----:B------:R-:W-:Y:S01]  /*7340*/  BSSY B3, `(.L_x_3825) ;  /* 0x0000070000037945 */ /* 0x000fe20003800000 */
[C---:B------:R-:W-:Y:S02]  /*7350*/  LEA R52, P3, R4.reuse, R11, 0x1 ;  /* 0x0000000b04347211 */ /* 0x040fe400078608ff */
[----:B------:R-:W-:Y:S02]  /*7360*/  SHF.R.S32.HI R13, RZ, 0x1f, R12 ;  /* 0x0000001fff0d7819 */ /* 0x000fe4000001140c */
[----:B--2---:R-:W-:Y:S02]  /*7370*/  LEA.HI.X R53, R4, R117, R109, 0x1, P3 ;  /* 0x0000007504357211 */ /* 0x004fe400018f0c6d */
[----:B------:R-:W-:Y:S02]  /*7380*/  LEA.HI R13, R13, R12, RZ, 0x4 ;  /* 0x0000000c0d0d7211 */ /* 0x000fe400078f20ff */
[----:B------:R-:W-:-:S02]  /*7390*/  ISETP.GE.AND P3, PT, R194, R120, PT ;  /* 0x00000078c200720c */ /* 0x000fc40003f66270 */
[----:B------:R-:W-:-:S04]  /*73a0*/  LEA.HI.SX32 R54, R13, R113, 0x1c ;  /* 0x000000710d367211 */ /* 0x000fc800078fe2ff */
[----:B------:R-:W-:-:S04]  /*73b0*/  SHF.R.S32.HI R13, RZ, 0x1f, R54 ;  /* 0x0000001fff0d7819 */ /* 0x000fc80000011436 */
[----:B------:R-:W-:Y:S01]  /*73c0*/  LEA.HI R13, R13, R54, RZ, 0x3 ;  /* 0x000000360d0d7211 */ /* 0x000fe200078f18ff */
[----:B------:R-:W-:-:S03]  /*73d0*/  IMAD.SHL.U32 R54, R54, 0x8, RZ ;  /* 0x0000000836367824 */ /* 0x000fc600078e00ff */
[----:B------:R-:W-:Y:S02]  /*73e0*/  SHF.R.S32.HI R13, RZ, 0x3, R13 ;  /* 0x00000003ff0d7819 */ /* 0x000fe4000001140d */
[----:B------:R-:W-:-:S03]  /*73f0*/  LOP3.LUT R12, R215, 0x38, R54, 0xf8, !PT ;  /* 0x00000038d70c7812 */ /* 0x000fc600078ef836 */
[----:B------:R-:W-:Y:S01]  /*7400*/  IMAD R13, R13, 0x1800, R217 ;  /* 0x000018000d0d7824 */ /* 0x000fe200078e02d9 */
[----:B------:R-:W-:-:S05]  /*7410*/  LOP3.LUT R12, R12, R216, RZ, 0x3c, !PT ;  /* 0x000000d80c0c7212 */ /* 0x000fca00078e3cff */
        /* <DEDUP_REMOVED lines=8> */
[----:B---3--:R-:W-:Y:S01]  /*74a0*/  IMAD.MOV.U32 R81, RZ, RZ, R41 ;  /* 0x000000ffff517224 */ /* 0x008fe200078e0029 */
[----:B--2---:R-:W-:Y:S01]  /*74b0*/  MOV R41, R13 ;  /* 0x0000000d00297202 */ /* 0x004fe20000000f00 */
[----:B------:R-:W-:Y:S01]  /*74c0*/  HADD2.F32 R82, -RZ, R168.H0_H0 ;  /* 0x200000a8ff527230 */ /* 0x000fe20000004100 */
[----:B------:R-:W-:Y:S01]  /*74d0*/  SHF.R.U64 R48, R48, 0x10, R49 ;  /* 0x0000001030307819 */ /* 0x000fe20000001231 */
[----:B------:R-:W-:Y:S01]  /*74e0*/  HADD2.F32 R13, -RZ, R165.H1_H1 ;  /* 0x300000a5ff0d7230 */ /* 0x000fe20000004100 */
[----:B------:R-:W-:Y:S01]  /*74f0*/  SHF.R.U64 R36, R36, 0x10, R37 ;  /* 0x0000001024247819 */ /* 0x000fe20000001225 */
[----:B------:R-:W-:Y:S01]  /*7500*/  HADD2.F32 R55, -RZ, R81.H0_H0 ;  /* 0x20000051ff377230 */ /* 0x000fe20000004100 */
[----:B------:R-:W-:Y:S01]  /*7510*/  SHF.R.U64 R50, R50, 0x10, R51 ;  /* 0x0000001032327819 */ /* 0x000fe20000001233 */
[--C-:B------:R-:W-:Y:S01]  /*7520*/  HADD2.F32 R80, -RZ, R41.reuse.H0_H0 ;  /* 0x20000029ff507230 */ /* 0x100fe20000004100 */
[----:B------:R-:W-:Y:S01]  /*7530*/  SHF.R.U64 R38, R38, 0x10, R39 ;  /* 0x0000001026267819 */ /* 0x000fe20000001227 */
[----:B------:R-:W-:-:S02]  /*7540*/  HADD2.F32 R41, -RZ, R41.H1_H1 ;  /* 0x30000029ff297230 */ /* 0x000fc40000004100 */
[CC--:B------:R-:W-:Y:S01]  /*7550*/  FMUL.FTZ R83, R55.reuse, R82.reuse ;  /* 0x0000005237537220 */ /* 0x0c0fe20000410000 */
[----:B------:R-:W-:Y:S02]  /*7560*/  HADD2.F32 R149, -RZ, R167.H1_H1 ;  /* 0x300000a7ff957230 */ /* 0x000fe40000004100 */
[C---:B------:R-:W-:Y:S01]  /*7570*/  FMUL.FTZ R82, R80.reuse, R82 ;  /* 0x0000005250527220 */ /* 0x040fe20000410000 */
[----:B------:R-:W-:Y:S02]  /*7580*/  HADD2.F32 R151, -RZ, R164.H1_H1 ;  /* 0x300000a4ff977230 */ /* 0x000fe40000004100 */
[-C--:B------:R-:W-:Y:S01]  /*7590*/  FFMA.FTZ R80, R80, R13.reuse, -R83 ;  /* 0x0000000d50507223 */ /* 0x080fe20000010853 */
[----:B------:R-:W-:Y:S02]  /*75a0*/  HADD2.F32 R48, -RZ, R48.H0_H0 ;  /* 0x20000030ff307230 */ /* 0x000fe40000004100 */
[----:B------:R-:W-:Y:S01]  /*75b0*/  FFMA.FTZ R55, R55, R13, R82 ;  /* 0x0000000d37377223 */ /* 0x000fe20000010052 */
[----:B------:R-:W-:Y:S01]  /*75c0*/  SHF.R.U32.HI R82, RZ, 0x10, R49 ;  /* 0x00000010ff527819 */ /* 0x000fe20000011631 */
[----:B------:R-:W-:Y:S01]  /*75d0*/  HADD2.F32 R13, -RZ, R81.H1_H1 ;  /* 0x30000051ff0d7230 */ /* 0x000fe20000004100 */
[----:B------:R-:W-:Y:S01]  /*75e0*/  SHF.R.U32.HI R81, RZ, 0x10, R37 ;  /* 0x00000010ff517819 */ /* 0x000fe20000011625 */
[----:B------:R-:W-:-:S02]  /*75f0*/  HADD2.F32 R49, -RZ, R164.H0_H0 ;  /* 0x200000a4ff317230 */ /* 0x000fc40000004100 */
[----:B------:R-:W-:Y:S02]  /*7600*/  HADD2.F32 R82, -RZ, R82.H0_H0 ;  /* 0x20000052ff527230 */ /* 0x000fe40000004100 */
[----:B------:R-:W-:Y:S02]  /*7610*/  HADD2.F32 R81, -RZ, R81.H0_H0 ;  /* 0x20000051ff517230 */ /* 0x000fe40000004100 */
[----:B------:R-:W-:Y:S02]  /*7620*/  HADD2.F32 R36, -RZ, R36.H0_H0 ;  /* 0x20000024ff247230 */ /* 0x000fe40000004100 */
[-C--:B------:R-:W-:Y:S01]  /*7630*/  FMUL.FTZ R83, R13, R82.reuse ;  /* 0x000000520d537220 */ /* 0x080fe20000410000 */
[C---:B------:R-:W-:Y:S01]  /*7640*/  FMUL.FTZ R82, R41.reuse, R82 ;  /* 0x0000005229527220 */ /* 0x040fe20000410000 */
[----:B------:R-:W-:Y:S02]  /*7650*/  HADD2.F32 R37, -RZ, R14.H0_H0 ;  /* 0x2000000eff257230 */ /* 0x000fe40000004100 */
[-C--:B------:R-:W-:Y:S01]  /*7660*/  FFMA.FTZ R41, R41, R81.reuse, -R83 ;  /* 0x0000005129297223 */ /* 0x080fe20000010853 */
[----:B------:R-:W-:Y:S01]  /*7670*/  FFMA.FTZ R13, R13, R81, R82 ;  /* 0x000000510d0d7223 */ /* 0x000fe20000010052 */
[----:B------:R-:W-:-:S02]  /*7680*/  IMAD.MOV.U32 R81, RZ, RZ, R43 ;  /* 0x000000ffff517224 */ /* 0x000fc400078e002b */
[----:B------:R-:W-:Y:S01]  /*7690*/  HADD2.F32 R43, -RZ, R15.H0_H0 ;  /* 0x2000000fff2b7230 */ /* 0x000fe20000004100 */
[----:B------:R-:W-:Y:S01]  /*76a0*/  F2FP.F16.F32.PACK_AB R41, R41, R80 ;  /* 0x000000502929723e */ /* 0x000fe200000000ff */
[----:B------:R-:W-:Y:S01]  /*76b0*/  HADD2.F32 R83, -RZ, R165.H0_H0 ;  /* 0x200000a5ff537230 */ /* 0x000fe20000004100 */
[----:B------:R-:W-:Y:S01]  /*76c0*/  F2FP.F16.F32.PACK_AB R55, R13, R55 ;  /* 0x000000370d37723e */ /* 0x000fe200000000ff */
[--C-:B------:R-:W-:Y:S01]  /*76d0*/  HADD2.F32 R82, -RZ, R81.reuse.H0_H0 ;  /* 0x20000051ff527230 */ /* 0x100fe20000004100 */
[----:B------:R-:W-:Y:S01]  /*76e0*/  MOV R13, R41 ;  /* 0x00000029000d7202 */ /* 0x000fe20000000f00 */
[----:B------:R-:W-:Y:S02]  /*76f0*/  HADD2.F32 R81, -RZ, R81.H1_H1 ;  /* 0x30000051ff517230 */ /* 0x000fe40000004100 */
[----:B------:R-:W-:Y:S02]  /*7700*/  HADD2.F32 R15, -RZ, R15.H1_H1 ;  /* 0x3000000fff0f7230 */ /* 0x000fe40000004100 */
[-C--:B------:R-:W-:Y:S01]  /*7710*/  FMUL.FTZ R150, R82, R149.reuse ;  /* 0x0000009552967220 */ /* 0x080fe20000410000 */
[----:B------:R-:W-:Y:S01]  /*7720*/  FMUL.FTZ R149, R43, R149 ;  /* 0x000000952b957220 */ /* 0x000fe20000410000 */
[----:B------:R-:W-:-:S02]  /*7730*/  HADD2.F32 R50, -RZ, R50.H0_H0 ;  /* 0x20000032ff327230 */ /* 0x000fc40000004100 */
[-C--:B------:R-:W-:Y:S01]  /*7740*/  FFMA.FTZ R43, R43, R83.reuse, -R150 ;  /* 0x000000532b2b7223 */ /* 0x080fe20000010896 */
[----:B------:R-:W-:Y:S01]  /*7750*/  FFMA.FTZ R149, R82, R83, R149 ;  /* 0x0000005352957223 */ /* 0x000fe20000010095 */
[----:B------:R-:W-:Y:S01]  /*7760*/  SHF.R.U32.HI R82, RZ, 0x10, R51 ;  /* 0x00000010ff527819 */ /* 0x000fe20000011633 */
[----:B------:R-:W-:Y:S01]  /*7770*/  HADD2.F32 R14, -RZ, R14.H1_H1 ;  /* 0x3000000eff0e7230 */ /* 0x000fe20000004100 */
[----:B------:R-:W-:Y:S01]  /*7780*/  SHF.R.U32.HI R83, RZ, 0x10, R39 ;  /* 0x00000010ff537819 */ /* 0x000fe20000011627 */
[----:B------:R-:W-:Y:S02]  /*7790*/  HADD2.F32 R38, -RZ, R38.H0_H0 ;  /* 0x20000026ff267230 */ /* 0x000fe40000004100 */
[----:B------:R-:W-:Y:S02]  /*77a0*/  HADD2.F32 R82, -RZ, R82.H0_H0 ;  /* 0x20000052ff527230 */ /* 0x000fe40000004100 */
[----:B------:R-:W-:Y:S02]  /*77b0*/  HADD2.F32 R83, -RZ, R83.H0_H0 ;  /* 0x20000053ff537230 */ /* 0x000fe40000004100 */
[----:B------:R-:W-:-:S02]  /*77c0*/  IMAD.MOV.U32 R41, RZ, RZ, R55 ;  /* 0x000000ffff297224 */ /* 0x000fc400078e0037 */
[-C--:B------:R-:W-:Y:S01]  /*77d0*/  FMUL.FTZ R150, R81, R82.reuse ;  /* 0x0000005251967220 */ /* 0x080fe20000410000 */
[----:B------:R-:W-:-:S03]  /*77e0*/  FMUL.FTZ R82, R15, R82 ;  /* 0x000000520f527220 */ /* 0x000fc60000410000 */
[-C--:B------:R-:W-:Y:S01]  /*77f0*/  FFMA.FTZ R150, R15, R83.reuse, -R150 ;  /* 0x000000530f967223 */ /* 0x080fe20000010896 */
[----:B------:R-:W-:Y:S01]  /*7800*/  FFMA.FTZ R82, R81, R83, R82 ;  /* 0x0000005351527223 */ /* 0x000fe20000010052 */
[----:B------:R-:W-:Y:S02]  /*7810*/  HADD2.F32 R15, -RZ, R40.H0_H0 ;  /* 0x20000028ff0f7230 */ /* 0x000fe40000004100 */
[----:B------:R-:W-:Y:S01]  /*7820*/  HADD2.F32 R81, -RZ, R12.H0_H0 ;  /* 0x2000000cff517230 */ /* 0x000fe20000004100 */
[----:B------:R-:W-:Y:S01]  /*7830*/  F2FP.F16.F32.PACK_AB R43, R150, R43 ;  /* 0x0000002b962b723e */ /* 0x000fe200000000ff */
[----:B------:R-:W-:Y:S02]  /*7840*/  HADD2.F32 R40, -RZ, R40.H1_H1 ;  /* 0x30000028ff287230 */ /* 0x000fe40000004100 */
[-C--:B------:R-:W-:Y:S01]  /*7850*/  FMUL.FTZ R83, R15, R151.reuse ;  /* 0x000000970f537220 */ /* 0x080fe20000410000 */
[----:B------:R-:W-:Y:S02]  /*7860*/  HADD2.F32 R12, -RZ, R12.H1_H1 ;  /* 0x3000000cff0c7230 */ /* 0x000fe40000004100 */
[C---:B------:R-:W-:Y:S01]  /*7870*/  FMUL.FTZ R151, R81.reuse, R151 ;  /* 0x0000009751977220 */ /* 0x040fe20000410000 */
[----:B------:R-:W-:Y:S01]  /*7880*/  F2FP.F16.F32.PACK_AB R82, R82, R149 ;  /* 0x000000955252723e */ /* 0x000fe200000000ff */
[----:B------:R-:W-:-:S02]  /*7890*/  FFMA.FTZ R83, R81, R49, -R83 ;  /* 0x0000003151537223 */ /* 0x000fc40000010853 */
[----:B------:R-:W-:Y:S01]  /*78a0*/  FFMA.FTZ R151, R15, R49, R151 ;  /* 0x000000310f977223 */ /* 0x000fe20000010097 */
[-C--:B------:R-:W-:Y:S01]  /*78b0*/  FMUL.FTZ R15, R40, R48.reuse ;  /* 0x00000030280f7220 */ /* 0x080fe20000410000 */
[C---:B------:R-:W-:Y:S01]  /*78c0*/  FMUL.FTZ R48, R12.reuse, R48 ;  /* 0x000000300c307220 */ /* 0x040fe20000410000 */
[--C-:B------:R-:W-:Y:S02]  /*78d0*/  HADD2.F32 R49, -RZ, R163.reuse.H1_H1 ;  /* 0x300000a3ff317230 */ /* 0x100fe40000004100 */
[-C--:B------:R-:W-:Y:S01]  /*78e0*/  FFMA.FTZ R15, R12, R36.reuse, -R15 ;  /* 0x000000240c0f7223 */ /* 0x080fe2000001080f */
[--C-:B------:R-:W-:Y:S02]  /*78f0*/  HADD2.F32 R12, -RZ, R42.reuse.H0_H0 ;  /* 0x2000002aff0c7230 */ /* 0x100fe40000004100 */
[----:B------:R-:W-:Y:S01]  /*7900*/  FFMA.FTZ R48, R40, R36, R48 ;  /* 0x0000002428307223 */ /* 0x000fe20000010030 */
[----:B------:R-:W-:Y:S02]  /*7910*/  HADD2.F32 R36, -RZ, R163.H0_H0 ;  /* 0x200000a3ff247230 */ /* 0x000fe40000004100 */
[----:B------:R-:W-:-:S02]  /*7920*/  HADD2.F32 R42, -RZ, R42.H1_H1 ;  /* 0x3000002aff2a7230 */ /* 0x000fc40000004100 */
[CC--:B------:R-:W-:Y:S01]  /*7930*/  FMUL.FTZ R40, R12.reuse, R49.reuse ;  /* 0x000000310c287220 */ /* 0x0c0fe20000410000 */
[----:B------:R-:W-:Y:S01]  /*7940*/  FMUL.FTZ R49, R37, R49 ;  /* 0x0000003125317220 */ /* 0x000fe20000410000 */
[----:B------:R-:W-:Y:S02]  /*7950*/  F2FP.F16.F32.PACK_AB R15, R15, R83 ;  /* 0x000000530f0f723e */ /* 0x000fe400000000ff */
[-C--:B------:R-:W-:Y:S01]  /*7960*/  FFMA.FTZ R40, R37, R36.reuse, -R40 ;  /* 0x0000002425287223 */ /* 0x080fe20000010828 */
[----:B------:R-:W-:Y:S01]  /*7970*/  FFMA.FTZ R49, R12, R36, R49 ;  /* 0x000000240c317223 */ /* 0x000fe20000010031 */
[-C--:B------:R-:W-:Y:S01]  /*7980*/  FMUL.FTZ R12, R42, R50.reuse ;  /* 0x000000322a0c7220 */ /* 0x080fe20000410000 */
[----:B------:R-:W-:Y:S01]  /*7990*/  FMUL.FTZ R50, R14, R50 ;  /* 0x000000320e327220 */ /* 0x000fe20000410000 */
[----:B------:R-:W-:Y:S02]  /*79a0*/  F2FP.F16.F32.PACK_AB R48, R48, R151 ;  /* 0x000000973030723e */ /* 0x000fe400000000ff */
[-C--:B------:R-:W-:Y:S01]  /*79b0*/  FFMA.FTZ R12, R14, R38.reuse, -R12 ;  /* 0x000000260e0c7223 */ /* 0x080fe2000001080c */
[----:B------:R-:W-:-:S04]  /*79c0*/  FFMA.FTZ R50, R42, R38, R50 ;  /* 0x000000262a327223 */ /* 0x000fc80000010032 */
[----:B------:R-:W-:Y:S01]  /*79d0*/  F2FP.F16.F32.PACK_AB R14, R12, R40 ;  /* 0x000000280c0e723e */ /* 0x000fe200000000ff */
[----:B------:R-:W-:Y:S01]  /*79e0*/  IMAD.MOV.U32 R12, RZ, RZ, R15 ;  /* 0x000000ffff0c7224 */ /* 0x000fe200078e000f */
[----:B------:R-:W-:Y:S01]  /*79f0*/  F2FP.F16.F32.PACK_AB R49, R50, R49 ;  /* 0x000000313231723e */ /* 0x000fe200000000ff */
[----:B------:R-:W-:Y:S01]  /*7a00*/  IMAD.MOV.U32 R40, RZ, RZ, R48 ;  /* 0x000000ffff287224 */ /* 0x000fe200078e0030 */
[----:B------:R-:W-:Y:S01]  /*7a10*/  MOV R15, R43 ;  /* 0x0000002b000f7202 */ /* 0x000fe20000000f00 */
[----:B------:R-:W-:Y:S02]  /*7a20*/  IMAD.MOV.U32 R43, RZ, RZ, R82 ;  /* 0x000000ffff2b7224 */ /* 0x000fe400078e0052 */
[----:B------:R-:W-:-:S07]  /*7a30*/  IMAD.MOV.U32 R42, RZ, RZ, R49 ;  /* 0x000000ffff2a7224 */ /* 0x000fce00078e0031 */
.L_x_3826:
[----:B------:R-:W-:Y:S05]  /*7a40*/  BSYNC B3 ;  /* 0x0000000000037941 */ /* 0x000fea0003800000 */
.L_x_3825:
[----:B------:R-:W-:Y:S01]  /*7a50*/  ISETP.GE.AND P3, PT, R54, R130, PT ;  /* 0x000000823600720c */ /* 0x000fe20003f66270 */
[----:B--2---:R4:W-:-:S12]  /*7a60*/  ST.E.128 desc[UR56][R52.64], R12 ;  /* 0x0000000c34007985 */ /* 0x0049d8000c101d38 */
[----:B------:R-:W-:-:S05]  /*7a70*/  @!P3 IMAD.WIDE R36, R54, 0x2, R116 ;  /* 0x000000023624b825 */ /* 0x000fca00078e0274 */
[----:B---3--:R4:W-:Y:S02]  /*7a80*/  @!P3 ST.E.128 desc[UR56][R36.64], R40 ;  /* 0x000000282400b985 */ /* 0x0089e4000c101d38 */
.L_x_3824:
[----:B------:R-:W-:Y:S05]  /*7a90*/  BSYNC B2 ;  /* 0x0000000000027941 */ /* 0x000fea0003800000 */
.L_x_3823:
[----:B------:R-:W-:-:S13]  /*7aa0*/  ISETP.NE.AND P3, PT, R8, RZ, PT ;  /* 0x000000ff0800720c */ /* 0x000fda0003f65270 */
[----:B------:R-:W-:Y:S05]  /*7ab0*/  @!P3 BRA `(.L_x_3818) ;  /* 0x0000000400bcb947 */ /* 0x000fea0003800000 */
[----:B---34-:R-:W3:Y:S01]  /*7ac0*/  LDL R12, [R1] ;  /* 0x00000000010c7983 */ /* 0x018ee20000100800 */
[C---:B------:R-:W-:Y:S01]  /*7ad0*/  LEA R40, P3, R5.reuse, R11, 0x1 ;  /* 0x0000000b05287211 */ /* 0x040fe200078608ff */
[----:B------:R-:W-:Y:S03]  /*7ae0*/  BSSY B2, `(.L_x_3827) ;  /* 0x0000068000027945 */ /* 0x000fe60003800000 */
[----:B--2---:R-:W-:Y:S02]  /*7af0*/  LEA.HI.X R41, R5, R117, R108, 0x1, P3 ;  /* 0x0000007505297211 */ /* 0x004fe400018f0c6c */
[----:B------:R-:W-:Y:S02]  /*7b00*/  ISETP.GE.AND P3, PT, R193, R120, PT ;  /* 0x00000078c100720c */ /* 0x000fe40003f66270 */
[----:B---3--:R-:W-:-:S04]  /*7b10*/  LOP3.LUT P5, RZ, R12, 0x1, RZ, 0xc0, !PT ;  /* 0x000000010cff7812 */ /* 0x008fc800078ac0ff */
[----:B------:R-:W-:-:S04]  /*7b20*/  SEL R11, R121, R134, !P5 ;  /* 0x00000086790b7207 */ /* 0x000fc80006800000 */
        /* <DEDUP_REMOVED lines=10> */
[----:B------:R-:W-:Y:S02]  /*7bd0*/  IMAD.IADD R12, R12, 0x1, R13 ;  /* 0x000000010c0c7824 */ /* 0x000fe400078e020d */
[C---:B------:R-:W-:Y:S02]  /*7be0*/  IMAD R13, R19.reuse, 0x4800, R131 ;  /* 0x00004800130d7824 */ /* 0x040fe400078e0283 */
[----:B------:R-:W-:Y:S02]  /*7bf0*/  IMAD R15, R19, 0x4800, R12 ;  /* 0x00004800130f7824 */ /* 0x000fe400078e020c */
[----:B------:R-:W-:-:S03]  /*7c00*/  IMAD R13, R13, 0x2, R18 ;  /* 0x000000020d0d7824 */ /* 0x000fc600078e0212 */
[----:B------:R-:W-:-:S03]  /*7c10*/  LEA R36, R15, R18, 0x1 ;  /* 0x000000120f247211 */ /* 0x000fc600078e08ff */
[----:B------:R-:W2:Y:S04]  /*7c20*/  LDS.128 R12, [R13+0x1e400] ;  /* 0x01e400000d0c7984 */ /* 0x000ea80000000c00 */
[----:B------:R-:W3:Y:S01]  /*7c30*/  LDS.128 R36, [R36+0x1e400] ;  /* 0x01e4000024247984 */ /* 0x000ee20000000c00 */
[----:B------:R-:W-:Y:S05]  /*7c40*/  @P3 BRA `(.L_x_3828) ;  /* 0x0000000400443947 */ /* 0x000fea0003800000 */
[--C-:B------:R-:W-:Y:S01]  /*7c50*/  SHF.R.U64 R32, R32, 0x10, R33.reuse ;  /* 0x0000001020207819 */ /* 0x100fe20000001221 */
[--C-:B---3--:R-:W-:Y:S01]  /*7c60*/  HADD2.F32 R48, -RZ, R37.reuse.H0_H0 ;  /* 0x20000025ff307230 */ /* 0x108fe20000004100 */
[----:B------:R-:W-:Y:S01]  /*7c70*/  SHF.R.U32.HI R42, RZ, 0x10, R33 ;  /* 0x00000010ff2a7819 */ /* 0x000fe20000011621 */
[----:B------:R-:W-:Y:S01]  /*7c80*/  HADD2.F32 R49, -RZ, R37.H1_H1 ;  /* 0x30000025ff317230 */ /* 0x000fe20000004100 */
[----:B------:R-:W-:Y:S01]  /*7c90*/  SHF.R.U64 R33, R44, 0x10, R45 ;  /* 0x000000102c217819 */ /* 0x000fe2000000122d */
[--C-:B--2---:R-:W-:Y:S01]  /*7ca0*/  HADD2.F32 R37, -RZ, R13.reuse.H0_H0 ;  /* 0x2000000dff257230 */ /* 0x104fe20000004100 */
[----:B------:R-:W-:Y:S01]  /*7cb0*/  SHF.R.U64 R43, R46, 0x10, R47 ;  /* 0x000000102e2b7819 */ /* 0x000fe2000000122f */
[----:B------:R-:W-:Y:S01]  /*7cc0*/  HADD2.F32 R50, -RZ, R42.H0_H0 ;  /* 0x2000002aff327230 */ /* 0x000fe20000004100 */
[----:B------:R-:W-:Y:S01]  /*7cd0*/  SHF.R.U32.HI R44, RZ, 0x10, R45 ;  /* 0x00000010ff2c7819 */ /* 0x000fe2000001162d */
[----:B------:R-:W-:Y:S01]  /*7ce0*/  HADD2.F32 R45, -RZ, R160.H1_H1 ;  /* 0x300000a0ff2d7230 */ /* 0x000fe20000004100 */
[----:B------:R-:W-:Y:S01]  /*7cf0*/  SHF.R.U32.HI R46, RZ, 0x10, R47 ;  /* 0x00000010ff2e7819 */ /* 0x000fe2000001162f */
[----:B------:R-:W-:Y:S01]  /*7d00*/  HADD2.F32 R47, -RZ, R162.H1_H1 ;  /* 0x300000a2ff2f7230 */ /* 0x000fe20000004100 */
[--C-:B------:R-:W-:Y:S01]  /*7d10*/  SHF.R.U64 R34, R34, 0x10, R35.reuse ;  /* 0x0000001022227819 */ /* 0x100fe20000001223 */
[----:B------:R-:W-:Y:S01]  /*7d20*/  HADD2.F32 R44, -RZ, R44.H0_H0 ;  /* 0x2000002cff2c7230 */ /* 0x000fe20000004100 */
[----:B------:R-:W-:Y:S01]  /*7d30*/  SHF.R.U32.HI R35, RZ, 0x10, R35 ;  /* 0x00000010ff237819 */ /* 0x000fe20000011623 */
[----:B------:R-:W-:-:S02]  /*7d40*/  HADD2.F32 R13, -RZ, R13.H1_H1 ;  /* 0x3000000dff0d7230 */ /* 0x000fc40000004100 */
[CC--:B------:R-:W-:Y:S01]  /*7d50*/  FMUL.FTZ R42, R48.reuse, R47.reuse ;  /* 0x0000002f302a7220 */ /* 0x0c0fe20000410000 */
[----:B------:R-:W-:Y:S01]  /*7d60*/  FMUL.FTZ R51, R37, R47 ;  /* 0x0000002f25337220 */ /* 0x000fe20000410000 */
[-C--:B------:R-:W-:Y:S01]  /*7d70*/  FMUL.FTZ R47, R49, R44.reuse ;  /* 0x0000002c312f7220 */ /* 0x080fe20000410000 */
[----:B------:R-:W-:Y:S02]  /*7d80*/  HADD2.F32 R46, -RZ, R46.H0_H0 ;  /* 0x2000002eff2e7230 */ /* 0x000fe40000004100 */
[-C--:B------:R-:W-:Y:S01]  /*7d90*/  FFMA.FTZ R42, R37, R45.reuse, -R42 ;  /* 0x0000002d252a7223 */ /* 0x080fe2000001082a */
[----:B------:R-:W-:Y:S01]  /*7da0*/  FFMA.FTZ R51, R48, R45, R51 ;  /* 0x0000002d30337223 */ /* 0x000fe20000010033 */
[C---:B------:R-:W-:Y:S01]  /*7db0*/  FMUL.FTZ R44, R13.reuse, R44 ;  /* 0x0000002c0d2c7220 */ /* 0x040fe20000410000 */
[--C-:B------:R-:W-:Y:S02]  /*7dc0*/  HADD2.F32 R45, -RZ, R39.reuse.H0_H0 ;  /* 0x20000027ff2d7230 */ /* 0x100fe40000004100 */
[----:B------:R-:W-:Y:S01]  /*7dd0*/  FFMA.FTZ R47, R13, R50, -R47 ;  /* 0x000000320d2f7223 */ /* 0x000fe2000001082f */
[----:B------:R-:W-:-:S02]  /*7de0*/  HADD2.F32 R48, -RZ, R39.H1_H1 ;  /* 0x30000027ff307230 */ /* 0x000fc40000004100 */
[----:B------:R-:W-:Y:S01]  /*7df0*/  FFMA.FTZ R44, R49, R50, R44 ;  /* 0x00000032312c7223 */ /* 0x000fe2000001002c */
[----:B------:R-:W-:Y:S02]  /*7e00*/  HADD2.F32 R37, -RZ, R161.H1_H1 ;  /* 0x300000a1ff257230 */ /* 0x000fe40000004100 */
[----:B------:R-:W-:Y:S01]  /*7e10*/  HADD2.F32 R39, -RZ, R15.H0_H0 ;  /* 0x2000000fff277230 */ /* 0x000fe20000004100 */
[----:B------:R-:W-:Y:S01]  /*7e20*/  F2FP.F16.F32.PACK_AB R42, R47, R42 ;  /* 0x0000002a2f2a723e */ /* 0x000fe200000000ff */
[----:B------:R-:W-:Y:S02]  /*7e30*/  HADD2.F32 R49, -RZ, R35.H0_H0 ;  /* 0x20000023ff317230 */ /* 0x000fe40000004100 */
[-C--:B------:R-:W-:Y:S01]  /*7e40*/  FMUL.FTZ R35, R45, R37.reuse ;  /* 0x000000252d237220 */ /* 0x080fe20000410000 */
[----:B------:R-:W-:Y:S02]  /*7e50*/  HADD2.F32 R15, -RZ, R15.H1_H1 ;  /* 0x3000000fff0f7230 */ /* 0x000fe40000004100 */
[----:B------:R-:W-:Y:S01]  /*7e60*/  FMUL.FTZ R50, R39, R37 ;  /* 0x0000002527327220 */ /* 0x000fe20000410000 */
[----:B------:R-:W-:-:S02]  /*7e70*/  HADD2.F32 R13, -RZ, R159.H1_H1 ;  /* 0x3000009fff0d7230 */ /* 0x000fc40000004100 */
[CC--:B------:R-:W-:Y:S01]  /*7e80*/  FMUL.FTZ R37, R48.reuse, R46.reuse ;  /* 0x0000002e30257220 */ /* 0x0c0fe20000410000 */
[----:B------:R-:W-:Y:S02]  /*7e90*/  HADD2.F32 R33, -RZ, R33.H0_H0 ;  /* 0x20000021ff217230 */ /* 0x000fe40000004100 */
[C---:B------:R-:W-:Y:S01]  /*7ea0*/  FMUL.FTZ R46, R15.reuse, R46 ;  /* 0x0000002e0f2e7220 */ /* 0x040fe20000410000 */
[----:B------:R-:W-:Y:S02]  /*7eb0*/  HADD2.F32 R162, -RZ, R162.H0_H0 ;  /* 0x200000a2ffa27230 */ /* 0x000fe40000004100 */
[----:B------:R-:W-:Y:S01]  /*7ec0*/  FFMA.FTZ R37, R15, R49, -R37 ;  /* 0x000000310f257223 */ /* 0x000fe20000010825 */
[-C--:B------:R-:W-:Y:S01]  /*7ed0*/  FFMA.FTZ R35, R39, R13.reuse, -R35 ;  /* 0x0000000d27237223 */ /* 0x080fe20000010823 */
[----:B------:R-:W-:Y:S01]  /*7ee0*/  FFMA.FTZ R50, R45, R13, R50 ;  /* 0x0000000d2d327223 */ /* 0x000fe20000010032 */
[----:B------:R-:W-:Y:S02]  /*7ef0*/  HADD2.F32 R15, -RZ, R36.H0_H0 ;  /* 0x20000024ff0f7230 */ /* 0x000fe40000004100 */
[----:B------:R-:W-:Y:S01]  /*7f00*/  FFMA.FTZ R46, R48, R49, R46 ;  /* 0x00000031302e7223 */ /* 0x000fe2000001002e */
[----:B------:R-:W-:-:S02]  /*7f10*/  HADD2.F32 R13, -RZ, R12.H0_H0 ;  /* 0x2000000cff0d7230 */ /* 0x000fc40000004100 */
[----:B------:R-:W-:Y:S02]  /*7f20*/  HADD2.F32 R36, -RZ, R36.H1_H1 ;  /* 0x30000024ff247230 */ /* 0x000fe40000004100 */
[----:B------:R-:W-:Y:S02]  /*7f30*/  HADD2.F32 R12, -RZ, R12.H1_H1 ;  /* 0x3000000cff0c7230 */ /* 0x000fe40000004100 */
[----:B------:R-:W-:Y:S02]  /*7f40*/  HADD2.F32 R39, -RZ, R32.H0_H0 ;  /* 0x20000020ff277230 */ /* 0x000fe40000004100 */
[-C--:B------:R-:W-:Y:S01]  /*7f50*/  FMUL.FTZ R45, R36, R33.reuse ;  /* 0x00000021242d7220 */ /* 0x080fe20000410000 */
[----:B------:R-:W-:Y:S02]  /*7f60*/  HADD2.F32 R160, -RZ, R160.H0_H0 ;  /* 0x200000a0ffa07230 */ /* 0x000fe40000004100 */
[C---:B------:R-:W-:Y:S01]  /*7f70*/  FMUL.FTZ R33, R12.reuse, R33 ;  /* 0x000000210c217220 */ /* 0x040fe20000410000 */
[-C--:B------:R-:W-:Y:S01]  /*7f80*/  FMUL.FTZ R32, R15, R162.reuse ;  /* 0x000000a20f207220 */ /* 0x080fe20000410000 */
[----:B------:R-:W-:Y:S01]  /*7f90*/  FMUL.FTZ R162, R13, R162 ;  /* 0x000000a20da27220 */ /* 0x000fe20000410000 */
[-C--:B------:R-:W-:Y:S01]  /*7fa0*/  FFMA.FTZ R45, R12, R39.reuse, -R45 ;  /* 0x000000270c2d7223 */ /* 0x080fe2000001082d */
[----:B------:R-:W-:Y:S01]  /*7fb0*/  FFMA.FTZ R33, R36, R39, R33 ;  /* 0x0000002724217223 */ /* 0x000fe20000010021 */
[----:B------:R-:W-:-:S02]  /*7fc0*/  HADD2.F32 R36, -RZ, R38.H0_H0 ;  /* 0x20000026ff247230 */ /* 0x000fc40000004100 */
[-C--:B------:R-:W-:Y:S01]  /*7fd0*/  FFMA.FTZ R162, R15, R160.reuse, R162 ;  /* 0x000000a00fa27223 */ /* 0x080fe200000100a2 */
[----:B------:R-:W-:Y:S02]  /*7fe0*/  HADD2.F32 R161, -RZ, R161.H0_H0 ;  /* 0x200000a1ffa17230 */ /* 0x000fe40000004100 */
[----:B------:R-:W-:Y:S01]  /*7ff0*/  FFMA.FTZ R32, R13, R160, -R32 ;  /* 0x000000a00d207223 */ /* 0x000fe20000010820 */
[----:B------:R-:W-:Y:S02]  /*8000*/  HADD2.F32 R43, -RZ, R43.H0_H0 ;  /* 0x2000002bff2b7230 */ /* 0x000fe40000004100 */
[----:B------:R-:W-:Y:S02]  /*8010*/  HADD2.F32 R12, -RZ, R14.H0_H0 ;  /* 0x2000000eff0c7230 */ /* 0x000fe40000004100 */
[----:B------:R-:W-:Y:S01]  /*8020*/  FMUL.FTZ R13, R36, R161 ;  /* 0x000000a1240d7220 */ /* 0x000fe20000410000 */
[----:B------:R-:W-:Y:S02]  /*8030*/  HADD2.F32 R38, -RZ, R38.H1_H1 ;  /* 0x30000026ff267230 */ /* 0x000fe40000004100 */
[----:B------:R-:W-:-:S02]  /*8040*/  HADD2.F32 R14, -RZ, R14.H1_H1 ;  /* 0x3000000eff0e7230 */ /* 0x000fc40000004100 */
[----:B------:R-:W-:Y:S01]  /*8050*/  FMUL.FTZ R161, R12, R161 ;  /* 0x000000a10ca17220 */ /* 0x000fe20000410000 */
[----:B------:R-:W-:Y:S02]  /*8060*/  HADD2.F32 R159, -RZ, R159.H0_H0 ;  /* 0x2000009fff9f7230 */ /* 0x000fe40000004100 */
[-C--:B------:R-:W-:Y:S01]  /*8070*/  FMUL.FTZ R39, R38, R43.reuse ;  /* 0x0000002b26277220 */ /* 0x080fe20000410000 */
        /* <DEDUP_REMOVED lines=10> */
[----:B------:R-:W-:Y:S02]  /*8120*/  F2FP.F16.F32.PACK_AB R39, R46, R50 ;  /* 0x000000322e27723e */ /* 0x000fe400000000ff */
[----:B------:R-:W-:Y:S02]  /*8130*/  F2FP.F16.F32.PACK_AB R12, R45, R32 ;  /* 0x000000202d0c723e */ /* 0x000fe400000000ff */
[----:B------:R-:W-:Y:S02]  /*8140*/  F2FP.F16.F32.PACK_AB R36, R33, R162 ;  /* 0x000000a22124723e */ /* 0x000fe400000000ff */
[----:B------:R-:W-:-:S07]  /*8150*/  F2FP.F16.F32.PACK_AB R38, R38, R161 ;  /* 0x000000a12626723e */ /* 0x000fce00000000ff */
.L_x_3828:
[----:B------:R-:W-:Y:S05]  /*8160*/  BSYNC B2 ;  /* 0x0000000000027941 */ /* 0x000fea0003800000 */
.L_x_3827:
[----:B------:R-:W-:Y:S01]  /*8170*/  ISETP.GE.AND P3, PT, R11, R130, PT ;  /* 0x000000820b00720c */ /* 0x000fe20003f66270 */
[----:B--2---:R2:W-:-:S12]  /*8180*/  ST.E.128 desc[UR56][R40.64], R12 ;  /* 0x0000000c28007985 */ /* 0x0045d8000c101d38 */
[----:B------:R-:W-:-:S05]  /*8190*/  @!P3 IMAD.WIDE R116, R11, 0x2, R116 ;  /* 0x000000020b74b825 */ /* 0x000fca00078e0274 */
[----:B---3--:R2:W-:Y:S02]  /*81a0*/  @!P3 ST.E.128 desc[UR56][R116.64], R36 ;  /* 0x000000247400b985 */ /* 0x0085e4000c101d38 */
.L_x_3818:
[----:B------:R-:W-:Y:S05]  /*81b0*/  BSYNC B1 ;  /* 0x0000000000017941 */ /* 0x000fea0003800000 */
.L_x_3817:
[----:B------:R-:W-:-:S03]  /*81c0*/  UMOV UR4, 0xffffffff ;  /* 0xffffffff00047882 */ /* 0x000fc60000000000 */
[----:B------:R-:W-:Y:S05]  /*81d0*/  BRA.DIV UR4, `(.L_x_3829) ;  /* 0x0000017a04a47947 */ /* 0x000fea000b800000 */
[----:B0-----:R-:W0:Y:S04]  /*81e0*/  SHFL.IDX PT, R118, R118, 0x1, 0x1c1f ;  /* 0x003c1f0076767f89 */ /* 0x001e2800000e0000 */
[----:B--2-4-:R2:W4:Y:S02]  /*81f0*/  SHFL.IDX PT, R36, R119, 0x1, 0x1c1f ;  /* 0x003c1f0077247f89 */ /* 0x01452400000e0000 */
.L_x_4098:
[----:B------:R-:W-:Y:S05]  /*8200*/  @P4 BRA `(.L_x_3786) ;  /* 0x0000001c00704947 */ /* 0x000fea0003800000 */
[----:B------:R-:W-:Y:S01]  /*8210*/  ISETP.NE.AND P3, PT, R6, RZ, PT ;  /* 0x000000ff0600720c */ /* 0x000fe20003f65270 */
[----:B------:R-:W-:Y:S01]  /*8220*/  BSSY B1, `(.L_x_3830) ;  /* 0x0000076000017945 */ /* 0x000fe20003800000 */
[----:B0-----:R-:W-:-:S11]  /*8230*/  IMAD.MOV.U32 R37, RZ, RZ, R118 ;  /* 0x000000ffff257224 */ /* 0x001fd600078e0076 */
[----:B------:R-:W-:Y:S05]  /*8240*/  @!P3 BRA `(.L_x_3831) ;  /* 0x0000000400ccb947 */ /* 0x000fea0003800000 */
[----:B---3--:R-:W-:Y:S01]  /*8250*/  SEL R11, R121, R134, !P0 ;  /* 0x00000086790b7207 */ /* 0x008fe20004000000 */
[----:B------:R-:W-:Y:S01]  /*8260*/  BSSY B2, `(.L_x_3832) ;  /* 0x000006f000027945 */ /* 0x000fe20003800000 */
[----:B------:R-:W-:Y:S02]  /*8270*/  SHF.R.U32.HI R14, RZ, 0x3, R204 ;  /* 0x00000003ff0e7819 */ /* 0x000fe400000116cc */
[----:B------:R-:W-:Y:S02]  /*8280*/  SHF.R.S32.HI R12, RZ, 0x1f, R11 ;  /* 0x0000001fff0c7819 */ /* 0x000fe4000001140b */
[----:B----4-:R-:W-:Y:S02]  /*8290*/  LEA R38, P3, R3, R36, 0x1 ;  /* 0x0000002403267211 */ /* 0x010fe400078608ff */
[----:B------:R-:W-:Y:S02]  /*82a0*/  LEA.HI R11, R12, R11, RZ, 0x4 ;  /* 0x0000000b0c0b7211 */ /* 0x000fe400078f20ff */
[----:B------:R-:W-:-:S02]  /*82b0*/  ISETP.GE.AND P4, PT, R16, R120, PT ;  /* 0x000000781000720c */ /* 0x000fc40003f86270 */
[----:B------:R-:W-:Y:S02]  /*82c0*/  LEA.HI.SX32 R11, R11, R114, 0x1c ;  /* 0x000000720b0b7211 */ /* 0x000fe400078fe2ff */
[----:B------:R-:W-:Y:S02]  /*82d0*/  LEA.HI.X R39, R3, R118, R110, 0x1, P3 ;  /* 0x0000007603277211 */ /* 0x000fe400018f0c6e */
[----:B------:R-:W-:Y:S02]  /*82e0*/  SHF.R.S32.HI R12, RZ, 0x1f, R11 ;  /* 0x0000001fff0c7819 */ /* 0x000fe4000001140b */
[----:B------:R-:W-:Y:S02]  /*82f0*/  SHF.L.U32 R41, R11, 0x3, RZ ;  /* 0x000000030b297819 */ /* 0x000fe400000006ff */
[----:B------:R-:W-:Y:S02]  /*8300*/  LEA.HI R12, R12, R11, RZ, 0x3 ;  /* 0x0000000b0c0c7211 */ /* 0x000fe400078f18ff */
[----:B------:R-:W-:-:S02]  /*8310*/  LOP3.LUT R11, R204, 0x38, R41, 0xf8, !PT ;  /* 0x00000038cc0b7812 */ /* 0x000fc400078ef829 */
[----:B------:R-:W-:Y:S02]  /*8320*/  SHF.R.S32.HI R13, RZ, 0x3, R12 ;  /* 0x00000003ff0d7819 */ /* 0x000fe4000001140c */
[----:B------:R-:W-:Y:S02]  /*8330*/  LOP3.LUT R11, R11, R14, RZ, 0x3c, !PT ;  /* 0x0000000e0b0b7212 */ /* 0x000fe400078e3cff */
[----:B------:R-:W-:Y:S01]  /*8340*/  ISETP.GE.AND P3, PT, R41, R130, PT ;  /* 0x000000822900720c */ /* 0x000fe20003f66270 */
[----:B------:R-:W-:-:S04]  /*8350*/  IMAD R12, R13, 0x1800, R218 ;  /* 0x000018000d0c7824 */ /* 0x000fc800078e02da */
[----:B------:R-:W-:Y:S02]  /*8360*/  IMAD.IADD R12, R12, 0x1, R11 ;  /* 0x000000010c0c7824 */ /* 0x000fe400078e020b */
[C---:B------:R-:W-:Y:S02]  /*8370*/  IMAD R11, R19.reuse, 0x4800, R132 ;  /* 0x00004800130b7824 */ /* 0x040fe400078e0284 */
[----:B------:R-:W-:Y:S02]  /*8380*/  IMAD R13, R19, 0x4800, R12 ;  /* 0x00004800130d7824 */ /* 0x000fe400078e020c */
[----:B------:R-:W-:Y:S02]  /*8390*/  IMAD R11, R11, 0x2, R18 ;  /* 0x000000020b0b7824 */ /* 0x000fe400078e0212 */
[----:B------:R-:W-:Y:S01]  /*83a0*/  @!P3 IMAD.WIDE R40, R41, 0x2, R36 ;  /* 0x000000022928b825 */ /* 0x000fe200078e0224 */
[----:B------:R-:W-:Y:S02]  /*83b0*/  LEA R32, R13, R18, 0x1 ;  /* 0x000000120d207211 */ /* 0x000fe400078e08ff */
[----:B------:R0:W3:Y:S04]  /*83c0*/  LDS.128 R12, [R11+0x1e400] ;  /* 0x01e400000b0c7984 */ /* 0x0000e80000000c00 */
[----:B------:R-:W4:Y:S01]  /*83d0*/  LDS.128 R32, [R32+0x1e400] ;  /* 0x01e4000020207984 */ /* 0x000f220000000c00 */
[----:B------:R-:W-:Y:S05]  /*83e0*/  @P4 BRA `(.L_x_3833) ;  /* 0x0000000400584947 */ /* 0x000fea0003800000 */
[----:B------:R-:W-:Y:S01]  /*83f0*/  SHF.R.U64 R42, R76, 0x10, R77 ;  /* 0x000000104c2a7819 */ /* 0x000fe2000000124d */
[----:B----4-:R-:W-:Y:S01]  /*8400*/  IMAD.MOV.U32 R45, RZ, RZ, R33 ;  /* 0x000000ffff2d7224 */ /* 0x010fe200078e0021 */
[----:B------:R-:W-:Y:S01]  /*8410*/  SHF.R.U32.HI R76, RZ, 0x10, R77 ;  /* 0x00000010ff4c7819 */ /* 0x000fe2000001164d */
[----:B---3--:R-:W-:Y:S01]  /*8420*/  IMAD.MOV.U32 R33, RZ, RZ, R15 ;  /* 0x000000ffff217224 */ /* 0x008fe200078e000f */
[--C-:B0-----:R-:W-:Y:S01]  /*8430*/  SHF.R.U64 R11, R64, 0x10, R65.reuse ;  /* 0x00000010400b7819 */ /* 0x101fe20000001241 */
[----:B------:R-:W-:Y:S01]  /*8440*/  HADD2.F32 R49, -RZ, R158.H1_H1 ;  /* 0x3000009eff317230 */ /* 0x000fe20000004100 */
[----:B------:R-:W-:Y:S01]  /*8450*/  SHF.R.U32.HI R64, RZ, 0x10, R65 ;  /* 0x00000010ff407819 */ /* 0x000fe20000011641 */
[----:B------:R-:W-:Y:S01]  /*8460*/  HADD2.F32 R46, -RZ, R45.H0_H0 ;  /* 0x2000002dff2e7230 */ /* 0x000fe20000004100 */
[--C-:B------:R-:W-:Y:S01]  /*8470*/  SHF.R.U64 R44, R78, 0x10, R79.reuse ;  /* 0x000000104e2c7819 */ /* 0x100fe2000000124f */
[----:B------:R-:W-:Y:S01]  /*8480*/  HADD2.F32 R15, -RZ, R13.H0_H0 ;  /* 0x2000000dff0f7230 */ /* 0x000fe20000004100 */
[----:B------:R-:W-:Y:S01]  /*8490*/  SHF.R.U32.HI R78, RZ, 0x10, R79 ;  /* 0x00000010ff4e7819 */ /* 0x000fe2000001164f */
[----:B------:R-:W-:-:S02]  /*84a0*/  HADD2.F32 R45, -RZ, R45.H1_H1 ;  /* 0x3000002dff2d7230 */ /* 0x000fc40000004100 */
[-C--:B------:R-:W-:Y:S01]  /*84b0*/  FMUL.FTZ R50, R46, R49.reuse ;  /* 0x000000312e327220 */ /* 0x080fe20000410000 */
[----:B------:R-:W-:Y:S01]  /*84c0*/  HADD2.F32 R76, -RZ, R76.H0_H0 ;  /* 0x2000004cff4c7230 */ /* 0x000fe20000004100 */
[--C-:B------:R-:W-:Y:S01]  /*84d0*/  SHF.R.U64 R43, R66, 0x10, R67.reuse ;  /* 0x00000010422b7819 */ /* 0x100fe20000001243 */
[----:B------:R-:W-:Y:S02]  /*84e0*/  HADD2.F32 R48, -RZ, R13.H1_H1 ;  /* 0x3000000dff307230 */ /* 0x000fe40000004100 */
[----:B------:R-:W-:Y:S01]  /*84f0*/  FMUL.FTZ R13, R15, R49 ;  /* 0x000000310f0d7220 */ /* 0x000fe20000410000 */
[----:B------:R-:W-:Y:S02]  /*8500*/  HADD2.F32 R47, -RZ, R156.H1_H1 ;  /* 0x3000009cff2f7230 */ /* 0x000fe40000004100 */
[-C--:B------:R-:W-:Y:S01]  /*8510*/  FMUL.FTZ R49, R45, R76.reuse ;  /* 0x0000004c2d317220 */ /* 0x080fe20000410000 */
[----:B------:R-:W-:Y:S02]  /*8520*/  HADD2.F32 R64, -RZ, R64.H0_H0 ;  /* 0x20000040ff407230 */ /* 0x000fe40000004100 */
[----:B------:R-:W-:Y:S01]  /*8530*/  FMUL.FTZ R76, R48, R76 ;  /* 0x0000004c304c7220 */ /* 0x000fe20000410000 */
[----:B------:R-:W-:Y:S01]  /*8540*/  SHF.R.U32.HI R66, RZ, 0x10, R67 ;  /* 0x00000010ff427819 */ /* 0x000fe20000011643 */
[-C--:B------:R-:W-:Y:S01]  /*8550*/  FFMA.FTZ R13, R46, R47.reuse, R13 ;  /* 0x0000002f2e0d7223 */ /* 0x080fe2000001000d */
[----:B------:R-:W-:Y:S01]  /*8560*/  FFMA.FTZ R15, R15, R47, -R50 ;  /* 0x0000002f0f0f7223 */ /* 0x000fe20000010832 */
[-C--:B------:R-:W-:Y:S01]  /*8570*/  FFMA.FTZ R48, R48, R64.reuse, -R49 ;  /* 0x0000004030307223 */ /* 0x080fe20000010831 */
[----:B------:R-:W-:Y:S01]  /*8580*/  FFMA.FTZ R46, R45, R64, R76 ;  /* 0x000000402d2e7223 */ /* 0x000fe2000001004c */
[----:B------:R-:W-:-:S02]  /*8590*/  HADD2.F32 R64, -RZ, R157.H1_H1 ;  /* 0x3000009dff407230 */ /* 0x000fc40000004100 */
[--C-:B------:R-:W-:Y:S01]  /*85a0*/  HADD2.F32 R45, -RZ, R35.reuse.H0_H0 ;  /* 0x20000023ff2d7230 */ /* 0x100fe20000004100 */
[----:B------:R-:W-:Y:S01]  /*85b0*/  F2FP.F16.F32.PACK_AB R15, R48, R15 ;  /* 0x0000000f300f723e */ /* 0x000fe200000000ff */
[----:B------:R-:W-:Y:S02]  /*85c0*/  HADD2.F32 R52, -RZ, R35.H1_H1 ;  /* 0x30000023ff347230 */ /* 0x000fe40000004100 */
[----:B------:R-:W-:Y:S02]  /*85d0*/  HADD2.F32 R49, -RZ, R78.H0_H0 ;  /* 0x2000004eff317230 */ /* 0x000fe40000004100 */
[--C-:B------:R-:W-:Y:S02]  /*85e0*/  HADD2.F32 R35, -RZ, R33.reuse.H0_H0 ;  /* 0x20000021ff237230 */ /* 0x100fe40000004100 */
[----:B------:R-:W-:Y:S02]  /*85f0*/  HADD2.F32 R50, -RZ, R33.H1_H1 ;  /* 0x30000021ff327230 */ /* 0x000fe40000004100 */
[----:B------:R-:W-:Y:S01]  /*8600*/  FMUL.FTZ R51, R52, R49 ;  /* 0x0000003134337220 */ /* 0x000fe20000410000 */
[----:B------:R-:W-:-:S02]  /*8610*/  HADD2.F32 R54, -RZ, R155.H1_H1 ;  /* 0x3000009bff367230 */ /* 0x000fc40000004100 */
[----:B------:R-:W-:Y:S02]  /*8620*/  HADD2.F32 R47, -RZ, R66.H0_H0 ;  /* 0x20000042ff2f7230 */ /* 0x000fe40000004100 */
[-C--:B------:R-:W-:Y:S01]  /*8630*/  FMUL.FTZ R66, R45, R64.reuse ;  /* 0x000000402d427220 */ /* 0x080fe20000410000 */
[C---:B------:R-:W-:Y:S01]  /*8640*/  FMUL.FTZ R64, R35.reuse, R64 ;  /* 0x0000004023407220 */ /* 0x040fe20000410000 */
[C---:B------:R-:W-:Y:S01]  /*8650*/  FMUL.FTZ R49, R50.reuse, R49 ;  /* 0x0000003132317220 */ /* 0x040fe20000410000 */
[----:B------:R-:W-:Y:S02]  /*8660*/  HADD2.F32 R158, -RZ, R158.H0_H0 ;  /* 0x2000009eff9e7230 */ /* 0x000fe40000004100 */
[-C--:B------:R-:W-:Y:S01]  /*8670*/  FFMA.FTZ R33, R35, R54.reuse, -R66 ;  /* 0x0000003623217223 */ /* 0x080fe20000010842 */
[-C--:B------:R-:W-:Y:S01]  /*8680*/  FFMA.FTZ R50, R50, R47.reuse, -R51 ;  /* 0x0000002f32327223 */ /* 0x080fe20000010833 */
[----:B------:R-:W-:Y:S01]  /*8690*/  FFMA.FTZ R35, R45, R54, R64 ;  /* 0x000000362d237223 */ /* 0x000fe20000010040 */
[----:B------:R-:W-:Y:S01]  /*86a0*/  FFMA.FTZ R52, R52, R47, R49 ;  /* 0x0000002f34347223 */ /* 0x000fe20000010031 */
[----:B------:R-:W-:-:S02]  /*86b0*/  HADD2.F32 R51, -RZ, R42.H0_H0 ;  /* 0x2000002aff337230 */ /* 0x000fc40000004100 */
        /* <DEDUP_REMOVED lines=8> */
[----:B------:R-:W-:Y:S02]  /*8740*/  HADD2.F32 R156, -RZ, R156.H0_H0 ;  /* 0x2000009cff9c7230 */ /* 0x000fe40000004100 */
[----:B------:R-:W-:Y:S01]  /*8750*/  FMUL.FTZ R53, R47, R51 ;  /* 0x000000332f357220 */ /* 0x000fe20000410000 */
[----:B------:R-:W-:-:S02]  /*8760*/  HADD2.F32 R49, -RZ, R11.H0_H0 ;  /* 0x2000000bff317230 */ /* 0x000fc40000004100 */
[----:B------:R-:W-:Y:S01]  /*8770*/  FMUL.FTZ R54, R32, R51 ;  /* 0x0000003320367220 */ /* 0x000fe20000410000 */
[C---:B------:R-:W-:Y:S01]  /*8780*/  FMUL.FTZ R11, R45.reuse, R158 ;  /* 0x0000009e2d0b7220 */ /* 0x040fe20000410000 */
[-C--:B------:R-:W-:Y:S01]  /*8790*/  FFMA.FTZ R12, R45, R156.reuse, R12 ;  /* 0x0000009c2d0c7223 */ /* 0x080fe2000001000c */
[----:B------:R-:W-:Y:S02]  /*87a0*/  HADD2.F32 R157, -RZ, R157.H0_H0 ;  /* 0x2000009dff9d7230 */ /* 0x000fe40000004100 */
[-C--:B------:R-:W-:Y:S01]  /*87b0*/  FFMA.FTZ R45, R47, R49.reuse, R54 ;  /* 0x000000312f2d7223 */ /* 0x080fe20000010036 */
[----:B------:R-:W-:Y:S02]  /*87c0*/  HADD2.F32 R47, -RZ, R44.H0_H0 ;  /* 0x2000002cff2f7230 */ /* 0x000fe40000004100 */
[----:B------:R-:W-:Y:S01]  /*87d0*/  FFMA.FTZ R11, R42, R156, -R11 ;  /* 0x0000009c2a0b7223 */ /* 0x000fe2000001080b */
[----:B------:R-:W-:Y:S02]  /*87e0*/  HADD2.F32 R44, -RZ, R34.H0_H0 ;  /* 0x20000022ff2c7230 */ /* 0x000fe40000004100 */
[----:B------:R-:W-:Y:S01]  /*87f0*/  FFMA.FTZ R32, R32, R49, -R53 ;  /* 0x0000003120207223 */ /* 0x000fe20000010835 */
[----:B------:R-:W-:-:S02]  /*8800*/  HADD2.F32 R42, -RZ, R14.H0_H0 ;  /* 0x2000000eff2a7230 */ /* 0x000fc40000004100 */
[----:B------:R-:W-:Y:S02]  /*8810*/  HADD2.F32 R34, -RZ, R34.H1_H1 ;  /* 0x30000022ff227230 */ /* 0x000fe40000004100 */
[-C--:B------:R-:W-:Y:S01]  /*8820*/  FMUL.FTZ R49, R44, R157.reuse ;  /* 0x0000009d2c317220 */ /* 0x080fe20000410000 */
        /* <DEDUP_REMOVED lines=13> */
[----:B------:R-:W-:-:S02]  /*8900*/  MOV R12, R32 ;  /* 0x00000020000c7202 */ /* 0x000fc40000000f00 */
[----:B------:R-:W-:Y:S01]  /*8910*/  F2FP.F16.F32.PACK_AB R14, R14, R49 ;  /* 0x000000310e0e723e */ /* 0x000fe200000000ff */
[----:B------:R-:W-:Y:S01]  /*8920*/  IMAD.MOV.U32 R32, RZ, RZ, R42 ;  /* 0x000000ffff207224 */ /* 0x000fe200078e002a */
[----:B------:R-:W-:Y:S02]  /*8930*/  F2FP.F16.F32.PACK_AB R34, R34, R157 ;  /* 0x0000009d2222723e */ /* 0x000fe400000000ff */
[----:B------:R-:W-:-:S07]  /*8940*/  MOV R15, R50 ;  /* 0x00000032000f7202 */ /* 0x000fce0000000f00 */
.L_x_3833:
[----:B------:R-:W-:Y:S05]  /*8950*/  BSYNC B2 ;  /* 0x0000000000027941 */ /* 0x000fea0003800000 */
.L_x_3832:
[----:B---3--:R3:W-:Y:S04]  /*8960*/  ST.E.128 desc[UR56][R38.64], R12 ;  /* 0x0000000c26007985 */ /* 0x0087e8000c101d38 */
[----:B----4-:R3:W-:Y:S02]  /*8970*/  @!P3 ST.E.128 desc[UR56][R40.64], R32 ;  /* 0x000000202800b985 */ /* 0x0107e4000c101d38 */
.L_x_3831:
[----:B------:R-:W-:Y:S05]  /*8980*/  BSYNC B1 ;  /* 0x0000000000017941 */ /* 0x000fea0003800000 */
.L_x_3830:
[----:B------:R-:W-:Y:S01]  /*8990*/  ISETP.NE.AND P3, PT, R7, RZ, PT ;  /* 0x000000ff0700720c */ /* 0x000fe20003f65270 */
[----:B------:R-:W-:-:S12]  /*89a0*/  BSSY B1, `(.L_x_3834) ;  /* 0x0000074000017945 */ /* 0x000fd80003800000 */
[----:B------:R-:W-:Y:S05]  /*89b0*/  @!P3 BRA `(.L_x_3835) ;  /* 0x0000000400c8b947 */ /* 0x000fea0003800000 */
[----:B0--3--:R-:W-:Y:S01]  /*89c0*/  SEL R11, R121, R134, !P1 ;  /* 0x00000086790b7207 */ /* 0x009fe20004800000 */
        /* <DEDUP_REMOVED lines=8> */
[----:B------:R-:W-:Y:S01]  /*8a50*/  SHF.R.S32.HI R11, RZ, 0x1f, R12 ;  /* 0x0000001fff0b7819 */ /* 0x000fe2000001140c */
[----:B------:R-:W-:-:S03]  /*8a60*/  IMAD.SHL.U32 R41, R12, 0x8, RZ ;  /* 0x000000080c297824 */ /* 0x000fc600078e00ff */
[----:B------:R-:W-:Y:S02]  /*8a70*/  LEA.HI R11, R11, R12, RZ, 0x3 ;  /* 0x0000000c0b0b7211 */ /* 0x000fe400078f18ff */
[----:B------:R-:W-:Y:S02]  /*8a80*/  ISETP.GE.AND P3, PT, R41, R130, PT ;  /* 0x000000822900720c */ /* 0x000fe40003f66270 */
[----:B------:R-:W-:Y:S02]  /*8a90*/  SHF.R.S32.HI R13, RZ, 0x3, R11 ;  /* 0x00000003ff0d7819 */ /* 0x000fe4000001140b */
[----:B------:R-:W-:-:S03]  /*8aa0*/  LOP3.LUT R11, R204, 0x38, R41, 0xf8, !PT ;  /* 0x00000038cc0b7812 */ /* 0x000fc600078ef829 */
        /* <DEDUP_REMOVED lines=11> */
[----:B----4-:R-:W-:Y:S01]  /*8b60*/  IMAD.MOV.U32 R45, RZ, RZ, R33 ;  /* 0x000000ffff2d7224 */ /* 0x010fe200078e0021 */
[----:B------:R-:W-:Y:S01]  /*8b70*/  SHF.R.U32.HI R51, RZ, 0x10, R73 ;  /* 0x00000010ff337819 */ /* 0x000fe20000011649 */
[----:B------:R-:W-:Y:S01]  /*8b80*/  IMAD.MOV.U32 R47, RZ, RZ, R35 ;  /* 0x000000ffff2f7224 */ /* 0x000fe200078e0023 */
[----:B---3--:R-:W-:Y:S01]  /*8b90*/  MOV R33, R15 ;  /* 0x0000000f00217202 */ /* 0x008fe20000000f00 */
[----:B------:R-:W-:Y:S01]  /*8ba0*/  HADD2.F32 R50, -RZ, R148.H1_H1 ;  /* 0x30000094ff327230 */ /* 0x000fe20000004100 */
[----:B------:R-:W-:Y:S01]  /*8bb0*/  SHF.R.U32.HI R49, RZ, 0x10, R61 ;  /* 0x00000010ff317819 */ /* 0x000fe2000001163d */
[----:B------:R-:W-:Y:S01]  /*8bc0*/  HADD2.F32 R35, -RZ, R45.H0_H0 ;  /* 0x2000002dff237230 */ /* 0x000fe20000004100 */
[--C-:B------:R-:W-:Y:S01]  /*8bd0*/  SHF.R.U64 R43, R74, 0x10, R75.reuse ;  /* 0x000000104a2b7819 */ /* 0x100fe2000000124b */
[----:B------:R-:W-:Y:S01]  /*8be0*/  HADD2.F32 R15, -RZ, R13.H0_H0 ;  /* 0x2000000dff0f7230 */ /* 0x000fe20000004100 */
[----:B------:R-:W-:Y:S01]  /*8bf0*/  SHF.R.U32.HI R74, RZ, 0x10, R75 ;  /* 0x00000010ff4a7819 */ /* 0x000fe2000001164b */
[----:B------:R-:W-:-:S02]  /*8c00*/  HADD2.F32 R51, -RZ, R51.H0_H0 ;  /* 0x20000033ff337230 */ /* 0x000fc40000004100 */
[-C--:B------:R-:W-:Y:S01]  /*8c10*/  FMUL.FTZ R52, R35, R50.reuse ;  /* 0x0000003223347220 */ /* 0x080fe20000410000 */
[----:B------:R-:W-:Y:S02]  /*8c20*/  HADD2.F32 R46, -RZ, R13.H1_H1 ;  /* 0x3000000dff2e7230 */ /* 0x000fe40000004100 */
[C---:B------:R-:W-:Y:S01]  /*8c30*/  FMUL.FTZ R50, R15.reuse, R50 ;  /* 0x000000320f327220 */ /* 0x040fe20000410000 */
[----:B------:R-:W-:Y:S01]  /*8c40*/  HADD2.F32 R48, -RZ, R146.H1_H1 ;  /* 0x30000092ff307230 */ /* 0x000fe20000004100 */
[--C-:B------:R-:W-:Y:S01]  /*8c50*/  SHF.R.U64 R42, R62, 0x10, R63.reuse ;  /* 0x000000103e2a7819 */ /* 0x100fe2000000123f */
[----:B------:R-:W-:Y:S02]  /*8c60*/  HADD2.F32 R45, -RZ, R45.H1_H1 ;  /* 0x3000002dff2d7230 */ /* 0x000fe40000004100 */
[-C--:B------:R-:W-:Y:S01]  /*8c70*/  FMUL.FTZ R54, R46, R51.reuse ;  /* 0x000000332e367220 */ /* 0x080fe20000410000 */
[----:B------:R-:W-:Y:S02]  /*8c80*/  HADD2.F32 R49, -RZ, R49.H0_H0 ;  /* 0x20000031ff317230 */ /* 0x000fe40000004100 */
[-C--:B------:R-:W-:Y:S01]  /*8c90*/  FFMA.FTZ R13, R15, R48.reuse, -R52 ;  /* 0x000000300f0d7223 */ /* 0x080fe20000010834 */
[----:B------:R-:W-:Y:S01]  /*8ca0*/  FFMA.FTZ R15, R35, R48, R50 ;  /* 0x00000030230f7223 */ /* 0x000fe20000010032 */
[C---:B------:R-:W-:Y:S01]  /*8cb0*/  FMUL.FTZ R53, R45.reuse, R51 ;  /* 0x000000332d357220 */ /* 0x040fe20000410000 */
[----:B------:R-:W-:Y:S01]  /*8cc0*/  SHF.R.U32.HI R62, RZ, 0x10, R63 ;  /* 0x00000010ff3e7819 */ /* 0x000fe2000001163f */
[----:B------:R-:W-:Y:S01]  /*8cd0*/  FFMA.FTZ R48, R45, R49, R54 ;  /* 0x000000312d307223 */ /* 0x000fe20000010036 */
[----:B------:R-:W-:-:S02]  /*8ce0*/  HADD2.F32 R54, -RZ, R147.H1_H1 ;  /* 0x30000093ff367230 */ /* 0x000fc40000004100 */
[----:B------:R-:W-:Y:S01]  /*8cf0*/  FFMA.FTZ R46, R46, R49, -R53 ;  /* 0x000000312e2e7223 */ /* 0x000fe20000010835 */
[----:B------:R-:W-:Y:S01]  /*8d00*/  HADD2.F32 R45, -RZ, R47.H0_H0 ;  /* 0x2000002fff2d7230 */ /* 0x000fe20000004100 */
[----:B0-----:R-:W-:Y:S01]  /*8d10*/  SHF.R.U64 R11, R60, 0x10, R61 ;  /* 0x000000103c0b7819 */ /* 0x001fe2000000123d */
[--C-:B------:R-:W-:Y:S01]  /*8d20*/  HADD2.F32 R35, -RZ, R33.reuse.H0_H0 ;  /* 0x20000021ff237230 */ /* 0x100fe20000004100 */
[----:B------:R-:W-:Y:S01]  /*8d30*/  SHF.R.U64 R44, R72, 0x10, R73 ;  /* 0x00000010482c7819 */ /* 0x000fe20000001249 */
[----:B------:R-:W-:Y:S02]  /*8d40*/  HADD2.F32 R49, -RZ, R74.H0_H0 ;  /* 0x2000004aff317230 */ /* 0x000fe40000004100 */
[-C--:B------:R-:W-:Y:S01]  /*8d50*/  FMUL.FTZ R60, R45, R54.reuse ;  /* 0x000000362d3c7220 */ /* 0x080fe20000410000 */
[----:B------:R-:W-:Y:S02]  /*8d60*/  HADD2.F32 R50, -RZ, R33.H1_H1 ;  /* 0x30000021ff327230 */ /* 0x000fe40000004100 */
[----:B------:R-:W-:Y:S01]  /*8d70*/  FMUL.FTZ R54, R35, R54 ;  /* 0x0000003623367220 */ /* 0x000fe20000410000 */
[----:B------:R-:W-:Y:S01]  /*8d80*/  HADD2.F32 R52, -RZ, R145.H1_H1 ;  /* 0x30000091ff347230 */ /* 0x000fe20000004100 */
[----:B------:R-:W-:Y:S01]  /*8d90*/  F2FP.F16.F32.PACK_AB R13, R46, R13 ;  /* 0x0000000d2e0d723e */ /* 0x000fe200000000ff */
[----:B------:R-:W-:-:S02]  /*8da0*/  HADD2.F32 R47, -RZ, R47.H1_H1 ;  /* 0x3000002fff2f7230 */ /* 0x000fc40000004100 */
[CC--:B------:R-:W-:Y:S01]  /*8db0*/  FMUL.FTZ R64, R50.reuse, R49.reuse ;  /* 0x0000003132407220 */ /* 0x0c0fe20000410000 */
[----:B------:R-:W-:Y:S02]  /*8dc0*/  HADD2.F32 R62, -RZ, R62.H0_H0 ;  /* 0x2000003eff3e7230 */ /* 0x000fe40000004100 */
[-C--:B------:R-:W-:Y:S01]  /*8dd0*/  FFMA.FTZ R33, R35, R52.reuse, -R60 ;  /* 0x0000003423217223 */ /* 0x080fe2000001083c */
[----:B------:R-:W-:Y:S01]  /*8de0*/  FFMA.FTZ R35, R45, R52, R54 ;  /* 0x000000342d237223 */ /* 0x000fe20000010036 */
[C---:B------:R-:W-:Y:S01]  /*8df0*/  FMUL.FTZ R51, R47.reuse, R49 ;  /* 0x000000312f337220 */ /* 0x040fe20000410000 */
[----:B------:R-:W-:Y:S02]  /*8e00*/  HADD2.F32 R148, -RZ, R148.H0_H0 ;  /* 0x20000094ff947230 */ /* 0x000fe40000004100 */
[-C--:B------:R-:W-:Y:S01]  /*8e10*/  FFMA.FTZ R52, R47, R62.reuse, R64 ;  /* 0x0000003e2f347223 */ /* 0x080fe20000010040 */
[----:B------:R-:W-:Y:S02]  /*8e20*/  HADD2.F32 R47, -RZ, R44.H0_H0 ;  /* 0x2000002cff2f7230 */ /* 0x000fe40000004100 */
[----:B------:R-:W-:Y:S01]  /*8e30*/  FFMA.FTZ R50, R50, R62, -R51 ;  /* 0x0000003e32327223 */ /* 0x000fe20000010833 */
[----:B------:R-:W-:-:S02]  /*8e40*/  HADD2.F32 R45, -RZ, R32.H0_H0 ;  /* 0x20000020ff2d7230 */ /* 0x000fc40000004100 */
[----:B------:R-:W-:Y:S01]  /*8e50*/  HADD2.F32 R44, -RZ, R12.H0_H0 ;  /* 0x2000000cff2c7230 */ /* 0x000fe20000004100 */
[----:B------:R-:W-:Y:S01]  /*8e60*/  F2FP.F16.F32.PACK_AB R35, R52, R35 ;  /* 0x000000233423723e */ /* 0x000fe200000000ff */
[----:B------:R-:W-:Y:S02]  /*8e70*/  HADD2.F32 R32, -RZ, R32.H1_H1 ;  /* 0x30000020ff207230 */ /* 0x000fe40000004100 */
[-C--:B------:R-:W-:Y:S01]  /*8e80*/  FMUL.FTZ R49, R45, R148.reuse ;  /* 0x000000942d317220 */ /* 0x080fe20000410000 */
[----:B------:R-:W-:Y:S02]  /*8e90*/  HADD2.F32 R12, -RZ, R12.H1_H1 ;  /* 0x3000000cff0c7230 */ /* 0x000fe40000004100 */
[----:B------:R-:W-:Y:S01]  /*8ea0*/  FMUL.FTZ R148, R44, R148 ;  /* 0x000000942c947220 */ /* 0x000fe20000410000 */
[----:B------:R-:W-:Y:S02]  /*8eb0*/  HADD2.F32 R146, -RZ, R146.H0_H0 ;  /* 0x20000092ff927230 */ /* 0x000fe40000004100 */
[----:B------:R-:W-:Y:S01]  /*8ec0*/  FMUL.FTZ R51, R32, R47 ;  /* 0x0000002f20337220 */ /* 0x000fe20000410000 */
[----:B------:R-:W-:-:S02]  /*8ed0*/  HADD2.F32 R11, -RZ, R11.H0_H0 ;  /* 0x2000000bff0b7230 */ /* 0x000fc40000004100 */
[----:B------:R-:W-:Y:S01]  /*8ee0*/  FMUL.FTZ R47, R12, R47 ;  /* 0x0000002f0c2f7220 */ /* 0x000fe20000410000 */
[----:B------:R-:W-:Y:S02]  /*8ef0*/  HADD2.F32 R147, -RZ, R147.H0_H0 ;  /* 0x20000093ff937230 */ /* 0x000fe40000004100 */
[-C--:B------:R-:W-:Y:S01]  /*8f00*/  FFMA.FTZ R49, R44, R146.reuse, -R49 ;  /* 0x000000922c317223 */ /* 0x080fe20000010831 */
[----:B------:R-:W-:Y:S01]  /*8f10*/  FFMA.FTZ R148, R45, R146, R148 ;  /* 0x000000922d947223 */ /* 0x000fe20000010094 */
[-C--:B------:R-:W-:Y:S01]  /*8f20*/  FFMA.FTZ R44, R12, R11.reuse, -R51 ;  /* 0x0000000b0c2c7223 */ /* 0x080fe20000010833 */
[----:B------:R-:W-:Y:S01]  /*8f30*/  FFMA.FTZ R47, R32, R11, R47 ;  /* 0x0000000b202f7223 */ /* 0x000fe2000001002f */
[----:B------:R-:W-:Y:S01]  /*8f40*/  HADD2.F32 R12, -RZ, R34.H0_H0 ;  /* 0x20000022ff0c7230 */ /* 0x000fe20000004100 */
[----:B------:R-:W-:Y:S01]  /*8f50*/  F2FP.F16.F32.PACK_AB R50, R50, R33 ;  /* 0x000000213232723e */ /* 0x000fe200000000ff */
[----:B------:R-:W-:Y:S01]  /*8f60*/  HADD2.F32 R45, -RZ, R43.H0_H0 ;  /* 0x2000002bff2d7230 */ /* 0x000fe20000004100 */
[----:B------:R-:W-:Y:S01]  /*8f70*/  F2FP.F16.F32.PACK_AB R33, R48, R15 ;  /* 0x0000000f3021723e */ /* 0x000fe200000000ff */
[----:B------:R-:W-:-:S02]  /*8f80*/  HADD2.F32 R11, -RZ, R14.H0_H0 ;  /* 0x2000000eff0b7230 */ /* 0x000fc40000004100 */
[-C--:B------:R-:W-:Y:S01]  /*8f90*/  FMUL.FTZ R32, R12, R147.reuse ;  /* 0x000000930c207220 */ /* 0x080fe20000410000 */
[----:B------:R-:W-:Y:S01]  /*8fa0*/  HADD2.F32 R34, -RZ, R34.H1_H1 ;  /* 0x30000022ff227230 */ /* 0x000fe20000004100 */
[----:B------:R-:W-:Y:S01]  /*8fb0*/  F2FP.F16.F32.PACK_AB R148, R47, R148 ;  /* 0x000000942f94723e */ /* 0x000fe200000000ff */
[----:B------:R-:W-:Y:S02]  /*8fc0*/  HADD2.F32 R14, -RZ, R14.H1_H1 ;  /* 0x3000000eff0e7230 */ /* 0x000fe40000004100 */
[C---:B------:R-:W-:Y:S01]  /*8fd0*/  FMUL.FTZ R147, R11.reuse, R147 ;  /* 0x000000930b937220 */ /* 0x040fe20000410000 */
[----:B------:R-:W-:Y:S02]  /*8fe0*/  HADD2.F32 R145, -RZ, R145.H0_H0 ;  /* 0x20000091ff917230 */ /* 0x000fe40000004100 */
[-C--:B------:R-:W-:Y:S01]  /*8ff0*/  FMUL.FTZ R51, R34, R45.reuse ;  /* 0x0000002d22337220 */ /* 0x080fe20000410000 */
[----:B------:R-:W-:Y:S02]  /*9000*/  HADD2.F32 R43, -RZ, R42.H0_H0 ;  /* 0x2000002aff2b7230 */ /* 0x000fe40000004100 */
[----:B------:R-:W-:Y:S01]  /*9010*/  FMUL.FTZ R45, R14, R45 ;  /* 0x0000002d0e2d7220 */ /* 0x000fe20000410000 */
[----:B------:R-:W-:Y:S01]  /*9020*/  MOV R15, R50 ;  /* 0x00000032000f7202 */ /* 0x000fe20000000f00 */
[-C--:B------:R-:W-:Y:S01]  /*9030*/  FFMA.FTZ R32, R11, R145.reuse, -R32 ;  /* 0x000000910b207223 */ /* 0x080fe20000010820 */
[----:B------:R-:W-:Y:S01]  /*9040*/  FFMA.FTZ R147, R12, R145, R147 ;  /* 0x000000910c937223 */ /* 0x000fe20000010093 */
[-C--:B------:R-:W-:Y:S01]  /*9050*/  FFMA.FTZ R51, R14, R43.reuse, -R51 ;  /* 0x0000002b0e337223 */ /* 0x080fe20000010833 */
[----:B------:R-:W-:Y:S01]  /*9060*/  FFMA.FTZ R34, R34, R43, R45 ;  /* 0x0000002b22227223 */ /* 0x000fe2000001002d */
[----:B------:R-:W-:-:S03]  /*9070*/  F2FP.F16.F32.PACK_AB R12, R44, R49 ;  /* 0x000000312c0c723e */ /* 0x000fc600000000ff */
[----:B------:R-:W-:Y:S01]  /*9080*/  F2FP.F16.F32.PACK_AB R14, R51, R32 ;  /* 0x00000020330e723e */ /* 0x000fe200000000ff */
[----:B------:R-:W-:Y:S01]  /*9090*/  IMAD.MOV.U32 R32, RZ, RZ, R148 ;  /* 0x000000ffff207224 */ /* 0x000fe200078e0094 */
[----:B------:R-:W-:-:S07]  /*90a0*/  F2FP.F16.F32.PACK_AB R34, R34, R147 ;  /* 0x000000932222723e */ /* 0x000fce00000000ff */
.L_x_3837:
[----:B------:R-:W-:Y:S05]  /*90b0*/  BSYNC B2 ;  /* 0x0000000000027941 */ /* 0x000fea0003800000 */
.L_x_3836:
[----:B---3--:R3:W-:Y:S04]  /*90c0*/  ST.E.128 desc[UR56][R38.64], R12 ;  /* 0x0000000c26007985 */ /* 0x0087e8000c101d38 */
[----:B----4-:R3:W-:Y:S02]  /*90d0*/  @!P3 ST.E.128 desc[UR56][R40.64], R32 ;  /* 0x000000202800b985 */ /* 0x0107e4000c101d38 */
.L_x_3835:
[----:B------:R-:W-:Y:S05]  /*90e0*/  BSYNC B1 ;  /* 0x0000000000017941 */ /* 0x000fea0003800000 */
.L_x_3834:
[----:B------:R-:W-:-:S13]  /*90f0*/  ISETP.NE.AND P3, PT, R8, RZ, PT ;  /* 0x000000ff0800720c */ /* 0x000fda0003f65270 */
[----:B------:R-:W-:Y:S05]  /*9100*/  @!P3 BRA `(.L_x_3786) ;  /* 0x0000000c00b0b947 */ /* 0x000fea0003800000 */
[----:B0--3--:R-:W3:Y:S01]  /*9110*/  LDL R11, [R1] ;  /* 0x00000000010b7983 */ /* 0x009ee20000100800 */
[----:B------:R-:W-:Y:S01]  /*9120*/  SHF.R.U32.HI R14, RZ, 0x3, R204 ;  /* 0x00000003ff0e7819 */ /* 0x000fe200000116cc */
[----:B------:R-:W-:Y:S01]  /*9130*/  BSSY B1, `(.L_x_3838) ;  /* 0x000006e000017945 */ /* 0x000fe20003800000 */
[----:B----4-:R-:W-:-:S04]  /*9140*/  LEA R38, P3, R5, R36, 0x1 ;  /* 0x0000002405267211 */ /* 0x010fc800078608ff */
[----:B------:R-:W-:Y:S02]  /*9150*/  LEA.HI.X R39, R5, R118, R108, 0x1, P3 ;  /* 0x0000007605277211 */ /* 0x000fe400018f0c6c */
[----:B------:R-:W-:Y:S02]  /*9160*/  ISETP.GE.AND P3, PT, R193, R120, PT ;  /* 0x00000078c100720c */ /* 0x000fe40003f66270 */
[----:B---3--:R-:W-:-:S04]  /*9170*/  LOP3.LUT P4, RZ, R11, 0x1, RZ, 0xc0, !PT ;  /* 0x000000010bff7812 */ /* 0x008fc8000788c0ff */
[----:B------:R-:W-:-:S04]  /*9180*/  SEL R134, R121, R134, !P4 ;  /* 0x0000008679867207 */ /* 0x000fc80006000000 */
[----:B------:R-:W-:-:S04]  /*9190*/  SHF.R.S32.HI R11, RZ, 0x1f, R134 ;  /* 0x0000001fff0b7819 */ /* 0x000fc80000011486 */
[----:B------:R-:W-:-:S04]  /*91a0*/  LEA.HI R11, R11, R134, RZ, 0x4 ;  /* 0x000000860b0b7211 */ /* 0x000fc800078f20ff */
        /* <DEDUP_REMOVED lines=13> */
[----:B------:R-:W0:Y:S04]  /*9280*/  LDS.128 R12, [R13+0x1e400] ;  /* 0x01e400000d0c7984 */ /* 0x000e280000000c00 */
[----:B------:R-:W3:Y:S01]  /*9290*/  LDS.128 R32, [R32+0x1e400] ;  /* 0x01e4000020207984 */ /* 0x000ee20000000c00 */
[----:B------:R-:W-:Y:S05]  /*92a0*/  @P3 BRA `(.L_x_3839) ;  /* 0x0000000400583947 */ /* 0x000fea0003800000 */
[----:B------:R-:W-:Y:S01]  /*92b0*/  SHF.R.U32.HI R50, RZ, 0x10, R69 ;  /* 0x00000010ff327819 */ /* 0x000fe20000011645 */
[----:B---3--:R-:W-:Y:S01]  /*92c0*/  IMAD.MOV.U32 R45, RZ, RZ, R35 ;  /* 0x000000ffff2d7224 */ /* 0x008fe200078e0023 */
[----:B------:R-:W-:Y:S01]  /*92d0*/  MOV R44, R32 ;  /* 0x00000020002c7202 */ /* 0x000fe20000000f00 */
[--C-:B------:R-:W-:Y:S01]  /*92e0*/  HADD2.F32 R35, -RZ, R33.reuse.H0_H0 ;  /* 0x20000021ff237230 */ /* 0x100fe20000004100 */
[----:B------:R-:W-:Y:S01]  /*92f0*/  SHF.R.U32.HI R48, RZ, 0x10, R57 ;  /* 0x00000010ff307819 */ /* 0x000fe20000011639 */
[----:B0-----:R-:W-:Y:S01]  /*9300*/  IMAD.MOV.U32 R32, RZ, RZ, R15 ;  /* 0x000000ffff207224 */ /* 0x001fe200078e000f */
[--C-:B------:R-:W-:Y:S01]  /*9310*/  SHF.R.U64 R41, R70, 0x10, R71.reuse ;  /* 0x0000001046297819 */ /* 0x100fe20000001247 */
[----:B------:R-:W-:Y:S01]  /*9320*/  HADD2.F32 R33, -RZ, R33.H1_H1 ;  /* 0x30000021ff217230 */ /* 0x000fe20000004100 */
[----:B------:R-:W-:Y:S01]  /*9330*/  SHF.R.U32.HI R70, RZ, 0x10, R71 ;  /* 0x00000010ff467819 */ /* 0x000fe20000011647 */
[----:B------:R-:W-:Y:S01]  /*9340*/  HADD2.F32 R50, -RZ, R50.H0_H0 ;  /* 0x20000032ff327230 */ /* 0x000fe20000004100 */
[--C-:B------:R-:W-:Y:S01]  /*9350*/  SHF.R.U64 R40, R58, 0x10, R59.reuse ;  /* 0x000000103a287819 */ /* 0x100fe2000000123b */
[----:B------:R-:W-:Y:S01]  /*9360*/  HADD2.F32 R15, -RZ, R13.H1_H1 ;  /* 0x3000000dff0f7230 */ /* 0x000fe20000004100 */
[----:B------:R-:W-:Y:S01]  /*9370*/  SHF.R.U32.HI R58, RZ, 0x10, R59 ;  /* 0x00000010ff3a7819 */ /* 0x000fe2000001163b */
[----:B------:R-:W-:-:S02]  /*9380*/  IMAD.MOV.U32 R43, RZ, RZ, R12 ;  /* 0x000000ffff2b7224 */ /* 0x000fc400078e000c */
[-C--:B------:R-:W-:Y:S01]  /*9390*/  FMUL.FTZ R54, R33, R50.reuse ;  /* 0x0000003221367220 */ /* 0x080fe20000410000 */
[----:B------:R-:W-:Y:S02]  /*93a0*/  HADD2.F32 R47, -RZ, R144.H1_H1 ;  /* 0x30000090ff2f7230 */ /* 0x000fe40000004100 */
[----:B------:R-:W-:Y:S01]  /*93b0*/  FMUL.FTZ R50, R15, R50 ;  /* 0x000000320f327220 */ /* 0x000fe20000410000 */
[----:B------:R-:W-:Y:S01]  /*93c0*/  HADD2.F32 R12, -RZ, R13.H0_H0 ;  /* 0x2000000dff0c7230 */ /* 0x000fe20000004100 */
[----:B------:R-:W-:Y:S01]  /*93d0*/  SHF.R.U64 R53, R68, 0x10, R69 ;  /* 0x0000001044357819 */ /* 0x000fe20000001245 */
[----:B------:R-:W-:Y:S02]  /*93e0*/  HADD2.F32 R48, -RZ, R48.H0_H0 ;  /* 0x20000030ff307230 */ /* 0x000fe40000004100 */
[-C--:B------:R-:W-:Y:S01]  /*93f0*/  FMUL.FTZ R13, R35, R47.reuse ;  /* 0x0000002f230d7220 */ /* 0x080fe20000410000 */
[----:B------:R-:W-:Y:S02]  /*9400*/  HADD2.F32 R46, -RZ, R139.H1_H1 ;  /* 0x3000008bff2e7230 */ /* 0x000fe40000004100 */
[----:B------:R-:W-:Y:S01]  /*9410*/  FMUL.FTZ R52, R12, R47 ;  /* 0x0000002f0c347220 */ /* 0x000fe20000410000 */
[----:B------:R-:W-:-:S02]  /*9420*/  HADD2.F32 R47, -RZ, R70.H0_H0 ;  /* 0x20000046ff2f7230 */ /* 0x000fc40000004100 */
[-C--:B------:R-:W-:Y:S01]  /*9430*/  FFMA.FTZ R49, R15, R48.reuse, -R54 ;  /* 0x000000300f317223 */ /* 0x080fe20000010836 */
[----:B------:R-:W-:Y:S01]  /*9440*/  FFMA.FTZ R50, R33, R48, R50 ;  /* 0x0000003021327223 */ /* 0x000fe20000010032 */
[----:B------:R-:W-:Y:S02]  /*9450*/  HADD2.F32 R48, -RZ, R143.H1_H1 ;  /* 0x3000008fff307230 */ /* 0x000fe40000004100 */
[-C--:B------:R-:W-:Y:S01]  /*9460*/  FFMA.FTZ R12, R12, R46.reuse, -R13 ;  /* 0x0000002e0c0c7223 */ /* 0x080fe2000001080d */
[--C-:B------:R-:W-:Y:S02]  /*9470*/  HADD2.F32 R33, -RZ, R45.reuse.H0_H0 ;  /* 0x2000002dff217230 */ /* 0x100fe40000004100 */
[----:B------:R-:W-:Y:S01]  /*9480*/  FFMA.FTZ R13, R35, R46, R52 ;  /* 0x0000002e230d7223 */ /* 0x000fe20000010034 */
[----:B------:R-:W-:Y:S01]  /*9490*/  HADD2.F32 R45, -RZ, R45.H1_H1 ;  /* 0x3000002dff2d7230 */ /* 0x000fe20000004100 */
[----:B------:R-:W-:Y:S01]  /*94a0*/  SHF.R.U64 R42, R56, 0x10, R57 ;  /* 0x00000010382a7819 */ /* 0x000fe20000001239 */
[----:B------:R-:W-:-:S02]  /*94b0*/  HADD2.F32 R46, -RZ, R138.H1_H1 ;  /* 0x3000008aff2e7230 */ /* 0x000fc40000004100 */
[----:B------:R-:W-:Y:S01]  /*94c0*/  FMUL.FTZ R52, R33, R48 ;  /* 0x0000003021347220 */ /* 0x000fe20000410000 */
[--C-:B------:R-:W-:Y:S02]  /*94d0*/  HADD2.F32 R15, -RZ, R32.reuse.H0_H0 ;  /* 0x20000020ff0f7230 */ /* 0x100fe40000004100 */
[-C--:B------:R-:W-:Y:S01]  /*94e0*/  FMUL.FTZ R51, R45, R47.reuse ;  /* 0x0000002f2d337220 */ /* 0x080fe20000410000 */
[----:B------:R-:W-:Y:S01]  /*94f0*/  HADD2.F32 R32, -RZ, R32.H1_H1 ;  /* 0x30000020ff207230 */ /* 0x000fe20000004100 */
[----:B------:R-:W-:Y:S01]  /*9500*/  F2FP.F16.F32.PACK_AB R49, R49, R12 ;  /* 0x0000000c3131723e */ /* 0x000fe200000000ff */
[----:B------:R-:W-:Y:S02]  /*9510*/  HADD2.F32 R35, -RZ, R58.H0_H0 ;  /* 0x2000003aff237230 */ /* 0x000fe40000004100 */
[C---:B------:R-:W-:Y:S01]  /*9520*/  FMUL.FTZ R48, R15.reuse, R48 ;  /* 0x000000300f307220 */ /* 0x040fe20000410000 */
[----:B------:R-:W-:Y:S01]  /*9530*/  FFMA.FTZ R52, R15, R46, -R52 ;  /* 0x0000002e0f347223 */ /* 0x000fe20000010834 */
[----:B------:R-:W-:Y:S01]  /*9540*/  FMUL.FTZ R54, R32, R47 ;  /* 0x0000002f20367220 */ /* 0x000fe20000410000 */
[----:B------:R-:W-:-:S02]  /*9550*/  HADD2.F32 R144, -RZ, R144.H0_H0 ;  /* 0x20000090ff907230 */ /* 0x000fc40000004100 */
[-C--:B------:R-:W-:Y:S01]  /*9560*/  FFMA.FTZ R51, R32, R35.reuse, -R51 ;  /* 0x0000002320337223 */ /* 0x080fe20000010833 */
[----:B------:R-:W-:Y:S02]  /*9570*/  HADD2.F32 R15, -RZ, R43.H0_H0 ;  /* 0x2000002bff0f7230 */ /* 0x000fe40000004100 */
[----:B------:R-:W-:Y:S01]  /*9580*/  FFMA.FTZ R47, R33, R46, R48 ;  /* 0x0000002e212f7223 */ /* 0x000fe20000010030 */
[----:B------:R-:W-:Y:S02]  /*9590*/  HADD2.F32 R32, -RZ, R44.H0_H0 ;  /* 0x2000002cff207230 */ /* 0x000fe40000004100 */
[----:B------:R-:W-:Y:S01]  /*95a0*/  FFMA.FTZ R54, R45, R35, R54 ;  /* 0x000000232d367223 */ /* 0x000fe20000010036 */
[----:B------:R-:W-:Y:S02]  /*95b0*/  HADD2.F32 R139, -RZ, R139.H0_H0 ;  /* 0x2000008bff8b7230 */ /* 0x000fe40000004100 */
[----:B------:R-:W-:Y:S01]  /*95c0*/  FMUL.FTZ R35, R15, R144 ;  /* 0x000000900f237220 */ /* 0x000fe20000410000 */
[----:B------:R-:W-:-:S02]  /*95d0*/  HADD2.F32 R33, -RZ, R53.H0_H0 ;  /* 0x20000035ff217230 */ /* 0x000fc40000004100 */
[C---:B------:R-:W-:Y:S01]  /*95e0*/  FMUL.FTZ R46, R32.reuse, R144 ;  /* 0x00000090202e7220 */ /* 0x040fe20000410000 */
[----:B------:R-:W-:Y:S02]  /*95f0*/  HADD2.F32 R44, -RZ, R44.H1_H1 ;  /* 0x3000002cff2c7230 */ /* 0x000fe40000004100 */
[-C--:B------:R-:W-:Y:S01]  /*9600*/  FFMA.FTZ R35, R32, R139.reuse, R35 ;  /* 0x0000008b20237223 */ /* 0x080fe20000010023 */
[----:B------:R-:W-:Y:S02]  /*9610*/  HADD2.F32 R43, -RZ, R43.H1_H1 ;  /* 0x3000002bff2b7230 */ /* 0x000fe40000004100 */
[----:B------:R-:W-:Y:S01]  /*9620*/  FFMA.FTZ R46, R15, R139, -R46 ;  /* 0x0000008b0f2e7223 */ /* 0x000fe2000001082e */
[----:B------:R-:W-:Y:S02]  /*9630*/  HADD2.F32 R42, -RZ, R42.H0_H0 ;  /* 0x2000002aff2a7230 */ /* 0x000fe40000004100 */
[----:B------:R-:W-:Y:S01]  /*9640*/  FMUL.FTZ R48, R44, R33 ;  /* 0x000000212c307220 */ /* 0x000fe20000410000 */
[----:B------:R-:W-:-:S02]  /*9650*/  HADD2.F32 R32, -RZ, R34.H0_H0 ;  /* 0x20000022ff207230 */ /* 0x000fc40000004100 */
[C---:B------:R-:W-:Y:S01]  /*9660*/  FMUL.FTZ R33, R43.reuse, R33 ;  /* 0x000000212b217220 */ /* 0x040fe20000410000 */
[----:B------:R-:W-:Y:S02]  /*9670*/  HADD2.F32 R143, -RZ, R143.H0_H0 ;  /* 0x2000008fff8f7230 */ /* 0x000fe40000004100 */
[-C--:B------:R-:W-:Y:S01]  /*9680*/  FFMA.FTZ R43, R43, R42.reuse, -R48 ;  /* 0x0000002a2b2b7223 */ /* 0x080fe20000010830 */
[----:B------:R-:W-:Y:S02]  /*9690*/  HADD2.F32 R41, -RZ, R41.H0_H0 ;  /* 0x20000029ff297230 */ /* 0x000fe40000004100 */
[----:B------:R-:W-:Y:S01]  /*96a0*/  FFMA.FTZ R42, R44, R42, R33 ;  /* 0x0000002a2c2a7223 */ /* 0x000fe20000010021 */
[----:B------:R-:W-:Y:S01]  /*96b0*/  HADD2.F32 R15, -RZ, R14.H0_H0 ;  /* 0x2000000eff0f7230 */ /* 0x000fe20000004100 */
[----:B------:R-:W-:Y:S01]  /*96c0*/  F2FP.F16.F32.PACK_AB R47, R54, R47 ;  /* 0x0000002f362f723e */ /* 0x000fe200000000ff */
[----:B------:R-:W-:Y:S01]  /*96d0*/  HADD2.F32 R34, -RZ, R34.H1_H1 ;  /* 0x30000022ff227230 */ /* 0x000fe20000004100 */
[----:B------:R-:W-:Y:S01]  /*96e0*/  F2FP.F16.F32.PACK_AB R12, R43, R46 ;  /* 0x0000002e2b0c723e */ /* 0x000fe200000000ff */
[----:B------:R-:W-:-:S02]  /*96f0*/  HADD2.F32 R14, -RZ, R14.H1_H1 ;  /* 0x3000000eff0e7230 */ /* 0x000fc40000004100 */
[----:B------:R-:W-:Y:S02]  /*9700*/  HADD2.F32 R33, -RZ, R40.H0_H0 ;  /* 0x20000028ff217230 */ /* 0x000fe40000004100 */
[----:B------:R-:W-:Y:S01]  /*9710*/  FMUL.FTZ R40, R32, R143 ;  /* 0x0000008f20287220 */ /* 0x000fe20000410000 */
[----:B------:R-:W-:Y:S02]  /*9720*/  HADD2.F32 R138, -RZ, R138.H0_H0 ;  /* 0x2000008aff8a7230 */ /* 0x000fe40000004100 */
[----:B------:R-:W-:Y:S01]  /*9730*/  FMUL.FTZ R45, R34, R41 ;  /* 0x00000029222d7220 */ /* 0x000fe20000410000 */
[C---:B------:R-:W-:Y:S01]  /*9740*/  FMUL.FTZ R143, R15.reuse, R143 ;  /* 0x0000008f0f8f7220 */ /* 0x040fe20000410000 */
[----:B------:R-:W-:Y:S01]  /*9750*/  FMUL.FTZ R41, R14, R41 ;  /* 0x000000290e297220 */ /* 0x000fe20000410000 */
[-C--:B------:R-:W-:Y:S02]  /*9760*/  FFMA.FTZ R40, R15, R138.reuse, -R40 ;  /* 0x0000008a0f287223 */ /* 0x080fe40000010828 */
[----:B------:R-:W-:Y:S01]  /*9770*/  FFMA.FTZ R143, R32, R138, R143 ;  /* 0x0000008a208f7223 */ /* 0x000fe2000001008f */
[-C--:B------:R-:W-:Y:S01]  /*9780*/  FFMA.FTZ R45, R14, R33.reuse, -R45 ;  /* 0x000000210e2d7223 */ /* 0x080fe2000001082d */
[----:B------:R-:W-:Y:S01]  /*9790*/  FFMA.FTZ R34, R34, R33, R41 ;  /* 0x0000002122227223 */ /* 0x000fe20000010029 */
[----:B------:R-:W-:-:S02]  /*97a0*/  F2FP.F16.F32.PACK_AB R33, R50, R13 ;  /* 0x0000000d3221723e */ /* 0x000fc400000000ff */
[----:B------:R-:W-:Y:S01]  /*97b0*/  F2FP.F16.F32.PACK_AB R32, R42, R35 ;  /* 0x000000232a20723e */ /* 0x000fe200000000ff */
[----:B------:R-:W-:Y:S01]  /*97c0*/  IMAD.MOV.U32 R35, RZ, RZ, R47 ;  /* 0x000000ffff237224 */ /* 0x000fe200078e002f */
[----:B------:R-:W-:Y:S02]  /*97d0*/  F2FP.F16.F32.PACK_AB R15, R51, R52 ;  /* 0x00000034330f723e */ /* 0x000fe400000000ff */
[----:B------:R-:W-:Y:S02]  /*97e0*/  F2FP.F16.F32.PACK_AB R14, R45, R40 ;  /* 0x000000282d0e723e */ /* 0x000fe400000000ff */
[----:B------:R-:W-:Y:S02]  /*97f0*/  F2FP.F16.F32.PACK_AB R34, R34, R143 ;  /* 0x0000008f2222723e */ /* 0x000fe400000000ff */
[----:B------:R-:W-:-:S07]  /*9800*/  MOV R13, R49 ;  /* 0x00000031000d7202 */ /* 0x000fce0000000f00 */
.L_x_3839:
[----:B------:R-:W-:Y:S05]  /*9810*/  BSYNC B1 ;  /* 0x0000000000017941 */ /* 0x000fea0003800000 */
.L_x_3838:
[----:B0-----:R0:W-:Y:S01]  /*9820*/  ST.E.128 desc[UR56][R38.64], R12 ;  /* 0x0000000c26007985 */ /* 0x0011e2000c101d38 */
[----:B------:R-:W-:-:S13]  /*9830*/  ISETP.GE.AND P3, PT, R11, R130, PT ;  /* 0x000000820b00720c */ /* 0x000fda0003f66270 */
[----:B------:R-:W-:Y:S05]  /*9840*/  @P3 BRA `(.L_x_3786) ;  /* 0x0000000400e03947 */ /* 0x000fea0003800000 */
[----:B------:R-:W-:-:S05]  /*9850*/  IMAD.WIDE R36, R11, 0x2, R36 ;  /* 0x000000020b247825 */ /* 0x000fca00078e0224 */
[----:B---3--:R3:W-:Y:S01]  /*9860*/  ST.E.128 desc[UR56][R36.64], R32 ;  /* 0x0000002024007985 */ /* 0x0087e2000c101d38 */
[----:B------:R-:W-:Y:S05]  /*9870*/  BRA `(.L_x_3786) ;  /* 0x0000000400d47947 */ /* 0x000fea0003800000 */
.L_x_3751:
[----:B------:R-:W-:-:S06]  /*9880*/  UISETP.NE.AND UP0, UPT, UR59, 0x3, UPT ;  /* 0x000000033b00788c */ /* 0x000fcc000bf05270 */
[----:B------:R-:W-:-:S13]  /*9890*/  PLOP3.LUT P2, PT, PT, PT, UP0, 0x80, 0x0 ;  /* 0x000000000000781c */ /* 0x000fda0003f4f008 */
[----:B------:R-:W-:Y:S05]  /*98a0*/  @!P2 BRA `(.L_x_3840) ;  /* 0x000000000004a947 */ /* 0x000fea0003800000 */
[----:B------:R-:W-:Y:S01]  /*98b0*/  BPT.TRAP 0x1 ;  /* 0x000000040000795c */ /* 0x000fe20000300000 */
.L_x_3840:
[----:B------:R-:W-:Y:S01]  /*98c0*/  IMAD R86, R19, 0x8, R18 ;  /* 0x0000000813567824 */ /* 0x000fe200078e0212 */
[----:B------:R-:W-:Y:S01]  /*98d0*/  SHF.L.U32 R87, R203, 0x1f, RZ ;  /* 0x0000001fcb577819 */ /* 0x000fe200000006ff */
[----:B------:R-:W-:Y:S01]  /*98e0*/  BSSY B1, `(.L_x_3841) ;  /* 0x0000004000017945 */ /* 0x000fe20003800000 */
[----:B------:R-:W-:Y:S02]  /*98f0*/  SHF.R.S32.HI R31, RZ, 0x1f, R26 ;  /* 0x0000001fff1f7819 */ /* 0x000fe4000001141a */
[----:B------:R-:W0:Y:S02]  /*9900*/  SYNCS.PHASECHK.TRANS64.TRYWAIT P3, [R86+URZ+0x30890], R87 ;  /* 0x03089057560075a7 */ /* 0x000e24000806017f */
[----:B0-----:R-:W-:Y:S05]  /*9910*/  @!P3 BRA `(.L_x_3842) ;  /* 0x000001640020b947 */ /* 0x001fea0003800000 */
.L_x_4099:
[----:B------:R-:W-:Y:S05]  /*9920*/  BSYNC B1 ;  /* 0x0000000000017941 */ /* 0x000fea0003800000 */
.L_x_3841:
        /* <DEDUP_REMOVED lines=12> */
[----:B------:R-:W-:Y:S01]  /*99f0*/  ULDC.64 UR4, c[0x0][0x308] ;  /* 0x0000c20000047ab9 */ /* 0x000fe20000000a00 */
[----:B------:R-:W-:-:S02]  /*9a00*/  IADD3 R42, -R202, R85, RZ ;  /* 0x00000055ca2a7210 */ /* 0x000fc40007ffe1ff */
        /* <DEDUP_REMOVED lines=13> */
.L_x_4103:
[----:B------:R-:W-:Y:S04]  /*9ae0*/  BSSY B1, `(.L_x_3844) ;  /* 0x0000025000017945 */ /* 0x000fe80003800000 */
[----:B------:R-:W-:Y:S05]  /*9af0*/  @!P3 BRA `(.L_x_3845) ;  /* 0x00000000008cb947 */ /* 0x000fea0003800000 */
[----:B------:R-:W-:Y:S02]  /*9b00*/  ULDC UR4, c[0x0][0x2f4] ;  /* 0x0000bd0000047ab9 */ /* 0x000fe40000000800 */
[----:B------:R-:W-:Y:S02]  /*9b10*/  ISETP.GE.AND P5, PT, R16, UR4, PT ;  /* 0x0000000410007c0c */ /* 0x000fe4000bfa6270 */
[----:B------:R-:W-:-:S11]  /*9b20*/  ISETP.GE.AND P4, PT, R23, UR4, PT ;  /* 0x0000000417007c0c */ /* 0x000fd6000bf86270 */
[----:B------:R-:W4:Y:S01]  /*9b30*/  @!P5 LDS.128 R12, [R27+0x1e000] ;  /* 0x01e000001b0cd984 */ /* 0x000f220000000c00 */
[----:B---3--:R-:W-:-:S04]  /*9b40*/  @!P5 LEA R36, P3, R16, R38, 0x1 ;  /* 0x000000261024d211 */ /* 0x008fc800078608ff */
[----:B--2---:R-:W-:Y:S02]  /*9b50*/  @!P5 LEA.HI.X R37, R16, R39, R17, 0x1, P3 ;  /* 0x000000271025d211 */ /* 0x004fe400018f0c11 */
[----:B------:R-:W-:-:S04]  /*9b60*/  @!P4 LEA R34, P3, R23, R38, 0x1 ;  /* 0x000000261722c211 */ /* 0x000fc800078608ff */
[----:B------:R-:W-:Y:S02]  /*9b70*/  @!P4 LEA.HI.X R35, R23, R39, R201, 0x1, P3 ;  /* 0x000000271723c211 */ /* 0x000fe400018f0cc9 */
[----:B------:R-:W-:-:S13]  /*9b80*/  ISETP.GE.AND P3, PT, R22, UR4, PT ;  /* 0x0000000416007c0c */ /* 0x000fda000bf66270 */
[----:B------:R-:W-:-:S04]  /*9b90*/  @!P3 LEA R32, P6, R22, R38, 0x1 ;  /* 0x000000261620b211 */ /* 0x000fc800078c08ff */
[----:B------:R-:W-:Y:S01]  /*9ba0*/  @!P3 LEA.HI.X R33, R22, R39, R200, 0x1, P6 ;  /* 0x000000271621b211 */ /* 0x000fe200030f0cc8 */
[----:B----4-:R2:W-:Y:S01]  /*9bb0*/  @!P5 ST.E.128 desc[UR56][R36.64], R12 ;  /* 0x0000000c2400d985 */ /* 0x0105e2000c101d38 */
[----:B------:R-:W-:-:S13]  /*9bc0*/  ISETP.GE.AND P5, PT, R194, UR4, PT ;  /* 0x00000004c2007c0c */ /* 0x000fda000bfa6270 */
[----:B------:R-:W3:Y:S01]  /*9bd0*/  @!P5 LDS.128 R12, [R28+0x1e000] ;  /* 0x01e000001c0cd984 */ /* 0x000ee20000000c00 */
[----:B------:R-:W-:Y:S01]  /*9be0*/  @!P5 IMAD.SHL.U32 R11, R195, 0x8, RZ ;  /* 0x00000008c30bd824 */ /* 0x000fe200078e00ff */
[----:B--2---:R-:W-:Y:S01]  /*9bf0*/  @!P5 MOV R37, R39 ;  /* 0x000000270025d202 */ /* 0x004fe20000000f00 */
[----:B------:R-:W-:-:S04]  /*9c00*/  @!P5 IMAD.MOV.U32 R36, RZ, RZ, R38 ;  /* 0x000000ffff24d224 */ /* 0x000fc800078e0026 */
[----:B------:R-:W-:-:S05]  /*9c10*/  @!P5 IMAD.WIDE R36, R11, 0x2, R36 ;  /* 0x000000020b24d825 */ /* 0x000fca00078e0224 */
[----:B---3--:R2:W-:Y:S01]  /*9c20*/  @!P5 ST.E.128 desc[UR56][R36.64], R12 ;  /* 0x0000000c2400d985 */ /* 0x0085e2000c101d38 */
[----:B------:R-:W-:-:S13]  /*9c30*/  ISETP.GE.AND P5, PT, R193, UR4, PT ;  /* 0x00000004c1007c0c */ /* 0x000fda000bfa6270 */
[----:B------:R-:W3:Y:S01]  /*9c40*/  @!P5 LDS.128 R12, [R27+0x21000] ;  /* 0x021000001b0cd984 */ /* 0x000ee20000000c00 */
[----:B------:R-:W-:Y:S01]  /*9c50*/  @!P5 IMAD.SHL.U32 R11, R198, 0x8, RZ ;  /* 0x00000008c60bd824 */ /* 0x000fe200078e00ff */
[----:B--2---:R-:W-:Y:S01]  /*9c60*/  @!P5 MOV R37, R39 ;  /* 0x000000270025d202 */ /* 0x004fe20000000f00 */
[----:B------:R-:W-:-:S04]  /*9c70*/  @!P5 IMAD.MOV.U32 R36, RZ, RZ, R38 ;  /* 0x000000ffff24d224 */ /* 0x000fc800078e0026 */
[----:B------:R-:W-:-:S05]  /*9c80*/  @!P5 IMAD.WIDE R36, R11, 0x2, R36 ;  /* 0x000000020b24d825 */ /* 0x000fca00078e0224 */
[----:B---3--:R2:W-:Y:S01]  /*9c90*/  @!P5 ST.E.128 desc[UR56][R36.64], R12 ;  /* 0x0000000c2400d985 */ /* 0x0085e2000c101d38 */
[----:B------:R-:W-:-:S03]  /*9ca0*/  ISETP.GE.AND P5, PT, R192, UR4, PT ;  /* 0x00000004c0007c0c */ /* 0x000fc6000bfa6270 */
[----:B------:R-:W3:Y:S10]  /*9cb0*/  @!P4 LDS.128 R12, [R28+0x21000] ;  /* 0x021000001c0cc984 */ /* 0x000ef40000000c00 */
[----:B--2---:R-:W-:-:S04]  /*9cc0*/  @!P5 LEA R36, P6, R192, R38, 0x1 ;  /* 0x00000026c024d211 */ /* 0x004fc800078c08ff */
[----:B------:R-:W-:Y:S01]  /*9cd0*/  @!P5 LEA.HI.X R37, R192, R39, R199, 0x1, P6 ;  /* 0x00000027c025d211 */ /* 0x000fe200030f0cc7 */
[----:B---3--:R-:W-:Y:S04]  /*9ce0*/  @!P4 ST.E.128 desc[UR56][R34.64], R12 ;  /* 0x0000000c2200c985 */ /* 0x008fe8000c101d38 */
[----:B------:R-:W2:Y:S04]  /*9cf0*/  @!P3 LDS.128 R12, [R27+0x24000] ;  /* 0x024000001b0cb984 */ /* 0x000ea80000000c00 */
[----:B--2---:R-:W-:Y:S04]  /*9d00*/  @!P3 ST.E.128 desc[UR56][R32.64], R12 ;  /* 0x0000000c2000b985 */ /* 0x004fe8000c101d38 */
[----:B------:R-:W2:Y:S04]  /*9d10*/  @!P5 LDS.128 R12, [R28+0x24000] ;  /* 0x024000001c0cd984 */ /* 0x000ea80000000c00 */
[----:B--2---:R4:W-:Y:S02]  /*9d20*/  @!P5 ST.E.128 desc[UR56][R36.64], R12 ;  /* 0x0000000c2400d985 */ /* 0x0049e4000c101d38 */
.L_x_3845:
[----:B------:R-:W-:Y:S05]  /*9d30*/  BSYNC B1 ;  /* 0x0000000000017941 */ /* 0x000fea0003800000 */
.L_x_3844:
[----:B------:R-:W-:-:S03]  /*9d40*/  UMOV UR4, 0xffffffff ;  /* 0xffffffff00047882 */ /* 0x000fc60000000000 */
[----:B------:R-:W-:Y:S05]  /*9d50*/  BRA.DIV UR4, `(.L_x_3846) ;  /* 0x0000016204707947 */ /* 0x000fea000b800000 */
[----:B--2---:R2:W0:Y:S04]  /*9d60*/  SHFL.IDX PT, R39, R41, 0x1, 0x1c1f ;  /* 0x003c1f0029277f89 */ /* 0x00442800000e0000 */
[----:B---3--:R2:W3:Y:S02]  /*9d70*/  SHFL.IDX PT, R38, R40, 0x1, 0x1c1f ;  /* 0x003c1f0028267f89 */ /* 0x0084e400000e0000 */
.L_x_4107:
[----:B------:R-:W-:-:S13]  /*9d80*/  ISETP.GE.AND P3, PT, R42, 0x41, PT ;  /* 0x000000412a00780c */ /* 0x000fda0003f66270 */
[----:B------:R-:W-:Y:S05]  /*9d90*/  @!P3 BRA `(.L_x_3786) ;  /* 0x00000000008cb947 */ /* 0x000fea0003800000 */
[----:B------:R-:W-:Y:S02]  /*9da0*/  ULDC UR4, c[0x0][0x2f4] ;  /* 0x0000bd0000047ab9 */ /* 0x000fe40000000800 */
[----:B------:R-:W-:Y:S02]  /*9db0*/  ISETP.GE.AND P5, PT, R16, UR4, PT ;  /* 0x0000000410007c0c */ /* 0x000fe4000bfa6270 */
[----:B------:R-:W-:-:S11]  /*9dc0*/  ISETP.GE.AND P4, PT, R23, UR4, PT ;  /* 0x0000000417007c0c */ /* 0x000fd6000bf86270 */
[----:B----4-:R-:W4:Y:S01]  /*9dd0*/  @!P5 LDS.128 R12, [R27+0x20000] ;  /* 0x020000001b0cd984 */ /* 0x010f220000000c00 */
[----:B---3--:R-:W-:-:S04]  /*9de0*/  @!P5 LEA R36, P3, R16, R38, 0x1 ;  /* 0x000000261024d211 */ /* 0x008fc800078608ff */
[----:B0-----:R-:W-:Y:S02]  /*9df0*/  @!P5 LEA.HI.X R37, R16, R39, R17, 0x1, P3 ;  /* 0x000000271025d211 */ /* 0x001fe400018f0c11 */
        /* <DEDUP_REMOVED lines=9> */
[----:B0-----:R-:W-:Y:S01]  /*9e90*/  @!P5 MOV R37, R39 ;  /* 0x000000270025d202 */ /* 0x001fe20000000f00 */
[----:B------:R-:W-:-:S04]  /*9ea0*/  @!P5 IMAD.MOV.U32 R36, RZ, RZ, R38 ;  /* 0x000000ffff24d224 */ /* 0x000fc800078e0026 */
[----:B------:R-:W-:-:S05]  /*9eb0*/  @!P5 IMAD.WIDE R36, R11, 0x2, R36 ;  /* 0x000000020b24d825 */ /* 0x000fca00078e0224 */
[----:B---3--:R0:W-:Y:S01]  /*9ec0*/  @!P5 ST.E.128 desc[UR56][R36.64], R12 ;  /* 0x0000000c2400d985 */ /* 0x0081e2000c101d38 */
[----:B------:R-:W-:-:S13]  /*9ed0*/  ISETP.GE.AND P5, PT, R193, UR4, PT ;  /* 0x00000004c1007c0c */ /* 0x000fda000bfa6270 */
[----:B------:R-:W3:Y:S01]  /*9ee0*/  @!P5 LDS.128 R12, [R27+0x23000] ;  /* 0x023000001b0cd984 */ /* 0x000ee20000000c00 */
[----:B------:R-:W-:Y:S01]  /*9ef0*/  @!P5 IMAD.SHL.U32 R11, R198, 0x8, RZ ;  /* 0x00000008c60bd824 */ /* 0x000fe200078e00ff */
[----:B0-----:R-:W-:Y:S01]  /*9f00*/  @!P5 MOV R37, R39 ;  /* 0x000000270025d202 */ /* 0x001fe20000000f00 */
[----:B------:R-:W-:-:S04]  /*9f10*/  @!P5 IMAD.MOV.U32 R36, RZ, RZ, R38 ;  /* 0x000000ffff24d224 */ /* 0x000fc800078e0026 */
[----:B------:R-:W-:-:S05]  /*9f20*/  @!P5 IMAD.WIDE R36, R11, 0x2, R36 ;  /* 0x000000020b24d825 */ /* 0x000fca00078e0224 */
[----:B---3--:R0:W-:Y:S01]  /*9f30*/  @!P5 ST.E.128 desc[UR56][R36.64], R12 ;  /* 0x0000000c2400d985 */ /* 0x0081e2000c101d38 */
[----:B------:R-:W-:-:S03]  /*9f40*/  ISETP.GE.AND P5, PT, R192, UR4, PT ;  /* 0x00000004c0007c0c */ /* 0x000fc6000bfa6270 */
[----:B------:R-:W3:Y:S10]  /*9f50*/  @!P4 LDS.128 R12, [R28+0x23000] ;  /* 0x023000001c0cc984 */ /* 0x000ef40000000c00 */
[----:B0-----:R-:W-:-:S04]  /*9f60*/  @!P5 LEA R36, P6, R192, R38, 0x1 ;  /* 0x00000026c024d211 */ /* 0x001fc800078c08ff */
[----:B------:R-:W-:Y:S01]  /*9f70*/  @!P5 LEA.HI.X R37, R192, R39, R199, 0x1, P6 ;  /* 0x00000027c025d211 */ /* 0x000fe200030f0cc7 */
[----:B---3--:R-:W-:Y:S04]  /*9f80*/  @!P4 ST.E.128 desc[UR56][R34.64], R12 ;  /* 0x0000000c2200c985 */ /* 0x008fe8000c101d38 */
[----:B------:R-:W0:Y:S04]  /*9f90*/  @!P3 LDS.128 R12, [R27+0x26000] ;  /* 0x026000001b0cb984 */ /* 0x000e280000000c00 */
[----:B0-----:R-:W-:Y:S04]  /*9fa0*/  @!P3 ST.E.128 desc[UR56][R32.64], R12 ;  /* 0x0000000c2000b985 */ /* 0x001fe8000c101d38 */
[----:B------:R-:W0:Y:S04]  /*9fb0*/  @!P5 LDS.128 R12, [R28+0x26000] ;  /* 0x026000001c0cd984 */ /* 0x000e280000000c00 */
[----:B0-----:R0:W-:Y:S02]  /*9fc0*/  @!P5 ST.E.128 desc[UR56][R36.64], R12 ;  /* 0x0000000c2400d985 */ /* 0x0011e4000c101d38 */
.L_x_3786:
[----:B------:R-:W-:Y:S05]  /*9fd0*/  BSYNC B0 ;  /* 0x0000000000007941 */ /* 0x000fea0003800000 */
.L_x_3750:
[----:B0--3--:R-:W0:Y:S01]  /*9fe0*/  S2R R11, SR_TID.X ;  /* 0x00000000000b7919 */ /* 0x009e220000002100 */
[----:B------:R-:W-:Y:S01]  /*9ff0*/  @!PT LDS RZ, [RZ] ;  /* 0x00000000fffff984 */ /* 0x000fe20000000800 */
[----:B------:R-:W-:Y:S01]  /*a000*/  @!PT LDS RZ, [RZ] ;  /* 0x00000000fffff984 */ /* 0x000fe20000000800 */
[----:B------:R-:W-:Y:S01]  /*a010*/  @!PT LDS RZ, [RZ] ;  /* 0x00000000fffff984 */ /* 0x000fe20000000800 */
[----:B------:R-:W-:Y:S01]  /*a020*/  @!PT LDS RZ, [RZ] ;  /* 0x00000000fffff984 */ /* 0x000fe20000000800 */
[----:B------:R3:W-:Y:S06]  /*a030*/  MEMBAR.ALL.CTA ;  /* 0x0000000000007992 */ /* 0x0007ec0000008000 */
[----:B---3--:R-:W3:Y:S01]  /*a040*/  FENCE.VIEW.ASYNC.S ;  /* 0x00000000000073c6 */ /* 0x008ee20000000000 */
[----:B------:R-:W-:Y:S05]  /*a050*/  WARPSYNC.ALL ;  /* 0x0000000000007948 */ /* 0x000fea0003800000 */
[----:B------:R-:W-:Y:S01]  /*a060*/  BSSY B0, `(.L_x_3847) ;  /* 0x0000009000007945 */ /* 0x000fe20003800000 */
[----:B0-----:R-:W-:Y:S01]  /*a070*/  LOP3.LUT R11, R11, 0x7f, RZ, 0xc0, !PT ;  /* 0x0000007f0b0b7812 */ /* 0x001fe200078ec0ff */
[----:B---3--:R0:W-:Y:S03]  /*a080*/  BAR.SYNC.DEFER_BLOCKING R137, 0x80 ;  /* 0x000200890000751d */ /* 0x0081e60000010000 */
[----:B------:R-:W-:-:S13]  /*a090*/  ISETP.NE.AND P3, PT, R11, RZ, PT ;  /* 0x000000ff0b00720c */ /* 0x000fda0003f65270 */
[----:B------:R-:W-:-:S05]  /*a0a0*/  @!P3 VIADD R11, R86, 0x308a0 ;  /* 0x000308a0560bb836 */ /* 0x000fca0000000000 */
[----:B------:R-:W-:-:S04]  /*a0b0*/  @!P3 PRMT R11, RZ, 0x654, R11 ;  /* 0x00000654ff0bb816 */ /* 0x000fc8000000000b */
[----:B------:R0:W-:Y:S01]  /*a0c0*/  @!P3 SYNCS.ARRIVE.TRANS64.RED.A1T0 RZ, [R11+URZ], RZ ;  /* 0x000000ff0bffb9a7 */ /* 0x0001e2000810043f */
[----:B------:R-:W-:Y:S05]  /*a0d0*/  @!P2 BRA `(.L_x_3848) ;  /* 0x000000000004a947 */ /* 0x000fea0003800000 */
[----:B------:R-:W-:Y:S01]  /*a0e0*/  BPT.TRAP 0x1 ;  /* 0x000000040000795c */ /* 0x000fe20000300000 */
.L_x_3848:
[----:B------:R-:W-:Y:S05]  /*a0f0*/  BSYNC B0 ;  /* 0x0000000000007941 */ /* 0x000fea0003800000 */
.L_x_3847:
[----:B------:R-:W3:Y:S01]  /*a100*/  SYNCS.PHASECHK.TRANS64.TRYWAIT P2, [R86+URZ+0x308b0], R87 ;  /* 0x0308b057560075a7 */ /* 0x000ee2000804017f */
[----:B------:R-:W-:Y:S01]  /*a110*/  ULDC UR58, c[0x0][0x2f4] ;  /* 0x0000bd00003a7ab9 */ /* 0x000fe20000000800 */
[----:B------:R-:W-:Y:S04]  /*a120*/  BSSY B0, `(.L_x_3849) ;  /* 0x0000002000007945 */ /* 0x000fe80003800000 */
[----:B---3--:R-:W-:Y:S05]  /*a130*/  @!P2 BRA `(.L_x_3850) ;  /* 0x0000015c00c4a947 */ /* 0x008fea0003800000 */
.L_x_4108:
[----:B------:R-:W-:Y:S05]  /*a140*/  BSYNC B0 ;  /* 0x0000000000007941 */ /* 0x000fea0003800000 */
.L_x_3849:
[----:B------:R-:W-:Y:S01]  /*a150*/  ULDC.64 UR4, c[0x0][0x328] ;  /* 0x0000ca0000047ab9 */ /* 0x000fe20000000a00 */
[----:B------:R-:W-:Y:S01]  /*a160*/  IMAD.IADD R85, R85, 0x1, -R202 ;  /* 0x0000000155557824 */ /* 0x000fe200078e0aca */
[----:B------:R-:W-:Y:S01]  /*a170*/  BSSY B0, `(.L_x_3851) ;  /* 0x0000036000007945 */ /* 0x000fe20003800000 */
[----:B------:R-:W-:Y:S02]  /*a180*/  IMAD R31, R31, UR4, RZ ;  /* 0x000000041f1f7c24 */ /* 0x000fe4000f8e02ff */
[----:B----4-:R-:W-:-:S04]  /*a190*/  IMAD.WIDE.U32 R12, R26, UR4, RZ ;  /* 0x000000041a0c7c25 */ /* 0x010fc8000f8e00ff */
[----:B------:R-:W-:Y:S01]  /*a1a0*/  IMAD R31, R26, UR5, R31 ;  /* 0x000000051a1f7c24 */ /* 0x000fe2000f8e021f */
[----:B------:R-:W-:Y:S02]  /*a1b0*/  ULDC.64 UR4, c[0x0][0x338] ;  /* 0x0000ce0000047ab9 */ /* 0x000fe40000000a00 */
[----:B------:R-:W-:Y:S02]  /*a1c0*/  IMAD R84, R84, UR4, RZ ;  /* 0x0000000454547c24 */ /* 0x000fe4000f8e02ff */
[----:B------:R-:W-:Y:S02]  /*a1d0*/  IMAD.IADD R13, R13, 0x1, R31 ;  /* 0x000000010d0d7824 */ /* 0x000fe400078e021f */
[C---:B0-----:R-:W-:Y:S02]  /*a1e0*/  IMAD R11, R21.reuse, UR5, R84 ;  /* 0x00000005150b7c24 */ /* 0x041fe4000f8e0254 */
[----:B------:R-:W-:Y:S01]  /*a1f0*/  IMAD.WIDE.U32 R12, R21, UR4, R12 ;  /* 0x00000004150c7c25 */ /* 0x000fe2000f8e000c */
[----:B------:R-:W-:-:S03]  /*a200*/  ULDC.64 UR4, c[0x0][0x330] ;  /* 0x0000cc0000047ab9 */ /* 0x000fc60000000a00 */
[----:B------:R-:W-:Y:S01]  /*a210*/  IMAD R15, R0, UR4, RZ ;  /* 0x00000004000f7c24 */ /* 0x000fe2000f8e02ff */
[----:B------:R-:W-:-:S03]  /*a220*/  IADD3 R13, R13, R11, RZ ;  /* 0x0000000b0d0d7210 */ /* 0x000fc60007ffe0ff */
[C---:B------:R-:W-:Y:S02]  /*a230*/  IMAD R11, R30.reuse, UR5, R15 ;  /* 0x000000051e0b7c24 */ /* 0x040fe4000f8e020f */
[----:B------:R-:W-:Y:S01]  /*a240*/  IMAD.WIDE.U32 R12, R30, UR4, R12 ;  /* 0x000000041e0c7c25 */ /* 0x000fe2000f8e000c */
[----:B------:R-:W-:-:S03]  /*a250*/  ULDC.64 UR4, c[0x0][0x318] ;  /* 0x0000c60000047ab9 */ /* 0x000fc60000000a00 */
[----:B------:R-:W-:Y:S01]  /*a260*/  IMAD.IADD R11, R13, 0x1, R11 ;  /* 0x000000010d0b7824 */ /* 0x000fe200078e020b */
[----:B------:R-:W-:-:S04]  /*a270*/  LEA R21, P2, R12, UR4, 0x1 ;  /* 0x000000040c157c11 */ /* 0x000fc8000f8408ff */
[----:B------:R-:W-:Y:S01]  /*a280*/  LEA.HI.X R11, R12, UR5, R11, 0x1, P2 ;  /* 0x000000050c0b7c11 */ /* 0x000fe200090f0c0b */
[----:B------:R0:W4:Y:S01]  /*a290*/  SHFL.IDX PT, R36, R21, RZ, 0x1c1f ;  /* 0x001c1fff15247589 */ /* 0x00012200000e0000 */
[----:B------:R-:W-:-:S03]  /*a2a0*/  ISETP.GE.AND P2, PT, R85, 0x1, PT ;  /* 0x000000015500780c */ /* 0x000fc60003f46270 */
[----:B------:R0:W0:Y:S10]  /*a2b0*/  SHFL.IDX PT, R37, R11, RZ, 0x1c1f ;  /* 0x001c1fff0b257589 */ /* 0x00003400000e0000 */
[----:B------:R-:W-:Y:S05]  /*a2c0*/  @!P2 BRA `(.L_x_3852) ;  /* 0x000000000080a947 */ /* 0x000fea0003800000 */
[----:B------:R-:W-:Y:S02]  /*a2d0*/  ISETP.GE.AND P5, PT, R16, UR58, PT ;  /* 0x0000003a10007c0c */ /* 0x000fe4000bfa6270 */
[----:B------:R-:W-:-:S11]  /*a2e0*/  ISETP.GE.AND P4, PT, R23, UR58, PT ;  /* 0x0000003a17007c0c */ /* 0x000fd6000bf86270 */
[----:B------:R-:W5:Y:S01]  /*a2f0*/  @!P5 LDS.128 R12, [R27] ;  /* 0x000000001b0cd984 */ /* 0x000f620000000c00 */
[----:B----4-:R-:W-:-:S04]  /*a300*/  @!P5 LEA R38, P2, R16, R36, 0x1 ;  /* 0x000000241026d211 */ /* 0x010fc800078408ff */
[----:B0-----:R-:W-:Y:S02]  /*a310*/  @!P5 LEA.HI.X R39, R16, R37, R17, 0x1, P2 ;  /* 0x000000251027d211 */ /* 0x001fe400010f0c11 */
[----:B------:R-:W-:-:S04]  /*a320*/  @!P4 LEA R34, P2, R23, R36, 0x1 ;  /* 0x000000241722c211 */ /* 0x000fc800078408ff */
[----:B------:R-:W-:Y:S02]  /*a330*/  @!P4 LEA.HI.X R35, R23, R37, R201, 0x1, P2 ;  /* 0x000000251723c211 */ /* 0x000fe400010f0cc9 */
[----:B------:R-:W-:-:S13]  /*a340*/  ISETP.GE.AND P2, PT, R22, UR58, PT ;  /* 0x0000003a16007c0c */ /* 0x000fda000bf46270 */
[----:B------:R-:W-:-:S04]  /*a350*/  @!P2 LEA R32, P6, R22, R36, 0x1 ;  /* 0x000000241620a211 */ /* 0x000fc800078c08ff */
[----:B------:R-:W-:Y:S01]  /*a360*/  @!P2 LEA.HI.X R33, R22, R37, R200, 0x1, P6 ;  /* 0x000000251621a211 */ /* 0x000fe200030f0cc8 */
[----:B-----5:R0:W-:Y:S01]  /*a370*/  @!P5 ST.E.128 desc[UR56][R38.64], R12 ;  /* 0x0000000c2600d985 */ /* 0x0201e2000c101d38 */
[----:B------:R-:W-:-:S13]  /*a380*/  ISETP.GE.AND P5, PT, R194, UR58, PT ;  /* 0x0000003ac2007c0c */ /* 0x000fda000bfa6270 */
[----:B------:R-:W4:Y:S01]  /*a390*/  @!P5 LDS.128 R12, [R28] ;  /* 0x000000001c0cd984 */ /* 0x000f220000000c00 */
[----:B------:R-:W-:-:S05]  /*a3a0*/  @!P5 SHF.L.U32 R31, R195, 0x3, RZ ;  /* 0x00000003c31fd819 */ /* 0x000fca00000006ff */
[----:B0-----:R-:W-:-:S05]  /*a3b0*/  @!P5 IMAD.WIDE R38, R31, 0x2, R36 ;  /* 0x000000021f26d825 */ /* 0x001fca00078e0224 */
[----:B----4-:R0:W-:Y:S01]  /*a3c0*/  @!P5 ST.E.128 desc[UR56][R38.64], R12 ;  /* 0x0000000c2600d985 */ /* 0x0101e2000c101d38 */
[----:B------:R-:W-:-:S13]  /*a3d0*/  ISETP.GE.AND P5, PT, R193, UR58, PT ;  /* 0x0000003ac1007c0c */ /* 0x000fda000bfa6270 */
[----:B------:R-:W4:Y:S01]  /*a3e0*/  @!P5 LDS.128 R12, [R27+0x3000] ;  /* 0x003000001b0cd984 */ /* 0x000f220000000c00 */
[----:B------:R-:W-:Y:S01]  /*a3f0*/  @!P5 IMAD.SHL.U32 R31, R198, 0x8, RZ ;  /* 0x00000008c61fd824 */ /* 0x000fe200078e00ff */
[----:B0-----:R-:W-:Y:S01]  /*a400*/  @!P5 MOV R39, R37 ;  /* 0x000000250027d202 */ /* 0x001fe20000000f00 */
[----:B------:R-:W-:-:S04]  /*a410*/  @!P5 IMAD.MOV.U32 R38, RZ, RZ, R36 ;  /* 0x000000ffff26d224 */ /* 0x000fc800078e0024 */
[----:B------:R-:W-:-:S05]  /*a420*/  @!P5 IMAD.WIDE R38, R31, 0x2, R38 ;  /* 0x000000021f26d825 */ /* 0x000fca00078e0226 */
[----:B----4-:R-:W-:Y:S01]  /*a430*/  @!P5 ST.E.128 desc[UR56][R38.64], R12 ;  /* 0x0000000c2600d985 */ /* 0x010fe2000c101d38 */
[----:B------:R-:W-:-:S03]  /*a440*/  ISETP.GE.AND P5, PT, R192, UR58, PT ;  /* 0x0000003ac0007c0c */ /* 0x000fc6000bfa6270 */
[----:B------:R-:W0:Y:S10]  /*a450*/  @!P4 LDS.128 R12, [R28+0x3000] ;  /* 0x003000001c0cc984 */ /* 0x000e340000000c00 */
[----:B------:R-:W-:-:S04]  /*a460*/  @!P5 LEA R36, P6, R192, R36, 0x1 ;  /* 0x00000024c024d211 */ /* 0x000fc800078c08ff */
[----:B------:R-:W-:Y:S01]  /*a470*/  @!P5 LEA.HI.X R37, R192, R37, R199, 0x1, P6 ;  /* 0x00000025c025d211 */ /* 0x000fe200030f0cc7 */
[----:B0-----:R-:W-:Y:S04]  /*a480*/  @!P4 ST.E.128 desc[UR56][R34.64], R12 ;  /* 0x0000000c2200c985 */ /* 0x001fe8000c101d38 */
[----:B------:R-:W0:Y:S04]  /*a490*/  @!P2 LDS.128 R12, [R27+0x6000] ;  /* 0x006000001b0ca984 */ /* 0x000e280000000c00 */
[----:B0-----:R-:W-:Y:S04]  /*a4a0*/  @!P2 ST.E.128 desc[UR56][R32.64], R12 ;  /* 0x0000000c2000a985 */ /* 0x001fe8000c101d38 */
[----:B------:R-:W0:Y:S04]  /*a4b0*/  @!P5 LDS.128 R12, [R28+0x6000] ;  /* 0x006000001c0cd984 */ /* 0x000e280000000c00 */
[----:B0-----:R0:W-:Y:S02]  /*a4c0*/  @!P5 ST.E.128 desc[UR56][R36.64], R12 ;  /* 0x0000000c2400d985 */ /* 0x0011e4000c101d38 */
.L_x_3852:
[----:B------:R-:W-:Y:S05]  /*a4d0*/  BSYNC B0 ;  /* 0x0000000000007941 */ /* 0x000fea0003800000 */
.L_x_3851:
[----:B------:R-:W-:Y:S01]  /*a4e0*/  ISETP.GE.AND P2, PT, R85, 0x41, PT ;  /* 0x000000415500780c */ /* 0x000fe20003f46270 */
[----:B0-----:R0:W0:Y:S01]  /*a4f0*/  SHFL.IDX PT, R37, R11, 0x1, 0x1c1f ;  /* 0x003c1f000b257f89 */ /* 0x00102200000e0000 */
[----:B------:R-:W-:Y:S03]  /*a500*/  BSSY B0, `(.L_x_3853) ;  /* 0x0000023000007945 */ /* 0x000fe60003800000 */
[----:B----4-:R4:W0:Y:S08]  /*a510*/  SHFL.IDX PT, R36, R21, 0x1, 0x1c1f ;  /* 0x003c1f0015247f89 */ /* 0x01083000000e0000 */
[----:B----4-:R-:W-:Y:S05]  /*a520*/  @!P2 BRA `(.L_x_3854) ;  /* 0x000000000080a947 */ /* 0x010fea0003800000 */
[----:B------:R-:W-:Y:S02]  /*a530*/  ISETP.GE.AND P5, PT, R16, UR58, PT ;  /* 0x0000003a10007c0c */ /* 0x000fe4000bfa6270 */
[----:B------:R-:W-:-:S11]  /*a540*/  ISETP.GE.AND P4, PT, R23, UR58, PT ;  /* 0x0000003a17007c0c */ /* 0x000fd6000bf86270 */
[----:B------:R-:W4:Y:S01]  /*a550*/  @!P5 LDS.128 R12, [R27+0x2000] ;  /* 0x002000001b0cd984 */ /* 0x000f220000000c00 */
[----:B0-----:R-:W-:-:S04]  /*a560*/  @!P5 LEA R38, P2, R16, R36, 0x1 ;  /* 0x000000241026d211 */ /* 0x001fc800078408ff */
[----:B------:R-:W-:Y:S02]  /*a570*/  @!P5 LEA.HI.X R39, R16, R37, R17, 0x1, P2 ;  /* 0x000000251027d211 */ /* 0x000fe400010f0c11 */
[----:B------:R-:W-:-:S04]  /*a580*/  @!P4 LEA R34, P2, R23, R36, 0x1 ;  /* 0x000000241722c211 */ /* 0x000fc800078408ff */
[----:B------:R-:W-:Y:S02]  /*a590*/  @!P4 LEA.HI.X R35, R23, R37, R201, 0x1, P2 ;  /* 0x000000251723c211 */ /* 0x000fe400010f0cc9 */
[----:B------:R-:W-:-:S13]  /*a5a0*/  ISETP.GE.AND P2, PT, R22, UR58, PT ;  /* 0x0000003a16007c0c */ /* 0x000fda000bf46270 */
[----:B------:R-:W-:-:S04]  /*a5b0*/  @!P2 LEA R32, P6, R22, R36, 0x1 ;  /* 0x000000241620a211 */ /* 0x000fc800078c08ff */
[----:B------:R-:W-:Y:S01]  /*a5c0*/  @!P2 LEA.HI.X R33, R22, R37, R200, 0x1, P6 ;  /* 0x000000251621a211 */ /* 0x000fe200030f0cc8 */
[----:B----4-:R0:W-:Y:S01]  /*a5d0*/  @!P5 ST.E.128 desc[UR56][R38.64], R12 ;  /* 0x0000000c2600d985 */ /* 0x0101e2000c101d38 */
[----:B------:R-:W-:-:S13]  /*a5e0*/  ISETP.GE.AND P5, PT, R194, UR58, PT ;  /* 0x0000003ac2007c0c */ /* 0x000fda000bfa6270 */
[----:B------:R-:W4:Y:S01]  /*a5f0*/  @!P5 LDS.128 R12, [R28+0x2000] ;  /* 0x002000001c0cd984 */ /* 0x000f220000000c00 */
[----:B------:R-:W-:-:S04]  /*a600*/  @!P5 IMAD.SHL.U32 R11, R195, 0x8, RZ ;  /* 0x00000008c30bd824 */ /* 0x000fc800078e00ff */
        /* <DEDUP_REMOVED lines=18> */
.L_x_3854:
[----:B------:R-:W-:Y:S05]  /*a730*/  BSYNC B0 ;  /* 0x0000000000007941 */ /* 0x000fea0003800000 */
.L_x_3853:
[----:B0-----:R-:W5:Y:S01]  /*a740*/  LDL R11, [R1] ;  /* 0x00000000010b7983 */ /* 0x001f620000100800 */
[----:B-1-3--:R-:W-:Y:S01]  /*a750*/  @!P3 VIADD R86, R86, 0x308c0 ;  /* 0x000308c05656b836 */ /* 0x00afe20000000000 */
[----:B------:R-:W-:Y:S01]  /*a760*/  IADD3 R19, R19, 0x1, RZ ;  /* 0x0000000113137810 */ /* 0x000fe20007ffe0ff */
[----:B------:R-:W-:Y:S01]  /*a770*/  @!PT LDS RZ, [RZ] ;  /* 0x00000000fffff984 */ /* 0x000fe20000000800 */
[----:B------:R-:W-:Y:S01]  /*a780*/  @!PT LDS RZ, [RZ] ;  /* 0x00000000fffff984 */ /* 0x000fe20000000800 */
[----:B------:R-:W-:Y:S01]  /*a790*/  @!PT LDS RZ, [RZ] ;  /* 0x00000000fffff984 */ /* 0x000fe20000000800 */
[----:B------:R-:W-:Y:S01]  /*a7a0*/  @!PT LDS RZ, [RZ] ;  /* 0x00000000fffff984 */ /* 0x000fe20000000800 */
[----:B------:R0:W-:Y:S06]  /*a7b0*/  MEMBAR.ALL.CTA ;  /* 0x0000000000007992 */ /* 0x0001ec0000008000 */
[----:B0-----:R-:W0:Y:S02]  /*a7c0*/  FENCE.VIEW.ASYNC.S ;  /* 0x00000000000073c6 */ /* 0x001e240000000000 */
[----:B0-----:R0:W-:Y:S01]  /*a7d0*/  BAR.SYNC.DEFER_BLOCKING R137, 0x80 ;  /* 0x000200890000751d */ /* 0x0011e20000010000 */
[----:B------:R-:W-:-:S02]  /*a7e0*/  @!P3 PRMT R86, RZ, 0x654, R86 ;  /* 0x00000654ff56b816 */ /* 0x000fc40000000056 */
[----:B------:R-:W-:-:S03]  /*a7f0*/  PLOP3.LUT P2, PT, PT, PT, PT, 0x8, 0x0 ;  /* 0x000000000000781c */ /* 0x000fc60003f4e170 */
[----:B------:R0:W-:Y:S01]  /*a800*/  @!P3 SYNCS.ARRIVE.TRANS64.RED.A1T0 RZ, [R86+URZ], RZ ;  /* 0x000000ff56ffb9a7 */ /* 0x0001e2000810043f */
[----:B------:R-:W-:-:S04]  /*a810*/  ISETP.NE.AND P3, PT, R19, 0x2, PT ;  /* 0x000000021300780c */ /* 0x000fc80003f65270 */
[----:B----4-:R-:W-:Y:S02]  /*a820*/  SEL R12, RZ, 0x1, P3 ;  /* 0x00000001ff0c7807 */ /* 0x010fe40001800000 */
[----:B------:R-:W-:Y:S02]  /*a830*/  SEL R19, R19, RZ, P3 ;  /* 0x000000ff13137207 */ /* 0x000fe40001800000 */
[----:B------:R-:W-:Y:S02]  /*a840*/  LOP3.LUT R203, R203, R12, RZ, 0x3c, !PT ;  /* 0x0000000ccbcb7212 */ /* 0x000fe400078e3cff */
[----:B-----5:R-:W-:-:S13]  /*a850*/  LOP3.LUT P4, RZ, R11, 0x2, RZ, 0xc0, !PT ;  /* 0x000000020bff7812 */ /* 0x020fda000788c0ff */
[----:B0-----:R-:W-:Y:S05]  /*a860*/  @P4 BRA `(.L_x_3855) ;  /* 0xffffff7c004c4947 */ /* 0x001fea000383ffff */
.L_x_3745:
[----:B------:R-:W-:Y:S01]  /*a870*/  BSSY B0, `(.L_x_3856) ;  /* 0x000003a000007945 */ /* 0x000fe20003800000 */
[----:B------:R-:W-:Y:S02]  /*a880*/  ISETP.GE.AND P1, PT, R141, 0x1, PT ;  /* 0x000000018d00780c */ /* 0x000fe40003f26270 */
[----:B------:R-:W-:Y:S02]  /*a890*/  CS2R R2, SRZ ;  /* 0x0000000000027805 */ /* 0x000fe4000001ff00 */
[----:B------:R-:W-:Y:S02]  /*a8a0*/  PLOP3.LUT P0, PT, PT, PT, PT, 0x80, 0x0 ;  /* 0x000000000000781c */ /* 0x000fe40003f0f070 */
[----:B--2---:R-:W-:Y:S02]  /*a8b0*/  CS2R R118, SRZ ;  /* 0x0000000000767805 */ /* 0x004fe4000001ff00 */
[----:B------:R-:W-:Y:S02]  /*a8c0*/  CS2R R116, SRZ ;  /* 0x0000000000747805 */ /* 0x000fe4000001ff00 */
[----:B------:R-:W-:-:S02]  /*a8d0*/  CS2R R114, SRZ ;  /* 0x0000000000727805 */ /* 0x000fc4000001ff00 */
[----:B------:R-:W-:Y:S02]  /*a8e0*/  CS2R R112, SRZ ;  /* 0x0000000000707805 */ /* 0x000fe4000001ff00 */
[----:B------:R-:W-:Y:S01]  /*a8f0*/  CS2R R106, SRZ ;  /* 0x00000000006a7805 */ /* 0x000fe2000001ff00 */
[----:B------:R-:W-:Y:S01]  /*a900*/  IMAD.MOV.U32 R110, RZ, RZ, RZ ;  /* 0x000000ffff6e7224 */ /* 0x000fe200078e00ff */
        /* <DEDUP_REMOVED lines=8> */
[----:B------:R-:W-:Y:S02]  /*a990*/  MOV R95, RZ ;  /* 0x000000ff005f7202 */ /* 0x000fe40000000f00 */
[----:B------:R-:W-:Y:S02]  /*a9a0*/  CS2R R90, SRZ ;  /* 0x00000000005a7805 */ /* 0x000fe4000001ff00 */
[----:B------:R-:W-:-:S02]  /*a9b0*/  CS2R R92, SRZ ;  /* 0x00000000005c7805 */ /* 0x000fc4000001ff00 */
[----:B------:R-:W-:Y:S01]  /*a9c0*/  CS2R R88, SRZ ;  /* 0x0000000000587805 */ /* 0x000fe2000001ff00 */
[----:B------:R-:W-:Y:S01]  /*a9d0*/  IMAD.MOV.U32 R87, RZ, RZ, RZ ;  /* 0x000000ffff577224 */ /* 0x000fe200078e00ff */
        /* <DEDUP_REMOVED lines=26> */
[----:B------:R-:W-:Y:S02]  /*ab80*/  MOV R137, RZ ;  /* 0x000000ff00897202 */ /* 0x000fe40000000f00 */
[----:B------:R-:W-:Y:S02]  /*ab90*/  CS2R R124, SRZ ;  /* 0x00000000007c7805 */ /* 0x000fe4000001ff00 */
[----:B------:R-:W-:Y:S02]  /*aba0*/  CS2R R32, SRZ ;  /* 0x0000000000207805 */ /* 0x000fe4000001ff00 */
[----:B------:R-:W-:Y:S01]  /*abb0*/  CS2R R138, SRZ ;  /* 0x00000000008a7805 */ /* 0x000fe2000001ff00 */
[----:B------:R-:W-:-:S02]  /*abc0*/  IMAD.MOV.U32 R4, RZ, RZ, RZ ;  /* 0x000000ffff047224 */ /* 0x000fc400078e00ff */
[----:B------:R-:W-:Y:S01]  /*abd0*/  IMAD.MOV.U32 R0, RZ, RZ, RZ ;  /* 0x000000ffff007224 */ /* 0x000fe200078e00ff */
[----:B------:R-:W-:Y:S06]  /*abe0*/  @P2 BRA `(.L_x_3857) ;  /* 0x0000000000082947 */ /* 0x000fec0003800000 */
[----:B------:R-:W0:Y:S02]  /*abf0*/  FENCE.VIEW.ASYNC.G ;  /* 0x00000000000073c6 */ /* 0x000e240000000100 */
[----:B0-----:R-:W-:Y:S06]  /*ac00*/  BAR.ARV 0xc, 0x180 ;  /* 0x0306000000007b1d */ /* 0x001fec0000002000 */
.L_x_3857:
[----:B------:R-:W-:Y:S05]  /*ac10*/  BSYNC B0 ;  /* 0x0000000000007941 */ /* 0x000fea0003800000 */
.L_x_3856:
[----:B------:R-:W-:Y:S01]  /*ac20*/  CS2R R24, SRZ ;  /* 0x0000000000187805 */ /* 0x000fe2000001ff00 */
[----:B------:R-:W-:Y:S06]  /*ac30*/  @!P1 BRA `(.L_x_3858) ;  /* 0x000000b800609947 */ /* 0x000fec0003800000 */
[----:B------:R-:W0:Y:S01]  /*ac40*/  S2R R6, SR_TID.X ;  /* 0x0000000000067919 */ /* 0x000e220000002100 */
[----:B------:R-:W-:-:S06]  /*ac50*/  ULOP3.LUT UP0, URZ, UR60, 0x1bf, URZ, 0xc0, !UPT ;  /* 0x000001bf3c3f7892 */ /* 0x000fcc000f80c03f */
[----:B------:R-:W-:Y:S02]  /*ac60*/  PLOP3.LUT P0, PT, PT, PT, UP0, 0x80, 0x0 ;  /* 0x000000000000781c */ /* 0x000fe40003f0f008 */
[----:B0-----:R-:W-:-:S04]  /*ac70*/  IADD3 R6, R6, -0x80, RZ ;  /* 0xffffff8006067810 */ /* 0x001fc80007ffe0ff */
[----:B------:R-:W-:-:S04]  /*ac80*/  SHF.R.S32.HI R5, RZ, 0x1f, R6 ;  /* 0x0000001fff057819 */ /* 0x000fc80000011406 */
[----:B------:R-:W-:-:S04]  /*ac90*/  LEA.HI R5, R5, R6, RZ, 0x7 ;  /* 0x0000000605057211 */ /* 0x000fc800078f38ff */
[----:B------:R-:W-:-:S05]  /*aca0*/  SHF.R.S32.HI R5, RZ, 0x7, R5 ;  /* 0x00000007ff057819 */ /* 0x000fca0000011405 */
[----:B------:R-:W0:Y:S02]  /*acb0*/  SHFL.IDX PT, R0, R5, RZ, 0x1f ;  /* 0x00001fff05007589 */ /* 0x000e2400000e0000 */
[----:B0-----:R-:W-:-:S04]  /*acc0*/  LEA.HI R2, R0, R0, RZ, 0x1 ;  /* 0x0000000000027211 */ /* 0x001fc800078f08ff */
[----:B------:R-:W-:-:S05]  /*acd0*/  LOP3.LUT R3, R2, 0x1e, RZ, 0xc0, !PT ;  /* 0x0000001e02037812 */ /* 0x000fca00078ec0ff */
[----:B------:R-:W-:-:S05]  /*ace0*/  IMAD.IADD R3, R0, 0x1, -R3 ;  /* 0x0000000100037824 */ /* 0x000fca00078e0a03 */
[----:B------:R-:W-:-:S04]  /*acf0*/  LEA R3, R3, UR60, 0xd ;  /* 0x0000003c03037c11 */ /* 0x000fc8000f8e68ff */
        /* <DEDUP_REMOVED lines=19> */
.L_x_3859:
        /* <DEDUP_REMOVED lines=13> */
.L_x_3863:
[----:B-1----:R1:W2:Y:S02]  /*af00*/  SYNCS.PHASECHK.TRANS64.TRYWAIT P0, [R18+URZ+0x30800], R3 ;  /* 0x03080003120075a7 */ /* 0x0022a4000800017f */
[----:B--2---:R-:W-:Y:S05]  /*af10*/  @!P0 NANOSLEEP.SYNCS 0x989680 ;  /* 0x009896800000895d */ /* 0x004fea0003900000 */
[----:B------:R-:W2:Y:S02]  /*af20*/  @!P0 SYNCS.PHASECHK.TRANS64 P0, [R18+URZ+0x30800], R3 ;  /* 0x03080003120085a7 */ /* 0x000ea4000800007f */
[----:B--2---:R-:W-:Y:S05]  /*af30*/  @!P0 BRA `(.L_x_3863) ;  /* 0xfffffffc00f08947 */ /* 0x004fea000383ffff */
.L_x_3862:
[----:B------:R-:W-:Y:S05]  /*af40*/  BSYNC B0 ;  /* 0x0000000000007941 */ /* 0x000fea0003800000 */
.L_x_3861:
[----:B------:R-:W-:Y:S05]  /*af50*/  BRA `(.L_x_3864) ;  /* 0x0000005800ac7947 */ /* 0x000fea0003800000 */
.L_x_3860:
[----:B-----5:R-:W-:Y:S01]  /*af60*/  SHF.R.S32.HI R0, RZ, 0x1f, R136 ;  /* 0x0000001fff007819 */ /* 0x020fe20000011488 */
[----:B------:R-:W-:Y:S01]  /*af70*/  ULOP3.LUT UP0, URZ, UR60, 0x3ff, URZ, 0xc0, !UPT ;  /* 0x000003ff3c3f7892 */ /* 0x000fe2000f80c03f */
[----:B------:R-:W-:Y:S01]  /*af80*/  ULDC.64 UR4, c[0x0][0x3f8] ;  /* 0x0000fe0000047ab9 */ /* 0x000fe20000000a00 */
[----:B------:R-:W-:Y:S02]  /*af90*/  ULDC.64 UR6, c[0x0][0x408] ;  /* 0x0001020000067ab9 */ /* 0x000fe40000000a00 */
[C---:B------:R-:W-:Y:S02]  /*afa0*/  IMAD R3, R0.reuse, UR4, RZ ;  /* 0x0000000400037c24 */ /* 0x040fe4000f8e02ff */
[----:B------:R-:W-:Y:S01]  /*afb0*/  IMAD R7, R0, UR6, RZ ;  /* 0x0000000600077c24 */ /* 0x000fe2000f8e02ff */
[----:B------:R-:W-:Y:S01]  /*afc0*/  PLOP3.LUT P2, PT, PT, PT, UP0, 0x80, 0x0 ;  /* 0x000000000000781c */ /* 0x000fe20003f4f008 */
[----:B------:R-:W-:-:S04]  /*afd0*/  IMAD.WIDE.U32 R4, R136, UR4, RZ ;  /* 0x0000000488047c25 */ /* 0x000fc8000f8e00ff */
[C---:B------:R-:W-:Y:S01]  /*afe0*/  IMAD R3, R136.reuse, UR5, R3 ;  /* 0x0000000588037c24 */ /* 0x040fe2000f8e0203 */
[----:B------:R-:W-:Y:S01]  /*aff0*/  ULDC.64 UR4, c[0x0][0x3e8] ;  /* 0x0000fa0000047ab9 */ /* 0x000fe20000000a00 */
[----:B------:R-:W-:Y:S01]  /*b000*/  IMAD R7, R136, UR7, R7 ;  /* 0x0000000788077c24 */ /* 0x000fe2000f8e0207 */
[----:B------:R-:W-:Y:S01]  /*b010*/  LEA R24, P0, R4, UR4, 0x1 ;  /* 0x0000000404187c11 */ /* 0x000fe2000f8008ff */
[----:B------:R-:W-:Y:S01]  /*b020*/  IMAD.WIDE.U32 R136, R136, UR6, RZ ;  /* 0x0000000688887c25 */ /* 0x000fe2000f8e00ff */
[----:B------:R-:W-:Y:S01]  /*b030*/  ULDC.64 UR6, c[0x0][0x400] ;  /* 0x0001000000067ab9 */ /* 0x000fe20000000a00 */
[----:B------:R-:W-:Y:S02]  /*b040*/  IADD3 R25, R3, R5, RZ ;  /* 0x0000000503197210 */ /* 0x000fe40007ffe0ff */
[----:B------:R-:W-:Y:S01]  /*b050*/  IMAD.IADD R27, R7, 0x1, R137 ;  /* 0x00000001071b7824 */ /* 0x000fe200078e0289 */
[----:B------:R-:W-:Y:S02]  /*b060*/  LEA R26, P1, R136, UR6, 0x1 ;  /* 0x00000006881a7c11 */ /* 0x000fe4000f8208ff */
[----:B------:R-:W-:-:S02]  /*b070*/  LEA.HI.X R25, R4, UR5, R25, 0x1, P0 ;  /* 0x0000000504197c11 */ /* 0x000fc400080f0c19 */
[----:B------:R-:W-:Y:S01]  /*b080*/  LEA.HI.X R27, R136, UR7, R27, 0x1, P1 ;  /* 0x00000007881b7c11 */ /* 0x000fe200088f0c1b */
[----:B------:R-:W-:Y:S08]  /*b090*/  @!P2 BRA `(.L_x_3865) ;  /* 0x000000000040a947 */ /* 0x000ff00003800000 */
        /* <DEDUP_REMOVED lines=16> */
.L_x_3865:
[----:B------:R-:W-:Y:S01]  /*b1a0*/  ULDC.U8 UR4, c[0x0][0x410] ;  /* 0x0001040000047ab9 */ /* 0x000fe20000000000 */
[----:B------:R-:W-:Y:S01]  /*b1b0*/  BSSY B0, `(.L_x_3866) ;  /* 0x000057d000007945 */ /* 0x000fe20003800000 */
[----:B------:R-:W-:Y:S01]  /*b1c0*/  ISETP.NE.AND P0, PT, RZ, UR4, PT ;  /* 0x00000004ff007c0c */ /* 0x000fe2000bf05270 */
[----:B------:R-:W-:-:S12]  /*b1d0*/  IMAD R6, R29, 0x80, R202 ;  /* 0x000000801d067824 */ /* 0x000fd800078e02ca */
[----:B------:R-:W-:Y:S05]  /*b1e0*/  @!P0 BRA `(.L_x_3867) ;  /* 0x0000002800cc8947 */ /* 0x000fea0003800000 */
[----:B------:R-:W-:-:S03]  /*b1f0*/  UMOV UR4, 0xffffffff ;  /* 0xffffffff00047882 */ /* 0x000fc60000000000 */
[----:B------:R-:W-:Y:S05]  /*b200*/  BRA.DIV UR4, `(.L_x_3868) ;  /* 0x0000014e04a47947 */ /* 0x000fea000b800000 */
[----:B------:R0:W1:Y:S04]  /*b210*/  SHFL.IDX PT, R3, R25, RZ, 0x1c1f ;  /* 0x001c1fff19037589 */ /* 0x00006800000e0000 */
[----:B------:R0:W2:Y:S04]  /*b220*/  SHFL.IDX PT, R0, R24, RZ, 0x1c1f ;  /* 0x001c1fff18007589 */ /* 0x0000a800000e0000 */
[----:B------:R0:W3:Y:S04]  /*b230*/  SHFL.IDX PT, R5, R27, RZ, 0x1c1f ;  /* 0x001c1fff1b057589 */ /* 0x0000e800000e0000 */
[----:B------:R0:W4:Y:S02]  /*b240*/  SHFL.IDX PT, R14, R26, RZ, 0x1c1f ;  /* 0x001c1fff1a0e7589 */ /* 0x00012400000e0000 */
.L_x_4114:
[----:B------:R-:W-:Y:S01]  /*b250*/  ULDC UR4, c[0x0][0x448] ;  /* 0x0001120000047ab9 */ /* 0x000fe20000000800 */
[----:B------:R-:W-:Y:S01]  /*b260*/  LOP3.LUT R7, R215, 0x18, R16, 0xf8, !PT ;  /* 0x00000018d7077812 */ /* 0x000fe200078ef810 */
[----:B------:R-:W-:Y:S01]  /*b270*/  IMAD R4, R140, UR4, RZ ;  /* 0x000000048c047c24 */ /* 0x000fe2000f8e02ff */
[----:B------:R-:W-:Y:S01]  /*b280*/  BSSY B1, `(.L_x_3869) ;  /* 0x0000058000017945 */ /* 0x000fe20003800000 */
[----:B------:R-:W-:Y:S02]  /*b290*/  LOP3.LUT P0, RZ, R223, 0x4, RZ, 0xc0, !PT ;  /* 0x00000004dfff7812 */ /* 0x000fe4000780c0ff */
[----:B------:R-:W-:Y:S02]  /*b2a0*/  CS2R R36, SRZ ;  /* 0x0000000000247805 */ /* 0x000fe4000001ff00 */
[----:B0-----:R-:W-:Y:S02]  /*b2b0*/  CS2R R24, SRZ ;  /* 0x0000000000187805 */ /* 0x001fe4000001ff00 */
[----:B------:R-:W-:Y:S01]  /*b2c0*/  ISETP.GE.AND P1, PT, R6, R4, PT ;  /* 0x000000040600720c */ /* 0x000fe20003f26270 */
[----:B------:R-:W-:Y:S01]  /*b2d0*/  IMAD R4, R29, -0x80, R4 ;  /* 0xffffff801d047824 */ /* 0x000fe200078e0204 */
[----:B------:R-:W-:-:S02]  /*b2e0*/  LOP3.LUT R6, R7, R216, RZ, 0x3c, !PT ;  /* 0x000000d807067212 */ /* 0x000fc400078e3cff */
[----:B------:R-:W-:Y:S02]  /*b2f0*/  CS2R R34, SRZ ;  /* 0x0000000000227805 */ /* 0x000fe4000001ff00 */
[----:B------:R-:W-:Y:S02]  /*b300*/  CS2R R26, SRZ ;  /* 0x00000000001a7805 */ /* 0x000fe4000001ff00 */
[----:B------:R-:W-:Y:S02]  /*b310*/  CS2R R12, SRZ ;  /* 0x00000000000c7805 */ /* 0x000fe4000001ff00 */
[----:B------:R-:W-:Y:S02]  /*b320*/  IADD3 R9, R217, R6, RZ ;  /* 0x00000006d9097210 */ /* 0x000fe40007ffe0ff */
[----:B------:R-:W-:Y:S02]  /*b330*/  CS2R R38, SRZ ;  /* 0x0000000000267805 */ /* 0x000fe4000001ff00 */
[----:B------:R-:W-:-:S02]  /*b340*/  CS2R R28, SRZ ;  /* 0x00000000001c7805 */ /* 0x000fc4000001ff00 */
[----:B------:R-:W-:Y:S02]  /*b350*/  CS2R R30, SRZ ;  /* 0x00000000001e7805 */ /* 0x000fe4000001ff00 */
[----:B------:R-:W-:Y:S01]  /*b360*/  CS2R R20, SRZ ;  /* 0x0000000000147805 */ /* 0x000fe2000001ff00 */
[----:B------:R-:W-:Y:S01]  /*b370*/  IMAD R9, R9, 0x2, R18 ;  /* 0x0000000209097824 */ /* 0x000fe200078e0212 */
[----:B------:R-:W-:Y:S02]  /*b380*/  CS2R R10, SRZ ;  /* 0x00000000000a7805 */ /* 0x000fe4000001ff00 */
[----:B------:R-:W-:Y:S02]  /*b390*/  CS2R R6, SRZ ;  /* 0x0000000000067805 */ /* 0x000fe4000001ff00 */
[----:B------:R-:W-:Y:S01]  /*b3a0*/  CS2R R32, SRZ ;  /* 0x0000000000207805 */ /* 0x000fe2000001ff00 */
[C---:B------:R-:W-:Y:S01]  /*b3b0*/  VIADD R50, R9.reuse, 0x12400 ;  /* 0x0001240009327836 */ /* 0x040fe20000000000 */
[----:B------:R-:W-:Y:S01]  /*b3c0*/  IADD3 R8, R9, 0x12440, RZ ;  /* 0x0001244009087810 */ /* 0x000fe20007ffe0ff */
[----:B------:R-:W-:Y:S06]  /*b3d0*/  @P1 BRA `(.L_x_3870) ;  /* 0x0000000400081947 */ /* 0x000fec0003800000 */
[----:B------:R-:W1:Y:S01]  /*b3e0*/  LDL R41, [R1+0x48] ;  /* 0x0000480001297983 */ /* 0x000e620000100800 */
[----:B------:R-:W-:-:S03]  /*b3f0*/  ULDC UR4, c[0x0][0x3f4] ;  /* 0x0000fd0000047ab9 */ /* 0x000fc60000000800 */
[----:B------:R-:W3:Y:S04]  /*b400*/  LDL R40, [R1+0x4c] ;  /* 0x00004c0001287983 */ /* 0x000ee80000100800 */
[----:B------:R-:W3:Y:S01]  /*b410*/  LDL R15, [R1+0x50] ;  /* 0x00005000010f7983 */ /* 0x000ee20000100800 */
[C---:B------:R-:W-:Y:S01]  /*b420*/  ISETP.GE.AND P4, PT, R207.reuse, UR4, PT ;  /* 0x00000004cf007c0c */ /* 0x040fe2000bf86270 */
[----:B------:R-:W-:Y:S01]  /*b430*/  IMAD.SHL.U32 R25, R207, 0x2, RZ ;  /* 0x00000002cf197824 */ /* 0x000fe200078e00ff */
[C---:B------:R-:W-:Y:S01]  /*b440*/  ISETP.GE.AND P2, PT, R205.reuse, UR4, PT ;  /* 0x00000004cd007c0c */ /* 0x040fe2000bf46270 */
[----:B------:R-:W3:Y:S01]  /*b450*/  LDL R52, [R1+0x54] ;  /* 0x0000540001347983 */ /* 0x000ee20000100800 */
[----:B------:R-:W-:Y:S02]  /*b460*/  CS2R R12, SRZ ;  /* 0x00000000000c7805 */ /* 0x000fe4000001ff00 */
[----:B------:R-:W-:Y:S01]  /*b470*/  CS2R R6, SRZ ;  /* 0x0000000000067805 */ /* 0x000fe2000001ff00 */
[----:B------:R-:W-:Y:S01]  /*b480*/  IMAD.SHL.U32 R31, R205, 0x2, RZ ;  /* 0x00000002cd1f7824 */ /* 0x000fe200078e00ff */
[----:B------:R-:W3:Y:S05]  /*b490*/  LDL R51, [R1+0x58] ;  /* 0x0000580001337983 */ /* 0x000eea0000100800 */
[----:B--2---:R-:W-:-:S02]  /*b4a0*/  @!P4 IADD3 R20, P1, R0, R25, RZ ;  /* 0x000000190014c210 */ /* 0x004fc40007f3e0ff */
[----:B----4-:R-:W-:Y:S02]  /*b4b0*/  @!P4 IADD3 R24, P3, R14, R25, RZ ;  /* 0x000000190e18c210 */ /* 0x010fe40007f7e0ff */
[----:B------:R-:W-:Y:S02]  /*b4c0*/  CS2R R26, SRZ ;  /* 0x00000000001a7805 */ /* 0x000fe4000001ff00 */
[----:B------:R-:W-:Y:S02]  /*b4d0*/  CS2R R10, SRZ ;  /* 0x00000000000a7805 */ /* 0x000fe4000001ff00 */
[----:B------:R-:W-:Y:S01]  /*b4e0*/  CS2R R34, SRZ ;  /* 0x0000000000227805 */ /* 0x000fe2000001ff00 */
[----:B------:R-:W-:Y:S01]  /*b4f0*/  IMAD.SHL.U32 R47, R208, 0x2, RZ ;  /* 0x00000002d02f7824 */ /* 0x000fe200078e00ff */
[----:B------:R-:W-:Y:S02]  /*b500*/  CS2R R38, SRZ ;  /* 0x0000000000267805 */ /* 0x000fe4000001ff00 */
[----:B------:R-:W-:-:S02]  /*b510*/  CS2R R32, SRZ ;  /* 0x0000000000207805 */ /* 0x000fc4000001ff00 */
[----:B-1----:R-:W-:Y:S01]  /*b520*/  @!P4 IADD3.X R21, R3, R41, RZ, P1, !PT ;  /* 0x000000290315c210 */ /* 0x002fe20000ffe4ff */
[----:B---3--:R-:W-:Y:S01]  /*b530*/  @!P4 IMAD.X R25, R5, 0x1, R41, P3 ;  /* 0x000000010519c824 */ /* 0x008fe200018e0629 */
[----:B------:R-:W-:Y:S02]  /*b540*/  ISETP.GE.AND P1, PT, R206, UR4, PT ;  /* 0x00000004ce007c0c */ /* 0x000fe4000bf26270 */
[----:B------:R-:W-:Y:S01]  /*b550*/  @!P2 IADD3 R28, P3, R0, R31, RZ ;  /* 0x0000001f001ca210 */ /* 0x000fe20007f7e0ff */
[----:B------:R0:W5:Y:S01]  /*b560*/  @!P4 LD.E.64 R12, desc[UR56][R20.64] ;  /* 0x00000038140cc980 */ /* 0x000162000c101b00 */
[----:B------:R-:W-:-:S03]  /*b570*/  SHF.L.U32 R41, R206, 0x1, RZ ;  /* 0x00000001ce297819 */ /* 0x000fc600000006ff */
[----:B------:R-:W5:Y:S01]  /*b580*/  @!P4 LD.E.64 R6, desc[UR56][R24.64] ;  /* 0x000000381806c980 */ /* 0x000f62000c101b00 */
[----:B------:R-:W-:Y:S01]  /*b590*/  @!P2 IADD3 R30, P4, R14, R31, RZ ;  /* 0x0000001f0e1ea210 */ /* 0x000fe20007f9e0ff */
[----:B------:R-:W-:-:S04]  /*b5a0*/  @!P2 IMAD.X R29, R3, 0x1, R40, P3 ;  /* 0x00000001031da824 */ /* 0x000fc800018e0628 */
[----:B------:R-:W-:Y:S01]  /*b5b0*/  @!P2 IMAD.X R31, R5, 0x1, R40, P4 ;  /* 0x00000001051fa824 */ /* 0x000fe200020e0628 */
[-C--:B------:R-:W-:Y:S02]  /*b5c0*/  @!P1 IADD3 R36, P3, R0, R41.reuse, RZ ;  /* 0x0000002900249210 */ /* 0x080fe40007f7e0ff */
[----:B0-----:R-:W-:Y:S02]  /*b5d0*/  CS2R R20, SRZ ;  /* 0x0000000000147805 */ /* 0x001fe4000001ff00 */
[----:B------:R-:W-:Y:S01]  /*b5e0*/  @!P1 IADD3 R40, P4, R14, R41, RZ ;  /* 0x000000290e289210 */ /* 0x000fe20007f9e0ff */
[----:B------:R-:W5:Y:S01]  /*b5f0*/  @!P2 LD.E.64 R26, desc[UR56][R28.64] ;  /* 0x000000381c1aa980 */ /* 0x000f62000c101b00 */
[----:B------:R-:W-:Y:S02]  /*b600*/  @!P1 IMAD.X R37, R3, 0x1, R15, P3 ;  /* 0x0000000103259824 */ /* 0x000fe400018e060f */
[----:B------:R-:W-:Y:S01]  /*b610*/  @!P1 IADD3.X R41, R5, R15, RZ, P4, !PT ;  /* 0x0000000f05299210 */ /* 0x000fe200027fe4ff */
[----:B------:R0:W5:Y:S01]  /*b620*/  @!P2 LD.E.64 R10, desc[UR56][R30.64] ;  /* 0x000000381e0aa980 */ /* 0x000162000c101b00 */
[----:B------:R-:W-:-:S02]  /*b630*/  ISETP.GE.AND P2, PT, R208, UR4, PT ;  /* 0x00000004d0007c0c */ /* 0x000fc4000bf46270 */
[----:B------:R-:W-:Y:S01]  /*b640*/  ISETP.GE.AND P3, PT, R196, UR4, PT ;  /* 0x00000004c4007c0c */ /* 0x000fe2000bf66270 */
[----:B------:R-:W5:Y:S04]  /*b650*/  @!P1 LD.E.64 R34, desc[UR56][R36.64] ;  /* 0x0000003824229980 */ /* 0x000f68000c101b00 */
[----:B------:R1:W5:Y:S01]  /*b660*/  @!P1 LD.E.64 R20, desc[UR56][R40.64] ;  /* 0x0000003828149980 */ /* 0x000362000c101b00 */
[C---:B------:R-:W-:Y:S01]  /*b670*/  ISETP.GE.AND P1, PT, R209.reuse, UR4, PT ;  /* 0x00000004d1007c0c */ /* 0x040fe2000bf26270 */
[----:B0-----:R-:W-:-:S04]  /*b680*/  IMAD.SHL.U32 R31, R209, 0x2, RZ ;  /* 0x00000002d11f7824 */ /* 0x001fc800078e00ff */
[-C--:B------:R-:W-:Y:S02]  /*b690*/  @!P2 IADD3 R44, P5, R0, R47.reuse, RZ ;  /* 0x0000002f002ca210 */ /* 0x080fe40007fbe0ff */
[----:B------:R-:W-:Y:S01]  /*b6a0*/  @!P3 IMAD.MOV.U32 R15, RZ, RZ, R5 ;  /* 0x000000ffff0fb224 */ /* 0x000fe200078e0005 */
[----:B------:R-:W-:Y:S01]  /*b6b0*/  @!P3 MOV R28, R0 ;  /* 0x00000000001cb202 */ /* 0x000fe20000000f00 */
[----:B------:R-:W-:Y:S01]  /*b6c0*/  @!P3 IMAD.MOV.U32 R29, RZ, RZ, R3 ;  /* 0x000000ffff1db224 */ /* 0x000fe200078e0003 */
[----:B------:R-:W-:Y:S01]  /*b6d0*/  @!P2 IADD3.X R45, R3, R52, RZ, P5, !PT ;  /* 0x00000034032da210 */ /* 0x000fe20002ffe4ff */
[----:B------:R-:W-:Y:S01]  /*b6e0*/  @!P3 IMAD.WIDE R42, R196, 0x2, R14 ;  /* 0x00000002c42ab825 */ /* 0x000fe200078e020e */
[----:B------:R-:W-:Y:S02]  /*b6f0*/  @!P2 IADD3 R46, P4, R14, R47, RZ ;  /* 0x0000002f0e2ea210 */ /* 0x000fe40007f9e0ff */
[-C--:B------:R-:W-:Y:S02]  /*b700*/  @!P1 IADD3 R48, P5, R0, R31.reuse, RZ ;  /* 0x0000001f00309210 */ /* 0x080fe40007fbe0ff */
[----:B------:R-:W-:Y:S01]  /*b710*/  @!P1 IADD3 R14, P6, R14, R31, RZ ;  /* 0x0000001f0e0e9210 */ /* 0x000fe20007fde0ff */
[----:B-1----:R-:W-:Y:S01]  /*b720*/  @!P3 IMAD.WIDE R40, R196, 0x2, R28 ;  /* 0x00000002c428b825 */ /* 0x002fe200078e021c */
[----:B------:R-:W-:-:S02]  /*b730*/  CS2R R24, SRZ ;  /* 0x0000000000187805 */ /* 0x000fc4000001ff00 */
[----:B------:R-:W-:Y:S02]  /*b740*/  CS2R R30, SRZ ;  /* 0x00000000001e7805 */ /* 0x000fe4000001ff00 */
        /* <DEDUP_REMOVED lines=10> */
[----:B------:R0:W5:Y:S02]  /*b7f0*/  @!P1 LD.E.64 R28, desc[UR56][R14.64] ;  /* 0x000000380e1c9980 */ /* 0x000164000c101b00 */
.L_x_3870:
[----:B------:R-:W-:Y:S05]  /*b800*/  BSYNC B1 ;  /* 0x0000000000017941 */ /* 0x000fea0003800000 */
.L_x_3869:
[----:B------:R-:W4:Y:S01]  /*b810*/  LDL R69, [R1+0x4] ;  /* 0x0000040001457983 */ /* 0x000f220000100800 */
[----:B--2--5:R-:W-:Y:S01]  /*b820*/  IMAD.MOV.U32 R0, RZ, RZ, R38 ;  /* 0x000000ffff007224 */ /* 0x024fe200078e0026 */
[----:B0-----:R-:W-:Y:S01]  /*b830*/  MOV R41, R39 ;  /* 0x0000002700297202 */ /* 0x001fe20000000f00 */
[----:B------:R-:W-:Y:S01]  /*b840*/  @P0 VIADD R8, R50, 0xffffffc0 ;  /* 0xffffffc032080836 */ /* 0x000fe20000000000 */
[----:B---3--:R-:W-:Y:S01]  /*b850*/  MOV R5, R26 ;  /* 0x0000001a00057202 */ /* 0x008fe20000000f00 */
[----:B------:R-:W-:Y:S01]  /*b860*/  IMAD.MOV.U32 R40, RZ, RZ, R13 ;  /* 0x000000ffff287224 */ /* 0x000fe200078e000d */
[----:B------:R-:W-:Y:S01]  /*b870*/  SHF.R.U64 R50, R26, 0x10, R27 ;  /* 0x000000101a327819 */ /* 0x000fe2000000121b */
[----:B------:R-:W-:Y:S01]  /*b880*/  IMAD.MOV.U32 R15, RZ, RZ, R34 ;  /* 0x000000ffff0f7224 */ /* 0x000fe200078e0022 */
[----:B------:R-:W-:Y:S01]  /*b890*/  MOV R26, R35 ;  /* 0x00000023001a7202 */ /* 0x000fe20000000f00 */
[----:B----4-:R-:W-:Y:S01]  /*b8a0*/  IMAD.MOV.U32 R14, RZ, RZ, R25 ;  /* 0x000000ffff0e7224 */ /* 0x010fe200078e0019 */
[----:B------:R-:W-:Y:S01]  /*b8b0*/  SHF.R.U64 R52, R34, 0x10, R35 ;  /* 0x0000001022347819 */ /* 0x000fe20000001223 */
[----:B------:R-:W-:Y:S01]  /*b8c0*/  IMAD.MOV.U32 R34, RZ, RZ, R7 ;  /* 0x000000ffff227224 */ /* 0x000fe200078e0007 */
[----:B------:R-:W-:Y:S01]  /*b8d0*/  SHF.R.U32.HI R53, RZ, 0x10, R35 ;  /* 0x00000010ff357819 */ /* 0x000fe20000011623 */
[----:B------:R-:W-:Y:S01]  /*b8e0*/  IMAD.MOV.U32 R44, RZ, RZ, R11 ;  /* 0x000000ffff2c7224 */ /* 0x000fe200078e000b */
[----:B------:R-:W-:Y:S01]  /*b8f0*/  PRMT R35, R0, 0x5410, R41 ;  /* 0x0000541000237816 */ /* 0x000fe20000000029 */
[----:B------:R-:W-:Y:S01]  /*b900*/  BSSY B1, `(.L_x_3871) ;  /* 0x0000043000017945 */ /* 0x000fe20003800000 */
[----:B------:R-:W-:Y:S01]  /*b910*/  SHF.R.U64 R46, R38, 0x10, R39 ;  /* 0x00000010262e7819 */ /* 0x000fe20000001227 */
[--C-:B------:R-:W-:Y:S01]  /*b920*/  IMAD.MOV.U32 R38, RZ, RZ, R27.reuse ;  /* 0x000000ffff267224 */ /* 0x100fe200078e001b */
[----:B------:R-:W-:-:S02]  /*b930*/  SHF.R.U32.HI R51, RZ, 0x10, R27 ;  /* 0x00000010ff337819 */ /* 0x000fc4000001161b */
[--C-:B------:R-:W-:Y:S02]  /*b940*/  SHF.R.U64 R48, R12, 0x10, R13.reuse ;  /* 0x000000100c307819 */ /* 0x100fe4000000120d */
[----:B------:R-:W-:Y:S02]  /*b950*/  PRMT R27, R5, 0x5410, R38 ;  /* 0x00005410051b7816 */ /* 0x000fe40000000026 */
[----:B------:R-:W-:Y:S01]  /*b960*/  SHF.R.U32.HI R49, RZ, 0x10, R13 ;  /* 0x00000010ff317819 */ /* 0x000fe2000001160d */
[----:B------:R-:W-:Y:S01]  /*b970*/  IMAD.MOV.U32 R13, RZ, RZ, R37 ;  /* 0x000000ffff0d7224 */ /* 0x000fe200078e0025 */
[----:B-1----:R-:W-:Y:S02]  /*b980*/  MOV R3, R36 ;  /* 0x0000002400037202 */ /* 0x002fe40000000f00 */
[----:B------:R-:W-:Y:S01]  /*b990*/  SHF.R.U32.HI R47, RZ, 0x10, R39 ;  /* 0x00000010ff2f7819 */ /* 0x000fe20000011627 */
[----:B------:R-:W-:Y:S01]  /*b9a0*/  IMAD.MOV.U32 R39, RZ, RZ, R12 ;  /* 0x000000ffff277224 */ /* 0x000fe200078e000c */
[--C-:B------:R-:W-:Y:S01]  /*b9b0*/  SHF.R.U64 R54, R24, 0x10, R25.reuse ;  /* 0x0000001018367819 */ /* 0x100fe20000001219 */
[----:B------:R-:W-:Y:S01]  /*b9c0*/  IMAD.MOV.U32 R12, RZ, RZ, R24 ;  /* 0x000000ffff0c7224 */ /* 0x000fe200078e0018 */
[----:B------:R-:W-:Y:S01]  /*b9d0*/  SHF.R.U32.HI R55, RZ, 0x10, R25 ;  /* 0x00000010ff377819 */ /* 0x000fe20000011619 */
[----:B------:R-:W-:Y:S01]  /*b9e0*/  IMAD.MOV.U32 R25, RZ, RZ, R20 ;  /* 0x000000ffff197224 */ /* 0x000fe200078e0014 */
[----:B------:R-:W-:-:S02]  /*b9f0*/  MOV R45, R33 ;  /* 0x00000021002d7202 */ /* 0x000fc40000000f00 */
[--C-:B------:R-:W-:Y:S02]  /*ba00*/  SHF.R.U64 R58, R32, 0x10, R33.reuse ;  /* 0x00000010203a7819 */ /* 0x100fe40000001221 */
[----:B------:R-:W-:Y:S01]  /*ba10*/  SHF.R.U32.HI R59, RZ, 0x10, R33 ;  /* 0x00000010ff3b7819 */ /* 0x000fe20000011621 */
[----:B------:R-:W-:Y:S01]  /*ba20*/  IMAD.MOV.U32 R33, RZ, RZ, R6 ;  /* 0x000000ffff217224 */ /* 0x000fe200078e0006 */
[--C-:B------:R-:W-:Y:S02]  /*ba30*/  SHF.R.U64 R56, R36, 0x10, R37.reuse ;  /* 0x0000001024387819 */ /* 0x100fe40000001225 */
[----:B------:R-:W-:Y:S01]  /*ba40*/  SHF.R.U32.HI R57, RZ, 0x10, R37 ;  /* 0x00000010ff397819 */ /* 0x000fe20000011625 */
[----:B------:R-:W-:Y:S01]  /*ba50*/  IMAD.MOV.U32 R37, RZ, RZ, R32 ;  /* 0x000000ffff257224 */ /* 0x000fe200078e0020 */
[----:B------:R-:W-:Y:S01]  /*ba60*/  SHF.R.U64 R60, R6, 0x10, R7 ;  /* 0x00000010063c7819 */ /* 0x000fe20000001207 */
[----:B------:R-:W-:Y:S01]  /*ba70*/  IMAD.MOV.U32 R6, RZ, RZ, R29 ;  /* 0x000000ffff067224 */ /* 0x000fe200078e001d */
[----:B------:R-:W-:Y:S01]  /*ba80*/  SHF.R.U32.HI R61, RZ, 0x10, R7 ;  /* 0x00000010ff3d7819 */ /* 0x000fe20000011607 */
[----:B------:R-:W-:Y:S01]  /*ba90*/  IMAD.MOV.U32 R7, RZ, RZ, R30 ;  /* 0x000000ffff077224 */ /* 0x000fe200078e001e */
[----:B------:R-:W-:-:S02]  /*baa0*/  SHF.R.U64 R62, R10, 0x10, R11 ;  /* 0x000000100a3e7819 */ /* 0x000fc4000000120b */
[----:B------:R-:W-:Y:S01]  /*bab0*/  SHF.R.U32.HI R63, RZ, 0x10, R11 ;  /* 0x00000010ff3f7819 */ /* 0x000fe2000001160b */
[----:B------:R-:W-:Y:S01]  /*bac0*/  IMAD.MOV.U32 R11, RZ, RZ, R31 ;  /* 0x000000ffff0b7224 */ /* 0x000fe200078e001f */
[----:B------:R-:W-:Y:S02]  /*bad0*/  MOV R43, R10 ;  /* 0x0000000a002b7202 */ /* 0x000fe40000000f00 */
[--C-:B------:R-:W-:Y:S02]  /*bae0*/  SHF.R.U64 R20, R20, 0x10, R21.reuse ;  /* 0x0000001014147819 */ /* 0x100fe40000001215 */
[----:B------:R-:W-:Y:S02]  /*baf0*/  SHF.R.U32.HI R64, RZ, 0x10, R21 ;  /* 0x00000010ff407819 */ /* 0x000fe40000011615 */
[----:B------:R-:W-:Y:S02]  /*bb00*/  MOV R42, R21 ;  /* 0x00000015002a7202 */ /* 0x000fe40000000f00 */
[----:B------:R-:W-:-:S02]  /*bb10*/  SHF.R.U64 R65, R30, 0x10, R31 ;  /* 0x000000101e417819 */ /* 0x000fc4000000121f */
[----:B------:R-:W-:Y:S02]  /*bb20*/  SHF.R.U32.HI R66, RZ, 0x10, R31 ;  /* 0x00000010ff427819 */ /* 0x000fe4000001161f */
[----:B------:R-:W-:Y:S02]  /*bb30*/  MOV R10, R28 ;  /* 0x0000001c000a7202 */ /* 0x000fe40000000f00 */
[----:B------:R-:W-:Y:S02]  /*bb40*/  PRMT R21, R15, 0x5410, R26 ;  /* 0x000054100f157816 */ /* 0x000fe4000000001a */
[--C-:B------:R-:W-:Y:S02]  /*bb50*/  SHF.R.U64 R67, R28, 0x10, R29.reuse ;  /* 0x000000101c437819 */ /* 0x100fe4000000121d */
[----:B------:R-:W-:Y:S02]  /*bb60*/  SHF.R.U32.HI R68, RZ, 0x10, R29 ;  /* 0x00000010ff447819 */ /* 0x000fe4000001161d */
        /* <DEDUP_REMOVED lines=18> */
[----:B------:R-:W-:-:S04]  /*bc90*/  LEA.HI R0, R69, R69, RZ, 0x1 ;  /* 0x0000004545007211 */ /* 0x000fc800078f08ff */
[----:B------:R-:W-:-:S05]  /*bca0*/  LOP3.LUT R0, R0, 0xfffffffe, RZ, 0xc0, !PT ;  /* 0xfffffffe00007812 */ /* 0x000fca00078ec0ff */
[----:B------:R-:W-:-:S05]  /*bcb0*/  IMAD.IADD R0, R69, 0x1, -R0 ;  /* 0x0000000145007824 */ /* 0x000fca00078e0a00 */
[----:B------:R-:W-:Y:S02]  /*bcc0*/  SHF.L.U32 R5, R0, 0x1f, RZ ;  /* 0x0000001f00057819 */ /* 0x000fe400000006ff */
[----:B------:R-:W-:Y:S02]  /*bcd0*/  PRMT R0, R3, 0x5410, R13 ;  /* 0x0000541003007816 */ /* 0x000fe4000000000d */
[----:B------:R-:W0:Y:S01]  /*bce0*/  SYNCS.PHASECHK.TRANS64.TRYWAIT P0, [R18+URZ+0x30800], R5 ;  /* 0x03080005120075a7 */ /* 0x000e22000800017f */
[----:B------:R-:W-:Y:S02]  /*bcf0*/  VIMNMX R13, R4, 0x80, PT ;  /* 0x00000080040d7848 */ /* 0x000fe40003fe0100 */
[----:B------:R-:W-:Y:S02]  /*bd00*/  PRMT R3, R56, 0x5410, R57 ;  /* 0x0000541038037816 */ /* 0x000fe40000000039 */
[----:B------:R-:W-:Y:S01]  /*bd10*/  ISETP.GE.AND P1, PT, R202, R13, PT ;  /* 0x0000000dca00720c */ /* 0x000fe20003f26270 */
[----:B0-----:R-:W-:-:S12]  /*bd20*/  @!P0 BRA `(.L_x_3872) ;  /* 0x00000144004c8947 */ /* 0x001fd80003800000 */
.L_x_4115:
[----:B------:R-:W-:Y:S05]  /*bd30*/  BSYNC B1 ;  /* 0x0000000000017941 */ /* 0x000fea0003800000 */
.L_x_3871:
        /* <DEDUP_REMOVED lines=8> */
[-C--:B------:R-:W-:Y:S02]  /*bdc0*/  ISETP.GE.AND P3, PT, R206, R4.reuse, PT ;  /* 0x00000004ce00720c */ /* 0x080fe40003f66270 */
[----:B------:R-:W-:-:S02]  /*bdd0*/  ISETP.GE.AND P4, PT, R208, R4, PT ;  /* 0x00000004d000720c */ /* 0x000fc40003f86270 */
[----:B------:R-:W-:-:S03]  /*bde0*/  ISETP.GE.AND P5, PT, R209, R4, PT ;  /* 0x00000004d100720c */ /* 0x000fc60003fa6270 */
[----:B------:R-:W-:Y:S10]  /*bdf0*/  @P0 BRA `(.L_x_3876) ;  /* 0x0000000000980947 */ /* 0x000ff40003800000 */
        /* <DEDUP_REMOVED lines=13> */
[----:B------:R-:W-:Y:S01]  /*bed0*/  FMUL.FTZ R47, R5, R46 ;  /* 0x0000002e052f7220 */ /* 0x000fe20000410000 */
        /* <DEDUP_REMOVED lines=13> */
[----:B------:R-:W-:Y:S01]  /*bfb0*/  FMUL.FTZ R49, R7, R43 ;  /* 0x0000002b07317220 */ /* 0x000fe20000410000 */
[----:B------:R-:W-:Y:S01]  /*bfc0*/  FFMA.FTZ R6, R41, R4, -R44 ;  /* 0x0000000429067223 */ /* 0x000fe2000001082c */
[----:B------:R-:W-:Y:S01]  /*bfd0*/  FMUL.FTZ R50, R7, R5 ;  /* 0x0000000507327220 */ /* 0x000fe20000410000 */
        /* <DEDUP_REMOVED lines=8> */
.L_x_3876:
[----:B------:R-:W-:Y:S05]  /*c060*/  BSYNC B2 ;  /* 0x0000000000027941 */ /* 0x000fea0003800000 */
.L_x_3875:
[----:B------:R-:W-:Y:S04]  /*c070*/  BSSY B2, `(.L_x_3877) ;  /* 0x0000028000027945 */ /* 0x000fe80003800000 */
[----:B------:R-:W-:Y:S05]  /*c080*/  @P1 BRA `(.L_x_3878) ;  /* 0x0000000000981947 */ /* 0x000fea0003800000 */
[----:B01----:R-:W0:Y:S01]  /*c090*/  LDS.128 R4, [R8] ;  /* 0x0000000008047984 */ /* 0x003e220000000c00 */
        /* <DEDUP_REMOVED lines=37> */
.L_x_3878:
[----:B------:R-:W-:Y:S05]  /*c2f0*/  BSYNC B2 ;  /* 0x0000000000027941 */ /* 0x000fea0003800000 */
.L_x_3877:
[----:B------:R-:W-:Y:S04]  /*c300*/  BSSY B2, `(.L_x_3879) ;  /* 0x0000028000027945 */ /* 0x000fe80003800000 */
        /* <DEDUP_REMOVED lines=39> */
.L_x_3880:
[----:B------:R-:W-:Y:S05]  /*c580*/  BSYNC B2 ;  /* 0x0000000000027941 */ /* 0x000fea0003800000 */
.L_x_3879:
[----:B------:R-:W-:Y:S04]  /*c590*/  BSSY B2, `(.L_x_3881) ;  /* 0x0000028000027945 */ /* 0x000fe80003800000 */
[----:B------:R-:W-:Y:S05]  /*c5a0*/  @P3 BRA `(.L_x_3882) ;  /* 0x0000000000983947 */ /* 0x000fea0003800000 */
[----:B0123--:R-:W0:Y:S01]  /*c5b0*/  LDS.128 R4, [R8+0x4000] ;  /* 0x0040000008047984 */ /* 0x00fe220000000c00 */
        /* <DEDUP_REMOVED lines=37> */
.L_x_3882:
[----:B------:R-:W-:Y:S05]  /*c810*/  BSYNC B2 ;  /* 0x0000000000027941 */ /* 0x000fea0003800000 */
.L_x_3881:
[----:B------:R-:W-:Y:S04]  /*c820*/  BSSY B2, `(.L_x_3883) ;  /* 0x0000028000027945 */ /* 0x000fe80003800000 */
[----:B------:R-:W-:Y:S05]  /*c830*/  @P4 BRA `(.L_x_3884) ;  /* 0x0000000000984947 */ /* 0x000fea0003800000 */
[----:B01234-:R-:W0:Y:S01]  /*c840*/  LDS.128 R4, [R9+0x1a400] ;  /* 0x01a4000009047984 */ /* 0x01fe220000000c00 */
        /* <DEDUP_REMOVED lines=37> */
.L_x_3884:
[----:B------:R-:W-:Y:S05]  /*caa0*/  BSYNC B2 ;  /* 0x0000000000027941 */ /* 0x000fea0003800000 */
.L_x_3883:
        /* <DEDUP_REMOVED lines=39> */
.L_x_3874:
[----:B------:R-:W-:Y:S05]  /*cd20*/  BSYNC B1 ;  /* 0x0000000000017941 */ /* 0x000fea0003800000 */
.L_x_3873:
[----:B01234-:R-:W-:-:S04]  /*cd30*/  IADD3 R4, R202, 0x40, RZ ;  /* 0x00000040ca047810 */ /* 0x01ffc80007ffe0ff */
[----:B------:R-:W-:-:S13]  /*cd40*/  ISETP.GE.AND P0, PT, R4, R13, PT ;  /* 0x0000000d0400720c */ /* 0x000fda0003f06270 */
[----:B------:R-:W-:Y:S05]  /*cd50*/  @P0 BRA `(.L_x_3885) ;  /* 0x0000003c00080947 */ /* 0x000fea0003800000 */
[----:B------:R-:W0:Y:S01]  /*cd60*/  LDC R4, c[0x0][0x3f4] ;  /* 0x0000fd00ff047b82 */ /* 0x000e220000000800 */
[----:B------:R-:W-:Y:S01]  /*cd70*/  BSSY B1, `(.L_x_3886) ;  /* 0x000002e000017945 */ /* 0x000fe20003800000 */
[-C--:B0-----:R-:W-:Y:S02]  /*cd80*/  ISETP.GE.AND P0, PT, R196, R4.reuse, PT ;  /* 0x00000004c400720c */ /* 0x081fe40003f06270 */
[-C--:B------:R-:W-:Y:S02]  /*cd90*/  ISETP.GE.AND P1, PT, R207, R4.reuse, PT ;  /* 0x00000004cf00720c */ /* 0x080fe40003f26270 */
[-C--:B------:R-:W-:Y:S02]  /*cda0*/  ISETP.GE.AND P2, PT, R205, R4.reuse, PT ;  /* 0x00000004cd00720c */ /* 0x080fe40003f46270 */
[-C--:B------:R-:W-:Y:S02]  /*cdb0*/  ISETP.GE.AND P3, PT, R206, R4.reuse, PT ;  /* 0x00000004ce00720c */ /* 0x080fe40003f66270 */
[----:B------:R-:W-:-:S02]  /*cdc0*/  ISETP.GE.AND P4, PT, R208, R4, PT ;  /* 0x00000004d000720c */ /* 0x000fc40003f86270 */
[----:B------:R-:W-:-:S03]  /*cdd0*/  ISETP.GE.AND P5, PT, R209, R4, PT ;  /* 0x00000004d100720c */ /* 0x000fc60003fa6270 */
[----:B------:R-:W-:Y:S10]  /*cde0*/  @P0 BRA `(.L_x_3887) ;  /* 0x0000000000980947 */ /* 0x000ff40003800000 */
        /* <DEDUP_REMOVED lines=10> */
[----:B------:R-:W-:Y:S01]  /*ce90*/  FMUL.FTZ R44, R43, R4 ;  /* 0x000000042b2c7220 */ /* 0x000fe20000410000 */
[----:B------:R-:W-:Y:S02]  /*cea0*/  HADD2.F32 R40, -RZ, R6.H0_H0 ;  /* 0x20000006ff287230 */ /* 0x000fe40000004100 */
[----:B------:R-:W-:Y:S01]  /*ceb0*/  FMUL.FTZ R46, R49, R5 ;  /* 0x00000005312e7220 */ /* 0x000fe20000410000 */
[----:B------:R-:W-:Y:S01]  /*cec0*/  FFMA.FTZ R4, R43, R13, -R42 ;  /* 0x0000000d2b047223 */ /* 0x000fe2000001082a */
[----:B------:R-:W-:Y:S01]  /*ced0*/  FMUL.FTZ R42, R45, R5 ;  /* 0x000000052d2a7220 */ /* 0x000fe20000410000 */
[----:B------:R-:W-:-:S02]  /*cee0*/  HADD2.F32 R41, -RZ, R7.H0_H0 ;  /* 0x20000007ff297230 */ /* 0x000fc40000004100 */
[----:B------:R-:W-:Y:S01]  /*cef0*/  FFMA.FTZ R13, R47, R13, R44 ;  /* 0x0000000d2f0d7223 */ /* 0x000fe2000001002c */
        /* <DEDUP_REMOVED lines=11> */
[C---:B------:R-:W-:Y:S01]  /*cfb0*/  FMUL.FTZ R37, R44.reuse, R6 ;  /* 0x000000062c257220 */ /* 0x040fe20000410000 */
[-C--:B------:R-:W-:Y:S01]  /*cfc0*/  FMUL.FTZ R36, R45, R7.reuse ;  /* 0x000000072d247220 */ /* 0x080fe20000410000 */
[-C--:B------:R-:W-:Y:S01]  /*cfd0*/  FFMA.FTZ R6, R44, R40.reuse, -R35 ;  /* 0x000000282c067223 */ /* 0x080fe20000010823 */
[C---:B------:R-:W-:Y:S01]  /*cfe0*/  FMUL.FTZ R38, R43.reuse, R7 ;  /* 0x000000072b267220 */ /* 0x040fe20000410000 */
[----:B------:R-:W-:Y:S01]  /*cff0*/  FFMA.FTZ R37, R46, R40, R37 ;  /* 0x000000282e257223 */ /* 0x000fe20000010025 */
[-C--:B------:R-:W-:Y:S02]  /*d000*/  FFMA.FTZ R7, R43, R41.reuse, -R36 ;  /* 0x000000292b077223 */ /* 0x080fe40000010824 */
[----:B------:R-:W-:-:S02]  /*d010*/  FFMA.FTZ R38, R45, R41, R38 ;  /* 0x000000292d267223 */ /* 0x000fc40000010026 */
[----:B------:R-:W-:-:S03]  /*d020*/  F2FP.F16.F32.PACK_AB R6, R37, R6 ;  /* 0x000000062506723e */ /* 0x000fc600000000ff */
[----:B------:R-:W-:-:S05]  /*d030*/  F2FP.F16.F32.PACK_AB R7, R38, R7 ;  /* 0x000000072607723e */ /* 0x000fca00000000ff */
[----:B------:R0:W-:Y:S02]  /*d040*/  STS.128 [R9+0x14400], R4 ;  /* 0x0144000409007388 */ /* 0x0001e40000000c00 */
.L_x_3887:
[----:B------:R-:W-:Y:S05]  /*d050*/  BSYNC B1 ;  /* 0x0000000000017941 */ /* 0x000fea0003800000 */
.L_x_3886:
        /* <DEDUP_REMOVED lines=40> */
.L_x_3889:
[----:B------:R-:W-:Y:S05]  /*d2e0*/  BSYNC B1 ;  /* 0x0000000000017941 */ /* 0x000fea0003800000 */
.L_x_3888:
        /* <DEDUP_REMOVED lines=40> */
.L_x_3891:
[----:B------:R-:W-:Y:S05]  /*d570*/  BSYNC B1 ;  /* 0x0000000000017941 */ /* 0x000fea0003800000 */
.L_x_3890:
        /* <DEDUP_REMOVED lines=40> */
.L_x_3893:
[----:B------:R-:W-:Y:S05]  /*d800*/  BSYNC B1 ;  /* 0x0000000000017941 */ /* 0x000fea0003800000 */
.L_x_3892:
        /* <DEDUP_REMOVED lines=40> */
.L_x_3895:
[----:B------:R-:W-:Y:S05]  /*da90*/  BSYNC B1 ;  /* 0x0000000000017941 */ /* 0x000fea0003800000 */
.L_x_3894:
        /* <DEDUP_REMOVED lines=13> */
[----:B------:R-:W-:Y:S01]  /*db70*/  FMUL.FTZ R15, R28, R5 ;  /* 0x000000051c0f7220 */ /* 0x000fe20000410000 */
[----:B------:R-:W-:Y:S01]  /*db80*/  FFMA.FTZ R4, R21, R9, -R20 ;  /* 0x0000000915047223 */ /* 0x000fe20000010814 */
[----:B------:R-:W-:-:S02]  /*db90*/  HADD2.F32 R14, -RZ, R7.H0_H0 ;  /* 0x20000007ff0e7230 */ /* 0x000fc40000004100 */
[----:B------:R-:W-:Y:S01]  /*dba0*/  FFMA.FTZ R9, R25, R9, R24 ;  /* 0x0000000919097223 */ /* 0x000fe20000010018 */
        /* <DEDUP_REMOVED lines=8> */
[----:B------:R-:W-:Y:S02]  /*dc30*/  HADD2.F32 R15, -RZ, R0.H1_H1 ;  /* 0x30000000ff0f7230 */ /* 0x000fe40000004100 */
[-C--:B------:R-:W-:Y:S01]  /*dc40*/  FMUL.FTZ R0, R25, R6.reuse ;  /* 0x0000000619007220 */ /* 0x080fe20000410000 */
[----:B------:R-:W-:Y:S02]  /*dc50*/  HADD2.F32 R10, -RZ, R3.H1_H1 ;  /* 0x30000003ff0a7230 */ /* 0x000fe40000004100 */
[----:B------:R-:W-:Y:S01]  /*dc60*/  FMUL.FTZ R3, R20, R7 ;  /* 0x0000000714037220 */ /* 0x000fe20000410000 */
[----:B------:R-:W-:Y:S01]  /*dc70*/  F2FP.F16.F32.PACK_AB R5, R12, R5 ;  /* 0x000000050c05723e */ /* 0x000fe200000000ff */
[C---:B------:R-:W-:Y:S01]  /*dc80*/  FMUL.FTZ R6, R15.reuse, R6 ;  /* 0x000000060f067220 */ /* 0x040fe20000410000 */
[----:B------:R-:W-:Y:S01]  /*dc90*/  FFMA.FTZ R0, R15, R13, -R0 ;  /* 0x0000000d0f007223 */ /* 0x000fe20000010800 */
[C---:B------:R-:W-:Y:S01]  /*dca0*/  FMUL.FTZ R7, R10.reuse, R7 ;  /* 0x000000070a077220 */ /* 0x040fe20000410000 */
[----:B------:R-:W-:Y:S01]  /*dcb0*/  FFMA.FTZ R3, R10, R14, -R3 ;  /* 0x0000000e0a037223 */ /* 0x000fe20000010803 */
[----:B------:R-:W-:-:S02]  /*dcc0*/  FFMA.FTZ R13, R25, R13, R6 ;  /* 0x0000000d190d7223 */ /* 0x000fc40000010006 */
[----:B------:R-:W-:-:S03]  /*dcd0*/  FFMA.FTZ R14, R20, R14, R7 ;  /* 0x0000000e140e7223 */ /* 0x000fc60000010007 */
[----:B------:R-:W-:Y:S02]  /*dce0*/  F2FP.F16.F32.PACK_AB R6, R13, R0 ;  /* 0x000000000d06723e */ /* 0x000fe400000000ff */
[----:B------:R-:W-:-:S05]  /*dcf0*/  F2FP.F16.F32.PACK_AB R7, R14, R3 ;  /* 0x000000030e07723e */ /* 0x000fca00000000ff */
[----:B------:R0:W-:Y:S01]  /*dd00*/  STS.128 [R8+0xa000], R4 ;  /* 0x00a0000408007388 */ /* 0x0001e20000000c00 */
[----:B------:R-:W-:Y:S05]  /*dd10*/  BRA `(.L_x_3885) ;  /* 0x0000002c00187947 */ /* 0x000fea0003800000 */
.L_x_3867:
[----:B------:R-:W-:-:S03]  /*dd20*/  UMOV UR4, 0xffffffff ;  /* 0xffffffff00047882 */ /* 0x000fc60000000000 */
[----:B------:R-:W-:Y:S05]  /*dd30*/  BRA.DIV UR4, `(.L_x_3896) ;  /* 0x00000126045c7947 */ /* 0x000fea000b800000 */
[----:B------:R0:W1:Y:S04]  /*dd40*/  SHFL.IDX PT, R3, R25, RZ, 0x1c1f ;  /* 0x001c1fff19037589 */ /* 0x00006800000e0000 */
[----:B------:R0:W2:Y:S04]  /*dd50*/  SHFL.IDX PT, R0, R24, RZ, 0x1c1f ;  /* 0x001c1fff18007589 */ /* 0x0000a800000e0000 */
[----:B------:R0:W3:Y:S04]  /*dd60*/  SHFL.IDX PT, R21, R27, RZ, 0x1c1f ;  /* 0x001c1fff1b157589 */ /* 0x0000e800000e0000 */
[----:B------:R0:W4:Y:S02]  /*dd70*/  SHFL.IDX PT, R20, R26, RZ, 0x1c1f ;  /* 0x001c1fff1a147589 */ /* 0x00012400000e0000 */
.L_x_4121:
        /* <DEDUP_REMOVED lines=12> */
[----:B------:R-:W-:Y:S02]  /*de40*/  CS2R R26, SRZ ;  /* 0x00000000001a7805 */ /* 0x000fe4000001ff00 */
[----:B------:R-:W-:Y:S02]  /*de50*/  CS2R R28, SRZ ;  /* 0x00000000001c7805 */ /* 0x000fe4000001ff00 */
[----:B------:R-:W-:Y:S02]  /*de60*/  CS2R R30, SRZ ;  /* 0x00000000001e7805 */ /* 0x000fe4000001ff00 */
[----:B------:R-:W-:-:S02]  /*de70*/  CS2R R32, SRZ ;  /* 0x0000000000207805 */ /* 0x000fc4000001ff00 */
[----:B------:R-:W-:Y:S01]  /*de80*/  CS2R R34, SRZ ;  /* 0x0000000000227805 */ /* 0x000fe2000001ff00 */
[----:B------:R-:W-:Y:S06]  /*de90*/  @P0 BRA `(.L_x_3898) ;  /* 0x0000000000900947 */ /* 0x000fec0003800000 */
[----:B------:R-:W-:Y:S01]  /*dea0*/  ULDC UR4, c[0x0][0x3f4] ;  /* 0x0000fd0000047ab9 */ /* 0x000fe20000000800 */
[----:B-1----:R-:W-:Y:S01]  /*deb0*/  MOV R5, R3 ;  /* 0x0000000300057202 */ /* 0x002fe20000000f00 */
[----:B--2---:R-:W-:Y:S01]  /*dec0*/  IMAD.MOV.U32 R4, RZ, RZ, R0 ;  /* 0x000000ffff047224 */ /* 0x004fe200078e0000 */
[----:B------:R-:W-:Y:S02]  /*ded0*/  ISETP.GE.AND P2, PT, R16, UR4, PT ;  /* 0x0000000410007c0c */ /* 0x000fe4000bf46270 */
[----:B------:R-:W-:Y:S02]  /*dee0*/  CS2R R28, SRZ ;  /* 0x00000000001c7805 */ /* 0x000fe4000001ff00 */
[----:B------:R-:W-:Y:S02]  /*def0*/  ISETP.GE.AND P3, PT, R194, UR4, PT ;  /* 0x00000004c2007c0c */ /* 0x000fe4000bf66270 */
[----:B------:R-:W-:Y:S02]  /*df00*/  CS2R R30, SRZ ;  /* 0x00000000001e7805 */ /* 0x000fe4000001ff00 */
[----:B------:R-:W-:-:S02]  /*df10*/  ISETP.GE.AND P4, PT, R193, UR4, PT ;  /* 0x00000004c1007c0c */ /* 0x000fc4000bf86270 */
[----:B------:R-:W-:Y:S02]  /*df20*/  CS2R R8, SRZ ;  /* 0x0000000000087805 */ /* 0x000fe4000001ff00 */
[----:B------:R-:W-:Y:S02]  /*df30*/  CS2R R10, SRZ ;  /* 0x00000000000a7805 */ /* 0x000fe4000001ff00 */
[----:B------:R-:W-:Y:S02]  /*df40*/  CS2R R32, SRZ ;  /* 0x0000000000207805 */ /* 0x000fe4000001ff00 */
[----:B------:R-:W-:Y:S01]  /*df50*/  CS2R R34, SRZ ;  /* 0x0000000000227805 */ /* 0x000fe2000001ff00 */
[----:B------:R-:W-:Y:S02]  /*df60*/  @!P2 IMAD.SHL.U32 R47, R16, 0x2, RZ ;  /* 0x00000002102fa824 */ /* 0x000fe400078e00ff */
[----:B------:R-:W-:Y:S02]  /*df70*/  @!P3 IMAD.SHL.U32 R39, R195, 0x8, RZ ;  /* 0x00000008c327b824 */ /* 0x000fe400078e00ff */
[----:B------:R-:W-:Y:S01]  /*df80*/  @!P4 IMAD.SHL.U32 R43, R198, 0x8, RZ ;  /* 0x00000008c62bc824 */ /* 0x000fe200078e00ff */
[-C--:B------:R-:W-:Y:S01]  /*df90*/  @!P2 IADD3 R44, P0, R0, R47.reuse, RZ ;  /* 0x0000002f002ca210 */ /* 0x080fe20007f1e0ff */
[----:B------:R-:W-:Y:S01]  /*dfa0*/  @!P3 IMAD.WIDE R36, R39, 0x2, R4 ;  /* 0x000000022724b825 */ /* 0x000fe200078e0204 */
[----:B----4-:R-:W-:-:S02]  /*dfb0*/  @!P2 IADD3 R46, P1, R20, R47, RZ ;  /* 0x0000002f142ea210 */ /* 0x010fc40007f3e0ff */
[----:B------:R-:W-:Y:S01]  /*dfc0*/  @!P2 SHF.L.U64.HI R0, R16, 0x1, R17 ;  /* 0x000000011000a819 */ /* 0x000fe20000010211 */
[----:B------:R-:W-:Y:S01]  /*dfd0*/  @!P4 IMAD.WIDE R40, R43, 0x2, R4 ;  /* 0x000000022b28c825 */ /* 0x000fe200078e0204 */
[----:B------:R-:W-:Y:S02]  /*dfe0*/  CS2R R12, SRZ ;  /* 0x00000000000c7805 */ /* 0x000fe4000001ff00 */
[----:B------:R-:W-:Y:S02]  /*dff0*/  CS2R R14, SRZ ;  /* 0x00000000000e7805 */ /* 0x000fe4000001ff00 */
[----:B------:R-:W-:Y:S02]  /*e000*/  CS2R R24, SRZ ;  /* 0x0000000000187805 */ /* 0x000fe4000001ff00 */
[----:B------:R-:W-:Y:S02]  /*e010*/  CS2R R26, SRZ ;  /* 0x00000000001a7805 */ /* 0x000fe4000001ff00 */
[----:B------:R-:W-:-:S02]  /*e020*/  CS2R R4, SRZ ;  /* 0x0000000000047805 */ /* 0x000fc4000001ff00 */
[----:B------:R-:W-:Y:S01]  /*e030*/  CS2R R6, SRZ ;  /* 0x0000000000067805 */ /* 0x000fe2000001ff00 */
[--C-:B---3--:R-:W-:Y:S01]  /*e040*/  @!P3 IMAD.WIDE R38, R39, 0x2, R20.reuse ;  /* 0x000000022726b825 */ /* 0x108fe200078e0214 */
[----:B------:R-:W-:Y:S01]  /*e050*/  @!P2 IADD3.X R45, R3, R0, RZ, P0, !PT ;  /* 0x00000000032da210 */ /* 0x000fe200007fe4ff */
[----:B------:R0:W5:Y:S02]  /*e060*/  @!P3 LD.E.128 R28, desc[UR56][R36.64] ;  /* 0x00000038241cb980 */ /* 0x000164000c101d00 */
[----:B------:R-:W-:Y:S02]  /*e070*/  @!P4 IMAD.WIDE R42, R43, 0x2, R20 ;  /* 0x000000022b2ac825 */ /* 0x000fe400078e0214 */
[----:B------:R0:W5:Y:S02]  /*e080*/  @!P3 LD.E.128 R8, desc[UR56][R38.64] ;  /* 0x000000382608b980 */ /* 0x000164000c101d00 */
[----:B------:R-:W-:Y:S02]  /*e090*/  @!P2 IMAD.X R47, R21, 0x1, R0, P1 ;  /* 0x00000001152fa824 */ /* 0x000fe400008e0600 */
[----:B------:R0:W5:Y:S04]  /*e0a0*/  @!P4 LD.E.128 R32, desc[UR56][R40.64] ;  /* 0x000000382820c980 */ /* 0x000168000c101d00 */
[----:B------:R0:W5:Y:S04]  /*e0b0*/  @!P4 LD.E.128 R12, desc[UR56][R42.64] ;  /* 0x000000382a0cc980 */ /* 0x000168000c101d00 */
[----:B------:R0:W5:Y:S04]  /*e0c0*/  @!P2 LD.E.128 R24, desc[UR56][R44.64] ;  /* 0x000000382c18a980 */ /* 0x000168000c101d00 */
[----:B------:R0:W5:Y:S02]  /*e0d0*/  @!P2 LD.E.128 R4, desc[UR56][R46.64] ;  /* 0x000000382e04a980 */ /* 0x000164000c101d00 */
.L_x_3898:
[----:B------:R-:W-:Y:S05]  /*e0e0*/  BSYNC B1 ;  /* 0x0000000000017941 */ /* 0x000fea0003800000 */
.L_x_3897:
[----:B------:R-:W4:Y:S01]  /*e0f0*/  LDL R64, [R1+0x4] ;  /* 0x0000040001407983 */ /* 0x000f220000100800 */
[----:B--2--5:R-:W-:Y:S01]  /*e100*/  IMAD.MOV.U32 R0, RZ, RZ, R24 ;  /* 0x000000ffff007224 */ /* 0x024fe200078e0018 */
[----:B-1----:R-:W-:Y:S01]  /*e110*/  MOV R3, R25 ;  /* 0x0000001900037202 */ /* 0x002fe20000000f00 */
[----:B0-----:R-:W-:Y:S01]  /*e120*/  IMAD.MOV.U32 R36, RZ, RZ, R26 ;  /* 0x000000ffff247224 */ /* 0x001fe200078e001a */
[--C-:B------:R-:W-:Y:S01]  /*e130*/  SHF.R.U64 R26, R26, 0x10, R27.reuse ;  /* 0x000000101a1a7819 */ /* 0x100fe2000000121b */
[--C-:B---3--:R-:W-:Y:S01]  /*e140*/  IMAD.MOV.U32 R21, RZ, RZ, R27.reuse ;  /* 0x000000ffff157224 */ /* 0x108fe200078e001b */
[----:B------:R-:W-:Y:S01]  /*e150*/  SHF.R.U32.HI R42, RZ, 0x10, R27 ;  /* 0x00000010ff2a7819 */ /* 0x000fe2000001161b */
[----:B------:R-:W-:Y:S01]  /*e160*/  IMAD.MOV.U32 R27, RZ, RZ, R30 ;  /* 0x000000ffff1b7224 */ /* 0x000fe200078e001e */
[----:B------:R-:W-:Y:S01]  /*e170*/  SHF.R.U64 R45, R30, 0x10, R31 ;  /* 0x000000101e2d7819 */ /* 0x000fe2000000121f */
[----:B------:R-:W-:Y:S01]  /*e180*/  IMAD.MOV.U32 R30, RZ, RZ, R32 ;  /* 0x000000ffff1e7224 */ /* 0x000fe200078e0020 */
[--C-:B------:R-:W-:Y:S01]  /*e190*/  SHF.R.U64 R47, R32, 0x10, R33.reuse ;  /* 0x00000010202f7819 */ /* 0x100fe20000001221 */
[----:B------:R-:W-:Y:S01]  /*e1a0*/  IMAD.MOV.U32 R38, RZ, RZ, R4 ;  /* 0x000000ffff267224 */ /* 0x000fe200078e0004 */
[----:B------:R-:W-:Y:S01]  /*e1b0*/  MOV R32, R34 ;  /* 0x0000002200207202 */ /* 0x000fe20000000f00 */
[----:B------:R-:W-:Y:S01]  /*e1c0*/  IMAD.MOV.U32 R39, RZ, RZ, R33 ;  /* 0x000000ffff277224 */ /* 0x000fe200078e0021 */
[----:B------:R-:W-:Y:S01]  /*e1d0*/  SHF.R.U64 R50, R34, 0x10, R35 ;  /* 0x0000001022327819 */ /* 0x000fe20000001223 */
[----:B------:R-:W-:Y:S01]  /*e1e0*/  IMAD.MOV.U32 R40, RZ, RZ, R6 ;  /* 0x000000ffff287224 */ /* 0x000fe200078e0006 */
[----:B------:R-:W-:Y:S01]  /*e1f0*/  PRMT R34, R0, 0x5410, R3 ;  /* 0x0000541000227816 */ /* 0x000fe20000000003 */
[----:B------:R-:W-:Y:S01]  /*e200*/  BSSY B1, `(.L_x_3899) ;  /* 0x0000040000017945 */ /* 0x000fe20003800000 */
[----:B----4-:R-:W-:-:S02]  /*e210*/  MOV R20, R5 ;  /* 0x0000000500147202 */ /* 0x010fc40000000f00 */
[----:B------:R-:W-:Y:S01]  /*e220*/  SHF.R.U64 R52, R4, 0x10, R5 ;  /* 0x0000001004347819 */ /* 0x000fe20000001205 */
[----:B------:R-:W-:Y:S01]  /*e230*/  IMAD.MOV.U32 R4, RZ, RZ, R7 ;  /* 0x000000ffff047224 */ /* 0x000fe200078e0007 */
[----:B------:R-:W-:Y:S02]  /*e240*/  SHF.R.U32.HI R53, RZ, 0x10, R5 ;  /* 0x00000010ff357819 */ /* 0x000fe40000011605 */
[--C-:B------:R-:W-:Y:S02]  /*e250*/  SHF.R.U64 R37, R24, 0x10, R25.reuse ;  /* 0x0000001018257819 */ /* 0x100fe40000001219 */
[----:B------:R-:W-:Y:S01]  /*e260*/  SHF.R.U32.HI R41, RZ, 0x10, R25 ;  /* 0x00000010ff297819 */ /* 0x000fe20000011619 */
[--C-:B------:R-:W-:Y:S01]  /*e270*/  IMAD.MOV.U32 R25, RZ, RZ, R29.reuse ;  /* 0x000000ffff197224 */ /* 0x100fe200078e001d */
[----:B------:R-:W-:Y:S02]  /*e280*/  MOV R24, R28 ;  /* 0x0000001c00187202 */ /* 0x000fe40000000f00 */
[----:B------:R-:W-:-:S02]  /*e290*/  SHF.R.U64 R43, R28, 0x10, R29 ;  /* 0x000000101c2b7819 */ /* 0x000fc4000000121d */
[----:B------:R-:W-:Y:S02]  /*e2a0*/  SHF.R.U32.HI R44, RZ, 0x10, R29 ;  /* 0x00000010ff2c7819 */ /* 0x000fe4000001161d */
[----:B------:R-:W-:Y:S01]  /*e2b0*/  SHF.R.U32.HI R49, RZ, 0x10, R33 ;  /* 0x00000010ff317819 */ /* 0x000fe20000011621 */
[----:B------:R-:W-:Y:S01]  /*e2c0*/  IMAD.MOV.U32 R33, RZ, RZ, R35 ;  /* 0x000000ffff217224 */ /* 0x000fe200078e0023 */
[----:B------:R-:W-:Y:S01]  /*e2d0*/  SHF.R.U64 R54, R6, 0x10, R7 ;  /* 0x0000001006367819 */ /* 0x000fe20000001207 */
[----:B------:R-:W-:Y:S01]  /*e2e0*/  IMAD.MOV.U32 R6, RZ, RZ, R9 ;  /* 0x000000ffff067224 */ /* 0x000fe200078e0009 */
[----:B------:R-:W-:Y:S02]  /*e2f0*/  SHF.R.U32.HI R55, RZ, 0x10, R7 ;  /* 0x00000010ff377819 */ /* 0x000fe40000011607 */
[----:B------:R-:W-:Y:S02]  /*e300*/  MOV R28, R31 ;  /* 0x0000001f001c7202 */ /* 0x000fe40000000f00 */
[----:B------:R-:W-:Y:S01]  /*e310*/  SHF.R.U32.HI R46, RZ, 0x10, R31 ;  /* 0x00000010ff2e7819 */ /* 0x000fe2000001161f */
[----:B------:R-:W-:Y:S01]  /*e320*/  IMAD.MOV.U32 R31, RZ, RZ, R10 ;  /* 0x000000ffff1f7224 */ /* 0x000fe200078e000a */
[----:B------:R-:W-:-:S02]  /*e330*/  MOV R29, R8 ;  /* 0x00000008001d7202 */ /* 0x000fc40000000f00 */
[--C-:B------:R-:W-:Y:S01]  /*e340*/  SHF.R.U64 R56, R8, 0x10, R9.reuse ;  /* 0x0000001008387819 */ /* 0x100fe20000001209 */
[----:B------:R-:W-:Y:S01]  /*e350*/  IMAD.MOV.U32 R8, RZ, RZ, R12 ;  /* 0x000000ffff087224 */ /* 0x000fe200078e000c */
[----:B------:R-:W-:Y:S01]  /*e360*/  SHF.R.U32.HI R57, RZ, 0x10, R9 ;  /* 0x00000010ff397819 */ /* 0x000fe20000011609 */
[----:B------:R-:W-:Y:S01]  /*e370*/  IMAD.MOV.U32 R9, RZ, RZ, R13 ;  /* 0x000000ffff097224 */ /* 0x000fe200078e000d */
[----:B------:R-:W-:Y:S02]  /*e380*/  MOV R7, R11 ;  /* 0x0000000b00077202 */ /* 0x000fe40000000f00 */
[--C-:B------:R-:W-:Y:S02]  /*e390*/  SHF.R.U64 R58, R10, 0x10, R11.reuse ;  /* 0x000000100a3a7819 */ /* 0x100fe4000000120b */
[----:B------:R-:W-:Y:S01]  /*e3a0*/  SHF.R.U32.HI R59, RZ, 0x10, R11 ;  /* 0x00000010ff3b7819 */ /* 0x000fe2000001160b */
[----:B------:R-:W-:Y:S01]  /*e3b0*/  IMAD.MOV.U32 R11, RZ, RZ, R15 ;  /* 0x000000ffff0b7224 */ /* 0x000fe200078e000f */
[----:B------:R-:W-:-:S02]  /*e3c0*/  PRMT R24, R24, 0x5410, R25 ;  /* 0x0000541018187816 */ /* 0x000fc40000000019 */
[----:B------:R-:W-:Y:S02]  /*e3d0*/  SHF.R.U32.HI R51, RZ, 0x10, R35 ;  /* 0x00000010ff337819 */ /* 0x000fe40000011623 */
[--C-:B------:R-:W-:Y:S02]  /*e3e0*/  SHF.R.U64 R60, R12, 0x10, R13.reuse ;  /* 0x000000100c3c7819 */ /* 0x100fe4000000120d */
[----:B------:R-:W-:Y:S02]  /*e3f0*/  SHF.R.U32.HI R61, RZ, 0x10, R13 ;  /* 0x00000010ff3d7819 */ /* 0x000fe4000001160d */
[----:B------:R-:W-:Y:S02]  /*e400*/  MOV R10, R14 ;  /* 0x0000000e000a7202 */ /* 0x000fe40000000f00 */
[----:B------:R-:W-:Y:S02]  /*e410*/  VIMNMX R25, R48, 0x80, PT ;  /* 0x0000008030197848 */ /* 0x000fe40003fe0100 */
[----:B------:R-:W-:-:S02]  /*e420*/  PRMT R35, R37, 0x5410, R41 ;  /* 0x0000541025237816 */ /* 0x000fc40000000029 */
[--C-:B------:R-:W-:Y:S02]  /*e430*/  SHF.R.U64 R62, R14, 0x10, R15.reuse ;  /* 0x000000100e3e7819 */ /* 0x100fe4000000120f */
[----:B------:R-:W-:Y:S02]  /*e440*/  SHF.R.U32.HI R63, RZ, 0x10, R15 ;  /* 0x00000010ff3f7819 */ /* 0x000fe4000001160f */
        /* <DEDUP_REMOVED lines=14> */
[----:B------:R-:W-:Y:S02]  /*e530*/  ISETP.GE.AND P1, PT, R202, R25, PT ;  /* 0x00000019ca00720c */ /* 0x000fe40003f26270 */
[----:B------:R-:W-:-:S02]  /*e540*/  PRMT R14, R8, 0x5410, R9 ;  /* 0x00005410080e7816 */ /* 0x000fc40000000009 */
        /* <DEDUP_REMOVED lines=8> */
[----:B------:R-:W-:Y:S02]  /*e5d0*/  PRMT R39, R52, 0x5410, R53 ;  /* 0x0000541034277816 */ /* 0x000fe40000000035 */
[----:B------:R-:W-:Y:S01]  /*e5e0*/  PRMT R30, R56, 0x5410, R57 ;  /* 0x00005410381e7816 */ /* 0x000fe20000000039 */
[----:B0-----:R-:W-:Y:S06]  /*e5f0*/  @!P0 BRA `(.L_x_3900) ;  /* 0x0000011c00a08947 */ /* 0x001fec0003800000 */
.L_x_4122:
[----:B------:R-:W-:Y:S05]  /*e600*/  BSYNC B1 ;  /* 0x0000000000017941 */ /* 0x000fea0003800000 */
.L_x_3899:
[----:B------:R-:W-:Y:S01]  /*e610*/  BSSY B1, `(.L_x_3901) ;  /* 0x000011c000017945 */ /* 0x000fe20003800000 */
[----:B------:R-:W-:-:S03]  /*e620*/  PRMT R21, R62, 0x5410, R63 ;  /* 0x000054103e157816 */ /* 0x000fc6000000003f */
[----:B------:R-:W-:Y:S05]  /*e630*/  @P1 BRA `(.L_x_3902) ;  /* 0x0000001000641947 */ /* 0x000fea0003800000 */
[----:B------:R-:W1:Y:S01]  /*e640*/  LDC R33, c[0x0][0x3f4] ;  /* 0x0000fd00ff217b82 */ /* 0x000e620000000800 */
[----:B------:R-:W-:Y:S01]  /*e650*/  BSSY B2, `(.L_x_3903) ;  /* 0x0000065000027945 */ /* 0x000fe20003800000 */
[-C--:B-1----:R-:W-:Y:S02]  /*e660*/  ISETP.GE.AND P0, PT, R16, R33.reuse, PT ;  /* 0x000000211000720c */ /* 0x082fe40003f06270 */
[-C--:B------:R-:W-:Y:S02]  /*e670*/  ISETP.GE.AND P1, PT, R194, R33.reuse, PT ;  /* 0x00000021c200720c */ /* 0x080fe40003f26270 */
[----:B------:R-:W-:-:S09]  /*e680*/  ISETP.GE.AND P2, PT, R193, R33, PT ;  /* 0x00000021c100720c */ /* 0x000fd20003f46270 */
[----:B------:R-:W-:Y:S05]  /*e690*/  @P0 BRA `(.L_x_3904) ;  /* 0x0000000400800947 */ /* 0x000fea0003800000 */
[----:B------:R-:W1:Y:S01]  /*e6a0*/  S2R R6, SR_TID.X ;  /* 0x0000000000067919 */ /* 0x000e620000002100 */
[----:B0-----:R-:W-:Y:S01]  /*e6b0*/  LOP3.LUT R5, R215, 0x38, R16, 0xf8, !PT ;  /* 0x00000038d7057812 */ /* 0x001fe200078ef810 */
[----:B------:R-:W-:Y:S02]  /*e6c0*/  HADD2.F32 R53, -RZ, R38.H0_H0 ;  /* 0x20000026ff357230 */ /* 0x000fe40000004100 */
[----:B------:R-:W-:Y:S02]  /*e6d0*/  HADD2.F32 R51, -RZ, R34.H0_H0 ;  /* 0x20000022ff337230 */ /* 0x000fe40000004100 */
[----:B------:R-:W-:Y:S01]  /*e6e0*/  HADD2.F32 R55, -RZ, R39.H0_H0 ;  /* 0x20000027ff377230 */ /* 0x000fe20000004100 */
[----:B-1----:R-:W-:-:S04]  /*e6f0*/  IADD3 R6, R6, -0x80, RZ ;  /* 0xffffff8006067810 */ /* 0x002fc80007ffe0ff */
[----:B------:R-:W-:-:S04]  /*e700*/  SHF.R.S32.HI R4, RZ, 0x1f, R6 ;  /* 0x0000001fff047819 */ /* 0x000fc80000011406 */
[----:B------:R-:W-:-:S04]  /*e710*/  LEA.HI R4, R4, R6, RZ, 0x2 ;  /* 0x0000000604047211 */ /* 0x000fc800078f10ff */
[----:B------:R-:W-:-:S05]  /*e720*/  LOP3.LUT R4, R4, 0xfffffffc, RZ, 0xc0, !PT ;  /* 0xfffffffc04047812 */ /* 0x000fca00078ec0ff */
[----:B------:R-:W-:-:S05]  /*e730*/  IMAD.IADD R4, R6, 0x1, -R4 ;  /* 0x0000000106047824 */ /* 0x000fca00078e0a04 */
[----:B------:R-:W-:Y:S02]  /*e740*/  LEA.HI R6, R33, R4, RZ, 0x1d ;  /* 0x0000000421067211 */ /* 0x000fe400078fe8ff */
[----:B------:R-:W-:Y:S02]  /*e750*/  LOP3.LUT R4, R5, R216, RZ, 0x3c, !PT ;  /* 0x000000d805047212 */ /* 0x000fe400078e3cff */
[----:B------:R-:W-:Y:S01]  /*e760*/  SHF.R.S32.HI R7, RZ, 0x1f, R6 ;  /* 0x0000001fff077819 */ /* 0x000fe20000011406 */
[----:B------:R-:W-:Y:S01]  /*e770*/  IMAD.SHL.U32 R8, R6, 0x8, RZ ;  /* 0x0000000806087824 */ /* 0x000fe200078e00ff */
[----:B------:R-:W-:Y:S02]  /*e780*/  IADD3 R5, R217, R4, RZ ;  /* 0x00000004d9057210 */ /* 0x000fe40007ffe0ff */
[----:B------:R-:W-:Y:S02]  /*e790*/  LEA.HI R6, R7, R6, RZ, 0x3 ;  /* 0x0000000607067211 */ /* 0x000fe400078f18ff */
[----:B------:R-:W-:Y:S01]  /*e7a0*/  LOP3.LUT R7, R215, 0x38, R8, 0xf8, !PT ;  /* 0x00000038d7077812 */ /* 0x000fe200078ef808 */
[----:B------:R-:W-:-:S02]  /*e7b0*/  IMAD R58, R5, 0x2, R18 ;  /* 0x00000002053a7824 */ /* 0x000fc400078e0212 */
[----:B------:R-:W-:Y:S01]  /*e7c0*/  IMAD.SHL.U32 R6, R6, 0x400, RZ ;  /* 0x0000040006067824 */ /* 0x000fe200078e00ff */
[----:B------:R-:W-:-:S04]  /*e7d0*/  LOP3.LUT R9, R7, R216, RZ, 0x3c, !PT ;  /* 0x000000d807097212 */ /* 0x000fc800078e3cff */
[----:B------:R-:W-:Y:S02]  /*e7e0*/  LOP3.LUT R8, R6, 0x7fffe000, RZ, 0xc0, !PT ;  /* 0x7fffe00006087812 */ /* 0x000fe400078ec0ff */
[----:B------:R-:W0:Y:S02]  /*e7f0*/  LDS.128 R4, [R58+0x12400] ;  /* 0x012400003a047984 */ /* 0x000e240000000c00 */
        /* <DEDUP_REMOVED lines=29> */
[----:B------:R-:W-:Y:S02]  /*e9d0*/  HADD2.F32 R48, -RZ, R10.H0_H0 ;  /* 0x2000000aff307230 */ /* 0x000fe40000004100 */
        /* <DEDUP_REMOVED lines=41> */
[----:B------:R1:W-:Y:S01]  /*ec70*/  STS.128 [R58+0x12400], R4 ;  /* 0x012400043a007388 */ /* 0x0003e20000000c00 */
[----:B------:R-:W-:-:S05]  /*ec80*/  F2FP.F16.F32.PACK_AB R11, R42, R49 ;  /* 0x000000312a0b723e */ /* 0x000fca00000000ff */
[----:B------:R1:W-:Y:S02]  /*ec90*/  STS.128 [R60+0x12400], R8 ;  /* 0x012400083c007388 */ /* 0x0003e40000000c00 */
.L_x_3904:
[----:B------:R-:W-:Y:S05]  /*eca0*/  BSYNC B2 ;  /* 0x0000000000027941 */ /* 0x000fea0003800000 */
.L_x_3903:
[----:B------:R-:W-:Y:S04]  /*ecb0*/  BSSY B2, `(.L_x_3905) ;  /* 0x0000059000027945 */ /* 0x000fe80003800000 */
[----:B------:R-:W-:Y:S05]  /*ecc0*/  @P1 BRA `(.L_x_3906) ;  /* 0x00000004005c1947 */ /* 0x000fea0003800000 */
[----:B------:R-:W2:Y:S01]  /*ecd0*/  LDL R59, [R1+0x6c] ;  /* 0x00006c00013b7983 */ /* 0x000ea20000100800 */
[----:B-1----:R-:W-:Y:S01]  /*ece0*/  LEA.HI R4, R33, R195, RZ, 0x1d ;  /* 0x000000c321047211 */ /* 0x002fe200078fe8ff */
[----:B------:R-:W-:Y:S02]  /*ecf0*/  HADD2.F32 R52, -RZ, R24.H0_H0 ;  /* 0x20000018ff347230 */ /* 0x000fe40000004100 */
[--C-:B------:R-:W-:Y:S01]  /*ed00*/  HADD2.F32 R54, -RZ, R29.reuse.H0_H0 ;  /* 0x2000001dff367230 */ /* 0x100fe20000004100 */
[----:B0-----:R-:W-:Y:S01]  /*ed10*/  SHF.R.S32.HI R5, RZ, 0x1f, R4 ;  /* 0x0000001fff057819 */ /* 0x001fe20000011404 */
[----:B------:R-:W-:Y:S02]  /*ed20*/  IMAD.SHL.U32 R6, R4, 0x8, RZ ;  /* 0x0000000804067824 */ /* 0x000fe400078e00ff */
[----:B------:R-:W-:Y:S01]  /*ed30*/  HADD2.F32 R51, -RZ, R30.H0_H0 ;  /* 0x2000001eff337230 */ /* 0x000fe20000004100 */
[----:B------:R-:W-:Y:S01]  /*ed40*/  LEA.HI R4, R5, R4, RZ, 0x3 ;  /* 0x0000000405047211 */ /* 0x000fe200078f18ff */
[----:B------:R-:W-:Y:S01]  /*ed50*/  HADD2.F32 R53, -RZ, R29.H1_H1 ;  /* 0x3000001dff357230 */ /* 0x000fe20000004100 */
[----:B------:R-:W-:-:S03]  /*ed60*/  LOP3.LUT R5, R215, 0x38, R6, 0xf8, !PT ;  /* 0x00000038d7057812 */ /* 0x000fc600078ef806 */
[----:B------:R-:W-:Y:S01]  /*ed70*/  IMAD.SHL.U32 R4, R4, 0x400, RZ ;  /* 0x0000040004047824 */ /* 0x000fe200078e00ff */
[----:B------:R-:W-:-:S04]  /*ed80*/  LOP3.LUT R9, R5, R216, RZ, 0x3c, !PT ;  /* 0x000000d805097212 */ /* 0x000fc800078e3cff */
[----:B------:R-:W-:-:S04]  /*ed90*/  LOP3.LUT R8, R4, 0x7fffe000, RZ, 0xc0, !PT ;  /* 0x7fffe00004087812 */ /* 0x000fc800078ec0ff */
[----:B------:R-:W-:-:S04]  /*eda0*/  IADD3 R9, R9, R8, R217 ;  /* 0x0000000809097210 */ /* 0x000fc80007ffe0d9 */
[----:B------:R-:W-:-:S05]  /*edb0*/  LEA R42, R9, R18, 0x1 ;  /* 0x00000012092a7211 */ /* 0x000fca00078e08ff */
[----:B------:R-:W0:Y:S02]  /*edc0*/  LDS.128 R8, [R42+0x12400] ;  /* 0x012400002a087984 */ /* 0x000e240000000c00 */
[--C-:B0-----:R-:W-:Y:S02]  /*edd0*/  HADD2.F32 R47, -RZ, R8.reuse.H0_H0 ;  /* 0x20000008ff2f7230 */ /* 0x101fe40000004100 */
[----:B------:R-:W-:Y:S02]  /*ede0*/  HADD2.F32 R8, -RZ, R8.H1_H1 ;  /* 0x30000008ff087230 */ /* 0x000fe40000004100 */
[----:B------:R-:W-:Y:S02]  /*edf0*/  HADD2.F32 R48, -RZ, R9.H0_H0 ;  /* 0x20000009ff307230 */ /* 0x000fe40000004100 */
[C---:B------:R-:W-:Y:S01]  /*ee00*/  FMUL.FTZ R56, R47.reuse, R54 ;  /* 0x000000362f387220 */ /* 0x040fe20000410000 */
[----:B------:R-:W-:Y:S01]  /*ee10*/  FMUL.FTZ R58, R47, R52 ;  /* 0x000000342f3a7220 */ /* 0x000fe20000410000 */
[----:B------:R-:W-:-:S02]  /*ee20*/  HADD2.F32 R47, -RZ, R26.H0_H0 ;  /* 0x2000001aff2f7230 */ /* 0x000fc40000004100 */
[C---:B------:R-:W-:Y:S01]  /*ee30*/  FMUL.FTZ R55, R8.reuse, R51 ;  /* 0x0000003308377220 */ /* 0x040fe20000410000 */
[----:B------:R-:W-:Y:S02]  /*ee40*/  HADD2.F32 R9, -RZ, R9.H1_H1 ;  /* 0x30000009ff097230 */ /* 0x000fe40000004100 */
[--C-:B------:R-:W-:Y:S02]  /*ee50*/  HADD2.F32 R49, -RZ, R10.reuse.H0_H0 ;  /* 0x2000000aff317230 */ /* 0x100fe40000004100 */
[----:B------:R-:W-:Y:S01]  /*ee60*/  FMUL.FTZ R57, R8, R47 ;  /* 0x0000002f08397220 */ /* 0x000fe20000410000 */
[----:B------:R-:W-:Y:S02]  /*ee70*/  HADD2.F32 R8, -RZ, R27.H0_H0 ;  /* 0x2000001bff087230 */ /* 0x000fe40000004100 */
[----:B------:R-:W-:Y:S02]  /*ee80*/  HADD2.F32 R10, -RZ, R10.H1_H1 ;  /* 0x3000000aff0a7230 */ /* 0x000fe40000004100 */
[----:B------:R-:W-:-:S02]  /*ee90*/  HADD2.F32 R50, -RZ, R11.H0_H0 ;  /* 0x2000000bff327230 */ /* 0x000fc40000004100 */
[----:B------:R-:W-:Y:S01]  /*eea0*/  HADD2.F32 R11, -RZ, R11.H1_H1 ;  /* 0x3000000bff0b7230 */ /* 0x000fe20000004100 */
[----:B--2---:R-:W0:Y:S02]  /*eeb0*/  LDS.128 R4, [R59] ;  /* 0x000000003b047984 */ /* 0x004e240000000c00 */
[--C-:B0-----:R-:W-:Y:S02]  /*eec0*/  HADD2.F32 R43, -RZ, R4.reuse.H0_H0 ;  /* 0x20000004ff2b7230 */ /* 0x101fe40000004100 */
[----:B------:R-:W-:Y:S02]  /*eed0*/  HADD2.F32 R4, -RZ, R4.H1_H1 ;  /* 0x30000004ff047230 */ /* 0x000fe40000004100 */
[----:B------:R-:W-:Y:S02]  /*eee0*/  HADD2.F32 R44, -RZ, R5.H0_H0 ;  /* 0x20000005ff2c7230 */ /* 0x000fe40000004100 */
[C---:B------:R-:W-:Y:S01]  /*eef0*/  FFMA.FTZ R56, R43.reuse, R52, -R56 ;  /* 0x000000342b387223 */ /* 0x040fe20000010838 */
[----:B------:R-:W-:Y:S01]  /*ef00*/  FFMA.FTZ R58, R43, R54, R58 ;  /* 0x000000362b3a7223 */ /* 0x000fe2000001003a */
[----:B------:R-:W-:-:S02]  /*ef10*/  HADD2.F32 R43, -RZ, R24.H1_H1 ;  /* 0x30000018ff2b7230 */ /* 0x000fc40000004100 */
[----:B------:R-:W-:Y:S01]  /*ef20*/  FFMA.FTZ R55, R4, R47, -R55 ;  /* 0x0000002f04377223 */ /* 0x000fe20000010837 */
[----:B------:R-:W-:Y:S01]  /*ef30*/  FMUL.FTZ R47, R48, R53 ;  /* 0x00000035302f7220 */ /* 0x000fe20000410000 */
[----:B------:R-:W-:Y:S02]  /*ef40*/  HADD2.F32 R52, -RZ, R30.H1_H1 ;  /* 0x3000001eff347230 */ /* 0x000fe40000004100 */
[----:B------:R-:W-:Y:S01]  /*ef50*/  FFMA.FTZ R57, R4, R51, R57 ;  /* 0x0000003304397223 */ /* 0x000fe20000010039 */
[-C--:B------:R-:W-:Y:S01]  /*ef60*/  FMUL.FTZ R48, R48, R43.reuse ;  /* 0x0000002b30307220 */ /* 0x080fe20000410000 */
[----:B------:R-:W-:Y:S02]  /*ef70*/  HADD2.F32 R4, -RZ, R26.H1_H1 ;  /* 0x3000001aff047230 */ /* 0x000fe40000004100 */
[C---:B------:R-:W-:Y:S01]  /*ef80*/  FFMA.FTZ R47, R44.reuse, R43, -R47 ;  /* 0x0000002b2c2f7223 */ /* 0x040fe2000001082f */
[----:B------:R-:W-:Y:S02]  /*ef90*/  HADD2.F32 R5, -RZ, R5.H1_H1 ;  /* 0x30000005ff057230 */ /* 0x000fe40000004100 */
[----:B------:R-:W-:Y:S01]  /*efa0*/  FFMA.FTZ R48, R44, R53, R48 ;  /* 0x000000352c307223 */ /* 0x000fe20000010030 */
[----:B------:R-:W-:Y:S01]  /*efb0*/  FMUL.FTZ R54, R9, R52 ;  /* 0x0000003409367220 */ /* 0x000fe20000410000 */
[----:B------:R-:W-:-:S02]  /*efc0*/  HADD2.F32 R44, -RZ, R31.H0_H0 ;  /* 0x2000001fff2c7230 */ /* 0x000fc40000004100 */
[-C--:B------:R-:W-:Y:S01]  /*efd0*/  FMUL.FTZ R60, R9, R4.reuse ;  /* 0x00000004093c7220 */ /* 0x080fe20000410000 */
[----:B------:R-:W-:Y:S02]  /*efe0*/  HADD2.F32 R43, -RZ, R32.H0_H0 ;  /* 0x20000020ff2b7230 */ /* 0x000fe40000004100 */
[----:B------:R-:W-:Y:S01]  /*eff0*/  FFMA.FTZ R54, R5, R4, -R54 ;  /* 0x0000000405367223 */ /* 0x000fe20000010836 */
[----:B------:R-:W-:Y:S02]  /*f000*/  HADD2.F32 R45, -RZ, R6.H0_H0 ;  /* 0x20000006ff2d7230 */ /* 0x000fe40000004100 */
[C---:B------:R-:W-:Y:S01]  /*f010*/  FMUL.FTZ R4, R49.reuse, R44 ;  /* 0x0000002c31047220 */ /* 0x040fe20000410000 */
[----:B------:R-:W-:Y:S02]  /*f020*/  HADD2.F32 R9, -RZ, R28.H0_H0 ;  /* 0x2000001cff097230 */ /* 0x000fe40000004100 */
[----:B------:R-:W-:Y:S01]  /*f030*/  FMUL.FTZ R53, R49, R8 ;  /* 0x0000000831357220 */ /* 0x000fe20000410000 */
[----:B------:R-:W-:-:S02]  /*f040*/  HADD2.F32 R6, -RZ, R6.H1_H1 ;  /* 0x30000006ff067230 */ /* 0x000fc40000004100 */
[----:B------:R-:W-:Y:S01]  /*f050*/  FFMA.FTZ R49, R5, R52, R60 ;  /* 0x0000003405317223 */ /* 0x000fe2000001003c */
[C---:B------:R-:W-:Y:S01]  /*f060*/  FMUL.FTZ R5, R10.reuse, R43 ;  /* 0x0000002b0a057220 */ /* 0x040fe20000410000 */
[C---:B------:R-:W-:Y:S01]  /*f070*/  FFMA.FTZ R51, R45.reuse, R8, -R4 ;  /* 0x000000082d337223 */ /* 0x040fe20000010804 */
[----:B------:R-:W-:Y:S01]  /*f080*/  FFMA.FTZ R53, R45, R44, R53 ;  /* 0x0000002c2d357223 */ /* 0x000fe20000010035 */
[-C--:B------:R-:W-:Y:S01]  /*f090*/  FMUL.FTZ R45, R10, R9.reuse ;  /* 0x000000090a2d7220 */ /* 0x080fe20000410000 */
[C---:B------:R-:W-:Y:S01]  /*f0a0*/  FFMA.FTZ R10, R6.reuse, R9, -R5 ;  /* 0x00000009060a7223 */ /* 0x040fe20000010805 */
[----:B------:R-:W-:Y:S02]  /*f0b0*/  HADD2.F32 R9, -RZ, R31.H1_H1 ;  /* 0x3000001fff097230 */ /* 0x000fe40000004100 */
[----:B------:R-:W-:Y:S02]  /*f0c0*/  HADD2.F32 R5, -RZ, R27.H1_H1 ;  /* 0x3000001bff057230 */ /* 0x000fe40000004100 */
[----:B------:R-:W-:Y:S01]  /*f0d0*/  FFMA.FTZ R44, R6, R43, R45 ;  /* 0x0000002b062c7223 */ /* 0x000fe2000001002d */
[----:B------:R-:W-:-:S02]  /*f0e0*/  HADD2.F32 R8, -RZ, R32.H1_H1 ;  /* 0x30000020ff087230 */ /* 0x000fc40000004100 */
[C---:B------:R-:W-:Y:S01]  /*f0f0*/  FMUL.FTZ R43, R50.reuse, R9 ;  /* 0x00000009322b7220 */ /* 0x040fe20000410000 */
[----:B------:R-:W-:Y:S02]  /*f100*/  HADD2.F32 R4, -RZ, R28.H1_H1 ;  /* 0x3000001cff047230 */ /* 0x000fe40000004100 */
[-C--:B------:R-:W-:Y:S01]  /*f110*/  FMUL.FTZ R50, R50, R5.reuse ;  /* 0x0000000532327220 */ /* 0x080fe20000410000 */
[--C-:B------:R-:W-:Y:S02]  /*f120*/  HADD2.F32 R46, -RZ, R7.reuse.H0_H0 ;  /* 0x20000007ff2e7230 */ /* 0x100fe40000004100 */
[C---:B------:R-:W-:Y:S01]  /*f130*/  FMUL.FTZ R6, R11.reuse, R8 ;  /* 0x000000080b067220 */ /* 0x040fe20000410000 */
[----:B------:R-:W-:Y:S02]  /*f140*/  HADD2.F32 R7, -RZ, R7.H1_H1 ;  /* 0x30000007ff077230 */ /* 0x000fe40000004100 */
        /* <DEDUP_REMOVED lines=15> */
.L_x_3906:
[----:B------:R-:W-:Y:S05]  /*f240*/  BSYNC B2 ;  /* 0x0000000000027941 */ /* 0x000fea0003800000 */
.L_x_3905:
[----:B------:R-:W-:Y:S05]  /*f250*/  @P2 BRA `(.L_x_3902) ;  /* 0x00000004005c2947 */ /* 0x000fea0003800000 */
[----:B-1----:R-:W3:Y:S01]  /*f260*/  LDL R58, [R1+0x64] ;  /* 0x00006400013a7983 */ /* 0x002ee20000100800 */
[----:B------:R-:W-:Y:S01]  /*f270*/  LEA.HI R33, R33, R198, RZ, 0x1d ;  /* 0x000000c621217211 */ /* 0x000fe200078fe8ff */
[----:B------:R-:W-:Y:S02]  /*f280*/  HADD2.F32 R53, -RZ, R14.H0_H0 ;  /* 0x2000000eff357230 */ /* 0x000fe40000004100 */
[----:B------:R-:W-:Y:S01]  /*f290*/  HADD2.F32 R51, -RZ, R0.H0_H0 ;  /* 0x20000000ff337230 */ /* 0x000fe20000004100 */
[----:B--2---:R-:W-:Y:S01]  /*f2a0*/  SHF.R.S32.HI R6, RZ, 0x1f, R33 ;  /* 0x0000001fff067819 */ /* 0x004fe20000011421 */
[----:B------:R-:W-:Y:S02]  /*f2b0*/  IMAD.SHL.U32 R4, R33, 0x8, RZ ;  /* 0x0000000821047824 */ /* 0x000fe400078e00ff */
[----:B------:R-:W-:Y:S01]  /*f2c0*/  HADD2.F32 R55, -RZ, R15.H0_H0 ;  /* 0x2000000fff377230 */ /* 0x000fe20000004100 */
[----:B------:R-:W-:Y:S02]  /*f2d0*/  LEA.HI R6, R6, R33, RZ, 0x3 ;  /* 0x0000002106067211 */ /* 0x000fe400078f18ff */
[----:B0-----:R-:W-:-:S03]  /*f2e0*/  LOP3.LUT R5, R215, 0x38, R4, 0xf8, !PT ;  /* 0x00000038d7057812 */ /* 0x001fc600078ef804 */
        /* <DEDUP_REMOVED lines=11> */
[----:B------:R-:W-:-:S02]  /*f3a0*/  HADD2.F32 R46, -RZ, R14.H1_H1 ;  /* 0x3000000eff2e7230 */ /* 0x000fc40000004100 */
[----:B------:R-:W-:Y:S01]  /*f3b0*/  FMUL.FTZ R61, R8, R55 ;  /* 0x00000037083d7220 */ /* 0x000fe20000410000 */
[----:B------:R-:W-:Y:S02]  /*f3c0*/  HADD2.F32 R9, -RZ, R9.H1_H1 ;  /* 0x30000009ff097230 */ /* 0x000fe40000004100 */
[--C-:B------:R-:W-:Y:S02]  /*f3d0*/  HADD2.F32 R48, -RZ, R10.reuse.H0_H0 ;  /* 0x2000000aff307230 */ /* 0x100fe40000004100 */
[----:B------:R-:W-:Y:S01]  /*f3e0*/  FMUL.FTZ R54, R47, R46 ;  /* 0x0000002e2f367220 */ /* 0x000fe20000410000 */
[----:B------:R-:W-:Y:S02]  /*f3f0*/  HADD2.F32 R10, -RZ, R10.H1_H1 ;  /* 0x3000000aff0a7230 */ /* 0x000fe40000004100 */
[--C-:B------:R-:W-:Y:S02]  /*f400*/  HADD2.F32 R49, -RZ, R11.reuse.H0_H0 ;  /* 0x2000000bff317230 */ /* 0x100fe40000004100 */
[----:B------:R-:W-:Y:S01]  /*f410*/  HADD2.F32 R11, -RZ, R11.H1_H1 ;  /* 0x3000000bff0b7230 */ /* 0x000fe20000004100 */
[----:B---3--:R-:W0:Y:S02]  /*f420*/  LDS.128 R4, [R58] ;  /* 0x000000003a047984 */ /* 0x008e240000000c00 */
[----:B0-----:R-:W-:-:S02]  /*f430*/  HADD2.F32 R42, -RZ, R4.H0_H0 ;  /* 0x20000004ff2a7230 */ /* 0x001fc40000004100 */
[----:B------:R-:W-:Y:S02]  /*f440*/  HADD2.F32 R4, -RZ, R4.H1_H1 ;  /* 0x30000004ff047230 */ /* 0x000fe40000004100 */
[----:B------:R-:W-:Y:S02]  /*f450*/  HADD2.F32 R43, -RZ, R5.H0_H0 ;  /* 0x20000005ff2b7230 */ /* 0x000fe40000004100 */
[C---:B------:R-:W-:Y:S01]  /*f460*/  FFMA.FTZ R57, R42.reuse, R51, -R57 ;  /* 0x000000332a397223 */ /* 0x040fe20000010839 */
[----:B------:R-:W-:Y:S02]  /*f470*/  HADD2.F32 R51, -RZ, R3.H0_H0 ;  /* 0x20000003ff337230 */ /* 0x000fe40000004100 */
[----:B------:R-:W-:Y:S01]  /*f480*/  FFMA.FTZ R59, R42, R53, R59 ;  /* 0x000000352a3b7223 */ /* 0x000fe2000001003b */
[----:B------:R-:W-:Y:S02]  /*f490*/  HADD2.F32 R42, -RZ, R0.H1_H1 ;  /* 0x30000000ff2a7230 */ /* 0x000fe40000004100 */
[----:B------:R-:W-:-:S02]  /*f4a0*/  HADD2.F32 R5, -RZ, R5.H1_H1 ;  /* 0x30000005ff057230 */ /* 0x000fc40000004100 */
[-C--:B------:R-:W-:Y:S01]  /*f4b0*/  FMUL.FTZ R53, R8, R51.reuse ;  /* 0x0000003308357220 */ /* 0x080fe20000410000 */
[C---:B------:R-:W-:Y:S01]  /*f4c0*/  FFMA.FTZ R50, R4.reuse, R51, -R61 ;  /* 0x0000003304327223 */ /* 0x040fe2000001083d */
[----:B------:R-:W-:Y:S01]  /*f4d0*/  FMUL.FTZ R47, R47, R42 ;  /* 0x0000002a2f2f7220 */ /* 0x000fe20000410000 */
[----:B------:R-:W-:Y:S02]  /*f4e0*/  HADD2.F32 R8, -RZ, R15.H1_H1 ;  /* 0x3000000fff087230 */ /* 0x000fe40000004100 */
[----:B------:R-:W-:Y:S01]  /*f4f0*/  FFMA.FTZ R52, R4, R55, R53 ;  /* 0x0000003704347223 */ /* 0x000fe20000010035 */
[----:B------:R-:W-:Y:S02]  /*f500*/  HADD2.F32 R4, -RZ, R3.H1_H1 ;  /* 0x30000003ff047230 */ /* 0x000fe40000004100 */
[C---:B------:R-:W-:Y:S01]  /*f510*/  FFMA.FTZ R46, R43.reuse, R46, R47 ;  /* 0x0000002e2b2e7223 */ /* 0x040fe2000001002f */
[----:B------:R-:W-:Y:S02]  /*f520*/  HADD2.F32 R47, -RZ, R20.H0_H0 ;  /* 0x20000014ff2f7230 */ /* 0x000fe40000004100 */
[----:B------:R-:W-:Y:S01]  /*f530*/  FFMA.FTZ R54, R43, R42, -R54 ;  /* 0x0000002a2b367223 */ /* 0x000fe20000010836 */
[----:B------:R-:W-:-:S02]  /*f540*/  HADD2.F32 R44, -RZ, R6.H0_H0 ;  /* 0x20000006ff2c7230 */ /* 0x000fc40000004100 */
[C---:B------:R-:W-:Y:S01]  /*f550*/  FMUL.FTZ R42, R9.reuse, R8 ;  /* 0x00000008092a7220 */ /* 0x040fe20000410000 */
[----:B------:R-:W-:Y:S02]  /*f560*/  HADD2.F32 R43, -RZ, R12.H0_H0 ;  /* 0x2000000cff2b7230 */ /* 0x000fe40000004100 */
[-C--:B------:R-:W-:Y:S01]  /*f570*/  FMUL.FTZ R56, R9, R4.reuse ;  /* 0x0000000409387220 */ /* 0x080fe20000410000 */
[----:B------:R-:W-:Y:S02]  /*f580*/  HADD2.F32 R51, -RZ, R21.H0_H0 ;  /* 0x20000015ff337230 */ /* 0x000fe40000004100 */
[C---:B------:R-:W-:Y:S01]  /*f590*/  FMUL.FTZ R61, R48.reuse, R47 ;  /* 0x0000002f303d7220 */ /* 0x040fe20000410000 */
[----:B------:R-:W-:Y:S02]  /*f5a0*/  HADD2.F32 R9, -RZ, R13.H0_H0 ;  /* 0x2000000dff097230 */ /* 0x000fe40000004100 */
[C---:B------:R-:W-:Y:S01]  /*f5b0*/  FFMA.FTZ R53, R5.reuse, R4, -R42 ;  /* 0x0000000405357223 */ /* 0x040fe2000001082a */
[-C--:B------:R-:W-:Y:S01]  /*f5c0*/  FMUL.FTZ R48, R48, R43.reuse ;  /* 0x0000002b30307220 */ /* 0x080fe20000410000 */
[----:B------:R-:W-:Y:S01]  /*f5d0*/  FFMA.FTZ R55, R5, R8, R56 ;  /* 0x0000000805377223 */ /* 0x000fe20000010038 */
[----:B------:R-:W-:Y:S01]  /*f5e0*/  FFMA.FTZ R61, R44, R43, -R61 ;  /* 0x0000002b2c3d7223 */ /* 0x000fe2000001083d */
[----:B------:R-:W-:-:S02]  /*f5f0*/  HADD2.F32 R6, -RZ, R6.H1_H1 ;  /* 0x30000006ff067230 */ /* 0x000fc40000004100 */
[C---:B------:R-:W-:Y:S01]  /*f600*/  FMUL.FTZ R5, R10.reuse, R51 ;  /* 0x000000330a057220 */ /* 0x040fe20000410000 */
[----:B------:R-:W-:Y:S01]  /*f610*/  FMUL.FTZ R43, R10, R9 ;  /* 0x000000090a2b7220 */ /* 0x000fe20000410000 */
[----:B------:R-:W-:Y:S02]  /*f620*/  HADD2.F32 R10, -RZ, R20.H1_H1 ;  /* 0x30000014ff0a7230 */ /* 0x000fe40000004100 */
[----:B------:R-:W-:Y:S01]  /*f630*/  FFMA.FTZ R48, R44, R47, R48 ;  /* 0x0000002f2c307223 */ /* 0x000fe20000010030 */
[----:B------:R-:W-:Y:S02]  /*f640*/  HADD2.F32 R42, -RZ, R21.H1_H1 ;  /* 0x30000015ff2a7230 */ /* 0x000fe40000004100 */
[C---:B------:R-:W-:Y:S01]  /*f650*/  FFMA.FTZ R44, R6.reuse, R9, -R5 ;  /* 0x00000009062c7223 */ /* 0x040fe20000010805 */
[----:B------:R-:W-:Y:S02]  /*f660*/  HADD2.F32 R4, -RZ, R12.H1_H1 ;  /* 0x3000000cff047230 */ /* 0x000fe40000004100 */
[----:B------:R-:W-:Y:S01]  /*f670*/  FFMA.FTZ R43, R6, R51, R43 ;  /* 0x00000033062b7223 */ /* 0x000fe2000001002b */
[----:B------:R-:W-:-:S02]  /*f680*/  HADD2.F32 R8, -RZ, R13.H1_H1 ;  /* 0x3000000dff087230 */ /* 0x000fc40000004100 */
        /* <DEDUP_REMOVED lines=20> */
.L_x_3902:
[----:B------:R-:W-:Y:S05]  /*f7d0*/  BSYNC B1 ;  /* 0x0000000000017941 */ /* 0x000fea0003800000 */
.L_x_3901:
[----:B-123--:R-:W-:-:S05]  /*f7e0*/  VIADD R4, R202, 0x40 ;  /* 0x00000040ca047836 */ /* 0x00efca0000000000 */
[----:B------:R-:W-:-:S13]  /*f7f0*/  ISETP.GE.AND P0, PT, R4, R25, PT ;  /* 0x000000190400720c */ /* 0x000fda0003f06270 */
[----:B------:R-:W-:Y:S05]  /*f800*/  @P0 BRA `(.L_x_3885) ;  /* 0x00000010005c0947 */ /* 0x000fea0003800000 */
[----:B------:R-:W1:Y:S01]  /*f810*/  LDC R25, c[0x0][0x3f4] ;  /* 0x0000fd00ff197b82 */ /* 0x000e620000000800 */
[----:B------:R-:W-:Y:S01]  /*f820*/  BSSY B1, `(.L_x_3907) ;  /* 0x0000063000017945 */ /* 0x000fe20003800000 */
[----:B------:R-:W-:Y:S02]  /*f830*/  SHF.R.U32.HI R56, RZ, 0x3, R204 ;  /* 0x00000003ff387819 */ /* 0x000fe400000116cc */
[-C--:B-1----:R-:W-:Y:S02]  /*f840*/  ISETP.GE.AND P0, PT, R16, R25.reuse, PT ;  /* 0x000000191000720c */ /* 0x082fe40003f06270 */
[-C--:B------:R-:W-:Y:S02]  /*f850*/  ISETP.GE.AND P1, PT, R194, R25.reuse, PT ;  /* 0x00000019c200720c */ /* 0x080fe40003f26270 */
[----:B------:R-:W-:-:S09]  /*f860*/  ISETP.GE.AND P2, PT, R193, R25, PT ;  /* 0x00000019c100720c */ /* 0x000fd20003f46270 */
[----:B------:R-:W-:Y:S05]  /*f870*/  @P0 BRA `(.L_x_3908) ;  /* 0x0000000400740947 */ /* 0x000fea0003800000 */
[----:B------:R-:W2:Y:S01]  /*f880*/  LDL R58, [R1+0x68] ;  /* 0x00006800013a7983 */ /* 0x000ea20000100800 */
[----:B0-----:R-:W0:Y:S02]  /*f890*/  S2R R5, SR_TID.X ;  /* 0x0000000000057919 */ /* 0x001e240000002100 */
[----:B0-----:R-:W-:-:S05]  /*f8a0*/  VIADD R5, R5, 0xffffff80 ;  /* 0xffffff8005057836 */ /* 0x001fca0000000000 */
[----:B------:R-:W-:-:S04]  /*f8b0*/  SHF.R.S32.HI R4, RZ, 0x1f, R5 ;  /* 0x0000001fff047819 */ /* 0x000fc80000011405 */
[----:B------:R-:W-:-:S04]  /*f8c0*/  LEA.HI R4, R4, R5, RZ, 0x2 ;  /* 0x0000000504047211 */ /* 0x000fc800078f10ff */
[----:B------:R-:W-:-:S04]  /*f8d0*/  LOP3.LUT R4, R4, 0xfffffffc, RZ, 0xc0, !PT ;  /* 0xfffffffc04047812 */ /* 0x000fc800078ec0ff */
[----:B------:R-:W-:-:S04]  /*f8e0*/  IADD3 R4, R5, -R4, RZ ;  /* 0x8000000405047210 */ /* 0x000fc80007ffe0ff */
[----:B------:R-:W-:-:S04]  /*f8f0*/  LEA.HI R4, R25, R4, RZ, 0x1d ;  /* 0x0000000419047211 */ /* 0x000fc800078fe8ff */
[----:B------:R-:W-:Y:S01]  /*f900*/  SHF.R.S32.HI R7, RZ, 0x1f, R4 ;  /* 0x0000001fff077819 */ /* 0x000fe20000011404 */
[----:B------:R-:W-:-:S03]  /*f910*/  IMAD.SHL.U32 R5, R4, 0x8, RZ ;  /* 0x0000000804057824 */ /* 0x000fc600078e00ff */
[----:B------:R-:W-:Y:S02]  /*f920*/  LEA.HI R7, R7, R4, RZ, 0x3 ;  /* 0x0000000407077211 */ /* 0x000fe400078f18ff */
[----:B------:R-:W-:-:S03]  /*f930*/  LOP3.LUT R4, R204, 0x38, R5, 0xf8, !PT ;  /* 0x00000038cc047812 */ /* 0x000fc600078ef805 */
[----:B------:R-:W-:Y:S01]  /*f940*/  IMAD.SHL.U32 R7, R7, 0x400, RZ ;  /* 0x0000040007077824 */ /* 0x000fe200078e00ff */
[----:B------:R-:W-:-:S04]  /*f950*/  LOP3.LUT R9, R4, R56, RZ, 0x3c, !PT ;  /* 0x0000003804097212 */ /* 0x000fc800078e3cff */
[----:B------:R-:W-:-:S04]  /*f960*/  LOP3.LUT R8, R7, 0x7fffe000, RZ, 0xc0, !PT ;  /* 0x7fffe00007087812 */ /* 0x000fc800078ec0ff */
[----:B------:R-:W-:-:S04]  /*f970*/  IADD3 R9, R9, R8, R218 ;  /* 0x0000000809097210 */ /* 0x000fc80007ffe0da */
[----:B------:R-:W-:-:S05]  /*f980*/  LEA R33, R9, R18, 0x1 ;  /* 0x0000001209217211 */ /* 0x000fca00078e08ff */
[----:B------:R-:W0:Y:S01]  /*f990*/  LDS.128 R8, [R33+0x12400] ;  /* 0x0124000021087984 */ /* 0x000e220000000c00 */
[----:B------:R-:W-:Y:S02]  /*f9a0*/  HADD2.F32 R50, -RZ, R34.H0_H0 ;  /* 0x20000022ff327230 */ /* 0x000fe40000004100 */
[----:B------:R-:W-:Y:S02]  /*f9b0*/  HADD2.F32 R52, -RZ, R38.H0_H0 ;  /* 0x20000026ff347230 */ /* 0x000fe40000004100 */
[----:B------:R-:W-:Y:S02]  /*f9c0*/  HADD2.F32 R54, -RZ, R39.H0_H0 ;  /* 0x20000027ff367230 */ /* 0x000fe40000004100 */
[----:B------:R-:W-:Y:S02]  /*f9d0*/  HADD2.F32 R59, -RZ, R34.H1_H1 ;  /* 0x30000022ff3b7230 */ /* 0x000fe40000004100 */
[----:B------:R-:W-:Y:S02]  /*f9e0*/  HADD2.F32 R61, -RZ, R38.H1_H1 ;  /* 0x30000026ff3d7230 */ /* 0x000fe40000004100 */
[----:B0-----:R-:W-:-:S02]  /*f9f0*/  HADD2.F32 R46, -RZ, R8.H0_H0 ;  /* 0x20000008ff2e7230 */ /* 0x001fc40000004100 */
[----:B------:R-:W-:-:S03]  /*fa00*/  HADD2.F32 R8, -RZ, R8.H1_H1 ;  /* 0x30000008ff087230 */ /* 0x000fc60000004100 */
[-C--:B------:R-:W-:Y:S01]  /*fa10*/  FMUL.FTZ R51, R52, R46.reuse ;  /* 0x0000002e34337220 */ /* 0x080fe20000410000 */
[----:B------:R-:W-:Y:S01]  /*fa20*/  FMUL.FTZ R53, R50, R46 ;  /* 0x0000002e32357220 */ /* 0x000fe20000410000 */
[----:B------:R-:W-:Y:S02]  /*fa30*/  HADD2.F32 R46, -RZ, R35.H0_H0 ;  /* 0x20000023ff2e7230 */ /* 0x000fe40000004100 */
[-C--:B------:R-:W-:Y:S01]  /*fa40*/  FMUL.FTZ R55, R54, R8.reuse ;  /* 0x0000000836377220 */ /* 0x080fe20000410000 */
[--C-:B------:R-:W-:Y:S02]  /*fa50*/  HADD2.F32 R47, -RZ, R9.reuse.H0_H0 ;  /* 0x20000009ff2f7230 */ /* 0x100fe40000004100 */
[----:B------:R-:W-:Y:S01]  /*fa60*/  FMUL.FTZ R57, R46, R8 ;  /* 0x000000082e397220 */ /* 0x000fe20000410000 */
[----:B------:R-:W-:Y:S02]  /*fa70*/  HADD2.F32 R9, -RZ, R9.H1_H1 ;  /* 0x30000009ff097230 */ /* 0x000fe40000004100 */
[----:B------:R-:W-:-:S02]  /*fa80*/  HADD2.F32 R35, -RZ, R35.H1_H1 ;  /* 0x30000023ff237230 */ /* 0x000fc40000004100 */
[--C-:B------:R-:W-:Y:S02]  /*fa90*/  HADD2.F32 R48, -RZ, R10.reuse.H0_H0 ;  /* 0x2000000aff307230 */ /* 0x100fe40000004100 */
[----:B------:R-:W-:Y:S02]  /*faa0*/  HADD2.F32 R10, -RZ, R10.H1_H1 ;  /* 0x3000000aff0a7230 */ /* 0x000fe40000004100 */
[----:B------:R-:W-:Y:S01]  /*fab0*/  FMUL.FTZ R38, R61, R47 ;  /* 0x0000002f3d267220 */ /* 0x000fe20000410000 */
[--C-:B------:R-:W-:Y:S02]  /*fac0*/  HADD2.F32 R49, -RZ, R11.reuse.H0_H0 ;  /* 0x2000000bff317230 */ /* 0x100fe40000004100 */
[----:B------:R-:W-:Y:S01]  /*fad0*/  HADD2.F32 R11, -RZ, R11.H1_H1 ;  /* 0x3000000bff0b7230 */ /* 0x000fe20000004100 */
[----:B--2---:R-:W0:Y:S02]  /*fae0*/  LDS.128 R4, [R58] ;  /* 0x000000003a047984 */ /* 0x004e240000000c00 */
[----:B0-----:R-:W-:-:S02]  /*faf0*/  HADD2.F32 R42, -RZ, R4.H0_H0 ;  /* 0x20000004ff2a7230 */ /* 0x001fc40000004100 */
[----:B------:R-:W-:-:S05]  /*fb00*/  HADD2.F32 R4, -RZ, R4.H1_H1 ;  /* 0x30000004ff047230 */ /* 0x000fca0000004100 */
[-C--:B------:R-:W-:Y:S01]  /*fb10*/  FFMA.FTZ R8, R46, R4.reuse, -R55 ;  /* 0x000000042e087223 */ /* 0x080fe20000010837 */
[----:B------:R-:W-:Y:S02]  /*fb20*/  HADD2.F32 R55, -RZ, R39.H1_H1 ;  /* 0x30000027ff377230 */ /* 0x000fe40000004100 */
[----:B------:R-:W-:Y:S01]  /*fb30*/  FFMA.FTZ R34, R54, R4, R57 ;  /* 0x0000000436227223 */ /* 0x000fe20000010039 */
[--C-:B------:R-:W-:Y:S02]  /*fb40*/  HADD2.F32 R43, -RZ, R5.reuse.H0_H0 ;  /* 0x20000005ff2b7230 */ /* 0x100fe40000004100 */
[----:B------:R-:W-:Y:S02]  /*fb50*/  HADD2.F32 R5, -RZ, R5.H1_H1 ;  /* 0x30000005ff057230 */ /* 0x000fe40000004100 */
[-C--:B------:R-:W-:Y:S01]  /*fb60*/  FMUL.FTZ R4, R55, R9.reuse ;  /* 0x0000000937047220 */ /* 0x080fe20000410000 */
[----:B------:R-:W-:Y:S01]  /*fb70*/  FMUL.FTZ R46, R35, R9 ;  /* 0x00000009232e7220 */ /* 0x000fe20000410000 */
[----:B------:R-:W-:-:S02]  /*fb80*/  HADD2.F32 R54, -RZ, R41.H0_H0 ;  /* 0x20000029ff367230 */ /* 0x000fc40000004100 */
[-C--:B------:R-:W-:Y:S01]  /*fb90*/  FFMA.FTZ R9, R35, R5.reuse, -R4 ;  /* 0x0000000523097223 */ /* 0x080fe20000010804 */
[--C-:B------:R-:W-:Y:S02]  /*fba0*/  HADD2.F32 R44, -RZ, R6.reuse.H0_H0 ;  /* 0x20000006ff2c7230 */ /* 0x100fe40000004100 */
[-C--:B------:R-:W-:Y:S01]  /*fbb0*/  FFMA.FTZ R51, R50, R42.reuse, -R51 ;  /* 0x0000002a32337223 */ /* 0x080fe20000010833 */
[----:B------:R-:W-:Y:S02]  /*fbc0*/  HADD2.F32 R4, -RZ, R37.H0_H0 ;  /* 0x20000025ff047230 */ /* 0x000fe40000004100 */
[----:B------:R-:W-:Y:S01]  /*fbd0*/  FFMA.FTZ R53, R52, R42, R53 ;  /* 0x0000002a34357223 */ /* 0x000fe20000010035 */
[----:B------:R-:W-:Y:S02]  /*fbe0*/  HADD2.F32 R6, -RZ, R6.H1_H1 ;  /* 0x30000006ff067230 */ /* 0x000fe40000004100 */
[----:B------:R-:W-:Y:S01]  /*fbf0*/  FFMA.FTZ R35, R55, R5, R46 ;  /* 0x0000000537237223 */ /* 0x000fe2000001002e */
[----:B------:R-:W-:Y:S01]  /*fc00*/  FMUL.FTZ R42, R59, R47 ;  /* 0x0000002f3b2a7220 */ /* 0x000fe20000410000 */
[----:B------:R-:W-:-:S02]  /*fc10*/  HADD2.F32 R50, -RZ, R36.H0_H0 ;  /* 0x20000024ff327230 */ /* 0x000fc40000004100 */
[-C--:B------:R-:W-:Y:S01]  /*fc20*/  FMUL.FTZ R5, R54, R10.reuse ;  /* 0x0000000a36057220 */ /* 0x080fe20000410000 */
[--C-:B------:R-:W-:Y:S02]  /*fc30*/  HADD2.F32 R52, -RZ, R40.reuse.H0_H0 ;  /* 0x20000028ff347230 */ /* 0x100fe40000004100 */
[C---:B------:R-:W-:Y:S01]  /*fc40*/  FMUL.FTZ R47, R4.reuse, R10 ;  /* 0x0000000a042f7220 */ /* 0x040fe20000410000 */
[-C--:B------:R-:W-:Y:S01]  /*fc50*/  FFMA.FTZ R38, R59, R43.reuse, -R38 ;  /* 0x0000002b3b267223 */ /* 0x080fe20000010826 */
[----:B------:R-:W-:Y:S01]  /*fc60*/  FFMA.FTZ R42, R61, R43, R42 ;  /* 0x0000002b3d2a7223 */ /* 0x000fe2000001002a */
[----:B------:R-:W-:Y:S01]  /*fc70*/  FFMA.FTZ R10, R4, R6, -R5 ;  /* 0x00000006040a7223 */ /* 0x000fe20000010805 */
[----:B------:R-:W-:Y:S02]  /*fc80*/  HADD2.F32 R55, -RZ, R40.H1_H1 ;  /* 0x30000028ff377230 */ /* 0x000fe40000004100 */
[----:B------:R-:W-:Y:S01]  /*fc90*/  FMUL.FTZ R39, R52, R48 ;  /* 0x0000003034277220 */ /* 0x000fe20000410000 */
[----:B------:R-:W-:-:S02]  /*fca0*/  HADD2.F32 R41, -RZ, R41.H1_H1 ;  /* 0x30000029ff297230 */ /* 0x000fc40000004100 */
[C---:B------:R-:W-:Y:S01]  /*fcb0*/  FMUL.FTZ R43, R50.reuse, R48 ;  /* 0x00000030322b7220 */ /* 0x040fe20000410000 */
[----:B------:R-:W-:Y:S02]  /*fcc0*/  HADD2.F32 R5, -RZ, R36.H1_H1 ;  /* 0x30000024ff057230 */ /* 0x000fe40000004100 */
[----:B------:R-:W-:Y:S02]  /*fcd0*/  HADD2.F32 R37, -RZ, R37.H1_H1 ;  /* 0x30000025ff257230 */ /* 0x000fe40000004100 */
[--C-:B------:R-:W-:Y:S02]  /*fce0*/  HADD2.F32 R45, -RZ, R7.reuse.H0_H0 ;  /* 0x20000007ff2d7230 */ /* 0x100fe40000004100 */
[-C--:B------:R-:W-:Y:S01]  /*fcf0*/  FFMA.FTZ R39, R50, R44.reuse, -R39 ;  /* 0x0000002c32277223 */ /* 0x080fe20000010827 */
[----:B------:R-:W-:Y:S02]  /*fd00*/  HADD2.F32 R7, -RZ, R7.H1_H1 ;  /* 0x30000007ff077230 */ /* 0x000fe40000004100 */
[----:B------:R-:W-:Y:S01]  /*fd10*/  FFMA.FTZ R43, R52, R44, R43 ;  /* 0x0000002c342b7223 */ /* 0x000fe2000001002b */
[----:B------:R-:W-:Y:S01]  /*fd20*/  FFMA.FTZ R36, R54, R6, R47 ;  /* 0x0000000636247223 */ /* 0x000fe2000001002f */
        /* <DEDUP_REMOVED lines=13> */
[----:B------:R-:W-:Y:S02]  /*fe00*/  F2FP.F16.F32.PACK_AB R9, R35, R42 ;  /* 0x0000002a2309723e */ /* 0x000fe400000000ff */
[----:B------:R-:W-:-:S02]  /*fe10*/  F2FP.F16.F32.PACK_AB R10, R36, R43 ;  /* 0x0000002b240a723e */ /* 0x000fc400000000ff */
[----:B------:R-:W-:Y:S01]  /*fe20*/  F2FP.F16.F32.PACK_AB R11, R44, R45 ;  /* 0x0000002d2c0b723e */ /* 0x000fe200000000ff */
[----:B------:R1:W-:Y:S04]  /*fe30*/  STS.128 [R58], R4 ;  /* 0x000000043a007388 */ /* 0x0003e80000000c00 */
[----:B------:R1:W-:Y:S02]  /*fe40*/  STS.128 [R33+0x12400], R8 ;  /* 0x0124000821007388 */ /* 0x0003e40000000c00 */
.L_x_3908:
[----:B------:R-:W-:Y:S05]  /*fe50*/  BSYNC B1 ;  /* 0x0000000000017941 */ /* 0x000fea0003800000 */
.L_x_3907:
[----:B------:R-:W-:Y:S04]  /*fe60*/  BSSY B1, `(.L_x_3909) ;  /* 0x0000059000017945 */ /* 0x000fe80003800000 */
[----:B------:R-:W-:Y:S05]  /*fe70*/  @P1 BRA `(.L_x_3910) ;  /* 0x00000004005c1947 */ /* 0x000fea0003800000 */
[----:B------:R-:W2:Y:S01]  /*fe80*/  LDL R48, [R1+0x60] ;  /* 0x0000600001307983 */ /* 0x000ea20000100800 */
[----:B-1----:R-:W-:Y:S01]  /*fe90*/  LEA.HI R4, R25, R195, RZ, 0x1d ;  /* 0x000000c319047211 */ /* 0x002fe200078fe8ff */
[----:B------:R-:W-:Y:S02]  /*fea0*/  HADD2.F32 R42, -RZ, R24.H0_H0 ;  /* 0x20000018ff2a7230 */ /* 0x000fe40000004100 */
[--C-:B------:R-:W-:Y:S01]  /*feb0*/  HADD2.F32 R44, -RZ, R29.reuse.H0_H0 ;  /* 0x2000001dff2c7230 */ /* 0x100fe20000004100 */
[----:B------:R-:W-:Y:S01]  /*fec0*/  SHF.R.S32.HI R7, RZ, 0x1f, R4 ;  /* 0x0000001fff077819 */ /* 0x000fe20000011404 */
[----:B0-----:R-:W-:Y:S02]  /*fed0*/  IMAD.SHL.U32 R5, R4, 0x8, RZ ;  /* 0x0000000804057824 */ /* 0x001fe400078e00ff */
[--C-:B------:R-:W-:Y:S01]  /*fee0*/  HADD2.F32 R46, -RZ, R30.reuse.H0_H0 ;  /* 0x2000001eff2e7230 */ /* 0x100fe20000004100 */
[----:B------:R-:W-:Y:S01]  /*fef0*/  LEA.HI R7, R7, R4, RZ, 0x3 ;  /* 0x0000000407077211 */ /* 0x000fe200078f18ff */
[----:B------:R-:W-:Y:S01]  /*ff00*/  HADD2.F32 R51, -RZ, R29.H1_H1 ;  /* 0x3000001dff337230 */ /* 0x000fe20000004100 */
[----:B------:R-:W-:Y:S01]  /*ff10*/  LOP3.LUT R4, R204, 0x38, R5, 0xf8, !PT ;  /* 0x00000038cc047812 */ /* 0x000fe200078ef805 */
[----:B------:R-:W-:-:S02]  /*ff20*/  HADD2.F32 R53, -RZ, R30.H1_H1 ;  /* 0x3000001eff357230 */ /* 0x000fc40000004100 */
[----:B------:R-:W-:Y:S01]  /*ff30*/  IMAD.SHL.U32 R7, R7, 0x400, RZ ;  /* 0x0000040007077824 */ /* 0x000fe200078e00ff */
[----:B------:R-:W-:Y:S01]  /*ff40*/  LOP3.LUT R9, R4, R56, RZ, 0x3c, !PT ;  /* 0x0000003804097212 */ /* 0x000fe200078e3cff */
[----:B------:R-:W-:-:S03]  /*ff50*/  HADD2.F32 R49, -RZ, R24.H1_H1 ;  /* 0x30000018ff317230 */ /* 0x000fc60000004100 */
[----:B------:R-:W-:-:S04]  /*ff60*/  LOP3.LUT R8, R7, 0x7fffe000, RZ, 0xc0, !PT ;  /* 0x7fffe00007087812 */ /* 0x000fc800078ec0ff */
[----:B------:R-:W-:-:S04]  /*ff70*/  IADD3 R9, R9, R8, R218 ;  /* 0x0000000809097210 */ /* 0x000fc80007ffe0da */
[----:B------:R-:W-:-:S05]  /*ff80*/  LEA R33, R9, R18, 0x1 ;  /* 0x0000001209217211 */ /* 0x000fca00078e08ff */
[----:B------:R-:W0:Y:S02]  /*ff90*/  LDS.128 R8, [R33+0x12400] ;  /* 0x0124000021087984 */ /* 0x000e240000000c00 */
[--C-:B0-----:R-:W-:Y:S02]  /*ffa0*/  HADD2.F32 R38, -RZ, R8.reuse.H0_H0 ;  /* 0x20000008ff267230 */ /* 0x101fe40000004100 */
[----:B------:R-:W-:Y:S02]  /*ffb0*/  HADD2.F32 R8, -RZ, R8.H1_H1 ;  /* 0x30000008ff087230 */ /* 0x000fe40000004100 */
[----:B------:R-:W-:Y:S02]  /*ffc0*/  HADD2.F32 R39, -RZ, R9.H0_H0 ;  /* 0x20000009ff277230 */ /* 0x000fe40000004100 */
[-C--:B------:R-:W-:Y:S01]  /*ffd0*/  FMUL.FTZ R43, R44, R38.reuse ;  /* 0x000000262c2b7220 */ /* 0x080fe20000410000 */
[----:B------:R-:W-:Y:S01]  /*ffe0*/  FMUL.FTZ R45, R42, R38 ;  /* 0x000000262a2d7220 */ /* 0x000fe20000410000 */
[----:B------:R-:W-:-:S02]  /*fff0*/  HADD2.F32 R38, -RZ, R26.H0_H0 ;  /* 0x2000001aff267230 */ /* 0x000fc40000004100 */
[-C--:B------:R-:W-:Y:S01]  /*10000*/  FMUL.FTZ R29, R46, R8.reuse ;  /* 0x000000082e1d7220 */ /* 0x080fe20000410000 */
[----:B------:R-:W-:Y:S02]  /*10010*/  HADD2.F32 R9, -RZ, R9.H1_H1 ;  /* 0x30000009ff097230 */ /* 0x000fe40000004100 */
[----:B------:R-:W-:Y:S01]  /*10020*/  FMUL.FTZ R30, R49, R39 ;  /* 0x00000027311e7220 */ /* 0x000fe20000410000 */
[--C-:B------:R-:W-:Y:S02]  /*10030*/  HADD2.F32 R40, -RZ, R10.reuse.H0_H0 ;  /* 0x2000000aff287230 */ /* 0x100fe40000004100 */
[----:B------:R-:W-:Y:S01]  /*10040*/  FMUL.FTZ R47, R38, R8 ;  /* 0x00000008262f7220 */ /* 0x000fe20000410000 */
[----:B------:R-:W-:Y:S02]  /*10050*/  HADD2.F32 R10, -RZ, R10.H1_H1 ;  /* 0x3000000aff0a7230 */ /* 0x000fe40000004100 */
[--C-:B------:R-:W-:Y:S02]  /*10060*/  HADD2.F32 R41, -RZ, R11.reuse.H0_H0 ;  /* 0x2000000bff297230 */ /* 0x100fe40000004100 */
[----:B------:R-:W-:Y:S01]  /*10070*/  HADD2.F32 R11, -RZ, R11.H1_H1 ;  /* 0x3000000bff0b7230 */ /* 0x000fe20000004100 */
[----:B--2---:R-:W0:Y:S02]  /*10080*/  LDS.128 R4, [R48] ;  /* 0x0000000030047984 */ /* 0x004e240000000c00 */
[----:B0-----:R-:W-:-:S02]  /*10090*/  HADD2.F32 R34, -RZ, R4.H0_H0 ;  /* 0x20000004ff227230 */ /* 0x001fc40000004100 */
[----:B------:R-:W-:Y:S02]  /*100a0*/  HADD2.F32 R4, -RZ, R4.H1_H1 ;  /* 0x30000004ff047230 */ /* 0x000fe40000004100 */
[--C-:B------:R-:W-:Y:S02]  /*100b0*/  HADD2.F32 R35, -RZ, R5.reuse.H0_H0 ;  /* 0x20000005ff237230 */ /* 0x100fe40000004100 */
[----:B------:R-:W-:Y:S01]  /*100c0*/  FFMA.FTZ R45, R44, R34, R45 ;  /* 0x000000222c2d7223 */ /* 0x000fe2000001002d */
[----:B------:R-:W-:Y:S02]  /*100d0*/  HADD2.F32 R5, -RZ, R5.H1_H1 ;  /* 0x30000005ff057230 */ /* 0x000fe40000004100 */
[-C--:B------:R-:W-:Y:S01]  /*100e0*/  FFMA.FTZ R8, R38, R4.reuse, -R29 ;  /* 0x0000000426087223 */ /* 0x080fe2000001081d */
[----:B------:R-:W-:Y:S02]  /*100f0*/  HADD2.F32 R29, -RZ, R26.H1_H1 ;  /* 0x3000001aff1d7230 */ /* 0x000fe40000004100 */
[----:B------:R-:W-:Y:S01]  /*10100*/  FFMA.FTZ R24, R46, R4, R47 ;  /* 0x000000042e187223 */ /* 0x000fe2000001002f */
[----:B------:R-:W-:Y:S01]  /*10110*/  FMUL.FTZ R4, R53, R9 ;  /* 0x0000000935047220 */ /* 0x000fe20000410000 */
[----:B------:R-:W-:-:S02]  /*10120*/  HADD2.F32 R44, -RZ, R32.H0_H0 ;  /* 0x20000020ff2c7230 */ /* 0x000fc40000004100 */
[----:B------:R-:W-:Y:S01]  /*10130*/  FFMA.FTZ R43, R42, R34, -R43 ;  /* 0x000000222a2b7223 */ /* 0x000fe2000001082b */
[C---:B------:R-:W-:Y:S01]  /*10140*/  FMUL.FTZ R26, R29.reuse, R9 ;  /* 0x000000091d1a7220 */ /* 0x040fe20000410000 */
[----:B------:R-:W-:Y:S01]  /*10150*/  FFMA.FTZ R9, R29, R5, -R4 ;  /* 0x000000051d097223 */ /* 0x000fe20000010804 */
[----:B------:R-:W-:Y:S02]  /*10160*/  HADD2.F32 R36, -RZ, R6.H0_H0 ;  /* 0x20000006ff247230 */ /* 0x000fe40000004100 */
[----:B------:R-:W-:Y:S01]  /*10170*/  FMUL.FTZ R34, R51, R39 ;  /* 0x0000002733227220 */ /* 0x000fe20000410000 */
[----:B------:R-:W-:Y:S02]  /*10180*/  HADD2.F32 R4, -RZ, R28.H0_H0 ;  /* 0x2000001cff047230 */ /* 0x000fe40000004100 */
[----:B------:R-:W-:Y:S01]  /*10190*/  FFMA.FTZ R29, R53, R5, R26 ;  /* 0x00000005351d7223 */ /* 0x000fe2000001001a */
[----:B------:R-:W-:Y:S02]  /*101a0*/  HADD2.F32 R6, -RZ, R6.H1_H1 ;  /* 0x30000006ff067230 */ /* 0x000fe40000004100 */
[----:B------:R-:W-:Y:S01]  /*101b0*/  FMUL.FTZ R5, R44, R10 ;  /* 0x0000000a2c057220 */ /* 0x000fe20000410000 */
[----:B------:R-:W-:Y:S01]  /*101c0*/  FFMA.FTZ R34, R49, R35, -R34 ;  /* 0x0000002331227223 */ /* 0x000fe20000010822 */
[----:B------:R-:W-:-:S02]  /*101d0*/  HADD2.F32 R42, -RZ, R31.H0_H0 ;  /* 0x2000001fff2a7230 */ /* 0x000fc40000004100 */
[C---:B------:R-:W-:Y:S01]  /*101e0*/  FMUL.FTZ R47, R4.reuse, R10 ;  /* 0x0000000a042f7220 */ /* 0x040fe20000410000 */
[----:B------:R-:W-:Y:S02]  /*101f0*/  HADD2.F32 R38, -RZ, R27.H0_H0 ;  /* 0x2000001bff267230 */ /* 0x000fe40000004100 */
[----:B------:R-:W-:Y:S01]  /*10200*/  FFMA.FTZ R10, R4, R6, -R5 ;  /* 0x00000006040a7223 */ /* 0x000fe20000010805 */
[----:B------:R-:W-:Y:S02]  /*10210*/  HADD2.F32 R31, -RZ, R31.H1_H1 ;  /* 0x3000001fff1f7230 */ /* 0x000fe40000004100 */
[----:B------:R-:W-:Y:S01]  /*10220*/  FFMA.FTZ R30, R51, R35, R30 ;  /* 0x00000023331e7223 */ /* 0x000fe2000001001e */
[----:B------:R-:W-:Y:S02]  /*10230*/  HADD2.F32 R49, -RZ, R32.H1_H1 ;  /* 0x30000020ff317230 */ /* 0x000fe40000004100 */
[----:B------:R-:W-:Y:S01]  /*10240*/  FMUL.FTZ R35, R42, R40 ;  /* 0x000000282a237220 */ /* 0x000fe20000410000 */
[----:B------:R-:W-:-:S02]  /*10250*/  HADD2.F32 R27, -RZ, R27.H1_H1 ;  /* 0x3000001bff1b7230 */ /* 0x000fc40000004100 */
[----:B------:R-:W-:Y:S01]  /*10260*/  FFMA.FTZ R26, R44, R6, R47 ;  /* 0x000000062c1a7223 */ /* 0x000fe2000001002f */
[----:B------:R-:W-:Y:S02]  /*10270*/  HADD2.F32 R5, -RZ, R28.H1_H1 ;  /* 0x3000001cff057230 */ /* 0x000fe40000004100 */
[----:B------:R-:W-:Y:S01]  /*10280*/  FMUL.FTZ R4, R31, R41 ;  /* 0x000000291f047220 */ /* 0x000fe20000410000 */
[--C-:B------:R-:W-:Y:S02]  /*10290*/  HADD2.F32 R37, -RZ, R7.reuse.H0_H0 ;  /* 0x20000007ff257230 */ /* 0x100fe40000004100 */
[----:B------:R-:W-:Y:S01]  /*102a0*/  FMUL.FTZ R28, R49, R11 ;  /* 0x0000000b311c7220 */ /* 0x000fe20000410000 */
[----:B------:R-:W-:Y:S02]  /*102b0*/  HADD2.F32 R7, -RZ, R7.H1_H1 ;  /* 0x30000007ff077230 */ /* 0x000fe40000004100 */
[C---:B------:R-:W-:Y:S01]  /*102c0*/  FMUL.FTZ R39, R38.reuse, R40 ;  /* 0x0000002826277220 */ /* 0x040fe20000410000 */
[----:B------:R-:W-:Y:S01]  /*102d0*/  FMUL.FTZ R6, R27, R41 ;  /* 0x000000291b067220 */ /* 0x000fe20000410000 */
[----:B------:R-:W-:Y:S01]  /*102e0*/  FMUL.FTZ R32, R5, R11 ;  /* 0x0000000b05207220 */ /* 0x000fe20000410000 */
[-C--:B------:R-:W-:Y:S01]  /*102f0*/  FFMA.FTZ R35, R38, R36.reuse, -R35 ;  /* 0x0000002426237223 */ /* 0x080fe20000010823 */
[----:B------:R-:W-:Y:S01]  /*10300*/  FFMA.FTZ R11, R27, R37, -R4 ;  /* 0x000000251b0b7223 */ /* 0x000fe20000010804 */
[----:B------:R-:W-:Y:S01]  /*10310*/  FFMA.FTZ R28, R5, R7, -R28 ;  /* 0x00000007051c7223 */ /* 0x000fe2000001081c */
[----:B------:R-:W-:Y:S01]  /*10320*/  FFMA.FTZ R39, R42, R36, R39 ;  /* 0x000000242a277223 */ /* 0x000fe20000010027 */
        /* <DEDUP_REMOVED lines=12> */
.L_x_3910:
[----:B------:R-:W-:Y:S05]  /*103f0*/  BSYNC B1 ;  /* 0x0000000000017941 */ /* 0x000fea0003800000 */
.L_x_3909:
[----:B------:R-:W-:Y:S05]  /*10400*/  @P2 BRA `(.L_x_3885) ;  /* 0x00000004005c2947 */ /* 0x000fea0003800000 */
[----:B------:R-:W3:Y:S01]  /*10410*/  LDL R41, [R1+0x5c] ;  /* 0x00005c0001297983 */ /* 0x000ee20000100800 */
[----:B------:R-:W-:Y:S01]  /*10420*/  LEA.HI R25, R25, R198, RZ, 0x1d ;  /* 0x000000c619197211 */ /* 0x000fe200078fe8ff */
[----:B-12---:R-:W-:Y:S02]  /*10430*/  HADD2.F32 R33, -RZ, R0.H0_H0 ;  /* 0x20000000ff217230 */ /* 0x006fe40000004100 */
[--C-:B------:R-:W-:Y:S01]  /*10440*/  HADD2.F32 R35, -RZ, R14.reuse.H0_H0 ;  /* 0x2000000eff237230 */ /* 0x100fe20000004100 */
[----:B------:R-:W-:Y:S01]  /*10450*/  SHF.R.S32.HI R4, RZ, 0x1f, R25 ;  /* 0x0000001fff047819 */ /* 0x000fe20000011419 */
[----:B0-----:R-:W-:Y:S02]  /*10460*/  IMAD.SHL.U32 R5, R25, 0x8, RZ ;  /* 0x0000000819057824 */ /* 0x001fe400078e00ff */
[----:B------:R-:W-:Y:S01]  /*10470*/  HADD2.F32 R40, -RZ, R15.H0_H0 ;  /* 0x2000000fff287230 */ /* 0x000fe20000004100 */
[----:B------:R-:W-:Y:S01]  /*10480*/  LEA.HI R25, R4, R25, RZ, 0x3 ;  /* 0x0000001904197211 */ /* 0x000fe200078f18ff */
[----:B------:R-:W-:Y:S01]  /*10490*/  HADD2.F32 R38, -RZ, R3.H0_H0 ;  /* 0x20000003ff267230 */ /* 0x000fe20000004100 */
[----:B------:R-:W-:Y:S01]  /*104a0*/  LOP3.LUT R4, R204, 0x38, R5, 0xf8, !PT ;  /* 0x00000038cc047812 */ /* 0x000fe200078ef805 */
[----:B------:R-:W-:-:S02]  /*104b0*/  HADD2.F32 R14, -RZ, R14.H1_H1 ;  /* 0x3000000eff0e7230 */ /* 0x000fc40000004100 */
[----:B------:R-:W-:Y:S01]  /*104c0*/  IMAD.SHL.U32 R25, R25, 0x400, RZ ;  /* 0x0000040019197824 */ /* 0x000fe200078e00ff */
[----:B------:R-:W-:Y:S01]  /*104d0*/  LOP3.LUT R9, R4, R56, RZ, 0x3c, !PT ;  /* 0x0000003804097212 */ /* 0x000fe200078e3cff */
[----:B------:R-:W-:Y:S02]  /*104e0*/  HADD2.F32 R0, -RZ, R0.H1_H1 ;  /* 0x30000000ff007230 */ /* 0x000fe40000004100 */
[----:B------:R-:W-:Y:S01]  /*104f0*/  HADD2.F32 R37, -RZ, R15.H1_H1 ;  /* 0x3000000fff257230 */ /* 0x000fe20000004100 */
[----:B------:R-:W-:Y:S01]  /*10500*/  LOP3.LUT R25, R25, 0x7fffe000, RZ, 0xc0, !PT ;  /* 0x7fffe00019197812 */ /* 0x000fe200078ec0ff */
[----:B------:R-:W-:Y:S02]  /*10510*/  HADD2.F32 R3, -RZ, R3.H1_H1 ;  /* 0x30000003ff037230 */ /* 0x000fe40000004100 */
[--C-:B------:R-:W-:Y:S01]  /*10520*/  HADD2.F32 R39, -RZ, R20.reuse.H0_H0 ;  /* 0x20000014ff277230 */ /* 0x100fe20000004100 */
[----:B------:R-:W-:Y:S01]  /*10530*/  IADD3 R9, R9, R25, R218 ;  /* 0x0000001909097210 */ /* 0x000fe20007ffe0da */
[----:B------:R-:W-:-:S03]  /*10540*/  HADD2.F32 R20, -RZ, R20.H1_H1 ;  /* 0x30000014ff147230 */ /* 0x000fc60000004100 */
[----:B------:R-:W-:-:S05]  /*10550*/  LEA R24, R9, R18, 0x1 ;  /* 0x0000001209187211 */ /* 0x000fca00078e08ff */
[----:B------:R-:W0:Y:S02]  /*10560*/  LDS.128 R8, [R24+0x12400] ;  /* 0x0124000018087984 */ /* 0x000e240000000c00 */
[--C-:B0-----:R-:W-:Y:S02]  /*10570*/  HADD2.F32 R29, -RZ, R8.reuse.H0_H0 ;  /* 0x20000008ff1d7230 */ /* 0x101fe40000004100 */
[----:B------:R-:W-:Y:S02]  /*10580*/  HADD2.F32 R8, -RZ, R8.H1_H1 ;  /* 0x30000008ff087230 */ /* 0x000fe40000004100 */
[--C-:B------:R-:W-:Y:S02]  /*10590*/  HADD2.F32 R30, -RZ, R9.reuse.H0_H0 ;  /* 0x20000009ff1e7230 */ /* 0x100fe40000004100 */
[-C--:B------:R-:W-:Y:S01]  /*105a0*/  FMUL.FTZ R34, R35, R29.reuse ;  /* 0x0000001d23227220 */ /* 0x080fe20000410000 */
[----:B------:R-:W-:Y:S01]  /*105b0*/  FMUL.FTZ R36, R33, R29 ;  /* 0x0000001d21247220 */ /* 0x000fe20000410000 */
[----:B------:R-:W-:-:S02]  /*105c0*/  HADD2.F32 R9, -RZ, R9.H1_H1 ;  /* 0x30000009ff097230 */ /* 0x000fc40000004100 */
[----:B------:R-:W-:Y:S01]  /*105d0*/  FMUL.FTZ R29, R40, R8 ;  /* 0x00000008281d7220 */ /* 0x000fe20000410000 */
        /* <DEDUP_REMOVED lines=8> */
[--C-:B------:R-:W-:Y:S02]  /*10660*/  HADD2.F32 R26, -RZ, R5.reuse.H0_H0 ;  /* 0x20000005ff1a7230 */ /* 0x100fe40000004100 */
[-C--:B------:R-:W-:Y:S01]  /*10670*/  FFMA.FTZ R34, R33, R25.reuse, -R34 ;  /* 0x0000001921227223 */ /* 0x080fe20000010822 */
[----:B------:R-:W-:Y:S01]  /*10680*/  FFMA.FTZ R36, R35, R25, R36 ;  /* 0x0000001923247223 */ /* 0x000fe20000010024 */
[----:B------:R-:W-:Y:S01]  /*10690*/  FMUL.FTZ R25, R38, R8 ;  /* 0x0000000826197220 */ /* 0x000fe20000410000 */
[----:B------:R-:W-:Y:S01]  /*106a0*/  FMUL.FTZ R33, R14, R30 ;  /* 0x0000001e0e217220 */ /* 0x000fe20000410000 */
[----:B------:R-:W-:Y:S02]  /*106b0*/  HADD2.F32 R35, -RZ, R12.H0_H0 ;  /* 0x2000000cff237230 */ /* 0x000fe40000004100 */
[----:B------:R-:W-:Y:S01]  /*106c0*/  FFMA.FTZ R29, R38, R4, -R29 ;  /* 0x00000004261d7223 */ /* 0x000fe2000001081d */
[----:B------:R-:W-:-:S02]  /*106d0*/  HADD2.F32 R5, -RZ, R5.H1_H1 ;  /* 0x30000005ff057230 */ /* 0x000fc40000004100 */
[----:B------:R-:W-:Y:S01]  /*106e0*/  FFMA.FTZ R25, R40, R4, R25 ;  /* 0x0000000428197223 */ /* 0x000fe20000010019 */
[-C--:B------:R-:W-:Y:S01]  /*106f0*/  FFMA.FTZ R33, R0, R26.reuse, -R33 ;  /* 0x0000001a00217223 */ /* 0x080fe20000010821 */
[----:B------:R-:W-:Y:S02]  /*10700*/  HADD2.F32 R27, -RZ, R6.H0_H0 ;  /* 0x20000006ff1b7230 */ /* 0x000fe40000004100 */
[----:B------:R-:W-:Y:S01]  /*10710*/  FFMA.FTZ R15, R14, R26, R15 ;  /* 0x0000001a0e0f7223 */ /* 0x000fe2000001000f */
[-C--:B------:R-:W-:Y:S01]  /*10720*/  FMUL.FTZ R0, R37, R9.reuse ;  /* 0x0000000925007220 */ /* 0x080fe20000410000 */
[----:B------:R-:W-:Y:S01]  /*10730*/  FMUL.FTZ R4, R3, R9 ;  /* 0x0000000903047220 */ /* 0x000fe20000410000 */
[----:B------:R-:W-:Y:S02]  /*10740*/  HADD2.F32 R38, -RZ, R21.H0_H0 ;  /* 0x20000015ff267230 */ /* 0x000fe40000004100 */
[-C--:B------:R-:W-:Y:S01]  /*10750*/  FMUL.FTZ R8, R39, R31.reuse ;  /* 0x0000001f27087220 */ /* 0x080fe20000410000 */
[----:B------:R-:W-:Y:S01]  /*10760*/  FMUL.FTZ R26, R35, R31 ;  /* 0x0000001f231a7220 */ /* 0x000fe20000410000 */
[----:B------:R-:W-:-:S02]  /*10770*/  HADD2.F32 R30, -RZ, R13.H0_H0 ;  /* 0x2000000dff1e7230 */ /* 0x000fc40000004100 */
[-C--:B------:R-:W-:Y:S01]  /*10780*/  FFMA.FTZ R0, R3, R5.reuse, -R0 ;  /* 0x0000000503007223 */ /* 0x080fe20000010800 */
[----:B------:R-:W-:Y:S02]  /*10790*/  HADD2.F32 R6, -RZ, R6.H1_H1 ;  /* 0x30000006ff067230 */ /* 0x000fe40000004100 */
[----:B------:R-:W-:Y:S01]  /*107a0*/  FFMA.FTZ R14, R37, R5, R4 ;  /* 0x00000005250e7223 */ /* 0x000fe20000010004 */
[-C--:B------:R-:W-:Y:S01]  /*107b0*/  FMUL.FTZ R5, R38, R10.reuse ;  /* 0x0000000a26057220 */ /* 0x080fe20000410000 */
[-C--:B------:R-:W-:Y:S01]  /*107c0*/  FFMA.FTZ R3, R35, R27.reuse, -R8 ;  /* 0x0000001b23037223 */ /* 0x080fe20000010808 */
[----:B------:R-:W-:Y:S01]  /*107d0*/  FFMA.FTZ R26, R39, R27, R26 ;  /* 0x0000001b271a7223 */ /* 0x000fe2000001001a */
[----:B------:R-:W-:Y:S02]  /*107e0*/  HADD2.F32 R27, -RZ, R21.H1_H1 ;  /* 0x30000015ff1b7230 */ /* 0x000fe40000004100 */
[----:B------:R-:W-:Y:S01]  /*107f0*/  FMUL.FTZ R9, R30, R10 ;  /* 0x0000000a1e097220 */ /* 0x000fe20000410000 */
[----:B------:R-:W-:-:S02]  /*10800*/  HADD2.F32 R12, -RZ, R12.H1_H1 ;  /* 0x3000000cff0c7230 */ /* 0x000fc40000004100 */
[----:B------:R-:W-:Y:S01]  /*10810*/  FFMA.FTZ R10, R30, R6, -R5 ;  /* 0x000000061e0a7223 */ /* 0x000fe20000010805 */
[----:B------:R-:W-:Y:S02]  /*10820*/  HADD2.F32 R21, -RZ, R13.H1_H1 ;  /* 0x3000000dff157230 */ /* 0x000fe40000004100 */
[----:B------:R-:W-:Y:S01]  /*10830*/  FMUL.FTZ R5, R20, R32 ;  /* 0x0000002014057220 */ /* 0x000fe20000410000 */
[--C-:B------:R-:W-:Y:S02]  /*10840*/  HADD2.F32 R28, -RZ, R7.reuse.H0_H0 ;  /* 0x20000007ff1c7230 */ /* 0x100fe40000004100 */
[----:B------:R-:W-:Y:S01]  /*10850*/  FFMA.FTZ R13, R38, R6, R9 ;  /* 0x00000006260d7223 */ /* 0x000fe20000010009 */
[----:B------:R-:W-:Y:S02]  /*10860*/  HADD2.F32 R7, -RZ, R7.H1_H1 ;  /* 0x30000007ff077230 */ /* 0x000fe40000004100 */
[-C--:B------:R-:W-:Y:S01]  /*10870*/  FMUL.FTZ R4, R27, R11.reuse ;  /* 0x0000000b1b047220 */ /* 0x080fe20000410000 */
[C---:B------:R-:W-:Y:S01]  /*10880*/  FMUL.FTZ R9, R12.reuse, R32 ;  /* 0x000000200c097220 */ /* 0x040fe20000410000 */
[C---:B------:R-:W-:Y:S01]  /*10890*/  FMUL.FTZ R6, R21.reuse, R11 ;  /* 0x0000000b15067220 */ /* 0x040fe20000410000 */
[-C--:B------:R-:W-:Y:S01]  /*108a0*/  FFMA.FTZ R11, R12, R28.reuse, -R5 ;  /* 0x0000001c0c0b7223 */ /* 0x080fe20000010805 */
[-C--:B------:R-:W-:Y:S01]  /*108b0*/  FFMA.FTZ R12, R21, R7.reuse, -R4 ;  /* 0x00000007150c7223 */ /* 0x080fe20000010804 */
        /* <DEDUP_REMOVED lines=12> */
.L_x_3885:
[----:B------:R-:W-:Y:S05]  /*10980*/  BSYNC B0 ;  /* 0x0000000000007941 */ /* 0x000fea0003800000 */
.L_x_3866:
[----:B------:R-:W-:Y:S01]  /*10990*/  @!PT LDS RZ, [RZ] ;  /* 0x00000000fffff984 */ /* 0x000fe20000000800 */
[----:B------:R-:W-:Y:S01]  /*109a0*/  @!PT LDS RZ, [RZ] ;  /* 0x00000000fffff984 */ /* 0x000fe20000000800 */
[----:B------:R-:W-:Y:S01]  /*109b0*/  @!PT LDS RZ, [RZ] ;  /* 0x00000000fffff984 */ /* 0x000fe20000000800 */
[----:B------:R-:W-:Y:S01]  /*109c0*/  @!PT LDS RZ, [RZ] ;  /* 0x00000000fffff984 */ /* 0x000fe20000000800 */
[----:B------:R5:W-:Y:S06]  /*109d0*/  MEMBAR.ALL.CTA ;  /* 0x0000000000007992 */ /* 0x000bec0000008000 */
[----:B-----5:R-:W5:Y:S01]  /*109e0*/  FENCE.VIEW.ASYNC.S ;  /* 0x00000000000073c6 */ /* 0x020f620000000000 */
[----:B------:R-:W-:Y:S05]  /*109f0*/  WARPSYNC.ALL ;  /* 0x0000000000007948 */ /* 0x000fea0003800000 */
[----:B-----5:R-:W-:Y:S06]  /*10a00*/  BAR.SYNC.DEFER_BLOCKING 0xd, 0x100 ;  /* 0x0344000000007b1d */ /* 0x020fec0000010000 */
.L_x_3864:
[----:B------:R-:W-:-:S05]  /*10a10*/  IMAD.U32 R0, RZ, RZ, UR59 ;  /* 0x0000003bff007e24 */ /* 0x000fca000f8e00ff */
[----:B------:R-:W-:-:S13]  /*10a20*/  ISETP.NE.AND P0, PT, R0, 0x3, PT ;  /* 0x000000030000780c */ /* 0x000fda0003f05270 */
[----:B------:R-:W-:Y:S05]  /*10a30*/  @!P0 BRA `(.L_x_3911) ;  /* 0x0000000000048947 */ /* 0x000fea0003800000 */
[----:B------:R-:W-:Y:S01]  /*10a40*/  BPT.TRAP 0x1 ;  /* 0x000000040000795c */ /* 0x000fe20000300000 */
.L_x_3911:
[----:B01----:R-:W-:Y:S01]  /*10a50*/  IMAD R3, R210, 0x8, R18 ;  /* 0x00000008d2037824 */ /* 0x003fe200078e0212 */
[----:B------:R-:W-:-:S04]  /*10a60*/  SHF.L.U32 R0, R219, 0x1f, RZ ;  /* 0x0000001fdb007819 */ /* 0x000fc800000006ff */
[----:B------:R0:W1:Y:S01]  /*10a70*/  SYNCS.PHASECHK.TRANS64.TRYWAIT P1, [R3+URZ+0x30830], R0 ;  /* 0x03083000030075a7 */ /* 0x000062000802017f */
[----:B------:R-:W-:Y:S05]  /*10a80*/  @!P0 BRA `(.L_x_3912) ;  /* 0x0000000000048947 */ /* 0x000fea0003800000 */
[----:B------:R-:W-:Y:S01]  /*10a90*/  BPT.TRAP 0x1 ;  /* 0x000000040000795c */ /* 0x000fe20000300000 */
.L_x_3912:
[----:B------:R-:W-:Y:S01]  /*10aa0*/  MOV R119, RZ ;  /* 0x000000ff00777202 */ /* 0x000fe20000000f00 */
[----:B-1----:R-:W-:Y:S06]  /*10ab0*/  @P1 BRA `(.L_x_3913) ;  /* 0x0000000000081947 */ /* 0x002fec0003800000 */
[----:B------:R-:W1:Y:S02]  /*10ac0*/  SYNCS.PHASECHK.TRANS64.TRYWAIT P1, [R3+URZ+0x30830], R0 ;  /* 0x03083000030075a7 */ /* 0x000e64000802017f */
[----:B-1----:R-:W-:Y:S05]  /*10ad0*/  @!P1 BRA `(.L_x_3914) ;  /* 0x000000f8007c9947 */ /* 0x002fea0003800000 */
.L_x_3913:
[----:B------:R-:W-:Y:S05]  /*10ae0*/  WARPSYNC.ALL ;  /* 0x0000000000007948 */ /* 0x000fea0003800000 */
[----:B01----:R-:W-:Y:S01]  /*10af0*/  VIADD R0, R18, 0x1e400 ;  /* 0x0001e40012007836 */ /* 0x003fe20000000000 */
[----:B------:R-:W-:Y:S01]  /*10b00*/  R2UR UR4, R2 ;  /* 0x00000000020472ca */ /* 0x000fe200000e0000 */
[----:B--234-:R-:W-:Y:S01]  /*10b10*/  IMAD.MOV.U32 R5, RZ, RZ, 0x40000040 ;  /* 0x40000040ff057424 */ /* 0x01cfe200078e00ff */
[----:B------:R-:W-:Y:S01]  /*10b20*/  WARPGROUP.ARRIVE ;  /* 0x00000000000079c5 */ /* 0x000fe20000000000 */
[----:B------:R-:W-:Y:S01]  /*10b30*/  UMOV UR9, 0x40000040 ;  /* 0x4000004000097882 */ /* 0x000fe20000000000 */
[----:B------:R-:W-:Y:S01]  /*10b40*/  SHF.R.U32.HI R0, RZ, 0x4, R0 ;  /* 0x00000004ff007819 */ /* 0x000fe20000011600 */
[----:B------:R-:W-:Y:S01]  /*10b50*/  IMAD.U32 R9, RZ, RZ, UR9 ;  /* 0x00000009ff097e24 */ /* 0x000fe2000f8e00ff */
[----:B------:R-:W-:Y:S01]  /*10b60*/  R2UR UR11, R5 ;  /* 0x00000000050b72ca */ /* 0x000fe200000e0000 */
[----:B------:R-:W-:Y:S01]  /*10b70*/  UMOV UR53, 0x40000040 ;  /* 0x4000004000357882 */ /* 0x000fe20000000000 */
[----:B------:R-:W-:Y:S01]  /*10b80*/  LOP3.LUT R0, R0, 0x3fff, RZ, 0xc0, !PT ;  /* 0x00003fff00007812 */ /* 0x000fe200078ec0ff */
[----:B------:R-:W-:Y:S01]  /*10b90*/  UMOV UR49, 0x40000040 ;  /* 0x4000004000317882 */ /* 0x000fe20000000000 */
[----:B------:R-:W-:Y:S01]  /*10ba0*/  MOV R7, 0x40000040 ;  /* 0x4000004000077802 */ /* 0x000fe20000000f00 */
[----:B------:R-:W-:Y:S01]  /*10bb0*/  UMOV UR45, 0x40000040 ;  /* 0x40000040002d7882 */ /* 0x000fe20000000000 */
[----:B------:R-:W-:Y:S01]  /*10bc0*/  LOP3.LUT R220, R0, 0x10000, RZ, 0xfc, !PT ;  /* 0x0001000000dc7812 */ /* 0x000fe200078efcff */
[----:B------:R-:W-:Y:S01]  /*10bd0*/  ULOP3.LUT UR4, UR4, 0x10000, URZ, 0xfc, !UPT ;  /* 0x0001000004047892 */ /* 0x000fe2000f8efc3f */
[----:B------:R-:W-:Y:S01]  /*10be0*/  IMAD.MOV.U32 R5, RZ, RZ, 0x40000040 ;  /* 0x40000040ff057424 */ /* 0x000fe200078e00ff */
[----:B------:R-:W-:Y:S01]  /*10bf0*/  UMOV UR41, 0x40000040 ;  /* 0x4000004000297882 */ /* 0x000fe20000000000 */
[----:B------:R-:W-:Y:S01]  /*10c00*/  UMOV UR37, 0x40000040 ;  /* 0x4000004000257882 */ /* 0x000fe20000000000 */
[----:B------:R-:W-:Y:S01]  /*10c10*/  IMAD R4, R210, 0x900, R220 ;  /* 0x00000900d2047824 */ /* 0x000fe200078e02dc */
[----:B------:R-:W-:Y:S01]  /*10c20*/  UIADD3 UR5, UR4, 0x2, URZ ;  /* 0x0000000204057890 */ /* 0x000fe2000fffe03f */
[----:B------:R-:W-:Y:S01]  /*10c30*/  R2UR UR39, R5 ;  /* 0x00000000052772ca */ /* 0x000fe200000e0000 */
[----:B------:R-:W-:Y:S01]  /*10c40*/  UMOV UR8, UR4 ;  /* 0x0000000400087c82 */ /* 0x000fe20008000000 */
[C---:B------:R-:W-:Y:S01]  /*10c50*/  VIADD R6, R4.reuse, 0x2 ;  /* 0x0000000204067836 */ /* 0x040fe20000000000 */
[----:B------:R-:W-:Y:S01]  /*10c60*/  R2UR UR10, R4 ;  /* 0x00000000040a72ca */ /* 0x000fe200000e0000 */
[----:B------:R-:W-:Y:S01]  /*10c70*/  UIADD3 UR52, UR4, 0x406, URZ ;  /* 0x0000040604347890 */ /* 0x000fe2000fffe03f */
[----:B------:R-:W-:Y:S01]  /*10c80*/  MOV R8, UR8 ;  /* 0x0000000800087c02 */ /* 0x000fe20008000f00 */
[----:B------:R-:W-:-:S02]  /*10c90*/  UIADD3 UR48, UR4, 0x800, URZ ;  /* 0x0000080004307890 */ /* 0x000fc4000fffe03f */
[----:B------:R-:W-:Y:S02]  /*10ca0*/  UIADD3 UR44, UR4, 0x802, URZ ;  /* 0x00000802042c7890 */ /* 0x000fe4000fffe03f */
[----:B------:R0:W-:Y:S01]  /*10cb0*/  STL.64 [R1+0x38], R8 ;  /* 0x0000380801007387 */ /* 0x0001e20000100a00 */
[----:B------:R-:W-:Y:S02]  /*10cc0*/  UIADD3 UR40, UR4, 0x804, URZ ;  /* 0x0000080404287890 */ /* 0x000fe4000fffe03f */
[----:B------:R-:W-:-:S03]  /*10cd0*/  UIADD3 UR36, UR4, 0x806, URZ ;  /* 0x0000080604247890 */ /* 0x000fc6000fffe03f */
[----:B------:R-:W-:Y:S01]  /*10ce0*/  HGMMA.64x96x16.F32 R24, gdesc[UR8], RZ, !UPT, gsb0 ;  /* 0x01600000081879f0 */ /* 0x000fe2000c0008ff */
[----:B------:R-:W-:Y:S01]  /*10cf0*/  R2UR UR10, R6 ;  /* 0x00000000060a72ca */ /* 0x000fe200000e0000 */
[----:B------:R-:W-:Y:S01]  /*10d00*/  UMOV UR8, UR5 ;  /* 0x0000000500087c82 */ /* 0x000fe20008000000 */
[----:B------:R-:W-:Y:S01]  /*10d10*/  R2UR UR11, R7 ;  /* 0x00000000070b72ca */ /* 0x000fe200000e0000 */
[----:B------:R-:W-:Y:S01]  /*10d20*/  UMOV UR9, 0x40000040 ;  /* 0x4000004000097882 */ /* 0x000fe20000000000 */
[----:B------:R-:W-:Y:S01]  /*10d30*/  IMAD.MOV.U32 R7, RZ, RZ, 0x40000040 ;  /* 0x40000040ff077424 */ /* 0x000fe200078e00ff */
[----:B------:R-:W-:Y:S01]  /*10d40*/  IADD3 R6, R4, 0x4, RZ ;  /* 0x0000000404067810 */ /* 0x000fe20007ffe0ff */
[----:B------:R-:W-:Y:S01]  /*10d50*/  UIADD3 UR5, UR4, 0x4, URZ ;  /* 0x0000000404057890 */ /* 0x000fe2000fffe03f */
[----:B0-----:R-:W-:Y:S02]  /*10d60*/  IMAD.U32 R8, RZ, RZ, UR8 ;  /* 0x00000008ff087e24 */ /* 0x001fe4000f8e00ff */
[----:B------:R-:W-:-:S05]  /*10d70*/  IMAD.U32 R9, RZ, RZ, UR9 ;  /* 0x00000009ff097e24 */ /* 0x000fca000f8e00ff */
[----:B------:R0:W-:Y:S01]  /*10d80*/  STL.64 [R1+0x30], R8 ;  /* 0x0000300801007387 */ /* 0x0001e20000100a00 */
[----:B------:R-:W-:Y:S02]  /*10d90*/  WARPGROUP.DEPBAR.LE gsb0, 0x0 ;  /* 0x00008000000079c5 */ /* 0x000fe40000010000 */
[----:B------:R-:W-:-:S06]  /*10da0*/  WARPGROUP.ARRIVE ;  /* 0x00000000000079c5 */ /* 0x000fcc0000000000 */
[----:B------:R-:W-:Y:S01]  /*10db0*/  HGMMA.64x96x16.F32 R24, gdesc[UR8], R24, gsb0 ;  /* 0x01600000081879f0 */ /* 0x000fe20008000818 */
[----:B------:R-:W-:Y:S01]  /*10dc0*/  R2UR UR10, R6 ;  /* 0x00000000060a72ca */ /* 0x000fe200000e0000 */
[----:B------:R-:W-:Y:S01]  /*10dd0*/  UMOV UR8, UR5 ;  /* 0x0000000500087c82 */ /* 0x000fe20008000000 */
[----:B------:R-:W-:Y:S01]  /*10de0*/  R2UR UR11, R7 ;  /* 0x00000000070b72ca */ /* 0x000fe200000e0000 */
[----:B------:R-:W-:Y:S01]  /*10df0*/  UMOV UR9, 0x40000040 ;  /* 0x4000004000097882 */ /* 0x000fe20000000000 */
[----:B------:R-:W-:Y:S01]  /*10e00*/  VIADD R6, R4, 0x6 ;  /* 0x0000000604067836 */ /* 0x000fe20000000000 */
[----:B------:R-:W-:Y:S01]  /*10e10*/  UIADD3 UR5, UR4, 0x6, URZ ;  /* 0x0000000604057890 */ /* 0x000fe2000fffe03f */
[----:B------:R-:W-:Y:S01]  /*10e20*/  IMAD.MOV.U32 R7, RZ, RZ, 0x40000040 ;  /* 0x40000040ff077424 */ /* 0x000fe200078e00ff */
[----:B0-----:R-:W-:Y:S01]  /*10e30*/  MOV R9, UR9 ;  /* 0x0000000900097c02 */ /* 0x001fe20008000f00 */
        /* <DEDUP_REMOVED lines=10> */
[----:B------:R-:W-:Y:S01]  /*10ee0*/  MOV R7, 0x40000040 ;  /* 0x4000004000077802 */ /* 0x000fe20000000f00 */
[----:B------:R-:W-:Y:S01]  /*10ef0*/  UIADD3 UR5, UR4, 0x400, URZ ;  /* 0x0000040004057890 */ /* 0x000fe2000fffe03f */
        /* <DEDUP_REMOVED lines=38> */
[----:B0-----:R-:W-:Y:S01]  /*11160*/  IMAD.U32 R9, RZ, RZ, UR9 ;  /* 0x00000009ff097e24 */ /* 0x001fe2000f8e00ff */
[----:B------:R-:W-:Y:S02]  /*11170*/  MOV R8, UR8 ;  /* 0x0000000800087c02 */ /* 0x000fe40008000f00 */
[----:B------:R-:W-:Y:S01]  /*11180*/  R2UR UR54, R6 ;  /* 0x00000000063672ca */ /* 0x000fe200000e0000 */
[----:B------:R-:W-:Y:S01]  /*11190*/  VIADD R6, R4, 0x600 ;  /* 0x0000060004067836 */ /* 0x000fe20000000000 */
[----:B------:R-:W-:Y:S01]  /*111a0*/  R2UR UR55, R7 ;  /* 0x00000000073772ca */ /* 0x000fe200000e0000 */
[----:B------:R-:W-:Y:S01]  /*111b0*/  IMAD.MOV.U32 R7, RZ, RZ, 0x40000040 ;  /* 0x40000040ff077424 */ /* 0x000fe200078e00ff */
[----:B------:R0:W-:Y:S02]  /*111c0*/  STL.64 [R1+0x8], R8 ;  /* 0x0000080801007387 */ /* 0x0001e40000100a00 */
[----:B------:R-:W-:-:S02]  /*111d0*/  R2UR UR50, R6 ;  /* 0x00000000063272ca */ /* 0x000fc400000e0000 */
[----:B------:R-:W-:Y:S01]  /*111e0*/  R2UR UR51, R7 ;  /* 0x00000000073372ca */ /* 0x000fe200000e0000 */
[----:B------:R-:W-:Y:S01]  /*111f0*/  IMAD.MOV.U32 R7, RZ, RZ, 0x40000040 ;  /* 0x40000040ff077424 */ /* 0x000fe200078e00ff */
[----:B------:R-:W-:-:S04]  /*11200*/  IADD3 R6, R4, 0x602, RZ ;  /* 0x0000060204067810 */ /* 0x000fc80007ffe0ff */
[----:B------:R-:W-:Y:S01]  /*11210*/  R2UR UR46, R6 ;  /* 0x00000000062e72ca */ /* 0x000fe200000e0000 */
[C---:B------:R-:W-:Y:S01]  /*11220*/  VIADD R6, R4.reuse, 0x604 ;  /* 0x0000060404067836 */ /* 0x040fe20000000000 */
[----:B------:R-:W-:Y:S01]  /*11230*/  R2UR UR47, R7 ;  /* 0x00000000072f72ca */ /* 0x000fe200000e0000 */
[----:B------:R-:W-:Y:S01]  /*11240*/  VIADD R4, R4, 0x606 ;  /* 0x0000060604047836 */ /* 0x000fe20000000000 */
[----:B------:R-:W-:Y:S02]  /*11250*/  MOV R7, 0x40000040 ;  /* 0x4000004000077802 */ /* 0x000fe40000000f00 */
[----:B------:R-:W-:Y:S02]  /*11260*/  R2UR UR42, R6 ;  /* 0x00000000062a72ca */ /* 0x000fe400000e0000 */
[----:B------:R-:W-:Y:S02]  /*11270*/  R2UR UR43, R7 ;  /* 0x00000000072b72ca */ /* 0x000fe400000e0000 */
[----:B------:R-:W-:Y:S01]  /*11280*/  R2UR UR38, R4 ;  /* 0x00000000042672ca */ /* 0x000fe200000e0000 */
[----:B------:R-:W-:-:S02]  /*11290*/  WARPGROUP.DEPBAR.LE gsb0, 0x0 ;  /* 0x00008000000079c5 */ /* 0x000fc40000010000 */
        /* <DEDUP_REMOVED lines=18> */
[----:B0-----:R-:W-:Y:S05]  /*113c0*/  @!P0 BRA `(.L_x_3915) ;  /* 0x0000000000048947 */ /* 0x001fea0003800000 */
[----:B------:R-:W-:Y:S01]  /*113d0*/  BPT.TRAP 0x1 ;  /* 0x000000040000795c */ /* 0x000fe20000300000 */
.L_x_3915:
[----:B------:R-:W2:Y:S01]  /*113e0*/  LDL R0, [R1+0x74] ;  /* 0x0000740001007983 */ /* 0x000ea20000100800 */
[----:B------:R-:W-:Y:S01]  /*113f0*/  ULDC UR4, c[0x0][0x988] ;  /* 0x0002620000047ab9 */ /* 0x000fe20000000800 */
[----:B------:R-:W-:Y:S01]  /*11400*/  P2R R12, PR, RZ, 0x1 ;  /* 0x00000001ff0c7803 */ /* 0x000fe20000000000 */
[----:B------:R-:W-:Y:S01]  /*11410*/  ULDC UR38, c[0x0][0x988] ;  /* 0x0002620000267ab9 */ /* 0x000fe20000000800 */
[----:B------:R-:W-:Y:S01]  /*11420*/  BSSY B0, `(.L_x_3916) ;  /* 0x00003f8000007945 */ /* 0x000fe20003800000 */
[--C-:B------:R-:W-:Y:S01]  /*11430*/  IMAD.MOV.U32 R118, RZ, RZ, R119.reuse ;  /* 0x000000ffff767224 */ /* 0x100fe200078e0077 */
[-C--:B------:R-:W-:Y:S01]  /*11440*/  MOV R114, R119.reuse ;  /* 0x0000007700727202 */ /* 0x080fe20000000f00 */
        /* <DEDUP_REMOVED lines=13> */
[----:B------:R-:W-:Y:S01]  /*11520*/  MOV R72, R119 ;  /* 0x0000007700487202 */ /* 0x000fe20000000f00 */
[----:B------:R-:W-:-:S02]  /*11530*/  IMAD.MOV.U32 R94, RZ, RZ, R119 ;  /* 0x000000ffff5e7224 */ /* 0x000fc400078e0077 */
[--C-:B------:R-:W-:Y:S02]  /*11540*/  IMAD.MOV.U32 R92, RZ, RZ, R119.reuse ;  /* 0x000000ffff5c7224 */ /* 0x100fe400078e0077 */
[--C-:B------:R-:W-:Y:S02]  /*11550*/  IMAD.MOV.U32 R88, RZ, RZ, R119.reuse ;  /* 0x000000ffff587224 */ /* 0x100fe400078e0077 */
[--C-:B------:R-:W-:Y:S02]  /*11560*/  IMAD.MOV.U32 R86, RZ, RZ, R119.reuse ;  /* 0x000000ffff567224 */ /* 0x100fe400078e0077 */
[--C-:B------:R-:W-:Y:S02]  /*11570*/  IMAD.MOV.U32 R82, RZ, RZ, R119.reuse ;  /* 0x000000ffff527224 */ /* 0x100fe400078e0077 */
[--C-:B------:R-:W-:Y:S02]  /*11580*/  IMAD.MOV.U32 R80, RZ, RZ, R119.reuse ;  /* 0x000000ffff507224 */ /* 0x100fe400078e0077 */
[----:B------:R-:W-:-:S02]  /*11590*/  IMAD.MOV.U32 R76, RZ, RZ, R119 ;  /* 0x000000ffff4c7224 */ /* 0x000fc400078e0077 */
[----:B------:R-:W-:Y:S01]  /*115a0*/  IMAD.MOV.U32 R74, RZ, RZ, R119 ;  /* 0x000000ffff4a7224 */ /* 0x000fe200078e0077 */
[----:B--2---:R-:W-:-:S05]  /*115b0*/  IADD3 R5, R0, R141, RZ ;  /* 0x0000008d00057210 */ /* 0x004fca0007ffe0ff */
[----:B------:R-:W-:-:S05]  /*115c0*/  IMAD R5, R142, -0x60, R5 ;  /* 0xffffffa08e057824 */ /* 0x000fca00078e0205 */
        /* <DEDUP_REMOVED lines=37> */
[----:B------:R-:W-:Y:S01]  /*11820*/  FSEL R73, R44, -INF , P2 ;  /* 0xff8000002c497808 */ /* 0x000fe20001000000 */
[--C-:B------:R-:W-:Y:S01]  /*11830*/  IMAD.MOV.U32 R44, RZ, RZ, R119.reuse ;  /* 0x000000ffff2c7224 */ /* 0x100fe200078e0077 */
        /* <DEDUP_REMOVED lines=57> */
[----:B------:R-:W-:Y:S02]  /*11bd0*/  FSEL R117, R69, -INF , P1 ;  /* 0xff80000045757808 */ /* 0x000fe40000800000 */
[----:B------:R-:W-:Y:S02]  /*11be0*/  FMNMX.FTZ R0, R115, R0, !PT ;  /* 0x0000000073007209 */ /* 0x000fe40007810000 */
[----:B------:R-:W-:Y:S01]  /*11bf0*/  FSEL R53, R62, -INF , P6 ;  /* 0xff8000003e357808 */ /* 0x000fe20003000000 */
[----:B------:R-:W-:Y:S01]  /*11c00*/  IMAD.MOV.U32 R62, RZ, RZ, R119 ;  /* 0x000000ffff3e7224 */ /* 0x000fe200078e0077 */
[----:B------:R-:W-:Y:S01]  /*11c10*/  FMNMX.FTZ R6, R117, R0, !PT ;  /* 0x0000000075067209 */ /* 0x000fe20007810000 */
[----:B------:R-:W-:Y:S01]  /*11c20*/  IMAD.U32 R0, RZ, RZ, UR4 ;  /* 0x00000004ff007e24 */ /* 0x000fe2000f8e00ff */
[----:B------:R-:W-:-:S02]  /*11c30*/  FSEL R63, R63, -INF , P5 ;  /* 0xff8000003f3f7808 */ /* 0x000fc40002800000 */
[----:B------:R-:W-:Y:S01]  /*11c40*/  FSEL R61, R66, -INF , P4 ;  /* 0xff800000423d7808 */ /* 0x000fe20002000000 */
[----:B------:R-:W0:Y:S01]  /*11c50*/  SHFL.BFLY PT, R5, R6, 0x2, 0x1f ;  /* 0x0c401f0006057f89 */ /* 0x000e2200000e0000 */
[----:B------:R-:W-:Y:S02]  /*11c60*/  FSEL R67, R67, -INF , P3 ;  /* 0xff80000043437808 */ /* 0x000fe40001800000 */
[----:B------:R-:W-:Y:S01]  /*11c70*/  FSEL R65, R70, -INF , P2 ;  /* 0xff80000046417808 */ /* 0x000fe20001000000 */
[----:B------:R-:W-:Y:S01]  /*11c80*/  IMAD.MOV.U32 R70, RZ, RZ, R119 ;  /* 0x000000ffff467224 */ /* 0x000fe200078e0077 */
[----:B------:R-:W-:Y:S02]  /*11c90*/  FSEL R71, R71, -INF , P1 ;  /* 0xff80000047477808 */ /* 0x000fe40000800000 */
[-C--:B------:R-:W-:Y:S02]  /*11ca0*/  MOV R66, R119.reuse ;  /* 0x0000007700427202 */ /* 0x080fe40000000f00 */
[----:B------:R-:W-:-:S02]  /*11cb0*/  MOV R60, R119 ;  /* 0x00000077003c7202 */ /* 0x000fc40000000f00 */
[-C--:B------:R-:W-:Y:S02]  /*11cc0*/  MOV R54, R119.reuse ;  /* 0x0000007700367202 */ /* 0x080fe40000000f00 */
[-C--:B------:R-:W-:Y:S02]  /*11cd0*/  MOV R48, R119.reuse ;  /* 0x0000007700307202 */ /* 0x080fe40000000f00 */
[-C--:B------:R-:W-:Y:S02]  /*11ce0*/  MOV R42, R119.reuse ;  /* 0x00000077002a7202 */ /* 0x080fe40000000f00 */
[----:B------:R-:W-:Y:S02]  /*11cf0*/  MOV R36, R119 ;  /* 0x0000007700247202 */ /* 0x000fe40000000f00 */
[----:B0-----:R-:W-:-:S05]  /*11d00*/  FMNMX.FTZ R8, R6, R5, !PT ;  /* 0x0000000506087209 */ /* 0x001fca0007810000 */
        /* <DEDUP_REMOVED lines=10> */
[-CC-:B------:R-:W-:Y:S01]  /*11db0*/  FFMA.FTZ R190, R81, R0.reuse, -R10.reuse ;  /* 0x0000000051be7223 */ /* 0x180fe2000001080a */
[--C-:B------:R-:W-:Y:S01]  /*11dc0*/  FFMA.FTZ R41, R83, R0, -R10.reuse ;  /* 0x0000000053297223 */ /* 0x100fe2000001080a */
[----:B------:R-:W-:Y:S01]  /*11dd0*/  FMNMX.FTZ R4, R31, R4, !PT ;  /* 0x000000041f047209 */ /* 0x000fe20007810000 */
[----:B------:R-:W-:Y:S01]  /*11de0*/  MUFU.EX2 R188, R188 ;  /* 0x000000bc00bc7308 */ /* 0x000fe20000000800 */
[-CC-:B------:R-:W-:Y:S01]  /*11df0*/  FFMA.FTZ R184, R85, R0.reuse, -R10.reuse ;  /* 0x0000000055b87223 */ /* 0x180fe2000001080a */
[--C-:B------:R-:W-:Y:S01]  /*11e00*/  FFMA.FTZ R45, R87, R0, -R10.reuse ;  /* 0x00000000572d7223 */ /* 0x100fe2000001080a */
[----:B------:R-:W-:Y:S01]  /*11e10*/  FMNMX.FTZ R4, R11, R4, !PT ;  /* 0x000000040b047209 */ /* 0x000fe20007810000 */
[-CC-:B------:R-:W-:Y:S01]  /*11e20*/  FFMA.FTZ R186, R89, R0.reuse, -R10.reuse ;  /* 0x0000000059ba7223 */ /* 0x180fe2000001080a */
[-CC-:B------:R-:W-:Y:S01]  /*11e30*/  FFMA.FTZ R49, R91, R0.reuse, -R10.reuse ;  /* 0x000000005b317223 */ /* 0x180fe2000001080a */
[--C-:B------:R-:W-:Y:S01]  /*11e40*/  FFMA.FTZ R182, R73, R0, -R10.reuse ;  /* 0x0000000049b67223 */ /* 0x100fe2000001080a */
[----:B------:R-:W-:Y:S01]  /*11e50*/  FMNMX.FTZ R4, R35, R4, !PT ;  /* 0x0000000423047209 */ /* 0x000fe20007810000 */
[----:B------:R-:W0:Y:S01]  /*11e60*/  MUFU.EX2 R37, R37 ;  /* 0x0000002500257308 */ /* 0x000e220000000800 */
[-CC-:B------:R-:W-:Y:S01]  /*11e70*/  FFMA.FTZ R69, R75, R0.reuse, -R10.reuse ;  /* 0x000000004b457223 */ /* 0x180fe2000001080a */
[--C-:B------:R-:W-:Y:S01]  /*11e80*/  FFMA.FTZ R176, R77, R0, -R10.reuse ;  /* 0x000000004db07223 */ /* 0x100fe2000001080a */
[----:B------:R-:W-:Y:S01]  /*11e90*/  FMNMX.FTZ R4, R13, R4, !PT ;  /* 0x000000040d047209 */ /* 0x000fe20007810000 */
[-CC-:B------:R-:W-:Y:S01]  /*11ea0*/  FFMA.FTZ R180, R93, R0.reuse, -R10.reuse ;  /* 0x000000005db47223 */ /* 0x180fe2000001080a */
[-CC-:B------:R-:W-:Y:S01]  /*11eb0*/  FFMA.FTZ R57, R95, R0.reuse, -R10.reuse ;  /* 0x000000005f397223 */ /* 0x180fe2000001080a */
[--C-:B------:R-:W-:Y:S01]  /*11ec0*/  FFMA.FTZ R73, R97, R0, -R10.reuse ;  /* 0x0000000061497223 */ /* 0x100fe2000001080a */
[----:B------:R-:W-:Y:S01]  /*11ed0*/  FMNMX.FTZ R4, R39, R4, !PT ;  /* 0x0000000427047209 */ /* 0x000fe20007810000 */
[----:B------:R-:W1:Y:S01]  /*11ee0*/  MUFU.EX2 R190, R190 ;  /* 0x000000be00be7308 */ /* 0x000e620000000800 */
[-CC-:B------:R-:W-:Y:S01]  /*11ef0*/  FFMA.FTZ R178, R99, R0.reuse, -R10.reuse ;  /* 0x0000000063b27223 */ /* 0x180fe2000001080a */
[--C-:B------:R-:W-:Y:S01]  /*11f00*/  FFMA.FTZ R75, R101, R0, -R10.reuse ;  /* 0x00000000654b7223 */ /* 0x100fe2000001080a */
[----:B------:R-:W-:Y:S01]  /*11f10*/  FMNMX.FTZ R4, R15, R4, !PT ;  /* 0x000000040f047209 */ /* 0x000fe20007810000 */
[-CC-:B------:R-:W-:Y:S01]  /*11f20*/  FFMA.FTZ R172, R103, R0.reuse, -R10.reuse ;  /* 0x0000000067ac7223 */ /* 0x180fe2000001080a */
[-CC-:B------:R-:W-:Y:S01]  /*11f30*/  FFMA.FTZ R77, R105, R0.reuse, -R10.reuse ;  /* 0x00000000694d7223 */ /* 0x180fe2000001080a */
[--C-:B------:R-:W-:Y:S01]  /*11f40*/  FFMA.FTZ R174, R107, R0, -R10.reuse ;  /* 0x000000006bae7223 */ /* 0x100fe2000001080a */
[----:B------:R-:W-:Y:S01]  /*11f50*/  FMNMX.FTZ R4, R43, R4, !PT ;  /* 0x000000042b047209 */ /* 0x000fe20007810000 */
[----:B------:R-:W2:Y:S01]  /*11f60*/  MUFU.EX2 R41, R41 ;  /* 0x0000002900297308 */ /* 0x000ea20000000800 */
[-CC-:B------:R-:W-:Y:S01]  /*11f70*/  FFMA.FTZ R168, R111, R0.reuse, -R10.reuse ;  /* 0x000000006fa87223 */ /* 0x180fe2000001080a */
[--C-:B------:R-:W-:Y:S01]  /*11f80*/  FFMA.FTZ R113, R113, R0, -R10.reuse ;  /* 0x0000000071717223 */ /* 0x100fe2000001080a */
[----:B------:R-:W-:Y:S01]  /*11f90*/  FMNMX.FTZ R4, R21, R4, !PT ;  /* 0x0000000415047209 */ /* 0x000fe20007810000 */
[-CC-:B------:R-:W-:Y:S01]  /*11fa0*/  FFMA.FTZ R170, R115, R0.reuse, -R10.reuse ;  /* 0x0000000073aa7223 */ /* 0x180fe2000001080a */
[----:B------:R-:W-:Y:S01]  /*11fb0*/  FFMA.FTZ R83, R117, R0, -R10 ;  /* 0x0000000075537223 */ /* 0x000fe2000001080a */
[-C--:B------:R-:W-:Y:S01]  /*11fc0*/  MOV R117, R119.reuse ;  /* 0x0000007700757202 */ /* 0x080fe20000000f00 */
[--C-:B------:R-:W-:Y:S01]  /*11fd0*/  IMAD.MOV.U32 R115, RZ, RZ, R119.reuse ;  /* 0x000000ffff737224 */ /* 0x100fe200078e0077 */
[----:B------:R-:W-:Y:S01]  /*11fe0*/  FMNMX.FTZ R4, R47, R4, !PT ;  /* 0x000000042f047209 */ /* 0x000fe20007810000 */
[----:B------:R-:W3:Y:S01]  /*11ff0*/  MUFU.EX2 R184, R184 ;  /* 0x000000b800b87308 */ /* 0x000ee20000000800 */
[-C--:B------:R-:W-:Y:S01]  /*12000*/  MOV R111, R119.reuse ;  /* 0x00000077006f7202 */ /* 0x080fe20000000f00 */
[--C-:B------:R-:W-:Y:S01]  /*12010*/  IMAD.MOV.U32 R107, RZ, RZ, R119.reuse ;  /* 0x000000ffff6b7224 */ /* 0x100fe200078e0077 */
[----:B------:R-:W-:Y:S01]  /*12020*/  FMNMX.FTZ R4, R25, R4, !PT ;  /* 0x0000000419047209 */ /* 0x000fe20007810000 */
[--C-:B------:R-:W-:Y:S01]  /*12030*/  IMAD.MOV.U32 R103, RZ, RZ, R119.reuse ;  /* 0x000000ffff677224 */ /* 0x100fe200078e0077 */
[-C--:B------:R-:W-:Y:S01]  /*12040*/  MOV R105, R119.reuse ;  /* 0x0000007700697202 */ /* 0x080fe20000000f00 */
[--C-:B------:R-:W-:Y:S01]  /*12050*/  IMAD.MOV.U32 R101, RZ, RZ, R119.reuse ;  /* 0x000000ffff657224 */ /* 0x100fe200078e0077 */
[----:B------:R-:W-:Y:S01]  /*12060*/  FMNMX.FTZ R4, R51, R4, !PT ;  /* 0x0000000433047209 */ /* 0x000fe20007810000 */
[----:B------:R-:W4:Y:S01]  /*12070*/  MUFU.EX2 R45, R45 ;  /* 0x0000002d002d7308 */ /* 0x000f220000000800 */
        /* <DEDUP_REMOVED lines=8> */
[--C-:B------:R-:W-:Y:S01]  /*12100*/  IMAD.MOV.U32 R89, RZ, RZ, R119.reuse ;  /* 0x000000ffff597224 */ /* 0x100fe200078e0077 */
[----:B------:R-:W-:Y:S01]  /*12110*/  MOV R87, R119 ;  /* 0x0000007700577202 */ /* 0x000fe20000000f00 */
[----:B------:R-:W-:Y:S01]  /*12120*/  IMAD.MOV.U32 R85, RZ, RZ, R119 ;  /* 0x000000ffff557224 */ /* 0x000fe200078e0077 */
[----:B------:R-:W-:-:S04]  /*12130*/  FMNMX.FTZ R4, R33, R4, !PT ;  /* 0x0000000421047209 */ /* 0x000fc80007810000 */
[----:B------:R-:W-:Y:S01]  /*12140*/  FMNMX.FTZ R4, R59, R4, !PT ;  /* 0x000000043b047209 */ /* 0x000fe20007810000 */
[----:B------:R-:W4:Y:S03]  /*12150*/  MUFU.EX2 R49, R49 ;  /* 0x0000003100317308 */ /* 0x000f260000000800 */
        /* <DEDUP_REMOVED lines=8> */
[----:B------:R-:W-:Y:S04]  /*121e0*/  MUFU.EX2 R182, R182 ;  /* 0x000000b600b67308 */ /* 0x000fe80000000800 */
[----:B------:R-:W0:Y:S04]  /*121f0*/  SHFL.BFLY PT, R79, R4, 0x2, 0x1f ;  /* 0x0c401f00044f7f89 */ /* 0x000e2800000e0000 */
[----:B------:R-:W-:Y:S08]  /*12200*/  MUFU.EX2 R69, R69 ;  /* 0x0000004500457308 */ /* 0x000ff00000000800 */
[----:B------:R-:W-:Y:S08]  /*12210*/  MUFU.EX2 R176, R176 ;  /* 0x000000b000b07308 */ /* 0x000ff00000000800 */
[----:B------:R-:W-:Y:S01]  /*12220*/  MUFU.EX2 R73, R73 ;  /* 0x0000004900497308 */ /* 0x000fe20000000800 */
[----:B0-----:R-:W-:Y:S01]  /*12230*/  FMNMX.FTZ R2, R4, R79, !PT ;  /* 0x0000004f04027209 */ /* 0x001fe20007810000 */
[----:B------:R-:W-:Y:S01]  /*12240*/  FFMA.FTZ R79, R109, R0, -R10 ;  /* 0x000000006d4f7223 */ /* 0x000fe2000001080a */
[----:B------:R-:W-:-:S05]  /*12250*/  IMAD.MOV.U32 R109, RZ, RZ, R119 ;  /* 0x000000ffff6d7224 */ /* 0x000fca00078e0077 */
[----:B------:R-:W-:Y:S01]  /*12260*/  MUFU.EX2 R178, R178 ;  /* 0x000000b200b27308 */ /* 0x000fe20000000800 */
[----:B------:R-:W0:Y:S07]  /*12270*/  SHFL.BFLY PT, R81, R2, 0x1, 0x1f ;  /* 0x0c201f0002517f89 */ /* 0x000e2e00000e0000 */
[----:B------:R-:W-:Y:S08]  /*12280*/  MUFU.EX2 R75, R75 ;  /* 0x0000004b004b7308 */ /* 0x000ff00000000800 */
[----:B------:R-:W-:Y:S08]  /*12290*/  MUFU.EX2 R172, R172 ;  /* 0x000000ac00ac7308 */ /* 0x000ff00000000800 */
[----:B------:R-:W-:Y:S01]  /*122a0*/  MUFU.EX2 R77, R77 ;  /* 0x0000004d004d7308 */ /* 0x000fe20000000800 */
[----:B0-----:R-:W-:-:S04]  /*122b0*/  FMNMX.FTZ R4, R2, R81, !PT ;  /* 0x0000005102047209 */ /* 0x001fc80007810000 */
[C---:B------:R-:W-:Y:S01]  /*122c0*/  FSETP.NEU.FTZ.AND P1, PT, R4.reuse, -INF , PT ;  /* 0xff8000000400780b */ /* 0x040fe20003f3d000 */
[----:B------:R-:W-:Y:S02]  /*122d0*/  FMUL.FTZ R2, R4, R0 ;  /* 0x0000000004027220 */ /* 0x000fe40000410000 */
[----:B------:R-:W-:Y:S03]  /*122e0*/  MUFU.EX2 R174, R174 ;  /* 0x000000ae00ae7308 */ /* 0x000fe60000000800 */
[----:B------:R-:W-:Y:S02]  /*122f0*/  FSEL R12, R2, RZ, P1 ;  /* 0x000000ff020c7208 */ /* 0x000fe40000800000 */
[----:B------:R-:W-:-:S03]  /*12300*/  ISETP.GE.AND P1, PT, R141, 0x61, PT ;  /* 0x000000618d00780c */ /* 0x000fc60003f26270 */
[-CC-:B------:R-:W-:Y:S01]  /*12310*/  FFMA.FTZ R189, R7, R0.reuse, -R12.reuse ;  /* 0x0000000007bd7223 */ /* 0x180fe2000001080c */
[-CC-:B------:R-:W-:Y:S01]  /*12320*/  FFMA.FTZ R2, R27, R0.reuse, -R12.reuse ;  /* 0x000000001b027223 */ /* 0x180fe2000001080c */
[-CC-:B------:R-:W-:Y:S01]  /*12330*/  FFMA.FTZ R191, R9, R0.reuse, -R12.reuse ;  /* 0x0000000009bf7223 */ /* 0x180fe2000001080c */
[-CC-:B------:R-:W-:Y:S01]  /*12340*/  FFMA.FTZ R6, R31, R0.reuse, -R12.reuse ;  /* 0x000000001f067223 */ /* 0x180fe2000001080c */
[----:B------:R-:W-:Y:S01]  /*12350*/  FADD.FTZ R7, R188, R37 ;  /* 0x00000025bc077221 */ /* 0x000fe20000010000 */
[-CC-:B------:R-:W-:Y:S01]  /*12360*/  FFMA.FTZ R185, R11, R0.reuse, -R12.reuse ;  /* 0x000000000bb97223 */ /* 0x180fe2000001080c */
[----:B------:R-:W-:Y:S01]  /*12370*/  MUFU.EX2 R189, R189 ;  /* 0x000000bd00bd7308 */ /* 0x000fe20000000800 */
[-CC-:B------:R-:W-:Y:S01]  /*12380*/  FFMA.FTZ R8, R35, R0.reuse, -R12.reuse ;  /* 0x0000000023087223 */ /* 0x180fe2000001080c */
[----:B-1----:R-:W-:Y:S01]  /*12390*/  FADD.FTZ R10, R190, R7 ;  /* 0x00000007be0a7221 */ /* 0x002fe20000010000 */
[-CC-:B------:R-:W-:Y:S01]  /*123a0*/  FFMA.FTZ R187, R13, R0.reuse, -R12.reuse ;  /* 0x000000000dbb7223 */ /* 0x180fe2000001080c */
[-CC-:B------:R-:W-:Y:S01]  /*123b0*/  FFMA.FTZ R39, R39, R0.reuse, -R12.reuse ;  /* 0x0000000027277223 */ /* 0x180fe2000001080c */
[-C--:B------:R-:W-:Y:S01]  /*123c0*/  FFMA.FTZ R15, R15, R0.reuse, -R12 ;  /* 0x000000000f0f7223 */ /* 0x080fe2000001080c */
[----:B--2---:R-:W-:Y:S01]  /*123d0*/  FADD.FTZ R7, R41, R10 ;  /* 0x0000000a29077221 */ /* 0x004fe20000010000 */
[-CC-:B------:R-:W-:Y:S01]  /*123e0*/  FFMA.FTZ R43, R43, R0.reuse, -R12.reuse ;  /* 0x000000002b2b7223 */ /* 0x180fe2000001080c */
[----:B------:R-:W0:Y:S01]  /*123f0*/  MUFU.EX2 R2, R2 ;  /* 0x0000000200027308 */ /* 0x000e220000000800 */
[-CC-:B------:R-:W-:Y:S01]  /*12400*/  FFMA.FTZ R21, R21, R0.reuse, -R12.reuse ;  /* 0x0000000015157223 */ /* 0x180fe2000001080c */
[----:B---3--:R-:W-:Y:S01]  /*12410*/  FADD.FTZ R28, R184, R7 ;  /* 0x00000007b81c7221 */ /* 0x008fe20000010000 */
[-CC-:B------:R-:W-:Y:S01]  /*12420*/  FFMA.FTZ R47, R47, R0.reuse, -R12.reuse ;  /* 0x000000002f2f7223 */ /* 0x180fe2000001080c */
[-CC-:B------:R-:W-:Y:S01]  /*12430*/  FFMA.FTZ R25, R25, R0.reuse, -R12.reuse ;  /* 0x0000000019197223 */ /* 0x180fe2000001080c */
[-C--:B------:R-:W-:Y:S01]  /*12440*/  FFMA.FTZ R51, R51, R0.reuse, -R12 ;  /* 0x0000000033337223 */ /* 0x080fe2000001080c */
[----:B----4-:R-:W-:Y:S01]  /*12450*/  FADD.FTZ R9, R45, R28 ;  /* 0x0000001c2d097221 */ /* 0x010fe20000010000 */
[-CC-:B------:R-:W-:Y:S01]  /*12460*/  FFMA.FTZ R29, R29, R0.reuse, -R12.reuse ;  /* 0x000000001d1d7223 */ /* 0x180fe2000001080c */
[----:B------:R-:W1:Y:S01]  /*12470*/  MUFU.EX2 R191, R191 ;  /* 0x000000bf00bf7308 */ /* 0x000e620000000800 */
[-CC-:B------:R-:W-:Y:S01]  /*12480*/  FFMA.FTZ R55, R55, R0.reuse, -R12.reuse ;  /* 0x0000000037377223 */ /* 0x180fe2000001080c */
[----:B------:R-:W-:Y:S01]  /*12490*/  FADD.FTZ R30, R186, R9 ;  /* 0x00000009ba1e7221 */ /* 0x000fe20000010000 */
[-CC-:B------:R-:W-:Y:S01]  /*124a0*/  FFMA.FTZ R33, R33, R0.reuse, -R12.reuse ;  /* 0x0000000021217223 */ /* 0x180fe2000001080c */
[-CC-:B------:R-:W-:Y:S01]  /*124b0*/  FFMA.FTZ R59, R59, R0.reuse, -R12.reuse ;  /* 0x000000003b3b7223 */ /* 0x180fe2000001080c */
[-C--:B------:R-:W-:Y:S01]  /*124c0*/  FFMA.FTZ R53, R53, R0.reuse, -R12 ;  /* 0x0000000035357223 */ /* 0x080fe2000001080c */
[----:B------:R-:W-:Y:S01]  /*124d0*/  FADD.FTZ R9, R49, R30 ;  /* 0x0000001e31097221 */ /* 0x000fe20000010000 */
[-C--:B------:R-:W-:Y:S01]  /*124e0*/  FFMA.FTZ R63, R63, R0.reuse, -R12 ;  /* 0x000000003f3f7223 */ /* 0x080fe2000001080c */
[----:B------:R-:W2:Y:S01]  /*124f0*/  MUFU.EX2 R6, R6 ;  /* 0x0000000600067308 */ /* 0x000ea20000000800 */
[----:B0-----:R-:W-:Y:S01]  /*12500*/  FADD.FTZ R10, R189, R2 ;  /* 0x00000002bd0a7221 */ /* 0x001fe20000010000 */
[-CC-:B------:R-:W-:Y:S01]  /*12510*/  FFMA.FTZ R61, R61, R0.reuse, -R12.reuse ;  /* 0x000000003d3d7223 */ /* 0x180fe2000001080c */
[-CC-:B------:R-:W-:Y:S01]  /*12520*/  FFMA.FTZ R67, R67, R0.reuse, -R12.reuse ;  /* 0x0000000043437223 */ /* 0x180fe2000001080c */
[-CC-:B------:R-:W-:Y:S01]  /*12530*/  FFMA.FTZ R65, R65, R0.reuse, -R12.reuse ;  /* 0x0000000041417223 */ /* 0x180fe2000001080c */
[----:B------:R-:W-:Y:S01]  /*12540*/  FFMA.FTZ R71, R71, R0, -R12 ;  /* 0x0000000047477223 */ /* 0x000fe2000001080c */
[----:B------:R-:W-:Y:S01]  /*12550*/  F2FP.F16.F32.PACK_AB R189, R2, R189 ;  /* 0x000000bd02bd723e */ /* 0x000fe200000000ff */
[--C-:B------:R-:W-:Y:S01]  /*12560*/  IMAD.MOV.U32 R35, RZ, RZ, R119.reuse ;  /* 0x000000ffff237224 */ /* 0x100fe200078e0077 */
[----:B------:R-:W0:Y:S01]  /*12570*/  MUFU.EX2 R185, R185 ;  /* 0x000000b900b97308 */ /* 0x000e220000000800 */
[----:B-1----:R-:W-:Y:S01]  /*12580*/  FADD.FTZ R7, R191, R10 ;  /* 0x0000000abf077221 */ /* 0x002fe20000010000 */
[----:B------:R-:W-:Y:S01]  /*12590*/  F2FP.F16.F32.PACK_AB R188, R37, R188 ;  /* 0x000000bc25bc723e */ /* 0x000fe200000000ff */
[--C-:B------:R-:W-:Y:S01]  /*125a0*/  IMAD.MOV.U32 R37, RZ, RZ, R119.reuse ;  /* 0x000000ffff257224 */ /* 0x100fe200078e0077 */
[----:B------:R-:W-:Y:S01]  /*125b0*/  F2FP.F16.F32.PACK_AB R190, R41, R190 ;  /* 0x000000be29be723e */ /* 0x000fe200000000ff */
[--C-:B------:R-:W-:Y:S01]  /*125c0*/  IMAD.MOV.U32 R41, RZ, RZ, R119.reuse ;  /* 0x000000ffff297224 */ /* 0x100fe200078e0077 */
[----:B------:R-:W-:Y:S01]  /*125d0*/  F2FP.F16.F32.PACK_AB R184, R45, R184 ;  /* 0x000000b82db8723e */ /* 0x000fe200000000ff */
[----:B------:R-:W-:Y:S01]  /*125e0*/  IMAD.MOV.U32 R31, RZ, RZ, R119 ;  /* 0x000000ffff1f7224 */ /* 0x000fe200078e0077 */
[----:B------:R-:W1:Y:S01]  /*125f0*/  MUFU.EX2 R8, R8 ;  /* 0x0000000800087308 */ /* 0x000e620000000800 */
[C---:B--2---:R-:W-:Y:S01]  /*12600*/  FADD.FTZ R10, R6.reuse, R7 ;  /* 0x00000007060a7221 */ /* 0x044fe20000010000 */
[----:B------:R-:W-:-:S02]  /*12610*/  F2FP.F16.F32.PACK_AB R191, R6, R191 ;  /* 0x000000bf06bf723e */ /* 0x000fc400000000ff */
[----:B------:R-:W-:Y:S01]  /*12620*/  F2FP.F16.F32.PACK_AB R186, R49, R186 ;  /* 0x000000ba31ba723e */ /* 0x000fe200000000ff */
[----:B------:R-:W-:Y:S01]  /*12630*/  IMAD.MOV.U32 R49, RZ, RZ, R119 ;  /* 0x000000ffff317224 */ /* 0x000fe200078e0077 */
[-C--:B------:R-:W-:Y:S02]  /*12640*/  MOV R45, R119.reuse ;  /* 0x00000077002d7202 */ /* 0x080fe40000000f00 */
[----:B------:R-:W2:Y:S01]  /*12650*/  MUFU.EX2 R187, R187 ;  /* 0x000000bb00bb7308 */ /* 0x000ea20000000800 */
[----:B0-----:R-:W-:Y:S01]  /*12660*/  FADD.FTZ R7, R185, R10 ;  /* 0x0000000ab9077221 */ /* 0x001fe20000010000 */
[----:B------:R-:W-:Y:S01]  /*12670*/  FADD.FTZ R10, R180, R9 ;  /* 0x00000009b40a7221 */ /* 0x000fe20000010000 */
[----:B------:R-:W-:Y:S02]  /*12680*/  F2FP.F16.F32.PACK_AB R180, R57, R180 ;  /* 0x000000b439b4723e */ /* 0x000fe400000000ff */
[----:B------:R-:W-:-:S03]  /*12690*/  MOV R27, R119 ;  /* 0x00000077001b7202 */ /* 0x000fc60000000f00 */
[----:B------:R-:W0:Y:S01]  /*126a0*/  MUFU.EX2 R14, R39 ;  /* 0x00000027000e7308 */ /* 0x000e220000000800 */
[C---:B-1----:R-:W-:Y:S01]  /*126b0*/  FADD.FTZ R30, R8.reuse, R7 ;  /* 0x00000007081e7221 */ /* 0x042fe20000010000 */
[----:B------:R-:W-:Y:S01]  /*126c0*/  FADD.FTZ R7, R57, R10 ;  /* 0x0000000a39077221 */ /* 0x000fe20000010000 */
[----:B------:R-:W-:Y:S01]  /*126d0*/  VIADD R10, R3, 0x30840 ;  /* 0x00030840030a7836 */ /* 0x000fe20000000000 */
[----:B------:R-:W-:Y:S02]  /*126e0*/  F2FP.F16.F32.PACK_AB R185, R8, R185 ;  /* 0x000000b908b9723e */ /* 0x000fe400000000ff */
[----:B------:R-:W-:Y:S01]  /*126f0*/  FADD.FTZ R34, R182, R7 ;  /* 0x00000007b6227221 */ /* 0x000fe20000010000 */
[----:B------:R-:W-:Y:S01]  /*12700*/  F2FP.F16.F32.PACK_AB R182, R69, R182 ;  /* 0x000000b645b6723e */ /* 0x000fe200000000ff */
[----:B------:R-:W1:Y:S01]  /*12710*/  MUFU.EX2 R15, R15 ;  /* 0x0000000f000f7308 */ /* 0x000e620000000800 */
[----:B--2---:R-:W-:Y:S01]  /*12720*/  FADD.FTZ R3, R187, R30 ;  /* 0x0000001ebb037221 */ /* 0x004fe20000010000 */
[----:B------:R-:W-:Y:S01]  /*12730*/  PRMT R10, R221, 0x654, R10 ;  /* 0x00000654dd0a7816 */ /* 0x000fe2000000000a */
[----:B------:R-:W-:Y:S01]  /*12740*/  FADD.FTZ R7, R69, R34 ;  /* 0x0000002245077221 */ /* 0x000fe20000010000 */
[----:B------:R-:W-:-:S02]  /*12750*/  MOV R69, R119 ;  /* 0x0000007700457202 */ /* 0x000fc40000000f00 */
[----:B------:R2:W-:Y:S01]  /*12760*/  SYNCS.ARRIVE.TRANS64.RED.A1T0 RZ, [R10+URZ], RZ ;  /* 0x000000ff0aff79a7 */ /* 0x0005e2000810043f */
[----:B------:R-:W-:Y:S01]  /*12770*/  MOV R57, R119 ;  /* 0x0000007700397202 */ /* 0x000fe20000000f00 */
[----:B------:R3:W2:Y:S01]  /*12780*/  MUFU.EX2 R20, R43 ;  /* 0x0000002b00147308 */ /* 0x0006a20000000800 */
[C---:B0-----:R-:W-:Y:S01]  /*12790*/  FADD.FTZ R32, R14.reuse, R3 ;  /* 0x000000030e207221 */ /* 0x041fe20000010000 */
[----:B------:R-:W-:Y:S02]  /*127a0*/  F2FP.F16.F32.PACK_AB R187, R14, R187 ;  /* 0x000000bb0ebb723e */ /* 0x000fe400000000ff */
[----:B------:R-:W-:-:S04]  /*127b0*/  MOV R39, R119 ;  /* 0x0000007700277202 */ /* 0x000fc80000000f00 */
[----:B------:R-:W0:Y:S01]  /*127c0*/  MUFU.EX2 R21, R21 ;  /* 0x0000001500157308 */ /* 0x000e220000000800 */
[----:B-1----:R-:W-:Y:S01]  /*127d0*/  FADD.FTZ R3, R15, R32 ;  /* 0x000000200f037221 */ /* 0x002fe20000010000 */
[----:B------:R-:W-:Y:S01]  /*127e0*/  FADD.FTZ R32, R176, R7 ;  /* 0x00000007b0207221 */ /* 0x000fe20000010000 */
[C---:B------:R-:W-:Y:S01]  /*127f0*/  F2FP.F16.F32.PACK_AB R176, R73.reuse, R176 ;  /* 0x000000b049b0723e */ /* 0x040fe200000000ff */
[--C-:B---3--:R-:W-:Y:S02]  /*12800*/  IMAD.MOV.U32 R43, RZ, RZ, R119.reuse ;  /* 0x000000ffff2b7224 */ /* 0x108fe400078e0077 */
[----:B------:R-:W-:Y:S01]  /*12810*/  FADD.FTZ R7, R73, R32 ;  /* 0x0000002049077221 */ /* 0x000fe20000010000 */
[----:B------:R-:W-:Y:S01]  /*12820*/  IMAD.MOV.U32 R73, RZ, RZ, R119 ;  /* 0x000000ffff497224 */ /* 0x000fe200078e0077 */
[----:B------:R1:W3:Y:S01]  /*12830*/  MUFU.EX2 R24, R47 ;  /* 0x0000002f00187308 */ /* 0x0002e20000000800 */
[----:B--2---:R-:W-:Y:S01]  /*12840*/  FADD.FTZ R10, R20, R3 ;  /* 0x00000003140a7221 */ /* 0x004fe20000010000 */
[----:B------:R-:W-:Y:S01]  /*12850*/  FADD.FTZ R34, R178, R7 ;  /* 0x00000007b2227221 */ /* 0x000fe20000010000 */
[----:B------:R-:W-:-:S02]  /*12860*/  F2FP.F16.F32.PACK_AB R178, R75, R178 ;  /* 0x000000b24bb2723e */ /* 0x000fc400000000ff */
[----:B------:R-:W-:Y:S01]  /*12870*/  F2FP.F16.F32.PACK_AB R181, R20, R15 ;  /* 0x0000000f14b5723e */ /* 0x000fe200000000ff */
[----:B------:R-:W-:Y:S01]  /*12880*/  FADD.FTZ R7, R75, R34 ;  /* 0x000000224b077221 */ /* 0x000fe20000010000 */
[----:B------:R-:W-:Y:S01]  /*12890*/  MOV R75, R119 ;  /* 0x00000077004b7202 */ /* 0x000fe20000000f00 */
[----:B------:R-:W2:Y:S01]  /*128a0*/  MUFU.EX2 R25, R25 ;  /* 0x0000001900197308 */ /* 0x000ea20000000800 */
[----:B0-----:R-:W-:Y:S01]  /*128b0*/  FADD.FTZ R3, R21, R10 ;  /* 0x0000000a15037221 */ /* 0x001fe20000010000 */
[----:B-1----:R-:W-:-:S06]  /*128c0*/  IMAD.MOV.U32 R47, RZ, RZ, R119 ;  /* 0x000000ffff2f7224 */ /* 0x002fcc00078e0077 */
[----:B------:R0:W1:Y:S01]  /*128d0*/  MUFU.EX2 R26, R51 ;  /* 0x00000033001a7308 */ /* 0x0000620000000800 */
[C---:B---3--:R-:W-:Y:S01]  /*128e0*/  FADD.FTZ R32, R24.reuse, R3 ;  /* 0x0000000318207221 */ /* 0x048fe20000010000 */
[----:B------:R-:W-:Y:S02]  /*128f0*/  F2FP.F16.F32.PACK_AB R183, R24, R21 ;  /* 0x0000001518b7723e */ /* 0x000fe400000000ff */
[----:B------:R-:W-:-:S04]  /*12900*/  MOV R24, R119 ;  /* 0x0000007700187202 */ /* 0x000fc80000000f00 */
[----:B------:R-:W3:Y:S01]  /*12910*/  MUFU.EX2 R29, R29 ;  /* 0x0000001d001d7308 */ /* 0x000ee20000000800 */
[----:B--2---:R-:W-:Y:S01]  /*12920*/  FADD.FTZ R3, R25, R32 ;  /* 0x0000002019037221 */ /* 0x004fe20000010000 */
[----:B------:R-:W-:Y:S01]  /*12930*/  FADD.FTZ R32, R172, R7 ;  /* 0x00000007ac207221 */ /* 0x000fe20000010000 */
[C---:B------:R-:W-:Y:S02]  /*12940*/  F2FP.F16.F32.PACK_AB R172, R77.reuse, R172 ;  /* 0x000000ac4dac723e */ /* 0x040fe400000000ff */
[----:B0-----:R-:W-:Y:S01]  /*12950*/  MOV R51, R119 ;  /* 0x0000007700337202 */ /* 0x001fe20000000f00 */
[----:B------:R-:W-:Y:S01]  /*12960*/  FADD.FTZ R7, R77, R32 ;  /* 0x000000204d077221 */ /* 0x000fe20000010000 */
[----:B------:R-:W-:Y:S01]  /*12970*/  IMAD.MOV.U32 R77, RZ, RZ, R119 ;  /* 0x000000ffff4d7224 */ /* 0x000fe200078e0077 */
[----:B------:R0:W2:Y:S01]  /*12980*/  MUFU.EX2 R28, R55 ;  /* 0x00000037001c7308 */ /* 0x0000a20000000800 */
[----:B-1----:R-:W-:Y:S01]  /*12990*/  FADD.FTZ R12, R26, R3 ;  /* 0x000000031a0c7221 */ /* 0x002fe20000010000 */
[----:B------:R-:W-:Y:S01]  /*129a0*/  FADD.FTZ R34, R174, R7 ;  /* 0x00000007ae227221 */ /* 0x000fe20000010000 */
[----:B------:R-:W-:Y:S01]  /*129b0*/  F2FP.F16.F32.PACK_AB R177, R26, R25 ;  /* 0x000000191ab1723e */ /* 0x000fe200000000ff */
[----:B------:R-:W-:-:S02]  /*129c0*/  IMAD.MOV.U32 R26, RZ, RZ, R119 ;  /* 0x000000ffff1a7224 */ /* 0x000fc400078e0077 */
[--C-:B------:R-:W-:Y:S02]  /*129d0*/  IMAD.MOV.U32 R25, RZ, RZ, R119.reuse ;  /* 0x000000ffff197224 */ /* 0x100fe400078e0077 */
[----:B------:R-:W1:Y:S01]  /*129e0*/  MUFU.EX2 R33, R33 ;  /* 0x0000002100217308 */ /* 0x000e620000000800 */
[----:B---3--:R-:W-:Y:S01]  /*129f0*/  FADD.FTZ R3, R29, R12 ;  /* 0x0000000c1d037221 */ /* 0x008fe20000010000 */
[----:B0-----:R-:W-:-:S06]  /*12a00*/  IMAD.MOV.U32 R55, RZ, RZ, R119 ;  /* 0x000000ffff377224 */ /* 0x001fcc00078e0077 */
[----:B------:R-:W0:Y:S01]  /*12a10*/  MUFU.EX2 R79, R79 ;  /* 0x0000004f004f7308 */ /* 0x000e220000000800 */
[C---:B--2---:R-:W-:Y:S01]  /*12a20*/  FADD.FTZ R32, R28.reuse, R3 ;  /* 0x000000031c207221 */ /* 0x044fe20000010000 */
[----:B------:R-:W-:Y:S01]  /*12a30*/  F2FP.F16.F32.PACK_AB R179, R28, R29 ;  /* 0x0000001d1cb3723e */ /* 0x000fe200000000ff */
[--C-:B------:R-:W-:Y:S02]  /*12a40*/  IMAD.MOV.U32 R29, RZ, RZ, R119.reuse ;  /* 0x000000ffff1d7224 */ /* 0x100fe400078e0077 */
[----:B------:R-:W-:-:S03]  /*12a50*/  IMAD.MOV.U32 R28, RZ, RZ, R119 ;  /* 0x000000ffff1c7224 */ /* 0x000fc600078e0077 */
[----:B------:R2:W3:Y:S01]  /*12a60*/  MUFU.EX2 R30, R59 ;  /* 0x0000003b001e7308 */ /* 0x0004e20000000800 */
[----:B-1----:R-:W-:-:S07]  /*12a70*/  FADD.FTZ R3, R33, R32 ;  /* 0x0000002021037221 */ /* 0x002fce0000010000 */
[----:B------:R-:W1:Y:S01]  /*12a80*/  MUFU.EX2 R168, R168 ;  /* 0x000000a800a87308 */ /* 0x000e620000000800 */
[C---:B0-----:R-:W-:Y:S01]  /*12a90*/  FADD.FTZ R7, R79.reuse, R34 ;  /* 0x000000224f077221 */ /* 0x041fe20000010000 */
[----:B------:R-:W-:Y:S01]  /*12aa0*/  F2FP.F16.F32.PACK_AB R174, R79, R174 ;  /* 0x000000ae4fae723e */ /* 0x000fe200000000ff */
[--C-:B------:R-:W-:Y:S02]  /*12ab0*/  IMAD.MOV.U32 R79, RZ, RZ, R119.reuse ;  /* 0x000000ffff4f7224 */ /* 0x100fe400078e0077 */
[----:B--2---:R-:W-:-:S03]  /*12ac0*/  IMAD.MOV.U32 R59, RZ, RZ, R119 ;  /* 0x000000ffff3b7224 */ /* 0x004fc600078e0077 */
[----:B------:R-:W0:Y:S01]  /*12ad0*/  MUFU.EX2 R53, R53 ;  /* 0x0000003500357308 */ /* 0x000e220000000800 */
[C---:B---3--:R-:W-:Y:S01]  /*12ae0*/  FADD.FTZ R32, R30.reuse, R3 ;  /* 0x000000031e207221 */ /* 0x048fe20000010000 */
[----:B------:R-:W-:Y:S02]  /*12af0*/  F2FP.F16.F32.PACK_AB R173, R30, R33 ;  /* 0x000000211ead723e */ /* 0x000fe400000000ff */
[-C--:B------:R-:W-:Y:S02]  /*12b00*/  MOV R33, R119.reuse ;  /* 0x0000007700217202 */ /* 0x080fe40000000f00 */
[----:B------:R-:W-:Y:S02]  /*12b10*/  MOV R30, R119 ;  /* 0x00000077001e7202 */ /* 0x000fe40000000f00 */
[----:B------:R2:W3:Y:S01]  /*12b20*/  MUFU.EX2 R81, R113 ;  /* 0x0000007100517308 */ /* 0x0004e20000000800 */
[----:B-1----:R-:W-:-:S07]  /*12b30*/  FADD.FTZ R34, R168, R7 ;  /* 0x00000007a8227221 */ /* 0x002fce0000010000 */
[----:B------:R1:W4:Y:S01]  /*12b40*/  MUFU.EX2 R10, R63 ;  /* 0x0000003f000a7308 */ /* 0x0003220000000800 */
[----:B0-----:R-:W-:Y:S01]  /*12b50*/  FADD.FTZ R3, R53, R32 ;  /* 0x0000002035037221 */ /* 0x001fe20000010000 */
[----:B--2---:R-:W-:-:S06]  /*12b60*/  IMAD.MOV.U32 R113, RZ, RZ, R119 ;  /* 0x000000ffff717224 */ /* 0x004fcc00078e0077 */
[----:B------:R-:W0:Y:S01]  /*12b70*/  MUFU.EX2 R61, R61 ;  /* 0x0000003d003d7308 */ /* 0x000e220000000800 */
[C---:B---3--:R-:W-:Y:S01]  /*12b80*/  FADD.FTZ R7, R81.reuse, R34 ;  /* 0x0000002251077221 */ /* 0x048fe20000010000 */
[----:B------:R-:W-:Y:S02]  /*12b90*/  F2FP.F16.F32.PACK_AB R168, R81, R168 ;  /* 0x000000a851a8723e */ /* 0x000fe400000000ff */
[-C--:B------:R-:W-:Y:S02]  /*12ba0*/  MOV R81, R119.reuse ;  /* 0x0000007700517202 */ /* 0x080fe40000000f00 */
[----:B-1----:R-:W-:Y:S02]  /*12bb0*/  MOV R63, R119 ;  /* 0x00000077003f7202 */ /* 0x002fe40000000f00 */
[----:B------:R1:W2:Y:S01]  /*12bc0*/  MUFU.EX2 R12, R67 ;  /* 0x00000043000c7308 */ /* 0x0002a20000000800 */
[C---:B----4-:R-:W-:Y:S01]  /*12bd0*/  FADD.FTZ R34, R10.reuse, R3 ;  /* 0x000000030a227221 */ /* 0x050fe20000010000 */
[----:B------:R-:W-:Y:S01]  /*12be0*/  F2FP.F16.F32.PACK_AB R175, R10, R53 ;  /* 0x000000350aaf723e */ /* 0x000fe200000000ff */
[----:B------:R-:W-:-:S05]  /*12bf0*/  IMAD.MOV.U32 R53, RZ, RZ, R119 ;  /* 0x000000ffff357224 */ /* 0x000fca00078e0077 */
        /* <DEDUP_REMOVED lines=8> */
[----:B------:R-:W1:Y:S01]  /*12c80*/  MUFU.EX2 R83, R83 ;  /* 0x0000005300537308 */ /* 0x000e620000000800 */
[----:B---3--:R-:W-:-:S07]  /*12c90*/  FADD.FTZ R214, R170, R7 ;  /* 0x00000007aad67221 */ /* 0x008fce0000010000 */
[----:B------:R2:W3:Y:S01]  /*12ca0*/  MUFU.EX2 R32, R71 ;  /* 0x0000004700207308 */ /* 0x0004e20000000800 */
[----:B0-----:R-:W-:Y:S01]  /*12cb0*/  FADD.FTZ R3, R65, R2 ;  /* 0x0000000241037221 */ /* 0x001fe20000010000 */
[----:B------:R-:W-:Y:S01]  /*12cc0*/  MOV R2, 0x3f800000 ;  /* 0x3f80000000027802 */ /* 0x000fe20000000f00 */
[C---:B-1----:R-:W-:Y:S01]  /*12cd0*/  FADD.FTZ R214, R83.reuse, R214 ;  /* 0x000000d653d67221 */ /* 0x042fe20000010000 */
[----:B------:R-:W-:Y:S01]  /*12ce0*/  F2FP.F16.F32.PACK_AB R170, R83, R170 ;  /* 0x000000aa53aa723e */ /* 0x000fe200000000ff */
[--C-:B------:R-:W-:Y:S02]  /*12cf0*/  IMAD.MOV.U32 R83, RZ, RZ, R119.reuse ;  /* 0x000000ffff537224 */ /* 0x100fe400078e0077 */
[----:B--2---:R-:W-:Y:S02]  /*12d00*/  IMAD.MOV.U32 R71, RZ, RZ, R119 ;  /* 0x000000ffff477224 */ /* 0x004fe400078e0077 */
[C---:B---3--:R-:W-:Y:S01]  /*12d10*/  FADD.FTZ R6, R32.reuse, R3 ;  /* 0x0000000320067221 */ /* 0x048fe20000010000 */
[----:B------:R-:W-:Y:S01]  /*12d20*/  F2FP.F16.F32.PACK_AB R171, R32, R65 ;  /* 0x0000004120ab723e */ /* 0x000fe200000000ff */
[----:B------:R-:W-:-:S02]  /*12d30*/  IMAD.MOV.U32 R3, RZ, RZ, 0x3f800000 ;  /* 0x3f800000ff037424 */ /* 0x000fc400078e00ff */
[--C-:B------:R-:W-:Y:S02]  /*12d40*/  IMAD.MOV.U32 R65, RZ, RZ, R119.reuse ;  /* 0x000000ffff417224 */ /* 0x100fe400078e0077 */
[----:B------:R-:W-:Y:S01]  /*12d50*/  IMAD.MOV.U32 R32, RZ, RZ, R119 ;  /* 0x000000ffff207224 */ /* 0x000fe200078e0077 */
[----:B------:R-:W-:Y:S06]  /*12d60*/  @!P1 BRA `(.L_x_3917) ;  /* 0x00000024008c9947 */ /* 0x000fec0003800000 */
[----:B------:R-:W-:Y:S01]  /*12d70*/  VIADD R9, R142, 0xfffffffe ;  /* 0xfffffffe8e097836 */ /* 0x000fe20000000000 */
[----:B------:R-:W-:Y:S01]  /*12d80*/  MOV R7, R5 ;  /* 0x0000000500077202 */ /* 0x000fe20000000f00 */
[----:B------:R-:W-:Y:S01]  /*12d90*/  IMAD.MOV.U32 R8, RZ, RZ, R4 ;  /* 0x000000ffff087224 */ /* 0x000fe200078e0004 */
[----:B------:R-:W-:Y:S01]  /*12da0*/  MOV R2, 0x3f800000 ;  /* 0x3f80000000027802 */ /* 0x000fe20000000f00 */
[----:B------:R-:W-:Y:S01]  /*12db0*/  IMAD.MOV.U32 R11, RZ, RZ, R219 ;  /* 0x000000ffff0b7224 */ /* 0x000fe200078e00db */
[----:B------:R-:W-:Y:S01]  /*12dc0*/  CS2R R118, SRZ ;  /* 0x0000000000767805 */ /* 0x000fe2000001ff00 */
        /* <DEDUP_REMOVED lines=47> */
[----:B------:R-:W-:-:S07]  /*130c0*/  CS2R R24, SRZ ;  /* 0x0000000000187805 */ /* 0x000fce000001ff00 */
.L_x_3930:
[----:B------:R-:W-:-:S04]  /*130d0*/  ISETP.NE.AND P1, PT, R12, 0x1, PT ;  /* 0x000000010c00780c */ /* 0x000fc80003f25270 */
[----:B------:R-:W-:-:S04]  /*130e0*/  SEL R0, RZ, 0x1, P1 ;  /* 0x00000001ff007807 */ /* 0x000fc80000800000 */
[----:B------:R-:W-:Y:S01]  /*130f0*/  LOP3.LUT R219, R11, R0, RZ, 0x3c, !PT ;  /* 0x000000000bdb7212 */ /* 0x000fe200078e3cff */
[----:B------:R-:W-:Y:S06]  /*13100*/  @!P0 BRA `(.L_x_3918) ;  /* 0x0000000000048947 */ /* 0x000fec0003800000 */
[----:B------:R-:W-:Y:S01]  /*13110*/  BPT.TRAP 0x1 ;  /* 0x000000040000795c */ /* 0x000fe20000300000 */
.L_x_3918:
        /* <DEDUP_REMOVED lines=8> */
.L_x_3919:
[----:B------:R-:W-:Y:S01]  /*131a0*/  IMAD R126, R210, 0x900, R220 ;  /* 0x00000900d27e7824 */ /* 0x000fe200078e02dc */
[----:B------:R-:W-:Y:S03]  /*131b0*/  BSSY B1, `(.L_x_3920) ;  /* 0x0000006000017945 */ /* 0x000fe60003800000 */
[C---:B------:R-:W-:Y:S01]  /*131c0*/  VIADD R123, R126.reuse, 0x4 ;  /* 0x000000047e7b7836 */ /* 0x040fe20000000000 */
[----:B------:R-:W-:Y:S01]  /*131d0*/  IADD3 R124, R126, 0x2, RZ ;  /* 0x000000027e7c7810 */ /* 0x000fe20007ffe0ff */
[----:B-1----:R-:W-:Y:S06]  /*131e0*/  @P1 BRA `(.L_x_3921) ;  /* 0x0000000000081947 */ /* 0x002fec0003800000 */
[----:B------:R-:W1:Y:S02]  /*131f0*/  SYNCS.PHASECHK.TRANS64.TRYWAIT P1, [R10+URZ+0x30830], R5 ;  /* 0x030830050a0075a7 */ /* 0x000e64000802017f */
[----:B-1----:R-:W-:Y:S05]  /*13200*/  @!P1 BRA `(.L_x_3922) ;  /* 0x000000d000c49947 */ /* 0x002fea0003800000 */
.L_x_3921:
[----:B------:R-:W-:Y:S05]  /*13210*/  BSYNC B1 ;  /* 0x0000000000017941 */ /* 0x000fea0003800000 */
.L_x_3920:
[----:B------:R-:W2:Y:S04]  /*13220*/  LDL.64 R128, [R1+0x38] ;  /* 0x0000380001807983 */ /* 0x000ea80000100a00 */
[----:B------:R3:W-:Y:S04]  /*13230*/  STL.64 [R1+0x90], R8 ;  /* 0x0000900801007387 */ /* 0x0007e80000100a00 */
[----:B---3--:R-:W3:Y:S01]  /*13240*/  LDL.64 R8, [R1+0x30] ;  /* 0x0000300001087983 */ /* 0x008ee20000100a00 */
[-C--:B------:R-:W-:Y:S01]  /*13250*/  FMUL.FTZ R24, R24, R3.reuse ;  /* 0x0000000318187220 */ /* 0x080fe20000410000 */
[-C--:B------:R-:W-:Y:S01]  /*13260*/  FMUL.FTZ R25, R25, R3.reuse ;  /* 0x0000000319197220 */ /* 0x080fe20000410000 */
[-C--:B------:R-:W-:Y:S01]  /*13270*/  FMUL.FTZ R28, R28, R3.reuse ;  /* 0x000000031c1c7220 */ /* 0x080fe20000410000 */
[----:B------:R4:W-:Y:S01]  /*13280*/  STL.64 [R1+0x88], R6 ;  /* 0x0000880601007387 */ /* 0x0009e20000100a00 */
        /* <DEDUP_REMOVED lines=93> */
[----:B------:R-:W-:Y:S01]  /*13860*/  IMAD.MOV.U32 R120, RZ, RZ, R126 ;  /* 0x000000ffff787224 */ /* 0x000fe200078e007e */
[----:B------:R-:W3:Y:S01]  /*13870*/  LDL.64 R2, [R1+0x28] ;  /* 0x0000280001027983 */ /* 0x000ee20000100a00 */
[----:B------:R-:W-:Y:S01]  /*13880*/  VIADD R122, R126, 0x6 ;  /* 0x000000067e7a7836 */ /* 0x000fe20000000000 */
[----:B------:R-:W-:-:S02]  /*13890*/  MOV R15, UR38 ;  /* 0x00000026000f7c02 */ /* 0x000fc40008000f00 */
[----:B------:R-:W-:Y:S01]  /*138a0*/  R2UR UR46, R120 ;  /* 0x00000000782e72ca */ /* 0x000fe200000e0000 */
[----:B------:R-:W-:Y:S01]  /*138b0*/  IMAD.MOV.U32 R120, RZ, RZ, R124 ;  /* 0x000000ffff787224 */ /* 0x000fe200078e007c */
[----:B01----:R-:W-:Y:S01]  /*138c0*/  MOV R5, UR58 ;  /* 0x0000003a00057c02 */ /* 0x003fe20008000f00 */
[----:B------:R-:W-:Y:S01]  /*138d0*/  VIADD R124, R126, 0x304 ;  /* 0x000003047e7c7836 */ /* 0x000fe20000000000 */
[----:B------:R-:W-:Y:S01]  /*138e0*/  R2UR UR58, R122 ;  /* 0x000000007a3a72ca */ /* 0x000fe200000e0000 */
[----:B----4-:R-:W4:Y:S01]  /*138f0*/  LDL.64 R6, [R1+0x20] ;  /* 0x0000200001067983 */ /* 0x010f220000100a00 */
[----:B------:R-:W-:Y:S02]  /*13900*/  R2UR UR42, R120 ;  /* 0x00000000782a72ca */ /* 0x000fe400000e0000 */
[----:B------:R-:W-:Y:S01]  /*13910*/  MOV R120, R123 ;  /* 0x0000007b00787202 */ /* 0x000fe20000000f00 */
[----:B------:R-:W-:Y:S01]  /*13920*/  IMAD.MOV.U32 R123, RZ, RZ, 0x40000040 ;  /* 0x40000040ff7b7424 */ /* 0x000fe200078e00ff */
[----:B------:R-:W-:-:S02]  /*13930*/  IADD3 R122, R126, 0x302, RZ ;  /* 0x000003027e7a7810 */ /* 0x000fc40007ffe0ff */
[----:B------:R-:W-:Y:S01]  /*13940*/  R2UR UR38, R120 ;  /* 0x00000000782672ca */ /* 0x000fe200000e0000 */
[----:B------:R-:W-:Y:S01]  /*13950*/  VIADD R120, R126, 0x300 ;  /* 0x000003007e787836 */ /* 0x000fe20000000000 */
[----:B------:R-:W-:Y:S01]  /*13960*/  R2UR UR30, R122 ;  /* 0x000000007a1e72ca */ /* 0x000fe200000e0000 */
[----:B------:R-:W-:Y:S01]  /*13970*/  VIADD R122, R126, 0x600 ;  /* 0x000006007e7a7836 */ /* 0x000fe20000000000 */
[----:B------:R-:W-:Y:S02]  /*13980*/  MOV R121, 0x40000040 ;  /* 0x4000004000797802 */ /* 0x000fe40000000f00 */
[----:B------:R-:W-:Y:S01]  /*13990*/  R2UR UR34, R120 ;  /* 0x00000000782272ca */ /* 0x000fe200000e0000 */
[----:B------:R-:W-:Y:S01]  /*139a0*/  VIADD R120, R126, 0x306 ;  /* 0x000003067e787836 */ /* 0x000fe20000000000 */
[----:B------:R-:W-:Y:S02]  /*139b0*/  MOV R213, UR45 ;  /* 0x0000002d00d57c02 */ /* 0x000fe40008000f00 */
[----:B------:R-:W-:-:S02]  /*139c0*/  MOV R0, UR44 ;  /* 0x0000002c00007c02 */ /* 0x000fc40008000f00 */
[----:B------:R-:W-:Y:S02]  /*139d0*/  R2UR UR47, R121 ;  /* 0x00000000792f72ca */ /* 0x000fe400000e0000 */
[----:B------:R-:W-:Y:S01]  /*139e0*/  R2UR UR26, R124 ;  /* 0x000000007c1a72ca */ /* 0x000fe200000e0000 */
[----:B------:R-:W-:Y:S01]  /*139f0*/  VIADD R124, R126, 0x602 ;  /* 0x000006027e7c7836 */ /* 0x000fe20000000000 */
[----:B------:R-:W-:Y:S02]  /*13a00*/  R2UR UR22, R120 ;  /* 0x00000000781672ca */ /* 0x000fe400000e0000 */
[----:B------:R-:W-:Y:S01]  /*13a10*/  R2UR UR18, R122 ;  /* 0x000000007a1272ca */ /* 0x000fe200000e0000 */
[C---:B------:R-:W-:Y:S01]  /*13a20*/  VIADD R122, R126.reuse, 0x606 ;  /* 0x000006067e7a7836 */ /* 0x040fe20000000000 */
[----:B------:R-:W-:Y:S02]  /*13a30*/  MOV R125, 0x40000040 ;  /* 0x40000040007d7802 */ /* 0x000fe40000000f00 */
[----:B------:R-:W-:-:S02]  /*13a40*/  IADD3 R120, R126, 0x604, RZ ;  /* 0x000006047e787810 */ /* 0x000fc40007ffe0ff */
[----:B------:R-:W-:Y:S02]  /*13a50*/  MOV R4, UR59 ;  /* 0x0000003b00047c02 */ /* 0x000fe40008000f00 */
[C---:B------:R-:W-:Y:S02]  /*13a60*/  R2UR UR43, R121.reuse ;  /* 0x00000000792b72ca */ /* 0x040fe400000e0000 */
[----:B------:R-:W-:Y:S02]  /*13a70*/  R2UR UR39, R121 ;  /* 0x00000000792772ca */ /* 0x000fe400000e0000 */
[----:B------:R-:W-:Y:S02]  /*13a80*/  R2UR UR59, R123 ;  /* 0x000000007b3b72ca */ /* 0x000fe400000e0000 */
[----:B------:R-:W-:Y:S02]  /*13a90*/  R2UR UR35, R121 ;  /* 0x00000000792372ca */ /* 0x000fe400000e0000 */
[----:B------:R-:W-:-:S02]  /*13aa0*/  R2UR UR31, R123 ;  /* 0x000000007b1f72ca */ /* 0x000fc400000e0000 */
[----:B------:R-:W-:Y:S02]  /*13ab0*/  R2UR UR27, R125 ;  /* 0x000000007d1b72ca */ /* 0x000fe400000e0000 */
[----:B------:R-:W-:Y:S02]  /*13ac0*/  R2UR UR23, R121 ;  /* 0x00000000791772ca */ /* 0x000fe400000e0000 */
[----:B------:R-:W-:Y:S02]  /*13ad0*/  R2UR UR19, R123 ;  /* 0x000000007b1372ca */ /* 0x000fe400000e0000 */
[----:B------:R-:W-:Y:S02]  /*13ae0*/  R2UR UR14, R124 ;  /* 0x000000007c0e72ca */ /* 0x000fe400000e0000 */
[----:B------:R-:W-:Y:S02]  /*13af0*/  R2UR UR15, R125 ;  /* 0x000000007d0f72ca */ /* 0x000fe400000e0000 */
[----:B------:R-:W-:-:S02]  /*13b00*/  R2UR UR6, R120 ;  /* 0x00000000780672ca */ /* 0x000fc400000e0000 */
[----:B------:R-:W-:Y:S02]  /*13b10*/  R2UR UR7, R121 ;  /* 0x00000000790772ca */ /* 0x000fe400000e0000 */
[----:B------:R-:W-:Y:S02]  /*13b20*/  R2UR UR10, R122 ;  /* 0x000000007a0a72ca */ /* 0x000fe400000e0000 */
[----:B------:R-:W-:Y:S02]  /*13b30*/  R2UR UR11, R123 ;  /* 0x000000007b0b72ca */ /* 0x000fe400000e0000 */
[----:B------:R-:W-:Y:S02]  /*13b40*/  MOV R211, UR41 ;  /* 0x0000002900d37c02 */ /* 0x000fe40008000f00 */
[----:B------:R-:W-:Y:S02]  /*13b50*/  MOV R212, UR40 ;  /* 0x0000002800d47c02 */ /* 0x000fe40008000f00 */
[----:B------:R-:W-:-:S02]  /*13b60*/  MOV R20, UR37 ;  /* 0x0000002500147c02 */ /* 0x000fc40008000f00 */
[----:B------:R-:W-:Y:S02]  /*13b70*/  MOV R21, UR36 ;  /* 0x0000002400157c02 */ /* 0x000fe40008000f00 */
[----:B------:R-:W-:Y:S02]  /*13b80*/  MOV R13, UR57 ;  /* 0x00000039000d7c02 */ /* 0x000fe40008000f00 */
[----:B------:R-:W-:Y:S02]  /*13b90*/  MOV R14, UR56 ;  /* 0x00000038000e7c02 */ /* 0x000fe40008000f00 */
[----:B--2---:R-:W-:Y:S02]  /*13ba0*/  R2UR UR44, R128 ;  /* 0x00000000802c72ca */ /* 0x004fe400000e0000 */
[----:B------:R-:W-:Y:S02]  /*13bb0*/  R2UR UR45, R129 ;  /* 0x00000000812d72ca */ /* 0x000fe400000e0000 */
[----:B-----5:R-:W-:-:S11]  /*13bc0*/  WARPGROUP.ARRIVE ;  /* 0x00000000000079c5 */ /* 0x020fd60000000000 */
[----:B------:R-:W-:Y:S01]  /*13bd0*/  HGMMA.64x96x16.F32 R120, gdesc[UR44], RZ, !UPT, gsb0 ;  /* 0x016000002c7879f0 */ /* 0x000fe2000c0008ff */
[----:B---3--:R-:W-:Y:S02]  /*13be0*/  R2UR UR40, R8 ;  /* 0x00000000082872ca */ /* 0x008fe400000e0000 */
[----:B------:R-:W-:Y:S02]  /*13bf0*/  R2UR UR41, R9 ;  /* 0x00000000092972ca */ /* 0x000fe400000e0000 */
[----:B------:R0:W5:Y:S01]  /*13c00*/  LDL.LU.64 R8, [R1+0x90] ;  /* 0x0000900001087983 */ /* 0x0001620000300a00 */
[----:B------:R-:W-:Y:S02]  /*13c10*/  WARPGROUP.DEPBAR.LE gsb0, 0x0 ;  /* 0x00008000000079c5 */ /* 0x000fe40000010000 */
[----:B------:R-:W-:-:S08]  /*13c20*/  WARPGROUP.ARRIVE ;  /* 0x00000000000079c5 */ /* 0x000fd00000000000 */
[----:B------:R-:W-:Y:S01]  /*13c30*/  HGMMA.64x96x16.F32 R120, gdesc[UR40], R120, gsb0 ;  /* 0x01600000287879f0 */ /* 0x000fe20008000878 */
[----:B------:R-:W-:Y:S02]  /*13c40*/  R2UR UR36, R2 ;  /* 0x00000000022472ca */ /* 0x000fe400000e0000 */
[----:B------:R-:W-:Y:S02]  /*13c50*/  R2UR UR37, R3 ;  /* 0x00000000032572ca */ /* 0x000fe400000e0000 */
[----:B------:R-:W-:Y:S01]  /*13c60*/  R2UR UR45, R213 ;  /* 0x00000000d52d72ca */ /* 0x000fe200000e0000 */
[----:B------:R-:W2:Y:S01]  /*13c70*/  LDL.64 R2, [R1+0x8] ;  /* 0x0000080001027983 */ /* 0x000ea20000100a00 */
[----:B------:R-:W-:Y:S02]  /*13c80*/  WARPGROUP.DEPBAR.LE gsb0, 0x0 ;  /* 0x00008000000079c5 */ /* 0x000fe40000010000 */
[----:B------:R-:W-:-:S07]  /*13c90*/  WARPGROUP.ARRIVE ;  /* 0x00000000000079c5 */ /* 0x000fce0000000000 */
[----:B------:R-:W-:Y:S01]  /*13ca0*/  HGMMA.64x96x16.F32 R120, gdesc[UR36], R120, gsb0 ;  /* 0x01600000247879f0 */ /* 0x000fe20008000878 */
[----:B------:R-:W-:Y:S02]  /*13cb0*/  R2UR UR37, R20 ;  /* 0x00000000142572ca */ /* 0x000fe400000e0000 */
[----:B------:R-:W-:Y:S02]  /*13cc0*/  R2UR UR36, R21 ;  /* 0x00000000152472ca */ /* 0x000fe400000e0000 */
[----:B------:R-:W3:Y:S01]  /*13cd0*/  LDL.64 R20, [R1+0x18] ;  /* 0x0000180001147983 */ /* 0x000ee20000100a00 */
[----:B------:R-:W-:-:S03]  /*13ce0*/  R2UR UR40, R212 ;  /* 0x00000000d42872ca */ /* 0x000fc600000e0000 */
[----:B------:R-:W2:Y:S01]  /*13cf0*/  LDL.64 R212, [R1+0x10] ;  /* 0x0000100001d47983 */ /* 0x000ea20000100a00 */
[----:B----4-:R-:W-:Y:S02]  /*13d00*/  R2UR UR56, R6 ;  /* 0x00000000063872ca */ /* 0x010fe400000e0000 */
[----:B------:R-:W-:Y:S01]  /*13d10*/  R2UR UR57, R7 ;  /* 0x00000000073972ca */ /* 0x000fe200000e0000 */
[----:B------:R-:W-:Y:S01]  /*13d20*/  UMOV UR20, UR52 ;  /* 0x0000003400147c82 */ /* 0x000fe20008000000 */
[----:B------:R-:W-:Y:S01]  /*13d30*/  UMOV UR21, UR53 ;  /* 0x0000003500157c82 */ /* 0x000fe20008000000 */
[----:B------:R-:W-:Y:S01]  /*13d40*/  UMOV UR16, UR48 ;  /* 0x0000003000107c82 */ /* 0x000fe20008000000 */
[----:B------:R-:W-:Y:S01]  /*13d50*/  UMOV UR17, UR49 ;  /* 0x0000003100117c82 */ /* 0x000fe20008000000 */
[----:B------:R-:W-:Y:S01]  /*13d60*/  R2UR UR44, R0 ;  /* 0x00000000002c72ca */ /* 0x000fe200000e0000 */
[----:B------:R0:W5:Y:S01]  /*13d70*/  LDL.LU.64 R6, [R1+0x88] ;  /* 0x0000880001067983 */ /* 0x0001620000300a00 */
[----:B------:R-:W-:-:S02]  /*13d80*/  WARPGROUP.DEPBAR.LE gsb0, 0x0 ;  /* 0x00008000000079c5 */ /* 0x000fc40000010000 */
[----:B------:R-:W-:-:S06]  /*13d90*/  WARPGROUP.ARRIVE ;  /* 0x00000000000079c5 */ /* 0x000fcc0000000000 */
[----:B------:R-:W-:Y:S03]  /*13da0*/  HGMMA.64x96x16.F32 R120, gdesc[UR56], R120, gsb0 ;  /* 0x01600000387879f0 */ /* 0x000fe60008000878 */
[----:B------:R-:W-:Y:S02]  /*13db0*/  WARPGROUP.DEPBAR.LE gsb0, 0x0 ;  /* 0x00008000000079c5 */ /* 0x000fe40000010000 */
[----:B------:R-:W-:Y:S01]  /*13dc0*/  WARPGROUP.ARRIVE ;  /* 0x00000000000079c5 */ /* 0x000fe20000000000 */
[----:B---3--:R-:W-:Y:S02]  /*13dd0*/  R2UR UR32, R20 ;  /* 0x00000000142072ca */ /* 0x008fe400000e0000 */
[----:B------:R-:W-:-:S13]  /*13de0*/  R2UR UR33, R21 ;  /* 0x00000000152172ca */ /* 0x000fda00000e0000 */
[----:B------:R-:W-:Y:S01]  /*13df0*/  HGMMA.64x96x16.F32 R120, gdesc[UR32], R120, gsb0 ;  /* 0x01600000207879f0 */ /* 0x000fe20008000878 */
[----:B--2---:R-:W-:Y:S02]  /*13e00*/  R2UR UR28, R212 ;  /* 0x00000000d41c72ca */ /* 0x004fe400000e0000 */
[----:B------:R-:W-:Y:S02]  /*13e10*/  R2UR UR29, R213 ;  /* 0x00000000d51d72ca */ /* 0x000fe400000e0000 */
[----:B------:R-:W-:Y:S02]  /*13e20*/  R2UR UR24, R2 ;  /* 0x00000000021872ca */ /* 0x000fe400000e0000 */
[----:B------:R-:W-:Y:S01]  /*13e30*/  R2UR UR25, R3 ;  /* 0x00000000031972ca */ /* 0x000fe200000e0000 */
        /* <DEDUP_REMOVED lines=11> */
[----:B------:R-:W-:Y:S01]  /*13ef0*/  HGMMA.64x96x16.F32 R120, gdesc[UR16], R120, gsb0 ;  /* 0x01600000107879f0 */ /* 0x000fe20008000878 */
[----:B------:R-:W-:Y:S01]  /*13f00*/  UMOV UR12, UR44 ;  /* 0x0000002c000c7c82 */ /* 0x000fe20008000000 */
[----:B------:R-:W-:Y:S01]  /*13f10*/  UMOV UR13, UR45 ;  /* 0x0000002d000d7c82 */ /* 0x000fe20008000000 */
[----:B------:R-:W-:Y:S01]  /*13f20*/  R2UR UR41, R211 ;  /* 0x00000000d32972ca */ /* 0x000fe200000e0000 */
[----:B------:R-:W-:Y:S02]  /*13f30*/  WARPGROUP.DEPBAR.LE gsb0, 0x0 ;  /* 0x00008000000079c5 */ /* 0x000fe40000010000 */
[----:B------:R-:W-:-:S06]  /*13f40*/  WARPGROUP.ARRIVE ;  /* 0x00000000000079c5 */ /* 0x000fcc0000000000 */
[----:B------:R-:W-:Y:S01]  /*13f50*/  HGMMA.64x96x16.F32 R120, gdesc[UR12], R120, gsb0 ;  /* 0x016000000c7879f0 */ /* 0x000fe20008000878 */
[----:B------:R-:W-:-:S03]  /*13f60*/  UMOV UR4, UR40 ;  /* 0x0000002800047c82 */ /* 0x000fc60008000000 */
[----:B------:R-:W-:Y:S01]  /*13f70*/  UMOV UR5, UR41 ;  /* 0x0000002900057c82 */ /* 0x000fe20008000000 */
        /* <DEDUP_REMOVED lines=9> */
[----:B------:R-:W-:Y:S02]  /*14010*/  R2UR UR59, R4 ;  /* 0x00000000043b72ca */ /* 0x000fe400000e0000 */
[----:B------:R-:W-:Y:S02]  /*14020*/  R2UR UR58, R5 ;  /* 0x00000000053a72ca */ /* 0x000fe400000e0000 */
[----:B------:R-:W-:Y:S02]  /*14030*/  R2UR UR57, R13 ;  /* 0x000000000d3972ca */ /* 0x000fe400000e0000 */
[----:B------:R-:W-:Y:S01]  /*14040*/  R2UR UR56, R14 ;  /* 0x000000000e3872ca */ /* 0x000fe200000e0000 */
[----:B------:R-:W-:Y:S02]  /*14050*/  WARPGROUP.DEPBAR.LE gsb0, 0x0 ;  /* 0x00008000000079c5 */ /* 0x000fe40000010000 */
[----:B0-----:R-:W-:-:S12]  /*14060*/  @!P0 BRA `(.L_x_3923) ;  /* 0x0000000000048947 */ /* 0x001fd80003800000 */
[----:B------:R-:W-:Y:S01]  /*14070*/  BPT.TRAP 0x1 ;  /* 0x000000040000795c */ /* 0x000fe20000300000 */
.L_x_3923:
[----:B------:R-:W-:Y:S01]  /*14080*/  SHF.L.U32 R0, R11, 0x1f, RZ ;  /* 0x0000001f0b007819 */ /* 0x000fe200000006ff */
[----:B------:R-:W-:-:S04]  /*14090*/  IMAD R11, R12, 0x8, R18 ;  /* 0x000000080c0b7824 */ /* 0x000fc800078e0212 */
[----:B------:R0:W1:Y:S01]  /*140a0*/  SYNCS.PHASECHK.TRANS64.TRYWAIT P1, [R11+URZ+0x30850], R0 ;  /* 0x030850000b0075a7 */ /* 0x000062000802017f */
[----:B------:R-:W-:Y:S05]  /*140b0*/  @!P0 BRA `(.L_x_3924) ;  /* 0x0000000000048947 */ /* 0x000fea0003800000 */
[----:B------:R-:W-:Y:S01]  /*140c0*/  BPT.TRAP 0x1 ;  /* 0x000000040000795c */ /* 0x000fe20000300000 */
.L_x_3924:
[----:B------:R-:W-:Y:S04]  /*140d0*/  BSSY B1, `(.L_x_3925) ;  /* 0x0000004000017945 */ /* 0x000fe80003800000 */
[----:B-1----:R-:W-:Y:S05]  /*140e0*/  @P1 BRA `(.L_x_3926) ;  /* 0x0000000000081947 */ /* 0x002fea0003800000 */
[----:B------:R-:W1:Y:S02]  /*140f0*/  SYNCS.PHASECHK.TRANS64.TRYWAIT P1, [R11+URZ+0x30850], R0 ;  /* 0x030850000b0075a7 */ /* 0x000e64000802017f */
[----:B-1----:R-:W-:Y:S05]  /*14100*/  @!P1 BRA `(.L_x_3927) ;  /* 0x000000c400189947 */ /* 0x002fea0003800000 */
.L_x_3926:
[----:B------:R-:W-:Y:S05]  /*14110*/  BSYNC B1 ;  /* 0x0000000000017941 */ /* 0x000fea0003800000 */
.L_x_3925:
[----:B01----:R-:W-:Y:S01]  /*14120*/  IADD3 R0, R18, 0x400, RZ ;  /* 0x0000040012007810 */ /* 0x003fe20007ffe0ff */
[----:B------:R-:W-:Y:S01]  /*14130*/  IMAD.MOV.U32 R3, RZ, RZ, 0x40000040 ;  /* 0x40000040ff037424 */ /* 0x000fe200078e00ff */
[----:B------:R-:W-:Y:S01]  /*14140*/  WARPGROUP.ARRIVE ;  /* 0x00000000000079c5 */ /* 0x000fe20000000000 */
[----:B------:R-:W-:Y:S02]  /*14150*/  MOV R5, 0x40000040 ;  /* 0x4000004000057802 */ /* 0x000fe40000000f00 */
        /* <DEDUP_REMOVED lines=8> */
[----:B------:R-:W-:Y:S01]  /*141e0*/  HGMMA.64x192x16.F32 R24, R188, gdesc[UR4].tnspB, R24, gsb0 ;  /* 0x42e00004bc187df0 */ /* 0x000fe20008000818 */
[----:B------:R-:W-:Y:S01]  /*141f0*/  R2UR UR6, R4 ;  /* 0x00000000040672ca */ /* 0x000fe200000e0000 */
[----:B------:R-:W-:Y:S01]  /*14200*/  VIADD R4, R2, 0x100 ;  /* 0x0000010002047836 */ /* 0x000fe20000000000 */
[----:B------:R-:W-:Y:S01]  /*14210*/  R2UR UR7, R5 ;  /* 0x00000000050772ca */ /* 0x000fe200000e0000 */
[----:B------:R-:W-:Y:S01]  /*14220*/  IMAD.MOV.U32 R5, RZ, RZ, 0x40000040 ;  /* 0x40000040ff057424 */ /* 0x000fe200078e00ff */
[----:B------:R-:W-:Y:S02]  /*14230*/  WARPGROUP.DEPBAR.LE gsb0, 0x0 ;  /* 0x00008000000079c5 */ /* 0x000fe40000010000 */
[----:B------:R-:W-:-:S13]  /*14240*/  WARPGROUP.ARRIVE ;  /* 0x00000000000079c5 */ /* 0x000fda0000000000 */
[----:B------:R-:W-:Y:S01]  /*14250*/  HGMMA.64x192x16.F32 R24, R184, gdesc[UR4].tnspB, R24, gsb0 ;  /* 0x42e00004b8187df0 */ /* 0x000fe20008000818 */
[----:B------:R-:W-:Y:S02]  /*14260*/  R2UR UR6, R4 ;  /* 0x00000000040672ca */ /* 0x000fe400000e0000 */
[----:B------:R-:W-:Y:S01]  /*14270*/  R2UR UR7, R5 ;  /* 0x00000000050772ca */ /* 0x000fe200000e0000 */
[----:B------:R-:W-:Y:S01]  /*14280*/  IMAD.MOV.U32 R5, RZ, RZ, 0x40000040 ;  /* 0x40000040ff057424 */ /* 0x000fe200078e00ff */
[----:B------:R-:W-:Y:S01]  /*14290*/  IADD3 R4, R2, 0x180, RZ ;  /* 0x0000018002047810 */ /* 0x000fe20007ffe0ff */
[----:B------:R-:W-:Y:S02]  /*142a0*/  WARPGROUP.DEPBAR.LE gsb0, 0x0 ;  /* 0x00008000000079c5 */ /* 0x000fe40000010000 */
[----:B------:R-:W-:-:S12]  /*142b0*/  WARPGROUP.ARRIVE ;  /* 0x00000000000079c5 */ /* 0x000fd80000000000 */
[----:B------:R-:W-:Y:S01]  /*142c0*/  HGMMA.64x192x16.F32 R24, R180, gdesc[UR4].tnspB, R24, gsb0 ;  /* 0x42e00004b4187df0 */ /* 0x000fe20008000818 */
[----:B------:R-:W-:Y:S01]  /*142d0*/  R2UR UR6, R4 ;  /* 0x00000000040672ca */ /* 0x000fe200000e0000 */
[C---:B------:R-:W-:Y:S01]  /*142e0*/  VIADD R4, R2.reuse, 0x200 ;  /* 0x0000020002047836 */ /* 0x040fe20000000000 */
[----:B------:R-:W-:Y:S01]  /*142f0*/  R2UR UR7, R5 ;  /* 0x00000000050772ca */ /* 0x000fe200000e0000 */
[----:B------:R-:W-:Y:S01]  /*14300*/  VIADD R2, R2, 0x280 ;  /* 0x0000028002027836 */ /* 0x000fe20000000000 */
[----:B------:R-:W-:Y:S01]  /*14310*/  MOV R5, 0x40000040 ;  /* 0x4000004000057802 */ /* 0x000fe20000000f00 */
[----:B------:R-:W-:Y:S02]  /*14320*/  WARPGROUP.DEPBAR.LE gsb0, 0x0 ;  /* 0x00008000000079c5 */ /* 0x000fe40000010000 */
[----:B------:R-:W-:-:S12]  /*14330*/  WARPGROUP.ARRIVE ;  /* 0x00000000000079c5 */ /* 0x000fd80000000000 */
[----:B------:R-:W-:Y:S01]  /*14340*/  HGMMA.64x192x16.F32 R24, R176, gdesc[UR4].tnspB, R24, gsb0 ;  /* 0x42e00004b0187df0 */ /* 0x000fe20008000818 */
[----:B------:R-:W-:Y:S02]  /*14350*/  R2UR UR6, R4 ;  /* 0x00000000040672ca */ /* 0x000fe400000e0000 */
[----:B------:R-:W-:Y:S01]  /*14360*/  R2UR UR7, R5 ;  /* 0x00000000050772ca */ /* 0x000fe200000e0000 */
[----:B------:R-:W-:Y:S02]  /*14370*/  WARPGROUP.DEPBAR.LE gsb0, 0x0 ;  /* 0x00008000000079c5 */ /* 0x000fe40000010000 */
[----:B------:R-:W-:-:S14]  /*14380*/  WARPGROUP.ARRIVE ;  /* 0x00000000000079c5 */ /* 0x000fdc0000000000 */
[----:B------:R-:W-:Y:S01]  /*14390*/  HGMMA.64x192x16.F32 R24, R172, gdesc[UR4].tnspB, R24, gsb0 ;  /* 0x42e00004ac187df0 */ /* 0x000fe20008000818 */
[----:B------:R-:W-:Y:S02]  /*143a0*/  R2UR UR6, R2 ;  /* 0x00000000020672ca */ /* 0x000fe400000e0000 */
[----:B------:R-:W-:Y:S01]  /*143b0*/  R2UR UR7, R3 ;  /* 0x00000000030772ca */ /* 0x000fe200000e0000 */
[----:B------:R-:W-:Y:S02]  /*143c0*/  WARPGROUP.DEPBAR.LE gsb0, 0x0 ;  /* 0x00008000000079c5 */ /* 0x000fe40000010000 */
[----:B------:R-:W-:-:S14]  /*143d0*/  WARPGROUP.ARRIVE ;  /* 0x00000000000079c5 */ /* 0x000fdc0000000000 */
[----:B------:R-:W-:Y:S03]  /*143e0*/  HGMMA.64x192x16.F32 R24, R168, gdesc[UR4].tnspB, R24, gsb0 ;  /* 0x42e00004a8187df0 */ /* 0x000fe60008000818 */
[----:B------:R-:W-:Y:S02]  /*143f0*/  WARPGROUP.DEPBAR.LE gsb0, 0x0 ;  /* 0x00008000000079c5 */ /* 0x000fe40000010000 */
[----:B------:R-:W-:Y:S05]  /*14400*/  @!P0 BRA `(.L_x_3928) ;  /* 0x0000000000048947 */ /* 0x000fea0003800000 */
[----:B------:R-:W-:Y:S01]  /*14410*/  BPT.TRAP 0x1 ;  /* 0x000000040000795c */ /* 0x000fe20000300000 */
.L_x_3928:
[----:B-----5:R-:W-:Y:S02]  /*14420*/  FMNMX.FTZ R5, R120, R7, !PT ;  /* 0x0000000778057209 */ /* 0x020fe40007810000 */
        /* <DEDUP_REMOVED lines=55> */
[----:B------:R-:W-:Y:S01]  /*147a0*/  FADD.FTZ R3, -R5, R7 ;  /* 0x0000000705037221 */ /* 0x000fe20000010100 */
[----:B------:R-:W-:Y:S01]  /*147b0*/  MOV R0, UR38 ;  /* 0x0000002600007c02 */ /* 0x000fe20008000f00 */
[----:B------:R-:W-:-:S04]  /*147c0*/  FADD.FTZ R2, -R4, R8 ;  /* 0x0000000804027221 */ /* 0x000fc80000010100 */
[-C--:B------:R-:W-:Y:S01]  /*147d0*/  FMUL.FTZ R7, R5, R0.reuse ;  /* 0x0000000005077220 */ /* 0x080fe20000410000 */
[-C--:B------:R-:W-:Y:S01]  /*147e0*/  FMUL.FTZ R3, R3, R0.reuse ;  /* 0x0000000003037220 */ /* 0x080fe20000410000 */
[-C--:B------:R-:W-:Y:S02]  /*147f0*/  FMUL.FTZ R2, R2, R0.reuse ;  /* 0x0000000002027220 */ /* 0x080fe40000410000 */
[-CC-:B------:R-:W-:Y:S01]  /*14800*/  FFMA.FTZ R190, R124, R0.reuse, -R7.reuse ;  /* 0x000000007cbe7223 */ /* 0x180fe20000010807 */
[-CC-:B------:R-:W-:Y:S01]  /*14810*/  FFMA.FTZ R124, R125, R0.reuse, -R7.reuse ;  /* 0x000000007d7c7223 */ /* 0x180fe20000010807 */
[-C--:B------:R-:W-:Y:S01]  /*14820*/  FMUL.FTZ R125, R4, R0.reuse ;  /* 0x00000000047d7220 */ /* 0x080fe20000410000 */
[-CC-:B------:R-:W-:Y:S01]  /*14830*/  FFMA.FTZ R188, R120, R0.reuse, -R7.reuse ;  /* 0x0000000078bc7223 */ /* 0x180fe20000010807 */
[-CC-:B------:R-:W-:Y:S01]  /*14840*/  FFMA.FTZ R169, R121, R0.reuse, -R7.reuse ;  /* 0x0000000079a97223 */ /* 0x180fe20000010807 */
[-C--:B------:R-:W-:Y:S01]  /*14850*/  FFMA.FTZ R184, R128, R0.reuse, -R7 ;  /* 0x0000000080b87223 */ /* 0x080fe20000010807 */
[-CC-:B------:R-:W-:Y:S01]  /*14860*/  FFMA.FTZ R189, R122, R0.reuse, -R125.reuse ;  /* 0x000000007abd7223 */ /* 0x180fe2000001087d */
[-CC-:B------:R-:W-:Y:S01]  /*14870*/  FFMA.FTZ R128, R123, R0.reuse, -R125.reuse ;  /* 0x000000007b807223 */ /* 0x180fe2000001087d */
[----:B------:R-:W-:Y:S01]  /*14880*/  MUFU.EX2 R3, R3 ;  /* 0x0000000300037308 */ /* 0x000fe20000000800 */
[-CC-:B------:R-:W-:Y:S01]  /*14890*/  FFMA.FTZ R191, R126, R0.reuse, -R125.reuse ;  /* 0x000000007ebf7223 */ /* 0x180fe2000001087d */
[-CC-:B------:R-:W-:Y:S01]  /*148a0*/  FFMA.FTZ R127, R127, R0.reuse, -R125.reuse ;  /* 0x000000007f7f7223 */ /* 0x180fe2000001087d */
[-C--:B------:R-:W-:Y:S01]  /*148b0*/  FFMA.FTZ R185, R130, R0.reuse, -R125 ;  /* 0x0000000082b97223 */ /* 0x080fe2000001087d */
[-C--:B------:R-:W-:Y:S01]  /*148c0*/  FFMA.FTZ R121, R129, R0.reuse, -R7 ;  /* 0x0000000081797223 */ /* 0x080fe20000010807 */
[-C--:B------:R-:W-:Y:S01]  /*148d0*/  FFMA.FTZ R126, R131, R0.reuse, -R125 ;  /* 0x00000000837e7223 */ /* 0x080fe2000001087d */
[-C--:B------:R-:W-:Y:S01]  /*148e0*/  FFMA.FTZ R186, R132, R0.reuse, -R7 ;  /* 0x0000000084ba7223 */ /* 0x080fe20000010807 */
[-CC-:B------:R-:W-:Y:S01]  /*148f0*/  FFMA.FTZ R187, R134, R0.reuse, -R125.reuse ;  /* 0x0000000086bb7223 */ /* 0x180fe2000001087d */
[----:B------:R-:W0:Y:S01]  /*14900*/  MUFU.EX2 R188, R188 ;  /* 0x000000bc00bc7308 */ /* 0x000e220000000800 */
[-C--:B------:R-:W-:Y:S01]  /*14910*/  FFMA.FTZ R123, R135, R0.reuse, -R125 ;  /* 0x00000000877b7223 */ /* 0x080fe2000001087d */
[-CC-:B------:R-:W-:Y:S01]  /*14920*/  FFMA.FTZ R120, R133, R0.reuse, -R7.reuse ;  /* 0x0000000085787223 */ /* 0x180fe20000010807 */
[-C--:B------:R-:W-:Y:S01]  /*14930*/  FFMA.FTZ R180, R136, R0.reuse, -R7 ;  /* 0x0000000088b47223 */ /* 0x080fe20000010807 */
[-C--:B------:R-:W-:Y:S01]  /*14940*/  FFMA.FTZ R181, R138, R0.reuse, -R125 ;  /* 0x000000008ab57223 */ /* 0x080fe2000001087d */
[-C--:B------:R-:W-:Y:S01]  /*14950*/  FFMA.FTZ R21, R137, R0.reuse, -R7 ;  /* 0x0000000089157223 */ /* 0x080fe20000010807 */
[-C--:B------:R-:W-:Y:S01]  /*14960*/  FFMA.FTZ R122, R139, R0.reuse, -R125 ;  /* 0x000000008b7a7223 */ /* 0x080fe2000001087d */
[-C--:B------:R-:W-:Y:S01]  /*14970*/  FFMA.FTZ R182, R140, R0.reuse, -R7 ;  /* 0x000000008cb67223 */ /* 0x080fe20000010807 */
[----:B------:R-:W-:Y:S01]  /*14980*/  MUFU.EX2 R2, R2 ;  /* 0x0000000200027308 */ /* 0x000fe20000000800 */
[-C--:B------:R-:W-:Y:S01]  /*14990*/  FFMA.FTZ R183, R142, R0.reuse, -R125 ;  /* 0x000000008eb77223 */ /* 0x080fe2000001087d */
[-C--:B------:R-:W-:Y:S01]  /*149a0*/  FFMA.FTZ R20, R141, R0.reuse, -R7 ;  /* 0x000000008d147223 */ /* 0x080fe20000010807 */
[-C--:B------:R-:W-:Y:S01]  /*149b0*/  FFMA.FTZ R143, R143, R0.reuse, -R125 ;  /* 0x000000008f8f7223 */ /* 0x080fe2000001087d */
[-C--:B------:R-:W-:Y:S01]  /*149c0*/  FFMA.FTZ R176, R144, R0.reuse, -R7 ;  /* 0x0000000090b07223 */ /* 0x080fe20000010807 */
[----:B------:R-:W-:Y:S01]  /*149d0*/  FFMA.FTZ R177, R146, R0, -R125 ;  /* 0x0000000092b17223 */ /* 0x000fe2000001087d */
[----:B------:R-:W-:-:S02]  /*149e0*/  VIADD R129, R10, 0x30840 ;  /* 0x000308400a817836 */ /* 0x000fc40000000000 */
[----:B------:R-:W-:Y:S01]  /*149f0*/  FFMA.FTZ R15, R145, R0, -R7 ;  /* 0x00000000910f7223 */ /* 0x000fe20000010807 */
[----:B------:R-:W1:Y:S01]  /*14a00*/  MUFU.EX2 R189, R189 ;  /* 0x000000bd00bd7308 */ /* 0x000e620000000800 */
[----:B0-----:R-:W-:Y:S01]  /*14a10*/  FFMA.FTZ R214, R3, R214, R188 ;  /* 0x000000d603d67223 */ /* 0x001fe200000100bc */
[-C--:B------:R-:W-:Y:S01]  /*14a20*/  FFMA.FTZ R132, R147, R0.reuse, -R125 ;  /* 0x0000000093847223 */ /* 0x080fe2000001087d */
[-C--:B------:R-:W-:Y:S01]  /*14a30*/  FFMA.FTZ R178, R148, R0.reuse, -R7 ;  /* 0x0000000094b27223 */ /* 0x080fe20000010807 */
[-C--:B------:R-:W-:Y:S01]  /*14a40*/  FFMA.FTZ R179, R150, R0.reuse, -R125 ;  /* 0x0000000096b37223 */ /* 0x080fe2000001087d */
[-C--:B------:R-:W-:Y:S01]  /*14a50*/  FFMA.FTZ R14, R149, R0.reuse, -R7 ;  /* 0x00000000950e7223 */ /* 0x080fe20000010807 */
[-C--:B------:R-:W-:Y:S01]  /*14a60*/  FFMA.FTZ R134, R151, R0.reuse, -R125 ;  /* 0x0000000097867223 */ /* 0x080fe2000001087d */
[-C--:B------:R-:W-:Y:S01]  /*14a70*/  FFMA.FTZ R172, R152, R0.reuse, -R7 ;  /* 0x0000000098ac7223 */ /* 0x080fe20000010807 */
[----:B------:R-:W0:Y:S01]  /*14a80*/  MUFU.EX2 R169, R169 ;  /* 0x000000a900a97308 */ /* 0x000e220000000800 */
[-C--:B------:R-:W-:Y:S01]  /*14a90*/  FFMA.FTZ R173, R154, R0.reuse, -R125 ;  /* 0x000000009aad7223 */ /* 0x080fe2000001087d */
[-C--:B------:R-:W-:Y:S01]  /*14aa0*/  FFMA.FTZ R13, R153, R0.reuse, -R7 ;  /* 0x00000000990d7223 */ /* 0x080fe20000010807 */
[-C--:B------:R-:W-:Y:S01]  /*14ab0*/  FFMA.FTZ R133, R155, R0.reuse, -R125 ;  /* 0x000000009b857223 */ /* 0x080fe2000001087d */
[-C--:B------:R-:W-:Y:S01]  /*14ac0*/  FFMA.FTZ R174, R156, R0.reuse, -R7 ;  /* 0x000000009cae7223 */ /* 0x080fe20000010807 */
[-C--:B------:R-:W-:Y:S01]  /*14ad0*/  FFMA.FTZ R175, R158, R0.reuse, -R125 ;  /* 0x000000009eaf7223 */ /* 0x080fe2000001087d */
[----:B------:R-:W-:Y:S01]  /*14ae0*/  FFMA.FTZ R12, R157, R0, -R7 ;  /* 0x000000009d0c7223 */ /* 0x000fe20000010807 */
[----:B------:R-:W-:Y:S01]  /*14af0*/  PRMT R129, R221, 0x654, R129 ;  /* 0x00000654dd817816 */ /* 0x000fe20000000081 */
[----:B------:R-:W2:Y:S01]  /*14b00*/  MUFU.EX2 R128, R128 ;  /* 0x0000008000807308 */ /* 0x000ea20000000800 */
[----:B-1----:R-:W-:Y:S01]  /*14b10*/  FFMA.FTZ R6, R2, R6, R189 ;  /* 0x0000000602067223 */ /* 0x002fe200000100bd */
[-C--:B------:R-:W-:Y:S01]  /*14b20*/  FFMA.FTZ R131, R159, R0.reuse, -R125 ;  /* 0x000000009f837223 */ /* 0x080fe2000001087d */
[-CC-:B------:R-:W-:Y:S01]  /*14b30*/  FFMA.FTZ R168, R160, R0.reuse, -R7.reuse ;  /* 0x00000000a0a87223 */ /* 0x180fe20000010807 */
[----:B------:R1:W-:Y:S01]  /*14b40*/  SYNCS.ARRIVE.TRANS64.RED.A1T0 RZ, [R129+URZ], RZ ;  /* 0x000000ff81ff79a7 */ /* 0x0003e2000810043f */
[-C--:B------:R-:W-:Y:S01]  /*14b50*/  FFMA.FTZ R8, R161, R0.reuse, -R7 ;  /* 0x00000000a1087223 */ /* 0x080fe20000010807 */
[-C--:B------:R-:W-:Y:S01]  /*14b60*/  FFMA.FTZ R130, R163, R0.reuse, -R125 ;  /* 0x00000000a3827223 */ /* 0x080fe2000001087d */
[-C--:B------:R-:W-:Y:S01]  /*14b70*/  FFMA.FTZ R170, R164, R0.reuse, -R7 ;  /* 0x00000000a4aa7223 */ /* 0x080fe20000010807 */
[----:B------:R-:W3:Y:S01]  /*14b80*/  MUFU.EX2 R190, R190 ;  /* 0x000000be00be7308 */ /* 0x000ee20000000800 */
[----:B0-----:R-:W-:Y:S01]  /*14b90*/  FADD.FTZ R214, R169, R214 ;  /* 0x000000d6a9d67221 */ /* 0x001fe20000010000 */
[-C--:B------:R-:W-:Y:S01]  /*14ba0*/  FFMA.FTZ R171, R166, R0.reuse, -R125 ;  /* 0x00000000a6ab7223 */ /* 0x080fe2000001087d */
[-C--:B------:R-:W-:Y:S01]  /*14bb0*/  FFMA.FTZ R7, R165, R0.reuse, -R7 ;  /* 0x00000000a5077223 */ /* 0x080fe20000010807 */
[-CC-:B-1----:R-:W-:Y:S01]  /*14bc0*/  FFMA.FTZ R129, R162, R0.reuse, -R125.reuse ;  /* 0x00000000a2817223 */ /* 0x182fe2000001087d */
[----:B------:R-:W-:-:S03]  /*14bd0*/  FFMA.FTZ R125, R167, R0, -R125 ;  /* 0x00000000a77d7223 */ /* 0x000fc6000001087d */
[----:B------:R-:W0:Y:S01]  /*14be0*/  MUFU.EX2 R191, R191 ;  /* 0x000000bf00bf7308 */ /* 0x000e220000000800 */
[----:B--2---:R-:W-:-:S07]  /*14bf0*/  FADD.FTZ R135, R128, R6 ;  /* 0x0000000680877221 */ /* 0x004fce0000010000 */
[----:B------:R-:W1:Y:S01]  /*14c00*/  MUFU.EX2 R124, R124 ;  /* 0x0000007c007c7308 */ /* 0x000e620000000800 */
[----:B---3--:R-:W-:-:S07]  /*14c10*/  FADD.FTZ R6, R190, R214 ;  /* 0x000000d6be067221 */ /* 0x008fce0000010000 */
        /* <DEDUP_REMOVED lines=82> */
[----:B--2---:R-:W-:-:S03]  /*15140*/  FADD.FTZ R214, R7, R6 ;  /* 0x0000000607d67221 */ /* 0x004fc60000010000 */
[----:B0-----:R-:W-:Y:S01]  /*15150*/  FADD.FTZ R6, R125, R135 ;  /* 0x000000877d067221 */ /* 0x001fe20000010000 */
[----:B------:R-:W-:Y:S06]  /*15160*/  @!P0 BRA `(.L_x_3929) ;  /* 0x0000000000048947 */ /* 0x000fec0003800000 */
[----:B------:R-:W-:Y:S01]  /*15170*/  BPT.TRAP 0x1 ;  /* 0x000000040000795c */ /* 0x000fe20000300000 */
.L_x_3929:
[----:B------:R-:W-:Y:S01]  /*15180*/  ISETP.GT.AND P1, PT, R9, RZ, PT ;  /* 0x000000ff0900720c */ /* 0x000fe20003f24270 */
[----:B------:R-:W-:Y:S01]  /*15190*/  VIADD R11, R11, 0x30860 ;  /* 0x000308600b0b7836 */ /* 0x000fe20000000000 */
[----:B------:R-:W-:Y:S02]  /*151a0*/  F2FP.F16.F32.PACK_AB R188, R169, R188 ;  /* 0x000000bca9bc723e */ /* 0x000fe400000000ff */
        /* <DEDUP_REMOVED lines=28> */
[----:B------:R-:W-:Y:S02]  /*15370*/  IADD3 R9, R9, -0x1, RZ ;  /* 0xffffffff09097810 */ /* 0x000fe40007ffe0ff */
[----:B0-----:R-:W-:Y:S01]  /*15380*/  MOV R11, R219 ;  /* 0x000000db000b7202 */ /* 0x001fe20000000f00 */
[----:B------:R-:W-:Y:S06]  /*15390*/  @P1 BRA `(.L_x_3930) ;  /* 0xffffffdc004c1947 */ /* 0x000fec000383ffff */
.L_x_3917:
[----:B------:R-:W-:Y:S05]  /*153a0*/  BSYNC B0 ;  /* 0x0000000000007941 */ /* 0x000fea0003800000 */
.L_x_3916:
        /* <DEDUP_REMOVED lines=99> */
.L_x_3931:
[----:B------:R-:W-:Y:S01]  /*159e0*/  IMAD R8, R210, 0x8, R18 ;  /* 0x00000008d2087824 */ /* 0x000fe200078e0212 */
[----:B------:R-:W-:-:S04]  /*159f0*/  SHF.L.U32 R3, R219, 0x1f, RZ ;  /* 0x0000001fdb037819 */ /* 0x000fc800000006ff */
[----:B------:R0:W1:Y:S01]  /*15a00*/  SYNCS.PHASECHK.TRANS64.TRYWAIT P1, [R8+URZ+0x30850], R3 ;  /* 0x03085003080075a7 */ /* 0x000062000802017f */
[----:B------:R-:W-:Y:S05]  /*15a10*/  @!P0 BRA `(.L_x_3932) ;  /* 0x0000000000048947 */ /* 0x000fea0003800000 */
[----:B------:R-:W-:Y:S01]  /*15a20*/  BPT.TRAP 0x1 ;  /* 0x000000040000795c */ /* 0x000fe20000300000 */
.L_x_3932:
        /* <DEDUP_REMOVED lines=9> */
.L_x_3934:
[----:B------:R-:W-:Y:S05]  /*15ac0*/  BSYNC B0 ;  /* 0x0000000000007941 */ /* 0x000fea0003800000 */
.L_x_3933:
[----:B------:R-:W-:Y:S01]  /*15ad0*/  IMAD.MOV.U32 R2, RZ, RZ, R7 ;  /* 0x000000ffff027224 */ /* 0x000fe200078e0007 */
[----:B------:R-:W-:Y:S01]  /*15ae0*/  WARPGROUP.ARRIVE ;  /* 0x00000000000079c5 */ /* 0x000fe20000000000 */
[----:B01----:R-:W-:-:S03]  /*15af0*/  IMAD.MOV.U32 R3, RZ, RZ, 0x40000040 ;  /* 0x40000040ff037424 */ /* 0x003fc600078e00ff */
[----:B------:R-:W-:Y:S02]  /*15b00*/  R2UR UR6, R2 ;  /* 0x00000000020672ca */ /* 0x000fe400000e0000 */
[----:B------:R-:W-:Y:S01]  /*15b10*/  R2UR UR7, R3 ;  /* 0x00000000030772ca */ /* 0x000fe200000e0000 */
[----:B------:R-:W-:Y:S01]  /*15b20*/  IMAD.MOV.U32 R3, RZ, RZ, 0x40000040 ;  /* 0x40000040ff037424 */ /* 0x000fe200078e00ff */
[----:B------:R-:W-:-:S11]  /*15b30*/  IADD3 R2, R7, 0x80, RZ ;  /* 0x0000008007027810 */ /* 0x000fd60007ffe0ff */
[----:B------:R-:W-:Y:S01]  /*15b40*/  HGMMA.64x192x16.F32 R24, R188, gdesc[UR4].tnspB, R24, gsb0 ;  /* 0x42e00004bc187df0 */ /* 0x000fe20008000818 */
[----:B------:R-:W-:Y:S01]  /*15b50*/  R2UR UR6, R2 ;  /* 0x00000000020672ca */ /* 0x000fe200000e0000 */
[----:B------:R-:W-:Y:S01]  /*15b60*/  VIADD R2, R7, 0x100 ;  /* 0x0000010007027836 */ /* 0x000fe20000000000 */
[----:B------:R-:W-:Y:S02]  /*15b70*/  R2UR UR7, R3 ;  /* 0x00000000030772ca */ /* 0x000fe400000e0000 */
[----:B------:R-:W-:Y:S01]  /*15b80*/  MOV R3, 0x40000040 ;  /* 0x4000004000037802 */ /* 0x000fe20000000f00 */
[----:B------:R-:W-:Y:S02]  /*15b90*/  WARPGROUP.DEPBAR.LE gsb0, 0x0 ;  /* 0x00008000000079c5 */ /* 0x000fe40000010000 */
[----:B------:R-:W-:-:S12]  /*15ba0*/  WARPGROUP.ARRIVE ;  /* 0x00000000000079c5 */ /* 0x000fd80000000000 */
        /* <DEDUP_REMOVED lines=16> */
[----:B------:R-:W-:Y:S01]  /*15cb0*/  VIADD R2, R7, 0x280 ;  /* 0x0000028007027836 */ /* 0x000fe20000000000 */
[----:B------:R-:W-:Y:S01]  /*15cc0*/  R2UR UR7, R3 ;  /* 0x00000000030772ca */ /* 0x000fe200000e0000 */
[----:B------:R-:W0:Y:S01]  /*15cd0*/  SHFL.BFLY PT, R7, R6, 0x2, 0x1f ;  /* 0x0c401f0006077f89 */ /* 0x000e2200000e0000 */
[----:B------:R-:W-:Y:S01]  /*15ce0*/  MOV R3, 0x40000040 ;  /* 0x4000004000037802 */ /* 0x000fe20000000f00 */
[----:B0-----:R-:W-:Y:S01]  /*15cf0*/  FADD.FTZ R9, R7, R6 ;  /* 0x0000000607097221 */ /* 0x001fe20000010000 */
[----:B------:R-:W-:-:S04]  /*15d00*/  CS2R R6, SRZ ;  /* 0x0000000000067805 */ /* 0x000fc8000001ff00 */
[----:B------:R-:W0:Y:S02]  /*15d10*/  SHFL.BFLY PT, R10, R9, 0x1, 0x1f ;  /* 0x0c201f00090a7f89 */ /* 0x000e2400000e0000 */
[----:B0-----:R-:W-:-:S05]  /*15d20*/  FADD.FTZ R14, R9, R10 ;  /* 0x0000000a090e7221 */ /* 0x001fca0000010000 */
[----:B------:R-:W-:-:S13]  /*15d30*/  FSETP.NE.FTZ.AND P2, PT, R14, RZ, PT ;  /* 0x000000ff0e00720b */ /* 0x000fda0003f55000 */
[----:B------:R-:W0:Y:S08]  /*15d40*/  @P2 MUFU.LG2 R12, R14 ;  /* 0x0000000e000c2308 */ /* 0x000e300000000c00 */
[----:B------:R-:W-:Y:S01]  /*15d50*/  @P2 MUFU.RCP R6, R14 ;  /* 0x0000000e00062308 */ /* 0x000fe20000001000 */
[----:B0-----:R-:W-:Y:S01]  /*15d60*/  @P2 FMUL.FTZ R9, R12, 0.69314718246459960938 ;  /* 0x3f3172180c092820 */ /* 0x001fe20000410000 */
[----:B------:R-:W-:-:S02]  /*15d70*/  WARPGROUP.DEPBAR.LE gsb0, 0x0 ;  /* 0x00008000000079c5 */ /* 0x000fc40000010000 */
[----:B------:R-:W-:-:S06]  /*15d80*/  WARPGROUP.ARRIVE ;  /* 0x00000000000079c5 */ /* 0x000fcc0000000000 */
[----:B------:R-:W-:Y:S01]  /*15d90*/  HGMMA.64x192x16.F32 R24, R172, gdesc[UR4].tnspB, R24, gsb0 ;  /* 0x42e00004ac187df0 */ /* 0x000fe20008000818 */
[----:B------:R-:W-:Y:S02]  /*15da0*/  R2UR UR6, R2 ;  /* 0x00000000020672ca */ /* 0x000fe400000e0000 */
[----:B------:R-:W-:Y:S02]  /*15db0*/  R2UR UR7, R3 ;  /* 0x00000000030772ca */ /* 0x000fe400000e0000 */
[----:B------:R-:W0:Y:S02]  /*15dc0*/  SHFL.BFLY PT, R3, R214, 0x2, 0x1f ;  /* 0x0c401f00d6037f89 */ /* 0x000e2400000e0000 */
[----:B0-----:R-:W-:-:S05]  /*15dd0*/  FADD.FTZ R3, R3, R214 ;  /* 0x000000d603037221 */ /* 0x001fca0000010000 */
[----:B------:R-:W0:Y:S02]  /*15de0*/  SHFL.BFLY PT, R2, R3, 0x1, 0x1f ;  /* 0x0c201f0003027f89 */ /* 0x000e2400000e0000 */
[----:B0-----:R-:W-:Y:S01]  /*15df0*/  FADD.FTZ R13, R3, R2 ;  /* 0x00000002030d7221 */ /* 0x001fe20000010000 */
[----:B------:R-:W-:Y:S02]  /*15e00*/  IMAD.MOV.U32 R2, RZ, RZ, -0x800000 ;  /* 0xff800000ff027424 */ /* 0x000fe400078e00ff */
[----:B------:R-:W-:Y:S02]  /*15e10*/  IMAD.MOV.U32 R3, RZ, RZ, -0x800000 ;  /* 0xff800000ff037424 */ /* 0x000fe400078e00ff */
[----:B------:R-:W-:-:S13]  /*15e20*/  FSETP.NE.FTZ.AND P1, PT, R13, RZ, PT ;  /* 0x000000ff0d00720b */ /* 0x000fda0003f35000 */
[----:B------:R-:W0:Y:S01]  /*15e30*/  @P1 MUFU.LG2 R11, R13 ;  /* 0x0000000d000b1308 */ /* 0x000e220000000c00 */
[C---:B------:R-:W-:Y:S01]  /*15e40*/  @P1 FMUL.FTZ R10, R0.reuse, 0.69314718246459960938 ;  /* 0x3f317218000a1820 */ /* 0x040fe20000410000 */
[----:B------:R-:W-:-:S04]  /*15e50*/  @P2 FMUL.FTZ R0, R0, 0.69314718246459960938 ;  /* 0x3f31721800002820 */ /* 0x000fc80000410000 */
[----:B------:R-:W-:Y:S02]  /*15e60*/  @P2 FFMA.FTZ R3, R0, R4, R9 ;  /* 0x0000000400032223 */ /* 0x000fe40000010009 */
[----:B------:R1:W2:Y:S01]  /*15e70*/  @P1 MUFU.RCP R7, R13 ;  /* 0x0000000d00071308 */ /* 0x0002a20000001000 */
[----:B0-----:R-:W-:-:S04]  /*15e80*/  @P1 FMUL.FTZ R11, R11, 0.69314718246459960938 ;  /* 0x3f3172180b0b1820 */ /* 0x001fc80000410000 */
[----:B------:R-:W-:Y:S01]  /*15e90*/  @P1 FFMA.FTZ R2, R10, R5, R11 ;  /* 0x000000050a021223 */ /* 0x000fe2000001000b */
[----:B------:R-:W-:Y:S02]  /*15ea0*/  WARPGROUP.DEPBAR.LE gsb0, 0x0 ;  /* 0x00008000000079c5 */ /* 0x000fe40000010000 */
[----:B------:R-:W-:-:S06]  /*15eb0*/  WARPGROUP.ARRIVE ;  /* 0x00000000000079c5 */ /* 0x000fcc0000000000 */
[----:B------:R-:W-:Y:S03]  /*15ec0*/  HGMMA.64x192x16.F32 R24, R168, gdesc[UR4].tnspB, R24, gsb0 ;  /* 0x42e00004a8187df0 */ /* 0x000fe60008000818 */
[----:B------:R-:W-:Y:S02]  /*15ed0*/  WARPGROUP.DEPBAR.LE gsb0, 0x0 ;  /* 0x00008000000079c5 */ /* 0x000fe40000010000 */
[----:B-12---:R-:W-:Y:S05]  /*15ee0*/  @!P0 BRA `(.L_x_3936) ;  /* 0x0000000000048947 */ /* 0x006fea0003800000 */
[----:B------:R-:W-:Y:S01]  /*15ef0*/  BPT.TRAP 0x1 ;  /* 0x000000040000795c */ /* 0x000fe20000300000 */
.L_x_3936:
[----:B------:R-:W2:Y:S01]  /*15f00*/  LDL.LU R5, [R1+0x4] ;  /* 0x0000040001057983 */ /* 0x000ea20000300800 */
[----:B------:R-:W-:Y:S01]  /*15f10*/  IADD3 R8, R8, 0x30860, RZ ;  /* 0x0003086008087810 */ /* 0x000fe20007ffe0ff */
[----:B------:R-:W-:Y:S02]  /*15f20*/  VIADD R210, R210, 0x1 ;  /* 0x00000001d2d27836 */ /* 0x000fe40000000000 */
[-C--:B------:R-:W-:Y:S01]  /*15f30*/  FMUL.FTZ R130, R59, R6.reuse ;  /* 0x000000063b827220 */ /* 0x080fe20000410000 */
[-C--:B------:R-:W-:Y:S01]  /*15f40*/  FMUL.FTZ R128, R67, R6.reuse ;  /* 0x0000000643807220 */ /* 0x080fe20000410000 */
[----:B------:R-:W-:Y:S01]  /*15f50*/  PRMT R8, R221, 0x654, R8 ;  /* 0x00000654dd087816 */ /* 0x000fe20000000008 */
[-C--:B------:R-:W-:Y:S01]  /*15f60*/  FMUL.FTZ R131, R55, R6.reuse ;  /* 0x0000000637837220 */ /* 0x080fe20000410000 */
[----:B------:R-:W-:Y:S01]  /*15f70*/  ISETP.NE.AND P1, PT, R210, 0x2, PT ;  /* 0x00000002d200780c */ /* 0x000fe20003f25270 */
[-C--:B------:R-:W-:Y:S01]  /*15f80*/  FMUL.FTZ R59, R62, R6.reuse ;  /* 0x000000063e3b7220 */ /* 0x080fe20000410000 */
[----:B------:R0:W-:Y:S01]  /*15f90*/  SYNCS.ARRIVE.TRANS64.RED.A1T0 RZ, [R8+URZ], RZ ;  /* 0x000000ff08ff79a7 */ /* 0x0001e2000810043f */
[-C--:B------:R-:W-:Y:S01]  /*15fa0*/  FMUL.FTZ R129, R63, R6.reuse ;  /* 0x000000063f817220 */ /* 0x080fe20000410000 */
[-C--:B------:R-:W-:Y:S01]  /*15fb0*/  FMUL.FTZ R67, R70, R6.reuse ;  /* 0x0000000646437220 */ /* 0x080fe20000410000 */
[-C--:B------:R-:W-:Y:S01]  /*15fc0*/  FMUL.FTZ R127, R71, R6.reuse ;  /* 0x00000006477f7220 */ /* 0x080fe20000410000 */
[-C--:B------:R-:W-:Y:S01]  /*15fd0*/  FMUL.FTZ R71, R75, R6.reuse ;  /* 0x000000064b477220 */ /* 0x080fe20000410000 */
[-C--:B------:R-:W-:Y:S01]  /*15fe0*/  FMUL.FTZ R70, R83, R6.reuse ;  /* 0x0000000653467220 */ /* 0x080fe20000410000 */
[-C--:B------:R-:W-:Y:S01]  /*15ff0*/  FMUL.FTZ R63, R91, R6.reuse ;  /* 0x000000065b3f7220 */ /* 0x080fe20000410000 */
[-C--:B------:R-:W-:Y:S01]  /*16000*/  FMUL.FTZ R62, R99, R6.reuse ;  /* 0x00000006633e7220 */ /* 0x080fe20000410000 */
[----:B0-----:R-:W-:Y:S01]  /*16010*/  SEL R8, RZ, 0x1, P1 ;  /* 0x00000001ff087807 */ /* 0x001fe20000800000 */
        /* <DEDUP_REMOVED lines=87> */
[----:B------:R-:W-:Y:S01]  /*16590*/  SEL R210, R210, RZ, P1 ;  /* 0x000000ffd2d27207 */ /* 0x000fe20000800000 */
[----:B--2---:R-:W-:-:S05]  /*165a0*/  VIADD R5, R5, 0x1 ;  /* 0x0000000105057836 */ /* 0x004fca0000000000 */
[----:B------:R0:W-:Y:S02]  /*165b0*/  STL [R1+0x4], R5 ;  /* 0x0000040501007387 */ /* 0x0001e40000100800 */
.L_x_3858:
[----:B------:R-:W1:Y:S08]  /*165c0*/  S2UR UR4, SR_CgaCtaId ;  /* 0x00000000000479c3 */ /* 0x000e700000008800 */
[----:B------:R-:W-:Y:S01]  /*165d0*/  BAR.SYNC.DEFER_BLOCKING 0x5, 0x180 ;  /* 0x0146000000007b1d */ /* 0x000fe20000010000 */
[----:B------:R-:W-:-:S05]  /*165e0*/  MOV R18, 0x400 ;  /* 0x0000040000127802 */ /* 0x000fca0000000f00 */
[----:B------:R-:W-:Y:S01]  /*165f0*/  BSSY B0, `(.L_x_3937) ;  /* 0x0000272000007945 */ /* 0x000fe20003800000 */
[----:B-1----:R-:W-:-:S04]  /*16600*/  MOV R221, UR4 ;  /* 0x0000000400dd7c02 */ /* 0x002fc80008000f00 */
[----:B------:R-:W-:-:S05]  /*16610*/  LEA R18, R221, R18, 0x18 ;  /* 0x00000012dd127211 */ /* 0x000fca00078ec0ff */
[----:B------:R1:W2:Y:S01]  /*16620*/  LDS.128 R28, [R18+0x308d0] ;  /* 0x0308d000121c7984 */ /* 0x0002a20000000c00 */
[----:B------:R-:W-:Y:S06]  /*16630*/  BAR.ARV 0x4, 0x180 ;  /* 0x0106000000007b1d */ /* 0x000fec0000002000 */
[----:B------:R-:W-:Y:S05]  /*16640*/  @P0 BRA `(.L_x_3938) ;  /* 0x0000001800940947 */ /* 0x000fea0003800000 */
[----:B------:R-:W3:Y:S01]  /*16650*/  LDL R8, [R1+0x7c] ;  /* 0x00007c0001087983 */ /* 0x000ee20000100800 */
[----:B------:R-:W-:Y:S01]  /*16660*/  F2FP.F16.F32.PACK_AB R24, R25, R24 ;  /* 0x000000181918723e */ /* 0x000fe200000000ff */
[----:B------:R-:W-:Y:S01]  /*16670*/  ULDC.64 UR4, c[0x0][0xc00] ;  /* 0x0003000000047ab9 */ /* 0x000fe20000000a00 */
[----:B------:R-:W-:Y:S01]  /*16680*/  F2FP.F16.F32.PACK_AB R25, R139, R126 ;  /* 0x0000007e8b19723e */ /* 0x000fe200000000ff */
[----:B0-----:R-:W0:Y:S01]  /*16690*/  S2R R5, SR_SWINHI ;  /* 0x0000000000057919 */ /* 0x001e220000002f00 */
        /* <DEDUP_REMOVED lines=16> */
[----:B------:R-:W-:Y:S02]  /*167a0*/  MOV R6, R18 ;  /* 0x0000001200067202 */ /* 0x000fe40000000f00 */
[----:B0-----:R-:W-:Y:S02]  /*167b0*/  MOV R7, R5 ;  /* 0x0000000500077202 */ /* 0x001fe40000000f00 */
        /* <DEDUP_REMOVED lines=23> */
[----:B---3--:R-:W-:-:S03]  /*16930*/  IMAD.WIDE R26, R8, 0x2, R6 ;  /* 0x00000002081a7825 */ /* 0x008fc600078e0206 */
[C---:B------:R-:W-:Y:S02]  /*16940*/  IADD3 R111, P2, R26.reuse, 0x20, RZ ;  /* 0x000000201a6f7810 */ /* 0x040fe40007f5e0ff */
[C---:B------:R-:W-:Y:S02]  /*16950*/  IADD3 R141, P1, R26.reuse, 0x40, RZ ;  /* 0x000000401a8d7810 */ /* 0x040fe40007f3e0ff */
[----:B------:R-:W-:Y:S01]  /*16960*/  LOP3.LUT R8, R111, 0x380, RZ, 0xc0, !PT ;  /* 0x000003806f087812 */ /* 0x000fe200078ec0ff */
[--C-:B------:R-:W-:Y:S01]  /*16970*/  IMAD.X R9, RZ, RZ, R27.reuse, P2 ;  /* 0x000000ffff097224 */ /* 0x100fe200010e061b */
[----:B------:R-:W-:Y:S01]  /*16980*/  IADD3 R145, P5, R26, 0x4000, RZ ;  /* 0x000040001a917810 */ /* 0x000fe20007fbe0ff */
[--C-:B------:R-:W-:Y:S01]  /*16990*/  IMAD.X R11, RZ, RZ, R27.reuse, P1 ;  /* 0x000000ffff0b7224 */ /* 0x100fe200008e061b */
[----:B------:R-:W-:Y:S02]  /*169a0*/  SHF.R.U64 R8, R8, 0x3, RZ ;  /* 0x0000000308087819 */ /* 0x000fe400000012ff */
[----:B------:R-:W-:Y:S01]  /*169b0*/  IADD3 R20, P0, R26, 0x4020, RZ ;  /* 0x000040201a147810 */ /* 0x000fe20007f1e0ff */
[----:B------:R-:W-:Y:S01]  /*169c0*/  IMAD.X R15, RZ, RZ, R27, P5 ;  /* 0x000000ffff0f7224 */ /* 0x000fe200028e061b */
[----:B------:R-:W-:-:S02]  /*169d0*/  LOP3.LUT R10, R141, 0x380, RZ, 0xc0, !PT ;  /* 0x000003808d0a7812 */ /* 0x000fc400078ec0ff */
[----:B------:R-:W-:Y:S01]  /*169e0*/  LOP3.LUT R14, R145, 0x380, RZ, 0xc0, !PT ;  /* 0x00000380910e7812 */ /* 0x000fe200078ec0ff */
[----:B------:R-:W-:Y:S01]  /*169f0*/  IMAD.X R21, RZ, RZ, R27, P0 ;  /* 0x000000ffff157224 */ /* 0x000fe200000e061b */
[----:B------:R-:W-:Y:S02]  /*16a00*/  LOP3.LUT R8, R8, R111, RZ, 0x3c, !PT ;  /* 0x0000006f08087212 */ /* 0x000fe400078e3cff */
[----:B------:R-:W-:Y:S02]  /*16a10*/  IADD3 R143, P6, R26, 0x60, RZ ;  /* 0x000000601a8f7810 */ /* 0x000fe40007fde0ff */
[----:B------:R-:W-:Y:S02]  /*16a20*/  LOP3.LUT R111, R20, 0x380, RZ, 0xc0, !PT ;  /* 0x00000380146f7812 */ /* 0x000fe400078ec0ff */
[----:B------:R-:W-:Y:S02]  /*16a30*/  SHF.R.U64 R10, R10, 0x3, RZ ;  /* 0x000000030a0a7819 */ /* 0x000fe400000012ff */
[----:B------:R-:W-:-:S02]  /*16a40*/  IADD3 R34, P4, R26, 0x4040, RZ ;  /* 0x000040401a227810 */ /* 0x000fc40007f9e0ff */
[----:B------:R-:W-:Y:S02]  /*16a50*/  SHF.R.U64 R14, R14, 0x3, RZ ;  /* 0x000000030e0e7819 */ /* 0x000fe400000012ff */
[C---:B------:R-:W-:Y:S02]  /*16a60*/  IADD3 R42, P2, R26.reuse, 0x8000, RZ ;  /* 0x000080001a2a7810 */ /* 0x040fe40007f5e0ff */
[----:B------:R-:W-:Y:S02]  /*16a70*/  IADD3.X R13, RZ, R27, RZ, P6, !PT ;  /* 0x0000001bff0d7210 */ /* 0x000fe400037fe4ff */
[----:B------:R-:W-:Y:S01]  /*16a80*/  SHF.R.U64 R111, R111, 0x3, RZ ;  /* 0x000000036f6f7819 */ /* 0x000fe200000012ff */
[----:B------:R-:W-:Y:S01]  /*16a90*/  IMAD.X R43, RZ, RZ, R27, P2 ;  /* 0x000000ffff2b7224 */ /* 0x000fe200010e061b */
[C---:B--2---:R-:W-:Y:S02]  /*16aa0*/  IADD3 R28, P1, R26.reuse, 0x8020, RZ ;  /* 0x000080201a1c7810 */ /* 0x044fe40007f3e0ff */
[----:B------:R-:W-:-:S02]  /*16ab0*/  IADD3 R50, P6, R26, 0x8040, RZ ;  /* 0x000080401a327810 */ /* 0x000fc40007fde0ff */
[----:B------:R-:W-:Y:S02]  /*16ac0*/  LOP3.LUT R12, R143, 0x380, RZ, 0xc0, !PT ;  /* 0x000003808f0c7812 */ /* 0x000fe400078ec0ff */
[----:B------:R-:W-:Y:S01]  /*16ad0*/  LOP3.LUT R5, R26, 0x380, RZ, 0xc0, !PT ;  /* 0x000003801a057812 */ /* 0x000fe200078ec0ff */
[----:B------:R-:W-:Y:S01]  /*16ae0*/  IMAD.X R51, RZ, RZ, R27, P6 ;  /* 0x000000ffff337224 */ /* 0x000fe200030e061b */
[----:B------:R-:W-:Y:S02]  /*16af0*/  LOP3.LUT R10, R10, R141, RZ, 0x3c, !PT ;  /* 0x0000008d0a0a7212 */ /* 0x000fe400078e3cff */
[----:B------:R-:W-:Y:S02]  /*16b00*/  LOP3.LUT R14, R14, R145, RZ, 0x3c, !PT ;  /* 0x000000910e0e7212 */ /* 0x000fe400078e3cff */
[----:B------:R-:W-:Y:S02]  /*16b10*/  LOP3.LUT R141, R34, 0x380, RZ, 0xc0, !PT ;  /* 0x00000380228d7812 */ /* 0x000fe400078ec0ff */
[----:B------:R-:W-:-:S02]  /*16b20*/  LOP3.LUT R145, R42, 0x380, RZ, 0xc0, !PT ;  /* 0x000003802a917812 */ /* 0x000fc400078ec0ff */
[----:B------:R-:W-:Y:S02]  /*16b30*/  LOP3.LUT R20, R111, R20, RZ, 0x3c, !PT ;  /* 0x000000146f147212 */ /* 0x000fe400078e3cff */
[----:B------:R-:W-:Y:S02]  /*16b40*/  SHF.R.U64 R12, R12, 0x3, RZ ;  /* 0x000000030c0c7819 */ /* 0x000fe400000012ff */
[----:B------:R-:W-:Y:S02]  /*16b50*/  LOP3.LUT R111, R28, 0x380, RZ, 0xc0, !PT ;  /* 0x000003801c6f7812 */ /* 0x000fe400078ec0ff */
[----:B------:R-:W-:Y:S02]  /*16b60*/  LOP3.LUT R139, R50, 0x380, RZ, 0xc0, !PT ;  /* 0x00000380328b7812 */ /* 0x000fe400078ec0ff */
[----:B------:R-:W-:Y:S02]  /*16b70*/  IADD3 R38, P3, R26, 0x4060, RZ ;  /* 0x000040601a267810 */ /* 0x000fe40007f7e0ff */
[----:B------:R-:W-:-:S02]  /*16b80*/  SHF.R.U64 R5, R5, 0x3, RZ ;  /* 0x0000000305057819 */ /* 0x000fc400000012ff */
[----:B------:R-:W-:Y:S01]  /*16b90*/  SHF.R.U64 R141, R141, 0x3, RZ ;  /* 0x000000038d8d7819 */ /* 0x000fe200000012ff */
[----:B------:R-:W-:Y:S01]  /*16ba0*/  IMAD.X R39, RZ, RZ, R27, P3 ;  /* 0x000000ffff277224 */ /* 0x000fe200018e061b */
[----:B------:R-:W-:Y:S02]  /*16bb0*/  SHF.R.U64 R145, R145, 0x3, RZ ;  /* 0x0000000391917819 */ /* 0x000fe400000012ff */
[----:B------:R-:W-:Y:S02]  /*16bc0*/  IADD3 R78, P5, R26, 0x8060, RZ ;  /* 0x000080601a4e7810 */ /* 0x000fe40007fbe0ff */
[----:B------:R-:W-:Y:S02]  /*16bd0*/  LOP3.LUT R12, R12, R143, RZ, 0x3c, !PT ;  /* 0x0000008f0c0c7212 */ /* 0x000fe400078e3cff */
[----:B------:R-:W-:Y:S02]  /*16be0*/  SHF.R.U64 R111, R111, 0x3, RZ ;  /* 0x000000036f6f7819 */ /* 0x000fe400000012ff */
[----:B------:R-:W-:-:S02]  /*16bf0*/  SHF.R.U64 R139, R139, 0x3, RZ ;  /* 0x000000038b8b7819 */ /* 0x000fc400000012ff */
[----:B------:R-:W-:Y:S01]  /*16c00*/  LOP3.LUT R26, R5, R26, RZ, 0x3c, !PT ;  /* 0x0000001a051a7212 */ /* 0x000fe200078e3cff */
[----:B------:R-:W-:Y:S01]  /*16c10*/  IMAD.X R5, RZ, RZ, R27, P5 ;  /* 0x000000ffff057224 */ /* 0x000fe200028e061b */
[----:B------:R-:W-:Y:S02]  /*16c20*/  LOP3.LUT R143, R38, 0x380, RZ, 0xc0, !PT ;  /* 0x00000380268f7812 */ /* 0x000fe400078ec0ff */
[----:B------:R-:W-:Y:S02]  /*16c30*/  IADD3.X R35, RZ, R27, RZ, P4, !PT ;  /* 0x0000001bff237210 */ /* 0x000fe400027fe4ff */
[----:B------:R-:W-:Y:S02]  /*16c40*/  LOP3.LUT R34, R141, R34, RZ, 0x3c, !PT ;  /* 0x000000228d227212 */ /* 0x000fe400078e3cff */
[----:B------:R-:W-:Y:S02]  /*16c50*/  LOP3.LUT R42, R145, R42, RZ, 0x3c, !PT ;  /* 0x0000002a912a7212 */ /* 0x000fe400078e3cff */
[----:B------:R-:W-:-:S02]  /*16c60*/  LOP3.LUT R46, R111, R28, RZ, 0x3c, !PT ;  /* 0x0000001c6f2e7212 */ /* 0x000fc400078e3cff */
[----:B------:R-:W-:Y:S02]  /*16c70*/  LOP3.LUT R50, R139, R50, RZ, 0x3c, !PT ;  /* 0x000000328b327212 */ /* 0x000fe400078e3cff */
[-C--:B------:R-:W-:Y:S02]  /*16c80*/  IADD3.X R47, RZ, R27.reuse, RZ, P1, !PT ;  /* 0x0000001bff2f7210 */ /* 0x080fe40000ffe4ff */
[----:B------:R-:W-:Y:S02]  /*16c90*/  SHF.R.U64 R143, R143, 0x3, RZ ;  /* 0x000000038f8f7819 */ /* 0x000fe400000012ff */
[----:B------:R-:W-:Y:S02]  /*16ca0*/  MOV R86, R26 ;  /* 0x0000001a00567202 */ /* 0x000fe40000000f00 */
[----:B------:R-:W-:Y:S02]  /*16cb0*/  MOV R28, R8 ;  /* 0x00000008001c7202 */ /* 0x000fe40000000f00 */
[----:B------:R-:W-:-:S02]  /*16cc0*/  F2FP.F16.F32.PACK_AB R26, R4, R0 ;  /* 0x00000000041a723e */ /* 0x000fc400000000ff */
[----:B------:R-:W-:Y:S02]  /*16cd0*/  F2FP.F16.F32.PACK_AB R27, R138, R125 ;  /* 0x0000007d8a1b723e */ /* 0x000fe400000000ff */
[----:B------:R-:W-:Y:S02]  /*16ce0*/  MOV R9, R34 ;  /* 0x0000002200097202 */ /* 0x000fe40000000f00 */
[----:B------:R-:W-:Y:S01]  /*16cf0*/  MOV R8, R42 ;  /* 0x0000002a00087202 */ /* 0x000fe20000000f00 */
[----:B------:R-:W-:Y:S01]  /*16d00*/  STSM.16.M88.4 [R86], R24 ;  /* 0x0000001856007844 */ /* 0x000fe20000000200 */
[----:B------:R-:W-:Y:S02]  /*16d10*/  F2FP.F16.F32.PACK_AB R34, R37, R36 ;  /* 0x000000242522723e */ /* 0x000fe400000000ff */
[----:B------:R-:W-:Y:S02]  /*16d20*/  F2FP.F16.F32.PACK_AB R35, R135, R123 ;  /* 0x0000007b8723723e */ /* 0x000fe400000000ff */
[----:B------:R-:W-:-:S02]  /*16d30*/  MOV R11, R10 ;  /* 0x0000000a000b7202 */ /* 0x000fc40000000f00 */
[----:B------:R-:W-:Y:S01]  /*16d40*/  MOV R0, R50 ;  /* 0x0000003200007202 */ /* 0x000fe20000000f00 */
[----:B------:R0:W-:Y:S01]  /*16d50*/  STSM.16.M88.4 [R28], R32 ;  /* 0x000000201c007844 */ /* 0x0001e20000000200 */
[----:B------:R-:W-:Y:S02]  /*16d60*/  F2FP.F16.F32.PACK_AB R42, R45, R44 ;  /* 0x0000002c2d2a723e */ /* 0x000fe400000000ff */
[----:B------:R-:W-:Y:S02]  /*16d70*/  F2FP.F16.F32.PACK_AB R43, R133, R121 ;  /* 0x00000079852b723e */ /* 0x000fe400000000ff */
[----:B------:R-:W-:Y:S02]  /*16d80*/  LOP3.LUT R38, R143, R38, RZ, 0x3c, !PT ;  /* 0x000000268f267212 */ /* 0x000fe400078e3cff */
[----:B------:R-:W-:Y:S01]  /*16d90*/  MOV R12, R12 ;  /* 0x0000000c000c7202 */ /* 0x000fe20000000f00 */
[----:B------:R-:W-:Y:S01]  /*16da0*/  STSM.16.M88.4 [R11], R40 ;  /* 0x000000280b007844 */ /* 0x000fe20000000200 */
[----:B------:R-:W-:-:S02]  /*16db0*/  F2FP.F16.F32.PACK_AB R50, R53, R52 ;  /* 0x000000343532723e */ /* 0x000fc400000000ff */
[----:B------:R-:W-:Y:S02]  /*16dc0*/  F2FP.F16.F32.PACK_AB R51, R131, R54 ;  /* 0x000000368333723e */ /* 0x000fe400000000ff */
[----:B------:R-:W-:Y:S02]  /*16dd0*/  MOV R14, R14 ;  /* 0x0000000e000e7202 */ /* 0x000fe40000000f00 */
[----:B------:R-:W-:Y:S01]  /*16de0*/  LOP3.LUT R141, R78, 0x380, RZ, 0xc0, !PT ;  /* 0x000003804e8d7812 */ /* 0x000fe200078ec0ff */
[----:B------:R-:W-:Y:S01]  /*16df0*/  STSM.16.M88.4 [R12], R48 ;  /* 0x000000300c007844 */ /* 0x000fe20000000200 */
[----:B------:R-:W-:Y:S01]  /*16e00*/  MOV R20, R20 ;  /* 0x0000001400147202 */ /* 0x000fe20000000f00 */
[----:B0-----:R-:W0:Y:S01]  /*16e10*/  LDC R28, c[0x0][0xbe8] ;  /* 0x0002fa00ff1c7b82 */ /* 0x001e220000000800 */
[----:B------:R-:W-:Y:S01]  /*16e20*/  MOV R38, R38 ;  /* 0x0000002600267202 */ /* 0x000fe20000000f00 */
[----:B------:R-:W-:Y:S01]  /*16e30*/  STSM.16.M88.4 [R14], R56 ;  /* 0x000000380e007844 */ /* 0x000fe20000000200 */
[----:B------:R-:W-:-:S02]  /*16e40*/  SHF.R.U64 R141, R141, 0x3, RZ ;  /* 0x000000038d8d7819 */ /* 0x000fc400000012ff */
[----:B------:R-:W-:Y:S01]  /*16e50*/  ISETP.NE.U32.AND P0, PT, RZ, UR4, PT ;  /* 0x00000004ff007c0c */ /* 0x000fe2000bf05070 */
[----:B------:R2:W-:Y:S01]  /*16e60*/  STSM.16.M88.4 [R20], R64 ;  /* 0x0000004014007844 */ /* 0x0005e20000000200 */
[----:B------:R-:W-:Y:S02]  /*16e70*/  LOP3.LUT R4, R141, R78, RZ, 0x3c, !PT ;  /* 0x0000004e8d047212 */ /* 0x000fe400078e3cff */
[----:B------:R-:W-:Y:S01]  /*16e80*/  MOV R46, R46 ;  /* 0x0000002e002e7202 */ /* 0x000fe20000000f00 */
[----:B------:R-:W-:Y:S01]  /*16e90*/  STSM.16.M88.4 [R9], R72 ;  /* 0x0000004809007844 */ /* 0x000fe20000000200 */
[----:B------:R-:W-:Y:S02]  /*16ea0*/  MOV R10, R4 ;  /* 0x00000004000a7202 */ /* 0x000fe40000000f00 */
[----:B------:R-:W-:Y:S01]  /*16eb0*/  ISETP.NE.AND.EX P0, PT, RZ, UR5, PT, P0 ;  /* 0x00000005ff007c0c */ /* 0x000fe2000bf05300 */
[----:B------:R-:W-:Y:S04]  /*16ec0*/  STSM.16.M88.4 [R38], R80 ;  /* 0x0000005026007844 */ /* 0x000fe80000000200 */
[----:B------:R3:W-:Y:S04]  /*16ed0*/  STSM.16.M88.4 [R8], R88 ;  /* 0x0000005808007844 */ /* 0x0007e80000000200 */
[----:B------:R4:W-:Y:S01]  /*16ee0*/  STSM.16.M88.4 [R46], R96 ;  /* 0x000000602e007844 */ /* 0x0009e20000000200 */
[----:B--2---:R-:W-:-:S03]  /*16ef0*/  MOV R20, RZ ;  /* 0x000000ff00147202 */ /* 0x004fc60000000f00 */
[----:B------:R4:W-:Y:S04]  /*16f00*/  STSM.16.M88.4 [R0], R104 ;  /* 0x0000006800007844 */ /* 0x0009e80000000200 */
[----:B------:R4:W-:Y:S01]  /*16f10*/  STSM.16.M88.4 [R10], R112 ;  /* 0x000000700a007844 */ /* 0x0009e20000000200 */
[----:B------:R-:W-:Y:S01]  /*16f20*/  BAR.SYNC.DEFER_BLOCKING 0x1, 0x100 ;  /* 0x0044000000007b1d */ /* 0x000fe20000010000 */
[----:B---3--:R-:W-:-:S04]  /*16f30*/  IADD3 R8, P1, R227, UR4, RZ ;  /* 0x00000004e3087c10 */ /* 0x008fc8000ff3e0ff */
[----:B------:R-:W-:Y:S01]  /*16f40*/  IADD3.X R9, R228, UR5, RZ, P1, !PT ;  /* 0x00000005e4097c10 */ /* 0x000fe20008ffe4ff */
[----:B------:R-:W-:Y:S02]  /*16f50*/  ULDC.64 UR4, c[0x0][0xc08] ;  /* 0x0003020000047ab9 */ /* 0x000fe40000000a00 */
[----:B------:R-:W-:-:S04]  /*16f60*/  ISETP.NE.U32.AND P2, PT, RZ, UR4, PT ;  /* 0x00000004ff007c0c */ /* 0x000fc8000bf45070 */
[----:B------:R-:W-:Y:S01]  /*16f70*/  ISETP.NE.AND.EX P2, PT, RZ, UR5, PT, P2 ;  /* 0x00000005ff007c0c */ /* 0x000fe2000bf45320 */
[----:B------:R4:W5:-:S12]  /*16f80*/  @P0 LDG.E R20, desc[UR56][R8.64] ;  /* 0x0000003808140981 */ /* 0x000958000c1e1900 */
[----:B------:R-:W-:Y:S01]  /*16f90*/  @P2 IADD3 R4, P3, R227, UR4, RZ ;  /* 0x00000004e3042c10 */ /* 0x000fe2000ff7e0ff */
[----:B------:R-:W-:Y:S01]  /*16fa0*/  ULDC UR4, c[0x0][0xa88] ;  /* 0x0002a20000047ab9 */ /* 0x000fe20000000800 */
[----:B0-----:R-:W-:Y:S01]  /*16fb0*/  ISETP.NE.AND P1, PT, R28, 0x1, PT ;  /* 0x000000011c00780c */ /* 0x001fe20003f25270 */
[----:B------:R-:W-:Y:S01]  /*16fc0*/  IMAD.U32 R65, RZ, RZ, UR4 ;  /* 0x00000004ff417e24 */ /* 0x000fe2000f8e00ff */
[----:B------:R-:W-:-:S05]  /*16fd0*/  @P2 IADD3.X R5, R228, UR5, RZ, P3, !PT ;  /* 0x00000005e4052c10 */ /* 0x000fca0009ffe4ff */
[----:B------:R4:W5:Y:S06]  /*16fe0*/  @P2 LDG.E R65, desc[UR56][R4.64] ;  /* 0x0000003804412981 */ /* 0x00096c000c1e1900 */
[----:B------:R-:W0:Y:S08]  /*16ff0*/  @P1 LDC R11, c[0x0][0xbec] ;  /* 0x0002fb00ff0b1b82 */ /* 0x000e300000000800 */
[----:B------:R-:W2:Y:S01]  /*17000*/  @P1 LDC R15, c[0x0][0xbf0] ;  /* 0x0002fc00ff0f1b82 */ /* 0x000ea20000000800 */
[----:B----4-:R-:W-:Y:S05]  /*17010*/  @P2 BRA `(.L_x_3939) ;  /* 0x0000000000102947 */ /* 0x010fea0003800000 */
[----:B------:R-:W-:Y:S05]  /*17020*/  @!P0 BRA `(.L_x_3939) ;  /* 0x00000000000c8947 */ /* 0x000fea0003800000 */
[----:B------:R-:W3:Y:S04]  /*17030*/  LDG.E R0, desc[UR56][R8.64] ;  /* 0x0000003808007981 */ /* 0x000ee8000c1e1900 */
[----:B-----5:R-:W3:Y:S02]  /*17040*/  LDG.E R65, desc[UR56][R8.64+0x4] ;  /* 0x0000043808417981 */ /* 0x020ee4000c1e1900 */
[----:B---3--:R-:W-:-:S07]  /*17050*/  IMAD.IADD R65, R65, 0x1, -R0 ;  /* 0x0000000141417824 */ /* 0x008fce00078e0a00 */
.L_x_3939:
[----:B------:R-:W3:Y:S01]  /*17060*/  LDL R0, [R1+0x78] ;  /* 0x0000780001007983 */ /* 0x000ee20000100800 */
[----:B------:R-:W-:Y:S01]  /*17070*/  SHF.R.S32.HI R64, RZ, 0x1f, R226 ;  /* 0x0000001fff407819 */ /* 0x000fe200000114e2 */
[----:B------:R-:W-:Y:S01]  /*17080*/  ULDC.64 UR4, c[0x0][0xb90] ;  /* 0x0002e40000047ab9 */ /* 0x000fe20000000a00 */
[----:B------:R-:W4:Y:S01]  /*17090*/  S2R R34, SR_TID.X ;  /* 0x0000000000227919 */ /* 0x000f220000002100 */
[----:B-----5:R-:W-:Y:S02]  /*170a0*/  SHF.R.S32.HI R21, RZ, 0x1f, R20 ;  /* 0x0000001fff157819 */ /* 0x020fe40000011414 */
[----:B------:R-:W-:Y:S01]  /*170b0*/  SEL R229, R229, RZ, !P0 ;  /* 0x000000ffe5e57207 */ /* 0x000fe20004000000 */
[----:B------:R-:W2:Y:S01]  /*170c0*/  LDL.LU R8, [R1+0x44] ;  /* 0x0000440001087983 */ /* 0x000ea20000300800 */
[----:B------:R-:W-:Y:S01]  /*170d0*/  IMAD R65, R65, R28, RZ ;  /* 0x0000001c41417224 */ /* 0x000fe200078e02ff */
[----:B------:R-:W1:Y:S02]  /*170e0*/  @P1 LDC R67, c[0x0][0xbec] ;  /* 0x0002fb00ff431b82 */ /* 0x000e640000000800 */
[----:B------:R-:W3:Y:S01]  /*170f0*/  LDL.LU R66, [R1+0x40] ;  /* 0x0000400001427983 */ /* 0x000ee20000300800 */
[----:B------:R-:W-:-:S03]  /*17100*/  IMAD R5, R64, UR4, RZ ;  /* 0x0000000440057c24 */ /* 0x000fc6000f8e02ff */
[----:B------:R-:W2:Y:S01]  /*17110*/  LDL R26, [R1+0x70] ;  /* 0x00007000011a7983 */ /* 0x000ea20000100800 */
[C---:B------:R-:W-:Y:S01]  /*17120*/  IMAD R13, R226.reuse, UR5, R5 ;  /* 0x00000005e20d7c24 */ /* 0x040fe2000f8e0205 */
[----:B------:R-:W1:Y:S01]  /*17130*/  @P1 LDC R69, c[0x0][0xbf0] ;  /* 0x0002fc00ff451b82 */ /* 0x000e620000000800 */
[----:B------:R-:W-:Y:S01]  /*17140*/  IMAD.WIDE.U32 R4, R226, UR4, R20 ;  /* 0x00000004e2047c25 */ /* 0x000fe2000f8e0014 */
[----:B------:R-:W-:-:S03]  /*17150*/  ULDC.64 UR4, c[0x0][0xb98] ;  /* 0x0002e60000047ab9 */ /* 0x000fc60000000a00 */
[----:B------:R-:W-:Y:S02]  /*17160*/  IMAD.IADD R5, R5, 0x1, R13 ;  /* 0x0000000105057824 */ /* 0x000fe400078e020d */
[----:B----4-:R-:W-:-:S05]  /*17170*/  VIADD R34, R34, 0xffffff80 ;  /* 0xffffff8022227836 */ /* 0x010fca0000000000 */
[----:B------:R-:W-:-:S04]  /*17180*/  SHF.R.S32.HI R68, RZ, 0x1f, R34 ;  /* 0x0000001fff447819 */ /* 0x000fc80000011422 */
[----:B------:R-:W-:-:S04]  /*17190*/  LEA.HI R68, R68, R34, RZ, 0x3 ;  /* 0x0000002244447211 */ /* 0x000fc800078f18ff */
[----:B------:R-:W-:Y:S01]  /*171a0*/  SHF.R.S32.HI R68, RZ, 0x3, R68 ;  /* 0x00000003ff447819 */ /* 0x000fe20000011444 */
[----:B------:R-:W-:Y:S01]  /*171b0*/  IMAD.WIDE.U32 R4, R229, UR4, R4 ;  /* 0x00000004e5047c25 */ /* 0x000fe2000f8e0004 */
[----:B------:R-:W-:-:S04]  /*171c0*/  SHF.R.S32.HI R27, RZ, 0x1f, R34 ;  /* 0x0000001fff1b7819 */ /* 0x000fc80000011422 */
[----:B------:R-:W-:-:S04]  /*171d0*/  LEA.HI R27, R27, R34, RZ, 0x7 ;  /* 0x000000221b1b7211 */ /* 0x000fc800078f38ff */
[----:B------:R-:W-:-:S04]  /*171e0*/  LOP3.LUT R27, R27, 0xffffff80, RZ, 0xc0, !PT ;  /* 0xffffff801b1b7812 */ /* 0x000fc800078ec0ff */
[----:B------:R-:W-:Y:S01]  /*171f0*/  IADD3 R27, R34, -R27, RZ ;  /* 0x8000001b221b7210 */ /* 0x000fe20007ffe0ff */
[----:B------:R-:W-:Y:S01]  /*17200*/  VIADD R70, R222, 0x40 ;  /* 0x00000040de467836 */ /* 0x000fe20000000000 */
[----:B------:R-:W-:Y:S01]  /*17210*/  BSSY B1, `(.L_x_3940) ;  /* 0x00000b0000017945 */ /* 0x000fe20003800000 */
[----:B------:R-:W-:-:S03]  /*17220*/  SHF.R.S32.HI R72, RZ, 0x1f, R224 ;  /* 0x0000001fff487819 */ /* 0x000fc600000114e0 */
[----:B------:R-:W-:Y:S02]  /*17230*/  SHF.R.S32.HI R71, RZ, 0x1f, R70 ;  /* 0x0000001fff477819 */ /* 0x000fe40000011446 */
[----:B---3--:R-:W-:-:S05]  /*17240*/  LEA R10, R66, R0, 0x7 ;  /* 0x00000000420a7211 */ /* 0x008fca00078e38ff */
[----:B0-----:R-:W-:Y:S01]  /*17250*/  @P1 IMAD.HI.U32 R0, R10, R11, RZ ;  /* 0x0000000b0a001227 */ /* 0x001fe200078e00ff */
[----:B------:R-:W-:-:S03]  /*17260*/  LEA R11, R68, R222, 0x6 ;  /* 0x000000de440b7211 */ /* 0x000fc600078e30ff */
[----:B------:R-:W-:Y:S01]  /*17270*/  IMAD.MOV.U32 R9, RZ, RZ, R10 ;  /* 0x000000ffff097224 */ /* 0x000fe200078e000a */
[----:B--2---:R-:W-:Y:S02]  /*17280*/  @P1 SHF.R.U32.HI R9, RZ, R15, R0 ;  /* 0x0000000fff091219 */ /* 0x004fe40000011600 */
[----:B------:R-:W-:-:S03]  /*17290*/  SEL R0, R8, RZ, !P0 ;  /* 0x000000ff08007207 */ /* 0x000fc60004000000 */
[----:B------:R-:W-:Y:S02]  /*172a0*/  IMAD.MOV R13, RZ, RZ, -R9 ;  /* 0x000000ffff0d7224 */ /* 0x000fe400078e0a09 */
[----:B------:R-:W-:-:S04]  /*172b0*/  IMAD.WIDE R6, R11, 0x2, R6 ;  /* 0x000000020b067825 */ /* 0x000fc800078e0206 */
[----:B------:R-:W-:Y:S02]  /*172c0*/  IMAD R8, R0, UR4, RZ ;  /* 0x0000000400087c24 */ /* 0x000fe4000f8e02ff */
[----:B------:R-:W-:Y:S01]  /*172d0*/  IMAD R11, R28, R13, R10 ;  /* 0x0000000d1c0b7224 */ /* 0x000fe200078e020a */
[----:B------:R-:W-:Y:S01]  /*172e0*/  SHF.R.S32.HI R13, RZ, 0x1f, R9 ;  /* 0x0000001fff0d7819 */ /* 0x000fe20000011409 */
[----:B------:R-:W-:Y:S01]  /*172f0*/  IMAD R10, R229, UR5, R8 ;  /* 0x00000005e50a7c24 */ /* 0x000fe2000f8e0208 */
[----:B------:R-:W-:Y:S01]  /*17300*/  IADD3 R4, P0, R9, R4, RZ ;  /* 0x0000000409047210 */ /* 0x000fe20007f1e0ff */
[----:B------:R-:W-:Y:S01]  /*17310*/  ULDC.64 UR4, c[0x0][0xb88] ;  /* 0x0002e20000047ab9 */ /* 0x000fe20000000a00 */
[----:B------:R-:W-:Y:S02]  /*17320*/  SHF.R.S32.HI R8, RZ, 0x1f, R11 ;  /* 0x0000001fff087819 */ /* 0x000fe4000001140b */
[----:B------:R-:W-:-:S03]  /*17330*/  IADD3.X R5, R13, R5, R10, P0, !PT ;  /* 0x000000050d057210 */ /* 0x000fc600007fe40a */
[----:B------:R-:W-:Y:S01]  /*17340*/  IMAD R10, R8, UR4, RZ ;  /* 0x00000004080a7c24 */ /* 0x000fe2000f8e02ff */
[----:B------:R-:W-:Y:S01]  /*17350*/  IADD3 R9, P2, R6, 0x1000, RZ ;  /* 0x0000100006097810 */ /* 0x000fe20007f5e0ff */
[----:B------:R-:W-:-:S04]  /*17360*/  IMAD.WIDE.U32 R4, R11, UR4, R4 ;  /* 0x000000040b047c25 */ /* 0x000fc8000f8e0004 */
[----:B------:R-:W-:Y:S01]  /*17370*/  IMAD R15, R11, UR5, R10 ;  /* 0x000000050b0f7c24 */ /* 0x000fe2000f8e020a */
[----:B------:R-:W-:Y:S01]  /*17380*/  ULDC.64 UR4, c[0x0][0xb50] ;  /* 0x0002d40000047ab9 */ /* 0x000fe20000000a00 */
[----:B------:R-:W-:Y:S02]  /*17390*/  LOP3.LUT R8, R9, 0x380, RZ, 0xc0, !PT ;  /* 0x0000038009087812 */ /* 0x000fe400078ec0ff */
[----:B------:R-:W-:Y:S02]  /*173a0*/  LEA R10, P0, R4, UR4, 0x2 ;  /* 0x00000004040a7c11 */ /* 0x000fe4000f8010ff */
[----:B------:R-:W-:Y:S02]  /*173b0*/  IADD3 R5, R5, R15, RZ ;  /* 0x0000000f05057210 */ /* 0x000fe40007ffe0ff */
[----:B------:R-:W-:Y:S02]  /*173c0*/  SHF.R.U64 R8, R8, 0x3, RZ ;  /* 0x0000000308087819 */ /* 0x000fe400000012ff */
[----:B------:R-:W-:Y:S01]  /*173d0*/  LEA.HI.X R14, R4, UR5, R5, 0x2, P0 ;  /* 0x00000005040e7c11 */ /* 0x000fe200080f1405 */
[----:B------:R-:W-:Y:S01]  /*173e0*/  SHFL.IDX PT, R54, R10, RZ, 0x1c1f ;  /* 0x001c1fff0a367589 */ /* 0x000fe200000e0000 */
[----:B------:R-:W-:Y:S01]  /*173f0*/  IADD3 R37, P0, R6, 0x5000, RZ ;  /* 0x0000500006257810 */ /* 0x000fe20007f1e0ff */
[----:B------:R-:W-:Y:S01]  /*17400*/  IMAD R26, R66, 0x80, R26 ;  /* 0x00000080421a7824 */ /* 0x000fe200078e021a */
[----:B------:R-:W-:Y:S01]  /*17410*/  LOP3.LUT R8, R8, R9, RZ, 0x3c, !PT ;  /* 0x0000000908087212 */ /* 0x000fe200078e3cff */
[----:B------:R-:W-:Y:S01]  /*17420*/  IMAD.X R9, RZ, RZ, R7, P2 ;  /* 0x000000ffff097224 */ /* 0x000fe200010e0607 */
[----:B------:R-:W-:Y:S01]  /*17430*/  LOP3.LUT R36, R37, 0x380, RZ, 0xc0, !PT ;  /* 0x0000038025247812 */ /* 0x000fe200078ec0ff */
[----:B------:R-:W-:Y:S01]  /*17440*/  SHFL.IDX PT, R58, R10, 0x1, 0x1c1f ;  /* 0x003c1f000a3a7f89 */ /* 0x000fe200000e0000 */
[----:B------:R-:W-:Y:S01]  /*17450*/  IADD3 R45, P2, R6, 0x7000, RZ ;  /* 0x00007000062d7810 */ /* 0x000fe20007f5e0ff */
[----:B------:R-:W-:Y:S01]  /*17460*/  ULDC.64 UR4, c[0x0][0xaa0] ;  /* 0x0002a80000047ab9 */ /* 0x000fe20000000a00 */
[----:B------:R-:W-:Y:S01]  /*17470*/  SHF.R.U64 R36, R36, 0x3, RZ ;  /* 0x0000000324247819 */ /* 0x000fe200000012ff */
[----:B------:R-:W0:Y:S01]  /*17480*/  SHFL.IDX PT, R55, R14, RZ, 0x1c1f ;  /* 0x001c1fff0e377589 */ /* 0x000e2200000e0000 */
[----:B------:R-:W-:-:S03]  /*17490*/  LOP3.LUT R44, R45, 0x380, RZ, 0xc0, !PT ;  /* 0x000003802d2c7812 */ /* 0x000fc600078ec0ff */
[----:B------:R-:W2:Y:S01]  /*174a0*/  SHFL.IDX PT, R59, R14, 0x1, 0x1c1f ;  /* 0x003c1f000e3b7f89 */ /* 0x000ea200000e0000 */
[----:B------:R-:W-:Y:S01]  /*174b0*/  LOP3.LUT R36, R36, R37, RZ, 0x3c, !PT ;  /* 0x0000002524247212 */ /* 0x000fe200078e3cff */
[--C-:B------:R-:W-:Y:S01]  /*174c0*/  IMAD.X R37, RZ, RZ, R7.reuse, P0 ;  /* 0x000000ffff257224 */ /* 0x100fe200000e0607 */
[----:B------:R-:W-:Y:S01]  /*174d0*/  SHF.R.U64 R44, R44, 0x3, RZ ;  /* 0x000000032c2c7819 */ /* 0x000fe200000012ff */
[----:B------:R-:W-:Y:S01]  /*174e0*/  VIADD R4, R26, 0x8 ;  /* 0x000000081a047836 */ /* 0x000fe20000000000 */
[----:B------:R-:W-:Y:S02]  /*174f0*/  LOP3.LUT P0, RZ, R27, 0x3, RZ, 0xc0, !PT ;  /* 0x000000031bff7812 */ /* 0x000fe4000780c0ff */
[----:B------:R-:W-:Y:S01]  /*17500*/  LOP3.LUT R44, R44, R45, RZ, 0x3c, !PT ;  /* 0x0000002d2c2c7212 */ /* 0x000fe200078e3cff */
[----:B------:R-:W-:Y:S01]  /*17510*/  IMAD.X R45, RZ, RZ, R7, P2 ;  /* 0x000000ffff2d7224 */ /* 0x000fe200010e0607 */
[-C--:B------:R-:W-:Y:S02]  /*17520*/  ISETP.GE.OR P2, PT, R26, R65.reuse, P0 ;  /* 0x000000411a00720c */ /* 0x080fe40000746670 */
[----:B------:R-:W-:-:S11]  /*17530*/  ISETP.GE.OR P0, PT, R4, R65, P0 ;  /* 0x000000410400720c */ /* 0x000fd60000706670 */
[----:B0-----:R-:W-:Y:S04]  /*17540*/  @!P2 ST.E desc[UR56][R54.64], R2 ;  /* 0x000000023600a985 */ /* 0x001fe8000c101938 */
[----:B--2---:R0:W-:Y:S01]  /*17550*/  @!P0 ST.E desc[UR56][R58.64], R3 ;  /* 0x000000033a008985 */ /* 0x0041e2000c101938 */
[C---:B------:R-:W-:Y:S02]  /*17560*/  IADD3 R13, P6, R6.reuse, 0x2000, RZ ;  /* 0x00002000060d7810 */ /* 0x040fe40007fde0ff */
[C---:B------:R-:W-:Y:S01]  /*17570*/  IADD3 R25, P5, R6.reuse, 0x3000, RZ ;  /* 0x0000300006197810 */ /* 0x040fe20007fbe0ff */
[----:B------:R-:W5:Y:S01]  /*17580*/  LD.E.128 R36, desc[UR56][R36.64] ;  /* 0x0000003824247980 */ /* 0x000f62000c101d00 */
[----:B0-----:R-:W-:Y:S01]  /*17590*/  IMAD R3, R21, UR4, RZ ;  /* 0x0000000415037c24 */ /* 0x001fe2000f8e02ff */
[----:B------:R-:W-:-:S02]  /*175a0*/  IADD3 R33, P4, R6, 0x4000, RZ ;  /* 0x0000400006217810 */ /* 0x000fc40007f9e0ff */
[----:B------:R-:W5:Y:S01]  /*175b0*/  LD.E.128 R44, desc[UR56][R44.64] ;  /* 0x000000382c2c7980 */ /* 0x000f62000c101d00 */
[C---:B------:R-:W-:Y:S02]  /*175c0*/  IMAD R21, R20.reuse, UR5, R3 ;  /* 0x0000000514157c24 */ /* 0x040fe4000f8e0203 */
[----:B------:R-:W-:Y:S01]  /*175d0*/  IMAD.WIDE.U32 R2, R20, UR4, RZ ;  /* 0x0000000414027c25 */ /* 0x000fe2000f8e00ff */
[----:B------:R-:W-:Y:S01]  /*175e0*/  ULDC.64 UR4, c[0x0][0xae8] ;  /* 0x0002ba0000047ab9 */ /* 0x000fe20000000a00 */
[----:B------:R-:W-:Y:S02]  /*175f0*/  IADD3 R41, P3, R6, 0x6000, RZ ;  /* 0x0000600006297810 */ /* 0x000fe40007f7e0ff */
[----:B------:R-:W-:Y:S01]  /*17600*/  IMAD R20, R225, 0x20, R68 ;  /* 0x00000020e1147824 */ /* 0x000fe200078e0244 */
[----:B------:R-:W-:Y:S01]  /*17610*/  IADD3 R3, R3, R21, RZ ;  /* 0x0000001503037210 */ /* 0x000fe20007ffe0ff */
[----:B------:R-:W-:Y:S01]  /*17620*/  IMAD R21, R64, UR4, RZ ;  /* 0x0000000440157c24 */ /* 0x000fe2000f8e02ff */
[----:B------:R-:W-:Y:S01]  /*17630*/  LOP3.LUT R12, R13, 0x380, RZ, 0xc0, !PT ;  /* 0x000003800d0c7812 */ /* 0x000fe200078ec0ff */
[----:B------:R-:W-:Y:S01]  /*17640*/  IMAD R64, R66, 0x80, R20 ;  /* 0x0000008042407824 */ /* 0x000fe200078e0214 */
[----:B------:R-:W-:-:S02]  /*17650*/  LOP3.LUT R24, R25, 0x380, RZ, 0xc0, !PT ;  /* 0x0000038019187812 */ /* 0x000fc400078ec0ff */
[----:B------:R-:W-:Y:S01]  /*17660*/  LOP3.LUT R32, R33, 0x380, RZ, 0xc0, !PT ;  /* 0x0000038021207812 */ /* 0x000fe200078ec0ff */
[C---:B------:R-:W-:Y:S01]  /*17670*/  IMAD R21, R226.reuse, UR5, R21 ;  /* 0x00000005e2157c24 */ /* 0x040fe2000f8e0215 */
[----:B------:R-:W-:Y:S01]  /*17680*/  LOP3.LUT R40, R41, 0x380, RZ, 0xc0, !PT ;  /* 0x0000038029287812 */ /* 0x000fe200078ec0ff */
[----:B------:R-:W-:Y:S01]  /*17690*/  IMAD.WIDE.U32 R2, R226, UR4, R2 ;  /* 0x00000004e2027c25 */ /* 0x000fe2000f8e0002 */
[----:B------:R-:W-:Y:S01]  /*176a0*/  SHF.R.U64 R12, R12, 0x3, RZ ;  /* 0x000000030c0c7819 */ /* 0x000fe200000012ff */
[----:B------:R-:W-:Y:S01]  /*176b0*/  ULDC.64 UR4, c[0x0][0xaf0] ;  /* 0x0002bc0000047ab9 */ /* 0x000fe20000000a00 */
[----:B------:R-:W-:Y:S01]  /*176c0*/  SHF.R.U64 R24, R24, 0x3, RZ ;  /* 0x0000000318187819 */ /* 0x000fe200000012ff */
[----:B-1----:R-:W-:Y:S01]  /*176d0*/  @P1 IMAD.HI.U32 R20, R64, R67, RZ ;  /* 0x0000004340141227 */ /* 0x002fe200078e00ff */
[----:B------:R-:W-:Y:S02]  /*176e0*/  SHF.R.U64 R32, R32, 0x3, RZ ;  /* 0x0000000320207819 */ /* 0x000fe400000012ff */
[----:B------:R-:W-:Y:S01]  /*176f0*/  SHF.R.U64 R40, R40, 0x3, RZ ;  /* 0x0000000328287819 */ /* 0x000fe200000012ff */
[----:B------:R-:W-:Y:S01]  /*17700*/  IMAD R0, R0, UR4, RZ ;  /* 0x0000000400007c24 */ /* 0x000fe2000f8e02ff */
[----:B------:R-:W-:Y:S01]  /*17710*/  IADD3 R3, R3, R21, RZ ;  /* 0x0000001503037210 */ /* 0x000fe20007ffe0ff */
[----:B------:R-:W-:Y:S01]  /*17720*/  IMAD.MOV.U32 R21, RZ, RZ, R64 ;  /* 0x000000ffff157224 */ /* 0x000fe200078e0040 */
[----:B------:R-:W-:Y:S01]  /*17730*/  LOP3.LUT R12, R12, R13, RZ, 0x3c, !PT ;  /* 0x0000000d0c0c7212 */ /* 0x000fe200078e3cff */
[----:B------:R-:W-:Y:S01]  /*17740*/  IMAD.X R13, RZ, RZ, R7, P6 ;  /* 0x000000ffff0d7224 */ /* 0x000fe200030e0607 */
[----:B------:R-:W-:-:S02]  /*17750*/  LOP3.LUT R24, R24, R25, RZ, 0x3c, !PT ;  /* 0x0000001918187212 */ /* 0x000fc400078e3cff */
[----:B------:R-:W-:Y:S01]  /*17760*/  LOP3.LUT R32, R32, R33, RZ, 0x3c, !PT ;  /* 0x0000002120207212 */ /* 0x000fe200078e3cff */
[----:B------:R-:W-:Y:S01]  /*17770*/  IMAD.X R33, RZ, RZ, R7, P4 ;  /* 0x000000ffff217224 */ /* 0x000fe200020e0607 */
[----:B------:R-:W-:Y:S01]  /*17780*/  LOP3.LUT R40, R40, R41, RZ, 0x3c, !PT ;  /* 0x0000002928287212 */ /* 0x000fe200078e3cff */
[C---:B------:R-:W-:Y:S01]  /*17790*/  IMAD R67, R229.reuse, UR5, R0 ;  /* 0x00000005e5437c24 */ /* 0x040fe2000f8e0200 */
[----:B------:R-:W-:Y:S01]  /*177a0*/  IADD3.X R25, RZ, R7, RZ, P5, !PT ;  /* 0x00000007ff197210 */ /* 0x000fe20002ffe4ff */
[----:B------:R-:W-:Y:S01]  /*177b0*/  IMAD.WIDE.U32 R2, R229, UR4, R2 ;  /* 0x00000004e5027c25 */ /* 0x000fe2000f8e0002 */
[----:B------:R-:W-:Y:S01]  /*177c0*/  @P1 SHF.R.U32.HI R21, RZ, R69, R20 ;  /* 0x00000045ff151219 */ /* 0x000fe20000011614 */
[----:B------:R-:W-:Y:S01]  /*177d0*/  ULDC.64 UR4, c[0x0][0xae0] ;  /* 0x0002b80000047ab9 */ /* 0x000fe20000000a00 */
[C---:B------:R-:W-:Y:S01]  /*177e0*/  IADD3 R49, P6, R6.reuse, 0x8000, RZ ;  /* 0x0000800006317810 */ /* 0x040fe20007fde0ff */
[----:B------:R-:W5:Y:S01]  /*177f0*/  LD.E.128 R12, desc[UR56][R12.64] ;  /* 0x000000380c0c7980 */ /* 0x000f62000c101d00 */
[----:B------:R-:W-:-:S02]  /*17800*/  IADD3 R53, P5, R6, 0x9000, RZ ;  /* 0x0000900006357810 */ /* 0x000fc40007fbe0ff */
[C---:B------:R-:W-:Y:S01]  /*17810*/  IADD3 R57, P4, R6.reuse, 0xa000, RZ ;  /* 0x0000a00006397810 */ /* 0x040fe20007f9e0ff */
[----:B------:R-:W5:Y:S01]  /*17820*/  LD.E.128 R32, desc[UR56][R32.64] ;  /* 0x0000003820207980 */ /* 0x000f62000c101d00 */
[----:B------:R-:W-:Y:S02]  /*17830*/  IADD3.X R41, RZ, R7, RZ, P3, !PT ;  /* 0x00000007ff297210 */ /* 0x000fe40001ffe4ff */
[----:B------:R-:W-:Y:S01]  /*17840*/  IADD3 R5, P3, R6, 0xb000, RZ ;  /* 0x0000b00006057810 */ /* 0x000fe20007f7e0ff */
[--C-:B------:R-:W-:Y:S01]  /*17850*/  IMAD.MOV R69, RZ, RZ, -R21.reuse ;  /* 0x000000ffff457224 */ /* 0x100fe200078e0a15 */
[----:B------:R-:W-:Y:S01]  /*17860*/  SHF.R.S32.HI R0, RZ, 0x1f, R21 ;  /* 0x0000001fff007819 */ /* 0x000fe20000011415 */
[----:B------:R-:W5:Y:S01]  /*17870*/  LD.E.128 R24, desc[UR56][R24.64] ;  /* 0x0000003818187980 */ /* 0x000f62000c101d00 */
[----:B------:R-:W-:Y:S02]  /*17880*/  LOP3.LUT R48, R49, 0x380, RZ, 0xc0, !PT ;  /* 0x0000038031307812 */ /* 0x000fe400078ec0ff */
[----:B------:R-:W-:Y:S01]  /*17890*/  LOP3.LUT R52, R53, 0x380, RZ, 0xc0, !PT ;  /* 0x0000038035347812 */ /* 0x000fe200078ec0ff */
[----:B------:R-:W5:Y:S01]  /*178a0*/  LD.E.128 R40, desc[UR56][R40.64] ;  /* 0x0000003828287980 */ /* 0x000f62000c101d00 */
[----:B------:R-:W-:-:S02]  /*178b0*/  LOP3.LUT R56, R57, 0x380, RZ, 0xc0, !PT ;  /* 0x0000038039387812 */ /* 0x000fc400078ec0ff */
[----:B------:R-:W-:Y:S02]  /*178c0*/  LOP3.LUT R11, R6, 0x380, RZ, 0xc0, !PT ;  /* 0x00000380060b7812 */ /* 0x000fe400078ec0ff */
[----:B------:R-:W-:Y:S01]  /*178d0*/  LOP3.LUT R4, R5, 0x380, RZ, 0xc0, !PT ;  /* 0x0000038005047812 */ /* 0x000fe200078ec0ff */
[----:B------:R-:W-:Y:S01]  /*178e0*/  IMAD R0, R0, UR4, RZ ;  /* 0x0000000400007c24 */ /* 0x000fe2000f8e02ff */
[----:B------:R-:W-:Y:S01]  /*178f0*/  IADD3 R3, R3, R67, RZ ;  /* 0x0000004303037210 */ /* 0x000fe20007ffe0ff */
[----:B------:R-:W-:Y:S01]  /*17900*/  IMAD R67, R28, R69, R64 ;  /* 0x000000451c437224 */ /* 0x000fe200078e0240 */
[----:B------:R-:W-:Y:S02]  /*17910*/  SHF.R.U64 R48, R48, 0x3, RZ ;  /* 0x0000000330307819 */ /* 0x000fe400000012ff */
[----:B------:R-:W-:Y:S02]  /*17920*/  SHF.R.U64 R52, R52, 0x3, RZ ;  /* 0x0000000334347819 */ /* 0x000fe400000012ff */
[----:B------:R-:W-:-:S02]  /*17930*/  SHF.R.U64 R56, R56, 0x3, RZ ;  /* 0x0000000338387819 */ /* 0x000fc400000012ff */
[----:B------:R-:W-:Y:S02]  /*17940*/  SHF.R.U64 R11, R11, 0x3, RZ ;  /* 0x000000030b0b7819 */ /* 0x000fe400000012ff */
[----:B------:R-:W-:Y:S01]  /*17950*/  SHF.R.U64 R4, R4, 0x3, RZ ;  /* 0x0000000304047819 */ /* 0x000fe200000012ff */
[----:B------:R-:W-:Y:S01]  /*17960*/  IMAD R69, R21, UR5, R0 ;  /* 0x0000000515457c24 */ /* 0x000fe2000f8e0200 */
[----:B------:R-:W-:Y:S01]  /*17970*/  LOP3.LUT R48, R48, R49, RZ, 0x3c, !PT ;  /* 0x0000003130307212 */ /* 0x000fe200078e3cff */
[--C-:B------:R-:W-:Y:S01]  /*17980*/  IMAD.X R49, RZ, RZ, R7.reuse, P6 ;  /* 0x000000ffff317224 */ /* 0x100fe200030e0607 */
[----:B------:R-:W-:Y:S01]  /*17990*/  LOP3.LUT R52, R52, R53, RZ, 0x3c, !PT ;  /* 0x0000003534347212 */ /* 0x000fe200078e3cff */
[--C-:B------:R-:W-:Y:S01]  /*179a0*/  IMAD.X R61, RZ, RZ, R7.reuse, P3 ;  /* 0x000000ffff3d7224 */ /* 0x100fe200018e0607 */
[----:B------:R-:W-:Y:S01]  /*179b0*/  LOP3.LUT R56, R56, R57, RZ, 0x3c, !PT ;  /* 0x0000003938387212 */ /* 0x000fe200078e3cff */
[----:B------:R-:W-:Y:S01]  /*179c0*/  IMAD.X R57, RZ, RZ, R7, P4 ;  /* 0x000000ffff397224 */ /* 0x000fe200020e0607 */
[----:B------:R-:W-:Y:S01]  /*179d0*/  LOP3.LUT R6, R11, R6, RZ, 0x3c, !PT ;  /* 0x000000060b067212 */ /* 0x000fe200078e3cff */
[----:B------:R-:W-:Y:S01]  /*179e0*/  IMAD.WIDE.U32 R2, R21, UR4, R2 ;  /* 0x0000000415027c25 */ /* 0x000fe2000f8e0002 */
[----:B------:R-:W-:Y:S01]  /*179f0*/  IADD3.X R53, RZ, R7, RZ, P5, !PT ;  /* 0x00000007ff357210 */ /* 0x000fe20002ffe4ff */
[----:B------:R-:W-:Y:S01]  /*17a00*/  ULDC.64 UR4, c[0x0][0xad8] ;  /* 0x0002b60000047ab9 */ /* 0x000fe20000000a00 */
[----:B------:R-:W-:-:S02]  /*17a10*/  LOP3.LUT R60, R4, R5, RZ, 0x3c, !PT ;  /* 0x00000005043c7212 */ /* 0x000fc400078e3cff */
[----:B------:R-:W-:Y:S01]  /*17a20*/  SHF.R.S32.HI R0, RZ, 0x1f, R67 ;  /* 0x0000001fff007819 */ /* 0x000fe20000011443 */
[----:B------:R-:W-:Y:S01]  /*17a30*/  IMAD.IADD R3, R3, 0x1, R69 ;  /* 0x0000000103037824 */ /* 0x000fe200078e0245 */
[----:B------:R-:W5:Y:S03]  /*17a40*/  LD.E.128 R4, desc[UR56][R6.64] ;  /* 0x0000003806047980 */ /* 0x000f66000c101d00 */
[----:B------:R-:W-:Y:S01]  /*17a50*/  IMAD R0, R0, UR4, RZ ;  /* 0x0000000400007c24 */ /* 0x000fe2000f8e02ff */
[----:B------:R-:W5:Y:S01]  /*17a60*/  LD.E.128 R8, desc[UR56][R8.64] ;  /* 0x0000003808087980 */ /* 0x000f62000c101d00 */
[----:B------:R-:W-:-:S03]  /*17a70*/  IMAD R68, R66, 0x80, R68 ;  /* 0x0000008042447824 */ /* 0x000fc600078e0244 */
[----:B------:R-:W5:Y:S01]  /*17a80*/  LD.E.128 R48, desc[UR56][R48.64] ;  /* 0x0000003830307980 */ /* 0x000f62000c101d00 */
[----:B------:R-:W-:-:S03]  /*17a90*/  IMAD R21, R67, UR5, R0 ;  /* 0x0000000543157c24 */ /* 0x000fc6000f8e0200 */
[----:B------:R-:W5:Y:S01]  /*17aa0*/  LD.E.128 R52, desc[UR56][R52.64] ;  /* 0x0000003834347980 */ /* 0x000f62000c101d00 */
[----:B------:R-:W-:Y:S01]  /*17ab0*/  IMAD.WIDE.U32 R2, R67, UR4, R2 ;  /* 0x0000000443027c25 */ /* 0x000fe2000f8e0002 */
[----:B------:R-:W-:Y:S02]  /*17ac0*/  ULDC.64 UR4, c[0x0][0xa80] ;  /* 0x0002a00000047ab9 */ /* 0x000fe40000000a00 */
        /* <DEDUP_REMOVED lines=8> */
[----:B------:R-:W-:Y:S01]  /*17b50*/  VIADD R28, R68, 0x40 ;  /* 0x00000040441c7836 */ /* 0x000fe20000000000 */
[----:B------:R-:W-:Y:S01]  /*17b60*/  LEA R64, P2, R2, UR4, 0x1 ;  /* 0x0000000402407c11 */ /* 0x000fe2000f8408ff */
[----:B------:R-:W-:-:S03]  /*17b70*/  IMAD.IADD R3, R3, 0x1, R21 ;  /* 0x0000000103037824 */ /* 0x000fc600078e0215 */
[-C--:B------:R-:W-:Y:S02]  /*17b80*/  ISETP.GE.AND P0, PT, R28, R65.reuse, PT ;  /* 0x000000411c00720c */ /* 0x080fe40003f06270 */
[----:B------:R-:W-:Y:S02]  /*17b90*/  LEA.HI.X R28, R2, UR5, R3, 0x1, P2 ;  /* 0x00000005021c7c11 */ /* 0x000fe400090f0c03 */
[----:B------:R-:W-:Y:S02]  /*17ba0*/  ISETP.GE.AND P2, PT, R68, R65, PT ;  /* 0x000000414400720c */ /* 0x000fe40003f46270 */
[----:B------:R-:W-:-:S04]  /*17bb0*/  IADD3 R0, R18, 0x30820, RZ ;  /* 0x0003082012007810 */ /* 0x000fc80007ffe0ff */
[----:B------:R-:W-:Y:S01]  /*17bc0*/  PRMT R0, RZ, 0x654, R0 ;  /* 0x00000654ff007816 */ /* 0x000fe20000000000 */
[----:B0-----:R0:W1:Y:S01]  /*17bd0*/  SHFL.IDX PT, R21, R64, RZ, 0x181f ;  /* 0x00181fff40157589 */ /* 0x00106200000e0000 */
[----:B------:R-:W-:-:S03]  /*17be0*/  IADD3 R20, R68, 0x20, RZ ;  /* 0x0000002044147810 */ /* 0x000fc60007ffe0ff */
[----:B------:R0:W2:Y:S01]  /*17bf0*/  SHFL.IDX PT, R67, R28, RZ, 0x181f ;  /* 0x00181fff1c437589 */ /* 0x0000a200000e0000 */
[----:B------:R0:W-:Y:S01]  /*17c00*/  SYNCS.ARRIVE.TRANS64.RED.A1T0 RZ, [R0+URZ], RZ ;  /* 0x000000ff00ff79a7 */ /* 0x0001e2000810043f */
[----:B------:R-:W-:Y:S02]  /*17c10*/  ISETP.GE.AND P1, PT, R20, R65, PT ;  /* 0x000000411400720c */ /* 0x000fe40003f26270 */
[----:B------:R-:W-:Y:S01]  /*17c20*/  SHF.R.S32.HI R69, RZ, 0x1f, R222 ;  /* 0x0000001fff457819 */ /* 0x000fe200000114de */
[----:B------:R-:W-:Y:S10]  /*17c30*/  @P2 BRA `(.L_x_3941) ;  /* 0x0000000000342947 */ /* 0x000ff40003800000 */
[----:B------:R-:W-:Y:S02]  /*17c40*/  ULDC UR4, c[0x0][0xac8] ;  /* 0x0002b20000047ab9 */ /* 0x000fe40000000800 */
[----:B------:R-:W-:Y:S02]  /*17c50*/  ISETP.GE.AND P4, PT, R222, UR4, PT ;  /* 0x00000004de007c0c */ /* 0x000fe4000bf86270 */
[----:B------:R-:W-:Y:S02]  /*17c60*/  ISETP.GE.AND P3, PT, R70, UR4, PT ;  /* 0x0000000446007c0c */ /* 0x000fe4000bf66270 */
[----:B------:R-:W-:-:S09]  /*17c70*/  ISETP.GE.AND P2, PT, R224, UR4, PT ;  /* 0x00000004e0007c0c */ /* 0x000fd2000bf46270 */
[-C--:B-1----:R-:W-:Y:S02]  /*17c80*/  @!P4 LEA R2, P6, R222, R21.reuse, 0x1 ;  /* 0x00000015de02c211 */ /* 0x082fe400078c08ff */
[----:B------:R-:W-:Y:S02]  /*17c90*/  @!P3 LEA R20, P5, R70, R21, 0x1 ;  /* 0x000000154614b211 */ /* 0x000fe400078a08ff */
[----:B--2---:R-:W-:Y:S02]  /*17ca0*/  @!P4 LEA.HI.X R3, R222, R67, R69, 0x1, P6 ;  /* 0x00000043de03c211 */ /* 0x004fe400030f0c45 */
[----:B------:R-:W-:Y:S02]  /*17cb0*/  @!P2 LEA R66, P6, R224, R21, 0x1 ;  /* 0x00000015e042a211 */ /* 0x000fe400078c08ff */
[-C--:B------:R-:W-:Y:S01]  /*17cc0*/  @!P3 LEA.HI.X R21, R70, R67.reuse, R71, 0x1, P5 ;  /* 0x000000434615b211 */ /* 0x080fe200028f0c47 */
[----:B-----5:R3:W-:Y:S01]  /*17cd0*/  @!P4 ST.E.128 desc[UR56][R2.64], R4 ;  /* 0x000000040200c985 */ /* 0x0207e2000c101d38 */
[----:B------:R-:W-:-:S03]  /*17ce0*/  @!P2 LEA.HI.X R67, R224, R67, R72, 0x1, P6 ;  /* 0x00000043e043a211 */ /* 0x000fc600030f0c48 */
[----:B------:R3:W-:Y:S04]  /*17cf0*/  @!P3 ST.E.128 desc[UR56][R20.64], R32 ;  /* 0x000000201400b985 */ /* 0x0007e8000c101d38 */
[----:B------:R3:W-:Y:S02]  /*17d00*/  @!P2 ST.E.128 desc[UR56][R66.64], R48 ;  /* 0x000000304200a985 */ /* 0x0007e4000c101d38 */
.L_x_3941:
[----:B------:R-:W-:Y:S05]  /*17d10*/  BSYNC B1 ;  /* 0x0000000000017941 */ /* 0x000fea0003800000 */
.L_x_3940:
[----:B---3-5:R3:W4:Y:S01]  /*17d20*/  SHFL.IDX PT, R7, R28, 0x1, 0x181f ;  /* 0x00381f001c077f89 */ /* 0x02872200000e0000 */
[----:B------:R-:W-:Y:S03]  /*17d30*/  BSSY B1, `(.L_x_3942) ;  /* 0x0000010000017945 */ /* 0x000fe60003800000 */
[----:B------:R3:W0:Y:S01]  /*17d40*/  SHFL.IDX PT, R3, R64, 0x1, 0x181f ;  /* 0x00381f0040037f89 */ /* 0x00062200000e0000 */
[----:B------:R-:W-:Y:S05]  /*17d50*/  @P1 BRA `(.L_x_3943) ;  /* 0x0000000000341947 */ /* 0x000fea0003800000 */
[----:B------:R-:W-:Y:S02]  /*17d60*/  ULDC UR4, c[0x0][0xac8] ;  /* 0x0002b20000047ab9 */ /* 0x000fe40000000800 */
[----:B------:R-:W-:Y:S02]  /*17d70*/  ISETP.GE.AND P4, PT, R222, UR4, PT ;  /* 0x00000004de007c0c */ /* 0x000fe4000bf86270 */
[----:B------:R-:W-:Y:S02]  /*17d80*/  ISETP.GE.AND P5, PT, R70, UR4, PT ;  /* 0x0000000446007c0c */ /* 0x000fe4000bfa6270 */
[----:B------:R-:W-:-:S09]  /*17d90*/  ISETP.GE.AND P6, PT, R224, UR4, PT ;  /* 0x00000004e0007c0c */ /* 0x000fd2000bfc6270 */
[-C--:B0-----:R-:W-:Y:S02]  /*17da0*/  @!P4 LEA R2, P1, R222, R3.reuse, 0x1 ;  /* 0x00000003de02c211 */ /* 0x081fe400078208ff */
[-C--:B------:R-:W-:Y:S02]  /*17db0*/  @!P5 LEA R4, P2, R70, R3.reuse, 0x1 ;  /* 0x000000034604d211 */ /* 0x080fe400078408ff */
[----:B------:R-:W-:Y:S02]  /*17dc0*/  @!P6 LEA R6, P3, R224, R3, 0x1 ;  /* 0x00000003e006e211 */ /* 0x000fe400078608ff */
[-C--:B----4-:R-:W-:Y:S02]  /*17dd0*/  @!P4 LEA.HI.X R3, R222, R7.reuse, R69, 0x1, P1 ;  /* 0x00000007de03c211 */ /* 0x090fe400008f0c45 */
[-C--:B------:R-:W-:Y:S02]  /*17de0*/  @!P5 LEA.HI.X R5, R70, R7.reuse, R71, 0x1, P2 ;  /* 0x000000074605d211 */ /* 0x080fe400010f0c47 */
[----:B------:R-:W-:Y:S01]  /*17df0*/  @!P6 LEA.HI.X R7, R224, R7, R72, 0x1, P3 ;  /* 0x00000007e007e211 */ /* 0x000fe200018f0c48 */
[----:B------:R0:W-:Y:S04]  /*17e00*/  @!P4 ST.E.128 desc[UR56][R2.64], R8 ;  /* 0x000000080200c985 */ /* 0x0001e8000c101d38 */
[----:B------:R0:W-:Y:S04]  /*17e10*/  @!P5 ST.E.128 desc[UR56][R4.64], R36 ;  /* 0x000000240400d985 */ /* 0x0001e8000c101d38 */
[----:B------:R0:W-:Y:S02]  /*17e20*/  @!P6 ST.E.128 desc[UR56][R6.64], R52 ;  /* 0x000000340600e985 */ /* 0x0001e4000c101d38 */
.L_x_3943:
[----:B------:R-:W-:Y:S05]  /*17e30*/  BSYNC B1 ;  /* 0x0000000000017941 */ /* 0x000fea0003800000 */
.L_x_3942:
[----:B0---4-:R0:W4:Y:S01]  /*17e40*/  SHFL.IDX PT, R7, R28, 0x2, 0x181f ;  /* 0x00581f001c077f89 */ /* 0x01112200000e0000 */
        /* <DEDUP_REMOVED lines=16> */
.L_x_3945:
[----:B------:R-:W-:Y:S05]  /*17f50*/  BSYNC B1 ;  /* 0x0000000000017941 */ /* 0x000fea0003800000 */
.L_x_3944:
[----:B------:R-:W-:Y:S01]  /*17f60*/  VIADD R0, R68, 0x60 ;  /* 0x0000006044007836 */ /* 0x000fe20000000000 */
[----:B0---4-:R4:W0:Y:S04]  /*17f70*/  SHFL.IDX PT, R7, R28, 0x3, 0x181f ;  /* 0x00781f001c077f89 */ /* 0x01182800000e0000 */
[----:B------:R-:W-:Y:S01]  /*17f80*/  ISETP.GE.AND P0, PT, R0, R65, PT ;  /* 0x000000410000720c */ /* 0x000fe20003f06270 */
[----:B------:R4:W0:-:S12]  /*17f90*/  SHFL.IDX PT, R9, R64, 0x3, 0x181f ;  /* 0x00781f0040097f89 */ /* 0x00081800000e0000 */
[----:B----4-:R-:W-:Y:S05]  /*17fa0*/  @P0 BRA `(.L_x_3946) ;  /* 0x0000000c00580947 */ /* 0x010fea0003800000 */
[----:B------:R-:W-:Y:S02]  /*17fb0*/  ULDC UR4, c[0x0][0xac8] ;  /* 0x0002b20000047ab9 */ /* 0x000fe40000000800 */
[----:B------:R-:W-:Y:S02]  /*17fc0*/  ISETP.GE.AND P2, PT, R222, UR4, PT ;  /* 0x00000004de007c0c */ /* 0x000fe4000bf46270 */
[----:B------:R-:W-:-:S11]  /*17fd0*/  ISETP.GE.AND P3, PT, R70, UR4, PT ;  /* 0x0000000446007c0c */ /* 0x000fd6000bf66270 */
[-C--:B0-----:R-:W-:Y:S02]  /*17fe0*/  @!P2 LEA R2, P0, R222, R9.reuse, 0x1 ;  /* 0x00000009de02a211 */ /* 0x081fe400078008ff */
[----:B------:R-:W-:Y:S02]  /*17ff0*/  @!P3 LEA R4, P1, R70, R9, 0x1 ;  /* 0x000000094604b211 */ /* 0x000fe400078208ff */
[-C--:B------:R-:W-:Y:S02]  /*18000*/  @!P2 LEA.HI.X R3, R222, R7.reuse, R69, 0x1, P0 ;  /* 0x00000007de03a211 */ /* 0x080fe400000f0c45 */
[----:B------:R-:W-:Y:S02]  /*18010*/  @!P3 LEA.HI.X R5, R70, R7, R71, 0x1, P1 ;  /* 0x000000074605b211 */ /* 0x000fe400008f0c47 */
[----:B------:R-:W-:Y:S01]  /*18020*/  ISETP.GE.AND P0, PT, R224, UR4, PT ;  /* 0x00000004e0007c0c */ /* 0x000fe2000bf06270 */
[----:B------:R4:W-:Y:S04]  /*18030*/  @!P2 ST.E.128 desc[UR56][R2.64], R24 ;  /* 0x000000180200a985 */ /* 0x0009e8000c101d38 */
[----:B------:R4:W-:Y:S08]  /*18040*/  @!P3 ST.E.128 desc[UR56][R4.64], R44 ;  /* 0x0000002c0400b985 */ /* 0x0009f0000c101d38 */
[----:B------:R-:W-:Y:S05]  /*18050*/  @P0 BRA `(.L_x_3946) ;  /* 0x0000000c002c0947 */ /* 0x000fea0003800000 */
[----:B----4-:R-:W-:-:S04]  /*18060*/  LEA R2, P0, R224, R9, 0x1 ;  /* 0x00000009e0027211 */ /* 0x010fc800078008ff */
[----:B------:R-:W-:-:S05]  /*18070*/  LEA.HI.X R3, R224, R7, R72, 0x1, P0 ;  /* 0x00000007e0037211 */ /* 0x000fca00000f0c48 */
[----:B------:R0:W-:Y:S01]  /*18080*/  ST.E.128 desc[UR56][R2.64], R60 ;  /* 0x0000003c02007985 */ /* 0x0001e2000c101d38 */
[----:B------:R-:W-:Y:S05]  /*18090*/  BRA `(.L_x_3946) ;  /* 0x0000000c001c7947 */ /* 0x000fea0003800000 */
.L_x_3938:
[----:B------:R-:W-:Y:S01]  /*180a0*/  ULDC.64 UR4, c[0x0][0xc00] ;  /* 0x0003000000047ab9 */ /* 0x000fe20000000a00 */
[----:B------:R-:W-:Y:S01]  /*180b0*/  MOV R6, RZ ;  /* 0x000000ff00067202 */ /* 0x000fe20000000f00 */
[----:B------:R-:W3:Y:S01]  /*180c0*/  LDC R21, c[0x0][0xbe8] ;  /* 0x0002fa00ff157b82 */ /* 0x000ee20000000800 */
[----:B------:R-:W-:Y:S02]  /*180d0*/  ISETP.NE.U32.AND P0, PT, RZ, UR4, PT ;  /* 0x00000004ff007c0c */ /* 0x000fe4000bf05070 */
[----:B------:R-:W-:Y:S02]  /*180e0*/  IADD3 R2, P1, R227, UR4, RZ ;  /* 0x00000004e3027c10 */ /* 0x000fe4000ff3e0ff */
[----:B------:R-:W-:Y:S02]  /*180f0*/  ISETP.NE.AND.EX P0, PT, RZ, UR5, PT, P0 ;  /* 0x00000005ff007c0c */ /* 0x000fe4000bf05300 */
[----:B------:R-:W-:Y:S01]  /*18100*/  IADD3.X R3, R228, UR5, RZ, P1, !PT ;  /* 0x00000005e4037c10 */ /* 0x000fe20008ffe4ff */
[----:B------:R-:W-:-:S02]  /*18110*/  ULDC.64 UR4, c[0x0][0xc08] ;  /* 0x0003020000047ab9 */ /* 0x000fc40000000a00 */
[----:B------:R-:W-:-:S04]  /*18120*/  ISETP.NE.U32.AND P1, PT, RZ, UR4, PT ;  /* 0x00000004ff007c0c */ /* 0x000fc8000bf25070 */
[----:B------:R-:W-:-:S04]  /*18130*/  ISETP.NE.AND.EX P1, PT, RZ, UR5, PT, P1 ;  /* 0x00000005ff007c0c */ /* 0x000fc8000bf25310 */
[----:B------:R4:W5:Y:S09]  /*18140*/  @P0 LDG.E R6, desc[UR56][R2.64] ;  /* 0x0000003802060981 */ /* 0x000972000c1e1900 */
[----:B------:R-:W-:Y:S01]  /*18150*/  @P1 IADD3 R4, P2, R227, UR4, RZ ;  /* 0x00000004e3041c10 */ /* 0x000fe2000ff5e0ff */
[----:B------:R-:W-:-:S02]  /*18160*/  ULDC UR4, c[0x0][0xa88] ;  /* 0x0002a20000047ab9 */ /* 0x000fc40000000800 */
[----:B------:R-:W-:Y:S01]  /*18170*/  IMAD.U32 R0, RZ, RZ, UR4 ;  /* 0x00000004ff007e24 */ /* 0x000fe2000f8e00ff */
[----:B0-----:R-:W-:-:S05]  /*18180*/  @P1 IADD3.X R5, R228, UR5, RZ, P2, !PT ;  /* 0x00000005e4051c10 */ /* 0x001fca00097fe4ff */
[----:B------:R4:W5:Y:S01]  /*18190*/  @P1 LDG.E R0, desc[UR56][R4.64] ;  /* 0x0000003804001981 */ /* 0x000962000c1e1900 */
[----:B---3--:R-:W-:Y:S01]  /*181a0*/  ISETP.NE.AND P2, PT, R21, 0x1, PT ;  /* 0x000000011500780c */ /* 0x008fe20003f45270 */
[----:B------:R-:W0:-:S12]  /*181b0*/  S2R R24, SR_TID.X ;  /* 0x0000000000187919 */ /* 0x000e180000002100 */
[----:B------:R-:W3:Y:S08]  /*181c0*/  @P2 LDC R14, c[0x0][0xbec] ;  /* 0x0002fb00ff0e2b82 */ /* 0x000ef00000000800 */
[----:B------:R-:W1:Y:S01]  /*181d0*/  @P2 LDC R25, c[0x0][0xbf0] ;  /* 0x0002fc00ff192b82 */ /* 0x000e620000000800 */
[----:B0-----:R-:W-:-:S05]  /*181e0*/  VIADD R24, R24, 0xffffff80 ;  /* 0xffffff8018187836 */ /* 0x001fca0000000000 */
[----:B------:R-:W-:Y:S01]  /*181f0*/  ISETP.GE.AND P3, PT, R24, 0x80, PT ;  /* 0x000000801800780c */ /* 0x000fe20003f66270 */
[----:B----4-:R-:W-:-:S12]  /*18200*/  @P1 BRA `(.L_x_3947) ;  /* 0x0000000000101947 */ /* 0x010fd80003800000 */
[----:B------:R-:W-:Y:S05]  /*18210*/  @!P0 BRA `(.L_x_3947) ;  /* 0x00000000000c8947 */ /* 0x000fea0003800000 */
[----:B------:R-:W4:Y:S04]  /*18220*/  LDG.E R5, desc[UR56][R2.64] ;  /* 0x0000003802057981 */ /* 0x000f28000c1e1900 */
[----:B-----5:R-:W4:Y:S02]  /*18230*/  LDG.E R0, desc[UR56][R2.64+0x4] ;  /* 0x0000043802007981 */ /* 0x020f24000c1e1900 */
[----:B----4-:R-:W-:-:S07]  /*18240*/  IADD3 R0, -R5, R0, RZ ;  /* 0x0000000005007210 */ /* 0x010fce0007ffe1ff */
.L_x_3947:
[----:B------:R-:W4:Y:S04]  /*18250*/  LDL.LU R2, [R1+0x44] ;  /* 0x0000440001027983 */ /* 0x000f280000300800 */
[----:B------:R0:W5:Y:S01]  /*18260*/  LDL R20, [R1+0x40] ;  /* 0x0000400001147983 */ /* 0x0001620000100800 */
[----:B------:R-:W-:Y:S01]  /*18270*/  BSSY B1, `(.L_x_3948) ;  /* 0x000002e000017945 */ /* 0x000fe20003800000 */
[----:B------:R-:W-:Y:S02]  /*18280*/  SHF.R.S32.HI R10, RZ, 0x1f, R226 ;  /* 0x0000001fff0a7819 */ /* 0x000fe400000114e2 */
[----:B------:R-:W-:Y:S02]  /*18290*/  SEL R229, R229, RZ, !P0 ;  /* 0x000000ffe5e57207 */ /* 0x000fe40004000000 */
[----:B-----5:R-:W-:-:S02]  /*182a0*/  SHF.R.S32.HI R11, RZ, 0x1f, R6 ;  /* 0x0000001fff0b7819 */ /* 0x020fc40000011406 */
[----:B----4-:R-:W-:Y:S01]  /*182b0*/  SEL R12, R2, RZ, !P0 ;  /* 0x000000ff020c7207 */ /* 0x010fe20004000000 */
[----:B0-----:R-:W-:Y:S06]  /*182c0*/  @P3 BRA `(.L_x_3949) ;  /* 0x0000000000a03947 */ /* 0x001fec0003800000 */
[----:B------:R-:W0:Y:S01]  /*182d0*/  S2R R2, SR_TID.X ;  /* 0x0000000000027919 */ /* 0x000e220000002100 */
[----:B------:R-:W4:Y:S02]  /*182e0*/  LDC R9, c[0x0][0xbe8] ;  /* 0x0002fa00ff097b82 */ /* 0x000f240000000800 */
[----:B----4-:R-:W-:Y:S02]  /*182f0*/  IMAD R3, R0, R9, RZ ;  /* 0x0000000900037224 */ /* 0x010fe400078e02ff */
[----:B0-----:R-:W-:-:S04]  /*18300*/  IMAD R2, R20, 0x80, R2 ;  /* 0x0000008014027824 */ /* 0x001fc800078e0202 */
[----:B------:R-:W-:-:S05]  /*18310*/  VIADD R8, R2, 0xffffff80 ;  /* 0xffffff8002087836 */ /* 0x000fca0000000000 */
[----:B------:R-:W-:-:S13]  /*18320*/  ISETP.GE.AND P0, PT, R8, R3, PT ;  /* 0x000000030800720c */ /* 0x000fda0003f06270 */
[----:B------:R-:W-:Y:S05]  /*18330*/  @P0 BRA `(.L_x_3949) ;  /* 0x0000000000840947 */ /* 0x000fea0003800000 */
[----:B------:R-:W-:Y:S01]  /*18340*/  ISETP.NE.AND P0, PT, R9, 0x1, PT ;  /* 0x000000010900780c */ /* 0x000fe20003f05270 */
[----:B------:R-:W-:Y:S01]  /*18350*/  ULDC.64 UR4, c[0x0][0xb90] ;  /* 0x0002e40000047ab9 */ /* 0x000fe20000000a00 */
[----:B------:R-:W-:Y:S01]  /*18360*/  IMAD.MOV.U32 R2, RZ, RZ, R6 ;  /* 0x000000ffff027224 */ /* 0x000fe200078e0006 */
[----:B------:R-:W-:Y:S01]  /*18370*/  MOV R5, R8 ;  /* 0x0000000800057202 */ /* 0x000fe20000000f00 */
[----:B------:R-:W-:Y:S02]  /*18380*/  IMAD R7, R10, UR4, RZ ;  /* 0x000000040a077c24 */ /* 0x000fe4000f8e02ff */
[----:B------:R-:W-:Y:S02]  /*18390*/  IMAD.MOV.U32 R3, RZ, RZ, R11 ;  /* 0x000000ffff037224 */ /* 0x000fe400078e000b */
[C---:B------:R-:W-:Y:S02]  /*183a0*/  IMAD R7, R226.reuse, UR5, R7 ;  /* 0x00000005e2077c24 */ /* 0x040fe4000f8e0207 */
[----:B------:R-:W-:Y:S01]  /*183b0*/  IMAD.WIDE.U32 R2, R226, UR4, R2 ;  /* 0x00000004e2027c25 */ /* 0x000fe2000f8e0002 */
[----:B------:R-:W-:-:S02]  /*183c0*/  ULDC.64 UR4, c[0x0][0xb98] ;  /* 0x0002e60000047ab9 */ /* 0x000fc40000000a00 */
[----:B------:R-:W0:Y:S02]  /*183d0*/  @P0 LDC R13, c[0x0][0xbec] ;  /* 0x0002fb00ff0d0b82 */ /* 0x000e240000000800 */
[----:B------:R-:W-:-:S03]  /*183e0*/  IADD3 R3, R3, R7, RZ ;  /* 0x0000000703037210 */ /* 0x000fc60007ffe0ff */
[----:B------:R-:W-:-:S03]  /*183f0*/  IMAD.WIDE.U32 R2, R229, UR4, R2 ;  /* 0x00000004e5027c25 */ /* 0x000fc6000f8e0002 */
[----:B------:R-:W4:Y:S01]  /*18400*/  @P0 LDC R15, c[0x0][0xbf0] ;  /* 0x0002fc00ff0f0b82 */ /* 0x000f220000000800 */
[----:B0-----:R-:W-:-:S05]  /*18410*/  @P0 IMAD.HI.U32 R4, R8, R13, RZ ;  /* 0x0000000d08040227 */ /* 0x001fca00078e00ff */
[----:B----4-:R-:W-:Y:S01]  /*18420*/  @P0 SHF.R.U32.HI R5, RZ, R15, R4 ;  /* 0x0000000fff050219 */ /* 0x010fe20000011604 */
        /* <DEDUP_REMOVED lines=18> */
.L_x_3949:
[----:B------:R-:W-:Y:S05]  /*18550*/  BSYNC B1 ;  /* 0x0000000000017941 */ /* 0x000fea0003800000 */
.L_x_3948:
[----:B------:R-:W-:Y:S01]  /*18560*/  SHF.R.S32.HI R8, RZ, 0x1f, R24 ;  /* 0x0000001fff087819 */ /* 0x000fe20000011418 */
[----:B------:R-:W-:Y:S01]  /*18570*/  ULDC.64 UR4, c[0x0][0xaa0] ;  /* 0x0002a80000047ab9 */ /* 0x000fe20000000a00 */
[----:B------:R-:W-:Y:S01]  /*18580*/  BSSY B1, `(.L_x_3950) ;  /* 0x0000042000017945 */ /* 0x000fe20003800000 */
[----:B0-----:R-:W-:Y:S01]  /*18590*/  IMAD R3, R11, UR4, RZ ;  /* 0x000000040b037c24 */ /* 0x001fe2000f8e02ff */
[----:B------:R-:W-:Y:S02]  /*185a0*/  LEA.HI R8, R8, R24, RZ, 0x3 ;  /* 0x0000001808087211 */ /* 0x000fe400078f18ff */
[----:B------:R-:W-:Y:S01]  /*185b0*/  SHF.R.S32.HI R11, RZ, 0x1f, R224 ;  /* 0x0000001fff0b7819 */ /* 0x000fe200000114e0 */
[C---:B------:R-:W-:Y:S01]  /*185c0*/  IMAD R5, R6.reuse, UR5, R3 ;  /* 0x0000000506057c24 */ /* 0x040fe2000f8e0203 */
[----:B------:R-:W-:Y:S01]  /*185d0*/  SHF.R.S32.HI R8, RZ, 0x3, R8 ;  /* 0x00000003ff087819 */ /* 0x000fe20000011408 */
[----:B------:R-:W-:Y:S01]  /*185e0*/  IMAD.WIDE.U32 R2, R6, UR4, RZ ;  /* 0x0000000406027c25 */ /* 0x000fe2000f8e00ff */
[----:B------:R-:W-:-:S03]  /*185f0*/  ULDC.64 UR4, c[0x0][0xae8] ;  /* 0x0002ba0000047ab9 */ /* 0x000fc60000000a00 */
[----:B------:R-:W-:Y:S02]  /*18600*/  IMAD R4, R225, 0x20, R8 ;  /* 0x00000020e1047824 */ /* 0x000fe400078e0208 */
[----:B------:R-:W-:Y:S02]  /*18610*/  IMAD.IADD R3, R3, 0x1, R5 ;  /* 0x0000000103037824 */ /* 0x000fe400078e0205 */
[----:B------:R-:W-:Y:S01]  /*18620*/  IMAD R7, R10, UR4, RZ ;  /* 0x000000040a077c24 */ /* 0x000fe2000f8e02ff */
[----:B------:R-:W-:Y:S01]  /*18630*/  LEA R9, R20, R4, 0x7 ;  /* 0x0000000414097211 */ /* 0x000fe200078e38ff */
[----:B------:R-:W-:-:S04]  /*18640*/  IMAD.WIDE.U32 R2, R226, UR4, R2 ;  /* 0x00000004e2027c25 */ /* 0x000fc8000f8e0002 */
[----:B---3--:R-:W-:-:S04]  /*18650*/  @P2 IMAD.HI.U32 R4, R9, R14, RZ ;  /* 0x0000000e09042227 */ /* 0x008fc800078e00ff */
[----:B------:R-:W-:Y:S01]  /*18660*/  IMAD R7, R226, UR5, R7 ;  /* 0x00000005e2077c24 */ /* 0x000fe2000f8e0207 */
[----:B------:R-:W-:Y:S01]  /*18670*/  ULDC.64 UR4, c[0x0][0xaf0] ;  /* 0x0002bc0000047ab9 */ /* 0x000fe20000000a00 */
[----:B------:R-:W-:Y:S01]  /*18680*/  IMAD.MOV.U32 R5, RZ, RZ, R9 ;  /* 0x000000ffff057224 */ /* 0x000fe200078e0009 */
[----:B-1----:R-:W-:Y:S01]  /*18690*/  @P2 SHF.R.U32.HI R5, RZ, R25, R4 ;  /* 0x00000019ff052219 */ /* 0x002fe20000011604 */
[----:B------:R-:W-:Y:S02]  /*186a0*/  IMAD R6, R12, UR4, RZ ;  /* 0x000000040c067c24 */ /* 0x000fe4000f8e02ff */
[----:B------:R-:W-:Y:S01]  /*186b0*/  IMAD.IADD R3, R3, 0x1, R7 ;  /* 0x0000000103037824 */ /* 0x000fe200078e0207 */
[----:B------:R-:W-:Y:S01]  /*186c0*/  SHF.R.S32.HI R4, RZ, 0x1f, R5 ;  /* 0x0000001fff047819 */ /* 0x000fe20000011405 */
[----:B------:R-:W-:Y:S01]  /*186d0*/  IMAD R7, R229, UR5, R6 ;  /* 0x00000005e5077c24 */ /* 0x000fe2000f8e0206 */
[----:B------:R-:W-:Y:S01]  /*186e0*/  IADD3 R6, -R5, RZ, RZ ;  /* 0x000000ff05067210 */ /* 0x000fe20007ffe1ff */
[----:B------:R-:W-:Y:S01]  /*186f0*/  IMAD.WIDE.U32 R2, R229, UR4, R2 ;  /* 0x00000004e5027c25 */ /* 0x000fe2000f8e0002 */
[----:B------:R-:W-:-:S03]  /*18700*/  ULDC.64 UR4, c[0x0][0xae0] ;  /* 0x0002b80000047ab9 */ /* 0x000fc60000000a00 */
[----:B------:R-:W-:Y:S02]  /*18710*/  IMAD.IADD R3, R3, 0x1, R7 ;  /* 0x0000000103037824 */ /* 0x000fe400078e0207 */
[----:B------:R-:W-:Y:S02]  /*18720*/  IMAD R4, R4, UR4, RZ ;  /* 0x0000000404047c24 */ /* 0x000fe4000f8e02ff */
[----:B------:R-:W-:Y:S01]  /*18730*/  IMAD R7, R21, R6, R9 ;  /* 0x0000000615077224 */ /* 0x000fe200078e0209 */
[----:B------:R-:W-:Y:S01]  /*18740*/  LEA R6, R20, R8, 0x7 ;  /* 0x0000000814067211 */ /* 0x000fe200078e38ff */
[C---:B------:R-:W-:Y:S01]  /*18750*/  IMAD R9, R5.reuse, UR5, R4 ;  /* 0x0000000505097c24 */ /* 0x040fe2000f8e0204 */
[----:B------:R-:W-:Y:S01]  /*18760*/  SHF.R.S32.HI R8, RZ, 0x1f, R222 ;  /* 0x0000001fff087819 */ /* 0x000fe200000114de */
[----:B------:R-:W-:Y:S01]  /*18770*/  IMAD.WIDE.U32 R2, R5, UR4, R2 ;  /* 0x0000000405027c25 */ /* 0x000fe2000f8e0002 */
[----:B------:R-:W-:Y:S01]  /*18780*/  SHF.R.S32.HI R4, RZ, 0x1f, R7 ;  /* 0x0000001fff047819 */ /* 0x000fe20000011407 */
[----:B------:R-:W-:-:S02]  /*18790*/  ULDC.64 UR4, c[0x0][0xad8] ;  /* 0x0002b60000047ab9 */ /* 0x000fc40000000a00 */
[----:B------:R-:W-:Y:S02]  /*187a0*/  IMAD.IADD R3, R3, 0x1, R9 ;  /* 0x0000000103037824 */ /* 0x000fe400078e0209 */
[----:B------:R-:W-:Y:S02]  /*187b0*/  IMAD R4, R4, UR4, RZ ;  /* 0x0000000404047c24 */ /* 0x000fe4000f8e02ff */
[----:B------:R-:W-:Y:S02]  /*187c0*/  IMAD R21, R0, R21, RZ ;  /* 0x0000001500157224 */ /* 0x000fe400078e02ff */
[C---:B------:R-:W-:Y:S02]  /*187d0*/  IMAD R5, R7.reuse, UR5, R4 ;  /* 0x0000000507057c24 */ /* 0x040fe4000f8e0204 */
[----:B------:R-:W-:Y:S01]  /*187e0*/  IMAD.WIDE.U32 R2, R7, UR4, R2 ;  /* 0x0000000407027c25 */ /* 0x000fe2000f8e0002 */
[----:B------:R-:W-:Y:S01]  /*187f0*/  ISETP.GE.AND P2, PT, R6, R21, PT ;  /* 0x000000150600720c */ /* 0x000fe20003f46270 */
[----:B------:R-:W-:-:S02]  /*18800*/  ULDC.64 UR4, c[0x0][0xa80] ;  /* 0x0002a00000047ab9 */ /* 0x000fc40000000a00 */
[----:B------:R-:W-:Y:S01]  /*18810*/  VIADD R0, R6, 0x20 ;  /* 0x0000002006007836 */ /* 0x000fe20000000000 */
[----:B------:R-:W-:Y:S01]  /*18820*/  IADD3 R3, R3, R5, RZ ;  /* 0x0000000503037210 */ /* 0x000fe20007ffe0ff */
[----:B------:R-:W-:Y:S01]  /*18830*/  VIADD R10, R222, 0x40 ;  /* 0x00000040de0a7836 */ /* 0x000fe20000000000 */
[----:B------:R-:W-:Y:S02]  /*18840*/  LEA R4, P3, R2, UR4, 0x1 ;  /* 0x0000000402047c11 */ /* 0x000fe4000f8608ff */
[-C--:B------:R-:W-:Y:S01]  /*18850*/  ISETP.GE.AND P1, PT, R0, R21.reuse, PT ;  /* 0x000000150000720c */ /* 0x080fe20003f26270 */
[----:B------:R-:W-:Y:S01]  /*18860*/  VIADD R0, R6, 0x40 ;  /* 0x0000004006007836 */ /* 0x000fe20000000000 */
[----:B------:R-:W-:Y:S01]  /*18870*/  LEA.HI.X R5, R2, UR5, R3, 0x1, P3 ;  /* 0x0000000502057c11 */ /* 0x000fe200098f0c03 */
[----:B------:R0:W1:Y:S01]  /*18880*/  SHFL.IDX PT, R7, R4, RZ, 0x181f ;  /* 0x00181fff04077589 */ /* 0x00006200000e0000 */
[----:B------:R-:W-:Y:S02]  /*18890*/  SHF.R.S32.HI R9, RZ, 0x1f, R10 ;  /* 0x0000001fff097819 */ /* 0x000fe4000001140a */
[----:B------:R-:W-:Y:S01]  /*188a0*/  ISETP.GE.AND P0, PT, R0, R21, PT ;  /* 0x000000150000720c */ /* 0x000fe20003f06270 */
[----:B------:R0:W3:Y:S01]  /*188b0*/  SHFL.IDX PT, R3, R5, RZ, 0x181f ;  /* 0x00181fff05037589 */ /* 0x0000e200000e0000 */
[----:B------:R-:W-:Y:S11]  /*188c0*/  @P2 BRA `(.L_x_3951) ;  /* 0x0000000000342947 */ /* 0x000ff60003800000 */
[----:B------:R-:W-:Y:S02]  /*188d0*/  ULDC UR4, c[0x0][0xac8] ;  /* 0x0002b20000047ab9 */ /* 0x000fe40000000800 */
[----:B------:R-:W-:Y:S02]  /*188e0*/  ISETP.GE.AND P4, PT, R222, UR4, PT ;  /* 0x00000004de007c0c */ /* 0x000fe4000bf86270 */
[----:B------:R-:W-:Y:S02]  /*188f0*/  ISETP.GE.AND P3, PT, R10, UR4, PT ;  /* 0x000000040a007c0c */ /* 0x000fe4000bf66270 */
[----:B------:R-:W-:-:S09]  /*18900*/  ISETP.GE.AND P2, PT, R224, UR4, PT ;  /* 0x00000004e0007c0c */ /* 0x000fd2000bf46270 */
[-C--:B-1----:R-:W-:Y:S02]  /*18910*/  @!P4 LEA R12, P6, R222, R7.reuse, 0x1 ;  /* 0x00000007de0cc211 */ /* 0x082fe400078c08ff */
[----:B------:R-:W-:Y:S02]  /*18920*/  @!P3 LEA R14, P5, R10, R7, 0x1 ;  /* 0x000000070a0eb211 */ /* 0x000fe400078a08ff */
[----:B---3--:R-:W-:Y:S02]  /*18930*/  @!P4 LEA.HI.X R13, R222, R3, R8, 0x1, P6 ;  /* 0x00000003de0dc211 */ /* 0x008fe400030f0c08 */
[----:B------:R-:W-:Y:S02]  /*18940*/  @!P2 LEA R2, P6, R224, R7, 0x1 ;  /* 0x00000007e002a211 */ /* 0x000fe400078c08ff */
[-C--:B------:R-:W-:Y:S01]  /*18950*/  @!P3 LEA.HI.X R15, R10, R3.reuse, R9, 0x1, P5 ;  /* 0x000000030a0fb211 */ /* 0x080fe200028f0c09 */
[----:B------:R4:W-:Y:S01]  /*18960*/  @!P4 ST.E.128 desc[UR56][R12.64], RZ ;  /* 0x000000ff0c00c985 */ /* 0x0009e2000c101d38 */
[----:B------:R-:W-:-:S03]  /*18970*/  @!P2 LEA.HI.X R3, R224, R3, R11, 0x1, P6 ;  /* 0x00000003e003a211 */ /* 0x000fc600030f0c0b */
[----:B------:R4:W-:Y:S04]  /*18980*/  @!P3 ST.E.128 desc[UR56][R14.64], RZ ;  /* 0x000000ff0e00b985 */ /* 0x0009e8000c101d38 */
[----:B------:R4:W-:Y:S02]  /*18990*/  @!P2 ST.E.128 desc[UR56][R2.64], RZ ;  /* 0x000000ff0200a985 */ /* 0x0009e4000c101d38 */
.L_x_3951:
[----:B------:R-:W-:Y:S05]  /*189a0*/  BSYNC B1 ;  /* 0x0000000000017941 */ /* 0x000fea0003800000 */
.L_x_3950:
[----:B---34-:R3:W4:Y:S01]  /*189b0*/  SHFL.IDX PT, R3, R5, 0x1, 0x181f ;  /* 0x00381f0005037f89 */ /* 0x01872200000e0000 */
[----:B------:R-:W-:Y:S03]  /*189c0*/  BSSY B1, `(.L_x_3952) ;  /* 0x0000010000017945 */ /* 0x000fe60003800000 */
[----:B-1----:R3:W1:Y:S01]  /*189d0*/  SHFL.IDX PT, R7, R4, 0x1, 0x181f ;  /* 0x00381f0004077f89 */ /* 0x00266200000e0000 */
[----:B------:R-:W-:Y:S05]  /*189e0*/  @P1 BRA `(.L_x_3953) ;  /* 0x0000000000341947 */ /* 0x000fea0003800000 */
[----:B------:R-:W-:Y:S02]  /*189f0*/  ULDC UR4, c[0x0][0xac8] ;  /* 0x0002b20000047ab9 */ /* 0x000fe40000000800 */
[----:B------:R-:W-:Y:S02]  /*18a00*/  ISETP.GE.AND P4, PT, R222, UR4, PT ;  /* 0x00000004de007c0c */ /* 0x000fe4000bf86270 */
[----:B------:R-:W-:Y:S02]  /*18a10*/  ISETP.GE.AND P5, PT, R10, UR4, PT ;  /* 0x000000040a007c0c */ /* 0x000fe4000bfa6270 */
[----:B------:R-:W-:-:S09]  /*18a20*/  ISETP.GE.AND P6, PT, R224, UR4, PT ;  /* 0x00000004e0007c0c */ /* 0x000fd2000bfc6270 */
[-C--:B-1----:R-:W-:Y:S02]  /*18a30*/  @!P4 LEA R12, P1, R222, R7.reuse, 0x1 ;  /* 0x00000007de0cc211 */ /* 0x082fe400078208ff */
[-C--:B------:R-:W-:Y:S02]  /*18a40*/  @!P5 LEA R14, P2, R10, R7.reuse, 0x1 ;  /* 0x000000070a0ed211 */ /* 0x080fe400078408ff */
[----:B------:R-:W-:Y:S02]  /*18a50*/  @!P6 LEA R2, P3, R224, R7, 0x1 ;  /* 0x00000007e002e211 */ /* 0x000fe400078608ff */
[-C--:B----4-:R-:W-:Y:S02]  /*18a60*/  @!P4 LEA.HI.X R13, R222, R3.reuse, R8, 0x1, P1 ;  /* 0x00000003de0dc211 */ /* 0x090fe400008f0c08 */
[-C--:B------:R-:W-:Y:S02]  /*18a70*/  @!P5 LEA.HI.X R15, R10, R3.reuse, R9, 0x1, P2 ;  /* 0x000000030a0fd211 */ /* 0x080fe400010f0c09 */
[----:B------:R-:W-:Y:S01]  /*18a80*/  @!P6 LEA.HI.X R3, R224, R3, R11, 0x1, P3 ;  /* 0x00000003e003e211 */ /* 0x000fe200018f0c0b */
[----:B------:R1:W-:Y:S04]  /*18a90*/  @!P4 ST.E.128 desc[UR56][R12.64], RZ ;  /* 0x000000ff0c00c985 */ /* 0x0003e8000c101d38 */
[----:B------:R1:W-:Y:S04]  /*18aa0*/  @!P5 ST.E.128 desc[UR56][R14.64], RZ ;  /* 0x000000ff0e00d985 */ /* 0x0003e8000c101d38 */
[----:B------:R1:W-:Y:S02]  /*18ab0*/  @!P6 ST.E.128 desc[UR56][R2.64], RZ ;  /* 0x000000ff0200e985 */ /* 0x0003e4000c101d38 */
.L_x_3953:
[----:B------:R-:W-:Y:S05]  /*18ac0*/  BSYNC B1 ;  /* 0x0000000000017941 */ /* 0x000fea0003800000 */
.L_x_3952:
[----:B-1--4-:R1:W4:Y:S01]  /*18ad0*/  SHFL.IDX PT, R3, R5, 0x2, 0x181f ;  /* 0x00581f0005037f89 */ /* 0x01232200000e0000 */
        /* <DEDUP_REMOVED lines=16> */
.L_x_3955:
[----:B------:R-:W-:Y:S05]  /*18be0*/  BSYNC B1 ;  /* 0x0000000000017941 */ /* 0x000fea0003800000 */
.L_x_3954:
[----:B------:R-:W-:Y:S01]  /*18bf0*/  VIADD R0, R6, 0x60 ;  /* 0x0000006006007836 */ /* 0x000fe20000000000 */
[----:B01-3--:R-:W0:Y:S04]  /*18c00*/  SHFL.IDX PT, R5, R5, 0x3, 0x181f ;  /* 0x00781f0005057f89 */ /* 0x00be2800000e0000 */
[----:B------:R-:W-:Y:S01]  /*18c10*/  ISETP.GE.AND P0, PT, R0, R21, PT ;  /* 0x000000150000720c */ /* 0x000fe20003f06270 */
[----:B----4-:R1:W3:-:S12]  /*18c20*/  SHFL.IDX PT, R3, R4, 0x3, 0x181f ;  /* 0x00781f0004037f89 */ /* 0x0102d800000e0000 */
[----:B-1----:R-:W-:Y:S05]  /*18c30*/  @P0 BRA `(.L_x_3946) ;  /* 0x0000000000340947 */ /* 0x002fea0003800000 */
[----:B------:R-:W-:Y:S02]  /*18c40*/  ULDC UR4, c[0x0][0xac8] ;  /* 0x0002b20000047ab9 */ /* 0x000fe40000000800 */
[----:B------:R-:W-:Y:S02]  /*18c50*/  ISETP.GE.AND P3, PT, R222, UR4, PT ;  /* 0x00000004de007c0c */ /* 0x000fe4000bf66270 */
[----:B------:R-:W-:Y:S02]  /*18c60*/  ISETP.GE.AND P4, PT, R10, UR4, PT ;  /* 0x000000040a007c0c */ /* 0x000fe4000bf86270 */
[----:B------:R-:W-:-:S09]  /*18c70*/  ISETP.GE.AND P5, PT, R224, UR4, PT ;  /* 0x00000004e0007c0c */ /* 0x000fd2000bfa6270 */
[-C--:B---3--:R-:W-:Y:S02]  /*18c80*/  @!P3 LEA R6, P0, R222, R3.reuse, 0x1 ;  /* 0x00000003de06b211 */ /* 0x088fe400078008ff */
[-C--:B------:R-:W-:Y:S02]  /*18c90*/  @!P4 LEA R12, P1, R10, R3.reuse, 0x1 ;  /* 0x000000030a0cc211 */ /* 0x080fe400078208ff */
[----:B------:R-:W-:Y:S02]  /*18ca0*/  @!P5 LEA R2, P2, R224, R3, 0x1 ;  /* 0x00000003e002d211 */ /* 0x000fe400078408ff */
[-C--:B0-----:R-:W-:Y:S02]  /*18cb0*/  @!P3 LEA.HI.X R7, R222, R5.reuse, R8, 0x1, P0 ;  /* 0x00000005de07b211 */ /* 0x081fe400000f0c08 */
[-C--:B------:R-:W-:Y:S02]  /*18cc0*/  @!P4 LEA.HI.X R13, R10, R5.reuse, R9, 0x1, P1 ;  /* 0x000000050a0dc211 */ /* 0x080fe400008f0c09 */
[----:B------:R-:W-:Y:S01]  /*18cd0*/  @!P5 LEA.HI.X R3, R224, R5, R11, 0x1, P2 ;  /* 0x00000005e003d211 */ /* 0x000fe200010f0c0b */
[----:B------:R1:W-:Y:S04]  /*18ce0*/  @!P3 ST.E.128 desc[UR56][R6.64], RZ ;  /* 0x000000ff0600b985 */ /* 0x0003e8000c101d38 */
[----:B------:R1:W-:Y:S04]  /*18cf0*/  @!P4 ST.E.128 desc[UR56][R12.64], RZ ;  /* 0x000000ff0c00c985 */ /* 0x0003e8000c101d38 */
[----:B------:R1:W-:Y:S02]  /*18d00*/  @!P5 ST.E.128 desc[UR56][R2.64], RZ ;  /* 0x000000ff0200d985 */ /* 0x0003e4000c101d38 */
.L_x_3946:
[----:B------:R-:W-:Y:S05]  /*18d10*/  BSYNC B0 ;  /* 0x0000000000007941 */ /* 0x000fea0003800000 */
.L_x_3937:
[----:B------:R-:W-:Y:S02]  /*18d20*/  ULDC UR4, c[0x0][0xc3c] ;  /* 0x00030f0000047ab9 */ /* 0x000fe40000000800 */
[----:B--2---:R-:W-:-:S13]  /*18d30*/  ISETP.GE.AND P0, PT, R31, UR4, PT ;  /* 0x000000041f007c0c */ /* 0x004fda000bf06270 */
[----:B------:R-:W-:Y:S05]  /*18d40*/  @!P0 BRA `(.L_x_3956) ;  /* 0xfffffe84008c8947 */ /* 0x000fea000383ffff */
[----:B------:R-:W-:Y:S05]  /*18d50*/  BRA `(.L_x_3741) ;  /* 0x0000006800b07947 */ /* 0x000fea0003800000 */
.L_x_3739:
[----:B------:R-:W-:-:S08]  /*18d60*/  NOP ;  /* 0x0000000000007918 */ /* 0x000fd00000000000 */
[----:B------:R-:W0:-:S00]  /*18d70*/  USETMAXREG.DEALLOC.CTAPOOL 0x28 ;  /* 0x00000028000079c8 */ /* 0x000e0000080e0500 */
[----:B0-----:R-:W2:Y:S01]  /*18d80*/  LDL.LU R3, [R1] ;  /* 0x0000000001037983 */ /* 0x001ea20000300800 */
[----:B------:R-:W-:Y:S02]  /*18d90*/  LOP3.LUT R2, R2, 0x3, RZ, 0xc0, !PT ;  /* 0x0000000302027812 */ /* 0x000fe400078ec0ff */
[----:B------:R-:W-:-:S04]  /*18da0*/  MOV R4, RZ ;  /* 0x000000ff00047202 */ /* 0x000fc80000000f00 */
[----:B------:R-:W0:Y:S02]  /*18db0*/  SHFL.IDX PT, R2, R2, RZ, 0x1f ;  /* 0x00001fff02027589 */ /* 0x000e2400000e0000 */
[----:B0-----:R-:W-:Y:S02]  /*18dc0*/  ISETP.NE.AND P0, PT, R2, RZ, PT ;  /* 0x000000ff0200720c */ /* 0x001fe40003f05270 */
[----:B--2---:R-:W-:-:S11]  /*18dd0*/  LOP3.LUT R3, R3, 0xffffffdf, RZ, 0xc0, !PT ;  /* 0xffffffdf03037812 */ /* 0x004fd600078ec0ff */
[----:B------:R-:W-:-:S05]  /*18de0*/  @P0 LOP3.LUT R3, R3, 0x20, RZ, 0xfc, !PT ;  /* 0x0000002003030812 */ /* 0x000fca00078efcff */
[----:B------:R0:W-:Y:S01]  /*18df0*/  STL [R1], R3 ;  /* 0x0000000301007387 */ /* 0x0001e20000100800 */
[----:B------:R-:W-:Y:S05]  /*18e00*/  @!P0 BRA `(.L_x_3957) ;  /* 0x00000000001c8947 */ /* 0x000fea0003800000 */
[----:B------:R-:W1:Y:S08]  /*18e10*/  S2UR UR5, SR_CgaCtaId ;  /* 0x00000000000579c3 */ /* 0x000e700000008800 */
[----:B------:R-:W-:Y:S06]  /*18e20*/  BAR.SYNC.DEFER_BLOCKING 0x5, 0x180 ;  /* 0x0146000000007b1d */ /* 0x000fec0000010000 */
[----:B------:R-:W-:-:S02]  /*18e30*/  UMOV UR4, 0x400 ;  /* 0x0000040000047882 */ /* 0x000fc40000000000 */
[----:B-1----:R-:W-:-:S09]  /*18e40*/  ULEA UR4, UR5, UR4, 0x18 ;  /* 0x0000000405047291 */ /* 0x002fd2000f8ec03f */
[----:B------:R-:W1:Y:S01]  /*18e50*/  LDS.128 R16, [UR4+0x308d0] ;  /* 0x0308d004ff107984 */ /* 0x000e620008000c00 */
[----:B------:R-:W-:Y:S06]  /*18e60*/  BAR.ARV 0x4, 0x180 ;  /* 0x0106000000007b1d */ /* 0x000fec0000002000 */
[----:B------:R-:W-:Y:S05]  /*18e70*/  BRA `(.L_x_3958) ;  /* 0x0000000400fc7947 */ /* 0x000fea0003800000 */
.L_x_3957:
[----:B------:R-:W-:Y:S01]  /*18e80*/  LOP3.LUT R5, R0, 0x1f, RZ, 0xc0, !PT ;  /* 0x0000001f00057812 */ /* 0x000fe200078ec0ff */
[----:B------:R-:W-:Y:S01]  /*18e90*/  ULDC UR4, c[0x0][0xc3c] ;  /* 0x00030f0000047ab9 */ /* 0x000fe20000000800 */
[----:B------:R-:W1:Y:S01]  /*18ea0*/  S2UR UR6, SR_CTAID.X ;  /* 0x00000000000679c3 */ /* 0x000e620000002500 */
[----:B------:R-:W-:Y:S01]  /*18eb0*/  ULDC UR5, c[0x0][0xc38] ;  /* 0x00030e0000057ab9 */ /* 0x000fe20000000800 */
[----:B------:R-:W-:-:S04]  /*18ec0*/  ISETP.NE.AND P0, PT, R5, 0x1f, PT ;  /* 0x0000001f0500780c */ /* 0x000fc80003f05270 */
[----:B------:R-:W-:-:S13]  /*18ed0*/  ISETP.GE.OR P1, PT, R5, UR4, !P0 ;  /* 0x0000000405007c0c */ /* 0x000fda000c726670 */
[----:B0-----:R-:W0:Y:S02]  /*18ee0*/  @!P1 LDC.64 R2, c[0x0][0xc80] ;  /* 0x00032000ff029b82 */ /* 0x001e240000000a00 */
[----:B0-----:R-:W-:-:S05]  /*18ef0*/  @!P1 IMAD.WIDE.U32 R2, R5, 0x4, R2 ;  /* 0x0000000405029825 */ /* 0x001fca00078e0002 */
[----:B------:R-:W2:Y:S01]  /*18f00*/  @!P1 LDG.E R4, desc[UR56][R2.64] ;  /* 0x0000003802049981 */ /* 0x000ea2000c1e1900 */
[C---:B------:R-:W-:Y:S01]  /*18f10*/  ISETP.NE.AND P1, PT, R5.reuse, RZ, PT ;  /* 0x000000ff0500720c */ /* 0x040fe20003f25270 */
[----:B------:R-:W-:Y:S01]  /*18f20*/  UMOV UR4, URZ ;  /* 0x0000003f00047c82 */ /* 0x000fe20008000000 */
[C---:B------:R-:W-:Y:S02]  /*18f30*/  ISETP.GE.U32.AND P2, PT, R5.reuse, 0x2, PT ;  /* 0x000000020500780c */ /* 0x040fe40003f46070 */
[C---:B------:R-:W-:Y:S02]  /*18f40*/  ISETP.GE.U32.AND P3, PT, R5.reuse, 0x4, PT ;  /* 0x000000040500780c */ /* 0x040fe40003f66070 */
[C---:B------:R-:W-:Y:S02]  /*18f50*/  ISETP.GE.U32.AND P4, PT, R5.reuse, 0x8, PT ;  /* 0x000000080500780c */ /* 0x040fe40003f86070 */
[----:B------:R-:W-:Y:S02]  /*18f60*/  ISETP.GE.U32.AND P5, PT, R5, 0x10, PT ;  /* 0x000000100500780c */ /* 0x000fe40003fa6070 */
[----:B------:R-:W-:Y:S01]  /*18f70*/  MOV R16, RZ ;  /* 0x000000ff00107202 */ /* 0x000fe20000000f00 */
[----:B--2---:R-:W0:Y:S02]  /*18f80*/  SHFL.UP PT, R6, R4, 0x1, RZ ;  /* 0x0420000004067989 */ /* 0x004e2400000e00ff */
        /* <DEDUP_REMOVED lines=19> */
[----:B------:R-:W0:Y:S01]  /*190c0*/  LDC R10, c[0x0][0xc3c] ;  /* 0x00030f00ff0a7b82 */ /* 0x000e220000000800 */
[----:B------:R-:W-:Y:S01]  /*190d0*/  IMAD.MOV.U32 R6, RZ, RZ, R3 ;  /* 0x000000ffff067224 */ /* 0x000fe200078e0003 */
[----:B------:R-:W-:Y:S01]  /*190e0*/  UMOV UR4, URZ ;  /* 0x0000003f00047c82 */ /* 0x000fe20008000000 */
[----:B------:R-:W-:Y:S01]  /*190f0*/  ULDC UR7, c[0x0][0xc3c] ;  /* 0x00030f0000077ab9 */ /* 0x000fe20000000800 */
[----:B------:R-:W-:-:S05]  /*19100*/  ULDC UR5, c[0x0][0xc38] ;  /* 0x00030e0000057ab9 */ /* 0x000fca0000000800 */
.L_x_3963:
        /* <DEDUP_REMOVED lines=12> */
.L_x_3962:
[----:B------:R-:W-:Y:S05]  /*191d0*/  BSYNC B0 ;  /* 0x0000000000007941 */ /* 0x000fea0003800000 */
.L_x_3961:
        /* <DEDUP_REMOVED lines=20> */
[----:B------:R-:W-:-:S07]  /*19320*/  MOV R7, R9 ;  /* 0x0000000900077202 */ /* 0x000fce0000000f00 */
.L_x_3959:
        /* <DEDUP_REMOVED lines=13> */
[----:B------:R-:W-:-:S06]  /*19400*/  IADD3 R16, R19, -0x1, RZ ;  /* 0xffffffff13107810 */ /* 0x000fcc0007ffe0ff */
[----:B------:R2:W3:Y:S02]  /*19410*/  SHFL.IDX PT, R16, R7, R16, 0x1f ;  /* 0x00001f1007107589 */ /* 0x0004e400000e0000 */
.L_x_3964:
[----:B---3--:R-:W-:Y:S01]  /*19420*/  IMAD R16, R16, UR5, R9 ;  /* 0x0000000510107c24 */ /* 0x008fe2000f8e0209 */
[----:B0-----:R-:W-:Y:S01]  /*19430*/  IABS R2, R12 ;  /* 0x0000000c00027213 */ /* 0x001fe20000000000 */
[----:B-12---:R-:W-:Y:S02]  /*19440*/  IMAD.MOV R7, RZ, RZ, -R3 ;  /* 0x000000ffff077224 */ /* 0x006fe400078e0a03 */
[----:B------:R-:W-:Y:S01]  /*19450*/  VIADD R19, R19, UR4 ;  /* 0x0000000413137c36 */ /* 0x000fe20008000000 */
[----:B------:R-:W-:Y:S01]  /*19460*/  IADD3 R9, -R16, UR6, RZ ;  /* 0x0000000610097c10 */ /* 0x000fe2000fffe1ff */
        /* <DEDUP_REMOVED lines=10> */
[-C--:B------:R-:W-:Y:S01]  /*19510*/  @!P1 IADD3 R3, R3, -R10.reuse, RZ ;  /* 0x8000000a03039210 */ /* 0x080fe20007ffe0ff */
[----:B------:R-:W-:Y:S01]  /*19520*/  @!P1 VIADD R2, R2, 0x1 ;  /* 0x0000000102029836 */ /* 0x000fe20000000000 */
[----:B------:R-:W-:Y:S02]  /*19530*/  ISETP.NE.AND P1, PT, R12, RZ, PT ;  /* 0x000000ff0c00720c */ /* 0x000fe40003f25270 */
[----:B------:R-:W-:Y:S02]  /*19540*/  ISETP.GE.U32.AND P0, PT, R3, R10, PT ;  /* 0x0000000a0300720c */ /* 0x000fe40003f06070 */
[----:B------:R-:W-:-:S04]  /*19550*/  LOP3.LUT R3, R9, R12, RZ, 0x3c, !PT ;  /* 0x0000000c09037212 */ /* 0x000fc800078e3cff */
[----:B------:R-:W-:-:S07]  /*19560*/  ISETP.GE.AND P2, PT, R3, RZ, PT ;  /* 0x000000ff0300720c */ /* 0x000fce0003f46270 */
[----:B------:R-:W-:-:S06]  /*19570*/  @P0 VIADD R2, R2, 0x1 ;  /* 0x0000000102020836 */ /* 0x000fcc0000000000 */
[----:B------:R-:W-:Y:S02]  /*19580*/  @!P2 IADD3 R2, -R2, RZ, RZ ;  /* 0x000000ff0202a210 */ /* 0x000fe40007ffe1ff */
[----:B------:R-:W-:-:S04]  /*19590*/  @!P1 LOP3.LUT R2, RZ, R12, RZ, 0x33, !PT ;  /* 0x0000000cff029212 */ /* 0x000fc800078e33ff */
[----:B------:R-:W-:Y:S01]  /*195a0*/  MOV R18, R2 ;  /* 0x0000000200127202 */ /* 0x000fe20000000f00 */
[----:B------:R-:W-:-:S04]  /*195b0*/  IMAD.MOV R17, RZ, RZ, -R2 ;  /* 0x000000ffff117224 */ /* 0x000fc800078e0a02 */
[----:B------:R-:W-:Y:S01]  /*195c0*/  IMAD R17, R12, R17, R9 ;  /* 0x000000110c117224 */ /* 0x000fe200078e0209 */
[----:B------:R-:W-:Y:S06]  /*195d0*/  BRA `(.L_x_3965) ;  /* 0x00000000000c7947 */ /* 0x000fec0003800000 */
.L_x_3960:
[----:B------:R-:W-:Y:S01]  /*195e0*/  IMAD.MOV.U32 R17, RZ, RZ, RZ ;  /* 0x000000ffff117224 */ /* 0x000fe200078e00ff */
[----:B------:R-:W-:Y:S01]  /*195f0*/  MOV R18, RZ ;  /* 0x000000ff00127202 */ /* 0x000fe20000000f00 */
[----:B------:R-:W-:-:S07]  /*19600*/  IMAD.U32 R16, RZ, RZ, UR6 ;  /* 0x00000006ff107e24 */ /* 0x000fce000f8e00ff */
.L_x_3965:
[----:B------:R-:W-:-:S13]  /*19610*/  ISETP.NE.AND P0, PT, R5, RZ, PT ;  /* 0x000000ff0500720c */ /* 0x000fda0003f05270 */
[----:B------:R-:W0:Y:S01]  /*19620*/  @!P0 S2R R3, SR_CgaCtaId ;  /* 0x0000000000038919 */ /* 0x000e220000008800 */
[----:B------:R-:W-:-:S04]  /*19630*/  @!P0 MOV R2, 0x400 ;  /* 0x0000040000028802 */ /* 0x000fc80000000f00 */
[----:B0-----:R-:W-:-:S05]  /*19640*/  @!P0 LEA R2, R3, R2, 0x18 ;  /* 0x0000000203028211 */ /* 0x001fca00078ec0ff */
[----:B------:R2:W-:Y:S01]  /*19650*/  @!P0 STS.128 [R2+0x308d0], R16 ;  /* 0x0308d01002008388 */ /* 0x0005e20000000c00 */
[----:B------:R-:W-:Y:S06]  /*19660*/  BAR.ARV 0x5, 0x180 ;  /* 0x0146000000007b1d */ /* 0x000fec0000002000 */
.L_x_3958:
[----:B------:R3:W-:Y:S01]  /*19670*/  STL [R1+0x28], RZ ;  /* 0x000028ff01007387 */ /* 0x0007e20000100800 */
[----:B------:R-:W-:Y:S01]  /*19680*/  ULDC UR4, c[0x0][0xc3c] ;  /* 0x00030f0000047ab9 */ /* 0x000fe20000000800 */
[----:B------:R-:W-:Y:S01]  /*19690*/  IMAD.MOV.U32 R28, RZ, RZ, 0x1 ;  /* 0x00000001ff1c7424 */ /* 0x000fe200078e00ff */
[----:B-1----:R-:W-:Y:S01]  /*196a0*/  ISETP.GE.AND P0, PT, R19, UR4, PT ;  /* 0x0000000413007c0c */ /* 0x002fe2000bf06270 */
[----:B------:R-:W-:-:S12]  /*196b0*/  IMAD.MOV.U32 R26, RZ, RZ, RZ ;  /* 0x000000ffff1a7224 */ /* 0x000fd800078e00ff */
[----:B---3--:R-:W-:Y:S05]  /*196c0*/  @P0 BRA `(.L_x_3966) ;  /* 0x0000005c00780947 */ /* 0x008fea0003800000 */
[----:B------:R-:W1:Y:S01]  /*196d0*/  S2UR UR5, SR_CgaCtaId ;  /* 0x00000000000579c3 */ /* 0x000e620000008800 */
[C---:B------:R-:W-:Y:S01]  /*196e0*/  SHF.L.U32 R33, R0.reuse, 0x3, RZ ;  /* 0x0000000300217819 */ /* 0x040fe200000006ff */
[----:B------:R-:W-:Y:S01]  /*196f0*/  UMOV UR4, 0x400 ;  /* 0x0000040000047882 */ /* 0x000fe20000000000 */
[----:B------:R-:W-:Y:S01]  /*19700*/  LOP3.LUT R4, R0, 0x7f, RZ, 0xc0, !PT ;  /* 0x0000007f00047812 */ /* 0x000fe200078ec0ff */
[----:B------:R3:W-:Y:S01]  /*19710*/  STL [R1+0x28], RZ ;  /* 0x000028ff01007387 */ /* 0x0007e20000100800 */
[C---:B0-----:R-:W-:Y:S01]  /*19720*/  LOP3.LUT R3, R33.reuse, 0x1f8, RZ, 0xc0, !PT ;  /* 0x000001f821037812 */ /* 0x041fe200078ec0ff */
[----:B------:R-:W-:Y:S01]  /*19730*/  BSSY B8, `(.L_x_3966) ;  /* 0x00005d7000087945 */ /* 0x000fe20003800000 */
[----:B------:R-:W-:Y:S01]  /*19740*/  LOP3.LUT R33, R33, 0x38, RZ, 0xc0, !PT ;  /* 0x0000003821217812 */ /* 0x000fe200078ec0ff */
[----:B------:R-:W-:Y:S01]  /*19750*/  IMAD.SHL.U32 R37, R4, 0x8, RZ ;  /* 0x0000000804257824 */ /* 0x000fe200078e00ff */
[----:B--2---:R-:W-:Y:S01]  /*19760*/  LOP3.LUT R2, R3, 0x38, R0, 0x78, !PT ;  /* 0x0000003803027812 */ /* 0x004fe200078e7800 */
[----:B------:R-:W-:Y:S01]  /*19770*/  IMAD.SHL.U32 R0, R0, 0x10, RZ ;  /* 0x0000001000007824 */ /* 0x000fe200078e00ff */
[----:B------:R-:W-:-:S02]  /*19780*/  MOV R29, 0x1 ;  /* 0x00000001001d7802 */ /* 0x000fc40000000f00 */
[----:B------:R-:W-:Y:S02]  /*19790*/  CS2R R26, SRZ ;  /* 0x00000000001a7805 */ /* 0x000fe4000001ff00 */
[----:B------:R-:W-:Y:S01]  /*197a0*/  LOP3.LUT R37, R2, 0x200, R37, 0xf8, !PT ;  /* 0x0000020002257812 */ /* 0x000fe200078ef825 */
[----:B------:R-:W-:Y:S01]  /*197b0*/  IMAD.MOV.U32 R28, RZ, RZ, 0x1 ;  /* 0x00000001ff1c7424 */ /* 0x000fe200078e00ff */
[----:B------:R-:W-:Y:S01]  /*197c0*/  SHF.R.U32.HI R2, RZ, 0x3, R4 ;  /* 0x00000003ff027819 */ /* 0x000fe20000011604 */
[----:B------:R-:W-:Y:S01]  /*197d0*/  ULOP3.LUT UR39, UR61, 0x2, URZ, 0xfc, !UPT ;  /* 0x000000023d277892 */ /* 0x000fe2000f8efc3f */
[C---:B------:R-:W-:Y:S01]  /*197e0*/  LOP3.LUT R36, R33.reuse, 0x40, RZ, 0xfc, !PT ;  /* 0x0000004021247812 */ /* 0x040fe200078efcff */
[----:B------:R-:W-:Y:S01]  /*197f0*/  ULDC.64 UR36, c[0x0][0x198] ;  /* 0x0000660000247ab9 */ /* 0x000fe20000000a00 */
[----:B------:R-:W-:Y:S01]  /*19800*/  LOP3.LUT R0, R2, 0x70, R0, 0xf8, !PT ;  /* 0x0000007002007812 */ /* 0x000fe200078ef800 */
[----:B------:R-:W-:Y:S01]  /*19810*/  ULDC UR38, c[0x0][0xc] ;  /* 0x0000030000267ab9 */ /* 0x000fe20000000800 */
[----:B------:R-:W-:Y:S01]  /*19820*/  LOP3.LUT R35, R33, 0x80, RZ, 0xfc, !PT ;  /* 0x0000008021237812 */ /* 0x000fe200078efcff */
[----:B-1----:R-:W-:-:S06]  /*19830*/  ULEA UR4, UR5, UR4, 0x18 ;  /* 0x0000000405047291 */ /* 0x002fcc000f8ec03f */
[----:B------:R-:W-:-:S05]  /*19840*/  IMAD.U32 R22, RZ, RZ, UR4 ;  /* 0x00000004ff167e24 */ /* 0x000fca000f8e00ff */
[----:B------:R-:W-:-:S05]  /*19850*/  LEA R0, R37, R22, 0x1 ;  /* 0x0000001625007211 */ /* 0x000fca00078e08ff */
[----:B------:R3:W-:Y:S02]  /*19860*/  STL [R1+0x4], R0 ;  /* 0x0000040001007387 */ /* 0x0007e40000100800 */
.L_x_4069:
[----:B0-----:R-:W0:Y:S02]  /*19870*/  LDC.64 R30, c[0x0][0xc88] ;  /* 0x00032200ff1e7b82 */ /* 0x001e240000000a00 */
[----:B0-----:R-:W-:-:S06]  /*19880*/  IMAD.WIDE R30, R19, 0x4, R30 ;  /* 0x00000004131e7825 */ /* 0x001fcc00078e021e */
[----:B------:R-:W3:Y:S01]  /*19890*/  LDG.E R30, desc[UR56][R30.64] ;  /* 0x000000381e1e7981 */ /* 0x000ee2000c1e1900 */
[----:B------:R-:W-:Y:S05]  /*198a0*/  YIELD ;  /* 0x0000000000007946 */ /* 0x000fea0003800000 */
[----:B------:R-:W-:Y:S01]  /*198b0*/  ULDC.64 UR4, c[0x0][0xa28] ;  /* 0x00028a0000047ab9 */ /* 0x000fe20000000a00 */
[----:B------:R-:W-:Y:S01]  /*198c0*/  ULDC.64 UR8, c[0x0][0xa18] ;  /* 0x0002860000087ab9 */ /* 0x000fe20000000a00 */
[----:B------:R-:W-:Y:S01]  /*198d0*/  ISETP.NE.U32.AND P0, PT, RZ, UR4, PT ;  /* 0x00000004ff007c0c */ /* 0x000fe2000bf05070 */
[----:B------:R-:W-:Y:S01]  /*198e0*/  IMAD.MOV.U32 R9, RZ, RZ, RZ ;  /* 0x000000ffff097224 */ /* 0x000fe200078e00ff */
[----:B------:R-:W-:-:S02]  /*198f0*/  ULDC.64 UR6, c[0x0][0xa10] ;  /* 0x0002840000067ab9 */ /* 0x000fc40000000a00 */
[----:B------:R-:W-:Y:S02]  /*19900*/  ISETP.NE.AND.EX P0, PT, RZ, UR5, PT, P0 ;  /* 0x00000005ff007c0c */ /* 0x000fe4000bf05300 */
[----:B------:R-:W-:-:S04]  /*19910*/  ISETP.NE.U32.AND P2, PT, RZ, UR8, PT ;  /* 0x00000008ff007c0c */ /* 0x000fc8000bf45070 */
[----:B------:R-:W-:Y:S02]  /*19920*/  ISETP.NE.AND.EX P2, PT, RZ, UR9, PT, P2 ;  /* 0x00000009ff007c0c */ /* 0x000fe4000bf45320 */
[----:B------:R-:W-:Y:S02]  /*19930*/  MOV R34, RZ ;  /* 0x000000ff00227202 */ /* 0x000fe40000000f00 */
[----:B---3--:R-:W-:-:S03]  /*19940*/  SHF.R.S32.HI R0, RZ, 0x1f, R30 ;  /* 0x0000001fff007819 */ /* 0x008fc6000001141e */
[C---:B------:R-:W-:Y:S01]  /*19950*/  @P0 LEA R2, P1, R30.reuse, UR4, 0x2 ;  /* 0x000000041e020c11 */ /* 0x040fe2000f8210ff */
[C---:B------:R-:W-:Y:S01]  /*19960*/  IMAD.SHL.U32 R23, R30.reuse, 0x4, RZ ;  /* 0x000000041e177824 */ /* 0x040fe200078e00ff */
[C-C-:B------:R-:W-:Y:S01]  /*19970*/  SHF.L.U64.HI R24, R30.reuse, 0x2, R0.reuse ;  /* 0x000000021e187819 */ /* 0x140fe20000010200 */
[----:B------:R0:W-:Y:S01]  /*19980*/  STL [R1+0x18], R0 ;  /* 0x0000180001007387 */ /* 0x0001e20000100800 */
[----:B------:R-:W-:Y:S01]  /*19990*/  @P0 LEA.HI.X R3, R30, UR5, R0, 0x2, P1 ;  /* 0x000000051e030c11 */ /* 0x000fe200088f1400 */
[----:B------:R-:W-:-:S04]  /*199a0*/  ULDC.64 UR4, c[0x0][0xa00] ;  /* 0x0002800000047ab9 */ /* 0x000fc80000000a00 */
[----:B--2---:R1:W2:Y:S01]  /*199b0*/  @P0 LDG.E R9, desc[UR56][R2.64] ;  /* 0x0000003802090981 */ /* 0x0042a2000c1e1900 */
        /* <DEDUP_REMOVED lines=8> */
[----:B------:R-:W-:-:S02]  /*19a40*/  IADD3.X R5, R24, UR7, RZ, P4, !PT ;  /* 0x0000000718057c10 */ /* 0x000fc4000a7fe4ff */
[C---:B------:R-:W-:Y:S02]  /*19a50*/  IADD3.X R3, R24.reuse, UR5, RZ, P3, !PT ;  /* 0x0000000518037c10 */ /* 0x040fe40009ffe4ff */
[----:B------:R-:W-:Y:S01]  /*19a60*/  @P2 IADD3 R6, P3, R23, UR8, RZ ;  /* 0x0000000817062c10 */ /* 0x000fe2000ff7e0ff */
[----:B------:R-:W-:Y:S01]  /*19a70*/  IMAD.U32 R8, RZ, RZ, UR4 ;  /* 0x00000004ff087e24 */ /* 0x000fe2000f8e00ff */
[----:B------:R-:W-:Y:S01]  /*19a80*/  ULDC.64 UR4, c[0x0][0x418] ;  /* 0x0001060000047ab9 */ /* 0x000fe20000000a00 */
[----:B------:R-:W5:Y:S01]  /*19a90*/  @P0 LDG.E R34, desc[UR56][R2.64] ;  /* 0x0000003802220981 */ /* 0x000f62000c1e1900 */
[----:B------:R-:W-:-:S03]  /*19aa0*/  @P2 IADD3.X R7, R24, UR9, RZ, P3, !PT ;  /* 0x0000000918072c10 */ /* 0x000fc60009ffe4ff */
[----:B------:R-:W5:Y:S04]  /*19ab0*/  @P1 LDG.E R0, desc[UR56][R4.64] ;  /* 0x0000003804001981 */ /* 0x000f68000c1e1900 */
[----:B------:R0:W3:Y:S01]  /*19ac0*/  @P2 LDG.E R8, desc[UR56][R6.64] ;  /* 0x0000003806082981 */ /* 0x0000e2000c1e1900 */
[----:B------:R-:W-:-:S03]  /*19ad0*/  UISETP.NE.U32.AND UP0, UPT, UR4, URZ, UPT ;  /* 0x0000003f0400728c */ /* 0x000fc6000bf05070 */
[----:B------:R-:W-:Y:S01]  /*19ae0*/  ULDC UR4, c[0x0][0x424] ;  /* 0x0001090000047ab9 */ /* 0x000fe20000000800 */
        /* <DEDUP_REMOVED lines=11> */
[----:B------:R-:W2:Y:S04]  /*19ba0*/  LDG.E R10, desc[UR56][R2.64] ;  /* 0x00000038020a7981 */ /* 0x000ea8000c1e1900 */
[----:B------:R-:W2:Y:S02]  /*19bb0*/  LDG.E R7, desc[UR56][R2.64+0x4] ;  /* 0x0000043802077981 */ /* 0x000ea4000c1e1900 */
[----:B--2---:R-:W-:-:S05]  /*19bc0*/  IMAD.IADD R2, R7, 0x1, -R10 ;  /* 0x0000000107027824 */ /* 0x004fca00078e0a0a */
[----:B------:R0:W-:Y:S02]  /*19bd0*/  STL [R1+0x20], R2 ;  /* 0x0000200201007387 */ /* 0x0001e40000100800 */
.L_x_3967:
[----:B------:R-:W-:Y:S01]  /*19be0*/  ULDC.64 UR4, c[0x0][0xa20] ;  /* 0x0002880000047ab9 */ /* 0x000fe20000000a00 */
[----:B------:R-:W-:Y:S02]  /*19bf0*/  MOV R32, R30 ;  /* 0x0000001e00207202 */ /* 0x000fe40000000f00 */
[----:B------:R-:W-:-:S04]  /*19c00*/  ISETP.NE.U32.AND P0, PT, RZ, UR4, PT ;  /* 0x00000004ff007c0c */ /* 0x000fc8000bf05070 */
[----:B------:R-:W-:-:S13]  /*19c10*/  ISETP.NE.AND.EX P0, PT, RZ, UR5, PT, P0 ;  /* 0x00000005ff007c0c */ /* 0x000fda000bf05300 */
[----:B------:R-:W-:Y:S05]  /*19c20*/  @!P0 BRA `(.L_x_3968) ;  /* 0x0000000000108947 */ /* 0x000fea0003800000 */
[----:B0-----:R-:W-:-:S04]  /*19c30*/  IADD3 R2, P0, R23, UR4, RZ ;  /* 0x0000000417027c10 */ /* 0x001fc8000ff1e0ff */
[----:B------:R-:W-:-:S05]  /*19c40*/  IADD3.X R3, R24, UR5, RZ, P0, !PT ;  /* 0x0000000518037c10 */ /* 0x000fca00087fe4ff */
[----:B------:R0:W5:Y:S01]  /*19c50*/  LDG.E R8, desc[UR56][R2.64] ;  /* 0x0000003802087981 */ /* 0x000162000c1e1900 */
[----:B------:R-:W-:Y:S05]  /*19c60*/  BRA `(.L_x_3969) ;  /* 0x0000000000247947 */ /* 0x000fea0003800000 */
.L_x_3968:
        /* <DEDUP_REMOVED lines=9> */
.L_x_3969:
[----:B0-----:R-:W2:Y:S04]  /*19d00*/  @P1 LDG.E R3, desc[UR56][R4.64] ;  /* 0x0000003804031981 */ /* 0x001ea8000c1e1900 */
[----:B------:R-:W2:Y:S01]  /*19d10*/  @P1 LDG.E R2, desc[UR56][R4.64+0x4] ;  /* 0x0000043804021981 */ /* 0x000ea2000c1e1900 */
        /* <DEDUP_REMOVED lines=8> */
[----:B------:R-:W-:Y:S02]  /*19da0*/  LEA.HI.SX32 R4, R2, R7, 0x1c ;  /* 0x0000000702047211 */ /* 0x000fe400078fe2ff */
[----:B------:R-:W-:-:S03]  /*19db0*/  IADD3 R2, -R3, RZ, RZ ;  /* 0x000000ff03027210 */ /* 0x000fc60007ffe1ff */
[----:B------:R-:W-:Y:S01]  /*19dc0*/  IMAD R7, R4, 0x60, -R3 ;  /* 0x0000006004077824 */ /* 0x000fe200078e0a03 */
[----:B------:R-:W-:Y:S01]  /*19dd0*/  VIMNMX R2, RZ, R2, !PT ;  /* 0x00000002ff027248 */ /* 0x000fe20007fe0100 */
[----:B------:R0:W-:Y:S03]  /*19de0*/  STL [R1+0x24], R4 ;  /* 0x0000240401007387 */ /* 0x0001e60000100800 */
[----:B------:R-:W-:-:S04]  /*19df0*/  VIMNMX R7, R7, R6, PT ;  /* 0x0000000607077248 */ /* 0x000fc80003fe0100 */
[----:B------:R-:W-:Y:S01]  /*19e00*/  ISETP.GT.AND P0, PT, R7, R2, PT ;  /* 0x000000020700720c */ /* 0x000fe20003f04270 */
[----:B------:R-:W-:-:S05]  /*19e10*/  IMAD.WIDE.U32 R2, R2, -0x55555555, RZ ;  /* 0xaaaaaaab02027825 */ /* 0x000fca00078e00ff */
[----:B0-----:R-:W-:-:S05]  /*19e20*/  SHF.R.U32.HI R4, RZ, 0x6, R3 ;  /* 0x00000006ff047819 */ /* 0x001fca0000011603 */
        /* <DEDUP_REMOVED lines=15> */
.L_x_4125:
[----:B-1----:R-:W-:Y:S02]  /*19f20*/  ISETP.NE.AND P0, PT, R14, RZ, PT ;  /* 0x000000ff0e00720c */ /* 0x002fe40003f05270 */
[----:B------:R-:W-:-:S11]  /*19f30*/  PLOP3.LUT P6, PT, PT, PT, PT, 0x8, 0x0 ;  /* 0x000000000000781c */ /* 0x000fd60003fce170 */
[----:B------:R-:W-:Y:S05]  /*19f40*/  @P0 BRA `(.L_x_3973) ;  /* 0x00000000000c0947 */ /* 0x000fea0003800000 */
[----:B------:R-:W-:-:S03]  /*19f50*/  UMOV UR4, 0xffffffff ;  /* 0xffffffff00047882 */ /* 0x000fc60000000000 */
[----:B------:R-:W-:Y:S05]  /*19f60*/  BRA.DIV UR4, `(.L_x_3974) ;  /* 0x0000006604dc7947 */ /* 0x000fea000b800000 */
[----:B------:R-:W-:-:S13]  /*19f70*/  ELECT P6, URZ, PT ;  /* 0x00000000003f782f */ /* 0x000fda00038c0000 */
.L_x_3973:
        /* <DEDUP_REMOVED lines=9> */
.L_x_4128:
[----:B------:R-:W-:Y:S05]  /*1a010*/  BSYNC B1 ;  /* 0x0000000000017941 */ /* 0x000fea0003800000 */
.L_x_3975:
        /* <DEDUP_REMOVED lines=10> */
.L_x_4129:
[----:B------:R-:W-:Y:S05]  /*1a0c0*/  BSYNC B2 ;  /* 0x0000000000027941 */ /* 0x000fea0003800000 */
.L_x_3979:
        /* <DEDUP_REMOVED lines=9> */
.L_x_3982:
[----:B------:R-:W-:Y:S05]  /*1a160*/  BSYNC B2 ;  /* 0x0000000000027941 */ /* 0x000fea0003800000 */
.L_x_3981:
        /* <DEDUP_REMOVED lines=12> */
.L_x_3983:
        /* <DEDUP_REMOVED lines=16> */
.L_x_3984:
        /* <DEDUP_REMOVED lines=16> */
.L_x_3985:
        /* <DEDUP_REMOVED lines=13> */
.L_x_4130:
[----:B------:R-:W-:Y:S05]  /*1a500*/  BSYNC B2 ;  /* 0x0000000000027941 */ /* 0x000fea0003800000 */
.L_x_3986:
[----:B------:R-:W-:Y:S01]  /*1a510*/  BSSY B2, `(.L_x_3988) ;  /* 0x000000b000027945 */ /* 0x000fe20003800000 */
[----:B------:R-:W-:Y:S01]  /*1a520*/  MOV R10, 0x0 ;  /* 0x00000000000a7802 */ /* 0x000fe20000000f00 */
[----:B------:R-:W-:Y:S02]  /*1a530*/  IMAD.MOV.U32 R11, RZ, RZ, 0x12f00000 ;  /* 0x12f00000ff0b7424 */ /* 0x000fe400078e00ff */
        /* <DEDUP_REMOVED lines=8> */
.L_x_3989:
[----:B------:R-:W-:Y:S05]  /*1a5c0*/  BSYNC B2 ;  /* 0x0000000000027941 */ /* 0x000fea0003800000 */
.L_x_3988:
[----:B------:R-:W-:Y:S01]  /*1a5d0*/  R2UR UR10, R14 ;  /* 0x000000000e0a72ca */ /* 0x000fe200000e0000 */
[----:B------:R-:W-:Y:S01]  /*1a5e0*/  UIADD3 UR4, UP0, UR36, 0x670, URZ ;  /* 0x0000067024047890 */ /* 0x000fe2000ff1e03f */
[----:B------:R-:W-:Y:S01]  /*1a5f0*/  R2UR UR6, R10 ;  /* 0x000000000a0672ca */ /* 0x000fe200000e0000 */
[----:B------:R-:W-:Y:S01]  /*1a600*/  VIADD R5, R7, 0x400 ;  /* 0x0000040007057836 */ /* 0x000fe20000000000 */
[----:B------:R-:W-:Y:S01]  /*1a610*/  R2UR UR7, R11 ;  /* 0x000000000b0772ca */ /* 0x000fe200000e0000 */
[----:B------:R-:W-:Y:S01]  /*1a620*/  UIADD3.X UR5, URZ, UR37, URZ, UP0, !UPT ;  /* 0x000000253f057290 */ /* 0x000fe200087fe43f */
[----:B------:R-:W-:Y:S02]  /*1a630*/  PLOP3.LUT P0, PT, PT, PT, PT, 0x80, 0x0 ;  /* 0x000000000000781c */ /* 0x000fe40003f0f070 */
[----:B01----:R-:W-:-:S11]  /*1a640*/  IADD3 R9, R9, 0x308b0, RZ ;  /* 0x000308b009097810 */ /* 0x003fd60007ffe0ff */
.L_x_3990:
        /* <DEDUP_REMOVED lines=15> */
.L_x_3991:
        /* <DEDUP_REMOVED lines=15> */
.L_x_3992:
        /* <DEDUP_REMOVED lines=10> */
.L_x_3978:
[----:B------:R-:W-:Y:S05]  /*1a8d0*/  BSYNC B1 ;  /* 0x0000000000017941 */ /* 0x000fea0003800000 */
.L_x_3977:
        /* <DEDUP_REMOVED lines=9> */
.L_x_4009:
        /* <DEDUP_REMOVED lines=11> */
.L_x_4131:
[----:B------:R-:W-:Y:S05]  /*1aa20*/  BSYNC B2 ;  /* 0x0000000000027941 */ /* 0x000fea0003800000 */
.L_x_3995:
        /* <DEDUP_REMOVED lines=9> */
.L_x_3998:
[----:B------:R-:W-:Y:S05]  /*1aac0*/  BSYNC B2 ;  /* 0x0000000000027941 */ /* 0x000fea0003800000 */
.L_x_3997:
        /* <DEDUP_REMOVED lines=11> */
.L_x_3999:
        /* <DEDUP_REMOVED lines=16> */
.L_x_4000:
        /* <DEDUP_REMOVED lines=16> */
.L_x_4001:
        /* <DEDUP_REMOVED lines=13> */
.L_x_4132:
[----:B------:R-:W-:Y:S05]  /*1ae50*/  BSYNC B2 ;  /* 0x0000000000027941 */ /* 0x000fea0003800000 */
.L_x_4002:
        /* <DEDUP_REMOVED lines=11> */
.L_x_4005:
[----:B------:R-:W-:Y:S05]  /*1af10*/  BSYNC B2 ;  /* 0x0000000000027941 */ /* 0x000fea0003800000 */
.L_x_4004:
        /* <DEDUP_REMOVED lines=8> */
.L_x_4006:
        /* <DEDUP_REMOVED lines=15> */
.L_x_4007:
        /* <DEDUP_REMOVED lines=15> */
.L_x_4008:
        /* <DEDUP_REMOVED lines=10> */
.L_x_3994:
[----:B------:R-:W-:Y:S05]  /*1b220*/  BSYNC B1 ;  /* 0x0000000000017941 */ /* 0x000fea0003800000 */
.L_x_3993:
        /* <DEDUP_REMOVED lines=8> */
.L_x_3971:
[----:B------:R-:W-:Y:S05]  /*1b2b0*/  BSYNC B0 ;  /* 0x0000000000007941 */ /* 0x000fea0003800000 */
.L_x_3970:
        /* <DEDUP_REMOVED lines=23> */
.L_x_4011:
        /* <DEDUP_REMOVED lines=20> */
.L_x_4014:
[----:B------:R-:W-:Y:S05]  /*1b570*/  BSYNC B6 ;  /* 0x0000000000067941 */ /* 0x000fea0003800000 */
.L_x_4013:
        /* <DEDUP_REMOVED lines=20> */
.L_x_4017:
        /* <DEDUP_REMOVED lines=15> */
.L_x_4016:
[----:B------:R-:W-:Y:S05]  /*1b7b0*/  BSYNC B6 ;  /* 0x0000000000067941 */ /* 0x000fea0003800000 */
.L_x_4015:
[----:B------:R-:W2:Y:S01]  /*1b7c0*/  LDL R25, [R1+0x24] ;  /* 0x0000240001197983 */ /* 0x000ea20000100800 */
[----:B------:R-:W-:Y:S01]  /*1b7d0*/  ULDC.64 UR4, c[0x0][0x9f8] ;  /* 0x00027e0000047ab9 */ /* 0x000fe20000000a00 */
[----:B------:R-:W1:Y:S01]  /*1b7e0*/  LDC R0, c[0x0][0x430] ;  /* 0x00010c00ff007b82 */ /* 0x000e620000000800 */
[----:B------:R-:W-:Y:S01]  /*1b7f0*/  ISETP.NE.U32.AND P0, PT, RZ, UR4, PT ;  /* 0x00000004ff007c0c */ /* 0x000fe2000bf05070 */
[----:B------:R-:W3:Y:S03]  /*1b800*/  LDL R21, [R1+0xc] ;  /* 0x00000c0001157983 */ /* 0x000ee60000100800 */
[----:B------:R-:W-:Y:S01]  /*1b810*/  ISETP.NE.AND.EX P0, PT, RZ, UR5, PT, P0 ;  /* 0x00000005ff007c0c */ /* 0x000fe2000bf05300 */
[----:B------:R-:W4:Y:S01]  /*1b820*/  LDL.LU R8, [R1] ;  /* 0x0000000001087983 */ /* 0x000f220000300800 */
[----:B------:R-:W0:Y:S11]  /*1b830*/  S2R R20, SR_TID.X ;  /* 0x0000000000147919 */ /* 0x000e360000002100 */
[----:B------:R-:W-:Y:S01]  /*1b840*/  @P0 IADD3 R2, P1, R23, UR4, RZ ;  /* 0x0000000417020c10 */ /* 0x000fe2000ff3e0ff */
[----:B------:R-:W-:-:S03]  /*1b850*/  ULDC UR4, c[0x0][0x2f4] ;  /* 0x0000bd0000047ab9 */ /* 0x000fc60000000800 */
[----:B------:R-:W-:-:S05]  /*1b860*/  @P0 IADD3.X R3, R24, UR5, RZ, P1, !PT ;  /* 0x0000000518030c10 */ /* 0x000fca0008ffe4ff */
[----:B------:R3:W4:Y:S01]  /*1b870*/  @P0 LDG.E R32, desc[UR56][R2.64] ;  /* 0x0000003802200981 */ /* 0x000722000c1e1900 */
[----:B0-----:R-:W-:-:S04]  /*1b880*/  LOP3.LUT R20, R20, 0x7f, RZ, 0xc0, !PT ;  /* 0x0000007f14147812 */ /* 0x001fc800078ec0ff */
[----:B------:R-:W-:Y:S02]  /*1b890*/  SHF.R.U32.HI R4, RZ, 0x3, R20 ;  /* 0x00000003ff047819 */ /* 0x000fe40000011614 */
[----:B------:R-:W0:Y:S01]  /*1b8a0*/  S2R R20, SR_TID.X ;  /* 0x0000000000147919 */ /* 0x000e220000002100 */
[----:B-1----:R-:W-:-:S13]  /*1b8b0*/  ISETP.NE.AND P1, PT, R0, 0x1, PT ;  /* 0x000000010000780c */ /* 0x002fda0003f25270 */
[----:B------:R-:W1:Y:S01]  /*1b8c0*/  @P1 LDC R6, c[0x0][0x438] ;  /* 0x00010e00ff061b82 */ /* 0x000e620000000800 */
[----:B0-----:R-:W-:-:S05]  /*1b8d0*/  IMAD.SHL.U32 R20, R20, 0x10, RZ ;  /* 0x0000001014147824 */ /* 0x001fca00078e00ff */
[----:B------:R-:W-:Y:S02]  /*1b8e0*/  LOP3.LUT R20, R4, 0x70, R20, 0xf8, !PT ;  /* 0x0000007004147812 */ /* 0x000fe400078ef814 */
[----:B------:R-:W0:Y:S01]  /*1b8f0*/  @P1 LDC R4, c[0x0][0x434] ;  /* 0x00010d00ff041b82 */ /* 0x000e220000000800 */
[----:B------:R-:W-:Y:S01]  /*1b900*/  ISETP.GE.AND P3, PT, R33, UR4, PT ;  /* 0x0000000421007c0c */ /* 0x000fe2000bf66270 */
[----:B------:R-:W-:Y:S01]  /*1b910*/  UMOV UR5, 0xffffffff ;  /* 0xffffffff00057882 */ /* 0x000fe20000000000 */
[----:B--2---:R-:W-:-:S05]  /*1b920*/  IADD3 R25, R25, -0x1, RZ ;  /* 0xffffffff19197810 */ /* 0x004fca0007ffe0ff */
[----:B------:R-:W-:-:S05]  /*1b930*/  IMAD R5, R25, 0x60, R20 ;  /* 0x0000006019057824 */ /* 0x000fca00078e0214 */
[----:B------:R-:W-:-:S04]  /*1b940*/  ISETP.GE.AND P0, PT, R5, R31, PT ;  /* 0x0000001f0500720c */ /* 0x000fc80003f06270 */
[----:B------:R-:W-:Y:S01]  /*1b950*/  ISETP.GT.U32.OR P0, PT, R20, 0x5f, P0 ;  /* 0x0000005f1400780c */ /* 0x000fe20000704470 */
[----:B---3--:R-:W-:-:S04]  /*1b960*/  IMAD.IADD R5, R5, 0x1, R21 ;  /* 0x0000000105057824 */ /* 0x008fc800078e0215 */
[----:B0-----:R-:W-:-:S08]  /*1b970*/  @P1 IMAD.HI.U32 R7, R5, R4, RZ ;  /* 0x0000000405071227 */ /* 0x001fd000078e00ff */
[----:B------:R-:W0:Y:S01]  /*1b980*/  @!P0 LDC.64 R2, c[0x0][0x428] ;  /* 0x00010a00ff028b82 */ /* 0x000e220000000a00 */
[----:B------:R-:W-:Y:S01]  /*1b990*/  IMAD.MOV.U32 R4, RZ, RZ, R5 ;  /* 0x000000ffff047224 */ /* 0x000fe200078e0005 */
[----:B-1----:R-:W-:Y:S02]  /*1b9a0*/  @P1 SHF.R.U32.HI R4, RZ, R6, R7 ;  /* 0x00000006ff041219 */ /* 0x002fe40000011607 */
[----:B----4-:R-:W-:Y:S02]  /*1b9b0*/  SHF.R.S32.HI R9, RZ, 0x1f, R32 ;  /* 0x0000001fff097819 */ /* 0x010fe40000011420 */
[----:B------:R-:W-:-:S05]  /*1b9c0*/  IADD3 R6, -R4, RZ, RZ ;  /* 0x000000ff04067210 */ /* 0x000fca0007ffe1ff */
[----:B------:R-:W-:Y:S01]  /*1b9d0*/  IMAD R0, R0, R6, R5 ;  /* 0x0000000600007224 */ /* 0x000fe200078e0205 */
[--C-:B------:R-:W-:Y:S01]  /*1b9e0*/  @!P0 SHF.R.S32.HI R5, RZ, 0x1f, R4.reuse ;  /* 0x0000001fff058819 */ /* 0x100fe20000011404 */
[-C--:B0-----:R-:W-:Y:S02]  /*1b9f0*/  @!P0 IMAD R6, R9, R2.reuse, RZ ;  /* 0x0000000209068224 */ /* 0x081fe400078e02ff */
        /* <DEDUP_REMOVED lines=10> */
[----:B------:R-:W-:Y:S02]  /*1baa0*/  ISETP.NE.AND P2, PT, R7, 0x3, PT ;  /* 0x000000030700780c */ /* 0x000fe40003f45270 */
[----:B------:R-:W-:-:S09]  /*1bab0*/  LOP3.LUT R8, R8, 0xfffffff7, RZ, 0xc0, !PT ;  /* 0xfffffff708087812 */ /* 0x000fd200078ec0ff */
[----:B------:R-:W-:-:S04]  /*1bac0*/  @P0 LOP3.LUT R8, R8, 0x8, RZ, 0xfc, !PT ;  /* 0x0000000808080812 */ /* 0x000fc800078efcff */
[----:B------:R-:W-:-:S04]  /*1bad0*/  LOP3.LUT R8, R8, 0xffffffef, RZ, 0xc0, !PT ;  /* 0xffffffef08087812 */ /* 0x000fc800078ec0ff */
[----:B------:R-:W-:-:S04]  /*1bae0*/  @P2 LOP3.LUT R8, R8, 0x10, RZ, 0xfc, !PT ;  /* 0x0000001008082812 */ /* 0x000fc800078efcff */
[----:B------:R-:W-:Y:S02]  /*1baf0*/  LOP3.LUT R8, R8, 0xfffffffb, RZ, 0xc0, !PT ;  /* 0xfffffffb08087812 */ /* 0x000fe400078ec0ff */
[----:B------:R-:W-:Y:S02]  /*1bb00*/  ISETP.GE.AND P1, PT, R36, UR4, PT ;  /* 0x0000000424007c0c */ /* 0x000fe4000bf26270 */
[----:B------:R-:W-:Y:S02]  /*1bb10*/  @P3 LOP3.LUT R8, R8, 0x4, RZ, 0xfc, !PT ;  /* 0x0000000408083812 */ /* 0x000fe400078efcff */
[----:B------:R-:W-:Y:S02]  /*1bb20*/  ISETP.GE.AND P0, PT, R35, UR4, PT ;  /* 0x0000000423007c0c */ /* 0x000fe4000bf06270 */
[----:B------:R-:W-:-:S04]  /*1bb30*/  LOP3.LUT R8, R8, 0xfffffffe, RZ, 0xc0, !PT ;  /* 0xfffffffe08087812 */ /* 0x000fc800078ec0ff */
[----:B------:R-:W-:-:S04]  /*1bb40*/  LOP3.LUT R8, R8, 0xfffffffd, RZ, 0xc0, !PT ;  /* 0xfffffffd08087812 */ /* 0x000fc800078ec0ff */
[----:B------:R-:W-:Y:S01]  /*1bb50*/  @P1 LOP3.LUT R8, R8, 0x2, RZ, 0xfc, !PT ;  /* 0x0000000208081812 */ /* 0x000fe200078efcff */
[----:B------:R0:W-:Y:S03]  /*1bb60*/  STL [R1+0x10], R9 ;  /* 0x0000100901007387 */ /* 0x0001e60000100800 */
[----:B------:R-:W-:Y:S01]  /*1bb70*/  @P0 LOP3.LUT R8, R8, 0x1, RZ, 0xfc, !PT ;  /* 0x0000000108080812 */ /* 0x000fe200078efcff */
[----:B------:R0:W-:Y:S04]  /*1bb80*/  STL [R1+0x38], R7 ;  /* 0x0000380701007387 */ /* 0x0001e80000100800 */
[----:B------:R0:W-:Y:S01]  /*1bb90*/  STL [R1], R8 ;  /* 0x0000000801007387 */ /* 0x0001e20000100800 */
[----:B------:R-:W-:Y:S05]  /*1bba0*/  BRA.DIV UR5, `(.L_x_4018) ;  /* 0x0000004e05507947 */ /* 0x000fea000b800000 */
.L_x_4135:
[----:B------:R-:W-:Y:S01]  /*1bbb0*/  SHF.R.S32.HI R31, RZ, 0x1f, R18 ;  /* 0x0000001fff1f7819 */ /* 0x000fe20000011412 */
[----:B------:R-:W-:Y:S06]  /*1bbc0*/  @!P2 BRA `(.L_x_4019) ;  /* 0x000000000004a947 */ /* 0x000fec0003800000 */
[----:B------:R-:W-:Y:S01]  /*1bbd0*/  BPT.TRAP 0x1 ;  /* 0x000000040000795c */ /* 0x000fe20000300000 */
.L_x_4019:
[----:B------:R-:W-:Y:S01]  /*1bbe0*/  SHF.R.S32.HI R5, RZ, 0x1f, R0 ;  /* 0x0000001fff057819 */ /* 0x000fe20000011400 */
[----:B------:R-:W-:Y:S01]  /*1bbf0*/  ULDC.64 UR4, c[0x0][0x328] ;  /* 0x0000ca0000047ab9 */ /* 0x000fe20000000a00 */
[----:B------:R-:W-:Y:S03]  /*1bc00*/  BSSY B0, `(.L_x_4020) ;  /* 0x0000017000007945 */ /* 0x000fe60003800000 */
[----:B0-----:R-:W-:-:S04]  /*1bc10*/  IMAD R3, R5, UR4, RZ ;  /* 0x0000000405037c24 */ /* 0x001fc8000f8e02ff */
        /* <DEDUP_REMOVED lines=21> */
.L_x_4136:
[----:B------:R-:W-:Y:S05]  /*1bd70*/  BSYNC B0 ;  /* 0x0000000000007941 */ /* 0x000fea0003800000 */
.L_x_4020:
[----:B------:R-:W2:Y:S01]  /*1bd80*/  LDL R3, [R1] ;  /* 0x0000000001037983 */ /* 0x000ea20000100800 */
[----:B------:R-:W-:-:S03]  /*1bd90*/  ULDC.64 UR4, c[0x0][0x300] ;  /* 0x0000c00000047ab9 */ /* 0x000fc60000000a00 */
[----:B------:R-:W3:Y:S01]  /*1bda0*/  LDL R9, [R1+0x8] ;  /* 0x0000080001097983 */ /* 0x000ee20000100800 */
[----:B------:R-:W-:Y:S01]  /*1bdb0*/  IMAD R5, R5, UR4, RZ ;  /* 0x0000000405057c24 */ /* 0x000fe2000f8e02ff */
[----:B------:R-:W1:Y:S03]  /*1bdc0*/  S2R R8, SR_TID.X ;  /* 0x0000000000087919 */ /* 0x000e660000002100 */
[----:B------:R-:W-:Y:S01]  /*1bdd0*/  IMAD R5, R0, UR5, R5 ;  /* 0x0000000500057c24 */ /* 0x000fe2000f8e0205 */
[----:B-1----:R-:W-:-:S04]  /*1bde0*/  LOP3.LUT R8, R8, 0x7f, RZ, 0xc0, !PT ;  /* 0x0000007f08087812 */ /* 0x002fc800078ec0ff */
[----:B------:R-:W-:Y:S02]  /*1bdf0*/  SHF.R.U32.HI R8, RZ, 0x3, R8 ;  /* 0x00000003ff087819 */ /* 0x000fe40000011608 */
[C---:B--2---:R-:W-:Y:S02]  /*1be00*/  LOP3.LUT P4, RZ, R3.reuse, 0x4, RZ, 0xc0, !PT ;  /* 0x0000000403ff7812 */ /* 0x044fe4000788c0ff */
[C---:B------:R-:W-:Y:S02]  /*1be10*/  LOP3.LUT P3, RZ, R3.reuse, 0x2, RZ, 0xc0, !PT ;  /* 0x0000000203ff7812 */ /* 0x040fe4000786c0ff */
[----:B------:R-:W-:Y:S01]  /*1be20*/  LOP3.LUT P2, RZ, R3, 0x1, RZ, 0xc0, !PT ;  /* 0x0000000103ff7812 */ /* 0x000fe2000784c0ff */
[----:B0-----:R-:W-:Y:S01]  /*1be30*/  IMAD.WIDE.U32 R2, R0, UR4, RZ ;  /* 0x0000000400027c25 */ /* 0x001fe2000f8e00ff */
[----:B------:R-:W-:-:S03]  /*1be40*/  ULDC.64 UR4, c[0x0][0x310] ;  /* 0x0000c40000047ab9 */ /* 0x000fc60000000a00 */
[----:B------:R-:W-:Y:S02]  /*1be50*/  IMAD.IADD R3, R3, 0x1, R5 ;  /* 0x0000000103037824 */ /* 0x000fe400078e0205 */
[----:B------:R-:W-:Y:S02]  /*1be60*/  IMAD R6, R6, UR4, RZ ;  /* 0x0000000406067c24 */ /* 0x000fe4000f8e02ff */
[----:B------:R-:W-:-:S04]  /*1be70*/  IMAD.WIDE.U32 R2, R4, UR4, R2 ;  /* 0x0000000404027c25 */ /* 0x000fc8000f8e0002 */
[----:B------:R-:W-:Y:S01]  /*1be80*/  IMAD R6, R4, UR5, R6 ;  /* 0x0000000504067c24 */ /* 0x000fe2000f8e0206 */
[----:B------:R-:W-:Y:S01]  /*1be90*/  ULDC.64 UR4, c[0x0][0x308] ;  /* 0x0000c20000047ab9 */ /* 0x000fe20000000a00 */
[----:B------:R-:W-:Y:S02]  /*1bea0*/  IMAD R5, R26, 0x4800, R37 ;  /* 0x000048001a057824 */ /* 0x000fe400078e0225 */
[----:B------:R-:W-:Y:S01]  /*1beb0*/  IMAD R0, R31, UR4, RZ ;  /* 0x000000041f007c24 */ /* 0x000fe2000f8e02ff */
[----:B------:R-:W-:Y:S01]  /*1bec0*/  IADD3 R3, R3, R6, RZ ;  /* 0x0000000603037210 */ /* 0x000fe20007ffe0ff */
[----:B---3--:R-:W-:Y:S02]  /*1bed0*/  IMAD R6, R25, -0x60, R9 ;  /* 0xffffffa019067824 */ /* 0x008fe400078e0209 */
        /* <DEDUP_REMOVED lines=24> */
[----:B------:R-:W-:-:S03]  /*1c060*/  @P1 LEA R8, R5, R22, 0x1 ;  /* 0x0000001605081211 */ /* 0x000fc600078e08ff */
        /* <DEDUP_REMOVED lines=35> */
[----:B------:R-:W-:Y:S01]  /*1c2a0*/  @P1 LEA R8, R5, R22, 0x1 ;  /* 0x0000001605081211 */ /* 0x000fe200078e08ff */
        /* <DEDUP_REMOVED lines=11> */
.L_x_4150:
        /* <DEDUP_REMOVED lines=12> */
.L_x_4023:
        /* <DEDUP_REMOVED lines=11> */
.L_x_4024:
[----:B-1----:R1:W5:Y:S01]  /*1c4d0*/  LDL.LU R3, [R1+0x18] ;  /* 0x0000180001037983 */ /* 0x0023620000300800 */
[----:B------:R1:W-:Y:S02]  /*1c4e0*/  SYNCS.ARRIVE.TRANS64.A1T0 RZ, [R7+URZ+0x30830], RZ ;  /* 0x030830ff07ff79a7 */ /* 0x0003e4000810003f */
[----:B------:R-:W-:Y:S05]  /*1c4f0*/  WARPSYNC.ALL ;  /* 0x0000000000007948 */ /* 0x000fea0003800000 */
[----:B------:R-:W-:Y:S01]  /*1c500*/  ULDC.64 UR6, c[0x0][0xa00] ;  /* 0x0002800000067ab9 */ /* 0x000fe20000000a00 */
[----:B------:R-:W-:Y:S01]  /*1c510*/  ULDC.64 UR4, c[0x0][0x298] ;  /* 0x0000a60000047ab9 */ /* 0x000fe20000000a00 */
[----:B------:R-:W-:Y:S01]  /*1c520*/  BAR.SYNC.DEFER_BLOCKING 0x8, 0x180 ;  /* 0x0206000000007b1d */ /* 0x000fe20000010000 */
[----:B------:R-:W-:Y:S01]  /*1c530*/  ISETP.NE.U32.AND P0, PT, RZ, UR6, PT ;  /* 0x00000006ff007c0c */ /* 0x000fe2000bf05070 */
[----:B0-----:R-:W-:Y:S01]  /*1c540*/  IMAD.WIDE.U32 R4, R34, UR4, RZ ;  /* 0x0000000422047c25 */ /* 0x001fe2000f8e00ff */
[----:B------:R-:W-:-:S02]  /*1c550*/  IADD3 R2, R22, 0x12400, RZ ;  /* 0x0001240016027810 */ /* 0x000fc40007ffe0ff */
[----:B------:R-:W-:Y:S01]  /*1c560*/  ISETP.NE.AND.EX P0, PT, RZ, UR7, PT, P0 ;  /* 0x00000007ff007c0c */ /* 0x000fe2000bf05300 */
[----:B------:R-:W-:Y:S01]  /*1c570*/  BSSY B6, `(.L_x_4025) ;  /* 0x000001b000067945 */ /* 0x000fe20003800000 */
[----:B------:R-:W-:Y:S02]  /*1c580*/  SHF.R.S32.HI R0, RZ, 0x1f, R34 ;  /* 0x0000001fff007819 */ /* 0x000fe40000011422 */
[----:B------:R-:W-:-:S03]  /*1c590*/  SEL R30, R30, RZ, !P0 ;  /* 0x000000ff1e1e7207 */ /* 0x000fc60004000000 */
[----:B------:R-:W-:-:S04]  /*1c5a0*/  IMAD R0, R0, UR4, RZ ;  /* 0x0000000400007c24 */ /* 0x000fc8000f8e02ff */
[----:B------:R-:W-:-:S04]  /*1c5b0*/  IMAD R0, R34, UR5, R0 ;  /* 0x0000000522007c24 */ /* 0x000fc8000f8e0200 */
[----:B------:R-:W-:Y:S01]  /*1c5c0*/  IMAD.IADD R34, R5, 0x1, R0 ;  /* 0x0000000105227824 */ /* 0x000fe200078e0200 */
[----:B-----5:R-:W-:Y:S02]  /*1c5d0*/  SEL R3, R3, RZ, !P0 ;  /* 0x000000ff03037207 */ /* 0x020fe40004000000 */
[----:B------:R-:W-:-:S03]  /*1c5e0*/  LOP3.LUT P0, RZ, R2, 0x3ff, RZ, 0xc0, !PT ;  /* 0x000003ff02ff7812 */ /* 0x000fc6000780c0ff */
[----:B------:R0:W-:Y:S04]  /*1c5f0*/  STL [R1+0x2c], R3 ;  /* 0x00002c0301007387 */ /* 0x0001e80000100800 */
[----:B------:R0:W-:Y:S06]  /*1c600*/  STL.64 [R1+0x18], R4 ;  /* 0x0000180401007387 */ /* 0x0001ec0000100a00 */
        /* <DEDUP_REMOVED lines=9> */
[----:B------:R-:W-:Y:S01]  /*1c6a0*/  MOV R10, UR8 ;  /* 0x00000008000a7c02 */ /* 0x000fe20008000f00 */
[----:B-1----:R-:W-:Y:S01]  /*1c6b0*/  IMAD.U32 R7, RZ, RZ, UR7 ;  /* 0x00000007ff077e24 */ /* 0x002fe2000f8e00ff */
[----:B------:R-:W-:Y:S01]  /*1c6c0*/  MOV R12, 0x1 ;  /* 0x00000001000c7802 */ /* 0x000fe20000000f00 */
[----:B------:R-:W-:-:S02]  /*1c6d0*/  IMAD.U32 R11, RZ, RZ, UR9 ;  /* 0x00000009ff0b7e24 */ /* 0x000fc4000f8e00ff */
[----:B------:R-:W-:Y:S02]  /*1c6e0*/  IMAD.MOV.U32 R8, RZ, RZ, 0x70 ;  /* 0x00000070ff087424 */ /* 0x000fe400078e00ff */
[----:B------:R-:W-:-:S07]  /*1c6f0*/  IMAD.MOV.U32 R13, RZ, RZ, RZ ;  /* 0x000000ffff0d7224 */ /* 0x000fce00078e00ff */
[----:B------:R-:W-:-:S07]  /*1c700*/  LEPC R20, `(.L_x_4026) ;  /* 0x000000001014794e */ /* 0x000fce0000000000 */
[----:B0-----:R-:W-:Y:S05]  /*1c710*/  CALL.ABS.NOINC R2 ;  /* 0x0000000002007343 */ /* 0x001fea0003c00000 */
.L_x_4026:
[----:B------:R-:W-:Y:S05]  /*1c720*/  BSYNC B6 ;  /* 0x0000000000067941 */ /* 0x000fea0003800000 */
.L_x_4025:
[----:B------:R-:W2:Y:S01]  /*1c730*/  LDL.LU R20, [R1+0x2c] ;  /* 0x00002c0001147983 */ /* 0x000ea20000300800 */
[----:B------:R-:W-:Y:S01]  /*1c740*/  ULDC.64 UR4, c[0x0][0x2d8] ;  /* 0x0000b60000047ab9 */ /* 0x000fe20000000a00 */
[----:B------:R-:W3:Y:S02]  /*1c750*/  LDC R8, c[0x0][0x448] ;  /* 0x00011200ff087b82 */ /* 0x000ee40000000800 */
[----:B0-----:R-:W4:Y:S01]  /*1c760*/  LDL.LU.64 R2, [R1+0x18] ;  /* 0x0000180001027983 */ /* 0x001f220000300a00 */
[----:B------:R-:W-:Y:S01]  /*1c770*/  SHF.L.U32 R4, R17, 0x7, RZ ;  /* 0x0000000711047819 */ /* 0x000fe200000006ff */
[----:B------:R-:W-:Y:S02]  /*1c780*/  IMAD R0, R31, UR4, RZ ;  /* 0x000000041f007c24 */ /* 0x000fe4000f8e02ff */
[----:B------:R0:W5:Y:S02]  /*1c790*/  LDL R17, [R1+0x20] ;  /* 0x0000200001117983 */ /* 0x0001640000100800 */
[----:B------:R-:W-:-:S02]  /*1c7a0*/  IMAD R5, R18, UR5, R0 ;  /* 0x0000000512057c24 */ /* 0x000fc4000f8e0200 */
[----:B------:R0:W5:Y:S01]  /*1c7b0*/  LDL R9, [R1+0x4] ;  /* 0x0000040001097983 */ /* 0x0001620000100800 */
[----:B---3--:R-:W-:Y:S01]  /*1c7c0*/  ISETP.NE.AND P0, PT, R8, 0x1, PT ;  /* 0x000000010800780c */ /* 0x008fe20003f05270 */
[----:B----4-:R-:W-:Y:S02]  /*1c7d0*/  IMAD.MOV.U32 R3, RZ, RZ, R34 ;  /* 0x000000ffff037224 */ /* 0x010fe400078e0022 */
[----:B------:R-:W-:Y:S01]  /*1c7e0*/  IMAD.WIDE.U32 R2, R18, UR4, R2 ;  /* 0x0000000412027c25 */ /* 0x000fe2000f8e0002 */
[----:B------:R-:W-:-:S04]  /*1c7f0*/  ULDC.64 UR4, c[0x0][0x2e0] ;  /* 0x0000b80000047ab9 */ /* 0x000fc80000000a00 */
[----:B------:R-:W-:Y:S01]  /*1c800*/  IADD3 R3, R3, R5, RZ ;  /* 0x0000000503037210 */ /* 0x000fe20007ffe0ff */
[----:B--2---:R-:W-:Y:S02]  /*1c810*/  IMAD R5, R20, UR4, RZ ;  /* 0x0000000414057c24 */ /* 0x004fe4000f8e02ff */
[----:B------:R-:W2:Y:S02]  /*1c820*/  S2R R20, SR_TID.X ;  /* 0x0000000000147919 */ /* 0x000ea40000002100 */
[C---:B------:R-:W-:Y:S02]  /*1c830*/  IMAD R0, R30.reuse, UR5, R5 ;  /* 0x000000051e007c24 */ /* 0x040fe4000f8e0205 */
[----:B------:R-:W-:Y:S01]  /*1c840*/  IMAD.WIDE.U32 R2, R30, UR4, R2 ;  /* 0x000000041e027c25 */ /* 0x000fe2000f8e0002 */
[----:B------:R-:W1:Y:S01]  /*1c850*/  @P0 LDC R5, c[0x0][0x44c] ;  /* 0x00011300ff050b82 */ /* 0x000e620000000800 */
[----:B------:R-:W-:Y:S02]  /*1c860*/  ULDC.64 UR4, c[0x0][0x2d0] ;  /* 0x0000b40000047ab9 */ /* 0x000fe40000000a00 */
[----:B------:R-:W-:-:S05]  /*1c870*/  IMAD.IADD R3, R3, 0x1, R0 ;  /* 0x0000000103037824 */ /* 0x000fca00078e0200 */
[----:B------:R-:W3:Y:S01]  /*1c880*/  @P0 LDC R0, c[0x0][0x450] ;  /* 0x00011400ff000b82 */ /* 0x000ee20000000800 */
[----:B--2---:R-:W-:-:S04]  /*1c890*/  LOP3.LUT R20, R20, 0x7f, RZ, 0xc0, !PT ;  /* 0x0000007f14147812 */ /* 0x004fc800078ec0ff */
[----:B------:R-:W-:Y:S02]  /*1c8a0*/  SHF.R.U32.HI R21, RZ, 0x3, R20 ;  /* 0x00000003ff157819 */ /* 0x000fe40000011614 */
[----:B------:R-:W2:Y:S02]  /*1c8b0*/  S2R R20, SR_TID.X ;  /* 0x0000000000147919 */ /* 0x000ea40000002100 */
[----:B--2---:R-:W-:-:S05]  /*1c8c0*/  IMAD.SHL.U32 R20, R20, 0x10, RZ ;  /* 0x0000001014147824 */ /* 0x004fca00078e00ff */
[----:B------:R-:W-:-:S04]  /*1c8d0*/  LOP3.LUT R20, R21, 0x70, R20, 0xf8, !PT ;  /* 0x0000007015147812 */ /* 0x000fc800078ef814 */
[----:B------:R-:W-:-:S05]  /*1c8e0*/  LOP3.LUT R6, R20, R4, RZ, 0xfc, !PT ;  /* 0x0000000414067212 */ /* 0x000fca00078efcff */
[----:B-1----:R-:W-:-:S04]  /*1c8f0*/  @P0 IMAD.HI.U32 R7, R6, R5, RZ ;  /* 0x0000000506070227 */ /* 0x002fc800078e00ff */
[----:B------:R-:W-:Y:S01]  /*1c900*/  IMAD.MOV.U32 R5, RZ, RZ, R6 ;  /* 0x000000ffff057224 */ /* 0x000fe200078e0006 */
[----:B---3--:R-:W-:-:S05]  /*1c910*/  @P0 SHF.R.U32.HI R5, RZ, R0, R7 ;  /* 0x00000000ff050219 */ /* 0x008fca0000011607 */
[----:B------:R-:W-:-:S04]  /*1c920*/  IMAD.MOV R0, RZ, RZ, -R5 ;  /* 0x000000ffff007224 */ /* 0x000fc800078e0a05 */
[----:B------:R-:W-:Y:S01]  /*1c930*/  IMAD R0, R8, R0, R6 ;  /* 0x0000000008007224 */ /* 0x000fe200078e0206 */
[----:B------:R-:W-:Y:S01]  /*1c940*/  SHF.R.S32.HI R6, RZ, 0x1f, R5 ;  /* 0x0000001fff067819 */ /* 0x000fe20000011405 */
[----:B------:R-:W1:Y:S01]  /*1c950*/  S2R R20, SR_TID.X ;  /* 0x0000000000147919 */ /* 0x000e620000002100 */
[----:B------:R-:W-:-:S04]  /*1c960*/  IMAD.WIDE.U32 R2, R5, UR4, R2 ;  /* 0x0000000405027c25 */ /* 0x000fc8000f8e0002 */
[----:B------:R-:W-:-:S04]  /*1c970*/  IMAD R6, R6, UR4, RZ ;  /* 0x0000000406067c24 */ /* 0x000fc8000f8e02ff */
[----:B------:R-:W-:Y:S01]  /*1c980*/  IMAD R5, R5, UR5, R6 ;  /* 0x0000000505057c24 */ /* 0x000fe2000f8e0206 */
[----:B------:R-:W-:-:S04]  /*1c990*/  ULDC.64 UR4, c[0x0][0x2c8] ;  /* 0x0000b20000047ab9 */ /* 0x000fc80000000a00 */
[----:B------:R-:W-:Y:S02]  /*1c9a0*/  IADD3 R3, R3, R5, RZ ;  /* 0x0000000503037210 */ /* 0x000fe40007ffe0ff */
[----:B------:R-:W-:-:S05]  /*1c9b0*/  SHF.R.S32.HI R5, RZ, 0x1f, R0 ;  /* 0x0000001fff057819 */ /* 0x000fca0000011400 */
[----:B------:R-:W-:Y:S02]  /*1c9c0*/  IMAD R5, R5, UR4, RZ ;  /* 0x0000000405057c24 */ /* 0x000fe4000f8e02ff */
[----:B------:R-:W-:-:S04]  /*1c9d0*/  IMAD.WIDE.U32 R2, R0, UR4, R2 ;  /* 0x0000000400027c25 */ /* 0x000fc8000f8e0002 */
[----:B------:R-:W-:Y:S01]  /*1c9e0*/  IMAD R5, R0, UR5, R5 ;  /* 0x0000000500057c24 */ /* 0x000fe2000f8e0205 */
[----:B------:R-:W-:Y:S02]  /*1c9f0*/  ULDC.64 UR4, c[0x0][0x280] ;  /* 0x0000a00000047ab9 */ /* 0x000fe40000000a00 */
[----:B------:R-:W-:Y:S01]  /*1ca00*/  LEA R0, P0, R2, UR4, 0x1 ;  /* 0x0000000402007c11 */ /* 0x000fe2000f8008ff */
[----:B------:R-:W-:Y:S01]  /*1ca10*/  IMAD.IADD R5, R3, 0x1, R5 ;  /* 0x0000000103057824 */ /* 0x000fe200078e0205 */
[----:B------:R-:W-:Y:S01]  /*1ca20*/  ULDC UR4, c[0x0][0x2b8] ;  /* 0x0000ae0000047ab9 */ /* 0x000fe20000000800 */
[----:B-1----:R-:W-:-:S03]  /*1ca30*/  LOP3.LUT R20, R20, 0x7f, RZ, 0xc0, !PT ;  /* 0x0000007f14147812 */ /* 0x002fc600078ec0ff */
[----:B------:R-:W-:Y:S01]  /*1ca40*/  LEA.HI.X R5, R2, UR5, R5, 0x1, P0 ;  /* 0x0000000502057c11 */ /* 0x000fe200080f0c05 */
[----:B------:R-:W-:Y:S01]  /*1ca50*/  UMOV UR5, 0xffffffff ;  /* 0xffffffff00057882 */ /* 0x000fe20000000000 */
[----:B------:R-:W-:Y:S02]  /*1ca60*/  ISETP.GE.AND P3, PT, R33, UR4, PT ;  /* 0x0000000421007c0c */ /* 0x000fe4000bf66270 */
[----:B------:R-:W-:Y:S02]  /*1ca70*/  ISETP.GE.AND P2, PT, R36, UR4, PT ;  /* 0x0000000424007c0c */ /* 0x000fe4000bf46270 */
[----:B------:R-:W-:Y:S02]  /*1ca80*/  ISETP.GE.AND P0, PT, R35, UR4, PT ;  /* 0x0000000423007c0c */ /* 0x000fe4000bf06270 */
[----:B------:R-:W-:Y:S01]  /*1ca90*/  SHF.R.U32.HI R10, RZ, 0x3, R20 ;  /* 0x00000003ff0a7819 */ /* 0x000fe20000011614 */
[----:B0-----:R-:W-:Y:S10]  /*1caa0*/  BRA.DIV UR5, `(.L_x_4027) ;  /* 0x0000004a050c7947 */ /* 0x001ff4000b800000 */
[----:B------:R-:W0:Y:S01]  /*1cab0*/  SHFL.IDX PT, R14, R0, RZ, 0x181f ;  /* 0x00181fff000e7589 */ /* 0x000e2200000e0000 */
[----:B-----5:R-:W-:Y:S02]  /*1cac0*/  IMAD R6, R17, R8, RZ ;  /* 0x0000000811067224 */ /* 0x020fe400078e02ff */
[----:B------:R-:W-:Y:S01]  /*1cad0*/  IMAD.IADD R4, R10, 0x1, R4 ;  /* 0x000000010a047824 */ /* 0x000fe200078e0204 */
[----:B------:R-:W1:Y:S03]  /*1cae0*/  SHFL.IDX PT, R2, R5, RZ, 0x181f ;  /* 0x00181fff05027589 */ /* 0x000e6600000e0000 */
[C---:B------:R-:W-:Y:S01]  /*1caf0*/  VIADD R7, R4.reuse, 0x10 ;  /* 0x0000001004077836 */ /* 0x040fe20000000000 */
[----:B------:R-:W-:-:S13]  /*1cb00*/  ISETP.GE.AND P1, PT, R4, R6, PT ;  /* 0x000000060400720c */ /* 0x000fda0003f26270 */
[----:B0-----:R-:W-:-:S04]  /*1cb10*/  @!P1 LEA R14, P4, R33, R14, 0x1 ;  /* 0x0000000e210e9211 */ /* 0x001fc800078808ff */
[----:B-1----:R-:W-:Y:S01]  /*1cb20*/  @!P1 IADD3.X R3, RZ, R2, RZ, P4, !PT ;  /* 0x00000002ff039210 */ /* 0x002fe200027fe4ff */
[----:B------:R-:W-:Y:S02]  /*1cb30*/  @!P1 IMAD.MOV.U32 R2, RZ, RZ, R14 ;  /* 0x000000ffff029224 */ /* 0x000fe400078e000e */
[----:B------:R-:W0:Y:S04]  /*1cb40*/  SHFL.IDX PT, R14, R0, 0x1, 0x181f ;  /* 0x00381f00000e7f89 */ /* 0x000e2800000e0000 */
        /* <DEDUP_REMOVED lines=9> */
[----:B------:R-:W-:Y:S01]  /*1cbe0*/  @!P1 IMAD.MOV.U32 R3, RZ, RZ, R7 ;  /* 0x000000ffff039224 */ /* 0x000fe200078e0007 */
[----:B------:R-:W-:-:S04]  /*1cbf0*/  IADD3 R7, R4, 0x20, RZ ;  /* 0x0000002004077810 */ /* 0x000fc80007ffe0ff */
        /* <DEDUP_REMOVED lines=8> */
[----:B------:R-:W0:Y:S01]  /*1cc80*/  SHFL.IDX PT, R14, R0, 0x3, 0x181f ;  /* 0x00781f00000e7f89 */ /* 0x000e2200000e0000 */
[----:B------:R-:W-:Y:S01]  /*1cc90*/  @!P1 MOV R3, R7 ;  /* 0x0000000700039202 */ /* 0x000fe20000000f00 */
[----:B------:R-:W-:-:S04]  /*1cca0*/  VIADD R7, R4, 0x30 ;  /* 0x0000003004077836 */ /* 0x000fc80000000000 */
        /* <DEDUP_REMOVED lines=38> */
[----:B0-----:R-:W-:Y:S01]  /*1cf10*/  @!P1 LEA R14, P4, R33, R14, 0x1 ;  /* 0x0000000e210e9211 */ /* 0x001fe200078808ff */
[----:B------:R-:W0:Y:S04]  /*1cf20*/  SHFL.IDX PT, R5, R5, 0x7, 0x181f ;  /* 0x00f81f0005057f89 */ /* 0x000e2800000e0000 */
[----:B-1----:R-:W-:Y:S01]  /*1cf30*/  @!P1 IMAD.X R7, RZ, RZ, R2, P4 ;  /* 0x000000ffff079224 */ /* 0x002fe200020e0602 */
[----:B------:R-:W-:-:S02]  /*1cf40*/  @!P1 MOV R2, R14 ;  /* 0x0000000e00029202 */ /* 0x000fc40000000f00 */
[----:B------:R1:W2:Y:S01]  /*1cf50*/  SHFL.IDX PT, R14, R0, 0x7, 0x181f ;  /* 0x00f81f00000e7f89 */ /* 0x0002a200000e0000 */
[----:B------:R-:W-:-:S05]  /*1cf60*/  @!P1 IMAD.MOV.U32 R3, RZ, RZ, R7 ;  /* 0x000000ffff039224 */ /* 0x000fca00078e0007 */
[----:B------:R1:W-:Y:S04]  /*1cf70*/  @!P1 LDGSTS.E.BYPASS.LTC128B.128 [R9+0x15400], desc[UR56][R2.64], !P3 ;  /* 0x1540000002099fae */ /* 0x0003e8000d901d78 */
[----:B------:R1:W-:Y:S04]  /*1cf80*/  @!P1 LDGSTS.E.BYPASS.LTC128B.128 [R9+0x19400], desc[UR56][R2.64+0x80], !P2 ;  /* 0x1940008002099fae */ /* 0x0003e8000d101d78 */
[----:B0-----:R1:W-:Y:S02]  /*1cf90*/  @!P1 LDGSTS.E.BYPASS.LTC128B.128 [R9+0x1d400], desc[UR56][R2.64+0x100], !P0 ;  /* 0x1d40010002099fae */ /* 0x0013e4000c101d78 */
.L_x_4167:
[----:B-1----:R-:W-:Y:S01]  /*1cfa0*/  VIADD R3, R4, 0x70 ;  /* 0x0000007004037836 */ /* 0x002fe20000000000 */
[----:B------:R-:W-:Y:S04]  /*1cfb0*/  BSSY B0, `(.L_x_4028) ;  /* 0x000000b000007945 */ /* 0x000fe80003800000 */
[----:B------:R-:W-:-:S13]  /*1cfc0*/  ISETP.GE.AND P1, PT, R3, R6, PT ;  /* 0x000000060300720c */ /* 0x000fda0003f26270 */
[----:B------:R-:W-:Y:S05]  /*1cfd0*/  @P1 BRA `(.L_x_4029) ;  /* 0x0000000000201947 */ /* 0x000fea0003800000 */
[----:B--2---:R-:W-:-:S04]  /*1cfe0*/  LEA R2, P1, R33, R14, 0x1 ;  /* 0x0000000e21027211 */ /* 0x004fc800078208ff */
[----:B------:R-:W-:-:S05]  /*1cff0*/  IADD3.X R3, RZ, R5, RZ, P1, !PT ;  /* 0x00000005ff037210 */ /* 0x000fca0000ffe4ff */
[----:B------:R-:W-:Y:S01]  /*1d000*/  @!PT LDS RZ, [RZ] ;  /* 0x00000000fffff984 */ /* 0x000fe20000000800 */
[----:B------:R-:W-:Y:S01]  /*1d010*/  @!PT LDS RZ, [RZ] ;  /* 0x00000000fffff984 */ /* 0x000fe20000000800 */
[----:B------:R-:W-:Y:S01]  /*1d020*/  @!PT LDS RZ, [RZ] ;  /* 0x00000000fffff984 */ /* 0x000fe20000000800 */
[----:B------:R0:W-:Y:S04]  /*1d030*/  LDGSTS.E.BYPASS.LTC128B.128 [R9+0x15c00], desc[UR56][R2.64], !P3 ;  /* 0x15c0000002097fae */ /* 0x0001e8000d901d78 */
[----:B------:R0:W-:Y:S04]  /*1d040*/  LDGSTS.E.BYPASS.LTC128B.128 [R9+0x19c00], desc[UR56][R2.64+0x80], !P2 ;  /* 0x19c0008002097fae */ /* 0x0001e8000d101d78 */
[----:B------:R0:W-:Y:S02]  /*1d050*/  LDGSTS.E.BYPASS.LTC128B.128 [R9+0x1dc00], desc[UR56][R2.64+0x100], !P0 ;  /* 0x1dc0010002097fae */ /* 0x0001e4000c101d78 */
.L_x_4029:
[----:B------:R-:W-:Y:S05]  /*1d060*/  BSYNC B0 ;  /* 0x0000000000007941 */ /* 0x000fea0003800000 */
.L_x_4028:
[----:B------:R-:W-:Y:S01]  /*1d070*/  NOP ;  /* 0x0000000000007918 */ /* 0x000fe20000000000 */
[----:B------:R-:W-:-:S13]  /*1d080*/  PLOP3.LUT P0, PT, PT, PT, PT, 0x80, 0x0 ;  /* 0x000000000000781c */ /* 0x000fda0003f0f070 */
.L_x_4030:
        /* <DEDUP_REMOVED lines=18> */
.L_x_4168:
[----:B------:R-:W-:Y:S05]  /*1d1b0*/  BSYNC B0 ;  /* 0x0000000000007941 */ /* 0x000fea0003800000 */
.L_x_4031:
[----:B------:R-:W3:Y:S01]  /*1d1c0*/  LDL R0, [R1+0x8] ;  /* 0x0000080001007983 */ /* 0x000ee20000100800 */
        /* <DEDUP_REMOVED lines=10> */
[----:B------:R-:W-:Y:S02]  /*1d270*/  ISETP.GE.AND P1, PT, R35, UR4, PT ;  /* 0x0000000423007c0c */ /* 0x000fe4000bf26270 */
[----:B---3--:R-:W-:-:S11]  /*1d280*/  IADD3 R6, R0, -0x2, RZ ;  /* 0xfffffffe00067810 */ /* 0x008fd60007ffe0ff */
.L_x_4047:
[----:B------:R-:W3:Y:S01]  /*1d290*/  LDL R4, [R1+0xc] ;  /* 0x00000c0001047983 */ /* 0x000ee20000100800 */
[----:B------:R-:W1:Y:S03]  /*1d2a0*/  LDC R7, c[0x0][0x430] ;  /* 0x00010c00ff077b82 */ /* 0x000e660000000800 */
[----:B------:R-:W4:Y:S04]  /*1d2b0*/  LDL R8, [R1+0x10] ;  /* 0x0000100001087983 */ /* 0x000f280000100800 */
[----:B------:R-:W2:Y:S01]  /*1d2c0*/  LDL R11, [R1+0x38] ;  /* 0x00003800010b7983 */ /* 0x000ea20000100800 */
[----:B------:R-:W0:Y:S02]  /*1d2d0*/  S2R R0, SR_TID.X ;  /* 0x0000000000007919 */ /* 0x000e240000002100 */
[----:B0-----:R-:W-:-:S04]  /*1d2e0*/  LOP3.LUT R0, R0, 0x7f, RZ, 0xc0, !PT ;  /* 0x0000007f00007812 */ /* 0x001fc800078ec0ff */
[----:B------:R-:W-:Y:S02]  /*1d2f0*/  SHF.R.U32.HI R2, RZ, 0x3, R0 ;  /* 0x00000003ff027819 */ /* 0x000fe40000011600 */
[----:B------:R-:W0:Y:S01]  /*1d300*/  S2R R0, SR_TID.X ;  /* 0x0000000000007919 */ /* 0x000e220000002100 */
[----:B-1----:R-:W-:-:S13]  /*1d310*/  ISETP.NE.AND P0, PT, R7, 0x1, PT ;  /* 0x000000010700780c */ /* 0x002fda0003f05270 */
[----:B------:R-:W1:Y:S01]  /*1d320*/  @P0 LDC R3, c[0x0][0x438] ;  /* 0x00010e00ff030b82 */ /* 0x000e620000000800 */
[----:B0-----:R-:W-:-:S05]  /*1d330*/  IMAD.SHL.U32 R0, R0, 0x10, RZ ;  /* 0x0000001000007824 */ /* 0x001fca00078e00ff */
[----:B------:R-:W-:Y:S02]  /*1d340*/  LOP3.LUT R0, R2, 0x70, R0, 0xf8, !PT ;  /* 0x0000007002007812 */ /* 0x000fe400078ef800 */
[----:B------:R-:W0:Y:S02]  /*1d350*/  @P0 LDC R2, c[0x0][0x434] ;  /* 0x00010d00ff020b82 */ /* 0x000e240000000800 */
[----:B------:R-:W-:Y:S01]  /*1d360*/  ISETP.GT.U32.AND P4, PT, R0, 0x5f, PT ;  /* 0x0000005f0000780c */ /* 0x000fe20003f84070 */
[----:B------:R-:W-:Y:S01]  /*1d370*/  VIADD R26, R10, 0x1 ;  /* 0x000000010a1a7836 */ /* 0x000fe20000000000 */
[----:B------:R-:W-:Y:S05]  /*1d380*/  YIELD ;  /* 0x0000000000007946 */ /* 0x000fea0003800000 */
[----:B------:R-:W-:Y:S01]  /*1d390*/  MOV R25, R6 ;  /* 0x0000000600197202 */ /* 0x000fe20000000f00 */
[----:B---3--:R-:W-:-:S05]  /*1d3a0*/  IMAD R9, R6, 0x60, R4 ;  /* 0x0000006006097824 */ /* 0x008fca00078e0204 */
[----:B------:R-:W4:Y:S01]  /*1d3b0*/  @!P4 LDC.64 R4, c[0x0][0x428] ;  /* 0x00010a00ff04cb82 */ /* 0x000f220000000a00 */
[----:B------:R-:W-:-:S04]  /*1d3c0*/  IMAD.IADD R9, R0, 0x1, R9 ;  /* 0x0000000100097824 */ /* 0x000fc800078e0209 */
[----:B0-----:R-:W-:Y:S01]  /*1d3d0*/  @P0 IMAD.HI.U32 R2, R9, R2, RZ ;  /* 0x0000000209020227 */ /* 0x001fe200078e00ff */
[----:B------:R-:W-:-:S04]  /*1d3e0*/  MOV R0, R9 ;  /* 0x0000000900007202 */ /* 0x000fc80000000f00 */
[----:B-1----:R-:W-:-:S04]  /*1d3f0*/  @P0 SHF.R.U32.HI R0, RZ, R3, R2 ;  /* 0x00000003ff000219 */ /* 0x002fc80000011602 */
[--C-:B------:R-:W-:Y:S01]  /*1d400*/  @!P4 SHF.R.S32.HI R3, RZ, 0x1f, R0.reuse ;  /* 0x0000001fff03c819 */ /* 0x100fe20000011400 */
[----:B------:R-:W-:Y:S02]  /*1d410*/  @!P4 IMAD.MOV.U32 R2, RZ, RZ, R0 ;  /* 0x000000ffff02c224 */ /* 0x000fe400078e0000 */
[-C--:B----4-:R-:W-:Y:S02]  /*1d420*/  @!P4 IMAD R8, R8, R4.reuse, RZ ;  /* 0x000000040808c224 */ /* 0x090fe400078e02ff */
[----:B------:R-:W-:-:S04]  /*1d430*/  @!P4 IMAD.WIDE.U32 R2, R32, R4, R2 ;  /* 0x000000042002c225 */ /* 0x000fc800078e0002 */
[----:B------:R-:W-:Y:S02]  /*1d440*/  @!P4 IMAD R8, R32, R5, R8 ;  /* 0x000000052008c224 */ /* 0x000fe400078e0208 */
[----:B------:R-:W0:Y:S01]  /*1d450*/  @!P4 LDC.64 R4, c[0x0][0x418] ;  /* 0x00010600ff04cb82 */ /* 0x000e220000000a00 */
[----:B------:R-:W-:Y:S01]  /*1d460*/  IADD3 R0, -R0, RZ, RZ ;  /* 0x000000ff00007210 */ /* 0x000fe20007ffe1ff */
[----:B------:R-:W-:-:S04]  /*1d470*/  @!P4 IMAD.IADD R3, R8, 0x1, R3 ;  /* 0x000000010803c824 */ /* 0x000fc800078e0203 */
[----:B------:R-:W-:Y:S02]  /*1d480*/  IMAD R9, R7, R0, R9 ;  /* 0x0000000007097224 */ /* 0x000fe400078e0209 */
[----:B------:R-:W-:Y:S01]  /*1d490*/  IMAD.MOV.U32 R0, RZ, RZ, RZ ;  /* 0x000000ffff007224 */ /* 0x000fe200078e00ff */
[----:B0-----:R-:W-:-:S04]  /*1d4a0*/  @!P4 LEA R4, P0, R2, R4, 0x2 ;  /* 0x000000040204c211 */ /* 0x001fc800078010ff */
[----:B------:R-:W-:-:S05]  /*1d4b0*/  @!P4 LEA.HI.X R5, R2, R5, R3, 0x2, P0 ;  /* 0x000000050205c211 */ /* 0x000fca00000f1403 */
[----:B------:R0:W5:Y:S01]  /*1d4c0*/  @!P4 LDG.E R0, desc[UR56][R4.64] ;  /* 0x000000380400c981 */ /* 0x000162000c1e1900 */
[----:B--2---:R-:W-:Y:S02]  /*1d4d0*/  ISETP.NE.AND P4, PT, R11, 0x3, PT ;  /* 0x000000030b00780c */ /* 0x004fe40003f85270 */
[----:B------:R-:W-:-:S04]  /*1d4e0*/  ISETP.NE.AND P0, PT, R26, 0x2, PT ;  /* 0x000000021a00780c */ /* 0x000fc80003f05270 */
[----:B------:R-:W-:Y:S02]  /*1d4f0*/  SEL R28, RZ, 0x1, P0 ;  /* 0x00000001ff1c7807 */ /* 0x000fe40000000000 */
[----:B------:R-:W-:Y:S02]  /*1d500*/  SEL R26, R26, RZ, P0 ;  /* 0x000000ff1a1a7207 */ /* 0x000fe40000000000 */
[----:B------:R-:W-:-:S03]  /*1d510*/  LOP3.LUT R28, R17, R28, RZ, 0x3c, !PT ;  /* 0x0000001c111c7212 */ /* 0x000fc600078e3cff */
[----:B0-----:R-:W-:Y:S05]  /*1d520*/  @!P4 BRA `(.L_x_4035) ;  /* 0x000000000004c947 */ /* 0x001fea0003800000 */
[----:B------:R-:W-:Y:S01]  /*1d530*/  BPT.TRAP 0x1 ;  /* 0x000000040000795c */ /* 0x000fe20000300000 */
.L_x_4035:
[----:B------:R-:W-:Y:S01]  /*1d540*/  IMAD R7, R26, 0x8, R22 ;  /* 0x000000081a077824 */ /* 0x000fe200078e0216 */
[----:B------:R-:W-:Y:S01]  /*1d550*/  SHF.L.U32 R2, R28, 0x1f, RZ ;  /* 0x0000001f1c027819 */ /* 0x000fe200000006ff */
[----:B------:R-:W-:Y:S03]  /*1d560*/  BSSY B1, `(.L_x_4036) ;  /* 0x0000003000017945 */ /* 0x000fe60003800000 */
[----:B------:R-:W0:Y:S02]  /*1d570*/  SYNCS.PHASECHK.TRANS64.TRYWAIT P0, [R7+URZ+0x30840], R2 ;  /* 0x03084002070075a7 */ /* 0x000e24000800017f */
[----:B0-----:R-:W-:Y:S05]  /*1d580*/  @!P0 BRA `(.L_x_4037) ;  /* 0x0000004800048947 */ /* 0x001fea0003800000 */
.L_x_4169:
[----:B------:R-:W-:Y:S05]  /*1d590*/  BSYNC B1 ;  /* 0x0000000000017941 */ /* 0x000fea0003800000 */
.L_x_4036:
[----:B------:R-:W2:Y:S01]  /*1d5a0*/  LDL R3, [R1] ;  /* 0x0000000001037983 */ /* 0x000ea20000100800 */
[----:B------:R-:W-:Y:S01]  /*1d5b0*/  SHF.R.S32.HI R20, RZ, 0x1f, R9 ;  /* 0x0000001fff147819 */ /* 0x000fe20000011409 */
[----:B------:R-:W-:Y:S01]  /*1d5c0*/  ULDC.64 UR4, c[0x0][0x300] ;  /* 0x0000c00000047ab9 */ /* 0x000fe20000000a00 */
[----:B-----5:R-:W-:Y:S01]  /*1d5d0*/  SHF.R.S32.HI R21, RZ, 0x1f, R0 ;  /* 0x0000001fff157819 */ /* 0x020fe20000011400 */
[----:B------:R-:W-:Y:S02]  /*1d5e0*/  IMAD R5, R26, 0x4800, R37 ;  /* 0x000048001a057824 */ /* 0x000fe400078e0225 */
[----:B------:R-:W-:-:S04]  /*1d5f0*/  IMAD R4, R20, UR4, RZ ;  /* 0x0000000414047c24 */ /* 0x000fc8000f8e02ff */
[----:B------:R-:W-:Y:S01]  /*1d600*/  IMAD R4, R9, UR5, R4 ;  /* 0x0000000509047c24 */ /* 0x000fe2000f8e0204 */
[C---:B--2---:R-:W-:Y:S02]  /*1d610*/  LOP3.LUT P5, RZ, R3.reuse, 0x2, RZ, 0xc0, !PT ;  /* 0x0000000203ff7812 */ /* 0x044fe400078ac0ff */
[----:B------:R-:W-:Y:S01]  /*1d620*/  LOP3.LUT P4, RZ, R3, 0x1, RZ, 0xc0, !PT ;  /* 0x0000000103ff7812 */ /* 0x000fe2000788c0ff */
[----:B0-----:R-:W-:Y:S01]  /*1d630*/  IMAD.WIDE.U32 R2, R9, UR4, RZ ;  /* 0x0000000409027c25 */ /* 0x001fe2000f8e00ff */
        /* <DEDUP_REMOVED lines=16> */
[----:B------:R-:W2:Y:S01]  /*1d740*/  LDL R3, [R1] ;  /* 0x0000000001037983 */ /* 0x000ea20000100800 */
[----:B------:R-:W-:Y:S02]  /*1d750*/  IMAD.SHL.U32 R4, R33, 0x2, RZ ;  /* 0x0000000221047824 */ /* 0x000fe400078e00ff */
[----:B------:R-:W-:Y:S01]  /*1d760*/  IMAD R5, R5, 0x2, R22 ;  /* 0x0000000205057824 */ /* 0x000fe200078e0216 */
[----:B------:R-:W0:Y:S04]  /*1d770*/  SHFL.IDX PT, R2, R8, RZ, 0x181f ;  /* 0x00181fff08027589 */ /* 0x000e2800000e0000 */
[----:B------:R-:W-:Y:S01]  /*1d780*/  SHFL.IDX PT, R34, R6, 0x2, 0x181f ;  /* 0x00581f0006227f89 */ /* 0x000fe200000e0000 */
[----:B0-----:R-:W-:Y:S02]  /*1d790*/  IADD3 R2, P0, R2, R4, RZ ;  /* 0x0000000402027210 */ /* 0x001fe40007f1e0ff */
[----:B--2---:R-:W-:-:S02]  /*1d7a0*/  LOP3.LUT P6, RZ, R3, 0x4, RZ, 0xc0, !PT ;  /* 0x0000000403ff7812 */ /* 0x004fc400078cc0ff */
[----:B------:R-:W0:Y:S02]  /*1d7b0*/  SHFL.IDX PT, R3, R6, RZ, 0x181f ;  /* 0x00181fff06037589 */ /* 0x000e2400000e0000 */
[----:B0-----:R-:W-:-:S09]  /*1d7c0*/  IADD3.X R3, RZ, R3, RZ, P0, !PT ;  /* 0x00000003ff037210 */ /* 0x001fd200007fe4ff */
[----:B------:R-:W-:Y:S04]  /*1d7d0*/  LDGSTS.E.BYPASS.LTC128B.128 [R5+0x1e400], desc[UR56][R2.64], !P6 ;  /* 0x1e40000002057fae */ /* 0x000fe8000f101d78 */
[----:B------:R-:W-:Y:S04]  /*1d7e0*/  LDGSTS.E.BYPASS.LTC128B.128 [R5+0x21400], desc[UR56][R2.64+0x80], !P5 ;  /* 0x2140008002057fae */ /* 0x000fe8000e901d78 */
[----:B------:R0:W-:Y:S04]  /*1d7f0*/  LDGSTS.E.BYPASS.LTC128B.128 [R5+0x24400], desc[UR56][R2.64+0x100], !P4 ;  /* 0x2440010002057fae */ /* 0x0001e8000e101d78 */
[----:B0-----:R-:W0:Y:S04]  /*1d800*/  SHFL.IDX PT, R2, R8, 0x1, 0x181f ;  /* 0x00381f0008027f89 */ /* 0x001e2800000e0000 */
[----:B------:R-:W1:Y:S01]  /*1d810*/  SHFL.IDX PT, R3, R6, 0x1, 0x181f ;  /* 0x00381f0006037f89 */ /* 0x000e6200000e0000 */
[----:B0-----:R-:W-:-:S05]  /*1d820*/  IADD3 R2, P0, R2, R4, RZ ;  /* 0x0000000402027210 */ /* 0x001fca0007f1e0ff */
[----:B-1----:R-:W-:-:S05]  /*1d830*/  IMAD.X R3, RZ, RZ, R3, P0 ;  /* 0x000000ffff037224 */ /* 0x002fca00000e0603 */
        /* <DEDUP_REMOVED lines=25> */
.L_x_4183:
[----:B------:R-:W3:Y:S01]  /*1d9d0*/  LDL R3, [R1] ;  /* 0x0000000001037983 */ /* 0x000ee20000100800 */
[----:B--2---:R-:W-:Y:S02]  /*1d9e0*/  IADD3 R2, P0, R2, R4, RZ ;  /* 0x0000000402027210 */ /* 0x004fe40007f1e0ff */
[----:B---3--:R-:W-:Y:S02]  /*1d9f0*/  LOP3.LUT P6, RZ, R3, 0x4, RZ, 0xc0, !PT ;  /* 0x0000000403ff7812 */ /* 0x008fe400078cc0ff */
[----:B------:R-:W-:Y:S02]  /*1da00*/  IADD3.X R3, RZ, R34, RZ, P0, !PT ;  /* 0x00000022ff037210 */ /* 0x000fe400007fe4ff */
[----:B------:R-:W-:-:S09]  /*1da10*/  PLOP3.LUT P0, PT, PT, PT, PT, 0x80, 0x0 ;  /* 0x000000000000781c */ /* 0x000fd20003f0f070 */
[----:B------:R-:W-:Y:S01]  /*1da20*/  @!PT LDS RZ, [RZ] ;  /* 0x00000000fffff984 */ /* 0x000fe20000000800 */
[----:B------:R-:W-:Y:S01]  /*1da30*/  @!PT LDS RZ, [RZ] ;  /* 0x00000000fffff984 */ /* 0x000fe20000000800 */
[----:B------:R-:W-:Y:S01]  /*1da40*/  @!PT LDS RZ, [RZ] ;  /* 0x00000000fffff984 */ /* 0x000fe20000000800 */
[----:B------:R1:W-:Y:S04]  /*1da50*/  LDGSTS.E.BYPASS.LTC128B.128 [R5+0x20c00], desc[UR56][R2.64], !P6 ;  /* 0x20c0000002057fae */ /* 0x0003e8000f101d78 */
[----:B------:R1:W-:Y:S04]  /*1da60*/  LDGSTS.E.BYPASS.LTC128B.128 [R5+0x23c00], desc[UR56][R2.64+0x80], !P5 ;  /* 0x23c0008002057fae */ /* 0x0003e8000e901d78 */
[----:B------:R1:W-:Y:S01]  /*1da70*/  LDGSTS.E.BYPASS.LTC128B.128 [R5+0x26c00], desc[UR56][R2.64+0x100], !P4 ;  /* 0x26c0010002057fae */ /* 0x0003e2000e101d78 */
[----:B------:R-:W-:Y:S01]  /*1da80*/  NOP ;  /* 0x0000000000007918 */ /* 0x000fe20000000000 */
.L_x_4039:
        /* <DEDUP_REMOVED lines=11> */
.L_x_4040:
[----:B------:R1:W-:Y:S01]  /*1db40*/  SYNCS.ARRIVE.TRANS64.A1T0 RZ, [R7+URZ+0x30830], RZ ;  /* 0x030830ff07ff79a7 */ /* 0x0003e2000810003f */
[----:B------:R-:W-:Y:S05]  /*1db50*/  @!P5 BRA `(.L_x_4041) ;  /* 0x000000000004d947 */ /* 0x000fea0003800000 */
[----:B------:R-:W-:Y:S01]  /*1db60*/  BPT.TRAP 0x1 ;  /* 0x000000040000795c */ /* 0x000fe20000300000 */
.L_x_4041:
[----:B------:R-:W-:Y:S01]  /*1db70*/  SHF.L.U32 R2, R17, 0x1f, RZ ;  /* 0x0000001f11027819 */ /* 0x000fe200000006ff */
[----:B0-----:R-:W-:Y:S01]  /*1db80*/  IMAD R6, R10, 0x8, R22 ;  /* 0x000000080a067824 */ /* 0x001fe200078e0216 */
[----:B------:R-:W-:Y:S03]  /*1db90*/  BSSY B1, `(.L_x_4042) ;  /* 0x0000003000017945 */ /* 0x000fe60003800000 */
[----:B------:R-:W0:Y:S02]  /*1dba0*/  SYNCS.PHASECHK.TRANS64.TRYWAIT P0, [R6+URZ+0x30860], R2 ;  /* 0x03086002060075a7 */ /* 0x000e24000800017f */
[----:B0-----:R-:W-:Y:S05]  /*1dbb0*/  @!P0 BRA `(.L_x_4043) ;  /* 0x0000004800888947 */ /* 0x001fea0003800000 */
.L_x_4184:
[----:B------:R-:W-:Y:S05]  /*1dbc0*/  BSYNC B1 ;  /* 0x0000000000017941 */ /* 0x000fea0003800000 */
.L_x_4042:
[----:B------:R-:W1:Y:S01]  /*1dbd0*/  LDL R5, [R1+0x8] ;  /* 0x0000080001057983 */ /* 0x000e620000100800 */
[----:B------:R-:W2:Y:S01]  /*1dbe0*/  S2R R3, SR_TID.X ;  /* 0x0000000000037919 */ /* 0x000ea20000002100 */
[----:B------:R-:W-:Y:S01]  /*1dbf0*/  UMOV UR4, 0xffffffff ;  /* 0xffffffff00047882 */ /* 0x000fe20000000000 */
[----:B--2---:R-:W-:-:S04]  /*1dc00*/  LOP3.LUT R3, R3, 0x7f, RZ, 0xc0, !PT ;  /* 0x0000007f03037812 */ /* 0x004fc800078ec0ff */
[----:B------:R-:W-:Y:S01]  /*1dc10*/  SHF.R.U32.HI R3, RZ, 0x3, R3 ;  /* 0x00000003ff037819 */ /* 0x000fe20000011603 */
[----:B-1----:R-:W-:Y:S02]  /*1dc20*/  IMAD R7, R30, -0x60, R5 ;  /* 0xffffffa01e077824 */ /* 0x002fe400078e0205 */
[----:B------:R-:W-:Y:S02]  /*1dc30*/  IMAD R5, R10, 0x4800, R37 ;  /* 0x000048000a057824 */ /* 0x000fe400078e0225 */
[----:B------:R-:W-:Y:S01]  /*1dc40*/  IMAD.IADD R7, R7, 0x1, -R3 ;  /* 0x0000000107077824 */ /* 0x000fe200078e0a03 */
[----:B------:R-:W-:Y:S06]  /*1dc50*/  BRA.DIV UR4, `(.L_x_4044) ;  /* 0x0000004a04747947 */ /* 0x000fec000b800000 */
[----:B0-----:R-:W0:Y:S01]  /*1dc60*/  SHFL.IDX PT, R2, R23, RZ, 0x181f ;  /* 0x00181fff17027589 */ /* 0x001e2200000e0000 */
[----:B------:R-:W-:-:S03]  /*1dc70*/  IMAD R5, R5, 0x2, R22 ;  /* 0x0000000205057824 */ /* 0x000fc600078e0216 */
[----:B------:R-:W1:Y:S04]  /*1dc80*/  SHFL.IDX PT, R3, R24, RZ, 0x181f ;  /* 0x00181fff18037589 */ /* 0x000e6800000e0000 */
[----:B------:R-:W-:Y:S01]  /*1dc90*/  SHFL.IDX PT, R14, R23, 0x5, 0x181f ;  /* 0x00b81f00170e7f89 */ /* 0x000fe200000e0000 */
[----:B0-----:R-:W-:-:S04]  /*1dca0*/  IADD3 R2, P0, R2, R4, RZ ;  /* 0x0000000402027210 */ /* 0x001fc80007f1e0ff */
[----:B-1----:R-:W-:Y:S02]  /*1dcb0*/  IADD3.X R3, RZ, R3, RZ, P0, !PT ;  /* 0x00000003ff037210 */ /* 0x002fe400007fe4ff */
        /* <DEDUP_REMOVED lines=46> */
[----:B--2---:R1:W-:Y:S02]  /*1dfa0*/  LDGSTS.E.BYPASS.LTC128B.128 [R5+0x8400], desc[UR56][R2.64+0x100], !P0 ;  /* 0x0840010002057fae */ /* 0x0043e4000c101d78 */
.L_x_4198:
[----:B01----:R-:W-:Y:S01]  /*1dfb0*/  IADD3 R2, P0, R14, R4, RZ ;  /* 0x000000040e027210 */ /* 0x003fe20007f1e0ff */
        /* <DEDUP_REMOVED lines=27> */
[----:B------:R-:W-:-:S04]  /*1e170*/  LEA R23, P0, R2, UR4, 0x1 ;  /* 0x0000000402177c11 */ /* 0x000fc8000f8008ff */
[----:B------:R-:W-:Y:S02]  /*1e180*/  LEA.HI.X R24, R2, UR5, R3, 0x1, P0 ;  /* 0x0000000502187c11 */ /* 0x000fe400080f0c03 */
[----:B------:R-:W-:-:S13]  /*1e190*/  PLOP3.LUT P0, PT, PT, PT, PT, 0x80, 0x0 ;  /* 0x000000000000781c */ /* 0x000fda0003f0f070 */
.L_x_4045:
        /* <DEDUP_REMOVED lines=11> */
.L_x_4046:
[C---:B------:R-:W-:Y:S01]  /*1e250*/  ISETP.GT.AND P0, PT, R25.reuse, RZ, PT ;  /* 0x000000ff1900720c */ /* 0x040fe20003f04270 */
[----:B------:R0:W-:Y:S01]  /*1e260*/  SYNCS.ARRIVE.TRANS64.A1T0 RZ, [R6+URZ+0x30850], RZ ;  /* 0x030850ff06ff79a7 */ /* 0x0001e2000810003f */
[----:B------:R-:W-:Y:S01]  /*1e270*/  IMAD.MOV.U32 R17, RZ, RZ, R28 ;  /* 0x000000ffff117224 */ /* 0x000fe200078e001c */
[----:B------:R-:W-:Y:S01]  /*1e280*/  MOV R10, R26 ;  /* 0x0000001a000a7202 */ /* 0x000fe20000000f00 */
[----:B------:R-:W-:Y:S02]  /*1e290*/  IMAD.MOV.U32 R30, RZ, RZ, R25 ;  /* 0x000000ffff1e7224 */ /* 0x000fe400078e0019 */
[----:B0-----:R-:W-:-:S07]  /*1e2a0*/  VIADD R6, R25, 0xffffffff ;  /* 0xffffffff19067836 */ /* 0x001fce0000000000 */
[----:B------:R-:W-:Y:S05]  /*1e2b0*/  @P0 BRA `(.L_x_4047) ;  /* 0xffffffec00f40947 */ /* 0x000fea000383ffff */
.L_x_4034:
[----:B------:R-:W-:Y:S05]  /*1e2c0*/  BSYNC B0 ;  /* 0x0000000000007941 */ /* 0x000fea0003800000 */
.L_x_4033:
        /* <DEDUP_REMOVED lines=17> */
.L_x_4049:
[----:B------:R-:W-:Y:S05]  /*1e3e0*/  BSYNC B0 ;  /* 0x0000000000007941 */ /* 0x000fea0003800000 */
.L_x_4048:
[----:B------:R-:W3:Y:S02]  /*1e3f0*/  LDL R0, [R1+0x38] ;  /* 0x0000380001007983 */ /* 0x000ee40000100800 */
[----:B---3--:R-:W-:-:S13]  /*1e400*/  ISETP.NE.AND P0, PT, R0, 0x3, PT ;  /* 0x000000030000780c */ /* 0x008fda0003f05270 */
[----:B------:R-:W-:Y:S05]  /*1e410*/  @!P0 BRA `(.L_x_4050) ;  /* 0x0000000000048947 */ /* 0x000fea0003800000 */
[----:B------:R-:W-:Y:S01]  /*1e420*/  BPT.TRAP 0x1 ;  /* 0x000000040000795c */ /* 0x000fe20000300000 */
.L_x_4050:
[----:B------:R-:W3:Y:S01]  /*1e430*/  LDL.LU R2, [R1+0x8] ;  /* 0x0000080001027983 */ /* 0x000ee20000300800 */
[----:B------:R-:W-:Y:S01]  /*1e440*/  IMAD R0, R26, 0x8, R22 ;  /* 0x000000081a007824 */ /* 0x000fe200078e0216 */
[----:B0-----:R-:W-:Y:S01]  /*1e450*/  SHF.L.U32 R3, R28, 0x1f, RZ ;  /* 0x0000001f1c037819 */ /* 0x001fe200000006ff */
[----:B------:R-:W-:Y:S03]  /*1e460*/  BSSY B0, `(.L_x_4051) ;  /* 0x0000004000007945 */ /* 0x000fe60003800000 */
[----:B------:R-:W0:Y:S01]  /*1e470*/  SYNCS.PHASECHK.TRANS64.TRYWAIT P0, [R0+URZ+0x30860], R3 ;  /* 0x03086003000075a7 */ /* 0x000e22000800017f */
[----:B---3--:R-:W-:Y:S01]  /*1e480*/  IMAD R6, R25, -0x60, R2 ;  /* 0xffffffa019067824 */ /* 0x008fe200078e0202 */
[----:B0-----:R-:W-:Y:S06]  /*1e490*/  @!P0 BRA `(.L_x_4052) ;  /* 0x0000004800748947 */ /* 0x001fec0003800000 */
.L_x_4199:
[----:B------:R-:W-:Y:S05]  /*1e4a0*/  BSYNC B0 ;  /* 0x0000000000007941 */ /* 0x000fea0003800000 */
.L_x_4051:
[----:B------:R-:W1:Y:S01]  /*1e4b0*/  S2R R2, SR_TID.X ;  /* 0x0000000000027919 */ /* 0x000e620000002100 */
[----:B------:R-:W-:Y:S01]  /*1e4c0*/  UMOV UR4, 0xffffffff ;  /* 0xffffffff00047882 */ /* 0x000fe20000000000 */
[----:B------:R-:W-:Y:S01]  /*1e4d0*/  IMAD R7, R26, 0x4800, R37 ;  /* 0x000048001a077824 */ /* 0x000fe200078e0225 */
[----:B-1----:R-:W-:-:S04]  /*1e4e0*/  LOP3.LUT R2, R2, 0x7f, RZ, 0xc0, !PT ;  /* 0x0000007f02027812 */ /* 0x002fc800078ec0ff */
[----:B------:R-:W-:-:S04]  /*1e4f0*/  SHF.R.U32.HI R2, RZ, 0x3, R2 ;  /* 0x00000003ff027819 */ /* 0x000fc80000011602 */
[----:B------:R-:W-:Y:S01]  /*1e500*/  IADD3 R6, -R2, R6, RZ ;  /* 0x0000000602067210 */ /* 0x000fe20007ffe1ff */
        /* <DEDUP_REMOVED lines=21> */
[----:B------:R-:W0:Y:S02]  /*1e660*/  SHFL.IDX PT, R14, R23, 0x2, 0x181f ;  /* 0x00581f00170e7f89 */ /* 0x000e2400000e0000 */
[----:B------:R-:W-:Y:S02]  /*1e670*/  IADD3.X R3, RZ, R7, RZ, P3, !PT ;  /* 0x00000007ff037210 */ /* 0x000fe40001ffe4ff */
[----:B------:R-:W1:Y:S01]  /*1e680*/  SHFL.IDX PT, R7, R24, 0x2, 0x181f ;  /* 0x00581f0018077f89 */ /* 0x000e6200000e0000 */
[----:B------:R-:W-:-:S04]  /*1e690*/  ISETP.LT.OR P3, PT, R6, 0x11, P1 ;  /* 0x000000110600780c */ /* 0x000fc80000f61670 */
[----:B------:R-:W-:Y:S01]  /*1e6a0*/  LDGSTS.E.BYPASS.LTC128B.128 [R4+0xc00], desc[UR56][R2.64], !P4 ;  /* 0x00c0000002047fae */ /* 0x000fe2000e101d78 */
[----:B------:R-:W-:-:S08]  /*1e6b0*/  ISETP.LT.OR P4, PT, R6, 0x11, P0 ;  /* 0x000000110600780c */ /* 0x000fd00000781670 */
[----:B------:R-:W-:Y:S05]  /*1e6c0*/  LDGSTS.E.BYPASS.LTC128B.128 [R4+0x3c00], desc[UR56][R2.64+0x80], !P3 ;  /* 0x03c0008002047fae */ /* 0x000fea000d901d78 */
        /* <DEDUP_REMOVED lines=13> */
[----:B------:R-:W0:Y:S02]  /*1e7a0*/  SHFL.IDX PT, R14, R23, 0x4, 0x181f ;  /* 0x00981f00170e7f89 */ /* 0x000e2400000e0000 */
[----:B-1----:R-:W-:-:S02]  /*1e7b0*/  IADD3.X R3, RZ, R7, RZ, P3, !PT ;  /* 0x00000007ff037210 */ /* 0x002fc40001ffe4ff */
[----:B------:R-:W1:Y:S01]  /*1e7c0*/  SHFL.IDX PT, R7, R24, 0x4, 0x181f ;  /* 0x00981f0018077f89 */ /* 0x000e6200000e0000 */
[----:B------:R-:W-:-:S04]  /*1e7d0*/  ISETP.LT.OR P3, PT, R6, 0x31, P1 ;  /* 0x000000310600780c */ /* 0x000fc80000f61670 */
[----:B------:R-:W-:Y:S01]  /*1e7e0*/  LDGSTS.E.BYPASS.LTC128B.128 [R4+0x1c00], desc[UR56][R2.64], !P4 ;  /* 0x01c0000002047fae */ /* 0x000fe2000e101d78 */
[----:B------:R-:W-:-:S03]  /*1e7f0*/  ISETP.LT.OR P4, PT, R6, 0x31, P0 ;  /* 0x000000310600780c */ /* 0x000fc60000781670 */
[----:B------:R-:W2:Y:S05]  /*1e800*/  SHFL.IDX PT, R24, R24, 0x5, 0x181f ;  /* 0x00b81f0018187f89 */ /* 0x000eaa00000e0000 */
[----:B------:R-:W-:Y:S05]  /*1e810*/  LDGSTS.E.BYPASS.LTC128B.128 [R4+0x4c00], desc[UR56][R2.64+0x80], !P3 ;  /* 0x04c0008002047fae */ /* 0x000fea000d901d78 */
        /* <DEDUP_REMOVED lines=10> */
.L_x_4213:
        /* <DEDUP_REMOVED lines=13> */
.L_x_4054:
[----:B------:R-:W-:Y:S02]  /*1e990*/  PLOP3.LUT P1, PT, P1, P0, PT, 0xa2, 0x0 ;  /* 0x000000000000781c */ /* 0x000fe40000f21472 */
[----:B------:R-:W-:-:S08]  /*1e9a0*/  @P0 R2UR P1, UR4, R0 ;  /* 0x00000000000402ca */ /* 0x000fd00000020000 */
[----:B------:R-:W-:-:S05]  /*1e9b0*/  @P0 PLOP3.LUT P0, PT, P1, PT, PT, 0x80, 0x0 ;  /* 0x000000000000081c */ /* 0x000fca0000f0f070 */
[----:B------:R-:W-:Y:S01]  /*1e9c0*/  @!P1 SYNCS.ARRIVE.TRANS64.RED.A0T1 RZ, [UR4+0x30850], RZ ;  /* 0x030850ffffff99a7 */ /* 0x000fe20008200404 */
[----:B------:R-:W-:Y:S07]  /*1e9d0*/  @!P1 ARRIVES.LDGSTSBAR.64.TRANSCNT [UR4+0x30850] ;  /* 0x03085000ff0099b0 */ /* 0x000fee0008000a84 */
[----:B------:R-:W-:Y:S05]  /*1e9e0*/  @P0 BRA.U.ANY `(.L_x_4054) ;  /* 0xfffffffd00e80947 */ /* 0x000fea000393ffff */
[----:B------:R-:W-:Y:S01]  /*1e9f0*/  NOP ;  /* 0x0000000000007918 */ /* 0x000fe20000000000 */
[----:B0-----:R-:W2:Y:S02]  /*1ea00*/  LDL.LU R2, [R1+0x38] ;  /* 0x0000380001027983 */ /* 0x001ea40000300800 */
[----:B--2---:R-:W-:-:S13]  /*1ea10*/  ISETP.NE.AND P2, PT, R2, 0x3, PT ;  /* 0x000000030200780c */ /* 0x004fda0003f45270 */
[----:B------:R-:W-:Y:S05]  /*1ea20*/  @!P2 BRA `(.L_x_4055) ;  /* 0x000000000004a947 */ /* 0x000fea0003800000 */
[----:B------:R-:W-:Y:S01]  /*1ea30*/  BPT.TRAP 0x1 ;  /* 0x000000040000795c */ /* 0x000fe20000300000 */
.L_x_4055:
[----:B------:R1:W-:Y:S01]  /*1ea40*/  SYNCS.ARRIVE.TRANS64.A1T0 RZ, [R0+URZ+0x30850], RZ ;  /* 0x030850ff00ff79a7 */ /* 0x0003e2000810003f */
[----:B------:R-:W-:-:S05]  /*1ea50*/  VIADD R26, R26, 0x1 ;  /* 0x000000011a1a7836 */ /* 0x000fca0000000000 */
[----:B------:R-:W-:-:S04]  /*1ea60*/  ISETP.NE.AND P0, PT, R26, 0x2, PT ;  /* 0x000000021a00780c */ /* 0x000fc80003f05270 */
[----:B------:R-:W-:Y:S02]  /*1ea70*/  SEL R3, RZ, 0x1, P0 ;  /* 0x00000001ff037807 */ /* 0x000fe40000000000 */
[----:B------:R-:W-:Y:S02]  /*1ea80*/  SEL R26, R26, RZ, P0 ;  /* 0x000000ff1a1a7207 */ /* 0x000fe40000000000 */
[----:B-1----:R-:W-:-:S07]  /*1ea90*/  LOP3.LUT R28, R28, R3, RZ, 0x3c, !PT ;  /* 0x000000031c1c7212 */ /* 0x002fce00078e3cff */
.L_x_4012:
[----:B------:R-:W-:Y:S05]  /*1eaa0*/  BSYNC B7 ;  /* 0x0000000000077941 */ /* 0x000fea0003800000 */
.L_x_4010:
[----:B------:R-:W2:Y:S02]  /*1eab0*/  LDL R0, [R1] ;  /* 0x0000000001007983 */ /* 0x000ea40000100800 */
[----:B--2---:R-:W-:-:S13]  /*1eac0*/  LOP3.LUT P0, RZ, R0, 0x20, RZ, 0xc0, !PT ;  /* 0x0000002000ff7812 */ /* 0x004fda000780c0ff */
[----:B------:R-:W-:Y:S05]  /*1ead0*/  @!P0 BRA `(.L_x_4056) ;  /* 0x0000000000248947 */ /* 0x000fea0003800000 */
[----:B------:R-:W-:Y:S05]  /*1eae0*/  WARPSYNC.ALL ;  /* 0x0000000000007948 */ /* 0x000fea0003800000 */
[----:B------:R-:W1:Y:S08]  /*1eaf0*/  S2UR UR5, SR_CgaCtaId ;  /* 0x00000000000579c3 */ /* 0x000e700000008800 */
[----:B------:R-:W-:Y:S06]  /*1eb00*/  BAR.SYNC.DEFER_BLOCKING 0x5, 0x180 ;  /* 0x0146000000007b1d */ /* 0x000fec0000010000 */
[----:B------:R-:W-:-:S02]  /*1eb10*/  UMOV UR4, 0x400 ;  /* 0x0000040000047882 */ /* 0x000fc40000000000 */
[----:B-1----:R-:W-:-:S06]  /*1eb20*/  ULEA UR4, UR5, UR4, 0x18 ;  /* 0x0000000405047291 */ /* 0x002fcc000f8ec03f */
[----:B0-----:R-:W-:-:S05]  /*1eb30*/  MOV R22, UR4 ;  /* 0x0000000400167c02 */ /* 0x001fca0008000f00 */
[----:B------:R0:W1:Y:S01]  /*1eb40*/  LDS.128 R16, [R22+0x308d0] ;  /* 0x0308d00016107984 */ /* 0x0000620000000c00 */
[----:B------:R-:W-:Y:S06]  /*1eb50*/  BAR.ARV 0x4, 0x180 ;  /* 0x0106000000007b1d */ /* 0x000fec0000002000 */
[----:B------:R-:W-:Y:S05]  /*1eb60*/  BRA `(.L_x_4057) ;  /* 0x0000000800407947 */ /* 0x000fea0003800000 */
.L_x_4056:
[----:B------:R-:W1:Y:S01]  /*1eb70*/  S2R R8, SR_TID.X ;  /* 0x0000000000087919 */ /* 0x000e620000002100 */
[----:B------:R-:W-:Y:S01]  /*1eb80*/  UMOV UR4, 0xffffffff ;  /* 0xffffffff00047882 */ /* 0x000fe20000000000 */
[----:B-1----:R-:W-:-:S04]  /*1eb90*/  LOP3.LUT R8, R8, 0x1f, RZ, 0xc0, !PT ;  /* 0x0000001f08087812 */ /* 0x002fc800078ec0ff */
[----:B------:R-:W-:Y:S01]  /*1eba0*/  ISETP.NE.AND P0, PT, R8, 0x1f, PT ;  /* 0x0000001f0800780c */ /* 0x000fe20003f05270 */
[----:B------:R-:W-:-:S12]  /*1ebb0*/  BRA.DIV UR4, `(.L_x_4058) ;  /* 0x0000004a04c47947 */ /* 0x000fd8000b800000 */
[----:B0-----:R-:W-:Y:S01]  /*1ebc0*/  IMAD.IADD R5, R19, 0x1, R8 ;  /* 0x0000000113057824 */ /* 0x001fe200078e0208 */
[----:B------:R-:W-:-:S04]  /*1ebd0*/  ULDC UR4, c[0x0][0xc3c] ;  /* 0x00030f0000047ab9 */ /* 0x000fc80000000800 */
[----:B------:R-:W-:-:S13]  /*1ebe0*/  ISETP.GE.OR P1, PT, R5, UR4, !P0 ;  /* 0x0000000405007c0c */ /* 0x000fda000c726670 */
[----:B------:R-:W0:Y:S02]  /*1ebf0*/  @!P1 LDC.64 R2, c[0x0][0xc80] ;  /* 0x00032000ff029b82 */ /* 0x000e240000000a00 */
[----:B0-----:R-:W-:-:S06]  /*1ec00*/  @!P1 IMAD.WIDE R2, R5, 0x4, R2 ;  /* 0x0000000405029825 */ /* 0x001fcc00078e0202 */
[----:B------:R-:W2:Y:S01]  /*1ec10*/  @!P1 LDG.E R2, desc[UR56][R2.64] ;  /* 0x0000003802029981 */ /* 0x000ea2000c1e1900 */
[----:B------:R-:W-:Y:S02]  /*1ec20*/  MOV R4, RZ ;  /* 0x000000ff00047202 */ /* 0x000fe40000000f00 */
[C---:B------:R-:W-:Y:S01]  /*1ec30*/  ISETP.GE.U32.AND P2, PT, R8.reuse, 0x2, PT ;  /* 0x000000020800780c */ /* 0x040fe20003f46070 */
[----:B------:R-:W-:Y:S01]  /*1ec40*/  SHFL.IDX PT, R0, R16, 0x1, 0x1f ;  /* 0x00201f0010007f89 */ /* 0x000fe200000e0000 */
[C---:B------:R-:W-:Y:S02]  /*1ec50*/  ISETP.GE.U32.AND P3, PT, R8.reuse, 0x4, PT ;  /* 0x000000040800780c */ /* 0x040fe40003f66070 */
        /* <DEDUP_REMOVED lines=18> */
[----:B0-----:R-:W-:-:S04]  /*1ed80*/  SEL R6, R14, RZ, P5 ;  /* 0x000000ff0e067207 */ /* 0x001fc80002800000 */
[----:B------:R-:W-:-:S05]  /*1ed90*/  IADD3 R6, R3, R6, RZ ;  /* 0x0000000603067210 */ /* 0x000fca0007ffe0ff */
[----:B------:R0:W1:Y:S02]  /*1eda0*/  SHFL.IDX PT, R14, R6, 0x1f, 0x1f ;  /* 0x03e01f00060e7f89 */ /* 0x00006400000e0000 */
.L_x_4223:
[----:B------:R-:W-:Y:S02]  /*1edb0*/  ULDC UR4, c[0x0][0xc38] ;  /* 0x00030e0000047ab9 */ /* 0x000fe40000000800 */
[----:B------:R-:W-:-:S04]  /*1edc0*/  IMAD.U32 R7, RZ, RZ, UR4 ;  /* 0x00000004ff077e24 */ /* 0x000fc8000f8e00ff */
[----:B-1----:R-:W-:-:S05]  /*1edd0*/  IMAD R3, R14, R7, RZ ;  /* 0x000000070e037224 */ /* 0x002fca00078e02ff */
[----:B------:R-:W-:-:S04]  /*1ede0*/  IADD3 R8, R0, R3, RZ ;  /* 0x0000000300087210 */ /* 0x000fc80007ffe0ff */
[----:B------:R-:W-:-:S13]  /*1edf0*/  ISETP.GT.AND P6, PT, R8, R5, PT ;  /* 0x000000050800720c */ /* 0x000fda0003fc4270 */
[----:B------:R-:W-:Y:S05]  /*1ee00*/  @P6 BRA `(.L_x_4059) ;  /* 0x00000000009c6947 */ /* 0x000fea0003800000 */
.L_x_4064:
        /* <DEDUP_REMOVED lines=14> */
.L_x_4062:
[----:B------:R-:W-:Y:S05]  /*1eef0*/  BSYNC B0 ;  /* 0x0000000000007941 */ /* 0x000fea0003800000 */
.L_x_4061:
[----:B------:R-:W-:-:S03]  /*1ef00*/  UMOV UR4, 0xffffffff ;  /* 0xffffffff00047882 */ /* 0x000fc60000000000 */
[----:B------:R-:W-:Y:S05]  /*1ef10*/  BRA.DIV UR4, `(.L_x_4063) ;  /* 0x0000004e04107947 */ /* 0x000fea000b800000 */
[----:B-----5:R-:W2:Y:S02]  /*1ef20*/  SHFL.UP PT, R14, R4, 0x1, RZ ;  /* 0x04200000040e7989 */ /* 0x020ea400000e00ff */
[----:B--2---:R-:W-:-:S04]  /*1ef30*/  SEL R13, R14, RZ, P1 ;  /* 0x000000ff0e0d7207 */ /* 0x004fc80000800000 */
[----:B------:R-:W-:-:S05]  /*1ef40*/  IADD3 R13, R4, R13, RZ ;  /* 0x0000000d040d7210 */ /* 0x000fca0007ffe0ff */
        /* <DEDUP_REMOVED lines=10> */
[----:B0-----:R-:W-:-:S04]  /*1eff0*/  SEL R6, R14, RZ, P5 ;  /* 0x000000ff0e067207 */ /* 0x001fc80002800000 */
[----:B------:R-:W-:-:S05]  /*1f000*/  IADD3 R6, R3, R6, RZ ;  /* 0x0000000603067210 */ /* 0x000fca0007ffe0ff */
[----:B------:R0:W1:Y:S02]  /*1f010*/  SHFL.IDX PT, R14, R6, 0x1f, 0x1f ;  /* 0x03e01f00060e7f89 */ /* 0x00006400000e0000 */
.L_x_4231:
[----:B------:R-:W-:Y:S02]  /*1f020*/  ULDC UR4, c[0x0][0xc38] ;  /* 0x00030e0000047ab9 */ /* 0x000fe40000000800 */
[----:B------:R-:W-:-:S04]  /*1f030*/  IMAD.U32 R7, RZ, RZ, UR4 ;  /* 0x00000004ff077e24 */ /* 0x000fc8000f8e00ff */
[----:B-1----:R-:W-:-:S05]  /*1f040*/  IMAD R3, R14, R7, RZ ;  /* 0x000000070e037224 */ /* 0x002fca00078e02ff */
[----:B------:R-:W-:-:S04]  /*1f050*/  IADD3 R8, R3, R8, RZ ;  /* 0x0000000803087210 */ /* 0x000fc80007ffe0ff */
[----:B------:R-:W-:-:S13]  /*1f060*/  ISETP.GT.AND P6, PT, R8, R5, PT ;  /* 0x000000050800720c */ /* 0x000fda0003fc4270 */
[----:B------:R-:W-:Y:S05]  /*1f070*/  @!P6 BRA `(.L_x_4064) ;  /* 0xfffffffc0064e947 */ /* 0x000fea000383ffff */
.L_x_4059:
        /* <DEDUP_REMOVED lines=8> */
.L_x_4235:
[----:B------:R-:W-:Y:S02]  /*1f100*/  ISETP.NE.AND P0, PT, R2, RZ, PT ;  /* 0x000000ff0200720c */ /* 0x000fe40003f05270 */
[----:B------:R-:W-:-:S11]  /*1f110*/  MOV R14, RZ ;  /* 0x000000ff000e7202 */ /* 0x000fd60000000f00 */
[----:B------:R-:W-:Y:S05]  /*1f120*/  @!P0 BRA `(.L_x_4066) ;  /* 0x0000000000108947 */ /* 0x000fea0003800000 */
[----:B------:R-:W-:Y:S01]  /*1f130*/  UMOV UR4, 0xffffffff ;  /* 0xffffffff00047882 */ /* 0x000fe20000000000 */
[----:B------:R-:W-:Y:S02]  /*1f140*/  VIADD R12, R0, 0xffffffff ;  /* 0xffffffff000c7836 */ /* 0x000fe40000000000 */
[----:B------:R-:W-:Y:S05]  /*1f150*/  BRA.DIV UR4, `(.L_x_4067) ;  /* 0x0000004e04847947 */ /* 0x000fea000b800000 */
[----:B------:R3:W4:Y:S02]  /*1f160*/  SHFL.IDX PT, R14, R6, R12, 0x1f ;  /* 0x00001f0c060e7589 */ /* 0x00072400000e0000 */
.L_x_4066:
[----:B0-23--:R-:W-:Y:S01]  /*1f170*/  IABS R6, R4 ;  /* 0x0000000400067213 */ /* 0x00dfe20000000000 */
[----:B----4-:R-:W-:Y:S01]  /*1f180*/  IMAD R16, R14, R7, R8 ;  /* 0x000000070e107224 */ /* 0x010fe200078e0208 */
[----:B------:R-:W-:Y:S02]  /*1f190*/  IADD3 R19, R0, R19, RZ ;  /* 0x0000001300137210 */ /* 0x000fe40007ffe0ff */
[----:B------:R-:W0:Y:S08]  /*1f1a0*/  I2F.RP R9, R6 ;  /* 0x0000000600097306 */ /* 0x000e300000209400 */
[----:B0-----:R-:W0:Y:S02]  /*1f1b0*/  MUFU.RCP R9, R9 ;  /* 0x0000000900097308 */ /* 0x001e240000001000 */
[----:B0-----:R-:W-:-:S06]  /*1f1c0*/  IADD3 R2, R9, 0xffffffe, RZ ;  /* 0x0ffffffe09027810 */ /* 0x001fcc0007ffe0ff */
[----:B------:R0:W2:Y:S02]  /*1f1d0*/  F2I.FTZ.U32.TRUNC.NTZ R3, R2 ;  /* 0x0000000200037305 */ /* 0x0000a4000021f000 */
[----:B0-----:R-:W-:Y:S01]  /*1f1e0*/  MOV R2, RZ ;  /* 0x000000ff00027202 */ /* 0x001fe20000000f00 */
        /* <DEDUP_REMOVED lines=12> */
[----:B------:R-:W-:Y:S01]  /*1f2b0*/  @!P1 IMAD.IADD R5, R5, 0x1, -R6 ;  /* 0x0000000105059824 */ /* 0x000fe200078e0a06 */
[----:B------:R-:W-:Y:S02]  /*1f2c0*/  @!P1 IADD3 R3, R3, 0x1, RZ ;  /* 0x0000000103039810 */ /* 0x000fe40007ffe0ff */
[----:B------:R-:W-:Y:S02]  /*1f2d0*/  ISETP.NE.AND P1, PT, R4, RZ, PT ;  /* 0x000000ff0400720c */ /* 0x000fe40003f25270 */
[----:B------:R-:W-:-:S13]  /*1f2e0*/  ISETP.GE.U32.AND P0, PT, R5, R6, PT ;  /* 0x000000060500720c */ /* 0x000fda0003f06070 */
[----:B------:R-:W-:-:S05]  /*1f2f0*/  @P0 VIADD R3, R3, 0x1 ;  /* 0x0000000103030836 */ /* 0x000fca0000000000 */
[----:B------:R-:W-:Y:S02]  /*1f300*/  @!P2 IADD3 R3, -R3, RZ, RZ ;  /* 0x000000ff0303a210 */ /* 0x000fe40007ffe1ff */
[----:B------:R-:W-:-:S05]  /*1f310*/  @!P1 LOP3.LUT R3, RZ, R4, RZ, 0x33, !PT ;  /* 0x00000004ff039212 */ /* 0x000fca00078e33ff */
[--C-:B------:R-:W-:Y:S02]  /*1f320*/  IMAD.MOV R17, RZ, RZ, -R3.reuse ;  /* 0x000000ffff117224 */ /* 0x100fe400078e0a03 */
[----:B------:R-:W-:Y:S02]  /*1f330*/  IMAD.MOV.U32 R18, RZ, RZ, R3 ;  /* 0x000000ffff127224 */ /* 0x000fe400078e0003 */
[----:B------:R-:W-:Y:S01]  /*1f340*/  IMAD R17, R4, R17, R7 ;  /* 0x0000001104117224 */ /* 0x000fe200078e0207 */
[----:B------:R-:W-:Y:S06]  /*1f350*/  BRA `(.L_x_4068) ;  /* 0x00000000001c7947 */ /* 0x000fec0003800000 */
.L_x_4060:
[----:B------:R-:W-:Y:S01]  /*1f360*/  UMOV UR4, URZ ;  /* 0x0000003f00047c82 */ /* 0x000fe20008000000 */
[----:B------:R-:W-:Y:S01]  /*1f370*/  UMOV UR5, URZ ;  /* 0x0000003f00057c82 */ /* 0x000fe20008000000 */
[----:B------:R-:W-:Y:S01]  /*1f380*/  ULDC UR6, c[0x0][0xc3c] ;  /* 0x00030f0000067ab9 */ /* 0x000fe20000000800 */
[----:B------:R-:W-:Y:S01]  /*1f390*/  MOV R16, R5 ;  /* 0x0000000500107202 */ /* 0x000fe20000000f00 */
[----:B------:R-:W-:Y:S01]  /*1f3a0*/  IMAD.U32 R17, RZ, RZ, UR4 ;  /* 0x00000004ff117e24 */ /* 0x000fe2000f8e00ff */
[----:B------:R-:W-:Y:S01]  /*1f3b0*/  MOV R18, UR5 ;  /* 0x0000000500127c02 */ /* 0x000fe20008000f00 */
[----:B------:R-:W-:-:S07]  /*1f3c0*/  IMAD.U32 R19, RZ, RZ, UR6 ;  /* 0x00000006ff137e24 */ /* 0x000fce000f8e00ff */
.L_x_4068:
        /* <DEDUP_REMOVED lines=10> */
.L_x_4057:
[----:B------:R-:W-:Y:S02]  /*1f470*/  ULDC UR4, c[0x0][0xc3c] ;  /* 0x00030f0000047ab9 */ /* 0x000fe40000000800 */
[----:B-1----:R-:W-:-:S13]  /*1f480*/  ISETP.GE.AND P0, PT, R19, UR4, PT ;  /* 0x0000000413007c0c */ /* 0x002fda000bf06270 */
[----:B------:R-:W-:Y:S05]  /*1f490*/  @!P0 BRA `(.L_x_4069) ;  /* 0xffffffa000f48947 */ /* 0x000fea000383ffff */
[----:B------:R-:W-:Y:S05]  /*1f4a0*/  BSYNC B8 ;  /* 0x0000000000087941 */ /* 0x000fea0003800000 */
.L_x_3966:
[----:B------:R-:W3:Y:S01]  /*1f4b0*/  LDL.LU R0, [R1+0x28] ;  /* 0x0000280001007983 */ /* 0x000ee20000300800 */
[----:B------:R-:W-:Y:S01]  /*1f4c0*/  BSSY B0, `(.L_x_4070) ;  /* 0x000000b000007945 */ /* 0x000fe20003800000 */
[----:B------:R-:W1:Y:S01]  /*1f4d0*/  S2R R5, SR_CgaCtaId ;  /* 0x0000000000057919 */ /* 0x000e620000008800 */
[----:B---3--:R-:W-:-:S04]  /*1f4e0*/  IADD3 R0, R0, 0x1, RZ ;  /* 0x0000000100007810 */ /* 0x008fc80007ffe0ff */
[----:B--2---:R-:W-:-:S04]  /*1f4f0*/  LEA.HI R2, R0, R0, RZ, 0x1 ;  /* 0x0000000000027211 */ /* 0x004fc800078f08ff */
[----:B0-----:R-:W-:Y:S02]  /*1f500*/  LOP3.LUT R3, R2, 0xfffffffe, RZ, 0xc0, !PT ;  /* 0xfffffffe02037812 */ /* 0x001fe400078ec0ff */
[----:B------:R-:W-:-:S03]  /*1f510*/  MOV R2, 0x400 ;  /* 0x0000040000027802 */ /* 0x000fc60000000f00 */
[----:B------:R-:W-:Y:S01]  /*1f520*/  IMAD.IADD R0, R0, 0x1, -R3 ;  /* 0x0000000100007824 */ /* 0x000fe200078e0a03 */
[----:B-1----:R-:W-:-:S04]  /*1f530*/  LEA R7, R5, R2, 0x18 ;  /* 0x0000000205077211 */ /* 0x002fc800078ec0ff */
[----:B------:R-:W-:-:S04]  /*1f540*/  SHF.L.U32 R0, R0, 0x1f, RZ ;  /* 0x0000001f00007819 */ /* 0x000fc800000006ff */
[----:B------:R-:W0:Y:S02]  /*1f550*/  SYNCS.PHASECHK.TRANS64.TRYWAIT P0, [R7+URZ+0x30820], R0 ;  /* 0x03082000070075a7 */ /* 0x000e24000800017f */
[----:B0-----:R-:W-:Y:S05]  /*1f560*/  @!P0 BRA `(.L_x_4071) ;  /* 0x0000004800a48947 */ /* 0x001fea0003800000 */
.L_x_4238:
[----:B------:R-:W-:Y:S05]  /*1f570*/  BSYNC B0 ;  /* 0x0000000000007941 */ /* 0x000fea0003800000 */
.L_x_4070:
[----:B------:R-:W-:-:S03]  /*1f580*/  UMOV UR4, 0xffffffff ;  /* 0xffffffff00047882 */ /* 0x000fc60000000000 */
[----:B------:R-:W-:Y:S05]  /*1f590*/  BRA.DIV UR4, `(.L_x_4072) ;  /* 0x0000004a04ac7947 */ /* 0x000fea000b800000 */
[----:B0-----:R-:W0:Y:S02]  /*1f5a0*/  S2R R0, SR_TID.X ;  /* 0x0000000000007919 */ /* 0x001e240000002100 */
[----:B0-----:R-:W-:-:S04]  /*1f5b0*/  SHF.R.U32.HI R0, RZ, 0x5, R0 ;  /* 0x00000005ff007819 */ /* 0x001fc80000011600 */
[----:B------:R-:W-:-:S05]  /*1f5c0*/  LOP3.LUT R0, R0, 0x3, RZ, 0xc0, !PT ;  /* 0x0000000300007812 */ /* 0x000fca00078ec0ff */
[----:B------:R0:W1:Y:S02]  /*1f5d0*/  SHFL.IDX PT, R14, R0, RZ, 0x1f ;  /* 0x00001fff000e7589 */ /* 0x00006400000e0000 */
.L_x_4241:
[----:B-1----:R-:W-:-:S13]  /*1f5e0*/  ISETP.NE.AND P0, PT, R14, RZ, PT ;  /* 0x000000ff0e00720c */ /* 0x002fda0003f05270 */
[----:B------:R-:W-:Y:S05]  /*1f5f0*/  @P0 BRA `(.L_x_3741) ;  /* 0x0000000000880947 */ /* 0x000fea0003800000 */
[----:B------:R-:W-:-:S03]  /*1f600*/  UMOV UR4, 0xffffffff ;  /* 0xffffffff00047882 */ /* 0x000fc60000000000 */
[----:B------:R-:W-:Y:S05]  /*1f610*/  BRA.DIV UR4, `(.L_x_4073) ;  /* 0x0000004a04c07947 */ /* 0x000fea000b800000 */
[----:B------:R-:W-:-:S13]  /*1f620*/  ELECT P6, URZ, PT ;  /* 0x00000000003f782f */ /* 0x000fda00038c0000 */
.L_x_4244:
[----:B------:R-:W-:Y:S05]  /*1f630*/  @!P6 BRA `(.L_x_3741) ;  /* 0x000000000078e947 */ /* 0x000fea0003800000 */
[----:B------:R-:W-:-:S06]  /*1f640*/  ULOP3.LUT UR4, UR61, 0x2, URZ, 0xfc, !UPT ;  /* 0x000000023d047892 */ /* 0x000fcc000f8efc3f */
[----:B0-----:R-:W-:-:S04]  /*1f650*/  MOV R0, UR4 ;  /* 0x0000000400007c02 */ /* 0x001fc80008000f00 */
[----:B------:R-:W-:-:S13]  /*1f660*/  ISETP.NE.AND P0, PT, R0, 0x3, PT ;  /* 0x000000030000780c */ /* 0x000fda0003f05270 */
[----:B------:R-:W-:Y:S05]  /*1f670*/  @!P0 BRA `(.L_x_4074) ;  /* 0x0000000000048947 */ /* 0x000fea0003800000 */
[----:B------:R-:W-:Y:S01]  /*1f680*/  BPT.TRAP 0x1 ;  /* 0x000000040000795c */ /* 0x000fe20000300000 */
.L_x_4074:
[----:B------:R-:W-:Y:S01]  /*1f690*/  IMAD R5, R26, 0x8, R7 ;  /* 0x000000081a057824 */ /* 0x000fe200078e0207 */
[----:B------:R-:W-:Y:S02]  /*1f6a0*/  SHF.L.U32 R0, R28, 0x1f, RZ ;  /* 0x0000001f1c007819 */ /* 0x000fe400000006ff */
[----:B------:R-:W-:Y:S02]  /*1f6b0*/  IADD3 R26, R26, 0x1, RZ ;  /* 0x000000011a1a7810 */ /* 0x000fe40007ffe0ff */
[----:B------:R-:W0:Y:S02]  /*1f6c0*/  SYNCS.PHASECHK.TRANS64.TRYWAIT P1, [R5+URZ+0x30840], R0 ;  /* 0x03084000050075a7 */ /* 0x000e24000802017f */
[----:B------:R-:W-:-:S04]  /*1f6d0*/  ISETP.NE.AND P2, PT, R26, 0x2, PT ;  /* 0x000000021a00780c */ /* 0x000fc80003f45270 */
[----:B------:R-:W-:Y:S01]  /*1f6e0*/  SEL R3, RZ, 0x1, P2 ;  /* 0x00000001ff037807 */ /* 0x000fe20001000000 */
[----:B0-----:R-:W-:Y:S08]  /*1f6f0*/  @!P1 BRA `(.L_x_4075) ;  /* 0x0000004800a89947 */ /* 0x001ff00003800000 */
.L_x_4245:
[----:B------:R-:W-:Y:S02]  /*1f700*/  SEL R26, R26, RZ, P2 ;  /* 0x000000ff1a1a7207 */ /* 0x000fe40001000000 */
[----:B------:R-:W-:Y:S01]  /*1f710*/  LOP3.LUT R2, R28, R3, RZ, 0x3c, !PT ;  /* 0x000000031c027212 */ /* 0x000fe200078e3cff */
[----:B------:R-:W-:Y:S06]  /*1f720*/  @!P0 BRA `(.L_x_4076) ;  /* 0x0000000000048947 */ /* 0x000fec0003800000 */
[----:B------:R-:W-:Y:S01]  /*1f730*/  BPT.TRAP 0x1 ;  /* 0x000000040000795c */ /* 0x000fe20000300000 */
.L_x_4076:
[----:B------:R-:W-:Y:S01]  /*1f740*/  IMAD R3, R26, 0x8, R7 ;  /* 0x000000081a037824 */ /* 0x000fe200078e0207 */
[----:B------:R-:W-:-:S04]  /*1f750*/  SHF.L.U32 R2, R2, 0x1f, RZ ;  /* 0x0000001f02027819 */ /* 0x000fc800000006ff */
[----:B------:R-:W1:Y:S02]  /*1f760*/  SYNCS.PHASECHK.TRANS64.TRYWAIT P1, [R3+URZ+0x30840], R2 ;  /* 0x03084002030075a7 */ /* 0x000e64000802017f */
[----:B-1----:R-:W-:Y:S05]  /*1f770*/  @!P1 BRA `(.L_x_4077) ;  /* 0x00000048009c9947 */ /* 0x002fea0003800000 */
.L_x_4246:
[----:B------:R-:W-:Y:S05]  /*1f780*/  @!P0 BRA `(.L_x_4078) ;  /* 0x0000000000048947 */ /* 0x000fea0003800000 */
[----:B------:R-:W-:Y:S01]  /*1f790*/  BPT.TRAP 0x1 ;  /* 0x000000040000795c */ /* 0x000fe20000300000 */
.L_x_4078:
[----:B------:R-:W2:Y:S02]  /*1f7a0*/  SYNCS.PHASECHK.TRANS64.TRYWAIT P1, [R5+URZ+0x30860], R0 ;  /* 0x03086000050075a7 */ /* 0x000ea4000802017f */
[----:B--2---:R-:W-:Y:S05]  /*1f7b0*/  @!P1 BRA `(.L_x_4079) ;  /* 0x0000004800a09947 */ /* 0x004fea0003800000 */
.L_x_4247:
[----:B------:R-:W-:Y:S05]  /*1f7c0*/  @!P0 BRA `(.L_x_4080) ;  /* 0x0000000000048947 */ /* 0x000fea0003800000 */
[----:B------:R-:W-:Y:S01]  /*1f7d0*/  BPT.TRAP 0x1 ;  /* 0x000000040000795c */ /* 0x000fe20000300000 */
.L_x_4080:
[----:B---3--:R3:W4:Y:S02]  /*1f7e0*/  SYNCS.PHASECHK.TRANS64.TRYWAIT P0, [R3+URZ+0x30860], R2 ;  /* 0x03086002030075a7 */ /* 0x008724000800017f */
[----:B----4-:R-:W-:Y:S05]  /*1f7f0*/  @!P0 NANOSLEEP.SYNCS 0x989680 ;  /* 0x009896800000895d */ /* 0x010fea0003900000 */
[----:B------:R-:W4:Y:S02]  /*1f800*/  @!P0 SYNCS.PHASECHK.TRANS64 P0, [R3+URZ+0x30860], R2 ;  /* 0x03086002030085a7 */ /* 0x000f24000800007f */
[----:B----4-:R-:W-:Y:S05]  /*1f810*/  @!P0 BRA `(.L_x_4080) ;  /* 0xfffffffc00f08947 */ /* 0x010fea000383ffff */
.L_x_3741:
[----:B------:R-:W-:Y:S05]  /*1f820*/  BSYNC B9 ;  /* 0x0000000000097941 */ /* 0x000fea0003800000 */
.L_x_3738:
[----:B------:R-:W-:Y:S05]  /*1f830*/  EXIT ;  /* 0x000000000000794d */ /* 0x000fea0003800000 */
.L_x_3759:
[----:B0-----:R0:W1:Y:S02]  /*1f840*/  SYNCS.PHASECHK.TRANS64.TRYWAIT P5, [R86+URZ+0x30890], R87 ;  /* 0x03089057560075a7 */ /* 0x00106400080a017f */
[----:B-1----:R-:W-:Y:S05]  /*1f850*/  @!P5 NANOSLEEP.SYNCS 0x989680 ;  /* 0x009896800000d95d */ /* 0x002fea0003900000 */
[----:B------:R-:W1:Y:S02]  /*1f860*/  @!P5 SYNCS.PHASECHK.TRANS64 P5, [R86+URZ+0x30890], R87 ;  /* 0x030890575600d5a7 */ /* 0x000e6400080a007f */
[----:B-1----:R-:W-:Y:S05]  /*1f870*/  @!P5 BRA `(.L_x_3759) ;  /* 0xfffffffc00f0d947 */ /* 0x002fea000383ffff */
[----:B------:R-:W-:Y:S05]  /*1f880*/  BRA `(.L_x_4081) ;  /* 0xfffffe3c008c7947 */ /* 0x000fea000383ffff */
.L_x_3760:
        /* <DEDUP_REMOVED lines=8> */
.L_x_4083:
[----:B------:R-:W-:Y:S05]  /*1f910*/  BSYNC B1 ;  /* 0x0000000000017941 */ /* 0x000fea0003800000 */
.L_x_4082:
[----:B------:R-:W-:Y:S01]  /*1f920*/  IMAD.MOV.U32 R13, RZ, RZ, R119 ;  /* 0x000000ffff0d7224 */ /* 0x000fe200078e0077 */
[----:B------:R-:W-:Y:S01]  /*1f930*/  MOV R12, RZ ;  /* 0x000000ff000c7202 */ /* 0x000fe20000000f00 */
[----:B------:R-:W-:Y:S01]  /*1f940*/  IMAD.MOV.U32 R11, RZ, RZ, 0x1c1f ;  /* 0x00001c1fff0b7424 */ /* 0x000fe200078e00ff */
[----:B------:R-:W-:Y:S02]  /*1f950*/  MOV R15, 0xffffffff ;  /* 0xffffffff000f7802 */ /* 0x000fe40000000f00 */
[----:B------:R-:W-:-:S07]  /*1f960*/  MOV R82, R14 ;  /* 0x0000000e00527202 */ /* 0x000fce0000000f00 */
[----:B------:R-:W-:Y:S05]  /*1f970*/  WARPSYNC.COLLECTIVE R15, `(.L_x_4084) ;  /* 0x000000000f087348 */ /* 0x000fea0003c00000 */
[----:B------:R0:W1:Y:S02]  /*1f980*/  SHFL.IDX P6, R14, R13, R12, R11 ;  /* 0x0000000c0d0e7389 */ /* 0x00006400000c000b */
[----:B01----:R-:W-:Y:S01]  /*1f990*/  ENDCOLLECTIVE ;  /* 0x000000000000791b */ /* 0x003fe20003800000 */
.L_x_4084:
[----:B------:R-:W-:Y:S01]  /*1f9a0*/  IMAD.MOV.U32 R11, RZ, RZ, R14 ;  /* 0x000000ffff0b7224 */ /* 0x000fe200078e000e */
[----:B------:R-:W-:Y:S06]  /*1f9b0*/  BRA `(.L_x_4085) ;  /* 0xfffffe3c00547947 */ /* 0x000fec000383ffff */
.L_x_3785:
[----:B------:R-:W-:Y:S01]  /*1f9c0*/  BSSY B1, `(.L_x_4086) ;  /* 0x0000008000017945 */ /* 0x000fe20003800000 */
[----:B0---4-:R-:W-:Y:S01]  /*1f9d0*/  MOV R13, R118 ;  /* 0x00000076000d7202 */ /* 0x011fe20000000f00 */
[----:B------:R-:W-:Y:S01]  /*1f9e0*/  IMAD.MOV.U32 R12, RZ, RZ, 0x1 ;  /* 0x00000001ff0c7424 */ /* 0x000fe200078e00ff */
[----:B---3--:R-:W-:Y:S01]  /*1f9f0*/  MOV R11, 0x1c1f ;  /* 0x00001c1f000b7802 */ /* 0x008fe20000000f00 */
[----:B------:R-:W-:-:S07]  /*1fa00*/  IMAD.MOV.U32 R15, RZ, RZ, -0x1 ;  /* 0xffffffffff0f7424 */ /* 0x000fce00078e00ff */
[----:B-12---:R-:W-:Y:S05]  /*1fa10*/  WARPSYNC.COLLECTIVE R15, `(.L_x_4087) ;  /* 0x000000000f087348 */ /* 0x006fea0003c00000 */
[----:B------:R0:W3:Y:S02]  /*1fa20*/  SHFL.IDX P6, R14, R13, R12, R11 ;  /* 0x0000000c0d0e7389 */ /* 0x0000e400000c000b */
[----:B0123--:R-:W-:Y:S01]  /*1fa30*/  ENDCOLLECTIVE ;  /* 0x000000000000791b */ /* 0x00ffe20003800000 */
.L_x_4087:
[----:B------:R-:W-:Y:S05]  /*1fa40*/  BSYNC B1 ;  /* 0x0000000000017941 */ /* 0x000fea0003800000 */
.L_x_4086:
[----:B------:R-:W-:Y:S01]  /*1fa50*/  IMAD.MOV.U32 R13, RZ, RZ, R119 ;  /* 0x000000ffff0d7224 */ /* 0x000fe200078e0077 */
[----:B------:R-:W-:Y:S01]  /*1fa60*/  MOV R12, 0x1 ;  /* 0x00000001000c7802 */ /* 0x000fe20000000f00 */
[----:B------:R-:W-:Y:S01]  /*1fa70*/  IMAD.MOV.U32 R11, RZ, RZ, 0x1c1f ;  /* 0x00001c1fff0b7424 */ /* 0x000fe200078e00ff */
[----:B------:R-:W-:Y:S02]  /*1fa80*/  MOV R15, 0xffffffff ;  /* 0xffffffff000f7802 */ /* 0x000fe40000000f00 */
[----:B------:R-:W-:-:S07]  /*1fa90*/  MOV R59, R14 ;  /* 0x0000000e003b7202 */ /* 0x000fce0000000f00 */
[----:B------:R-:W-:Y:S05]  /*1faa0*/  WARPSYNC.COLLECTIVE R15, `(.L_x_4088) ;  /* 0x000000000f087348 */ /* 0x000fea0003c00000 */
[----:B------:R0:W1:Y:S02]  /*1fab0*/  SHFL.IDX P6, R14, R13, R12, R11 ;  /* 0x0000000c0d0e7389 */ /* 0x00006400000c000b */
[----:B01----:R-:W-:Y:S01]  /*1fac0*/  ENDCOLLECTIVE ;  /* 0x000000000000791b */ /* 0x003fe20003800000 */
.L_x_4088:
[----:B------:R-:W-:Y:S01]  /*1fad0*/  IMAD.MOV.U32 R58, RZ, RZ, R14 ;  /* 0x000000ffff3a7224 */ /* 0x000fe200078e000e */
[----:B------:R-:W-:Y:S06]  /*1fae0*/  BRA `(.L_x_4089) ;  /* 0xfffffe5000347947 */ /* 0x000fec000383ffff */
.L_x_3815:
[----:B-1----:R1:W2:Y:S02]  /*1faf0*/  SYNCS.PHASECHK.TRANS64.TRYWAIT P5, [R86+URZ+0x30890], R87 ;  /* 0x03089057560075a7 */ /* 0x0022a400080a017f */
[----:B--2---:R-:W-:Y:S05]  /*1fb00*/  @!P5 NANOSLEEP.SYNCS 0x989680 ;  /* 0x009896800000d95d */ /* 0x004fea0003900000 */
[----:B------:R-:W2:Y:S02]  /*1fb10*/  @!P5 SYNCS.PHASECHK.TRANS64 P5, [R86+URZ+0x30890], R87 ;  /* 0x030890575600d5a7 */ /* 0x000ea400080a007f */
[----:B--2---:R-:W-:Y:S05]  /*1fb20*/  @!P5 BRA `(.L_x_3815) ;  /* 0xfffffffc00f0d947 */ /* 0x004fea000383ffff */
[----:B------:R-:W-:Y:S05]  /*1fb30*/  BRA `(.L_x_4090) ;  /* 0xfffffe6c00e87947 */ /* 0x000fea000383ffff */
.L_x_3816:
        /* <DEDUP_REMOVED lines=8> */
.L_x_4092:
[----:B------:R-:W-:Y:S05]  /*1fbc0*/  BSYNC B1 ;  /* 0x0000000000017941 */ /* 0x000fea0003800000 */
.L_x_4091:
        /* <DEDUP_REMOVED lines=8> */
.L_x_4093:
[----:B------:R-:W-:Y:S01]  /*1fc50*/  IMAD.MOV.U32 R11, RZ, RZ, R14 ;  /* 0x000000ffff0b7224 */ /* 0x000fe200078e000e */
[----:B------:R-:W-:Y:S06]  /*1fc60*/  BRA `(.L_x_4094) ;  /* 0xfffffe6c00b47947 */ /* 0x000fec000383ffff */
.L_x_3829:
[----:B------:R-:W-:Y:S01]  /*1fc70*/  BSSY B1, `(.L_x_4095) ;  /* 0x0000008000017945 */ /* 0x000fe20003800000 */
[----:B--234-:R-:W-:Y:S01]  /*1fc80*/  MOV R13, R118 ;  /* 0x00000076000d7202 */ /* 0x01cfe20000000f00 */
[----:B------:R-:W-:Y:S01]  /*1fc90*/  IMAD.MOV.U32 R12, RZ, RZ, 0x1 ;  /* 0x00000001ff0c7424 */ /* 0x000fe200078e00ff */
[----:B------:R-:W-:Y:S01]  /*1fca0*/  MOV R11, 0x1c1f ;  /* 0x00001c1f000b7802 */ /* 0x000fe20000000f00 */
[----:B------:R-:W-:-:S07]  /*1fcb0*/  IMAD.MOV.U32 R15, RZ, RZ, -0x1 ;  /* 0xffffffffff0f7424 */ /* 0x000fce00078e00ff */
[----:B01----:R-:W-:Y:S05]  /*1fcc0*/  WARPSYNC.COLLECTIVE R15, `(.L_x_4096) ;  /* 0x000000000f087348 */ /* 0x003fea0003c00000 */
[----:B------:R2:W3:Y:S02]  /*1fcd0*/  SHFL.IDX P6, R14, R13, R12, R11 ;  /* 0x0000000c0d0e7389 */ /* 0x0004e400000c000b */
[----:B0123--:R-:W-:Y:S01]  /*1fce0*/  ENDCOLLECTIVE ;  /* 0x000000000000791b */ /* 0x00ffe20003800000 */
.L_x_4096:
[----:B------:R-:W-:Y:S05]  /*1fcf0*/  BSYNC B1 ;  /* 0x0000000000017941 */ /* 0x000fea0003800000 */
.L_x_4095:
        /* <DEDUP_REMOVED lines=8> */
.L_x_4097:
[----:B------:R-:W-:Y:S01]  /*1fd80*/  IMAD.MOV.U32 R36, RZ, RZ, R14 ;  /* 0x000000ffff247224 */ /* 0x000fe200078e000e */
[----:B------:R-:W-:Y:S06]  /*1fd90*/  BRA `(.L_x_4098) ;  /* 0xfffffe8400187947 */ /* 0x000fec000383ffff */
.L_x_3842:
[----:B0-----:R0:W1:Y:S02]  /*1fda0*/  SYNCS.PHASECHK.TRANS64.TRYWAIT P3, [R86+URZ+0x30890], R87 ;  /* 0x03089057560075a7 */ /* 0x001064000806017f */
[----:B-1----:R-:W-:Y:S05]  /*1fdb0*/  @!P3 NANOSLEEP.SYNCS 0x989680 ;  /* 0x009896800000b95d */ /* 0x002fea0003900000 */
[----:B------:R-:W1:Y:S02]  /*1fdc0*/  @!P3 SYNCS.PHASECHK.TRANS64 P3, [R86+URZ+0x30890], R87 ;  /* 0x030890575600b5a7 */ /* 0x000e64000806007f */
[----:B-1----:R-:W-:Y:S05]  /*1fdd0*/  @!P3 BRA `(.L_x_3842) ;  /* 0xfffffffc00f0b947 */ /* 0x002fea000383ffff */
[----:B------:R-:W-:Y:S05]  /*1fde0*/  BRA `(.L_x_4099) ;  /* 0xfffffe9800cc7947 */ /* 0x000fea000383ffff */
.L_x_3843:
        /* <DEDUP_REMOVED lines=8> */
.L_x_4101:
[----:B------:R-:W-:Y:S05]  /*1fe70*/  BSYNC B1 ;  /* 0x0000000000017941 */ /* 0x000fea0003800000 */
.L_x_4100:
        /* <DEDUP_REMOVED lines=8> */
.L_x_4102:
[----:B------:R-:W-:Y:S01]  /*1ff00*/  IMAD.MOV.U32 R38, RZ, RZ, R14 ;  /* 0x000000ffff267224 */ /* 0x000fe200078e000e */
[----:B------:R-:W-:Y:S06]  /*1ff10*/  BRA `(.L_x_4103) ;  /* 0xfffffe9800f07947 */ /* 0x000fec000383ffff */
.L_x_3846:
[----:B------:R-:W-:Y:S01]  /*1ff20*/  BSSY B1, `(.L_x_4104) ;  /* 0x0000008000017945 */ /* 0x000fe20003800000 */
[----:B----4-:R-:W-:Y:S01]  /*1ff30*/  MOV R13, R41 ;  /* 0x00000029000d7202 */ /* 0x010fe20000000f00 */
[----:B------:R-:W-:Y:S01]  /*1ff40*/  IMAD.MOV.U32 R12, RZ, RZ, 0x1 ;  /* 0x00000001ff0c7424 */ /* 0x000fe200078e00ff */
[----:B------:R-:W-:Y:S01]  /*1ff50*/  MOV R11, 0x1c1f ;  /* 0x00001c1f000b7802 */ /* 0x000fe20000000f00 */
[----:B------:R-:W-:-:S07]  /*1ff60*/  IMAD.MOV.U32 R15, RZ, RZ, -0x1 ;  /* 0xffffffffff0f7424 */ /* 0x000fce00078e00ff */
[----:B0123--:R-:W-:Y:S05]  /*1ff70*/  WARPSYNC.COLLECTIVE R15, `(.L_x_4105) ;  /* 0x000000000f087348 */ /* 0x00ffea0003c00000 */
[----:B------:R4:W0:Y:S02]  /*1ff80*/  SHFL.IDX P6, R14, R13, R12, R11 ;  /* 0x0000000c0d0e7389 */ /* 0x00082400000c000b */
[----:B01234-:R-:W-:Y:S01]  /*1ff90*/  ENDCOLLECTIVE ;  /* 0x000000000000791b */ /* 0x01ffe20003800000 */
.L_x_4105:
[----:B------:R-:W-:Y:S05]  /*1ffa0*/  BSYNC B1 ;  /* 0x0000000000017941 */ /* 0x000fea0003800000 */
.L_x_4104:
        /* <DEDUP_REMOVED lines=8> */
.L_x_4106:
[----:B------:R-:W-:Y:S01]  /*20030*/  IMAD.MOV.U32 R38, RZ, RZ, R14 ;  /* 0x000000ffff267224 */ /* 0x000fe200078e000e */
[----:B------:R-:W-:Y:S06]  /*20040*/  BRA `(.L_x_4107) ;  /* 0xfffffe9c004c7947 */ /* 0x000fec000383ffff */
.L_x_3850:
[----:B---3--:R3:W0:Y:S02]  /*20050*/  SYNCS.PHASECHK.TRANS64.TRYWAIT P2, [R86+URZ+0x308b0], R87 ;  /* 0x0308b057560075a7 */ /* 0x008624000804017f */
[----:B0-----:R-:W-:Y:S05]  /*20060*/  @!P2 NANOSLEEP.SYNCS 0x989680 ;  /* 0x009896800000a95d */ /* 0x001fea0003900000 */
[----:B------:R-:W0:Y:S02]  /*20070*/  @!P2 SYNCS.PHASECHK.TRANS64 P2, [R86+URZ+0x308b0], R87 ;  /* 0x0308b0575600a5a7 */ /* 0x000e24000804007f */
[----:B0-----:R-:W-:Y:S05]  /*20080*/  @!P2 BRA `(.L_x_3850) ;  /* 0xfffffffc00f0a947 */ /* 0x001fea000383ffff */
[----:B------:R-:W-:Y:S05]  /*20090*/  BRA `(.L_x_4108) ;  /* 0xfffffea000287947 */ /* 0x000fea000383ffff */
.L_x_3868:
        /* <DEDUP_REMOVED lines=8> */
.L_x_4110:
[----:B------:R-:W-:Y:S05]  /*20120*/  BSYNC B1 ;  /* 0x0000000000017941 */ /* 0x000fea0003800000 */
.L_x_4109:
        /* <DEDUP_REMOVED lines=8> */
.L_x_4111:
[----:B------:R-:W-:Y:S01]  /*201b0*/  MOV R13, R27 ;  /* 0x0000001b000d7202 */ /* 0x000fe20000000f00 */
[----:B------:R-:W-:-:S07]  /*201c0*/  IMAD.MOV.U32 R0, RZ, RZ, R14 ;  /* 0x000000ffff007224 */ /* 0x000fce00078e000e */
[----:B------:R-:W-:Y:S05]  /*201d0*/  WARPSYNC.COLLECTIVE R15, `(.L_x_4112) ;  /* 0x000000000f087348 */ /* 0x000fea0003c00000 */
[----:B------:R0:W1:Y:S02]  /*201e0*/  SHFL.IDX P6, R14, R13, R12, R11 ;  /* 0x0000000c0d0e7389 */ /* 0x00006400000c000b */
[----:B01----:R-:W-:Y:S01]  /*201f0*/  ENDCOLLECTIVE ;  /* 0x000000000000791b */ /* 0x003fe20003800000 */
.L_x_4112:
[----:B------:R-:W-:Y:S01]  /*20200*/  MOV R13, R26 ;  /* 0x0000001a000d7202 */ /* 0x000fe20000000f00 */
[----:B------:R-:W-:-:S07]  /*20210*/  IMAD.MOV.U32 R5, RZ, RZ, R14 ;  /* 0x000000ffff057224 */ /* 0x000fce00078e000e */
[----:B------:R-:W-:Y:S05]  /*20220*/  WARPSYNC.COLLECTIVE R15, `(.L_x_4113) ;  /* 0x000000000f087348 */ /* 0x000fea0003c00000 */
[----:B------:R0:W1:Y:S02]  /*20230*/  SHFL.IDX P6, R14, R13, R12, R11 ;  /* 0x0000000c0d0e7389 */ /* 0x00006400000c000b */
[----:B01----:R-:W-:Y:S01]  /*20240*/  ENDCOLLECTIVE ;  /* 0x000000000000791b */ /* 0x003fe20003800000 */
.L_x_4113:
[----:B------:R-:W-:Y:S05]  /*20250*/  BRA `(.L_x_4114) ;  /* 0xfffffeac00fc7947 */ /* 0x000fea000383ffff */
.L_x_3872:
[----:B0-----:R0:W1:Y:S02]  /*20260*/  SYNCS.PHASECHK.TRANS64.TRYWAIT P0, [R18+URZ+0x30800], R5 ;  /* 0x03080005120075a7 */ /* 0x001064000800017f */
[----:B-1----:R-:W-:Y:S05]  /*20270*/  @!P0 NANOSLEEP.SYNCS 0x989680 ;  /* 0x009896800000895d */ /* 0x002fea0003900000 */
[----:B------:R-:W1:Y:S02]  /*20280*/  @!P0 SYNCS.PHASECHK.TRANS64 P0, [R18+URZ+0x30800], R5 ;  /* 0x03080005120085a7 */ /* 0x000e64000800007f */
[----:B-1----:R-:W-:Y:S05]  /*20290*/  @!P0 BRA `(.L_x_3872) ;  /* 0xfffffffc00f08947 */ /* 0x002fea000383ffff */
[----:B------:R-:W-:Y:S05]  /*202a0*/  BRA `(.L_x_4115) ;  /* 0xfffffeb800a07947 */ /* 0x000fea000383ffff */
.L_x_3896:
[----:B------:R-:W-:Y:S01]  /*202b0*/  BSSY B1, `(.L_x_4116) ;  /* 0x0000008000017945 */ /* 0x000fe20003800000 */
[----:B------:R-:W-:Y:S01]  /*202c0*/  IMAD.MOV.U32 R13, RZ, RZ, R25 ;  /* 0x000000ffff0d7224 */ /* 0x000fe200078e0019 */
[----:B------:R-:W-:Y:S01]  /*202d0*/  MOV R12, RZ ;  /* 0x000000ff000c7202 */ /* 0x000fe20000000f00 */
[----:B------:R-:W-:Y:S01]  /*202e0*/  IMAD.MOV.U32 R11, RZ, RZ, 0x1c1f ;  /* 0x00001c1fff0b7424 */ /* 0x000fe200078e00ff */
[----:B------:R-:W-:-:S07]  /*202f0*/  MOV R15, 0xffffffff ;  /* 0xffffffff000f7802 */ /* 0x000fce0000000f00 */
[----:B------:R-:W-:Y:S05]  /*20300*/  WARPSYNC.COLLECTIVE R15, `(.L_x_4117) ;  /* 0x000000000f087348 */ /* 0x000fea0003c00000 */
[----:B------:R0:W1:Y:S02]  /*20310*/  SHFL.IDX P6, R14, R13, R12, R11 ;  /* 0x0000000c0d0e7389 */ /* 0x00006400000c000b */
[----:B01----:R-:W-:Y:S01]  /*20320*/  ENDCOLLECTIVE ;  /* 0x000000000000791b */ /* 0x003fe20003800000 */
.L_x_4117:
[----:B------:R-:W-:Y:S05]  /*20330*/  BSYNC B1 ;  /* 0x0000000000017941 */ /* 0x000fea0003800000 */
.L_x_4116:
[----:B------:R-:W-:Y:S01]  /*20340*/  MOV R13, R24 ;  /* 0x00000018000d7202 */ /* 0x000fe20000000f00 */
[----:B------:R-:W-:Y:S01]  /*20350*/  IMAD.MOV.U32 R12, RZ, RZ, RZ ;  /* 0x000000ffff0c7224 */ /* 0x000fe200078e00ff */
[----:B------:R-:W-:Y:S01]  /*20360*/  MOV R11, 0x1c1f ;  /* 0x00001c1f000b7802 */ /* 0x000fe20000000f00 */
[----:B------:R-:W-:Y:S02]  /*20370*/  IMAD.MOV.U32 R15, RZ, RZ, -0x1 ;  /* 0xffffffffff0f7424 */ /* 0x000fe400078e00ff */
[----:B------:R-:W-:-:S07]  /*20380*/  IMAD.MOV.U32 R3, RZ, RZ, R14 ;  /* 0x000000ffff037224 */ /* 0x000fce00078e000e */
[----:B------:R-:W-:Y:S05]  /*20390*/  WARPSYNC.COLLECTIVE R15, `(.L_x_4118) ;  /* 0x000000000f087348 */ /* 0x000fea0003c00000 */
[----:B------:R0:W1:Y:S02]  /*203a0*/  SHFL.IDX P6, R14, R13, R12, R11 ;  /* 0x0000000c0d0e7389 */ /* 0x00006400000c000b */
[----:B01----:R-:W-:Y:S01]  /*203b0*/  ENDCOLLECTIVE ;  /* 0x000000000000791b */ /* 0x003fe20003800000 */
.L_x_4118:
[----:B------:R-:W-:Y:S01]  /*203c0*/  IMAD.MOV.U32 R13, RZ, RZ, R27 ;  /* 0x000000ffff0d7224 */ /* 0x000fe200078e001b */
[----:B------:R-:W-:-:S07]  /*203d0*/  MOV R0, R14 ;  /* 0x0000000e00007202 */ /* 0x000fce0000000f00 */
[----:B------:R-:W-:Y:S05]  /*203e0*/  WARPSYNC.COLLECTIVE R15, `(.L_x_4119) ;  /* 0x000000000f087348 */ /* 0x000fea0003c00000 */
[----:B------:R0:W1:Y:S02]  /*203f0*/  SHFL.IDX P6, R14, R13, R12, R11 ;  /* 0x0000000c0d0e7389 */ /* 0x00006400000c000b */
[----:B01----:R-:W-:Y:S01]  /*20400*/  ENDCOLLECTIVE ;  /* 0x000000000000791b */ /* 0x003fe20003800000 */
.L_x_4119:
[----:B------:R-:W-:Y:S01]  /*20410*/  IMAD.MOV.U32 R13, RZ, RZ, R26 ;  /* 0x000000ffff0d7224 */ /* 0x000fe200078e001a */
[----:B------:R-:W-:-:S07]  /*20420*/  MOV R21, R14 ;  /* 0x0000000e00157202 */ /* 0x000fce0000000f00 */
[----:B------:R-:W-:Y:S05]  /*20430*/  WARPSYNC.COLLECTIVE R15, `(.L_x_4120) ;  /* 0x000000000f087348 */ /* 0x000fea0003c00000 */
[----:B------:R0:W1:Y:S02]  /*20440*/  SHFL.IDX P6, R14, R13, R12, R11 ;  /* 0x0000000c0d0e7389 */ /* 0x00006400000c000b */
[----:B01----:R-:W-:Y:S01]  /*20450*/  ENDCOLLECTIVE ;  /* 0x000000000000791b */ /* 0x003fe20003800000 */
.L_x_4120:
[----:B------:R-:W-:Y:S01]  /*20460*/  MOV R20, R14 ;  /* 0x0000000e00147202 */ /* 0x000fe20000000f00 */
[----:B------:R-:W-:Y:S06]  /*20470*/  BRA `(.L_x_4121) ;  /* 0xfffffed800407947 */ /* 0x000fec000383ffff */
.L_x_3900:
[----:B0-----:R0:W1:Y:S02]  /*20480*/  SYNCS.PHASECHK.TRANS64.TRYWAIT P0, [R18+URZ+0x30800], R5 ;  /* 0x03080005120075a7 */ /* 0x001064000800017f */
[----:B-1----:R-:W-:Y:S05]  /*20490*/  @!P0 NANOSLEEP.SYNCS 0x989680 ;  /* 0x009896800000895d */ /* 0x002fea0003900000 */
[----:B------:R-:W1:Y:S02]  /*204a0*/  @!P0 SYNCS.PHASECHK.TRANS64 P0, [R18+URZ+0x30800], R5 ;  /* 0x03080005120085a7 */ /* 0x000e64000800007f */
[----:B-1----:R-:W-:Y:S05]  /*204b0*/  @!P0 BRA `(.L_x_3900) ;  /* 0xfffffffc00f08947 */ /* 0x002fea000383ffff */
[----:B------:R-:W-:Y:S05]  /*204c0*/  BRA `(.L_x_4122) ;  /* 0xfffffee0004c7947 */ /* 0x000fea000383ffff */
.L_x_3914:
[----:B-1----:R1:W0:Y:S02]  /*204d0*/  SYNCS.PHASECHK.TRANS64.TRYWAIT P1, [R3+URZ+0x30830], R0 ;  /* 0x03083000030075a7 */ /* 0x002224000802017f */
[----:B0-----:R-:W-:Y:S05]  /*204e0*/  @!P1 NANOSLEEP.SYNCS 0x989680 ;  /* 0x009896800000995d */ /* 0x001fea0003900000 */
[----:B------:R-:W0:Y:S02]  /*204f0*/  @!P1 SYNCS.PHASECHK.TRANS64 P1, [R3+URZ+0x30830], R0 ;  /* 0x03083000030095a7 */ /* 0x000e24000802007f */
[----:B0-----:R-:W-:Y:S05]  /*20500*/  @!P1 BRA `(.L_x_3914) ;  /* 0xfffffffc00f09947 */ /* 0x001fea000383ffff */
[----:B------:R-:W-:Y:S05]  /*20510*/  BRA `(.L_x_3913) ;  /* 0xffffff0400707947 */ /* 0x000fea000383ffff */
.L_x_3922:
[----:B-1----:R1:W2:Y:S02]  /*20520*/  SYNCS.PHASECHK.TRANS64.TRYWAIT P1, [R10+URZ+0x30830], R5 ;  /* 0x030830050a0075a7 */ /* 0x0022a4000802017f */
[----:B--2---:R-:W-:Y:S05]  /*20530*/  @!P1 NANOSLEEP.SYNCS 0x989680 ;  /* 0x009896800000995d */ /* 0x004fea0003900000 */
[----:B------:R-:W2:Y:S02]  /*20540*/  @!P1 SYNCS.PHASECHK.TRANS64 P1, [R10+URZ+0x30830], R5 ;  /* 0x030830050a0095a7 */ /* 0x000ea4000802007f */
[----:B--2---:R-:W-:Y:S05]  /*20550*/  @!P1 BRA `(.L_x_3922) ;  /* 0xfffffffc00f09947 */ /* 0x004fea000383ffff */
[----:B------:R-:W-:Y:S05]  /*20560*/  BRA `(.L_x_3921) ;  /* 0xffffff2c00287947 */ /* 0x000fea000383ffff */
.L_x_3927:
[----:B-1----:R1:W2:Y:S02]  /*20570*/  SYNCS.PHASECHK.TRANS64.TRYWAIT P1, [R11+URZ+0x30850], R0 ;  /* 0x030850000b0075a7 */ /* 0x0022a4000802017f */
[----:B--2---:R-:W-:Y:S05]  /*20580*/  @!P1 NANOSLEEP.SYNCS 0x989680 ;  /* 0x009896800000995d */ /* 0x004fea0003900000 */
[----:B------:R-:W2:Y:S02]  /*20590*/  @!P1 SYNCS.PHASECHK.TRANS64 P1, [R11+URZ+0x30850], R0 ;  /* 0x030850000b0095a7 */ /* 0x000ea4000802007f */
[----:B--2---:R-:W-:Y:S05]  /*205a0*/  @!P1 BRA `(.L_x_3927) ;  /* 0xfffffffc00f09947 */ /* 0x004fea000383ffff */
[----:B------:R-:W-:Y:S05]  /*205b0*/  BRA `(.L_x_3926) ;  /* 0xffffff3800d47947 */ /* 0x000fea000383ffff */
.L_x_3935:
[----:B-1----:R1:W2:Y:S02]  /*205c0*/  SYNCS.PHASECHK.TRANS64.TRYWAIT P1, [R8+URZ+0x30850], R3 ;  /* 0x03085003080075a7 */ /* 0x0022a4000802017f */
[----:B--2---:R-:W-:Y:S05]  /*205d0*/  @!P1 NANOSLEEP.SYNCS 0x989680 ;  /* 0x009896800000995d */ /* 0x004fea0003900000 */
[----:B------:R-:W2:Y:S02]  /*205e0*/  @!P1 SYNCS.PHASECHK.TRANS64 P1, [R8+URZ+0x30850], R3 ;  /* 0x03085003080095a7 */ /* 0x000ea4000802007f */
[----:B--2---:R-:W-:Y:S05]  /*205f0*/  @!P1 BRA `(.L_x_3935) ;  /* 0xfffffffc00f09947 */ /* 0x004fea000383ffff */
[----:B------:R-:W-:Y:S05]  /*20600*/  BRA `(.L_x_3934) ;  /* 0xffffff54002c7947 */ /* 0x000fea000383ffff */
.L_x_3972:
        /* <DEDUP_REMOVED lines=11> */
.L_x_4124:
[----:B------:R-:W-:Y:S05]  /*206c0*/  BSYNC B1 ;  /* 0x0000000000017941 */ /* 0x000fea0003800000 */
.L_x_4123:
[----:B------:R-:W-:Y:S05]  /*206d0*/  BRA `(.L_x_4125) ;  /* 0xffffff9800107947 */ /* 0x000fea000383ffff */
.L_x_3974:
[----:B------:R-:W-:Y:S01]  /*206e0*/  BSSY B1, `(.L_x_4126) ;  /* 0x0000006000017945 */ /* 0x000fe20003800000 */
[----:B------:R-:W-:-:S07]  /*206f0*/  IMAD.MOV.U32 R15, RZ, RZ, -0x1 ;  /* 0xffffffffff0f7424 */ /* 0x000fce00078e00ff */
[----:B0-----:R-:W-:Y:S05]  /*20700*/  WARPSYNC.COLLECTIVE R15, `(.L_x_4127) ;  /* 0x000000000f0c7348 */ /* 0x001fea0003c00000 */
[----:B------:R-:W-:Y:S02]  /*20710*/  ELECT P6, UR62, PT ;  /* 0x00000000003e782f */ /* 0x000fe400038c0000 */
[----:B------:R-:W-:Y:S01]  /*20720*/  MOV R14, UR62 ;  /* 0x0000003e000e7c02 */ /* 0x000fe20008000f00 */
[----:B0-----:R-:W-:Y:S10]  /*20730*/  ENDCOLLECTIVE ;  /* 0x000000000000791b */ /* 0x001ff40003800000 */
.L_x_4127:
[----:B------:R-:W-:Y:S05]  /*20740*/  BSYNC B1 ;  /* 0x0000000000017941 */ /* 0x000fea0003800000 */
.L_x_4126:
[----:B------:R-:W-:Y:S05]  /*20750*/  BRA `(.L_x_3973) ;  /* 0xffffff9800087947 */ /* 0x000fea000383ffff */
.L_x_3976:
[----:B0-----:R0:W1:Y:S02]  /*20760*/  SYNCS.PHASECHK.TRANS64.TRYWAIT P0, [R22+URZ+0x30820], R5 ;  /* 0x03082005160075a7 */ /* 0x001064000800017f */
[----:B-1----:R-:W-:Y:S05]  /*20770*/  @!P0 NANOSLEEP.SYNCS 0x989680 ;  /* 0x009896800000895d */ /* 0x002fea0003900000 */
[----:B------:R-:W1:Y:S02]  /*20780*/  @!P0 SYNCS.PHASECHK.TRANS64 P0, [R22+URZ+0x30820], R5 ;  /* 0x03082005160085a7 */ /* 0x000e64000800007f */
[----:B-1----:R-:W-:Y:S05]  /*20790*/  @!P0 BRA `(.L_x_3976) ;  /* 0xfffffffc00f08947 */ /* 0x002fea000383ffff */
[----:B------:R-:W-:Y:S05]  /*207a0*/  BRA `(.L_x_4128) ;  /* 0xffffff9800187947 */ /* 0x000fea000383ffff */
.L_x_3980:
[----:B-1----:R1:W2:Y:S02]  /*207b0*/  SYNCS.PHASECHK.TRANS64.TRYWAIT P0, [R9+URZ+0x308a0], R8 ;  /* 0x0308a008090075a7 */ /* 0x0022a4000800017f */
[----:B--2---:R-:W-:Y:S05]  /*207c0*/  @!P0 NANOSLEEP.SYNCS 0x989680 ;  /* 0x009896800000895d */ /* 0x004fea0003900000 */
[----:B------:R-:W2:Y:S02]  /*207d0*/  @!P0 SYNCS.PHASECHK.TRANS64 P0, [R9+URZ+0x308a0], R8 ;  /* 0x0308a008090085a7 */ /* 0x000ea4000800007f */
[----:B--2---:R-:W-:Y:S05]  /*207e0*/  @!P0 BRA `(.L_x_3980) ;  /* 0xfffffffc00f08947 */ /* 0x004fea000383ffff */
[----:B------:R-:W-:Y:S05]  /*207f0*/  BRA `(.L_x_4129) ;  /* 0xffffff9800307947 */ /* 0x000fea000383ffff */
.L_x_3987:
[----:B0-----:R0:W2:Y:S02]  /*20800*/  SYNCS.PHASECHK.TRANS64.TRYWAIT P0, [R9+URZ+0x308c0], R8 ;  /* 0x0308c008090075a7 */ /* 0x0010a4000800017f */
[----:B--2---:R-:W-:Y:S05]  /*20810*/  @!P0 NANOSLEEP.SYNCS 0x989680 ;  /* 0x009896800000895d */ /* 0x004fea0003900000 */
[----:B------:R-:W2:Y:S02]  /*20820*/  @!P0 SYNCS.PHASECHK.TRANS64 P0, [R9+URZ+0x308c0], R8 ;  /* 0x0308c008090085a7 */ /* 0x000ea4000800007f */
[----:B--2---:R-:W-:Y:S05]  /*20830*/  @!P0 BRA `(.L_x_3987) ;  /* 0xfffffffc00f08947 */ /* 0x004fea000383ffff */
[----:B------:R-:W-:Y:S05]  /*20840*/  BRA `(.L_x_4130) ;  /* 0xffffff9c002c7947 */ /* 0x000fea000383ffff */
.L_x_3996:
[----:B-1----:R1:W2:Y:S02]  /*20850*/  SYNCS.PHASECHK.TRANS64.TRYWAIT P1, [R8+URZ+0x308a0], R7 ;  /* 0x0308a007080075a7 */ /* 0x0022a4000802017f */
[----:B--2---:R-:W-:Y:S05]  /*20860*/  @!P1 NANOSLEEP.SYNCS 0x989680 ;  /* 0x009896800000995d */ /* 0x004fea0003900000 */
[----:B------:R-:W2:Y:S02]  /*20870*/  @!P1 SYNCS.PHASECHK.TRANS64 P1, [R8+URZ+0x308a0], R7 ;  /* 0x0308a007080095a7 */ /* 0x000ea4000802007f */
[----:B--2---:R-:W-:Y:S05]  /*20880*/  @!P1 BRA `(.L_x_3996) ;  /* 0xfffffffc00f09947 */ /* 0x004fea000383ffff */
[----:B------:R-:W-:Y:S05]  /*20890*/  BRA `(.L_x_4131) ;  /* 0xffffffa000607947 */ /* 0x000fea000383ffff */
.L_x_4003:
[----:B0-----:R0:W2:Y:S02]  /*208a0*/  SYNCS.PHASECHK.TRANS64.TRYWAIT P1, [R8+URZ+0x308c0], R7 ;  /* 0x0308c007080075a7 */ /* 0x0010a4000802017f */
[----:B--2---:R-:W-:Y:S05]  /*208b0*/  @!P1 NANOSLEEP.SYNCS 0x989680 ;  /* 0x009896800000995d */ /* 0x004fea0003900000 */
[----:B------:R-:W2:Y:S02]  /*208c0*/  @!P1 SYNCS.PHASECHK.TRANS64 P1, [R8+URZ+0x308c0], R7 ;  /* 0x0308c007080095a7 */ /* 0x000ea4000802007f */
[----:B--2---:R-:W-:Y:S05]  /*208d0*/  @!P1 BRA `(.L_x_4003) ;  /* 0xfffffffc00f09947 */ /* 0x004fea000383ffff */
[----:B------:R-:W-:Y:S05]  /*208e0*/  BRA `(.L_x_4132) ;  /* 0xffffffa400587947 */ /* 0x000fea000383ffff */
.L_x_4018:
[----:B0-----:R-:W0:Y:S01]  /*208f0*/  S2R R8, SR_TID.X ;  /* 0x0000000000087919 */ /* 0x001e220000002100 */
        /* <DEDUP_REMOVED lines=10> */
.L_x_4134:
[----:B------:R-:W-:Y:S05]  /*209a0*/  BSYNC B0 ;  /* 0x0000000000007941 */ /* 0x000fea0003800000 */
.L_x_4133:
[----:B------:R-:W-:Y:S05]  /*209b0*/  BRA `(.L_x_4135) ;  /* 0xffffffb0007c7947 */ /* 0x000fea000383ffff */
.L_x_4021:
[----:B0-----:R0:W1:Y:S02]  /*209c0*/  SYNCS.PHASECHK.TRANS64.TRYWAIT P0, [R7+URZ+0x30840], R2 ;  /* 0x03084002070075a7 */ /* 0x001064000800017f */
[----:B-1----:R-:W-:Y:S05]  /*209d0*/  @!P0 NANOSLEEP.SYNCS 0x989680 ;  /* 0x009896800000895d */ /* 0x002fea0003900000 */
[----:B------:R-:W1:Y:S02]  /*209e0*/  @!P0 SYNCS.PHASECHK.TRANS64 P0, [R7+URZ+0x30840], R2 ;  /* 0x03084002070085a7 */ /* 0x000e64000800007f */
[----:B-1----:R-:W-:Y:S05]  /*209f0*/  @!P0 BRA `(.L_x_4021) ;  /* 0xfffffffc00f08947 */ /* 0x002fea000383ffff */
[----:B------:R-:W-:Y:S05]  /*20a00*/  BRA `(.L_x_4136) ;  /* 0xffffffb000d87947 */ /* 0x000fea000383ffff */
.L_x_4022:
        /* <DEDUP_REMOVED lines=8> */
.L_x_4138:
[----:B------:R-:W-:Y:S05]  /*20a90*/  BSYNC B0 ;  /* 0x0000000000007941 */ /* 0x000fea0003800000 */
.L_x_4137:
[----:B------:R-:W-:Y:S01]  /*20aa0*/  IMAD.MOV.U32 R13, RZ, RZ, R4 ;  /* 0x000000ffff0d7224 */ /* 0x000fe200078e0004 */
[----:B------:R-:W-:Y:S01]  /*20ab0*/  MOV R12, RZ ;  /* 0x000000ff000c7202 */ /* 0x000fe20000000f00 */
[----:B------:R-:W-:Y:S01]  /*20ac0*/  IMAD.MOV.U32 R11, RZ, RZ, 0x181f ;  /* 0x0000181fff0b7424 */ /* 0x000fe200078e00ff */
[----:B------:R-:W-:Y:S01]  /*20ad0*/  MOV R15, 0xffffffff ;  /* 0xffffffff000f7802 */ /* 0x000fe20000000f00 */
[----:B------:R-:W-:Y:S01]  /*20ae0*/  @P0 IMAD R8, R5, 0x2, R22 ;  /* 0x0000000205080824 */ /* 0x000fe200078e0216 */
[----:B------:R-:W-:-:S07]  /*20af0*/  MOV R2, R14 ;  /* 0x0000000e00027202 */ /* 0x000fce0000000f00 */
[----:B------:R-:W-:Y:S05]  /*20b00*/  WARPSYNC.COLLECTIVE R15, `(.L_x_4139) ;  /* 0x000000000f087348 */ /* 0x000fea0003c00000 */
[----:B------:R0:W1:Y:S02]  /*20b10*/  SHFL.IDX P6, R14, R13, R12, R11 ;  /* 0x0000000c0d0e7389 */ /* 0x00006400000c000b */
[----:B01----:R-:W-:Y:S01]  /*20b20*/  ENDCOLLECTIVE ;  /* 0x000000000000791b */ /* 0x003fe20003800000 */
.L_x_4139:
[----:B------:R-:W-:Y:S01]  /*20b30*/  MOV R13, R0 ;  /* 0x00000000000d7202 */ /* 0x000fe20000000f00 */
[----:B------:R-:W-:Y:S02]  /*20b40*/  IMAD.MOV.U32 R12, RZ, RZ, 0x1 ;  /* 0x00000001ff0c7424 */ /* 0x000fe400078e00ff */
[----:B------:R-:W-:-:S07]  /*20b50*/  IMAD.MOV.U32 R3, RZ, RZ, R14 ;  /* 0x000000ffff037224 */ /* 0x000fce00078e000e */
[----:B------:R-:W-:Y:S05]  /*20b60*/  WARPSYNC.COLLECTIVE R15, `(.L_x_4140) ;  /* 0x000000000f087348 */ /* 0x000fea0003c00000 */
[----:B------:R0:W1:Y:S02]  /*20b70*/  SHFL.IDX P6, R14, R13, R12, R11 ;  /* 0x0000000c0d0e7389 */ /* 0x00006400000c000b */
[----:B01----:R-:W-:Y:S01]  /*20b80*/  ENDCOLLECTIVE ;  /* 0x000000000000791b */ /* 0x003fe20003800000 */
.L_x_4140:
        /* <DEDUP_REMOVED lines=13> */
[----:B0-----:R-:W-:-:S07]  /*20c60*/  MOV R2, R14 ;  /* 0x0000000e00027202 */ /* 0x001fce0000000f00 */
[----:B------:R-:W-:Y:S05]  /*20c70*/  WARPSYNC.COLLECTIVE R15, `(.L_x_4141) ;  /* 0x000000000f087348 */ /* 0x000fea0003c00000 */
[----:B------:R0:W1:Y:S02]  /*20c80*/  SHFL.IDX P6, R14, R13, R12, R11 ;  /* 0x0000000c0d0e7389 */ /* 0x00006400000c000b */
[----:B01----:R-:W-:Y:S01]  /*20c90*/  ENDCOLLECTIVE ;  /* 0x000000000000791b */ /* 0x003fe20003800000 */
.L_x_4141:
[----:B------:R-:W-:Y:S01]  /*20ca0*/  @P1 LEA R8, R5, R22, 0x1 ;  /* 0x0000001605081211 */ /* 0x000fe200078e08ff */
[----:B------:R-:W-:Y:S01]  /*20cb0*/  IMAD.MOV.U32 R13, RZ, RZ, R0 ;  /* 0x000000ffff0d7224 */ /* 0x000fe200078e0000 */
[----:B------:R-:W-:Y:S02]  /*20cc0*/  MOV R12, 0x2 ;  /* 0x00000002000c7802 */ /* 0x000fe40000000f00 */
[----:B------:R-:W-:-:S07]  /*20cd0*/  MOV R3, R14 ;  /* 0x0000000e00037202 */ /* 0x000fce0000000f00 */
[----:B------:R-:W-:Y:S05]  /*20ce0*/  WARPSYNC.COLLECTIVE R15, `(.L_x_4142) ;  /* 0x000000000f087348 */ /* 0x000fea0003c00000 */
[----:B------:R0:W1:Y:S02]  /*20cf0*/  SHFL.IDX P6, R14, R13, R12, R11 ;  /* 0x0000000c0d0e7389 */ /* 0x00006400000c000b */
[----:B01----:R-:W-:Y:S01]  /*20d00*/  ENDCOLLECTIVE ;  /* 0x000000000000791b */ /* 0x003fe20003800000 */
.L_x_4142:
        /* <DEDUP_REMOVED lines=17> */
.L_x_4143:
[----:B------:R-:W-:Y:S01]  /*20e20*/  @P1 IMAD R8, R5, 0x2, R22 ;  /* 0x0000000205081824 */ /* 0x000fe200078e0216 */
[----:B------:R-:W-:Y:S01]  /*20e30*/  MOV R13, R0 ;  /* 0x00000000000d7202 */ /* 0x000fe20000000f00 */
[----:B------:R-:W-:Y:S02]  /*20e40*/  IMAD.MOV.U32 R12, RZ, RZ, 0x3 ;  /* 0x00000003ff0c7424 */ /* 0x000fe400078e00ff */
[----:B------:R-:W-:-:S07]  /*20e50*/  IMAD.MOV.U32 R3, RZ, RZ, R14 ;  /* 0x000000ffff037224 */ /* 0x000fce00078e000e */
[----:B------:R-:W-:Y:S05]  /*20e60*/  WARPSYNC.COLLECTIVE R15, `(.L_x_4144) ;  /* 0x000000000f087348 */ /* 0x000fea0003c00000 */
[----:B------:R0:W1:Y:S02]  /*20e70*/  SHFL.IDX P6, R14, R13, R12, R11 ;  /* 0x0000000c0d0e7389 */ /* 0x00006400000c000b */
[----:B01----:R-:W-:Y:S01]  /*20e80*/  ENDCOLLECTIVE ;  /* 0x000000000000791b */ /* 0x003fe20003800000 */
.L_x_4144:
[----:B------:R-:W-:-:S04]  /*20e90*/  @P1 LEA R3, P0, R33, R3, 0x1 ;  /* 0x0000000321031211 */ /* 0x000fc800078008ff */
[----:B------:R-:W-:-:S04]  /*20ea0*/  @P1 IADD3.X R2, RZ, R2, RZ, P0, !PT ;  /* 0x00000002ff021210 */ /* 0x000fc800007fe4ff */
        /* <DEDUP_REMOVED lines=15> */
.L_x_4145:
[----:B------:R-:W-:Y:S01]  /*20fa0*/  @P1 LEA R8, R5, R22, 0x1 ;  /* 0x0000001605081211 */ /* 0x000fe200078e08ff */
[----:B------:R-:W-:Y:S01]  /*20fb0*/  IMAD.MOV.U32 R13, RZ, RZ, R0 ;  /* 0x000000ffff0d7224 */ /* 0x000fe200078e0000 */
[----:B------:R-:W-:Y:S02]  /*20fc0*/  MOV R12, 0x4 ;  /* 0x00000004000c7802 */ /* 0x000fe40000000f00 */
[----:B------:R-:W-:-:S07]  /*20fd0*/  MOV R3, R14 ;  /* 0x0000000e00037202 */ /* 0x000fce0000000f00 */
[----:B------:R-:W-:Y:S05]  /*20fe0*/  WARPSYNC.COLLECTIVE R15, `(.L_x_4146) ;  /* 0x000000000f087348 */ /* 0x000fea0003c00000 */
[----:B------:R0:W1:Y:S02]  /*20ff0*/  SHFL.IDX P6, R14, R13, R12, R11 ;  /* 0x0000000c0d0e7389 */ /* 0x00006400000c000b */
[----:B01----:R-:W-:Y:S01]  /*21000*/  ENDCOLLECTIVE ;  /* 0x000000000000791b */ /* 0x003fe20003800000 */
.L_x_4146:
        /* <DEDUP_REMOVED lines=17> */
.L_x_4147:
[----:B------:R-:W-:Y:S01]  /*21120*/  @P1 IMAD R8, R5, 0x2, R22 ;  /* 0x0000000205081824 */ /* 0x000fe200078e0216 */
[----:B------:R-:W-:Y:S01]  /*21130*/  MOV R13, R0 ;  /* 0x00000000000d7202 */ /* 0x000fe20000000f00 */
[----:B------:R-:W-:Y:S02]  /*21140*/  IMAD.MOV.U32 R12, RZ, RZ, 0x5 ;  /* 0x00000005ff0c7424 */ /* 0x000fe400078e00ff */
[----:B------:R-:W-:-:S07]  /*21150*/  IMAD.MOV.U32 R3, RZ, RZ, R14 ;  /* 0x000000ffff037224 */ /* 0x000fce00078e000e */
[----:B------:R-:W-:Y:S05]  /*21160*/  WARPSYNC.COLLECTIVE R15, `(.L_x_4148) ;  /* 0x000000000f087348 */ /* 0x000fea0003c00000 */
[----:B------:R0:W1:Y:S02]  /*21170*/  SHFL.IDX P6, R14, R13, R12, R11 ;  /* 0x0000000c0d0e7389 */ /* 0x00006400000c000b */
[----:B01----:R-:W-:Y:S01]  /*21180*/  ENDCOLLECTIVE ;  /* 0x000000000000791b */ /* 0x003fe20003800000 */
.L_x_4148:
[----:B------:R-:W-:-:S04]  /*21190*/  @P1 LEA R3, P0, R33, R3, 0x1 ;  /* 0x0000000321031211 */ /* 0x000fc800078008ff */
[----:B------:R-:W-:-:S04]  /*211a0*/  @P1 IADD3.X R2, RZ, R2, RZ, P0, !PT ;  /* 0x00000002ff021210 */ /* 0x000fc800007fe4ff */
[----:B------:R-:W-:Y:S01]  /*211b0*/  @P1 LOP3.LUT R3, R3, R2, RZ, 0x3c, !PT ;  /* 0x0000000203031212 */ /* 0x000fe200078e3cff */
[----:B------:R-:W-:-:S03]  /*211c0*/  IMAD.MOV.U32 R13, RZ, RZ, R4 ;  /* 0x000000ffff0d7224 */ /* 0x000fc600078e0004 */
[----:B------:R-:W-:-:S04]  /*211d0*/  @P1 LOP3.LUT R2, R3, R2, RZ, 0x3c, !PT ;  /* 0x0000000203021212 */ /* 0x000fc800078e3cff */
[----:B------:R-:W-:Y:S02]  /*211e0*/  @P1 LOP3.LUT R3, R3, R2, RZ, 0x3c, !PT ;  /* 0x0000000203031212 */ /* 0x000fe400078e3cff */
[----:B------:R-:W-:-:S03]  /*211f0*/  MOV R0, R14 ;  /* 0x0000000e00007202 */ /* 0x000fc60000000f00 */
[----:B------:R-:W-:Y:S01]  /*21200*/  @!PT LDS RZ, [RZ] ;  /* 0x00000000fffff984 */ /* 0x000fe20000000800 */
[----:B------:R-:W-:Y:S01]  /*21210*/  @!PT LDS RZ, [RZ] ;  /* 0x00000000fffff984 */ /* 0x000fe20000000800 */
[----:B------:R-:W-:Y:S01]  /*21220*/  @!PT LDS RZ, [RZ] ;  /* 0x00000000fffff984 */ /* 0x000fe20000000800 */
[----:B------:R0:W-:Y:S04]  /*21230*/  @P1 LDGSTS.E.BYPASS.LTC128B.128 [R8+0x20400], desc[UR56][R2.64], !P4 ;  /* 0x2040000002081fae */ /* 0x0001e8000e101d78 */
[----:B0-----:R-:W-:Y:S05]  /*21240*/  WARPSYNC.COLLECTIVE R15, `(.L_x_4149) ;  /* 0x000000000f087348 */ /* 0x001fea0003c00000 */
[----:B------:R1:W2:Y:S02]  /*21250*/  SHFL.IDX P6, R14, R13, R12, R11 ;  /* 0x0000000c0d0e7389 */ /* 0x0002a400000c000b */
[----:B012---:R-:W-:Y:S01]  /*21260*/  ENDCOLLECTIVE ;  /* 0x000000000000791b */ /* 0x007fe20003800000 */
.L_x_4149:
[----:B------:R-:W-:Y:S01]  /*21270*/  @!PT LDS RZ, [RZ] ;  /* 0x00000000fffff984 */ /* 0x000fe20000000800 */
[----:B------:R-:W-:Y:S01]  /*21280*/  @!PT LDS RZ, [RZ] ;  /* 0x00000000fffff984 */ /* 0x000fe20000000800 */
[----:B------:R-:W-:Y:S01]  /*21290*/  @!PT LDS RZ, [RZ] ;  /* 0x00000000fffff984 */ /* 0x000fe20000000800 */
[----:B------:R-:W-:Y:S04]  /*212a0*/  @P1 LDGSTS.E.BYPASS.LTC128B.128 [R8+0x23400], desc[UR56][R2.64+0x80], !P3 ;  /* 0x2340008002081fae */ /* 0x000fe8000d901d78 */
[----:B------:R0:W-:Y:S02]  /*212b0*/  @P1 LDGSTS.E.BYPASS.LTC128B.128 [R8+0x26400], desc[UR56][R2.64+0x100], !P2 ;  /* 0x2640010002081fae */ /* 0x0001e4000d101d78 */
[----:B0-----:R-:W-:Y:S01]  /*212c0*/  MOV R2, R14 ;  /* 0x0000000e00027202 */ /* 0x001fe20000000f00 */
[----:B------:R-:W-:Y:S06]  /*212d0*/  BRA `(.L_x_4150) ;  /* 0xffffffb000207947 */ /* 0x000fec000383ffff */
.L_x_4027:
[----:B------:R-:W-:Y:S01]  /*212e0*/  IMAD.MOV.U32 R13, RZ, RZ, R5 ;  /* 0x000000ffff0d7224 */ /* 0x000fe200078e0005 */
[----:B------:R-:W-:Y:S01]  /*212f0*/  MOV R12, RZ ;  /* 0x000000ff000c7202 */ /* 0x000fe20000000f00 */
[----:B------:R-:W-:Y:S01]  /*21300*/  IMAD.MOV.U32 R11, RZ, RZ, 0x181f ;  /* 0x0000181fff0b7424 */ /* 0x000fe200078e00ff */
[----:B------:R-:W-:Y:S01]  /*21310*/  MOV R15, 0xffffffff ;  /* 0xffffffff000f7802 */ /* 0x000fe20000000f00 */
[----:B-----5:R-:W-:Y:S02]  /*21320*/  IMAD R6, R17, R8, RZ ;  /* 0x0000000811067224 */ /* 0x020fe400078e02ff */
[----:B------:R-:W-:-:S07]  /*21330*/  IMAD.IADD R4, R10, 0x1, R4 ;  /* 0x000000010a047824 */ /* 0x000fce00078e0204 */
[----:B------:R-:W-:Y:S05]  /*21340*/  WARPSYNC.COLLECTIVE R15, `(.L_x_4151) ;  /* 0x000000000f087348 */ /* 0x000fea0003c00000 */
[----:B------:R0:W1:Y:S02]  /*21350*/  SHFL.IDX P6, R14, R13, R12, R11 ;  /* 0x0000000c0d0e7389 */ /* 0x00006400000c000b */
[----:B01----:R-:W-:Y:S01]  /*21360*/  ENDCOLLECTIVE ;  /* 0x000000000000791b */ /* 0x003fe20003800000 */
.L_x_4151:
[C---:B------:R-:W-:Y:S02]  /*21370*/  ISETP.GE.AND P1, PT, R4.reuse, R6, PT ;  /* 0x000000060400720c */ /* 0x040fe40003f26270 */
[----:B------:R-:W-:Y:S02]  /*21380*/  IADD3 R7, R4, 0x10, RZ ;  /* 0x0000001004077810 */ /* 0x000fe40007ffe0ff */
[----:B------:R-:W-:Y:S01]  /*21390*/  MOV R13, R0 ;  /* 0x00000000000d7202 */ /* 0x000fe20000000f00 */
[----:B------:R-:W-:-:S08]  /*213a0*/  IMAD.MOV.U32 R2, RZ, RZ, R14 ;  /* 0x000000ffff027224 */ /* 0x000fd000078e000e */
[----:B------:R-:W-:Y:S05]  /*213b0*/  WARPSYNC.COLLECTIVE R15, `(.L_x_4152) ;  /* 0x000000000f087348 */ /* 0x000fea0003c00000 */
[----:B------:R0:W1:Y:S02]  /*213c0*/  SHFL.IDX P6, R14, R13, R12, R11 ;  /* 0x0000000c0d0e7389 */ /* 0x00006400000c000b */
[----:B01----:R-:W-:Y:S01]  /*213d0*/  ENDCOLLECTIVE ;  /* 0x000000000000791b */ /* 0x003fe20003800000 */
.L_x_4152:
[----:B------:R-:W-:Y:S01]  /*213e0*/  IMAD.MOV.U32 R13, RZ, RZ, R5 ;  /* 0x000000ffff0d7224 */ /* 0x000fe200078e0005 */
[----:B------:R-:W-:Y:S02]  /*213f0*/  MOV R12, 0x1 ;  /* 0x00000001000c7802 */ /* 0x000fe40000000f00 */
[----:B------:R-:W-:-:S04]  /*21400*/  @!P1 LEA R14, P4, R33, R14, 0x1 ;  /* 0x0000000e210e9211 */ /* 0x000fc800078808ff */
[----:B------:R-:W-:Y:S01]  /*21410*/  @!P1 IADD3.X R3, RZ, R2, RZ, P4, !PT ;  /* 0x00000002ff039210 */ /* 0x000fe200027fe4ff */
[----:B------:R-:W-:-:S08]  /*21420*/  @!P1 IMAD.MOV.U32 R2, RZ, RZ, R14 ;  /* 0x000000ffff029224 */ /* 0x000fd000078e000e */
[----:B------:R-:W-:Y:S05]  /*21430*/  WARPSYNC.COLLECTIVE R15, `(.L_x_4153) ;  /* 0x000000000f087348 */ /* 0x000fea0003c00000 */
[----:B------:R0:W1:Y:S02]  /*21440*/  SHFL.IDX P6, R14, R13, R12, R11 ;  /* 0x0000000c0d0e7389 */ /* 0x00006400000c000b */
[----:B01----:R-:W-:Y:S01]  /*21450*/  ENDCOLLECTIVE ;  /* 0x000000000000791b */ /* 0x003fe20003800000 */
.L_x_4153:
        /* <DEDUP_REMOVED lines=12> */
.L_x_4154:
[----:B------:R-:W-:Y:S01]  /*21520*/  IMAD.MOV.U32 R13, RZ, RZ, R5 ;  /* 0x000000ffff0d7224 */ /* 0x000fe200078e0005 */
[----:B------:R-:W-:Y:S02]  /*21530*/  MOV R12, 0x2 ;  /* 0x00000002000c7802 */ /* 0x000fe40000000f00 */
[----:B------:R-:W-:-:S05]  /*21540*/  @!P1 LEA R14, P4, R33, R14, 0x1 ;  /* 0x0000000e210e9211 */ /* 0x000fca00078808ff */
[----:B------:R-:W-:Y:S01]  /*21550*/  @!P1 IMAD.X R7, RZ, RZ, R2, P4 ;  /* 0x000000ffff079224 */ /* 0x000fe200020e0602 */
[----:B------:R-:W-:-:S07]  /*21560*/  @!P1 MOV R2, R14 ;  /* 0x0000000e00029202 */ /* 0x000fce0000000f00 */
[----:B------:R-:W-:Y:S05]  /*21570*/  WARPSYNC.COLLECTIVE R15, `(.L_x_4155) ;  /* 0x000000000f087348 */ /* 0x000fea0003c00000 */
[----:B------:R0:W1:Y:S02]  /*21580*/  SHFL.IDX P6, R14, R13, R12, R11 ;  /* 0x0000000c0d0e7389 */ /* 0x00006400000c000b */
[----:B01----:R-:W-:Y:S01]  /*21590*/  ENDCOLLECTIVE ;  /* 0x000000000000791b */ /* 0x003fe20003800000 */
.L_x_4155:
[----:B------:R-:W-:Y:S01]  /*215a0*/  @!P1 IMAD.MOV.U32 R3, RZ, RZ, R7 ;  /* 0x000000ffff039224 */ /* 0x000fe200078e0007 */
[----:B------:R-:W-:-:S04]  /*215b0*/  IADD3 R7, R4, 0x20, RZ ;  /* 0x0000002004077810 */ /* 0x000fc80007ffe0ff */
        /* <DEDUP_REMOVED lines=12> */
.L_x_4156:
        /* <DEDUP_REMOVED lines=8> */
.L_x_4157:
        /* <DEDUP_REMOVED lines=14> */
.L_x_4158:
        /* <DEDUP_REMOVED lines=8> */
.L_x_4159:
        /* <DEDUP_REMOVED lines=14> */
.L_x_4160:
        /* <DEDUP_REMOVED lines=8> */
.L_x_4161:
        /* <DEDUP_REMOVED lines=14> */
.L_x_4162:
        /* <DEDUP_REMOVED lines=8> */
.L_x_4163:
        /* <DEDUP_REMOVED lines=14> */
.L_x_4164:
[----:B------:R-:W-:Y:S01]  /*21c00*/  MOV R13, R5 ;  /* 0x00000005000d7202 */ /* 0x000fe20000000f00 */
[----:B------:R-:W-:Y:S01]  /*21c10*/  IMAD.MOV.U32 R12, RZ, RZ, 0x7 ;  /* 0x00000007ff0c7424 */ /* 0x000fe200078e00ff */
[----:B------:R-:W-:-:S05]  /*21c20*/  @!P1 LEA R14, P4, R33, R14, 0x1 ;  /* 0x0000000e210e9211 */ /* 0x000fca00078808ff */
[----:B------:R-:W-:Y:S01]  /*21c30*/  @!P1 IMAD.X R7, RZ, RZ, R2, P4 ;  /* 0x000000ffff079224 */ /* 0x000fe200020e0602 */
[----:B------:R-:W-:-:S07]  /*21c40*/  @!P1 MOV R2, R14 ;  /* 0x0000000e00029202 */ /* 0x000fce0000000f00 */
[----:B------:R-:W-:Y:S05]  /*21c50*/  WARPSYNC.COLLECTIVE R15, `(.L_x_4165) ;  /* 0x000000000f087348 */ /* 0x000fea0003c00000 */
[----:B------:R0:W1:Y:S02]  /*21c60*/  SHFL.IDX P6, R14, R13, R12, R11 ;  /* 0x0000000c0d0e7389 */ /* 0x00006400000c000b */
[----:B01----:R-:W-:Y:S01]  /*21c70*/  ENDCOLLECTIVE ;  /* 0x000000000000791b */ /* 0x003fe20003800000 */
.L_x_4165:
        /* <DEDUP_REMOVED lines=8> */
[----:B------:R-:W-:-:S07]  /*21d00*/  MOV R5, R14 ;  /* 0x0000000e00057202 */ /* 0x000fce0000000f00 */
[----:B0-----:R-:W-:Y:S05]  /*21d10*/  WARPSYNC.COLLECTIVE R15, `(.L_x_4166) ;  /* 0x000000000f087348 */ /* 0x001fea0003c00000 */
[----:B------:R1:W2:Y:S02]  /*21d20*/  SHFL.IDX P6, R14, R13, R12, R11 ;  /* 0x0000000c0d0e7389 */ /* 0x0002a400000c000b */
[----:B012---:R-:W-:Y:S01]  /*21d30*/  ENDCOLLECTIVE ;  /* 0x000000000000791b */ /* 0x007fe20003800000 */
.L_x_4166:
[----:B------:R-:W-:Y:S05]  /*21d40*/  BRA `(.L_x_4167) ;  /* 0xffffffb000947947 */ /* 0x000fea000383ffff */
.L_x_4032:
[----:B0-----:R0:W1:Y:S02]  /*21d50*/  SYNCS.PHASECHK.TRANS64.TRYWAIT P0, [R22+URZ+0x30820], R3 ;  /* 0x03082003160075a7 */ /* 0x001064000800017f */
[----:B-1----:R-:W-:Y:S05]  /*21d60*/  @!P0 NANOSLEEP.SYNCS 0x989680 ;  /* 0x009896800000895d */ /* 0x002fea0003900000 */
[----:B------:R-:W1:Y:S02]  /*21d70*/  @!P0 SYNCS.PHASECHK.TRANS64 P0, [R22+URZ+0x30820], R3 ;  /* 0x03082003160085a7 */ /* 0x000e64000800007f */
[----:B-1----:R-:W-:Y:S05]  /*21d80*/  @!P0 BRA `(.L_x_4032) ;  /* 0xfffffffc00f08947 */ /* 0x002fea000383ffff */
[----:B------:R-:W-:Y:S05]  /*21d90*/  BRA `(.L_x_4168) ;  /* 0xffffffb400047947 */ /* 0x000fea000383ffff */
.L_x_4037:
[----:B0-----:R0:W1:Y:S02]  /*21da0*/  SYNCS.PHASECHK.TRANS64.TRYWAIT P0, [R7+URZ+0x30840], R2 ;  /* 0x03084002070075a7 */ /* 0x001064000800017f */
[----:B-1----:R-:W-:Y:S05]  /*21db0*/  @!P0 NANOSLEEP.SYNCS 0x989680 ;  /* 0x009896800000895d */ /* 0x002fea0003900000 */
[----:B------:R-:W1:Y:S02]  /*21dc0*/  @!P0 SYNCS.PHASECHK.TRANS64 P0, [R7+URZ+0x30840], R2 ;  /* 0x03084002070085a7 */ /* 0x000e64000800007f */
[----:B-1----:R-:W-:Y:S05]  /*21dd0*/  @!P0 BRA `(.L_x_4037) ;  /* 0xfffffffc00f08947 */ /* 0x002fea000383ffff */
[----:B------:R-:W-:Y:S05]  /*21de0*/  BRA `(.L_x_4169) ;  /* 0xffffffb400e87947 */ /* 0x000fea000383ffff */
.L_x_4038:
        /* <DEDUP_REMOVED lines=8> */
.L_x_4171:
[----:B------:R-:W-:Y:S05]  /*21e70*/  BSYNC B1 ;  /* 0x0000000000017941 */ /* 0x000fea0003800000 */
.L_x_4170:
[----:B------:R0:W-:Y:S04]  /*21e80*/  STL [R1+0x80], R0 ;  /* 0x0000800001007387 */ /* 0x0001e80000100800 */
[----:B0-----:R0:W5:Y:S01]  /*21e90*/  LDL.LU R0, [R1] ;  /* 0x0000000001007983 */ /* 0x0011620000300800 */
[----:B------:R-:W-:Y:S01]  /*21ea0*/  IMAD.MOV.U32 R13, RZ, RZ, R8 ;  /* 0x000000ffff0d7224 */ /* 0x000fe200078e0008 */
[----:B------:R-:W-:Y:S01]  /*21eb0*/  MOV R12, RZ ;  /* 0x000000ff000c7202 */ /* 0x000fe20000000f00 */
[----:B------:R-:W-:Y:S01]  /*21ec0*/  IMAD.MOV.U32 R11, RZ, RZ, 0x181f ;  /* 0x0000181fff0b7424 */ /* 0x000fe200078e00ff */
[----:B------:R-:W-:Y:S02]  /*21ed0*/  MOV R15, 0xffffffff ;  /* 0xffffffff000f7802 */ /* 0x000fe40000000f00 */
[----:B------:R-:W-:-:S02]  /*21ee0*/  MOV R3, R14 ;  /* 0x0000000e00037202 */ /* 0x000fc40000000f00 */
[----:B0-----:R-:W-:-:S07]  /*21ef0*/  SHF.L.U32 R4, R33, 0x1, RZ ;  /* 0x0000000121047819 */ /* 0x001fce00000006ff */
[----:B-----5:R-:W-:Y:S05]  /*21f00*/  WARPSYNC.COLLECTIVE R15, `(.L_x_4172) ;  /* 0x000000000f087348 */ /* 0x020fea0003c00000 */
[----:B------:R0:W1:Y:S02]  /*21f10*/  SHFL.IDX P6, R14, R13, R12, R11 ;  /* 0x0000000c0d0e7389 */ /* 0x00006400000c000b */
[----:B01---5:R-:W-:Y:S01]  /*21f20*/  ENDCOLLECTIVE ;  /* 0x000000000000791b */ /* 0x023fe20003800000 */
.L_x_4172:
[----:B------:R-:W-:Y:S01]  /*21f30*/  LEA R5, R5, R22, 0x1 ;  /* 0x0000001605057211 */ /* 0x000fe200078e08ff */
[----:B------:R-:W-:Y:S01]  /*21f40*/  IMAD.MOV.U32 R13, RZ, RZ, R6 ;  /* 0x000000ffff0d7224 */ /* 0x000fe200078e0006 */
[----:B------:R-:W-:Y:S01]  /*21f50*/  MOV R12, 0x1 ;  /* 0x00000001000c7802 */ /* 0x000fe20000000f00 */
[----:B------:R-:W-:-:S07]  /*21f60*/  IMAD.MOV.U32 R2, RZ, RZ, R14 ;  /* 0x000000ffff027224 */ /* 0x000fce00078e000e */
[----:B------:R-:W-:Y:S05]  /*21f70*/  WARPSYNC.COLLECTIVE R15, `(.L_x_4173) ;  /* 0x000000000f087348 */ /* 0x000fea0003c00000 */
[----:B------:R0:W1:Y:S02]  /*21f80*/  SHFL.IDX P6, R14, R13, R12, R11 ;  /* 0x0000000c0d0e7389 */ /* 0x00006400000c000b */
[----:B01----:R-:W-:Y:S01]  /*21f90*/  ENDCOLLECTIVE ;  /* 0x000000000000791b */ /* 0x003fe20003800000 */
.L_x_4173:
[----:B------:R-:W-:-:S05]  /*21fa0*/  IADD3 R2, P0, R2, R4, RZ ;  /* 0x0000000402027210 */ /* 0x000fca0007f1e0ff */
[----:B------:R-:W-:Y:S01]  /*21fb0*/  IMAD.X R3, RZ, RZ, R3, P0 ;  /* 0x000000ffff037224 */ /* 0x000fe200000e0603 */
[----:B------:R-:W-:Y:S02]  /*21fc0*/  MOV R13, R8 ;  /* 0x00000008000d7202 */ /* 0x000fe40000000f00 */
[----:B------:R-:W-:-:S04]  /*21fd0*/  LOP3.LUT R0, R0, 0xffffffbf, RZ, 0xc0, !PT ;  /* 0xffffffbf00007812 */ /* 0x000fc800078ec0ff */
[----:B------:R-:W-:-:S04]  /*21fe0*/  @P1 LOP3.LUT R0, R0, 0x40, RZ, 0xfc, !PT ;  /* 0x0000004000001812 */ /* 0x000fc800078efcff */
[----:B------:R-:W-:Y:S01]  /*21ff0*/  LOP3.LUT P1, RZ, R0, 0x4, RZ, 0xc0, !PT ;  /* 0x0000000400ff7812 */ /* 0x000fe2000782c0ff */
[----:B------:R0:W-:-:S12]  /*22000*/  STL [R1], R0 ;  /* 0x0000000001007387 */ /* 0x0001d80000100800 */
[----:B------:R-:W-:Y:S01]  /*22010*/  @!PT LDS RZ, [RZ] ;  /* 0x00000000fffff984 */ /* 0x000fe20000000800 */
[----:B------:R-:W-:Y:S01]  /*22020*/  @!PT LDS RZ, [RZ] ;  /* 0x00000000fffff984 */ /* 0x000fe20000000800 */
[----:B------:R-:W-:Y:S01]  /*22030*/  @!PT LDS RZ, [RZ] ;  /* 0x00000000fffff984 */ /* 0x000fe20000000800 */
[----:B------:R-:W-:Y:S04]  /*22040*/  LDGSTS.E.BYPASS.LTC128B.128 [R5+0x1e400], desc[UR56][R2.64], !P1 ;  /* 0x1e40000002057fae */ /* 0x000fe8000c901d78 */
[----:B------:R-:W-:Y:S04]  /*22050*/  LDGSTS.E.BYPASS.LTC128B.128 [R5+0x21400], desc[UR56][R2.64+0x80], !P5 ;  /* 0x2140008002057fae */ /* 0x000fe8000e901d78 */
[----:B------:R1:W-:Y:S02]  /*22060*/  LDGSTS.E.BYPASS.LTC128B.128 [R5+0x24400], desc[UR56][R2.64+0x100], !P4 ;  /* 0x2440010002057fae */ /* 0x0003e4000e101d78 */
[----:B01----:R-:W-:-:S07]  /*22070*/  IMAD.MOV.U32 R3, RZ, RZ, R14 ;  /* 0x000000ffff037224 */ /* 0x003fce00078e000e */
[----:B------:R-:W-:Y:S05]  /*22080*/  WARPSYNC.COLLECTIVE R15, `(.L_x_4174) ;  /* 0x000000000f087348 */ /* 0x000fea0003c00000 */
[----:B------:R0:W1:Y:S02]  /*22090*/  SHFL.IDX P6, R14, R13, R12, R11 ;  /* 0x0000000c0d0e7389 */ /* 0x00006400000c000b */
[----:B01----:R-:W-:Y:S01]  /*220a0*/  ENDCOLLECTIVE ;  /* 0x000000000000791b */ /* 0x003fe20003800000 */
.L_x_4174:
[----:B------:R-:W-:Y:S01]  /*220b0*/  IMAD.MOV.U32 R13, RZ, RZ, R6 ;  /* 0x000000ffff0d7224 */ /* 0x000fe200078e0006 */
[----:B------:R-:W-:Y:S01]  /*220c0*/  MOV R12, 0x2 ;  /* 0x00000002000c7802 */ /* 0x000fe20000000f00 */
[----:B------:R-:W-:-:S07]  /*220d0*/  IMAD.MOV.U32 R2, RZ, RZ, R14 ;  /* 0x000000ffff027224 */ /* 0x000fce00078e000e */
[----:B------:R-:W-:Y:S05]  /*220e0*/  WARPSYNC.COLLECTIVE R15, `(.L_x_4175) ;  /* 0x000000000f087348 */ /* 0x000fea0003c00000 */
[----:B------:R0:W1:Y:S02]  /*220f0*/  SHFL.IDX P6, R14, R13, R12, R11 ;  /* 0x0000000c0d0e7389 */ /* 0x00006400000c000b */
[----:B01----:R-:W-:Y:S01]  /*22100*/  ENDCOLLECTIVE ;  /* 0x000000000000791b */ /* 0x003fe20003800000 */
.L_x_4175:
[----:B------:R-:W-:-:S04]  /*22110*/  IADD3 R2, P0, R2, R4, RZ ;  /* 0x0000000402027210 */ /* 0x000fc80007f1e0ff */
[----:B------:R-:W-:-:S05]  /*22120*/  IADD3.X R3, RZ, R3, RZ, P0, !PT ;  /* 0x00000003ff037210 */ /* 0x000fca00007fe4ff */
[----:B------:R-:W-:Y:S01]  /*22130*/  @!PT LDS RZ, [RZ] ;  /* 0x00000000fffff984 */ /* 0x000fe20000000800 */
[----:B------:R-:W-:Y:S01]  /*22140*/  @!PT LDS RZ, [RZ] ;  /* 0x00000000fffff984 */ /* 0x000fe20000000800 */
[----:B------:R-:W-:Y:S01]  /*22150*/  @!PT LDS RZ, [RZ] ;  /* 0x00000000fffff984 */ /* 0x000fe20000000800 */
        /* <DEDUP_REMOVED lines=8> */
.L_x_4176:
[----:B------:R-:W-:Y:S01]  /*221e0*/  IMAD.MOV.U32 R13, RZ, RZ, R6 ;  /* 0x000000ffff0d7224 */ /* 0x000fe200078e0006 */
[----:B------:R-:W-:Y:S01]  /*221f0*/  MOV R12, 0x3 ;  /* 0x00000003000c7802 */ /* 0x000fe20000000f00 */
[----:B------:R-:W-:-:S07]  /*22200*/  IMAD.MOV.U32 R2, RZ, RZ, R14 ;  /* 0x000000ffff027224 */ /* 0x000fce00078e000e */
[----:B------:R-:W-:Y:S05]  /*22210*/  WARPSYNC.COLLECTIVE R15, `(.L_x_4177) ;  /* 0x000000000f087348 */ /* 0x000fea0003c00000 */
[----:B------:R0:W1:Y:S02]  /*22220*/  SHFL.IDX P6, R14, R13, R12, R11 ;  /* 0x0000000c0d0e7389 */ /* 0x00006400000c000b */
[----:B01----:R-:W-:Y:S01]  /*22230*/  ENDCOLLECTIVE ;  /* 0x000000000000791b */ /* 0x003fe20003800000 */
.L_x_4177:
        /* <DEDUP_REMOVED lines=13> */
.L_x_4178:
[----:B------:R-:W-:Y:S01]  /*22310*/  IMAD.MOV.U32 R13, RZ, RZ, R6 ;  /* 0x000000ffff0d7224 */ /* 0x000fe200078e0006 */
[----:B------:R-:W-:Y:S01]  /*22320*/  MOV R12, 0x4 ;  /* 0x00000004000c7802 */ /* 0x000fe20000000f00 */
[----:B------:R-:W-:-:S07]  /*22330*/  IMAD.MOV.U32 R2, RZ, RZ, R14 ;  /* 0x000000ffff027224 */ /* 0x000fce00078e000e */
[----:B------:R-:W-:Y:S05]  /*22340*/  WARPSYNC.COLLECTIVE R15, `(.L_x_4179) ;  /* 0x000000000f087348 */ /* 0x000fea0003c00000 */
[----:B------:R0:W1:Y:S02]  /*22350*/  SHFL.IDX P6, R14, R13, R12, R11 ;  /* 0x0000000c0d0e7389 */ /* 0x00006400000c000b */
[----:B01----:R-:W-:Y:S01]  /*22360*/  ENDCOLLECTIVE ;  /* 0x000000000000791b */ /* 0x003fe20003800000 */
.L_x_4179:
        /* <DEDUP_REMOVED lines=13> */
.L_x_4180:
        /* <DEDUP_REMOVED lines=8> */
[----:B------:R0:W5:Y:S01]  /*224c0*/  LDL.LU R0, [R1+0x80] ;  /* 0x0000800001007983 */ /* 0x0001620000300800 */
[----:B------:R-:W-:Y:S01]  /*224d0*/  IMAD.MOV.U32 R13, RZ, RZ, R6 ;  /* 0x000000ffff0d7224 */ /* 0x000fe200078e0006 */
[----:B------:R-:W-:Y:S02]  /*224e0*/  MOV R12, 0x5 ;  /* 0x00000005000c7802 */ /* 0x000fe40000000f00 */
[----:B------:R0:W-:Y:S06]  /*224f0*/  LDGSTS.E.BYPASS.LTC128B.128 [R5+0x23400], desc[UR56][R2.64+0x80], !P5 ;  /* 0x2340008002057fae */ /* 0x0001ec000e901d78 */
[----:B0----5:R-:W-:Y:S05]  /*22500*/  WARPSYNC.COLLECTIVE R15, `(.L_x_4181) ;  /* 0x000000000f087348 */ /* 0x021fea0003c00000 */
[----:B------:R1:W2:Y:S02]  /*22510*/  SHFL.IDX P6, R14, R13, R12, R11 ;  /* 0x0000000c0d0e7389 */ /* 0x0002a400000c000b */
[----:B012--5:R-:W-:Y:S01]  /*22520*/  ENDCOLLECTIVE ;  /* 0x000000000000791b */ /* 0x027fe20003800000 */
.L_x_4181:
[----:B------:R-:W-:Y:S01]  /*22530*/  @!PT LDS RZ, [RZ] ;  /* 0x00000000fffff984 */ /* 0x000fe20000000800 */
[----:B------:R-:W-:Y:S01]  /*22540*/  @!PT LDS RZ, [RZ] ;  /* 0x00000000fffff984 */ /* 0x000fe20000000800 */
[----:B------:R-:W-:Y:S01]  /*22550*/  @!PT LDS RZ, [RZ] ;  /* 0x00000000fffff984 */ /* 0x000fe20000000800 */
[----:B------:R0:W-:Y:S01]  /*22560*/  LDGSTS.E.BYPASS.LTC128B.128 [R5+0x26400], desc[UR56][R2.64+0x100], !P4 ;  /* 0x2640010002057fae */ /* 0x0001e2000e101d78 */
[----:B------:R-:W-:Y:S01]  /*22570*/  MOV R13, R8 ;  /* 0x00000008000d7202 */ /* 0x000fe20000000f00 */
[----:B------:R-:W-:-:S07]  /*22580*/  IMAD.MOV.U32 R34, RZ, RZ, R14 ;  /* 0x000000ffff227224 */ /* 0x000fce00078e000e */
[----:B0-----:R-:W-:Y:S05]  /*22590*/  WARPSYNC.COLLECTIVE R15, `(.L_x_4182) ;  /* 0x000000000f087348 */ /* 0x001fea0003c00000 */
[----:B------:R1:W2:Y:S02]  /*225a0*/  SHFL.IDX P6, R14, R13, R12, R11 ;  /* 0x0000000c0d0e7389 */ /* 0x0002a400000c000b */
[----:B012---:R-:W-:Y:S01]  /*225b0*/  ENDCOLLECTIVE ;  /* 0x000000000000791b */ /* 0x007fe20003800000 */
.L_x_4182:
[----:B------:R-:W-:Y:S01]  /*225c0*/  IMAD.MOV.U32 R2, RZ, RZ, R14 ;  /* 0x000000ffff027224 */ /* 0x000fe200078e000e */
[----:B------:R-:W-:Y:S06]  /*225d0*/  BRA `(.L_x_4183) ;  /* 0xffffffb000fc7947 */ /* 0x000fec000383ffff */
.L_x_4043:
[----:B0-----:R0:W2:Y:S02]  /*225e0*/  SYNCS.PHASECHK.TRANS64.TRYWAIT P0, [R6+URZ+0x30860], R2 ;  /* 0x03086002060075a7 */ /* 0x0010a4000800017f */
[----:B--2---:R-:W-:Y:S05]  /*225f0*/  @!P0 NANOSLEEP.SYNCS 0x989680 ;  /* 0x009896800000895d */ /* 0x004fea0003900000 */
[----:B------:R-:W2:Y:S02]  /*22600*/  @!P0 SYNCS.PHASECHK.TRANS64 P0, [R6+URZ+0x30860], R2 ;  /* 0x03086002060085a7 */ /* 0x000ea4000800007f */
[----:B--2---:R-:W-:Y:S05]  /*22610*/  @!P0 BRA `(.L_x_4043) ;  /* 0xfffffffc00f08947 */ /* 0x004fea000383ffff */
[----:B------:R-:W-:Y:S05]  /*22620*/  BRA `(.L_x_4184) ;  /* 0xffffffb400647947 */ /* 0x000fea000383ffff */
.L_x_4044:
        /* <DEDUP_REMOVED lines=8> */
.L_x_4186:
[----:B------:R-:W-:Y:S05]  /*226b0*/  BSYNC B1 ;  /* 0x0000000000017941 */ /* 0x000fea0003800000 */
.L_x_4185:
        /* <DEDUP_REMOVED lines=9> */
.L_x_4187:
[----:B------:R-:W-:Y:S01]  /*22750*/  MOV R13, R24 ;  /* 0x00000018000d7202 */ /* 0x000fe20000000f00 */
[----:B------:R-:W-:Y:S02]  /*22760*/  IMAD.MOV.U32 R12, RZ, RZ, 0x1 ;  /* 0x00000001ff0c7424 */ /* 0x000fe400078e00ff */
[----:B------:R-:W-:-:S07]  /*22770*/  IMAD.MOV.U32 R2, RZ, RZ, R14 ;  /* 0x000000ffff027224 */ /* 0x000fce00078e000e */
[----:B------:R-:W-:Y:S05]  /*22780*/  WARPSYNC.COLLECTIVE R15, `(.L_x_4188) ;  /* 0x000000000f087348 */ /* 0x000fea0003c00000 */
[----:B------:R0:W1:Y:S02]  /*22790*/  SHFL.IDX P6, R14, R13, R12, R11 ;  /* 0x0000000c0d0e7389 */ /* 0x00006400000c000b */
[----:B01----:R-:W-:Y:S01]  /*227a0*/  ENDCOLLECTIVE ;  /* 0x000000000000791b */ /* 0x003fe20003800000 */
.L_x_4188:
[----:B------:R-:W-:-:S04]  /*227b0*/  IADD3 R2, P0, R2, R4, RZ ;  /* 0x0000000402027210 */ /* 0x000fc80007f1e0ff */
[----:B------:R-:W-:Y:S02]  /*227c0*/  IADD3.X R3, RZ, R3, RZ, P0, !PT ;  /* 0x00000003ff037210 */ /* 0x000fe400007fe4ff */
        /* <DEDUP_REMOVED lines=14> */
.L_x_4189:
[----:B------:R-:W-:Y:S01]  /*228b0*/  MOV R13, R24 ;  /* 0x00000018000d7202 */ /* 0x000fe20000000f00 */
[----:B------:R-:W-:Y:S01]  /*228c0*/  IMAD.MOV.U32 R12, RZ, RZ, 0x2 ;  /* 0x00000002ff0c7424 */ /* 0x000fe200078e00ff */
[----:B------:R-:W-:-:S07]  /*228d0*/  MOV R2, R14 ;  /* 0x0000000e00027202 */ /* 0x000fce0000000f00 */
[----:B------:R-:W-:Y:S05]  /*228e0*/  WARPSYNC.COLLECTIVE R15, `(.L_x_4190) ;  /* 0x000000000f087348 */ /* 0x000fea0003c00000 */
[----:B------:R0:W1:Y:S02]  /*228f0*/  SHFL.IDX P6, R14, R13, R12, R11 ;  /* 0x0000000c0d0e7389 */ /* 0x00006400000c000b */
[----:B01----:R-:W-:Y:S01]  /*22900*/  ENDCOLLECTIVE ;  /* 0x000000000000791b */ /* 0x003fe20003800000 */
.L_x_4190:
        /* <DEDUP_REMOVED lines=16> */
.L_x_4191:
[----:B------:R-:W-:Y:S01]  /*22a10*/  MOV R13, R24 ;  /* 0x00000018000d7202 */ /* 0x000fe20000000f00 */
[----:B------:R-:W-:Y:S01]  /*22a20*/  IMAD.MOV.U32 R12, RZ, RZ, 0x3 ;  /* 0x00000003ff0c7424 */ /* 0x000fe200078e00ff */
[----:B------:R-:W-:-:S07]  /*22a30*/  MOV R2, R14 ;  /* 0x0000000e00027202 */ /* 0x000fce0000000f00 */
[----:B------:R-:W-:Y:S05]  /*22a40*/  WARPSYNC.COLLECTIVE R15, `(.L_x_4192) ;  /* 0x000000000f087348 */ /* 0x000fea0003c00000 */
[----:B------:R0:W1:Y:S02]  /*22a50*/  SHFL.IDX P6, R14, R13, R12, R11 ;  /* 0x0000000c0d0e7389 */ /* 0x00006400000c000b */
[----:B01----:R-:W-:Y:S01]  /*22a60*/  ENDCOLLECTIVE ;  /* 0x000000000000791b */ /* 0x003fe20003800000 */
.L_x_4192:
        /* <DEDUP_REMOVED lines=16> */
.L_x_4193:
[----:B------:R-:W-:Y:S01]  /*22b70*/  MOV R13, R24 ;  /* 0x00000018000d7202 */ /* 0x000fe20000000f00 */
[----:B------:R-:W-:Y:S01]  /*22b80*/  IMAD.MOV.U32 R12, RZ, RZ, 0x4 ;  /* 0x00000004ff0c7424 */ /* 0x000fe200078e00ff */
[----:B------:R-:W-:-:S07]  /*22b90*/  MOV R2, R14 ;  /* 0x0000000e00027202 */ /* 0x000fce0000000f00 */
[----:B------:R-:W-:Y:S05]  /*22ba0*/  WARPSYNC.COLLECTIVE R15, `(.L_x_4194) ;  /* 0x000000000f087348 */ /* 0x000fea0003c00000 */
[----:B------:R0:W1:Y:S02]  /*22bb0*/  SHFL.IDX P6, R14, R13, R12, R11 ;  /* 0x0000000c0d0e7389 */ /* 0x00006400000c000b */
[----:B01----:R-:W-:Y:S01]  /*22bc0*/  ENDCOLLECTIVE ;  /* 0x000000000000791b */ /* 0x003fe20003800000 */
.L_x_4194:
        /* <DEDUP_REMOVED lines=16> */
.L_x_4195:
[----:B------:R-:W-:Y:S01]  /*22cd0*/  MOV R13, R24 ;  /* 0x00000018000d7202 */ /* 0x000fe20000000f00 */
[----:B------:R-:W-:Y:S01]  /*22ce0*/  IMAD.MOV.U32 R12, RZ, RZ, 0x5 ;  /* 0x00000005ff0c7424 */ /* 0x000fe200078e00ff */
[----:B------:R-:W-:-:S07]  /*22cf0*/  MOV R2, R14 ;  /* 0x0000000e00027202 */ /* 0x000fce0000000f00 */
[----:B------:R-:W-:Y:S05]  /*22d00*/  WARPSYNC.COLLECTIVE R15, `(.L_x_4196) ;  /* 0x000000000f087348 */ /* 0x000fea0003c00000 */
[----:B------:R0:W1:Y:S02]  /*22d10*/  SHFL.IDX P6, R14, R13, R12, R11 ;  /* 0x0000000c0d0e7389 */ /* 0x00006400000c000b */
[----:B01----:R-:W-:Y:S01]  /*22d20*/  ENDCOLLECTIVE ;  /* 0x000000000000791b */ /* 0x003fe20003800000 */
.L_x_4196:
        /* <DEDUP_REMOVED lines=13> */
.L_x_4197:
[----:B------:R-:W-:Y:S01]  /*22e00*/  @!PT LDS RZ, [RZ] ;  /* 0x00000000fffff984 */ /* 0x000fe20000000800 */
[----:B------:R-:W-:Y:S01]  /*22e10*/  @!PT LDS RZ, [RZ] ;  /* 0x00000000fffff984 */ /* 0x000fe20000000800 */
[----:B------:R-:W-:Y:S01]  /*22e20*/  @!PT LDS RZ, [RZ] ;  /* 0x00000000fffff984 */ /* 0x000fe20000000800 */
[----:B------:R0:W-:Y:S01]  /*22e30*/  LDGSTS.E.BYPASS.LTC128B.128 [R5+0x5400], desc[UR56][R2.64+0x80], !P0 ;  /* 0x0540008002057fae */ /* 0x0001e2000c101d78 */
[----:B------:R-:W-:-:S13]  /*22e40*/  ISETP.LT.OR P0, PT, R7, 0x41, P1 ;  /* 0x000000410700780c */ /* 0x000fda0000f01670 */
[----:B------:R0:W-:Y:S01]  /*22e50*/  LDGSTS.E.BYPASS.LTC128B.128 [R5+0x8400], desc[UR56][R2.64+0x100], !P0 ;  /* 0x0840010002057fae */ /* 0x0001e2000c101d78 */
[----:B------:R-:W-:Y:S05]  /*22e60*/  BRA `(.L_x_4198) ;  /* 0xffffffb000507947 */ /* 0x000fea000383ffff */
.L_x_4052:
[----:B0-----:R0:W1:Y:S02]  /*22e70*/  SYNCS.PHASECHK.TRANS64.TRYWAIT P0, [R0+URZ+0x30860], R3 ;  /* 0x03086003000075a7 */ /* 0x001064000800017f */
[----:B-1----:R-:W-:Y:S05]  /*22e80*/  @!P0 NANOSLEEP.SYNCS 0x989680 ;  /* 0x009896800000895d */ /* 0x002fea0003900000 */
[----:B------:R-:W1:Y:S02]  /*22e90*/  @!P0 SYNCS.PHASECHK.TRANS64 P0, [R0+URZ+0x30860], R3 ;  /* 0x03086003000085a7 */ /* 0x000e64000800007f */
[----:B-1----:R-:W-:Y:S05]  /*22ea0*/  @!P0 BRA `(.L_x_4052) ;  /* 0xfffffffc00f08947 */ /* 0x002fea000383ffff */
[----:B------:R-:W-:Y:S05]  /*22eb0*/  BRA `(.L_x_4199) ;  /* 0xffffffb400787947 */ /* 0x000fea000383ffff */
.L_x_4053:
[----:B------:R-:W-:Y:S01]  /*22ec0*/  BSSY B0, `(.L_x_4200) ;  /* 0x0000008000007945 */ /* 0x000fe20003800000 */
[----:B------:R-:W-:Y:S01]  /*22ed0*/  MOV R13, R24 ;  /* 0x00000018000d7202 */ /* 0x000fe20000000f00 */
[----:B------:R-:W-:Y:S01]  /*22ee0*/  IMAD.MOV.U32 R12, RZ, RZ, RZ ;  /* 0x000000ffff0c7224 */ /* 0x000fe200078e00ff */
[----:B------:R-:W-:Y:S01]  /*22ef0*/  MOV R11, 0x181f ;  /* 0x0000181f000b7802 */ /* 0x000fe20000000f00 */
[----:B------:R-:W-:-:S07]  /*22f00*/  IMAD.MOV.U32 R15, RZ, RZ, -0x1 ;  /* 0xffffffffff0f7424 */ /* 0x000fce00078e00ff */
[----:B0-2---:R-:W-:Y:S05]  /*22f10*/  WARPSYNC.COLLECTIVE R15, `(.L_x_4201) ;  /* 0x000000000f087348 */ /* 0x005fea0003c00000 */
[----:B--2---:R1:W2:Y:S02]  /*22f20*/  SHFL.IDX P6, R14, R13, R12, R11 ;  /* 0x0000000c0d0e7389 */ /* 0x0042a400000c000b */
[----:B012---:R-:W-:Y:S01]  /*22f30*/  ENDCOLLECTIVE ;  /* 0x000000000000791b */ /* 0x007fe20003800000 */
.L_x_4201:
[----:B------:R-:W-:Y:S05]  /*22f40*/  BSYNC B0 ;  /* 0x0000000000007941 */ /* 0x000fea0003800000 */
.L_x_4200:
[----:B------:R-:W-:Y:S01]  /*22f50*/  IMAD.MOV.U32 R13, RZ, RZ, R23 ;  /* 0x000000ffff0d7224 */ /* 0x000fe200078e0017 */
[----:B------:R-:W-:Y:S01]  /*22f60*/  MOV R12, RZ ;  /* 0x000000ff000c7202 */ /* 0x000fe20000000f00 */
[----:B------:R-:W-:Y:S01]  /*22f70*/  IMAD.MOV.U32 R11, RZ, RZ, 0x181f ;  /* 0x0000181fff0b7424 */ /* 0x000fe200078e00ff */
[----:B------:R-:W-:Y:S01]  /*22f80*/  MOV R15, 0xffffffff ;  /* 0xffffffff000f7802 */ /* 0x000fe20000000f00 */
[----:B------:R-:W-:Y:S01]  /*22f90*/  IMAD.SHL.U32 R5, R33, 0x2, RZ ;  /* 0x0000000221057824 */ /* 0x000fe200078e00ff */
[----:B------:R-:W-:Y:S01]  /*22fa0*/  MOV R3, R14 ;  /* 0x0000000e00037202 */ /* 0x000fe20000000f00 */
[----:B------:R-:W-:-:S07]  /*22fb0*/  IMAD R4, R7, 0x2, R22 ;  /* 0x0000000207047824 */ /* 0x000fce00078e0216 */
[----:B------:R-:W-:Y:S05]  /*22fc0*/  WARPSYNC.COLLECTIVE R15, `(.L_x_4202) ;  /* 0x000000000f087348 */ /* 0x000fea0003c00000 */
[----:B------:R0:W1:Y:S02]  /*22fd0*/  SHFL.IDX P6, R14, R13, R12, R11 ;  /* 0x0000000c0d0e7389 */ /* 0x00006400000c000b */
[----:B01----:R-:W-:Y:S01]  /*22fe0*/  ENDCOLLECTIVE ;  /* 0x000000000000791b */ /* 0x003fe20003800000 */
.L_x_4202:
[----:B------:R-:W-:Y:S02]  /*22ff0*/  ULDC UR4, c[0x0][0x2f4] ;  /* 0x0000bd0000047ab9 */ /* 0x000fe40000000800 */
[----:B------:R-:W-:Y:S02]  /*23000*/  ISETP.GE.AND P2, PT, R33, UR4, PT ;  /* 0x0000000421007c0c */ /* 0x000fe4000bf46270 */
[----:B------:R-:W-:Y:S02]  /*23010*/  ISETP.GE.AND P1, PT, R36, UR4, PT ;  /* 0x0000000424007c0c */ /* 0x000fe4000bf26270 */
[C---:B------:R-:W-:Y:S02]  /*23020*/  ISETP.LT.OR P3, PT, R6.reuse, 0x1, P2 ;  /* 0x000000010600780c */ /* 0x040fe40001761670 */
[----:B------:R-:W-:Y:S02]  /*23030*/  ISETP.LT.OR P4, PT, R6, 0x1, P1 ;  /* 0x000000010600780c */ /* 0x000fe40000f81670 */
[----:B------:R-:W-:Y:S01]  /*23040*/  MOV R13, R24 ;  /* 0x00000018000d7202 */ /* 0x000fe20000000f00 */
[----:B------:R-:W-:Y:S01]  /*23050*/  IMAD.MOV.U32 R12, RZ, RZ, 0x1 ;  /* 0x00000001ff0c7424 */ /* 0x000fe200078e00ff */
[----:B------:R-:W-:-:S04]  /*23060*/  IADD3 R2, P0, R14, R5, RZ ;  /* 0x000000050e027210 */ /* 0x000fc80007f1e0ff */
[----:B------:R-:W-:Y:S02]  /*23070*/  IADD3.X R3, RZ, R3, RZ, P0, !PT ;  /* 0x00000003ff037210 */ /* 0x000fe400007fe4ff */
[----:B------:R-:W-:-:S13]  /*23080*/  ISETP.GE.AND P0, PT, R35, UR4, PT ;  /* 0x0000000423007c0c */ /* 0x000fda000bf06270 */
[----:B------:R-:W-:Y:S05]  /*23090*/  WARPSYNC.COLLECTIVE R15, `(.L_x_4203) ;  /* 0x000000000f087348 */ /* 0x000fea0003c00000 */
[----:B------:R0:W1:Y:S02]  /*230a0*/  SHFL.IDX P6, R14, R13, R12, R11 ;  /* 0x0000000c0d0e7389 */ /* 0x00006400000c000b */
[----:B01----:R-:W-:Y:S01]  /*230b0*/  ENDCOLLECTIVE ;  /* 0x000000000000791b */ /* 0x003fe20003800000 */
.L_x_4203:
        /* <DEDUP_REMOVED lines=13> */
.L_x_4204:
[----:B------:R-:W-:Y:S01]  /*23190*/  IMAD.MOV.U32 R13, RZ, RZ, R24 ;  /* 0x000000ffff0d7224 */ /* 0x000fe200078e0018 */
[----:B------:R-:W-:Y:S02]  /*231a0*/  MOV R12, 0x2 ;  /* 0x00000002000c7802 */ /* 0x000fe40000000f00 */
[----:B------:R-:W-:-:S13]  /*231b0*/  IADD3 R2, P4, R14, R5, RZ ;  /* 0x000000050e027210 */ /* 0x000fda0007f9e0ff */
[----:B------:R-:W-:Y:S05]  /*231c0*/  WARPSYNC.COLLECTIVE R15, `(.L_x_4205) ;  /* 0x000000000f087348 */ /* 0x000fea0003c00000 */
[----:B------:R0:W1:Y:S02]  /*231d0*/  SHFL.IDX P6, R14, R13, R12, R11 ;  /* 0x0000000c0d0e7389 */ /* 0x00006400000c000b */
[----:B01----:R-:W-:Y:S01]  /*231e0*/  ENDCOLLECTIVE ;  /* 0x000000000000791b */ /* 0x003fe20003800000 */
.L_x_4205:
[----:B------:R-:W-:Y:S02]  /*231f0*/  IADD3.X R3, RZ, R7, RZ, P4, !PT ;  /* 0x00000007ff037210 */ /* 0x000fe400027fe4ff */
[----:B------:R-:W-:-:S03]  /*23200*/  ISETP.LT.OR P4, PT, R6, 0x11, P1 ;  /* 0x000000110600780c */ /* 0x000fc60000f81670 */
[----:B------:R-:W-:Y:S01]  /*23210*/  @!PT LDS RZ, [RZ] ;  /* 0x00000000fffff984 */ /* 0x000fe20000000800 */
[----:B------:R-:W-:Y:S01]  /*23220*/  @!PT LDS RZ, [RZ] ;  /* 0x00000000fffff984 */ /* 0x000fe20000000800 */
[----:B------:R-:W-:Y:S01]  /*23230*/  @!PT LDS RZ, [RZ] ;  /* 0x00000000fffff984 */ /* 0x000fe20000000800 */
[----:B------:R0:W-:Y:S01]  /*23240*/  LDGSTS.E.BYPASS.LTC128B.128 [R4+0xc00], desc[UR56][R2.64], !P3 ;  /* 0x00c0000002047fae */ /* 0x0001e2000d901d78 */
[----:B------:R-:W-:Y:S02]  /*23250*/  ISETP.LT.OR P3, PT, R6, 0x11, P0 ;  /* 0x000000110600780c */ /* 0x000fe40000761670 */
[----:B------:R-:W-:-:S07]  /*23260*/  MOV R13, R23 ;  /* 0x00000017000d7202 */ /* 0x000fce0000000f00 */
[----:B------:R0:W-:Y:S04]  /*23270*/  LDGSTS.E.BYPASS.LTC128B.128 [R4+0x3c00], desc[UR56][R2.64+0x80], !P4 ;  /* 0x03c0008002047fae */ /* 0x0001e8000e101d78 */
[----:B------:R0:W-:Y:S01]  /*23280*/  LDGSTS.E.BYPASS.LTC128B.128 [R4+0x6c00], desc[UR56][R2.64+0x100], !P3 ;  /* 0x06c0010002047fae */ /* 0x0001e2000d901d78 */
[----:B------:R-:W-:Y:S01]  /*23290*/  ISETP.LT.OR P3, PT, R6, 0x21, P2 ;  /* 0x000000210600780c */ /* 0x000fe20001761670 */
[----:B------:R-:W-:-:S12]  /*232a0*/  IMAD.MOV.U32 R7, RZ, RZ, R14 ;  /* 0x000000ffff077224 */ /* 0x000fd800078e000e */
[----:B0-----:R-:W-:Y:S05]  /*232b0*/  WARPSYNC.COLLECTIVE R15, `(.L_x_4206) ;  /* 0x000000000f087348 */ /* 0x001fea0003c00000 */
[----:B------:R1:W2:Y:S02]  /*232c0*/  SHFL.IDX P6, R14, R13, R12, R11 ;  /* 0x0000000c0d0e7389 */ /* 0x0002a400000c000b */
[----:B012---:R-:W-:Y:S01]  /*232d0*/  ENDCOLLECTIVE ;  /* 0x000000000000791b */ /* 0x007fe20003800000 */
.L_x_4206:
[----:B------:R-:W-:Y:S01]  /*232e0*/  MOV R13, R24 ;  /* 0x00000018000d7202 */ /* 0x000fe20000000f00 */
[----:B------:R-:W-:Y:S01]  /*232f0*/  IMAD.MOV.U32 R12, RZ, RZ, 0x3 ;  /* 0x00000003ff0c7424 */ /* 0x000fe200078e00ff */
[----:B------:R-:W-:-:S13]  /*23300*/  IADD3 R2, P4, R14, R5, RZ ;  /* 0x000000050e027210 */ /* 0x000fda0007f9e0ff */
[----:B------:R-:W-:Y:S05]  /*23310*/  WARPSYNC.COLLECTIVE R15, `(.L_x_4207) ;  /* 0x000000000f087348 */ /* 0x000fea0003c00000 */
[----:B------:R0:W1:Y:S02]  /*23320*/  SHFL.IDX P6, R14, R13, R12, R11 ;  /* 0x0000000c0d0e7389 */ /* 0x00006400000c000b */
[----:B01----:R-:W-:Y:S01]  /*23330*/  ENDCOLLECTIVE ;  /* 0x000000000000791b */ /* 0x003fe20003800000 */
.L_x_4207:
        /* <DEDUP_REMOVED lines=10> */
[----:B------:R-:W-:Y:S02]  /*233e0*/  ISETP.LT.OR P3, PT, R6, 0x31, P2 ;  /* 0x000000310600780c */ /* 0x000fe40001761670 */
[----:B------:R-:W-:-:S11]  /*233f0*/  MOV R7, R14 ;  /* 0x0000000e00077202 */ /* 0x000fd60000000f00 */
[----:B0-----:R-:W-:Y:S05]  /*23400*/  WARPSYNC.COLLECTIVE R15, `(.L_x_4208) ;  /* 0x000000000f087348 */ /* 0x001fea0003c00000 */
[----:B------:R1:W2:Y:S02]  /*23410*/  SHFL.IDX P6, R14, R13, R12, R11 ;  /* 0x0000000c0d0e7389 */ /* 0x0002a400000c000b */
[----:B012---:R-:W-:Y:S01]  /*23420*/  ENDCOLLECTIVE ;  /* 0x000000000000791b */ /* 0x007fe20003800000 */
.L_x_4208:
[----:B------:R-:W-:Y:S01]  /*23430*/  IMAD.MOV.U32 R13, RZ, RZ, R24 ;  /* 0x000000ffff0d7224 */ /* 0x000fe200078e0018 */
[----:B------:R-:W-:Y:S02]  /*23440*/  MOV R12, 0x4 ;  /* 0x00000004000c7802 */ /* 0x000fe40000000f00 */
[----:B------:R-:W-:-:S13]  /*23450*/  IADD3 R2, P4, R14, R5, RZ ;  /* 0x000000050e027210 */ /* 0x000fda0007f9e0ff */
[----:B------:R-:W-:Y:S05]  /*23460*/  WARPSYNC.COLLECTIVE R15, `(.L_x_4209) ;  /* 0x000000000f087348 */ /* 0x000fea0003c00000 */
[----:B------:R0:W1:Y:S02]  /*23470*/  SHFL.IDX P6, R14, R13, R12, R11 ;  /* 0x0000000c0d0e7389 */ /* 0x00006400000c000b */
[----:B01----:R-:W-:Y:S01]  /*23480*/  ENDCOLLECTIVE ;  /* 0x000000000000791b */ /* 0x003fe20003800000 */
.L_x_4209:
        /* <DEDUP_REMOVED lines=15> */
.L_x_4210:
[----:B------:R-:W-:Y:S01]  /*23580*/  MOV R13, R24 ;  /* 0x00000018000d7202 */ /* 0x000fe20000000f00 */
[----:B------:R-:W-:Y:S01]  /*23590*/  IMAD.MOV.U32 R12, RZ, RZ, 0x5 ;  /* 0x00000005ff0c7424 */ /* 0x000fe200078e00ff */
[----:B------:R-:W-:-:S13]  /*235a0*/  IADD3 R2, P4, R14, R5, RZ ;  /* 0x000000050e027210 */ /* 0x000fda0007f9e0ff */
[----:B------:R-:W-:Y:S05]  /*235b0*/  WARPSYNC.COLLECTIVE R15, `(.L_x_4211) ;  /* 0x000000000f087348 */ /* 0x000fea0003c00000 */
[----:B------:R0:W1:Y:S02]  /*235c0*/  SHFL.IDX P6, R14, R13, R12, R11 ;  /* 0x0000000c0d0e7389 */ /* 0x00006400000c000b */
[----:B01----:R-:W-:Y:S01]  /*235d0*/  ENDCOLLECTIVE ;  /* 0x000000000000791b */ /* 0x003fe20003800000 */
.L_x_4211:
        /* <DEDUP_REMOVED lines=10> */
[----:B------:R-:W-:-:S07]  /*23680*/  MOV R24, R14 ;  /* 0x0000000e00187202 */ /* 0x000fce0000000f00 */
[----:B0-----:R-:W-:Y:S05]  /*23690*/  WARPSYNC.COLLECTIVE R15, `(.L_x_4212) ;  /* 0x000000000f087348 */ /* 0x001fea0003c00000 */
[----:B------:R1:W2:Y:S02]  /*236a0*/  SHFL.IDX P6, R14, R13, R12, R11 ;  /* 0x0000000c0d0e7389 */ /* 0x0002a400000c000b */
[----:B012---:R-:W-:Y:S01]  /*236b0*/  ENDCOLLECTIVE ;  /* 0x000000000000791b */ /* 0x007fe20003800000 */
.L_x_4212:
[----:B------:R-:W-:Y:S05]  /*236c0*/  BRA `(.L_x_4213) ;  /* 0xffffffb0007c7947 */ /* 0x000fea000383ffff */
.L_x_4058:
        /* <DEDUP_REMOVED lines=8> */
.L_x_4215:
[----:B------:R-:W-:Y:S05]  /*23750*/  BSYNC B0 ;  /* 0x0000000000007941 */ /* 0x000fea0003800000 */
.L_x_4214:
        /* <DEDUP_REMOVED lines=9> */
.L_x_4216:
        /* <DEDUP_REMOVED lines=18> */
.L_x_4217:
[----:B------:R-:W-:Y:S01]  /*23910*/  IMAD.MOV.U32 R12, RZ, RZ, 0x2 ;  /* 0x00000002ff0c7424 */ /* 0x000fe200078e00ff */
[----:B------:R-:W-:-:S05]  /*23920*/  SEL R7, R14, RZ, P1 ;  /* 0x000000ff0e077207 */ /* 0x000fca0000800000 */
[----:B------:R-:W-:-:S05]  /*23930*/  IMAD.IADD R6, R4, 0x1, R7 ;  /* 0x0000000104067824 */ /* 0x000fca00078e0207 */
[----:B------:R-:W-:-:S07]  /*23940*/  MOV R13, R6 ;  /* 0x00000006000d7202 */ /* 0x000fce0000000f00 */
[----:B------:R-:W-:Y:S05]  /*23950*/  WARPSYNC.COLLECTIVE R15, `(.L_x_4218) ;  /* 0x000000000f087348 */ /* 0x000fea0003c00000 */
[----:B------:R0:W1:Y:S02]  /*23960*/  SHFL.UP P6, R14, R13, R12, R11 ;  /* 0x0400000c0d0e7389 */ /* 0x00006400000c000b */
[----:B01----:R-:W-:Y:S01]  /*23970*/  ENDCOLLECTIVE ;  /* 0x000000000000791b */ /* 0x003fe20003800000 */
.L_x_4218:
[----:B------:R-:W-:Y:S02]  /*23980*/  MOV R12, 0x4 ;  /* 0x00000004000c7802 */ /* 0x000fe40000000f00 */
[----:B------:R-:W-:-:S04]  /*23990*/  SEL R7, R14, RZ, P2 ;  /* 0x000000ff0e077207 */ /* 0x000fc80001000000 */
[----:B------:R-:W-:-:S05]  /*239a0*/  IADD3 R7, R6, R7, RZ ;  /* 0x0000000706077210 */ /* 0x000fca0007ffe0ff */
[----:B------:R-:W-:-:S07]  /*239b0*/  IMAD.MOV.U32 R13, RZ, RZ, R7 ;  /* 0x000000ffff0d7224 */ /* 0x000fce00078e0007 */
[----:B------:R-:W-:Y:S05]  /*239c0*/  WARPSYNC.COLLECTIVE R15, `(.L_x_4219) ;  /* 0x000000000f087348 */ /* 0x000fea0003c00000 */
[----:B------:R0:W1:Y:S02]  /*239d0*/  SHFL.UP P6, R14, R13, R12, R11 ;  /* 0x0400000c0d0e7389 */ /* 0x00006400000c000b */
[----:B01----:R-:W-:Y:S01]  /*239e0*/  ENDCOLLECTIVE ;  /* 0x000000000000791b */ /* 0x003fe20003800000 */
.L_x_4219:
[----:B------:R-:W-:Y:S01]  /*239f0*/  IMAD.MOV.U32 R12, RZ, RZ, 0x8 ;  /* 0x00000008ff0c7424 */ /* 0x000fe200078e00ff */
[----:B------:R-:W-:-:S05]  /*23a00*/  SEL R2, R14, RZ, P3 ;  /* 0x000000ff0e027207 */ /* 0x000fca0001800000 */
[----:B------:R-:W-:-:S05]  /*23a10*/  IMAD.IADD R2, R7, 0x1, R2 ;  /* 0x0000000107027824 */ /* 0x000fca00078e0202 */
[----:B------:R-:W-:-:S07]  /*23a20*/  MOV R13, R2 ;  /* 0x00000002000d7202 */ /* 0x000fce0000000f00 */
[----:B------:R-:W-:Y:S05]  /*23a30*/  WARPSYNC.COLLECTIVE R15, `(.L_x_4220) ;  /* 0x000000000f087348 */ /* 0x000fea0003c00000 */
[----:B------:R0:W1:Y:S02]  /*23a40*/  SHFL.UP P6, R14, R13, R12, R11 ;  /* 0x0400000c0d0e7389 */ /* 0x00006400000c000b */
[----:B01----:R-:W-:Y:S01]  /*23a50*/  ENDCOLLECTIVE ;  /* 0x000000000000791b */ /* 0x003fe20003800000 */
.L_x_4220:
[----:B------:R-:W-:Y:S02]  /*23a60*/  MOV R12, 0x10 ;  /* 0x00000010000c7802 */ /* 0x000fe40000000f00 */
[----:B------:R-:W-:-:S04]  /*23a70*/  SEL R3, R14, RZ, P4 ;  /* 0x000000ff0e037207 */ /* 0x000fc80002000000 */
[----:B------:R-:W-:-:S05]  /*23a80*/  IADD3 R3, R2, R3, RZ ;  /* 0x0000000302037210 */ /* 0x000fca0007ffe0ff */
[----:B------:R-:W-:-:S07]  /*23a90*/  IMAD.MOV.U32 R13, RZ, RZ, R3 ;  /* 0x000000ffff0d7224 */ /* 0x000fce00078e0003 */
[----:B------:R-:W-:Y:S05]  /*23aa0*/  WARPSYNC.COLLECTIVE R15, `(.L_x_4221) ;  /* 0x000000000f087348 */ /* 0x000fea0003c00000 */
[----:B------:R0:W1:Y:S02]  /*23ab0*/  SHFL.UP P6, R14, R13, R12, R11 ;  /* 0x0400000c0d0e7389 */ /* 0x00006400000c000b */
[----:B01----:R-:W-:Y:S01]  /*23ac0*/  ENDCOLLECTIVE ;  /* 0x000000000000791b */ /* 0x003fe20003800000 */
.L_x_4221:
        /* <DEDUP_REMOVED lines=8> */
.L_x_4222:
[----:B------:R-:W-:Y:S05]  /*23b50*/  BRA `(.L_x_4223) ;  /* 0xffffffb000947947 */ /* 0x000fea000383ffff */
.L_x_4063:
[----:B------:R-:W-:Y:S01]  /*23b60*/  BSSY B0, `(.L_x_4224) ;  /* 0x0000008000007945 */ /* 0x000fe20003800000 */
[----:B-----5:R-:W-:Y:S01]  /*23b70*/  IMAD.MOV.U32 R13, RZ, RZ, R4 ;  /* 0x000000ffff0d7224 */ /* 0x020fe200078e0004 */
[----:B------:R-:W-:Y:S01]  /*23b80*/  MOV R12, 0x1 ;  /* 0x00000001000c7802 */ /* 0x000fe20000000f00 */
[----:B------:R-:W-:Y:S01]  /*23b90*/  IMAD.MOV.U32 R11, RZ, RZ, RZ ;  /* 0x000000ffff0b7224 */ /* 0x000fe200078e00ff */
[----:B------:R-:W-:-:S07]  /*23ba0*/  MOV R15, 0xffffffff ;  /* 0xffffffff000f7802 */ /* 0x000fce0000000f00 */
[----:B01----:R-:W-:Y:S05]  /*23bb0*/  WARPSYNC.COLLECTIVE R15, `(.L_x_4225) ;  /* 0x000000000f087348 */ /* 0x003fea0003c00000 */
[----:B------:R2:W3:Y:S02]  /*23bc0*/  SHFL.UP P6, R14, R13, R12, R11 ;  /* 0x0400000c0d0e7389 */ /* 0x0004e400000c000b */
[----:B0123--:R-:W-:Y:S01]  /*23bd0*/  ENDCOLLECTIVE ;  /* 0x000000000000791b */ /* 0x00ffe20003800000 */
.L_x_4225:
[----:B------:R-:W-:Y:S05]  /*23be0*/  BSYNC B0 ;  /* 0x0000000000007941 */ /* 0x000fea0003800000 */
.L_x_4224:
        /* <DEDUP_REMOVED lines=8> */
.L_x_4226:
[----:B------:R-:W-:Y:S01]  /*23c70*/  IMAD.MOV.U32 R12, RZ, RZ, 0x4 ;  /* 0x00000004ff0c7424 */ /* 0x000fe200078e00ff */
[----:B------:R-:W-:-:S05]  /*23c80*/  SEL R0, R14, RZ, P2 ;  /* 0x000000ff0e007207 */ /* 0x000fca0001000000 */
[----:B------:R-:W-:-:S05]  /*23c90*/  IMAD.IADD R0, R13, 0x1, R0 ;  /* 0x000000010d007824 */ /* 0x000fca00078e0200 */
[----:B------:R-:W-:-:S07]  /*23ca0*/  MOV R13, R0 ;  /* 0x00000000000d7202 */ /* 0x000fce0000000f00 */
[----:B------:R-:W-:Y:S05]  /*23cb0*/  WARPSYNC.COLLECTIVE R15, `(.L_x_4227) ;  /* 0x000000000f087348 */ /* 0x000fea0003c00000 */
[----:B------:R0:W1:Y:S02]  /*23cc0*/  SHFL.UP P6, R14, R13, R12, R11 ;  /* 0x0400000c0d0e7389 */ /* 0x00006400000c000b */
[----:B01----:R-:W-:Y:S01]  /*23cd0*/  ENDCOLLECTIVE ;  /* 0x000000000000791b */ /* 0x003fe20003800000 */
.L_x_4227:
[----:B------:R-:W-:Y:S02]  /*23ce0*/  MOV R12, 0x8 ;  /* 0x00000008000c7802 */ /* 0x000fe40000000f00 */
[----:B------:R-:W-:-:S04]  /*23cf0*/  SEL R3, R14, RZ, P3 ;  /* 0x000000ff0e037207 */ /* 0x000fc80001800000 */
[----:B------:R-:W-:-:S05]  /*23d00*/  IADD3 R2, R0, R3, RZ ;  /* 0x0000000300027210 */ /* 0x000fca0007ffe0ff */
[----:B------:R-:W-:-:S07]  /*23d10*/  IMAD.MOV.U32 R13, RZ, RZ, R2 ;  /* 0x000000ffff0d7224 */ /* 0x000fce00078e0002 */
[----:B------:R-:W-:Y:S05]  /*23d20*/  WARPSYNC.COLLECTIVE R15, `(.L_x_4228) ;  /* 0x000000000f087348 */ /* 0x000fea0003c00000 */
[----:B------:R0:W1:Y:S02]  /*23d30*/  SHFL.UP P6, R14, R13, R12, R11 ;  /* 0x0400000c0d0e7389 */ /* 0x00006400000c000b */
[----:B01----:R-:W-:Y:S01]  /*23d40*/  ENDCOLLECTIVE ;  /* 0x000000000000791b */ /* 0x003fe20003800000 */
.L_x_4228:
[----:B------:R-:W-:Y:S01]  /*23d50*/  IMAD.MOV.U32 R12, RZ, RZ, 0x10 ;  /* 0x00000010ff0c7424 */ /* 0x000fe200078e00ff */
[----:B------:R-:W-:-:S05]  /*23d60*/  SEL R3, R14, RZ, P4 ;  /* 0x000000ff0e037207 */ /* 0x000fca0002000000 */
[----:B------:R-:W-:-:S05]  /*23d70*/  IMAD.IADD R3, R2, 0x1, R3 ;  /* 0x0000000102037824 */ /* 0x000fca00078e0203 */
[----:B------:R-:W-:-:S07]  /*23d80*/  MOV R13, R3 ;  /* 0x00000003000d7202 */ /* 0x000fce0000000f00 */
[----:B------:R-:W-:Y:S05]  /*23d90*/  WARPSYNC.COLLECTIVE R15, `(.L_x_4229) ;  /* 0x000000000f087348 */ /* 0x000fea0003c00000 */
[----:B------:R0:W1:Y:S02]  /*23da0*/  SHFL.UP P6, R14, R13, R12, R11 ;  /* 0x0400000c0d0e7389 */ /* 0x00006400000c000b */
[----:B01----:R-:W-:Y:S01]  /*23db0*/  ENDCOLLECTIVE ;  /* 0x000000000000791b */ /* 0x003fe20003800000 */
.L_x_4229:
        /* <DEDUP_REMOVED lines=8> */
.L_x_4230:
[----:B------:R-:W-:Y:S05]  /*23e40*/  BRA `(.L_x_4231) ;  /* 0xffffffb000747947 */ /* 0x000fea000383ffff */
.L_x_4065:
[----:B------:R-:W-:Y:S01]  /*23e50*/  BSSY B0, `(.L_x_4232) ;  /* 0x0000006000007945 */ /* 0x000fe20003800000 */
[----:B------:R-:W-:Y:S02]  /*23e60*/  PLOP3.LUT P6, PT, P6, PT, PT, 0x8, 0x0 ;  /* 0x000000000000781c */ /* 0x000fe400037ce170 */
[----:B------:R-:W-:-:S11]  /*23e70*/  MOV R15, 0xffffffff ;  /* 0xffffffff000f7802 */ /* 0x000fd60000000f00 */
[----:B0-----:R-:W-:Y:S05]  /*23e80*/  WARPSYNC.COLLECTIVE R15, `(.L_x_4233) ;  /* 0x000000000f087348 */ /* 0x001fea0003c00000 */
[----:B------:R-:W-:Y:S01]  /*23e90*/  VOTE.ANY R14, PT, P6 ;  /* 0x00000000000e7806 */ /* 0x000fe200030e0100 */
[----:B0-----:R-:W-:Y:S06]  /*23ea0*/  ENDCOLLECTIVE ;  /* 0x000000000000791b */ /* 0x001fec0003800000 */
.L_x_4233:
[----:B------:R-:W-:Y:S05]  /*23eb0*/  BSYNC B0 ;  /* 0x0000000000007941 */ /* 0x000fea0003800000 */
.L_x_4232:
        /* <DEDUP_REMOVED lines=9> */
.L_x_4234:
[----:B------:R-:W-:Y:S01]  /*23f50*/  MOV R4, R14 ;  /* 0x0000000e00047202 */ /* 0x000fe20000000f00 */
[----:B------:R-:W-:Y:S06]  /*23f60*/  BRA `(.L_x_4235) ;  /* 0xffffffb000647947 */ /* 0x000fec000383ffff */
.L_x_4067:
[----:B------:R-:W-:Y:S01]  /*23f70*/  BSSY B0, `(.L_x_4236) ;  /* 0x0000007000007945 */ /* 0x000fe20003800000 */
[----:B------:R-:W-:Y:S01]  /*23f80*/  IMAD.MOV.U32 R13, RZ, RZ, R6 ;  /* 0x000000ffff0d7224 */ /* 0x000fe200078e0006 */
[----:B------:R-:W-:Y:S01]  /*23f90*/  MOV R11, 0x1f ;  /* 0x0000001f000b7802 */ /* 0x000fe20000000f00 */
[----:B------:R-:W-:-:S07]  /*23fa0*/  IMAD.MOV.U32 R15, RZ, RZ, -0x1 ;  /* 0xffffffffff0f7424 */ /* 0x000fce00078e00ff */
[----:B012---:R-:W-:Y:S05]  /*23fb0*/  WARPSYNC.COLLECTIVE R15, `(.L_x_4237) ;  /* 0x000000000f087348 */ /* 0x007fea0003c00000 */
[----:B------:R3:W4:Y:S02]  /*23fc0*/  SHFL.IDX P6, R14, R13, R12, R11 ;  /* 0x0000000c0d0e7389 */ /* 0x00072400000c000b */
[----:B01234-:R-:W-:Y:S01]  /*23fd0*/  ENDCOLLECTIVE ;  /* 0x000000000000791b */ /* 0x01ffe20003800000 */
.L_x_4237:
[----:B------:R-:W-:Y:S05]  /*23fe0*/  BSYNC B0 ;  /* 0x0000000000007941 */ /* 0x000fea0003800000 */
.L_x_4236:
[----:B------:R-:W-:Y:S05]  /*23ff0*/  BRA `(.L_x_4066) ;  /* 0xffffffb0005c7947 */ /* 0x000fea000383ffff */
.L_x_4071:
[----:B0-----:R0:W1:Y:S02]  /*24000*/  SYNCS.PHASECHK.TRANS64.TRYWAIT P0, [R7+URZ+0x30820], R0 ;  /* 0x03082000070075a7 */ /* 0x001064000800017f */
[----:B-1----:R-:W-:Y:S05]  /*24010*/  @!P0 NANOSLEEP.SYNCS 0x989680 ;  /* 0x009896800000895d */ /* 0x002fea0003900000 */
[----:B------:R-:W1:Y:S02]  /*24020*/  @!P0 SYNCS.PHASECHK.TRANS64 P0, [R7+URZ+0x30820], R0 ;  /* 0x03082000070085a7 */ /* 0x000e64000800007f */
[----:B-1----:R-:W-:Y:S05]  /*24030*/  @!P0 BRA `(.L_x_4071) ;  /* 0xfffffffc00f08947 */ /* 0x002fea000383ffff */
[----:B------:R-:W-:Y:S05]  /*24040*/  BRA `(.L_x_4238) ;  /* 0xffffffb400487947 */ /* 0x000fea000383ffff */
.L_x_4072:
        /* <DEDUP_REMOVED lines=8> */
[----:B0-----:R-:W-:Y:S05]  /*240d0*/  WARPSYNC.COLLECTIVE R15, `(.L_x_4240) ;  /* 0x000000000f087348 */ /* 0x001fea0003c00000 */
[----:B------:R1:W2:Y:S02]  /*240e0*/  SHFL.IDX P6, R14, R13, R12, R11 ;  /* 0x0000000c0d0e7389 */ /* 0x0002a400000c000b */
[----:B012---:R-:W-:Y:S01]  /*240f0*/  ENDCOLLECTIVE ;  /* 0x000000000000791b */ /* 0x007fe20003800000 */
.L_x_4240:
[----:B------:R-:W-:Y:S05]  /*24100*/  BSYNC B0 ;  /* 0x0000000000007941 */ /* 0x000fea0003800000 */
.L_x_4239:
[----:B------:R-:W-:Y:S05]  /*24110*/  BRA `(.L_x_4241) ;  /* 0xffffffb400307947 */ /* 0x000fea000383ffff */
.L_x_4073:
[----:B------:R-:W-:Y:S01]  /*24120*/  BSSY B0, `(.L_x_4242) ;  /* 0x0000006000007945 */ /* 0x000fe20003800000 */
[----:B------:R-:W-:-:S07]  /*24130*/  MOV R15, 0xffffffff ;  /* 0xffffffff000f7802 */ /* 0x000fce0000000f00 */
[----:B0-----:R-:W-:Y:S05]  /*24140*/  WARPSYNC.COLLECTIVE R15, `(.L_x_4243) ;  /* 0x000000000f0c7348 */ /* 0x001fea0003c00000 */
[----:B------:R-:W-:Y:S02]  /*24150*/  ELECT P6, UR62, PT ;  /* 0x00000000003e782f */ /* 0x000fe400038c0000 */
[----:B------:R-:W-:Y:S01]  /*24160*/  MOV R14, UR62 ;  /* 0x0000003e000e7c02 */ /* 0x000fe20008000f00 */
[----:B0-----:R-:W-:Y:S10]  /*24170*/  ENDCOLLECTIVE ;  /* 0x000000000000791b */ /* 0x001ff40003800000 */
.L_x_4243:
[----:B------:R-:W-:Y:S05]  /*24180*/  BSYNC B0 ;  /* 0x0000000000007941 */ /* 0x000fea0003800000 */
.L_x_4242:
[----:B------:R-:W-:Y:S05]  /*24190*/  BRA `(.L_x_4244) ;  /* 0xffffffb400247947 */ /* 0x000fea000383ffff */
.L_x_4075:
[----:B0-----:R0:W1:Y:S02]  /*241a0*/  SYNCS.PHASECHK.TRANS64.TRYWAIT P1, [R5+URZ+0x30840], R0 ;  /* 0x03084000050075a7 */ /* 0x001064000802017f */
[----:B-1----:R-:W-:Y:S05]  /*241b0*/  @!P1 NANOSLEEP.SYNCS 0x989680 ;  /* 0x009896800000995d */ /* 0x002fea0003900000 */
[----:B------:R-:W1:Y:S02]  /*241c0*/  @!P1 SYNCS.PHASECHK.TRANS64 P1, [R5+URZ+0x30840], R0 ;  /* 0x03084000050095a7 */ /* 0x000e64000802007f */
[----:B-1----:R-:W-:Y:S05]  /*241d0*/  @!P1 BRA `(.L_x_4075) ;  /* 0xfffffffc00f09947 */ /* 0x002fea000383ffff */
[----:B------:R-:W-:Y:S05]  /*241e0*/  BRA `(.L_x_4245) ;  /* 0xffffffb400447947 */ /* 0x000fea000383ffff */
.L_x_4077:
[----:B-1----:R1:W2:Y:S02]  /*241f0*/  SYNCS.PHASECHK.TRANS64.TRYWAIT P1, [R3+URZ+0x30840], R2 ;  /* 0x03084002030075a7 */ /* 0x0022a4000802017f */
[----:B--2---:R-:W-:Y:S05]  /*24200*/  @!P1 NANOSLEEP.SYNCS 0x989680 ;  /* 0x009896800000995d */ /* 0x004fea0003900000 */
[----:B------:R-:W2:Y:S02]  /*24210*/  @!P1 SYNCS.PHASECHK.TRANS64 P1, [R3+URZ+0x30840], R2 ;  /* 0x03084002030095a7 */ /* 0x000ea4000802007f */
[----:B--2---:R-:W-:Y:S05]  /*24220*/  @!P1 BRA `(.L_x_4077) ;  /* 0xfffffffc00f09947 */ /* 0x004fea000383ffff */
[----:B------:R-:W-:Y:S05]  /*24230*/  BRA `(.L_x_4246) ;  /* 0xffffffb400507947 */ /* 0x000fea000383ffff */
.L_x_4079:
[----:B--2---:R2:W3:Y:S02]  /*24240*/  SYNCS.PHASECHK.TRANS64.TRYWAIT P1, [R5+URZ+0x30860], R0 ;  /* 0x03086000050075a7 */ /* 0x0044e4000802017f */
[----:B---3--:R-:W-:Y:S05]  /*24250*/  @!P1 NANOSLEEP.SYNCS 0x989680 ;  /* 0x009896800000995d */ /* 0x008fea0003900000 */
[----:B------:R-:W3:Y:S02]  /*24260*/  @!P1 SYNCS.PHASECHK.TRANS64 P1, [R5+URZ+0x30860], R0 ;  /* 0x03086000050095a7 */ /* 0x000ee4000802007f */
[----:B---3--:R-:W-:Y:S05]  /*24270*/  @!P1 BRA `(.L_x_4079) ;  /* 0xfffffffc00f09947 */ /* 0x008fea000383ffff */
[----:B------:R-:W-:Y:S05]  /*24280*/  BRA `(.L_x_4247) ;  /* 0xffffffb4004c7947 */ /* 0x000fea000383ffff */
.L_x_4248:
        /* <DEDUP_REMOVED lines=15> */
.L_x_15847:


//--------------------- .text._ZN7cutlass13device_kernelIN5flash11enable_sm90INS1_16FlashAttnFwdSm90INS1_25CollectiveMainloopFwdSm90ILi2EN4cute5tupleIJNS5_1CILi1EEES8_S8_EEENS6_IJNS7_ILi128EEENS7_ILi96EEENS7_ILi192EEEEEELi192ENS_6half_tEfNS_4arch4Sm90ELb0ELb1ELb0ELb0ELb1ELb0ELb0ELb1ELb1ELb1ELb0ELb0EEENS1_21CollectiveEpilogueFwdINS6_IJSA_SC_SB_EEES9_SE_SG_Li256ELb0ELb1ELb0ELb0EEENS1_30DynamicPersistentTileSchedulerILi256ELi128ELb0ELb1ELb1EEEEEEEEEvNT_6ParamsE --------------------------
	.section	.text._ZN7cutlass13device_kernelIN5flash11enable_sm90INS1_16FlashAttnFwdSm90INS1_25CollectiveMainloopFwdSm90ILi2EN4cute5tupleIJNS5_1CILi1EEES8_S8_EEENS6_IJNS7_ILi128EEENS7_ILi96EEENS7_ILi192EEEEEELi192ENS_6half_tEfNS_4arch4Sm90ELb0ELb1ELb0ELb0ELb1ELb0ELb0ELb1ELb1ELb1ELb0ELb0EEENS1_21CollectiveEpilogueFwdINS6_IJSA_SC_SB_EEES9_SE_SG_Li256ELb0ELb1ELb0ELb0EEENS1_30DynamicPersistentTileSchedulerILi256ELi128ELb0ELb1ELb1EEEEEEEEEvNT_6ParamsE,"ax",@progbits
	.align	128
.text._ZN7cutlass13device_kernelIN5flash11enable_sm90INS1_16FlashAttnFwdSm90INS1_25CollectiveMainloopFwdSm90ILi2EN4cute5tupleIJNS5_1CILi1EEES8_S8_EEENS6_IJNS7_ILi128EEENS7_ILi96EEENS7_ILi192EEEEEELi192ENS_6half_tEfNS_4arch4Sm90ELb0ELb1ELb0ELb0ELb1ELb0ELb0ELb1ELb1ELb1ELb0ELb0EEENS1_21CollectiveEpilogueFwdINS6_IJSA_SC_SB_EEES9_SE_SG_Li256ELb0ELb1ELb0ELb0EEENS1_30DynamicPersistentTileSchedulerILi256ELi128ELb0ELb1ELb1EEEEEEEEEvNT_6ParamsE:
        .type           _ZN7cutlass13device_kernelIN5flash11enable_sm90INS1_16FlashAttnFwdSm90INS1_25CollectiveMainloopFwdSm90ILi2EN4cute5tupleIJNS5_1CILi1EEES8_S8_EEENS6_IJNS7_ILi128EEENS7_ILi96EEENS7_ILi192EEEEEELi192ENS_6half_tEfNS_4arch4Sm90ELb0ELb1ELb0ELb0ELb1ELb0ELb0ELb1ELb1ELb1ELb0ELb0EEENS1_21CollectiveEpilogueFwdINS6_IJSA_SC_SB_EEES9_SE_SG_Li256ELb0ELb1ELb0ELb0EEENS1_30DynamicPersistentTileSchedulerILi256ELi128ELb0ELb1ELb1EEEEEEEEEvNT_6ParamsE,@function
        .size           _ZN7cutlass13device_kernelIN5flash11enable_sm90INS1_16FlashAttnFwdSm90INS1_25CollectiveMainloopFwdSm90ILi2EN4cute5tupleIJNS5_1CILi1EEES8_S8_EEENS6_IJNS7_ILi128EEENS7_ILi96EEENS7_ILi192EEEEEELi192ENS_6half_tEfNS_4arch4Sm90ELb0ELb1ELb0ELb0ELb1ELb0ELb0ELb1ELb1ELb1ELb0ELb0EEENS1_21CollectiveEpilogueFwdINS6_IJSA_SC_SB_EEES9_SE_SG_Li256ELb0ELb1ELb0ELb0EEENS1_30DynamicPersistentTileSchedulerILi256ELi128ELb0ELb1ELb1EEEEEEEEEvNT_6ParamsE,(.L_x_15848 - _ZN7cutlass13device_kernelIN5flash11enable_sm90INS1_16FlashAttnFwdSm90INS1_25CollectiveMainloopFwdSm90ILi2EN4cute5tupleIJNS5_1CILi1EEES8_S8_EEENS6_IJNS7_ILi128EEENS7_ILi96EEENS7_ILi192EEEEEELi192ENS_6half_tEfNS_4arch4Sm90ELb0ELb1ELb0ELb0ELb1ELb0ELb0ELb1ELb1ELb1ELb0ELb0EEENS1_21CollectiveEpilogueFwdINS6_IJSA_SC_SB_EEES9_SE_SG_Li256ELb0ELb1ELb0ELb0EEENS1_30DynamicPersistentTileSchedulerILi256ELi128ELb0ELb1ELb1EEEEEEEEEvNT_6ParamsE)
        .other          _ZN7cutlass13device_kernelIN5flash11enable_sm90INS1_16FlashAttnFwdSm90INS1_25CollectiveMainloopFwdSm90ILi2EN4cute5tupleIJNS5_1CILi1EEES8_S8_EEENS6_IJNS7_ILi128EEENS7_ILi96EEENS7_ILi192EEEEEELi192ENS_6half_tEfNS_4arch4Sm90ELb0ELb1ELb0ELb0ELb1ELb0ELb0ELb1ELb1ELb1ELb0ELb0EEENS1_21CollectiveEpilogueFwdINS6_IJSA_SC_SB_EEES9_SE_SG_Li256ELb0ELb1ELb0ELb0EEENS1_30DynamicPersistentTileSchedulerILi256ELi128ELb0ELb1ELb1EEEEEEEEEvNT_6ParamsE,@"STO_CUDA_ENTRY STV_DEFAULT"
_ZN7cutlass13device_kernelIN5flash11enable_sm90INS1_16FlashAttnFwdSm90INS1_25CollectiveMainloopFwdSm90ILi2EN4cute5tupleIJNS5_1CILi1EEES8_S8_EEENS6_IJNS7_ILi128EEENS7_ILi96EEENS7_ILi192EEEEEELi192ENS_6half_tEfNS_4arch4Sm90ELb0ELb1ELb0ELb0ELb1ELb0ELb0ELb1ELb1ELb1ELb0ELb0EEENS1_21CollectiveEpilogueFwdINS6_IJSA_SC_SB_EEES9_SE_SG_Li256ELb0ELb1ELb0ELb0EEENS1_30DynamicPersistentTileSchedulerILi256ELi128ELb0ELb1ELb1EEEEEEEEEvNT_6ParamsE:
        /* <DEDUP_REMOVED lines=45> */
.L_x_4249:
        /* <DEDUP_REMOVED lines=22> */
.L_x_4250:
        /* <DEDUP_REMOVED lines=18> */
.L_x_4251:
        /* <DEDUP_REMOVED lines=22> */
.L_x_4252:
        /* <DEDUP_REMOVED lines=23> */
.L_x_4253:
        /* <DEDUP_REMOVED lines=10> */
.L_x_4255:
        /* <DEDUP_REMOVED lines=24> */
[----:B------:R-:W-:Y:S02]  /*0a40*/  LEA.HI R6, R0, R207, RZ, 0x2 ;  /* 0x000000cf00067211 */ /* 0x000fe400078f10ff */
[----:B------:R-:W-:Y:S02]  /*0a50*/  LEA.HI R8, R9, R198, RZ, 0x2 ;  /* 0x000000c609087211 */ /* 0x000fe400078f10ff */
[----:B------:R-:W-:Y:S02]  /*0a60*/  LOP3.LUT R6, R6, 0xfffffffc, RZ, 0xc0, !PT ;  /* 0xfffffffc06067812 */ /* 0x000fe400078ec0ff */
[----:B------:R-:W-:-:S02]  /*0a70*/  SHF.R.S32.HI R10, RZ, 0x2, R8 ;  /* 0x00000002ff0a7819 */ /* 0x000fc40000011408 */
[----:B------:R-:W-:Y:S01]  /*0a80*/  SHF.R.S32.HI R11, RZ, 0x1f, R8 ;  /* 0x0000001fff0b7819 */ /* 0x000fe20000011408 */
[----:B------:R-:W-:Y:S01]  /*0a90*/  IMAD.IADD R6, R207, 0x1, -R6 ;  /* 0x00000001cf067824 */ /* 0x000fe200078e0a06 */
[----:B------:R-:W-:Y:S02]  /*0aa0*/  LEA.HI R9, R9, R198, RZ, 0x5 ;  /* 0x000000c609097211 */ /* 0x000fe400078f28ff */
[----:B------:R-:W-:Y:S02]  /*0ab0*/  LEA.HI R11, R11, R10, RZ, 0x3 ;  /* 0x0000000a0b0b7211 */ /* 0x000fe400078f18ff */
[----:B------:R-:W-:Y:S02]  /*0ac0*/  SHF.R.S32.HI R9, RZ, 0x5, R9 ;  /* 0x00000005ff097819 */ /* 0x000fe40000011409 */
[----:B------:R-:W-:Y:S02]  /*0ad0*/  LOP3.LUT R11, R11, 0xfffffff8, RZ, 0xc0, !PT ;  /* 0xfffffff80b0b7812 */ /* 0x000fe400078ec0ff */
[----:B------:R-:W-:-:S03]  /*0ae0*/  LOP3.LUT R3, R3, 0x3fffffe, RZ, 0xc0, !PT ;  /* 0x03fffffe03037812 */ /* 0x000fc600078ec0ff */
[----:B------:R-:W-:Y:S02]  /*0af0*/  IMAD.IADD R10, R10, 0x1, -R11 ;  /* 0x000000010a0a7824 */ /* 0x000fe400078e0a0b */
[----:B------:R-:W-:Y:S02]  /*0b00*/  IMAD.IADD R3, R200, 0x1, -R3 ;  /* 0x00000001c8037824 */ /* 0x000fe400078e0a03 */
[----:B------:R-:W-:-:S04]  /*0b10*/  IMAD R10, R9, 0x10, R10 ;  /* 0x00000010090a7824 */ /* 0x000fc800078e020a */
[----:B------:R-:W-:Y:S01]  /*0b20*/  IMAD R201, R3, 0x40, R10 ;  /* 0x0000004003c97824 */ /* 0x000fe200078e020a */
[----:B------:R-:W-:-:S05]  /*0b30*/  LOP3.LUT R3, R8, 0x7ffffffc, RZ, 0xc0, !PT ;  /* 0x7ffffffc08037812 */ /* 0x000fca00078ec0ff */
[----:B------:R-:W-:Y:S01]  /*0b40*/  IMAD.IADD R18, R198, 0x1, -R3 ;  /* 0x00000001c6127824 */ /* 0x000fe200078e0a03 */
[----:B--2---:R-:W-:Y:S02]  /*0b50*/  R2UR UR5, R2 ;  /* 0x00000000020572ca */ /* 0x004fe400000e0000 */
[CC--:B------:R-:W-:Y:S02]  /*0b60*/  LEA.HI R2, R0.reuse, R207.reuse, RZ, 0x4 ;  /* 0x000000cf00027211 */ /* 0x0c0fe400078f20ff */
[----:B------:R-:W-:Y:S02]  /*0b70*/  LEA.HI R0, R0, R207, RZ, 0x3 ;  /* 0x000000cf00007211 */ /* 0x000fe400078f18ff */
[C---:B------:R-:W-:Y:S02]  /*0b80*/  LOP3.LUT R4, R2.reuse, 0x3fffff0, RZ, 0xc0, !PT ;  /* 0x03fffff002047812 */ /* 0x040fe400078ec0ff */
[----:B------:R-:W-:Y:S02]  /*0b90*/  SHF.R.S32.HI R5, RZ, 0x4, R2 ;  /* 0x00000004ff057819 */ /* 0x000fe40000011402 */
[----:B------:R-:W-:Y:S01]  /*0ba0*/  SHF.R.S32.HI R196, RZ, 0x3, R0 ;  /* 0x00000003ffc47819 */ /* 0x000fe20000011400 */
[----:B------:R-:W-:Y:S01]  /*0bb0*/  IMAD.IADD R4, R207, 0x1, -R4 ;  /* 0x00000001cf047824 */ /* 0x000fe200078e0a04 */
[----:B------:R-:W-:Y:S01]  /*0bc0*/  LEA.HI R2, R2, R5, RZ, 0x1 ;  /* 0x0000000502027211 */ /* 0x000fe200078f08ff */
[----:B------:R-:W-:-:S02]  /*0bd0*/  ULOP3.LUT UR6, UR5, 0x1, URZ, 0xfc, !UPT ;  /* 0x0000000105067892 */ /* 0x000fc4000f8efc3f */
[----:B------:R-:W-:Y:S01]  /*0be0*/  IMAD R7, R4, 0x40, R7 ;  /* 0x0000004004077824 */ /* 0x000fe200078e0207 */
[----:B------:R-:W-:Y:S01]  /*0bf0*/  LOP3.LUT R2, R2, 0x1ffffffe, RZ, 0xc0, !PT ;  /* 0x1ffffffe02027812 */ /* 0x000fe200078ec0ff */
[----:B------:R-:W-:Y:S01]  /*0c00*/  UMOV UR5, URZ ;  /* 0x0000003f00057c82 */ /* 0x000fe20008000000 */
[----:B------:R-:W-:Y:S01]  /*0c10*/  LOP3.LUT R4, R0, 0xfffffff8, RZ, 0xc0, !PT ;  /* 0xfffffff800047812 */ /* 0x000fe200078ec0ff */
[----:B------:R-:W-:Y:S02]  /*0c20*/  IMAD.U32 R203, RZ, RZ, UR6 ;  /* 0x00000006ffcb7e24 */ /* 0x000fe4000f8e00ff */
[----:B------:R-:W-:Y:S01]  /*0c30*/  IMAD.IADD R2, R5, 0x1, -R2 ;  /* 0x0000000105027824 */ /* 0x000fe200078e0a02 */
[----:B------:R-:W-:Y:S01]  /*0c40*/  LEA.HI R5, R6, R6, RZ, 0x1 ;  /* 0x0000000606057211 */ /* 0x000fe200078f08ff */
[----:B------:R-:W-:Y:S02]  /*0c50*/  IMAD.IADD R193, R207, 0x1, -R4 ;  /* 0x00000001cfc17824 */ /* 0x000fe400078e0a04 */
[----:B------:R-:W-:Y:S01]  /*0c60*/  IMAD R202, R2, 0x8, R7 ;  /* 0x0000000802ca7824 */ /* 0x000fe200078e0207 */
[----:B------:R-:W-:Y:S01]  /*0c70*/  LOP3.LUT R5, R5, 0x1ffffffe, RZ, 0xc0, !PT ;  /* 0x1ffffffe05057812 */ /* 0x000fe200078ec0ff */
[----:B------:R-:W-:-:S02]  /*0c80*/  IMAD.SHL.U32 R22, R193, 0x8, RZ ;  /* 0x00000008c1167824 */ /* 0x000fc400078e00ff */
[----:B------:R-:W-:Y:S02]  /*0c90*/  IMAD.U32 R197, RZ, RZ, UR5 ;  /* 0x00000005ffc57e24 */ /* 0x000fe4000f8e00ff */
[C---:B------:R-:W-:Y:S01]  /*0ca0*/  VIADD R23, R22.reuse, 0x40 ;  /* 0x0000004016177836 */ /* 0x040fe20000000000 */
[----:B------:R-:W-:Y:S01]  /*0cb0*/  SHF.R.S32.HI R206, RZ, 0x1f, R22 ;  /* 0x0000001fffce7819 */ /* 0x000fe20000011416 */
[----:B------:R-:W-:Y:S02]  /*0cc0*/  VIADD R192, R22, 0x80 ;  /* 0x0000008016c07836 */ /* 0x000fe40000000000 */
[----:B------:R-:W-:Y:S01]  /*0cd0*/  IMAD.IADD R6, R6, 0x1, -R5 ;  /* 0x0000000106067824 */ /* 0x000fe200078e0a05 */
[----:B------:R-:W-:Y:S02]  /*0ce0*/  SHF.R.S32.HI R205, RZ, 0x1f, R23 ;  /* 0x0000001fffcd7819 */ /* 0x000fe40000011417 */
[----:B------:R-:W-:Y:S01]  /*0cf0*/  SHF.R.S32.HI R204, RZ, 0x1f, R192 ;  /* 0x0000001fffcc7819 */ /* 0x000fe200000114c0 */
[----:B------:R-:W-:-:S07]  /*0d00*/  IMAD R19, R6, 0x8, R201 ;  /* 0x0000000806137824 */ /* 0x000fce00078e02c9 */
.L_x_4360:
        /* <DEDUP_REMOVED lines=21> */
.L_x_4256:
[----:B------:R-:W-:Y:S01]  /*0e60*/  ULDC UR7, c[0x0][0xc54] ;  /* 0x0003150000077ab9 */ /* 0x000fe20000000800 */
[----:B------:R-:W-:Y:S01]  /*0e70*/  UMOV UR6, UR9 ;  /* 0x0000000900067c82 */ /* 0x000fe20008000000 */
[----:B------:R-:W-:-:S11]  /*0e80*/  UISETP.NE.AND UP0, UPT, UR7, 0x1, UPT ;  /* 0x000000010700788c */ /* 0x000fd6000bf05270 */
[----:B------:R-:W-:Y:S02]  /*0e90*/  @UP0 ULDC.64 UR10, c[0x0][0xc58] ;  /* 0x00031600000a0ab9 */ /* 0x000fe40000000a00 */
[----:B------:R-:W-:-:S04]  /*0ea0*/  UIMAD.WIDE.U32 UR4, UR9, UR10, URZ ;  /* 0x0000000a090472a5 */ /* 0x000fc8000f8e003f */
[----:B------:R-:W-:-:S04]  /*0eb0*/  @UP0 USHF.R.U32.HI UR6, URZ, UR11, UR5 ;  /* 0x0000000b3f060299 */ /* 0x000fc80008011605 */
[----:B------:R-:W-:-:S12]  /*0ec0*/  UIMAD UR4, UR6, UR7, URZ ;  /* 0x00000007060472a4 */ /* 0x000fd8000f8e023f */
.L_x_4257:
[----:B------:R-:W0:Y:S01]  /*0ed0*/  LDC R199, c[0x0][0x448] ;  /* 0x00011200ffc77b82 */ /* 0x000e220000000800 */
[----:B------:R-:W-:Y:S01]  /*0ee0*/  ULDC UR7, c[0x0][0xc48] ;  /* 0x0003120000077ab9 */ /* 0x000fe20000000800 */
[----:B------:R-:W-:Y:S01]  /*0ef0*/  ULOP3.LUT UR6, URZ, UR6, URZ, 0x33, !UPT ;  /* 0x000000063f067292 */ /* 0x000fe2000f8e333f */
[----:B------:R-:W-:Y:S01]  /*0f00*/  LOP3.LUT R16, R16, 0xffefffff, RZ, 0xc0, !PT ;  /* 0xffefffff10107812 */ /* 0x000fe200078ec0ff */
[----:B------:R-:W-:Y:S02]  /*0f10*/  UISETP.NE.AND UP0, UPT, UR7, 0x1, UPT ;  /* 0x000000010700788c */ /* 0x000fe4000bf05270 */
[----:B------:R-:W-:Y:S02]  /*0f20*/  UIADD3 UR4, UR9, -UR4, URZ ;  /* 0x8000000409047290 */ /* 0x000fe4000fffe03f */
[----:B------:R-:W1:Y:S01]  /*0f30*/  LDC.64 R8, c[0x0][0x9e0] ;  /* 0x00027800ff087b82 */ /* 0x000e620000000a00 */
[----:B------:R-:W-:Y:S01]  /*0f40*/  ULDC UR5, c[0x0][0xc3c] ;  /* 0x00030f0000057ab9 */ /* 0x000fe20000000800 */
[----:B------:R-:W-:Y:S01]  /*0f50*/  ULDC UR9, c[0x0][0xc54] ;  /* 0x0003150000097ab9 */ /* 0x000fe20000000800 */
[----:B------:R-:W-:-:S02]  /*0f60*/  UIADD3 UR6, UR6, UR5, URZ ;  /* 0x0000000506067290 */ /* 0x000fc4000fffe03f */
[----:B------:R-:W-:Y:S02]  /*0f70*/  UIMAD UR8, UR8, UR9, UR4 ;  /* 0x00000009080872a4 */ /* 0x000fe4000f8e0204 */
[----:B------:R-:W-:Y:S01]  /*0f80*/  USHF.L.U32 UR41, UR6, 0x7, URZ ;  /* 0x0000000706297899 */ /* 0x000fe2000800063f */
[----:B------:R-:W2:Y:S01]  /*0f90*/  LDC R75, c[0x0][0x288] ;  /* 0x0000a200ff4b7b82 */ /* 0x000ea20000000800 */
[----:B------:R-:W-:Y:S01]  /*0fa0*/  ULDC.64 UR10, c[0x0][0x418] ;  /* 0x00010600000a7ab9 */ /* 0x000fe20000000a00 */
[----:B------:R-:W-:Y:S01]  /*0fb0*/  @UP0 ULDC UR4, c[0x0][0xc4c] ;  /* 0x0003130000040ab9 */ /* 0x000fe20000000800 */
[----:B------:R-:W-:Y:S01]  /*0fc0*/  ISETP.NE.U32.AND P0, PT, RZ, UR10, PT ;  /* 0x0000000aff007c0c */ /* 0x000fe2000bf05070 */
[----:B------:R-:W-:Y:S02]  /*0fd0*/  UIMAD.WIDE.U32 UR4, UR8, UR4, URZ ;  /* 0x00000004080472a5 */ /* 0x000fe4000f8e003f */
[----:B------:R-:W-:Y:S01]  /*0fe0*/  UIADD3 UR6, UR41, 0x7f, URZ ;  /* 0x0000007f29067890 */ /* 0x000fe2000fffe03f */
[----:B------:R-:W-:Y:S01]  /*0ff0*/  ISETP.NE.AND.EX P0, PT, RZ, UR11, PT, P0 ;  /* 0x0000000bff007c0c */ /* 0x000fe2000bf05300 */
[----:B------:R-:W3:Y:S01]  /*1000*/  LDC R0, c[0x0][0x424] ;  /* 0x00010900ff007b82 */ /* 0x000ee20000000800 */
[----:B0-----:R-:W-:Y:S01]  /*1010*/  ISETP.NE.AND P2, PT, R199, 0x1, PT ;  /* 0x00000001c700780c */ /* 0x001fe20003f45270 */
[----:B------:R-:W-:Y:S01]  /*1020*/  @UP0 ULDC UR9, c[0x0][0xc50] ;  /* 0x0003140000090ab9 */ /* 0x000fe20000000800 */
[----:B------:R-:W-:Y:S01]  /*1030*/  UMOV UR12, UR8 ;  /* 0x00000008000c7c82 */ /* 0x000fe20008000000 */
[----:B------:R-:W-:Y:S01]  /*1040*/  @UP0 USHF.R.U32.HI UR12, URZ, UR9, UR5 ;  /* 0x000000093f0c0299 */ /* 0x000fe20008011605 */
[----:B------:R-:W-:-:S03]  /*1050*/  IMAD.U32 R2, RZ, RZ, UR6 ;  /* 0x00000006ff027e24 */ /* 0x000fc6000f8e00ff */
[----:B------:R-:W0:Y:S01]  /*1060*/  LDC R7, c[0x0][0x2f0] ;  /* 0x0000bc00ff077b82 */ /* 0x000e220000000800 */
[----:B-1----:R-:W-:Y:S01]  /*1070*/  ISETP.GE.AND P1, PT, R9, 0x1, PT ;  /* 0x000000010900780c */ /* 0x002fe20003f26270 */
[----:B------:R-:W-:Y:S02]  /*1080*/  UIADD3 UR4, -UR12, URZ, URZ ;  /* 0x0000003f0c047290 */ /* 0x000fe4000fffe13f */
[----:B------:R-:W-:Y:S02]  /*1090*/  IMAD.U32 R195, RZ, RZ, UR12 ;  /* 0x0000000cffc37e24 */ /* 0x000fe4000f8e00ff */
[----:B------:R-:W-:Y:S01]  /*10a0*/  UIMAD UR4, UR7, UR4, UR8 ;  /* 0x00000004070472a4 */ /* 0x000fe2000f8e0208 */
[----:B------:R-:W-:Y:S01]  /*10b0*/  @P2 LOP3.LUT R16, R16, 0x100000, RZ, 0xfc, !PT ;  /* 0x0010000010102812 */ /* 0x000fe200078efcff */
[----:B------:R-:W1:Y:S01]  /*10c0*/  @P2 LDC R3, c[0x0][0x44c] ;  /* 0x00011300ff032b82 */ /* 0x000e620000000800 */
[----:B--2---:R-:W-:Y:S02]  /*10d0*/  IADD3 R5, -R75, 0x1, RZ ;  /* 0x000000014b057810 */ /* 0x004fe40007ffe1ff */
[----:B------:R-:W-:Y:S01]  /*10e0*/  LOP3.LUT R16, R16, 0xfff7ffff, RZ, 0xc0, !PT ;  /* 0xfff7ffff10107812 */ /* 0x000fe200078ec0ff */
[----:B------:R-:W-:-:S03]  /*10f0*/  IMAD.U32 R194, RZ, RZ, UR4 ;  /* 0x00000004ffc27e24 */ /* 0x000fc6000f8e00ff */
[----:B------:R-:W-:Y:S01]  /*1100*/  @P1 LOP3.LUT R16, R16, 0x80000, RZ, 0xfc, !PT ;  /* 0x0008000010101812 */ /* 0x000fe200078efcff */
[----:B------:R-:W2:Y:S01]  /*1110*/  @P2 LDC R4, c[0x0][0x450] ;  /* 0x00011400ff042b82 */ /* 0x000ea20000000800 */
[----:B---3--:R-:W-:-:S05]  /*1120*/  SEL R0, R0, 0x1, P0 ;  /* 0x0000000100007807 */ /* 0x008fca0000000000 */
[CC--:B0-----:R-:W-:Y:S02]  /*1130*/  IMAD R5, R0.reuse, R7.reuse, R5 ;  /* 0x0000000700057224 */ /* 0x0c1fe400078e0205 */
[----:B------:R-:W-:Y:S02]  /*1140*/  IMAD R17, R0, R7, RZ ;  /* 0x0000000700117224 */ /* 0x000fe400078e02ff */
[----:B-1----:R-:W-:-:S05]  /*1150*/  @P2 IMAD.HI.U32 R3, R3, UR6, RZ ;  /* 0x0000000603032c27 */ /* 0x002fca000f8e00ff */
[----:B--2---:R-:W-:-:S05]  /*1160*/  @P2 SHF.R.U32.HI R2, RZ, R4, R3 ;  /* 0x00000004ff022219 */ /* 0x004fca0000011603 */
[----:B------:R-:W-:-:S04]  /*1170*/  IMAD.IADD R11, R5, 0x1, R2 ;  /* 0x00000001050b7824 */ /* 0x000fc800078e0202 */
[----:B------:R-:W-:Y:S01]  /*1180*/  IMAD.IADD R2, R11, 0x1, R8 ;  /* 0x000000010b027824 */ /* 0x000fe200078e0208 */
[----:B------:R-:W-:Y:S06]  /*1190*/  @!P1 BRA `(.L_x_4258) ;  /* 0x0000000000409947 */ /* 0x000fec0003800000 */
[C---:B------:R-:W-:Y:S01]  /*11a0*/  ISETP.GT.AND P0, PT, R11.reuse, RZ, PT ;  /* 0x000000ff0b00720c */ /* 0x040fe20003f04270 */
[----:B------:R-:W-:-:S12]  /*11b0*/  VIADD R3, R11, 0xffffffff ;  /* 0xffffffff0b037836 */ /* 0x000fd80000000000 */
        /* <DEDUP_REMOVED lines=8> */
.L_x_4259:
[----:B------:R-:W-:-:S13]  /*1240*/  ISETP.NE.AND P0, PT, R9, 0x1, PT ;  /* 0x000000010900780c */ /* 0x000fda0003f05270 */
[----:B------:R-:W0:Y:S02]  /*1250*/  @P0 LDC.64 R4, c[0x0][0x9e8] ;  /* 0x00027a00ff040b82 */ /* 0x000e240000000a00 */
[----:B0-----:R-:W-:-:S05]  /*1260*/  @P0 IMAD.HI.U32 R4, R3, R4, RZ ;  /* 0x0000000403040227 */ /* 0x001fca00078e00ff */
[----:B------:R-:W-:-:S07]  /*1270*/  @P0 SHF.R.U32.HI R3, RZ, R5, R4 ;  /* 0x00000005ff030219 */ /* 0x000fce0000011604 */
.L_x_4260:
[----:B------:R-:W-:-:S05]  /*1280*/  IMAD R3, R3, R9, R9 ;  /* 0x0000000903037224 */ /* 0x000fca00078e0209 */
[----:B------:R-:W-:-:S07]  /*1290*/  VIMNMX R2, R2, R3, PT ;  /* 0x0000000302027248 */ /* 0x000fce0003fe0100 */
.L_x_4258:
[----:B------:R-:W0:Y:S01]  /*12a0*/  @P2 LDC R3, c[0x0][0x44c] ;  /* 0x00011300ff032b82 */ /* 0x000e220000000800 */
[----:B------:R-:W-:Y:S01]  /*12b0*/  IMAD.U32 R4, RZ, RZ, UR41 ;  /* 0x00000029ff047e24 */ /* 0x000fe2000f8e00ff */
[----:B------:R-:W-:Y:S01]  /*12c0*/  ULDC UR4, c[0x0][0x9dc] ;  /* 0x0002770000047ab9 */ /* 0x000fe20000000800 */
[-C--:B------:R-:W-:Y:S02]  /*12d0*/  IMAD R75, R0, R7.reuse, -R75 ;  /* 0x00000007004b7224 */ /* 0x080fe400078e0a4b */
[----:B------:R-:W-:Y:S02]  /*12e0*/  VIADD R2, R2, 0x5f ;  /* 0x0000005f02027836 */ /* 0x000fe40000000000 */
[----:B------:R-:W-:Y:S01]  /*12f0*/  IMAD R0, R0, R7, 0x5f ;  /* 0x0000005f00007424 */ /* 0x000fe200078e0207 */
[----:B------:R-:W1:Y:S01]  /*1300*/  @P2 LDC R6, c[0x0][0x450] ;  /* 0x00011400ff062b82 */ /* 0x000e620000000800 */
[----:B------:R-:W-:-:S04]  /*1310*/  IMAD.HI R2, R2, 0x2aaaaaab, RZ ;  /* 0x2aaaaaab02027827 */ /* 0x000fc800078e02ff */
[----:B------:R-:W-:Y:S01]  /*1320*/  IMAD.HI R0, R0, 0x2aaaaaab, RZ ;  /* 0x2aaaaaab00007827 */ /* 0x000fe200078e02ff */
[----:B------:R-:W-:-:S04]  /*1330*/  SHF.R.U32.HI R5, RZ, 0x1f, R2 ;  /* 0x0000001fff057819 */ /* 0x000fc80000011602 */
[----:B------:R-:W-:Y:S01]  /*1340*/  LEA.HI.SX32 R74, R2, R5, 0x1c ;  /* 0x00000005024a7211 */ /* 0x000fe200078fe2ff */
[----:B0-----:R-:W-:-:S05]  /*1350*/  @P2 IMAD.HI.U32 R3, R3, UR41, RZ ;  /* 0x0000002903032c27 */ /* 0x001fca000f8e00ff */
[----:B-1----:R-:W-:Y:S02]  /*1360*/  @P2 SHF.R.U32.HI R4, RZ, R6, R3 ;  /* 0x00000006ff042219 */ /* 0x002fe40000011603 */
[----:B------:R-:W-:-:S03]  /*1370*/  SHF.R.U32.HI R3, RZ, 0x1f, R0 ;  /* 0x0000001fff037819 */ /* 0x000fc60000011600 */
[----:B------:R-:W-:Y:S01]  /*1380*/  IMAD.IADD R4, R75, 0x1, R4 ;  /* 0x000000014b047824 */ /* 0x000fe200078e0204 */
[----:B------:R-:W-:-:S03]  /*1390*/  LEA.HI.SX32 R3, R0, R3, 0x1c ;  /* 0x0000000300037211 */ /* 0x000fc600078fe2ff */
[----:B------:R-:W-:Y:S01]  /*13a0*/  VIADD R6, R4, -UR4 ;  /* 0x8000000404067c36 */ /* 0x000fe20008000000 */
[----:B------:R-:W-:-:S04]  /*13b0*/  VIMNMX R74, R3, R74, PT ;  /* 0x0000004a034a7248 */ /* 0x000fc80003fe0100 */
[----:B------:R-:W-:Y:S01]  /*13c0*/  R2UR UR4, R6 ;  /* 0x00000000060472ca */ /* 0x000fe200000e0000 */
[----:B------:R-:W-:-:S14]  /*13d0*/  @!P1 BRA `(.L_x_4261) ;  /* 0x0000000000449947 */ /* 0x000fdc0003800000 */
        /* <DEDUP_REMOVED lines=9> */
.L_x_4262:
[----:B------:R-:W-:-:S13]  /*1470*/  ISETP.NE.AND P0, PT, R9, 0x1, PT ;  /* 0x000000010900780c */ /* 0x000fda0003f05270 */
[----:B------:R-:W0:Y:S02]  /*1480*/  @P0 LDC.64 R2, c[0x0][0x9e8] ;  /* 0x00027a00ff020b82 */ /* 0x000e240000000a00 */
[----:B0-----:R-:W-:-:S05]  /*1490*/  @P0 IMAD.HI.U32 R0, R4, R2, RZ ;  /* 0x0000000204000227 */ /* 0x001fca00078e00ff */
[----:B------:R-:W-:-:S07]  /*14a0*/  @P0 SHF.R.U32.HI R4, RZ, R3, R0 ;  /* 0x00000003ff040219 */ /* 0x000fce0000011600 */
.L_x_4263:
[----:B------:R-:W-:-:S05]  /*14b0*/  IMAD R4, R4, R9, RZ ;  /* 0x0000000904047224 */ /* 0x000fca00078e02ff */
[----:B------:R-:W-:-:S13]  /*14c0*/  R2UR UR5, R4 ;  /* 0x00000000040572ca */ /* 0x000fda00000e0000 */
[----:B------:R-:W-:-:S04]  /*14d0*/  UISETP.LT.AND UP0, UPT, UR4, UR5, UPT ;  /* 0x000000050400728c */ /* 0x000fc8000bf01270 */
[----:B------:R-:W-:-:S12]  /*14e0*/  USEL UR4, UR4, UR5, !UP0 ;  /* 0x0000000504047287 */ /* 0x000fd8000c000000 */
.L_x_4261:
[----:B------:R-:W-:Y:S01]  /*14f0*/  UIMAD.WIDE UR4, UR4, 0x2aaaaaab, URZ ;  /* 0x2aaaaaab040478a5 */ /* 0x000fe2000f8e023f */
[----:B------:R-:W-:Y:S02]  /*1500*/  PLOP3.LUT P0, PT, PT, PT, PT, 0x80, 0x0 ;  /* 0x000000000000781c */ /* 0x000fe40003f0f070 */
[----:B------:R-:W-:Y:S01]  /*1510*/  CS2R R2, SRZ ;  /* 0x0000000000027805 */ /* 0x000fe2000001ff00 */
[----:B------:R-:W-:Y:S01]  /*1520*/  IMAD.MOV.U32 R0, RZ, RZ, RZ ;  /* 0x000000ffff007224 */ /* 0x000fe200078e00ff */
[----:B------:R-:W-:Y:S01]  /*1530*/  USHF.R.U32.HI UR4, URZ, 0x1f, UR5 ;  /* 0x0000001f3f047899 */ /* 0x000fe20008011605 */
[----:B------:R-:W-:Y:S02]  /*1540*/  CS2R R118, SRZ ;  /* 0x0000000000767805 */ /* 0x000fe4000001ff00 */
[----:B------:R-:W-:Y:S02]  /*1550*/  CS2R R116, SRZ ;  /* 0x0000000000747805 */ /* 0x000fe4000001ff00 */
[----:B------:R-:W-:Y:S01]  /*1560*/  CS2R R114, SRZ ;  /* 0x0000000000727805 */ /* 0x000fe2000001ff00 */
[----:B------:R-:W-:Y:S01]  /*1570*/  ULEA.HI.SX32 UR4, UR5, UR4, 0x1c ;  /* 0x0000000405047291 */ /* 0x000fe2000f8fe23f */
[----:B------:R-:W-:-:S02]  /*1580*/  CS2R R112, SRZ ;  /* 0x0000000000707805 */ /* 0x000fc4000001ff00 */
[----:B------:R-:W-:Y:S02]  /*1590*/  CS2R R110, SRZ ;  /* 0x00000000006e7805 */ /* 0x000fe4000001ff00 */
[----:B------:R-:W-:Y:S01]  /*15a0*/  CS2R R108, SRZ ;  /* 0x00000000006c7805 */ /* 0x000fe2000001ff00 */
[----:B------:R-:W-:Y:S01]  /*15b0*/  UISETP.LT.AND UP0, UPT, URZ, UR4, UPT ;  /* 0x000000043f00728c */ /* 0x000fe2000bf01270 */
[----:B------:R-:W-:Y:S02]  /*15c0*/  CS2R R106, SRZ ;  /* 0x00000000006a7805 */ /* 0x000fe4000001ff00 */
[----:B------:R-:W-:Y:S01]  /*15d0*/  CS2R R104, SRZ ;  /* 0x0000000000687805 */ /* 0x000fe2000001ff00 */
[----:B------:R-:W-:Y:S01]  /*15e0*/  IMAD.MOV.U32 R102, RZ, RZ, RZ ;  /* 0x000000ffff667224 */ /* 0x000fe200078e00ff */
[----:B------:R-:W-:Y:S01]  /*15f0*/  USEL UR60, URZ, UR4, !UP0 ;  /* 0x000000043f3c7287 */ /* 0x000fe2000c000000 */
[----:B------:R-:W-:Y:S02]  /*1600*/  CS2R R98, SRZ ;  /* 0x0000000000627805 */ /* 0x000fe4000001ff00 */
[----:B------:R-:W-:-:S02]  /*1610*/  CS2R R100, SRZ ;  /* 0x0000000000647805 */ /* 0x000fc4000001ff00 */
[----:B------:R-:W-:Y:S02]  /*1620*/  CS2R R94, SRZ ;  /* 0x00000000005e7805 */ /* 0x000fe4000001ff00 */
[----:B------:R-:W-:Y:S02]  /*1630*/  CS2R R96, SRZ ;  /* 0x0000000000607805 */ /* 0x000fe4000001ff00 */
[----:B------:R-:W-:Y:S02]  /*1640*/  CS2R R90, SRZ ;  /* 0x00000000005a7805 */ /* 0x000fe4000001ff00 */
[----:B------:R-:W-:Y:S02]  /*1650*/  ISETP.GT.AND P1, PT, R74, UR60, PT ;  /* 0x0000003c4a007c0c */ /* 0x000fe4000bf24270 */
        /* <DEDUP_REMOVED lines=32> */
[----:B------:R-:W-:Y:S01]  /*1860*/  CS2R R6, SRZ ;  /* 0x0000000000067805 */ /* 0x000fe2000001ff00 */
[----:B------:R-:W-:Y:S01]  /*1870*/  IMAD.MOV.U32 R33, RZ, RZ, RZ ;  /* 0x000000ffff217224 */ /* 0x000fe200078e00ff */
[----:B------:R-:W-:Y:S01]  /*1880*/  CS2R R4, SRZ ;  /* 0x0000000000047805 */ /* 0x000fe2000001ff00 */
[----:B------:R-:W-:Y:S01]  /*1890*/  IMAD.MOV.U32 R150, RZ, RZ, RZ ;  /* 0x000000ffff967224 */ /* 0x000fe200078e00ff */
        /* <DEDUP_REMOVED lines=32> */
.L_x_4265:
        /* <DEDUP_REMOVED lines=11> */
.L_x_4430:
[----:B------:R-:W-:Y:S05]  /*1b50*/  @!P0 BRA `(.L_x_4267) ;  /* 0x0000000000048947 */ /* 0x000fea0003800000 */
[----:B------:R-:W-:Y:S01]  /*1b60*/  BPT.TRAP 0x1 ;  /* 0x000000040000795c */ /* 0x000fe20000300000 */
.L_x_4267:
[----:B0-----:R-:W-:Y:S02]  /*1b70*/  IMAD.U32 R3, RZ, RZ, UR39 ;  /* 0x00000027ff037e24 */ /* 0x001fe4000f8e00ff */
[----:B------:R-:W-:-:S03]  /*1b80*/  IMAD.U32 R0, RZ, RZ, UR38 ;  /* 0x00000026ff007e24 */ /* 0x000fc6000f8e00ff */
[----:B------:R-:W-:Y:S02]  /*1b90*/  LEA R3, R3, UR40, 0x3 ;  /* 0x0000002803037c11 */ /* 0x000fe4000f8e18ff */
[----:B------:R-:W-:-:S04]  /*1ba0*/  SHF.L.U32 R0, R0, 0x1f, RZ ;  /* 0x0000001f00007819 */ /* 0x000fc800000006ff */
[----:B------:R0:W1:Y:S01]  /*1bb0*/  SYNCS.PHASECHK.TRANS64.TRYWAIT P1, [R3+URZ+0x30830], R0 ;  /* 0x03083000030075a7 */ /* 0x000062000802017f */
[----:B------:R-:W-:Y:S05]  /*1bc0*/  @!P0 BRA `(.L_x_4268) ;  /* 0x0000000000048947 */ /* 0x000fea0003800000 */
[----:B------:R-:W-:Y:S01]  /*1bd0*/  BPT.TRAP 0x1 ;  /* 0x000000040000795c */ /* 0x000fe20000300000 */
.L_x_4268:
[----:B-1----:R-:W-:Y:S05]  /*1be0*/  @P1 BRA `(.L_x_4269) ;  /* 0x0000000000081947 */ /* 0x002fea0003800000 */
[----:B------:R-:W1:Y:S02]  /*1bf0*/  SYNCS.PHASECHK.TRANS64.TRYWAIT P1, [R3+URZ+0x30830], R0 ;  /* 0x03083000030075a7 */ /* 0x000e64000802017f */
[----:B-1----:R-:W-:Y:S05]  /*1c00*/  @!P1 BRA `(.L_x_4270) ;  /* 0x0000012800a89947 */ /* 0x002fea0003800000 */
.L_x_4269:
        /* <DEDUP_REMOVED lines=14> */
[----:B------:R-:W-:Y:S02]  /*1cf0*/  UIMAD UR5, UR39, 0x900, UR42 ;  /* 0x00000900270578a4 */ /* 0x000fe4000f8e022a */
[----:B------:R-:W-:Y:S02]  /*1d00*/  UIADD3 UR6, UR4, 0x2, URZ ;  /* 0x0000000204067890 */ /* 0x000fe4000fffe03f */
[----:B------:R-:W-:Y:S01]  /*1d10*/  UIADD3 UR7, UR5, 0x2, URZ ;  /* 0x0000000205077890 */ /* 0x000fe2000fffe03f */
[----:B------:R-:W-:Y:S02]  /*1d20*/  UMOV UR8, UR4 ;  /* 0x0000000400087c82 */ /* 0x000fe40008000000 */
[----:B------:R-:W-:Y:S01]  /*1d30*/  UMOV UR10, UR5 ;  /* 0x00000005000a7c82 */ /* 0x000fe20008000000 */
[----:B------:R-:W-:Y:S01]  /*1d40*/  IMAD.U32 R8, RZ, RZ, UR8 ;  /* 0x00000008ff087e24 */ /* 0x000fe2000f8e00ff */
[----:B------:R-:W-:Y:S01]  /*1d50*/  HGMMA.64x96x16.F32 R24, gdesc[UR8], RZ, !UPT, gsb0 ;  /* 0x01600000081879f0 */ /* 0x000fe2000c0008ff */
        /* <DEDUP_REMOVED lines=38> */
[----:B------:R-:W-:Y:S02]  /*1fc0*/  WARPGROUP.DEPBAR.LE gsb0, 0x0 ;  /* 0x00008000000079c5 */ /* 0x000fe40000010000 */
        /* <DEDUP_REMOVED lines=39> */
.L_x_4271:
[----:B------:R-:W-:Y:S01]  /*2240*/  ISETP.NE.AND P2, PT, R199, 0x1, PT ;  /* 0x00000001c700780c */ /* 0x000fe20003f45270 */
[----:B01----:R-:W-:Y:S01]  /*2250*/  VIADD R0, R19, UR41 ;  /* 0x0000002913007c36 */ /* 0x003fe20008000000 */
[----:B------:R-:W-:Y:S01]  /*2260*/  R2UR UR4, R3 ;  /* 0x00000000030472ca */ /* 0x000fe200000e0000 */
[----:B------:R-:W0:Y:S01]  /*2270*/  LDC R11, c[0x0][0x288] ;  /* 0x0000a200ff0b7b82 */ /* 0x000e220000000800 */
[----:B------:R-:W-:Y:S01]  /*2280*/  LOP3.LUT P1, RZ, R16, 0x80000, RZ, 0xc0, !PT ;  /* 0x0008000010ff7812 */ /* 0x000fe2000782c0ff */
[----:B------:R-:W-:Y:S01]  /*2290*/  IMAD.MOV.U32 R2, RZ, RZ, R0 ;  /* 0x000000ffff027224 */ /* 0x000fe200078e0000 */
[----:B------:R-:W-:Y:S01]  /*22a0*/  ULDC UR58, c[0x0][0x9dc] ;  /* 0x00027700003a7ab9 */ /* 0x000fe20000000800 */
[----:B------:R-:W-:-:S06]  /*22b0*/  ULDC UR5, c[0x0][0x9e0] ;  /* 0x0002780000057ab9 */ /* 0x000fcc0000000800 */
[----:B------:R-:W1:Y:S02]  /*22c0*/  @P2 LDC R5, c[0x0][0x44c] ;  /* 0x00011300ff052b82 */ /* 0x000e640000000800 */
[----:B------:R-:W-:-:S04]  /*22d0*/  UIADD3 UR4, UR4, 0x30840, URZ ;  /* 0x0003084004047890 */ /* 0x000fc8000fffe03f */
[----:B------:R-:W-:Y:S02]  /*22e0*/  UPRMT UR4, UR61, 0x654, UR4 ;  /* 0x000006543d047896 */ /* 0x000fe40008000004 */
[----:B------:R-:W2:Y:S07]  /*22f0*/  @P2 LDC R4, c[0x0][0x450] ;  /* 0x00011400ff042b82 */ /* 0x000eae0000000800 */
[----:B------:R-:W-:Y:S01]  /*2300*/  SYNCS.ARRIVE.TRANS64.RED.A1T0 RZ, [UR4], RZ ;  /* 0x000000ffffff79a7 */ /* 0x000fe20008100404 */
[----:B------:R-:W-:Y:S01]  /*2310*/  ULOP3.LUT UR4, URZ, UR58, URZ, 0x33, !UPT ;  /* 0x0000003a3f047292 */ /* 0x000fe2000f8e333f */
[----:B-1----:R-:W-:-:S04]  /*2320*/  @P2 IMAD.HI.U32 R3, R0, R5, RZ ;  /* 0x0000000500032227 */ /* 0x002fc800078e00ff */
[----:B------:R-:W-:Y:S02]  /*2330*/  IMAD.MOV.U32 R5, RZ, RZ, -0x60 ;  /* 0xffffffa0ff057424 */ /* 0x000fe400078e00ff */
[C---:B------:R-:W-:Y:S01]  /*2340*/  IMAD R0, R74.reuse, -0x60, R17 ;  /* 0xffffffa04a007824 */ /* 0x040fe200078e0211 */
[----:B--2---:R-:W-:Y:S01]  /*2350*/  @P2 SHF.R.U32.HI R2, RZ, R4, R3 ;  /* 0x00000004ff022219 */ /* 0x004fe20000011603 */
[----:B------:R-:W-:Y:S02]  /*2360*/  IMAD R5, R74, R5, 0x61 ;  /* 0x000000614a057424 */ /* 0x000fe400078e0205 */
[----:B------:R-:W-:Y:S02]  /*2370*/  VIADD R3, R0, 0x60 ;  /* 0x0000006000037836 */ /* 0x000fe40000000000 */
[----:B------:R-:W1:Y:S01]  /*2380*/  SHFL.IDX PT, R72, R2, RZ, 0x1c1f ;  /* 0x001c1fff02487589 */ /* 0x000e6200000e0000 */
[C---:B------:R-:W-:Y:S02]  /*2390*/  IMAD R4, R18.reuse, -0x2, R5 ;  /* 0xfffffffe12047824 */ /* 0x040fe400078e0205 */
[----:B------:R-:W-:-:S02]  /*23a0*/  IMAD R10, R18, -0x2, R3 ;  /* 0xfffffffe120a7824 */ /* 0x000fc400078e0203 */
[----:B------:R-:W-:Y:S01]  /*23b0*/  VIADD R14, R5, 0xffffffff ;  /* 0xffffffff050e7836 */ /* 0x000fe20000000000 */
[C---:B0-----:R-:W-:Y:S01]  /*23c0*/  IADD3 R0, R4.reuse, -R11, R17 ;  /* 0x8000000b04007210 */ /* 0x041fe20007ffe011 */
[----:B------:R-:W-:-:S04]  /*23d0*/  VIADD R20, R4, 0xffffffff ;  /* 0xffffffff04147836 */ /* 0x000fc80000000000 */
[C---:B------:R-:W-:Y:S02]  /*23e0*/  VIADD R13, R0.reuse, UR5 ;  /* 0x00000005000d7c36 */ /* 0x040fe40008000000 */
[----:B------:R-:W-:-:S03]  /*23f0*/  VIADD R12, R0, UR4 ;  /* 0x00000004000c7c36 */ /* 0x000fc60008000000 */
[----:B-1----:R-:W-:Y:S01]  /*2400*/  VIADDMNMX R0, R72, R13, R10, PT ;  /* 0x0000000d48007246 */ /* 0x002fe2000380010a */
[----:B------:R-:W-:Y:S01]  /*2410*/  IMAD.IADD R3, R12, 0x1, R72 ;  /* 0x000000010c037824 */ /* 0x000fe200078e0248 */
[----:B------:R-:W-:Y:S06]  /*2420*/  @!P1 BRA `(.L_x_4272) ;  /* 0x00000000005c9947 */ /* 0x000fec0003800000 */
[----:B------:R-:W-:Y:S01]  /*2430*/  IADD3 R5, R17, -R11, R72 ;  /* 0x8000000b11057210 */ /* 0x000fe20007ffe048 */
        /* <DEDUP_REMOVED lines=12> */
.L_x_4274:
[----:B------:R-:W-:Y:S02]  /*2500*/  ULDC UR4, c[0x0][0x9e4] ;  /* 0x0002790000047ab9 */ /* 0x000fe40000000800 */
[----:B------:R-:W-:-:S05]  /*2510*/  IMAD.U32 R15, RZ, RZ, UR4 ;  /* 0x00000004ff0f7e24 */ /* 0x000fca000f8e00ff */
[----:B------:R-:W-:-:S13]  /*2520*/  ISETP.NE.AND P1, PT, R15, 0x1, PT ;  /* 0x000000010f00780c */ /* 0x000fda0003f25270 */
[----:B------:R-:W0:Y:S02]  /*2530*/  @P1 LDC.64 R72, c[0x0][0x9e8] ;  /* 0x00027a00ff481b82 */ /* 0x000e240000000a00 */
[----:B0-----:R-:W-:-:S05]  /*2540*/  @P1 IMAD.HI.U32 R4, R5, R72, RZ ;  /* 0x0000004805041227 */ /* 0x001fca00078e00ff */
[----:B------:R-:W-:-:S07]  /*2550*/  @P1 SHF.R.U32.HI R5, RZ, R73, R4 ;  /* 0x00000049ff051219 */ /* 0x000fce0000011604 */
.L_x_4275:
[----:B------:R-:W-:Y:S05]  /*2560*/  BSYNC B0 ;  /* 0x0000000000007941 */ /* 0x000fea0003800000 */
.L_x_4273:
[----:B------:R-:W-:-:S05]  /*2570*/  IMAD R5, R5, R15, R20 ;  /* 0x0000000f05057224 */ /* 0x000fca00078e0214 */
[----:B------:R-:W-:Y:S02]  /*2580*/  VIADDMNMX R0, R5, R15, R0, PT ;  /* 0x0000000f05007246 */ /* 0x000fe40003800100 */
[----:B------:R-:W-:-:S07]  /*2590*/  VIMNMX R3, R3, R5, !PT ;  /* 0x0000000503037248 */ /* 0x000fce0007fe0100 */
.L_x_4272:
[C---:B------:R-:W-:Y:S01]  /*25a0*/  ISETP.GE.AND P6, PT, R14.reuse, 0x9, PT ;  /* 0x000000090e00780c */ /* 0x040fe20003fc6270 */
[----:B------:R-:W0:Y:S01]  /*25b0*/  SHFL.IDX PT, R2, R2, 0x1, 0x1c1f ;  /* 0x003c1f0002027f89 */ /* 0x000e2200000e0000 */
[----:B------:R-:W-:Y:S02]  /*25c0*/  ISETP.GE.AND P1, PT, R14, 0x2, PT ;  /* 0x000000020e00780c */ /* 0x000fe40003f26270 */
[C---:B------:R-:W-:Y:S02]  /*25d0*/  ISETP.GT.AND P2, PT, R3.reuse, 0x8, !P6 ;  /* 0x000000080300780c */ /* 0x040fe40007744270 */
[----:B------:R-:W-:Y:S02]  /*25e0*/  ISETP.GT.AND P3, PT, R3, 0x1, !P1 ;  /* 0x000000010300780c */ /* 0x000fe40004f64270 */
[----:B------:R-:W-:Y:S02]  /*25f0*/  ISETP.LT.OR P2, PT, R0, 0x9, P2 ;  /* 0x000000090000780c */ /* 0x000fe40001741670 */
[----:B------:R-:W-:-:S02]  /*2600*/  ISETP.GE.AND P4, PT, R14, 0xa, PT ;  /* 0x0000000a0e00780c */ /* 0x000fc40003f86270 */
[----:B------:R-:W-:Y:S02]  /*2610*/  FSEL R21, R28, -INF , !P2 ;  /* 0xff8000001c157808 */ /* 0x000fe40005000000 */
[C---:B------:R-:W-:Y:S02]  /*2620*/  ISETP.LT.OR P3, PT, R0.reuse, 0x2, P3 ;  /* 0x000000020000780c */ /* 0x040fe40001f61670 */
        /* <DEDUP_REMOVED lines=88> */
[----:B------:R-:W-:Y:S02]  /*2bb0*/  P2R R28, PR, RZ, 0x10 ;  /* 0x00000010ff1c7803 */ /* 0x000fe40000000000 */
        /* <DEDUP_REMOVED lines=20> */
[----:B------:R-:W-:-:S13]  /*2d00*/  LOP3.LUT P5, RZ, R16, 0x80000, RZ, 0xc0, !PT ;  /* 0x0008000010ff7812 */ /* 0x000fda00078ac0ff */
[----:B------:R-:W-:Y:S05]  /*2d10*/  @!P5 BRA `(.L_x_4276) ;  /* 0x00000000005cd947 */ /* 0x000fea0003800000 */
        /* <DEDUP_REMOVED lines=13> */
.L_x_4278:
[----:B------:R-:W-:Y:S02]  /*2df0*/  ULDC UR4, c[0x0][0x9e4] ;  /* 0x0002790000047ab9 */ /* 0x000fe40000000800 */
[----:B------:R-:W-:-:S05]  /*2e00*/  IMAD.U32 R4, RZ, RZ, UR4 ;  /* 0x00000004ff047e24 */ /* 0x000fca000f8e00ff */
[----:B------:R-:W-:-:S13]  /*2e10*/  ISETP.NE.AND P5, PT, R4, 0x1, PT ;  /* 0x000000010400780c */ /* 0x000fda0003fa5270 */
[----:B------:R-:W0:Y:S02]  /*2e20*/  @P5 LDC.64 R12, c[0x0][0x9e8] ;  /* 0x00027a00ff0c5b82 */ /* 0x000e240000000a00 */
[----:B0-----:R-:W-:-:S05]  /*2e30*/  @P5 IMAD.HI.U32 R2, R5, R12, RZ ;  /* 0x0000000c05025227 */ /* 0x001fca00078e00ff */
[----:B------:R-:W-:-:S07]  /*2e40*/  @P5 SHF.R.U32.HI R5, RZ, R13, R2 ;  /* 0x0000000dff055219 */ /* 0x000fce0000011602 */
.L_x_4279:
[----:B------:R-:W-:Y:S05]  /*2e50*/  BSYNC B0 ;  /* 0x0000000000007941 */ /* 0x000fea0003800000 */
.L_x_4277:
[----:B------:R-:W-:-:S05]  /*2e60*/  IMAD R5, R5, R4, R20 ;  /* 0x0000000405057224 */ /* 0x000fca00078e0214 */
[----:B------:R-:W-:Y:S02]  /*2e70*/  VIADDMNMX R0, R5, R4, R0, PT ;  /* 0x0000000405007246 */ /* 0x000fe40003800100 */
[----:B------:R-:W-:-:S07]  /*2e80*/  VIMNMX R3, R3, R5, !PT ;  /* 0x0000000503037248 */ /* 0x000fce0007fe0100 */
.L_x_4276:
[C---:B------:R-:W-:Y:S01]  /*2e90*/  ISETP.GT.AND P1, PT, R3.reuse, 0x1, !P1 ;  /* 0x000000010300780c */ /* 0x040fe20004f24270 */
[----:B------:R-:W-:Y:S01]  /*2ea0*/  ULDC UR10, c[0x0][0x988] ;  /* 0x00026200000a7ab9 */ /* 0x000fe20000000800 */
[----:B------:R-:W-:Y:S02]  /*2eb0*/  ISETP.GT.AND P6, PT, R3, 0x8, !P6 ;  /* 0x000000080300780c */ /* 0x000fe400077c4270 */
[C---:B------:R-:W-:Y:S02]  /*2ec0*/  ISETP.LT.OR P1, PT, R0.reuse, 0x2, P1 ;  /* 0x000000020000780c */ /* 0x040fe40000f21670 */
[----:B------:R-:W-:Y:S02]  /*2ed0*/  ISETP.LT.OR P6, PT, R0, 0x9, P6 ;  /* 0x000000090000780c */ /* 0x000fe400037c1670 */
[----:B------:R-:W-:Y:S02]  /*2ee0*/  FSEL R27, R27, -INF , !P1 ;  /* 0xff8000001b1b7808 */ /* 0x000fe40004800000 */
[----:B------:R-:W-:-:S02]  /*2ef0*/  ISETP.NE.AND P1, PT, R28, RZ, PT ;  /* 0x000000ff1c00720c */ /* 0x000fc40003f25270 */
[----:B------:R-:W-:Y:S02]  /*2f00*/  FSEL R30, R30, -INF , !P6 ;  /* 0xff8000001e1e7808 */ /* 0x000fe40007000000 */
[----:B------:R-:W-:Y:S02]  /*2f10*/  ISETP.GT.AND P1, PT, R3, 0x9, !P1 ;  /* 0x000000090300780c */ /* 0x000fe40004f24270 */
[----:B------:R-:W-:Y:S02]  /*2f20*/  ISETP.NE.AND P6, PT, R76, RZ, PT ;  /* 0x000000ff4c00720c */ /* 0x000fe40003fc5270 */
[----:B------:R-:W-:Y:S02]  /*2f30*/  ISETP.LT.OR P1, PT, R0, 0xa, P1 ;  /* 0x0000000a0000780c */ /* 0x000fe40000f21670 */
[----:B------:R-:W-:Y:S02]  /*2f40*/  FMNMX.FTZ R2, R15, R25, !PT ;  /* 0x000000190f027209 */ /* 0x000fe40007810000 */
[----:B------:R-:W-:-:S02]  /*2f50*/  FSEL R31, R31, -INF , !P1 ;  /* 0xff8000001f1f7808 */ /* 0x000fc40004800000 */
[----:B------:R-:W-:Y:S02]  /*2f60*/  ISETP.NE.AND P1, PT, R72, RZ, PT ;  /* 0x000000ff4800720c */ /* 0x000fe40003f25270 */
[----:B------:R-:W-:Y:S02]  /*2f70*/  ISETP.NE.AND P5, PT, R36, RZ, PT ;  /* 0x000000ff2400720c */ /* 0x000fe40003fa5270 */
        /* <DEDUP_REMOVED lines=12> */
[----:B------:R-:W-:Y:S02]  /*3040*/  ISETP.GT.AND P1, PT, R3, 0x18, !P6 ;  /* 0x000000180300780c */ /* 0x000fe40007724270 */
[----:B------:R-:W-:Y:S02]  /*3050*/  FMNMX.FTZ R2, R37, R2, !PT ;  /* 0x0000000225027209 */ /* 0x000fe40007810000 */
[----:B------:R-:W-:Y:S02]  /*3060*/  ISETP.LT.OR P1, PT, R0, 0x19, P1 ;  /* 0x000000190000780c */ /* 0x000fe40000f21670 */
[----:B------:R-:W-:-:S02]  /*3070*/  FMNMX.FTZ R2, R79, R2, !PT ;  /* 0x000000024f027209 */ /* 0x000fc40007810000 */
[----:B------:R-:W-:Y:S02]  /*3080*/  FSEL R38, R38, -INF , !P1 ;  /* 0xff80000026267808 */ /* 0x000fe40004800000 */
        /* <DEDUP_REMOVED lines=29> */
[----:B------:R-:W-:Y:S02]  /*3260*/  FMNMX.FTZ R5, R65, R2, !PT ;  /* 0x0000000241057209 */ /* 0x000fe40007810000 */
[----:B------:R-:W-:Y:S02]  /*3270*/  ISETP.LT.OR P1, PT, R0, 0x2a, P1 ;  /* 0x0000002a0000780c */ /* 0x000fe40000f21670 */
[----:B------:R-:W-:Y:S02]  /*3280*/  FMNMX.FTZ R2, R68, R5, !PT ;  /* 0x0000000544027209 */ /* 0x000fe40007810000 */
[----:B------:R-:W-:Y:S02]  /*3290*/  FSEL R47, R47, -INF , !P1 ;  /* 0xff8000002f2f7808 */ /* 0x000fe40004800000 */
[----:B------:R-:W-:Y:S02]  /*32a0*/  ISETP.NE.AND P1, PT, R82, RZ, PT ;  /* 0x000000ff5200720c */ /* 0x000fe40003f25270 */
[----:B------:R-:W-:-:S02]  /*32b0*/  FMNMX.FTZ R2, R69, R2, !PT ;  /* 0x0000000245027209 */ /* 0x000fc40007810000 */
[----:B------:R-:W-:Y:S02]  /*32c0*/  ISETP.GT.AND P1, PT, R3, 0x30, !P1 ;  /* 0x000000300300780c */ /* 0x000fe40004f24270 */
[----:B------:R-:W-:Y:S01]  /*32d0*/  ISETP.NE.AND P6, PT, R87, RZ, PT ;  /* 0x000000ff5700720c */ /* 0x000fe20003fc5270 */
[----:B------:R-:W0:Y:S01]  /*32e0*/  SHFL.BFLY PT, R5, R2, 0x2, 0x1f ;  /* 0x0c401f0002057f89 */ /* 0x000e2200000e0000 */
[----:B------:R-:W-:Y:S02]  /*32f0*/  ISETP.LT.OR P1, PT, R0, 0x31, P1 ;  /* 0x000000310000780c */ /* 0x000fe40000f21670 */
[----:B------:R-:W-:Y:S02]  /*3300*/  ISETP.NE.AND P5, PT, R88, RZ, PT ;  /* 0x000000ff5800720c */ /* 0x000fe40003fa5270 */
[----:B------:R-:W-:Y:S02]  /*3310*/  FSEL R50, R50, -INF , !P1 ;  /* 0xff80000032327808 */ /* 0x000fe40004800000 */
[----:B------:R-:W-:-:S02]  /*3320*/  ISETP.NE.AND P1, PT, R83, RZ, PT ;  /* 0x000000ff5300720c */ /* 0x000fc40003f25270 */
[C---:B------:R-:W-:Y:S02]  /*3330*/  ISETP.GT.AND P4, PT, R3.reuse, RZ, !P4 ;  /* 0x000000ff0300720c */ /* 0x040fe40006784270 */
[----:B------:R-:W-:Y:S02]  /*3340*/  ISETP.GT.AND P1, PT, R3, 0x31, !P1 ;  /* 0x000000310300780c */ /* 0x000fe40004f24270 */
[C---:B------:R-:W-:Y:S02]  /*3350*/  ISETP.LT.OR P4, PT, R0.reuse, 0x1, P4 ;  /* 0x000000010000780c */ /* 0x040fe40002781670 */
[----:B------:R-:W-:Y:S02]  /*3360*/  ISETP.LT.OR P1, PT, R0, 0x32, P1 ;  /* 0x000000320000780c */ /* 0x000fe40000f21670 */
[----:B------:R-:W-:Y:S02]  /*3370*/  FSEL R26, R26, -INF , !P4 ;  /* 0xff8000001a1a7808 */ /* 0x000fe40006000000 */
[----:B------:R-:W-:-:S02]  /*3380*/  FSEL R51, R51, -INF , !P1 ;  /* 0xff80000033337808 */ /* 0x000fc40004800000 */
[----:B------:R-:W-:Y:S02]  /*3390*/  ISETP.NE.AND P1, PT, R84, RZ, PT ;  /* 0x000000ff5400720c */ /* 0x000fe40003f25270 */
[C---:B------:R-:W-:Y:S02]  /*33a0*/  ISETP.GT.AND P2, PT, R3.reuse, 0x51, !P2 ;  /* 0x000000510300780c */ /* 0x040fe40005744270 */
[C---:B------:R-:W-:Y:S02]  /*33b0*/  ISETP.GT.AND P1, PT, R3.reuse, 0x38, !P1 ;  /* 0x000000380300780c */ /* 0x040fe40004f24270 */
[----:B0-----:R-:W-:Y:S02]  /*33c0*/  FMNMX.FTZ R10, R2, R5, !PT ;  /* 0x00000005020a7209 */ /* 0x001fe40007810000 */
[----:B------:R-:W-:Y:S02]  /*33d0*/  ISETP.LT.OR P1, PT, R0, 0x39, P1 ;  /* 0x000000390000780c */ /* 0x000fe40000f21670 */
[----:B------:R-:W-:Y:S01]  /*33e0*/  ISETP.GT.AND P3, PT, R3, 0x58, !P3 ;  /* 0x000000580300780c */ /* 0x000fe20005f64270 */
[----:B------:R-:W0:Y:S01]  /*33f0*/  SHFL.BFLY PT, R5, R10, 0x1, 0x1f ;  /* 0x0c201f000a057f89 */ /* 0x000e2200000e0000 */
[----:B------:R-:W-:-:S02]  /*3400*/  FSEL R54, R54, -INF , !P1 ;  /* 0xff80000036367808 */ /* 0x000fc40004800000 */
[----:B------:R-:W-:Y:S02]  /*3410*/  ISETP.NE.AND P1, PT, R85, RZ, PT ;  /* 0x000000ff5500720c */ /* 0x000fe40003f25270 */
[C---:B------:R-:W-:Y:S02]  /*3420*/  ISETP.LT.OR P2, PT, R0.reuse, 0x52, P2 ;  /* 0x000000520000780c */ /* 0x040fe40001741670 */
[----:B------:R-:W-:Y:S02]  /*3430*/  ISETP.GT.AND P1, PT, R3, 0x39, !P1 ;  /* 0x000000390300780c */ /* 0x000fe40004f24270 */
[C---:B------:R-:W-:Y:S02]  /*3440*/  ISETP.LT.OR P3, PT, R0.reuse, 0x59, P3 ;  /* 0x000000590000780c */ /* 0x040fe40001f61670 */
[----:B------:R-:W-:Y:S02]  /*3450*/  ISETP.LT.OR P1, PT, R0, 0x3a, P1 ;  /* 0x0000003a0000780c */ /* 0x000fe40000f21670 */
[----:B------:R-:W-:-:S02]  /*3460*/  FSEL R67, R67, -INF , !P2 ;  /* 0xff80000043437808 */ /* 0x000fc40005000000 */
[----:B------:R-:W-:Y:S02]  /*3470*/  FSEL R55, R55, -INF , !P1 ;  /* 0xff80000037377808 */ /* 0x000fe40004800000 */
[----:B------:R-:W-:Y:S02]  /*3480*/  ISETP.NE.AND P1, PT, R86, RZ, PT ;  /* 0x000000ff5600720c */ /* 0x000fe40003f25270 */
[----:B------:R-:W-:Y:S02]  /*3490*/  FSEL R70, R70, -INF , !P3 ;  /* 0xff80000046467808 */ /* 0x000fe40005800000 */
[----:B------:R-:W-:Y:S02]  /*34a0*/  ISETP.GT.AND P1, PT, R3, 0x40, !P1 ;  /* 0x000000400300780c */ /* 0x000fe40004f24270 */
[----:B0-----:R-:W-:Y:S02]  /*34b0*/  FMNMX.FTZ R4, R10, R5, !PT ;  /* 0x000000050a047209 */ /* 0x001fe40007810000 */
[----:B------:R-:W-:-:S03]  /*34c0*/  ISETP.LT.OR P1, PT, R0, 0x41, P1 ;  /* 0x000000410000780c */ /* 0x000fc60000f21670 */
[----:B------:R-:W-:Y:S01]  /*34d0*/  FMUL.FTZ R5, R4, UR10 ;  /* 0x0000000a04057c20 */ /* 0x000fe20008410000 */
[----:B------:R-:W-:Y:S02]  /*34e0*/  FSEL R58, R58, -INF , !P1 ;  /* 0xff8000003a3a7808 */ /* 0x000fe40004800000 */
[----:B------:R-:W-:Y:S02]  /*34f0*/  ISETP.GT.AND P1, PT, R3, 0x41, !P6 ;  /* 0x000000410300780c */ /* 0x000fe40007724270 */
[----:B------:R-:W-:Y:S02]  /*3500*/  ISETP.NE.AND P6, PT, R90, RZ, PT ;  /* 0x000000ff5a00720c */ /* 0x000fe40003fc5270 */
[----:B------:R-:W-:-:S04]  /*3510*/  ISETP.LT.OR P1, PT, R0, 0x42, P1 ;  /* 0x000000420000780c */ /* 0x000fc80000f21670 */
[----:B------:R-:W-:Y:S02]  /*3520*/  FSEL R59, R59, -INF , !P1 ;  /* 0xff8000003b3b7808 */ /* 0x000fe40004800000 */
[----:B------:R-:W-:Y:S02]  /*3530*/  ISETP.GT.AND P1, PT, R3, 0x48, !P5 ;  /* 0x000000480300780c */ /* 0x000fe40006f24270 */
[----:B------:R-:W-:Y:S02]  /*3540*/  ISETP.NE.AND P5, PT, R89, RZ, PT ;  /* 0x000000ff5900720c */ /* 0x000fe40003fa5270 */
[----:B------:R-:W-:-:S04]  /*3550*/  ISETP.LT.OR P1, PT, R0, 0x49, P1 ;  /* 0x000000490000780c */ /* 0x000fc80000f21670 */
[----:B------:R-:W-:Y:S02]  /*3560*/  FSEL R62, R62, -INF , !P1 ;  /* 0xff8000003e3e7808 */ /* 0x000fe40004800000 */
[----:B------:R-:W-:-:S04]  /*3570*/  FSETP.NEU.FTZ.AND P1, PT, R4, -INF , PT ;  /* 0xff8000000400780b */ /* 0x000fc80003f3d000 */
[----:B------:R-:W-:Y:S02]  /*3580*/  FSEL R12, R5, RZ, P1 ;  /* 0x000000ff050c7208 */ /* 0x000fe40000800000 */
[----:B------:R-:W-:Y:S02]  /*3590*/  FMNMX.FTZ R5, R26, R27, !PT ;  /* 0x0000001b1a057209 */ /* 0x000fe40007810000 */
[----:B------:R-:W-:Y:S01]  /*35a0*/  ISETP.GT.AND P1, PT, R3, 0x49, !P5 ;  /* 0x000000490300780c */ /* 0x000fe20006f24270 */
[--C-:B------:R-:W-:Y:S01]  /*35b0*/  FFMA.FTZ R188, R15, UR10, -R12.reuse ;  /* 0x0000000a0fbc7c23 */ /* 0x100fe2000801080c */
[----:B------:R-:W-:Y:S01]  /*35c0*/  FMNMX.FTZ R2, R30, R5, !PT ;  /* 0x000000051e027209 */ /* 0x000fe20007810000 */
[--C-:B------:R-:W-:Y:S01]  /*35d0*/  FFMA.FTZ R10, R25, UR10, -R12.reuse ;  /* 0x0000000a190a7c23 */ /* 0x100fe2000801080c */
[----:B------:R-:W-:Y:S01]  /*35e0*/  ISETP.LT.OR P1, PT, R0, 0x4a, P1 ;  /* 0x0000004a0000780c */ /* 0x000fe20000f21670 */
[--C-:B------:R-:W-:Y:S01]  /*35f0*/  FFMA.FTZ R190, R21, UR10, -R12.reuse ;  /* 0x0000000a15be7c23 */ /* 0x100fe2000801080c */
[----:B------:R-:W-:Y:S01]  /*3600*/  FMNMX.FTZ R5, R31, R2, !PT ;  /* 0x000000021f057209 */ /* 0x000fe20007810000 */
[----:B------:R-:W-:Y:S01]  /*3610*/  MUFU.EX2 R188, R188 ;  /* 0x000000bc00bc7308 */ /* 0x000fe20000000800 */
[----:B------:R-:W-:Y:S01]  /*3620*/  FSEL R63, R63, -INF , !P1 ;  /* 0xff8000003f3f7808 */ /* 0x000fe20004800000 */
[--C-:B------:R-:W-:Y:S01]  /*3630*/  FFMA.FTZ R20, R73, UR10, -R12.reuse ;  /* 0x0000000a49147c23 */ /* 0x100fe2000801080c */
[----:B------:R-:W-:Y:S01]  /*3640*/  FMNMX.FTZ R2, R34, R5, !PT ;  /* 0x0000000522027209 */ /* 0x000fe20007810000 */
[--C-:B------:R-:W-:Y:S01]  /*3650*/  FFMA.FTZ R24, R77, UR10, -R12.reuse ;  /* 0x0000000a4d187c23 */ /* 0x100fe2000801080c */
[----:B------:R-:W-:Y:S01]  /*3660*/  ISETP.GT.AND P1, PT, R3, 0x50, !P6 ;  /* 0x000000500300780c */ /* 0x000fe20007724270 */
[--C-:B------:R-:W-:Y:S01]  /*3670*/  FFMA.FTZ R48, R48, UR10, -R12.reuse ;  /* 0x0000000a30307c23 */ /* 0x100fe2000801080c */
[----:B------:R-:W-:Y:S01]  /*3680*/  FMNMX.FTZ R13, R35, R2, !PT ;  /* 0x00000002230d7209 */ /* 0x000fe20007810000 */
[----:B------:R0:W1:Y:S01]  /*3690*/  MUFU.EX2 R5, R10 ;  /* 0x0000000a00057308 */ /* 0x0000620000000800 */
[----:B------:R-:W-:Y:S01]  /*36a0*/  ISETP.NE.AND P5, PT, R14, RZ, PT ;  /* 0x000000ff0e00720c */ /* 0x000fe20003fa5270 */
[--C-:B------:R-:W-:Y:S01]  /*36b0*/  FFMA.FTZ R14, R29, UR10, -R12.reuse ;  /* 0x0000000a1d0e7c23 */ /* 0x100fe2000801080c */
[----:B------:R-:W-:Y:S01]  /*36c0*/  FMNMX.FTZ R2, R38, R13, !PT ;  /* 0x0000000d26027209 */ /* 0x000fe20007810000 */
[--C-:B------:R-:W-:Y:S01]  /*36d0*/  FFMA.FTZ R49, R49, UR10, -R12.reuse ;  /* 0x0000000a31317c23 */ /* 0x100fe2000801080c */
[----:B------:R-:W-:Y:S01]  /*36e0*/  ISETP.LT.OR P1, PT, R0, 0x51, P1 ;  /* 0x000000510000780c */ /* 0x000fe20000f21670 */
[--C-:B------:R-:W-:Y:S01]  /*36f0*/  FFMA.FTZ R52, R52, UR10, -R12.reuse ;  /* 0x0000000a34347c23 */ /* 0x100fe2000801080c */
[----:B------:R-:W-:Y:S01]  /*3700*/  FMNMX.FTZ R13, R39, R2, !PT ;  /* 0x00000002270d7209 */ /* 0x000fe20007810000 */
[----:B------:R-:W-:Y:S01]  /*3710*/  MUFU.EX2 R190, R190 ;  /* 0x000000be00be7308 */ /* 0x000fe20000000800 */
[----:B------:R-:W-:Y:S01]  /*3720*/  ISETP.GT.AND P4, PT, R3, 0x59, !P5 ;  /* 0x000000590300780c */ /* 0x000fe20006f84270 */
[--C-:B0-----:R-:W-:Y:S01]  /*3730*/  FFMA.FTZ R10, R33, UR10, -R12.reuse ;  /* 0x0000000a210a7c23 */ /* 0x101fe2000801080c */
[----:B------:R-:W-:Y:S01]  /*3740*/  FMNMX.FTZ R2, R42, R13, !PT ;  /* 0x0000000d2a027209 */ /* 0x000fe20007810000 */
[--C-:B------:R-:W-:Y:S01]  /*3750*/  FFMA.FTZ R53, R53, UR10, -R12.reuse ;  /* 0x0000000a35357c23 */ /* 0x100fe2000801080c */
[----:B------:R-:W-:Y:S01]  /*3760*/  FSEL R66, R66, -INF , !P1 ;  /* 0xff80000042427808 */ /* 0x000fe20004800000 */
[--C-:B------:R-:W-:Y:S01]  /*3770*/  FFMA.FTZ R56, R56, UR10, -R12.reuse ;  /* 0x0000000a38387c23 */ /* 0x100fe2000801080c */
[----:B------:R-:W-:Y:S01]  /*3780*/  FMNMX.FTZ R13, R43, R2, !PT ;  /* 0x000000022b0d7209 */ /* 0x000fe20007810000 */
[----:B------:R0:W-:Y:S01]  /*3790*/  MUFU.EX2 R15, R14 ;  /* 0x0000000e000f7308 */ /* 0x0001e20000000800 */
[----:B------:R-:W-:Y:S01]  /*37a0*/  ISETP.LT.OR P4, PT, R0, 0x5a, P4 ;  /* 0x0000005a0000780c */ /* 0x000fe20002781670 */
[--C-:B------:R-:W-:Y:S01]  /*37b0*/  FFMA.FTZ R57, R57, UR10, -R12.reuse ;  /* 0x0000000a39397c23 */ /* 0x100fe2000801080c */
[----:B------:R-:W-:Y:S01]  /*37c0*/  FMNMX.FTZ R2, R46, R13, !PT ;  /* 0x0000000d2e027209 */ /* 0x000fe20007810000 */
[--C-:B------:R-:W-:Y:S01]  /*37d0*/  FFMA.FTZ R60, R60, UR10, -R12.reuse ;  /* 0x0000000a3c3c7c23 */ /* 0x100fe2000801080c */
[----:B------:R-:W-:Y:S01]  /*37e0*/  FSEL R71, R71, -INF , !P4 ;  /* 0xff80000047477808 */ /* 0x000fe20006000000 */
[--C-:B------:R-:W-:Y:S01]  /*37f0*/  FFMA.FTZ R61, R61, UR10, -R12.reuse ;  /* 0x0000000a3d3d7c23 */ /* 0x100fe2000801080c */
[----:B------:R-:W-:Y:S01]  /*3800*/  FMNMX.FTZ R13, R47, R2, !PT ;  /* 0x000000022f0d7209 */ /* 0x000fe20007810000 */
[----:B------:R-:W-:Y:S01]  /*3810*/  MUFU.EX2 R20, R20 ;  /* 0x0000001400147308 */ /* 0x000fe20000000800 */
[--C-:B0-----:R-:W-:Y:S01]  /*3820*/  FFMA.FTZ R14, R37, UR10, -R12.reuse ;  /* 0x0000000a250e7c23 */ /* 0x101fe2000801080c */
[----:B-1----:R-:W-:Y:S01]  /*3830*/  FADD.FTZ R37, R188, R5 ;  /* 0x00000005bc257221 */ /* 0x002fe20000010000 */
[----:B------:R-:W-:Y:S01]  /*3840*/  FMNMX.FTZ R2, R50, R13, !PT ;  /* 0x0000000d32027209 */ /* 0x000fe20007810000 */
[--C-:B------:R-:W-:Y:S01]  /*3850*/  FFMA.FTZ R64, R64, UR10, -R12.reuse ;  /* 0x0000000a40407c23 */ /* 0x100fe2000801080c */
[--C-:B------:R-:W-:Y:S01]  /*3860*/  FFMA.FTZ R65, R65, UR10, -R12.reuse ;  /* 0x0000000a41417c23 */ /* 0x100fe2000801080c */
[----:B------:R-:W-:Y:S01]  /*3870*/  FFMA.FTZ R68, R68, UR10, -R12 ;  /* 0x0000000a44447c23 */ /* 0x000fe2000801080c */
[----:B------:R-:W-:Y:S01]  /*3880*/  FMNMX.FTZ R13, R51, R2, !PT ;  /* 0x00000002330d7209 */ /* 0x000fe20007810000 */
[----:B------:R0:W1:Y:S01]  /*3890*/  MUFU.EX2 R21, R10 ;  /* 0x0000000a00157308 */ /* 0x0000620000000800 */
[----:B------:R-:W-:-:S02]  /*38a0*/  ISETP.NE.AND P5, PT, R199, 0x1, PT ;  /* 0x00000001c700780c */ /* 0x000fc40003fa5270 */
[----:B------:R-:W-:Y:S02]  /*38b0*/  FMNMX.FTZ R2, R54, R13, !PT ;  /* 0x0000000d36027209 */ /* 0x000fe40007810000 */
[----:B------:R-:W-:Y:S02]  /*38c0*/  F2FP.F16.F32.PACK_AB R188, R5, R188 ;  /* 0x000000bc05bc723e */ /* 0x000fe400000000ff */
[----:B------:R-:W-:Y:S01]  /*38d0*/  FMNMX.FTZ R13, R55, R2, !PT ;  /* 0x00000002370d7209 */ /* 0x000fe20007810000 */
[----:B------:R-:W-:Y:S01]  /*38e0*/  MUFU.EX2 R24, R24 ;  /* 0x0000001800187308 */ /* 0x000fe20000000800 */
[----:B0-----:R-:W-:Y:S02]  /*38f0*/  FFMA.FTZ R10, R79, UR10, -R12 ;  /* 0x0000000a4f0a7c23 */ /* 0x001fe4000801080c */
[----:B------:R-:W-:-:S04]  /*3900*/  FMNMX.FTZ R2, R58, R13, !PT ;  /* 0x0000000d3a027209 */ /* 0x000fc80007810000 */
[----:B------:R-:W-:Y:S01]  /*3910*/  FMNMX.FTZ R13, R59, R2, !PT ;  /* 0x000000023b0d7209 */ /* 0x000fe20007810000 */
[----:B------:R0:W2:Y:S01]  /*3920*/  MUFU.EX2 R25, R14 ;  /* 0x0000000e00197308 */ /* 0x0000a20000000800 */
[----:B-1----:R-:W-:Y:S02]  /*3930*/  F2FP.F16.F32.PACK_AB R184, R21, R20 ;  /* 0x0000001415b8723e */ /* 0x002fe400000000ff */
[----:B------:R-:W-:Y:S01]  /*3940*/  FMNMX.FTZ R2, R62, R13, !PT ;  /* 0x0000000d3e027209 */ /* 0x000fe20007810000 */
[----:B------:R-:W-:-:S03]  /*3950*/  FFMA.FTZ R13, R41, UR10, -R12 ;  /* 0x0000000a290d7c23 */ /* 0x000fc6000801080c */
[----:B------:R-:W-:Y:S01]  /*3960*/  FMNMX.FTZ R3, R63, R2, !PT ;  /* 0x000000023f037209 */ /* 0x000fe20007810000 */
[----:B------:R-:W-:Y:S01]  /*3970*/  MUFU.EX2 R10, R10 ;  /* 0x0000000a000a7308 */ /* 0x000fe20000000800 */
[--C-:B0-----:R-:W-:Y:S02]  /*3980*/  FFMA.FTZ R14, R45, UR10, -R12.reuse ;  /* 0x0000000a2d0e7c23 */ /* 0x101fe4000801080c */
[----:B------:R-:W-:Y:S01]  /*3990*/  FMNMX.FTZ R2, R66, R3, !PT ;  /* 0x0000000342027209 */ /* 0x000fe20007810000 */
[----:B------:R-:W0:Y:S03]  /*39a0*/  @P5 LDC R45, c[0x0][0x450] ;  /* 0x00011400ff2d5b82 */ /* 0x000e260000000800 */
[----:B------:R-:W-:Y:S01]  /*39b0*/  FMNMX.FTZ R3, R67, R2, !PT ;  /* 0x0000000243037209 */ /* 0x000fe20007810000 */
[--C-:B------:R-:W-:Y:S01]  /*39c0*/  FFMA.FTZ R2, R81, UR10, -R12.reuse ;  /* 0x0000000a51027c23 */ /* 0x100fe2000801080c */
[----:B------:R-:W1:Y:S01]  /*39d0*/  MUFU.EX2 R13, R13 ;  /* 0x0000000d000d7308 */ /* 0x000e620000000800 */
[----:B------:R-:W-:Y:S01]  /*39e0*/  FFMA.FTZ R12, R69, UR10, -R12 ;  /* 0x0000000a450c7c23 */ /* 0x000fe2000801080c */
[----:B------:R-:W-:-:S02]  /*39f0*/  FMNMX.FTZ R0, R70, R3, !PT ;  /* 0x0000000346007209 */ /* 0x000fc40007810000 */
[----:B--2---:R-:W-:Y:S02]  /*3a00*/  F2FP.F16.F32.PACK_AB R186, R25, R24 ;  /* 0x0000001819ba723e */ /* 0x004fe400000000ff */
[----:B------:R-:W-:Y:S02]  /*3a10*/  FMNMX.FTZ R0, R71, R0, !PT ;  /* 0x0000000047007209 */ /* 0x000fe40007810000 */
[----:B------:R-:W-:Y:S03]  /*3a20*/  MUFU.EX2 R182, R2 ;  /* 0x0000000200b67308 */ /* 0x000fe60000000800 */
[----:B------:R-:W2:Y:S05]  /*3a30*/  SHFL.BFLY PT, R3, R0, 0x2, 0x1f ;  /* 0x0c401f0000037f89 */ /* 0x000eaa00000e0000 */
[----:B------:R-:W-:Y:S01]  /*3a40*/  MUFU.EX2 R33, R12 ;  /* 0x0000000c00217308 */ /* 0x000fe20000000800 */
[----:B-1----:R-:W-:-:S07]  /*3a50*/  F2FP.F16.F32.PACK_AB R180, R13, R10 ;  /* 0x0000000a0db4723e */ /* 0x002fce00000000ff */
[----:B------:R1:W-:Y:S08]  /*3a60*/  MUFU.EX2 R29, R14 ;  /* 0x0000000e001d7308 */ /* 0x0003f00000000800 */
[----:B------:R-:W-:Y:S01]  /*3a70*/  MUFU.EX2 R48, R48 ;  /* 0x0000003000307308 */ /* 0x000fe20000000800 */
[----:B-1----:R-:W1:Y:S01]  /*3a80*/  @P5 LDC R14, c[0x0][0x44c] ;  /* 0x00011300ff0e5b82 */ /* 0x002e620000000800 */
[----:B--2---:R-:W-:-:S05]  /*3a90*/  FMNMX.FTZ R2, R0, R3, !PT ;  /* 0x0000000300027209 */ /* 0x004fca0007810000 */
[----:B------:R-:W2:Y:S01]  /*3aa0*/  SHFL.BFLY PT, R3, R2, 0x1, 0x1f ;  /* 0x0c201f0002037f89 */ /* 0x000ea200000e0000 */
[----:B------:R-:W3:Y:S08]  /*3ab0*/  MUFU.EX2 R49, R49 ;  /* 0x0000003100317308 */ /* 0x000ef00000000800 */
[----:B------:R-:W-:Y:S08]  /*3ac0*/  MUFU.EX2 R52, R52 ;  /* 0x0000003400347308 */ /* 0x000ff00000000800 */
[----:B------:R-:W4:Y:S01]  /*3ad0*/  MUFU.EX2 R53, R53 ;  /* 0x0000003500357308 */ /* 0x000f220000000800 */
[----:B-1----:R-:W-:Y:S01]  /*3ae0*/  @P5 IMAD.HI.U32 R28, R14, UR41, RZ ;  /* 0x000000290e1c5c27 */ /* 0x002fe2000f8e00ff */
[----:B---3--:R-:W-:-:S03]  /*3af0*/  F2FP.F16.F32.PACK_AB R176, R49, R48 ;  /* 0x0000003031b0723e */ /* 0x008fc600000000ff */
[----:B------:R-:W-:Y:S01]  /*3b00*/  IMAD.U32 R14, RZ, RZ, UR41 ;  /* 0x00000029ff0e7e24 */ /* 0x000fe2000f8e00ff */
[----:B0-----:R-:W-:Y:S02]  /*3b10*/  @P5 SHF.R.U32.HI R14, RZ, R45, R28 ;  /* 0x0000002dff0e5219 */ /* 0x001fe4000001161c */
[----:B--2---:R-:W-:Y:S01]  /*3b20*/  FMNMX.FTZ R3, R2, R3, !PT ;  /* 0x0000000302037209 */ /* 0x004fe20007810000 */
[----:B------:R-:W-:Y:S01]  /*3b30*/  FADD.FTZ R2, R190, R37 ;  /* 0x00000025be027221 */ /* 0x000fe20000010000 */
[----:B------:R-:W-:Y:S01]  /*3b40*/  MUFU.EX2 R56, R56 ;  /* 0x0000003800387308 */ /* 0x000fe20000000800 */
[----:B------:R-:W-:Y:S01]  /*3b50*/  F2FP.F16.F32.PACK_AB R190, R15, R190 ;  /* 0x000000be0fbe723e */ /* 0x000fe200000000ff */
[----:B------:R-:W-:Y:S02]  /*3b60*/  IMAD.IADD R75, R75, 0x1, R14 ;  /* 0x000000014b4b7824 */ /* 0x000fe400078e020e */
[C---:B------:R-:W-:Y:S01]  /*3b70*/  FMUL.FTZ R0, R3.reuse, UR10 ;  /* 0x0000000a03007c20 */ /* 0x040fe20008410000 */
[----:B------:R-:W-:Y:S01]  /*3b80*/  FSETP.NEU.FTZ.AND P1, PT, R3, -INF , PT ;  /* 0xff8000000300780b */ /* 0x000fe20003f3d000 */
[----:B------:R-:W-:Y:S01]  /*3b90*/  FADD.FTZ R37, R15, R2 ;  /* 0x000000020f257221 */ /* 0x000fe20000010000 */
[----:B------:R-:W-:Y:S01]  /*3ba0*/  LOP3.LUT P5, RZ, R16, 0x80000, RZ, 0xc0, !PT ;  /* 0x0008000010ff7812 */ /* 0x000fe200078ac0ff */
[----:B------:R-:W-:Y:S01]  /*3bb0*/  VIADD R14, R75, UR5 ;  /* 0x000000054b0e7c36 */ /* 0x000fe20008000000 */
[----:B------:R-:W-:Y:S01]  /*3bc0*/  FSEL R0, R0, RZ, P1 ;  /* 0x000000ff00007208 */ /* 0x000fe20000800000 */
[----:B------:R-:W-:Y:S01]  /*3bd0*/  FADD.FTZ R2, R20, R37 ;  /* 0x0000002514027221 */ /* 0x000fe20000010000 */
[----:B------:R-:W-:Y:S01]  /*3be0*/  MUFU.EX2 R57, R57 ;  /* 0x0000003900397308 */ /* 0x000fe20000000800 */
[----:B----4-:R-:W-:-:S02]  /*3bf0*/  F2FP.F16.F32.PACK_AB R178, R53, R52 ;  /* 0x0000003435b2723e */ /* 0x010fc400000000ff */
        /* <DEDUP_REMOVED lines=8> */
[----:B------:R-:W-:Y:S01]  /*3c80*/  FFMA.FTZ R39, R39, UR10, -R0 ;  /* 0x0000000a27277c23 */ /* 0x000fe20008010800 */
[----:B------:R-:W-:Y:S01]  /*3c90*/  FADD.FTZ R41, R21, R2 ;  /* 0x0000000215297221 */ /* 0x000fe20000010000 */
[--C-:B------:R-:W-:Y:S01]  /*3ca0*/  FFMA.FTZ R42, R42, UR10, -R0.reuse ;  /* 0x0000000a2a2a7c23 */ /* 0x100fe20008010800 */
[--C-:B------:R-:W-:Y:S01]  /*3cb0*/  FFMA.FTZ R43, R43, UR10, -R0.reuse ;  /* 0x0000000a2b2b7c23 */ /* 0x100fe20008010800 */
[--C-:B------:R-:W-:Y:S01]  /*3cc0*/  FFMA.FTZ R46, R46, UR10, -R0.reuse ;  /* 0x0000000a2e2e7c23 */ /* 0x100fe20008010800 */
[--C-:B------:R-:W-:Y:S01]  /*3cd0*/  FFMA.FTZ R47, R47, UR10, -R0.reuse ;  /* 0x0000000a2f2f7c23 */ /* 0x100fe20008010800 */
[----:B------:R-:W0:Y:S01]  /*3ce0*/  MUFU.EX2 R27, R27 ;  /* 0x0000001b001b7308 */ /* 0x000e220000000800 */
[--C-:B------:R-:W-:Y:S01]  /*3cf0*/  FFMA.FTZ R50, R50, UR10, -R0.reuse ;  /* 0x0000000a32327c23 */ /* 0x100fe20008010800 */
[----:B------:R-:W-:Y:S01]  /*3d00*/  FADD.FTZ R12, R24, R41 ;  /* 0x00000029180c7221 */ /* 0x000fe20000010000 */
[--C-:B------:R-:W-:Y:S01]  /*3d10*/  FFMA.FTZ R51, R51, UR10, -R0.reuse ;  /* 0x0000000a33337c23 */ /* 0x100fe20008010800 */
[--C-:B------:R-:W-:Y:S01]  /*3d20*/  FFMA.FTZ R54, R54, UR10, -R0.reuse ;  /* 0x0000000a36367c23 */ /* 0x100fe20008010800 */
[----:B------:R-:W-:Y:S01]  /*3d30*/  FFMA.FTZ R55, R55, UR10, -R0 ;  /* 0x0000000a37377c23 */ /* 0x000fe20008010800 */
[----:B------:R-:W-:Y:S01]  /*3d40*/  FADD.FTZ R41, R25, R12 ;  /* 0x0000000c19297221 */ /* 0x000fe20000010000 */
[--C-:B------:R-:W-:Y:S01]  /*3d50*/  FFMA.FTZ R58, R58, UR10, -R0.reuse ;  /* 0x0000000a3a3a7c23 */ /* 0x100fe20008010800 */
[----:B------:R-:W1:Y:S01]  /*3d60*/  MUFU.EX2 R30, R30 ;  /* 0x0000001e001e7308 */ /* 0x000e620000000800 */
[--C-:B------:R-:W-:Y:S01]  /*3d70*/  FFMA.FTZ R59, R59, UR10, -R0.reuse ;  /* 0x0000000a3b3b7c23 */ /* 0x100fe20008010800 */
[----:B------:R-:W-:Y:S01]  /*3d80*/  FADD.FTZ R12, R10, R41 ;  /* 0x000000290a0c7221 */ /* 0x000fe20000010000 */
[--C-:B------:R-:W-:Y:S01]  /*3d90*/  FFMA.FTZ R62, R62, UR10, -R0.reuse ;  /* 0x0000000a3e3e7c23 */ /* 0x100fe20008010800 */
[--C-:B------:R-:W-:Y:S01]  /*3da0*/  FFMA.FTZ R63, R63, UR10, -R0.reuse ;  /* 0x0000000a3f3f7c23 */ /* 0x100fe20008010800 */
[----:B------:R-:W-:Y:S01]  /*3db0*/  FFMA.FTZ R66, R66, UR10, -R0 ;  /* 0x0000000a42427c23 */ /* 0x000fe20008010800 */
[----:B------:R-:W-:Y:S01]  /*3dc0*/  FADD.FTZ R41, R13, R12 ;  /* 0x0000000c0d297221 */ /* 0x000fe20000010000 */
[--C-:B------:R-:W-:Y:S01]  /*3dd0*/  FFMA.FTZ R67, R67, UR10, -R0.reuse ;  /* 0x0000000a43437c23 */ /* 0x100fe20008010800 */
[----:B------:R-:W2:Y:S01]  /*3de0*/  MUFU.EX2 R31, R31 ;  /* 0x0000001f001f7308 */ /* 0x000ea20000000800 */
[----:B0-----:R-:W-:Y:S01]  /*3df0*/  FADD.FTZ R37, R26, R27 ;  /* 0x0000001b1a257221 */ /* 0x001fe20000010000 */
[----:B------:R-:W-:Y:S01]  /*3e00*/  FADD.FTZ R12, R182, R41 ;  /* 0x00000029b60c7221 */ /* 0x000fe20000010000 */
[--C-:B------:R-:W-:Y:S01]  /*3e10*/  FFMA.FTZ R70, R70, UR10, -R0.reuse ;  /* 0x0000000a46467c23 */ /* 0x100fe20008010800 */
[----:B------:R-:W-:Y:S01]  /*3e20*/  FFMA.FTZ R0, R71, UR10, -R0 ;  /* 0x0000000a47007c23 */ /* 0x000fe20008010800 */
[----:B------:R-:W-:Y:S01]  /*3e30*/  R2UR UR11, R14 ;  /* 0x000000000e0b72ca */ /* 0x000fe200000e0000 */
[C---:B------:R-:W-:Y:S01]  /*3e40*/  FADD.FTZ R41, R29.reuse, R12 ;  /* 0x0000000c1d297221 */ /* 0x040fe20000010000 */
[----:B------:R-:W-:Y:S01]  /*3e50*/  F2FP.F16.F32.PACK_AB R182, R29, R182 ;  /* 0x000000b61db6723e */ /* 0x000fe200000000ff */
[----:B------:R-:W0:Y:S01]  /*3e60*/  MUFU.EX2 R34, R34 ;  /* 0x0000002200227308 */ /* 0x000e220000000800 */
[----:B-1----:R-:W-:Y:S01]  /*3e70*/  FADD.FTZ R2, R30, R37 ;  /* 0x000000251e027221 */ /* 0x002fe20000010000 */
[----:B------:R-:W-:Y:S01]  /*3e80*/  FADD.FTZ R12, R48, R41 ;  /* 0x00000029300c7221 */ /* 0x000fe20000010000 */
[----:B------:R-:W-:Y:S01]  /*3e90*/  F2FP.F16.F32.PACK_AB R172, R57, R56 ;  /* 0x0000003839ac723e */ /* 0x000fe200000000ff */
[----:B------:R-:W-:Y:S01]  /*3ea0*/  VIADD R14, R74, 0xfffffffe ;  /* 0xfffffffe4a0e7836 */ /* 0x000fe20000000000 */
[----:B------:R-:W-:Y:S01]  /*3eb0*/  F2FP.F16.F32.PACK_AB R189, R27, R26 ;  /* 0x0000001a1bbd723e */ /* 0x000fe200000000ff */
[----:B------:R-:W-:-:S02]  /*3ec0*/  FADD.FTZ R41, R49, R12 ;  /* 0x0000000c31297221 */ /* 0x000fc40000010000 */
[----:B------:R-:W1:Y:S01]  /*3ed0*/  MUFU.EX2 R35, R35 ;  /* 0x0000002300237308 */ /* 0x000e620000000800 */
[C---:B--2---:R-:W-:Y:S01]  /*3ee0*/  FADD.FTZ R37, R31.reuse, R2 ;  /* 0x000000021f257221 */ /* 0x044fe20000010000 */
[----:B------:R-:W-:Y:S01]  /*3ef0*/  FADD.FTZ R12, R52, R41 ;  /* 0x00000029340c7221 */ /* 0x000fe20000010000 */
[----:B------:R-:W-:-:S03]  /*3f00*/  F2FP.F16.F32.PACK_AB R191, R31, R30 ;  /* 0x0000001e1fbf723e */ /* 0x000fc600000000ff */
[----:B------:R-:W-:Y:S02]  /*3f10*/  FADD.FTZ R41, R53, R12 ;  /* 0x0000000c35297221 */ /* 0x000fe40000010000 */
[----:B------:R-:W2:Y:S01]  /*3f20*/  MUFU.EX2 R38, R38 ;  /* 0x0000002600267308 */ /* 0x000ea20000000800 */
[----:B0-----:R-:W-:Y:S01]  /*3f30*/  FADD.FTZ R2, R34, R37 ;  /* 0x0000002522027221 */ /* 0x001fe20000010000 */
[----:B------:R-:W-:-:S04]  /*3f40*/  FADD.FTZ R12, R56, R41 ;  /* 0x00000029380c7221 */ /* 0x000fc80000010000 */
[----:B------:R-:W-:Y:S02]  /*3f50*/  FADD.FTZ R15, R57, R12 ;  /* 0x0000000c390f7221 */ /* 0x000fe40000010000 */
        /* <DEDUP_REMOVED lines=44> */
[----:B0-----:R-:W-:-:S07]  /*4220*/  FADD.FTZ R2, R66, R5 ;  /* 0x0000000542027221 */ /* 0x001fce0000010000 */
[----:B------:R-:W0:Y:S01]  /*4230*/  MUFU.EX2 R65, R65 ;  /* 0x0000004100417308 */ /* 0x000e220000000800 */
[----:B-1----:R-:W-:-:S07]  /*4240*/  FADD.FTZ R10, R64, R13 ;  /* 0x0000000d400a7221 */ /* 0x002fce0000010000 */
[----:B------:R-:W1:Y:S01]  /*4250*/  MUFU.EX2 R70, R70 ;  /* 0x0000004600467308 */ /* 0x000e620000000800 */
[C---:B--2---:R-:W-:Y:S01]  /*4260*/  FADD.FTZ R5, R67.reuse, R2 ;  /* 0x0000000243057221 */ /* 0x044fe20000010000 */
[----:B------:R-:W-:-:S06]  /*4270*/  F2FP.F16.F32.PACK_AB R169, R67, R66 ;  /* 0x0000004243a9723e */ /* 0x000fcc00000000ff */
[----:B------:R-:W2:Y:S01]  /*4280*/  MUFU.EX2 R68, R68 ;  /* 0x0000004400447308 */ /* 0x000ea20000000800 */
[C---:B0-----:R-:W-:Y:S01]  /*4290*/  FADD.FTZ R13, R65.reuse, R10 ;  /* 0x0000000a410d7221 */ /* 0x041fe20000010000 */
[----:B------:R-:W-:-:S06]  /*42a0*/  F2FP.F16.F32.PACK_AB R168, R65, R64 ;  /* 0x0000004041a8723e */ /* 0x000fcc00000000ff */
[----:B------:R1:W0:Y:S02]  /*42b0*/  MUFU.EX2 R171, R0 ;  /* 0x0000000000ab7308 */ /* 0x0002240000000800 */
[----:B-1----:R-:W-:Y:S01]  /*42c0*/  FADD.FTZ R0, R70, R5 ;  /* 0x0000000546007221 */ /* 0x002fe20000010000 */
[----:B--2---:R-:W-:Y:S01]  /*42d0*/  FADD.FTZ R10, R68, R13 ;  /* 0x0000000d440a7221 */ /* 0x004fe20000010000 */
[----:B------:R-:W-:-:S03]  /*42e0*/  F2FP.F16.F32.PACK_AB R170, R33, R68 ;  /* 0x0000004421aa723e */ /* 0x000fc600000000ff */
[----:B------:R-:W-:Y:S01]  /*42f0*/  FADD.FTZ R10, R33, R10 ;  /* 0x0000000a210a7221 */ /* 0x000fe20000010000 */
[C---:B0-----:R-:W-:Y:S01]  /*4300*/  FADD.FTZ R5, R171.reuse, R0 ;  /* 0x00000000ab057221 */ /* 0x041fe20000010000 */
[----:B------:R-:W-:Y:S01]  /*4310*/  F2FP.F16.F32.PACK_AB R171, R171, R70 ;  /* 0x00000046abab723e */ /* 0x000fe200000000ff */
[----:B------:R-:W-:Y:S06]  /*4320*/  @!P5 BRA `(.L_x_4280) ;  /* 0x000000000054d947 */ /* 0x000fec0003800000 */
[C---:B------:R-:W-:Y:S01]  /*4330*/  ISETP.GT.AND P1, PT, R75.reuse, RZ, PT ;  /* 0x000000ff4b00720c */ /* 0x040fe20003f24270 */
[----:B------:R-:W-:-:S05]  /*4340*/  VIADD R0, R75, 0xffffffff ;  /* 0xffffffff4b007836 */ /* 0x000fca0000000000 */
[----:B------:R-:W-:-:S07]  /*4350*/  R2UR UR14, R0 ;  /* 0x00000000000e72ca */ /* 0x000fce00000e0000 */
[----:B------:R-:W-:Y:S08]  /*4360*/  @P1 BRA `(.L_x_4281) ;  /* 0x0000000000241947 */ /* 0x000ff00003800000 */
[----:B------:R-:W-:Y:S01]  /*4370*/  R2UR UR14, R75 ;  /* 0x000000004b0e72ca */ /* 0x000fe200000e0000 */
[----:B------:R-:W-:Y:S02]  /*4380*/  ULDC UR15, c[0x0][0x9e4] ;  /* 0x00027900000f7ab9 */ /* 0x000fe40000000800 */
[----:B------:R-:W-:-:S10]  /*4390*/  UISETP.NE.AND UP0, UPT, UR15, 0x1, UPT ;  /* 0x000000010f00788c */ /* 0x000fd4000bf05270 */
[----:B------:R-:W-:Y:S01]  /*43a0*/  UIADD3 UR14, -UR14, URZ, URZ ;  /* 0x0000003f0e0e7290 */ /* 0x000fe2000fffe13f */
[----:B------:R-:W-:-:S03]  /*43b0*/  @UP0 ULDC.64 UR4, c[0x0][0x9e8] ;  /* 0x00027a0000040ab9 */ /* 0x000fc60000000a00 */
[----:B------:R-:W-:-:S04]  /*43c0*/  UIMAD.WIDE.U32 UR6, UR14, UR4, URZ ;  /* 0x000000040e0672a5 */ /* 0x000fc8000f8e003f */
[----:B------:R-:W-:-:S04]  /*43d0*/  @UP0 USHF.R.U32.HI UR14, URZ, UR5, UR7 ;  /* 0x000000053f0e0299 */ /* 0x000fc80008011607 */
[----:B------:R-:W-:Y:S01]  /*43e0*/  ULOP3.LUT UR14, URZ, UR14, URZ, 0x33, !UPT ;  /* 0x0000000e3f0e7292 */ /* 0x000fe2000f8e333f */
[----:B------:R-:W-:Y:S11]  /*43f0*/  BRA `(.L_x_4282) ;  /* 0x0000000000147947 */ /* 0x000ff60003800000 */
.L_x_4281:
[----:B------:R-:W-:Y:S02]  /*4400*/  ULDC UR15, c[0x0][0x9e4] ;  /* 0x00027900000f7ab9 */ /* 0x000fe40000000800 */
[----:B------:R-:W-:-:S11]  /*4410*/  UISETP.NE.AND UP0, UPT, UR15, 0x1, UPT ;  /* 0x000000010f00788c */ /* 0x000fd6000bf05270 */
[----:B------:R-:W-:Y:S02]  /*4420*/  @UP0 ULDC.64 UR4, c[0x0][0x9e8] ;  /* 0x00027a0000040ab9 */ /* 0x000fe40000000a00 */
[----:B------:R-:W-:-:S04]  /*4430*/  UIMAD.WIDE.U32 UR6, UR14, UR4, URZ ;  /* 0x000000040e0672a5 */ /* 0x000fc8000f8e003f */
[----:B------:R-:W-:-:S12]  /*4440*/  @UP0 USHF.R.U32.HI UR14, URZ, UR5, UR7 ;  /* 0x000000053f0e0299 */ /* 0x000fd80008011607 */
.L_x_4282:
[----:B------:R-:W-:-:S04]  /*4450*/  UIMAD UR14, UR14, UR15, UR15 ;  /* 0x0000000f0e0e72a4 */ /* 0x000fc8000f8e020f */
[----:B------:R-:W-:-:S04]  /*4460*/  UISETP.LT.AND UP0, UPT, UR11, UR14, UPT ;  /* 0x0000000e0b00728c */ /* 0x000fc8000bf01270 */
[----:B------:R-:W-:-:S12]  /*4470*/  USEL UR11, UR11, UR14, UP0 ;  /* 0x0000000e0b0b7287 */ /* 0x000fd80008000000 */
.L_x_4280:
[----:B------:R-:W-:Y:S01]  /*4480*/  UIMAD.WIDE UR4, UR11, 0x2aaaaaab, URZ ;  /* 0x2aaaaaab0b0478a5 */ /* 0x000fe2000f8e023f */
[----:B------:R-:W-:Y:S01]  /*4490*/  IMAD.MOV.U32 R2, RZ, RZ, 0x3f800000 ;  /* 0x3f800000ff027424 */ /* 0x000fe200078e00ff */
[----:B------:R-:W-:Y:S01]  /*44a0*/  CS2R R118, SRZ ;  /* 0x0000000000767805 */ /* 0x000fe2000001ff00 */
[----:B------:R-:W-:Y:S01]  /*44b0*/  IMAD.MOV.U32 R0, RZ, RZ, 0x3f800000 ;  /* 0x3f800000ff007424 */ /* 0x000fe200078e00ff */
        /* <DEDUP_REMOVED lines=61> */
[----:B------:R-:W-:Y:S01]  /*4890*/  ULDC UR55, c[0x0][0x988] ;  /* 0x0002620000377ab9 */ /* 0x000fe20000000800 */
[----:B------:R-:W-:-:S05]  /*48a0*/  ULDC UR59, c[0x0][0x9e0] ;  /* 0x00027800003b7ab9 */ /* 0x000fca0000000800 */
.L_x_4302:
[----:B------:R-:W-:-:S04]  /*48b0*/  UISETP.NE.AND UP0, UPT, UR4, 0x1, UPT ;  /* 0x000000010400788c */ /* 0x000fc8000bf05270 */
[----:B------:R-:W-:-:S04]  /*48c0*/  USEL UR38, URZ, 0x1, UP0 ;  /* 0x000000013f267887 */ /* 0x000fc80008000000 */
[----:B------:R-:W-:Y:S01]  /*48d0*/  ULOP3.LUT UR38, UR7, UR38, URZ, 0x3c, !UPT ;  /* 0x0000002607267292 */ /* 0x000fe2000f8e3c3f */
[----:B------:R-:W-:Y:S11]  /*48e0*/  @!P0 BRA `(.L_x_4284) ;  /* 0x0000000000048947 */ /* 0x000ff60003800000 */
[----:B------:R-:W-:Y:S01]  /*48f0*/  BPT.TRAP 0x1 ;  /* 0x000000040000795c */ /* 0x000fe20000300000 */
.L_x_4284:
        /* <DEDUP_REMOVED lines=9> */
.L_x_4285:
[----:B-1----:R-:W-:Y:S05]  /*4990*/  @P1 BRA `(.L_x_4286) ;  /* 0x0000000000081947 */ /* 0x002fea0003800000 */
[----:B------:R-:W1:Y:S02]  /*49a0*/  SYNCS.PHASECHK.TRANS64.TRYWAIT P1, [UR6+0x30830], R3 ;  /* 0x03083003ff0075a7 */ /* 0x000e640008020146 */
[----:B-1----:R-:W-:Y:S05]  /*49b0*/  @!P1 BRA `(.L_x_4287) ;  /* 0x000000fc00509947 */ /* 0x002fea0003800000 */
.L_x_4286:
        /* <DEDUP_REMOVED lines=124> */
[----:B------:R-:W-:Y:S01]  /*5180*/  HGMMA.64x96x16.F32 R120, gdesc[UR48], R120, gsb0 ;  /* 0x01600000307879f0 */ /* 0x000fe20008000878 */
[----:B------:R-:W-:Y:S01]  /*5190*/  UIADD3 UR50, UR5, 0x4, URZ ;  /* 0x0000000405327890 */ /* 0x000fe2000fffe03f */
[----:B------:R-:W-:Y:S01]  /*51a0*/  FMUL.FTZ R119, R119, R2 ;  /* 0x0000000277777220 */ /* 0x000fe20000410000 */
[----:B------:R-:W-:Y:S01]  /*51b0*/  UMOV UR48, UR56 ;  /* 0x0000003800307c82 */ /* 0x000fe20008000000 */
[----:B------:R-:W-:Y:S01]  /*51c0*/  UMOV UR49, UR57 ;  /* 0x0000003900317c82 */ /* 0x000fe20008000000 */
[----:B------:R-:W-:Y:S01]  /*51d0*/  UMOV UR51, 0x40000040 ;  /* 0x4000004000337882 */ /* 0x000fe20000000000 */
[----:B------:R-:W-:-:S02]  /*51e0*/  WARPGROUP.DEPBAR.LE gsb0, 0x0 ;  /* 0x00008000000079c5 */ /* 0x000fc40000010000 */
        /* <DEDUP_REMOVED lines=36> */
.L_x_4288:
[----:B------:R-:W-:Y:S01]  /*5430*/  ULEA UR5, UR4, UR40, 0x3 ;  /* 0x0000002804057291 */ /* 0x000fe2000f8e183f */
[----:B------:R-:W-:-:S05]  /*5440*/  IMAD.U32 R0, RZ, RZ, UR7 ;  /* 0x00000007ff007e24 */ /* 0x000fca000f8e00ff */
[----:B------:R-:W-:-:S04]  /*5450*/  SHF.L.U32 R0, R0, 0x1f, RZ ;  /* 0x0000001f00007819 */ /* 0x000fc800000006ff */
[----:B------:R2:W3:Y:S01]  /*5460*/  SYNCS.PHASECHK.TRANS64.TRYWAIT P1, [UR5+0x30850], R0 ;  /* 0x03085000ff0075a7 */ /* 0x0004e20008020145 */
[----:B------:R-:W-:Y:S05]  /*5470*/  @!P0 BRA `(.L_x_4289) ;  /* 0x0000000000048947 */ /* 0x000fea0003800000 */
[----:B------:R-:W-:Y:S01]  /*5480*/  BPT.TRAP 0x1 ;  /* 0x000000040000795c */ /* 0x000fe20000300000 */
.L_x_4289:
[----:B---3--:R-:W-:Y:S05]  /*5490*/  @P1 BRA `(.L_x_4290) ;  /* 0x0000000000081947 */ /* 0x008fea0003800000 */
[----:B------:R-:W3:Y:S02]  /*54a0*/  SYNCS.PHASECHK.TRANS64.TRYWAIT P1, [UR5+0x30850], R0 ;  /* 0x03085000ff0075a7 */ /* 0x000ee40008020145 */
[----:B---3--:R-:W-:Y:S05]  /*54b0*/  @!P1 BRA `(.L_x_4291) ;  /* 0x000000f000a89947 */ /* 0x008fea0003800000 */
.L_x_4290:
        /* <DEDUP_REMOVED lines=37> */
.L_x_4292:
[----:B------:R-:W-:Y:S01]  /*5710*/  ISETP.NE.AND P2, PT, R199, 0x1, PT ;  /* 0x00000001c700780c */ /* 0x000fe20003f45270 */
[----:B------:R-:W-:Y:S01]  /*5720*/  VIADD R21, R19, UR41 ;  /* 0x0000002913157c36 */ /* 0x000fe20008000000 */
[----:B------:R-:W3:Y:S01]  /*5730*/  LDC R11, c[0x0][0x288] ;  /* 0x0000a200ff0b7b82 */ /* 0x000ee20000000800 */
[----:B------:R-:W-:Y:S01]  /*5740*/  IMAD R168, R14, -0x60, RZ ;  /* 0xffffffa00ea87824 */ /* 0x000fe200078e02ff */
[----:B------:R-:W-:Y:S01]  /*5750*/  UIADD3 UR6, UR6, 0x30840, URZ ;  /* 0x0003084006067890 */ /* 0x000fe2000fffe03f */
[----:B------:R-:W-:Y:S01]  /*5760*/  LOP3.LUT P1, RZ, R16, 0x80000, RZ, 0xc0, !PT ;  /* 0x0008000010ff7812 */ /* 0x000fe2000782c0ff */
[----:B------:R-:W-:Y:S02]  /*5770*/  ULOP3.LUT UR4, URZ, UR58, URZ, 0x33, !UPT ;  /* 0x0000003a3f047292 */ /* 0x000fe4000f8e333f */
[----:B------:R-:W-:-:S05]  /*5780*/  UPRMT UR6, UR61, 0x654, UR6 ;  /* 0x000006543d067896 */ /* 0x000fca0008000006 */
[----:B0-2---:R-:W0:Y:S08]  /*5790*/  @P2 LDC R0, c[0x0][0x44c] ;  /* 0x00011300ff002b82 */ /* 0x005e300000000800 */
[----:B-1----:R-:W1:Y:S01]  /*57a0*/  @P2 LDC R3, c[0x0][0x450] ;  /* 0x00011400ff032b82 */ /* 0x002e620000000800 */
[----:B------:R-:W-:Y:S01]  /*57b0*/  SYNCS.ARRIVE.TRANS64.RED.A1T0 RZ, [UR6], RZ ;  /* 0x000000ffffff79a7 */ /* 0x000fe20008100406 */
[----:B0-----:R-:W-:-:S05]  /*57c0*/  @P2 IMAD.HI.U32 R0, R21, R0, RZ ;  /* 0x0000000015002227 */ /* 0x001fca00078e00ff */
[----:B-1----:R-:W-:Y:S01]  /*57d0*/  @P2 SHF.R.U32.HI R21, RZ, R3, R0 ;  /* 0x00000003ff152219 */ /* 0x002fe20000011600 */
[----:B------:R-:W-:-:S04]  /*57e0*/  VIADD R3, R168, 0x1 ;  /* 0x00000001a8037836 */ /* 0x000fc80000000000 */
[----:B------:R-:W0:Y:S01]  /*57f0*/  SHFL.IDX PT, R2, R21, RZ, 0x1c1f ;  /* 0x001c1fff15027589 */ /* 0x000e2200000e0000 */
[----:B------:R-:W-:-:S05]  /*5800*/  IMAD R4, R18, -0x2, R3 ;  /* 0xfffffffe12047824 */ /* 0x000fca00078e0203 */
[C---:B---3--:R-:W-:Y:S01]  /*5810*/  IADD3 R0, R4.reuse, -R11, R17 ;  /* 0x8000000b04007210 */ /* 0x048fe20007ffe011 */
[----:B------:R-:W-:-:S04]  /*5820*/  VIADD R4, R4, 0xffffffff ;  /* 0xffffffff04047836 */ /* 0x000fc80000000000 */
[C---:B------:R-:W-:Y:S02]  /*5830*/  VIADD R169, R0.reuse, UR59 ;  /* 0x0000003b00a97c36 */ /* 0x040fe40008000000 */
[----:B------:R-:W-:Y:S02]  /*5840*/  VIADD R170, R0, UR4 ;  /* 0x0000000400aa7c36 */ /* 0x000fe40008000000 */
[--C-:B0-----:R-:W-:Y:S02]  /*5850*/  IMAD.IADD R0, R169, 0x1, R2.reuse ;  /* 0x00000001a9007824 */ /* 0x101fe400078e0202 */
[----:B------:R-:W-:Y:S01]  /*5860*/  IMAD.IADD R20, R170, 0x1, R2 ;  /* 0x00000001aa147824 */ /* 0x000fe200078e0202 */
[----:B------:R-:W-:Y:S06]  /*5870*/  @!P1 BRA `(.L_x_4293) ;  /* 0x0000000000549947 */ /* 0x000fec0003800000 */
[----:B------:R-:W-:Y:S01]  /*5880*/  IADD3 R15, R17, -R11, R2 ;  /* 0x8000000b110f7210 */ /* 0x000fe20007ffe002 */
[----:B------:R-:W-:Y:S03]  /*5890*/  BSSY B0, `(.L_x_4294) ;  /* 0x0000010000007945 */ /* 0x000fe60003800000 */
        /* <DEDUP_REMOVED lines=10> */
.L_x_4295:
[----:B------:R-:W-:-:S05]  /*5940*/  IMAD.U32 R171, RZ, RZ, UR54 ;  /* 0x00000036ffab7e24 */ /* 0x000fca000f8e00ff */
[----:B------:R-:W-:-:S13]  /*5950*/  ISETP.NE.AND P1, PT, R171, 0x1, PT ;  /* 0x00000001ab00780c */ /* 0x000fda0003f25270 */
[----:B------:R-:W0:Y:S02]  /*5960*/  @P1 LDC.64 R2, c[0x0][0x9e8] ;  /* 0x00027a00ff021b82 */ /* 0x000e240000000a00 */
[----:B0-----:R-:W-:-:S05]  /*5970*/  @P1 IMAD.HI.U32 R2, R15, R2, RZ ;  /* 0x000000020f021227 */ /* 0x001fca00078e00ff */
[----:B------:R-:W-:-:S07]  /*5980*/  @P1 SHF.R.U32.HI R15, RZ, R3, R2 ;  /* 0x00000003ff0f1219 */ /* 0x000fce0000011602 */
.L_x_4296:
[----:B------:R-:W-:Y:S05]  /*5990*/  BSYNC B0 ;  /* 0x0000000000007941 */ /* 0x000fea0003800000 */
.L_x_4294:
[----:B------:R-:W-:-:S05]  /*59a0*/  IMAD R15, R15, R171, R4 ;  /* 0x000000ab0f0f7224 */ /* 0x000fca00078e0204 */
[----:B------:R-:W-:Y:S02]  /*59b0*/  VIADDMNMX R0, R15, R171, R0, PT ;  /* 0x000000ab0f007246 */ /* 0x000fe40003800100 */
[----:B------:R-:W-:-:S07]  /*59c0*/  VIMNMX R20, R20, R15, !PT ;  /* 0x0000000f14147248 */ /* 0x000fce0007fe0100 */
.L_x_4293:
[C---:B------:R-:W-:Y:S01]  /*59d0*/  ISETP.GE.AND P1, PT, R168.reuse, 0x2, PT ;  /* 0x00000002a800780c */ /* 0x040fe20003f26270 */
[----:B------:R-:W0:Y:S01]  /*59e0*/  SHFL.IDX PT, R2, R21, 0x1, 0x1c1f ;  /* 0x003c1f0015027f89 */ /* 0x000e2200000e0000 */
[----:B------:R-:W-:Y:S02]  /*59f0*/  ISETP.GE.AND P2, PT, R168, 0x9, PT ;  /* 0x00000009a800780c */ /* 0x000fe40003f46270 */
[----:B------:R-:W-:Y:S02]  /*5a00*/  ISETP.GT.AND P4, PT, R20, 0x1, !P1 ;  /* 0x000000011400780c */ /* 0x000fe40004f84270 */
[----:B------:R-:W-:Y:S02]  /*5a10*/  ISETP.GE.AND P5, PT, R168, 0xa, PT ;  /* 0x0000000aa800780c */ /* 0x000fe40003fa6270 */
[----:B------:R-:W-:Y:S02]  /*5a20*/  ISETP.GT.AND P3, PT, R20, 0x8, !P2 ;  /* 0x000000081400780c */ /* 0x000fe40005764270 */
[----:B------:R-:W-:-:S02]  /*5a30*/  ISETP.LT.OR P4, PT, R0, 0x2, P4 ;  /* 0x000000020000780c */ /* 0x000fc40002781670 */
[----:B------:R-:W-:Y:S02]  /*5a40*/  ISETP.LT.OR P3, PT, R0, 0x9, P3 ;  /* 0x000000090000780c */ /* 0x000fe40001f61670 */
[----:B------:R-:W-:Y:S02]  /*5a50*/  FSEL R121, R121, -INF , !P4 ;  /* 0xff80000079797808 */ /* 0x000fe40006000000 */
[----:B------:R-:W-:Y:S02]  /*5a60*/  ISETP.GE.AND P4, PT, R168, 0x11, PT ;  /* 0x00000011a800780c */ /* 0x000fe40003f86270 */
[----:B------:R-:W-:Y:S02]  /*5a70*/  LOP3.LUT R16, R16, 0xfffffffb, RZ, 0xc0, !PT ;  /* 0xfffffffb10107812 */ /* 0x000fe400078ec0ff */
[----:B------:R-:W-:Y:S02]  /*5a80*/  FSEL R124, R124, -INF , !P3 ;  /* 0xff8000007c7c7808 */ /* 0x000fe40005800000 */
[----:B------:R-:W-:-:S02]  /*5a90*/  ISETP.GT.AND P3, PT, R20, 0x9, !P5 ;  /* 0x000000091400780c */ /* 0x000fc40006f64270 */
[----:B------:R-:W-:Y:S02]  /*5aa0*/  @P5 LOP3.LUT R16, R16, 0x4, RZ, 0xfc, !PT ;  /* 0x0000000410105812 */ /* 0x000fe400078efcff */
[----:B------:R-:W-:Y:S02]  /*5ab0*/  ISETP.LT.OR P3, PT, R0, 0xa, P3 ;  /* 0x0000000a0000780c */ /* 0x000fe40001f61670 */
[----:B------:R-:W-:Y:S02]  /*5ac0*/  LOP3.LUT R16, R16, 0xfffffff7, RZ, 0xc0, !PT ;  /* 0xfffffff710107812 */ /* 0x000fe400078ec0ff */
[----:B------:R-:W-:Y:S02]  /*5ad0*/  FSEL R125, R125, -INF , !P3 ;  /* 0xff8000007d7d7808 */ /* 0x000fe40005800000 */
[----:B------:R-:W-:Y:S02]  /*5ae0*/  @P4 LOP3.LUT R16, R16, 0x8, RZ, 0xfc, !PT ;  /* 0x0000000810104812 */ /* 0x000fe400078efcff */
[----:B------:R-:W-:-:S02]  /*5af0*/  ISETP.GT.AND P3, PT, R20, 0x10, !P4 ;  /* 0x000000101400780c */ /* 0x000fc40006764270 */
[----:B------:R-:W-:Y:S02]  /*5b00*/  ISETP.GE.AND P4, PT, R168, 0x12, PT ;  /* 0x00000012a800780c */ /* 0x000fe40003f86270 */
[----:B------:R-:W-:Y:S02]  /*5b10*/  ISETP.LT.OR P3, PT, R0, 0x11, P3 ;  /* 0x000000110000780c */ /* 0x000fe40001f61670 */
[----:B------:R-:W-:Y:S02]  /*5b20*/  LOP3.LUT R16, R16, 0xffffffef, RZ, 0xc0, !PT ;  /* 0xffffffef10107812 */ /* 0x000fe400078ec0ff */
[----:B------:R-:W-:Y:S02]  /*5b30*/  FSEL R128, R128, -INF , !P3 ;  /* 0xff80000080807808 */ /* 0x000fe40005800000 */
[----:B------:R-:W-:-:S04]  /*5b40*/  ISETP.GT.AND P3, PT, R20, 0x11, !P4 ;  /* 0x000000111400780c */ /* 0x000fc80006764270 */
[----:B------:R-:W-:Y:S02]  /*5b50*/  ISETP.LT.OR P3, PT, R0, 0x12, P3 ;  /* 0x000000120000780c */ /* 0x000fe40001f61670 */
[----:B------:R-:W-:Y:S02]  /*5b60*/  @P4 LOP3.LUT R16, R16, 0x10, RZ, 0xfc, !PT ;  /* 0x0000001010104812 */ /* 0x000fe400078efcff */
[----:B------:R-:W-:Y:S02]  /*5b70*/  ISETP.GE.AND P4, PT, R168, 0x19, PT ;  /* 0x00000019a800780c */ /* 0x000fe40003f86270 */
[----:B------:R-:W-:Y:S02]  /*5b80*/  LOP3.LUT R16, R16, 0xfffbffff, RZ, 0xc0, !PT ;  /* 0xfffbffff10107812 */ /* 0x000fe400078ec0ff */
[----:B------:R-:W-:Y:S02]  /*5b90*/  FSEL R129, R129, -INF , !P3 ;  /* 0xff80000081817808 */ /* 0x000fe40005800000 */
[----:B------:R-:W-:-:S04]  /*5ba0*/  ISETP.GT.AND P3, PT, R20, 0x18, !P4 ;  /* 0x000000181400780c */ /* 0x000fc80006764270 */
[----:B------:R-:W-:-:S03]  /*5bb0*/  ISETP.LT.OR P3, PT, R0, 0x19, P3 ;  /* 0x000000190000780c */ /* 0x000fc60001f61670 */
        /* <DEDUP_REMOVED lines=68> */
[----:B------:R-:W-:Y:S02]  /*6000*/  FSEL R153, R153, -INF , !P3 ;  /* 0xff80000099997808 */ /* 0x000fe40005800000 */
[----:B------:R-:W-:Y:S02]  /*6010*/  LOP3.LUT R16, R16, 0xffffffbf, RZ, 0xc0, !PT ;  /* 0xffffffbf10107812 */ /* 0x000fe400078ec0ff */
[----:B------:R-:W-:-:S04]  /*6020*/  ISETP.GT.AND P3, PT, R20, 0x48, !P4 ;  /* 0x000000481400780c */ /* 0x000fc80006764270 */
[----:B------:R-:W-:-:S03]  /*6030*/  ISETP.LT.OR P3, PT, R0, 0x49, P3 ;  /* 0x000000490000780c */ /* 0x000fc60001f61670 */
[----:B------:R-:W-:Y:S02]  /*6040*/  @P4 LOP3.LUT R16, R16, 0x40, RZ, 0xfc, !PT ;  /* 0x0000004010104812 */ /* 0x000fe400078efcff */
[----:B------:R-:W-:Y:S02]  /*6050*/  ISETP.GE.AND P4, PT, R168, 0x4a, PT ;  /* 0x0000004aa800780c */ /* 0x000fe40003f86270 */
[----:B------:R-:W-:Y:S02]  /*6060*/  FSEL R156, R156, -INF , !P3 ;  /* 0xff8000009c9c7808 */ /* 0x000fe40005800000 */
[----:B------:R-:W-:Y:S02]  /*6070*/  ISETP.GT.AND P3, PT, R20, 0x49, !P4 ;  /* 0x000000491400780c */ /* 0x000fe40006764270 */
[----:B------:R-:W-:Y:S02]  /*6080*/  LOP3.LUT R16, R16, 0xffffffdf, RZ, 0xc0, !PT ;  /* 0xffffffdf10107812 */ /* 0x000fe400078ec0ff */
[----:B------:R-:W-:-:S04]  /*6090*/  ISETP.LT.OR P3, PT, R0, 0x4a, P3 ;  /* 0x0000004a0000780c */ /* 0x000fc80001f61670 */
[----:B------:R-:W-:Y:S02]  /*60a0*/  FSEL R157, R157, -INF , !P3 ;  /* 0xff8000009d9d7808 */ /* 0x000fe40005800000 */
[----:B------:R-:W-:Y:S02]  /*60b0*/  ISETP.GE.AND P3, PT, R168, 0x51, PT ;  /* 0x00000051a800780c */ /* 0x000fe40003f66270 */
[----:B------:R-:W-:Y:S02]  /*60c0*/  @P4 LOP3.LUT R16, R16, 0x20, RZ, 0xfc, !PT ;  /* 0x0000002010104812 */ /* 0x000fe400078efcff */
[----:B------:R-:W-:Y:S02]  /*60d0*/  ISETP.GT.AND P4, PT, R20, 0x50, !P3 ;  /* 0x000000501400780c */ /* 0x000fe40005f84270 */
[----:B------:R-:W-:Y:S02]  /*60e0*/  LOP3.LUT R16, R16, 0xfffffffd, RZ, 0xc0, !PT ;  /* 0xfffffffd10107812 */ /* 0x000fe400078ec0ff */
        /* <DEDUP_REMOVED lines=10> */
[----:B------:R-:W-:-:S13]  /*6190*/  ISETP.GE.AND P6, PT, R168, 0x1, PT ;  /* 0x00000001a800780c */ /* 0x000fda0003fc6270 */
[----:B------:R-:W-:Y:S02]  /*61a0*/  @P6 LOP3.LUT R16, R16, 0x2, RZ, 0xfc, !PT ;  /* 0x0000000210106812 */ /* 0x000fe400078efcff */
[----:B------:R-:W-:Y:S02]  /*61b0*/  ISETP.GT.AND P6, PT, R20, RZ, !P6 ;  /* 0x000000ff1400720c */ /* 0x000fe400077c4270 */
[----:B------:R-:W-:Y:S02]  /*61c0*/  LOP3.LUT R16, R16, 0xfffffffe, RZ, 0xc0, !PT ;  /* 0xfffffffe10107812 */ /* 0x000fe400078ec0ff */
[----:B------:R-:W-:-:S04]  /*61d0*/  ISETP.LT.OR P6, PT, R0, 0x1, P6 ;  /* 0x000000010000780c */ /* 0x000fc800037c1670 */
[----:B------:R-:W-:Y:S02]  /*61e0*/  FSEL R15, R120, -INF , !P6 ;  /* 0xff800000780f7808 */ /* 0x000fe40007000000 */
[----:B------:R-:W-:-:S13]  /*61f0*/  ISETP.GE.AND P6, PT, R168, 0x5a, PT ;  /* 0x0000005aa800780c */ /* 0x000fda0003fc6270 */
[----:B------:R-:W-:Y:S02]  /*6200*/  @P6 LOP3.LUT R16, R16, 0x1, RZ, 0xfc, !PT ;  /* 0x0000000110106812 */ /* 0x000fe400078efcff */
[----:B------:R-:W-:Y:S01]  /*6210*/  ISETP.GT.AND P6, PT, R20, 0x59, !P6 ;  /* 0x000000591400780c */ /* 0x000fe200077c4270 */
[----:B0-----:R-:W-:-:S03]  /*6220*/  IMAD.IADD R20, R170, 0x1, R2 ;  /* 0x00000001aa147824 */ /* 0x001fc600078e0202 */
[----:B------:R-:W-:Y:S01]  /*6230*/  ISETP.LT.OR P6, PT, R0, 0x5a, P6 ;  /* 0x0000005a0000780c */ /* 0x000fe200037c1670 */
[----:B------:R-:W-:-:S03]  /*6240*/  IMAD.IADD R0, R169, 0x1, R2 ;  /* 0x00000001a9007824 */ /* 0x000fc600078e0202 */
[----:B------:R-:W-:Y:S02]  /*6250*/  FSEL R165, R165, -INF , !P6 ;  /* 0xff800000a5a57808 */ /* 0x000fe40007000000 */
[----:B------:R-:W-:-:S13]  /*6260*/  LOP3.LUT P6, RZ, R16, 0x80000, RZ, 0xc0, !PT ;  /* 0x0008000010ff7812 */ /* 0x000fda00078cc0ff */
[----:B------:R-:W-:Y:S05]  /*6270*/  @!P6 BRA `(.L_x_4297) ;  /* 0x000000000054e947 */ /* 0x000fea0003800000 */
        /* <DEDUP_REMOVED lines=12> */
.L_x_4299:
[----:B------:R-:W-:-:S05]  /*6340*/  IMAD.U32 R120, RZ, RZ, UR54 ;  /* 0x00000036ff787e24 */ /* 0x000fca000f8e00ff */
[----:B------:R-:W-:-:S13]  /*6350*/  ISETP.NE.AND P6, PT, R120, 0x1, PT ;  /* 0x000000017800780c */ /* 0x000fda0003fc5270 */
[----:B------:R-:W0:Y:S02]  /*6360*/  @P6 LDC.64 R2, c[0x0][0x9e8] ;  /* 0x00027a00ff026b82 */ /* 0x000e240000000a00 */
[----:B0-----:R-:W-:-:S05]  /*6370*/  @P6 IMAD.HI.U32 R2, R21, R2, RZ ;  /* 0x0000000215026227 */ /* 0x001fca00078e00ff */
[----:B------:R-:W-:-:S07]  /*6380*/  @P6 SHF.R.U32.HI R21, RZ, R3, R2 ;  /* 0x00000003ff156219 */ /* 0x000fce0000011602 */
.L_x_4300:
[----:B------:R-:W-:Y:S05]  /*6390*/  BSYNC B0 ;  /* 0x0000000000007941 */ /* 0x000fea0003800000 */
.L_x_4298:
[----:B------:R-:W-:-:S05]  /*63a0*/  IMAD R21, R21, R120, R4 ;  /* 0x0000007815157224 */ /* 0x000fca00078e0204 */
[----:B------:R-:W-:Y:S02]  /*63b0*/  VIADDMNMX R0, R21, R120, R0, PT ;  /* 0x0000007815007246 */ /* 0x000fe40003800100 */
[----:B------:R-:W-:-:S07]  /*63c0*/  VIMNMX R20, R20, R21, !PT ;  /* 0x0000001514147248 */ /* 0x000fce0007fe0100 */
.L_x_4297:
[C---:B------:R-:W-:Y:S01]  /*63d0*/  ISETP.GT.AND P1, PT, R20.reuse, 0x1, !P1 ;  /* 0x000000011400780c */ /* 0x040fe20004f24270 */
[----:B------:R-:W-:Y:S01]  /*63e0*/  UMOV UR10, UR55 ;  /* 0x00000037000a7c82 */ /* 0x000fe20008000000 */
[----:B------:R-:W-:Y:S02]  /*63f0*/  ISETP.GT.AND P2, PT, R20, 0x8, !P2 ;  /* 0x000000081400780c */ /* 0x000fe40005744270 */
[C---:B------:R-:W-:Y:S02]  /*6400*/  ISETP.LT.OR P1, PT, R0.reuse, 0x2, P1 ;  /* 0x000000020000780c */ /* 0x040fe40000f21670 */
[----:B------:R-:W-:Y:S02]  /*6410*/  ISETP.LT.OR P2, PT, R0, 0x9, P2 ;  /* 0x000000090000780c */ /* 0x000fe40001741670 */
[----:B------:R-:W-:Y:S02]  /*6420*/  FSEL R123, R123, -INF , !P1 ;  /* 0xff8000007b7b7808 */ /* 0x000fe40004800000 */
[----:B------:R-:W-:-:S02]  /*6430*/  LOP3.LUT P1, RZ, R16, 0x4, RZ, 0xc0, !PT ;  /* 0x0000000410ff7812 */ /* 0x000fc4000782c0ff */
[----:B------:R-:W-:Y:S02]  /*6440*/  FSEL R126, R126, -INF , !P2 ;  /* 0xff8000007e7e7808 */ /* 0x000fe40005000000 */
[----:B------:R-:W-:Y:S02]  /*6450*/  ISETP.GT.AND P1, PT, R20, 0x9, !P1 ;  /* 0x000000091400780c */ /* 0x000fe40004f24270 */
[----:B------:R-:W-:Y:S02]  /*6460*/  LOP3.LUT P2, RZ, R16, 0x20000, RZ, 0xc0, !PT ;  /* 0x0002000010ff7812 */ /* 0x000fe4000784c0ff */
[----:B------:R-:W-:Y:S02]  /*6470*/  ISETP.LT.OR P1, PT, R0, 0xa, P1 ;  /* 0x0000000a0000780c */ /* 0x000fe40000f21670 */
[----:B------:R-:W-:Y:S02]  /*6480*/  LOP3.LUT P6, RZ, R16, 0x10000, RZ, 0xc0, !PT ;  /* 0x0001000010ff7812 */ /* 0x000fe400078cc0ff */
[----:B------:R-:W-:-:S02]  /*6490*/  FSEL R127, R127, -INF , !P1 ;  /* 0xff8000007f7f7808 */ /* 0x000fc40004800000 */
[----:B------:R-:W-:Y:S02]  /*64a0*/  LOP3.LUT P1, RZ, R16, 0x8, RZ, 0xc0, !PT ;  /* 0x0000000810ff7812 */ /* 0x000fe4000782c0ff */
[----:B------:R-:W-:Y:S02]  /*64b0*/  FMNMX.FTZ R2, R15, R12, !PT ;  /* 0x0000000c0f027209 */ /* 0x000fe40007810000 */
[----:B------:R-:W-:Y:S02]  /*64c0*/  ISETP.GT.AND P1, PT, R20, 0x10, !P1 ;  /* 0x000000101400780c */ /* 0x000fe40004f24270 */
[----:B------:R-:W-:Y:S02]  /*64d0*/  FMNMX.FTZ R3, R121, R2, !PT ;  /* 0x0000000279037209 */ /* 0x000fe40007810000 */
[----:B------:R-:W-:Y:S02]  /*64e0*/  ISETP.LT.OR P1, PT, R0, 0x11, P1 ;  /* 0x000000110000780c */ /* 0x000fe40000f21670 */
[----:B------:R-:W-:-:S02]  /*64f0*/  FMNMX.FTZ R2, R124, R3, !PT ;  /* 0x000000037c027209 */ /* 0x000fc40007810000 */
[----:B------:R-:W-:Y:S02]  /*6500*/  FSEL R130, R130, -INF , !P1 ;  /* 0xff80000082827808 */ /* 0x000fe40004800000 */
[----:B------:R-:W-:Y:S02]  /*6510*/  LOP3.LUT P1, RZ, R16, 0x10, RZ, 0xc0, !PT ;  /* 0x0000001010ff7812 */ /* 0x000fe4000782c0ff */
[----:B------:R-:W-:Y:S02]  /*6520*/  FMNMX.FTZ R3, R125, R2, !PT ;  /* 0x000000027d037209 */ /* 0x000fe40007810000 */
[----:B------:R-:W-:Y:S02]  /*6530*/  ISETP.GT.AND P1, PT, R20, 0x11, !P1 ;  /* 0x000000111400780c */ /* 0x000fe40004f24270 */
[----:B------:R-:W-:Y:S02]  /*6540*/  FMNMX.FTZ R2, R128, R3, !PT ;  /* 0x0000000380027209 */ /* 0x000fe40007810000 */
[----:B------:R-:W-:-:S02]  /*6550*/  ISETP.LT.OR P1, PT, R0, 0x12, P1 ;  /* 0x000000120000780c */ /* 0x000fc40000f21670 */
[----:B------:R-:W-:Y:S02]  /*6560*/  FMNMX.FTZ R3, R129, R2, !PT ;  /* 0x0000000281037209 */ /* 0x000fe40007810000 */
[----:B------:R-:W-:Y:S02]  /*6570*/  FSEL R131, R131, -INF , !P1 ;  /* 0xff80000083837808 */ /* 0x000fe40004800000 */
[----:B------:R-:W-:Y:S02]  /*6580*/  LOP3.LUT P1, RZ, R16, 0x40000, RZ, 0xc0, !PT ;  /* 0x0004000010ff7812 */ /* 0x000fe4000782c0ff */
[----:B------:R-:W-:Y:S02]  /*6590*/  FMNMX.FTZ R2, R132, R3, !PT ;  /* 0x0000000384027209 */ /* 0x000fe40007810000 */
[----:B------:R-:W-:Y:S02]  /*65a0*/  ISETP.GT.AND P1, PT, R20, 0x18, !P1 ;  /* 0x000000181400780c */ /* 0x000fe40004f24270 */
[----:B------:R-:W-:-:S02]  /*65b0*/  FMNMX.FTZ R3, R133, R2, !PT ;  /* 0x0000000285037209 */ /* 0x000fc40007810000 */
[----:B------:R-:W-:Y:S02]  /*65c0*/  ISETP.LT.OR P1, PT, R0, 0x19, P1 ;  /* 0x000000190000780c */ /* 0x000fe40000f21670 */
[----:B------:R-:W-:Y:S02]  /*65d0*/  FMNMX.FTZ R2, R136, R3, !PT ;  /* 0x0000000388027209 */ /* 0x000fe40007810000 */
[----:B------:R-:W-:Y:S02]  /*65e0*/  FSEL R134, R134, -INF , !P1 ;  /* 0xff80000086867808 */ /* 0x000fe40004800000 */
        /* <DEDUP_REMOVED lines=24> */
[----:B------:R-:W-:Y:S02]  /*6770*/  LOP3.LUT P1, RZ, R16, 0x2000, RZ, 0xc0, !PT ;  /* 0x0000200010ff7812 */ /* 0x000fe4000782c0ff */
[----:B------:R-:W-:Y:S02]  /*6780*/  FMNMX.FTZ R3, R157, R2, !PT ;  /* 0x000000029d037209 */ /* 0x000fe40007810000 */
[----:B------:R-:W-:-:S02]  /*6790*/  ISETP.GT.AND P1, PT, R20, 0x29, !P1 ;  /* 0x000000291400780c */ /* 0x000fc40004f24270 */
[----:B------:R-:W-:Y:S02]  /*67a0*/  FMNMX.FTZ R2, R160, R3, !PT ;  /* 0x00000003a0027209 */ /* 0x000fe40007810000 */
[----:B------:R-:W-:Y:S02]  /*67b0*/  ISETP.LT.OR P1, PT, R0, 0x2a, P1 ;  /* 0x0000002a0000780c */ /* 0x000fe40000f21670 */
[C---:B------:R-:W-:Y:S02]  /*67c0*/  LOP3.LUT P2, RZ, R16.reuse, 0x40, RZ, 0xc0, !PT ;  /* 0x0000004010ff7812 */ /* 0x040fe4000784c0ff */
[----:B------:R-:W-:Y:S02]  /*67d0*/  FSEL R143, R143, -INF , !P1 ;  /* 0xff8000008f8f7808 */ /* 0x000fe40004800000 */
[----:B------:R-:W-:Y:S02]  /*67e0*/  LOP3.LUT P1, RZ, R16, 0x1000, RZ, 0xc0, !PT ;  /* 0x0000100010ff7812 */ /* 0x000fe4000782c0ff */
[----:B------:R-:W-:-:S02]  /*67f0*/  FMNMX.FTZ R3, R161, R2, !PT ;  /* 0x00000002a1037209 */ /* 0x000fc40007810000 */
[----:B------:R-:W-:Y:S02]  /*6800*/  ISETP.GT.AND P1, PT, R20, 0x30, !P1 ;  /* 0x000000301400780c */ /* 0x000fe40004f24270 */
[----:B------:R-:W-:Y:S02]  /*6810*/  FMNMX.FTZ R2, R164, R3, !PT ;  /* 0x00000003a4027209 */ /* 0x000fe40007810000 */
[----:B------:R-:W-:Y:S02]  /*6820*/  ISETP.LT.OR P1, PT, R0, 0x31, P1 ;  /* 0x000000310000780c */ /* 0x000fe40000f21670 */
[----:B------:R-:W-:Y:S02]  /*6830*/  FMNMX.FTZ R3, R165, R2, !PT ;  /* 0x00000002a5037209 */ /* 0x000fe40007810000 */
[----:B------:R-:W-:Y:S02]  /*6840*/  FSEL R146, R146, -INF , !P1 ;  /* 0xff80000092927808 */ /* 0x000fe40004800000 */
[C---:B------:R-:W-:Y:S01]  /*6850*/  LOP3.LUT P1, RZ, R16.reuse, 0x800, RZ, 0xc0, !PT ;  /* 0x0000080010ff7812 */ /* 0x040fe2000782c0ff */
[----:B------:R-:W0:Y:S01]  /*6860*/  SHFL.BFLY PT, R2, R3, 0x2, 0x1f ;  /* 0x0c401f0003027f89 */ /* 0x000e2200000e0000 */
[----:B------:R-:W-:-:S02]  /*6870*/  LOP3.LUT P6, RZ, R16, 0x20, RZ, 0xc0, !PT ;  /* 0x0000002010ff7812 */ /* 0x000fc400078cc0ff */
[C---:B------:R-:W-:Y:S02]  /*6880*/  ISETP.GT.AND P1, PT, R20.reuse, 0x31, !P1 ;  /* 0x000000311400780c */ /* 0x040fe40004f24270 */
[----:B------:R-:W-:Y:S02]  /*6890*/  ISETP.GT.AND P3, PT, R20, 0x50, !P3 ;  /* 0x000000501400780c */ /* 0x000fe40005f64270 */
[C---:B------:R-:W-:Y:S02]  /*68a0*/  ISETP.LT.OR P1, PT, R0.reuse, 0x32, P1 ;  /* 0x000000320000780c */ /* 0x040fe40000f21670 */
[----:B------:R-:W-:Y:S02]  /*68b0*/  ISETP.LT.OR P3, PT, R0, 0x51, P3 ;  /* 0x000000510000780c */ /* 0x000fe40001f61670 */
[----:B------:R-:W-:Y:S02]  /*68c0*/  FSEL R147, R147, -INF , !P1 ;  /* 0xff80000093937808 */ /* 0x000fe40004800000 */
[----:B------:R-:W-:-:S02]  /*68d0*/  LOP3.LUT P1, RZ, R16, 0x400, RZ, 0xc0, !PT ;  /* 0x0000040010ff7812 */ /* 0x000fc4000782c0ff */
[C---:B------:R-:W-:Y:S02]  /*68e0*/  ISETP.GT.AND P4, PT, R20.reuse, 0x51, !P4 ;  /* 0x000000511400780c */ /* 0x040fe40006784270 */
[----:B------:R-:W-:Y:S02]  /*68f0*/  ISETP.GT.AND P1, PT, R20, 0x38, !P1 ;  /* 0x000000381400780c */ /* 0x000fe40004f24270 */
[----:B------:R-:W-:Y:S02]  /*6900*/  FSEL R162, R162, -INF , !P3 ;  /* 0xff800000a2a27808 */ /* 0x000fe40005800000 */
[----:B------:R-:W-:Y:S02]  /*6910*/  ISETP.LT.OR P1, PT, R0, 0x39, P1 ;  /* 0x000000390000780c */ /* 0x000fe40000f21670 */
[----:B------:R-:W-:Y:S02]  /*6920*/  ISETP.GT.AND P5, PT, R20, 0x58, !P5 ;  /* 0x000000581400780c */ /* 0x000fe40006fa4270 */
[----:B------:R-:W-:-:S02]  /*6930*/  FSEL R150, R150, -INF , !P1 ;  /* 0xff80000096967808 */ /* 0x000fc40004800000 */
[----:B------:R-:W-:Y:S02]  /*6940*/  LOP3.LUT P1, RZ, R16, 0x200, RZ, 0xc0, !PT ;  /* 0x0000020010ff7812 */ /* 0x000fe4000782c0ff */
[----:B0-----:R-:W-:Y:S02]  /*6950*/  FMNMX.FTZ R21, R3, R2, !PT ;  /* 0x0000000203157209 */ /* 0x001fe40007810000 */
[----:B------:R-:W-:Y:S02]  /*6960*/  ISETP.GT.AND P1, PT, R20, 0x39, !P1 ;  /* 0x000000391400780c */ /* 0x000fe40004f24270 */
[C---:B------:R-:W-:Y:S01]  /*6970*/  ISETP.LT.OR P4, PT, R0.reuse, 0x52, P4 ;  /* 0x000000520000780c */ /* 0x040fe20002781670 */
[----:B------:R-:W0:Y:S01]  /*6980*/  SHFL.BFLY PT, R4, R21, 0x1, 0x1f ;  /* 0x0c201f0015047f89 */ /* 0x000e2200000e0000 */
[C---:B------:R-:W-:Y:S02]  /*6990*/  ISETP.LT.OR P1, PT, R0.reuse, 0x3a, P1 ;  /* 0x0000003a0000780c */ /* 0x040fe40000f21670 */
[----:B------:R-:W-:-:S02]  /*69a0*/  ISETP.LT.OR P5, PT, R0, 0x59, P5 ;  /* 0x000000590000780c */ /* 0x000fc40002fa1670 */
[----:B------:R-:W-:Y:S02]  /*69b0*/  FSEL R151, R151, -INF , !P1 ;  /* 0xff80000097977808 */ /* 0x000fe40004800000 */
[----:B------:R-:W-:Y:S02]  /*69c0*/  LOP3.LUT P1, RZ, R16, 0x100, RZ, 0xc0, !PT ;  /* 0x0000010010ff7812 */ /* 0x000fe4000782c0ff */
[----:B------:R-:W-:Y:S02]  /*69d0*/  FSEL R163, R163, -INF , !P4 ;  /* 0xff800000a3a37808 */ /* 0x000fe40006000000 */
[----:B------:R-:W-:Y:S02]  /*69e0*/  ISETP.GT.AND P1, PT, R20, 0x40, !P1 ;  /* 0x000000401400780c */ /* 0x000fe40004f24270 */
[----:B------:R-:W-:Y:S02]  /*69f0*/  FSEL R166, R166, -INF , !P5 ;  /* 0xff800000a6a67808 */ /* 0x000fe40006800000 */
[----:B------:R-:W-:-:S04]  /*6a00*/  ISETP.LT.OR P1, PT, R0, 0x41, P1 ;  /* 0x000000410000780c */ /* 0x000fc80000f21670 */
[----:B------:R-:W-:Y:S02]  /*6a10*/  FSEL R154, R154, -INF , !P1 ;  /* 0xff8000009a9a7808 */ /* 0x000fe40004800000 */
[----:B------:R-:W-:Y:S02]  /*6a20*/  LOP3.LUT P1, RZ, R16, 0x80, RZ, 0xc0, !PT ;  /* 0x0000008010ff7812 */ /* 0x000fe4000782c0ff */
[----:B0-----:R-:W-:Y:S02]  /*6a30*/  FMNMX.FTZ R4, R21, R4, !PT ;  /* 0x0000000415047209 */ /* 0x001fe40007810000 */
[----:B------:R-:W-:-:S03]  /*6a40*/  ISETP.GT.AND P1, PT, R20, 0x41, !P1 ;  /* 0x000000411400780c */ /* 0x000fc60004f24270 */
[----:B------:R-:W-:Y:S01]  /*6a50*/  FMUL.FTZ R2, R4, UR10 ;  /* 0x0000000a04027c20 */ /* 0x000fe20008410000 */
[----:B------:R-:W-:-:S04]  /*6a60*/  ISETP.LT.OR P1, PT, R0, 0x42, P1 ;  /* 0x000000420000780c */ /* 0x000fc80000f21670 */
[----:B------:R-:W-:Y:S02]  /*6a70*/  FSEL R155, R155, -INF , !P1 ;  /* 0xff8000009b9b7808 */ /* 0x000fe40004800000 */
[----:B------:R-:W-:-:S04]  /*6a80*/  ISETP.GT.AND P1, PT, R20, 0x48, !P2 ;  /* 0x000000481400780c */ /* 0x000fc80005724270 */
[----:B------:R-:W-:-:S04]  /*6a90*/  ISETP.LT.OR P1, PT, R0, 0x49, P1 ;  /* 0x000000490000780c */ /* 0x000fc80000f21670 */
[----:B------:R-:W-:Y:S02]  /*6aa0*/  FSEL R158, R158, -INF , !P1 ;  /* 0xff8000009e9e7808 */ /* 0x000fe40004800000 */
[----:B------:R-:W-:Y:S02]  /*6ab0*/  ISETP.GT.AND P1, PT, R20, 0x49, !P6 ;  /* 0x000000491400780c */ /* 0x000fe40007724270 */
[----:B------:R-:W-:Y:S02]  /*6ac0*/  LOP3.LUT P6, RZ, R16, 0x2, RZ, 0xc0, !PT ;  /* 0x0000000210ff7812 */ /* 0x000fe400078cc0ff */
[----:B------:R-:W-:-:S04]  /*6ad0*/  ISETP.LT.OR P1, PT, R0, 0x4a, P1 ;  /* 0x0000004a0000780c */ /* 0x000fc80000f21670 */
[----:B------:R-:W-:Y:S02]  /*6ae0*/  FSEL R159, R159, -INF , !P1 ;  /* 0xff8000009f9f7808 */ /* 0x000fe40004800000 */
[----:B------:R-:W-:Y:S02]  /*6af0*/  ISETP.GT.AND P1, PT, R20, RZ, !P6 ;  /* 0x000000ff1400720c */ /* 0x000fe40007724270 */
[----:B------:R-:W-:Y:S02]  /*6b00*/  LOP3.LUT P6, RZ, R16, 0x1, RZ, 0xc0, !PT ;  /* 0x0000000110ff7812 */ /* 0x000fe400078cc0ff */
[----:B------:R-:W-:Y:S02]  /*6b10*/  ISETP.LT.OR P1, PT, R0, 0x1, P1 ;  /* 0x000000010000780c */ /* 0x000fe40000f21670 */
[----:B------:R-:W-:Y:S02]  /*6b20*/  ISETP.GT.AND P2, PT, R20, 0x59, !P6 ;  /* 0x000000591400780c */ /* 0x000fe40007744270 */
[----:B------:R-:W-:-:S02]  /*6b30*/  FSEL R122, R122, -INF , !P1 ;  /* 0xff8000007a7a7808 */ /* 0x000fc40004800000 */
[----:B------:R-:W-:Y:S02]  /*6b40*/  ISETP.LT.OR P2, PT, R0, 0x5a, P2 ;  /* 0x0000005a0000780c */ /* 0x000fe40001741670 */
[----:B------:R-:W-:Y:S02]  /*6b50*/  FMNMX.FTZ R120, R122, R13, !PT ;  /* 0x0000000d7a787209 */ /* 0x000fe40007810000 */
[----:B------:R-:W-:Y:S02]  /*6b60*/  FSEL R167, R167, -INF , !P2 ;  /* 0xff800000a7a77808 */ /* 0x000fe40005000000 */
[----:B------:R-:W-:Y:S02]  /*6b70*/  FMNMX.FTZ R3, R123, R120, !PT ;  /* 0x000000787b037209 */ /* 0x000fe40007810000 */
[----:B------:R-:W-:Y:S02]  /*6b80*/  FSETP.NEU.FTZ.AND P1, PT, R4, -INF , PT ;  /* 0xff8000000400780b */ /* 0x000fe40003f3d000 */
[----:B------:R-:W-:-:S02]  /*6b90*/  FMNMX.FTZ R120, R126, R3, !PT ;  /* 0x000000037e787209 */ /* 0x000fc40007810000 */
[----:B------:R-:W-:Y:S02]  /*6ba0*/  FSEL R2, R2, RZ, P1 ;  /* 0x000000ff02027208 */ /* 0x000fe40000800000 */
[----:B------:R-:W-:-:S03]  /*6bb0*/  FMNMX.FTZ R3, R127, R120, !PT ;  /* 0x000000787f037209 */ /* 0x000fc60007810000 */
        /* <DEDUP_REMOVED lines=12> */
[----:B------:R-:W-:Y:S01]  /*6c80*/  FSEL R153, R4, RZ, P1 ;  /* 0x000000ff04997208 */ /* 0x000fe20000800000 */
        /* <DEDUP_REMOVED lines=19> */
[----:B------:R-:W-:Y:S01]  /*6dc0*/  FFMA.FTZ R2, R165, UR10, -R2 ;  /* 0x0000000aa5027c23 */ /* 0x000fe20008010802 */
[----:B------:R-:W-:Y:S01]  /*6dd0*/  MUFU.EX2 R15, R15 ;  /* 0x0000000f000f7308 */ /* 0x000fe20000000800 */
[----:B------:R-:W-:-:S04]  /*6de0*/  FMNMX.FTZ R120, R146, R3, !PT ;  /* 0x0000000392787209 */ /* 0x000fc80007810000 */
[----:B------:R-:W-:-:S03]  /*6df0*/  FMNMX.FTZ R3, R147, R120, !PT ;  /* 0x0000007893037209 */ /* 0x000fc60007810000 */
        /* <DEDUP_REMOVED lines=15> */
[----:B------:R-:W-:Y:S02]  /*6ef0*/  MUFU.EX2 R186, R186 ;  /* 0x000000ba00ba7308 */ /* 0x000fe40000000800 */
[----:B------:R-:W0:Y:S06]  /*6f00*/  SHFL.BFLY PT, R3, R0, 0x2, 0x1f ;  /* 0x0c401f0000037f89 */ /* 0x000e2c00000e0000 */
[----:B------:R-:W-:Y:S08]  /*6f10*/  MUFU.EX2 R121, R121 ;  /* 0x0000007900797308 */ /* 0x000ff00000000800 */
[----:B------:R-:W-:Y:S08]  /*6f20*/  MUFU.EX2 R180, R180 ;  /* 0x000000b400b47308 */ /* 0x000ff00000000800 */
[----:B------:R-:W-:Y:S01]  /*6f30*/  MUFU.EX2 R21, R21 ;  /* 0x0000001500157308 */ /* 0x000fe20000000800 */
[----:B0-----:R-:W-:-:S05]  /*6f40*/  FMNMX.FTZ R3, R0, R3, !PT ;  /* 0x0000000300037209 */ /* 0x001fca0007810000 */
[----:B------:R-:W0:Y:S02]  /*6f50*/  SHFL.BFLY PT, R0, R3, 0x1, 0x1f ;  /* 0x0c201f0003007f89 */ /* 0x000e2400000e0000 */
[----:B------:R-:W-:Y:S08]  /*6f60*/  MUFU.EX2 R182, R182 ;  /* 0x000000b600b67308 */ /* 0x000ff00000000800 */
[----:B------:R-:W-:Y:S08]  /*6f70*/  MUFU.EX2 R129, R129 ;  /* 0x0000008100817308 */ /* 0x000ff00000000800 */
[----:B------:R-:W-:Y:S01]  /*6f80*/  MUFU.EX2 R176, R176 ;  /* 0x000000b000b07308 */ /* 0x000fe20000000800 */
[----:B0-----:R-:W-:Y:S01]  /*6f90*/  FMNMX.FTZ R3, R3, R0, !PT ;  /* 0x0000000003037209 */ /* 0x001fe20007810000 */
[----:B------:R-:W-:-:S06]  /*6fa0*/  FADD.FTZ R0, -R153, R12 ;  /* 0x0000000c99007221 */ /* 0x000fcc0000010100 */
[----:B------:R-:W-:Y:S01]  /*6fb0*/  MUFU.EX2 R133, R133 ;  /* 0x0000008500857308 */ /* 0x000fe20000000800 */
[C---:B------:R-:W-:Y:S01]  /*6fc0*/  FSETP.NEU.FTZ.AND P1, PT, R3.reuse, -INF , PT ;  /* 0xff8000000300780b */ /* 0x040fe20003f3d000 */
[----:B------:R-:W-:Y:S01]  /*6fd0*/  FMUL.FTZ R12, R3, UR10 ;  /* 0x0000000a030c7c20 */ /* 0x000fe20008410000 */
[----:B------:R-:W-:-:S05]  /*6fe0*/  FMUL.FTZ R0, R0, UR10 ;  /* 0x0000000a00007c20 */ /* 0x000fca0008410000 */
[----:B------:R0:W-:Y:S01]  /*6ff0*/  MUFU.EX2 R153, R2 ;  /* 0x0000000200997308 */ /* 0x0001e20000000800 */
[----:B------:R-:W-:-:S05]  /*7000*/  FSEL R12, R12, RZ, P1 ;  /* 0x000000ff0c0c7208 */ /* 0x000fca0000800000 */
[--C-:B------:R-:W-:Y:S01]  /*7010*/  FFMA.FTZ R189, R122, UR10, -R12.reuse ;  /* 0x0000000a7abd7c23 */ /* 0x100fe2000801080c */
[--C-:B------:R-:W-:Y:S01]  /*7020*/  FFMA.FTZ R20, R123, UR10, -R12.reuse ;  /* 0x0000000a7b147c23 */ /* 0x100fe2000801080c */
[----:B------:R-:W1:Y:S01]  /*7030*/  MUFU.EX2 R0, R0 ;  /* 0x0000000000007308 */ /* 0x000e620000000800 */
[----:B0-----:R-:W-:Y:S01]  /*7040*/  FSEL R2, R3, RZ, P1 ;  /* 0x000000ff03027208 */ /* 0x001fe20000800000 */
[--C-:B------:R-:W-:Y:S01]  /*7050*/  FFMA.FTZ R191, R126, UR10, -R12.reuse ;  /* 0x0000000a7ebf7c23 */ /* 0x100fe2000801080c */
[--C-:B------:R-:W-:Y:S01]  /*7060*/  FFMA.FTZ R120, R127, UR10, -R12.reuse ;  /* 0x0000000a7f787c23 */ /* 0x100fe2000801080c */
[--C-:B------:R-:W-:Y:S01]  /*7070*/  FFMA.FTZ R185, R130, UR10, -R12.reuse ;  /* 0x0000000a82b97c23 */ /* 0x100fe2000801080c */
[--C-:B------:R-:W-:Y:S01]  /*7080*/  FFMA.FTZ R122, R131, UR10, -R12.reuse ;  /* 0x0000000a837a7c23 */ /* 0x100fe2000801080c */
[----:B------:R-:W-:Y:S01]  /*7090*/  FADD.FTZ R2, -R2, R13 ;  /* 0x0000000d02027221 */ /* 0x000fe20000010100 */
[--C-:B------:R-:W-:Y:S01]  /*70a0*/  FFMA.FTZ R187, R134, UR10, -R12.reuse ;  /* 0x0000000a86bb7c23 */ /* 0x100fe2000801080c */
[----:B------:R-:W-:Y:S01]  /*70b0*/  MUFU.EX2 R189, R189 ;  /* 0x000000bd00bd7308 */ /* 0x000fe20000000800 */
[--C-:B------:R-:W-:Y:S01]  /*70c0*/  FFMA.FTZ R124, R135, UR10, -R12.reuse ;  /* 0x0000000a877c7c23 */ /* 0x100fe2000801080c */
[----:B------:R-:W-:Y:S01]  /*70d0*/  FMUL.FTZ R2, R2, UR10 ;  /* 0x0000000a02027c20 */ /* 0x000fe20008410000 */
[--C-:B------:R-:W-:Y:S01]  /*70e0*/  FFMA.FTZ R181, R138, UR10, -R12.reuse ;  /* 0x0000000a8ab57c23 */ /* 0x100fe2000801080c */
[--C-:B------:R-:W-:Y:S01]  /*70f0*/  FFMA.FTZ R126, R139, UR10, -R12.reuse ;  /* 0x0000000a8b7e7c23 */ /* 0x100fe2000801080c */
[--C-:B------:R-:W-:Y:S01]  /*7100*/  FFMA.FTZ R183, R142, UR10, -R12.reuse ;  /* 0x0000000a8eb77c23 */ /* 0x100fe2000801080c */
[--C-:B------:R-:W-:Y:S01]  /*7110*/  FFMA.FTZ R128, R143, UR10, -R12.reuse ;  /* 0x0000000a8f807c23 */ /* 0x100fe2000801080c */
[--C-:B------:R-:W-:Y:S01]  /*7120*/  FFMA.FTZ R177, R146, UR10, -R12.reuse ;  /* 0x0000000a92b17c23 */ /* 0x100fe2000801080c */
[----:B------:R-:W0:Y:S01]  /*7130*/  MUFU.EX2 R2, R2 ;  /* 0x0000000200027308 */ /* 0x000e220000000800 */
[----:B-1----:R-:W-:Y:S01]  /*7140*/  FFMA.FTZ R13, R0, R10, R15 ;  /* 0x0000000a000d7223 */ /* 0x002fe2000001000f */
[--C-:B------:R-:W-:Y:S01]  /*7150*/  FFMA.FTZ R130, R147, UR10, -R12.reuse ;  /* 0x0000000a93827c23 */ /* 0x100fe2000801080c */
[--C-:B------:R-:W-:Y:S01]  /*7160*/  FFMA.FTZ R179, R150, UR10, -R12.reuse ;  /* 0x0000000a96b37c23 */ /* 0x100fe2000801080c */
[--C-:B------:R-:W-:Y:S01]  /*7170*/  FFMA.FTZ R132, R151, UR10, -R12.reuse ;  /* 0x0000000a97847c23 */ /* 0x100fe2000801080c */
        /* <DEDUP_REMOVED lines=8> */
[----:B------:R-:W-:-:S03]  /*7200*/  FADD.FTZ R13, R169, R134 ;  /* 0x00000086a90d7221 */ /* 0x000fc60000010000 */
[----:B------:R-:W2:Y:S01]  /*7210*/  MUFU.EX2 R191, R191 ;  /* 0x000000bf00bf7308 */ /* 0x000ea20000000800 */
[----:B0-----:R-:W-:Y:S01]  /*7220*/  FFMA.FTZ R5, R2, R5, R189 ;  /* 0x0000000502057223 */ /* 0x001fe200000100bd */
[----:B------:R-:W-:-:S04]  /*7230*/  FADD.FTZ R134, R184, R13 ;  /* 0x0000000db8867221 */ /* 0x000fc80000010000 */
[----:B------:R-:W-:Y:S01]  /*7240*/  FADD.FTZ R13, R125, R134 ;  /* 0x000000867d0d7221 */ /* 0x000fe20000010000 */
[----:B------:R-:W-:Y:S01]  /*7250*/  FFMA.FTZ R134, R155, UR10, -R12 ;  /* 0x0000000a9b867c23 */ /* 0x000fe2000801080c */
[----:B------:R-:W0:Y:S01]  /*7260*/  MUFU.EX2 R120, R120 ;  /* 0x0000007800787308 */ /* 0x000e220000000800 */
[----:B-1----:R-:W-:Y:S01]  /*7270*/  FADD.FTZ R10, R20, R5 ;  /* 0x00000005140a7221 */ /* 0x002fe20000010000 */
[----:B------:R-:W-:-:S04]  /*7280*/  FADD.FTZ R136, R186, R13 ;  /* 0x0000000dba887221 */ /* 0x000fc80000010000 */
[----:B------:R-:W-:Y:S02]  /*7290*/  FADD.FTZ R13, R121, R136 ;  /* 0x00000088790d7221 */ /* 0x000fe40000010000 */
[----:B------:R-:W1:Y:S01]  /*72a0*/  MUFU.EX2 R185, R185 ;  /* 0x000000b900b97308 */ /* 0x000e620000000800 */
[----:B--2---:R-:W-:Y:S01]  /*72b0*/  FADD.FTZ R5, R191, R10 ;  /* 0x0000000abf057221 */ /* 0x004fe20000010000 */
[----:B------:R-:W-:-:S04]  /*72c0*/  FADD.FTZ R136, R180, R13 ;  /* 0x0000000db4887221 */ /* 0x000fc80000010000 */
[----:B------:R-:W-:Y:S01]  /*72d0*/  FADD.FTZ R13, R21, R136 ;  /* 0x00000088150d7221 */ /* 0x000fe20000010000 */
[--C-:B------:R-:W-:Y:S01]  /*72e0*/  FFMA.FTZ R136, R159, UR10, -R12.reuse ;  /* 0x0000000a9f887c23 */ /* 0x100fe2000801080c */
[----:B------:R-:W2:Y:S01]  /*72f0*/  MUFU.EX2 R122, R122 ;  /* 0x0000007a007a7308 */ /* 0x000ea20000000800 */
[----:B0-----:R-:W-:Y:S01]  /*7300*/  FADD.FTZ R10, R120, R5 ;  /* 0x00000005780a7221 */ /* 0x001fe20000010000 */
[----:B------:R-:W-:Y:S01]  /*7310*/  FADD.FTZ R138, R182, R13 ;  /* 0x0000000db68a7221 */ /* 0x000fe20000010000 */
[----:B------:R-:W-:-:S03]  /*7320*/  FFMA.FTZ R12, R167, UR10, -R12 ;  /* 0x0000000aa70c7c23 */ /* 0x000fc6000801080c */
        /* <DEDUP_REMOVED lines=56> */
[----:B0-----:R-:W-:-:S04]  /*76b0*/  FADD.FTZ R10, R170, R13 ;  /* 0x0000000daa0a7221 */ /* 0x001fc80000010000 */
[----:B------:R-:W-:Y:S01]  /*76c0*/  FADD.FTZ R10, R153, R10 ;  /* 0x0000000a990a7221 */ /* 0x000fe20000010000 */
[----:B-1----:R-:W-:-:S04]  /*76d0*/  FADD.FTZ R5, R166, R5 ;  /* 0x00000005a6057221 */ /* 0x002fc80000010000 */
[----:B--2---:R-:W-:Y:S01]  /*76e0*/  FADD.FTZ R5, R12, R5 ;  /* 0x000000050c057221 */ /* 0x004fe20000010000 */
[----:B------:R-:W-:Y:S06]  /*76f0*/  @!P0 BRA `(.L_x_4301) ;  /* 0x0000000000048947 */ /* 0x000fec0003800000 */
[----:B------:R-:W-:Y:S01]  /*7700*/  BPT.TRAP 0x1 ;  /* 0x000000040000795c */ /* 0x000fe20000300000 */
.L_x_4301:
[----:B------:R-:W-:Y:S01]  /*7710*/  UIADD3 UR5, UR5, 0x30860, URZ ;  /* 0x0003086005057890 */ /* 0x000fe2000fffe03f */
[C---:B------:R-:W-:Y:S01]  /*7720*/  ISETP.GT.AND P1, PT, R14.reuse, UR43, PT ;  /* 0x0000002b0e007c0c */ /* 0x040fe2000bf24270 */
[----:B------:R-:W-:Y:S01]  /*7730*/  UMOV UR7, UR38 ;  /* 0x0000002600077c82 */ /* 0x000fe20008000000 */
[----:B------:R-:W-:Y:S01]  /*7740*/  UMOV UR4, UR39 ;  /* 0x0000002700047c82 */ /* 0x000fe20008000000 */
[----:B------:R-:W-:Y:S01]  /*7750*/  UPRMT UR5, UR61, 0x654, UR5 ;  /* 0x000006543d057896 */ /* 0x000fe20008000005 */
[----:B------:R-:W-:Y:S01]  /*7760*/  F2FP.F16.F32.PACK_AB R190, R169, R190 ;  /* 0x000000bea9be723e */ /* 0x000fe200000000ff */
[----:B------:R-:W-:Y:S01]  /*7770*/  VIADD R14, R14, 0xffffffff ;  /* 0xffffffff0e0e7836 */ /* 0x000fe20000000000 */
[----:B------:R-:W-:Y:S01]  /*7780*/  F2FP.F16.F32.PACK_AB R171, R12, R166 ;  /* 0x000000a60cab723e */ /* 0x000fe200000000ff */
[----:B------:R-:W-:Y:S01]  /*7790*/  IMAD.MOV.U32 R13, RZ, RZ, R3 ;  /* 0x000000ffff0d7224 */ /* 0x000fe200078e0003 */
[----:B------:R-:W-:Y:S01]  /*77a0*/  F2FP.F16.F32.PACK_AB R188, R188, R15 ;  /* 0x0000000fbcbc723e */ /* 0x000fe200000000ff */
[----:B------:R-:W-:Y:S01]  /*77b0*/  IMAD.MOV.U32 R12, RZ, RZ, R4 ;  /* 0x000000ffff0c7224 */ /* 0x000fe200078e0004 */
[----:B------:R-:W-:-:S02]  /*77c0*/  F2FP.F16.F32.PACK_AB R189, R20, R189 ;  /* 0x000000bd14bd723e */ /* 0x000fc400000000ff */
[----:B------:R-:W-:Y:S01]  /*77d0*/  SYNCS.ARRIVE.TRANS64.RED.A1T0 RZ, [UR5], RZ ;  /* 0x000000ffffff79a7 */ /* 0x000fe20008100405 */
        /* <DEDUP_REMOVED lines=19> */
[----:B------:R-:W-:Y:S01]  /*7910*/  F2FP.F16.F32.PACK_AB R170, R153, R170 ;  /* 0x000000aa99aa723e */ /* 0x000fe200000000ff */
[----:B------:R-:W-:Y:S06]  /*7920*/  @P1 BRA `(.L_x_4302) ;  /* 0xffffffcc00e01947 */ /* 0x000fec000383ffff */
.L_x_4283:
[----:B------:R-:W-:Y:S01]  /*7930*/  ISETP.NE.AND P2, PT, R199, 0x1, PT ;  /* 0x00000001c700780c */ /* 0x000fe20003f45270 */
[----:B------:R-:W-:Y:S01]  /*7940*/  UIADD3 UR4, UR41, 0x7f, URZ ;  /* 0x0000007f29047890 */ /* 0x000fe2000fffe03f */
[----:B------:R-:W-:Y:S02]  /*7950*/  IADD3 R11, R17, 0x1, -R11 ;  /* 0x00000001110b7810 */ /* 0x000fe40007ffe80b */
[----:B------:R-:W-:-:S09]  /*7960*/  LOP3.LUT P1, RZ, R16, 0x80000, RZ, 0xc0, !PT ;  /* 0x0008000010ff7812 */ /* 0x000fd2000782c0ff */
[----:B------:R-:W0:Y:S08]  /*7970*/  @P2 LDC R12, c[0x0][0x44c] ;  /* 0x00011300ff0c2b82 */ /* 0x000e300000000800 */
[----:B------:R-:W1:Y:S01]  /*7980*/  @P2 LDC R20, c[0x0][0x450] ;  /* 0x00011400ff142b82 */ /* 0x000e620000000800 */
[----:B0-----:R-:W-:-:S04]  /*7990*/  @P2 IMAD.HI.U32 R13, R12, UR4, RZ ;  /* 0x000000040c0d2c27 */ /* 0x001fc8000f8e00ff */
[----:B------:R-:W-:Y:S01]  /*79a0*/  IMAD.U32 R12, RZ, RZ, UR4 ;  /* 0x00000004ff0c7e24 */ /* 0x000fe2000f8e00ff */
[----:B-1----:R-:W-:-:S05]  /*79b0*/  @P2 SHF.R.U32.HI R12, RZ, R20, R13 ;  /* 0x00000014ff0c2219 */ /* 0x002fca000001160d */
[----:B------:R-:W-:-:S04]  /*79c0*/  IMAD.IADD R11, R11, 0x1, R12 ;  /* 0x000000010b0b7824 */ /* 0x000fc800078e020c */
[----:B------:R-:W-:-:S05]  /*79d0*/  VIADD R12, R11, -UR58 ;  /* 0x8000003a0b0c7c36 */ /* 0x000fca0008000000 */
[----:B------:R-:W-:Y:S01]  /*79e0*/  R2UR UR14, R12 ;  /* 0x000000000c0e72ca */ /* 0x000fe200000e0000 */
[----:B------:R-:W-:-:S14]  /*79f0*/  @!P1 BRA `(.L_x_4303) ;  /* 0x0000000000509947 */ /* 0x000fdc0003800000 */
[----:B------:R-:W-:-:S13]  /*7a00*/  R2UR UR11, R11 ;  /* 0x000000000b0b72ca */ /* 0x000fda00000e0000 */
        /* <DEDUP_REMOVED lines=11> */
.L_x_4304:
[----:B------:R-:W-:Y:S02]  /*7ac0*/  ULDC UR15, c[0x0][0x9e4] ;  /* 0x00027900000f7ab9 */ /* 0x000fe40000000800 */
[----:B------:R-:W-:-:S11]  /*7ad0*/  UISETP.NE.AND UP0, UPT, UR15, 0x1, UPT ;  /* 0x000000010f00788c */ /* 0x000fd6000bf05270 */
[----:B------:R-:W-:Y:S02]  /*7ae0*/  @UP0 ULDC.64 UR4, c[0x0][0x9e8] ;  /* 0x00027a0000040ab9 */ /* 0x000fe40000000a00 */
[----:B------:R-:W-:-:S04]  /*7af0*/  UIMAD.WIDE.U32 UR6, UR11, UR4, URZ ;  /* 0x000000040b0672a5 */ /* 0x000fc8000f8e003f */
[----:B------:R-:W-:-:S12]  /*7b00*/  @UP0 USHF.R.U32.HI UR11, URZ, UR5, UR7 ;  /* 0x000000053f0b0299 */ /* 0x000fd80008011607 */
.L_x_4305:
[----:B------:R-:W-:-:S04]  /*7b10*/  UIMAD UR11, UR11, UR15, URZ ;  /* 0x0000000f0b0b72a4 */ /* 0x000fc8000f8e023f */
[----:B------:R-:W-:-:S04]  /*7b20*/  UISETP.LT.AND UP0, UPT, UR14, UR11, UPT ;  /* 0x0000000b0e00728c */ /* 0x000fc8000bf01270 */
[----:B------:R-:W-:-:S12]  /*7b30*/  USEL UR14, UR14, UR11, !UP0 ;  /* 0x0000000b0e0e7287 */ /* 0x000fd8000c000000 */
.L_x_4303:
[----:B------:R-:W-:-:S04]  /*7b40*/  UIADD3 UR4, UR14, 0x5f, URZ ;  /* 0x0000005f0e047890 */ /* 0x000fc8000fffe03f */
[----:B------:R-:W-:-:S04]  /*7b50*/  UIMAD.WIDE UR4, UR4, 0x2aaaaaab, URZ ;  /* 0x2aaaaaab040478a5 */ /* 0x000fc8000f8e023f */
[----:B------:R-:W-:-:S04]  /*7b60*/  USHF.R.U32.HI UR4, URZ, 0x1f, UR5 ;  /* 0x0000001f3f047899 */ /* 0x000fc80008011605 */
[----:B------:R-:W-:-:S04]  /*7b70*/  ULEA.HI.SX32 UR4, UR5, UR4, 0x1c ;  /* 0x0000000405047291 */ /* 0x000fc8000f8fe23f */
        /* <DEDUP_REMOVED lines=9> */
.L_x_4317:
[----:B------:R-:W-:-:S04]  /*7c10*/  UISETP.NE.AND UP0, UPT, UR4, 0x1, UPT ;  /* 0x000000010400788c */ /* 0x000fc8000bf05270 */
[----:B------:R-:W-:-:S04]  /*7c20*/  USEL UR38, URZ, 0x1, UP0 ;  /* 0x000000013f267887 */ /* 0x000fc80008000000 */
[----:B------:R-:W-:Y:S01]  /*7c30*/  ULOP3.LUT UR38, UR7, UR38, URZ, 0x3c, !UPT ;  /* 0x0000002607267292 */ /* 0x000fe2000f8e3c3f */
[----:B------:R-:W-:Y:S11]  /*7c40*/  @!P0 BRA `(.L_x_4307) ;  /* 0x0000000000048947 */ /* 0x000ff60003800000 */
[----:B------:R-:W-:Y:S01]  /*7c50*/  BPT.TRAP 0x1 ;  /* 0x000000040000795c */ /* 0x000fe20000300000 */
.L_x_4307:
        /* <DEDUP_REMOVED lines=9> */
.L_x_4308:
[----:B-1----:R-:W-:Y:S05]  /*7cf0*/  @P1 BRA `(.L_x_4309) ;  /* 0x0000000000081947 */ /* 0x002fea0003800000 */
[----:B------:R-:W1:Y:S02]  /*7d00*/  SYNCS.PHASECHK.TRANS64.TRYWAIT P1, [UR6+0x30830], R3 ;  /* 0x03083003ff0075a7 */ /* 0x000e640008020146 */
[----:B-1----:R-:W-:Y:S05]  /*7d10*/  @!P1 BRA `(.L_x_4310) ;  /* 0x000000c800a89947 */ /* 0x002fea0003800000 */
.L_x_4309:
        /* <DEDUP_REMOVED lines=167> */
.L_x_4311:
[----:B------:R-:W-:Y:S01]  /*8790*/  ULEA UR5, UR4, UR40, 0x3 ;  /* 0x0000002804057291 */ /* 0x000fe2000f8e183f */
[----:B------:R-:W-:-:S05]  /*87a0*/  IMAD.U32 R0, RZ, RZ, UR7 ;  /* 0x00000007ff007e24 */ /* 0x000fca000f8e00ff */
[----:B------:R-:W-:-:S04]  /*87b0*/  SHF.L.U32 R0, R0, 0x1f, RZ ;  /* 0x0000001f00007819 */ /* 0x000fc800000006ff */
[----:B------:R2:W3:Y:S01]  /*87c0*/  SYNCS.PHASECHK.TRANS64.TRYWAIT P1, [UR5+0x30850], R0 ;  /* 0x03085000ff0075a7 */ /* 0x0004e20008020145 */
[----:B------:R-:W-:Y:S05]  /*87d0*/  @!P0 BRA `(.L_x_4312) ;  /* 0x0000000000048947 */ /* 0x000fea0003800000 */
[----:B------:R-:W-:Y:S01]  /*87e0*/  BPT.TRAP 0x1 ;  /* 0x000000040000795c */ /* 0x000fe20000300000 */
.L_x_4312:
[----:B---3--:R-:W-:Y:S05]  /*87f0*/  @P1 BRA `(.L_x_4313) ;  /* 0x0000000000081947 */ /* 0x008fea0003800000 */
[----:B------:R-:W3:Y:S02]  /*8800*/  SYNCS.PHASECHK.TRANS64.TRYWAIT P1, [UR5+0x30850], R0 ;  /* 0x03085000ff0075a7 */ /* 0x000ee40008020145 */
[----:B---3--:R-:W-:Y:S05]  /*8810*/  @!P1 BRA `(.L_x_4314) ;  /* 0x000000c000009947 */ /* 0x008fea0003800000 */
.L_x_4313:
        /* <DEDUP_REMOVED lines=37> */
.L_x_4315:
[----:B0-2---:R-:W-:Y:S01]  /*8a70*/  FMNMX.FTZ R0, R120, R11, !PT ;  /* 0x0000000b78007209 */ /* 0x005fe20007810000 */
[----:B------:R-:W-:Y:S01]  /*8a80*/  UMOV UR10, UR54 ;  /* 0x00000036000a7c82 */ /* 0x000fe20008000000 */
[----:B------:R-:W-:Y:S01]  /*8a90*/  FMNMX.FTZ R2, R122, R12, !PT ;  /* 0x0000000c7a027209 */ /* 0x000fe20007810000 */
[----:B------:R-:W-:Y:S01]  /*8aa0*/  UIADD3 UR6, UR6, 0x30840, URZ ;  /* 0x0003084006067890 */ /* 0x000fe2000fffe03f */
[----:B-1----:R-:W-:Y:S02]  /*8ab0*/  FMNMX.FTZ R3, R121, R0, !PT ;  /* 0x0000000079037209 */ /* 0x002fe40007810000 */
[----:B------:R-:W-:Y:S01]  /*8ac0*/  FMNMX.FTZ R13, R123, R2, !PT ;  /* 0x000000027b0d7209 */ /* 0x000fe20007810000 */
[----:B------:R-:W-:Y:S01]  /*8ad0*/  UPRMT UR6, UR61, 0x654, UR6 ;  /* 0x000006543d067896 */ /* 0x000fe20008000006 */
[----:B------:R-:W-:Y:S02]  /*8ae0*/  FMNMX.FTZ R0, R124, R3, !PT ;  /* 0x000000037c007209 */ /* 0x000fe40007810000 */
[----:B------:R-:W-:-:S02]  /*8af0*/  FMNMX.FTZ R2, R126, R13, !PT ;  /* 0x0000000d7e027209 */ /* 0x000fc40007810000 */
[----:B------:R-:W-:Y:S02]  /*8b00*/  FMNMX.FTZ R3, R125, R0, !PT ;  /* 0x000000007d037209 */ /* 0x000fe40007810000 */
[----:B------:R-:W-:Y:S02]  /*8b10*/  FMNMX.FTZ R13, R127, R2, !PT ;  /* 0x000000027f0d7209 */ /* 0x000fe40007810000 */
[----:B------:R-:W-:Y:S01]  /*8b20*/  FMNMX.FTZ R0, R128, R3, !PT ;  /* 0x0000000380007209 */ /* 0x000fe20007810000 */
[----:B------:R-:W-:Y:S01]  /*8b30*/  SYNCS.ARRIVE.TRANS64.RED.A1T0 RZ, [UR6], RZ ;  /* 0x000000ffffff79a7 */ /* 0x000fe20008100406 */
        /* <DEDUP_REMOVED lines=47> */
[----:B------:R-:W-:-:S04]  /*8e30*/  FADD.FTZ R11, -R4, R11 ;  /* 0x0000000b040b7221 */ /* 0x000fc80000010100 */
[----:B------:R-:W-:Y:S01]  /*8e40*/  FMUL.FTZ R20, R11, UR10 ;  /* 0x0000000a0b147c20 */ /* 0x000fe20008410000 */
[----:B------:R-:W-:Y:S01]  /*8e50*/  FADD.FTZ R11, -R3, R12 ;  /* 0x0000000c030b7221 */ /* 0x000fe20000010100 */
[----:B------:R-:W-:Y:S02]  /*8e60*/  FMUL.FTZ R12, R4, UR10 ;  /* 0x0000000a040c7c20 */ /* 0x000fe40008410000 */
[----:B------:R0:W-:Y:S01]  /*8e70*/  MUFU.EX2 R0, R20 ;  /* 0x0000001400007308 */ /* 0x0001e20000000800 */
[----:B------:R-:W-:Y:S01]  /*8e80*/  FMUL.FTZ R2, R11, UR10 ;  /* 0x0000000a0b027c20 */ /* 0x000fe20008410000 */
        /* <DEDUP_REMOVED lines=23> */
[----:B------:R-:W-:Y:S01]  /*9000*/  FFMA.FTZ R149, R165, UR10, -R12 ;  /* 0x0000000aa5957c23 */ /* 0x000fe2000801080c */
[----:B------:R-:W-:Y:S01]  /*9010*/  FMUL.FTZ R12, R3, UR10 ;  /* 0x0000000a030c7c20 */ /* 0x000fe20008410000 */
[----:B------:R-:W-:Y:S03]  /*9020*/  MUFU.EX2 R2, R2 ;  /* 0x0000000200027308 */ /* 0x000fe60000000800 */
[--C-:B------:R-:W-:Y:S01]  /*9030*/  FFMA.FTZ R189, R122, UR10, -R12.reuse ;  /* 0x0000000a7abd7c23 */ /* 0x100fe2000801080c */
[--C-:B0-----:R-:W-:Y:S01]  /*9040*/  FFMA.FTZ R20, R123, UR10, -R12.reuse ;  /* 0x0000000a7b147c23 */ /* 0x101fe2000801080c */
        /* <DEDUP_REMOVED lines=20> */
[----:B0-----:R-:W-:Y:S01]  /*9190*/  FFMA.FTZ R123, R0, R10, R11 ;  /* 0x0000000a007b7223 */ /* 0x001fe2000001000b */
[--C-:B------:R-:W-:Y:S01]  /*91a0*/  FFMA.FTZ R163, R163, UR10, -R12.reuse ;  /* 0x0000000aa3a37c23 */ /* 0x100fe2000801080c */
[----:B------:R-:W-:-:S05]  /*91b0*/  FFMA.FTZ R166, R166, UR10, -R12 ;  /* 0x0000000aa6a67c23 */ /* 0x000fca000801080c */
[----:B------:R-:W0:Y:S01]  /*91c0*/  MUFU.EX2 R20, R20 ;  /* 0x0000001400147308 */ /* 0x000e220000000800 */
[----:B-1----:R-:W-:-:S07]  /*91d0*/  FFMA.FTZ R5, R2, R5, R189 ;  /* 0x0000000502057223 */ /* 0x002fce00000100bd */
        /* <DEDUP_REMOVED lines=95> */
.L_x_4316:
[----:B------:R-:W-:Y:S01]  /*97d0*/  UIADD3 UR5, UR5, 0x30860, URZ ;  /* 0x0003086005057890 */ /* 0x000fe2000fffe03f */
[----:B------:R-:W-:Y:S01]  /*97e0*/  ISETP.GT.AND P1, PT, R14, UR43, PT ;  /* 0x0000002b0e007c0c */ /* 0x000fe2000bf24270 */
        /* <DEDUP_REMOVED lines=32> */
.L_x_4306:
        /* <DEDUP_REMOVED lines=9> */
[----:B------:R-:W-:Y:S01]  /*9a80*/  ULDC UR58, c[0x0][0x988] ;  /* 0x00026200003a7ab9 */ /* 0x000fe20000000800 */
[----:B------:R-:W-:-:S05]  /*9a90*/  ULDC UR59, c[0x0][0x9e0] ;  /* 0x00027800003b7ab9 */ /* 0x000fca0000000800 */
.L_x_4337:
        /* <DEDUP_REMOVED lines=8> */
.L_x_4319:
[----:B------:R-:W-:Y:S01]  /*9b20*/  ULEA UR5, UR39, UR40, 0x3 ;  /* 0x0000002827057291 */ /* 0x000fe2000f8e183f */
[----:B------:R-:W-:-:S05]  /*9b30*/  IMAD.U32 R3, RZ, RZ, UR38 ;  /* 0x00000026ff037e24 */ /* 0x000fca000f8e00ff */
[----:B------:R-:W-:-:S04]  /*9b40*/  SHF.L.U32 R3, R3, 0x1f, RZ ;  /* 0x0000001f03037819 */ /* 0x000fc800000006ff */
[----:B------:R0:W1:Y:S01]  /*9b50*/  SYNCS.PHASECHK.TRANS64.TRYWAIT P1, [UR5+0x30830], R3 ;  /* 0x03083003ff0075a7 */ /* 0x0000620008020145 */
[----:B------:R-:W-:Y:S05]  /*9b60*/  @!P0 BRA `(.L_x_4320) ;  /* 0x0000000000048947 */ /* 0x000fea0003800000 */
[----:B------:R-:W-:Y:S01]  /*9b70*/  BPT.TRAP 0x1 ;  /* 0x000000040000795c */ /* 0x000fe20000300000 */
.L_x_4320:
[----:B-1----:R-:W-:Y:S05]  /*9b80*/  @P1 BRA `(.L_x_4321) ;  /* 0x0000000000081947 */ /* 0x002fea0003800000 */
[----:B------:R-:W1:Y:S02]  /*9b90*/  SYNCS.PHASECHK.TRANS64.TRYWAIT P1, [UR5+0x30830], R3 ;  /* 0x03083003ff0075a7 */ /* 0x000e640008020145 */
[----:B-1----:R-:W-:Y:S05]  /*9ba0*/  @!P1 BRA `(.L_x_4322) ;  /* 0x000000ac00349947 */ /* 0x002fea0003800000 */
.L_x_4321:
        /* <DEDUP_REMOVED lines=167> */
.L_x_4323:
[----:B------:R-:W-:Y:S01]  /*a620*/  ULEA UR5, UR4, UR40, 0x3 ;  /* 0x0000002804057291 */ /* 0x000fe2000f8e183f */
[----:B------:R-:W-:-:S05]  /*a630*/  IMAD.U32 R0, RZ, RZ, UR6 ;  /* 0x00000006ff007e24 */ /* 0x000fca000f8e00ff */
[----:B------:R-:W-:-:S04]  /*a640*/  SHF.L.U32 R0, R0, 0x1f, RZ ;  /* 0x0000001f00007819 */ /* 0x000fc800000006ff */
[----:B------:R2:W3:Y:S01]  /*a650*/  SYNCS.PHASECHK.TRANS64.TRYWAIT P1, [UR5+0x30850], R0 ;  /* 0x03085000ff0075a7 */ /* 0x0004e20008020145 */
[----:B------:R-:W-:Y:S05]  /*a660*/  @!P0 BRA `(.L_x_4324) ;  /* 0x0000000000048947 */ /* 0x000fea0003800000 */
[----:B------:R-:W-:Y:S01]  /*a670*/  BPT.TRAP 0x1 ;  /* 0x000000040000795c */ /* 0x000fe20000300000 */
.L_x_4324:
[----:B---3--:R-:W-:Y:S05]  /*a680*/  @P1 BRA `(.L_x_4325) ;  /* 0x0000000000081947 */ /* 0x008fea0003800000 */
[----:B------:R-:W3:Y:S02]  /*a690*/  SYNCS.PHASECHK.TRANS64.TRYWAIT P1, [UR5+0x30850], R0 ;  /* 0x03085000ff0075a7 */ /* 0x000ee40008020145 */
[----:B---3--:R-:W-:Y:S05]  /*a6a0*/  @!P1 BRA `(.L_x_4326) ;  /* 0x000000a0008c9947 */ /* 0x008fea0003800000 */
.L_x_4325:
        /* <DEDUP_REMOVED lines=37> */
.L_x_4327:
[----:B------:R-:W-:Y:S01]  /*a900*/  ISETP.NE.AND P2, PT, R199, 0x1, PT ;  /* 0x00000001c700780c */ /* 0x000fe20003f45270 */
[----:B------:R-:W-:Y:S01]  /*a910*/  VIADD R2, R19, UR41 ;  /* 0x0000002913027c36 */ /* 0x000fe20008000000 */
[----:B------:R-:W-:Y:S01]  /*a920*/  ULEA UR4, UR7, UR40, 0x3 ;  /* 0x0000002807047291 */ /* 0x000fe2000f8e183f */
[----:B------:R-:W-:Y:S01]  /*a930*/  IMAD R15, R14, -0x60, RZ ;  /* 0xffffffa00e0f7824 */ /* 0x000fe200078e02ff */
[----:B------:R-:W-:Y:S02]  /*a940*/  LOP3.LUT P1, RZ, R16, 0x80000, RZ, 0xc0, !PT ;  /* 0x0008000010ff7812 */ /* 0x000fe4000782c0ff */
[----:B------:R-:W-:-:S04]  /*a950*/  UIADD3 UR4, UR4, 0x30840, URZ ;  /* 0x0003084004047890 */ /* 0x000fc8000fffe03f */
[----:B------:R-:W-:-:S03]  /*a960*/  UPRMT UR4, UR61, 0x654, UR4 ;  /* 0x000006543d047896 */ /* 0x000fc60008000004 */
[----:B01----:R-:W0:Y:S08]  /*a970*/  @P2 LDC R3, c[0x0][0x44c] ;  /* 0x00011300ff032b82 */ /* 0x003e300000000800 */
[----:B--2---:R-:W1:Y:S01]  /*a980*/  @P2 LDC R0, c[0x0][0x450] ;  /* 0x00011400ff002b82 */ /* 0x004e620000000800 */
[----:B------:R-:W-:Y:S01]  /*a990*/  SYNCS.ARRIVE.TRANS64.RED.A1T0 RZ, [UR4], RZ ;  /* 0x000000ffffff79a7 */ /* 0x000fe20008100404 */
[----:B------:R-:W-:Y:S01]  /*a9a0*/  ULOP3.LUT UR4, URZ, UR55, URZ, 0x33, !UPT ;  /* 0x000000373f047292 */ /* 0x000fe2000f8e333f */
[----:B0-----:R-:W-:-:S05]  /*a9b0*/  @P2 IMAD.HI.U32 R3, R2, R3, RZ ;  /* 0x0000000302032227 */ /* 0x001fca00078e00ff */
[----:B-1----:R-:W-:Y:S01]  /*a9c0*/  @P2 SHF.R.U32.HI R2, RZ, R0, R3 ;  /* 0x00000000ff022219 */ /* 0x002fe20000011603 */
[----:B------:R-:W-:-:S04]  /*a9d0*/  VIADD R3, R15, 0x1 ;  /* 0x000000010f037836 */ /* 0x000fc80000000000 */
[----:B------:R-:W0:Y:S01]  /*a9e0*/  SHFL.IDX PT, R20, R2, RZ, 0x1c1f ;  /* 0x001c1fff02147589 */ /* 0x000e2200000e0000 */
[----:B------:R-:W-:-:S05]  /*a9f0*/  IMAD R4, R18, -0x2, R3 ;  /* 0xfffffffe12047824 */ /* 0x000fca00078e0203 */
[C---:B------:R-:W-:Y:S01]  /*aa00*/  IADD3 R0, R4.reuse, -UR54, R17 ;  /* 0x8000003604007c10 */ /* 0x040fe2000fffe011 */
[----:B------:R-:W-:-:S04]  /*aa10*/  VIADD R4, R4, 0xffffffff ;  /* 0xffffffff04047836 */ /* 0x000fc80000000000 */
[C---:B------:R-:W-:Y:S02]  /*aa20*/  VIADD R21, R0.reuse, UR59 ;  /* 0x0000003b00157c36 */ /* 0x040fe40008000000 */
[----:B------:R-:W-:Y:S02]  /*aa30*/  VIADD R168, R0, UR4 ;  /* 0x0000000400a87c36 */ /* 0x000fe40008000000 */
[--C-:B0-----:R-:W-:Y:S02]  /*aa40*/  IMAD.IADD R0, R21, 0x1, R20.reuse ;  /* 0x0000000115007824 */ /* 0x101fe400078e0214 */
[----:B------:R-:W-:Y:S01]  /*aa50*/  IMAD.IADD R3, R168, 0x1, R20 ;  /* 0x00000001a8037824 */ /* 0x000fe200078e0214 */
[----:B------:R-:W-:Y:S06]  /*aa60*/  @!P1 BRA `(.L_x_4328) ;  /* 0x0000000000549947 */ /* 0x000fec0003800000 */
[----:B------:R-:W-:Y:S01]  /*aa70*/  IADD3 R13, R17, -UR54, R20 ;  /* 0x80000036110d7c10 */ /* 0x000fe2000fffe014 */
        /* <DEDUP_REMOVED lines=11> */
.L_x_4330:
[----:B------:R-:W-:-:S05]  /*ab30*/  IMAD.U32 R169, RZ, RZ, UR43 ;  /* 0x0000002bffa97e24 */ /* 0x000fca000f8e00ff */
[----:B------:R-:W-:-:S13]  /*ab40*/  ISETP.NE.AND P1, PT, R169, 0x1, PT ;  /* 0x00000001a900780c */ /* 0x000fda0003f25270 */
[----:B------:R-:W0:Y:S02]  /*ab50*/  @P1 LDC.64 R170, c[0x0][0x9e8] ;  /* 0x00027a00ffaa1b82 */ /* 0x000e240000000a00 */
[----:B0-----:R-:W-:-:S05]  /*ab60*/  @P1 IMAD.HI.U32 R20, R13, R170, RZ ;  /* 0x000000aa0d141227 */ /* 0x001fca00078e00ff */
[----:B------:R-:W-:-:S07]  /*ab70*/  @P1 SHF.R.U32.HI R13, RZ, R171, R20 ;  /* 0x000000abff0d1219 */ /* 0x000fce0000011614 */
.L_x_4331:
[----:B------:R-:W-:Y:S05]  /*ab80*/  BSYNC B0 ;  /* 0x0000000000007941 */ /* 0x000fea0003800000 */
.L_x_4329:
[----:B------:R-:W-:-:S05]  /*ab90*/  IMAD R13, R13, R169, R4 ;  /* 0x000000a90d0d7224 */ /* 0x000fca00078e0204 */
[----:B------:R-:W-:Y:S02]  /*aba0*/  VIADDMNMX R0, R13, R169, R0, PT ;  /* 0x000000a90d007246 */ /* 0x000fe40003800100 */
[----:B------:R-:W-:-:S07]  /*abb0*/  VIMNMX R3, R3, R13, !PT ;  /* 0x0000000d03037248 */ /* 0x000fce0007fe0100 */
.L_x_4328:
        /* <DEDUP_REMOVED lines=130> */
[----:B------:R-:W-:Y:S01]  /*b3e0*/  ISETP.GE.AND P6, PT, R15, 0x5a, PT ;  /* 0x0000005a0f00780c */ /* 0x000fe20003fc6270 */
[----:B0-----:R-:W-:-:S12]  /*b3f0*/  IMAD.IADD R15, R168, 0x1, R2 ;  /* 0x00000001a80f7824 */ /* 0x001fd800078e0202 */
[----:B------:R-:W-:Y:S02]  /*b400*/  @P6 LOP3.LUT R16, R16, 0x1, RZ, 0xfc, !PT ;  /* 0x0000000110106812 */ /* 0x000fe400078efcff */
[----:B------:R-:W-:-:S04]  /*b410*/  ISETP.GT.AND P6, PT, R3, 0x59, !P6 ;  /* 0x000000590300780c */ /* 0x000fc800077c4270 */
[----:B------:R-:W-:Y:S01]  /*b420*/  ISETP.LT.OR P6, PT, R0, 0x5a, P6 ;  /* 0x0000005a0000780c */ /* 0x000fe200037c1670 */
[----:B------:R-:W-:-:S03]  /*b430*/  IMAD.IADD R0, R21, 0x1, R2 ;  /* 0x0000000115007824 */ /* 0x000fc600078e0202 */
[----:B------:R-:W-:Y:S02]  /*b440*/  FSEL R165, R165, -INF , !P6 ;  /* 0xff800000a5a57808 */ /* 0x000fe40007000000 */
[----:B------:R-:W-:-:S13]  /*b450*/  LOP3.LUT P6, RZ, R16, 0x80000, RZ, 0xc0, !PT ;  /* 0x0008000010ff7812 */ /* 0x000fda00078cc0ff */
[----:B------:R-:W-:Y:S05]  /*b460*/  @!P6 BRA `(.L_x_4332) ;  /* 0x000000000054e947 */ /* 0x000fea0003800000 */
        /* <DEDUP_REMOVED lines=12> */
.L_x_4334:
[----:B------:R-:W-:-:S05]  /*b530*/  IMAD.U32 R21, RZ, RZ, UR43 ;  /* 0x0000002bff157e24 */ /* 0x000fca000f8e00ff */
[----:B------:R-:W-:-:S13]  /*b540*/  ISETP.NE.AND P6, PT, R21, 0x1, PT ;  /* 0x000000011500780c */ /* 0x000fda0003fc5270 */
[----:B------:R-:W0:Y:S02]  /*b550*/  @P6 LDC.64 R2, c[0x0][0x9e8] ;  /* 0x00027a00ff026b82 */ /* 0x000e240000000a00 */
[----:B0-----:R-:W-:-:S05]  /*b560*/  @P6 IMAD.HI.U32 R2, R13, R2, RZ ;  /* 0x000000020d026227 */ /* 0x001fca00078e00ff */
[----:B------:R-:W-:-:S07]  /*b570*/  @P6 SHF.R.U32.HI R13, RZ, R3, R2 ;  /* 0x00000003ff0d6219 */ /* 0x000fce0000011602 */
.L_x_4335:
[----:B------:R-:W-:Y:S05]  /*b580*/  BSYNC B0 ;  /* 0x0000000000007941 */ /* 0x000fea0003800000 */
.L_x_4333:
[----:B------:R-:W-:-:S05]  /*b590*/  IMAD R4, R13, R21, R4 ;  /* 0x000000150d047224 */ /* 0x000fca00078e0204 */
[----:B------:R-:W-:Y:S02]  /*b5a0*/  VIADDMNMX R0, R4, R21, R0, PT ;  /* 0x0000001504007246 */ /* 0x000fe40003800100 */
[----:B------:R-:W-:-:S07]  /*b5b0*/  VIMNMX R15, R15, R4, !PT ;  /* 0x000000040f0f7248 */ /* 0x000fce0007fe0100 */
.L_x_4332:
        /* <DEDUP_REMOVED lines=63> */
[----:B------:R-:W-:Y:S02]  /*b9b0*/  FMNMX.FTZ R3, R161, R2, !PT ;  /* 0x00000002a1037209 */ /* 0x000fe40007810000 */
[----:B------:R-:W-:Y:S02]  /*b9c0*/  FSEL R143, R143, -INF , !P1 ;  /* 0xff8000008f8f7808 */ /* 0x000fe40004800000 */
[----:B------:R-:W-:Y:S02]  /*b9d0*/  LOP3.LUT P1, RZ, R16, 0x1000, RZ, 0xc0, !PT ;  /* 0x0000100010ff7812 */ /* 0x000fe4000782c0ff */
[----:B------:R-:W-:-:S02]  /*b9e0*/  FMNMX.FTZ R2, R164, R3, !PT ;  /* 0x00000003a4027209 */ /* 0x000fc40007810000 */
[----:B------:R-:W-:Y:S02]  /*b9f0*/  ISETP.GT.AND P1, PT, R15, 0x30, !P1 ;  /* 0x000000300f00780c */ /* 0x000fe40004f24270 */
[----:B------:R-:W-:Y:S02]  /*ba00*/  FMNMX.FTZ R3, R165, R2, !PT ;  /* 0x00000002a5037209 */ /* 0x000fe40007810000 */
[----:B------:R-:W-:Y:S02]  /*ba10*/  ISETP.LT.OR P1, PT, R0, 0x31, P1 ;  /* 0x000000310000780c */ /* 0x000fe40000f21670 */
[----:B------:R-:W-:Y:S01]  /*ba20*/  LOP3.LUT P2, RZ, R16, 0x40, RZ, 0xc0, !PT ;  /* 0x0000004010ff7812 */ /* 0x000fe2000784c0ff */
[----:B------:R-:W0:Y:S01]  /*ba30*/  SHFL.BFLY PT, R2, R3, 0x2, 0x1f ;  /* 0x0c401f0003027f89 */ /* 0x000e2200000e0000 */
[----:B------:R-:W-:Y:S02]  /*ba40*/  FSEL R146, R146, -INF , !P1 ;  /* 0xff80000092927808 */ /* 0x000fe40004800000 */
[----:B------:R-:W-:-:S02]  /*ba50*/  LOP3.LUT P1, RZ, R16, 0x800, RZ, 0xc0, !PT ;  /* 0x0000080010ff7812 */ /* 0x000fc4000782c0ff */
[----:B------:R-:W-:Y:S02]  /*ba60*/  LOP3.LUT P6, RZ, R16, 0x20, RZ, 0xc0, !PT ;  /* 0x0000002010ff7812 */ /* 0x000fe400078cc0ff */
[C---:B------:R-:W-:Y:S02]  /*ba70*/  ISETP.GT.AND P1, PT, R15.reuse, 0x31, !P1 ;  /* 0x000000310f00780c */ /* 0x040fe40004f24270 */
[----:B------:R-:W-:Y:S02]  /*ba80*/  ISETP.GT.AND P3, PT, R15, 0x50, !P3 ;  /* 0x000000500f00780c */ /* 0x000fe40005f64270 */
[C---:B------:R-:W-:Y:S02]  /*ba90*/  ISETP.LT.OR P1, PT, R0.reuse, 0x32, P1 ;  /* 0x000000320000780c */ /* 0x040fe40000f21670 */
[----:B------:R-:W-:Y:S02]  /*baa0*/  ISETP.LT.OR P3, PT, R0, 0x51, P3 ;  /* 0x000000510000780c */ /* 0x000fe40001f61670 */
[----:B------:R-:W-:-:S02]  /*bab0*/  FSEL R147, R147, -INF , !P1 ;  /* 0xff80000093937808 */ /* 0x000fc40004800000 */
[----:B------:R-:W-:Y:S02]  /*bac0*/  LOP3.LUT P1, RZ, R16, 0x400, RZ, 0xc0, !PT ;  /* 0x0000040010ff7812 */ /* 0x000fe4000782c0ff */
[C---:B------:R-:W-:Y:S02]  /*bad0*/  ISETP.GT.AND P4, PT, R15.reuse, 0x51, !P4 ;  /* 0x000000510f00780c */ /* 0x040fe40006784270 */
[----:B------:R-:W-:Y:S02]  /*bae0*/  ISETP.GT.AND P1, PT, R15, 0x38, !P1 ;  /* 0x000000380f00780c */ /* 0x000fe40004f24270 */
[----:B------:R-:W-:Y:S02]  /*baf0*/  FSEL R162, R162, -INF , !P3 ;  /* 0xff800000a2a27808 */ /* 0x000fe40005800000 */
[----:B------:R-:W-:Y:S02]  /*bb00*/  ISETP.LT.OR P1, PT, R0, 0x39, P1 ;  /* 0x000000390000780c */ /* 0x000fe40000f21670 */
[----:B0-----:R-:W-:-:S02]  /*bb10*/  FMNMX.FTZ R20, R3, R2, !PT ;  /* 0x0000000203147209 */ /* 0x001fc40007810000 */
[----:B------:R-:W-:Y:S02]  /*bb20*/  FSEL R150, R150, -INF , !P1 ;  /* 0xff80000096967808 */ /* 0x000fe40004800000 */
[----:B------:R-:W-:Y:S01]  /*bb30*/  LOP3.LUT P1, RZ, R16, 0x200, RZ, 0xc0, !PT ;  /* 0x0000020010ff7812 */ /* 0x000fe2000782c0ff */
[----:B------:R-:W0:Y:S01]  /*bb40*/  SHFL.BFLY PT, R13, R20, 0x1, 0x1f ;  /* 0x0c201f00140d7f89 */ /* 0x000e2200000e0000 */
[C---:B------:R-:W-:Y:S02]  /*bb50*/  ISETP.GT.AND P5, PT, R15.reuse, 0x58, !P5 ;  /* 0x000000580f00780c */ /* 0x040fe40006fa4270 */
[----:B------:R-:W-:Y:S02]  /*bb60*/  ISETP.GT.AND P1, PT, R15, 0x39, !P1 ;  /* 0x000000390f00780c */ /* 0x000fe40004f24270 */
[C---:B------:R-:W-:Y:S02]  /*bb70*/  ISETP.LT.OR P4, PT, R0.reuse, 0x52, P4 ;  /* 0x000000520000780c */ /* 0x040fe40002781670 */
[----:B------:R-:W-:-:S02]  /*bb80*/  ISETP.LT.OR P1, PT, R0, 0x3a, P1 ;  /* 0x0000003a0000780c */ /* 0x000fc40000f21670 */
[----:B------:R-:W-:Y:S02]  /*bb90*/  ISETP.LT.OR P5, PT, R0, 0x59, P5 ;  /* 0x000000590000780c */ /* 0x000fe40002fa1670 */
[----:B------:R-:W-:Y:S02]  /*bba0*/  FSEL R151, R151, -INF , !P1 ;  /* 0xff80000097977808 */ /* 0x000fe40004800000 */
[----:B------:R-:W-:Y:S02]  /*bbb0*/  LOP3.LUT P1, RZ, R16, 0x100, RZ, 0xc0, !PT ;  /* 0x0000010010ff7812 */ /* 0x000fe4000782c0ff */
[----:B------:R-:W-:Y:S02]  /*bbc0*/  FSEL R163, R163, -INF , !P4 ;  /* 0xff800000a3a37808 */ /* 0x000fe40006000000 */
[----:B------:R-:W-:Y:S02]  /*bbd0*/  ISETP.GT.AND P1, PT, R15, 0x40, !P1 ;  /* 0x000000400f00780c */ /* 0x000fe40004f24270 */
[----:B------:R-:W-:-:S02]  /*bbe0*/  FSEL R166, R166, -INF , !P5 ;  /* 0xff800000a6a67808 */ /* 0x000fc40006800000 */
[----:B------:R-:W-:Y:S02]  /*bbf0*/  ISETP.LT.OR P1, PT, R0, 0x41, P1 ;  /* 0x000000410000780c */ /* 0x000fe40000f21670 */
[----:B0-----:R-:W-:Y:S02]  /*bc00*/  FMNMX.FTZ R4, R20, R13, !PT ;  /* 0x0000000d14047209 */ /* 0x001fe40007810000 */
[----:B------:R-:W-:Y:S02]  /*bc10*/  FSEL R154, R154, -INF , !P1 ;  /* 0xff8000009a9a7808 */ /* 0x000fe40004800000 */
[----:B------:R-:W-:Y:S01]  /*bc20*/  LOP3.LUT P1, RZ, R16, 0x80, RZ, 0xc0, !PT ;  /* 0x0000008010ff7812 */ /* 0x000fe2000782c0ff */
[----:B------:R-:W-:-:S03]  /*bc30*/  FMUL.FTZ R2, R4, UR10 ;  /* 0x0000000a04027c20 */ /* 0x000fc60008410000 */
[----:B------:R-:W-:-:S04]  /*bc40*/  ISETP.GT.AND P1, PT, R15, 0x41, !P1 ;  /* 0x000000410f00780c */ /* 0x000fc80004f24270 */
        /* <DEDUP_REMOVED lines=9> */
[C---:B------:R-:W-:Y:S02]  /*bce0*/  ISETP.GT.AND P1, PT, R15.reuse, RZ, !P6 ;  /* 0x000000ff0f00720c */ /* 0x040fe40007724270 */
        /* <DEDUP_REMOVED lines=58> */
[----:B------:R-:W-:Y:S02]  /*c090*/  FMNMX.FTZ R3, R163, R20, !PT ;  /* 0x00000014a3037209 */ /* 0x000fe40007810000 */
[----:B------:R-:W-:Y:S01]  /*c0a0*/  FSEL R20, R4, RZ, P1 ;  /* 0x000000ff04147208 */ /* 0x000fe20000800000 */
[----:B------:R-:W-:Y:S01]  /*c0b0*/  MUFU.EX2 R121, R121 ;  /* 0x0000007900797308 */ /* 0x000fe20000000800 */
[----:B------:R-:W-:-:S03]  /*c0c0*/  FMNMX.FTZ R0, R166, R3, !PT ;  /* 0x00000003a6007209 */ /* 0x000fc60007810000 */
[----:B------:R-:W-:Y:S01]  /*c0d0*/  FADD.FTZ R20, -R20, R11 ;  /* 0x0000000b14147221 */ /* 0x000fe20000010100 */
        /* <DEDUP_REMOVED lines=12> */
[----:B------:R-:W-:-:S06]  /*c1a0*/  FMUL.FTZ R0, R20, UR10 ;  /* 0x0000000a14007c20 */ /* 0x000fcc0008410000 */
[----:B------:R-:W-:Y:S01]  /*c1b0*/  MUFU.EX2 R176, R176 ;  /* 0x000000b000b07308 */ /* 0x000fe20000000800 */
[C---:B------:R-:W-:Y:S01]  /*c1c0*/  FSETP.NEU.FTZ.AND P1, PT, R3.reuse, -INF , PT ;  /* 0xff8000000300780b */ /* 0x040fe20003f3d000 */
[----:B------:R-:W-:-:S05]  /*c1d0*/  FMUL.FTZ R120, R3, UR10 ;  /* 0x0000000a03787c20 */ /* 0x000fca0008410000 */
[----:B------:R-:W-:Y:S01]  /*c1e0*/  FSEL R20, R120, RZ, P1 ;  /* 0x000000ff78147208 */ /* 0x000fe20000800000 */
[----:B------:R-:W0:Y:S04]  /*c1f0*/  MUFU.EX2 R0, R0 ;  /* 0x0000000000007308 */ /* 0x000e280000000800 */
        /* <DEDUP_REMOVED lines=10> */
[----:B------:R-:W-:Y:S01]  /*c2a0*/  FMUL.FTZ R123, R123, UR10 ;  /* 0x0000000a7b7b7c20 */ /* 0x000fe20008410000 */
[--C-:B------:R-:W-:Y:S01]  /*c2b0*/  FFMA.FTZ R126, R135, UR10, -R20.reuse ;  /* 0x0000000a877e7c23 */ /* 0x100fe20008010814 */
[--C-:B------:R-:W-:Y:S01]  /*c2c0*/  FFMA.FTZ R181, R138, UR10, -R20.reuse ;  /* 0x0000000a8ab57c23 */ /* 0x100fe20008010814 */
[----:B0-----:R-:W-:Y:S01]  /*c2d0*/  FFMA.FTZ R127, R0, R10, R13 ;  /* 0x0000000a007f7223 */ /* 0x001fe2000001000d */
[--C-:B------:R-:W-:Y:S01]  /*c2e0*/  FFMA.FTZ R128, R139, UR10, -R20.reuse ;  /* 0x0000000a8b807c23 */ /* 0x100fe20008010814 */
[----:B------:R-:W-:Y:S01]  /*c2f0*/  MUFU.EX2 R189, R189 ;  /* 0x000000bd00bd7308 */ /* 0x000fe20000000800 */
[--C-:B------:R-:W-:Y:S01]  /*c300*/  FFMA.FTZ R183, R142, UR10, -R20.reuse ;  /* 0x0000000a8eb77c23 */ /* 0x100fe20008010814 */
[----:B------:R-:W-:Y:S01]  /*c310*/  FADD.FTZ R127, R188, R127 ;  /* 0x0000007fbc7f7221 */ /* 0x000fe20000010000 */
[--C-:B------:R-:W-:Y:S01]  /*c320*/  FFMA.FTZ R12, R143, UR10, -R20.reuse ;  /* 0x0000000a8f0c7c23 */ /* 0x100fe20008010814 */
[--C-:B------:R-:W-:Y:S01]  /*c330*/  FFMA.FTZ R177, R146, UR10, -R20.reuse ;  /* 0x0000000a92b17c23 */ /* 0x100fe20008010814 */
[--C-:B------:R-:W-:Y:S01]  /*c340*/  FFMA.FTZ R130, R147, UR10, -R20.reuse ;  /* 0x0000000a93827c23 */ /* 0x100fe20008010814 */
[----:B------:R-:W-:Y:S01]  /*c350*/  FADD.FTZ R134, R190, R127 ;  /* 0x0000007fbe867221 */ /* 0x000fe20000010000 */
[--C-:B------:R-:W-:Y:S01]  /*c360*/  FFMA.FTZ R179, R150, UR10, -R20.reuse ;  /* 0x0000000a96b37c23 */ /* 0x100fe20008010814 */
[----:B------:R0:W1:Y:S01]  /*c370*/  MUFU.EX2 R2, R123 ;  /* 0x0000007b00027308 */ /* 0x0000620000000800 */
[--C-:B------:R-:W-:Y:S01]  /*c380*/  FFMA.FTZ R132, R151, UR10, -R20.reuse ;  /* 0x0000000a97847c23 */ /* 0x100fe20008010814 */
[--C-:B------:R-:W-:Y:S01]  /*c390*/  FFMA.FTZ R173, R154, UR10, -R20.reuse ;  /* 0x0000000a9aad7c23 */ /* 0x100fe20008010814 */
[--C-:B------:R-:W-:Y:S01]  /*c3a0*/  FFMA.FTZ R175, R158, UR10, -R20.reuse ;  /* 0x0000000a9eaf7c23 */ /* 0x100fe20008010814 */
[--C-:B------:R-:W-:Y:S01]  /*c3b0*/  FFMA.FTZ R162, R162, UR10, -R20.reuse ;  /* 0x0000000aa2a27c23 */ /* 0x100fe20008010814 */
[--C-:B------:R-:W-:Y:S01]  /*c3c0*/  FFMA.FTZ R163, R163, UR10, -R20.reuse ;  /* 0x0000000aa3a37c23 */ /* 0x100fe20008010814 */
[----:B------:R-:W-:-:S02]  /*c3d0*/  FFMA.FTZ R166, R166, UR10, -R20 ;  /* 0x0000000aa6a67c23 */ /* 0x000fc40008010814 */
[----:B------:R-:W2:Y:S01]  /*c3e0*/  MUFU.EX2 R191, R191 ;  /* 0x000000bf00bf7308 */ /* 0x000ea20000000800 */
[----:B0-----:R-:W-:-:S04]  /*c3f0*/  FADD.FTZ R123, R21, R134 ;  /* 0x00000086157b7221 */ /* 0x001fc80000010000 */
[----:B------:R-:W-:-:S03]  /*c400*/  FADD.FTZ R134, R184, R123 ;  /* 0x0000007bb8867221 */ /* 0x000fc60000010000 */
[----:B------:R-:W0:Y:S01]  /*c410*/  MUFU.EX2 R122, R122 ;  /* 0x0000007a007a7308 */ /* 0x000e220000000800 */
[----:B-1----:R-:W-:Y:S01]  /*c420*/  FFMA.FTZ R5, R2, R5, R189 ;  /* 0x0000000502057223 */ /* 0x002fe200000100bd */
[----:B------:R-:W-:Y:S01]  /*c430*/  FADD.FTZ R123, R121, R134 ;  /* 0x00000086797b7221 */ /* 0x000fe20000010000 */
[----:B------:R-:W-:Y:S02]  /*c440*/  FFMA.FTZ R134, R155, UR10, -R20 ;  /* 0x0000000a9b867c23 */ /* 0x000fe40008010814 */
[----:B------:R-:W-:Y:S01]  /*c450*/  FADD.FTZ R10, R120, R5 ;  /* 0x00000005780a7221 */ /* 0x000fe20000010000 */
[----:B------:R-:W-:Y:S02]  /*c460*/  FADD.FTZ R136, R186, R123 ;  /* 0x0000007bba887221 */ /* 0x000fe40000010000 */
[----:B------:R-:W1:Y:S01]  /*c470*/  MUFU.EX2 R185, R185 ;  /* 0x000000b900b97308 */ /* 0x000e620000000800 */
[----:B--2---:R-:W-:Y:S01]  /*c480*/  FADD.FTZ R5, R191, R10 ;  /* 0x0000000abf057221 */ /* 0x004fe20000010000 */
[----:B------:R-:W-:-:S04]  /*c490*/  FADD.FTZ R123, R125, R136 ;  /* 0x000000887d7b7221 */ /* 0x000fc80000010000 */
[----:B------:R-:W-:Y:S02]  /*c4a0*/  FADD.FTZ R136, R180, R123 ;  /* 0x0000007bb4887221 */ /* 0x000fe40000010000 */
[----:B------:R-:W2:Y:S01]  /*c4b0*/  MUFU.EX2 R124, R124 ;  /* 0x0000007c007c7308 */ /* 0x000ea20000000800 */
[----:B0-----:R-:W-:Y:S01]  /*c4c0*/  FADD.FTZ R10, R122, R5 ;  /* 0x000000057a0a7221 */ /* 0x001fe20000010000 */
[----:B------:R-:W-:Y:S01]  /*c4d0*/  FADD.FTZ R123, R129, R136 ;  /* 0x00000088817b7221 */ /* 0x000fe20000010000 */
[--C-:B------:R-:W-:Y:S01]  /*c4e0*/  FFMA.FTZ R136, R159, UR10, -R20.reuse ;  /* 0x0000000a9f887c23 */ /* 0x100fe20008010814 */
[----:B------:R-:W-:Y:S02]  /*c4f0*/  FFMA.FTZ R20, R167, UR10, -R20 ;  /* 0x0000000aa7147c23 */ /* 0x000fe40008010814 */
        /* <DEDUP_REMOVED lines=59> */
[----:B------:R-:W-:Y:S01]  /*c8b0*/  FADD.FTZ R10, R11, R10 ;  /* 0x0000000a0b0a7221 */ /* 0x000fe20000010000 */
[----:B--2---:R-:W-:-:S04]  /*c8c0*/  FADD.FTZ R5, R166, R5 ;  /* 0x00000005a6057221 */ /* 0x004fc80000010000 */
[----:B0-----:R-:W-:Y:S01]  /*c8d0*/  FADD.FTZ R5, R20, R5 ;  /* 0x0000000514057221 */ /* 0x001fe20000010000 */
[----:B------:R-:W-:Y:S06]  /*c8e0*/  @!P0 BRA `(.L_x_4336) ;  /* 0x0000000000048947 */ /* 0x000fec0003800000 */
[----:B------:R-:W-:Y:S01]  /*c8f0*/  BPT.TRAP 0x1 ;  /* 0x000000040000795c */ /* 0x000fe20000300000 */
.L_x_4336:
        /* <DEDUP_REMOVED lines=34> */
.L_x_4318:
        /* <DEDUP_REMOVED lines=99> */
.L_x_4338:
[----:B------:R-:W-:Y:S01]  /*d150*/  ULEA UR5, UR39, UR40, 0x3 ;  /* 0x0000002827057291 */ /* 0x000fe2000f8e183f */
[----:B------:R-:W-:-:S05]  /*d160*/  IMAD.U32 R0, RZ, RZ, UR38 ;  /* 0x00000026ff007e24 */ /* 0x000fca000f8e00ff */
[----:B------:R-:W-:-:S04]  /*d170*/  SHF.L.U32 R0, R0, 0x1f, RZ ;  /* 0x0000001f00007819 */ /* 0x000fc800000006ff */
[----:B------:R0:W1:Y:S01]  /*d180*/  SYNCS.PHASECHK.TRANS64.TRYWAIT P1, [UR5+0x30850], R0 ;  /* 0x03085000ff0075a7 */ /* 0x0000620008020145 */
[----:B------:R-:W-:Y:S05]  /*d190*/  @!P0 BRA `(.L_x_4339) ;  /* 0x0000000000048947 */ /* 0x000fea0003800000 */
[----:B------:R-:W-:Y:S01]  /*d1a0*/  BPT.TRAP 0x1 ;  /* 0x000000040000795c */ /* 0x000fe20000300000 */
.L_x_4339:
[----:B-1----:R-:W-:Y:S05]  /*d1b0*/  @P1 BRA `(.L_x_4340) ;  /* 0x0000000000081947 */ /* 0x002fea0003800000 */
[----:B------:R-:W1:Y:S02]  /*d1c0*/  SYNCS.PHASECHK.TRANS64.TRYWAIT P1, [UR5+0x30850], R0 ;  /* 0x03085000ff0075a7 */ /* 0x000e640008020145 */
[----:B-1----:R-:W-:Y:S05]  /*d1d0*/  @!P1 BRA `(.L_x_4341) ;  /* 0x0000007400d89947 */ /* 0x002fea0003800000 */
.L_x_4340:
        /* <DEDUP_REMOVED lines=10> */
[----:B------:R-:W-:-:S07]  /*d280*/  UIMAD UR4, UR39, 0x900, UR4 ;  /* 0x00000900270478a4 */ /* 0x000fce000f8e0204 */
[----:B------:R-:W-:Y:S02]  /*d290*/  UMOV UR6, UR4 ;  /* 0x0000000400067c82 */ /* 0x000fe40008000000 */
[----:B------:R-:W-:Y:S01]  /*d2a0*/  HGMMA.64x192x16.F32 R24, R188, gdesc[UR4].tnspB, R24, gsb0 ;  /* 0x42e00004bc187df0 */ /* 0x000fe20008000818 */
        /* <DEDUP_REMOVED lines=39> */
[----:B------:R-:W-:Y:S01]  /*d520*/  UIADD3 UR4, UR4, 0x280, URZ ;  /* 0x0000028004047890 */ /* 0x000fe2000fffe03f */
[----:B------:R-:W-:Y:S02]  /*d530*/  WARPGROUP.DEPBAR.LE gsb0, 0x0 ;  /* 0x00008000000079c5 */ /* 0x000fe40000010000 */
[----:B------:R-:W-:-:S14]  /*d540*/  WARPGROUP.ARRIVE ;  /* 0x00000000000079c5 */ /* 0x000fdc0000000000 */
        /* <DEDUP_REMOVED lines=9> */
.L_x_4342:
[----:B------:R-:W-:Y:S01]  /*d5e0*/  R2UR UR6, R197 ;  /* 0x00000000c50672ca */ /* 0x000fe200000e0000 */
[----:B------:R-:W-:Y:S01]  /*d5f0*/  UIADD3 UR4, UR5, 0x30860, URZ ;  /* 0x0003086005047890 */ /* 0x000fe2000fffe03f */
[-C--:B------:R-:W-:Y:S01]  /*d600*/  FMUL.FTZ R137, R91, R17.reuse ;  /* 0x000000115b897220 */ /* 0x080fe20000410000 */
[----:B------:R-:W-:Y:S01]  /*d610*/  UIADD3 UR39, UR39, 0x1, URZ ;  /* 0x0000000127277890 */ /* 0x000fe2000fffe03f */
[-C--:B------:R-:W-:Y:S01]  /*d620*/  FMUL.FTZ R91, R94, R17.reuse ;  /* 0x000000115e5b7220 */ /* 0x080fe20000410000 */
[----:B------:R-:W-:Y:S01]  /*d630*/  UPRMT UR4, UR61, 0x654, UR4 ;  /* 0x000006543d047896 */ /* 0x000fe20008000004 */
[----:B------:R-:W-:Y:S01]  /*d640*/  FMUL.FTZ R94, R95, R17 ;  /* 0x000000115f5e7220 */ /* 0x000fe20000410000 */
[----:B------:R-:W-:Y:S01]  /*d650*/  UISETP.NE.AND UP0, UPT, UR39, 0x2, UPT ;  /* 0x000000022700788c */ /* 0x000fe2000bf05270 */
[----:B------:R-:W-:Y:S01]  /*d660*/  FMUL.FTZ R4, R24, R5 ;  /* 0x0000000518047220 */ /* 0x000fe20000410000 */
[----:B------:R-:W-:Y:S01]  /*d670*/  FMUL.FTZ R95, R99, R17 ;  /* 0x00000011635f7220 */ /* 0x000fe20000410000 */
[-C--:B------:R-:W-:Y:S01]  /*d680*/  FMUL.FTZ R25, R25, R5.reuse ;  /* 0x0000000519197220 */ /* 0x080fe20000410000 */
[-C--:B------:R-:W-:Y:S01]  /*d690*/  FMUL.FTZ R6, R28, R5.reuse ;  /* 0x000000051c067220 */ /* 0x080fe20000410000 */
[-C--:B------:R-:W-:Y:S01]  /*d6a0*/  FMUL.FTZ R7, R29, R5.reuse ;  /* 0x000000051d077220 */ /* 0x080fe20000410000 */
[----:B------:R-:W-:Y:S01]  /*d6b0*/  UIADD3 UR6, UR6, 0x1, URZ ;  /* 0x0000000106067890 */ /* 0x000fe2000fffe03f */
[----:B------:R-:W-:Y:S01]  /*d6c0*/  SYNCS.ARRIVE.TRANS64.RED.A1T0 RZ, [UR4], RZ ;  /* 0x000000ffffff79a7 */ /* 0x000fe20008100404 */
        /* <DEDUP_REMOVED lines=93> */
.L_x_4264:
        /* <DEDUP_REMOVED lines=12> */
[----:B------:R-:W-:Y:S01]  /*dd60*/  F2FP.F16.F32.PACK_AB R6, R7, R6 ;  /* 0x000000060706723e */ /* 0x000fe200000000ff */
[----:B------:R-:W-:Y:S01]  /*dd70*/  ULDC.64 UR8, c[0x0][0xb90] ;  /* 0x0002e40000087ab9 */ /* 0x000fe20000000a00 */
[----:B------:R-:W-:Y:S02]  /*dd80*/  F2FP.F16.F32.PACK_AB R7, R152, R33 ;  /* 0x000000219807723e */ /* 0x000fe400000000ff */
[----:B------:R-:W-:Y:S02]  /*dd90*/  F2FP.F16.F32.PACK_AB R4, R25, R4 ;  /* 0x000000041904723e */ /* 0x000fe400000000ff */
[----:B------:R-:W-:Y:S02]  /*dda0*/  R2UR UR11, R194 ;  /* 0x00000000c20b72ca */ /* 0x000fe400000e0000 */
[----:B------:R-:W-:-:S02]  /*ddb0*/  R2UR UR13, R195 ;  /* 0x00000000c30d72ca */ /* 0x000fc400000e0000 */
[----:B------:R-:W-:Y:S02]  /*ddc0*/  F2FP.F16.F32.PACK_AB R5, R150, R5 ;  /* 0x000000059605723e */ /* 0x000fe400000000ff */
[----:B------:R-:W-:Y:S02]  /*ddd0*/  F2FP.F16.F32.PACK_AB R10, R11, R10 ;  /* 0x0000000a0b0a723e */ /* 0x000fe400000000ff */
[----:B------:R-:W-:Y:S02]  /*dde0*/  F2FP.F16.F32.PACK_AB R8, R15, R8 ;  /* 0x000000080f08723e */ /* 0x000fe400000000ff */
[----:B------:R-:W-:Y:S02]  /*ddf0*/  F2FP.F16.F32.PACK_AB R11, R146, R131 ;  /* 0x00000083920b723e */ /* 0x000fe400000000ff */
[----:B------:R-:W-:Y:S01]  /*de00*/  F2FP.F16.F32.PACK_AB R12, R13, R12 ;  /* 0x0000000c0d0c723e */ /* 0x000fe200000000ff */
[----:B------:R-:W-:Y:S01]  /*de10*/  USHF.R.S32.HI UR10, URZ, 0x1f, UR11 ;  /* 0x0000001f3f0a7899 */ /* 0x000fe2000801140b */
[----:B------:R-:W-:Y:S01]  /*de20*/  F2FP.F16.F32.PACK_AB R13, R145, R130 ;  /* 0x00000082910d723e */ /* 0x000fe200000000ff */
[----:B------:R-:W-:Y:S01]  /*de30*/  UIMAD.WIDE.U32 UR6, UR11, UR8, URZ ;  /* 0x000000080b0672a5 */ /* 0x000fe2000f8e003f */
[----:B------:R-:W-:Y:S01]  /*de40*/  F2FP.F16.F32.PACK_AB R14, R53, R14 ;  /* 0x0000000e350e723e */ /* 0x000fe200000000ff */
[----:B------:R-:W-:Y:S01]  /*de50*/  UIMAD UR5, UR10, UR8, URZ ;  /* 0x000000080a0572a4 */ /* 0x000fe2000f8e023f */
[----:B------:R-:W-:Y:S01]  /*de60*/  F2FP.F16.F32.PACK_AB R15, R144, R129 ;  /* 0x00000081900f723e */ /* 0x000fe200000000ff */
[----:B------:R-:W-:Y:S01]  /*de70*/  USHF.R.S32.HI UR12, URZ, 0x1f, UR13 ;  /* 0x0000001f3f0c7899 */ /* 0x000fe2000801140d */
[----:B------:R-:W-:Y:S01]  /*de80*/  F2FP.F16.F32.PACK_AB R24, R57, R24 ;  /* 0x000000183918723e */ /* 0x000fe200000000ff */
[----:B------:R-:W-:Y:S01]  /*de90*/  UIMAD UR5, UR11, UR9, UR5 ;  /* 0x000000090b0572a4 */ /* 0x000fe2000f8e0205 */
[----:B------:R-:W-:-:S02]  /*dea0*/  F2FP.F16.F32.PACK_AB R88, R89, R88 ;  /* 0x000000585958723e */ /* 0x000fc400000000ff */
[----:B------:R-:W-:Y:S02]  /*deb0*/  MOV R48, R17 ;  /* 0x0000001100307202 */ /* 0x000fe40000000f00 */
[----:B0-----:R-:W-:Y:S01]  /*dec0*/  MOV R49, R20 ;  /* 0x0000001400317202 */ /* 0x001fe20000000f00 */
[----:B------:R-:W-:Y:S01]  /*ded0*/  ULDC.64 UR8, c[0x0][0xb98] ;  /* 0x0002e60000087ab9 */ /* 0x000fe20000000a00 */
[----:B------:R-:W-:Y:S01]  /*dee0*/  UIADD3 UR7, UR7, UR5, URZ ;  /* 0x0000000507077290 */ /* 0x000fe2000fffe03f */
[----:B------:R-:W-:Y:S01]  /*def0*/  F2FP.F16.F32.PACK_AB R89, R137, R90 ;  /* 0x0000005a8959723e */ /* 0x000fe200000000ff */
[----:B------:R-:W-:Y:S01]  /*df00*/  UIMAD UR5, UR12, UR8, URZ ;  /* 0x000000080c0572a4 */ /* 0x000fe2000f8e023f */
[--C-:B------:R-:W-:Y:S01]  /*df10*/  IMAD.WIDE R46, R202, 0x2, R48.reuse ;  /* 0x00000002ca2e7825 */ /* 0x100fe200078e0230 */
[----:B------:R-:W-:Y:S01]  /*df20*/  UIMAD.WIDE.U32 UR6, UR13, UR8, UR6 ;  /* 0x000000080d0672a5 */ /* 0x000fe2000f8e0006 */
[----:B------:R-:W-:Y:S01]  /*df30*/  F2FP.F16.F32.PACK_AB R96, R97, R96 ;  /* 0x000000606160723e */ /* 0x000fe200000000ff */
[----:B------:R-:W-:Y:S01]  /*df40*/  UIMAD UR5, UR13, UR9, UR5 ;  /* 0x000000090d0572a4 */ /* 0x000fe2000f8e0205 */
[----:B------:R-:W-:Y:S01]  /*df50*/  IMAD.WIDE R48, R21, 0x2, R48 ;  /* 0x0000000215307825 */ /* 0x000fe200078e0230 */
[C---:B------:R-:W-:Y:S01]  /*df60*/  IADD3 R27, P5, R46.reuse, 0x8060, RZ ;  /* 0x000080602e1b7810 */ /* 0x040fe20007fbe0ff */
[----:B------:R-:W-:Y:S01]  /*df70*/  ULDC.64 UR8, c[0x0][0xae8] ;  /* 0x0002ba0000087ab9 */ /* 0x000fe20000000a00 */
[----:B------:R-:W-:-:S02]  /*df80*/  LOP3.LUT R21, R46, 0x380, RZ, 0xc0, !PT ;  /* 0x000003802e157812 */ /* 0x000fc400078ec0ff */
[----:B------:R-:W-:Y:S02]  /*df90*/  LOP3.LUT R26, R27, 0x380, RZ, 0xc0, !PT ;  /* 0x000003801b1a7812 */ /* 0x000fe400078ec0ff */
[----:B------:R-:W-:Y:S02]  /*dfa0*/  IADD3 R43, P0, R46, 0x8020, RZ ;  /* 0x000080202e2b7810 */ /* 0x000fe40007f1e0ff */
[----:B------:R-:W-:Y:S02]  /*dfb0*/  SHF.R.U64 R26, R26, 0x3, RZ ;  /* 0x000000031a1a7819 */ /* 0x000fe400000012ff */
[C---:B------:R-:W-:Y:S01]  /*dfc0*/  IADD3 R45, P6, R46.reuse, 0x8040, RZ ;  /* 0x000080402e2d7810 */ /* 0x040fe20007fde0ff */
[--C-:B------:R-:W-:Y:S01]  /*dfd0*/  IMAD.X R55, RZ, RZ, R47.reuse, P0 ;  /* 0x000000ffff377224 */ /* 0x100fe200000e062f */
[----:B------:R-:W-:Y:S02]  /*dfe0*/  IADD3 R30, P1, R46, 0x8000, RZ ;  /* 0x000080002e1e7810 */ /* 0x000fe40007f3e0ff */
[----:B------:R-:W-:Y:S01]  /*dff0*/  SHF.R.U64 R21, R21, 0x3, RZ ;  /* 0x0000000315157819 */ /* 0x000fe200000012ff */
[--C-:B------:R-:W-:Y:S01]  /*e000*/  IMAD.X R51, RZ, RZ, R47.reuse, P6 ;  /* 0x000000ffff337224 */ /* 0x100fe200030e062f */
[----:B------:R-:W-:Y:S01]  /*e010*/  LOP3.LUT R32, R43, 0x380, RZ, 0xc0, !PT ;  /* 0x000003802b207812 */ /* 0x000fe200078ec0ff */
[--C-:B------:R-:W-:Y:S01]  /*e020*/  IMAD.X R59, RZ, RZ, R47.reuse, P1 ;  /* 0x000000ffff3b7224 */ /* 0x100fe200008e062f */
[----:B------:R-:W-:Y:S01]  /*e030*/  LOP3.LUT R26, R26, R27, RZ, 0x3c, !PT ;  /* 0x0000001b1a1a7212 */ /* 0x000fe200078e3cff */
        /* <DEDUP_REMOVED lines=13> */
[----:B------:R-:W-:Y:S01]  /*e110*/  LOP3.LUT R46, R21, R46, RZ, 0x3c, !PT ;  /* 0x0000002e152e7212 */ /* 0x000fe200078e3cff */
[--C-:B------:R-:W-:Y:S01]  /*e120*/  IMAD.X R83, RZ, RZ, R47.reuse, P0 ;  /* 0x000000ffff537224 */ /* 0x100fe200000e062f */
[----:B------:R-:W-:Y:S01]  /*e130*/  SHF.R.U64 R32, R32, 0x3, RZ ;  /* 0x0000000320207819 */ /* 0x000fe200000012ff */
[----:B------:R-:W-:Y:S01]  /*e140*/  IMAD.X R87, RZ, RZ, R47, P1 ;  /* 0x000000ffff577224 */ /* 0x000fe200008e062f */
[----:B------:R-:W-:-:S02]  /*e150*/  LOP3.LUT R21, R30, 0x380, RZ, 0xc0, !PT ;  /* 0x000003801e157812 */ /* 0x000fc400078ec0ff */
[----:B------:R-:W-:Y:S02]  /*e160*/  LOP3.LUT R54, R32, R43, RZ, 0x3c, !PT ;  /* 0x0000002b20367212 */ /* 0x000fe400078e3cff */
[----:B------:R-:W-:Y:S02]  /*e170*/  LOP3.LUT R20, R41, 0x380, RZ, 0xc0, !PT ;  /* 0x0000038029147812 */ /* 0x000fe400078ec0ff */
[----:B------:R-:W-:Y:S02]  /*e180*/  SHF.R.U64 R21, R21, 0x3, RZ ;  /* 0x0000000315157819 */ /* 0x000fe400000012ff */
[----:B------:R-:W-:Y:S02]  /*e190*/  LOP3.LUT R32, R39, 0x380, RZ, 0xc0, !PT ;  /* 0x0000038027207812 */ /* 0x000fe400078ec0ff */
[----:B------:R-:W-:Y:S02]  /*e1a0*/  SHF.R.U64 R20, R20, 0x3, RZ ;  /* 0x0000000314147819 */ /* 0x000fe400000012ff */
[----:B------:R-:W-:-:S02]  /*e1b0*/  LOP3.LUT R58, R21, R30, RZ, 0x3c, !PT ;  /* 0x0000001e153a7212 */ /* 0x000fc400078e3cff */
[----:B------:R-:W-:Y:S02]  /*e1c0*/  SHF.R.U64 R32, R32, 0x3, RZ ;  /* 0x0000000320207819 */ /* 0x000fe400000012ff */
[----:B------:R-:W-:Y:S02]  /*e1d0*/  LOP3.LUT R21, R28, 0x380, RZ, 0xc0, !PT ;  /* 0x000003801c157812 */ /* 0x000fe400078ec0ff */
[----:B------:R-:W-:Y:S02]  /*e1e0*/  LOP3.LUT R62, R20, R41, RZ, 0x3c, !PT ;  /* 0x00000029143e7212 */ /* 0x000fe400078e3cff */
[----:B------:R-:W-:Y:S02]  /*e1f0*/  LOP3.LUT R70, R32, R39, RZ, 0x3c, !PT ;  /* 0x0000002720467212 */ /* 0x000fe400078e3cff */
[----:B------:R-:W-:Y:S02]  /*e200*/  LOP3.LUT R20, R29, 0x380, RZ, 0xc0, !PT ;  /* 0x000003801d147812 */ /* 0x000fe400078ec0ff */
[----:B------:R-:W-:-:S02]  /*e210*/  SHF.R.U64 R21, R21, 0x3, RZ ;  /* 0x0000000315157819 */ /* 0x000fc400000012ff */
[----:B------:R-:W-:Y:S02]  /*e220*/  LOP3.LUT R32, R35, 0x380, RZ, 0xc0, !PT ;  /* 0x0000038023207812 */ /* 0x000fe400078ec0ff */
[----:B------:R-:W-:Y:S02]  /*e230*/  LOP3.LUT R34, R45, 0x380, RZ, 0xc0, !PT ;  /* 0x000003802d227812 */ /* 0x000fe400078ec0ff */
[----:B------:R-:W-:Y:S02]  /*e240*/  SHF.R.U64 R20, R20, 0x3, RZ ;  /* 0x0000000314147819 */ /* 0x000fe400000012ff */
[----:B------:R-:W-:Y:S02]  /*e250*/  LOP3.LUT R78, R21, R28, RZ, 0x3c, !PT ;  /* 0x0000001c154e7212 */ /* 0x000fe400078e3cff */
[----:B------:R-:W-:Y:S02]  /*e260*/  SHF.R.U64 R32, R32, 0x3, RZ ;  /* 0x0000000320207819 */ /* 0x000fe400000012ff */
[----:B------:R-:W-:-:S02]  /*e270*/  IADD3 R21, P4, R48, 0x1000, RZ ;  /* 0x0000100030157810 */ /* 0x000fc40007f9e0ff */
[----:B------:R-:W-:Y:S02]  /*e280*/  SHF.R.U64 R34, R34, 0x3, RZ ;  /* 0x0000000322227819 */ /* 0x000fe400000012ff */
[----:B------:R-:W-:Y:S02]  /*e290*/  LOP3.LUT R66, R20, R29, RZ, 0x3c, !PT ;  /* 0x0000001d14427212 */ /* 0x000fe400078e3cff */
[----:B------:R-:W-:Y:S02]  /*e2a0*/  LOP3.LUT R82, R32, R35, RZ, 0x3c, !PT ;  /* 0x0000002320527212 */ /* 0x000fe400078e3cff */
[----:B------:R-:W-:Y:S02]  /*e2b0*/  LOP3.LUT R20, R21, 0x380, RZ, 0xc0, !PT ;  /* 0x0000038015147812 */ /* 0x000fe400078ec0ff */
[----:B------:R-:W-:Y:S02]  /*e2c0*/  IADD3 R35, P0, R48, 0x5000, RZ ;  /* 0x0000500030237810 */ /* 0x000fe40007f1e0ff */
[----:B------:R-:W-:-:S02]  /*e2d0*/  LOP3.LUT R50, R34, R45, RZ, 0x3c, !PT ;  /* 0x0000002d22327212 */ /* 0x000fc400078e3cff */
[----:B------:R-:W-:Y:S02]  /*e2e0*/  SHF.R.U64 R20, R20, 0x3, RZ ;  /* 0x0000000314147819 */ /* 0x000fe400000012ff */
[----:B------:R-:W-:Y:S02]  /*e2f0*/  LOP3.LUT R34, R35, 0x380, RZ, 0xc0, !PT ;  /* 0x0000038023227812 */ /* 0x000fe400078ec0ff */
[----:B------:R-:W-:Y:S02]  /*e300*/  LOP3.LUT R20, R20, R21, RZ, 0x3c, !PT ;  /* 0x0000001514147212 */ /* 0x000fe400078e3cff */
[----:B------:R-:W-:Y:S02]  /*e310*/  SHF.R.U64 R34, R34, 0x3, RZ ;  /* 0x0000000322227819 */ /* 0x000fe400000012ff */
[----:B------:R-:W-:Y:S02]  /*e320*/  IADD3 R21, P1, R48, 0x4000, RZ ;  /* 0x0000400030157810 */ /* 0x000fe40007f3e0ff */
[----:B------:R-:W-:Y:S01]  /*e330*/  LOP3.LUT R34, R34, R35, RZ, 0x3c, !PT ;  /* 0x0000002322227212 */ /* 0x000fe200078e3cff */
[--C-:B------:R-:W-:Y:S01]  /*e340*/  IMAD.X R35, RZ, RZ, R49.reuse, P0 ;  /* 0x000000ffff237224 */ /* 0x100fe200000e0631 */
[----:B------:R-:W-:Y:S01]  /*e350*/  MOV R151, R46 ;  /* 0x0000002e00977202 */ /* 0x000fe20000000f00 */
[----:B------:R-:W-:Y:S01]  /*e360*/  IMAD.X R33, RZ, RZ, R49, P1 ;  /* 0x000000ffff217224 */ /* 0x000fe200008e0631 */
[----:B------:R-:W-:Y:S01]  /*e370*/  IADD3 R46, P0, R48, 0xb000, RZ ;  /* 0x0000b000302e7810 */ /* 0x000fe20007f1e0ff */
[----:B------:R-:W-:Y:S01]  /*e380*/  BAR.SYNC.DEFER_BLOCKING 0x1, 0x100 ;  /* 0x0044000000007b1d */ /* 0x000fe20000010000 */
[----:B-1----:R-:W-:-:S02]  /*e390*/  ISETP.NE.AND P1, PT, R52, 0x1, PT ;  /* 0x000000013400780c */ /* 0x002fc40003f25270 */
[----:B------:R-:W-:Y:S01]  /*e3a0*/  LOP3.LUT R25, R46, 0x380, RZ, 0xc0, !PT ;  /* 0x000003802e197812 */ /* 0x000fe200078ec0ff */
[----:B------:R-:W-:Y:S01]  /*e3b0*/  IMAD.X R47, RZ, RZ, R49, P0 ;  /* 0x000000ffff2f7224 */ /* 0x000fe200000e0631 */
[----:B------:R-:W-:Y:S01]  /*e3c0*/  MOV R103, R26 ;  /* 0x0000001a00677202 */ /* 0x000fe20000000f00 */
[----:B------:R-:W-:Y:S01]  /*e3d0*/  VIADD R26, R19, UR41 ;  /* 0x00000029131a7c36 */ /* 0x000fe20008000000 */
[----:B------:R-:W-:Y:S02]  /*e3e0*/  SHF.R.U64 R25, R25, 0x3, RZ ;  /* 0x0000000319197819 */ /* 0x000fe400000012ff */
[----:B------:R-:W-:Y:S02]  /*e3f0*/  LOP3.LUT R30, R37, 0x380, RZ, 0xc0, !PT ;  /* 0x00000380251e7812 */ /* 0x000fe400078ec0ff */
[----:B------:R-:W-:Y:S02]  /*e400*/  LOP3.LUT R46, R25, R46, RZ, 0x3c, !PT ;  /* 0x0000002e192e7212 */ /* 0x000fe400078e3cff */
[----:B------:R-:W-:Y:S01]  /*e410*/  SHF.R.U64 R30, R30, 0x3, RZ ;  /* 0x000000031e1e7819 */ /* 0x000fe200000012ff */
[----:B------:R-:W0:Y:S01]  /*e420*/  @P1 LDC R25, c[0x0][0xbec] ;  /* 0x0002fb00ff191b82 */ /* 0x000e220000000800 */
[----:B------:R-:W-:Y:S01]  /*e430*/  MOV R150, R50 ;  /* 0x0000003200967202 */ /* 0x000fe20000000f00 */
[----:B------:R-:W-:Y:S01]  /*e440*/  IMAD.MOV.U32 R50, RZ, RZ, R26 ;  /* 0x000000ffff327224 */ /* 0x000fe200078e001a */
[----:B------:R-:W-:-:S02]  /*e450*/  LOP3.LUT R74, R30, R37, RZ, 0x3c, !PT ;  /* 0x000000251e4a7212 */ /* 0x000fc400078e3cff */
[----:B------:R-:W-:Y:S02]  /*e460*/  LOP3.LUT R30, R31, 0x380, RZ, 0xc0, !PT ;  /* 0x000003801f1e7812 */ /* 0x000fe400078ec0ff */
[----:B------:R-:W-:Y:S01]  /*e470*/  MOV R66, R66 ;  /* 0x0000004200427202 */ /* 0x000fe20000000f00 */
[----:B------:R-:W1:Y:S01]  /*e480*/  @P1 LDC R27, c[0x0][0xbf0] ;  /* 0x0002fc00ff1b1b82 */ /* 0x000e620000000800 */
[----:B------:R-:W-:Y:S01]  /*e490*/  SHF.R.U64 R30, R30, 0x3, RZ ;  /* 0x000000031e1e7819 */ /* 0x000fe200000012ff */
[----:B------:R0:W-:Y:S01]  /*e4a0*/  STSM.16.M88.4 [R151], R4 ;  /* 0x0000000497007844 */ /* 0x0001e20000000200 */
[----:B------:R-:W-:Y:S02]  /*e4b0*/  MOV R82, R82 ;  /* 0x0000005200527202 */ /* 0x000fe40000000f00 */
[----:B------:R-:W-:Y:S02]  /*e4c0*/  LOP3.LUT R86, R30, R31, RZ, 0x3c, !PT ;  /* 0x0000001f1e567212 */ /* 0x000fe400078e3cff */
[----:B------:R-:W-:Y:S01]  /*e4d0*/  IADD3 R39, P3, R48, 0x7000, RZ ;  /* 0x0000700030277810 */ /* 0x000fe20007f7e0ff */
[----:B------:R-:W2:Y:S01]  /*e4e0*/  @P1 LDC R53, c[0x0][0xbf0] ;  /* 0x0002fc00ff351b82 */ /* 0x000ea20000000800 */
[----:B------:R-:W-:-:S02]  /*e4f0*/  MOV R86, R86 ;  /* 0x0000005600567202 */ /* 0x000fc40000000f00 */
[----:B------:R-:W-:Y:S02]  /*e500*/  IADD3 R37, P2, R48, 0x6000, RZ ;  /* 0x0000600030257810 */ /* 0x000fe40007f5e0ff */
[----:B------:R-:W-:Y:S02]  /*e510*/  LOP3.LUT R38, R39, 0x380, RZ, 0xc0, !PT ;  /* 0x0000038027267812 */ /* 0x000fe400078ec0ff */
[----:B------:R-:W-:Y:S02]  /*e520*/  MOV R78, R78 ;  /* 0x0000004e004e7202 */ /* 0x000fe40000000f00 */
[----:B------:R-:W-:Y:S01]  /*e530*/  LOP3.LUT R36, R37, 0x380, RZ, 0xc0, !PT ;  /* 0x0000038025247812 */ /* 0x000fe200078ec0ff */
[----:B0-----:R-:W-:Y:S01]  /*e540*/  @P1 IMAD.HI.U32 R4, R26, R25, RZ ;  /* 0x000000191a041227 */ /* 0x001fe200078e00ff */
[----:B------:R-:W-:Y:S02]  /*e550*/  F2FP.F16.F32.PACK_AB R5, R149, R134 ;  /* 0x000000869505723e */ /* 0x000fe400000000ff */
[----:B------:R-:W-:-:S02]  /*e560*/  F2FP.F16.F32.PACK_AB R6, R120, R3 ;  /* 0x000000037806723e */ /* 0x000fc400000000ff */
[----:B------:R-:W-:Y:S02]  /*e570*/  F2FP.F16.F32.PACK_AB R7, R148, R133 ;  /* 0x000000859407723e */ /* 0x000fe400000000ff */
[----:B-1----:R-:W-:Y:S02]  /*e580*/  @P1 SHF.R.U32.HI R50, RZ, R27, R4 ;  /* 0x0000001bff321219 */ /* 0x002fe40000011604 */
[----:B------:R-:W-:Y:S02]  /*e590*/  F2FP.F16.F32.PACK_AB R4, R122, R9 ;  /* 0x000000097a04723e */ /* 0x000fe400000000ff */
[----:B------:R-:W-:Y:S01]  /*e5a0*/  F2FP.F16.F32.PACK_AB R9, R147, R132 ;  /* 0x000000849309723e */ /* 0x000fe200000000ff */
[----:B------:R-:W-:Y:S01]  /*e5b0*/  IMAD.MOV R3, RZ, RZ, -R50 ;  /* 0x000000ffff037224 */ /* 0x000fe200078e0a32 */
[----:B------:R-:W-:Y:S01]  /*e5c0*/  F2FP.F16.F32.PACK_AB R25, R143, R128 ;  /* 0x000000808f19723e */ /* 0x000fe200000000ff */
[----:B------:R0:W-:Y:S01]  /*e5d0*/  STSM.16.M88.4 [R66], R4 ;  /* 0x0000000442007844 */ /* 0x0001e20000000200 */
[----:B------:R-:W-:Y:S01]  /*e5e0*/  F2FP.F16.F32.PACK_AB R27, R142, R127 ;  /* 0x0000007f8e1b723e */ /* 0x000fe200000000ff */
[----:B------:R-:W-:Y:S01]  /*e5f0*/  IMAD R3, R52, R3, R26 ;  /* 0x0000000334037224 */ /* 0x000fe200078e021a */
[----:B------:R-:W-:Y:S01]  /*e600*/  F2FP.F16.F32.PACK_AB R26, R61, R60 ;  /* 0x0000003c3d1a723e */ /* 0x000fe200000000ff */
[----:B------:R1:W-:Y:S01]  /*e610*/  STSM.16.M88.4 [R86], R8 ;  /* 0x0000000856007844 */ /* 0x0003e20000000200 */
[----:B------:R-:W-:-:S02]  /*e620*/  MOV R74, R74 ;  /* 0x0000004a004a7202 */ /* 0x000fc40000000f00 */
[----:B------:R-:W-:Y:S01]  /*e630*/  SHF.R.U64 R38, R38, 0x3, RZ ;  /* 0x0000000326267819 */ /* 0x000fe200000012ff */
[----:B------:R3:W-:Y:S01]  /*e640*/  STSM.16.M88.4 [R82], R12 ;  /* 0x0000000c52007844 */ /* 0x0007e20000000200 */
[----:B------:R-:W-:Y:S02]  /*e650*/  SHF.R.U64 R36, R36, 0x3, RZ ;  /* 0x0000000324247819 */ /* 0x000fe400000012ff */
[----:B------:R-:W-:Y:S01]  /*e660*/  LOP3.LUT R38, R38, R39, RZ, 0x3c, !PT ;  /* 0x0000002726267212 */ /* 0x000fe200078e3cff */
[----:B------:R-:W-:Y:S01]  /*e670*/  STSM.16.M88.4 [R78], R24 ;  /* 0x000000184e007844 */ /* 0x000fe20000000200 */
[--C-:B------:R-:W-:Y:S01]  /*e680*/  IMAD.X R39, RZ, RZ, R49.reuse, P3 ;  /* 0x000000ffff277224 */ /* 0x100fe200018e0631 */
[----:B------:R-:W-:Y:S01]  /*e690*/  LOP3.LUT R36, R36, R37, RZ, 0x3c, !PT ;  /* 0x0000002524247212 */ /* 0x000fe200078e3cff */
[----:B------:R-:W-:Y:S01]  /*e6a0*/  IMAD.X R37, RZ, RZ, R49, P2 ;  /* 0x000000ffff257224 */ /* 0x000fe200010e0631 */
[----:B0-----:R-:W-:Y:S02]  /*e6b0*/  F2FP.F16.F32.PACK_AB R4, R65, R64 ;  /* 0x000000404104723e */ /* 0x001fe400000000ff */
[----:B------:R-:W-:Y:S01]  /*e6c0*/  F2FP.F16.F32.PACK_AB R5, R141, R126 ;  /* 0x0000007e8d05723e */ /* 0x000fe200000000ff */
[----:B-1----:R-:W-:Y:S01]  /*e6d0*/  IMAD.U32 R10, RZ, RZ, UR5 ;  /* 0x00000005ff0a7e24 */ /* 0x002fe2000f8e00ff */
[----:B------:R-:W-:Y:S01]  /*e6e0*/  SHF.R.S32.HI R9, RZ, 0x1f, R50 ;  /* 0x0000001fff097819 */ /* 0x000fe20000011432 */
[----:B------:R-:W-:Y:S01]  /*e6f0*/  ULDC UR5, c[0x0][0xa88] ;  /* 0x0002a20000057ab9 */ /* 0x000fe20000000800 */
[----:B------:R-:W-:Y:S01]  /*e700*/  SHF.R.S32.HI R8, RZ, 0x1f, R3 ;  /* 0x0000001fff087819 */ /* 0x000fe20000011403 */
[----:B---3--:R-:W-:Y:S01]  /*e710*/  VIADD R14, R201, UR41 ;  /* 0x00000029c90e7c36 */ /* 0x008fe20008000000 */
[----:B------:R-:W-:-:S02]  /*e720*/  IADD3 R12, P0, R50, UR6, RZ ;  /* 0x00000006320c7c10 */ /* 0x000fc4000ff1e0ff */
[----:B------:R-:W-:Y:S02]  /*e730*/  F2FP.F16.F32.PACK_AB R6, R69, R68 ;  /* 0x000000444506723e */ /* 0x000fe400000000ff */
[----:B------:R-:W-:Y:S01]  /*e740*/  IADD3.X R13, R9, UR7, R10, P0, !PT ;  /* 0x00000007090d7c10 */ /* 0x000fe200087fe40a */
[----:B------:R-:W-:Y:S01]  /*e750*/  ULDC.64 UR6, c[0x0][0xb88] ;  /* 0x0002e20000067ab9 */ /* 0x000fe20000000a00 */
[----:B------:R-:W-:Y:S01]  /*e760*/  F2FP.F16.F32.PACK_AB R7, R140, R125 ;  /* 0x0000007d8c07723e */ /* 0x000fe200000000ff */
[----:B------:R-:W-:Y:S01]  /*e770*/  IMAD R8, R8, UR6, RZ ;  /* 0x0000000608087c24 */ /* 0x000fe2000f8e02ff */
[----:B------:R-:W-:Y:S01]  /*e780*/  LOP3.LUT P0, RZ, R198, 0x3, RZ, 0xc0, !PT ;  /* 0x00000003c6ff7812 */ /* 0x000fe2000780c0ff */
[----:B------:R-:W-:Y:S01]  /*e790*/  IMAD.WIDE.U32 R12, R3, UR6, R12 ;  /* 0x00000006030c7c25 */ /* 0x000fe2000f8e000c */
        /* <DEDUP_REMOVED lines=8> */
[----:B------:R-:W-:Y:S02]  /*e820*/  ISETP.GE.OR P2, PT, R14, R3, P0 ;  /* 0x000000030e00720c */ /* 0x000fe40000746670 */
[----:B------:R-:W-:Y:S02]  /*e830*/  F2FP.F16.F32.PACK_AB R11, R138, R123 ;  /* 0x0000007b8a0b723e */ /* 0x000fe400000000ff */
[----:B------:R-:W-:Y:S02]  /*e840*/  MOV R62, R62 ;  /* 0x0000003e003e7202 */ /* 0x000fe40000000f00 */
[----:B------:R-:W-:Y:S01]  /*e850*/  MOV R58, R58 ;  /* 0x0000003a003a7202 */ /* 0x000fe20000000f00 */
[----:B0-----:R-:W-:Y:S01]  /*e860*/  VIADD R4, R14, 0x8 ;  /* 0x000000080e047836 */ /* 0x001fe20000000000 */
[----:B------:R-:W-:Y:S01]  /*e870*/  F2FP.F16.F32.PACK_AB R6, R85, R84 ;  /* 0x000000545506723e */ /* 0x000fe200000000ff */
[----:B------:R-:W-:Y:S01]  /*e880*/  IMAD.IADD R5, R13, 0x1, R15 ;  /* 0x000000010d057824 */ /* 0x000fe200078e020f */
[----:B------:R-:W-:Y:S01]  /*e890*/  LEA R13, P3, R12, UR6, 0x2 ;  /* 0x000000060c0d7c11 */ /* 0x000fe2000f8610ff */
[----:B------:R-:W-:Y:S01]  /*e8a0*/  STSM.16.M88.4 [R70], R8 ;  /* 0x0000000846007844 */ /* 0x000fe20000000200 */
[----:B------:R-:W-:-:S02]  /*e8b0*/  ISETP.GE.OR P0, PT, R4, R3, P0 ;  /* 0x000000030400720c */ /* 0x000fc40000706670 */
[----:B------:R-:W-:Y:S01]  /*e8c0*/  LEA.HI.X R12, R12, UR7, R5, 0x2, P3 ;  /* 0x000000070c0c7c11 */ /* 0x000fe200098f1405 */
[----:B------:R-:W-:Y:S01]  /*e8d0*/  SHFL.IDX PT, R64, R13, RZ, 0x1c1f ;  /* 0x001c1fff0d407589 */ /* 0x000fe200000e0000 */
[----:B------:R-:W-:Y:S02]  /*e8e0*/  F2FP.F16.F32.PACK_AB R4, R81, R80 ;  /* 0x000000505104723e */ /* 0x000fe400000000ff */
[----:B------:R-:W-:Y:S01]  /*e8f0*/  F2FP.F16.F32.PACK_AB R5, R136, R121 ;  /* 0x000000798805723e */ /* 0x000fe200000000ff */
[----:B------:R-:W0:Y:S01]  /*e900*/  SHFL.IDX PT, R65, R12, RZ, 0x1c1f ;  /* 0x001c1fff0c417589 */ /* 0x000e2200000e0000 */
[----:B------:R-:W-:Y:S02]  /*e910*/  F2FP.F16.F32.PACK_AB R7, R135, R56 ;  /* 0x000000388707723e */ /* 0x000fe400000000ff */
[----:B------:R-:W-:Y:S01]  /*e920*/  F2FP.F16.F32.PACK_AB R90, R93, R92 ;  /* 0x0000005c5d5a723e */ /* 0x000fe200000000ff */
[----:B------:R-:W-:Y:S01]  /*e930*/  SHFL.IDX PT, R66, R13, 0x1, 0x1c1f ;  /* 0x003c1f000d427f89 */ /* 0x000fe200000e0000 */
[----:B------:R-:W-:-:S02]  /*e940*/  F2FP.F16.F32.PACK_AB R91, R94, R91 ;  /* 0x0000005b5e5b723e */ /* 0x000fc400000000ff */
[----:B------:R-:W-:Y:S01]  /*e950*/  F2FP.F16.F32.PACK_AB R97, R95, R98 ;  /* 0x000000625f61723e */ /* 0x000fe200000000ff */
[----:B------:R-:W-:Y:S01]  /*e960*/  STSM.16.M88.4 [R62], R4 ;  /* 0x000000043e007844 */ /* 0x000fe20000000200 */
[----:B------:R-:W-:Y:S02]  /*e970*/  F2FP.F16.F32.PACK_AB R104, R105, R104 ;  /* 0x000000686968723e */ /* 0x000fe400000000ff */
[----:B------:R-:W-:Y:S01]  /*e980*/  MOV R54, R54 ;  /* 0x0000003600367202 */ /* 0x000fe20000000f00 */
[----:B------:R-:W-:Y:S01]  /*e990*/  STSM.16.M88.4 [R58], R88 ;  /* 0x000000583a007844 */ /* 0x000fe20000000200 */
[----:B------:R-:W-:Y:S02]  /*e9a0*/  F2FP.F16.F32.PACK_AB R98, R101, R100 ;  /* 0x000000646562723e */ /* 0x000fe400000000ff */
[----:B------:R-:W-:Y:S01]  /*e9b0*/  F2FP.F16.F32.PACK_AB R99, R102, R99 ;  /* 0x000000636663723e */ /* 0x000fe200000000ff */
[----:B------:R-:W1:Y:S01]  /*e9c0*/  SHFL.IDX PT, R67, R12, 0x1, 0x1c1f ;  /* 0x003c1f000c437f89 */ /* 0x000e6200000e0000 */
        /* <DEDUP_REMOVED lines=10> */
[----:B------:R-:W-:Y:S01]  /*ea70*/  IADD3 R29, P5, R48, 0x2000, RZ ;  /* 0x00002000301d7810 */ /* 0x000fe20007fbe0ff */
[----:B------:R-:W-:Y:S01]  /*ea80*/  STSM.16.M88.4 [R103], R112 ;  /* 0x0000007067007844 */ /* 0x000fe20000000200 */
[----:B------:R-:W-:Y:S02]  /*ea90*/  SHF.R.U64 R32, R32, 0x3, RZ ;  /* 0x0000000320207819 */ /* 0x000fe400000012ff */
[----:B------:R-:W-:Y:S01]  /*eaa0*/  LOP3.LUT R28, R29, 0x380, RZ, 0xc0, !PT ;  /* 0x000003801d1c7812 */ /* 0x000fe200078ec0ff */
[----:B------:R-:W-:Y:S01]  /*eab0*/  BAR.SYNC.DEFER_BLOCKING 0x1, 0x100 ;  /* 0x0044000000007b1d */ /* 0x000fe20000010000 */
[----:B------:R-:W-:Y:S01]  /*eac0*/  LOP3.LUT R32, R32, R21, RZ, 0x3c, !PT ;  /* 0x0000001520207212 */ /* 0x000fe200078e3cff */
[----:B------:R-:W-:Y:S01]  /*ead0*/  IMAD.X R21, RZ, RZ, R49, P4 ;  /* 0x000000ffff157224 */ /* 0x000fe200020e0631 */
[----:B------:R-:W-:-:S02]  /*eae0*/  SHF.R.U64 R28, R28, 0x3, RZ ;  /* 0x000000031c1c7819 */ /* 0x000fc400000012ff */
[----:B------:R-:W-:Y:S02]  /*eaf0*/  IADD3 R31, P6, R48, 0x3000, RZ ;  /* 0x00003000301f7810 */ /* 0x000fe40007fde0ff */
[----:B------:R-:W-:Y:S01]  /*eb00*/  LOP3.LUT R28, R28, R29, RZ, 0x3c, !PT ;  /* 0x0000001d1c1c7212 */ /* 0x000fe200078e3cff */
[----:B------:R-:W-:Y:S01]  /*eb10*/  IMAD.X R29, RZ, RZ, R49, P5 ;  /* 0x000000ffff1d7224 */ /* 0x000fe200028e0631 */
[----:B------:R-:W-:Y:S02]  /*eb20*/  LOP3.LUT R30, R31, 0x380, RZ, 0xc0, !PT ;  /* 0x000003801f1e7812 */ /* 0x000fe400078ec0ff */
[----:B------:R-:W-:Y:S02]  /*eb30*/  IADD3 R43, P5, R48, 0x9000, RZ ;  /* 0x00009000302b7810 */ /* 0x000fe40007fbe0ff */
[----:B------:R-:W-:Y:S01]  /*eb40*/  SHF.R.U64 R30, R30, 0x3, RZ ;  /* 0x000000031e1e7819 */ /* 0x000fe200000012ff */
[----:B------:R-:W-:Y:S01]  /*eb50*/  UIMAD UR5, UR10, UR8, URZ ;  /* 0x000000080a0572a4 */ /* 0x000fe2000f8e023f */
[----:B------:R-:W-:-:S02]  /*eb60*/  LOP3.LUT R42, R43, 0x380, RZ, 0xc0, !PT ;  /* 0x000003802b2a7812 */ /* 0x000fc400078ec0ff */
[----:B------:R-:W-:Y:S01]  /*eb70*/  LOP3.LUT R30, R30, R31, RZ, 0x3c, !PT ;  /* 0x0000001f1e1e7212 */ /* 0x000fe200078e3cff */
[--C-:B------:R-:W-:Y:S01]  /*eb80*/  IMAD.X R31, RZ, RZ, R49.reuse, P6 ;  /* 0x000000ffff1f7224 */ /* 0x100fe200030e0631 */
[----:B------:R-:W-:Y:S01]  /*eb90*/  SHF.R.U64 R42, R42, 0x3, RZ ;  /* 0x000000032a2a7819 */ /* 0x000fe200000012ff */
[----:B0-----:R0:W-:Y:S01]  /*eba0*/  @!P2 ST.E desc[UR36][R64.64], R0 ;  /* 0x000000004000a985 */ /* 0x0011e2000c101924 */
[C---:B------:R-:W-:Y:S01]  /*ebb0*/  IADD3 R41, P4, R48.reuse, 0x8000, RZ ;  /* 0x0000800030297810 */ /* 0x040fe20007f9e0ff */
[----:B------:R-:W-:Y:S01]  /*ebc0*/  UIMAD.WIDE.U32 UR6, UR11, UR8, URZ ;  /* 0x000000080b0672a5 */ /* 0x000fe2000f8e003f */
[----:B------:R-:W-:Y:S01]  /*ebd0*/  IADD3 R45, P6, R48, 0xa000, RZ ;  /* 0x0000a000302d7810 */ /* 0x000fe20007fde0ff */
[----:B-1----:R1:W-:Y:S01]  /*ebe0*/  @!P0 ST.E desc[UR36][R66.64], R2 ;  /* 0x0000000242008985 */ /* 0x0023e2000c101924 */
[----:B------:R-:W-:Y:S01]  /*ebf0*/  UIMAD UR5, UR11, UR9, UR5 ;  /* 0x000000090b0572a4 */ /* 0x000fe2000f8e0205 */
[----:B------:R-:W-:Y:S02]  /*ec00*/  LOP3.LUT R42, R42, R43, RZ, 0x3c, !PT ;  /* 0x0000002b2a2a7212 */ /* 0x000fe400078e3cff */
[----:B------:R3:W5:Y:S01]  /*ec10*/  LD.E.128 R12, desc[UR36][R20.64] ;  /* 0x00000024140c7980 */ /* 0x000762000c101d00 */
[----:B------:R-:W-:Y:S01]  /*ec20*/  ULDC.64 UR10, c[0x0][0xaf0] ;  /* 0x0002bc00000a7ab9 */ /* 0x000fe20000000a00 */
[----:B------:R-:W-:Y:S01]  /*ec30*/  LOP3.LUT R40, R41, 0x380, RZ, 0xc0, !PT ;  /* 0x0000038029287812 */ /* 0x000fe200078ec0ff */
[----:B0-----:R-:W-:Y:S01]  /*ec40*/  IMAD R0, R193, 0x20, R196 ;  /* 0x00000020c1007824 */ /* 0x001fe200078e02c4 */
[----:B------:R-:W-:Y:S01]  /*ec50*/  LOP3.LUT R44, R45, 0x380, RZ, 0xc0, !PT ;  /* 0x000003802d2c7812 */ /* 0x000fe200078ec0ff */
[----:B------:R-:W-:Y:S01]  /*ec60*/  UIADD3 UR7, UR7, UR5, URZ ;  /* 0x0000000507077290 */ /* 0x000fe2000fffe03f */
[----:B------:R-:W-:Y:S01]  /*ec70*/  LOP3.LUT R43, R48, 0x380, RZ, 0xc0, !PT ;  /* 0x00000380302b7812 */ /* 0x000fe200078ec0ff */
[----:B------:R0:W5:Y:S01]  /*ec80*/  LD.E.128 R8, desc[UR36][R28.64] ;  /* 0x000000241c087980 */ /* 0x000162000c101d00 */
[----:B---3--:R-:W3:Y:S01]  /*ec90*/  @P1 LDC R21, c[0x0][0xbec] ;  /* 0x0002fb00ff151b82 */ /* 0x008ee20000000800 */
[----:B-1----:R-:W-:Y:S01]  /*eca0*/  VIADD R2, R0, UR41 ;  /* 0x0000002900027c36 */ /* 0x002fe20008000000 */
[----:B------:R-:W-:Y:S01]  /*ecb0*/  UIMAD UR8, UR12, UR10, URZ ;  /* 0x0000000a0c0872a4 */ /* 0x000fe2000f8e023f */
[----:B------:R-:W-:Y:S01]  /*ecc0*/  SHF.R.U64 R40, R40, 0x3, RZ ;  /* 0x0000000328287819 */ /* 0x000fe200000012ff */
[----:B------:R-:W-:Y:S01]  /*ecd0*/  UIMAD.WIDE.U32 UR6, UR13, UR10, UR6 ;  /* 0x0000000a0d0672a5 */ /* 0x000fe2000f8e0006 */
[----:B------:R-:W-:Y:S01]  /*ece0*/  SHF.R.U64 R44, R44, 0x3, RZ ;  /* 0x000000032c2c7819 */ /* 0x000fe200000012ff */
[----:B------:R-:W-:Y:S01]  /*ecf0*/  UIMAD UR5, UR13, UR11, UR8 ;  /* 0x0000000b0d0572a4 */ /* 0x000fe2000f8e0208 */
[----:B------:R-:W-:Y:S01]  /*ed00*/  SHF.R.U64 R43, R43, 0x3, RZ ;  /* 0x000000032b2b7819 */ /* 0x000fe200000012ff */
[----:B0-----:R-:W-:Y:S01]  /*ed10*/  IMAD.MOV.U32 R29, RZ, RZ, R2 ;  /* 0x000000ffff1d7224 */ /* 0x001fe200078e0002 */
[----:B------:R0:W5:Y:S01]  /*ed20*/  LD.E.128 R4, desc[UR36][R30.64] ;  /* 0x000000241e047980 */ /* 0x000162000c101d00 */
[----:B------:R-:W-:Y:S01]  /*ed30*/  LOP3.LUT R40, R40, R41, RZ, 0x3c, !PT ;  /* 0x0000002928287212 */ /* 0x000fe200078e3cff */
[----:B------:R-:W-:Y:S01]  /*ed40*/  UIADD3 UR5, UR7, UR5, URZ ;  /* 0x0000000507057290 */ /* 0x000fe2000fffe03f */
[----:B------:R-:W-:Y:S01]  /*ed50*/  LOP3.LUT R44, R44, R45, RZ, 0x3c, !PT ;  /* 0x0000002d2c2c7212 */ /* 0x000fe200078e3cff */
[--C-:B------:R-:W-:Y:S01]  /*ed60*/  IMAD.X R41, RZ, RZ, R49.reuse, P4 ;  /* 0x000000ffff297224 */ /* 0x100fe200020e0631 */
[----:B------:R-:W-:Y:S01]  /*ed70*/  LOP3.LUT R48, R43, R48, RZ, 0x3c, !PT ;  /* 0x000000302b307212 */ /* 0x000fe200078e3cff */
[--C-:B------:R-:W-:Y:S01]  /*ed80*/  IMAD.X R43, RZ, RZ, R49.reuse, P5 ;  /* 0x000000ffff2b7224 */ /* 0x100fe200028e0631 */
[----:B------:R-:W-:Y:S01]  /*ed90*/  ULDC.64 UR8, c[0x0][0xae0] ;  /* 0x0002b80000087ab9 */ /* 0x000fe20000000a00 */
[----:B------:R-:W-:Y:S01]  /*eda0*/  IMAD.X R45, RZ, RZ, R49, P6 ;  /* 0x000000ffff2d7224 */ /* 0x000fe200030e0631 */
[----:B------:R1:W5:Y:S04]  /*edb0*/  LD.E.128 R68, desc[UR36][R32.64] ;  /* 0x0000002420447980 */ /* 0x000368000c101d00 */
[----:B------:R4:W5:Y:S01]  /*edc0*/  LD.E.128 R60, desc[UR36][R34.64] ;  /* 0x00000024223c7980 */ /* 0x000962000c101d00 */
[----:B---3--:R-:W-:-:S03]  /*edd0*/  @P1 IMAD.HI.U32 R0, R2, R21, RZ ;  /* 0x0000001502001227 */ /* 0x008fc600078e00ff */
[----:B------:R-:W5:Y:S02]  /*ede0*/  LD.E.128 R48, desc[UR36][R48.64] ;  /* 0x0000002430307980 */ /* 0x000f64000c101d00 */
[----:B--2---:R-:W-:Y:S02]  /*edf0*/  @P1 SHF.R.U32.HI R29, RZ, R53, R0 ;  /* 0x00000035ff1d1219 */ /* 0x004fe40000011600 */
[----:B------:R2:W5:Y:S02]  /*ee00*/  LD.E.128 R56, desc[UR36][R36.64] ;  /* 0x0000002424387980 */ /* 0x000564000c101d00 */
[--C-:B------:R-:W-:Y:S01]  /*ee10*/  SHF.R.S32.HI R0, RZ, 0x1f, R29.reuse ;  /* 0x0000001fff007819 */ /* 0x100fe2000001141d */
[----:B0-----:R-:W-:Y:S01]  /*ee20*/  IMAD.MOV R31, RZ, RZ, -R29 ;  /* 0x000000ffff1f7224 */ /* 0x001fe200078e0a1d */
        /* <DEDUP_REMOVED lines=8> */
[----:B------:R-:W-:Y:S02]  /*eeb0*/  ULDC.64 UR6, c[0x0][0xad8] ;  /* 0x0002b60000067ab9 */ /* 0x000fe40000000a00 */
[----:B------:R2:W5:Y:S01]  /*eec0*/  LD.E.128 R72, desc[UR36][R44.64] ;  /* 0x000000242c487980 */ /* 0x000562000c101d00 */
[----:B-1----:R-:W-:-:S03]  /*eed0*/  IMAD R33, R29, UR9, R0 ;  /* 0x000000091d217c24 */ /* 0x002fc6000f8e0200 */
[----:B------:R2:W5:Y:S01]  /*eee0*/  LD.E.128 R64, desc[UR36][R46.64] ;  /* 0x000000242e407980 */ /* 0x000562000c101d00 */
[----:B------:R-:W-:Y:S01]  /*eef0*/  SHF.R.S32.HI R0, RZ, 0x1f, R31 ;  /* 0x0000001fff007819 */ /* 0x000fe2000001141f */
[----:B------:R-:W-:Y:S01]  /*ef00*/  @!PT LDS RZ, [RZ] ;  /* 0x00000000fffff984 */ /* 0x000fe20000000800 */
[----:B------:R-:W-:Y:S01]  /*ef10*/  @!PT LDS RZ, [RZ] ;  /* 0x00000000fffff984 */ /* 0x000fe20000000800 */
[----:B------:R-:W-:Y:S01]  /*ef20*/  @!PT LDS RZ, [RZ] ;  /* 0x00000000fffff984 */ /* 0x000fe20000000800 */
[----:B------:R-:W-:Y:S01]  /*ef30*/  @!PT LDS RZ, [RZ] ;  /* 0x00000000fffff984 */ /* 0x000fe20000000800 */
[----:B------:R0:W-:Y:S06]  /*ef40*/  MEMBAR.ALL.CTA ;  /* 0x0000000000007992 */ /* 0x0001ec0000008000 */
[----:B0-----:R-:W0:Y:S01]  /*ef50*/  FENCE.VIEW.ASYNC.S ;  /* 0x00000000000073c6 */ /* 0x001e220000000000 */
[----:B------:R-:W-:-:S04]  /*ef60*/  IMAD.WIDE.U32 R20, R29, UR8, R20 ;  /* 0x000000081d147c25 */ /* 0x000fc8000f8e0014 */
[----:B------:R-:W-:Y:S02]  /*ef70*/  IMAD.IADD R21, R21, 0x1, R33 ;  /* 0x0000000115157824 */ /* 0x000fe400078e0221 */
[----:B------:R-:W-:Y:S02]  /*ef80*/  IMAD R2, R0, UR6, RZ ;  /* 0x0000000600027c24 */ /* 0x000fe4000f8e02ff */
[----:B----4-:R-:W-:Y:S02]  /*ef90*/  VIADD R34, R196, UR41 ;  /* 0x00000029c4227c36 */ /* 0x010fe40008000000 */
[C---:B------:R-:W-:Y:S02]  /*efa0*/  IMAD R29, R31.reuse, UR7, R2 ;  /* 0x000000071f1d7c24 */ /* 0x040fe4000f8e0202 */
[----:B------:R-:W-:Y:S01]  /*efb0*/  IMAD.WIDE.U32 R20, R31, UR6, R20 ;  /* 0x000000061f147c25 */ /* 0x000fe2000f8e0014 */
[----:B------:R-:W-:Y:S01]  /*efc0*/  ISETP.GE.AND P2, PT, R34, R3, PT ;  /* 0x000000032200720c */ /* 0x000fe20003f46270 */
[----:B------:R-:W-:-:S02]  /*efd0*/  ULDC.64 UR6, c[0x0][0xa80] ;  /* 0x0002a00000067ab9 */ /* 0x000fc40000000a00 */
[----:B------:R-:W-:Y:S01]  /*efe0*/  VIADD R17, R17, 0x30820 ;  /* 0x0003082011117836 */ /* 0x000fe20000000000 */
[----:B------:R-:W-:Y:S01]  /*eff0*/  LEA R2, P3, R20, UR6, 0x1 ;  /* 0x0000000614027c11 */ /* 0x000fe2000f8608ff */
[----:B------:R-:W-:Y:S02]  /*f000*/  IMAD.IADD R21, R21, 0x1, R29 ;  /* 0x0000000115157824 */ /* 0x000fe400078e021d */
[----:B------:R-:W-:Y:S01]  /*f010*/  VIADD R0, R34, 0x20 ;  /* 0x0000002022007836 */ /* 0x000fe20000000000 */
[----:B------:R-:W-:Y:S02]  /*f020*/  PRMT R17, RZ, 0x654, R17 ;  /* 0x00000654ff117816 */ /* 0x000fe40000000011 */
[----:B------:R-:W-:Y:S02]  /*f030*/  LEA.HI.X R32, R20, UR7, R21, 0x1, P3 ;  /* 0x0000000714207c11 */ /* 0x000fe400098f0c15 */
[-C--:B------:R-:W-:Y:S01]  /*f040*/  ISETP.GE.AND P1, PT, R0, R3.reuse, PT ;  /* 0x000000030000720c */ /* 0x080fe20003f26270 */
[----:B------:R-:W-:Y:S01]  /*f050*/  VIADD R0, R34, 0x40 ;  /* 0x0000004022007836 */ /* 0x000fe20000000000 */
[----:B0-----:R0:W-:Y:S01]  /*f060*/  SYNCS.ARRIVE.TRANS64.RED.A1T0 RZ, [R17+URZ], RZ ;  /* 0x000000ff11ff79a7 */ /* 0x0011e2000810043f */
[----:B------:R2:W1:Y:S01]  /*f070*/  SHFL.IDX PT, R31, R2, RZ, 0x181f ;  /* 0x00181fff021f7589 */ /* 0x00046200000e0000 */
[----:B------:R-:W-:Y:S02]  /*f080*/  BSSY B1, `(.L_x_4345) ;  /* 0x0000011000017945 */ /* 0x000fe40003800000 */
[----:B------:R-:W-:Y:S01]  /*f090*/  ISETP.GE.AND P0, PT, R0, R3, PT ;  /* 0x000000030000720c */ /* 0x000fe20003f06270 */
[----:B0-----:R2:W0:Y:S01]  /*f0a0*/  SHFL.IDX PT, R17, R32, RZ, 0x181f ;  /* 0x00181fff20117589 */ /* 0x00142200000e0000 */
[----:B------:R-:W-:Y:S11]  /*f0b0*/  @P2 BRA `(.L_x_4346) ;  /* 0x0000000000342947 */ /* 0x000ff60003800000 */
[----:B------:R-:W-:Y:S02]  /*f0c0*/  ULDC UR5, c[0x0][0xac8] ;  /* 0x0002b20000057ab9 */ /* 0x000fe40000000800 */
[----:B------:R-:W-:Y:S02]  /*f0d0*/  ISETP.GE.AND P4, PT, R22, UR5, PT ;  /* 0x0000000516007c0c */ /* 0x000fe4000bf86270 */
[----:B------:R-:W-:Y:S02]  /*f0e0*/  ISETP.GE.AND P3, PT, R23, UR5, PT ;  /* 0x0000000517007c0c */ /* 0x000fe4000bf66270 */
[----:B------:R-:W-:-:S09]  /*f0f0*/  ISETP.GE.AND P2, PT, R192, UR5, PT ;  /* 0x00000005c0007c0c */ /* 0x000fd2000bf46270 */
[CC--:B-1----:R-:W-:Y:S02]  /*f100*/  @!P4 LEA R20, P6, R22.reuse, R31.reuse, 0x1 ;  /* 0x0000001f1614c211 */ /* 0x0c2fe400078c08ff */
[C---:B------:R-:W-:Y:S02]  /*f110*/  @!P3 LEA R28, P5, R23.reuse, R31, 0x1 ;  /* 0x0000001f171cb211 */ /* 0x040fe400078a08ff */
[----:B0-----:R-:W-:Y:S02]  /*f120*/  @!P4 LEA.HI.X R21, R22, R17, R206, 0x1, P6 ;  /* 0x000000111615c211 */ /* 0x001fe400030f0cce */
[C---:B------:R-:W-:Y:S02]  /*f130*/  @!P2 LEA R30, P6, R192.reuse, R31, 0x1 ;  /* 0x0000001fc01ea211 */ /* 0x040fe400078c08ff */
[-C--:B------:R-:W-:Y:S01]  /*f140*/  @!P3 LEA.HI.X R29, R23, R17.reuse, R205, 0x1, P5 ;  /* 0x00000011171db211 */ /* 0x080fe200028f0ccd */
[----:B-----5:R3:W-:Y:S01]  /*f150*/  @!P4 ST.E.128 desc[UR36][R20.64], R48 ;  /* 0x000000301400c985 */ /* 0x0207e2000c101d24 */
[----:B------:R-:W-:-:S03]  /*f160*/  @!P2 LEA.HI.X R31, R192, R17, R204, 0x1, P6 ;  /* 0x00000011c01fa211 */ /* 0x000fc600030f0ccc */
[----:B------:R3:W-:Y:S04]  /*f170*/  @!P3 ST.E.128 desc[UR36][R28.64], R68 ;  /* 0x000000441c00b985 */ /* 0x0007e8000c101d24 */
[----:B------:R3:W-:Y:S02]  /*f180*/  @!P2 ST.E.128 desc[UR36][R30.64], R80 ;  /* 0x000000501e00a985 */ /* 0x0007e4000c101d24 */
.L_x_4346:
[----:B------:R-:W-:Y:S05]  /*f190*/  BSYNC B1 ;  /* 0x0000000000017941 */ /* 0x000fea0003800000 */
.L_x_4345:
[----:B0-----:R0:W4:Y:S01]  /*f1a0*/  SHFL.IDX PT, R17, R32, 0x1, 0x181f ;  /* 0x00381f0020117f89 */ /* 0x00112200000e0000 */
        /* <DEDUP_REMOVED lines=13> */
[----:B-----5:R3:W-:Y:S04]  /*f280*/  @!P4 ST.E.128 desc[UR36][R20.64], R12 ;  /* 0x0000000c1400c985 */ /* 0x0207e8000c101d24 */
[----:B------:R3:W-:Y:S04]  /*f290*/  @!P5 ST.E.128 desc[UR36][R28.64], R60 ;  /* 0x0000003c1c00d985 */ /* 0x0007e8000c101d24 */
[----:B------:R3:W-:Y:S02]  /*f2a0*/  @!P6 ST.E.128 desc[UR36][R30.64], R76 ;  /* 0x0000004c1e00e985 */ /* 0x0007e4000c101d24 */
.L_x_4348:
[----:B------:R-:W-:Y:S05]  /*f2b0*/  BSYNC B1 ;  /* 0x0000000000017941 */ /* 0x000fea0003800000 */
.L_x_4347:
        /* <DEDUP_REMOVED lines=8> */
[-C--:B---3-5:R-:W-:Y:S02]  /*f340*/  @!P3 LEA R12, P0, R22, R21.reuse, 0x1 ;  /* 0x00000015160cb211 */ /* 0x0a8fe400078008ff */
        /* <DEDUP_REMOVED lines=8> */
.L_x_4350:
[----:B------:R-:W-:Y:S05]  /*f3d0*/  BSYNC B1 ;  /* 0x0000000000017941 */ /* 0x000fea0003800000 */
.L_x_4349:
[----:B------:R-:W-:Y:S01]  /*f3e0*/  VIADD R0, R34, 0x60 ;  /* 0x0000006022007836 */ /* 0x000fe20000000000 */
[----:B0----5:R0:W0:Y:S04]  /*f3f0*/  SHFL.IDX PT, R11, R32, 0x3, 0x181f ;  /* 0x00781f00200b7f89 */ /* 0x02102800000e0000 */
[----:B------:R-:W-:Y:S01]  /*f400*/  ISETP.GE.AND P0, PT, R0, R3, PT ;  /* 0x000000030000720c */ /* 0x000fe20003f06270 */
[----:B------:R0:W0:-:S12]  /*f410*/  SHFL.IDX PT, R13, R2, 0x3, 0x181f ;  /* 0x00781f00020d7f89 */ /* 0x00001800000e0000 */
[----:B------:R-:W-:Y:S05]  /*f420*/  @P0 BRA `(.L_x_4351) ;  /* 0x0000000800e80947 */ /* 0x000fea0003800000 */
[----:B------:R-:W-:Y:S02]  /*f430*/  ULDC UR5, c[0x0][0xac8] ;  /* 0x0002b20000057ab9 */ /* 0x000fe40000000800 */
[----:B------:R-:W-:Y:S02]  /*f440*/  ISETP.GE.AND P2, PT, R22, UR5, PT ;  /* 0x0000000516007c0c */ /* 0x000fe4000bf46270 */
[----:B------:R-:W-:-:S11]  /*f450*/  ISETP.GE.AND P3, PT, R23, UR5, PT ;  /* 0x0000000517007c0c */ /* 0x000fd6000bf66270 */
[CC--:B0-2-4-:R-:W-:Y:S02]  /*f460*/  @!P2 LEA R2, P0, R22.reuse, R13.reuse, 0x1 ;  /* 0x0000000d1602a211 */ /* 0x0d5fe400078008ff */
[C---:B------:R-:W-:Y:S02]  /*f470*/  @!P3 LEA R8, P1, R23.reuse, R13, 0x1 ;  /* 0x0000000d1708b211 */ /* 0x040fe400078208ff */
[-C--:B------:R-:W-:Y:S02]  /*f480*/  @!P2 LEA.HI.X R3, R22, R11.reuse, R206, 0x1, P0 ;  /* 0x0000000b1603a211 */ /* 0x080fe400000f0cce */
        /* <DEDUP_REMOVED lines=9> */
.L_x_4344:
        /* <DEDUP_REMOVED lines=54> */
.L_x_4353:
[----:B------:R-:W-:Y:S05]  /*f880*/  BSYNC B1 ;  /* 0x0000000000017941 */ /* 0x000fea0003800000 */
.L_x_4352:
        /* <DEDUP_REMOVED lines=38> */
[----:B------:R-:W-:Y:S01]  /*faf0*/  IMAD.IADD R3, R3, 0x1, R5 ;  /* 0x0000000103037824 */ /* 0x000fe200078e0205 */
[----:B------:R-:W-:Y:S01]  /*fb00*/  LEA R4, P3, R2, UR6, 0x1 ;  /* 0x0000000602047c11 */ /* 0x000fe2000f8608ff */
[----:B------:R-:W-:-:S03]  /*fb10*/  VIADD R0, R6, 0x20 ;  /* 0x0000002006007836 */ /* 0x000fc60000000000 */
[----:B------:R-:W-:Y:S01]  /*fb20*/  LEA.HI.X R5, R2, UR7, R3, 0x1, P3 ;  /* 0x0000000702057c11 */ /* 0x000fe200098f0c03 */
[----:B------:R0:W1:Y:S01]  /*fb30*/  SHFL.IDX PT, R7, R4, RZ, 0x181f ;  /* 0x00181fff04077589 */ /* 0x00006200000e0000 */
[-C--:B------:R-:W-:Y:S01]  /*fb40*/  ISETP.GE.AND P1, PT, R0, R9.reuse, PT ;  /* 0x000000090000720c */ /* 0x080fe20003f26270 */
[----:B------:R-:W-:Y:S02]  /*fb50*/  VIADD R0, R6, 0x40 ;  /* 0x0000004006007836 */ /* 0x000fe40000000000 */
[----:B------:R0:W2:Y:S03]  /*fb60*/  SHFL.IDX PT, R3, R5, RZ, 0x181f ;  /* 0x00181fff05037589 */ /* 0x0000a600000e0000 */
[----:B------:R-:W-:Y:S01]  /*fb70*/  ISETP.GE.AND P0, PT, R0, R9, PT ;  /* 0x000000090000720c */ /* 0x000fe20003f06270 */
[----:B------:R-:W-:-:S12]  /*fb80*/  @P2 BRA `(.L_x_4355) ;  /* 0x0000000000342947 */ /* 0x000fd80003800000 */
[----:B------:R-:W-:Y:S02]  /*fb90*/  ULDC UR5, c[0x0][0xac8] ;  /* 0x0002b20000057ab9 */ /* 0x000fe40000000800 */
[----:B------:R-:W-:Y:S02]  /*fba0*/  ISETP.GE.AND P4, PT, R22, UR5, PT ;  /* 0x0000000516007c0c */ /* 0x000fe4000bf86270 */
[----:B------:R-:W-:Y:S02]  /*fbb0*/  ISETP.GE.AND P3, PT, R23, UR5, PT ;  /* 0x0000000517007c0c */ /* 0x000fe4000bf66270 */
[----:B------:R-:W-:-:S09]  /*fbc0*/  ISETP.GE.AND P2, PT, R192, UR5, PT ;  /* 0x00000005c0007c0c */ /* 0x000fd2000bf46270 */
[CC--:B-1----:R-:W-:Y:S02]  /*fbd0*/  @!P4 LEA R10, P6, R22.reuse, R7.reuse, 0x1 ;  /* 0x00000007160ac211 */ /* 0x0c2fe400078c08ff */
[C---:B------:R-:W-:Y:S02]  /*fbe0*/  @!P3 LEA R12, P5, R23.reuse, R7, 0x1 ;  /* 0x00000007170cb211 */ /* 0x040fe400078a08ff */
[----:B--2---:R-:W-:Y:S02]  /*fbf0*/  @!P4 LEA.HI.X R11, R22, R3, R206, 0x1, P6 ;  /* 0x00000003160bc211 */ /* 0x004fe400030f0cce */
[C---:B------:R-:W-:Y:S02]  /*fc00*/  @!P2 LEA R2, P6, R192.reuse, R7, 0x1 ;  /* 0x00000007c002a211 */ /* 0x040fe400078c08ff */
[-C--:B------:R-:W-:Y:S01]  /*fc10*/  @!P3 LEA.HI.X R13, R23, R3.reuse, R205, 0x1, P5 ;  /* 0x00000003170db211 */ /* 0x080fe200028f0ccd */
[----:B------:R3:W-:Y:S01]  /*fc20*/  @!P4 ST.E.128 desc[UR36][R10.64], RZ ;  /* 0x000000ff0a00c985 */ /* 0x0007e2000c101d24 */
[----:B------:R-:W-:-:S03]  /*fc30*/  @!P2 LEA.HI.X R3, R192, R3, R204, 0x1, P6 ;  /* 0x00000003c003a211 */ /* 0x000fc600030f0ccc */
[----:B------:R3:W-:Y:S04]  /*fc40*/  @!P3 ST.E.128 desc[UR36][R12.64], RZ ;  /* 0x000000ff0c00b985 */ /* 0x0007e8000c101d24 */
[----:B------:R3:W-:Y:S02]  /*fc50*/  @!P2 ST.E.128 desc[UR36][R2.64], RZ ;  /* 0x000000ff0200a985 */ /* 0x0007e4000c101d24 */
.L_x_4355:
[----:B------:R-:W-:Y:S05]  /*fc60*/  BSYNC B1 ;  /* 0x0000000000017941 */ /* 0x000fea0003800000 */
.L_x_4354:
[----:B--23--:R2:W3:Y:S01]  /*fc70*/  SHFL.IDX PT, R3, R5, 0x1, 0x181f ;  /* 0x00381f0005037f89 */ /* 0x00c4e200000e0000 */
        /* <DEDUP_REMOVED lines=10> */
[-C--:B---3--:R-:W-:Y:S02]  /*fd20*/  @!P4 LEA.HI.X R11, R22, R3.reuse, R206, 0x1, P1 ;  /* 0x00000003160bc211 */ /* 0x088fe400008f0cce */
[-C--:B------:R-:W-:Y:S02]  /*fd30*/  @!P5 LEA.HI.X R13, R23, R3.reuse, R205, 0x1, P2 ;  /* 0x00000003170dd211 */ /* 0x080fe400010f0ccd */
[----:B------:R-:W-:Y:S01]  /*fd40*/  @!P6 LEA.HI.X R3, R192, R3, R204, 0x1, P3 ;  /* 0x00000003c003e211 */ /* 0x000fe200018f0ccc */
[----:B------:R4:W-:Y:S04]  /*fd50*/  @!P4 ST.E.128 desc[UR36][R10.64], RZ ;  /* 0x000000ff0a00c985 */ /* 0x0009e8000c101d24 */
[----:B------:R4:W-:Y:S04]  /*fd60*/  @!P5 ST.E.128 desc[UR36][R12.64], RZ ;  /* 0x000000ff0c00d985 */ /* 0x0009e8000c101d24 */
[----:B------:R4:W-:Y:S02]  /*fd70*/  @!P6 ST.E.128 desc[UR36][R2.64], RZ ;  /* 0x000000ff0200e985 */ /* 0x0009e4000c101d24 */
.L_x_4357:
[----:B------:R-:W-:Y:S05]  /*fd80*/  BSYNC B1 ;  /* 0x0000000000017941 */ /* 0x000fea0003800000 */
.L_x_4356:
        /* <DEDUP_REMOVED lines=17> */
.L_x_4359:
[----:B------:R-:W-:Y:S05]  /*fea0*/  BSYNC B1 ;  /* 0x0000000000017941 */ /* 0x000fea0003800000 */
.L_x_4358:
        /* <DEDUP_REMOVED lines=18> */
.L_x_4351:
[----:B------:R-:W-:Y:S05]  /*ffd0*/  BSYNC B0 ;  /* 0x0000000000007941 */ /* 0x000fea0003800000 */
.L_x_4343:
[----:B------:R-:W-:Y:S02]  /*ffe0*/  ULDC UR5, c[0x0][0xc38] ;  /* 0x00030e0000057ab9 */ /* 0x000fe40000000800 */
[----:B------:R-:W-:-:S06]  /*fff0*/  UISETP.GE.AND UP0, UPT, UR4, UR5, UPT ;  /* 0x000000050400728c */ /* 0x000fcc000bf06270 */
[----:B------:R-:W-:-:S13]  /*10000*/  PLOP3.LUT P0, PT, PT, PT, UP0, 0x80, 0x0 ;  /* 0x000000000000781c */ /* 0x000fda0003f0f008 */
[----:B------:R-:W-:Y:S05]  /*10010*/  @!P0 BRA `(.L_x_4360) ;  /* 0xffffff0c003c8947 */ /* 0x000fea000383ffff */
[----:B------:R-:W-:Y:S05]  /*10020*/  EXIT ;  /* 0x000000000000794d */ /* 0x000fea0003800000 */
.L_x_4254:
        /* <DEDUP_REMOVED lines=16> */
[----:B------:R-:W-:Y:S01]  /*10130*/  IMAD.SHL.U32 R37, R3, 0x8, RZ ;  /* 0x0000000803257824 */ /* 0x000fe200078e00ff */
[----:B------:R-:W-:Y:S01]  /*10140*/  ULDC UR9, c[0x0][0x2b8] ;  /* 0x0000ae0000097ab9 */ /* 0x000fe20000000800 */
[----:B------:R-:W-:Y:S01]  /*10150*/  LOP3.LUT R16, R16, 0xfffffffd, RZ, 0xc0, !PT ;  /* 0xfffffffd10107812 */ /* 0x000fe200078ec0ff */
[----:B------:R-:W0:Y:S01]  /*10160*/  S2UR UR8, SR_CgaCtaId ;  /* 0x00000000000879c3 */ /* 0x000e220000008800 */
[----:B------:R-:W-:Y:S01]  /*10170*/  ULDC.64 UR4, c[0x0][0x418] ;  /* 0x0001060000047ab9 */ /* 0x000fe20000000a00 */
[C---:B------:R-:W-:Y:S01]  /*10180*/  LOP3.LUT R0, R37.reuse, 0x1f8, RZ, 0xc0, !PT ;  /* 0x000001f825007812 */ /* 0x040fe200078ec0ff */
[----:B------:R-:W-:Y:S01]  /*10190*/  UISETP.NE.U32.AND UP0, UPT, UR4, URZ, UPT ;  /* 0x0000003f0400728c */ /* 0x000fe2000bf05070 */
[----:B------:R1:W-:Y:S01]  /*101a0*/  STL [R1], RZ ;  /* 0x000000ff01007387 */ /* 0x0003e20000100800 */
[----:B------:R-:W-:Y:S01]  /*101b0*/  ULDC UR40, c[0x0][0x288] ;  /* 0x0000a20000287ab9 */ /* 0x000fe20000000800 */
[----:B------:R-:W-:Y:S01]  /*101c0*/  LOP3.LUT R0, R0, 0x38, R3, 0x78, !PT ;  /* 0x0000003800007812 */ /* 0x000fe200078e7803 */
[----:B------:R-:W-:Y:S01]  /*101d0*/  UISETP.NE.AND.EX UP0, UPT, UR5, URZ, UPT, UP0 ;  /* 0x0000003f0500728c */ /* 0x000fe2000bf05300 */
[----:B------:R-:W-:Y:S01]  /*101e0*/  IMAD.U32 R34, RZ, RZ, UR10 ;  /* 0x0000000aff227e24 */ /* 0x000fe2000f8e00ff */
[----:B------:R-:W-:Y:S01]  /*101f0*/  ULDC UR4, c[0x0][0x424] ;  /* 0x0001090000047ab9 */ /* 0x000fe20000000800 */
[----:B------:R-:W-:Y:S01]  /*10200*/  LOP3.LUT R30, R0, 0x200, R37, 0xf8, !PT ;  /* 0x00000200001e7812 */ /* 0x000fe200078ef825 */
[----:B------:R-:W-:Y:S01]  /*10210*/  USEL UR4, UR4, 0x1, UP0 ;  /* 0x0000000104047887 */ /* 0x000fe20008000000 */
[----:B------:R-:W-:Y:S01]  /*10220*/  LOP3.LUT R37, R37, 0x38, RZ, 0xc0, !PT ;  /* 0x0000003825257812 */ /* 0x000fe200078ec0ff */
[----:B------:R-:W-:Y:S01]  /*10230*/  UMOV UR5, 0x400 ;  /* 0x0000040000057882 */ /* 0x000fe20000000000 */
[----:B------:R-:W-:Y:S01]  /*10240*/  ULDC UR39, c[0x0][0x448] ;  /* 0x0001120000277ab9 */ /* 0x000fe20000000800 */
[----:B------:R-:W-:Y:S01]  /*10250*/  IMAD.MOV.U32 R26, RZ, RZ, 0x1 ;  /* 0x00000001ff1a7424 */ /* 0x000fe200078e00ff */
[C---:B------:R-:W-:Y:S01]  /*10260*/  LOP3.LUT R0, R37.reuse, 0x40, RZ, 0xfc, !PT ;  /* 0x0000004025007812 */ /* 0x040fe200078efcff */
[----:B------:R-:W-:Y:S01]  /*10270*/  IMAD.MOV.U32 R23, RZ, RZ, RZ ;  /* 0x000000ffff177224 */ /* 0x000fe200078e00ff */
[----:B------:R-:W-:Y:S01]  /*10280*/  LOP3.LUT R2, R37, 0x80, RZ, 0xfc, !PT ;  /* 0x0000008025027812 */ /* 0x000fe200078efcff */
[----:B------:R-:W-:Y:S01]  /*10290*/  UIMAD UR39, UR39, UR40, URZ ;  /* 0x00000028272772a4 */ /* 0x000fe2000f8e023f */
[----:B------:R-:W-:Y:S01]  /*102a0*/  ISETP.GE.AND P1, PT, R0, UR9, PT ;  /* 0x0000000900007c0c */ /* 0x000fe2000bf26270 */
[----:B------:R-:W-:Y:S01]  /*102b0*/  ULDC UR47, c[0x0][0xc] ;  /* 0x00000300002f7ab9 */ /* 0x000fe20000000800 */
[----:B0-----:R-:W-:-:S06]  /*102c0*/  ULEA UR8, UR8, UR5, 0x18 ;  /* 0x0000000508087291 */ /* 0x001fcc000f8ec03f */
[----:B------:R-:W-:-:S04]  /*102d0*/  IMAD.U32 R17, RZ, RZ, UR8 ;  /* 0x00000008ff117e24 */ /* 0x000fc8000f8e00ff */
[----:B------:R-:W-:Y:S01]  /*102e0*/  IMAD R31, R30, 0x2, R17 ;  /* 0x000000021e1f7824 */ /* 0x000fe200078e0211 */
[----:B--2---:R-:W-:Y:S02]  /*102f0*/  R2UR UR6, R4 ;  /* 0x00000000040672ca */ /* 0x004fe400000e0000 */
[C---:B------:R-:W-:Y:S01]  /*10300*/  LOP3.LUT R4, R3.reuse, 0x7f, RZ, 0xc0, !PT ;  /* 0x0000007f03047812 */ /* 0x040fe200078ec0ff */
[----:B------:R-:W-:-:S03]  /*10310*/  IMAD.SHL.U32 R3, R3, 0x10, RZ ;  /* 0x0000001003037824 */ /* 0x000fc600078e00ff */
[----:B------:R-:W-:-:S07]  /*10320*/  SHF.R.U32.HI R36, RZ, 0x3, R4 ;  /* 0x00000003ff247819 */ /* 0x000fce0000011604 */
[----:B------:R-:W-:-:S03]  /*10330*/  ULOP3.LUT UR48, UR6, 0x2, URZ, 0xfc, !UPT ;  /* 0x0000000206307892 */ /* 0x000fc6000f8efc3f */
[----:B------:R-:W-:Y:S02]  /*10340*/  ULDC.64 UR6, c[0x0][0x2f0] ;  /* 0x0000bc0000067ab9 */ /* 0x000fe40000000a00 */
[----:B------:R-:W-:Y:S01]  /*10350*/  ISETP.GE.AND P0, PT, R0, UR7, PT ;  /* 0x0000000700007c0c */ /* 0x000fe2000bf06270 */
[----:B------:R-:W-:Y:S01]  /*10360*/  UIMAD UR38, UR4, UR6, URZ ;  /* 0x00000006042672a4 */ /* 0x000fe2000f8e023f */
[----:B------:R-:W-:-:S03]  /*10370*/  ISETP.GE.AND P2, PT, R2, UR7, PT ;  /* 0x0000000702007c0c */ /* 0x000fc6000bf46270 */
[----:B------:R-:W-:Y:S02]  /*10380*/  UIADD3 UR4, UR38, 0x5f, URZ ;  /* 0x0000005f26047890 */ /* 0x000fe4000fffe03f */
[----:B------:R-:W-:Y:S02]  /*10390*/  UIADD3 UR49, UR38, 0x1, -UR40 ;  /* 0x0000000126317890 */ /* 0x000fe4000fffe828 */
[----:B------:R-:W-:Y:S02]  /*103a0*/  UIMAD.WIDE UR4, UR4, 0x2aaaaaab, URZ ;  /* 0x2aaaaaab040478a5 */ /* 0x000fe4000f8e023f */
[----:B------:R-:W-:Y:S02]  /*103b0*/  UIADD3 UR40, UR38, -UR40, URZ ;  /* 0x8000002826287290 */ /* 0x000fe4000fffe03f */
[----:B------:R-:W-:Y:S01]  /*103c0*/  @P0 LOP3.LUT R16, R16, 0x2, RZ, 0xfc, !PT ;  /* 0x0000000210100812 */ /* 0x000fe200078efcff */
[----:B------:R-:W-:Y:S01]  /*103d0*/  USHF.R.U32.HI UR41, URZ, 0x1f, UR5 ;  /* 0x0000001f3f297899 */ /* 0x000fe20008011605 */
[----:B------:R-:W-:-:S02]  /*103e0*/  ISETP.GE.AND P0, PT, R0, UR7, PT ;  /* 0x0000000700007c0c */ /* 0x000fc4000bf06270 */
[----:B------:R-:W-:Y:S01]  /*103f0*/  LOP3.LUT R16, R16, 0xfffffbff, RZ, 0xc0, !PT ;  /* 0xfffffbff10107812 */ /* 0x000fe200078ec0ff */
[----:B------:R-:W-:Y:S01]  /*10400*/  ULEA.HI.SX32 UR41, UR5, UR41, 0x1c ;  /* 0x0000002905297291 */ /* 0x000fe2000f8fe23f */
[----:B------:R-:W-:Y:S02]  /*10410*/  LOP3.LUT R0, R36, 0x70, R3, 0xf8, !PT ;  /* 0x0000007024007812 */ /* 0x000fe400078ef803 */
        /* <DEDUP_REMOVED lines=20> */
.L_x_4416:
        /* <DEDUP_REMOVED lines=22> */
.L_x_4362:
[----:B------:R-:W-:Y:S01]  /*106c0*/  ULDC UR8, c[0x0][0xc54] ;  /* 0x0003150000087ab9 */ /* 0x000fe20000000800 */
[----:B------:R-:W-:Y:S01]  /*106d0*/  UMOV UR6, UR7 ;  /* 0x0000000700067c82 */ /* 0x000fe20008000000 */
[----:B------:R-:W-:-:S11]  /*106e0*/  UISETP.NE.AND UP0, UPT, UR8, 0x1, UPT ;  /* 0x000000010800788c */ /* 0x000fd6000bf05270 */
[----:B------:R-:W-:Y:S02]  /*106f0*/  @UP0 ULDC.64 UR10, c[0x0][0xc58] ;  /* 0x00031600000a0ab9 */ /* 0x000fe40000000a00 */
[----:B------:R-:W-:-:S04]  /*10700*/  UIMAD.WIDE.U32 UR4, UR7, UR10, URZ ;  /* 0x0000000a070472a5 */ /* 0x000fc8000f8e003f */
[----:B------:R-:W-:-:S04]  /*10710*/  @UP0 USHF.R.U32.HI UR6, URZ, UR11, UR5 ;  /* 0x0000000b3f060299 */ /* 0x000fc80008011605 */
[----:B------:R-:W-:-:S12]  /*10720*/  UIMAD UR4, UR6, UR8, URZ ;  /* 0x00000008060472a4 */ /* 0x000fd8000f8e023f */
.L_x_4363:
        /* <DEDUP_REMOVED lines=48> */
.L_x_4365:
[----:B------:R-:W-:-:S11]  /*10a30*/  UISETP.NE.AND UP1, UPT, UR5, 0x1, UPT ;  /* 0x000000010500788c */ /* 0x000fd6000bf25270 */
[----:B------:R-:W-:Y:S02]  /*10a40*/  @UP1 ULDC.64 UR10, c[0x0][0x9e8] ;  /* 0x00027a00000a1ab9 */ /* 0x000fe40000000a00 */
[----:B------:R-:W-:-:S04]  /*10a50*/  UIMAD.WIDE.U32 UR6, UR8, UR10, URZ ;  /* 0x0000000a080672a5 */ /* 0x000fc8000f8e003f */
[----:B------:R-:W-:-:S12]  /*10a60*/  @UP1 USHF.R.U32.HI UR8, URZ, UR11, UR7 ;  /* 0x0000000b3f081299 */ /* 0x000fd80008011607 */
.L_x_4366:
[----:B------:R-:W-:-:S04]  /*10a70*/  UIMAD UR8, UR8, UR5, UR5 ;  /* 0x00000005080872a4 */ /* 0x000fc8000f8e0205 */
[----:B------:R-:W-:-:S04]  /*10a80*/  UISETP.LT.AND UP1, UPT, UR4, UR8, UPT ;  /* 0x000000080400728c */ /* 0x000fc8000bf21270 */
[----:B------:R-:W-:-:S12]  /*10a90*/  USEL UR4, UR4, UR8, UP1 ;  /* 0x0000000804047287 */ /* 0x000fd80008800000 */
.L_x_4364:
[----:B------:R-:W-:Y:S01]  /*10aa0*/  UISETP.NE.AND UP1, UPT, UR50, URZ, UPT ;  /* 0x0000003f3200728c */ /* 0x000fe2000bf25270 */
[----:B------:R-:W-:Y:S01]  /*10ab0*/  PLOP3.LUT P0, PT, PT, PT, UP0, 0x40, 0x0 ;  /* 0x000000000000781c */ /* 0x000fe20003f0e808 */
[----:B------:R-:W-:Y:S01]  /*10ac0*/  UIADD3 UR6, UR4, 0x5f, URZ ;  /* 0x0000005f04067890 */ /* 0x000fe2000fffe03f */
[----:B------:R-:W-:-:S03]  /*10ad0*/  UMOV UR10, UR44 ;  /* 0x0000002c000a7c82 */ /* 0x000fc60008000000 */
[----:B------:R-:W-:-:S04]  /*10ae0*/  UIMAD.WIDE UR6, UR6, 0x2aaaaaab, URZ ;  /* 0x2aaaaaab060678a5 */ /* 0x000fc8000f8e023f */
[----:B------:R-:W-:Y:S01]  /*10af0*/  USHF.R.U32.HI UR4, URZ, 0x1f, UR7 ;  /* 0x0000001f3f047899 */ /* 0x000fe20008011607 */
[----:B------:R-:W-:Y:S02]  /*10b00*/  @UP1 ULDC UR8, c[0x0][0x44c] ;  /* 0x0001130000081ab9 */ /* 0x000fe40000000800 */
[----:B------:R-:W-:Y:S01]  /*10b10*/  @UP1 ULDC UR6, c[0x0][0x450] ;  /* 0x0001140000061ab9 */ /* 0x000fe20000000800 */
[----:B------:R-:W-:Y:S02]  /*10b20*/  UIMAD.WIDE.U32 UR8, UR44, UR8, URZ ;  /* 0x000000082c0872a5 */ /* 0x000fe4000f8e003f */
[----:B------:R-:W-:Y:S02]  /*10b30*/  ULEA.HI.SX32 UR4, UR7, UR4, 0x1c ;  /* 0x0000000407047291 */ /* 0x000fe4000f8fe23f */
[----:B------:R-:W-:Y:S02]  /*10b40*/  @UP1 USHF.R.U32.HI UR10, URZ, UR6, UR9 ;  /* 0x000000063f0a1299 */ /* 0x000fe40008011609 */
[----:B------:R-:W-:-:S02]  /*10b50*/  UISETP.LT.AND UP1, UPT, UR41, UR4, UPT ;  /* 0x000000042900728c */ /* 0x000fc4000bf21270 */
[----:B------:R-:W-:Y:S01]  /*10b60*/  UIADD3 UR6, UR40, UR10, URZ ;  /* 0x0000000a28067290 */ /* 0x000fe2000fffe03f */
[----:B------:R-:W-:Y:S01]  /*10b70*/  ULDC UR8, c[0x0][0x9dc] ;  /* 0x0002770000087ab9 */ /* 0x000fe20000000800 */
[----:B------:R-:W-:Y:S02]  /*10b80*/  USEL UR45, UR41, UR4, UP1 ;  /* 0x00000004292d7287 */ /* 0x000fe40008800000 */
[----:B------:R-:W-:Y:S01]  /*10b90*/  UIADD3 UR8, UR6, -UR8, URZ ;  /* 0x8000000806087290 */ /* 0x000fe2000fffe03f */
[----:B------:R-:W-:Y:S11]  /*10ba0*/  @P0 BRA `(.L_x_4367) ;  /* 0x0000000000480947 */ /* 0x000ff60003800000 */
[----:B------:R-:W-:Y:S02]  /*10bb0*/  UMOV UR4, UR6 ;  /* 0x0000000600047c82 */ /* 0x000fe40008000000 */
        /* <DEDUP_REMOVED lines=10> */
.L_x_4368:
[----:B------:R-:W-:-:S11]  /*10c60*/  UISETP.NE.AND UP0, UPT, UR5, 0x1, UPT ;  /* 0x000000010500788c */ /* 0x000fd6000bf05270 */
[----:B------:R-:W-:Y:S02]  /*10c70*/  @UP0 ULDC.64 UR10, c[0x0][0x9e8] ;  /* 0x00027a00000a0ab9 */ /* 0x000fe40000000a00 */
[----:B------:R-:W-:-:S04]  /*10c80*/  UIMAD.WIDE.U32 UR6, UR4, UR10, URZ ;  /* 0x0000000a040672a5 */ /* 0x000fc8000f8e003f */
[----:B------:R-:W-:-:S12]  /*10c90*/  @UP0 USHF.R.U32.HI UR4, URZ, UR11, UR7 ;  /* 0x0000000b3f040299 */ /* 0x000fd80008011607 */
.L_x_4369:
[----:B------:R-:W-:-:S04]  /*10ca0*/  UIMAD UR4, UR4, UR5, URZ ;  /* 0x00000005040472a4 */ /* 0x000fc8000f8e023f */
[----:B------:R-:W-:-:S04]  /*10cb0*/  UISETP.LT.AND UP0, UPT, UR8, UR4, UPT ;  /* 0x000000040800728c */ /* 0x000fc8000bf01270 */
[----:B------:R-:W-:-:S12]  /*10cc0*/  USEL UR8, UR8, UR4, !UP0 ;  /* 0x0000000408087287 */ /* 0x000fd8000c000000 */
.L_x_4367:
[----:B------:R-:W-:Y:S01]  /*10cd0*/  UIMAD.WIDE UR4, UR8, 0x2aaaaaab, URZ ;  /* 0x2aaaaaab080478a5 */ /* 0x000fe2000f8e023f */
[----:B------:R-:W-:Y:S03]  /*10ce0*/  BSSY B7, `(.L_x_4370) ;  /* 0x0000341000077945 */ /* 0x000fe60003800000 */
[----:B------:R-:W-:-:S04]  /*10cf0*/  USHF.R.U32.HI UR4, URZ, 0x1f, UR5 ;  /* 0x0000001f3f047899 */ /* 0x000fc80008011605 */
[----:B------:R-:W-:-:S04]  /*10d00*/  ULEA.HI.SX32 UR4, UR5, UR4, 0x1c ;  /* 0x0000000405047291 */ /* 0x000fc8000f8fe23f */
        /* <DEDUP_REMOVED lines=22> */
.L_x_4371:
        /* <DEDUP_REMOVED lines=20> */
.L_x_4374:
[----:B------:R-:W-:Y:S05]  /*10fb0*/  BSYNC B6 ;  /* 0x0000000000067941 */ /* 0x000fea0003800000 */
.L_x_4373:
        /* <DEDUP_REMOVED lines=20> */
.L_x_4377:
[----:B------:R0:W1:Y:S01]  /*11100*/  LDC.64 R2, c[0x4][R18] ;  /* 0x0100000012027b82 */ /* 0x0000620000000a00 */
[----:B------:R-:W-:Y:S01]  /*11110*/  ULDC.64 UR4, c[0x4][0x138] ;  /* 0x01004e0000047ab9 */ /* 0x000fe20000000a00 */
[----:B------:R-:W-:Y:S01]  /*11120*/  ULDC.64 UR6, c[0x4][0x140] ;  /* 0x0100500000067ab9 */ /* 0x000fe20000000a00 */
[----:B------:R-:W-:Y:S02]  /*11130*/  IMAD.U32 R4, RZ, RZ, UR4 ;  /* 0x00000004ff047e24 */ /* 0x000fe4000f8e00ff */
        /* <DEDUP_REMOVED lines=11> */
.L_x_4376:
[----:B------:R-:W-:Y:S05]  /*111f0*/  BSYNC B6 ;  /* 0x0000000000067941 */ /* 0x000fea0003800000 */
.L_x_4375:
        /* <DEDUP_REMOVED lines=15> */
.L_x_4432:
        /* <DEDUP_REMOVED lines=36> */
[----:B0-----:R-:W-:-:S03]  /*11530*/  IMAD R5, R10, R7, R0 ;  /* 0x000000070a057224 */ /* 0x001fc600078e0200 */
[----:B------:R-:W-:Y:S01]  /*11540*/  SHF.R.S32.HI R28, RZ, 0x1f, R22 ;  /* 0x0000001fff1c7819 */ /* 0x000fe20000011416 */
[----:B------:R-:W-:-:S05]  /*11550*/  IMAD.U32 R0, RZ, RZ, UR48 ;  /* 0x00000030ff007e24 */ /* 0x000fca000f8e00ff */
[----:B------:R-:W-:-:S13]  /*11560*/  ISETP.NE.AND P2, PT, R0, 0x3, PT ;  /* 0x000000030000780c */ /* 0x000fda0003f45270 */
[----:B------:R-:W-:-:S04]  /*11570*/  @P2 LOP3.LUT R16, R16, 0x80, RZ, 0xfc, !PT ;  /* 0x0000008010102812 */ /* 0x000fc800078efcff */
[----:B------:R-:W-:-:S04]  /*11580*/  LOP3.LUT R16, R16, 0xffffffbf, RZ, 0xc0, !PT ;  /* 0xffffffbf10107812 */ /* 0x000fc800078ec0ff */
[----:B------:R-:W-:Y:S01]  /*11590*/  @P0 LOP3.LUT R16, R16, 0x40, RZ, 0xfc, !PT ;  /* 0x0000004010100812 */ /* 0x000fe200078efcff */
[----:B------:R-:W-:Y:S06]  /*115a0*/  @!P2 BRA `(.L_x_4379) ;  /* 0x000000000004a947 */ /* 0x000fec0003800000 */
[----:B------:R-:W-:Y:S01]  /*115b0*/  BPT.TRAP 0x1 ;  /* 0x000000040000795c */ /* 0x000fe20000300000 */
.L_x_4379:
        /* <DEDUP_REMOVED lines=25> */
.L_x_4433:
[----:B------:R-:W-:Y:S05]  /*11750*/  BSYNC B0 ;  /* 0x0000000000007941 */ /* 0x000fea0003800000 */
.L_x_4380:
        /* <DEDUP_REMOVED lines=82> */
[----:B------:R0:W-:Y:S02]  /*11c80*/  @P0 LDGSTS.E.BYPASS.LTC128B.128 [R21+0x26400], desc[UR36][R2.64+0x100], !P2 ;  /* 0x2640010002150fae */ /* 0x0001e4000d101d64 */
.L_x_4447:
        /* <DEDUP_REMOVED lines=12> */
.L_x_4383:
        /* <DEDUP_REMOVED lines=10> */
.L_x_4384:
[----:B------:R1:W-:Y:S02]  /*11df0*/  SYNCS.ARRIVE.TRANS64.A1T0 RZ, [R0+URZ+0x30830], RZ ;  /* 0x030830ff00ff79a7 */ /* 0x0003e4000810003f */
[----:B------:R-:W-:Y:S05]  /*11e00*/  WARPSYNC.ALL ;  /* 0x0000000000007948 */ /* 0x000fea0003800000 */
[----:B------:R-:W-:Y:S01]  /*11e10*/  BSSY B6, `(.L_x_4385) ;  /* 0x0000015000067945 */ /* 0x000fe20003800000 */
[----:B-1----:R-:W-:Y:S01]  /*11e20*/  VIADD R0, R17, 0x12400 ;  /* 0x0001240011007836 */ /* 0x002fe20000000000 */
[----:B------:R-:W-:Y:S04]  /*11e30*/  BAR.SYNC.DEFER_BLOCKING 0x8, 0x180 ;  /* 0x0206000000007b1d */ /* 0x000fe80000010000 */
[----:B------:R-:W-:-:S13]  /*11e40*/  LOP3.LUT P0, RZ, R0, 0x3ff, RZ, 0xc0, !PT ;  /* 0x000003ff00ff7812 */ /* 0x000fda000780c0ff */
[----:B------:R-:W-:Y:S05]  /*11e50*/  @!P0 BRA `(.L_x_4386) ;  /* 0x0000000000408947 */ /* 0x000fea0003800000 */
[----:B0-----:R-:W-:Y:S01]  /*11e60*/  MOV R2, 0x0 ;  /* 0x0000000000027802 */ /* 0x001fe20000000f00 */
        /* <DEDUP_REMOVED lines=15> */
.L_x_4386:
[----:B------:R-:W-:Y:S05]  /*11f60*/  BSYNC B6 ;  /* 0x0000000000067941 */ /* 0x000fea0003800000 */
.L_x_4385:
        /* <DEDUP_REMOVED lines=9> */
[----:B------:R-:W-:Y:S02]  /*12000*/  LOP3.LUT P5, RZ, R16, 0x200, RZ, 0xc0, !PT ;  /* 0x0000020010ff7812 */ /* 0x000fe400078ac0ff */
[----:B------:R-:W-:-:S04]  /*12010*/  UIMAD UR6, UR6, UR8, URZ ;  /* 0x00000008060672a4 */ /* 0x000fc8000f8e023f */
[----:B------:R-:W-:Y:S02]  /*12020*/  UIMAD UR7, UR7, UR9, UR6 ;  /* 0x00000009070772a4 */ /* 0x000fe4000f8e0206 */
[----:B------:R-:W-:Y:S01]  /*12030*/  USHF.R.S32.HI UR6, URZ, 0x1f, UR43 ;  /* 0x0000001f3f067899 */ /* 0x000fe2000801142b */
[----:B0-----:R-:W-:-:S05]  /*12040*/  IMAD.SHL.U32 R2, R2, 0x10, RZ ;  /* 0x0000001002027824 */ /* 0x001fca00078e00ff */
[----:B------:R-:W-:-:S05]  /*12050*/  LOP3.LUT R2, R36, 0x70, R2, 0xf8, !PT ;  /* 0x0000007024027812 */ /* 0x000fca00078ef802 */
[----:B------:R-:W-:-:S04]  /*12060*/  VIADD R0, R2, UR44 ;  /* 0x0000002c02007c36 */ /* 0x000fc80008000000 */
[----:B------:R-:W-:Y:S01]  /*12070*/  @P0 IMAD.HI.U32 R3, R0, UR4, RZ ;  /* 0x0000000400030c27 */ /* 0x000fe2000f8e00ff */
[----:B------:R-:W-:Y:S01]  /*12080*/  PLOP3.LUT P0, PT, PT, PT, UP0, 0x80, 0x0 ;  /* 0x000000000000781c */ /* 0x000fe20003f0f008 */
[----:B------:R-:W-:Y:S02]  /*12090*/  @UP0 ULDC UR4, c[0x0][0x450] ;  /* 0x0001140000040ab9 */ /* 0x000fe40000000800 */
[----:B------:R-:W-:-:S10]  /*120a0*/  IMAD.MOV.U32 R2, RZ, RZ, R0 ;  /* 0x000000ffff027224 */ /* 0x000fd400078e0000 */
        /* <DEDUP_REMOVED lines=107> */
[----:B------:R0:W-:Y:S02]  /*12760*/  @!P0 LDGSTS.E.BYPASS.LTC128B.128 [R31+0x1d400], desc[UR36][R2.64+0x100], !P5 ;  /* 0x1d400100021f8fae */ /* 0x0001e4000e901d64 */
.L_x_4464:
        /* <DEDUP_REMOVED lines=9> */
[----:B------:R0:W-:Y:S01]  /*12800*/  @!P0 LDGSTS.E.BYPASS.LTC128B.128 [R31+0x1dc00], desc[UR36][R2.64+0x100], !P5 ;  /* 0x1dc00100021f8fae */ /* 0x0001e2000e901d64 */
[----:B------:R-:W-:Y:S01]  /*12810*/  PLOP3.LUT P0, PT, PT, PT, PT, 0x80, 0x0 ;  /* 0x000000000000781c */ /* 0x000fe20003f0f070 */
[----:B------:R-:W-:-:S12]  /*12820*/  NOP ;  /* 0x0000000000007918 */ /* 0x000fd80000000000 */
.L_x_4388:
        /* <DEDUP_REMOVED lines=18> */
.L_x_4465:
[----:B------:R-:W-:Y:S05]  /*12950*/  BSYNC B0 ;  /* 0x0000000000007941 */ /* 0x000fea0003800000 */
.L_x_4389:
[----:B------:R-:W-:-:S04]  /*12960*/  UIADD3 UR4, UR45, -0x2, URZ ;  /* 0xfffffffe2d047890 */ /* 0x000fc8000fffe03f */
[----:B------:R-:W-:-:S06]  /*12970*/  UISETP.GE.AND UP0, UPT, UR4, UR46, UPT ;  /* 0x0000002e0400728c */ /* 0x000fcc000bf06270 */
[----:B------:R-:W-:-:S13]  /*12980*/  PLOP3.LUT P0, PT, PT, PT, UP0, 0x40, 0x0 ;  /* 0x000000000000781c */ /* 0x000fda0003f0e808 */
[----:B------:R-:W-:Y:S05]  /*12990*/  @P0 BRA `(.L_x_4391) ;  /* 0x0000000c00f80947 */ /* 0x000fea0003800000 */
[----:B------:R-:W-:Y:S01]  /*129a0*/  BSSY B0, `(.L_x_4391) ;  /* 0x00000fd000007945 */ /* 0x000fe20003800000 */
[----:B------:R-:W-:Y:S02]  /*129b0*/  IMAD.MOV.U32 R20, RZ, RZ, R26 ;  /* 0x000000ffff147224 */ /* 0x000fe400078e001a */
[----:B------:R-:W-:Y:S02]  /*129c0*/  IMAD.MOV.U32 R9, RZ, RZ, R23 ;  /* 0x000000ffff097224 */ /* 0x000fe400078e0017 */
[----:B------:R-:W-:Y:S02]  /*129d0*/  IMAD.MOV.U32 R27, RZ, RZ, R24 ;  /* 0x000000ffff1b7224 */ /* 0x000fe400078e0018 */
[----:B------:R-:W-:-:S07]  /*129e0*/  IMAD.U32 R8, RZ, RZ, UR4 ;  /* 0x00000004ff087e24 */ /* 0x000fce000f8e00ff */
.L_x_4404:
[----:B------:R-:W1:Y:S01]  /*129f0*/  LDC R3, c[0x0][0x430] ;  /* 0x00010c00ff037b82 */ /* 0x000e620000000800 */
[----:B0-----:R-:W0:Y:S01]  /*12a00*/  S2R R0, SR_TID.X ;  /* 0x0000000000007919 */ /* 0x001e220000002100 */
[----:B------:R-:W-:Y:S01]  /*12a10*/  IMAD R10, R8, 0x60, R32 ;  /* 0x00000060080a7824 */ /* 0x000fe200078e0220 */
[----:B------:R-:W-:Y:S01]  /*12a20*/  LOP3.LUT P1, RZ, R16, 0x80, RZ, 0xc0, !PT ;  /* 0x0000008010ff7812 */ /* 0x000fe2000782c0ff */
[----:B------:R-:W-:Y:S01]  /*12a30*/  VIADD R23, R9, 0x1 ;  /* 0x0000000109177836 */ /* 0x000fe20000000000 */
[----:B-1----:R-:W-:Y:S01]  /*12a40*/  ISETP.NE.AND P0, PT, R3, 0x1, PT ;  /* 0x000000010300780c */ /* 0x002fe20003f05270 */
[----:B0-----:R-:W-:-:S12]  /*12a50*/  IMAD.SHL.U32 R0, R0, 0x10, RZ ;  /* 0x0000001000007824 */ /* 0x001fd800078e00ff */
[----:B------:R-:W0:Y:S01]  /*12a60*/  @P0 LDC R3, c[0x0][0x434] ;  /* 0x00010d00ff030b82 */ /* 0x000e220000000800 */
[----:B------:R-:W-:-:S04]  /*12a70*/  LOP3.LUT R0, R36, 0x70, R0, 0xf8, !PT ;  /* 0x0000007024007812 */ /* 0x000fc800078ef800 */
[C---:B------:R-:W-:Y:S01]  /*12a80*/  ISETP.GT.U32.AND P2, PT, R0.reuse, 0x5f, PT ;  /* 0x0000005f0000780c */ /* 0x040fe20003f44070 */
[----:B------:R-:W-:Y:S02]  /*12a90*/  IMAD.IADD R10, R0, 0x1, R10 ;  /* 0x00000001000a7824 */ /* 0x000fe400078e020a */
[----:B------:R-:W1:Y:S02]  /*12aa0*/  @P0 LDC R5, c[0x0][0x438] ;  /* 0x00010e00ff050b82 */ /* 0x000e640000000800 */
[----:B------:R-:W-:-:S08]  /*12ab0*/  IMAD.MOV.U32 R11, RZ, RZ, R10 ;  /* 0x000000ffff0b7224 */ /* 0x000fd000078e000a */
[----:B------:R-:W2:Y:S01]  /*12ac0*/  @!P2 LDC.64 R6, c[0x0][0x428] ;  /* 0x00010a00ff06ab82 */ /* 0x000ea20000000a00 */
[----:B0-----:R-:W-:-:S05]  /*12ad0*/  @P0 IMAD.HI.U32 R0, R10, R3, RZ ;  /* 0x000000030a000227 */ /* 0x001fca00078e00ff */
[----:B-1----:R-:W-:Y:S02]  /*12ae0*/  @P0 SHF.R.U32.HI R11, RZ, R5, R0 ;  /* 0x00000005ff0b0219 */ /* 0x002fe40000011600 */
[----:B------:R-:W0:Y:S02]  /*12af0*/  @!P2 LDC.64 R4, c[0x0][0x418] ;  /* 0x00010600ff04ab82 */ /* 0x000e240000000a00 */
[--C-:B------:R-:W-:Y:S01]  /*12b00*/  @!P2 SHF.R.S32.HI R3, RZ, 0x1f, R11.reuse ;  /* 0x0000001fff03a819 */ /* 0x100fe2000001140b */
[----:B------:R-:W-:Y:S02]  /*12b10*/  @!P2 IMAD.MOV.U32 R2, RZ, RZ, R11 ;  /* 0x000000ffff02a224 */ /* 0x000fe400078e000b */
[-C--:B--2---:R-:W-:Y:S02]  /*12b20*/  @!P2 IMAD R0, R33, R6.reuse, RZ ;  /* 0x000000062100a224 */ /* 0x084fe400078e02ff */
[----:B------:R-:W-:-:S04]  /*12b30*/  @!P2 IMAD.WIDE.U32 R2, R29, R6, R2 ;  /* 0x000000061d02a225 */ /* 0x000fc800078e0002 */
[----:B------:R-:W-:-:S04]  /*12b40*/  @!P2 IMAD R7, R29, R7, R0 ;  /* 0x000000071d07a224 */ /* 0x000fc800078e0200 */
[----:B------:R-:W-:Y:S01]  /*12b50*/  @!P2 IMAD.IADD R0, R7, 0x1, R3 ;  /* 0x000000010700a824 */ /* 0x000fe200078e0203 */
[----:B0-----:R-:W-:-:S04]  /*12b60*/  @!P2 LEA R4, P0, R2, R4, 0x2 ;  /* 0x000000040204a211 */ /* 0x001fc800078010ff */
        /* <DEDUP_REMOVED lines=14> */
.L_x_4392:
[----:B------:R-:W-:Y:S01]  /*12c50*/  IMAD R6, R23, 0x8, R17 ;  /* 0x0000000817067824 */ /* 0x000fe200078e0211 */
[----:B------:R-:W-:Y:S01]  /*12c60*/  SHF.L.U32 R3, R26, 0x1f, RZ ;  /* 0x0000001f1a037819 */ /* 0x000fe200000006ff */
[----:B------:R-:W-:Y:S03]  /*12c70*/  BSSY B1, `(.L_x_4393) ;  /* 0x0000003000017945 */ /* 0x000fe60003800000 */
[----:B------:R-:W0:Y:S02]  /*12c80*/  SYNCS.PHASECHK.TRANS64.TRYWAIT P0, [R6+URZ+0x30840], R3 ;  /* 0x03084003060075a7 */ /* 0x000e24000800017f */
[----:B0-----:R-:W-:Y:S05]  /*12c90*/  @!P0 BRA `(.L_x_4394) ;  /* 0x0000003000248947 */ /* 0x001fea0003800000 */
.L_x_4466:
[----:B------:R-:W-:Y:S05]  /*12ca0*/  BSYNC B1 ;  /* 0x0000000000017941 */ /* 0x000fea0003800000 */
.L_x_4393:
[----:B------:R-:W-:Y:S01]  /*12cb0*/  SHF.R.S32.HI R21, RZ, 0x1f, R5 ;  /* 0x0000001fff157819 */ /* 0x000fe20000011405 */
[----:B------:R-:W-:Y:S01]  /*12cc0*/  ULDC.64 UR4, c[0x0][0x300] ;  /* 0x0000c00000047ab9 */ /* 0x000fe20000000a00 */
[----:B-----5:R-:W-:Y:S01]  /*12cd0*/  SHF.R.S32.HI R25, RZ, 0x1f, R0 ;  /* 0x0000001fff197819 */ /* 0x020fe20000011400 */
[----:B------:R-:W-:Y:S01]  /*12ce0*/  IMAD R8, R23, 0x4800, R30 ;  /* 0x0000480017087824 */ /* 0x000fe200078e021e */
        /* <DEDUP_REMOVED lines=16> */
[----:B------:R-:W-:-:S03]  /*12df0*/  ULDC.64 UR4, c[0x0][0x2e8] ;  /* 0x0000ba0000047ab9 */ /* 0x000fc60000000a00 */
[----:B------:R-:W-:Y:S01]  /*12e00*/  IMAD.IADD R3, R7, 0x1, R3 ;  /* 0x0000000107037824 */ /* 0x000fe200078e0203 */
[----:B------:R-:W-:Y:S01]  /*12e10*/  LEA R7, P0, R2, UR4, 0x1 ;  /* 0x0000000402077c11 */ /* 0x000fe2000f8008ff */
[----:B------:R-:W-:-:S03]  /*12e20*/  UMOV UR4, 0xffffffff ;  /* 0xffffffff00047882 */ /* 0x000fc60000000000 */
[----:B------:R-:W-:Y:S01]  /*12e30*/  LEA.HI.X R10, R2, UR5, R3, 0x1, P0 ;  /* 0x00000005020a7c11 */ /* 0x000fe200080f0c03 */
[----:B------:R-:W-:Y:S08]  /*12e40*/  BRA.DIV UR4, `(.L_x_4395) ;  /* 0x0000002e04cc7947 */ /* 0x000ff0000b800000 */
        /* <DEDUP_REMOVED lines=38> */
[----:B------:R0:W-:Y:S02]  /*130b0*/  LDGSTS.E.BYPASS.LTC128B.128 [R8+0x26400], desc[UR36][R2.64+0x100], !P1 ;  /* 0x2640010002087fae */ /* 0x0001e4000c901d64 */
.L_x_4480:
        /* <DEDUP_REMOVED lines=10> */
.L_x_4396:
        /* <DEDUP_REMOVED lines=10> */
.L_x_4397:
[----:B------:R1:W-:Y:S01]  /*13200*/  SYNCS.ARRIVE.TRANS64.A1T0 RZ, [R6+URZ+0x30830], RZ ;  /* 0x030830ff06ff79a7 */ /* 0x0003e2000810003f */
[----:B------:R-:W-:Y:S05]  /*13210*/  @!P2 BRA `(.L_x_4398) ;  /* 0x000000000004a947 */ /* 0x000fea0003800000 */
[----:B------:R-:W-:Y:S01]  /*13220*/  BPT.TRAP 0x1 ;  /* 0x000000040000795c */ /* 0x000fe20000300000 */
.L_x_4398:
[----:B0-----:R-:W-:Y:S01]  /*13230*/  SHF.L.U32 R3, R20, 0x1f, RZ ;  /* 0x0000001f14037819 */ /* 0x001fe200000006ff */
[----:B-1----:R-:W-:Y:S01]  /*13240*/  IMAD R6, R9, 0x8, R17 ;  /* 0x0000000809067824 */ /* 0x002fe200078e0211 */
[----:B------:R-:W-:Y:S03]  /*13250*/  BSSY B1, `(.L_x_4399) ;  /* 0x0000003000017945 */ /* 0x000fe60003800000 */
[----:B------:R-:W0:Y:S02]  /*13260*/  SYNCS.PHASECHK.TRANS64.TRYWAIT P0, [R6+URZ+0x30860], R3 ;  /* 0x03086003060075a7 */ /* 0x000e24000800017f */
[----:B0-----:R-:W-:Y:S05]  /*13270*/  @!P0 BRA `(.L_x_4400) ;  /* 0x0000003000788947 */ /* 0x001fea0003800000 */
.L_x_4481:
[----:B------:R-:W-:Y:S05]  /*13280*/  BSYNC B1 ;  /* 0x0000000000017941 */ /* 0x000fea0003800000 */
.L_x_4399:
[----:B------:R-:W-:Y:S01]  /*13290*/  IMAD.MOV.U32 R2, RZ, RZ, -0x60 ;  /* 0xffffffa0ff027424 */ /* 0x000fe200078e00ff */
[----:B------:R-:W-:Y:S01]  /*132a0*/  UMOV UR4, 0xffffffff ;  /* 0xffffffff00047882 */ /* 0x000fe20000000000 */
[C---:B------:R-:W-:Y:S01]  /*132b0*/  LOP3.LUT P3, RZ, R16.reuse, 0x20, RZ, 0xc0, !PT ;  /* 0x0000002010ff7812 */ /* 0x040fe2000786c0ff */
[----:B------:R-:W-:Y:S01]  /*132c0*/  IMAD R7, R9, 0x4800, R30 ;  /* 0x0000480009077824 */ /* 0x000fe200078e021e */
[C---:B------:R-:W-:Y:S01]  /*132d0*/  LOP3.LUT P2, RZ, R16.reuse, 0x10, RZ, 0xc0, !PT ;  /* 0x0000001010ff7812 */ /* 0x040fe2000784c0ff */
[----:B0-----:R-:W-:Y:S01]  /*132e0*/  IMAD R3, R27, R2, UR38 ;  /* 0x000000261b037e24 */ /* 0x001fe2000f8e0202 */
[----:B------:R-:W-:-:S03]  /*132f0*/  LOP3.LUT P1, RZ, R16, 0x8, RZ, 0xc0, !PT ;  /* 0x0000000810ff7812 */ /* 0x000fc6000782c0ff */
[----:B------:R-:W-:Y:S01]  /*13300*/  IMAD.IADD R8, R3, 0x1, -R36 ;  /* 0x0000000103087824 */ /* 0x000fe200078e0a24 */
[----:B------:R-:W-:Y:S09]  /*13310*/  BRA.DIV UR4, `(.L_x_4401) ;  /* 0x0000003204647947 */ /* 0x000ff2000b800000 */
        /* <DEDUP_REMOVED lines=52> */
[----:B--2-4-:R3:W-:Y:S02]  /*13660*/  LDGSTS.E.BYPASS.LTC128B.128 [R7+0x8400], desc[UR36][R2.64+0x100], !P0 ;  /* 0x0840010002077fae */ /* 0x0147e4000c101d64 */
.L_x_4495:
        /* <DEDUP_REMOVED lines=31> */
.L_x_4402:
        /* <DEDUP_REMOVED lines=10> */
.L_x_4403:
[C---:B------:R-:W-:Y:S01]  /*13900*/  ISETP.GT.AND P0, PT, R24.reuse, UR46, PT ;  /* 0x0000002e18007c0c */ /* 0x040fe2000bf04270 */
[----:B------:R1:W-:Y:S01]  /*13910*/  SYNCS.ARRIVE.TRANS64.A1T0 RZ, [R6+URZ+0x30850], RZ ;  /* 0x030850ff06ff79a7 */ /* 0x0003e2000810003f */
[----:B------:R-:W-:Y:S02]  /*13920*/  VIADD R8, R24, 0xffffffff ;  /* 0xffffffff18087836 */ /* 0x000fe40000000000 */
[----:B------:R-:W-:Y:S02]  /*13930*/  IMAD.MOV.U32 R20, RZ, RZ, R26 ;  /* 0x000000ffff147224 */ /* 0x000fe400078e001a */
[----:B------:R-:W-:Y:S02]  /*13940*/  IMAD.MOV.U32 R9, RZ, RZ, R23 ;  /* 0x000000ffff097224 */ /* 0x000fe400078e0017 */
[----:B------:R-:W-:-:S05]  /*13950*/  IMAD.MOV.U32 R27, RZ, RZ, R24 ;  /* 0x000000ffff1b7224 */ /* 0x000fca00078e0018 */
[----:B-1----:R-:W-:Y:S05]  /*13960*/  @P0 BRA `(.L_x_4404) ;  /* 0xfffffff000200947 */ /* 0x002fea000383ffff */
[----:B------:R-:W-:Y:S05]  /*13970*/  BSYNC B0 ;  /* 0x0000000000007941 */ /* 0x000fea0003800000 */
.L_x_4391:
        /* <DEDUP_REMOVED lines=17> */
.L_x_4406:
[----:B------:R-:W-:Y:S05]  /*13a90*/  BSYNC B0 ;  /* 0x0000000000007941 */ /* 0x000fea0003800000 */
.L_x_4405:
[----:B------:R-:W-:-:S13]  /*13aa0*/  LOP3.LUT P0, RZ, R16, 0x80, RZ, 0xc0, !PT ;  /* 0x0000008010ff7812 */ /* 0x000fda000780c0ff */
[----:B------:R-:W-:Y:S05]  /*13ab0*/  @!P0 BRA `(.L_x_4407) ;  /* 0x0000000000048947 */ /* 0x000fea0003800000 */
[----:B------:R-:W-:Y:S01]  /*13ac0*/  BPT.TRAP 0x1 ;  /* 0x000000040000795c */ /* 0x000fe20000300000 */
.L_x_4407:
[----:B------:R-:W-:Y:S01]  /*13ad0*/  IMAD R4, R23, 0x8, R17 ;  /* 0x0000000817047824 */ /* 0x000fe200078e0211 */
[----:B------:R-:W-:Y:S01]  /*13ae0*/  SHF.L.U32 R3, R26, 0x1f, RZ ;  /* 0x0000001f1a037819 */ /* 0x000fe200000006ff */
[----:B------:R-:W-:Y:S01]  /*13af0*/  IMAD.MOV.U32 R5, RZ, RZ, -0x60 ;  /* 0xffffffa0ff057424 */ /* 0x000fe200078e00ff */
[----:B------:R-:W-:Y:S02]  /*13b00*/  BSSY B0, `(.L_x_4408) ;  /* 0x0000004000007945 */ /* 0x000fe40003800000 */
[----:B------:R-:W0:Y:S01]  /*13b10*/  SYNCS.PHASECHK.TRANS64.TRYWAIT P0, [R4+URZ+0x30860], R3 ;  /* 0x03086003040075a7 */ /* 0x000e22000800017f */
[----:B------:R-:W-:Y:S01]  /*13b20*/  IMAD R5, R24, R5, UR38 ;  /* 0x0000002618057e24 */ /* 0x000fe2000f8e0205 */
[----:B0-----:R-:W-:Y:S06]  /*13b30*/  @!P0 BRA `(.L_x_4409) ;  /* 0x0000003000588947 */ /* 0x001fec0003800000 */
.L_x_4496:
[----:B------:R-:W-:Y:S05]  /*13b40*/  BSYNC B0 ;  /* 0x0000000000007941 */ /* 0x000fea0003800000 */
.L_x_4408:
        /* <DEDUP_REMOVED lines=54> */
[----:B------:R-:W-:Y:S01]  /*13eb0*/  ISETP.LT.OR P0, PT, R5, 0x41, P4 ;  /* 0x000000410500780c */ /* 0x000fe20002701670 */
[----:B------:R2:W1:-:S12]  /*13ec0*/  SHFL.IDX PT, R7, R19, 0x5, 0x181f ;  /* 0x00b81f0013077f89 */ /* 0x00045800000e0000 */
[----:B------:R2:W-:Y:S01]  /*13ed0*/  LDGSTS.E.BYPASS.LTC128B.128 [R0+0x2400], desc[UR36][R2.64], !P0 ;  /* 0x0240000002007fae */ /* 0x0005e2000c101d64 */
[----:B------:R-:W-:-:S13]  /*13ee0*/  ISETP.LT.OR P0, PT, R5, 0x41, P3 ;  /* 0x000000410500780c */ /* 0x000fda0001f01670 */
[----:B------:R2:W-:Y:S01]  /*13ef0*/  LDGSTS.E.BYPASS.LTC128B.128 [R0+0x5400], desc[UR36][R2.64+0x80], !P0 ;  /* 0x0540008002007fae */ /* 0x0005e2000c101d64 */
[----:B------:R-:W-:-:S13]  /*13f00*/  ISETP.LT.OR P0, PT, R5, 0x41, P1 ;  /* 0x000000410500780c */ /* 0x000fda0000f01670 */
[----:B-1-3--:R2:W-:Y:S02]  /*13f10*/  LDGSTS.E.BYPASS.LTC128B.128 [R0+0x8400], desc[UR36][R2.64+0x100], !P0 ;  /* 0x0840010002007fae */ /* 0x00a5e4000c101d64 */
.L_x_4510:
[----:B0-2---:R-:W-:-:S05]  /*13f20*/  IADD3 R2, P0, R14, R6, RZ ;  /* 0x000000060e027210 */ /* 0x005fca0007f1e0ff */
        /* <DEDUP_REMOVED lines=12> */
.L_x_4411:
        /* <DEDUP_REMOVED lines=10> */
.L_x_4412:
[----:B------:R1:W-:Y:S01]  /*14090*/  SYNCS.ARRIVE.TRANS64.A1T0 RZ, [R4+URZ+0x30850], RZ ;  /* 0x030850ff04ff79a7 */ /* 0x0003e2000810003f */
[----:B------:R-:W-:-:S05]  /*140a0*/  VIADD R23, R23, 0x1 ;  /* 0x0000000117177836 */ /* 0x000fca0000000000 */
[----:B------:R-:W-:-:S04]  /*140b0*/  ISETP.NE.AND P0, PT, R23, 0x2, PT ;  /* 0x000000021700780c */ /* 0x000fc80003f05270 */
[----:B0-----:R-:W-:Y:S02]  /*140c0*/  SEL R3, RZ, 0x1, P0 ;  /* 0x00000001ff037807 */ /* 0x001fe40000000000 */
[----:B------:R-:W-:Y:S02]  /*140d0*/  SEL R23, R23, RZ, P0 ;  /* 0x000000ff17177207 */ /* 0x000fe40000000000 */
[----:B-1----:R-:W-:-:S07]  /*140e0*/  LOP3.LUT R26, R26, R3, RZ, 0x3c, !PT ;  /* 0x000000031a1a7212 */ /* 0x002fce00078e3cff */
.L_x_4372:
[----:B------:R-:W-:Y:S05]  /*140f0*/  BSYNC B7 ;  /* 0x0000000000077941 */ /* 0x000fea0003800000 */
.L_x_4370:
        /* <DEDUP_REMOVED lines=11> */
.L_x_4413:
[----:B------:R-:W-:-:S03]  /*141b0*/  UMOV UR4, 0xffffffff ;  /* 0xffffffff00047882 */ /* 0x000fc60000000000 */
[----:B------:R-:W-:Y:S05]  /*141c0*/  BRA.DIV UR4, `(.L_x_4415) ;  /* 0x0000003204f87947 */ /* 0x000fea000b800000 */
[----:B------:R0:W1:Y:S02]  /*141d0*/  SHFL.IDX PT, R14, R34, RZ, 0x1f ;  /* 0x00001fff220e7589 */ /* 0x00006400000e0000 */
.L_x_4513:
        /* <DEDUP_REMOVED lines=8> */
.L_x_4414:
[----:B------:R-:W-:Y:S02]  /*14260*/  ULDC UR4, c[0x0][0xc38] ;  /* 0x00030e0000047ab9 */ /* 0x000fe40000000800 */
[----:B-1----:R-:W-:-:S13]  /*14270*/  ISETP.GE.AND P0, PT, R34, UR4, PT ;  /* 0x0000000422007c0c */ /* 0x002fda000bf06270 */
[----:B------:R-:W-:Y:S05]  /*14280*/  @!P0 BRA `(.L_x_4416) ;  /* 0xffffffc000b48947 */ /* 0x000fea000383ffff */
.L_x_4361:
        /* <DEDUP_REMOVED lines=12> */
.L_x_4514:
[----:B------:R-:W-:Y:S05]  /*14350*/  BSYNC B0 ;  /* 0x0000000000007941 */ /* 0x000fea0003800000 */
.L_x_4417:
[----:B------:R-:W-:-:S03]  /*14360*/  UMOV UR4, 0xffffffff ;  /* 0xffffffff00047882 */ /* 0x000fc60000000000 */
[----:B------:R-:W-:Y:S05]  /*14370*/  BRA.DIV UR4, `(.L_x_4419) ;  /* 0x0000003204c87947 */ /* 0x000fea000b800000 */
[----:B-1----:R-:W1:Y:S02]  /*14380*/  S2R R0, SR_TID.X ;  /* 0x0000000000007919 */ /* 0x002e640000002100 */
[----:B-1----:R-:W-:-:S04]  /*14390*/  SHF.R.U32.HI R0, RZ, 0x5, R0 ;  /* 0x00000005ff007819 */ /* 0x002fc80000011600 */
[----:B------:R-:W-:-:S05]  /*143a0*/  LOP3.LUT R0, R0, 0x3, RZ, 0xc0, !PT ;  /* 0x0000000300007812 */ /* 0x000fca00078ec0ff */
[----:B------:R1:W2:Y:S02]  /*143b0*/  SHFL.IDX PT, R14, R0, RZ, 0x1f ;  /* 0x00001fff000e7589 */ /* 0x0002a400000e0000 */
.L_x_4517:
[----:B--2---:R-:W-:Y:S01]  /*143c0*/  ISETP.NE.AND P0, PT, R14, RZ, PT ;  /* 0x000000ff0e00720c */ /* 0x004fe20003f05270 */
[----:B------:R-:W-:-:S12]  /*143d0*/  BSSY B0, `(.L_x_4420) ;  /* 0x0000026000007945 */ /* 0x000fd80003800000 */
[----:B------:R-:W-:Y:S05]  /*143e0*/  @P0 BRA `(.L_x_4421) ;  /* 0x0000000000900947 */ /* 0x000fea0003800000 */
[----:B------:R-:W-:-:S03]  /*143f0*/  UMOV UR4, 0xffffffff ;  /* 0xffffffff00047882 */ /* 0x000fc60000000000 */
[----:B------:R-:W-:Y:S05]  /*14400*/  BRA.DIV UR4, `(.L_x_4422) ;  /* 0x0000003204d87947 */ /* 0x000fea000b800000 */
[----:B------:R-:W-:-:S13]  /*14410*/  ELECT P6, URZ, PT ;  /* 0x00000000003f782f */ /* 0x000fda00038c0000 */
.L_x_4520:
        /* <DEDUP_REMOVED lines=8> */
.L_x_4423:
[C---:B------:R-:W-:Y:S01]  /*144a0*/  IMAD R5, R23.reuse, 0x8, R4 ;  /* 0x0000000817057824 */ /* 0x040fe200078e0204 */
[----:B------:R-:W-:Y:S01]  /*144b0*/  SHF.L.U32 R0, R26, 0x1f, RZ ;  /* 0x0000001f1a007819 */ /* 0x000fe200000006ff */
[----:B------:R-:W-:-:S03]  /*144c0*/  VIADD R23, R23, 0x1 ;  /* 0x0000000117177836 */ /* 0x000fc60000000000 */
[----:B------:R-:W1:Y:S02]  /*144d0*/  SYNCS.PHASECHK.TRANS64.TRYWAIT P1, [R5+URZ+0x30840], R0 ;  /* 0x03084000050075a7 */ /* 0x000e64000802017f */
[----:B------:R-:W-:-:S04]  /*144e0*/  ISETP.NE.AND P2, PT, R23, 0x2, PT ;  /* 0x000000021700780c */ /* 0x000fc80003f45270 */
[----:B------:R-:W-:Y:S01]  /*144f0*/  SEL R3, RZ, 0x1, P2 ;  /* 0x00000001ff037807 */ /* 0x000fe20001000000 */
[----:B-1----:R-:W-:Y:S08]  /*14500*/  @!P1 BRA `(.L_x_4424) ;  /* 0x0000003000b89947 */ /* 0x002ff00003800000 */
.L_x_4521:
[----:B------:R-:W-:Y:S02]  /*14510*/  SEL R23, R23, RZ, P2 ;  /* 0x000000ff17177207 */ /* 0x000fe40001000000 */
[----:B------:R-:W-:Y:S01]  /*14520*/  LOP3.LUT R2, R26, R3, RZ, 0x3c, !PT ;  /* 0x000000031a027212 */ /* 0x000fe200078e3cff */
[----:B------:R-:W-:Y:S06]  /*14530*/  @!P0 BRA `(.L_x_4425) ;  /* 0x0000000000048947 */ /* 0x000fec0003800000 */
[----:B------:R-:W-:Y:S01]  /*14540*/  BPT.TRAP 0x1 ;  /* 0x000000040000795c */ /* 0x000fe20000300000 */
.L_x_4425:
[----:B------:R-:W-:Y:S01]  /*14550*/  IMAD R23, R23, 0x8, R4 ;  /* 0x0000000817177824 */ /* 0x000fe200078e0204 */
[----:B------:R-:W-:-:S04]  /*14560*/  SHF.L.U32 R2, R2, 0x1f, RZ ;  /* 0x0000001f02027819 */ /* 0x000fc800000006ff */
[----:B------:R-:W2:Y:S02]  /*14570*/  SYNCS.PHASECHK.TRANS64.TRYWAIT P1, [R23+URZ+0x30840], R2 ;  /* 0x03084002170075a7 */ /* 0x000ea4000802017f */
[----:B--2---:R-:W-:Y:S05]  /*14580*/  @!P1 BRA `(.L_x_4426) ;  /* 0x0000003000ac9947 */ /* 0x004fea0003800000 */
.L_x_4522:
[----:B------:R-:W-:Y:S05]  /*14590*/  @!P0 BRA `(.L_x_4427) ;  /* 0x0000000000048947 */ /* 0x000fea0003800000 */
[----:B------:R-:W-:Y:S01]  /*145a0*/  BPT.TRAP 0x1 ;  /* 0x000000040000795c */ /* 0x000fe20000300000 */
.L_x_4427:
[----:B------:R-:W3:Y:S02]  /*145b0*/  SYNCS.PHASECHK.TRANS64.TRYWAIT P1, [R5+URZ+0x30860], R0 ;  /* 0x03086000050075a7 */ /* 0x000ee4000802017f */
[----:B---3--:R-:W-:Y:S05]  /*145c0*/  @!P1 BRA `(.L_x_4428) ;  /* 0x0000003000b09947 */ /* 0x008fea0003800000 */
.L_x_4523:
[----:B------:R-:W-:Y:S05]  /*145d0*/  @!P0 BRA `(.L_x_4429) ;  /* 0x0000000000048947 */ /* 0x000fea0003800000 */
[----:B------:R-:W-:Y:S01]  /*145e0*/  BPT.TRAP 0x1 ;  /* 0x000000040000795c */ /* 0x000fe20000300000 */
.L_x_4429:
[----:B----4-:R4:W0:Y:S02]  /*145f0*/  SYNCS.PHASECHK.TRANS64.TRYWAIT P0, [R23+URZ+0x30860], R2 ;  /* 0x03086002170075a7 */ /* 0x010824000800017f */
[----:B0-----:R-:W-:Y:S05]  /*14600*/  @!P0 NANOSLEEP.SYNCS 0x989680 ;  /* 0x009896800000895d */ /* 0x001fea0003900000 */
[----:B------:R-:W0:Y:S02]  /*14610*/  @!P0 SYNCS.PHASECHK.TRANS64 P0, [R23+URZ+0x30860], R2 ;  /* 0x03086002170085a7 */ /* 0x000e24000800007f */
[----:B0-----:R-:W-:Y:S05]  /*14620*/  @!P0 BRA `(.L_x_4429) ;  /* 0xfffffffc00f08947 */ /* 0x001fea000383ffff */
.L_x_4421:
[----:B------:R-:W-:Y:S05]  /*14630*/  BSYNC B0 ;  /* 0x0000000000007941 */ /* 0x000fea0003800000 */
.L_x_4420:
[----:B------:R-:W-:Y:S05]  /*14640*/  EXIT ;  /* 0x000000000000794d */ /* 0x000fea0003800000 */
.L_x_4266:
[----:B0-----:R-:W-:-:S04]  /*14650*/  IMAD.U32 R3, RZ, RZ, UR40 ;  /* 0x00000028ff037e24 */ /* 0x001fc8000f8e00ff */
[----:B------:R0:W1:Y:S03]  /*14660*/  SYNCS.PHASECHK.TRANS64.TRYWAIT P1, [R3+URZ+0x30800], R0 ;  /* 0x03080000030075a7 */ /* 0x000066000802017f */
[----:B-1----:R-:W-:Y:S05]  /*14670*/  @!P1 NANOSLEEP.SYNCS 0x989680 ;  /* 0x009896800000995d */ /* 0x002fea0003900000 */
[----:B------:R-:W1:Y:S02]  /*14680*/  @!P1 SYNCS.PHASECHK.TRANS64 P1, [R3+URZ+0x30800], R0 ;  /* 0x03080000030095a7 */ /* 0x000e64000802007f */
[----:B-1----:R-:W-:Y:S05]  /*14690*/  @!P1 BRA `(.L_x_4266) ;  /* 0xfffffffc00ec9947 */ /* 0x002fea000383ffff */
[----:B------:R-:W-:Y:S05]  /*146a0*/  BRA `(.L_x_4430) ;  /* 0xfffffed400287947 */ /* 0x000fea000383ffff */
.L_x_4270:
[----:B-1----:R1:W2:Y:S02]  /*146b0*/  SYNCS.PHASECHK.TRANS64.TRYWAIT P1, [R3+URZ+0x30830], R0 ;  /* 0x03083000030075a7 */ /* 0x0022a4000802017f */
[----:B--2---:R-:W-:Y:S05]  /*146c0*/  @!P1 NANOSLEEP.SYNCS 0x989680 ;  /* 0x009896800000995d */ /* 0x004fea0003900000 */
[----:B------:R-:W2:Y:S02]  /*146d0*/  @!P1 SYNCS.PHASECHK.TRANS64 P1, [R3+URZ+0x30830], R0 ;  /* 0x03083000030095a7 */ /* 0x000ea4000802007f */
[----:B--2---:R-:W-:Y:S05]  /*146e0*/  @!P1 BRA `(.L_x_4270) ;  /* 0xfffffffc00f09947 */ /* 0x004fea000383ffff */
[----:B------:R-:W-:Y:S05]  /*146f0*/  BRA `(.L_x_4269) ;  /* 0xfffffed400447947 */ /* 0x000fea000383ffff */
.L_x_4287:
[----:B-1----:R-:W-:-:S04]  /*14700*/  IMAD.U32 R4, RZ, RZ, UR6 ;  /* 0x00000006ff047e24 */ /* 0x002fc8000f8e00ff */
[----:B------:R1:W2:Y:S03]  /*14710*/  SYNCS.PHASECHK.TRANS64.TRYWAIT P1, [R4+URZ+0x30830], R3 ;  /* 0x03083003040075a7 */ /* 0x0002a6000802017f */
[----:B--2---:R-:W-:Y:S05]  /*14720*/  @!P1 NANOSLEEP.SYNCS 0x989680 ;  /* 0x009896800000995d */ /* 0x004fea0003900000 */
[----:B------:R-:W2:Y:S02]  /*14730*/  @!P1 SYNCS.PHASECHK.TRANS64 P1, [R4+URZ+0x30830], R3 ;  /* 0x03083003040095a7 */ /* 0x000ea4000802007f */
[----:B--2---:R-:W-:Y:S05]  /*14740*/  @!P1 BRA `(.L_x_4287) ;  /* 0xfffffffc00ec9947 */ /* 0x004fea000383ffff */
[----:B------:R-:W-:Y:S05]  /*14750*/  BRA `(.L_x_4286) ;  /* 0xffffff0000987947 */ /* 0x000fea000383ffff */
.L_x_4291:
[----:B01----:R-:W-:-:S04]  /*14760*/  IMAD.U32 R3, RZ, RZ, UR5 ;  /* 0x00000005ff037e24 */ /* 0x003fc8000f8e00ff */
[----:B------:R0:W1:Y:S03]  /*14770*/  SYNCS.PHASECHK.TRANS64.TRYWAIT P1, [R3+URZ+0x30850], R0 ;  /* 0x03085000030075a7 */ /* 0x000066000802017f */
[----:B-1----:R-:W-:Y:S05]  /*14780*/  @!P1 NANOSLEEP.SYNCS 0x989680 ;  /* 0x009896800000995d */ /* 0x002fea0003900000 */
[----:B------:R-:W1:Y:S02]  /*14790*/  @!P1 SYNCS.PHASECHK.TRANS64 P1, [R3+URZ+0x30850], R0 ;  /* 0x03085000030095a7 */ /* 0x000e64000802007f */
[----:B-1----:R-:W-:Y:S05]  /*147a0*/  @!P1 BRA `(.L_x_4291) ;  /* 0xfffffffc00ec9947 */ /* 0x002fea000383ffff */
[----:B------:R-:W-:Y:S05]  /*147b0*/  BRA `(.L_x_4290) ;  /* 0xffffff0c00407947 */ /* 0x000fea000383ffff */
.L_x_4310:
[----:B-1----:R-:W-:-:S04]  /*147c0*/  IMAD.U32 R4, RZ, RZ, UR6 ;  /* 0x00000006ff047e24 */ /* 0x002fc8000f8e00ff */
[----:B------:R1:W2:Y:S03]  /*147d0*/  SYNCS.PHASECHK.TRANS64.TRYWAIT P1, [R4+URZ+0x30830], R3 ;  /* 0x03083003040075a7 */ /* 0x0002a6000802017f */
[----:B--2---:R-:W-:Y:S05]  /*147e0*/  @!P1 NANOSLEEP.SYNCS 0x989680 ;  /* 0x009896800000995d */ /* 0x004fea0003900000 */
[----:B------:R-:W2:Y:S02]  /*147f0*/  @!P1 SYNCS.PHASECHK.TRANS64 P1, [R4+URZ+0x30830], R3 ;  /* 0x03083003040095a7 */ /* 0x000ea4000802007f */
[----:B--2---:R-:W-:Y:S05]  /*14800*/  @!P1 BRA `(.L_x_4310) ;  /* 0xfffffffc00ec9947 */ /* 0x004fea000383ffff */
[----:B------:R-:W-:Y:S05]  /*14810*/  BRA `(.L_x_4309) ;  /* 0xffffff3400407947 */ /* 0x000fea000383ffff */
.L_x_4314:
[----:B01----:R-:W-:-:S04]  /*14820*/  IMAD.U32 R3, RZ, RZ, UR5 ;  /* 0x00000005ff037e24 */ /* 0x003fc8000f8e00ff */
[----:B------:R0:W1:Y:S03]  /*14830*/  SYNCS.PHASECHK.TRANS64.TRYWAIT P1, [R3+URZ+0x30850], R0 ;  /* 0x03085000030075a7 */ /* 0x000066000802017f */
[----:B-1----:R-:W-:Y:S05]  /*14840*/  @!P1 NANOSLEEP.SYNCS 0x989680 ;  /* 0x009896800000995d */ /* 0x002fea0003900000 */
[----:B------:R-:W1:Y:S02]  /*14850*/  @!P1 SYNCS.PHASECHK.TRANS64 P1, [R3+URZ+0x30850], R0 ;  /* 0x03085000030095a7 */ /* 0x000e64000802007f */
[----:B-1----:R-:W-:Y:S05]  /*14860*/  @!P1 BRA `(.L_x_4314) ;  /* 0xfffffffc00ec9947 */ /* 0x002fea000383ffff */
[----:B------:R-:W-:Y:S05]  /*14870*/  BRA `(.L_x_4313) ;  /* 0xffffff3c00e87947 */ /* 0x000fea000383ffff */
.L_x_4322:
[----:B-1----:R-:W-:-:S04]  /*14880*/  IMAD.U32 R4, RZ, RZ, UR5 ;  /* 0x00000005ff047e24 */ /* 0x002fc8000f8e00ff */
[----:B------:R1:W2:Y:S03]  /*14890*/  SYNCS.PHASECHK.TRANS64.TRYWAIT P1, [R4+URZ+0x30830], R3 ;  /* 0x03083003040075a7 */ /* 0x0002a6000802017f */
[----:B--2---:R-:W-:Y:S05]  /*148a0*/  @!P1 NANOSLEEP.SYNCS 0x989680 ;  /* 0x009896800000995d */ /* 0x004fea0003900000 */
[----:B------:R-:W2:Y:S02]  /*148b0*/  @!P1 SYNCS.PHASECHK.TRANS64 P1, [R4+URZ+0x30830], R3 ;  /* 0x03083003040095a7 */ /* 0x000ea4000802007f */
[----:B--2---:R-:W-:Y:S05]  /*148c0*/  @!P1 BRA `(.L_x_4322) ;  /* 0xfffffffc00ec9947 */ /* 0x004fea000383ffff */
[----:B------:R-:W-:Y:S05]  /*148d0*/  BRA `(.L_x_4321) ;  /* 0xffffff5000b47947 */ /* 0x000fea000383ffff */
.L_x_4326:
[----:B01----:R-:W-:-:S04]  /*148e0*/  IMAD.U32 R3, RZ, RZ, UR5 ;  /* 0x00000005ff037e24 */ /* 0x003fc8000f8e00ff */
[----:B------:R0:W1:Y:S03]  /*148f0*/  SYNCS.PHASECHK.TRANS64.TRYWAIT P1, [R3+URZ+0x30850], R0 ;  /* 0x03085000030075a7 */ /* 0x000066000802017f */
[----:B-1----:R-:W-:Y:S05]  /*14900*/  @!P1 NANOSLEEP.SYNCS 0x989680 ;  /* 0x009896800000995d */ /* 0x002fea0003900000 */
[----:B------:R-:W1:Y:S02]  /*14910*/  @!P1 SYNCS.PHASECHK.TRANS64 P1, [R3+URZ+0x30850], R0 ;  /* 0x03085000030095a7 */ /* 0x000e64000802007f */
[----:B-1----:R-:W-:Y:S05]  /*14920*/  @!P1 BRA `(.L_x_4326) ;  /* 0xfffffffc00ec9947 */ /* 0x002fea000383ffff */
[----:B------:R-:W-:Y:S05]  /*14930*/  BRA `(.L_x_4325) ;  /* 0xffffff5c005c7947 */ /* 0x000fea000383ffff */
.L_x_4341:
[----:B-1----:R-:W-:-:S04]  /*14940*/  IMAD.U32 R7, RZ, RZ, UR5 ;  /* 0x00000005ff077e24 */ /* 0x002fc8000f8e00ff */
[----:B------:R1:W2:Y:S03]  /*14950*/  SYNCS.PHASECHK.TRANS64.TRYWAIT P1, [R7+URZ+0x30850], R0 ;  /* 0x03085000070075a7 */ /* 0x0002a6000802017f */
[----:B--2---:R-:W-:Y:S05]  /*14960*/  @!P1 NANOSLEEP.SYNCS 0x989680 ;  /* 0x009896800000995d */ /* 0x004fea0003900000 */
[----:B------:R-:W2:Y:S02]  /*14970*/  @!P1 SYNCS.PHASECHK.TRANS64 P1, [R7+URZ+0x30850], R0 ;  /* 0x03085000070095a7 */ /* 0x000ea4000802007f */
[----:B--2---:R-:W-:Y:S05]  /*14980*/  @!P1 BRA `(.L_x_4341) ;  /* 0xfffffffc00ec9947 */ /* 0x004fea000383ffff */
[----:B------:R-:W-:Y:S05]  /*14990*/  BRA `(.L_x_4340) ;  /* 0xffffff8800107947 */ /* 0x000fea000383ffff */
.L_x_4378:
        /* <DEDUP_REMOVED lines=10> */
.L_x_4431:
[----:B------:R-:W-:Y:S05]  /*14a40*/  BRA `(.L_x_4432) ;  /* 0xffffffc800287947 */ /* 0x000fea000383ffff */
.L_x_4381:
[----:B0-----:R0:W1:Y:S02]  /*14a50*/  SYNCS.PHASECHK.TRANS64.TRYWAIT P0, [R0+URZ+0x30840], R3 ;  /* 0x03084003000075a7 */ /* 0x001064000800017f */
[----:B-1----:R-:W-:Y:S05]  /*14a60*/  @!P0 NANOSLEEP.SYNCS 0x989680 ;  /* 0x009896800000895d */ /* 0x002fea0003900000 */
[----:B------:R-:W1:Y:S02]  /*14a70*/  @!P0 SYNCS.PHASECHK.TRANS64 P0, [R0+URZ+0x30840], R3 ;  /* 0x03084003000085a7 */ /* 0x000e64000800007f */
[----:B-1----:R-:W-:Y:S05]  /*14a80*/  @!P0 BRA `(.L_x_4381) ;  /* 0xfffffffc00f08947 */ /* 0x002fea000383ffff */
[----:B------:R-:W-:Y:S05]  /*14a90*/  BRA `(.L_x_4433) ;  /* 0xffffffcc002c7947 */ /* 0x000fea000383ffff */
.L_x_4382:
        /* <DEDUP_REMOVED lines=8> */
.L_x_4435:
[----:B------:R-:W-:Y:S05]  /*14b20*/  BSYNC B0 ;  /* 0x0000000000007941 */ /* 0x000fea0003800000 */
.L_x_4434:
        /* <DEDUP_REMOVED lines=9> */
.L_x_4436:
        /* <DEDUP_REMOVED lines=8> */
.L_x_4437:
        /* <DEDUP_REMOVED lines=12> */
.L_x_4438:
        /* <DEDUP_REMOVED lines=8> */
.L_x_4439:
        /* <DEDUP_REMOVED lines=14> */
.L_x_4440:
        /* <DEDUP_REMOVED lines=8> */
.L_x_4441:
        /* <DEDUP_REMOVED lines=14> */
.L_x_4442:
        /* <DEDUP_REMOVED lines=8> */
.L_x_4443:
        /* <DEDUP_REMOVED lines=14> */
.L_x_4444:
        /* <DEDUP_REMOVED lines=8> */
.L_x_4445:
        /* <DEDUP_REMOVED lines=13> */
.L_x_4446:
[----:B------:R-:W-:Y:S05]  /*15270*/  BRA `(.L_x_4447) ;  /* 0xffffffc800847947 */ /* 0x000fea000383ffff */
.L_x_4387:
        /* <DEDUP_REMOVED lines=8> */
.L_x_4448:
[C---:B------:R-:W-:Y:S01]  /*15300*/  VIADD R6, R4.reuse, 0x10 ;  /* 0x0000001004067836 */ /* 0x040fe20000000000 */
[----:B------:R-:W-:Y:S01]  /*15310*/  ISETP.GE.AND P0, PT, R4, UR39, PT ;  /* 0x0000002704007c0c */ /* 0x000fe2000bf06270 */
[----:B------:R-:W-:Y:S02]  /*15320*/  IMAD.MOV.U32 R13, RZ, RZ, R0 ;  /* 0x000000ffff0d7224 */ /* 0x000fe400078e0000 */
[----:B------:R-:W-:-:S10]  /*15330*/  IMAD.MOV.U32 R2, RZ, RZ, R14 ;  /* 0x000000ffff027224 */ /* 0x000fd400078e000e */
[----:B------:R-:W-:Y:S05]  /*15340*/  WARPSYNC.COLLECTIVE R15, `(.L_x_4449) ;  /* 0x000000000f087348 */ /* 0x000fea0003c00000 */
[----:B------:R0:W1:Y:S02]  /*15350*/  SHFL.IDX P6, R14, R13, R12, R11 ;  /* 0x0000000c0d0e7389 */ /* 0x00006400000c000b */
[----:B01----:R-:W-:Y:S01]  /*15360*/  ENDCOLLECTIVE ;  /* 0x000000000000791b */ /* 0x003fe20003800000 */
.L_x_4449:
        /* <DEDUP_REMOVED lines=8> */
.L_x_4450:
[----:B------:R-:W-:Y:S01]  /*153f0*/  @!PT LDS RZ, [RZ] ;  /* 0x00000000fffff984 */ /* 0x000fe20000000800 */
[----:B------:R-:W-:Y:S01]  /*15400*/  @!PT LDS RZ, [RZ] ;  /* 0x00000000fffff984 */ /* 0x000fe20000000800 */
[----:B------:R-:W-:Y:S01]  /*15410*/  @!PT LDS RZ, [RZ] ;  /* 0x00000000fffff984 */ /* 0x000fe20000000800 */
[----:B------:R0:W-:Y:S04]  /*15420*/  @!P0 LDGSTS.E.BYPASS.LTC128B.128 [R31+0x12400], desc[UR36][R2.64], !P3 ;  /* 0x12400000021f8fae */ /* 0x0001e8000d901d64 */
[----:B------:R0:W-:Y:S04]  /*15430*/  @!P0 LDGSTS.E.BYPASS.LTC128B.128 [R31+0x16400], desc[UR36][R2.64+0x80], !P4 ;  /* 0x16400080021f8fae */ /* 0x0001e8000e101d64 */
[----:B------:R0:W-:Y:S01]  /*15440*/  @!P0 LDGSTS.E.BYPASS.LTC128B.128 [R31+0x1a400], desc[UR36][R2.64+0x100], !P5 ;  /* 0x1a400100021f8fae */ /* 0x0001e2000e901d64 */
[----:B------:R-:W-:Y:S01]  /*15450*/  ISETP.GE.AND P0, PT, R6, UR39, PT ;  /* 0x0000002706007c0c */ /* 0x000fe2000bf06270 */
[----:B------:R-:W-:-:S02]  /*15460*/  IMAD.MOV.U32 R13, RZ, RZ, R0 ;  /* 0x000000ffff0d7224 */ /* 0x000fc400078e0000 */
[----:B------:R-:W-:-:S10]  /*15470*/  IMAD.MOV.U32 R6, RZ, RZ, R14 ;  /* 0x000000ffff067224 */ /* 0x000fd400078e000e */
[----:B0-----:R-:W-:Y:S05]  /*15480*/  WARPSYNC.COLLECTIVE R15, `(.L_x_4451) ;  /* 0x000000000f087348 */ /* 0x001fea0003c00000 */
[----:B------:R1:W2:Y:S02]  /*15490*/  SHFL.IDX P6, R14, R13, R12, R11 ;  /* 0x0000000c0d0e7389 */ /* 0x0002a400000c000b */
[----:B012---:R-:W-:Y:S01]  /*154a0*/  ENDCOLLECTIVE ;  /* 0x000000000000791b */ /* 0x007fe20003800000 */
.L_x_4451:
[----:B------:R-:W-:Y:S02]  /*154b0*/  IMAD.MOV.U32 R13, RZ, RZ, R5 ;  /* 0x000000ffff0d7224 */ /* 0x000fe400078e0005 */
[----:B------:R-:W-:Y:S01]  /*154c0*/  IMAD.MOV.U32 R12, RZ, RZ, 0x2 ;  /* 0x00000002ff0c7424 */ /* 0x000fe200078e00ff */
[----:B------:R-:W-:-:S05]  /*154d0*/  @!P0 LEA R14, P1, R37, R14, 0x1 ;  /* 0x0000000e250e8211 */ /* 0x000fca00078208ff */
[----:B------:R-:W-:-:S08]  /*154e0*/  @!P0 IMAD.MOV.U32 R2, RZ, RZ, R14 ;  /* 0x000000ffff028224 */ /* 0x000fd000078e000e */
[----:B------:R-:W-:Y:S05]  /*154f0*/  WARPSYNC.COLLECTIVE R15, `(.L_x_4452) ;  /* 0x000000000f087348 */ /* 0x000fea0003c00000 */
[----:B------:R0:W1:Y:S02]  /*15500*/  SHFL.IDX P6, R14, R13, R12, R11 ;  /* 0x0000000c0d0e7389 */ /* 0x00006400000c000b */
[----:B01----:R-:W-:Y:S01]  /*15510*/  ENDCOLLECTIVE ;  /* 0x000000000000791b */ /* 0x003fe20003800000 */
.L_x_4452:
[----:B------:R-:W-:Y:S02]  /*15520*/  @!P0 IMAD.X R7, RZ, RZ, R6, P1 ;  /* 0x000000ffff078224 */ /* 0x000fe400008e0606 */
[----:B------:R-:W-:Y:S02]  /*15530*/  VIADD R6, R4, 0x20 ;  /* 0x0000002004067836 */ /* 0x000fe40000000000 */
[----:B------:R-:W-:-:S05]  /*15540*/  @!P0 IMAD.MOV.U32 R3, RZ, RZ, R7 ;  /* 0x000000ffff038224 */ /* 0x000fca00078e0007 */
[----:B------:R-:W-:Y:S01]  /*15550*/  @!PT LDS RZ, [RZ] ;  /* 0x00000000fffff984 */ /* 0x000fe20000000800 */
[----:B------:R-:W-:Y:S01]  /*15560*/  @!PT LDS RZ, [RZ] ;  /* 0x00000000fffff984 */ /* 0x000fe20000000800 */
[----:B------:R-:W-:Y:S01]  /*15570*/  @!PT LDS RZ, [RZ] ;  /* 0x00000000fffff984 */ /* 0x000fe20000000800 */
        /* <DEDUP_REMOVED lines=9> */
.L_x_4453:
[----:B------:R-:W-:Y:S02]  /*15610*/  IMAD.MOV.U32 R13, RZ, RZ, R5 ;  /* 0x000000ffff0d7224 */ /* 0x000fe400078e0005 */
[----:B------:R-:W-:Y:S01]  /*15620*/  IMAD.MOV.U32 R12, RZ, RZ, 0x3 ;  /* 0x00000003ff0c7424 */ /* 0x000fe200078e00ff */
[----:B------:R-:W-:-:S05]  /*15630*/  @!P0 LEA R14, P1, R37, R14, 0x1 ;  /* 0x0000000e250e8211 */ /* 0x000fca00078208ff */
[----:B------:R-:W-:-:S08]  /*15640*/  @!P0 IMAD.MOV.U32 R2, RZ, RZ, R14 ;  /* 0x000000ffff028224 */ /* 0x000fd000078e000e */
[----:B------:R-:W-:Y:S05]  /*15650*/  WARPSYNC.COLLECTIVE R15, `(.L_x_4454) ;  /* 0x000000000f087348 */ /* 0x000fea0003c00000 */
[----:B------:R0:W1:Y:S02]  /*15660*/  SHFL.IDX P6, R14, R13, R12, R11 ;  /* 0x0000000c0d0e7389 */ /* 0x00006400000c000b */
[----:B01----:R-:W-:Y:S01]  /*15670*/  ENDCOLLECTIVE ;  /* 0x000000000000791b */ /* 0x003fe20003800000 */
.L_x_4454:
        /* <DEDUP_REMOVED lines=15> */
.L_x_4455:
[----:B------:R-:W-:Y:S02]  /*15770*/  IMAD.MOV.U32 R13, RZ, RZ, R5 ;  /* 0x000000ffff0d7224 */ /* 0x000fe400078e0005 */
[----:B------:R-:W-:Y:S01]  /*15780*/  IMAD.MOV.U32 R12, RZ, RZ, 0x4 ;  /* 0x00000004ff0c7424 */ /* 0x000fe200078e00ff */
[----:B------:R-:W-:-:S05]  /*15790*/  @!P0 LEA R14, P1, R37, R14, 0x1 ;  /* 0x0000000e250e8211 */ /* 0x000fca00078208ff */
[----:B------:R-:W-:-:S08]  /*157a0*/  @!P0 IMAD.MOV.U32 R2, RZ, RZ, R14 ;  /* 0x000000ffff028224 */ /* 0x000fd000078e000e */
[----:B------:R-:W-:Y:S05]  /*157b0*/  WARPSYNC.COLLECTIVE R15, `(.L_x_4456) ;  /* 0x000000000f087348 */ /* 0x000fea0003c00000 */
[----:B------:R0:W1:Y:S02]  /*157c0*/  SHFL.IDX P6, R14, R13, R12, R11 ;  /* 0x0000000c0d0e7389 */ /* 0x00006400000c000b */
[----:B01----:R-:W-:Y:S01]  /*157d0*/  ENDCOLLECTIVE ;  /* 0x000000000000791b */ /* 0x003fe20003800000 */
.L_x_4456:
        /* <DEDUP_REMOVED lines=15> */
.L_x_4457:
[----:B------:R-:W-:Y:S02]  /*158d0*/  IMAD.MOV.U32 R13, RZ, RZ, R5 ;  /* 0x000000ffff0d7224 */ /* 0x000fe400078e0005 */
[----:B------:R-:W-:Y:S01]  /*158e0*/  IMAD.MOV.U32 R12, RZ, RZ, 0x5 ;  /* 0x00000005ff0c7424 */ /* 0x000fe200078e00ff */
[----:B------:R-:W-:-:S05]  /*158f0*/  @!P0 LEA R14, P1, R37, R14, 0x1 ;  /* 0x0000000e250e8211 */ /* 0x000fca00078208ff */
[----:B------:R-:W-:-:S08]  /*15900*/  @!P0 IMAD.MOV.U32 R2, RZ, RZ, R14 ;  /* 0x000000ffff028224 */ /* 0x000fd000078e000e */
[----:B------:R-:W-:Y:S05]  /*15910*/  WARPSYNC.COLLECTIVE R15, `(.L_x_4458) ;  /* 0x000000000f087348 */ /* 0x000fea0003c00000 */
[----:B------:R0:W1:Y:S02]  /*15920*/  SHFL.IDX P6, R14, R13, R12, R11 ;  /* 0x0000000c0d0e7389 */ /* 0x00006400000c000b */
[----:B01----:R-:W-:Y:S01]  /*15930*/  ENDCOLLECTIVE ;  /* 0x000000000000791b */ /* 0x003fe20003800000 */
.L_x_4458:
        /* <DEDUP_REMOVED lines=15> */
.L_x_4459:
[----:B------:R-:W-:Y:S02]  /*15a30*/  IMAD.MOV.U32 R13, RZ, RZ, R5 ;  /* 0x000000ffff0d7224 */ /* 0x000fe400078e0005 */
[----:B------:R-:W-:Y:S01]  /*15a40*/  IMAD.MOV.U32 R12, RZ, RZ, 0x6 ;  /* 0x00000006ff0c7424 */ /* 0x000fe200078e00ff */
[----:B------:R-:W-:-:S05]  /*15a50*/  @!P0 LEA R14, P1, R37, R14, 0x1 ;  /* 0x0000000e250e8211 */ /* 0x000fca00078208ff */
[----:B------:R-:W-:-:S08]  /*15a60*/  @!P0 IMAD.MOV.U32 R2, RZ, RZ, R14 ;  /* 0x000000ffff028224 */ /* 0x000fd000078e000e */
[----:B------:R-:W-:Y:S05]  /*15a70*/  WARPSYNC.COLLECTIVE R15, `(.L_x_4460) ;  /* 0x000000000f087348 */ /* 0x000fea0003c00000 */
[----:B------:R0:W1:Y:S02]  /*15a80*/  SHFL.IDX P6, R14, R13, R12, R11 ;  /* 0x0000000c0d0e7389 */ /* 0x00006400000c000b */
[----:B01----:R-:W-:Y:S01]  /*15a90*/  ENDCOLLECTIVE ;  /* 0x000000000000791b */ /* 0x003fe20003800000 */
.L_x_4460:
        /* <DEDUP_REMOVED lines=15> */
.L_x_4461:
[----:B------:R-:W-:Y:S02]  /*15b90*/  IMAD.MOV.U32 R13, RZ, RZ, R5 ;  /* 0x000000ffff0d7224 */ /* 0x000fe400078e0005 */
[----:B------:R-:W-:Y:S01]  /*15ba0*/  IMAD.MOV.U32 R12, RZ, RZ, 0x7 ;  /* 0x00000007ff0c7424 */ /* 0x000fe200078e00ff */
[----:B------:R-:W-:-:S05]  /*15bb0*/  @!P0 LEA R14, P1, R37, R14, 0x1 ;  /* 0x0000000e250e8211 */ /* 0x000fca00078208ff */
[----:B------:R-:W-:-:S08]  /*15bc0*/  @!P0 IMAD.MOV.U32 R2, RZ, RZ, R14 ;  /* 0x000000ffff028224 */ /* 0x000fd000078e000e */
[----:B------:R-:W-:Y:S05]  /*15bd0*/  WARPSYNC.COLLECTIVE R15, `(.L_x_4462) ;  /* 0x000000000f087348 */ /* 0x000fea0003c00000 */
[----:B------:R0:W1:Y:S02]  /*15be0*/  SHFL.IDX P6, R14, R13, R12, R11 ;  /* 0x0000000c0d0e7389 */ /* 0x00006400000c000b */
[----:B01----:R-:W-:Y:S01]  /*15bf0*/  ENDCOLLECTIVE ;  /* 0x000000000000791b */ /* 0x003fe20003800000 */
.L_x_4462:
        /* <DEDUP_REMOVED lines=13> */
.L_x_4463:
[----:B------:R-:W-:Y:S05]  /*15cd0*/  BRA `(.L_x_4464) ;  /* 0xffffffc800a47947 */ /* 0x000fea000383ffff */
.L_x_4390:
[----:B0-----:R0:W1:Y:S02]  /*15ce0*/  SYNCS.PHASECHK.TRANS64.TRYWAIT P0, [R17+URZ+0x30820], R0 ;  /* 0x03082000110075a7 */ /* 0x001064000800017f */
[----:B-1----:R-:W-:Y:S05]  /*15cf0*/  @!P0 NANOSLEEP.SYNCS 0x989680 ;  /* 0x009896800000895d */ /* 0x002fea0003900000 */
[----:B------:R-:W1:Y:S02]  /*15d00*/  @!P0 SYNCS.PHASECHK.TRANS64 P0, [R17+URZ+0x30820], R0 ;  /* 0x03082000110085a7 */ /* 0x000e64000800007f */
[----:B-1----:R-:W-:Y:S05]  /*15d10*/  @!P0 BRA `(.L_x_4390) ;  /* 0xfffffffc00f08947 */ /* 0x002fea000383ffff */
[----:B------:R-:W-:Y:S05]  /*15d20*/  BRA `(.L_x_4465) ;  /* 0xffffffcc00087947 */ /* 0x000fea000383ffff */
.L_x_4394:
[----:B0-----:R0:W1:Y:S02]  /*15d30*/  SYNCS.PHASECHK.TRANS64.TRYWAIT P0, [R6+URZ+0x30840], R3 ;  /* 0x03084003060075a7 */ /* 0x001064000800017f */
[----:B-1----:R-:W-:Y:S05]  /*15d40*/  @!P0 NANOSLEEP.SYNCS 0x989680 ;  /* 0x009896800000895d */ /* 0x002fea0003900000 */
[----:B------:R-:W1:Y:S02]  /*15d50*/  @!P0 SYNCS.PHASECHK.TRANS64 P0, [R6+URZ+0x30840], R3 ;  /* 0x03084003060085a7 */ /* 0x000e64000800007f */
[----:B-1----:R-:W-:Y:S05]  /*15d60*/  @!P0 BRA `(.L_x_4394) ;  /* 0xfffffffc00f08947 */ /* 0x002fea000383ffff */
[----:B------:R-:W-:Y:S05]  /*15d70*/  BRA `(.L_x_4466) ;  /* 0xffffffcc00c87947 */ /* 0x000fea000383ffff */
.L_x_4395:
        /* <DEDUP_REMOVED lines=8> */
.L_x_4468:
[----:B------:R-:W-:Y:S05]  /*15e00*/  BSYNC B1 ;  /* 0x0000000000017941 */ /* 0x000fea0003800000 */
.L_x_4467:
        /* <DEDUP_REMOVED lines=9> */
.L_x_4469:
[----:B------:R-:W-:Y:S02]  /*15ea0*/  IMAD R8, R8, 0x2, R17 ;  /* 0x0000000208087824 */ /* 0x000fe400078e0211 */
[----:B------:R-:W-:Y:S02]  /*15eb0*/  IMAD.MOV.U32 R13, RZ, RZ, R10 ;  /* 0x000000ffff0d7224 */ /* 0x000fe400078e000a */
[----:B------:R-:W-:Y:S01]  /*15ec0*/  IMAD.MOV.U32 R12, RZ, RZ, 0x1 ;  /* 0x00000001ff0c7424 */ /* 0x000fe200078e00ff */
[----:B------:R-:W-:-:S13]  /*15ed0*/  IADD3 R2, P0, R14, R4, RZ ;  /* 0x000000040e027210 */ /* 0x000fda0007f1e0ff */
[----:B------:R-:W-:Y:S05]  /*15ee0*/  WARPSYNC.COLLECTIVE R15, `(.L_x_4470) ;  /* 0x000000000f087348 */ /* 0x000fea0003c00000 */
[----:B------:R0:W1:Y:S02]  /*15ef0*/  SHFL.IDX P6, R14, R13, R12, R11 ;  /* 0x0000000c0d0e7389 */ /* 0x00006400000c000b */
[----:B01----:R-:W-:Y:S01]  /*15f00*/  ENDCOLLECTIVE ;  /* 0x000000000000791b */ /* 0x003fe20003800000 */
.L_x_4470:
[----:B------:R-:W-:-:S05]  /*15f10*/  IMAD.X R3, RZ, RZ, R3, P0 ;  /* 0x000000ffff037224 */ /* 0x000fca00000e0603 */
[----:B------:R-:W-:Y:S01]  /*15f20*/  @!PT LDS RZ, [RZ] ;  /* 0x00000000fffff984 */ /* 0x000fe20000000800 */
[----:B------:R-:W-:Y:S01]  /*15f30*/  @!PT LDS RZ, [RZ] ;  /* 0x00000000fffff984 */ /* 0x000fe20000000800 */
[----:B------:R-:W-:Y:S01]  /*15f40*/  @!PT LDS RZ, [RZ] ;  /* 0x00000000fffff984 */ /* 0x000fe20000000800 */
[----:B------:R-:W-:Y:S04]  /*15f50*/  LDGSTS.E.BYPASS.LTC128B.128 [R8+0x1e400], desc[UR36][R2.64], !P3 ;  /* 0x1e40000002087fae */ /* 0x000fe8000d901d64 */
[----:B------:R-:W-:Y:S01]  /*15f60*/  LDGSTS.E.BYPASS.LTC128B.128 [R8+0x21400], desc[UR36][R2.64+0x80], !P2 ;  /* 0x2140008002087fae */ /* 0x000fe2000d101d64 */
[----:B------:R-:W-:-:S03]  /*15f70*/  IMAD.MOV.U32 R13, RZ, RZ, R7 ;  /* 0x000000ffff0d7224 */ /* 0x000fc600078e0007 */
[----:B------:R0:W-:Y:S02]  /*15f80*/  LDGSTS.E.BYPASS.LTC128B.128 [R8+0x24400], desc[UR36][R2.64+0x100], !P1 ;  /* 0x2440010002087fae */ /* 0x0001e4000c901d64 */
[----:B0-----:R-:W-:-:S07]  /*15f90*/  IMAD.MOV.U32 R3, RZ, RZ, R14 ;  /* 0x000000ffff037224 */ /* 0x001fce00078e000e */
[----:B------:R-:W-:Y:S05]  /*15fa0*/  WARPSYNC.COLLECTIVE R15, `(.L_x_4471) ;  /* 0x000000000f087348 */ /* 0x000fea0003c00000 */
[----:B------:R0:W1:Y:S02]  /*15fb0*/  SHFL.IDX P6, R14, R13, R12, R11 ;  /* 0x0000000c0d0e7389 */ /* 0x00006400000c000b */
[----:B01----:R-:W-:Y:S01]  /*15fc0*/  ENDCOLLECTIVE ;  /* 0x000000000000791b */ /* 0x003fe20003800000 */
.L_x_4471:
[----:B------:R-:W-:Y:S02]  /*15fd0*/  IMAD.MOV.U32 R13, RZ, RZ, R10 ;  /* 0x000000ffff0d7224 */ /* 0x000fe400078e000a */
[----:B------:R-:W-:Y:S01]  /*15fe0*/  IMAD.MOV.U32 R12, RZ, RZ, 0x2 ;  /* 0x00000002ff0c7424 */ /* 0x000fe200078e00ff */
[----:B------:R-:W-:-:S13]  /*15ff0*/  IADD3 R2, P0, R14, R4, RZ ;  /* 0x000000040e027210 */ /* 0x000fda0007f1e0ff */
[----:B------:R-:W-:Y:S05]  /*16000*/  WARPSYNC.COLLECTIVE R15, `(.L_x_4472) ;  /* 0x000000000f087348 */ /* 0x000fea0003c00000 */
[----:B------:R0:W1:Y:S02]  /*16010*/  SHFL.IDX P6, R14, R13, R12, R11 ;  /* 0x0000000c0d0e7389 */ /* 0x00006400000c000b */
[----:B01----:R-:W-:Y:S01]  /*16020*/  ENDCOLLECTIVE ;  /* 0x000000000000791b */ /* 0x003fe20003800000 */
.L_x_4472:
        /* <DEDUP_REMOVED lines=12> */
.L_x_4473:
[----:B------:R-:W-:Y:S02]  /*160f0*/  IMAD.MOV.U32 R13, RZ, RZ, R10 ;  /* 0x000000ffff0d7224 */ /* 0x000fe400078e000a */
[----:B------:R-:W-:Y:S01]  /*16100*/  IMAD.MOV.U32 R12, RZ, RZ, 0x3 ;  /* 0x00000003ff0c7424 */ /* 0x000fe200078e00ff */
[----:B------:R-:W-:-:S13]  /*16110*/  IADD3 R2, P0, R14, R4, RZ ;  /* 0x000000040e027210 */ /* 0x000fda0007f1e0ff */
[----:B------:R-:W-:Y:S05]  /*16120*/  WARPSYNC.COLLECTIVE R15, `(.L_x_4474) ;  /* 0x000000000f087348 */ /* 0x000fea0003c00000 */
[----:B------:R0:W1:Y:S02]  /*16130*/  SHFL.IDX P6, R14, R13, R12, R11 ;  /* 0x0000000c0d0e7389 */ /* 0x00006400000c000b */
[----:B01----:R-:W-:Y:S01]  /*16140*/  ENDCOLLECTIVE ;  /* 0x000000000000791b */ /* 0x003fe20003800000 */
.L_x_4474:
        /* <DEDUP_REMOVED lines=12> */
.L_x_4475:
[----:B------:R-:W-:Y:S02]  /*16210*/  IMAD.MOV.U32 R13, RZ, RZ, R10 ;  /* 0x000000ffff0d7224 */ /* 0x000fe400078e000a */
[----:B------:R-:W-:Y:S01]  /*16220*/  IMAD.MOV.U32 R12, RZ, RZ, 0x4 ;  /* 0x00000004ff0c7424 */ /* 0x000fe200078e00ff */
[----:B------:R-:W-:-:S13]  /*16230*/  IADD3 R2, P0, R14, R4, RZ ;  /* 0x000000040e027210 */ /* 0x000fda0007f1e0ff */
[----:B------:R-:W-:Y:S05]  /*16240*/  WARPSYNC.COLLECTIVE R15, `(.L_x_4476) ;  /* 0x000000000f087348 */ /* 0x000fea0003c00000 */
[----:B------:R0:W1:Y:S02]  /*16250*/  SHFL.IDX P6, R14, R13, R12, R11 ;  /* 0x0000000c0d0e7389 */ /* 0x00006400000c000b */
[----:B01----:R-:W-:Y:S01]  /*16260*/  ENDCOLLECTIVE ;  /* 0x000000000000791b */ /* 0x003fe20003800000 */
.L_x_4476:
        /* <DEDUP_REMOVED lines=12> */
.L_x_4477:
[----:B------:R-:W-:Y:S02]  /*16330*/  IMAD.MOV.U32 R13, RZ, RZ, R10 ;  /* 0x000000ffff0d7224 */ /* 0x000fe400078e000a */
[----:B------:R-:W-:Y:S01]  /*16340*/  IMAD.MOV.U32 R12, RZ, RZ, 0x5 ;  /* 0x00000005ff0c7424 */ /* 0x000fe200078e00ff */
[----:B------:R-:W-:-:S13]  /*16350*/  IADD3 R2, P0, R14, R4, RZ ;  /* 0x000000040e027210 */ /* 0x000fda0007f1e0ff */
[----:B------:R-:W-:Y:S05]  /*16360*/  WARPSYNC.COLLECTIVE R15, `(.L_x_4478) ;  /* 0x000000000f087348 */ /* 0x000fea0003c00000 */
[----:B------:R0:W1:Y:S02]  /*16370*/  SHFL.IDX P6, R14, R13, R12, R11 ;  /* 0x0000000c0d0e7389 */ /* 0x00006400000c000b */
[----:B01----:R-:W-:Y:S01]  /*16380*/  ENDCOLLECTIVE ;  /* 0x000000000000791b */ /* 0x003fe20003800000 */
.L_x_4478:
        /* <DEDUP_REMOVED lines=12> */
.L_x_4479:
[----:B------:R-:W-:Y:S05]  /*16450*/  BRA `(.L_x_4480) ;  /* 0xffffffcc00187947 */ /* 0x000fea000383ffff */
.L_x_4400:
[----:B0-----:R0:W1:Y:S02]  /*16460*/  SYNCS.PHASECHK.TRANS64.TRYWAIT P0, [R6+URZ+0x30860], R3 ;  /* 0x03086003060075a7 */ /* 0x001064000800017f */
[----:B-1----:R-:W-:Y:S05]  /*16470*/  @!P0 NANOSLEEP.SYNCS 0x989680 ;  /* 0x009896800000895d */ /* 0x002fea0003900000 */
[----:B------:R-:W1:Y:S02]  /*16480*/  @!P0 SYNCS.PHASECHK.TRANS64 P0, [R6+URZ+0x30860], R3 ;  /* 0x03086003060085a7 */ /* 0x000e64000800007f */
[----:B-1----:R-:W-:Y:S05]  /*16490*/  @!P0 BRA `(.L_x_4400) ;  /* 0xfffffffc00f08947 */ /* 0x002fea000383ffff */
[----:B------:R-:W-:Y:S05]  /*164a0*/  BRA `(.L_x_4481) ;  /* 0xffffffcc00747947 */ /* 0x000fea000383ffff */
.L_x_4401:
        /* <DEDUP_REMOVED lines=8> */
.L_x_4483:
[----:B------:R-:W-:Y:S05]  /*16530*/  BSYNC B1 ;  /* 0x0000000000017941 */ /* 0x000fea0003800000 */
.L_x_4482:
        /* <DEDUP_REMOVED lines=9> */
.L_x_4484:
[----:B------:R-:W-:Y:S02]  /*165d0*/  IMAD.MOV.U32 R13, RZ, RZ, R19 ;  /* 0x000000ffff0d7224 */ /* 0x000fe400078e0013 */
[----:B------:R-:W-:Y:S01]  /*165e0*/  IMAD.MOV.U32 R12, RZ, RZ, 0x1 ;  /* 0x00000001ff0c7424 */ /* 0x000fe200078e00ff */
[----:B------:R-:W-:-:S13]  /*165f0*/  IADD3 R2, P0, R14, R4, RZ ;  /* 0x000000040e027210 */ /* 0x000fda0007f1e0ff */
[----:B------:R-:W-:Y:S05]  /*16600*/  WARPSYNC.COLLECTIVE R15, `(.L_x_4485) ;  /* 0x000000000f087348 */ /* 0x000fea0003c00000 */
[----:B------:R0:W1:Y:S02]  /*16610*/  SHFL.IDX P6, R14, R13, R12, R11 ;  /* 0x0000000c0d0e7389 */ /* 0x00006400000c000b */
[----:B01----:R-:W-:Y:S01]  /*16620*/  ENDCOLLECTIVE ;  /* 0x000000000000791b */ /* 0x003fe20003800000 */
.L_x_4485:
        /* <DEDUP_REMOVED lines=15> */
.L_x_4486:
[----:B------:R-:W-:Y:S02]  /*16720*/  IMAD.MOV.U32 R13, RZ, RZ, R19 ;  /* 0x000000ffff0d7224 */ /* 0x000fe400078e0013 */
[----:B------:R-:W-:Y:S01]  /*16730*/  IMAD.MOV.U32 R12, RZ, RZ, 0x2 ;  /* 0x00000002ff0c7424 */ /* 0x000fe200078e00ff */
[----:B------:R-:W-:-:S13]  /*16740*/  IADD3 R2, P0, R14, R4, RZ ;  /* 0x000000040e027210 */ /* 0x000fda0007f1e0ff */
[----:B------:R-:W-:Y:S05]  /*16750*/  WARPSYNC.COLLECTIVE R15, `(.L_x_4487) ;  /* 0x000000000f087348 */ /* 0x000fea0003c00000 */
[----:B------:R0:W1:Y:S02]  /*16760*/  SHFL.IDX P6, R14, R13, R12, R11 ;  /* 0x0000000c0d0e7389 */ /* 0x00006400000c000b */
[----:B01----:R-:W-:Y:S01]  /*16770*/  ENDCOLLECTIVE ;  /* 0x000000000000791b */ /* 0x003fe20003800000 */
.L_x_4487:
        /* <DEDUP_REMOVED lines=15> */
.L_x_4488:
[----:B------:R-:W-:Y:S02]  /*16870*/  IMAD.MOV.U32 R13, RZ, RZ, R19 ;  /* 0x000000ffff0d7224 */ /* 0x000fe400078e0013 */
[----:B------:R-:W-:Y:S01]  /*16880*/  IMAD.MOV.U32 R12, RZ, RZ, 0x3 ;  /* 0x00000003ff0c7424 */ /* 0x000fe200078e00ff */
[----:B------:R-:W-:-:S13]  /*16890*/  IADD3 R2, P0, R14, R4, RZ ;  /* 0x000000040e027210 */ /* 0x000fda0007f1e0ff */
[----:B------:R-:W-:Y:S05]  /*168a0*/  WARPSYNC.COLLECTIVE R15, `(.L_x_4489) ;  /* 0x000000000f087348 */ /* 0x000fea0003c00000 */
[----:B------:R0:W1:Y:S02]  /*168b0*/  SHFL.IDX P6, R14, R13, R12, R11 ;  /* 0x0000000c0d0e7389 */ /* 0x00006400000c000b */
[----:B01----:R-:W-:Y:S01]  /*168c0*/  ENDCOLLECTIVE ;  /* 0x000000000000791b */ /* 0x003fe20003800000 */
.L_x_4489:
        /* <DEDUP_REMOVED lines=15> */
.L_x_4490:
[----:B------:R-:W-:Y:S02]  /*169c0*/  IMAD.MOV.U32 R13, RZ, RZ, R19 ;  /* 0x000000ffff0d7224 */ /* 0x000fe400078e0013 */
[----:B------:R-:W-:Y:S01]  /*169d0*/  IMAD.MOV.U32 R12, RZ, RZ, 0x4 ;  /* 0x00000004ff0c7424 */ /* 0x000fe200078e00ff */
[----:B------:R-:W-:-:S13]  /*169e0*/  IADD3 R2, P0, R14, R4, RZ ;  /* 0x000000040e027210 */ /* 0x000fda0007f1e0ff */
[----:B------:R-:W-:Y:S05]  /*169f0*/  WARPSYNC.COLLECTIVE R15, `(.L_x_4491) ;  /* 0x000000000f087348 */ /* 0x000fea0003c00000 */
[----:B------:R0:W1:Y:S02]  /*16a00*/  SHFL.IDX P6, R14, R13, R12, R11 ;  /* 0x0000000c0d0e7389 */ /* 0x00006400000c000b */
[----:B01----:R-:W-:Y:S01]  /*16a10*/  ENDCOLLECTIVE ;  /* 0x000000000000791b */ /* 0x003fe20003800000 */
.L_x_4491:
        /* <DEDUP_REMOVED lines=15> */
.L_x_4492:
[----:B------:R-:W-:Y:S02]  /*16b10*/  IMAD.MOV.U32 R13, RZ, RZ, R19 ;  /* 0x000000ffff0d7224 */ /* 0x000fe400078e0013 */
[----:B------:R-:W-:Y:S01]  /*16b20*/  IMAD.MOV.U32 R12, RZ, RZ, 0x5 ;  /* 0x00000005ff0c7424 */ /* 0x000fe200078e00ff */
[----:B------:R-:W-:-:S13]  /*16b30*/  IADD3 R2, P0, R14, R4, RZ ;  /* 0x000000040e027210 */ /* 0x000fda0007f1e0ff */
[----:B------:R-:W-:Y:S05]  /*16b40*/  WARPSYNC.COLLECTIVE R15, `(.L_x_4493) ;  /* 0x000000000f087348 */ /* 0x000fea0003c00000 */
[----:B------:R0:W1:Y:S02]  /*16b50*/  SHFL.IDX P6, R14, R13, R12, R11 ;  /* 0x0000000c0d0e7389 */ /* 0x00006400000c000b */
[----:B01----:R-:W-:Y:S01]  /*16b60*/  ENDCOLLECTIVE ;  /* 0x000000000000791b */ /* 0x003fe20003800000 */
.L_x_4493:
        /* <DEDUP_REMOVED lines=12> */
.L_x_4494:
[----:B------:R-:W-:Y:S01]  /*16c30*/  @!PT LDS RZ, [RZ] ;  /* 0x00000000fffff984 */ /* 0x000fe20000000800 */
[----:B------:R-:W-:Y:S01]  /*16c40*/  @!PT LDS RZ, [RZ] ;  /* 0x00000000fffff984 */ /* 0x000fe20000000800 */
[----:B------:R-:W-:Y:S01]  /*16c50*/  @!PT LDS RZ, [RZ] ;  /* 0x00000000fffff984 */ /* 0x000fe20000000800 */
[----:B------:R0:W-:Y:S01]  /*16c60*/  LDGSTS.E.BYPASS.LTC128B.128 [R7+0x5400], desc[UR36][R2.64+0x80], !P0 ;  /* 0x0540008002077fae */ /* 0x0001e2000c101d64 */
[----:B------:R-:W-:-:S13]  /*16c70*/  ISETP.LT.OR P0, PT, R8, 0x41, P1 ;  /* 0x000000410800780c */ /* 0x000fda0000f01670 */
[----:B------:R0:W-:Y:S01]  /*16c80*/  LDGSTS.E.BYPASS.LTC128B.128 [R7+0x8400], desc[UR36][R2.64+0x100], !P0 ;  /* 0x0840010002077fae */ /* 0x0001e2000c101d64 */
[----:B------:R-:W-:Y:S05]  /*16c90*/  BRA `(.L_x_4495) ;  /* 0xffffffc800747947 */ /* 0x000fea000383ffff */
.L_x_4409:
[----:B0-----:R0:W1:Y:S02]  /*16ca0*/  SYNCS.PHASECHK.TRANS64.TRYWAIT P0, [R4+URZ+0x30860], R3 ;  /* 0x03086003040075a7 */ /* 0x001064000800017f */
[----:B-1----:R-:W-:Y:S05]  /*16cb0*/  @!P0 NANOSLEEP.SYNCS 0x989680 ;  /* 0x009896800000895d */ /* 0x002fea0003900000 */
[----:B------:R-:W1:Y:S02]  /*16cc0*/  @!P0 SYNCS.PHASECHK.TRANS64 P0, [R4+URZ+0x30860], R3 ;  /* 0x03086003040085a7 */ /* 0x000e64000800007f */
[----:B-1----:R-:W-:Y:S05]  /*16cd0*/  @!P0 BRA `(.L_x_4409) ;  /* 0xfffffffc00f08947 */ /* 0x002fea000383ffff */
[----:B------:R-:W-:Y:S05]  /*16ce0*/  BRA `(.L_x_4496) ;  /* 0xffffffcc00947947 */ /* 0x000fea000383ffff */
.L_x_4410:
        /* <DEDUP_REMOVED lines=8> */
.L_x_4498:
[----:B------:R-:W-:Y:S05]  /*16d70*/  BSYNC B0 ;  /* 0x0000000000007941 */ /* 0x000fea0003800000 */
.L_x_4497:
        /* <DEDUP_REMOVED lines=9> */
.L_x_4499:
[----:B------:R-:W-:Y:S02]  /*16e10*/  IMAD.MOV.U32 R13, RZ, RZ, R19 ;  /* 0x000000ffff0d7224 */ /* 0x000fe400078e0013 */
[----:B------:R-:W-:Y:S01]  /*16e20*/  IMAD.MOV.U32 R12, RZ, RZ, 0x1 ;  /* 0x00000001ff0c7424 */ /* 0x000fe200078e00ff */
[----:B------:R-:W-:-:S13]  /*16e30*/  IADD3 R2, P0, R14, R6, RZ ;  /* 0x000000060e027210 */ /* 0x000fda0007f1e0ff */
[----:B------:R-:W-:Y:S05]  /*16e40*/  WARPSYNC.COLLECTIVE R15, `(.L_x_4500) ;  /* 0x000000000f087348 */ /* 0x000fea0003c00000 */
[----:B------:R0:W1:Y:S02]  /*16e50*/  SHFL.IDX P6, R14, R13, R12, R11 ;  /* 0x0000000c0d0e7389 */ /* 0x00006400000c000b */
[----:B01----:R-:W-:Y:S01]  /*16e60*/  ENDCOLLECTIVE ;  /* 0x000000000000791b */ /* 0x003fe20003800000 */
.L_x_4500:
        /* <DEDUP_REMOVED lines=13> */
.L_x_4501:
        /* <DEDUP_REMOVED lines=12> */
.L_x_4502:
        /* <DEDUP_REMOVED lines=12> */
.L_x_4503:
        /* <DEDUP_REMOVED lines=12> */
.L_x_4504:
        /* <DEDUP_REMOVED lines=12> */
.L_x_4505:
        /* <DEDUP_REMOVED lines=12> */
.L_x_4506:
        /* <DEDUP_REMOVED lines=12> */
.L_x_4507:
        /* <DEDUP_REMOVED lines=12> */
.L_x_4508:
        /* <DEDUP_REMOVED lines=12> */
.L_x_4509:
[----:B------:R-:W-:Y:S01]  /*17540*/  @!PT LDS RZ, [RZ] ;  /* 0x00000000fffff984 */ /* 0x000fe20000000800 */
[----:B------:R-:W-:Y:S01]  /*17550*/  @!PT LDS RZ, [RZ] ;  /* 0x00000000fffff984 */ /* 0x000fe20000000800 */
[----:B------:R-:W-:Y:S01]  /*17560*/  @!PT LDS RZ, [RZ] ;  /* 0x00000000fffff984 */ /* 0x000fe20000000800 */
[----:B------:R0:W-:Y:S01]  /*17570*/  LDGSTS.E.BYPASS.LTC128B.128 [R0+0x5400], desc[UR36][R2.64+0x80], !P0 ;  /* 0x0540008002007fae */ /* 0x0001e2000c101d64 */
[----:B------:R-:W-:-:S13]  /*17580*/  ISETP.LT.OR P0, PT, R5, 0x41, P1 ;  /* 0x000000410500780c */ /* 0x000fda0000f01670 */
[----:B------:R0:W-:Y:S01]  /*17590*/  LDGSTS.E.BYPASS.LTC128B.128 [R0+0x8400], desc[UR36][R2.64+0x100], !P0 ;  /* 0x0840010002007fae */ /* 0x0001e2000c101d64 */
[----:B------:R-:W-:Y:S05]  /*175a0*/  BRA `(.L_x_4510) ;  /* 0xffffffc8005c7947 */ /* 0x000fea000383ffff */
.L_x_4415:
        /* <DEDUP_REMOVED lines=8> */
.L_x_4512:
[----:B------:R-:W-:Y:S05]  /*17630*/  BSYNC B0 ;  /* 0x0000000000007941 */ /* 0x000fea0003800000 */
.L_x_4511:
[----:B------:R-:W-:Y:S05]  /*17640*/  BRA `(.L_x_4513) ;  /* 0xffffffc800e47947 */ /* 0x000fea000383ffff */
.L_x_4418:
[----:B-1----:R1:W2:Y:S02]  /*17650*/  SYNCS.PHASECHK.TRANS64.TRYWAIT P0, [R4+URZ+0x30820], R0 ;  /* 0x03082000040075a7 */ /* 0x0022a4000800017f */
[----:B--2---:R-:W-:Y:S05]  /*17660*/  @!P0 NANOSLEEP.SYNCS 0x989680 ;  /* 0x009896800000895d */ /* 0x004fea0003900000 */
[----:B------:R-:W2:Y:S02]  /*17670*/  @!P0 SYNCS.PHASECHK.TRANS64 P0, [R4+URZ+0x30820], R0 ;  /* 0x03082000040085a7 */ /* 0x000ea4000800007f */
[----:B--2---:R-:W-:Y:S05]  /*17680*/  @!P0 BRA `(.L_x_4418) ;  /* 0xfffffffc00f08947 */ /* 0x004fea000383ffff */
[----:B------:R-:W-:Y:S05]  /*17690*/  BRA `(.L_x_4514) ;  /* 0xffffffcc002c7947 */ /* 0x000fea000383ffff */
.L_x_4419:
        /* <DEDUP_REMOVED lines=11> */
.L_x_4516:
[----:B------:R-:W-:Y:S05]  /*17750*/  BSYNC B0 ;  /* 0x0000000000007941 */ /* 0x000fea0003800000 */
.L_x_4515:
[----:B------:R-:W-:Y:S05]  /*17760*/  BRA `(.L_x_4517) ;  /* 0xffffffcc00147947 */ /* 0x000fea000383ffff */
.L_x_4422:
[----:B------:R-:W-:Y:S01]  /*17770*/  BSSY B1, `(.L_x_4518) ;  /* 0x0000006000017945 */ /* 0x000fe20003800000 */
[----:B------:R-:W-:-:S07]  /*17780*/  IMAD.MOV.U32 R15, RZ, RZ, -0x1 ;  /* 0xffffffffff0f7424 */ /* 0x000fce00078e00ff */
[----:B01---5:R-:W-:Y:S05]  /*17790*/  WARPSYNC.COLLECTIVE R15, `(.L_x_4519) ;  /* 0x000000000f0c7348 */ /* 0x023fea0003c00000 */
[----:B------:R-:W-:Y:S02]  /*177a0*/  ELECT P6, UR62, PT ;  /* 0x00000000003e782f */ /* 0x000fe400038c0000 */
[----:B------:R-:W-:Y:S01]  /*177b0*/  MOV R14, UR62 ;  /* 0x0000003e000e7c02 */ /* 0x000fe20008000f00 */
[----:B01---5:R-:W-:Y:S10]  /*177c0*/  ENDCOLLECTIVE ;  /* 0x000000000000791b */ /* 0x023ff40003800000 */
.L_x_4519:
[----:B------:R-:W-:Y:S05]  /*177d0*/  BSYNC B1 ;  /* 0x0000000000017941 */ /* 0x000fea0003800000 */
.L_x_4518:
[----:B------:R-:W-:Y:S05]  /*177e0*/  BRA `(.L_x_4520) ;  /* 0xffffffcc000c7947 */ /* 0x000fea000383ffff */
.L_x_4424:
[----:B-1----:R1:W2:Y:S02]  /*177f0*/  SYNCS.PHASECHK.TRANS64.TRYWAIT P1, [R5+URZ+0x30840], R0 ;  /* 0x03084000050075a7 */ /* 0x0022a4000802017f */
[----:B--2---:R-:W-:Y:S05]  /*17800*/  @!P1 NANOSLEEP.SYNCS 0x989680 ;  /* 0x009896800000995d */ /* 0x004fea0003900000 */
[----:B------:R-:W2:Y:S02]  /*17810*/  @!P1 SYNCS.PHASECHK.TRANS64 P1, [R5+URZ+0x30840], R0 ;  /* 0x03084000050095a7 */ /* 0x000ea4000802007f */
[----:B--2---:R-:W-:Y:S05]  /*17820*/  @!P1 BRA `(.L_x_4424) ;  /* 0xfffffffc00f09947 */ /* 0x004fea000383ffff */
[----:B------:R-:W-:Y:S05]  /*17830*/  BRA `(.L_x_4521) ;  /* 0xffffffcc00347947 */ /* 0x000fea000383ffff */
.L_x_4426:
[----:B--2---:R2:W3:Y:S02]  /*17840*/  SYNCS.PHASECHK.TRANS64.TRYWAIT P1, [R23+URZ+0x30840], R2 ;  /* 0x03084002170075a7 */ /* 0x0044e4000802017f */
[----:B---3--:R-:W-:Y:S05]  /*17850*/  @!P1 NANOSLEEP.SYNCS 0x989680 ;  /* 0x009896800000995d */ /* 0x008fea0003900000 */
[----:B------:R-:W3:Y:S02]  /*17860*/  @!P1 SYNCS.PHASECHK.TRANS64 P1, [R23+URZ+0x30840], R2 ;  /* 0x03084002170095a7 */ /* 0x000ee4000802007f */
[----:B---3--:R-:W-:Y:S05]  /*17870*/  @!P1 BRA `(.L_x_4426) ;  /* 0xfffffffc00f09947 */ /* 0x008fea000383ffff */
[----:B------:R-:W-:Y:S05]  /*17880*/  BRA `(.L_x_4522) ;  /* 0xffffffcc00407947 */ /* 0x000fea000383ffff */
.L_x_4428:
[----:B---3--:R3:W4:Y:S02]  /*17890*/  SYNCS.PHASECHK.TRANS64.TRYWAIT P1, [R5+URZ+0x30860], R0 ;  /* 0x03086000050075a7 */ /* 0x008724000802017f */
[----:B----4-:R-:W-:Y:S05]  /*178a0*/  @!P1 NANOSLEEP.SYNCS 0x989680 ;  /* 0x009896800000995d */ /* 0x010fea0003900000 */
[----:B------:R-:W4:Y:S02]  /*178b0*/  @!P1 SYNCS.PHASECHK.TRANS64 P1, [R5+URZ+0x30860], R0 ;  /* 0x03086000050095a7 */ /* 0x000f24000802007f */
[----:B----4-:R-:W-:Y:S05]  /*178c0*/  @!P1 BRA `(.L_x_4428) ;  /* 0xfffffffc00f09947 */ /* 0x010fea000383ffff */
[----:B------:R-:W-:Y:S05]  /*178d0*/  BRA `(.L_x_4523) ;  /* 0xffffffcc003c7947 */ /* 0x000fea000383ffff */
.L_x_4524:
        /* <DEDUP_REMOVED lines=10> */
.L_x_15848:


//--------------------- .text._ZN7cutlass13device_kernelIN5flash11enable_sm90INS1_16FlashAttnFwdSm90INS1_25CollectiveMainloopFwdSm90ILi2EN4cute5tupleIJNS5_1CILi1EEES8_S8_EEENS6_IJNS7_ILi128EEENS7_ILi96EEENS7_ILi192EEEEEELi192ENS_6half_tEfNS_4arch4Sm90ELb0ELb1ELb0ELb1ELb1ELb0ELb0ELb1ELb1ELb1ELb0ELb0EEENS1_21CollectiveEpilogueFwdINS6_IJSA_SC_SB_EEES9_SE_SG_Li256ELb1ELb1ELb0ELb0EEENS1_36VarlenDynamicPersistentTileSchedulerILi128ELi96ELi256ELi128ELb0ELb1ELb1ELb1ELb0ELb1EEEEEEEEEvNT_6ParamsE --------------------------
	.section	.text._ZN7cutlass13device_kernelIN5flash11enable_sm90INS1_16FlashAttnFwdSm90INS1_25CollectiveMainloopFwdSm90ILi2EN4cute5tupleIJNS5_1CILi1EEES8_S8_EEENS6_IJNS7_ILi128EEENS7_ILi96EEENS7_ILi192EEEEEELi192ENS_6half_tEfNS_4arch4Sm90ELb0ELb1ELb0ELb1ELb1ELb0ELb0ELb1ELb1ELb1ELb0ELb0EEENS1_21CollectiveEpilogueFwdINS6_IJSA_SC_SB_EEES9_SE_SG_Li256ELb1ELb1ELb0ELb0EEENS1_36VarlenDynamicPersistentTileSchedulerILi128ELi96ELi256ELi128ELb0ELb1ELb1ELb1ELb0ELb1EEEEEEEEEvNT_6ParamsE,"ax",@progbits
	.align	128
.text._ZN7cutlass13device_kernelIN5flash11enable_sm90INS1_16FlashAttnFwdSm90INS1_25CollectiveMainloopFwdSm90ILi2EN4cute5tupleIJNS5_1CILi1EEES8_S8_EEENS6_IJNS7_ILi128EEENS7_ILi96EEENS7_ILi192EEEEEELi192ENS_6half_tEfNS_4arch4Sm90ELb0ELb1ELb0ELb1ELb1ELb0ELb0ELb1ELb1ELb1ELb0ELb0EEENS1_21CollectiveEpilogueFwdINS6_IJSA_SC_SB_EEES9_SE_SG_Li256ELb1ELb1ELb0ELb0EEENS1_36VarlenDynamicPersistentTileSchedulerILi128ELi96ELi256ELi128ELb0ELb1ELb1ELb1ELb0ELb1EEEEEEEEEvNT_6ParamsE:
        .type           _ZN7cutlass13device_kernelIN5flash11enable_sm90INS1_16FlashAttnFwdSm90INS1_25CollectiveMainloopFwdSm90ILi2EN4cute5tupleIJNS5_1CILi1EEES8_S8_EEENS6_IJNS7_ILi128EEENS7_ILi96EEENS7_ILi192EEEEEELi192ENS_6half_tEfNS_4arch4Sm90ELb0ELb1ELb0ELb1ELb1ELb0ELb0ELb1ELb1ELb1ELb0ELb0EEENS1_21CollectiveEpilogueFwdINS6_IJSA_SC_SB_EEES9_SE_SG_Li256ELb1ELb1ELb0ELb0EEENS1_36VarlenDynamicPersistentTileSchedulerILi128ELi96ELi256ELi128ELb0ELb1ELb1ELb1ELb0ELb1EEEEEEEEEvNT_6ParamsE,@function
        .size           _ZN7cutlass13device_kernelIN5flash11enable_sm90INS1_16FlashAttnFwdSm90INS1_25CollectiveMainloopFwdSm90ILi2EN4cute5tupleIJNS5_1CILi1EEES8_S8_EEENS6_IJNS7_ILi128EEENS7_ILi96EEENS7_ILi192EEEEEELi192ENS_6half_tEfNS_4arch4Sm90ELb0ELb1ELb0ELb1ELb1ELb0ELb0ELb1ELb1ELb1ELb0ELb0EEENS1_21CollectiveEpilogueFwdINS6_IJSA_SC_SB_EEES9_SE_SG_Li256ELb1ELb1ELb0ELb0EEENS1_36VarlenDynamicPersistentTileSchedulerILi128ELi96ELi256ELi128ELb0ELb1ELb1ELb1ELb0ELb1EEEEEEEEEvNT_6ParamsE,(.L_x_15849 - _ZN7cutlass13device_kernelIN5flash11enable_sm90INS1_16FlashAttnFwdSm90INS1_25CollectiveMainloopFwdSm90ILi2EN4cute5tupleIJNS5_1CILi1EEES8_S8_EEENS6_IJNS7_ILi128EEENS7_ILi96EEENS7_ILi192EEEEEELi192ENS_6half_tEfNS_4arch4Sm90ELb0ELb1ELb0ELb1ELb1ELb0ELb0ELb1ELb1ELb1ELb0ELb0EEENS1_21CollectiveEpilogueFwdINS6_IJSA_SC_SB_EEES9_SE_SG_Li256ELb1ELb1ELb0ELb0EEENS1_36VarlenDynamicPersistentTileSchedulerILi128ELi96ELi256ELi128ELb0ELb1ELb1ELb1ELb0ELb1EEEEEEEEEvNT_6ParamsE)
        .other          _ZN7cutlass13device_kernelIN5flash11enable_sm90INS1_16FlashAttnFwdSm90INS1_25CollectiveMainloopFwdSm90ILi2EN4cute5tupleIJNS5_1CILi1EEES8_S8_EEENS6_IJNS7_ILi128EEENS7_ILi96EEENS7_ILi192EEEEEELi192ENS_6half_tEfNS_4arch4Sm90ELb0ELb1ELb0ELb1ELb1ELb0ELb0ELb1ELb1ELb1ELb0ELb0EEENS1_21CollectiveEpilogueFwdINS6_IJSA_SC_SB_EEES9_SE_SG_Li256ELb1ELb1ELb0ELb0EEENS1_36VarlenDynamicPersistentTileSchedulerILi128ELi96ELi256ELi128ELb0ELb1ELb1ELb1ELb0ELb1EEEEEEEEEvNT_6ParamsE,@"STO_CUDA_ENTRY STV_DEFAULT"
_ZN7cutlass13device_kernelIN5flash11enable_sm90INS1_16FlashAttnFwdSm90INS1_25CollectiveMainloopFwdSm90ILi2EN4cute5tupleIJNS5_1CILi1EEES8_S8_EEENS6_IJNS7_ILi128EEENS7_ILi96EEENS7_ILi192EEEEEELi192ENS_6half_tEfNS_4arch4Sm90ELb0ELb1ELb0ELb1ELb1ELb0ELb0ELb1ELb1ELb1ELb0ELb0EEENS1_21CollectiveEpilogueFwdINS6_IJSA_SC_SB_EEES9_SE_SG_Li256ELb1ELb1ELb0ELb0EEENS1_36VarlenDynamicPersistentTileSchedulerILi128ELi96ELi256ELi128ELb0ELb1ELb1ELb1ELb0ELb1EEEEEEEEEvNT_6ParamsE:
        /* <DEDUP_REMOVED lines=45> */
.L_x_4525:
        /* <DEDUP_REMOVED lines=22> */
.L_x_4526:
        /* <DEDUP_REMOVED lines=18> */
.L_x_4527:
        /* <DEDUP_REMOVED lines=22> */
.L_x_4528:
        /* <DEDUP_REMOVED lines=22> */
.L_x_4529:
[----:B------:R-:W-:Y:S01]  /*0810*/  ISETP.NE.AND P0, PT, R3, RZ, PT ;  /* 0x000000ff0300720c */ /* 0x000fe20003f05270 */
[----:B------:R-:W-:Y:S01]  /*0820*/  IMAD.MOV.U32 R3, RZ, RZ, 0x1 ;  /* 0x00000001ff037424 */ /* 0x000fe200078e00ff */
[----:B------:R-:W-:Y:S01]  /*0830*/  NOP ;  /* 0x0000000000007918 */ /* 0x000fe20000000000 */
[----:B------:R-:W-:-:S03]  /*0840*/  ULDC.64 UR36, c[0x0][0x208] ;  /* 0x0000820000247ab9 */ /* 0x000fc60000000a00 */
[----:B------:R-:W-:-:S05]  /*0850*/  SEL R3, R3, 0x2, !P0 ;  /* 0x0000000203037807 */ /* 0x000fca0004000000 */
[----:B------:R0:W-:Y:S02]  /*0860*/  STL [R1+0x10], R3 ;  /* 0x0000100301007387 */ /* 0x0001e40000100800 */
[----:B01234-:R-:W-:Y:S06]  /*0870*/  BAR.SYNC.DEFER_BLOCKING 0x0 ;  /* 0x0000000000007b1d */ /* 0x01ffec0000010000 */
[----:B------:R-:W-:Y:S05]  /*0880*/  @!P0 BRA `(.L_x_4530) ;  /* 0x000000f800108947 */ /* 0x000fea0003800000 */
.L_x_4531:
[----:B------:R-:W-:-:S08]  /*0890*/  NOP ;  /* 0x0000000000007918 */ /* 0x000fd00000000000 */
[----:B------:R-:W0:Y:S02]  /*08a0*/  USETMAXREG.TRY_ALLOC.CTAPOOL UP0, 0xe8 ;  /* 0x000000e8000079c8 */ /* 0x000e240008000600 */
[----:B0-----:R-:W-:-:S13]  /*08b0*/  PLOP3.LUT P0, PT, PT, PT, UP0, 0x80, 0x0 ;  /* 0x000000000000781c */ /* 0x001fda0003f0f008 */
[----:B------:R-:W-:Y:S05]  /*08c0*/  @!P0 BRA `(.L_x_4531) ;  /* 0xfffffffc00f08947 */ /* 0x000fea000383ffff */
[----:B------:R-:W0:Y:S08]  /*08d0*/  S2UR UR5, SR_CgaCtaId ;  /* 0x00000000000579c3 */ /* 0x000e300000008800 */
[----:B------:R-:W-:Y:S06]  /*08e0*/  BAR.ARV 0x8, 0x180 ;  /* 0x0206000000007b1d */ /* 0x000fec0000002000 */
[----:B------:R-:W-:-:S02]  /*08f0*/  UMOV UR4, 0x400 ;  /* 0x0000040000047882 */ /* 0x000fc40000000000 */
[----:B------:R-:W-:Y:S01]  /*0900*/  BAR.SYNC.DEFER_BLOCKING 0x5, 0x180 ;  /* 0x0146000000007b1d */ /* 0x000fe20000010000 */
[----:B0-----:R-:W-:-:S09]  /*0910*/  ULEA UR4, UR5, UR4, 0x18 ;  /* 0x0000000405047291 */ /* 0x001fd2000f8ec03f */
[----:B------:R-:W0:Y:S01]  /*0920*/  LDS.128 R40, [UR4+0x308d0] ;  /* 0x0308d004ff287984 */ /* 0x000e220008000c00 */
[----:B------:R-:W-:Y:S01]  /*0930*/  ULDC UR4, c[0x0][0xc3c] ;  /* 0x00030f0000047ab9 */ /* 0x000fe20000000800 */
[----:B------:R-:W-:Y:S06]  /*0940*/  BAR.ARV 0x4, 0x180 ;  /* 0x0106000000007b1d */ /* 0x000fec0000002000 */
[----:B0-----:R-:W-:-:S13]  /*0950*/  ISETP.GE.AND P0, PT, R43, UR4, PT ;  /* 0x000000042b007c0c */ /* 0x001fda000bf06270 */
[----:B------:R-:W-:Y:S05]  /*0960*/  @P0 EXIT ;  /* 0x000000000000094d */ /* 0x000fea0003800000 */
[----:B------:R-:W2:Y:S01]  /*0970*/  LDL.LU R10, [R1+0x10] ;  /* 0x00001000010a7983 */ /* 0x000ea20000300800 */
[----:B------:R-:W-:Y:S01]  /*0980*/  VIADD R210, R0, 0xffffff80 ;  /* 0xffffff8000d27836 */ /* 0x000fe20000000000 */
[----:B------:R-:W-:Y:S01]  /*0990*/  UMOV UR38, URZ ;  /* 0x0000003f00267c82 */ /* 0x000fe20008000000 */
[----:B------:R-:W-:Y:S01]  /*09a0*/  IMAD.MOV.U32 R201, RZ, RZ, RZ ;  /* 0x000000ffffc97224 */ /* 0x000fe200078e00ff */
[----:B------:R-:W-:Y:S02]  /*09b0*/  UMOV UR39, URZ ;  /* 0x0000003f00277c82 */ /* 0x000fe40008000000 */
[----:B------:R-:W-:-:S04]  /*09c0*/  SHF.R.S32.HI R3, RZ, 0x1f, R210 ;  /* 0x0000001fff037819 */ /* 0x000fc800000114d2 */
[CC--:B------:R-:W-:Y:S02]  /*09d0*/  LEA.HI R5, R3.reuse, R210.reuse, RZ, 0x7 ;  /* 0x000000d203057211 */ /* 0x0c0fe400078f38ff */
[-C--:B------:R-:W-:Y:S02]  /*09e0*/  LEA.HI R0, R3, R210.reuse, RZ, 0x4 ;  /* 0x000000d203007211 */ /* 0x080fe400078f20ff */
[----:B------:R-:W-:Y:S02]  /*09f0*/  LOP3.LUT R7, R5, 0xffffff80, RZ, 0xc0, !PT ;  /* 0xffffff8005077812 */ /* 0x000fe400078ec0ff */
[----:B------:R-:W-:Y:S02]  /*0a00*/  SHF.R.S32.HI R9, RZ, 0x4, R0 ;  /* 0x00000004ff097819 */ /* 0x000fe40000011400 */
[----:B------:R-:W-:Y:S01]  /*0a10*/  LEA.HI R2, R3, R210, RZ, 0x5 ;  /* 0x000000d203027211 */ /* 0x000fe200078f28ff */
[----:B------:R-:W-:Y:S01]  /*0a20*/  IMAD.IADD R202, R210, 0x1, -R7 ;  /* 0x00000001d2ca7824 */ /* 0x000fe200078e0a07 */
[----:B------:R-:W-:-:S02]  /*0a30*/  LOP3.LUT R7, R0, 0x3fffff0, RZ, 0xc0, !PT ;  /* 0x03fffff000077812 */ /* 0x000fc400078ec0ff */
[----:B------:R-:W-:Y:S01]  /*0a40*/  LEA.HI R0, R0, R9, RZ, 0x1 ;  /* 0x0000000900007211 */ /* 0x000fe200078f08ff */
[----:B------:R-:W-:Y:S01]  /*0a50*/  IMAD.SHL.U32 R2, R2, 0x20, RZ ;  /* 0x0000002002027824 */ /* 0x000fe200078e00ff */
[----:B------:R-:W-:Y:S01]  /*0a60*/  SHF.R.S32.HI R11, RZ, 0x1f, R202 ;  /* 0x0000001fff0b7819 */ /* 0x000fe200000114ca */
[----:B------:R-:W-:Y:S01]  /*0a70*/  IMAD.IADD R7, R210, 0x1, -R7 ;  /* 0x00000001d2077824 */ /* 0x000fe200078e0a07 */
[----:B------:R-:W-:Y:S02]  /*0a80*/  LOP3.LUT R0, R0, 0x1ffffffe, RZ, 0xc0, !PT ;  /* 0x1ffffffe00007812 */ /* 0x000fe400078ec0ff */
[----:B------:R-:W-:Y:S02]  /*0a90*/  LEA.HI R4, R11, R202, RZ, 0x2 ;  /* 0x000000ca0b047211 */ /* 0x000fe400078f10ff */
[----:B------:R-:W-:Y:S01]  /*0aa0*/  LEA.HI R8, R3, R210, RZ, 0x2 ;  /* 0x000000d203087211 */ /* 0x000fe200078f10ff */
[----:B------:R-:W-:Y:S01]  /*0ab0*/  IMAD.IADD R0, R9, 0x1, -R0 ;  /* 0x0000000109007824 */ /* 0x000fe200078e0a00 */
[----:B------:R-:W-:-:S02]  /*0ac0*/  SHF.R.S32.HI R6, RZ, 0x2, R4 ;  /* 0x00000002ff067819 */ /* 0x000fc40000011404 */
[----:B------:R-:W-:Y:S02]  /*0ad0*/  SHF.R.S32.HI R13, RZ, 0x1f, R4 ;  /* 0x0000001fff0d7819 */ /* 0x000fe40000011404 */
[----:B------:R-:W-:Y:S02]  /*0ae0*/  LOP3.LUT R9, R8, 0xfffffffc, RZ, 0xc0, !PT ;  /* 0xfffffffc08097812 */ /* 0x000fe400078ec0ff */
[----:B------:R-:W-:Y:S02]  /*0af0*/  LEA.HI R3, R3, R210, RZ, 0x3 ;  /* 0x000000d203037211 */ /* 0x000fe400078f18ff */
[----:B------:R-:W-:Y:S01]  /*0b00*/  LEA.HI R13, R13, R6, RZ, 0x3 ;  /* 0x000000060d0d7211 */ /* 0x000fe200078f18ff */
[----:B------:R-:W-:Y:S01]  /*0b10*/  IMAD.IADD R9, R210, 0x1, -R9 ;  /* 0x00000001d2097824 */ /* 0x000fe200078e0a09 */
[----:B------:R-:W-:Y:S02]  /*0b20*/  SHF.R.S32.HI R204, RZ, 0x7, R5 ;  /* 0x00000007ffcc7819 */ /* 0x000fe40000011405 */
[----:B------:R-:W-:-:S02]  /*0b30*/  LOP3.LUT R2, R2, 0xfffffc00, RZ, 0xc0, !PT ;  /* 0xfffffc0002027812 */ /* 0x000fc400078ec0ff */
[----:B------:R-:W-:Y:S02]  /*0b40*/  LOP3.LUT R197, R3, 0xfffffff8, RZ, 0xc0, !PT ;  /* 0xfffffff803c57812 */ /* 0x000fe400078ec0ff */
[----:B------:R-:W-:Y:S01]  /*0b50*/  LOP3.LUT R13, R13, 0xfffffff8, RZ, 0xc0, !PT ;  /* 0xfffffff80d0d7812 */ /* 0x000fe200078ec0ff */
[----:B------:R-:W-:Y:S01]  /*0b60*/  IMAD R7, R7, 0x40, R2 ;  /* 0x0000004007077824 */ /* 0x000fe200078e0202 */
[----:B------:R-:W-:Y:S01]  /*0b70*/  LEA.HI R11, R11, R202, RZ, 0x5 ;  /* 0x000000ca0b0b7211 */ /* 0x000fe200078f28ff */
[----:B------:R-:W-:Y:S01]  /*0b80*/  IMAD.IADD R197, R210, 0x1, -R197 ;  /* 0x00000001d2c57824 */ /* 0x000fe200078e0ac5 */
[----:B------:R-:W-:Y:S01]  /*0b90*/  LEA.HI R5, R5, R204, RZ, 0x1 ;  /* 0x000000cc05057211 */ /* 0x000fe200078f08ff */
[----:B------:R-:W-:Y:S01]  /*0ba0*/  IMAD.IADD R6, R6, 0x1, -R13 ;  /* 0x0000000106067824 */ /* 0x000fe200078e0a0d */
[----:B------:R-:W-:Y:S01]  /*0bb0*/  SHF.R.S32.HI R11, RZ, 0x5, R11 ;  /* 0x00000005ff0b7819 */ /* 0x000fe2000001140b */
[----:B------:R-:W-:Y:S01]  /*0bc0*/  IMAD.SHL.U32 R193, R197, 0x8, RZ ;  /* 0x00000008c5c17824 */ /* 0x000fe200078e00ff */
[----:B------:R-:W-:Y:S01]  /*0bd0*/  LEA.HI R2, R9, R9, RZ, 0x1 ;  /* 0x0000000909027211 */ /* 0x000fe200078f08ff */
[----:B------:R-:W-:Y:S01]  /*0be0*/  IMAD R206, R0, 0x8, R7 ;  /* 0x0000000800ce7824 */ /* 0x000fe200078e0207 */
[----:B------:R-:W-:Y:S01]  /*0bf0*/  LOP3.LUT R5, R5, 0x3fffffe, RZ, 0xc0, !PT ;  /* 0x03fffffe05057812 */ /* 0x000fe200078ec0ff */
[----:B------:R-:W-:Y:S01]  /*0c00*/  IMAD R6, R11, 0x10, R6 ;  /* 0x000000100b067824 */ /* 0x000fe200078e0206 */
[----:B------:R-:W-:Y:S01]  /*0c10*/  LOP3.LUT R2, R2, 0x1ffffffe, RZ, 0xc0, !PT ;  /* 0x1ffffffe02027812 */ /* 0x000fe200078ec0ff */
[C---:B------:R-:W-:Y:S01]  /*0c20*/  VIADD R195, R193.reuse, 0x40 ;  /* 0x00000040c1c37836 */ /* 0x040fe20000000000 */
[----:B------:R-:W-:Y:S01]  /*0c30*/  LOP3.LUT R23, R4, 0x7ffffffc, RZ, 0xc0, !PT ;  /* 0x7ffffffc04177812 */ /* 0x000fe200078ec0ff */
[----:B------:R-:W-:Y:S01]  /*0c40*/  IMAD.IADD R5, R204, 0x1, -R5 ;  /* 0x00000001cc057824 */ /* 0x000fe200078e0a05 */
[----:B------:R-:W-:Y:S01]  /*0c50*/  SHF.R.S32.HI R200, RZ, 0x3, R3 ;  /* 0x00000003ffc87819 */ /* 0x000fe20000011403 */
[----:B------:R-:W-:Y:S01]  /*0c60*/  VIADD R196, R193, 0x80 ;  /* 0x00000080c1c47836 */ /* 0x000fe20000000000 */
[----:B------:R-:W-:Y:S01]  /*0c70*/  SHF.R.S32.HI R209, RZ, 0x1f, R193 ;  /* 0x0000001fffd17819 */ /* 0x000fe200000114c1 */
[----:B------:R-:W-:Y:S01]  /*0c80*/  IMAD.IADD R2, R9, 0x1, -R2 ;  /* 0x0000000109027824 */ /* 0x000fe200078e0a02 */
[----:B------:R-:W-:Y:S01]  /*0c90*/  SHF.R.S32.HI R208, RZ, 0x1f, R195 ;  /* 0x0000001fffd07819 */ /* 0x000fe200000114c3 */
[----:B------:R-:W-:Y:S01]  /*0ca0*/  IMAD R205, R5, 0x40, R6 ;  /* 0x0000004005cd7824 */ /* 0x000fe200078e0206 */
[----:B------:R-:W-:Y:S01]  /*0cb0*/  SHF.R.S32.HI R207, RZ, 0x1f, R196 ;  /* 0x0000001fffcf7819 */ /* 0x000fe200000114c4 */
[----:B------:R-:W-:-:S02]  /*0cc0*/  IMAD.IADD R23, R202, 0x1, -R23 ;  /* 0x00000001ca177824 */ /* 0x000fc400078e0a17 */
[----:B------:R-:W-:Y:S01]  /*0cd0*/  IMAD R192, R2, 0x8, R205 ;  /* 0x0000000802c07824 */ /* 0x000fe200078e02cd */
[----:B--2---:R-:W-:-:S07]  /*0ce0*/  LOP3.LUT R19, R10, 0x1, RZ, 0xfc, !PT ;  /* 0x000000010a137812 */ /* 0x004fce00078efcff */
.L_x_4639:
[----:B0---4-:R-:W0:Y:S01]  /*0cf0*/  LDC.64 R2, c[0x0][0xa28] ;  /* 0x00028a00ff027b82 */ /* 0x011e220000000a00 */
[----:B------:R-:W-:Y:S01]  /*0d00*/  IMAD.MOV.U32 R0, RZ, RZ, RZ ;  /* 0x000000ffff007224 */ /* 0x000fe200078e00ff */
[----:B------:R-:W-:Y:S01]  /*0d10*/  ULDC.64 UR4, c[0x0][0x418] ;  /* 0x0001060000047ab9 */ /* 0x000fe20000000a00 */
[----:B------:R-:W-:-:S05]  /*0d20*/  ULDC.64 UR6, c[0x0][0xa20] ;  /* 0x0002880000067ab9 */ /* 0x000fca0000000a00 */
[----:B--23--:R-:W1:Y:S01]  /*0d30*/  LDC.64 R4, c[0x0][0xa18] ;  /* 0x00028600ff047b82 */ /* 0x00ce620000000a00 */
[----:B0-----:R-:W-:-:S04]  /*0d40*/  ISETP.NE.U32.AND P0, PT, R2, RZ, PT ;  /* 0x000000ff0200720c */ /* 0x001fc80003f05070 */
[----:B------:R-:W-:Y:S02]  /*0d50*/  ISETP.NE.AND.EX P0, PT, R3, RZ, PT, P0 ;  /* 0x000000ff0300720c */ /* 0x000fe40003f05300 */
[----:B-1----:R-:W-:-:S04]  /*0d60*/  ISETP.NE.U32.AND P1, PT, R4, RZ, PT ;  /* 0x000000ff0400720c */ /* 0x002fc80003f25070 */
[----:B------:R-:W-:-:S07]  /*0d70*/  ISETP.NE.AND.EX P1, PT, R5, RZ, PT, P1 ;  /* 0x000000ff0500720c */ /* 0x000fce0003f25310 */
[----:B------:R-:W0:Y:S08]  /*0d80*/  @P0 LDC.64 R2, c[0x0][0xa28] ;  /* 0x00028a00ff020b82 */ /* 0x000e300000000a00 */
[----:B------:R-:W1:Y:S01]  /*0d90*/  @P1 LDC.64 R4, c[0x0][0xa18] ;  /* 0x00028600ff041b82 */ /* 0x000e620000000a00 */
[----:B0-----:R-:W-:-:S05]  /*0da0*/  @P0 IMAD.WIDE R2, R43, 0x4, R2 ;  /* 0x000000042b020825 */ /* 0x001fca00078e0202 */
[----:B------:R0:W5:Y:S01]  /*0db0*/  @P0 LDG.E R0, desc[UR36][R2.64] ;  /* 0x0000002402000981 */ /* 0x000162000c1e1900 */
[----:B-1----:R-:W-:-:S05]  /*0dc0*/  @P1 IMAD.WIDE R4, R43, 0x4, R4 ;  /* 0x000000042b041825 */ /* 0x002fca00078e0204 */
[----:B------:R0:W5:Y:S01]  /*0dd0*/  @P1 LDG.E R18, desc[UR36][R4.64] ;  /* 0x0000002404121981 */ /* 0x000162000c1e1900 */
[----:B------:R-:W-:Y:S01]  /*0de0*/  UISETP.NE.U32.AND UP0, UPT, UR4, URZ, UPT ;  /* 0x0000003f0400728c */ /* 0x000fe2000bf05070 */
[----:B------:R-:W-:Y:S01]  /*0df0*/  ISETP.NE.U32.AND P2, PT, RZ, UR6, PT ;  /* 0x00000006ff007c0c */ /* 0x000fe2000bf45070 */
[----:B------:R-:W-:Y:S01]  /*0e00*/  IMAD.MOV.U32 R198, RZ, RZ, R42 ;  /* 0x000000ffffc67224 */ /* 0x000fe200078e002a */
[----:B------:R-:W-:Y:S01]  /*0e10*/  ULDC UR4, c[0x0][0x424] ;  /* 0x0001090000047ab9 */ /* 0x000fe20000000800 */
[----:B------:R-:W-:Y:S01]  /*0e20*/  UISETP.NE.AND.EX UP0, UPT, UR5, URZ, UPT, UP0 ;  /* 0x0000003f0500728c */ /* 0x000fe2000bf05300 */
[----:B------:R-:W-:Y:S02]  /*0e30*/  ISETP.NE.AND.EX P2, PT, RZ, UR7, PT, P2 ;  /* 0x00000007ff007c0c */ /* 0x000fe4000bf45320 */
[----:B------:R-:W-:Y:S01]  /*0e40*/  ULDC UR5, c[0x0][0x2f0] ;  /* 0x0000bc0000057ab9 */ /* 0x000fe20000000800 */
[----:B------:R-:W-:-:S04]  /*0e50*/  USEL UR4, UR4, 0x1, UP0 ;  /* 0x0000000104047887 */ /* 0x000fc80008000000 */
[----:B------:R-:W-:Y:S01]  /*0e60*/  UIMAD UR4, UR4, UR5, URZ ;  /* 0x00000005040472a4 */ /* 0x000fe2000f8e023f */
[----:B0-----:R-:W-:Y:S11]  /*0e70*/  @P1 BRA `(.L_x_4532) ;  /* 0x0000000000281947 */ /* 0x001ff60003800000 */
[----:B------:R-:W-:Y:S01]  /*0e80*/  ULDC.64 UR6, c[0x0][0xa00] ;  /* 0x0002800000067ab9 */ /* 0x000fe20000000a00 */
[----:B-----5:R-:W0:Y:S01]  /*0e90*/  LDC R18, c[0x0][0x288] ;  /* 0x0000a200ff127b82 */ /* 0x020e220000000800 */
[----:B------:R-:W-:-:S04]  /*0ea0*/  ISETP.NE.U32.AND P0, PT, RZ, UR6, PT ;  /* 0x00000006ff007c0c */ /* 0x000fc8000bf05070 */
[----:B------:R-:W-:-:S13]  /*0eb0*/  ISETP.NE.AND.EX P0, PT, RZ, UR7, PT, P0 ;  /* 0x00000007ff007c0c */ /* 0x000fda000bf05300 */
[----:B------:R-:W-:Y:S05]  /*0ec0*/  @!P0 BRA `(.L_x_4532) ;  /* 0x0000000000148947 */ /* 0x000fea0003800000 */
[----:B------:R-:W1:Y:S02]  /*0ed0*/  LDC.64 R2, c[0x0][0xa00] ;  /* 0x00028000ff027b82 */ /* 0x000e640000000a00 */
[----:B-1----:R-:W-:-:S05]  /*0ee0*/  IMAD.WIDE R2, R43, 0x4, R2 ;  /* 0x000000042b027825 */ /* 0x002fca00078e0202 */
[----:B0-----:R-:W2:Y:S04]  /*0ef0*/  LDG.E R18, desc[UR36][R2.64] ;  /* 0x0000002402127981 */ /* 0x001ea8000c1e1900 */
[----:B------:R-:W2:Y:S02]  /*0f00*/  LDG.E R5, desc[UR36][R2.64+0x4] ;  /* 0x0000042402057981 */ /* 0x000ea4000c1e1900 */
[----:B--2---:R-:W-:-:S07]  /*0f10*/  IMAD.IADD R18, R5, 0x1, -R18 ;  /* 0x0000000105127824 */ /* 0x004fce00078e0a12 */
.L_x_4532:
[----:B------:R-:W-:Y:S02]  /*0f20*/  IMAD.U32 R17, RZ, RZ, UR4 ;  /* 0x00000004ff117e24 */ /* 0x000fe4000f8e00ff */
[----:B------:R-:W-:Y:S01]  /*0f30*/  IMAD.MOV.U32 R199, RZ, RZ, R43 ;  /* 0x000000ffffc77224 */ /* 0x000fe200078e002b */
[----:B------:R-:W-:Y:S06]  /*0f40*/  @!P2 BRA `(.L_x_4533) ;  /* 0x000000000010a947 */ /* 0x000fec0003800000 */
[----:B------:R-:W1:Y:S02]  /*0f50*/  LDC.64 R2, c[0x0][0xa20] ;  /* 0x00028800ff027b82 */ /* 0x000e640000000a00 */
[----:B-1----:R-:W-:-:S05]  /*0f60*/  IMAD.WIDE R2, R43, 0x4, R2 ;  /* 0x000000042b027825 */ /* 0x002fca00078e0202 */
[----:B------:R1:W5:Y:S01]  /*0f70*/  LDG.E R17, desc[UR36][R2.64] ;  /* 0x0000002402117981 */ /* 0x000362000c1e1900 */
[----:B------:R-:W-:Y:S05]  /*0f80*/  BRA `(.L_x_4534) ;  /* 0x0000000000247947 */ /* 0x000fea0003800000 */
.L_x_4533:
[----:B------:R-:W-:Y:S02]  /*0f90*/  ULDC.64 UR4, c[0x0][0xa08] ;  /* 0x0002820000047ab9 */ /* 0x000fe40000000a00 */
[----:B------:R-:W-:-:S04]  /*0fa0*/  ISETP.NE.U32.AND P0, PT, RZ, UR4, PT ;  /* 0x00000004ff007c0c */ /* 0x000fc8000bf05070 */
[----:B------:R-:W-:-:S13]  /*0fb0*/  ISETP.NE.AND.EX P0, PT, RZ, UR5, PT, P0 ;  /* 0x00000005ff007c0c */ /* 0x000fda000bf05300 */
[----:B------:R-:W-:Y:S05]  /*0fc0*/  @!P0 BRA `(.L_x_4534) ;  /* 0x0000000000148947 */ /* 0x000fea0003800000 */
[----:B------:R-:W1:Y:S02]  /*0fd0*/  LDC.64 R2, c[0x0][0xa08] ;  /* 0x00028200ff027b82 */ /* 0x000e640000000a00 */
[----:B-1----:R-:W-:-:S05]  /*0fe0*/  IMAD.WIDE R2, R43, 0x4, R2 ;  /* 0x000000042b027825 */ /* 0x002fca00078e0202 */
[----:B------:R-:W2:Y:S04]  /*0ff0*/  LDG.E R17, desc[UR36][R2.64] ;  /* 0x0000002402117981 */ /* 0x000ea8000c1e1900 */
[----:B------:R-:W2:Y:S02]  /*1000*/  LDG.E R4, desc[UR36][R2.64+0x4] ;  /* 0x0000042402047981 */ /* 0x000ea4000c1e1900 */
[----:B--2---:R-:W-:-:S07]  /*1010*/  IMAD.IADD R17, R4, 0x1, -R17 ;  /* 0x0000000104117824 */ /* 0x004fce00078e0a11 */
.L_x_4534:
[----:B------:R-:W2:Y:S01]  /*1020*/  LDC R203, c[0x0][0x448] ;  /* 0x00011200ffcb7b82 */ /* 0x000ea20000000800 */
[----:B------:R-:W-:Y:S01]  /*1030*/  IMAD.SHL.U32 R22, R41, 0x80, RZ ;  /* 0x0000008029167824 */ /* 0x000fe200078e00ff */
[----:B------:R-:W-:Y:S01]  /*1040*/  LOP3.LUT R16, R16, 0xffefffff, RZ, 0xc0, !PT ;  /* 0xffefffff10107812 */ /* 0x000fe200078ec0ff */
[----:B-----5:R-:W-:Y:S02]  /*1050*/  IMAD.IADD R17, R17, 0x1, -R0 ;  /* 0x0000000111117824 */ /* 0x020fe400078e0a00 */
[----:B-1----:R-:W-:-:S03]  /*1060*/  VIADD R2, R22, 0x7f ;  /* 0x0000007f16027836 */ /* 0x002fc60000000000 */
[----:B------:R-:W1:Y:S01]  /*1070*/  LDC.64 R8, c[0x0][0x9e0] ;  /* 0x00027800ff087b82 */ /* 0x000e620000000a00 */
[----:B--2---:R-:W-:Y:S02]  /*1080*/  ISETP.NE.AND P2, PT, R203, 0x1, PT ;  /* 0x00000001cb00780c */ /* 0x004fe40003f45270 */
[----:B-1----:R-:W-:-:S11]  /*1090*/  ISETP.GE.AND P1, PT, R9, 0x1, PT ;  /* 0x000000010900780c */ /* 0x002fd60003f26270 */
[----:B------:R-:W1:Y:S01]  /*10a0*/  @P2 LDC R3, c[0x0][0x44c] ;  /* 0x00011300ff032b82 */ /* 0x000e620000000800 */
[----:B------:R-:W-:-:S04]  /*10b0*/  @P2 LOP3.LUT R16, R16, 0x100000, RZ, 0xfc, !PT ;  /* 0x0010000010102812 */ /* 0x000fc800078efcff */
[----:B------:R-:W-:-:S03]  /*10c0*/  LOP3.LUT R16, R16, 0xfff7ffff, RZ, 0xc0, !PT ;  /* 0xfff7ffff10107812 */ /* 0x000fc600078ec0ff */
[----:B------:R-:W2:Y:S01]  /*10d0*/  @P2 LDC R5, c[0x0][0x450] ;  /* 0x00011400ff052b82 */ /* 0x000ea20000000800 */
[----:B------:R-:W-:Y:S01]  /*10e0*/  @P1 LOP3.LUT R16, R16, 0x80000, RZ, 0xfc, !PT ;  /* 0x0008000010101812 */ /* 0x000fe200078efcff */
[----:B-1----:R-:W-:Y:S01]  /*10f0*/  @P2 IMAD.HI.U32 R0, R2, R3, RZ ;  /* 0x0000000302002227 */ /* 0x002fe200078e00ff */
[----:B0-----:R-:W-:-:S04]  /*1100*/  IADD3 R3, R17, 0x1, -R18 ;  /* 0x0000000111037810 */ /* 0x001fc80007ffe812 */
        /* <DEDUP_REMOVED lines=14> */
.L_x_4536:
[----:B------:R-:W-:-:S13]  /*11f0*/  ISETP.NE.AND P0, PT, R9, 0x1, PT ;  /* 0x000000010900780c */ /* 0x000fda0003f05270 */
[----:B------:R-:W0:Y:S02]  /*1200*/  @P0 LDC.64 R4, c[0x0][0x9e8] ;  /* 0x00027a00ff040b82 */ /* 0x000e240000000a00 */
[----:B0-----:R-:W-:-:S05]  /*1210*/  @P0 IMAD.HI.U32 R4, R2, R4, RZ ;  /* 0x0000000402040227 */ /* 0x001fca00078e00ff */
[----:B------:R-:W-:-:S07]  /*1220*/  @P0 SHF.R.U32.HI R2, RZ, R5, R4 ;  /* 0x00000005ff020219 */ /* 0x000fce0000011604 */
.L_x_4537:
[----:B------:R-:W-:-:S05]  /*1230*/  IMAD R3, R2, R9, R9 ;  /* 0x0000000902037224 */ /* 0x000fca00078e0209 */
[----:B------:R-:W-:-:S07]  /*1240*/  VIMNMX R0, R0, R3, PT ;  /* 0x0000000300007248 */ /* 0x000fce0003fe0100 */
.L_x_4535:
[----:B------:R-:W0:Y:S01]  /*1250*/  @P2 LDC R3, c[0x0][0x44c] ;  /* 0x00011300ff032b82 */ /* 0x000e220000000800 */
[----:B------:R-:W-:Y:S01]  /*1260*/  VIADD R2, R0, 0x5f ;  /* 0x0000005f00027836 */ /* 0x000fe20000000000 */
[----:B------:R-:W-:Y:S01]  /*1270*/  ULDC UR4, c[0x0][0x9dc] ;  /* 0x0002770000047ab9 */ /* 0x000fe20000000800 */
[----:B------:R-:W-:Y:S02]  /*1280*/  VIADD R0, R17, 0x5f ;  /* 0x0000005f11007836 */ /* 0x000fe40000000000 */
[----:B------:R-:W-:Y:S02]  /*1290*/  IMAD.MOV.U32 R7, RZ, RZ, R22 ;  /* 0x000000ffff077224 */ /* 0x000fe400078e0016 */
[----:B------:R-:W-:Y:S01]  /*12a0*/  IMAD.HI R0, R0, 0x2aaaaaab, RZ ;  /* 0x2aaaaaab00007827 */ /* 0x000fe200078e02ff */
[----:B------:R-:W1:Y:S03]  /*12b0*/  @P2 LDC R4, c[0x0][0x450] ;  /* 0x00011400ff042b82 */ /* 0x000e660000000800 */
[----:B------:R-:W-:-:S04]  /*12c0*/  IMAD.HI R2, R2, 0x2aaaaaab, RZ ;  /* 0x2aaaaaab02027827 */ /* 0x000fc800078e02ff */
[----:B------:R-:W-:Y:S01]  /*12d0*/  IMAD.IADD R74, R17, 0x1, -R18 ;  /* 0x00000001114a7824 */ /* 0x000fe200078e0a12 */
[----:B------:R-:W-:-:S04]  /*12e0*/  SHF.R.U32.HI R5, RZ, 0x1f, R2 ;  /* 0x0000001fff057819 */ /* 0x000fc80000011602 */
[----:B------:R-:W-:Y:S01]  /*12f0*/  LEA.HI.SX32 R72, R2, R5, 0x1c ;  /* 0x0000000502487211 */ /* 0x000fe200078fe2ff */
[----:B0-----:R-:W-:-:S05]  /*1300*/  @P2 IMAD.HI.U32 R3, R22, R3, RZ ;  /* 0x0000000316032227 */ /* 0x001fca00078e00ff */
[----:B-1----:R-:W-:Y:S02]  /*1310*/  @P2 SHF.R.U32.HI R7, RZ, R4, R3 ;  /* 0x00000004ff072219 */ /* 0x002fe40000011603 */
[----:B------:R-:W-:-:S04]  /*1320*/  SHF.R.U32.HI R3, RZ, 0x1f, R0 ;  /* 0x0000001fff037819 */ /* 0x000fc80000011600 */
[----:B------:R-:W-:Y:S01]  /*1330*/  LEA.HI.SX32 R3, R0, R3, 0x1c ;  /* 0x0000000300037211 */ /* 0x000fe200078fe2ff */
[----:B------:R-:W-:-:S03]  /*1340*/  IMAD.IADD R0, R74, 0x1, R7 ;  /* 0x000000014a007824 */ /* 0x000fc600078e0207 */
[----:B------:R-:W-:Y:S01]  /*1350*/  VIMNMX R72, R3, R72, PT ;  /* 0x0000004803487248 */ /* 0x000fe20003fe0100 */
[----:B------:R-:W-:Y:S01]  /*1360*/  VIADD R2, R0, -UR4 ;  /* 0x8000000400027c36 */ /* 0x000fe20008000000 */
[----:B------:R-:W-:Y:S06]  /*1370*/  @!P1 BRA `(.L_x_4538) ;  /* 0x00000000003c9947 */ /* 0x000fec0003800000 */
        /* <DEDUP_REMOVED lines=9> */
.L_x_4539:
[----:B------:R-:W-:-:S13]  /*1410*/  ISETP.NE.AND P0, PT, R9, 0x1, PT ;  /* 0x000000010900780c */ /* 0x000fda0003f05270 */
[----:B------:R-:W0:Y:S02]  /*1420*/  @P0 LDC.64 R4, c[0x0][0x9e8] ;  /* 0x00027a00ff040b82 */ /* 0x000e240000000a00 */
[----:B0-----:R-:W-:-:S05]  /*1430*/  @P0 IMAD.HI.U32 R4, R0, R4, RZ ;  /* 0x0000000400040227 */ /* 0x001fca00078e00ff */
[----:B------:R-:W-:-:S07]  /*1440*/  @P0 SHF.R.U32.HI R0, RZ, R5, R4 ;  /* 0x00000005ff000219 */ /* 0x000fce0000011604 */
.L_x_4540:
[----:B------:R-:W-:-:S05]  /*1450*/  IMAD R3, R0, R9, RZ ;  /* 0x0000000900037224 */ /* 0x000fca00078e02ff */
[----:B------:R-:W-:-:S07]  /*1460*/  VIMNMX R2, R2, R3, !PT ;  /* 0x0000000302027248 */ /* 0x000fce0007fe0100 */
.L_x_4538:
[----:B------:R-:W-:Y:S01]  /*1470*/  IMAD.HI R2, R2, 0x2aaaaaab, RZ ;  /* 0x2aaaaaab02027827 */ /* 0x000fe200078e02ff */
[----:B------:R-:W-:Y:S02]  /*1480*/  PLOP3.LUT P0, PT, PT, PT, PT, 0x80, 0x0 ;  /* 0x000000000000781c */ /* 0x000fe40003f0f070 */
[----:B------:R-:W-:Y:S02]  /*1490*/  CS2R R118, SRZ ;  /* 0x0000000000767805 */ /* 0x000fe4000001ff00 */
[----:B------:R-:W-:Y:S02]  /*14a0*/  CS2R R116, SRZ ;  /* 0x0000000000747805 */ /* 0x000fe4000001ff00 */
[----:B------:R-:W-:Y:S02]  /*14b0*/  CS2R R114, SRZ ;  /* 0x0000000000727805 */ /* 0x000fe4000001ff00 */
[----:B------:R-:W-:Y:S02]  /*14c0*/  SHF.R.U32.HI R5, RZ, 0x1f, R2 ;  /* 0x0000001fff057819 */ /* 0x000fe40000011602 */
[----:B------:R-:W-:-:S02]  /*14d0*/  CS2R R112, SRZ ;  /* 0x0000000000707805 */ /* 0x000fc4000001ff00 */
[----:B------:R-:W-:Y:S02]  /*14e0*/  CS2R R110, SRZ ;  /* 0x00000000006e7805 */ /* 0x000fe4000001ff00 */
[----:B------:R-:W-:Y:S02]  /*14f0*/  CS2R R108, SRZ ;  /* 0x00000000006c7805 */ /* 0x000fe4000001ff00 */
[----:B------:R-:W-:Y:S02]  /*1500*/  LEA.HI.SX32 R5, R2, R5, 0x1c ;  /* 0x0000000502057211 */ /* 0x000fe400078fe2ff */
[----:B------:R-:W-:Y:S02]  /*1510*/  CS2R R2, SRZ ;  /* 0x0000000000027805 */ /* 0x000fe4000001ff00 */
[----:B------:R-:W-:Y:S02]  /*1520*/  CS2R R106, SRZ ;  /* 0x00000000006a7805 */ /* 0x000fe4000001ff00 */
[----:B------:R-:W-:-:S02]  /*1530*/  CS2R R104, SRZ ;  /* 0x0000000000687805 */ /* 0x000fc4000001ff00 */
[----:B------:R-:W-:Y:S02]  /*1540*/  VIMNMX R194, RZ, R5, !PT ;  /* 0x00000005ffc27248 */ /* 0x000fe40007fe0100 */
[----:B------:R-:W-:Y:S02]  /*1550*/  CS2R R56, SRZ ;  /* 0x0000000000387805 */ /* 0x000fe4000001ff00 */
[----:B------:R-:W-:Y:S02]  /*1560*/  CS2R R98, SRZ ;  /* 0x0000000000627805 */ /* 0x000fe4000001ff00 */
[----:B------:R-:W-:Y:S02]  /*1570*/  CS2R R100, SRZ ;  /* 0x0000000000647805 */ /* 0x000fe4000001ff00 */
[----:B------:R-:W-:Y:S02]  /*1580*/  ISETP.GT.AND P1, PT, R72, R194, PT ;  /* 0x000000c24800720c */ /* 0x000fe40003f24270 */
        /* <DEDUP_REMOVED lines=38> */
[----:B------:R-:W-:-:S02]  /*17f0*/  IMAD.MOV.U32 R28, RZ, RZ, RZ ;  /* 0x000000ffff1c7224 */ /* 0x000fc400078e00ff */
        /* <DEDUP_REMOVED lines=33> */
.L_x_4542:
[----:B------:R-:W-:Y:S02]  /*1a10*/  LEA.HI R0, R201, R201, RZ, 0x1 ;  /* 0x000000c9c9007211 */ /* 0x000fe400078f08ff */
[----:B------:R-:W-:Y:S02]  /*1a20*/  ISETP.NE.AND P0, PT, R19, 0x3, PT ;  /* 0x000000031300780c */ /* 0x000fe40003f05270 */
[----:B------:R-:W-:-:S05]  /*1a30*/  LOP3.LUT R0, R0, 0xfffffffe, RZ, 0xc0, !PT ;  /* 0xfffffffe00007812 */ /* 0x000fca00078ec0ff */
[----:B------:R-:W-:-:S05]  /*1a40*/  IMAD.IADD R0, R201, 0x1, -R0 ;  /* 0x00000001c9007824 */ /* 0x000fca00078e0a00 */
[----:B------:R-:W-:-:S04]  /*1a50*/  SHF.L.U32 R0, R0, 0x1f, RZ ;  /* 0x0000001f00007819 */ /* 0x000fc800000006ff */
[----:B------:R-:W0:Y:S02]  /*1a60*/  SYNCS.PHASECHK.TRANS64.TRYWAIT P1, [UR40+0x30800], R0 ;  /* 0x03080000ff0075a7 */ /* 0x000e240008020168 */
[----:B0-----:R-:W-:Y:S05]  /*1a70*/  @!P1 BRA `(.L_x_4543) ;  /* 0x0000014000a89947 */ /* 0x001fea0003800000 */
.L_x_4734:
[----:B------:R-:W-:Y:S05]  /*1a80*/  @!P0 BRA `(.L_x_4544) ;  /* 0x0000000000048947 */ /* 0x000fea0003800000 */
[----:B------:R-:W-:Y:S01]  /*1a90*/  BPT.TRAP 0x1 ;  /* 0x000000040000795c */ /* 0x000fe20000300000 */
.L_x_4544:
[----:B0-----:R-:W-:Y:S02]  /*1aa0*/  IMAD.U32 R3, RZ, RZ, UR39 ;  /* 0x00000027ff037e24 */ /* 0x001fe4000f8e00ff */
[----:B------:R-:W-:-:S03]  /*1ab0*/  IMAD.U32 R0, RZ, RZ, UR38 ;  /* 0x00000026ff007e24 */ /* 0x000fc6000f8e00ff */
[----:B------:R-:W-:Y:S02]  /*1ac0*/  LEA R3, R3, UR40, 0x3 ;  /* 0x0000002803037c11 */ /* 0x000fe4000f8e18ff */
[----:B------:R-:W-:-:S04]  /*1ad0*/  SHF.L.U32 R0, R0, 0x1f, RZ ;  /* 0x0000001f00007819 */ /* 0x000fc800000006ff */
[----:B------:R0:W1:Y:S01]  /*1ae0*/  SYNCS.PHASECHK.TRANS64.TRYWAIT P1, [R3+URZ+0x30830], R0 ;  /* 0x03083000030075a7 */ /* 0x000062000802017f */
[----:B------:R-:W-:Y:S05]  /*1af0*/  @!P0 BRA `(.L_x_4545) ;  /* 0x0000000000048947 */ /* 0x000fea0003800000 */
[----:B------:R-:W-:Y:S01]  /*1b00*/  BPT.TRAP 0x1 ;  /* 0x000000040000795c */ /* 0x000fe20000300000 */
.L_x_4545:
[----:B-1----:R-:W-:Y:S05]  /*1b10*/  @P1 BRA `(.L_x_4546) ;  /* 0x0000000000081947 */ /* 0x002fea0003800000 */
[----:B------:R-:W1:Y:S02]  /*1b20*/  SYNCS.PHASECHK.TRANS64.TRYWAIT P1, [R3+URZ+0x30830], R0 ;  /* 0x03083000030075a7 */ /* 0x000e64000802017f */
[----:B-1----:R-:W-:Y:S05]  /*1b30*/  @!P1 BRA `(.L_x_4547) ;  /* 0x0000014000909947 */ /* 0x002fea0003800000 */
.L_x_4546:
        /* <DEDUP_REMOVED lines=99> */
.L_x_4548:
[----:B------:R-:W-:Y:S01]  /*2170*/  ISETP.NE.AND P2, PT, R203, 0x1, PT ;  /* 0x00000001cb00780c */ /* 0x000fe20003f45270 */
[----:B01----:R-:W-:Y:S01]  /*2180*/  IMAD.IADD R0, R192, 0x1, R22 ;  /* 0x00000001c0007824 */ /* 0x003fe200078e0216 */
[----:B------:R-:W-:Y:S01]  /*2190*/  R2UR UR4, R3 ;  /* 0x00000000030472ca */ /* 0x000fe200000e0000 */
[----:B------:R-:W-:Y:S01]  /*21a0*/  ULDC UR43, c[0x0][0x9dc] ;  /* 0x00027700002b7ab9 */ /* 0x000fe20000000800 */
[----:B------:R-:W-:Y:S01]  /*21b0*/  LOP3.LUT P1, RZ, R16, 0x80000, RZ, 0xc0, !PT ;  /* 0x0008000010ff7812 */ /* 0x000fe2000782c0ff */
[----:B------:R-:W-:Y:S01]  /*21c0*/  IMAD.MOV.U32 R2, RZ, RZ, R0 ;  /* 0x000000ffff027224 */ /* 0x000fe200078e0000 */
[----:B------:R-:W-:-:S07]  /*21d0*/  ULDC UR5, c[0x0][0x9e0] ;  /* 0x0002780000057ab9 */ /* 0x000fce0000000800 */
[----:B------:R-:W0:Y:S02]  /*21e0*/  @P2 LDC R5, c[0x0][0x44c] ;  /* 0x00011300ff052b82 */ /* 0x000e240000000800 */
[----:B------:R-:W-:-:S04]  /*21f0*/  UIADD3 UR4, UR4, 0x30840, URZ ;  /* 0x0003084004047890 */ /* 0x000fc8000fffe03f */
[----:B------:R-:W-:Y:S02]  /*2200*/  UPRMT UR4, UR60, 0x654, UR4 ;  /* 0x000006543c047896 */ /* 0x000fe40008000004 */
[----:B------:R-:W1:Y:S07]  /*2210*/  @P2 LDC R4, c[0x0][0x450] ;  /* 0x00011400ff042b82 */ /* 0x000e6e0000000800 */
[----:B------:R-:W-:Y:S01]  /*2220*/  SYNCS.ARRIVE.TRANS64.RED.A1T0 RZ, [UR4], RZ ;  /* 0x000000ffffff79a7 */ /* 0x000fe20008100404 */
[----:B------:R-:W-:Y:S01]  /*2230*/  ULOP3.LUT UR4, URZ, UR43, URZ, 0x33, !UPT ;  /* 0x0000002b3f047292 */ /* 0x000fe2000f8e333f */
[----:B0-----:R-:W-:-:S04]  /*2240*/  @P2 IMAD.HI.U32 R3, R0, R5, RZ ;  /* 0x0000000500032227 */ /* 0x001fc800078e00ff */
[----:B------:R-:W-:Y:S01]  /*2250*/  IMAD R0, R72, -0x60, R17 ;  /* 0xffffffa048007824 */ /* 0x000fe200078e0211 */
[----:B-1----:R-:W-:Y:S01]  /*2260*/  @P2 SHF.R.U32.HI R2, RZ, R4, R3 ;  /* 0x00000004ff022219 */ /* 0x002fe20000011603 */
[----:B------:R-:W-:Y:S02]  /*2270*/  IMAD.MOV.U32 R3, RZ, RZ, -0x60 ;  /* 0xffffffa0ff037424 */ /* 0x000fe400078e00ff */
[----:B------:R-:W-:Y:S02]  /*2280*/  VIADD R0, R0, 0x60 ;  /* 0x0000006000007836 */ /* 0x000fe40000000000 */
[----:B------:R-:W0:Y:S01]  /*2290*/  SHFL.IDX PT, R15, R2, RZ, 0x1c1f ;  /* 0x001c1fff020f7589 */ /* 0x000e2200000e0000 */
[----:B------:R-:W-:Y:S02]  /*22a0*/  IMAD R4, R72, R3, 0x61 ;  /* 0x0000006148047424 */ /* 0x000fe400078e0203 */
[C---:B------:R-:W-:Y:S02]  /*22b0*/  IMAD R10, R23.reuse, -0x2, R0 ;  /* 0xfffffffe170a7824 */ /* 0x040fe400078e0200 */
[----:B------:R-:W-:-:S02]  /*22c0*/  IMAD R3, R23, -0x2, R4 ;  /* 0xfffffffe17037824 */ /* 0x000fc400078e0204 */
[----:B------:R-:W-:Y:S02]  /*22d0*/  VIADD R13, R4, 0xffffffff ;  /* 0xffffffff040d7836 */ /* 0x000fe40000000000 */
[----:B------:R-:W-:Y:S01]  /*22e0*/  VIADD R14, R3, 0xffffffff ;  /* 0xffffffff030e7836 */ /* 0x000fe20000000000 */
[----:B------:R-:W-:-:S05]  /*22f0*/  IADD3 R5, -R18, R3, R17 ;  /* 0x0000000312057210 */ /* 0x000fca0007ffe111 */
[C---:B------:R-:W-:Y:S02]  /*2300*/  VIADD R11, R5.reuse, UR5 ;  /* 0x00000005050b7c36 */ /* 0x040fe40008000000 */
[----:B------:R-:W-:-:S03]  /*2310*/  VIADD R12, R5, UR4 ;  /* 0x00000004050c7c36 */ /* 0x000fc60008000000 */
[----:B0-----:R-:W-:Y:S01]  /*2320*/  VIADDMNMX R0, R15, R11, R10, PT ;  /* 0x0000000b0f007246 */ /* 0x001fe2000380010a */
        /* <DEDUP_REMOVED lines=15> */
.L_x_4551:
[----:B------:R-:W-:Y:S02]  /*2420*/  ULDC UR4, c[0x0][0x9e4] ;  /* 0x0002790000047ab9 */ /* 0x000fe40000000800 */
[----:B------:R-:W-:-:S05]  /*2430*/  IMAD.U32 R15, RZ, RZ, UR4 ;  /* 0x00000004ff0f7e24 */ /* 0x000fca000f8e00ff */
[----:B------:R-:W-:-:S13]  /*2440*/  ISETP.NE.AND P1, PT, R15, 0x1, PT ;  /* 0x000000010f00780c */ /* 0x000fda0003f25270 */
[----:B------:R-:W0:Y:S02]  /*2450*/  @P1 LDC.64 R20, c[0x0][0x9e8] ;  /* 0x00027a00ff141b82 */ /* 0x000e240000000a00 */
[----:B0-----:R-:W-:-:S05]  /*2460*/  @P1 IMAD.HI.U32 R4, R5, R20, RZ ;  /* 0x0000001405041227 */ /* 0x001fca00078e00ff */
[----:B------:R-:W-:-:S07]  /*2470*/  @P1 SHF.R.U32.HI R5, RZ, R21, R4 ;  /* 0x00000015ff051219 */ /* 0x000fce0000011604 */
.L_x_4552:
[----:B------:R-:W-:Y:S05]  /*2480*/  BSYNC B0 ;  /* 0x0000000000007941 */ /* 0x000fea0003800000 */
.L_x_4550:
[----:B------:R-:W-:-:S05]  /*2490*/  IMAD R5, R5, R15, R14 ;  /* 0x0000000f05057224 */ /* 0x000fca00078e020e */
[----:B------:R-:W-:Y:S02]  /*24a0*/  VIADDMNMX R0, R5, R15, R0, PT ;  /* 0x0000000f05007246 */ /* 0x000fe40003800100 */
[----:B------:R-:W-:-:S07]  /*24b0*/  VIMNMX R3, R3, R5, !PT ;  /* 0x0000000503037248 */ /* 0x000fce0007fe0100 */
.L_x_4549:
[C---:B------:R-:W-:Y:S02]  /*24c0*/  ISETP.GE.AND P6, PT, R13.reuse, 0x9, PT ;  /* 0x000000090d00780c */ /* 0x040fe40003fc6270 */
        /* <DEDUP_REMOVED lines=29> */
[C---:B------:R-:W-:Y:S02]  /*26a0*/  ISETP.LT.OR P2, PT, R0.reuse, 0x1a, P2 ;  /* 0x0000001a0000780c */ /* 0x040fe40001741670 */
        /* <DEDUP_REMOVED lines=81> */
[----:B------:R-:W-:Y:S02]  /*2bc0*/  ISETP.GT.AND P5, PT, R3, 0x59, !P5 ;  /* 0x000000590300780c */ /* 0x000fe40006fa4270 */
[----:B------:R-:W0:Y:S02]  /*2bd0*/  SHFL.IDX PT, R3, R2, 0x1, 0x1c1f ;  /* 0x003c1f0002037f89 */ /* 0x000e2400000e0000 */
[----:B------:R-:W-:-:S04]  /*2be0*/  ISETP.LT.OR P5, PT, R0, 0x5a, P5 ;  /* 0x0000005a0000780c */ /* 0x000fc80002fa1670 */
[----:B------:R-:W-:Y:S02]  /*2bf0*/  FSEL R69, R69, -INF , !P5 ;  /* 0xff80000045457808 */ /* 0x000fe40006800000 */
[----:B------:R-:W-:Y:S02]  /*2c00*/  LOP3.LUT P5, RZ, R16, 0x80000, RZ, 0xc0, !PT ;  /* 0x0008000010ff7812 */ /* 0x000fe400078ac0ff */
[----:B0-----:R-:W-:Y:S01]  /*2c10*/  VIADDMNMX R4, R3, R11, R10, PT ;  /* 0x0000000b03047246 */ /* 0x001fe2000380010a */
[----:B------:R-:W-:-:S10]  /*2c20*/  IMAD.IADD R10, R12, 0x1, R3 ;  /* 0x000000010c0a7824 */ /* 0x000fd400078e0203 */
[----:B------:R-:W-:Y:S05]  /*2c30*/  @!P5 BRA `(.L_x_4553) ;  /* 0x00000000005cd947 */ /* 0x000fea0003800000 */
        /* <DEDUP_REMOVED lines=13> */
.L_x_4555:
[----:B------:R-:W-:Y:S02]  /*2d10*/  ULDC UR4, c[0x0][0x9e4] ;  /* 0x0002790000047ab9 */ /* 0x000fe40000000800 */
[----:B------:R-:W-:-:S05]  /*2d20*/  IMAD.U32 R2, RZ, RZ, UR4 ;  /* 0x00000004ff027e24 */ /* 0x000fca000f8e00ff */
[----:B------:R-:W-:-:S13]  /*2d30*/  ISETP.NE.AND P5, PT, R2, 0x1, PT ;  /* 0x000000010200780c */ /* 0x000fda0003fa5270 */
[----:B------:R-:W0:Y:S02]  /*2d40*/  @P5 LDC.64 R12, c[0x0][0x9e8] ;  /* 0x00027a00ff0c5b82 */ /* 0x000e240000000a00 */
[----:B0-----:R-:W-:-:S05]  /*2d50*/  @P5 IMAD.HI.U32 R0, R3, R12, RZ ;  /* 0x0000000c03005227 */ /* 0x001fca00078e00ff */
[----:B------:R-:W-:-:S07]  /*2d60*/  @P5 SHF.R.U32.HI R3, RZ, R13, R0 ;  /* 0x0000000dff035219 */ /* 0x000fce0000011600 */
.L_x_4556:
[----:B------:R-:W-:Y:S05]  /*2d70*/  BSYNC B0 ;  /* 0x0000000000007941 */ /* 0x000fea0003800000 */
.L_x_4554:
[----:B------:R-:W-:-:S05]  /*2d80*/  IMAD R3, R3, R2, R14 ;  /* 0x0000000203037224 */ /* 0x000fca00078e020e */
[----:B------:R-:W-:Y:S02]  /*2d90*/  VIADDMNMX R4, R3, R2, R4, PT ;  /* 0x0000000203047246 */ /* 0x000fe40003800104 */
[----:B------:R-:W-:-:S07]  /*2da0*/  VIMNMX R10, R10, R3, !PT ;  /* 0x000000030a0a7248 */ /* 0x000fce0007fe0100 */
.L_x_4553:
[----:B------:R-:W-:Y:S01]  /*2db0*/  ISETP.GT.AND P1, PT, R10, 0x1, !P1 ;  /* 0x000000010a00780c */ /* 0x000fe20004f24270 */
[----:B------:R-:W-:Y:S01]  /*2dc0*/  ULDC UR4, c[0x0][0x988] ;  /* 0x0002620000047ab9 */ /* 0x000fe20000000800 */
[----:B------:R-:W-:Y:S02]  /*2dd0*/  FMNMX.FTZ R0, R85, R87, !PT ;  /* 0x0000005755007209 */ /* 0x000fe40007810000 */
[----:B------:R-:W-:Y:S02]  /*2de0*/  ISETP.LT.OR P1, PT, R4, 0x2, P1 ;  /* 0x000000020400780c */ /* 0x000fe40000f21670 */
[----:B------:R-:W-:Y:S02]  /*2df0*/  ISETP.GT.AND P6, PT, R10, 0x8, !P6 ;  /* 0x000000080a00780c */ /* 0x000fe400077c4270 */
[----:B------:R-:W-:Y:S02]  /*2e00*/  FSEL R73, R27, -INF , !P1 ;  /* 0xff8000001b497808 */ /* 0x000fe40004800000 */
[----:B------:R-:W-:-:S02]  /*2e10*/  ISETP.NE.AND P1, PT, R5, RZ, PT ;  /* 0x000000ff0500720c */ /* 0x000fc40003f25270 */
[----:B------:R-:W-:Y:S02]  /*2e20*/  FMNMX.FTZ R0, R89, R0, !PT ;  /* 0x0000000059007209 */ /* 0x000fe40007810000 */
[----:B------:R-:W-:Y:S02]  /*2e30*/  ISETP.GT.AND P1, PT, R10, 0x9, !P1 ;  /* 0x000000090a00780c */ /* 0x000fe40004f24270 */
[C---:B------:R-:W-:Y:S02]  /*2e40*/  ISETP.LT.OR P6, PT, R4.reuse, 0x9, P6 ;  /* 0x000000090400780c */ /* 0x040fe400037c1670 */
[----:B------:R-:W-:Y:S02]  /*2e50*/  ISETP.LT.OR P1, PT, R4, 0xa, P1 ;  /* 0x0000000a0400780c */ /* 0x000fe40000f21670 */
[----:B------:R-:W-:Y:S02]  /*2e60*/  FMNMX.FTZ R0, R91, R0, !PT ;  /* 0x000000005b007209 */ /* 0x000fe40007810000 */
[----:B------:R-:W-:-:S02]  /*2e70*/  FSEL R31, R31, -INF , !P1 ;  /* 0xff8000001f1f7808 */ /* 0x000fc40004800000 */
[----:B------:R-:W-:Y:S02]  /*2e80*/  ISETP.NE.AND P1, PT, R15, RZ, PT ;  /* 0x000000ff0f00720c */ /* 0x000fe40003f25270 */
[----:B------:R-:W-:Y:S02]  /*2e90*/  FSEL R75, R30, -INF , !P6 ;  /* 0xff8000001e4b7808 */ /* 0x000fe40007000000 */
[----:B------:R-:W-:Y:S02]  /*2ea0*/  ISETP.GT.AND P1, PT, R10, 0x10, !P1 ;  /* 0x000000100a00780c */ /* 0x000fe40004f24270 */
[----:B------:R-:W-:Y:S02]  /*2eb0*/  ISETP.NE.AND P6, PT, R28, RZ, PT ;  /* 0x000000ff1c00720c */ /* 0x000fe40003fc5270 */
[----:B------:R-:W-:Y:S02]  /*2ec0*/  ISETP.LT.OR P1, PT, R4, 0x11, P1 ;  /* 0x000000110400780c */ /* 0x000fe40000f21670 */
[----:B------:R-:W-:-:S02]  /*2ed0*/  FMNMX.FTZ R0, R93, R0, !PT ;  /* 0x000000005d007209 */ /* 0x000fc40007810000 */
[----:B------:R-:W-:Y:S02]  /*2ee0*/  FSEL R77, R34, -INF , !P1 ;  /* 0xff800000224d7808 */ /* 0x000fe40004800000 */
[----:B------:R-:W-:Y:S02]  /*2ef0*/  ISETP.NE.AND P1, PT, R20, RZ, PT ;  /* 0x000000ff1400720c */ /* 0x000fe40003f25270 */
[----:B------:R-:W-:Y:S02]  /*2f00*/  FMNMX.FTZ R0, R95, R0, !PT ;  /* 0x000000005f007209 */ /* 0x000fe40007810000 */
[----:B------:R-:W-:Y:S02]  /*2f10*/  ISETP.GT.AND P1, PT, R10, 0x11, !P1 ;  /* 0x000000110a00780c */ /* 0x000fe40004f24270 */
[----:B------:R-:W-:Y:S02]  /*2f20*/  ISETP.NE.AND P5, PT, R32, RZ, PT ;  /* 0x000000ff2000720c */ /* 0x000fe40003fa5270 */
        /* <DEDUP_REMOVED lines=41> */
[----:B------:R-:W-:Y:S02]  /*31c0*/  FMNMX.FTZ R0, R21, R0, !PT ;  /* 0x0000000015007209 */ /* 0x000fe40007810000 */
[----:B------:R-:W-:-:S02]  /*31d0*/  ISETP.NE.AND P1, PT, R78, RZ, PT ;  /* 0x000000ff4e00720c */ /* 0x000fc40003f25270 */
[----:B------:R-:W-:Y:S01]  /*31e0*/  FMNMX.FTZ R2, R69, R0, !PT ;  /* 0x0000000045027209 */ /* 0x000fe20007810000 */
[----:B------:R-:W-:Y:S01]  /*31f0*/  IMAD.U32 R0, RZ, RZ, UR4 ;  /* 0x00000004ff007e24 */ /* 0x000fe2000f8e00ff */
[C---:B------:R-:W-:Y:S02]  /*3200*/  ISETP.GT.AND P1, PT, R10.reuse, 0x30, !P1 ;  /* 0x000000300a00780c */ /* 0x040fe40004f24270 */
[----:B------:R-:W-:Y:S01]  /*3210*/  ISETP.GT.AND P4, PT, R10, RZ, !P4 ;  /* 0x000000ff0a00720c */ /* 0x000fe20006784270 */
[----:B------:R-:W0:Y:S01]  /*3220*/  SHFL.BFLY PT, R5, R2, 0x2, 0x1f ;  /* 0x0c401f0002057f89 */ /* 0x000e2200000e0000 */
[C---:B------:R-:W-:Y:S02]  /*3230*/  ISETP.LT.OR P1, PT, R4.reuse, 0x31, P1 ;  /* 0x000000310400780c */ /* 0x040fe40000f21670 */
[----:B------:R-:W-:Y:S02]  /*3240*/  ISETP.LT.OR P4, PT, R4, 0x1, P4 ;  /* 0x000000010400780c */ /* 0x000fe40002781670 */
[----:B------:R-:W-:-:S02]  /*3250*/  FSEL R83, R50, -INF , !P1 ;  /* 0xff80000032537808 */ /* 0x000fc40004800000 */
[----:B------:R-:W-:Y:S02]  /*3260*/  ISETP.NE.AND P1, PT, R48, RZ, PT ;  /* 0x000000ff3000720c */ /* 0x000fe40003f25270 */
[----:B------:R-:W-:Y:S02]  /*3270*/  FSEL R26, R26, -INF , !P4 ;  /* 0xff8000001a1a7808 */ /* 0x000fe40006000000 */
[----:B------:R-:W-:Y:S02]  /*3280*/  ISETP.GT.AND P1, PT, R10, 0x31, !P1 ;  /* 0x000000310a00780c */ /* 0x000fe40004f24270 */
[----:B------:R-:W-:Y:S02]  /*3290*/  ISETP.NE.AND P6, PT, R56, RZ, PT ;  /* 0x000000ff3800720c */ /* 0x000fe40003fc5270 */
[----:B------:R-:W-:Y:S02]  /*32a0*/  ISETP.LT.OR P1, PT, R4, 0x32, P1 ;  /* 0x000000320400780c */ /* 0x000fe40000f21670 */
[----:B------:R-:W-:-:S02]  /*32b0*/  ISETP.GT.AND P2, PT, R10, 0x51, !P2 ;  /* 0x000000510a00780c */ /* 0x000fc40005744270 */
[----:B------:R-:W-:Y:S02]  /*32c0*/  FSEL R51, R51, -INF , !P1 ;  /* 0xff80000033337808 */ /* 0x000fe40004800000 */
[----:B------:R-:W-:Y:S02]  /*32d0*/  ISETP.NE.AND P1, PT, R80, RZ, PT ;  /* 0x000000ff5000720c */ /* 0x000fe40003f25270 */
[C---:B------:R-:W-:Y:S02]  /*32e0*/  ISETP.GT.AND P3, PT, R10.reuse, 0x58, !P3 ;  /* 0x000000580a00780c */ /* 0x040fe40005f64270 */
[----:B------:R-:W-:Y:S02]  /*32f0*/  ISETP.GT.AND P1, PT, R10, 0x38, !P1 ;  /* 0x000000380a00780c */ /* 0x000fe40004f24270 */
[----:B0-----:R-:W-:Y:S02]  /*3300*/  FMNMX.FTZ R12, R2, R5, !PT ;  /* 0x00000005020c7209 */ /* 0x001fe40007810000 */
[----:B------:R-:W-:-:S02]  /*3310*/  FMNMX.FTZ R2, R26, R73, !PT ;  /* 0x000000491a027209 */ /* 0x000fc40007810000 */
[----:B------:R-:W-:Y:S01]  /*3320*/  ISETP.LT.OR P1, PT, R4, 0x39, P1 ;  /* 0x000000390400780c */ /* 0x000fe20000f21670 */
[----:B------:R-:W0:Y:S01]  /*3330*/  SHFL.BFLY PT, R5, R12, 0x1, 0x1f ;  /* 0x0c201f000c057f89 */ /* 0x000e2200000e0000 */
        /* <DEDUP_REMOVED lines=16> */
[----:B------:R-:W-:-:S02]  /*3440*/  ISETP.GT.AND P1, PT, R10, 0x41, !P6 ;  /* 0x000000410a00780c */ /* 0x000fc40007724270 */
[----:B------:R-:W-:Y:S02]  /*3450*/  FMNMX.FTZ R2, R43, R2, !PT ;  /* 0x000000022b027209 */ /* 0x000fe40007810000 */
[----:B------:R-:W-:Y:S02]  /*3460*/  ISETP.LT.OR P1, PT, R4, 0x42, P1 ;  /* 0x000000420400780c */ /* 0x000fe40000f21670 */
[----:B------:R-:W-:Y:S02]  /*3470*/  FMNMX.FTZ R2, R81, R2, !PT ;  /* 0x0000000251027209 */ /* 0x000fe40007810000 */
[----:B------:R-:W-:Y:S02]  /*3480*/  FSEL R59, R59, -INF , !P1 ;  /* 0xff8000003b3b7808 */ /* 0x000fe40004800000 */
[----:B------:R-:W-:Y:S02]  /*3490*/  FMNMX.FTZ R2, R47, R2, !PT ;  /* 0x000000022f027209 */ /* 0x000fe40007810000 */
[----:B------:R-:W-:-:S02]  /*34a0*/  ISETP.GT.AND P1, PT, R10, 0x48, !P5 ;  /* 0x000000480a00780c */ /* 0x000fc40006f24270 */
[----:B0-----:R-:W-:Y:S02]  /*34b0*/  FMNMX.FTZ R5, R12, R5, !PT ;  /* 0x000000050c057209 */ /* 0x001fe40007810000 */
[----:B------:R-:W-:Y:S02]  /*34c0*/  FMNMX.FTZ R2, R83, R2, !PT ;  /* 0x0000000253027209 */ /* 0x000fe40007810000 */
[----:B------:R-:W-:Y:S01]  /*34d0*/  ISETP.LT.OR P1, PT, R4, 0x49, P1 ;  /* 0x000000490400780c */ /* 0x000fe20000f21670 */
[----:B------:R-:W-:Y:S01]  /*34e0*/  FMUL.FTZ R13, R5, R0 ;  /* 0x00000000050d7220 */ /* 0x000fe20000410000 */
[----:B------:R-:W-:Y:S02]  /*34f0*/  FMNMX.FTZ R2, R51, R2, !PT ;  /* 0x0000000233027209 */ /* 0x000fe40007810000 */
[----:B------:R-:W-:Y:S02]  /*3500*/  FSEL R3, R62, -INF , !P1 ;  /* 0xff8000003e037808 */ /* 0x000fe40004800000 */
[----:B------:R-:W-:-:S02]  /*3510*/  FSETP.NEU.FTZ.AND P1, PT, R5, -INF , PT ;  /* 0xff8000000500780b */ /* 0x000fc40003f3d000 */
[----:B------:R-:W-:Y:S02]  /*3520*/  ISETP.NE.AND P5, PT, R60, RZ, PT ;  /* 0x000000ff3c00720c */ /* 0x000fe40003fa5270 */
[----:B------:R-:W-:Y:S02]  /*3530*/  FMNMX.FTZ R2, R15, R2, !PT ;  /* 0x000000020f027209 */ /* 0x000fe40007810000 */
[----:B------:R-:W-:Y:S02]  /*3540*/  FSEL R14, R13, RZ, P1 ;  /* 0x000000ff0d0e7208 */ /* 0x000fe40000800000 */
[----:B------:R-:W-:Y:S02]  /*3550*/  ISETP.GT.AND P1, PT, R10, 0x49, !P5 ;  /* 0x000000490a00780c */ /* 0x000fe40006f24270 */
[----:B------:R-:W-:Y:S01]  /*3560*/  FMNMX.FTZ R2, R55, R2, !PT ;  /* 0x0000000237027209 */ /* 0x000fe20007810000 */
[-CC-:B------:R-:W-:Y:S01]  /*3570*/  FFMA.FTZ R188, R85, R0.reuse, -R14.reuse ;  /* 0x0000000055bc7223 */ /* 0x180fe2000001080e */
[----:B------:R-:W-:Y:S01]  /*3580*/  ISETP.LT.OR P1, PT, R4, 0x4a, P1 ;  /* 0x0000004a0400780c */ /* 0x000fe20000f21670 */
[-CC-:B------:R-:W-:Y:S01]  /*3590*/  FFMA.FTZ R13, R87, R0.reuse, -R14.reuse ;  /* 0x00000000570d7223 */ /* 0x180fe2000001080e */
[----:B------:R-:W-:Y:S01]  /*35a0*/  ISETP.NE.AND P6, PT, R84, RZ, PT ;  /* 0x000000ff5400720c */ /* 0x000fe20003fc5270 */
[--C-:B------:R-:W-:Y:S01]  /*35b0*/  FFMA.FTZ R12, R91, R0, -R14.reuse ;  /* 0x000000005b0c7223 */ /* 0x100fe2000001080e */
[----:B------:R-:W-:Y:S01]  /*35c0*/  FMNMX.FTZ R2, R11, R2, !PT ;  /* 0x000000020b027209 */ /* 0x000fe20007810000 */
[-CC-:B------:R-:W-:Y:S01]  /*35d0*/  FFMA.FTZ R190, R89, R0.reuse, -R14.reuse ;  /* 0x0000000059be7223 */ /* 0x180fe2000001080e */
[----:B------:R-:W-:Y:S01]  /*35e0*/  FSEL R63, R63, -INF , !P1 ;  /* 0xff8000003f3f7808 */ /* 0x000fe20004800000 */
[----:B------:R-:W-:Y:S01]  /*35f0*/  MUFU.EX2 R188, R188 ;  /* 0x000000bc00bc7308 */ /* 0x000fe20000000800 */
[----:B------:R-:W-:Y:S01]  /*3600*/  ISETP.GT.AND P1, PT, R10, 0x50, !P6 ;  /* 0x000000500a00780c */ /* 0x000fe20007724270 */
[--C-:B------:R-:W-:Y:S01]  /*3610*/  FFMA.FTZ R20, R93, R0, -R14.reuse ;  /* 0x000000005d147223 */ /* 0x100fe2000001080e */
[----:B------:R-:W-:Y:S01]  /*3620*/  FMNMX.FTZ R2, R59, R2, !PT ;  /* 0x000000023b027209 */ /* 0x000fe20007810000 */
[-CC-:B------:R-:W-:Y:S01]  /*3630*/  FFMA.FTZ R28, R97, R0.reuse, -R14.reuse ;  /* 0x00000000611c7223 */ /* 0x180fe2000001080e */
[----:B------:R-:W-:Y:S01]  /*3640*/  ISETP.LT.OR P1, PT, R4, 0x51, P1 ;  /* 0x000000510400780c */ /* 0x000fe20000f21670 */
[--C-:B------:R-:W-:Y:S01]  /*3650*/  FFMA.FTZ R41, R41, R0, -R14.reuse ;  /* 0x0000000029297223 */ /* 0x100fe2000001080e */
[----:B------:R-:W-:Y:S01]  /*3660*/  FMNMX.FTZ R2, R3, R2, !PT ;  /* 0x0000000203027209 */ /* 0x000fe20007810000 */
[----:B------:R-:W-:Y:S01]  /*3670*/  MUFU.EX2 R13, R13 ;  /* 0x0000000d000d7308 */ /* 0x000fe20000000800 */
[----:B------:R-:W-:Y:S01]  /*3680*/  ISETP.NE.AND P5, PT, R24, RZ, PT ;  /* 0x000000ff1800720c */ /* 0x000fe20003fa5270 */
[-CC-:B------:R-:W-:Y:S01]  /*3690*/  FFMA.FTZ R24, R95, R0.reuse, -R14.reuse ;  /* 0x000000005f187223 */ /* 0x180fe2000001080e */
[----:B------:R-:W-:Y:S01]  /*36a0*/  ISETP.LT.OR P2, PT, R4, 0x52, P2 ;  /* 0x000000520400780c */ /* 0x000fe20001741670 */
[-CC-:B------:R-:W-:Y:S01]  /*36b0*/  FFMA.FTZ R49, R49, R0.reuse, -R14.reuse ;  /* 0x0000000031317223 */ /* 0x180fe2000001080e */
[----:B------:R-:W-:Y:S01]  /*36c0*/  FSEL R85, R66, -INF , !P1 ;  /* 0xff80000042557808 */ /* 0x000fe20004800000 */
[--C-:B------:R-:W-:Y:S01]  /*36d0*/  FFMA.FTZ R37, R37, R0, -R14.reuse ;  /* 0x0000000025257223 */ /* 0x100fe2000001080e */
[----:B------:R-:W-:Y:S01]  /*36e0*/  FMNMX.FTZ R2, R63, R2, !PT ;  /* 0x000000023f027209 */ /* 0x000fe20007810000 */
[----:B------:R0:W-:Y:S01]  /*36f0*/  MUFU.EX2 R91, R24 ;  /* 0x00000018005b7308 */ /* 0x0001e20000000800 */
[----:B------:R-:W-:Y:S01]  /*3700*/  ISETP.GT.AND P4, PT, R10, 0x59, !P5 ;  /* 0x000000590a00780c */ /* 0x000fe20006f84270 */
[-CC-:B------:R-:W-:Y:S01]  /*3710*/  FFMA.FTZ R10, R101, R0.reuse, -R14.reuse ;  /* 0x00000000650a7223 */ /* 0x180fe2000001080e */
[C---:B------:R-:W-:Y:S01]  /*3720*/  ISETP.LT.OR P3, PT, R4.reuse, 0x59, P3 ;  /* 0x000000590400780c */ /* 0x040fe20001f61670 */
[-CC-:B------:R-:W-:Y:S01]  /*3730*/  FFMA.FTZ R53, R53, R0.reuse, -R14.reuse ;  /* 0x0000000035357223 */ /* 0x180fe2000001080e */
[----:B------:R-:W-:Y:S01]  /*3740*/  FSEL R67, R67, -INF , !P2 ;  /* 0xff80000043437808 */ /* 0x000fe20005000000 */
[--C-:B------:R-:W-:Y:S01]  /*3750*/  FFMA.FTZ R33, R33, R0, -R14.reuse ;  /* 0x0000000021217223 */ /* 0x100fe2000001080e */
[----:B------:R-:W-:Y:S01]  /*3760*/  FMNMX.FTZ R2, R85, R2, !PT ;  /* 0x0000000255027209 */ /* 0x000fe20007810000 */
[----:B------:R-:W-:Y:S01]  /*3770*/  MUFU.EX2 R190, R190 ;  /* 0x000000be00be7308 */ /* 0x000fe20000000800 */
[----:B------:R-:W-:Y:S01]  /*3780*/  ISETP.LT.OR P4, PT, R4, 0x5a, P4 ;  /* 0x0000005a0400780c */ /* 0x000fe20002781670 */
[-CC-:B0-----:R-:W-:Y:S01]  /*3790*/  FFMA.FTZ R24, R45, R0.reuse, -R14.reuse ;  /* 0x000000002d187223 */ /* 0x181fe2000001080e */
[----:B------:R-:W-:Y:S01]  /*37a0*/  FSEL R87, R70, -INF , !P3 ;  /* 0xff80000046577808 */ /* 0x000fe20005800000 */
[--C-:B------:R-:W-:Y:S01]  /*37b0*/  FFMA.FTZ R4, R105, R0, -R14.reuse ;  /* 0x0000000069047223 */ /* 0x100fe2000001080e */
[----:B------:R-:W-:Y:S01]  /*37c0*/  FMNMX.FTZ R2, R67, R2, !PT ;  /* 0x0000000243027209 */ /* 0x000fe20007810000 */
[--C-:B------:R-:W-:Y:S01]  /*37d0*/  FFMA.FTZ R57, R57, R0, -R14.reuse ;  /* 0x0000000039397223 */ /* 0x100fe2000001080e */
[----:B------:R-:W-:Y:S01]  /*37e0*/  FSEL R71, R71, -INF , !P4 ;  /* 0xff80000047477808 */ /* 0x000fe20006000000 */
[----:B------:R-:W-:Y:S01]  /*37f0*/  MUFU.EX2 R182, R4 ;  /* 0x0000000400b67308 */ /* 0x000fe20000000800 */
[----:B------:R-:W-:Y:S01]  /*3800*/  FMNMX.FTZ R2, R87, R2, !PT ;  /* 0x0000000257027209 */ /* 0x000fe20007810000 */
[-CC-:B------:R-:W-:Y:S01]  /*3810*/  FFMA.FTZ R29, R29, R0.reuse, -R14.reuse ;  /* 0x000000001d1d7223 */ /* 0x180fe2000001080e */
[----:B------:R-:W-:Y:S01]  /*3820*/  ISETP.NE.AND P5, PT, R203, 0x1, PT ;  /* 0x00000001cb00780c */ /* 0x000fe20003fa5270 */
[--C-:B------:R-:W-:Y:S01]  /*3830*/  FFMA.FTZ R61, R61, R0, -R14.reuse ;  /* 0x000000003d3d7223 */ /* 0x100fe2000001080e */
[----:B------:R-:W-:Y:S01]  /*3840*/  FMNMX.FTZ R2, R71, R2, !PT ;  /* 0x0000000247027209 */ /* 0x000fe20007810000 */
[-CC-:B------:R-:W-:Y:S01]  /*3850*/  FFMA.FTZ R25, R25, R0.reuse, -R14.reuse ;  /* 0x0000000019197223 */ /* 0x180fe2000001080e */
[-CC-:B------:R-:W-:Y:S01]  /*3860*/  FFMA.FTZ R65, R65, R0.reuse, -R14.reuse ;  /* 0x0000000041417223 */ /* 0x180fe2000001080e */
[----:B------:R0:W-:Y:S01]  /*3870*/  MUFU.EX2 R89, R12 ;  /* 0x0000000c00597308 */ /* 0x0001e20000000800 */
[-CC-:B------:R-:W-:Y:S01]  /*3880*/  FFMA.FTZ R21, R21, R0.reuse, -R14.reuse ;  /* 0x0000000015157223 */ /* 0x180fe2000001080e */
[----:B------:R-:W1:Y:S06]  /*3890*/  SHFL.BFLY PT, R45, R2, 0x2, 0x1f ;  /* 0x0c401f00022d7f89 */ /* 0x000e6c00000e0000 */
[----:B------:R-:W2:Y:S01]  /*38a0*/  MUFU.EX2 R20, R20 ;  /* 0x0000001400147308 */ /* 0x000ea20000000800 */
[-CC-:B0-----:R-:W-:Y:S01]  /*38b0*/  FFMA.FTZ R12, R99, R0.reuse, -R14.reuse ;  /* 0x00000000630c7223 */ /* 0x181fe2000001080e */
[----:B------:R-:W0:Y:S06]  /*38c0*/  @P5 LDC R46, c[0x0][0x450] ;  /* 0x00011400ff2e5b82 */ /* 0x000e2c0000000800 */
[----:B------:R3:W-:Y:S08]  /*38d0*/  MUFU.EX2 R93, R12 ;  /* 0x0000000c005d7308 */ /* 0x0007f00000000800 */
[----:B------:R-:W4:Y:S01]  /*38e0*/  MUFU.EX2 R28, R28 ;  /* 0x0000001c001c7308 */ /* 0x000f220000000800 */
[-CC-:B---3--:R-:W-:Y:S01]  /*38f0*/  FFMA.FTZ R12, R103, R0.reuse, -R14.reuse ;  /* 0x00000000670c7223 */ /* 0x188fe2000001080e */
[----:B-1----:R-:W-:Y:S01]  /*3900*/  FMNMX.FTZ R45, R2, R45, !PT ;  /* 0x0000002d022d7209 */ /* 0x002fe20007810000 */
[----:B------:R-:W-:Y:S01]  /*3910*/  FFMA.FTZ R14, R69, R0, -R14 ;  /* 0x00000000450e7223 */ /* 0x000fe2000001080e */
[----:B--2---:R-:W-:-:S03]  /*3920*/  F2FP.F16.F32.PACK_AB R184, R91, R20 ;  /* 0x000000145bb8723e */ /* 0x004fc600000000ff */
[----:B------:R-:W1:Y:S01]  /*3930*/  SHFL.BFLY PT, R4, R45, 0x1, 0x1f ;  /* 0x0c201f002d047f89 */ /* 0x000e6200000e0000 */
[----:B------:R-:W-:Y:S08]  /*3940*/  MUFU.EX2 R95, R12 ;  /* 0x0000000c005f7308 */ /* 0x000ff00000000800 */
[----:B------:R-:W2:Y:S01]  /*3950*/  MUFU.EX2 R10, R10 ;  /* 0x0000000a000a7308 */ /* 0x000ea20000000800 */
[----:B----4-:R-:W-:-:S07]  /*3960*/  F2FP.F16.F32.PACK_AB R186, R93, R28 ;  /* 0x0000001c5dba723e */ /* 0x010fce00000000ff */
[----:B------:R-:W-:Y:S01]  /*3970*/  MUFU.EX2 R97, R24 ;  /* 0x0000001800617308 */ /* 0x000fe20000000800 */
[----:B-1----:R-:W-:-:S07]  /*3980*/  FMNMX.FTZ R4, R45, R4, !PT ;  /* 0x000000042d047209 */ /* 0x002fce0007810000 */
[----:B------:R-:W-:Y:S01]  /*3990*/  MUFU.EX2 R41, R41 ;  /* 0x0000002900297308 */ /* 0x000fe20000000800 */
[----:B--2---:R-:W-:Y:S02]  /*39a0*/  F2FP.F16.F32.PACK_AB R180, R95, R10 ;  /* 0x0000000a5fb4723e */ /* 0x004fe400000000ff */
[C---:B------:R-:W-:Y:S01]  /*39b0*/  FSETP.NEU.FTZ.AND P1, PT, R4.reuse, -INF , PT ;  /* 0xff8000000400780b */ /* 0x040fe20003f3d000 */
[----:B------:R-:W-:-:S04]  /*39c0*/  FMUL.FTZ R2, R4, R0 ;  /* 0x0000000004027220 */ /* 0x000fc80000410000 */
[----:B------:R-:W-:Y:S01]  /*39d0*/  MUFU.EX2 R176, R49 ;  /* 0x0000003100b07308 */ /* 0x000fe20000000800 */
        /* <DEDUP_REMOVED lines=22> */
[-CC-:B------:R-:W-:Y:S01]  /*3b40*/  FFMA.FTZ R63, R63, R0.reuse, -R2.reuse ;  /* 0x000000003f3f7223 */ /* 0x180fe20000010802 */
[----:B------:R2:W-:Y:S01]  /*3b50*/  MUFU.EX2 R12, R31 ;  /* 0x0000001f000c7308 */ /* 0x0005e20000000800 */
[-CC-:B------:R-:W-:Y:S01]  /*3b60*/  FFMA.FTZ R85, R85, R0.reuse, -R2.reuse ;  /* 0x0000000055557223 */ /* 0x180fe20000010802 */
[-CC-:B------:R-:W-:Y:S01]  /*3b70*/  FFMA.FTZ R67, R67, R0.reuse, -R2.reuse ;  /* 0x0000000043437223 */ /* 0x180fe20000010802 */
[-CC-:B------:R-:W-:Y:S01]  /*3b80*/  FFMA.FTZ R87, R87, R0.reuse, -R2.reuse ;  /* 0x0000000057577223 */ /* 0x180fe20000010802 */
[----:B------:R-:W-:-:S04]  /*3b90*/  FFMA.FTZ R71, R71, R0, -R2 ;  /* 0x0000000047477223 */ /* 0x000fc80000010802 */
[----:B------:R-:W3:Y:S01]  /*3ba0*/  MUFU.EX2 R75, R75 ;  /* 0x0000004b004b7308 */ /* 0x000ee20000000800 */
[----:B--2---:R-:W-:Y:S01]  /*3bb0*/  FADD.FTZ R31, R188, R13 ;  /* 0x0000000dbc1f7221 */ /* 0x004fe20000010000 */
[----:B------:R-:W-:Y:S02]  /*3bc0*/  F2FP.F16.F32.PACK_AB R188, R13, R188 ;  /* 0x000000bc0dbc723e */ /* 0x000fe400000000ff */
[----:B-1----:R-:W-:Y:S01]  /*3bd0*/  F2FP.F16.F32.PACK_AB R189, R73, R26 ;  /* 0x0000001a49bd723e */ /* 0x002fe200000000ff */
[----:B------:R-:W-:Y:S01]  /*3be0*/  FADD.FTZ R38, R190, R31 ;  /* 0x0000001fbe267221 */ /* 0x000fe20000010000 */
[C---:B------:R-:W-:Y:S02]  /*3bf0*/  F2FP.F16.F32.PACK_AB R190, R89.reuse, R190 ;  /* 0x000000be59be723e */ /* 0x040fe400000000ff */
[----:B------:R-:W1:Y:S01]  /*3c00*/  MUFU.EX2 R77, R77 ;  /* 0x0000004d004d7308 */ /* 0x000e620000000800 */
[----:B------:R-:W-:Y:S01]  /*3c10*/  FADD.FTZ R31, R89, R38 ;  /* 0x00000026591f7221 */ /* 0x000fe20000010000 */
[----:B------:R-:W-:-:S03]  /*3c20*/  FADD.FTZ R38, R26, R73 ;  /* 0x000000491a267221 */ /* 0x000fc60000010000 */
[----:B------:R-:W-:-:S03]  /*3c30*/  FADD.FTZ R40, R20, R31 ;  /* 0x0000001f14287221 */ /* 0x000fc60000010000 */
[----:B------:R2:W4:Y:S01]  /*3c40*/  MUFU.EX2 R24, R35 ;  /* 0x0000002300187308 */ /* 0x0005220000000800 */
[----:B---3--:R-:W-:Y:S01]  /*3c50*/  FADD.FTZ R31, R75, R38 ;  /* 0x000000264b1f7221 */ /* 0x008fe20000010000 */
[----:B------:R-:W-:-:S06]  /*3c60*/  F2FP.F16.F32.PACK_AB R191, R12, R75 ;  /* 0x0000004b0cbf723e */ /* 0x000fcc00000000ff */
[----:B------:R-:W3:Y:S01]  /*3c70*/  MUFU.EX2 R27, R27 ;  /* 0x0000001b001b7308 */ /* 0x000ee20000000800 */
[----:B--2---:R-:W-:Y:S01]  /*3c80*/  FADD.FTZ R35, R91, R40 ;  /* 0x000000285b237221 */ /* 0x004fe20000010000 */
[----:B------:R-:W-:-:S03]  /*3c90*/  FADD.FTZ R40, R12, R31 ;  /* 0x0000001f0c287221 */ /* 0x000fc60000010000 */
[----:B------:R-:W-:Y:S01]  /*3ca0*/  FADD.FTZ R42, R28, R35 ;  /* 0x000000231c2a7221 */ /* 0x000fe20000010000 */
[----:B-1----:R-:W-:Y:S02]  /*3cb0*/  FADD.FTZ R31, R77, R40 ;  /* 0x000000284d1f7221 */ /* 0x002fe40000010000 */
[----:B------:R1:W2:Y:S01]  /*3cc0*/  MUFU.EX2 R30, R39 ;  /* 0x00000027001e7308 */ /* 0x0002a20000000800 */
[----:B------:R-:W-:Y:S01]  /*3cd0*/  FADD.FTZ R35, R93, R42 ;  /* 0x0000002a5d237221 */ /* 0x000fe20000010000 */
[C---:B----4-:R-:W-:Y:S01]  /*3ce0*/  FADD.FTZ R40, R24.reuse, R31 ;  /* 0x0000001f18287221 */ /* 0x050fe20000010000 */
[----:B------:R-:W-:Y:S02]  /*3cf0*/  F2FP.F16.F32.PACK_AB R185, R24, R77 ;  /* 0x0000004d18b9723e */ /* 0x000fe400000000ff */
[----:B------:R-:W-:-:S03]  /*3d00*/  FADD.FTZ R42, R10, R35 ;  /* 0x000000230a2a7221 */ /* 0x000fc60000010000 */
[----:B------:R-:W-:Y:S01]  /*3d10*/  MUFU.EX2 R79, R79 ;  /* 0x0000004f004f7308 */ /* 0x000fe20000000800 */
[----:B------:R-:W-:Y:S01]  /*3d20*/  FADD.FTZ R35, R95, R42 ;  /* 0x0000002a5f237221 */ /* 0x000fe20000010000 */
[----:B---3--:R-:W-:Y:S01]  /*3d30*/  FADD.FTZ R31, R27, R40 ;  /* 0x000000281b1f7221 */ /* 0x008fe20000010000 */
[----:B-1----:R-:W-:Y:S02]  /*3d40*/  IMAD.MOV.U32 R39, RZ, RZ, R22 ;  /* 0x000000ffff277224 */ /* 0x002fe400078e0016 */
[----:B------:R-:W-:Y:S01]  /*3d50*/  FADD.FTZ R44, R182, R35 ;  /* 0x00000023b62c7221 */ /* 0x000fe20000010000 */
[C---:B------:R-:W-:Y:S02]  /*3d60*/  F2FP.F16.F32.PACK_AB R182, R97.reuse, R182 ;  /* 0x000000b661b6723e */ /* 0x040fe400000000ff */
[----:B------:R1:W3:Y:S01]  /*3d70*/  MUFU.EX2 R32, R43 ;  /* 0x0000002b00207308 */ /* 0x0002e20000000800 */
[C---:B--2---:R-:W-:Y:S01]  /*3d80*/  FADD.FTZ R42, R30.reuse, R31 ;  /* 0x0000001f1e2a7221 */ /* 0x044fe20000010000 */
[----:B------:R-:W-:Y:S01]  /*3d90*/  FADD.FTZ R44, R97, R44 ;  /* 0x0000002c612c7221 */ /* 0x000fe20000010000 */
[----:B------:R-:W-:-:S03]  /*3da0*/  F2FP.F16.F32.PACK_AB R187, R30, R27 ;  /* 0x0000001b1ebb723e */ /* 0x000fc600000000ff */
[----:B------:R-:W-:Y:S02]  /*3db0*/  FADD.FTZ R31, R41, R44 ;  /* 0x0000002c291f7221 */ /* 0x000fe40000010000 */
[----:B------:R-:W-:Y:S01]  /*3dc0*/  MUFU.EX2 R81, R81 ;  /* 0x0000005100517308 */ /* 0x000fe20000000800 */
[----:B-1----:R-:W1:Y:S01]  /*3dd0*/  @P5 LDC R43, c[0x0][0x44c] ;  /* 0x00011300ff2b5b82 */ /* 0x002e620000000800 */
[C---:B------:R-:W-:Y:S01]  /*3de0*/  FADD.FTZ R44, R176.reuse, R31 ;  /* 0x0000001fb02c7221 */ /* 0x040fe20000010000 */
[----:B------:R-:W-:-:S05]  /*3df0*/  F2FP.F16.F32.PACK_AB R176, R176, R41 ;  /* 0x00000029b0b0723e */ /* 0x000fca00000000ff */
[----:B------:R-:W2:Y:S01]  /*3e00*/  MUFU.EX2 R37, R37 ;  /* 0x0000002500257308 */ /* 0x000ea20000000800 */
[----:B---3--:R-:W-:-:S07]  /*3e10*/  F2FP.F16.F32.PACK_AB R181, R32, R79 ;  /* 0x0000004f20b5723e */ /* 0x008fce00000000ff */
[----:B------:R-:W3:Y:S08]  /*3e20*/  MUFU.EX2 R34, R47 ;  /* 0x0000002f00227308 */ /* 0x000ef00000000800 */
[----:B------:R-:W4:Y:S01]  /*3e30*/  MUFU.EX2 R178, R53 ;  /* 0x0000003500b27308 */ /* 0x000f220000000800 */
[----:B--2---:R-:W-:Y:S01]  /*3e40*/  FADD.FTZ R31, R37, R44 ;  /* 0x0000002c251f7221 */ /* 0x004fe20000010000 */
[----:B-1----:R-:W-:-:S05]  /*3e50*/  @P5 IMAD.HI.U32 R43, R22, R43, RZ ;  /* 0x0000002b162b5227 */ /* 0x002fca00078e00ff */
[----:B0-----:R-:W-:Y:S01]  /*3e60*/  @P5 SHF.R.U32.HI R39, RZ, R46, R43 ;  /* 0x0000002eff275219 */ /* 0x001fe2000001162b */
[----:B------:R-:W0:Y:S01]  /*3e70*/  MUFU.EX2 R83, R83 ;  /* 0x0000005300537308 */ /* 0x000e220000000800 */
[----:B------:R-:W-:Y:S02]  /*3e80*/  LOP3.LUT P5, RZ, R16, 0x80000, RZ, 0xc0, !PT ;  /* 0x0008000010ff7812 */ /* 0x000fe400078ac0ff */
[----:B---3--:R-:W-:Y:S01]  /*3e90*/  F2FP.F16.F32.PACK_AB R183, R34, R81 ;  /* 0x0000005122b7723e */ /* 0x008fe200000000ff */
[----:B------:R-:W-:-:S04]  /*3ea0*/  IMAD.IADD R74, R74, 0x1, R39 ;  /* 0x000000014a4a7824 */ /* 0x000fc800078e0227 */
[----:B------:R1:W-:Y:S01]  /*3eb0*/  MUFU.EX2 R173, R11 ;  /* 0x0000000b00ad7308 */ /* 0x0003e20000000800 */
[C---:B----4-:R-:W-:Y:S01]  /*3ec0*/  FADD.FTZ R44, R178.reuse, R31 ;  /* 0x0000001fb22c7221 */ /* 0x050fe20000010000 */
[----:B------:R-:W-:-:S06]  /*3ed0*/  F2FP.F16.F32.PACK_AB R178, R178, R37 ;  /* 0x00000025b2b2723e */ /* 0x000fcc00000000ff */
[----:B------:R-:W2:Y:S01]  /*3ee0*/  MUFU.EX2 R33, R33 ;  /* 0x0000002100217308 */ /* 0x000ea20000000800 */
[----:B-1----:R-:W-:-:S04]  /*3ef0*/  FADD.FTZ R11, R79, R42 ;  /* 0x0000002a4f0b7221 */ /* 0x002fc80000010000 */
[----:B------:R-:W-:-:S03]  /*3f00*/  FADD.FTZ R42, R32, R11 ;  /* 0x0000000b202a7221 */ /* 0x000fc60000010000 */
[----:B------:R-:W1:Y:S01]  /*3f10*/  MUFU.EX2 R36, R51 ;  /* 0x0000003300247308 */ /* 0x000e620000000800 */
[----:B------:R-:W-:-:S04]  /*3f20*/  FADD.FTZ R11, R81, R42 ;  /* 0x0000002a510b7221 */ /* 0x000fc80000010000 */
[----:B------:R-:W-:-:S03]  /*3f30*/  FADD.FTZ R42, R34, R11 ;  /* 0x0000000b222a7221 */ /* 0x000fc60000010000 */
[----:B------:R-:W3:Y:S01]  /*3f40*/  MUFU.EX2 R172, R57 ;  /* 0x0000003900ac7308 */ /* 0x000ee20000000800 */
[----:B0-----:R-:W-:Y:S01]  /*3f50*/  FADD.FTZ R11, R83, R42 ;  /* 0x0000002a530b7221 */ /* 0x001fe20000010000 */
[----:B--2---:R-:W-:-:S06]  /*3f60*/  FADD.FTZ R13, R33, R44 ;  /* 0x0000002c210d7221 */ /* 0x004fcc0000010000 */
[----:B------:R-:W0:Y:S01]  /*3f70*/  MUFU.EX2 R15, R15 ;  /* 0x0000000f000f7308 */ /* 0x000e220000000800 */
[C---:B-1----:R-:W-:Y:S01]  /*3f80*/  FADD.FTZ R42, R36.reuse, R11 ;  /* 0x0000000b242a7221 */ /* 0x042fe20000010000 */
[----:B------:R-:W-:-:S06]  /*3f90*/  F2FP.F16.F32.PACK_AB R177, R36, R83 ;  /* 0x0000005324b1723e */ /* 0x000fcc00000000ff */
[----:B------:R-:W1:Y:S01]  /*3fa0*/  MUFU.EX2 R29, R29 ;  /* 0x0000001d001d7308 */ /* 0x000e620000000800 */
[C---:B---3--:R-:W-:Y:S01]  /*3fb0*/  FADD.FTZ R44, R172.reuse, R13 ;  /* 0x0000000dac2c7221 */ /* 0x048fe20000010000 */
[----:B------:R-:W-:-:S06]  /*3fc0*/  F2FP.F16.F32.PACK_AB R172, R172, R33 ;  /* 0x00000021acac723e */ /* 0x000fcc00000000ff */
[----:B------:R-:W2:Y:S01]  /*3fd0*/  MUFU.EX2 R38, R55 ;  /* 0x0000003700267308 */ /* 0x000ea20000000800 */
[----:B0-----:R-:W-:-:S07]  /*3fe0*/  FADD.FTZ R11, R15, R42 ;  /* 0x0000002a0f0b7221 */ /* 0x001fce0000010000 */
[----:B------:R-:W0:Y:S01]  /*3ff0*/  MUFU.EX2 R174, R61 ;  /* 0x0000003d00ae7308 */ /* 0x000e220000000800 */
[----:B-1----:R-:W-:-:S07]  /*4000*/  FADD.FTZ R13, R29, R44 ;  /* 0x0000002c1d0d7221 */ /* 0x002fce0000010000 */
[----:B------:R-:W1:Y:S01]  /*4010*/  MUFU.EX2 R25, R25 ;  /* 0x0000001900197308 */ /* 0x000e620000000800 */
[C---:B--2---:R-:W-:Y:S01]  /*4020*/  FADD.FTZ R20, R38.reuse, R11 ;  /* 0x0000000b26147221 */ /* 0x044fe20000010000 */
[----:B------:R-:W-:Y:S01]  /*4030*/  F2FP.F16.F32.PACK_AB R179, R38, R15 ;  /* 0x0000000f26b3723e */ /* 0x000fe200000000ff */
[----:B------:R-:W-:Y:S02]  /*4040*/  VIADD R15, R72, 0xfffffffe ;  /* 0xfffffffe480f7836 */ /* 0x000fe40000000000 */
[----:B------:R-:W-:-:S03]  /*4050*/  FADD.FTZ R11, R173, R20 ;  /* 0x00000014ad0b7221 */ /* 0x000fc60000010000 */
        /* <DEDUP_REMOVED lines=11> */
[----:B------:R-:W0:Y:S01]  /*4110*/  MUFU.EX2 R2, R63 ;  /* 0x0000003f00027308 */ /* 0x000e220000000800 */
[----:B-1----:R-:W-:-:S07]  /*4120*/  FADD.FTZ R11, R3, R20 ;  /* 0x00000014030b7221 */ /* 0x002fce0000010000 */
[----:B------:R-:W1:Y:S01]  /*4130*/  MUFU.EX2 R14, R14 ;  /* 0x0000000e000e7308 */ /* 0x000e620000000800 */
[----:B--2---:R-:W-:-:S07]  /*4140*/  FADD.FTZ R13, R21, R28 ;  /* 0x0000001c150d7221 */ /* 0x004fce0000010000 */
[----:B------:R-:W2:Y:S01]  /*4150*/  MUFU.EX2 R85, R85 ;  /* 0x0000005500557308 */ /* 0x000ea20000000800 */
[C---:B0-----:R-:W-:Y:S01]  /*4160*/  FADD.FTZ R28, R2.reuse, R11 ;  /* 0x0000000b021c7221 */ /* 0x041fe20000010000 */
[----:B------:R-:W-:Y:S01]  /*4170*/  F2FP.F16.F32.PACK_AB R175, R2, R3 ;  /* 0x0000000302af723e */ /* 0x000fe200000000ff */
[----:B------:R-:W-:-:S05]  /*4180*/  VIADD R2, R74, UR5 ;  /* 0x000000054a027c36 */ /* 0x000fca0008000000 */
[----:B------:R-:W0:Y:S01]  /*4190*/  MUFU.EX2 R10, R67 ;  /* 0x00000043000a7308 */ /* 0x000e220000000800 */
[C---:B-1----:R-:W-:Y:S01]  /*41a0*/  FADD.FTZ R11, R14.reuse, R13 ;  /* 0x0000000d0e0b7221 */ /* 0x042fe20000010000 */
[----:B------:R-:W-:-:S06]  /*41b0*/  F2FP.F16.F32.PACK_AB R170, R14, R21 ;  /* 0x000000150eaa723e */ /* 0x000fcc00000000ff */
[----:B------:R-:W1:Y:S01]  /*41c0*/  MUFU.EX2 R87, R87 ;  /* 0x0000005700577308 */ /* 0x000e620000000800 */
[----:B--2---:R-:W-:-:S07]  /*41d0*/  FADD.FTZ R13, R85, R28 ;  /* 0x0000001c550d7221 */ /* 0x004fce0000010000 */
[----:B------:R-:W2:Y:S01]  /*41e0*/  MUFU.EX2 R20, R71 ;  /* 0x0000004700147308 */ /* 0x000ea20000000800 */
[C---:B0-----:R-:W-:Y:S01]  /*41f0*/  FADD.FTZ R12, R10.reuse, R13 ;  /* 0x0000000d0a0c7221 */ /* 0x041fe20000010000 */
[----:B------:R-:W-:-:S03]  /*4200*/  F2FP.F16.F32.PACK_AB R169, R10, R85 ;  /* 0x000000550aa9723e */ /* 0x000fc600000000ff */
[----:B-1----:R-:W-:-:S04]  /*4210*/  FADD.FTZ R13, R87, R12 ;  /* 0x0000000c570d7221 */ /* 0x002fc80000010000 */
[C---:B--2---:R-:W-:Y:S01]  /*4220*/  FADD.FTZ R10, R20.reuse, R13 ;  /* 0x0000000d140a7221 */ /* 0x044fe20000010000 */
[----:B------:R-:W-:Y:S01]  /*4230*/  F2FP.F16.F32.PACK_AB R171, R20, R87 ;  /* 0x0000005714ab723e */ /* 0x000fe200000000ff */
[----:B------:R-:W-:Y:S06]  /*4240*/  @!P5 BRA `(.L_x_4557) ;  /* 0x000000000048d947 */ /* 0x000fec0003800000 */
[C---:B------:R-:W-:Y:S01]  /*4250*/  ISETP.GT.AND P1, PT, R74.reuse, RZ, PT ;  /* 0x000000ff4a00720c */ /* 0x040fe20003f24270 */
[----:B------:R-:W-:-:S12]  /*4260*/  VIADD R3, R74, 0xffffffff ;  /* 0xffffffff4a037836 */ /* 0x000fd80000000000 */
[----:B------:R-:W-:Y:S05]  /*4270*/  @P1 BRA `(.L_x_4558) ;  /* 0x0000000000201947 */ /* 0x000fea0003800000 */
[----:B------:R-:W0:Y:S01]  /*4280*/  LDC R14, c[0x0][0x9e4] ;  /* 0x00027900ff0e7b82 */ /* 0x000e220000000800 */
[----:B------:R-:W-:Y:S01]  /*4290*/  IMAD.MOV R3, RZ, RZ, -R74 ;  /* 0x000000ffff037224 */ /* 0x000fe200078e0a4a */
[----:B0-----:R-:W-:-:S13]  /*42a0*/  ISETP.NE.AND P1, PT, R14, 0x1, PT ;  /* 0x000000010e00780c */ /* 0x001fda0003f25270 */
[----:B------:R-:W0:Y:S02]  /*42b0*/  @P1 LDC.64 R12, c[0x0][0x9e8] ;  /* 0x00027a00ff0c1b82 */ /* 0x000e240000000a00 */
[----:B0-----:R-:W-:-:S05]  /*42c0*/  @P1 IMAD.HI.U32 R12, R3, R12, RZ ;  /* 0x0000000c030c1227 */ /* 0x001fca00078e00ff */
[----:B------:R-:W-:-:S04]  /*42d0*/  @P1 SHF.R.U32.HI R3, RZ, R13, R12 ;  /* 0x0000000dff031219 */ /* 0x000fc8000001160c */
[----:B------:R-:W-:Y:S01]  /*42e0*/  LOP3.LUT R3, RZ, R3, RZ, 0x33, !PT ;  /* 0x00000003ff037212 */ /* 0x000fe200078e33ff */
[----:B------:R-:W-:Y:S06]  /*42f0*/  BRA `(.L_x_4559) ;  /* 0x0000000000147947 */ /* 0x000fec0003800000 */
.L_x_4558:
[----:B------:R-:W0:Y:S02]  /*4300*/  LDC R14, c[0x0][0x9e4] ;  /* 0x00027900ff0e7b82 */ /* 0x000e240000000800 */
[----:B0-----:R-:W-:-:S13]  /*4310*/  ISETP.NE.AND P1, PT, R14, 0x1, PT ;  /* 0x000000010e00780c */ /* 0x001fda0003f25270 */
[----:B------:R-:W0:Y:S02]  /*4320*/  @P1 LDC.64 R12, c[0x0][0x9e8] ;  /* 0x00027a00ff0c1b82 */ /* 0x000e240000000a00 */
[----:B0-----:R-:W-:-:S05]  /*4330*/  @P1 IMAD.HI.U32 R12, R3, R12, RZ ;  /* 0x0000000c030c1227 */ /* 0x001fca00078e00ff */
[----:B------:R-:W-:-:S07]  /*4340*/  @P1 SHF.R.U32.HI R3, RZ, R13, R12 ;  /* 0x0000000dff031219 */ /* 0x000fce000001160c */
.L_x_4559:
[----:B------:R-:W-:-:S05]  /*4350*/  IMAD R3, R3, R14, R14 ;  /* 0x0000000e03037224 */ /* 0x000fca00078e020e */
[----:B------:R-:W-:-:S07]  /*4360*/  VIMNMX R2, R2, R3, PT ;  /* 0x0000000302027248 */ /* 0x000fce0003fe0100 */
.L_x_4557:
[----:B------:R-:W-:Y:S01]  /*4370*/  IMAD.HI R12, R2, 0x2aaaaaab, RZ ;  /* 0x2aaaaaab020c7827 */ /* 0x000fe200078e02ff */
[----:B------:R-:W-:Y:S02]  /*4380*/  CS2R R118, SRZ ;  /* 0x0000000000767805 */ /* 0x000fe4000001ff00 */
[----:B------:R-:W-:Y:S02]  /*4390*/  CS2R R116, SRZ ;  /* 0x0000000000747805 */ /* 0x000fe4000001ff00 */
[----:B------:R-:W-:Y:S01]  /*43a0*/  CS2R R114, SRZ ;  /* 0x0000000000727805 */ /* 0x000fe2000001ff00 */
[----:B------:R-:W-:Y:S01]  /*43b0*/  IMAD.MOV.U32 R3, RZ, RZ, 0x3f800000 ;  /* 0x3f800000ff037424 */ /* 0x000fe200078e00ff */
[----:B------:R-:W-:Y:S01]  /*43c0*/  SHF.R.U32.HI R13, RZ, 0x1f, R12 ;  /* 0x0000001fff0d7819 */ /* 0x000fe2000001160c */
[----:B------:R-:W-:Y:S01]  /*43d0*/  IMAD.MOV.U32 R2, RZ, RZ, 0x3f800000 ;  /* 0x3f800000ff027424 */ /* 0x000fe200078e00ff */
[----:B------:R-:W-:Y:S02]  /*43e0*/  CS2R R112, SRZ ;  /* 0x0000000000707805 */ /* 0x000fe4000001ff00 */
[----:B------:R-:W-:-:S02]  /*43f0*/  CS2R R110, SRZ ;  /* 0x00000000006e7805 */ /* 0x000fc4000001ff00 */
[----:B------:R-:W-:Y:S02]  /*4400*/  LEA.HI.SX32 R13, R12, R13, 0x1c ;  /* 0x0000000d0c0d7211 */ /* 0x000fe400078fe2ff */
[----:B------:R-:W-:Y:S02]  /*4410*/  CS2R R108, SRZ ;  /* 0x00000000006c7805 */ /* 0x000fe4000001ff00 */
[----:B------:R-:W-:Y:S02]  /*4420*/  CS2R R106, SRZ ;  /* 0x00000000006a7805 */ /* 0x000fe4000001ff00 */
[----:B------:R-:W-:Y:S02]  /*4430*/  CS2R R104, SRZ ;  /* 0x0000000000687805 */ /* 0x000fe4000001ff00 */
[----:B------:R-:W-:Y:S02]  /*4440*/  VIMNMX R14, R194, R13, !PT ;  /* 0x0000000dc20e7248 */ /* 0x000fe40007fe0100 */
[----:B------:R-:W-:-:S02]  /*4450*/  CS2R R102, SRZ ;  /* 0x0000000000667805 */ /* 0x000fc4000001ff00 */
[----:B------:R-:W-:Y:S02]  /*4460*/  CS2R R100, SRZ ;  /* 0x0000000000647805 */ /* 0x000fe4000001ff00 */
[----:B------:R-:W-:Y:S02]  /*4470*/  CS2R R98, SRZ ;  /* 0x0000000000627805 */ /* 0x000fe4000001ff00 */
[----:B------:R-:W-:Y:S02]  /*4480*/  ISETP.GE.AND P1, PT, R15, R14, PT ;  /* 0x0000000e0f00720c */ /* 0x000fe40003f26270 */
        /* <DEDUP_REMOVED lines=47> */
.L_x_4579:
[----:B------:R-:W-:-:S04]  /*4780*/  UISETP.NE.AND UP0, UPT, UR4, 0x1, UPT ;  /* 0x000000010400788c */ /* 0x000fc8000bf05270 */
[----:B------:R-:W-:-:S04]  /*4790*/  USEL UR38, URZ, 0x1, UP0 ;  /* 0x000000013f267887 */ /* 0x000fc80008000000 */
[----:B------:R-:W-:Y:S01]  /*47a0*/  ULOP3.LUT UR38, UR7, UR38, URZ, 0x3c, !UPT ;  /* 0x0000002607267292 */ /* 0x000fe2000f8e3c3f */
[----:B------:R-:W-:Y:S11]  /*47b0*/  @!P0 BRA `(.L_x_4561) ;  /* 0x0000000000048947 */ /* 0x000ff60003800000 */
[----:B------:R-:W-:Y:S01]  /*47c0*/  BPT.TRAP 0x1 ;  /* 0x000000040000795c */ /* 0x000fe20000300000 */
.L_x_4561:
        /* <DEDUP_REMOVED lines=9> */
.L_x_4562:
[----:B-1----:R-:W-:Y:S05]  /*4860*/  @P1 BRA `(.L_x_4563) ;  /* 0x0000000000081947 */ /* 0x002fea0003800000 */
[----:B------:R-:W1:Y:S02]  /*4870*/  SYNCS.PHASECHK.TRANS64.TRYWAIT P1, [UR6+0x30830], R0 ;  /* 0x03083000ff0075a7 */ /* 0x000e640008020146 */
[----:B-1----:R-:W-:Y:S05]  /*4880*/  @!P1 BRA `(.L_x_4564) ;  /* 0x0000011400509947 */ /* 0x002fea0003800000 */
.L_x_4563:
        /* <DEDUP_REMOVED lines=167> */
.L_x_4565:
[----:B------:R-:W-:Y:S01]  /*5300*/  ULEA UR5, UR4, UR40, 0x3 ;  /* 0x0000002804057291 */ /* 0x000fe2000f8e183f */
[----:B01----:R-:W-:-:S05]  /*5310*/  IMAD.U32 R0, RZ, RZ, UR7 ;  /* 0x00000007ff007e24 */ /* 0x003fca000f8e00ff */
[----:B------:R-:W-:-:S04]  /*5320*/  SHF.L.U32 R0, R0, 0x1f, RZ ;  /* 0x0000001f00007819 */ /* 0x000fc800000006ff */
[----:B------:R0:W1:Y:S01]  /*5330*/  SYNCS.PHASECHK.TRANS64.TRYWAIT P1, [UR5+0x30850], R0 ;  /* 0x03085000ff0075a7 */ /* 0x0000620008020145 */
[----:B------:R-:W-:Y:S05]  /*5340*/  @!P0 BRA `(.L_x_4566) ;  /* 0x0000000000048947 */ /* 0x000fea0003800000 */
[----:B------:R-:W-:Y:S01]  /*5350*/  BPT.TRAP 0x1 ;  /* 0x000000040000795c */ /* 0x000fe20000300000 */
.L_x_4566:
[----:B-1----:R-:W-:Y:S05]  /*5360*/  @P1 BRA `(.L_x_4567) ;  /* 0x0000000000081947 */ /* 0x002fea0003800000 */
[----:B------:R-:W1:Y:S02]  /*5370*/  SYNCS.PHASECHK.TRANS64.TRYWAIT P1, [UR5+0x30850], R0 ;  /* 0x03085000ff0075a7 */ /* 0x000e640008020145 */
[----:B-1----:R-:W-:Y:S05]  /*5380*/  @!P1 BRA `(.L_x_4568) ;  /* 0x0000010800a89947 */ /* 0x002fea0003800000 */
.L_x_4567:
        /* <DEDUP_REMOVED lines=36> */
[----:B------:R-:W-:Y:S05]  /*55d0*/  @!P0 BRA `(.L_x_4569) ;  /* 0x0000000000048947 */ /* 0x000fea0003800000 */
[----:B------:R-:W-:Y:S01]  /*55e0*/  BPT.TRAP 0x1 ;  /* 0x000000040000795c */ /* 0x000fe20000300000 */
.L_x_4569:
[----:B------:R-:W-:Y:S01]  /*55f0*/  ISETP.NE.AND P2, PT, R203, 0x1, PT ;  /* 0x00000001cb00780c */ /* 0x000fe20003f45270 */
[----:B------:R-:W-:Y:S01]  /*5600*/  IMAD.IADD R5, R192, 0x1, R22 ;  /* 0x00000001c0057824 */ /* 0x000fe200078e0216 */
[----:B------:R-:W-:Y:S01]  /*5610*/  UIADD3 UR6, UR6, 0x30840, URZ ;  /* 0x0003084006067890 */ /* 0x000fe2000fffe03f */
[----:B------:R-:W-:Y:S01]  /*5620*/  IMAD R168, R15, -0x60, RZ ;  /* 0xffffffa00fa87824 */ /* 0x000fe200078e02ff */
[----:B------:R-:W-:Y:S01]  /*5630*/  LOP3.LUT P1, RZ, R16, 0x80000, RZ, 0xc0, !PT ;  /* 0x0008000010ff7812 */ /* 0x000fe2000782c0ff */
[----:B------:R-:W-:Y:S02]  /*5640*/  ULOP3.LUT UR4, URZ, UR43, URZ, 0x33, !UPT ;  /* 0x0000002b3f047292 */ /* 0x000fe4000f8e333f */
[----:B------:R-:W-:-:S06]  /*5650*/  UPRMT UR6, UR60, 0x654, UR6 ;  /* 0x000006543c067896 */ /* 0x000fcc0008000006 */
[----:B01----:R-:W0:Y:S08]  /*5660*/  @P2 LDC R0, c[0x0][0x44c] ;  /* 0x00011300ff002b82 */ /* 0x003e300000000800 */
[----:B------:R-:W1:Y:S01]  /*5670*/  @P2 LDC R3, c[0x0][0x450] ;  /* 0x00011400ff032b82 */ /* 0x000e620000000800 */
[----:B------:R-:W-:Y:S01]  /*5680*/  SYNCS.ARRIVE.TRANS64.RED.A1T0 RZ, [UR6], RZ ;  /* 0x000000ffffff79a7 */ /* 0x000fe20008100406 */
[----:B0-----:R-:W-:-:S05]  /*5690*/  @P2 IMAD.HI.U32 R0, R5, R0, RZ ;  /* 0x0000000005002227 */ /* 0x001fca00078e00ff */
[----:B-1----:R-:W-:Y:S01]  /*56a0*/  @P2 SHF.R.U32.HI R5, RZ, R3, R0 ;  /* 0x00000003ff052219 */ /* 0x002fe20000011600 */
[----:B------:R-:W-:-:S04]  /*56b0*/  VIADD R0, R168, 0x1 ;  /* 0x00000001a8007836 */ /* 0x000fc80000000000 */
[----:B------:R-:W0:Y:S01]  /*56c0*/  SHFL.IDX PT, R21, R5, RZ, 0x1c1f ;  /* 0x001c1fff05157589 */ /* 0x000e2200000e0000 */
[----:B------:R-:W-:-:S05]  /*56d0*/  IMAD R0, R23, -0x2, R0 ;  /* 0xfffffffe17007824 */ /* 0x000fca00078e0200 */
[----:B------:R-:W-:Y:S01]  /*56e0*/  IADD3 R2, -R18, R0, R17 ;  /* 0x0000000012027210 */ /* 0x000fe20007ffe111 */
[----:B------:R-:W-:-:S04]  /*56f0*/  VIADD R0, R0, 0xffffffff ;  /* 0xffffffff00007836 */ /* 0x000fc80000000000 */
[C---:B------:R-:W-:Y:S02]  /*5700*/  VIADD R170, R2.reuse, UR54 ;  /* 0x0000003602aa7c36 */ /* 0x040fe40008000000 */
[----:B------:R-:W-:Y:S02]  /*5710*/  VIADD R172, R2, UR4 ;  /* 0x0000000402ac7c36 */ /* 0x000fe40008000000 */
[--C-:B0-----:R-:W-:Y:S02]  /*5720*/  IMAD.IADD R4, R170, 0x1, R21.reuse ;  /* 0x00000001aa047824 */ /* 0x101fe400078e0215 */
[----:B------:R-:W-:Y:S01]  /*5730*/  IMAD.IADD R20, R172, 0x1, R21 ;  /* 0x00000001ac147824 */ /* 0x000fe200078e0215 */
[----:B------:R-:W-:Y:S06]  /*5740*/  @!P1 BRA `(.L_x_4570) ;  /* 0x0000000000549947 */ /* 0x000fec0003800000 */
[----:B------:R-:W-:Y:S01]  /*5750*/  IADD3 R21, -R18, R17, R21 ;  /* 0x0000001112157210 */ /* 0x000fe20007ffe115 */
        /* <DEDUP_REMOVED lines=11> */
.L_x_4572:
[----:B------:R-:W-:-:S05]  /*5810*/  IMAD.U32 R169, RZ, RZ, UR42 ;  /* 0x0000002affa97e24 */ /* 0x000fca000f8e00ff */
[----:B------:R-:W-:-:S13]  /*5820*/  ISETP.NE.AND P1, PT, R169, 0x1, PT ;  /* 0x00000001a900780c */ /* 0x000fda0003f25270 */
[----:B------:R-:W0:Y:S02]  /*5830*/  @P1 LDC.64 R2, c[0x0][0x9e8] ;  /* 0x00027a00ff021b82 */ /* 0x000e240000000a00 */
[----:B0-----:R-:W-:-:S05]  /*5840*/  @P1 IMAD.HI.U32 R2, R21, R2, RZ ;  /* 0x0000000215021227 */ /* 0x001fca00078e00ff */
[----:B------:R-:W-:-:S07]  /*5850*/  @P1 SHF.R.U32.HI R21, RZ, R3, R2 ;  /* 0x00000003ff151219 */ /* 0x000fce0000011602 */
.L_x_4573:
[----:B------:R-:W-:Y:S05]  /*5860*/  BSYNC B0 ;  /* 0x0000000000007941 */ /* 0x000fea0003800000 */
.L_x_4571:
[----:B------:R-:W-:-:S05]  /*5870*/  IMAD R21, R21, R169, R0 ;  /* 0x000000a915157224 */ /* 0x000fca00078e0200 */
[----:B------:R-:W-:Y:S02]  /*5880*/  VIADDMNMX R4, R21, R169, R4, PT ;  /* 0x000000a915047246 */ /* 0x000fe40003800104 */
[----:B------:R-:W-:-:S07]  /*5890*/  VIMNMX R20, R20, R21, !PT ;  /* 0x0000001514147248 */ /* 0x000fce0007fe0100 */
.L_x_4570:
        /* <DEDUP_REMOVED lines=151> */
.L_x_4576:
[----:B------:R-:W-:-:S05]  /*6210*/  IMAD.U32 R120, RZ, RZ, UR42 ;  /* 0x0000002aff787e24 */ /* 0x000fca000f8e00ff */
[----:B------:R-:W-:-:S13]  /*6220*/  ISETP.NE.AND P6, PT, R120, 0x1, PT ;  /* 0x000000017800780c */ /* 0x000fda0003fc5270 */
[----:B------:R-:W0:Y:S02]  /*6230*/  @P6 LDC.64 R2, c[0x0][0x9e8] ;  /* 0x00027a00ff026b82 */ /* 0x000e240000000a00 */
[----:B0-----:R-:W-:-:S05]  /*6240*/  @P6 IMAD.HI.U32 R2, R5, R2, RZ ;  /* 0x0000000205026227 */ /* 0x001fca00078e00ff */
[----:B------:R-:W-:-:S07]  /*6250*/  @P6 SHF.R.U32.HI R5, RZ, R3, R2 ;  /* 0x00000003ff056219 */ /* 0x000fce0000011602 */
.L_x_4577:
[----:B------:R-:W-:Y:S05]  /*6260*/  BSYNC B0 ;  /* 0x0000000000007941 */ /* 0x000fea0003800000 */
.L_x_4575:
[----:B------:R-:W-:-:S05]  /*6270*/  IMAD R5, R5, R120, R0 ;  /* 0x0000007805057224 */ /* 0x000fca00078e0200 */
[----:B------:R-:W-:Y:S02]  /*6280*/  VIADDMNMX R4, R5, R120, R4, PT ;  /* 0x0000007805047246 */ /* 0x000fe40003800104 */
[----:B------:R-:W-:-:S07]  /*6290*/  VIMNMX R20, R20, R5, !PT ;  /* 0x0000000514147248 */ /* 0x000fce0007fe0100 */
.L_x_4574:
[C---:B------:R-:W-:Y:S02]  /*62a0*/  ISETP.GT.AND P1, PT, R20.reuse, 0x1, !P1 ;  /* 0x000000011400780c */ /* 0x040fe40004f24270 */
        /* <DEDUP_REMOVED lines=63> */
[C---:B------:R-:W-:Y:S02]  /*66a0*/  LOP3.LUT P1, RZ, R16.reuse, 0x1000, RZ, 0xc0, !PT ;  /* 0x0000100010ff7812 */ /* 0x040fe4000782c0ff */
[----:B------:R-:W-:-:S02]  /*66b0*/  LOP3.LUT P2, RZ, R16, 0x40, RZ, 0xc0, !PT ;  /* 0x0000004010ff7812 */ /* 0x000fc4000784c0ff */
[----:B------:R-:W-:Y:S02]  /*66c0*/  ISETP.GT.AND P1, PT, R20, 0x30, !P1 ;  /* 0x000000301400780c */ /* 0x000fe40004f24270 */
[----:B------:R-:W-:Y:S02]  /*66d0*/  FMNMX.FTZ R0, R187, R0, !PT ;  /* 0x00000000bb007209 */ /* 0x000fe40007810000 */
[----:B------:R-:W-:Y:S02]  /*66e0*/  ISETP.LT.OR P1, PT, R4, 0x31, P1 ;  /* 0x000000310400780c */ /* 0x000fe40000f21670 */
[----:B------:R-:W-:Y:S02]  /*66f0*/  FMNMX.FTZ R120, R165, R0, !PT ;  /* 0x00000000a5787209 */ /* 0x000fe40007810000 */
[----:B------:R-:W-:Y:S01]  /*6700*/  FSEL R215, R146, -INF , !P1 ;  /* 0xff80000092d77808 */ /* 0x000fe20004800000 */
[----:B------:R-:W0:Y:S01]  /*6710*/  LDC R0, c[0x0][0x988] ;  /* 0x00026200ff007b82 */ /* 0x000e220000000800 */
[C---:B------:R-:W-:Y:S01]  /*6720*/  LOP3.LUT P1, RZ, R16.reuse, 0x800, RZ, 0xc0, !PT ;  /* 0x0000080010ff7812 */ /* 0x040fe2000782c0ff */
[----:B------:R-:W1:Y:S01]  /*6730*/  SHFL.BFLY PT, R5, R120, 0x2, 0x1f ;  /* 0x0c401f0078057f89 */ /* 0x000e6200000e0000 */
        /* <DEDUP_REMOVED lines=14> */
[----:B-1----:R-:W-:Y:S02]  /*6820*/  FMNMX.FTZ R124, R120, R5, !PT ;  /* 0x00000005787c7209 */ /* 0x002fe40007810000 */
[----:B------:R-:W-:Y:S02]  /*6830*/  ISETP.GT.AND P1, PT, R20, 0x39, !P1 ;  /* 0x000000391400780c */ /* 0x000fe40004f24270 */
[C---:B------:R-:W-:Y:S01]  /*6840*/  ISETP.LT.OR P4, PT, R4.reuse, 0x52, P4 ;  /* 0x000000520400780c */ /* 0x040fe20002781670 */
[----:B------:R-:W1:Y:S01]  /*6850*/  SHFL.BFLY PT, R5, R124, 0x1, 0x1f ;  /* 0x0c201f007c057f89 */ /* 0x000e6200000e0000 */
[C---:B------:R-:W-:Y:S02]  /*6860*/  ISETP.LT.OR P1, PT, R4.reuse, 0x3a, P1 ;  /* 0x0000003a0400780c */ /* 0x040fe40000f21670 */
[----:B------:R-:W-:-:S02]  /*6870*/  ISETP.LT.OR P5, PT, R4, 0x59, P5 ;  /* 0x000000590400780c */ /* 0x000fc40002fa1670 */
[----:B------:R-:W-:Y:S02]  /*6880*/  FSEL R151, R151, -INF , !P1 ;  /* 0xff80000097977808 */ /* 0x000fe40004800000 */
[----:B------:R-:W-:Y:S02]  /*6890*/  LOP3.LUT P1, RZ, R16, 0x100, RZ, 0xc0, !PT ;  /* 0x0000010010ff7812 */ /* 0x000fe4000782c0ff */
[----:B------:R-:W-:Y:S02]  /*68a0*/  FSEL R163, R163, -INF , !P4 ;  /* 0xff800000a3a37808 */ /* 0x000fe40006000000 */
[----:B------:R-:W-:-:S04]  /*68b0*/  ISETP.GT.AND P1, PT, R20, 0x40, !P1 ;  /* 0x000000401400780c */ /* 0x000fc80004f24270 */
[----:B------:R-:W-:-:S04]  /*68c0*/  ISETP.LT.OR P1, PT, R4, 0x41, P1 ;  /* 0x000000410400780c */ /* 0x000fc80000f21670 */
[----:B------:R-:W-:Y:S02]  /*68d0*/  FSEL R219, R154, -INF , !P1 ;  /* 0xff8000009adb7808 */ /* 0x000fe40004800000 */
[----:B------:R-:W-:Y:S02]  /*68e0*/  LOP3.LUT P1, RZ, R16, 0x80, RZ, 0xc0, !PT ;  /* 0x0000008010ff7812 */ /* 0x000fe4000782c0ff */
[----:B-1----:R-:W-:Y:S02]  /*68f0*/  FMNMX.FTZ R5, R124, R5, !PT ;  /* 0x000000057c057209 */ /* 0x002fe40007810000 */
[----:B------:R-:W-:-:S03]  /*6900*/  ISETP.GT.AND P1, PT, R20, 0x41, !P1 ;  /* 0x000000411400780c */ /* 0x000fc60004f24270 */
[----:B0-----:R-:W-:Y:S01]  /*6910*/  FMUL.FTZ R2, R5, R0 ;  /* 0x0000000005027220 */ /* 0x001fe20000410000 */
        /* <DEDUP_REMOVED lines=14> */
[----:B------:R-:W-:Y:S02]  /*6a00*/  FSETP.NEU.FTZ.AND P1, PT, R5, -INF , PT ;  /* 0xff8000000500780b */ /* 0x000fe40003f3d000 */
[----:B------:R-:W-:Y:S02]  /*6a10*/  FMNMX.FTZ R120, R122, R13, !PT ;  /* 0x0000000d7a787209 */ /* 0x000fe40007810000 */
[----:B------:R-:W-:Y:S02]  /*6a20*/  FSEL R2, R2, RZ, P1 ;  /* 0x000000ff02027208 */ /* 0x000fe40000800000 */
[----:B------:R-:W-:Y:S02]  /*6a30*/  FMNMX.FTZ R120, R123, R120, !PT ;  /* 0x000000787b787209 */ /* 0x000fe40007810000 */
[----:B------:R-:W-:Y:S01]  /*6a40*/  ISETP.LT.OR P2, PT, R4, 0x5a, P2 ;  /* 0x0000005a0400780c */ /* 0x000fe20001741670 */
        /* <DEDUP_REMOVED lines=11> */
[-CC-:B------:R-:W-:Y:S01]  /*6b00*/  FFMA.FTZ R149, R153, R0.reuse, -R2.reuse ;  /* 0x0000000099957223 */ /* 0x180fe20000010802 */
[--C-:B------:R-:W-:Y:S01]  /*6b10*/  FFMA.FTZ R186, R125, R0, -R2.reuse ;  /* 0x000000007dba7223 */ /* 0x100fe20000010802 */
[----:B------:R-:W-:Y:S01]  /*6b20*/  FMNMX.FTZ R120, R131, R120, !PT ;  /* 0x0000007883787209 */ /* 0x000fe20007810000 */
[-CC-:B------:R-:W-:Y:S01]  /*6b30*/  FFMA.FTZ R125, R133, R0.reuse, -R2.reuse ;  /* 0x00000000857d7223 */ /* 0x180fe20000010802 */
[-CC-:B------:R-:W-:Y:S01]  /*6b40*/  FFMA.FTZ R133, R145, R0.reuse, -R2.reuse ;  /* 0x0000000091857223 */ /* 0x180fe20000010802 */
[--C-:B------:R-:W-:Y:S01]  /*6b50*/  FFMA.FTZ R145, R157, R0, -R2.reuse ;  /* 0x000000009d917223 */ /* 0x100fe20000010802 */
[----:B------:R-:W-:Y:S01]  /*6b60*/  FMNMX.FTZ R120, R191, R120, !PT ;  /* 0x00000078bf787209 */ /* 0x000fe20007810000 */
[-CC-:B------:R-:W-:Y:S01]  /*6b70*/  FFMA.FTZ R225, R225, R0.reuse, -R2.reuse ;  /* 0x00000000e1e17223 */ /* 0x180fe20000010802 */
[----:B------:R-:W-:Y:S01]  /*6b80*/  FSEL R157, R5, RZ, P1 ;  /* 0x000000ff059d7208 */ /* 0x000fe20000800000 */
[--C-:B------:R-:W-:Y:S01]  /*6b90*/  FFMA.FTZ R188, R175, R0, -R2.reuse ;  /* 0x00000000afbc7223 */ /* 0x100fe20000010802 */
[----:B------:R-:W-:Y:S01]  /*6ba0*/  FMNMX.FTZ R120, R135, R120, !PT ;  /* 0x0000007887787209 */ /* 0x000fe20007810000 */
[-CC-:B------:R-:W-:Y:S01]  /*6bb0*/  FFMA.FTZ R190, R173, R0.reuse, -R2.reuse ;  /* 0x00000000adbe7223 */ /* 0x180fe20000010802 */
[----:B------:R-:W-:Y:S01]  /*6bc0*/  FFMA.FTZ R171, R171, R0, -R2 ;  /* 0x00000000abab7223 */ /* 0x000fe20000010802 */
[----:B------:R-:W-:Y:S01]  /*6bd0*/  FADD.FTZ R157, -R157, R12 ;  /* 0x0000000c9d9d7221 */ /* 0x000fe20000010100 */
[----:B------:R-:W-:Y:S01]  /*6be0*/  FMNMX.FTZ R120, R211, R120, !PT ;  /* 0x00000078d3787209 */ /* 0x000fe20007810000 */
[-CC-:B------:R-:W-:Y:S01]  /*6bf0*/  FFMA.FTZ R129, R129, R0.reuse, -R2.reuse ;  /* 0x0000000081817223 */ /* 0x180fe20000010802 */
[-CC-:B------:R-:W-:Y:S01]  /*6c00*/  FFMA.FTZ R176, R177, R0.reuse, -R2.reuse ;  /* 0x00000000b1b07223 */ /* 0x180fe20000010802 */
[----:B------:R-:W-:Y:S01]  /*6c10*/  FMUL.FTZ R157, R157, R0 ;  /* 0x000000009d9d7220 */ /* 0x000fe20000410000 */
[----:B------:R-:W-:Y:S01]  /*6c20*/  FMNMX.FTZ R120, R139, R120, !PT ;  /* 0x000000788b787209 */ /* 0x000fe20007810000 */
[-CC-:B------:R-:W-:Y:S01]  /*6c30*/  FFMA.FTZ R178, R179, R0.reuse, -R2.reuse ;  /* 0x00000000b3b27223 */ /* 0x180fe20000010802 */
[-CC-:B------:R-:W-:Y:S01]  /*6c40*/  FFMA.FTZ R172, R181, R0.reuse, -R2.reuse ;  /* 0x00000000b5ac7223 */ /* 0x180fe20000010802 */
[--C-:B------:R-:W-:Y:S01]  /*6c50*/  FFMA.FTZ R174, R183, R0, -R2.reuse ;  /* 0x00000000b7ae7223 */ /* 0x100fe20000010802 */
[----:B------:R-:W-:Y:S01]  /*6c60*/  FMNMX.FTZ R120, R213, R120, !PT ;  /* 0x00000078d5787209 */ /* 0x000fe20007810000 */
[-CC-:B------:R-:W-:Y:S01]  /*6c70*/  FFMA.FTZ R168, R185, R0.reuse, -R2.reuse ;  /* 0x00000000b9a87223 */ /* 0x180fe20000010802 */
[----:B------:R-:W-:Y:S01]  /*6c80*/  FFMA.FTZ R170, R187, R0, -R2 ;  /* 0x00000000bbaa7223 */ /* 0x000fe20000010802 */
        /* <DEDUP_REMOVED lines=19> */
[----:B------:R-:W-:-:S05]  /*6dc0*/  FMNMX.FTZ R120, R167, R120, !PT ;  /* 0x00000078a7787209 */ /* 0x000fca0007810000 */
[----:B------:R-:W0:Y:S02]  /*6dd0*/  SHFL.BFLY PT, R141, R120, 0x2, 0x1f ;  /* 0x0c401f00788d7f89 */ /* 0x000e2400000e0000 */
[----:B------:R-:W-:Y:S08]  /*6de0*/  MUFU.EX2 R125, R125 ;  /* 0x0000007d007d7308 */ /* 0x000ff00000000800 */
[----:B------:R-:W-:Y:S08]  /*6df0*/  MUFU.EX2 R180, R180 ;  /* 0x000000b400b47308 */ /* 0x000ff00000000800 */
[----:B------:R-:W-:Y:S01]  /*6e00*/  MUFU.EX2 R121, R121 ;  /* 0x0000007900797308 */ /* 0x000fe20000000800 */
[----:B0-----:R-:W-:Y:S01]  /*6e10*/  FMNMX.FTZ R4, R120, R141, !PT ;  /* 0x0000008d78047209 */ /* 0x001fe20007810000 */
[----:B------:R-:W-:-:S06]  /*6e20*/  FFMA.FTZ R141, R161, R0, -R2 ;  /* 0x00000000a18d7223 */ /* 0x000fcc0000010802 */
[----:B------:R-:W-:Y:S01]  /*6e30*/  MUFU.EX2 R182, R182 ;  /* 0x000000b600b67308 */ /* 0x000fe20000000800 */
[----:B------:R-:W0:Y:S07]  /*6e40*/  SHFL.BFLY PT, R153, R4, 0x1, 0x1f ;  /* 0x0c201f0004997f89 */ /* 0x000e2e00000e0000 */
[----:B------:R-:W-:Y:S08]  /*6e50*/  MUFU.EX2 R137, R137 ;  /* 0x0000008900897308 */ /* 0x000ff00000000800 */
[----:B------:R-:W-:Y:S08]  /*6e60*/  MUFU.EX2 R176, R176 ;  /* 0x000000b000b07308 */ /* 0x000ff00000000800 */
[----:B------:R-:W-:Y:S01]  /*6e70*/  MUFU.EX2 R133, R133 ;  /* 0x0000008500857308 */ /* 0x000fe20000000800 */
[----:B0-----:R-:W-:Y:S01]  /*6e80*/  FMNMX.FTZ R4, R4, R153, !PT ;  /* 0x0000009904047209 */ /* 0x001fe20007810000 */
[----:B------:R-:W-:-:S03]  /*6e90*/  FFMA.FTZ R153, R165, R0, -R2 ;  /* 0x00000000a5997223 */ /* 0x000fc60000010802 */
[C---:B------:R-:W-:Y:S01]  /*6ea0*/  FSETP.NEU.FTZ.AND P1, PT, R4.reuse, -INF , PT ;  /* 0xff8000000400780b */ /* 0x040fe20003f3d000 */
[C---:B------:R-:W-:Y:S02]  /*6eb0*/  FMUL.FTZ R12, R4.reuse, R0 ;  /* 0x00000000040c7220 */ /* 0x040fe40000410000 */
[----:B------:R-:W0:Y:S01]  /*6ec0*/  MUFU.EX2 R2, R157 ;  /* 0x0000009d00027308 */ /* 0x000e220000000800 */
[----:B------:R-:W-:Y:S02]  /*6ed0*/  FSEL R128, R4, RZ, P1 ;  /* 0x000000ff04807208 */ /* 0x000fe40000800000 */
[----:B------:R-:W-:-:S05]  /*6ee0*/  FSEL R12, R12, RZ, P1 ;  /* 0x000000ff0c0c7208 */ /* 0x000fca0000800000 */
[----:B------:R-:W-:Y:S01]  /*6ef0*/  MUFU.EX2 R178, R178 ;  /* 0x000000b200b27308 */ /* 0x000fe20000000800 */
[-CC-:B------:R-:W-:Y:S01]  /*6f00*/  FFMA.FTZ R120, R3, R0.reuse, -R12.reuse ;  /* 0x0000000003787223 */ /* 0x180fe2000001080c */
[----:B------:R-:W-:Y:S01]  /*6f10*/  FADD.FTZ R3, -R128, R13 ;  /* 0x0000000d80037221 */ /* 0x000fe20000010100 */
[-CC-:B------:R-:W-:Y:S01]  /*6f20*/  FFMA.FTZ R20, R122, R0.reuse, -R12.reuse ;  /* 0x000000007a147223 */ /* 0x180fe2000001080c */
[-CC-:B------:R-:W-:Y:S01]  /*6f30*/  FFMA.FTZ R123, R123, R0.reuse, -R12.reuse ;  /* 0x000000007b7b7223 */ /* 0x180fe2000001080c */
[-CC-:B------:R-:W-:Y:S01]  /*6f40*/  FFMA.FTZ R127, R127, R0.reuse, -R12.reuse ;  /* 0x000000007f7f7223 */ /* 0x180fe2000001080c */
[-C--:B------:R-:W-:Y:S01]  /*6f50*/  FMUL.FTZ R3, R3, R0.reuse ;  /* 0x0000000003037220 */ /* 0x080fe20000410000 */
[-CC-:B------:R-:W-:Y:S01]  /*6f60*/  FFMA.FTZ R185, R189, R0.reuse, -R12.reuse ;  /* 0x00000000bdb97223 */ /* 0x180fe2000001080c */
[----:B------:R-:W-:Y:S01]  /*6f70*/  MUFU.EX2 R120, R120 ;  /* 0x0000007800787308 */ /* 0x000fe20000000800 */
[-CC-:B------:R-:W-:Y:S01]  /*6f80*/  FFMA.FTZ R122, R131, R0.reuse, -R12.reuse ;  /* 0x00000000837a7223 */ /* 0x180fe2000001080c */
[----:B0-----:R-:W-:Y:S01]  /*6f90*/  FFMA.FTZ R11, R2, R11, R225 ;  /* 0x0000000b020b7223 */ /* 0x001fe200000100e1 */
[-CC-:B------:R-:W-:Y:S01]  /*6fa0*/  FFMA.FTZ R187, R191, R0.reuse, -R12.reuse ;  /* 0x00000000bfbb7223 */ /* 0x180fe2000001080c */
[-CC-:B------:R-:W-:Y:S01]  /*6fb0*/  FFMA.FTZ R124, R135, R0.reuse, -R12.reuse ;  /* 0x00000000877c7223 */ /* 0x180fe2000001080c */
[-CC-:B------:R-:W-:Y:S01]  /*6fc0*/  FFMA.FTZ R181, R211, R0.reuse, -R12.reuse ;  /* 0x00000000d3b57223 */ /* 0x180fe2000001080c */
[----:B------:R-:W-:Y:S01]  /*6fd0*/  FADD.FTZ R11, R188, R11 ;  /* 0x0000000bbc0b7221 */ /* 0x000fe20000010000 */
        /* <DEDUP_REMOVED lines=13> */
[----:B------:R-:W1:Y:S08]  /*70b0*/  MUFU.EX2 R123, R123 ;  /* 0x0000007b007b7308 */ /* 0x000e700000000800 */
[----:B------:R-:W2:Y:S01]  /*70c0*/  MUFU.EX2 R127, R127 ;  /* 0x0000007f007f7308 */ /* 0x000ea20000000800 */
[----:B0-----:R-:W-:-:S07]  /*70d0*/  FFMA.FTZ R10, R3, R10, R20 ;  /* 0x0000000a030a7223 */ /* 0x001fce0000010014 */
[----:B------:R-:W0:Y:S01]  /*70e0*/  MUFU.EX2 R185, R185 ;  /* 0x000000b900b97308 */ /* 0x000e220000000800 */
[----:B-1----:R-:W-:Y:S01]  /*70f0*/  FADD.FTZ R13, R123, R10 ;  /* 0x0000000a7b0d7221 */ /* 0x002fe20000010000 */
[----:B------:R-:W-:-:S03]  /*7100*/  FADD.FTZ R10, R190, R11 ;  /* 0x0000000bbe0a7221 */ /* 0x000fc60000010000 */
        /* <DEDUP_REMOVED lines=9> */
[----:B------:R-:W-:-:S03]  /*71a0*/  FFMA.FTZ R134, R155, R0, -R12 ;  /* 0x000000009b867223 */ /* 0x000fc6000001080c */
[----:B------:R-:W-:Y:S02]  /*71b0*/  FADD.FTZ R13, R125, R136 ;  /* 0x000000887d0d7221 */ /* 0x000fe40000010000 */
[----:B------:R-:W0:Y:S01]  /*71c0*/  MUFU.EX2 R124, R124 ;  /* 0x0000007c007c7308 */ /* 0x000e220000000800 */
[----:B-1----:R-:W-:Y:S01]  /*71d0*/  FADD.FTZ R10, R122, R11 ;  /* 0x0000000b7a0a7221 */ /* 0x002fe20000010000 */
[----:B------:R-:W-:-:S04]  /*71e0*/  FADD.FTZ R136, R180, R13 ;  /* 0x0000000db4887221 */ /* 0x000fc80000010000 */
[----:B------:R-:W-:Y:S01]  /*71f0*/  FADD.FTZ R13, R121, R136 ;  /* 0x00000088790d7221 */ /* 0x000fe20000010000 */
[-C--:B------:R-:W-:Y:S01]  /*7200*/  FFMA.FTZ R136, R159, R0.reuse, -R12 ;  /* 0x000000009f887223 */ /* 0x080fe2000001080c */
[----:B------:R-:W1:Y:S01]  /*7210*/  MUFU.EX2 R181, R181 ;  /* 0x000000b500b57308 */ /* 0x000e620000000800 */
[----:B--2---:R-:W-:Y:S01]  /*7220*/  FADD.FTZ R11, R187, R10 ;  /* 0x0000000abb0b7221 */ /* 0x004fe20000010000 */
[----:B------:R-:W-:Y:S01]  /*7230*/  FADD.FTZ R138, R182, R13 ;  /* 0x0000000db68a7221 */ /* 0x000fe20000010000 */
[-CC-:B------:R-:W-:Y:S01]  /*7240*/  FFMA.FTZ R13, R223, R0.reuse, -R12.reuse ;  /* 0x00000000df0d7223 */ /* 0x180fe2000001080c */
[----:B------:R-:W-:Y:S02]  /*7250*/  FFMA.FTZ R12, R167, R0, -R12 ;  /* 0x00000000a70c7223 */ /* 0x000fe4000001080c */
[----:B------:R-:W-:Y:S02]  /*7260*/  FADD.FTZ R131, R137, R138 ;  /* 0x0000008a89837221 */ /* 0x000fe40000010000 */
[----:B------:R-:W2:Y:S01]  /*7270*/  MUFU.EX2 R126, R126 ;  /* 0x0000007e007e7308 */ /* 0x000ea20000000800 */
[----:B0-----:R-:W-:Y:S01]  /*7280*/  FADD.FTZ R10, R124, R11 ;  /* 0x0000000b7c0a7221 */ /* 0x001fe20000010000 */
[----:B------:R-:W-:-:S04]  /*7290*/  FADD.FTZ R138, R176, R131 ;  /* 0x00000083b08a7221 */ /* 0x000fc80000010000 */
        /* <DEDUP_REMOVED lines=52> */
.L_x_4578:
[----:B------:R-:W-:Y:S01]  /*75e0*/  UIADD3 UR5, UR5, 0x30860, URZ ;  /* 0x0003086005057890 */ /* 0x000fe2000fffe03f */
[----:B------:R-:W-:Y:S01]  /*75f0*/  ISETP.GT.AND P1, PT, R15, R14, PT ;  /* 0x0000000e0f00720c */ /* 0x000fe20003f24270 */
        /* <DEDUP_REMOVED lines=32> */
.L_x_4560:
[----:B------:R-:W-:Y:S01]  /*7800*/  ISETP.NE.AND P2, PT, R203, 0x1, PT ;  /* 0x00000001cb00780c */ /* 0x000fe20003f45270 */
[----:B------:R-:W-:Y:S01]  /*7810*/  VIADD R12, R22, 0x7f ;  /* 0x0000007f160c7836 */ /* 0x000fe20000000000 */
[----:B------:R-:W-:Y:S02]  /*7820*/  LOP3.LUT P1, RZ, R16, 0x80000, RZ, 0xc0, !PT ;  /* 0x0008000010ff7812 */ /* 0x000fe4000782c0ff */
[----:B------:R-:W-:-:S09]  /*7830*/  IADD3 R21, R17, 0x1, -R18 ;  /* 0x0000000111157810 */ /* 0x000fd20007ffe812 */
[----:B------:R-:W0:Y:S08]  /*7840*/  @P2 LDC R13, c[0x0][0x44c] ;  /* 0x00011300ff0d2b82 */ /* 0x000e300000000800 */
[----:B------:R-:W1:Y:S01]  /*7850*/  @P2 LDC R14, c[0x0][0x450] ;  /* 0x00011400ff0e2b82 */ /* 0x000e620000000800 */
[----:B0-----:R-:W-:-:S05]  /*7860*/  @P2 IMAD.HI.U32 R13, R12, R13, RZ ;  /* 0x0000000d0c0d2227 */ /* 0x001fca00078e00ff */
[----:B-1----:R-:W-:-:S05]  /*7870*/  @P2 SHF.R.U32.HI R12, RZ, R14, R13 ;  /* 0x0000000eff0c2219 */ /* 0x002fca000001160d */
[----:B------:R-:W-:-:S04]  /*7880*/  IMAD.IADD R12, R21, 0x1, R12 ;  /* 0x00000001150c7824 */ /* 0x000fc800078e020c */
[----:B------:R-:W-:Y:S01]  /*7890*/  VIADD R13, R12, -UR43 ;  /* 0x8000002b0c0d7c36 */ /* 0x000fe20008000000 */
[----:B------:R-:W-:Y:S06]  /*78a0*/  @!P1 BRA `(.L_x_4580) ;  /* 0x0000000000449947 */ /* 0x000fec0003800000 */
        /* <DEDUP_REMOVED lines=10> */
.L_x_4581:
[----:B------:R-:W0:Y:S02]  /*7950*/  LDC R121, c[0x0][0x9e4] ;  /* 0x00027900ff797b82 */ /* 0x000e240000000800 */
[----:B0-----:R-:W-:-:S13]  /*7960*/  ISETP.NE.AND P1, PT, R121, 0x1, PT ;  /* 0x000000017900780c */ /* 0x001fda0003f25270 */
[----:B------:R-:W0:Y:S02]  /*7970*/  @P1 LDC.64 R20, c[0x0][0x9e8] ;  /* 0x00027a00ff141b82 */ /* 0x000e240000000a00 */
[----:B0-----:R-:W-:-:S05]  /*7980*/  @P1 IMAD.HI.U32 R14, R12, R20, RZ ;  /* 0x000000140c0e1227 */ /* 0x001fca00078e00ff */
[----:B------:R-:W-:-:S07]  /*7990*/  @P1 SHF.R.U32.HI R12, RZ, R21, R14 ;  /* 0x00000015ff0c1219 */ /* 0x000fce000001160e */
.L_x_4582:
[----:B------:R-:W-:-:S05]  /*79a0*/  IMAD R12, R12, R121, RZ ;  /* 0x000000790c0c7224 */ /* 0x000fca00078e02ff */
[----:B------:R-:W-:-:S07]  /*79b0*/  VIMNMX R13, R13, R12, !PT ;  /* 0x0000000c0d0d7248 */ /* 0x000fce0007fe0100 */
.L_x_4580:
[----:B------:R-:W-:-:S04]  /*79c0*/  VIADD R13, R13, 0x5f ;  /* 0x0000005f0d0d7836 */ /* 0x000fc80000000000 */
[----:B------:R-:W-:-:S05]  /*79d0*/  IMAD.HI R13, R13, 0x2aaaaaab, RZ ;  /* 0x2aaaaaab0d0d7827 */ /* 0x000fca00078e02ff */
[----:B------:R-:W-:-:S04]  /*79e0*/  SHF.R.U32.HI R12, RZ, 0x1f, R13 ;  /* 0x0000001fff0c7819 */ /* 0x000fc8000001160d */
[----:B------:R-:W-:-:S04]  /*79f0*/  LEA.HI.SX32 R13, R13, R12, 0x1c ;  /* 0x0000000c0d0d7211 */ /* 0x000fc800078fe2ff */
[----:B------:R-:W-:-:S04]  /*7a00*/  VIMNMX R12, R194, R13, !PT ;  /* 0x0000000dc20c7248 */ /* 0x000fc80007fe0100 */
[----:B------:R-:W-:-:S13]  /*7a10*/  ISETP.GE.AND P1, PT, R15, R12, PT ;  /* 0x0000000c0f00720c */ /* 0x000fda0003f26270 */
[----:B------:R-:W-:Y:S05]  /*7a20*/  @!P1 BRA `(.L_x_4583) ;  /* 0x0000001c008c9947 */ /* 0x000fea0003800000 */
[----:B------:R-:W-:Y:S01]  /*7a30*/  IMAD.MOV.U32 R21, RZ, RZ, R4 ;  /* 0x000000ffff157224 */ /* 0x000fe200078e0004 */
[----:B------:R-:W-:Y:S01]  /*7a40*/  UMOV UR7, UR38 ;  /* 0x0000002600077c82 */ /* 0x000fe20008000000 */
[----:B------:R-:W-:Y:S01]  /*7a50*/  IMAD.MOV.U32 R13, RZ, RZ, R5 ;  /* 0x000000ffff0d7224 */ /* 0x000fe200078e0005 */
[----:B------:R-:W-:-:S06]  /*7a60*/  UMOV UR4, UR39 ;  /* 0x0000002700047c82 */ /* 0x000fcc0008000000 */
.L_x_4594:
[----:B------:R-:W-:-:S04]  /*7a70*/  UISETP.NE.AND UP0, UPT, UR4, 0x1, UPT ;  /* 0x000000010400788c */ /* 0x000fc8000bf05270 */
[----:B------:R-:W-:-:S04]  /*7a80*/  USEL UR38, URZ, 0x1, UP0 ;  /* 0x000000013f267887 */ /* 0x000fc80008000000 */
[----:B------:R-:W-:Y:S01]  /*7a90*/  ULOP3.LUT UR38, UR7, UR38, URZ, 0x3c, !UPT ;  /* 0x0000002607267292 */ /* 0x000fe2000f8e3c3f */
[----:B------:R-:W-:Y:S11]  /*7aa0*/  @!P0 BRA `(.L_x_4584) ;  /* 0x0000000000048947 */ /* 0x000ff60003800000 */
[----:B------:R-:W-:Y:S01]  /*7ab0*/  BPT.TRAP 0x1 ;  /* 0x000000040000795c */ /* 0x000fe20000300000 */
.L_x_4584:
        /* <DEDUP_REMOVED lines=9> */
.L_x_4585:
[----:B-1----:R-:W-:Y:S05]  /*7b50*/  @P1 BRA `(.L_x_4586) ;  /* 0x0000000000081947 */ /* 0x002fea0003800000 */
[----:B------:R-:W1:Y:S02]  /*7b60*/  SYNCS.PHASECHK.TRANS64.TRYWAIT P1, [UR6+0x30830], R0 ;  /* 0x03083000ff0075a7 */ /* 0x000e640008020146 */
[----:B-1----:R-:W-:Y:S05]  /*7b70*/  @!P1 BRA `(.L_x_4587) ;  /* 0x000000e000c49947 */ /* 0x002fea0003800000 */
.L_x_4586:
        /* <DEDUP_REMOVED lines=167> */
.L_x_4588:
[----:B------:R-:W-:Y:S01]  /*85f0*/  ULEA UR5, UR4, UR40, 0x3 ;  /* 0x0000002804057291 */ /* 0x000fe2000f8e183f */
[----:B01----:R-:W-:-:S05]  /*8600*/  IMAD.U32 R0, RZ, RZ, UR7 ;  /* 0x00000007ff007e24 */ /* 0x003fca000f8e00ff */
[----:B------:R-:W-:-:S04]  /*8610*/  SHF.L.U32 R0, R0, 0x1f, RZ ;  /* 0x0000001f00007819 */ /* 0x000fc800000006ff */
[----:B------:R0:W1:Y:S01]  /*8620*/  SYNCS.PHASECHK.TRANS64.TRYWAIT P1, [UR5+0x30850], R0 ;  /* 0x03085000ff0075a7 */ /* 0x0000620008020145 */
[----:B------:R-:W-:Y:S05]  /*8630*/  @!P0 BRA `(.L_x_4589) ;  /* 0x0000000000048947 */ /* 0x000fea0003800000 */
[----:B------:R-:W-:Y:S01]  /*8640*/  BPT.TRAP 0x1 ;  /* 0x000000040000795c */ /* 0x000fe20000300000 */
.L_x_4589:
[----:B-1----:R-:W-:Y:S05]  /*8650*/  @P1 BRA `(.L_x_4590) ;  /* 0x0000000000081947 */ /* 0x002fea0003800000 */
[----:B------:R-:W1:Y:S02]  /*8660*/  SYNCS.PHASECHK.TRANS64.TRYWAIT P1, [UR5+0x30850], R0 ;  /* 0x03085000ff0075a7 */ /* 0x000e640008020145 */
[----:B-1----:R-:W-:Y:S05]  /*8670*/  @!P1 BRA `(.L_x_4591) ;  /* 0x000000d8001c9947 */ /* 0x002fea0003800000 */
.L_x_4590:
        /* <DEDUP_REMOVED lines=38> */
.L_x_4592:
        /* <DEDUP_REMOVED lines=60> */
[C---:B0-----:R-:W-:Y:S01]  /*8ca0*/  FMUL.FTZ R169, R5.reuse, R0 ;  /* 0x0000000005a97220 */ /* 0x041fe20000410000 */
[----:B------:R-:W-:-:S03]  /*8cb0*/  FADD.FTZ R13, -R5, R13 ;  /* 0x0000000d050d7221 */ /* 0x000fc60000010100 */
[-CC-:B------:R-:W-:Y:S01]  /*8cc0*/  FFMA.FTZ R188, R121, R0.reuse, -R169.reuse ;  /* 0x0000000079bc7223 */ /* 0x180fe200000108a9 */
[-CC-:B------:R-:W-:Y:S01]  /*8cd0*/  FFMA.FTZ R121, R129, R0.reuse, -R169.reuse ;  /* 0x0000000081797223 */ /* 0x180fe200000108a9 */
[-CC-:B------:R-:W-:Y:S01]  /*8ce0*/  FFMA.FTZ R129, R137, R0.reuse, -R169.reuse ;  /* 0x0000000089817223 */ /* 0x180fe200000108a9 */
[-CC-:B------:R-:W-:Y:S01]  /*8cf0*/  FFMA.FTZ R137, R145, R0.reuse, -R169.reuse ;  /* 0x0000000091897223 */ /* 0x180fe200000108a9 */
[-CC-:B------:R-:W-:Y:S01]  /*8d00*/  FFMA.FTZ R145, R153, R0.reuse, -R169.reuse ;  /* 0x0000000099917223 */ /* 0x180fe200000108a9 */
[-C--:B------:R-:W-:Y:S01]  /*8d10*/  FFMA.FTZ R153, R161, R0.reuse, -R169 ;  /* 0x00000000a1997223 */ /* 0x080fe200000108a9 */
[C---:B------:R-:W-:Y:S01]  /*8d20*/  FADD.FTZ R3, -R4.reuse, R21 ;  /* 0x0000001504037221 */ /* 0x040fe20000010100 */
[-C--:B------:R-:W-:Y:S01]  /*8d30*/  FMUL.FTZ R161, R4, R0.reuse ;  /* 0x0000000004a17220 */ /* 0x080fe20000410000 */
[-C--:B------:R-:W-:Y:S01]  /*8d40*/  FMUL.FTZ R168, R13, R0.reuse ;  /* 0x000000000da87220 */ /* 0x080fe20000410000 */
[-C--:B------:R-:W-:Y:S01]  /*8d50*/  FFMA.FTZ R13, R120, R0.reuse, -R169 ;  /* 0x00000000780d7223 */ /* 0x080fe200000108a9 */
[-C--:B------:R-:W-:Y:S01]  /*8d60*/  FMUL.FTZ R3, R3, R0.reuse ;  /* 0x0000000003037220 */ /* 0x080fe20000410000 */
[-CC-:B------:R-:W-:Y:S01]  /*8d70*/  FFMA.FTZ R14, R122, R0.reuse, -R161.reuse ;  /* 0x000000007a0e7223 */ /* 0x180fe200000108a1 */
[-C--:B------:R-:W-:Y:S01]  /*8d80*/  FFMA.FTZ R189, R123, R0.reuse, -R161 ;  /* 0x000000007bbd7223 */ /* 0x080fe200000108a1 */
[----:B------:R-:W-:Y:S01]  /*8d90*/  MUFU.EX2 R2, R168 ;  /* 0x000000a800027308 */ /* 0x000fe20000000800 */
[-C--:B------:R-:W-:Y:S01]  /*8da0*/  FFMA.FTZ R190, R124, R0.reuse, -R169 ;  /* 0x000000007cbe7223 */ /* 0x080fe200000108a9 */
[-C--:B------:R-:W-:Y:S01]  /*8db0*/  FFMA.FTZ R191, R126, R0.reuse, -R161 ;  /* 0x000000007ebf7223 */ /* 0x080fe200000108a1 */
[-C--:B------:R-:W-:Y:S01]  /*8dc0*/  FFMA.FTZ R21, R125, R0.reuse, -R169 ;  /* 0x000000007d157223 */ /* 0x080fe200000108a9 */
[-C--:B------:R-:W-:Y:S01]  /*8dd0*/  FFMA.FTZ R20, R127, R0.reuse, -R161 ;  /* 0x000000007f147223 */ /* 0x080fe200000108a1 */
[-C--:B------:R-:W-:Y:S01]  /*8de0*/  FFMA.FTZ R184, R128, R0.reuse, -R169 ;  /* 0x0000000080b87223 */ /* 0x080fe200000108a9 */
[-CC-:B------:R-:W-:Y:S01]  /*8df0*/  FFMA.FTZ R185, R130, R0.reuse, -R161.reuse ;  /* 0x0000000082b97223 */ /* 0x180fe200000108a1 */
[-C--:B------:R-:W-:Y:S01]  /*8e00*/  FFMA.FTZ R120, R131, R0.reuse, -R161 ;  /* 0x0000000083787223 */ /* 0x080fe200000108a1 */
[----:B------:R-:W0:Y:S01]  /*8e10*/  MUFU.EX2 R13, R13 ;  /* 0x0000000d000d7308 */ /* 0x000e220000000800 */
[-C--:B------:R-:W-:Y:S01]  /*8e20*/  FFMA.FTZ R186, R132, R0.reuse, -R169 ;  /* 0x0000000084ba7223 */ /* 0x080fe200000108a9 */
[-C--:B------:R-:W-:Y:S01]  /*8e30*/  FFMA.FTZ R187, R134, R0.reuse, -R161 ;  /* 0x0000000086bb7223 */ /* 0x080fe200000108a1 */
[-C--:B------:R-:W-:Y:S01]  /*8e40*/  FFMA.FTZ R125, R133, R0.reuse, -R169 ;  /* 0x00000000857d7223 */ /* 0x080fe200000108a9 */
[-C--:B------:R-:W-:Y:S01]  /*8e50*/  FFMA.FTZ R122, R135, R0.reuse, -R161 ;  /* 0x00000000877a7223 */ /* 0x080fe200000108a1 */
[-C--:B------:R-:W-:Y:S01]  /*8e60*/  FFMA.FTZ R180, R136, R0.reuse, -R169 ;  /* 0x0000000088b47223 */ /* 0x080fe200000108a9 */
        /* <DEDUP_REMOVED lines=21> */
[-CC-:B------:R-:W-:Y:S01]  /*8fc0*/  FFMA.FTZ R149, R157, R0.reuse, -R169.reuse ;  /* 0x000000009d957223 */ /* 0x180fe200000108a9 */
[-CC-:B------:R-:W-:Y:S01]  /*8fd0*/  FFMA.FTZ R168, R160, R0.reuse, -R169.reuse ;  /* 0x00000000a0a87223 */ /* 0x180fe200000108a9 */
[-CC-:B------:R-:W-:Y:S01]  /*8fe0*/  FFMA.FTZ R170, R164, R0.reuse, -R169.reuse ;  /* 0x00000000a4aa7223 */ /* 0x180fe200000108a9 */
[-C--:B------:R-:W-:Y:S01]  /*8ff0*/  FFMA.FTZ R157, R165, R0.reuse, -R169 ;  /* 0x00000000a59d7223 */ /* 0x080fe200000108a9 */
[--C-:B------:R-:W-:Y:S01]  /*9000*/  FFMA.FTZ R169, R162, R0, -R161.reuse ;  /* 0x00000000a2a97223 */ /* 0x100fe200000108a1 */
[----:B------:R-:W2:Y:S01]  /*9010*/  MUFU.EX2 R189, R189 ;  /* 0x000000bd00bd7308 */ /* 0x000ea20000000800 */
[----:B-1----:R-:W-:Y:S01]  /*9020*/  FFMA.FTZ R10, R3, R10, R14 ;  /* 0x0000000a030a7223 */ /* 0x002fe2000001000e */
[-CC-:B------:R-:W-:Y:S01]  /*9030*/  FFMA.FTZ R163, R163, R0.reuse, -R161.reuse ;  /* 0x00000000a3a37223 */ /* 0x180fe200000108a1 */
[----:B------:R-:W-:-:S05]  /*9040*/  FFMA.FTZ R166, R166, R0, -R161 ;  /* 0x00000000a6a67223 */ /* 0x000fca00000108a1 */
        /* <DEDUP_REMOVED lines=18> */
[----:B------:R-:W-:-:S06]  /*9170*/  FFMA.FTZ R132, R155, R0, -R161 ;  /* 0x000000009b847223 */ /* 0x000fcc00000108a1 */
        /* <DEDUP_REMOVED lines=16> */
[-CC-:B------:R-:W-:Y:S01]  /*9280*/  FFMA.FTZ R134, R159, R0.reuse, -R161.reuse ;  /* 0x000000009f867223 */ /* 0x180fe200000108a1 */
[----:B------:R-:W-:-:S05]  /*9290*/  FFMA.FTZ R161, R167, R0, -R161 ;  /* 0x00000000a7a17223 */ /* 0x000fca00000108a1 */
        /* <DEDUP_REMOVED lines=58> */
.L_x_4593:
[----:B------:R-:W-:Y:S01]  /*9640*/  UIADD3 UR5, UR5, 0x30860, URZ ;  /* 0x0003086005057890 */ /* 0x000fe2000fffe03f */
[C---:B------:R-:W-:Y:S01]  /*9650*/  ISETP.GT.AND P1, PT, R15.reuse, R12, PT ;  /* 0x0000000c0f00720c */ /* 0x040fe20003f24270 */
        /* <DEDUP_REMOVED lines=32> */
.L_x_4583:
[----:B------:R-:W-:-:S13]  /*9860*/  ISETP.GE.AND P1, PT, R15, R194, PT ;  /* 0x000000c20f00720c */ /* 0x000fda0003f26270 */
[----:B------:R-:W-:Y:S05]  /*9870*/  @!P1 BRA `(.L_x_4595) ;  /* 0x0000003000509947 */ /* 0x000fea0003800000 */
[----:B------:R-:W-:Y:S01]  /*9880*/  IMAD.MOV.U32 R13, RZ, RZ, R4 ;  /* 0x000000ffff0d7224 */ /* 0x000fe200078e0004 */
[----:B------:R-:W-:Y:S01]  /*9890*/  UMOV UR6, UR38 ;  /* 0x0000002600067c82 */ /* 0x000fe20008000000 */
[----:B------:R-:W-:Y:S01]  /*98a0*/  IMAD.MOV.U32 R12, RZ, RZ, R5 ;  /* 0x000000ffff0c7224 */ /* 0x000fe200078e0005 */
[----:B------:R-:W-:Y:S01]  /*98b0*/  UMOV UR4, UR39 ;  /* 0x0000002700047c82 */ /* 0x000fe20008000000 */
[----:B------:R-:W-:Y:S01]  /*98c0*/  ULDC UR42, c[0x0][0x9e4] ;  /* 0x00027900002a7ab9 */ /* 0x000fe20000000800 */
[----:B------:R-:W-:Y:S01]  /*98d0*/  ULDC UR43, c[0x0][0x9dc] ;  /* 0x00027700002b7ab9 */ /* 0x000fe20000000800 */
[----:B------:R-:W-:-:S05]  /*98e0*/  ULDC UR54, c[0x0][0x9e0] ;  /* 0x0002780000367ab9 */ /* 0x000fca0000000800 */
.L_x_4614:
        /* <DEDUP_REMOVED lines=8> */
.L_x_4596:
[----:B------:R-:W-:Y:S01]  /*9970*/  ULEA UR5, UR39, UR40, 0x3 ;  /* 0x0000002827057291 */ /* 0x000fe2000f8e183f */
[----:B------:R-:W-:-:S05]  /*9980*/  IMAD.U32 R0, RZ, RZ, UR38 ;  /* 0x00000026ff007e24 */ /* 0x000fca000f8e00ff */
[----:B------:R-:W-:-:S04]  /*9990*/  SHF.L.U32 R0, R0, 0x1f, RZ ;  /* 0x0000001f00007819 */ /* 0x000fc800000006ff */
[----:B------:R0:W1:Y:S01]  /*99a0*/  SYNCS.PHASECHK.TRANS64.TRYWAIT P1, [UR5+0x30830], R0 ;  /* 0x03083000ff0075a7 */ /* 0x0000620008020145 */
[----:B------:R-:W-:Y:S05]  /*99b0*/  @!P0 BRA `(.L_x_4597) ;  /* 0x0000000000048947 */ /* 0x000fea0003800000 */
[----:B------:R-:W-:Y:S01]  /*99c0*/  BPT.TRAP 0x1 ;  /* 0x000000040000795c */ /* 0x000fe20000300000 */
.L_x_4597:
[----:B-1----:R-:W-:Y:S05]  /*99d0*/  @P1 BRA `(.L_x_4598) ;  /* 0x0000000000081947 */ /* 0x002fea0003800000 */
[----:B------:R-:W1:Y:S02]  /*99e0*/  SYNCS.PHASECHK.TRANS64.TRYWAIT P1, [UR5+0x30830], R0 ;  /* 0x03083000ff0075a7 */ /* 0x000e640008020145 */
[----:B-1----:R-:W-:Y:S05]  /*99f0*/  @!P1 BRA `(.L_x_4599) ;  /* 0x000000c400549947 */ /* 0x002fea0003800000 */
.L_x_4598:
        /* <DEDUP_REMOVED lines=167> */
.L_x_4600:
[----:B------:R-:W-:Y:S01]  /*a470*/  ULEA UR5, UR4, UR40, 0x3 ;  /* 0x0000002804057291 */ /* 0x000fe2000f8e183f */
[----:B01----:R-:W-:-:S05]  /*a480*/  IMAD.U32 R0, RZ, RZ, UR6 ;  /* 0x00000006ff007e24 */ /* 0x003fca000f8e00ff */
[----:B------:R-:W-:-:S04]  /*a490*/  SHF.L.U32 R0, R0, 0x1f, RZ ;  /* 0x0000001f00007819 */ /* 0x000fc800000006ff */
[----:B------:R0:W1:Y:S01]  /*a4a0*/  SYNCS.PHASECHK.TRANS64.TRYWAIT P1, [UR5+0x30850], R0 ;  /* 0x03085000ff0075a7 */ /* 0x0000620008020145 */
[----:B------:R-:W-:Y:S05]  /*a4b0*/  @!P0 BRA `(.L_x_4601) ;  /* 0x0000000000048947 */ /* 0x000fea0003800000 */
[----:B------:R-:W-:Y:S01]  /*a4c0*/  BPT.TRAP 0x1 ;  /* 0x000000040000795c */ /* 0x000fe20000300000 */
.L_x_4601:
[----:B-1----:R-:W-:Y:S05]  /*a4d0*/  @P1 BRA `(.L_x_4602) ;  /* 0x0000000000081947 */ /* 0x002fea0003800000 */
[----:B------:R-:W1:Y:S02]  /*a4e0*/  SYNCS.PHASECHK.TRANS64.TRYWAIT P1, [UR5+0x30850], R0 ;  /* 0x03085000ff0075a7 */ /* 0x000e640008020145 */
[----:B-1----:R-:W-:Y:S05]  /*a4f0*/  @!P1 BRA `(.L_x_4603) ;  /* 0x000000b800ac9947 */ /* 0x002fea0003800000 */
.L_x_4602:
[----:B------:R-:W-:Y:S01]  /*a500*/  UIADD3 UR6, UR40, 0x400, URZ ;  /* 0x0000040028067890 */ /* 0x000fe2000fffe03f */
[----:B------:R-:W-:Y:S01]  /*a510*/  WARPGROUP.ARRIVE ;  /* 0x00000000000079c5 */ /* 0x000fe20000000000 */
[----:B------:R-:W-:Y:S02]  /*a520*/  UMOV UR11, 0x40000040 ;  /* 0x40000040000b7882 */ /* 0x000fe40000000000 */
[----:B------:R-:W-:-:S04]  /*a530*/  USHF.R.U32.HI UR6, URZ, 0x4, UR6 ;  /* 0x000000043f067899 */ /* 0x000fc80008011606 */
        /* <DEDUP_REMOVED lines=9> */
[----:B------:R-:W-:Y:S02]  /*a5d0*/  WARPGROUP.DEPBAR.LE gsb0, 0x0 ;  /* 0x00008000000079c5 */ /* 0x000fe40000010000 */
[----:B------:R-:W-:-:S14]  /*a5e0*/  WARPGROUP.ARRIVE ;  /* 0x00000000000079c5 */ /* 0x000fdc0000000000 */
        /* <DEDUP_REMOVED lines=27> */
.L_x_4604:
[----:B------:R-:W-:Y:S01]  /*a7a0*/  ISETP.NE.AND P2, PT, R203, 0x1, PT ;  /* 0x00000001cb00780c */ /* 0x000fe20003f45270 */
[----:B------:R-:W-:Y:S01]  /*a7b0*/  IMAD.IADD R5, R192, 0x1, R22 ;  /* 0x00000001c0057824 */ /* 0x000fe200078e0216 */
[----:B------:R-:W-:Y:S01]  /*a7c0*/  ULEA UR4, UR7, UR40, 0x3 ;  /* 0x0000002807047291 */ /* 0x000fe2000f8e183f */
[----:B------:R-:W-:Y:S01]  /*a7d0*/  IMAD R20, R15, -0x60, RZ ;  /* 0xffffffa00f147824 */ /* 0x000fe200078e02ff */
[----:B------:R-:W-:Y:S02]  /*a7e0*/  LOP3.LUT P1, RZ, R16, 0x80000, RZ, 0xc0, !PT ;  /* 0x0008000010ff7812 */ /* 0x000fe4000782c0ff */
[----:B------:R-:W-:-:S04]  /*a7f0*/  UIADD3 UR4, UR4, 0x30840, URZ ;  /* 0x0003084004047890 */ /* 0x000fc8000fffe03f */
[----:B------:R-:W-:-:S03]  /*a800*/  UPRMT UR4, UR60, 0x654, UR4 ;  /* 0x000006543c047896 */ /* 0x000fc60008000004 */
[----:B01----:R-:W0:Y:S08]  /*a810*/  @P2 LDC R0, c[0x0][0x44c] ;  /* 0x00011300ff002b82 */ /* 0x003e300000000800 */
[----:B------:R-:W1:Y:S01]  /*a820*/  @P2 LDC R3, c[0x0][0x450] ;  /* 0x00011400ff032b82 */ /* 0x000e620000000800 */
[----:B------:R-:W-:Y:S01]  /*a830*/  SYNCS.ARRIVE.TRANS64.RED.A1T0 RZ, [UR4], RZ ;  /* 0x000000ffffff79a7 */ /* 0x000fe20008100404 */
[----:B------:R-:W-:Y:S01]  /*a840*/  ULOP3.LUT UR4, URZ, UR43, URZ, 0x33, !UPT ;  /* 0x0000002b3f047292 */ /* 0x000fe2000f8e333f */
        /* <DEDUP_REMOVED lines=24> */
.L_x_4607:
[----:B------:R-:W-:-:S05]  /*a9d0*/  IMAD.U32 R169, RZ, RZ, UR42 ;  /* 0x0000002affa97e24 */ /* 0x000fca000f8e00ff */
[----:B------:R-:W-:-:S13]  /*a9e0*/  ISETP.NE.AND P1, PT, R169, 0x1, PT ;  /* 0x00000001a900780c */ /* 0x000fda0003f25270 */
[----:B------:R-:W0:Y:S02]  /*a9f0*/  @P1 LDC.64 R2, c[0x0][0x9e8] ;  /* 0x00027a00ff021b82 */ /* 0x000e240000000a00 */
[----:B0-----:R-:W-:-:S05]  /*aa00*/  @P1 IMAD.HI.U32 R2, R21, R2, RZ ;  /* 0x0000000215021227 */ /* 0x001fca00078e00ff */
[----:B------:R-:W-:-:S07]  /*aa10*/  @P1 SHF.R.U32.HI R21, RZ, R3, R2 ;  /* 0x00000003ff151219 */ /* 0x000fce0000011602 */
.L_x_4608:
[----:B------:R-:W-:Y:S05]  /*aa20*/  BSYNC B0 ;  /* 0x0000000000007941 */ /* 0x000fea0003800000 */
.L_x_4606:
[----:B------:R-:W-:-:S05]  /*aa30*/  IMAD R21, R21, R169, R0 ;  /* 0x000000a915157224 */ /* 0x000fca00078e0200 */
[----:B------:R-:W-:Y:S02]  /*aa40*/  VIADDMNMX R4, R21, R169, R4, PT ;  /* 0x000000a915047246 */ /* 0x000fe40003800104 */
[----:B------:R-:W-:-:S07]  /*aa50*/  VIMNMX R14, R14, R21, !PT ;  /* 0x000000150e0e7248 */ /* 0x000fce0007fe0100 */
.L_x_4605:
        /* <DEDUP_REMOVED lines=151> */
.L_x_4611:
[----:B------:R-:W-:-:S05]  /*b3d0*/  IMAD.U32 R20, RZ, RZ, UR42 ;  /* 0x0000002aff147e24 */ /* 0x000fca000f8e00ff */
[----:B------:R-:W-:-:S13]  /*b3e0*/  ISETP.NE.AND P6, PT, R20, 0x1, PT ;  /* 0x000000011400780c */ /* 0x000fda0003fc5270 */
[----:B------:R-:W0:Y:S02]  /*b3f0*/  @P6 LDC.64 R2, c[0x0][0x9e8] ;  /* 0x00027a00ff026b82 */ /* 0x000e240000000a00 */
[----:B0-----:R-:W-:-:S05]  /*b400*/  @P6 IMAD.HI.U32 R2, R5, R2, RZ ;  /* 0x0000000205026227 */ /* 0x001fca00078e00ff */
[----:B------:R-:W-:-:S07]  /*b410*/  @P6 SHF.R.U32.HI R5, RZ, R3, R2 ;  /* 0x00000003ff056219 */ /* 0x000fce0000011602 */
.L_x_4612:
[----:B------:R-:W-:Y:S05]  /*b420*/  BSYNC B0 ;  /* 0x0000000000007941 */ /* 0x000fea0003800000 */
.L_x_4610:
[----:B------:R-:W-:-:S05]  /*b430*/  IMAD R5, R5, R20, R0 ;  /* 0x0000001405057224 */ /* 0x000fca00078e0200 */
[----:B------:R-:W-:Y:S02]  /*b440*/  VIADDMNMX R4, R5, R20, R4, PT ;  /* 0x0000001405047246 */ /* 0x000fe40003800104 */
[----:B------:R-:W-:-:S07]  /*b450*/  VIMNMX R14, R14, R5, !PT ;  /* 0x000000050e0e7248 */ /* 0x000fce0007fe0100 */
.L_x_4609:
        /* <DEDUP_REMOVED lines=308> */
.L_x_4613:
        /* <DEDUP_REMOVED lines=34> */
.L_x_4595:
        /* <DEDUP_REMOVED lines=99> */
.L_x_4615:
[----:B------:R-:W-:Y:S01]  /*cff0*/  ULEA UR5, UR39, UR40, 0x3 ;  /* 0x0000002827057291 */ /* 0x000fe2000f8e183f */
[----:B------:R-:W-:-:S05]  /*d000*/  IMAD.U32 R2, RZ, RZ, UR38 ;  /* 0x00000026ff027e24 */ /* 0x000fca000f8e00ff */
[----:B------:R-:W-:-:S04]  /*d010*/  SHF.L.U32 R2, R2, 0x1f, RZ ;  /* 0x0000001f02027819 */ /* 0x000fc800000006ff */
[----:B------:R0:W1:Y:S01]  /*d020*/  SYNCS.PHASECHK.TRANS64.TRYWAIT P1, [UR5+0x30850], R2 ;  /* 0x03085002ff0075a7 */ /* 0x0000620008020145 */
[----:B------:R-:W-:Y:S05]  /*d030*/  @!P0 BRA `(.L_x_4616) ;  /* 0x0000000000048947 */ /* 0x000fea0003800000 */
[----:B------:R-:W-:Y:S01]  /*d040*/  BPT.TRAP 0x1 ;  /* 0x000000040000795c */ /* 0x000fe20000300000 */
.L_x_4616:
[----:B-1----:R-:W-:Y:S05]  /*d050*/  @P1 BRA `(.L_x_4617) ;  /* 0x0000000000081947 */ /* 0x002fea0003800000 */
[----:B------:R-:W1:Y:S02]  /*d060*/  SYNCS.PHASECHK.TRANS64.TRYWAIT P1, [UR5+0x30850], R2 ;  /* 0x03085002ff0075a7 */ /* 0x000e640008020145 */
[----:B-1----:R-:W-:Y:S05]  /*d070*/  @!P1 BRA `(.L_x_4618) ;  /* 0x0000008c00e49947 */ /* 0x002fea0003800000 */
.L_x_4617:
[----:B------:R-:W-:Y:S01]  /*d080*/  UIADD3 UR40, UR40, 0x400, URZ ;  /* 0x0000040028287890 */ /* 0x000fe2000fffe03f */
[----:B------:R-:W-:Y:S01]  /*d090*/  WARPGROUP.ARRIVE ;  /* 0x00000000000079c5 */ /* 0x000fe20000000000 */
[----:B------:R-:W-:Y:S01]  /*d0a0*/  UMOV UR7, 0x40000040 ;  /* 0x4000004000077882 */ /* 0x000fe20000000000 */
[----:B01----:R-:W0:Y:S01]  /*d0b0*/  SHFL.BFLY PT, R2, R11, 0x2, 0x1f ;  /* 0x0c401f000b027f89 */ /* 0x003e2200000e0000 */
[----:B------:R-:W-:Y:S01]  /*d0c0*/  USHF.R.U32.HI UR40, URZ, 0x4, UR40 ;  /* 0x000000043f287899 */ /* 0x000fe20008011628 */
[----:B------:R-:W-:Y:S02]  /*d0d0*/  IMAD.MOV.U32 R17, RZ, RZ, RZ ;  /* 0x000000ffff117224 */ /* 0x000fe400078e00ff */
[----:B------:R-:W1:Y:S01]  /*d0e0*/  SHFL.BFLY PT, R3, R10, 0x2, 0x1f ;  /* 0x0c401f000a037f89 */ /* 0x000e6200000e0000 */
[----:B------:R-:W-:Y:S01]  /*d0f0*/  ULOP3.LUT UR40, UR40, 0x3fff, URZ, 0xc0, !UPT ;  /* 0x00003fff28287892 */ /* 0x000fe2000f8ec03f */
[----:B------:R-:W-:-:S03]  /*d100*/  IMAD.MOV.U32 R18, RZ, RZ, RZ ;  /* 0x000000ffff127224 */ /* 0x000fc600078e00ff */
[----:B------:R-:W-:-:S04]  /*d110*/  ULOP3.LUT UR4, UR40, 0x3000000, URZ, 0xfc, !UPT ;  /* 0x0300000028047892 */ /* 0x000fc8000f8efc3f */
[----:B------:R-:W-:-:S07]  /*d120*/  UIMAD UR4, UR39, 0x900, UR4 ;  /* 0x00000900270478a4 */ /* 0x000fce000f8e0204 */
[----:B------:R-:W-:Y:S02]  /*d130*/  UMOV UR6, UR4 ;  /* 0x0000000400067c82 */ /* 0x000fe40008000000 */
[----:B------:R-:W-:Y:S01]  /*d140*/  HGMMA.64x192x16.F32 R24, R188, gdesc[UR4].tnspB, R24, gsb0 ;  /* 0x42e00004bc187df0 */ /* 0x000fe20008000818 */
[----:B------:R-:W-:Y:S01]  /*d150*/  UIADD3 UR6, UR4, 0x80, URZ ;  /* 0x0000008004067890 */ /* 0x000fe2000fffe03f */
[----:B0-----:R-:W-:Y:S01]  /*d160*/  FADD.FTZ R2, R2, R11 ;  /* 0x0000000b02027221 */ /* 0x001fe20000010000 */
[----:B------:R-:W-:Y:S01]  /*d170*/  UMOV UR7, 0x40000040 ;  /* 0x4000004000077882 */ /* 0x000fe20000000000 */
[----:B-1----:R-:W-:-:S03]  /*d180*/  FADD.FTZ R6, R3, R10 ;  /* 0x0000000a03067221 */ /* 0x002fc60000010000 */
[----:B------:R-:W0:Y:S04]  /*d190*/  SHFL.BFLY PT, R3, R2, 0x1, 0x1f ;  /* 0x0c201f0002037f89 */ /* 0x000e2800000e0000 */
[----:B------:R-:W1:Y:S01]  /*d1a0*/  SHFL.BFLY PT, R7, R6, 0x1, 0x1f ;  /* 0x0c201f0006077f89 */ /* 0x000e6200000e0000 */
[----:B0-----:R-:W-:Y:S01]  /*d1b0*/  FADD.FTZ R12, R2, R3 ;  /* 0x00000003020c7221 */ /* 0x001fe20000010000 */
[----:B------:R-:W-:Y:S02]  /*d1c0*/  IMAD.MOV.U32 R2, RZ, RZ, -0x800000 ;  /* 0xff800000ff027424 */ /* 0x000fe400078e00ff */
[----:B------:R-:W-:Y:S02]  /*d1d0*/  IMAD.MOV.U32 R3, RZ, RZ, -0x800000 ;  /* 0xff800000ff037424 */ /* 0x000fe400078e00ff */
[----:B-1----:R-:W-:Y:S01]  /*d1e0*/  FADD.FTZ R13, R6, R7 ;  /* 0x00000007060d7221 */ /* 0x002fe20000010000 */
[----:B------:R-:W-:-:S04]  /*d1f0*/  FSETP.NE.FTZ.AND P1, PT, R12, RZ, PT ;  /* 0x000000ff0c00720b */ /* 0x000fc80003f35000 */
        /* <DEDUP_REMOVED lines=38> */
.L_x_4619:
[----:B------:R-:W-:Y:S01]  /*d460*/  UIADD3 UR4, UR5, 0x30860, URZ ;  /* 0x0003086005047890 */ /* 0x000fe2000fffe03f */
[-C--:B------:R-:W-:Y:S01]  /*d470*/  FMUL.FTZ R4, R24, R17.reuse ;  /* 0x0000001118047220 */ /* 0x080fe20000410000 */
[----:B------:R-:W-:Y:S01]  /*d480*/  UIADD3 UR39, UR39, 0x1, URZ ;  /* 0x0000000127277890 */ /* 0x000fe2000fffe03f */
[-C--:B------:R-:W-:Y:S01]  /*d490*/  FMUL.FTZ R129, R63, R18.reuse ;  /* 0x000000123f817220 */ /* 0x080fe20000410000 */
        /* <DEDUP_REMOVED lines=97> */
[-C--:B------:R-:W-:Y:S01]  /*dab0*/  FMUL.FTZ R118, R118, R18.reuse ;  /* 0x0000001276767220 */ /* 0x080fe20000410000 */
[----:B------:R-:W-:Y:S01]  /*dac0*/  FMUL.FTZ R119, R119, R18 ;  /* 0x0000001277777220 */ /* 0x000fe20000410000 */
[----:B------:R-:W-:Y:S01]  /*dad0*/  VIADD R201, R201, 0x1 ;  /* 0x00000001c9c97836 */ /* 0x000fe20000000000 */
[----:B------:R-:W-:-:S02]  /*dae0*/  USEL UR39, UR39, URZ, UP0 ;  /* 0x0000003f27277287 */ /* 0x000fc40008000000 */
[----:B------:R-:W-:-:S12]  /*daf0*/  ULOP3.LUT UR38, UR38, UR4, URZ, 0x3c, !UPT ;  /* 0x0000000426267292 */ /* 0x000fd8000f8e3c3f */
.L_x_4541:
[----:B------:R-:W0:Y:S01]  /*db00*/  S2R R18, SR_CgaCtaId ;  /* 0x0000000000127919 */ /* 0x000e220000008800 */
[----:B------:R-:W-:Y:S01]  /*db10*/  MOV R17, 0x400 ;  /* 0x0000040000117802 */ /* 0x000fe20000000f00 */
[----:B------:R-:W-:Y:S01]  /*db20*/  BSSY B0, `(.L_x_4620) ;  /* 0x0000256000007945 */ /* 0x000fe20003800000 */
[----:B------:R-:W-:Y:S02]  /*db30*/  BAR.SYNC.DEFER_BLOCKING 0x5, 0x180 ;  /* 0x0146000000007b1d */ /* 0x000fe40000010000 */
[----:B0-----:R-:W-:-:S05]  /*db40*/  LEA R17, R18, R17, 0x18 ;  /* 0x0000001112117211 */ /* 0x001fca00078ec0ff */
[----:B------:R0:W1:Y:S01]  /*db50*/  LDS.128 R40, [R17+0x308d0] ;  /* 0x0308d00011287984 */ /* 0x0000620000000c00 */
[----:B------:R-:W-:Y:S06]  /*db60*/  BAR.ARV 0x4, 0x180 ;  /* 0x0106000000007b1d */ /* 0x000fec0000002000 */
[----:B------:R-:W-:Y:S05]  /*db70*/  @P0 BRA `(.L_x_4621) ;  /* 0x0000001800500947 */ /* 0x000fea0003800000 */
[----:B------:R-:W2:Y:S01]  /*db80*/  S2R R18, SR_SWINHI ;  /* 0x0000000000127919 */ /* 0x000ea20000002f00 */
[----:B------:R-:W-:Y:S02]  /*db90*/  F2FP.F16.F32.PACK_AB R4, R25, R4 ;  /* 0x000000041904723e */ /* 0x000fe400000000ff */
[----:B------:R-:W-:Y:S01]  /*dba0*/  F2FP.F16.F32.PACK_AB R6, R7, R6 ;  /* 0x000000060706723e */ /* 0x000fe200000000ff */
[----:B------:R-:W-:Y:S01]  /*dbb0*/  BAR.SYNC.DEFER_BLOCKING 0x1, 0x100 ;  /* 0x0044000000007b1d */ /* 0x000fe20000010000 */
        /* <DEDUP_REMOVED lines=15> */
[----:B--2---:R-:W-:-:S02]  /*dcb0*/  MOV R21, R18 ;  /* 0x0000001200157202 */ /* 0x004fc40000000f00 */
[----:B------:R-:W-:Y:S02]  /*dcc0*/  F2FP.F16.F32.PACK_AB R104, R105, R104 ;  /* 0x000000686968723e */ /* 0x000fe400000000ff */
[----:B------:R-:W-:Y:S01]  /*dcd0*/  F2FP.F16.F32.PACK_AB R98, R101, R100 ;  /* 0x000000646562723e */ /* 0x000fe200000000ff */
[----:B------:R-:W-:Y:S01]  /*dce0*/  IMAD.WIDE R58, R206, 0x2, R20 ;  /* 0x00000002ce3a7825 */ /* 0x000fe200078e0214 */
[----:B------:R-:W-:Y:S02]  /*dcf0*/  F2FP.F16.F32.PACK_AB R99, R56, R99 ;  /* 0x000000633863723e */ /* 0x000fe400000000ff */
[----:B------:R-:W-:Y:S02]  /*dd00*/  F2FP.F16.F32.PACK_AB R105, R107, R106 ;  /* 0x0000006a6b69723e */ /* 0x000fe400000000ff */
[C---:B------:R-:W-:Y:S02]  /*dd10*/  IADD3 R103, P2, R58.reuse, 0x20, RZ ;  /* 0x000000203a677810 */ /* 0x040fe40007f5e0ff */
[----:B------:R-:W-:-:S02]  /*dd20*/  IADD3 R147, P4, R58, 0x4040, RZ ;  /* 0x000040403a937810 */ /* 0x000fc40007f9e0ff */
[----:B------:R-:W-:Y:S01]  /*dd30*/  LOP3.LUT R18, R103, 0x380, RZ, 0xc0, !PT ;  /* 0x0000038067127812 */ /* 0x000fe200078ec0ff */
[--C-:B------:R-:W-:Y:S01]  /*dd40*/  IMAD.X R27, RZ, RZ, R59.reuse, P2 ;  /* 0x000000ffff1b7224 */ /* 0x100fe200010e063b */
[----:B------:R-:W-:Y:S01]  /*dd50*/  IADD3 R145, P0, R58, 0x4020, RZ ;  /* 0x000040203a917810 */ /* 0x000fe20007f1e0ff */
[--C-:B------:R-:W-:Y:S01]  /*dd60*/  IMAD.X R47, RZ, RZ, R59.reuse, P4 ;  /* 0x000000ffff2f7224 */ /* 0x100fe200020e063b */
[----:B------:R-:W-:Y:S02]  /*dd70*/  SHF.R.U64 R18, R18, 0x3, RZ ;  /* 0x0000000312127819 */ /* 0x000fe400000012ff */
[C---:B------:R-:W-:Y:S01]  /*dd80*/  IADD3 R143, P5, R58.reuse, 0x4000, RZ ;  /* 0x000040003a8f7810 */ /* 0x040fe20007fbe0ff */
[--C-:B------:R-:W-:Y:S01]  /*dd90*/  IMAD.X R45, RZ, RZ, R59.reuse, P0 ;  /* 0x000000ffff2d7224 */ /* 0x100fe200000e063b */
[C---:B------:R-:W-:Y:S02]  /*dda0*/  LOP3.LUT R29, R58.reuse, 0x380, RZ, 0xc0, !PT ;  /* 0x000003803a1d7812 */ /* 0x040fe400078ec0ff */
[C---:B------:R-:W-:Y:S01]  /*ddb0*/  IADD3 R139, P1, R58.reuse, 0x40, RZ ;  /* 0x000000403a8b7810 */ /* 0x040fe20007f3e0ff */
[----:B------:R-:W-:Y:S01]  /*ddc0*/  IMAD.X R39, RZ, RZ, R59, P5 ;  /* 0x000000ffff277224 */ /* 0x000fe200028e063b */
[----:B------:R-:W-:-:S02]  /*ddd0*/  IADD3 R141, P6, R58, 0x60, RZ ;  /* 0x000000603a8d7810 */ /* 0x000fc40007fde0ff */
[----:B-1----:R-:W-:Y:S01]  /*dde0*/  LOP3.LUT R40, R147, 0x380, RZ, 0xc0, !PT ;  /* 0x0000038093287812 */ /* 0x002fe200078ec0ff */
[--C-:B------:R-:W-:Y:S01]  /*ddf0*/  IMAD.X R31, RZ, RZ, R59.reuse, P1 ;  /* 0x000000ffff1f7224 */ /* 0x100fe200008e063b */
[----:B------:R-:W-:Y:S01]  /*de00*/  LOP3.LUT R26, R18, R103, RZ, 0x3c, !PT ;  /* 0x00000067121a7212 */ /* 0x000fe200078e3cff */
[----:B------:R-:W-:Y:S01]  /*de10*/  IMAD.X R35, RZ, RZ, R59, P6 ;  /* 0x000000ffff237224 */ /* 0x000fe200030e063b */
[----:B------:R-:W-:Y:S02]  /*de20*/  LOP3.LUT R18, R145, 0x380, RZ, 0xc0, !PT ;  /* 0x0000038091127812 */ /* 0x000fe400078ec0ff */
[----:B------:R-:W-:Y:S02]  /*de30*/  SHF.R.U64 R29, R29, 0x3, RZ ;  /* 0x000000031d1d7819 */ /* 0x000fe400000012ff */
[----:B------:R-:W-:Y:S02]  /*de40*/  SHF.R.U64 R40, R40, 0x3, RZ ;  /* 0x0000000328287819 */ /* 0x000fe400000012ff */
[----:B------:R-:W-:-:S02]  /*de50*/  IADD3 R155, P5, R58, 0x8060, RZ ;  /* 0x000080603a9b7810 */ /* 0x000fc40007fbe0ff */
[C---:B------:R-:W-:Y:S02]  /*de60*/  IADD3 R149, P3, R58.reuse, 0x4060, RZ ;  /* 0x000040603a957810 */ /* 0x040fe40007f7e0ff */
[C---:B------:R-:W-:Y:S02]  /*de70*/  IADD3 R151, P2, R58.reuse, 0x8000, RZ ;  /* 0x000080003a977810 */ /* 0x040fe40007f5e0ff */
[C---:B------:R-:W-:Y:S01]  /*de80*/  IADD3 R153, P1, R58.reuse, 0x8020, RZ ;  /* 0x000080203a997810 */ /* 0x040fe20007f3e0ff */
[--C-:B------:R-:W-:Y:S01]  /*de90*/  IMAD.X R49, RZ, RZ, R59.reuse, P3 ;  /* 0x000000ffff317224 */ /* 0x100fe200018e063b */
[----:B------:R-:W-:Y:S01]  /*dea0*/  IADD3 R54, P6, R58, 0x8040, RZ ;  /* 0x000080403a367810 */ /* 0x000fe20007fde0ff */
[--C-:B------:R-:W-:Y:S01]  /*deb0*/  IMAD.X R51, RZ, RZ, R59.reuse, P2 ;  /* 0x000000ffff337224 */ /* 0x100fe200010e063b */
[----:B------:R-:W-:Y:S01]  /*dec0*/  SHF.R.U64 R18, R18, 0x3, RZ ;  /* 0x0000000312127819 */ /* 0x000fe200000012ff */
[--C-:B------:R-:W-:Y:S01]  /*ded0*/  IMAD.X R53, RZ, RZ, R59.reuse, P1 ;  /* 0x000000ffff357224 */ /* 0x100fe200008e063b */
[----:B------:R-:W-:Y:S01]  /*dee0*/  LOP3.LUT R30, R139, 0x380, RZ, 0xc0, !PT ;  /* 0x000003808b1e7812 */ /* 0x000fe200078ec0ff */
[--C-:B------:R-:W-:Y:S01]  /*def0*/  IMAD.X R55, RZ, RZ, R59.reuse, P6 ;  /* 0x000000ffff377224 */ /* 0x100fe200030e063b */
[----:B------:R-:W-:Y:S01]  /*df00*/  LOP3.LUT R58, R29, R58, RZ, 0x3c, !PT ;  /* 0x0000003a1d3a7212 */ /* 0x000fe200078e3cff */
[----:B------:R-:W-:Y:S01]  /*df10*/  IMAD.X R29, RZ, RZ, R59, P5 ;  /* 0x000000ffff1d7224 */ /* 0x000fe200028e063b */
[----:B------:R-:W-:-:S02]  /*df20*/  LOP3.LUT R34, R141, 0x380, RZ, 0xc0, !PT ;  /* 0x000003808d227812 */ /* 0x000fc400078ec0ff */
[----:B------:R-:W-:Y:S02]  /*df30*/  LOP3.LUT R46, R40, R147, RZ, 0x3c, !PT ;  /* 0x00000093282e7212 */ /* 0x000fe400078e3cff */
[----:B------:R-:W-:Y:S02]  /*df40*/  LOP3.LUT R38, R143, 0x380, RZ, 0xc0, !PT ;  /* 0x000003808f267812 */ /* 0x000fe400078ec0ff */
[----:B------:R-:W-:Y:S02]  /*df50*/  LOP3.LUT R40, R155, 0x380, RZ, 0xc0, !PT ;  /* 0x000003809b287812 */ /* 0x000fe400078ec0ff */
[----:B------:R-:W-:Y:S02]  /*df60*/  LOP3.LUT R44, R18, R145, RZ, 0x3c, !PT ;  /* 0x00000091122c7212 */ /* 0x000fe400078e3cff */
[----:B------:R-:W-:Y:S02]  /*df70*/  SHF.R.U64 R30, R30, 0x3, RZ ;  /* 0x000000031e1e7819 */ /* 0x000fe400000012ff */
[----:B------:R-:W-:-:S02]  /*df80*/  LOP3.LUT R18, R153, 0x380, RZ, 0xc0, !PT ;  /* 0x0000038099127812 */ /* 0x000fc400078ec0ff */
[----:B------:R-:W-:Y:S02]  /*df90*/  SHF.R.U64 R34, R34, 0x3, RZ ;  /* 0x0000000322227819 */ /* 0x000fe400000012ff */
[----:B------:R-:W-:Y:S02]  /*dfa0*/  LOP3.LUT R48, R149, 0x380, RZ, 0xc0, !PT ;  /* 0x0000038095307812 */ /* 0x000fe400078ec0ff */
[----:B------:R-:W-:Y:S02]  /*dfb0*/  MOV R59, R58 ;  /* 0x0000003a003b7202 */ /* 0x000fe40000000f00 */
[----:B------:R-:W-:Y:S02]  /*dfc0*/  LOP3.LUT R25, R54, 0x380, RZ, 0xc0, !PT ;  /* 0x0000038036197812 */ /* 0x000fe400078ec0ff */
[----:B------:R-:W-:Y:S01]  /*dfd0*/  SHF.R.U64 R38, R38, 0x3, RZ ;  /* 0x0000000326267819 */ /* 0x000fe200000012ff */
[----:B------:R1:W-:Y:S01]  /*dfe0*/  STSM.16.M88.4 [R59], R4 ;  /* 0x000000043b007844 */ /* 0x0003e20000000200 */
[----:B------:R-:W-:-:S02]  /*dff0*/  SHF.R.U64 R40, R40, 0x3, RZ ;  /* 0x0000000328287819 */ /* 0x000fc400000012ff */
[----:B------:R-:W-:Y:S02]  /*e000*/  LOP3.LUT R30, R30, R139, RZ, 0x3c, !PT ;  /* 0x0000008b1e1e7212 */ /* 0x000fe400078e3cff */
[----:B------:R-:W-:Y:S02]  /*e010*/  SHF.R.U64 R18, R18, 0x3, RZ ;  /* 0x0000000312127819 */ /* 0x000fe400000012ff */
[----:B------:R-:W-:Y:S02]  /*e020*/  LOP3.LUT R34, R34, R141, RZ, 0x3c, !PT ;  /* 0x0000008d22227212 */ /* 0x000fe400078e3cff */
[----:B------:R-:W-:Y:S02]  /*e030*/  SHF.R.U64 R48, R48, 0x3, RZ ;  /* 0x0000000330307819 */ /* 0x000fe400000012ff */
[----:B------:R-:W-:Y:S02]  /*e040*/  SHF.R.U64 R25, R25, 0x3, RZ ;  /* 0x0000000319197819 */ /* 0x000fe400000012ff */
[----:B------:R-:W-:-:S02]  /*e050*/  LOP3.LUT R38, R38, R143, RZ, 0x3c, !PT ;  /* 0x0000008f26267212 */ /* 0x000fc400078e3cff */
[----:B------:R-:W-:Y:S02]  /*e060*/  LOP3.LUT R28, R40, R155, RZ, 0x3c, !PT ;  /* 0x0000009b281c7212 */ /* 0x000fe400078e3cff */
[----:B------:R-:W-:Y:S02]  /*e070*/  MOV R58, R26 ;  /* 0x0000001a003a7202 */ /* 0x000fe40000000f00 */
[----:B-1----:R-:W-:Y:S02]  /*e080*/  F2FP.F16.F32.PACK_AB R4, R33, R0 ;  /* 0x000000002104723e */ /* 0x002fe400000000ff */
[----:B------:R-:W-:Y:S02]  /*e090*/  F2FP.F16.F32.PACK_AB R5, R134, R127 ;  /* 0x0000007f8605723e */ /* 0x000fe400000000ff */
[----:B------:R-:W-:Y:S02]  /*e0a0*/  F2FP.F16.F32.PACK_AB R6, R37, R36 ;  /* 0x000000242506723e */ /* 0x000fe400000000ff */
[----:B------:R-:W-:Y:S01]  /*e0b0*/  F2FP.F16.F32.PACK_AB R7, R131, R126 ;  /* 0x0000007e8307723e */ /* 0x000fe200000000ff */
[----:B------:R-:W1:Y:S01]  /*e0c0*/  LDC.64 R36, c[0x0][0xc00] ;  /* 0x00030000ff247b82 */ /* 0x000e620000000a00 */
[----:B------:R-:W-:-:S02]  /*e0d0*/  LOP3.LUT R52, R18, R153, RZ, 0x3c, !PT ;  /* 0x0000009912347212 */ /* 0x000fc400078e3cff */
[----:B------:R-:W-:Y:S01]  /*e0e0*/  MOV R40, R30 ;  /* 0x0000001e00287202 */ /* 0x000fe20000000f00 */
[----:B------:R-:W-:Y:S01]  /*e0f0*/  STSM.16.M88.4 [R58], R4 ;  /* 0x000000043a007844 */ /* 0x000fe20000000200 */
[----:B------:R-:W-:Y:S02]  /*e100*/  LOP3.LUT R48, R48, R149, RZ, 0x3c, !PT ;  /* 0x0000009530307212 */ /* 0x000fe400078e3cff */
[----:B------:R-:W-:Y:S01]  /*e110*/  LOP3.LUT R54, R25, R54, RZ, 0x3c, !PT ;  /* 0x0000003619367212 */ /* 0x000fe200078e3cff */
[----:B------:R-:W-:Y:S01]  /*e120*/  STSM.16.M88.4 [R40], R8 ;  /* 0x0000000828007844 */ /* 0x000fe20000000200 */
[----:B------:R-:W-:Y:S02]  /*e130*/  MOV R18, R34 ;  /* 0x0000002200127202 */ /* 0x000fe40000000f00 */
[----:B------:R-:W-:Y:S02]  /*e140*/  MOV R38, R38 ;  /* 0x0000002600267202 */ /* 0x000fe40000000f00 */
[----:B------:R-:W-:Y:S01]  /*e150*/  F2FP.F16.F32.PACK_AB R25, R128, R121 ;  /* 0x000000798019723e */ /* 0x000fe200000000ff */
[----:B------:R2:W-:Y:S01]  /*e160*/  STSM.16.M88.4 [R18], R12 ;  /* 0x0000000c12007844 */ /* 0x0005e20000000200 */
[----:B------:R-:W-:-:S02]  /*e170*/  F2FP.F16.F32.PACK_AB R26, R61, R60 ;  /* 0x0000003c3d1a723e */ /* 0x000fc400000000ff */
[----:B------:R-:W-:Y:S02]  /*e180*/  F2FP.F16.F32.PACK_AB R27, R129, R120 ;  /* 0x00000078811b723e */ /* 0x000fe400000000ff */
[----:B------:R-:W-:Y:S02]  /*e190*/  MOV R0, R28 ;  /* 0x0000001c00007202 */ /* 0x000fe40000000f00 */
[----:B------:R-:W-:Y:S01]  /*e1a0*/  MOV R44, R44 ;  /* 0x0000002c002c7202 */ /* 0x000fe20000000f00 */
[----:B------:R-:W-:Y:S01]  /*e1b0*/  STSM.16.M88.4 [R38], R24 ;  /* 0x0000001826007844 */ /* 0x000fe20000000200 */
[----:B------:R-:W-:Y:S02]  /*e1c0*/  F2FP.F16.F32.PACK_AB R28, R65, R64 ;  /* 0x00000040411c723e */ /* 0x000fe400000000ff */
[----:B------:R-:W-:Y:S01]  /*e1d0*/  F2FP.F16.F32.PACK_AB R112, R113, R112 ;  /* 0x000000707170723e */ /* 0x000fe200000000ff */
[----:B------:R-:W-:Y:S01]  /*e1e0*/  ULDC UR4, c[0x0][0xa88] ;  /* 0x0002a20000047ab9 */ /* 0x000fe20000000800 */
[----:B------:R-:W-:Y:S01]  /*e1f0*/  F2FP.F16.F32.PACK_AB R29, R67, R66 ;  /* 0x00000042431d723e */ /* 0x000fe200000000ff */
[----:B------:R-:W-:Y:S01]  /*e200*/  IMAD.MOV.U32 R64, RZ, RZ, RZ ;  /* 0x000000ffff407224 */ /* 0x000fe200078e00ff */
[----:B------:R-:W-:Y:S01]  /*e210*/  F2FP.F16.F32.PACK_AB R30, R69, R68 ;  /* 0x00000044451e723e */ /* 0x000fe200000000ff */
[----:B--2---:R-:W2:Y:S01]  /*e220*/  LDC.64 R12, c[0x0][0xc00] ;  /* 0x00030000ff0c7b82 */ /* 0x004ea20000000a00 */
[----:B------:R-:W-:-:S02]  /*e230*/  F2FP.F16.F32.PACK_AB R31, R71, R70 ;  /* 0x00000046471f723e */ /* 0x000fc400000000ff */
[----:B------:R-:W-:Y:S02]  /*e240*/  MOV R46, R46 ;  /* 0x0000002e002e7202 */ /* 0x000fe40000000f00 */
[----:B------:R-:W-:Y:S01]  /*e250*/  F2FP.F16.F32.PACK_AB R33, R75, R62 ;  /* 0x0000003e4b21723e */ /* 0x000fe200000000ff */
[----:B------:R-:W-:Y:S01]  /*e260*/  STSM.16.M88.4 [R44], R28 ;  /* 0x0000001c2c007844 */ /* 0x000fe20000000200 */
[----:B------:R-:W-:Y:S01]  /*e270*/  F2FP.F16.F32.PACK_AB R34, R77, R76 ;  /* 0x0000004c4d22723e */ /* 0x000fe200000000ff */
[----:B------:R-:W3:Y:S01]  /*e280*/  LDC R67, c[0x0][0xbe8] ;  /* 0x0002fa00ff437b82 */ /* 0x000ee20000000800 */
[----:B------:R-:W-:Y:S02]  /*e290*/  F2FP.F16.F32.PACK_AB R35, R79, R78 ;  /* 0x0000004e4f23723e */ /* 0x000fe400000000ff */
[----:B------:R-:W-:Y:S02]  /*e2a0*/  MOV R48, R48 ;  /* 0x0000003000307202 */ /* 0x000fe40000000f00 */
[----:B------:R-:W-:Y:S01]  /*e2b0*/  F2FP.F16.F32.PACK_AB R4, R81, R80 ;  /* 0x000000505104723e */ /* 0x000fe200000000ff */
[----:B------:R-:W-:Y:S01]  /*e2c0*/  STSM.16.M88.4 [R46], R32 ;  /* 0x000000202e007844 */ /* 0x000fe20000000200 */
[----:B------:R-:W-:-:S02]  /*e2d0*/  F2FP.F16.F32.PACK_AB R5, R83, R82 ;  /* 0x000000525305723e */ /* 0x000fc400000000ff */
[----:B------:R-:W-:Y:S02]  /*e2e0*/  F2FP.F16.F32.PACK_AB R6, R85, R84 ;  /* 0x000000545506723e */ /* 0x000fe400000000ff */
[----:B------:R-:W-:Y:S02]  /*e2f0*/  F2FP.F16.F32.PACK_AB R7, R87, R86 ;  /* 0x000000565707723e */ /* 0x000fe400000000ff */
[----:B------:R-:W-:Y:S02]  /*e300*/  LOP3.LUT R50, R151, 0x380, RZ, 0xc0, !PT ;  /* 0x0000038097327812 */ /* 0x000fe400078ec0ff */
[----:B------:R-:W-:Y:S01]  /*e310*/  F2FP.F16.F32.PACK_AB R8, R89, R88 ;  /* 0x000000585908723e */ /* 0x000fe200000000ff */
[----:B------:R4:W-:Y:S01]  /*e320*/  STSM.16.M88.4 [R48], R4 ;  /* 0x0000000430007844 */ /* 0x0009e20000000200 */
[----:B------:R-:W-:Y:S01]  /*e330*/  SHF.R.U64 R50, R50, 0x3, RZ ;  /* 0x0000000332327819 */ /* 0x000fe200000012ff */
[----:B--2---:R-:W-:Y:S01]  /*e340*/  IMAD.WIDE R12, R199, 0x4, R12 ;  /* 0x00000004c70c7825 */ /* 0x004fe200078e020c */
[----:B------:R-:W-:-:S02]  /*e350*/  F2FP.F16.F32.PACK_AB R9, R91, R90 ;  /* 0x0000005a5b09723e */ /* 0x000fc400000000ff */
[----:B------:R-:W-:Y:S02]  /*e360*/  LOP3.LUT R50, R50, R151, RZ, 0x3c, !PT ;  /* 0x0000009732327212 */ /* 0x000fe400078e3cff */
[----:B------:R-:W-:Y:S02]  /*e370*/  F2FP.F16.F32.PACK_AB R10, R93, R92 ;  /* 0x0000005c5d0a723e */ /* 0x000fe400000000ff */
[----:B------:R-:W-:Y:S02]  /*e380*/  MOV R50, R50 ;  /* 0x0000003200327202 */ /* 0x000fe40000000f00 */
[----:B------:R-:W-:Y:S02]  /*e390*/  F2FP.F16.F32.PACK_AB R11, R95, R94 ;  /* 0x0000005e5f0b723e */ /* 0x000fe400000000ff */
[----:B------:R-:W-:Y:S02]  /*e3a0*/  MOV R52, R52 ;  /* 0x0000003400347202 */ /* 0x000fe40000000f00 */
[----:B------:R-:W-:Y:S01]  /*e3b0*/  MOV R54, R54 ;  /* 0x0000003600367202 */ /* 0x000fe20000000f00 */
[----:B----4-:R-:W2:Y:S01]  /*e3c0*/  LDC.64 R4, c[0x0][0xc08] ;  /* 0x00030200ff047b82 */ /* 0x010ea20000000a00 */
[----:B------:R-:W-:Y:S01]  /*e3d0*/  F2FP.F16.F32.PACK_AB R106, R109, R108 ;  /* 0x0000006c6d6a723e */ /* 0x000fe200000000ff */
[----:B------:R-:W-:Y:S01]  /*e3e0*/  STSM.16.M88.4 [R50], R8 ;  /* 0x0000000832007844 */ /* 0x000fe20000000200 */
[----:B------:R-:W-:-:S02]  /*e3f0*/  F2FP.F16.F32.PACK_AB R107, R111, R110 ;  /* 0x0000006e6f6b723e */ /* 0x000fc400000000ff */
[----:B------:R-:W-:Y:S01]  /*e400*/  F2FP.F16.F32.PACK_AB R113, R115, R114 ;  /* 0x000000727371723e */ /* 0x000fe200000000ff */
[----:B------:R-:W-:Y:S01]  /*e410*/  STSM.16.M88.4 [R52], R96 ;  /* 0x0000006034007844 */ /* 0x000fe20000000200 */
[----:B------:R-:W-:Y:S02]  /*e420*/  F2FP.F16.F32.PACK_AB R114, R117, R116 ;  /* 0x000000747572723e */ /* 0x000fe400000000ff */
[----:B------:R-:W-:Y:S01]  /*e430*/  F2FP.F16.F32.PACK_AB R115, R119, R118 ;  /* 0x000000767773723e */ /* 0x000fe200000000ff */
[----:B------:R-:W-:Y:S01]  /*e440*/  STSM.16.M88.4 [R54], R104 ;  /* 0x0000006836007844 */ /* 0x000fe20000000200 */
[----:B-1----:R-:W-:-:S03]  /*e450*/  ISETP.NE.U32.AND P0, PT, R36, RZ, PT ;  /* 0x000000ff2400720c */ /* 0x002fc60003f05070 */
[----:B------:R1:W-:Y:S01]  /*e460*/  STSM.16.M88.4 [R0], R112 ;  /* 0x0000007000007844 */ /* 0x0003e20000000200 */
[----:B------:R-:W-:Y:S01]  /*e470*/  BAR.SYNC.DEFER_BLOCKING 0x1, 0x100 ;  /* 0x0044000000007b1d */ /* 0x000fe20000010000 */
[----:B------:R-:W-:Y:S02]  /*e480*/  ISETP.NE.AND.EX P0, PT, R37, RZ, PT, P0 ;  /* 0x000000ff2500720c */ /* 0x000fe40003f05300 */
[----:B--2---:R-:W-:-:S04]  /*e490*/  ISETP.NE.U32.AND P2, PT, R4, RZ, PT ;  /* 0x000000ff0400720c */ /* 0x004fc80003f45070 */
[----:B------:R-:W-:-:S13]  /*e4a0*/  ISETP.NE.AND.EX P2, PT, R5, RZ, PT, P2 ;  /* 0x000000ff0500720c */ /* 0x000fda0003f45320 */
[----:B------:R-:W2:Y:S01]  /*e4b0*/  @P2 LDC.64 R4, c[0x0][0xc08] ;  /* 0x00030200ff042b82 */ /* 0x000ea20000000a00 */
[----:B-1----:R-:W-:Y:S01]  /*e4c0*/  IMAD.U32 R0, RZ, RZ, UR4 ;  /* 0x00000004ff007e24 */ /* 0x002fe2000f8e00ff */
[----:B------:R1:W5:Y:S01]  /*e4d0*/  @P0 LDG.E R64, desc[UR36][R12.64] ;  /* 0x000000240c400981 */ /* 0x000362000c1e1900 */
[----:B---3--:R-:W-:-:S13]  /*e4e0*/  ISETP.NE.AND P1, PT, R67, 0x1, PT ;  /* 0x000000014300780c */ /* 0x008fda0003f25270 */
[----:B------:R-:W3:Y:S01]  /*e4f0*/  @P1 LDC R6, c[0x0][0xbec] ;  /* 0x0002fb00ff061b82 */ /* 0x000ee20000000800 */
[----:B--2---:R-:W-:-:S07]  /*e500*/  @P2 IMAD.WIDE R4, R199, 0x4, R4 ;  /* 0x00000004c7042825 */ /* 0x004fce00078e0204 */
[----:B------:R-:W2:Y:S01]  /*e510*/  @P1 LDC R9, c[0x0][0xbf0] ;  /* 0x0002fc00ff091b82 */ /* 0x000ea20000000800 */
[----:B------:R1:W5:Y:S01]  /*e520*/  @P2 LDG.E R0, desc[UR36][R4.64] ;  /* 0x0000002404002981 */ /* 0x000362000c1e1900 */
[----:B------:R-:W-:Y:S05]  /*e530*/  @P2 BRA `(.L_x_4622) ;  /* 0x0000000000102947 */ /* 0x000fea0003800000 */
[----:B------:R-:W-:Y:S05]  /*e540*/  @!P0 BRA `(.L_x_4622) ;  /* 0x00000000000c8947 */ /* 0x000fea0003800000 */
[----:B-1----:R-:W4:Y:S04]  /*e550*/  LDG.E R5, desc[UR36][R12.64] ;  /* 0x000000240c057981 */ /* 0x002f28000c1e1900 */
[----:B-----5:R-:W4:Y:S02]  /*e560*/  LDG.E R0, desc[UR36][R12.64+0x4] ;  /* 0x000004240c007981 */ /* 0x020f24000c1e1900 */
[----:B----4-:R-:W-:-:S07]  /*e570*/  IMAD.IADD R0, R0, 0x1, -R5 ;  /* 0x0000000100007824 */ /* 0x010fce00078e0a05 */
.L_x_4622:
[----:B------:R-:W-:Y:S01]  /*e580*/  SHF.R.S32.HI R18, RZ, 0x1f, R198 ;  /* 0x0000001fff127819 */ /* 0x000fe200000114c6 */
[----:B-1----:R-:W-:Y:S01]  /*e590*/  IMAD.IADD R13, R192, 0x1, R22 ;  /* 0x00000001c00d7824 */ /* 0x002fe200078e0216 */
[----:B------:R-:W-:Y:S01]  /*e5a0*/  ULDC.64 UR4, c[0x0][0xb90] ;  /* 0x0002e40000047ab9 */ /* 0x000fe20000000a00 */
[----:B-----5:R-:W-:Y:S01]  /*e5b0*/  SHF.R.S32.HI R65, RZ, 0x1f, R64 ;  /* 0x0000001fff417819 */ /* 0x020fe20000011440 */
[----:B------:R-:W-:Y:S01]  /*e5c0*/  IMAD.IADD R14, R205, 0x1, R22 ;  /* 0x00000001cd0e7824 */ /* 0x000fe200078e0216 */
[----:B------:R-:W-:Y:S01]  /*e5d0*/  SHF.R.S32.HI R8, RZ, 0x1f, R199 ;  /* 0x0000001fff087819 */ /* 0x000fe200000114c7 */
[----:B---3--:R-:W-:Y:S01]  /*e5e0*/  @P1 IMAD.HI.U32 R6, R13, R6, RZ ;  /* 0x000000060d061227 */ /* 0x008fe200078e00ff */
[----:B------:R-:W-:Y:S01]  /*e5f0*/  SEL R69, R199, RZ, !P0 ;  /* 0x000000ffc7457207 */ /* 0x000fe20004000000 */
[----:B------:R-:W1:Y:S01]  /*e600*/  @P1 LDC R73, c[0x0][0xbec] ;  /* 0x0002fb00ff491b82 */ /* 0x000e620000000800 */
[----:B------:R-:W-:Y:S01]  /*e610*/  SEL R40, R8, RZ, !P0 ;  /* 0x000000ff08287207 */ /* 0x000fe20004000000 */
[----:B------:R-:W-:-:S02]  /*e620*/  IMAD R5, R18, UR4, RZ ;  /* 0x0000000412057c24 */ /* 0x000fc4000f8e02ff */
[----:B------:R-:W-:Y:S01]  /*e630*/  IMAD.MOV.U32 R7, RZ, RZ, R13 ;  /* 0x000000ffff077224 */ /* 0x000fe200078e000d */
[----:B--2---:R-:W-:Y:S01]  /*e640*/  @P1 SHF.R.U32.HI R7, RZ, R9, R6 ;  /* 0x00000009ff071219 */ /* 0x004fe20000011606 */
[C---:B------:R-:W-:Y:S02]  /*e650*/  IMAD R11, R198.reuse, UR5, R5 ;  /* 0x00000005c60b7c24 */ /* 0x040fe4000f8e0205 */
[----:B------:R-:W-:Y:S01]  /*e660*/  IMAD.WIDE.U32 R4, R198, UR4, R64 ;  /* 0x00000004c6047c25 */ /* 0x000fe2000f8e0040 */
[----:B------:R-:W-:Y:S01]  /*e670*/  ULDC.64 UR4, c[0x0][0xb98] ;  /* 0x0002e60000047ab9 */ /* 0x000fe20000000a00 */
[----:B------:R-:W2:Y:S02]  /*e680*/  @P1 LDC R75, c[0x0][0xbf0] ;  /* 0x0002fc00ff4b1b82 */ /* 0x000ea40000000800 */
[----:B------:R-:W-:Y:S02]  /*e690*/  IMAD R9, R200, 0x40, R193 ;  /* 0x00000040c8097824 */ /* 0x000fe400078e02c1 */
[----:B------:R-:W-:Y:S01]  /*e6a0*/  IMAD.IADD R5, R5, 0x1, R11 ;  /* 0x0000000105057824 */ /* 0x000fe200078e020b */
[--C-:B------:R-:W-:Y:S01]  /*e6b0*/  SHF.R.S32.HI R11, RZ, 0x1f, R7.reuse ;  /* 0x0000001fff0b7819 */ /* 0x100fe20000011407 */
[----:B------:R-:W-:-:S02]  /*e6c0*/  IMAD.MOV R8, RZ, RZ, -R7 ;  /* 0x000000ffff087224 */ /* 0x000fc400078e0a07 */
[----:B------:R-:W-:-:S04]  /*e6d0*/  IMAD.WIDE R20, R9, 0x2, R20 ;  /* 0x0000000209147825 */ /* 0x000fc800078e0214 */
[----:B------:R-:W-:Y:S01]  /*e6e0*/  IMAD R6, R40, UR4, RZ ;  /* 0x0000000428067c24 */ /* 0x000fe2000f8e02ff */
[C---:B------:R-:W-:Y:S01]  /*e6f0*/  IADD3 R25, P5, R20.reuse, 0x3000, RZ ;  /* 0x0000300014197810 */ /* 0x040fe20007fbe0ff */
[----:B------:R-:W-:Y:S01]  /*e700*/  IMAD.WIDE.U32 R4, R69, UR4, R4 ;  /* 0x0000000445047c25 */ /* 0x000fe2000f8e0004 */
[C---:B------:R-:W-:Y:S02]  /*e710*/  IADD3 R49, P4, R20.reuse, 0x4000, RZ ;  /* 0x0000400014317810 */ /* 0x040fe40007f9e0ff */
[C---:B------:R-:W-:Y:S01]  /*e720*/  IADD3 R29, P3, R20.reuse, 0x6000, RZ ;  /* 0x00006000141d7810 */ /* 0x040fe20007f7e0ff */
[----:B------:R-:W-:Y:S01]  /*e730*/  IMAD R9, R67, R8, R13 ;  /* 0x0000000843097224 */ /* 0x000fe200078e020d */
[----:B------:R-:W-:Y:S01]  /*e740*/  IADD3 R4, P0, R7, R4, RZ ;  /* 0x0000000407047210 */ /* 0x000fe20007f1e0ff */
[----:B------:R-:W-:Y:S01]  /*e750*/  IMAD R8, R69, UR5, R6 ;  /* 0x0000000545087c24 */ /* 0x000fe2000f8e0206 */
[----:B------:R-:W-:Y:S01]  /*e760*/  ULDC.64 UR4, c[0x0][0xb88] ;  /* 0x0002e20000047ab9 */ /* 0x000fe20000000a00 */
[----:B------:R-:W-:Y:S01]  /*e770*/  IADD3 R7, P2, R20, 0x1000, RZ ;  /* 0x0000100014077810 */ /* 0x000fe20007f5e0ff */
[----:B------:R-:W-:Y:S01]  /*e780*/  IMAD R71, R0, R67, RZ ;  /* 0x0000004300477224 */ /* 0x000fe200078e02ff */
[----:B------:R-:W-:-:S02]  /*e790*/  SHF.R.S32.HI R6, RZ, 0x1f, R9 ;  /* 0x0000001fff067819 */ /* 0x000fc40000011409 */
[----:B------:R-:W-:Y:S02]  /*e7a0*/  IADD3.X R5, R11, R5, R8, P0, !PT ;  /* 0x000000050b057210 */ /* 0x000fe400007fe408 */
[----:B------:R-:W-:Y:S01]  /*e7b0*/  IADD3 R13, P6, R20, 0x2000, RZ ;  /* 0x00002000140d7810 */ /* 0x000fe20007fde0ff */
[----:B------:R-:W-:Y:S01]  /*e7c0*/  IMAD R6, R6, UR4, RZ ;  /* 0x0000000406067c24 */ /* 0x000fe2000f8e02ff */
[----:B------:R-:W-:Y:S01]  /*e7d0*/  LOP3.LUT R24, R25, 0x380, RZ, 0xc0, !PT ;  /* 0x0000038019187812 */ /* 0x000fe200078ec0ff */
[----:B------:R-:W-:Y:S01]  /*e7e0*/  IMAD.WIDE.U32 R4, R9, UR4, R4 ;  /* 0x0000000409047c25 */ /* 0x000fe2000f8e0004 */
[----:B------:R-:W-:Y:S02]  /*e7f0*/  LOP3.LUT R12, R13, 0x380, RZ, 0xc0, !PT ;  /* 0x000003800d0c7812 */ /* 0x000fe400078ec0ff */
[----:B------:R-:W-:Y:S01]  /*e800*/  LOP3.LUT R48, R49, 0x380, RZ, 0xc0, !PT ;  /* 0x0000038031307812 */ /* 0x000fe200078ec0ff */
[----:B------:R-:W-:Y:S01]  /*e810*/  IMAD R11, R9, UR5, R6 ;  /* 0x00000005090b7c24 */ /* 0x000fe2000f8e0206 */
[----:B------:R-:W-:Y:S01]  /*e820*/  ULDC.64 UR4, c[0x0][0xb50] ;  /* 0x0002d40000047ab9 */ /* 0x000fe20000000a00 */
[----:B------:R-:W-:Y:S01]  /*e830*/  IMAD.X R9, RZ, RZ, R21, P2 ;  /* 0x000000ffff097224 */ /* 0x000fe200010e0615 */
[----:B------:R-:W-:Y:S01]  /*e840*/  LEA R6, P0, R4, UR4, 0x2 ;  /* 0x0000000404067c11 */ /* 0x000fe2000f8010ff */
[----:B------:R-:W-:Y:S01]  /*e850*/  IMAD.IADD R5, R5, 0x1, R11 ;  /* 0x0000000105057824 */ /* 0x000fe200078e020b */
[----:B------:R-:W-:-:S02]  /*e860*/  IADD3 R33, P2, R20, 0x7000, RZ ;  /* 0x0000700014217810 */ /* 0x000fc40007f5e0ff */
[----:B------:R-:W-:Y:S01]  /*e870*/  LOP3.LUT R28, R29, 0x380, RZ, 0xc0, !PT ;  /* 0x000003801d1c7812 */ /* 0x000fe200078ec0ff */
[----:B------:R-:W-:Y:S01]  /*e880*/  SHFL.IDX PT, R46, R6, RZ, 0x1c1f ;  /* 0x001c1fff062e7589 */ /* 0x000fe200000e0000 */
[----:B------:R-:W-:Y:S01]  /*e890*/  LEA.HI.X R10, R4, UR5, R5, 0x2, P0 ;  /* 0x00000005040a7c11 */ /* 0x000fe200080f1405 */
[----:B------:R-:W-:Y:S01]  /*e8a0*/  VIADD R4, R14, 0x8 ;  /* 0x000000080e047836 */ /* 0x000fe20000000000 */
[----:B------:R-:W-:Y:S01]  /*e8b0*/  IADD3 R37, P0, R20, 0x5000, RZ ;  /* 0x0000500014257810 */ /* 0x000fe20007f1e0ff */
[----:B------:R-:W-:Y:S01]  /*e8c0*/  SHFL.IDX PT, R54, R6, 0x1, 0x1c1f ;  /* 0x003c1f0006367f89 */ /* 0x000fe200000e0000 */
[----:B------:R-:W-:Y:S01]  /*e8d0*/  LOP3.LUT R32, R33, 0x380, RZ, 0xc0, !PT ;  /* 0x0000038021207812 */ /* 0x000fe200078ec0ff */
[----:B------:R-:W-:Y:S01]  /*e8e0*/  ULDC.64 UR4, c[0x0][0xaa0] ;  /* 0x0002a80000047ab9 */ /* 0x000fe20000000a00 */
[----:B------:R-:W-:Y:S01]  /*e8f0*/  LOP3.LUT R36, R37, 0x380, RZ, 0xc0, !PT ;  /* 0x0000038025247812 */ /* 0x000fe200078ec0ff */
[----:B------:R-:W3:Y:S01]  /*e900*/  SHFL.IDX PT, R47, R10, RZ, 0x1c1f ;  /* 0x001c1fff0a2f7589 */ /* 0x000ee200000e0000 */
[----:B------:R-:W-:-:S02]  /*e910*/  SHF.R.U64 R32, R32, 0x3, RZ ;  /* 0x0000000320207819 */ /* 0x000fc400000012ff */
[----:B------:R-:W-:Y:S01]  /*e920*/  SHF.R.U64 R36, R36, 0x3, RZ ;  /* 0x0000000324247819 */ /* 0x000fe200000012ff */
[----:B------:R-:W4:Y:S01]  /*e930*/  SHFL.IDX PT, R55, R10, 0x1, 0x1c1f ;  /* 0x003c1f000a377f89 */ /* 0x000f2200000e0000 */
[----:B------:R-:W-:Y:S02]  /*e940*/  LOP3.LUT R8, R7, 0x380, RZ, 0xc0, !PT ;  /* 0x0000038007087812 */ /* 0x000fe400078ec0ff */
[----:B------:R-:W-:Y:S01]  /*e950*/  LOP3.LUT R36, R36, R37, RZ, 0x3c, !PT ;  /* 0x0000002524247212 */ /* 0x000fe200078e3cff */
[--C-:B------:R-:W-:Y:S01]  /*e960*/  IMAD.X R37, RZ, RZ, R21.reuse, P0 ;  /* 0x000000ffff257224 */ /* 0x100fe200000e0615 */
[----:B------:R-:W-:Y:S02]  /*e970*/  LOP3.LUT P0, RZ, R202, 0x3, RZ, 0xc0, !PT ;  /* 0x00000003caff7812 */ /* 0x000fe4000780c0ff */
[----:B------:R-:W-:Y:S01]  /*e980*/  LOP3.LUT R32, R32, R33, RZ, 0x3c, !PT ;  /* 0x0000002120207212 */ /* 0x000fe200078e3cff */
[----:B------:R-:W-:Y:S01]  /*e990*/  IMAD.X R33, RZ, RZ, R21, P2 ;  /* 0x000000ffff217224 */ /* 0x000fe200010e0615 */
[----:B------:R-:W-:-:S02]  /*e9a0*/  SHF.R.U64 R12, R12, 0x3, RZ ;  /* 0x000000030c0c7819 */ /* 0x000fc400000012ff */
[----:B------:R-:W-:Y:S02]  /*e9b0*/  SHF.R.U64 R24, R24, 0x3, RZ ;  /* 0x0000000318187819 */ /* 0x000fe400000012ff */
[----:B------:R-:W-:Y:S02]  /*e9c0*/  SHF.R.U64 R48, R48, 0x3, RZ ;  /* 0x0000000330307819 */ /* 0x000fe400000012ff */
[----:B------:R-:W-:Y:S02]  /*e9d0*/  SHF.R.U64 R28, R28, 0x3, RZ ;  /* 0x000000031c1c7819 */ /* 0x000fe400000012ff */
[----:B------:R-:W-:Y:S02]  /*e9e0*/  SHF.R.U64 R8, R8, 0x3, RZ ;  /* 0x0000000308087819 */ /* 0x000fe400000012ff */
[-C--:B------:R-:W-:Y:S02]  /*e9f0*/  ISETP.GE.OR P2, PT, R14, R71.reuse, P0 ;  /* 0x000000470e00720c */ /* 0x080fe40000746670 */
[----:B------:R-:W-:-:S02]  /*ea00*/  ISETP.GE.OR P0, PT, R4, R71, P0 ;  /* 0x000000470400720c */ /* 0x000fc40000706670 */
        /* <DEDUP_REMOVED lines=8> */
[----:B------:R-:W-:Y:S01]  /*ea90*/  LOP3.LUT R8, R8, R7, RZ, 0x3c, !PT ;  /* 0x0000000708087212 */ /* 0x000fe200078e3cff */
[----:B---3--:R-:W-:Y:S01]  /*eaa0*/  @!P2 ST.E desc[UR36][R46.64], R2 ;  /* 0x000000022e00a985 */ /* 0x008fe2000c101924 */
[----:B------:R-:W-:-:S02]  /*eab0*/  IADD3 R61, P6, R20, 0x8000, RZ ;  /* 0x00008000143d7810 */ /* 0x000fc40007fde0ff */
[C---:B------:R-:W-:Y:S01]  /*eac0*/  IADD3 R57, P5, R20.reuse, 0x9000, RZ ;  /* 0x0000900014397810 */ /* 0x040fe20007fbe0ff */
[----:B----4-:R3:W-:Y:S01]  /*ead0*/  @!P0 ST.E desc[UR36][R54.64], R3 ;  /* 0x0000000336008985 */ /* 0x0107e2000c101924 */
[C---:B------:R-:W-:Y:S02]  /*eae0*/  IADD3 R53, P4, R20.reuse, 0xa000, RZ ;  /* 0x0000a00014357810 */ /* 0x040fe40007f9e0ff */
[C---:B------:R-:W-:Y:S01]  /*eaf0*/  LOP3.LUT R7, R20.reuse, 0x380, RZ, 0xc0, !PT ;  /* 0x0000038014077812 */ /* 0x040fe200078ec0ff */
[----:B------:R-:W5:Y:S01]  /*eb00*/  LD.E.128 R8, desc[UR36][R8.64] ;  /* 0x0000002408087980 */ /* 0x000f62000c101d00 */
[----:B------:R-:W-:Y:S02]  /*eb10*/  IADD3 R5, P3, R20, 0xb000, RZ ;  /* 0x0000b00014057810 */ /* 0x000fe40007f7e0ff */
[----:B------:R-:W-:Y:S01]  /*eb20*/  LOP3.LUT R60, R61, 0x380, RZ, 0xc0, !PT ;  /* 0x000003803d3c7812 */ /* 0x000fe200078ec0ff */
[----:B------:R-:W5:Y:S01]  /*eb30*/  LD.E.128 R12, desc[UR36][R12.64] ;  /* 0x000000240c0c7980 */ /* 0x000f62000c101d00 */
[----:B------:R-:W-:Y:S01]  /*eb40*/  LOP3.LUT R56, R57, 0x380, RZ, 0xc0, !PT ;  /* 0x0000038039387812 */ /* 0x000fe200078ec0ff */
[----:B------:R-:W-:Y:S01]  /*eb50*/  IMAD.X R45, RZ, RZ, R21, P3 ;  /* 0x000000ffff2d7224 */ /* 0x000fe200018e0615 */
[----:B------:R-:W-:Y:S01]  /*eb60*/  LOP3.LUT R52, R53, 0x380, RZ, 0xc0, !PT ;  /* 0x0000038035347812 */ /* 0x000fe200078ec0ff */
[----:B---3--:R-:W-:Y:S01]  /*eb70*/  IMAD R3, R65, UR4, RZ ;  /* 0x0000000441037c24 */ /* 0x008fe2000f8e02ff */
[----:B------:R-:W-:Y:S01]  /*eb80*/  SHF.R.U64 R7, R7, 0x3, RZ ;  /* 0x0000000307077819 */ /* 0x000fe200000012ff */
[----:B------:R-:W5:Y:S01]  /*eb90*/  LD.E.128 R24, desc[UR36][R24.64] ;  /* 0x0000002418187980 */ /* 0x000f62000c101d00 */
[----:B------:R-:W-:-:S02]  /*eba0*/  LOP3.LUT R0, R5, 0x380, RZ, 0xc0, !PT ;  /* 0x0000038005007812 */ /* 0x000fc400078ec0ff */
[----:B------:R-:W-:Y:S01]  /*ebb0*/  SHF.R.U64 R60, R60, 0x3, RZ ;  /* 0x000000033c3c7819 */ /* 0x000fe200000012ff */
[----:B------:R-:W5:Y:S01]  /*ebc0*/  LD.E.128 R48, desc[UR36][R48.64] ;  /* 0x0000002430307980 */ /* 0x000f62000c101d00 */
[----:B------:R-:W-:Y:S02]  /*ebd0*/  SHF.R.U64 R56, R56, 0x3, RZ ;  /* 0x0000000338387819 */ /* 0x000fe400000012ff */
[----:B------:R-:W-:Y:S01]  /*ebe0*/  SHF.R.U64 R52, R52, 0x3, RZ ;  /* 0x0000000334347819 */ /* 0x000fe200000012ff */
[----:B------:R-:W5:Y:S01]  /*ebf0*/  LD.E.128 R36, desc[UR36][R36.64] ;  /* 0x0000002424247980 */ /* 0x000f62000c101d00 */
[----:B------:R-:W-:Y:S02]  /*ec00*/  LOP3.LUT R20, R7, R20, RZ, 0x3c, !PT ;  /* 0x0000001407147212 */ /* 0x000fe400078e3cff */
[----:B------:R-:W-:Y:S01]  /*ec10*/  SHF.R.U64 R0, R0, 0x3, RZ ;  /* 0x0000000300007819 */ /* 0x000fe200000012ff */
[----:B------:R-:W5:Y:S01]  /*ec20*/  LD.E.128 R28, desc[UR36][R28.64] ;  /* 0x000000241c1c7980 */ /* 0x000f62000c101d00 */
[----:B------:R-:W-:Y:S01]  /*ec30*/  LOP3.LUT R60, R60, R61, RZ, 0x3c, !PT ;  /* 0x0000003d3c3c7212 */ /* 0x000fe200078e3cff */
[--C-:B------:R-:W-:Y:S01]  /*ec40*/  IMAD.X R61, RZ, RZ, R21.reuse, P6 ;  /* 0x000000ffff3d7224 */ /* 0x100fe200030e0615 */
[----:B------:R-:W-:Y:S01]  /*ec50*/  LOP3.LUT R56, R56, R57, RZ, 0x3c, !PT ;  /* 0x0000003938387212 */ /* 0x000fe200078e3cff */
[--C-:B------:R-:W-:Y:S01]  /*ec60*/  IMAD.X R57, RZ, RZ, R21.reuse, P5 ;  /* 0x000000ffff397224 */ /* 0x100fe200028e0615 */
[----:B------:R-:W-:Y:S01]  /*ec70*/  LOP3.LUT R52, R52, R53, RZ, 0x3c, !PT ;  /* 0x0000003534347212 */ /* 0x000fe200078e3cff */
[----:B------:R-:W-:Y:S01]  /*ec80*/  IMAD.X R53, RZ, RZ, R21, P4 ;  /* 0x000000ffff357224 */ /* 0x000fe200020e0615 */
[----:B------:R-:W-:Y:S01]  /*ec90*/  LOP3.LUT R44, R0, R5, RZ, 0x3c, !PT ;  /* 0x00000005002c7212 */ /* 0x000fe200078e3cff */
[----:B------:R-:W5:Y:S04]  /*eca0*/  LD.E.128 R32, desc[UR36][R32.64] ;  /* 0x0000002420207980 */ /* 0x000f68000c101d00 */
[----:B------:R3:W5:Y:S04]  /*ecb0*/  LD.E.128 R4, desc[UR36][R20.64] ;  /* 0x0000002414047980 */ /* 0x000768000c101d00 */
[----:B------:R-:W5:Y:S04]  /*ecc0*/  LD.E.128 R60, desc[UR36][R60.64] ;  /* 0x000000243c3c7980 */ /* 0x000f68000c101d00 */
[----:B------:R-:W5:Y:S01]  /*ecd0*/  LD.E.128 R56, desc[UR36][R56.64] ;  /* 0x0000002438387980 */ /* 0x000f62000c101d00 */
[----:B---3--:R-:W-:-:S02]  /*ece0*/  IMAD R21, R64, UR5, R3 ;  /* 0x0000000540157c24 */ /* 0x008fc4000f8e0203 */
[----:B------:R-:W-:Y:S01]  /*ecf0*/  IMAD.WIDE.U32 R2, R64, UR4, RZ ;  /* 0x0000000440027c25 */ /* 0x000fe2000f8e00ff */
[----:B------:R-:W-:Y:S01]  /*ed00*/  ULDC.64 UR4, c[0x0][0xae8] ;  /* 0x0002ba0000047ab9 */ /* 0x000fe20000000a00 */
[----:B------:R-:W5:Y:S02]  /*ed10*/  LD.E.128 R52, desc[UR36][R52.64] ;  /* 0x0000002434347980 */ /* 0x000f64000c101d00 */
[----:B------:R-:W-:Y:S02]  /*ed20*/  IMAD.IADD R3, R3, 0x1, R21 ;  /* 0x0000000103037824 */ /* 0x000fe400078e0215 */
[----:B------:R-:W-:Y:S01]  /*ed30*/  IMAD R21, R197, 0x20, R200 ;  /* 0x00000020c5157824 */ /* 0x000fe200078e02c8 */
[----:B------:R-:W5:Y:S01]  /*ed40*/  LD.E.128 R44, desc[UR36][R44.64] ;  /* 0x000000242c2c7980 */ /* 0x000f62000c101d00 */
[----:B------:R-:W-:Y:S02]  /*ed50*/  IMAD R65, R18, UR4, RZ ;  /* 0x0000000412417c24 */ /* 0x000fe4000f8e02ff */
[----:B------:R-:W-:Y:S01]  /*ed60*/  IMAD.IADD R20, R22, 0x1, R21 ;  /* 0x0000000116147824 */ /* 0x000fe200078e0215 */
[----:B------:R-:W-:Y:S01]  /*ed70*/  @!PT LDS RZ, [RZ] ;  /* 0x00000000fffff984 */ /* 0x000fe20000000800 */
[----:B------:R-:W-:Y:S01]  /*ed80*/  @!PT LDS RZ, [RZ] ;  /* 0x00000000fffff984 */ /* 0x000fe20000000800 */
[----:B------:R-:W-:Y:S01]  /*ed90*/  @!PT LDS RZ, [RZ] ;  /* 0x00000000fffff984 */ /* 0x000fe20000000800 */
[----:B------:R-:W-:Y:S01]  /*eda0*/  @!PT LDS RZ, [RZ] ;  /* 0x00000000fffff984 */ /* 0x000fe20000000800 */
[----:B------:R3:W-:Y:S06]  /*edb0*/  MEMBAR.ALL.CTA ;  /* 0x0000000000007992 */ /* 0x0007ec0000008000 */
[----:B---3--:R-:W3:Y:S01]  /*edc0*/  FENCE.VIEW.ASYNC.S ;  /* 0x00000000000073c6 */ /* 0x008ee20000000000 */
[----:B------:R-:W-:-:S02]  /*edd0*/  IMAD R65, R198, UR5, R65 ;  /* 0x00000005c6417c24 */ /* 0x000fc4000f8e0241 */
[----:B-1----:R-:W-:-:S04]  /*ede0*/  @P1 IMAD.HI.U32 R0, R20, R73, RZ ;  /* 0x0000004914001227 */ /* 0x002fc800078e00ff */
[----:B------:R-:W-:Y:S01]  /*edf0*/  IMAD.WIDE.U32 R2, R198, UR4, R2 ;  /* 0x00000004c6027c25 */ /* 0x000fe2000f8e0002 */
[----:B------:R-:W-:-:S03]  /*ee00*/  ULDC.64 UR4, c[0x0][0xaf0] ;  /* 0x0002bc0000047ab9 */ /* 0x000fc60000000a00 */
[----:B------:R-:W-:Y:S01]  /*ee10*/  IMAD.MOV.U32 R21, RZ, RZ, R20 ;  /* 0x000000ffff157224 */ /* 0x000fe200078e0014 */
[----:B--2---:R-:W-:Y:S01]  /*ee20*/  @P1 SHF.R.U32.HI R21, RZ, R75, R0 ;  /* 0x0000004bff151219 */ /* 0x004fe20000011600 */
[----:B------:R-:W-:Y:S02]  /*ee30*/  IMAD.IADD R3, R3, 0x1, R65 ;  /* 0x0000000103037824 */ /* 0x000fe400078e0241 */
[----:B------:R-:W-:Y:S01]  /*ee40*/  IMAD R18, R40, UR4, RZ ;  /* 0x0000000428127c24 */ /* 0x000fe2000f8e02ff */
[----:B------:R-:W-:Y:S01]  /*ee50*/  SHF.R.S32.HI R0, RZ, 0x1f, R21 ;  /* 0x0000001fff007819 */ /* 0x000fe20000011415 */
[----:B------:R-:W-:-:S04]  /*ee60*/  IMAD.WIDE.U32 R2, R69, UR4, R2 ;  /* 0x0000000445027c25 */ /* 0x000fc8000f8e0002 */
[----:B------:R-:W-:Y:S01]  /*ee70*/  IMAD R65, R69, UR5, R18 ;  /* 0x0000000545417c24 */ /* 0x000fe2000f8e0212 */
[----:B------:R-:W-:Y:S01]  /*ee80*/  ULDC.64 UR4, c[0x0][0xae0] ;  /* 0x0002b80000047ab9 */ /* 0x000fe20000000a00 */
[----:B------:R-:W-:Y:S02]  /*ee90*/  IMAD.MOV R18, RZ, RZ, -R21 ;  /* 0x000000ffff127224 */ /* 0x000fe400078e0a15 */
[----:B------:R-:W-:Y:S02]  /*eea0*/  IMAD.IADD R3, R3, 0x1, R65 ;  /* 0x0000000103037824 */ /* 0x000fe400078e0241 */
[----:B------:R-:W-:Y:S02]  /*eeb0*/  IMAD R0, R0, UR4, RZ ;  /* 0x0000000400007c24 */ /* 0x000fe4000f8e02ff */
[----:B------:R-:W-:Y:S02]  /*eec0*/  IMAD R65, R67, R18, R20 ;  /* 0x0000001243417224 */ /* 0x000fe400078e0214 */
[----:B------:R-:W-:-:S02]  /*eed0*/  IMAD R67, R21, UR5, R0 ;  /* 0x0000000515437c24 */ /* 0x000fc4000f8e0200 */
[----:B------:R-:W-:Y:S01]  /*eee0*/  IMAD.WIDE.U32 R2, R21, UR4, R2 ;  /* 0x0000000415027c25 */ /* 0x000fe2000f8e0002 */
[----:B------:R-:W-:Y:S01]  /*eef0*/  SHF.R.S32.HI R0, RZ, 0x1f, R65 ;  /* 0x0000001fff007819 */ /* 0x000fe20000011441 */
[----:B------:R-:W-:Y:S02]  /*ef00*/  ULDC.64 UR4, c[0x0][0xad8] ;  /* 0x0002b60000047ab9 */ /* 0x000fe40000000a00 */
[----:B------:R-:W-:Y:S02]  /*ef10*/  IMAD.IADD R3, R3, 0x1, R67 ;  /* 0x0000000103037824 */ /* 0x000fe400078e0243 */
[----:B------:R-:W-:Y:S02]  /*ef20*/  IMAD R18, R0, UR4, RZ ;  /* 0x0000000400127c24 */ /* 0x000fe4000f8e02ff */
[----:B------:R-:W-:Y:S02]  /*ef30*/  IMAD.IADD R40, R200, 0x1, R22 ;  /* 0x00000001c8287824 */ /* 0x000fe400078e0216 */
[----:B------:R-:W-:-:S02]  /*ef40*/  IMAD R21, R65, UR5, R18 ;  /* 0x0000000541157c24 */ /* 0x000fc4000f8e0212 */
[----:B------:R-:W-:Y:S01]  /*ef50*/  IMAD.WIDE.U32 R2, R65, UR4, R2 ;  /* 0x0000000441027c25 */ /* 0x000fe2000f8e0002 */
[CC--:B------:R-:W-:Y:S01]  /*ef60*/  ISETP.GE.AND P2, PT, R40.reuse, R71.reuse, PT ;  /* 0x000000472800720c */ /* 0x0c0fe20003f46270 */
[----:B------:R-:W-:Y:S02]  /*ef70*/  ULDC.64 UR4, c[0x0][0xa80] ;  /* 0x0002a00000047ab9 */ /* 0x000fe40000000a00 */
[----:B------:R-:W-:Y:S01]  /*ef80*/  VIADD R0, R40, 0x20 ;  /* 0x0000002028007836 */ /* 0x000fe20000000000 */
[----:B------:R-:W-:Y:S01]  /*ef90*/  LEA R18, P3, R2, UR4, 0x1 ;  /* 0x0000000402127c11 */ /* 0x000fe2000f8608ff */
[----:B------:R-:W-:Y:S02]  /*efa0*/  IMAD.IADD R3, R3, 0x1, R21 ;  /* 0x0000000103037824 */ /* 0x000fe400078e0215 */
[----:B0-----:R-:W-:Y:S01]  /*efb0*/  VIADD R17, R17, 0x30820 ;  /* 0x0003082011117836 */ /* 0x001fe20000000000 */
[----:B------:R-:W-:Y:S01]  /*efc0*/  ISETP.GE.AND P1, PT, R0, R71, PT ;  /* 0x000000470000720c */ /* 0x000fe20003f26270 */
[----:B------:R-:W-:Y:S01]  /*efd0*/  VIADD R0, R40, 0x40 ;  /* 0x0000004028007836 */ /* 0x000fe20000000000 */
[----:B------:R-:W-:-:S02]  /*efe0*/  LEA.HI.X R22, R2, UR5, R3, 0x1, P3 ;  /* 0x0000000502167c11 */ /* 0x000fc400098f0c03 */
[----:B------:R-:W-:Y:S01]  /*eff0*/  PRMT R17, RZ, 0x654, R17 ;  /* 0x00000654ff117816 */ /* 0x000fe20000000011 */
[----:B---3--:R0:W1:Y:S01]  /*f000*/  SHFL.IDX PT, R64, R18, RZ, 0x181f ;  /* 0x00181fff12407589 */ /* 0x00806200000e0000 */
        /* <DEDUP_REMOVED lines=9> */
[-C--:B-1----:R-:W-:Y:S02]  /*f0a0*/  @!P4 LEA R2, P6, R193, R64.reuse, 0x1 ;  /* 0x00000040c102c211 */ /* 0x082fe400078c08ff */
[----:B------:R-:W-:Y:S02]  /*f0b0*/  @!P3 LEA R20, P5, R195, R64, 0x1 ;  /* 0x00000040c314b211 */ /* 0x000fe400078a08ff */
[----:B--2---:R-:W-:Y:S02]  /*f0c0*/  @!P4 LEA.HI.X R3, R193, R0, R209, 0x1, P6 ;  /* 0x00000000c103c211 */ /* 0x004fe400030f0cd1 */
[C---:B------:R-:W-:Y:S02]  /*f0d0*/  @!P2 LEA R64, P6, R196.reuse, R64, 0x1 ;  /* 0x00000040c440a211 */ /* 0x040fe400078c08ff */
[-C--:B------:R-:W-:Y:S01]  /*f0e0*/  @!P3 LEA.HI.X R21, R195, R0.reuse, R208, 0x1, P5 ;  /* 0x00000000c315b211 */ /* 0x080fe200028f0cd0 */
[----:B-----5:R3:W-:Y:S01]  /*f0f0*/  @!P4 ST.E.128 desc[UR36][R2.64], R4 ;  /* 0x000000040200c985 */ /* 0x0207e2000c101d24 */
[----:B------:R-:W-:-:S03]  /*f100*/  @!P2 LEA.HI.X R65, R196, R0, R207, 0x1, P6 ;  /* 0x00000000c441a211 */ /* 0x000fc600030f0ccf */
[----:B------:R3:W-:Y:S04]  /*f110*/  @!P3 ST.E.128 desc[UR36][R20.64], R48 ;  /* 0x000000301400b985 */ /* 0x0007e8000c101d24 */
[----:B------:R3:W-:Y:S02]  /*f120*/  @!P2 ST.E.128 desc[UR36][R64.64], R60 ;  /* 0x0000003c4000a985 */ /* 0x0007e4000c101d24 */
.L_x_4624:
[----:B------:R-:W-:Y:S05]  /*f130*/  BSYNC B1 ;  /* 0x0000000000017941 */ /* 0x000fea0003800000 */
.L_x_4623:
        /* <DEDUP_REMOVED lines=9> */
[-C--:B------:R-:W-:Y:S02]  /*f1d0*/  @!P5 LEA R4, P2, R195, R6.reuse, 0x1 ;  /* 0x00000006c304d211 */ /* 0x080fe400078408ff */
[C---:B------:R-:W-:Y:S02]  /*f1e0*/  @!P6 LEA R6, P3, R196.reuse, R6, 0x1 ;  /* 0x00000006c406e211 */ /* 0x040fe400078608ff */
[-C--:B----4-:R-:W-:Y:S02]  /*f1f0*/  @!P4 LEA.HI.X R3, R193, R0.reuse, R209, 0x1, P1 ;  /* 0x00000000c103c211 */ /* 0x090fe400008f0cd1 */
[-C--:B------:R-:W-:Y:S02]  /*f200*/  @!P5 LEA.HI.X R5, R195, R0.reuse, R208, 0x1, P2 ;  /* 0x00000000c305d211 */ /* 0x080fe400010f0cd0 */
[----:B------:R-:W-:Y:S01]  /*f210*/  @!P6 LEA.HI.X R7, R196, R0, R207, 0x1, P3 ;  /* 0x00000000c407e211 */ /* 0x000fe200018f0ccf */
[----:B------:R3:W-:Y:S04]  /*f220*/  @!P4 ST.E.128 desc[UR36][R2.64], R8 ;  /* 0x000000080200c985 */ /* 0x0007e8000c101d24 */
[----:B------:R3:W-:Y:S04]  /*f230*/  @!P5 ST.E.128 desc[UR36][R4.64], R36 ;  /* 0x000000240400d985 */ /* 0x0007e8000c101d24 */
[----:B------:R3:W-:Y:S02]  /*f240*/  @!P6 ST.E.128 desc[UR36][R6.64], R56 ;  /* 0x000000380600e985 */ /* 0x0007e4000c101d24 */
.L_x_4626:
[----:B------:R-:W-:Y:S05]  /*f250*/  BSYNC B1 ;  /* 0x0000000000017941 */ /* 0x000fea0003800000 */
.L_x_4625:
        /* <DEDUP_REMOVED lines=11> */
[-C--:B0-----:R-:W-:Y:S02]  /*f310*/  @!P3 LEA.HI.X R3, R193, R0.reuse, R209, 0x1, P0 ;  /* 0x00000000c103b211 */ /* 0x081fe400000f0cd1 */
[-C--:B------:R-:W-:Y:S02]  /*f320*/  @!P4 LEA.HI.X R5, R195, R0.reuse, R208, 0x1, P1 ;  /* 0x00000000c305c211 */ /* 0x080fe400008f0cd0 */
[----:B------:R-:W-:Y:S01]  /*f330*/  @!P5 LEA.HI.X R7, R196, R0, R207, 0x1, P2 ;  /* 0x00000000c407d211 */ /* 0x000fe200010f0ccf */
[----:B------:R0:W-:Y:S04]  /*f340*/  @!P3 ST.E.128 desc[UR36][R2.64], R12 ;  /* 0x0000000c0200b985 */ /* 0x0001e8000c101d24 */
[----:B------:R0:W-:Y:S04]  /*f350*/  @!P4 ST.E.128 desc[UR36][R4.64], R28 ;  /* 0x0000001c0400c985 */ /* 0x0001e8000c101d24 */
[----:B------:R0:W-:Y:S02]  /*f360*/  @!P5 ST.E.128 desc[UR36][R6.64], R52 ;  /* 0x000000340600d985 */ /* 0x0001e4000c101d24 */
.L_x_4628:
[----:B------:R-:W-:Y:S05]  /*f370*/  BSYNC B1 ;  /* 0x0000000000017941 */ /* 0x000fea0003800000 */
.L_x_4627:
[----:B0-----:R-:W-:Y:S01]  /*f380*/  VIADD R0, R40, 0x60 ;  /* 0x0000006028007836 */ /* 0x001fe20000000000 */
[----:B--2-4-:R-:W0:Y:S04]  /*f390*/  SHFL.IDX PT, R22, R22, 0x3, 0x181f ;  /* 0x00781f0016167f89 */ /* 0x014e2800000e0000 */
[----:B------:R-:W-:Y:S01]  /*f3a0*/  ISETP.GE.AND P0, PT, R0, R71, PT ;  /* 0x000000470000720c */ /* 0x000fe20003f06270 */
[----:B------:R-:W2:-:S12]  /*f3b0*/  SHFL.IDX PT, R18, R18, 0x3, 0x181f ;  /* 0x00781f0012127f89 */ /* 0x000e9800000e0000 */
[----:B------:R-:W-:Y:S05]  /*f3c0*/  @P0 BRA `(.L_x_4629) ;  /* 0x0000000c002c0947 */ /* 0x000fea0003800000 */
[----:B------:R-:W-:Y:S02]  /*f3d0*/  ULDC UR4, c[0x0][0xac8] ;  /* 0x0002b20000047ab9 */ /* 0x000fe40000000800 */
[----:B------:R-:W-:Y:S02]  /*f3e0*/  ISETP.GE.AND P2, PT, R193, UR4, PT ;  /* 0x00000004c1007c0c */ /* 0x000fe4000bf46270 */
[----:B------:R-:W-:-:S11]  /*f3f0*/  ISETP.GE.AND P3, PT, R195, UR4, PT ;  /* 0x00000004c3007c0c */ /* 0x000fd6000bf66270 */
[-C--:B--2---:R-:W-:Y:S02]  /*f400*/  @!P2 LEA R2, P0, R193, R18.reuse, 0x1 ;  /* 0x00000012c102a211 */ /* 0x084fe400078008ff */
[----:B------:R-:W-:Y:S02]  /*f410*/  @!P3 LEA R4, P1, R195, R18, 0x1 ;  /* 0x00000012c304b211 */ /* 0x000fe400078208ff */
[-C--:B0-----:R-:W-:Y:S02]  /*f420*/  @!P2 LEA.HI.X R3, R193, R22.reuse, R209, 0x1, P0 ;  /* 0x00000016c103a211 */ /* 0x081fe400000f0cd1 */
        /* <DEDUP_REMOVED lines=9> */
.L_x_4621:
[----:B------:R-:W2:Y:S08]  /*f4c0*/  LDC.64 R4, c[0x0][0xc00] ;  /* 0x00030000ff047b82 */ /* 0x000eb00000000a00 */
[----:B------:R-:W3:Y:S01]  /*f4d0*/  LDC.64 R2, c[0x0][0xc00] ;  /* 0x00030000ff027b82 */ /* 0x000ee20000000a00 */
[----:B------:R-:W-:Y:S01]  /*f4e0*/  ULDC UR4, c[0x0][0xa88] ;  /* 0x0002a20000047ab9 */ /* 0x000fe20000000800 */
[----:B------:R-:W-:-:S06]  /*f4f0*/  IMAD.MOV.U32 R6, RZ, RZ, RZ ;  /* 0x000000ffff067224 */ /* 0x000fcc00078e00ff */
[----:B------:R-:W4:Y:S01]  /*f500*/  LDC R21, c[0x0][0xbe8] ;  /* 0x0002fa00ff157b82 */ /* 0x000f220000000800 */
[----:B--2---:R-:W-:-:S04]  /*f510*/  ISETP.NE.U32.AND P0, PT, R4, RZ, PT ;  /* 0x000000ff0400720c */ /* 0x004fc80003f05070 */
[----:B------:R-:W-:-:S03]  /*f520*/  ISETP.NE.AND.EX P0, PT, R5, RZ, PT, P0 ;  /* 0x000000ff0500720c */ /* 0x000fc60003f05300 */
[----:B------:R-:W2:Y:S01]  /*f530*/  LDC.64 R4, c[0x0][0xc08] ;  /* 0x00030200ff047b82 */ /* 0x000ea20000000a00 */
[----:B---3--:R-:W-:-:S04]  /*f540*/  IMAD.WIDE R2, R199, 0x4, R2 ;  /* 0x00000004c7027825 */ /* 0x008fc800078e0202 */
[----:B------:R-:W-:-:S05]  /*f550*/  IMAD.U32 R0, RZ, RZ, UR4 ;  /* 0x00000004ff007e24 */ /* 0x000fca000f8e00ff */
[----:B------:R3:W5:Y:S01]  /*f560*/  @P0 LDG.E R6, desc[UR36][R2.64] ;  /* 0x0000002402060981 */ /* 0x000762000c1e1900 */
[----:B--2---:R-:W-:-:S04]  /*f570*/  ISETP.NE.U32.AND P1, PT, R4, RZ, PT ;  /* 0x000000ff0400720c */ /* 0x004fc80003f25070 */
[----:B------:R-:W-:-:S13]  /*f580*/  ISETP.NE.AND.EX P1, PT, R5, RZ, PT, P1 ;  /* 0x000000ff0500720c */ /* 0x000fda0003f25310 */
[----:B------:R-:W2:Y:S02]  /*f590*/  @P1 LDC.64 R4, c[0x0][0xc08] ;  /* 0x00030200ff041b82 */ /* 0x000ea40000000a00 */
[----:B--2---:R-:W-:-:S05]  /*f5a0*/  @P1 IMAD.WIDE R4, R199, 0x4, R4 ;  /* 0x00000004c7041825 */ /* 0x004fca00078e0204 */
[----:B------:R3:W5:Y:S01]  /*f5b0*/  @P1 LDG.E R0, desc[UR36][R4.64] ;  /* 0x0000002404001981 */ /* 0x000762000c1e1900 */
[----:B----4-:R-:W-:Y:S02]  /*f5c0*/  ISETP.NE.AND P2, PT, R21, 0x1, PT ;  /* 0x000000011500780c */ /* 0x010fe40003f45270 */
[----:B------:R-:W-:Y:S02]  /*f5d0*/  ISETP.GE.AND P3, PT, R210, 0x80, PT ;  /* 0x00000080d200780c */ /* 0x000fe40003f66270 */
[----:B------:R-:W-:-:S09]  /*f5e0*/  SHF.R.S32.HI R7, RZ, 0x1f, R199 ;  /* 0x0000001fff077819 */ /* 0x000fd200000114c7 */
[----:B------:R-:W2:Y:S08]  /*f5f0*/  @P2 LDC R14, c[0x0][0xbec] ;  /* 0x0002fb00ff0e2b82 */ /* 0x000eb00000000800 */
[----:B------:R-:W4:Y:S01]  /*f600*/  @P2 LDC R25, c[0x0][0xbf0] ;  /* 0x0002fc00ff192b82 */ /* 0x000f220000000800 */
[----:B---3--:R-:W-:Y:S05]  /*f610*/  @P1 BRA `(.L_x_4630) ;  /* 0x0000000000101947 */ /* 0x008fea0003800000 */
[----:B------:R-:W-:Y:S05]  /*f620*/  @!P0 BRA `(.L_x_4630) ;  /* 0x00000000000c8947 */ /* 0x000fea0003800000 */
[----:B------:R-:W3:Y:S04]  /*f630*/  LDG.E R5, desc[UR36][R2.64] ;  /* 0x0000002402057981 */ /* 0x000ee8000c1e1900 */
[----:B-----5:R-:W3:Y:S02]  /*f640*/  LDG.E R0, desc[UR36][R2.64+0x4] ;  /* 0x0000042402007981 */ /* 0x020ee4000c1e1900 */
[----:B---3--:R-:W-:-:S07]  /*f650*/  IMAD.IADD R0, R0, 0x1, -R5 ;  /* 0x0000000100007824 */ /* 0x008fce00078e0a05 */
.L_x_4630:
[----:B------:R-:W-:Y:S01]  /*f660*/  BSSY B1, `(.L_x_4631) ;  /* 0x000002d000017945 */ /* 0x000fe20003800000 */
[----:B------:R-:W-:Y:S02]  /*f670*/  SHF.R.S32.HI R10, RZ, 0x1f, R198 ;  /* 0x0000001fff0a7819 */ /* 0x000fe400000114c6 */
[----:B------:R-:W-:Y:S02]  /*f680*/  SEL R13, R199, RZ, !P0 ;  /* 0x000000ffc70d7207 */ /* 0x000fe40004000000 */
[----:B------:R-:W-:Y:S02]  /*f690*/  SEL R12, R7, RZ, !P0 ;  /* 0x000000ff070c7207 */ /* 0x000fe40004000000 */
[----:B-----5:R-:W-:Y:S01]  /*f6a0*/  SHF.R.S32.HI R11, RZ, 0x1f, R6 ;  /* 0x0000001fff0b7819 */ /* 0x020fe20000011406 */
[----:B------:R-:W-:Y:S06]  /*f6b0*/  @P3 BRA `(.L_x_4632) ;  /* 0x00000000009c3947 */ /* 0x000fec0003800000 */
[----:B------:R-:W3:Y:S01]  /*f6c0*/  S2R R3, SR_TID.X ;  /* 0x0000000000037919 */ /* 0x000ee20000002100 */
[----:B------:R-:W5:Y:S02]  /*f6d0*/  LDC R9, c[0x0][0xbe8] ;  /* 0x0002fa00ff097b82 */ /* 0x000f640000000800 */
[----:B-----5:R-:W-:Y:S01]  /*f6e0*/  IMAD R2, R0, R9, RZ ;  /* 0x0000000900027224 */ /* 0x020fe200078e02ff */
[----:B---3--:R-:W-:-:S04]  /*f6f0*/  IADD3 R8, R22, -0x80, R3 ;  /* 0xffffff8016087810 */ /* 0x008fc80007ffe003 */
        /* <DEDUP_REMOVED lines=9> */
[----:B------:R-:W3:Y:S01]  /*f790*/  @P0 LDC R15, c[0x0][0xbec] ;  /* 0x0002fb00ff0f0b82 */ /* 0x000ee20000000800 */
[----:B------:R-:W-:Y:S01]  /*f7a0*/  IMAD R7, R198, UR5, R7 ;  /* 0x00000005c6077c24 */ /* 0x000fe2000f8e0207 */
[----:B------:R-:W-:-:S03]  /*f7b0*/  ULDC.64 UR4, c[0x0][0xb98] ;  /* 0x0002e60000047ab9 */ /* 0x000fc60000000a00 */
[----:B------:R-:W-:-:S03]  /*f7c0*/  IMAD.IADD R3, R3, 0x1, R7 ;  /* 0x0000000103037824 */ /* 0x000fc600078e0207 */
[----:B0-----:R-:W0:Y:S01]  /*f7d0*/  @P0 LDC R17, c[0x0][0xbf0] ;  /* 0x0002fc00ff110b82 */ /* 0x001e220000000800 */
[----:B------:R-:W-:-:S04]  /*f7e0*/  IMAD.WIDE.U32 R2, R13, UR4, R2 ;  /* 0x000000040d027c25 */ /* 0x000fc8000f8e0002 */
[----:B---3--:R-:W-:-:S05]  /*f7f0*/  @P0 IMAD.HI.U32 R4, R8, R15, RZ ;  /* 0x0000000f08040227 */ /* 0x008fca00078e00ff */
[----:B0-----:R-:W-:Y:S01]  /*f800*/  @P0 SHF.R.U32.HI R5, RZ, R17, R4 ;  /* 0x00000011ff050219 */ /* 0x001fe20000011604 */
        /* <DEDUP_REMOVED lines=18> */
.L_x_4632:
[----:B------:R-:W-:Y:S05]  /*f930*/  BSYNC B1 ;  /* 0x0000000000017941 */ /* 0x000fea0003800000 */
.L_x_4631:
[----:B------:R-:W-:Y:S01]  /*f940*/  ULDC.64 UR4, c[0x0][0xaa0] ;  /* 0x0002a80000047ab9 */ /* 0x000fe20000000a00 */
[----:B------:R-:W-:Y:S01]  /*f950*/  IMAD R7, R197, 0x20, R200 ;  /* 0x00000020c5077824 */ /* 0x000fe200078e02c8 */
[----:B------:R-:W-:Y:S01]  /*f960*/  BSSY B1, `(.L_x_4633) ;  /* 0x000003b000017945 */ /* 0x000fe20003800000 */
[----:B---3--:R-:W-:Y:S02]  /*f970*/  IMAD R3, R11, UR4, RZ ;  /* 0x000000040b037c24 */ /* 0x008fe4000f8e02ff */
[----:B------:R-:W-:Y:S02]  /*f980*/  IMAD.IADD R9, R22, 0x1, R7 ;  /* 0x0000000116097824 */ /* 0x000fe400078e0207 */
[C---:B------:R-:W-:Y:S02]  /*f990*/  IMAD R5, R6.reuse, UR5, R3 ;  /* 0x0000000506057c24 */ /* 0x040fe4000f8e0203 */
[----:B------:R-:W-:Y:S01]  /*f9a0*/  IMAD.WIDE.U32 R2, R6, UR4, RZ ;  /* 0x0000000406027c25 */ /* 0x000fe2000f8e00ff */
[----:B------:R-:W-:-:S03]  /*f9b0*/  ULDC.64 UR4, c[0x0][0xae8] ;  /* 0x0002ba0000047ab9 */ /* 0x000fc60000000a00 */
[----:B------:R-:W-:Y:S02]  /*f9c0*/  IMAD.IADD R3, R3, 0x1, R5 ;  /* 0x0000000103037824 */ /* 0x000fe400078e0205 */
[----:B------:R-:W-:Y:S02]  /*f9d0*/  IMAD R7, R10, UR4, RZ ;  /* 0x000000040a077c24 */ /* 0x000fe4000f8e02ff */
[----:B--2---:R-:W-:-:S04]  /*f9e0*/  @P2 IMAD.HI.U32 R4, R9, R14, RZ ;  /* 0x0000000e09042227 */ /* 0x004fc800078e00ff */
[C---:B------:R-:W-:Y:S02]  /*f9f0*/  IMAD R7, R198.reuse, UR5, R7 ;  /* 0x00000005c6077c24 */ /* 0x040fe4000f8e0207 */
[----:B------:R-:W-:Y:S01]  /*fa00*/  IMAD.WIDE.U32 R2, R198, UR4, R2 ;  /* 0x00000004c6027c25 */ /* 0x000fe2000f8e0002 */
[----:B------:R-:W-:-:S03]  /*fa10*/  ULDC.64 UR4, c[0x0][0xaf0] ;  /* 0x0002bc0000047ab9 */ /* 0x000fc60000000a00 */
[----:B------:R-:W-:Y:S01]  /*fa20*/  IMAD.MOV.U32 R5, RZ, RZ, R9 ;  /* 0x000000ffff057224 */ /* 0x000fe200078e0009 */
[----:B----4-:R-:W-:Y:S01]  /*fa30*/  @P2 SHF.R.U32.HI R5, RZ, R25, R4 ;  /* 0x00000019ff052219 */ /* 0x010fe20000011604 */
[----:B------:R-:W-:Y:S02]  /*fa40*/  IMAD R6, R12, UR4, RZ ;  /* 0x000000040c067c24 */ /* 0x000fe4000f8e02ff */
[----:B------:R-:W-:Y:S01]  /*fa50*/  IMAD.IADD R3, R3, 0x1, R7 ;  /* 0x0000000103037824 */ /* 0x000fe200078e0207 */
[----:B------:R-:W-:Y:S01]  /*fa60*/  SHF.R.S32.HI R4, RZ, 0x1f, R5 ;  /* 0x0000001fff047819 */ /* 0x000fe20000011405 */
[C---:B------:R-:W-:Y:S02]  /*fa70*/  IMAD R7, R13.reuse, UR5, R6 ;  /* 0x000000050d077c24 */ /* 0x040fe4000f8e0206 */
[----:B------:R-:W-:Y:S01]  /*fa80*/  IMAD.WIDE.U32 R2, R13, UR4, R2 ;  /* 0x000000040d027c25 */ /* 0x000fe2000f8e0002 */
[----:B------:R-:W-:-:S03]  /*fa90*/  ULDC.64 UR4, c[0x0][0xae0] ;  /* 0x0002b80000047ab9 */ /* 0x000fc60000000a00 */
[----:B------:R-:W-:Y:S02]  /*faa0*/  IMAD.MOV R6, RZ, RZ, -R5 ;  /* 0x000000ffff067224 */ /* 0x000fe400078e0a05 */
[----:B------:R-:W-:Y:S02]  /*fab0*/  IMAD.IADD R3, R3, 0x1, R7 ;  /* 0x0000000103037824 */ /* 0x000fe400078e0207 */
        /* <DEDUP_REMOVED lines=20> */
[----:B------:R2:W3:Y:S02]  /*fc00*/  SHFL.IDX PT, R2, R4, RZ, 0x181f ;  /* 0x00181fff04027589 */ /* 0x0004e400000e0000 */
[----:B------:R-:W-:Y:S02]  /*fc10*/  ISETP.GE.AND P0, PT, R0, R21, PT ;  /* 0x000000150000720c */ /* 0x000fe40003f06270 */
[----:B------:R2:W4:Y:S01]  /*fc20*/  SHFL.IDX PT, R0, R5, RZ, 0x181f ;  /* 0x00181fff05007589 */ /* 0x00052200000e0000 */
[----:B------:R-:W-:Y:S10]  /*fc30*/  @P2 BRA `(.L_x_4634) ;  /* 0x0000000000342947 */ /* 0x000ff40003800000 */
[----:B------:R-:W-:Y:S02]  /*fc40*/  ULDC UR4, c[0x0][0xac8] ;  /* 0x0002b20000047ab9 */ /* 0x000fe40000000800 */
[----:B------:R-:W-:Y:S02]  /*fc50*/  ISETP.GE.AND P4, PT, R193, UR4, PT ;  /* 0x00000004c1007c0c */ /* 0x000fe4000bf86270 */
[----:B------:R-:W-:Y:S02]  /*fc60*/  ISETP.GE.AND P3, PT, R195, UR4, PT ;  /* 0x00000004c3007c0c */ /* 0x000fe4000bf66270 */
[----:B------:R-:W-:-:S09]  /*fc70*/  ISETP.GE.AND P2, PT, R196, UR4, PT ;  /* 0x00000004c4007c0c */ /* 0x000fd2000bf46270 */
[-C--:B---3--:R-:W-:Y:S02]  /*fc80*/  @!P4 LEA R6, P6, R193, R2.reuse, 0x1 ;  /* 0x00000002c106c211 */ /* 0x088fe400078c08ff */
[----:B------:R-:W-:Y:S02]  /*fc90*/  @!P3 LEA R8, P5, R195, R2, 0x1 ;  /* 0x00000002c308b211 */ /* 0x000fe400078a08ff */
[----:B----4-:R-:W-:Y:S02]  /*fca0*/  @!P4 LEA.HI.X R7, R193, R0, R209, 0x1, P6 ;  /* 0x00000000c107c211 */ /* 0x010fe400030f0cd1 */
[C---:B------:R-:W-:Y:S02]  /*fcb0*/  @!P2 LEA R2, P6, R196.reuse, R2, 0x1 ;  /* 0x00000002c402a211 */ /* 0x040fe400078c08ff */
[-C--:B------:R-:W-:Y:S01]  /*fcc0*/  @!P3 LEA.HI.X R9, R195, R0.reuse, R208, 0x1, P5 ;  /* 0x00000000c309b211 */ /* 0x080fe200028f0cd0 */
[----:B------:R3:W-:Y:S01]  /*fcd0*/  @!P4 ST.E.128 desc[UR36][R6.64], RZ ;  /* 0x000000ff0600c985 */ /* 0x0007e2000c101d24 */
[----:B------:R-:W-:-:S03]  /*fce0*/  @!P2 LEA.HI.X R3, R196, R0, R207, 0x1, P6 ;  /* 0x00000000c403a211 */ /* 0x000fc600030f0ccf */
[----:B------:R3:W-:Y:S04]  /*fcf0*/  @!P3 ST.E.128 desc[UR36][R8.64], RZ ;  /* 0x000000ff0800b985 */ /* 0x0007e8000c101d24 */
[----:B------:R3:W-:Y:S02]  /*fd00*/  @!P2 ST.E.128 desc[UR36][R2.64], RZ ;  /* 0x000000ff0200a985 */ /* 0x0007e4000c101d24 */
.L_x_4634:
[----:B------:R-:W-:Y:S05]  /*fd10*/  BSYNC B1 ;  /* 0x0000000000017941 */ /* 0x000fea0003800000 */
.L_x_4633:
        /* <DEDUP_REMOVED lines=14> */
[----:B------:R0:W-:Y:S04]  /*fe00*/  @!P4 ST.E.128 desc[UR36][R6.64], RZ ;  /* 0x000000ff0600c985 */ /* 0x0001e8000c101d24 */
[----:B------:R0:W-:Y:S04]  /*fe10*/  @!P5 ST.E.128 desc[UR36][R8.64], RZ ;  /* 0x000000ff0800d985 */ /* 0x0001e8000c101d24 */
[----:B------:R0:W-:Y:S02]  /*fe20*/  @!P6 ST.E.128 desc[UR36][R2.64], RZ ;  /* 0x000000ff0200e985 */ /* 0x0001e4000c101d24 */
.L_x_4636:
[----:B------:R-:W-:Y:S05]  /*fe30*/  BSYNC B1 ;  /* 0x0000000000017941 */ /* 0x000fea0003800000 */
.L_x_4635:
[----:B0-----:R0:W0:Y:S01]  /*fe40*/  SHFL.IDX PT, R0, R5, 0x2, 0x181f ;  /* 0x00581f0005007f89 */ /* 0x00102200000e0000 */
[----:B------:R-:W-:Y:S03]  /*fe50*/  BSSY B1, `(.L_x_4637) ;  /* 0x0000010000017945 */ /* 0x000fe60003800000 */
[----:B---3--:R3:W0:Y:S01]  /*fe60*/  SHFL.IDX PT, R2, R4, 0x2, 0x181f ;  /* 0x00581f0004027f89 */ /* 0x00862200000e0000 */
        /* <DEDUP_REMOVED lines=8> */
[-C--:B------:R-:W-:Y:S02]  /*fef0*/  @!P3 LEA.HI.X R7, R193, R0.reuse, R209, 0x1, P0 ;  /* 0x00000000c107b211 */ /* 0x080fe400000f0cd1 */
[-C--:B------:R-:W-:Y:S02]  /*ff00*/  @!P4 LEA.HI.X R9, R195, R0.reuse, R208, 0x1, P1 ;  /* 0x00000000c309c211 */ /* 0x080fe400008f0cd0 */
[----:B------:R-:W-:Y:S01]  /*ff10*/  @!P5 LEA.HI.X R3, R196, R0, R207, 0x1, P2 ;  /* 0x00000000c403d211 */ /* 0x000fe200010f0ccf */
[----:B------:R0:W-:Y:S04]  /*ff20*/  @!P3 ST.E.128 desc[UR36][R6.64], RZ ;  /* 0x000000ff0600b985 */ /* 0x0001e8000c101d24 */
[----:B------:R0:W-:Y:S04]  /*ff30*/  @!P4 ST.E.128 desc[UR36][R8.64], RZ ;  /* 0x000000ff0800c985 */ /* 0x0001e8000c101d24 */
[----:B------:R0:W-:Y:S02]  /*ff40*/  @!P5 ST.E.128 desc[UR36][R2.64], RZ ;  /* 0x000000ff0200d985 */ /* 0x0001e4000c101d24 */
.L_x_4638:
[----:B------:R-:W-:Y:S05]  /*ff50*/  BSYNC B1 ;  /* 0x0000000000017941 */ /* 0x000fea0003800000 */
.L_x_4637:
[----:B0-----:R-:W-:Y:S01]  /*ff60*/  VIADD R0, R22, 0x60 ;  /* 0x0000006016007836 */ /* 0x001fe20000000000 */
[----:B------:R0:W0:Y:S04]  /*ff70*/  SHFL.IDX PT, R6, R5, 0x3, 0x181f ;  /* 0x00781f0005067f89 */ /* 0x00002800000e0000 */
[----:B------:R-:W-:Y:S01]  /*ff80*/  ISETP.GE.AND P0, PT, R0, R21, PT ;  /* 0x000000150000720c */ /* 0x000fe20003f06270 */
[----:B------:R0:W0:-:S12]  /*ff90*/  SHFL.IDX PT, R2, R4, 0x3, 0x181f ;  /* 0x00781f0004027f89 */ /* 0x00001800000e0000 */
[----:B------:R-:W-:Y:S05]  /*ffa0*/  @P0 BRA `(.L_x_4629) ;  /* 0x0000000000340947 */ /* 0x000fea0003800000 */
[----:B------:R-:W-:Y:S02]  /*ffb0*/  ULDC UR4, c[0x0][0xac8] ;  /* 0x0002b20000047ab9 */ /* 0x000fe40000000800 */
[----:B------:R-:W-:Y:S02]  /*ffc0*/  ISETP.GE.AND P3, PT, R193, UR4, PT ;  /* 0x00000004c1007c0c */ /* 0x000fe4000bf66270 */
[----:B------:R-:W-:Y:S02]  /*ffd0*/  ISETP.GE.AND P4, PT, R195, UR4, PT ;  /* 0x00000004c3007c0c */ /* 0x000fe4000bf86270 */
[----:B------:R-:W-:-:S09]  /*ffe0*/  ISETP.GE.AND P5, PT, R196, UR4, PT ;  /* 0x00000004c4007c0c */ /* 0x000fd2000bfa6270 */
[-C--:B0-234-:R-:W-:Y:S02]  /*fff0*/  @!P3 LEA R4, P0, R193, R2.reuse, 0x1 ;  /* 0x00000002c104b211 */ /* 0x09dfe400078008ff */
        /* <DEDUP_REMOVED lines=8> */
.L_x_4629:
[----:B------:R-:W-:Y:S05]  /*10080*/  BSYNC B0 ;  /* 0x0000000000007941 */ /* 0x000fea0003800000 */
.L_x_4620:
[----:B------:R-:W-:Y:S02]  /*10090*/  ULDC UR4, c[0x0][0xc3c] ;  /* 0x00030f0000047ab9 */ /* 0x000fe40000000800 */
[----:B-1----:R-:W-:-:S13]  /*100a0*/  ISETP.GE.AND P0, PT, R43, UR4, PT ;  /* 0x000000042b007c0c */ /* 0x002fda000bf06270 */
[----:B------:R-:W-:Y:S05]  /*100b0*/  @!P0 BRA `(.L_x_4639) ;  /* 0xffffff0c000c8947 */ /* 0x000fea000383ffff */
[----:B------:R-:W-:Y:S05]  /*100c0*/  EXIT ;  /* 0x000000000000794d */ /* 0x000fea0003800000 */
.L_x_4530:
        /* <DEDUP_REMOVED lines=16> */
.L_x_4640:
        /* <DEDUP_REMOVED lines=39> */
.L_x_4646:
        /* <DEDUP_REMOVED lines=12> */
.L_x_4645:
[----:B------:R-:W-:Y:S05]  /*10500*/  BSYNC B0 ;  /* 0x0000000000007941 */ /* 0x000fea0003800000 */
.L_x_4644:
        /* <DEDUP_REMOVED lines=20> */
.L_x_4642:
        /* <DEDUP_REMOVED lines=20> */
.L_x_4647:
        /* <DEDUP_REMOVED lines=53> */
[----:B------:R-:W-:Y:S01]  /*10ae0*/  @!P2 IMAD.MOV R2, RZ, RZ, -R2 ;  /* 0x000000ffff02a224 */ /* 0x000fe200078e0a02 */
[----:B------:R-:W-:-:S04]  /*10af0*/  @!P1 LOP3.LUT R2, RZ, R15, RZ, 0x33, !PT ;  /* 0x0000000fff029212 */ /* 0x000fc800078e33ff */
[----:B------:R-:W-:Y:S01]  /*10b00*/  LOP3.LUT R25, RZ, R2, RZ, 0x33, !PT ;  /* 0x00000002ff197212 */ /* 0x000fe200078e33ff */
[----:B------:R-:W-:-:S04]  /*10b10*/  IMAD R26, R2, R26, R3 ;  /* 0x0000001a021a7224 */ /* 0x000fc800078e0203 */
[----:B------:R-:W-:Y:S01]  /*10b20*/  IMAD.IADD R25, R4, 0x1, R25 ;  /* 0x0000000104197824 */ /* 0x000fe200078e0219 */
[----:B------:R-:W-:Y:S06]  /*10b30*/  BRA `(.L_x_4648) ;  /* 0x0000000000147947 */ /* 0x000fec0003800000 */
.L_x_4643:
[----:B------:R-:W-:Y:S01]  /*10b40*/  ULDC UR4, c[0x0][0xc3c] ;  /* 0x00030f0000047ab9 */ /* 0x000fe20000000800 */
[----:B------:R-:W-:Y:S02]  /*10b50*/  IMAD.MOV.U32 R25, RZ, RZ, RZ ;  /* 0x000000ffff197224 */ /* 0x000fe400078e00ff */
[----:B------:R-:W-:Y:S02]  /*10b60*/  IMAD.U32 R24, RZ, RZ, UR6 ;  /* 0x00000006ff187e24 */ /* 0x000fe4000f8e00ff */
[----:B------:R-:W-:Y:S02]  /*10b70*/  IMAD.MOV.U32 R26, RZ, RZ, RZ ;  /* 0x000000ffff1a7224 */ /* 0x000fe400078e00ff */
[----:B------:R-:W-:-:S07]  /*10b80*/  IMAD.U32 R27, RZ, RZ, UR4 ;  /* 0x00000004ff1b7e24 */ /* 0x000fce000f8e00ff */
.L_x_4648:
[----:B------:R-:W-:-:S13]  /*10b90*/  ISETP.NE.AND P0, PT, R5, RZ, PT ;  /* 0x000000ff0500720c */ /* 0x000fda0003f05270 */
[----:B------:R-:W0:Y:S01]  /*10ba0*/  @!P0 S2R R3, SR_CgaCtaId ;  /* 0x0000000000038919 */ /* 0x000e220000008800 */
[----:B------:R-:W-:-:S04]  /*10bb0*/  @!P0 MOV R2, 0x400 ;  /* 0x0000040000028802 */ /* 0x000fc80000000f00 */
[----:B0-----:R-:W-:-:S05]  /*10bc0*/  @!P0 LEA R2, R3, R2, 0x18 ;  /* 0x0000000203028211 */ /* 0x001fca00078ec0ff */
[----:B------:R1:W-:Y:S01]  /*10bd0*/  @!P0 STS.128 [R2+0x308d0], R24 ;  /* 0x0308d01802008388 */ /* 0x0003e20000000c00 */
[----:B------:R-:W-:Y:S06]  /*10be0*/  BAR.ARV 0x5, 0x180 ;  /* 0x0146000000007b1d */ /* 0x000fec0000002000 */
.L_x_4641:
[----:B------:R2:W-:Y:S01]  /*10bf0*/  STL [R1+0x24], RZ ;  /* 0x000024ff01007387 */ /* 0x0005e20000100800 */
[----:B------:R-:W-:Y:S01]  /*10c00*/  ULDC UR4, c[0x0][0xc3c] ;  /* 0x00030f0000047ab9 */ /* 0x000fe20000000800 */
[----:B------:R-:W-:Y:S01]  /*10c10*/  IMAD.MOV.U32 R28, RZ, RZ, 0x1 ;  /* 0x00000001ff1c7424 */ /* 0x000fe200078e00ff */
[----:B0-----:R-:W-:Y:S01]  /*10c20*/  ISETP.GE.AND P0, PT, R27, UR4, PT ;  /* 0x000000041b007c0c */ /* 0x001fe2000bf06270 */
[----:B------:R-:W-:-:S12]  /*10c30*/  IMAD.MOV.U32 R23, RZ, RZ, RZ ;  /* 0x000000ffff177224 */ /* 0x000fd800078e00ff */
[----:B--2---:R-:W-:Y:S05]  /*10c40*/  @P0 BRA `(.L_x_4649) ;  /* 0x0000004c004c0947 */ /* 0x004fea0003800000 */
[----:B------:R-:W2:Y:S01]  /*10c50*/  LDL R4, [R1+0x10] ;  /* 0x0000100001047983 */ /* 0x000ea20000100800 */
[----:B------:R-:W0:Y:S01]  /*10c60*/  S2UR UR5, SR_CgaCtaId ;  /* 0x00000000000579c3 */ /* 0x000e220000008800 */
[C---:B------:R-:W-:Y:S01]  /*10c70*/  IMAD.SHL.U32 R32, R0.reuse, 0x8, RZ ;  /* 0x0000000800207824 */ /* 0x040fe200078e00ff */
[----:B------:R-:W-:Y:S01]  /*10c80*/  UMOV UR4, 0x400 ;  /* 0x0000040000047882 */ /* 0x000fe20000000000 */
[----:B-1----:R-:W-:Y:S01]  /*10c90*/  LOP3.LUT R2, R0, 0x7f, RZ, 0xc0, !PT ;  /* 0x0000007f00027812 */ /* 0x002fe200078ec0ff */
[----:B------:R-:W-:Y:S01]  /*10ca0*/  BSSY B8, `(.L_x_4649) ;  /* 0x00004cd000087945 */ /* 0x000fe20003800000 */
[----:B------:R-:W-:Y:S01]  /*10cb0*/  IMAD.MOV.U32 R28, RZ, RZ, 0x1 ;  /* 0x00000001ff1c7424 */ /* 0x000fe200078e00ff */
[----:B------:R-:W-:Y:S01]  /*10cc0*/  LOP3.LUT R3, R32, 0x1f8, RZ, 0xc0, !PT ;  /* 0x000001f820037812 */ /* 0x000fe200078ec0ff */
[----:B------:R-:W-:Y:S01]  /*10cd0*/  IMAD.MOV.U32 R23, RZ, RZ, RZ ;  /* 0x000000ffff177224 */ /* 0x000fe200078e00ff */
[----:B------:R-:W-:Y:S01]  /*10ce0*/  SHF.R.U32.HI R2, RZ, 0x3, R2 ;  /* 0x00000003ff027819 */ /* 0x000fe20000011602 */
[----:B------:R-:W-:Y:S01]  /*10cf0*/  ULDC UR38, c[0x0][0xc] ;  /* 0x0000030000267ab9 */ /* 0x000fe20000000800 */
[----:B------:R-:W-:Y:S01]  /*10d00*/  LOP3.LUT R3, R3, 0x38, R0, 0x78, !PT ;  /* 0x0000003803037812 */ /* 0x000fe200078e7800 */
[----:B------:R-:W-:-:S03]  /*10d10*/  IMAD.SHL.U32 R0, R0, 0x10, RZ ;  /* 0x0000001000007824 */ /* 0x000fc600078e00ff */
[----:B------:R-:W-:Y:S02]  /*10d20*/  LOP3.LUT R36, R3, 0x200, R32, 0xf8, !PT ;  /* 0x0000020003247812 */ /* 0x000fe400078ef820 */
[----:B------:R-:W-:Y:S02]  /*10d30*/  LOP3.LUT R32, R32, 0x38, RZ, 0xc0, !PT ;  /* 0x0000003820207812 */ /* 0x000fe400078ec0ff */
[----:B------:R-:W-:Y:S02]  /*10d40*/  LOP3.LUT R0, R2, 0x70, R0, 0xf8, !PT ;  /* 0x0000007002007812 */ /* 0x000fe400078ef800 */
[C---:B------:R-:W-:Y:S02]  /*10d50*/  LOP3.LUT R34, R32.reuse, 0x40, RZ, 0xfc, !PT ;  /* 0x0000004020227812 */ /* 0x040fe400078efcff */
[----:B------:R-:W-:Y:S01]  /*10d60*/  LOP3.LUT R33, R32, 0x80, RZ, 0xfc, !PT ;  /* 0x0000008020217812 */ /* 0x000fe200078efcff */
[----:B0-----:R-:W-:-:S06]  /*10d70*/  ULEA UR4, UR5, UR4, 0x18 ;  /* 0x0000000405047291 */ /* 0x001fcc000f8ec03f */
[----:B------:R-:W-:-:S04]  /*10d80*/  IMAD.U32 R17, RZ, RZ, UR4 ;  /* 0x00000004ff117e24 */ /* 0x000fc8000f8e00ff */
[----:B------:R-:W-:Y:S01]  /*10d90*/  IMAD R37, R36, 0x2, R17 ;  /* 0x0000000224257824 */ /* 0x000fe200078e0211 */
[----:B--2---:R-:W-:-:S05]  /*10da0*/  LOP3.LUT R4, R4, 0x2, RZ, 0xfc, !PT ;  /* 0x0000000204047812 */ /* 0x004fca00078efcff */
[----:B------:R0:W-:Y:S04]  /*10db0*/  STL [R1+0x28], R4 ;  /* 0x0000280401007387 */ /* 0x0001e80000100800 */
[----:B------:R0:W-:Y:S02]  /*10dc0*/  STL [R1+0x24], RZ ;  /* 0x000024ff01007387 */ /* 0x0001e40000100800 */
.L_x_4720:
[----:B------:R-:W-:Y:S05]  /*10dd0*/  YIELD ;  /* 0x0000000000007946 */ /* 0x000fea0003800000 */
[----:B------:R-:W-:Y:S01]  /*10de0*/  ULDC.64 UR4, c[0x0][0xa28] ;  /* 0x00028a0000047ab9 */ /* 0x000fe20000000a00 */
[----:B------:R-:W-:Y:S01]  /*10df0*/  IMAD.MOV.U32 R19, RZ, RZ, RZ ;  /* 0x000000ffff137224 */ /* 0x000fe200078e00ff */
[----:B------:R-:W-:-:S04]  /*10e00*/  ISETP.NE.U32.AND P0, PT, RZ, UR4, PT ;  /* 0x00000004ff007c0c */ /* 0x000fc8000bf05070 */
[----:B------:R-:W-:Y:S01]  /*10e10*/  ISETP.NE.AND.EX P0, PT, RZ, UR5, PT, P0 ;  /* 0x00000005ff007c0c */ /* 0x000fe2000bf05300 */
[----:B------:R-:W-:-:S12]  /*10e20*/  ULDC.64 UR4, c[0x0][0xa18] ;  /* 0x0002860000047ab9 */ /* 0x000fd80000000a00 */
[----:B-1----:R-:W1:Y:S02]  /*10e30*/  @P0 LDC.64 R2, c[0x0][0xa28] ;  /* 0x00028a00ff020b82 */ /* 0x002e640000000a00 */
[----:B-1----:R-:W-:-:S05]  /*10e40*/  @P0 IMAD.WIDE R2, R27, 0x4, R2 ;  /* 0x000000041b020825 */ /* 0x002fca00078e0202 */
[----:B------:R1:W2:Y:S01]  /*10e50*/  @P0 LDG.E R19, desc[UR36][R2.64] ;  /* 0x0000002402130981 */ /* 0x0002a2000c1e1900 */
[----:B------:R-:W-:Y:S01]  /*10e60*/  ISETP.NE.U32.AND P0, PT, RZ, UR4, PT ;  /* 0x00000004ff007c0c */ /* 0x000fe2000bf05070 */
[----:B------:R-:W-:Y:S01]  /*10e70*/  IMAD.MOV.U32 R35, RZ, RZ, RZ ;  /* 0x000000ffff237224 */ /* 0x000fe200078e00ff */
[----:B------:R-:W-:Y:S02]  /*10e80*/  LOP3.LUT R16, R16, 0xffffff7f, RZ, 0xc0, !PT ;  /* 0xffffff7f10107812 */ /* 0x000fe400078ec0ff */
[----:B------:R-:W-:Y:S01]  /*10e90*/  ISETP.NE.AND.EX P1, PT, RZ, UR5, PT, P0 ;  /* 0x00000005ff007c0c */ /* 0x000fe2000bf25300 */
[----:B------:R-:W-:Y:S02]  /*10ea0*/  ULDC.64 UR4, c[0x0][0xa00] ;  /* 0x0002800000047ab9 */ /* 0x000fe40000000a00 */
[----:B------:R-:W-:Y:S01]  /*10eb0*/  ISETP.NE.U32.AND P0, PT, RZ, UR4, PT ;  /* 0x00000004ff007c0c */ /* 0x000fe2000bf05070 */
[----:B-1----:R-:W1:Y:S03]  /*10ec0*/  LDC.64 R2, c[0x0][0xa00] ;  /* 0x00028000ff027b82 */ /* 0x002e660000000a00 */
[----:B------:R-:W-:Y:S01]  /*10ed0*/  ISETP.NE.AND.EX P2, PT, RZ, UR5, PT, P0 ;  /* 0x00000005ff007c0c */ /* 0x000fe2000bf45300 */
[----:B------:R-:W-:-:S05]  /*10ee0*/  ULDC.64 UR4, c[0x0][0x418] ;  /* 0x0001060000047ab9 */ /* 0x000fca0000000a00 */
[----:B0-----:R-:W0:Y:S07]  /*10ef0*/  @P1 LDC.64 R4, c[0x0][0xa18] ;  /* 0x00028600ff041b82 */ /* 0x001e2e0000000a00 */
[----:B------:R-:W-:Y:S01]  /*10f00*/  @P2 LOP3.LUT R16, R16, 0x80, RZ, 0xfc, !PT ;  /* 0x0000008010102812 */ /* 0x000fe200078efcff */
[----:B-1----:R-:W-:-:S05]  /*10f10*/  IMAD.WIDE R2, R27, 0x4, R2 ;  /* 0x000000041b027825 */ /* 0x002fca00078e0202 */
[----:B------:R1:W5:Y:S01]  /*10f20*/  @P2 LDG.E R35, desc[UR36][R2.64] ;  /* 0x0000002402232981 */ /* 0x000362000c1e1900 */
[----:B0-----:R-:W-:-:S05]  /*10f30*/  @P1 IMAD.WIDE R4, R27, 0x4, R4 ;  /* 0x000000041b041825 */ /* 0x001fca00078e0204 */
        /* <DEDUP_REMOVED lines=13> */
[----:B-1----:R-:W2:Y:S04]  /*11010*/  LDG.E R4, desc[UR36][R2.64] ;  /* 0x0000002402047981 */ /* 0x002ea8000c1e1900 */
[----:B------:R-:W2:Y:S02]  /*11020*/  LDG.E R29, desc[UR36][R2.64+0x4] ;  /* 0x00000424021d7981 */ /* 0x000ea4000c1e1900 */
[----:B--2---:R-:W-:-:S07]  /*11030*/  IMAD.IADD R29, R29, 0x1, -R4 ;  /* 0x000000011d1d7824 */ /* 0x004fce00078e0a04 */
.L_x_4650:
[----:B------:R-:W-:Y:S02]  /*11040*/  ULDC.64 UR4, c[0x0][0xa20] ;  /* 0x0002880000047ab9 */ /* 0x000fe40000000a00 */
[----:B------:R-:W-:-:S04]  /*11050*/  ISETP.NE.U32.AND P0, PT, RZ, UR4, PT ;  /* 0x00000004ff007c0c */ /* 0x000fc8000bf05070 */
[----:B------:R-:W-:-:S13]  /*11060*/  ISETP.NE.AND.EX P0, PT, RZ, UR5, PT, P0 ;  /* 0x00000005ff007c0c */ /* 0x000fda000bf05300 */
[----:B------:R-:W-:Y:S05]  /*11070*/  @!P0 BRA `(.L_x_4651) ;  /* 0x0000000000108947 */ /* 0x000fea0003800000 */
[----:B-1----:R-:W0:Y:S02]  /*11080*/  LDC.64 R2, c[0x0][0xa20] ;  /* 0x00028800ff027b82 */ /* 0x002e240000000a00 */
[----:B0-----:R-:W-:-:S05]  /*11090*/  IMAD.WIDE R2, R27, 0x4, R2 ;  /* 0x000000041b027825 */ /* 0x001fca00078e0202 */
[----:B------:R0:W5:Y:S01]  /*110a0*/  LDG.E R0, desc[UR36][R2.64] ;  /* 0x0000002402007981 */ /* 0x000162000c1e1900 */
[----:B------:R-:W-:Y:S05]  /*110b0*/  BRA `(.L_x_4652) ;  /* 0x0000000000247947 */ /* 0x000fea0003800000 */
.L_x_4651:
[----:B------:R-:W-:Y:S02]  /*110c0*/  ULDC.64 UR4, c[0x0][0xa08] ;  /* 0x0002820000047ab9 */ /* 0x000fe40000000a00 */
[----:B------:R-:W-:-:S04]  /*110d0*/  ISETP.NE.U32.AND P0, PT, RZ, UR4, PT ;  /* 0x00000004ff007c0c */ /* 0x000fc8000bf05070 */
[----:B------:R-:W-:-:S13]  /*110e0*/  ISETP.NE.AND.EX P0, PT, RZ, UR5, PT, P0 ;  /* 0x00000005ff007c0c */ /* 0x000fda000bf05300 */
[----:B------:R-:W-:Y:S05]  /*110f0*/  @!P0 BRA `(.L_x_4652) ;  /* 0x0000000000148947 */ /* 0x000fea0003800000 */
[----:B-1----:R-:W0:Y:S02]  /*11100*/  LDC.64 R2, c[0x0][0xa08] ;  /* 0x00028200ff027b82 */ /* 0x002e240000000a00 */
[----:B0-----:R-:W-:-:S05]  /*11110*/  IMAD.WIDE R2, R27, 0x4, R2 ;  /* 0x000000041b027825 */ /* 0x001fca00078e0202 */
[----:B------:R-:W2:Y:S04]  /*11120*/  LDG.E R0, desc[UR36][R2.64] ;  /* 0x0000002402007981 */ /* 0x000ea8000c1e1900 */
[----:B------:R-:W2:Y:S02]  /*11130*/  LDG.E R5, desc[UR36][R2.64+0x4] ;  /* 0x0000042402057981 */ /* 0x000ea4000c1e1900 */
[----:B--2---:R-:W-:-:S07]  /*11140*/  IMAD.IADD R0, R5, 0x1, -R0 ;  /* 0x0000000105007824 */ /* 0x004fce00078e0a00 */
.L_x_4652:
[----:B01----:R-:W0:Y:S01]  /*11150*/  LDC R2, c[0x0][0x448] ;  /* 0x00011200ff027b82 */ /* 0x003e220000000800 */
        /* <DEDUP_REMOVED lines=28> */
.L_x_4655:
[----:B------:R-:W-:-:S13]  /*11320*/  ISETP.NE.AND P0, PT, R3, 0x1, PT ;  /* 0x000000010300780c */ /* 0x000fda0003f05270 */
[----:B------:R-:W0:Y:S02]  /*11330*/  @P0 LDC.64 R4, c[0x0][0x9e8] ;  /* 0x00027a00ff040b82 */ /* 0x000e240000000a00 */
[----:B0-----:R-:W-:-:S05]  /*11340*/  @P0 IMAD.HI.U32 R4, R0, R4, RZ ;  /* 0x0000000400040227 */ /* 0x001fca00078e00ff */
[----:B------:R-:W-:-:S07]  /*11350*/  @P0 SHF.R.U32.HI R0, RZ, R5, R4 ;  /* 0x00000005ff000219 */ /* 0x000fce0000011604 */
.L_x_4656:
[----:B------:R-:W-:Y:S05]  /*11360*/  BSYNC B0 ;  /* 0x0000000000007941 */ /* 0x000fea0003800000 */
.L_x_4654:
[----:B------:R-:W-:-:S05]  /*11370*/  IMAD R5, R0, R3, R3 ;  /* 0x0000000300057224 */ /* 0x000fca00078e0203 */
[----:B------:R-:W-:-:S07]  /*11380*/  VIMNMX R2, R2, R5, PT ;  /* 0x0000000502027248 */ /* 0x000fce0003fe0100 */
.L_x_4653:
[----:B------:R-:W0:Y:S01]  /*11390*/  @P2 LDC R4, c[0x0][0x44c] ;  /* 0x00011300ff042b82 */ /* 0x000e220000000800 */
[----:B------:R-:W-:Y:S01]  /*113a0*/  VIADD R2, R2, 0x5f ;  /* 0x0000005f02027836 */ /* 0x000fe20000000000 */
[----:B------:R-:W-:Y:S01]  /*113b0*/  ULDC UR4, c[0x0][0x9dc] ;  /* 0x0002770000047ab9 */ /* 0x000fe20000000800 */
[----:B------:R-:W-:-:S05]  /*113c0*/  IMAD.MOV.U32 R0, RZ, RZ, R25 ;  /* 0x000000ffff007224 */ /* 0x000fca00078e0019 */
[----:B------:R-:W1:Y:S01]  /*113d0*/  @P2 LDC R5, c[0x0][0x450] ;  /* 0x00011400ff052b82 */ /* 0x000e620000000800 */
[----:B0-----:R-:W-:-:S05]  /*113e0*/  @P2 IMAD.HI.U32 R4, R25, R4, RZ ;  /* 0x0000000419042227 */ /* 0x001fca00078e00ff */
[----:B-1----:R-:W-:Y:S01]  /*113f0*/  @P2 SHF.R.U32.HI R0, RZ, R5, R4 ;  /* 0x00000005ff002219 */ /* 0x002fe20000011604 */
[----:B------:R-:W-:-:S04]  /*11400*/  IMAD.HI R4, R2, 0x2aaaaaab, RZ ;  /* 0x2aaaaaab02047827 */ /* 0x000fc800078e02ff */
[----:B------:R-:W-:Y:S01]  /*11410*/  VIADD R2, R30, 0x5f ;  /* 0x0000005f1e027836 */ /* 0x000fe20000000000 */
[----:B------:R-:W-:-:S03]  /*11420*/  SHF.R.U32.HI R5, RZ, 0x1f, R4 ;  /* 0x0000001fff057819 */ /* 0x000fc60000011604 */
[----:B------:R-:W-:Y:S01]  /*11430*/  IMAD.HI R2, R2, 0x2aaaaaab, RZ ;  /* 0x2aaaaaab02027827 */ /* 0x000fe200078e02ff */
[----:B------:R-:W-:-:S04]  /*11440*/  LEA.HI.SX32 R4, R4, R5, 0x1c ;  /* 0x0000000504047211 */ /* 0x000fc800078fe2ff */
[----:B------:R-:W-:-:S04]  /*11450*/  SHF.R.U32.HI R5, RZ, 0x1f, R2 ;  /* 0x0000001fff057819 */ /* 0x000fc80000011602 */
[----:B------:R-:W-:Y:S02]  /*11460*/  LEA.HI.SX32 R5, R2, R5, 0x1c ;  /* 0x0000000502057211 */ /* 0x000fe400078fe2ff */
[----:B------:R-:W-:Y:S02]  /*11470*/  IADD3 R2, R0, R30, -R29 ;  /* 0x0000001e00027210 */ /* 0x000fe40007ffe81d */
[----:B------:R-:W-:-:S03]  /*11480*/  VIMNMX R22, R5, R4, PT ;  /* 0x0000000405167248 */ /* 0x000fc60003fe0100 */
[----:B------:R-:W-:Y:S02]  /*11490*/  VIADD R0, R2, -UR4 ;  /* 0x8000000402007c36 */ /* 0x000fe40008000000 */
        /* <DEDUP_REMOVED lines=12> */
.L_x_4659:
[----:B------:R-:W-:-:S13]  /*11560*/  ISETP.NE.AND P0, PT, R3, 0x1, PT ;  /* 0x000000010300780c */ /* 0x000fda0003f05270 */
[----:B------:R-:W1:Y:S02]  /*11570*/  @P0 LDC.64 R4, c[0x0][0x9e8] ;  /* 0x00027a00ff040b82 */ /* 0x000e640000000a00 */
[----:B-1----:R-:W-:-:S05]  /*11580*/  @P0 IMAD.HI.U32 R4, R2, R4, RZ ;  /* 0x0000000402040227 */ /* 0x002fca00078e00ff */
[----:B------:R-:W-:-:S07]  /*11590*/  @P0 SHF.R.U32.HI R2, RZ, R5, R4 ;  /* 0x00000005ff020219 */ /* 0x000fce0000011604 */
.L_x_4660:
[----:B------:R-:W-:Y:S05]  /*115a0*/  BSYNC B0 ;  /* 0x0000000000007941 */ /* 0x000fea0003800000 */
.L_x_4658:
[----:B------:R-:W-:-:S05]  /*115b0*/  IMAD R3, R2, R3, RZ ;  /* 0x0000000302037224 */ /* 0x000fca00078e02ff */
[----:B------:R-:W-:-:S07]  /*115c0*/  VIMNMX R0, R0, R3, !PT ;  /* 0x0000000300007248 */ /* 0x000fce0007fe0100 */
.L_x_4657:
[----:B------:R-:W-:Y:S01]  /*115d0*/  IMAD.HI R0, R0, 0x2aaaaaab, RZ ;  /* 0x2aaaaaab00007827 */ /* 0x000fe200078e02ff */
[----:B------:R-:W-:Y:S04]  /*115e0*/  BSSY B7, `(.L_x_4661) ;  /* 0x0000377000077945 */ /* 0x000fe80003800000 */
[----:B------:R-:W-:-:S04]  /*115f0*/  SHF.R.U32.HI R3, RZ, 0x1f, R0 ;  /* 0x0000001fff037819 */ /* 0x000fc80000011600 */
[----:B------:R-:W-:-:S04]  /*11600*/  LEA.HI.SX32 R3, R0, R3, 0x1c ;  /* 0x0000000300037211 */ /* 0x000fc800078fe2ff */
        /* <DEDUP_REMOVED lines=21> */
.L_x_4662:
        /* <DEDUP_REMOVED lines=20> */
.L_x_4665:
[----:B------:R-:W-:Y:S05]  /*118a0*/  BSYNC B6 ;  /* 0x0000000000067941 */ /* 0x000fea0003800000 */
.L_x_4664:
        /* <DEDUP_REMOVED lines=17> */
[----:B-1----:R-:W-:-:S07]  /*119c0*/  IMAD.MOV.U32 R13, RZ, RZ, RZ ;  /* 0x000000ffff0d7224 */ /* 0x002fce00078e00ff */
[----:B------:R-:W-:-:S07]  /*119d0*/  LEPC R20, `(.L_x_4668) ;  /* 0x000000001014794e */ /* 0x000fce0000000000 */
[----:B0-2---:R-:W-:Y:S05]  /*119e0*/  CALL.ABS.NOINC R2 ;  /* 0x0000000002007343 */ /* 0x005fea0003c00000 */
.L_x_4668:
        /* <DEDUP_REMOVED lines=15> */
.L_x_4667:
[----:B------:R-:W-:Y:S05]  /*11ae0*/  BSYNC B6 ;  /* 0x0000000000067941 */ /* 0x000fea0003800000 */
.L_x_4666:
[----:B------:R-:W-:Y:S01]  /*11af0*/  ULDC.64 UR4, c[0x0][0x9f8] ;  /* 0x00027e0000047ab9 */ /* 0x000fe20000000a00 */
[----:B------:R-:W-:Y:S01]  /*11b00*/  IMAD.MOV.U32 R31, RZ, RZ, R27 ;  /* 0x000000ffff1f7224 */ /* 0x000fe200078e001b */
[----:B------:R-:W-:Y:S01]  /*11b10*/  ISETP.NE.U32.AND P0, PT, RZ, UR4, PT ;  /* 0x00000004ff007c0c */ /* 0x000fe2000bf05070 */
[----:B------:R-:W1:Y:S01]  /*11b20*/  S2R R18, SR_TID.X ;  /* 0x0000000000127919 */ /* 0x000e620000002100 */
[----:B------:R-:W2:Y:S01]  /*11b30*/  LDC R6, c[0x0][0x430] ;  /* 0x00010c00ff067b82 */ /* 0x000ea20000000800 */
[----:B0-----:R-:W-:Y:S01]  /*11b40*/  VIADD R22, R22, 0xffffffff ;  /* 0xffffffff16167836 */ /* 0x001fe20000000000 */
[----:B------:R-:W-:Y:S01]  /*11b50*/  ISETP.NE.AND.EX P0, PT, RZ, UR5, PT, P0 ;  /* 0x00000005ff007c0c */ /* 0x000fe2000bf05300 */
[----:B------:R-:W-:-:S12]  /*11b60*/  ULDC UR4, c[0x0][0x2f4] ;  /* 0x0000bd0000047ab9 */ /* 0x000fd80000000800 */
[----:B------:R-:W0:Y:S01]  /*11b70*/  @P0 LDC.64 R2, c[0x0][0x9f8] ;  /* 0x00027e00ff020b82 */ /* 0x000e220000000a00 */
[----:B-1----:R-:W-:-:S04]  /*11b80*/  LOP3.LUT R18, R18, 0x7f, RZ, 0xc0, !PT ;  /* 0x0000007f12127812 */ /* 0x002fc800078ec0ff */
[----:B------:R-:W-:Y:S01]  /*11b90*/  SHF.R.U32.HI R20, RZ, 0x3, R18 ;  /* 0x00000003ff147819 */ /* 0x000fe20000011612 */
[----:B0-----:R-:W-:-:S05]  /*11ba0*/  @P0 IMAD.WIDE R2, R27, 0x4, R2 ;  /* 0x000000041b020825 */ /* 0x001fca00078e0202 */
[----:B------:R0:W3:Y:S01]  /*11bb0*/  @P0 LDG.E R31, desc[UR36][R2.64] ;  /* 0x00000024021f0981 */ /* 0x0000e2000c1e1900 */
[----:B--2---:R-:W-:Y:S02]  /*11bc0*/  ISETP.NE.AND P1, PT, R6, 0x1, PT ;  /* 0x000000010600780c */ /* 0x004fe40003f25270 */
[----:B------:R-:W-:Y:S01]  /*11bd0*/  LOP3.LUT R16, R16, 0xffffffdf, RZ, 0xc0, !PT ;  /* 0xffffffdf10107812 */ /* 0x000fe200078ec0ff */
[----:B------:R-:W1:Y:S10]  /*11be0*/  S2R R18, SR_TID.X ;  /* 0x0000000000127919 */ /* 0x000e740000002100 */
[----:B------:R-:W2:Y:S01]  /*11bf0*/  @P1 LDC R4, c[0x0][0x434] ;  /* 0x00010d00ff041b82 */ /* 0x000ea20000000800 */
[----:B------:R-:W-:-:S02]  /*11c00*/  ISETP.GE.AND P2, PT, R32, UR4, PT ;  /* 0x0000000420007c0c */ /* 0x000fc4000bf46270 */
[----:B------:R-:W-:-:S05]  /*11c10*/  @P1 LOP3.LUT R16, R16, 0x20, RZ, 0xfc, !PT ;  /* 0x0000002010101812 */ /* 0x000fca00078efcff */
[----:B------:R-:W4:Y:S01]  /*11c20*/  @P1 LDC R0, c[0x0][0x438] ;  /* 0x00010e00ff001b82 */ /* 0x000f220000000800 */
[----:B-1----:R-:W-:-:S05]  /*11c30*/  IMAD.SHL.U32 R18, R18, 0x10, RZ ;  /* 0x0000001012127824 */ /* 0x002fca00078e00ff */
[----:B------:R-:W-:-:S05]  /*11c40*/  LOP3.LUT R18, R20, 0x70, R18, 0xf8, !PT ;  /* 0x0000007014127812 */ /* 0x000fca00078ef812 */
[----:B------:R-:W-:-:S05]  /*11c50*/  IMAD R5, R22, 0x60, R18 ;  /* 0x0000006016057824 */ /* 0x000fca00078e0212 */
[C---:B------:R-:W-:Y:S01]  /*11c60*/  ISETP.GE.AND P0, PT, R5.reuse, R30, PT ;  /* 0x0000001e0500720c */ /* 0x040fe20003f06270 */
[----:B------:R-:W-:-:S03]  /*11c70*/  IMAD.IADD R5, R5, 0x1, R19 ;  /* 0x0000000105057824 */ /* 0x000fc600078e0213 */
[----:B------:R-:W-:Y:S01]  /*11c80*/  ISETP.GT.U32.OR P0, PT, R18, 0x5f, P0 ;  /* 0x0000005f1200780c */ /* 0x000fe20000704470 */
[----:B--2---:R-:W-:-:S04]  /*11c90*/  @P1 IMAD.HI.U32 R7, R5, R4, RZ ;  /* 0x0000000405071227 */ /* 0x004fc800078e00ff */
[----:B------:R-:W-:Y:S01]  /*11ca0*/  IMAD.MOV.U32 R4, RZ, RZ, R5 ;  /* 0x000000ffff047224 */ /* 0x000fe200078e0005 */
[----:B----4-:R-:W-:-:S05]  /*11cb0*/  @P1 SHF.R.U32.HI R4, RZ, R0, R7 ;  /* 0x00000000ff041219 */ /* 0x010fca0000011607 */
[--C-:B------:R-:W-:Y:S02]  /*11cc0*/  IMAD.MOV R0, RZ, RZ, -R4.reuse ;  /* 0x000000ffff007224 */ /* 0x100fe400078e0a04 */
[----:B0-----:R-:W0:Y:S02]  /*11cd0*/  @!P0 LDC.64 R2, c[0x0][0x428] ;  /* 0x00010a00ff028b82 */ /* 0x001e240000000a00 */
[----:B------:R-:W-:Y:S01]  /*11ce0*/  IMAD R0, R6, R0, R5 ;  /* 0x0000000006007224 */ /* 0x000fe200078e0205 */
[----:B------:R-:W-:Y:S02]  /*11cf0*/  @!P0 SHF.R.S32.HI R5, RZ, 0x1f, R4 ;  /* 0x0000001fff058819 */ /* 0x000fe40000011404 */
[----:B------:R-:W-:-:S04]  /*11d00*/  LOP3.LUT R16, R16, 0xfffffffb, RZ, 0xc0, !PT ;  /* 0xfffffffb10107812 */ /* 0x000fc800078ec0ff */
[----:B------:R-:W-:-:S04]  /*11d10*/  @P2 LOP3.LUT R16, R16, 0x4, RZ, 0xfc, !PT ;  /* 0x0000000410102812 */ /* 0x000fc800078efcff */
[----:B------:R-:W-:Y:S01]  /*11d20*/  LOP3.LUT R16, R16, 0xfffffffe, RZ, 0xc0, !PT ;  /* 0xfffffffe10107812 */ /* 0x000fe200078ec0ff */
[----:B------:R-:W-:-:S03]  /*11d30*/  UMOV UR5, 0xffffffff ;  /* 0xffffffff00057882 */ /* 0x000fc60000000000 */
[----:B------:R-:W-:Y:S02]  /*11d40*/  LOP3.LUT R16, R16, 0xfffffffd, RZ, 0xc0, !PT ;  /* 0xfffffffd10107812 */ /* 0x000fe400078ec0ff */
[----:B---3--:R-:W-:Y:S01]  /*11d50*/  SHF.R.S32.HI R6, RZ, 0x1f, R31 ;  /* 0x0000001fff067819 */ /* 0x008fe2000001141f */
[----:B0-----:R-:W-:-:S04]  /*11d60*/  @!P0 IMAD.WIDE.U32 R4, R31, R2, R4 ;  /* 0x000000021f048225 */ /* 0x001fc800078e0004 */
[----:B------:R0:W-:Y:S02]  /*11d70*/  STL [R1+0xc], R6 ;  /* 0x00000c0601007387 */ /* 0x0001e40000100800 */
[----:B0-----:R-:W-:-:S04]  /*11d80*/  @!P0 IMAD R6, R6, R2, RZ ;  /* 0x0000000206068224 */ /* 0x001fc800078e02ff */
[----:B------:R-:W-:Y:S02]  /*11d90*/  @!P0 IMAD R6, R31, R3, R6 ;  /* 0x000000031f068224 */ /* 0x000fe400078e0206 */
[----:B------:R-:W0:Y:S02]  /*11da0*/  @!P0 LDC.64 R2, c[0x0][0x418] ;  /* 0x00010600ff028b82 */ /* 0x000e240000000a00 */
[----:B------:R-:W-:Y:S01]  /*11db0*/  @!P0 IMAD.IADD R6, R5, 0x1, R6 ;  /* 0x0000000105068824 */ /* 0x000fe200078e0206 */
[----:B0-----:R-:W-:-:S04]  /*11dc0*/  @!P0 LEA R2, P1, R4, R2, 0x2 ;  /* 0x0000000204028211 */ /* 0x001fc800078210ff */
[----:B------:R-:W-:Y:S01]  /*11dd0*/  @!P0 LEA.HI.X R3, R4, R3, R6, 0x2, P1 ;  /* 0x0000000304038211 */ /* 0x000fe200008f1406 */
[----:B------:R-:W-:Y:S01]  /*11de0*/  IMAD.MOV.U32 R4, RZ, RZ, RZ ;  /* 0x000000ffff047224 */ /* 0x000fe200078e00ff */
[----:B------:R-:W-:-:S05]  /*11df0*/  ISETP.GE.AND P1, PT, R34, UR4, PT ;  /* 0x0000000422007c0c */ /* 0x000fca000bf26270 */
[----:B------:R0:W5:Y:S01]  /*11e00*/  @!P0 LDG.E R4, desc[UR36][R2.64] ;  /* 0x0000002402048981 */ /* 0x000162000c1e1900 */
[----:B------:R-:W-:-:S07]  /*11e10*/  ISETP.GE.AND P0, PT, R33, UR4, PT ;  /* 0x0000000421007c0c */ /* 0x000fce000bf06270 */
[----:B------:R-:W-:-:S06]  /*11e20*/  @P1 LOP3.LUT R16, R16, 0x2, RZ, 0xfc, !PT ;  /* 0x0000000210101812 */ /* 0x000fcc00078efcff */
[----:B------:R-:W-:Y:S01]  /*11e30*/  @P0 LOP3.LUT R16, R16, 0x1, RZ, 0xfc, !PT ;  /* 0x0000000110100812 */ /* 0x000fe200078efcff */
[----:B0-----:R-:W-:Y:S06]  /*11e40*/  BRA.DIV UR5, `(.L_x_4669) ;  /* 0x0000004205887947 */ /* 0x001fec000b800000 */
.L_x_4737:
[----:B------:R-:W2:Y:S01]  /*11e50*/  LDL R2, [R1+0x28] ;  /* 0x0000280001027983 */ /* 0x000ea20000100800 */
[----:B------:R-:W-:Y:S02]  /*11e60*/  ISETP.GT.U32.AND P1, PT, R18, 0x5f, PT ;  /* 0x0000005f1200780c */ /* 0x000fe40003f24070 */
[----:B------:R-:W-:Y:S02]  /*11e70*/  LOP3.LUT R16, R16, 0xffffffef, RZ, 0xc0, !PT ;  /* 0xffffffef10107812 */ /* 0x000fe400078ec0ff */
[----:B------:R-:W-:Y:S02]  /*11e80*/  SHF.R.S32.HI R30, RZ, 0x1f, R26 ;  /* 0x0000001fff1e7819 */ /* 0x000fe4000001141a */
[----:B------:R-:W-:-:S07]  /*11e90*/  LOP3.LUT R16, R16, 0xfffffff7, RZ, 0xc0, !PT ;  /* 0xfffffff710107812 */ /* 0x000fce00078ec0ff */
[----:B------:R-:W-:Y:S02]  /*11ea0*/  @P1 LOP3.LUT R16, R16, 0x8, RZ, 0xfc, !PT ;  /* 0x0000000810101812 */ /* 0x000fe400078efcff */
[----:B--2---:R-:W-:-:S13]  /*11eb0*/  ISETP.NE.AND P0, PT, R2, 0x3, PT ;  /* 0x000000030200780c */ /* 0x004fda0003f05270 */
[----:B------:R-:W-:Y:S01]  /*11ec0*/  @P0 LOP3.LUT R16, R16, 0x10, RZ, 0xfc, !PT ;  /* 0x0000001010100812 */ /* 0x000fe200078efcff */
[----:B------:R-:W-:Y:S06]  /*11ed0*/  @!P0 BRA `(.L_x_4670) ;  /* 0x0000000000048947 */ /* 0x000fec0003800000 */
[----:B------:R-:W-:Y:S01]  /*11ee0*/  BPT.TRAP 0x1 ;  /* 0x000000040000795c */ /* 0x000fe20000300000 */
.L_x_4670:
        /* <DEDUP_REMOVED lines=25> */
.L_x_4738:
[----:B------:R-:W-:Y:S05]  /*12080*/  BSYNC B0 ;  /* 0x0000000000007941 */ /* 0x000fea0003800000 */
.L_x_4671:
[----:B------:R-:W2:Y:S01]  /*12090*/  LDL R9, [R1] ;  /* 0x0000000001097983 */ /* 0x000ea20000100800 */
[----:B------:R-:W-:Y:S01]  /*120a0*/  ULDC.64 UR4, c[0x0][0x300] ;  /* 0x0000c00000047ab9 */ /* 0x000fe20000000a00 */
[----:B------:R-:W-:Y:S01]  /*120b0*/  LOP3.LUT P4, RZ, R16, 0x4, RZ, 0xc0, !PT ;  /* 0x0000000410ff7812 */ /* 0x000fe2000788c0ff */
[----:B------:R-:W-:Y:S01]  /*120c0*/  IMAD R5, R5, UR4, RZ ;  /* 0x0000000405057c24 */ /* 0x000fe2000f8e02ff */
[----:B------:R-:W1:Y:S01]  /*120d0*/  S2R R8, SR_TID.X ;  /* 0x0000000000087919 */ /* 0x000e620000002100 */
[----:B0-----:R-:W-:Y:S01]  /*120e0*/  IMAD.WIDE.U32 R2, R0, UR4, RZ ;  /* 0x0000000400027c25 */ /* 0x001fe2000f8e00ff */
        /* <DEDUP_REMOVED lines=28> */
[----:B0-----:R-:W-:-:S05]  /*122b0*/  @P0 LEA R3, P1, R32, R3, 0x1 ;  /* 0x0000000320030211 */ /* 0x001fca00078208ff */
[----:B-1----:R-:W-:Y:S01]  /*122c0*/  @P0 IMAD.X R2, RZ, RZ, R2, P1 ;  /* 0x000000ffff020224 */ /* 0x002fe200008e0602 */
[----:B------:R-:W-:-:S04]  /*122d0*/  ISETP.GE.AND P1, PT, R6, 0x11, PT ;  /* 0x000000110600780c */ /* 0x000fc80003f26270 */
        /* <DEDUP_REMOVED lines=56> */
.L_x_4752:
        /* <DEDUP_REMOVED lines=12> */
.L_x_4674:
        /* <DEDUP_REMOVED lines=11> */
.L_x_4675:
[----:B------:R2:W-:Y:S02]  /*127d0*/  SYNCS.ARRIVE.TRANS64.A1T0 RZ, [R7+URZ+0x30830], RZ ;  /* 0x030830ff07ff79a7 */ /* 0x0005e4000810003f */
[----:B------:R-:W-:Y:S05]  /*127e0*/  WARPSYNC.ALL ;  /* 0x0000000000007948 */ /* 0x000fea0003800000 */
[----:B------:R-:W-:Y:S01]  /*127f0*/  ULDC.64 UR4, c[0x0][0x298] ;  /* 0x0000a60000047ab9 */ /* 0x000fe20000000a00 */
[----:B-1----:R-:W-:Y:S01]  /*12800*/  VIADD R2, R17, 0x12400 ;  /* 0x0001240011027836 */ /* 0x002fe20000000000 */
[----:B------:R-:W-:Y:S01]  /*12810*/  SHF.R.S32.HI R0, RZ, 0x1f, R35 ;  /* 0x0000001fff007819 */ /* 0x000fe20000011423 */
[----:B0-----:R-:W-:Y:S01]  /*12820*/  IMAD.WIDE.U32 R4, R35, UR4, RZ ;  /* 0x0000000423047c25 */ /* 0x001fe2000f8e00ff */
        /* <DEDUP_REMOVED lines=12> */
[----:B0-----:R-:W-:Y:S02]  /*128f0*/  IMAD.U32 R4, RZ, RZ, UR6 ;  /* 0x00000006ff047e24 */ /* 0x001fe4000f8e00ff */
[----:B------:R-:W0:Y:S01]  /*12900*/  LDC.64 R2, c[0x4][R2] ;  /* 0x0100000002027b82 */ /* 0x000e220000000a00 */
[----:B------:R-:W-:Y:S02]  /*12910*/  IMAD.U32 R5, RZ, RZ, UR7 ;  /* 0x00000007ff057e24 */ /* 0x000fe4000f8e00ff */
[----:B------:R-:W-:Y:S02]  /*12920*/  IMAD.U32 R6, RZ, RZ, UR8 ;  /* 0x00000008ff067e24 */ /* 0x000fe4000f8e00ff */
[----:B--2---:R-:W-:-:S02]  /*12930*/  IMAD.U32 R7, RZ, RZ, UR9 ;  /* 0x00000009ff077e24 */ /* 0x004fc4000f8e00ff */
[----:B------:R-:W-:Y:S02]  /*12940*/  IMAD.U32 R10, RZ, RZ, UR4 ;  /* 0x00000004ff0a7e24 */ /* 0x000fe4000f8e00ff */
[----:B------:R-:W-:Y:S02]  /*12950*/  IMAD.U32 R11, RZ, RZ, UR5 ;  /* 0x00000005ff0b7e24 */ /* 0x000fe4000f8e00ff */
[----:B------:R-:W-:Y:S02]  /*12960*/  IMAD.MOV.U32 R8, RZ, RZ, 0x70 ;  /* 0x00000070ff087424 */ /* 0x000fe400078e00ff */
[----:B------:R-:W-:Y:S02]  /*12970*/  IMAD.MOV.U32 R12, RZ, RZ, 0x1 ;  /* 0x00000001ff0c7424 */ /* 0x000fe400078e00ff */
[----:B------:R-:W-:-:S07]  /*12980*/  IMAD.MOV.U32 R13, RZ, RZ, RZ ;  /* 0x000000ffff0d7224 */ /* 0x000fce00078e00ff */
[----:B------:R-:W-:-:S07]  /*12990*/  LEPC R20, `(.L_x_4677) ;  /* 0x000000001014794e */ /* 0x000fce0000000000 */
[----:B0-----:R-:W-:Y:S05]  /*129a0*/  CALL.ABS.NOINC R2 ;  /* 0x0000000002007343 */ /* 0x001fea0003c00000 */
.L_x_4677:
[----:B------:R-:W-:Y:S05]  /*129b0*/  BSYNC B6 ;  /* 0x0000000000067941 */ /* 0x000fea0003800000 */
.L_x_4676:
[----:B------:R-:W3:Y:S01]  /*129c0*/  LDL.LU.64 R20, [R1+0x18] ;  /* 0x0000180001147983 */ /* 0x000ee20000300a00 */
[----:B------:R-:W-:Y:S01]  /*129d0*/  ULDC.64 UR4, c[0x0][0x2d8] ;  /* 0x0000b60000047ab9 */ /* 0x000fe20000000a00 */
[----:B------:R-:W-:Y:S01]  /*129e0*/  LOP3.LUT P6, RZ, R16, 0x80, RZ, 0xc0, !PT ;  /* 0x0000008010ff7812 */ /* 0x000fe200078cc0ff */
[----:B------:R-:W-:Y:S01]  /*129f0*/  IMAD R0, R30, UR4, RZ ;  /* 0x000000041e007c24 */ /* 0x000fe2000f8e02ff */
[----:B0-----:R-:W-:Y:S01]  /*12a00*/  SHF.R.S32.HI R4, RZ, 0x1f, R27 ;  /* 0x0000001fff047819 */ /* 0x001fe2000001141b */
[----:B------:R-:W-:Y:S02]  /*12a10*/  IMAD.MOV.U32 R3, RZ, RZ, R35 ;  /* 0x000000ffff037224 */ /* 0x000fe400078e0023 */
[----:B------:R-:W-:Y:S01]  /*12a20*/  IMAD R5, R26, UR5, R0 ;  /* 0x000000051a057c24 */ /* 0x000fe2000f8e0200 */
[----:B------:R-:W-:Y:S02]  /*12a30*/  SEL R4, R4, RZ, !P6 ;  /* 0x000000ff04047207 */ /* 0x000fe40007000000 */
[----:B------:R-:W-:Y:S01]  /*12a40*/  SEL R0, R27, RZ, !P6 ;  /* 0x000000ff1b007207 */ /* 0x000fe20007000000 */
[----:B---3--:R-:W-:Y:S01]  /*12a50*/  IMAD.MOV.U32 R2, RZ, RZ, R20 ;  /* 0x000000ffff027224 */ /* 0x008fe200078e0014 */
[----:B------:R-:W0:Y:S01]  /*12a60*/  LDC R21, c[0x0][0x448] ;  /* 0x00011200ff157b82 */ /* 0x000e220000000800 */
[----:B------:R-:W1:Y:S02]  /*12a70*/  S2R R20, SR_TID.X ;  /* 0x0000000000147919 */ /* 0x000e640000002100 */
        /* <DEDUP_REMOVED lines=8> */
[----:B0-----:R-:W-:Y:S02]  /*12b00*/  ISETP.NE.AND P6, PT, R21, 0x1, PT ;  /* 0x000000011500780c */ /* 0x001fe40003fc5270 */
[----:B-1----:R-:W-:-:S04]  /*12b10*/  LOP3.LUT R20, R20, 0x7f, RZ, 0xc0, !PT ;  /* 0x0000007f14147812 */ /* 0x002fc800078ec0ff */
[----:B------:R-:W-:-:S07]  /*12b20*/  SHF.R.U32.HI R21, RZ, 0x3, R20 ;  /* 0x00000003ff157819 */ /* 0x000fce0000011614 */
[----:B------:R-:W0:Y:S01]  /*12b30*/  @P6 LDC R6, c[0x0][0x44c] ;  /* 0x00011300ff066b82 */ /* 0x000e220000000800 */
[----:B------:R-:W1:Y:S07]  /*12b40*/  S2R R20, SR_TID.X ;  /* 0x0000000000147919 */ /* 0x000e6e0000002100 */
[----:B------:R-:W3:Y:S01]  /*12b50*/  @P6 LDC R5, c[0x0][0x450] ;  /* 0x00011400ff056b82 */ /* 0x000ee20000000800 */
[----:B-1----:R-:W-:-:S05]  /*12b60*/  IMAD.SHL.U32 R20, R20, 0x10, RZ ;  /* 0x0000001014147824 */ /* 0x002fca00078e00ff */
[----:B------:R-:W-:-:S05]  /*12b70*/  LOP3.LUT R20, R21, 0x70, R20, 0xf8, !PT ;  /* 0x0000007015147812 */ /* 0x000fca00078ef814 */
[----:B------:R-:W-:Y:S02]  /*12b80*/  IMAD.IADD R0, R20, 0x1, R25 ;  /* 0x0000000114007824 */ /* 0x000fe400078e0219 */
[----:B------:R-:W1:Y:S02]  /*12b90*/  S2R R20, SR_TID.X ;  /* 0x0000000000147919 */ /* 0x000e640000002100 */
[----:B0-----:R-:W-:-:S04]  /*12ba0*/  @P6 IMAD.HI.U32 R6, R0, R6, RZ ;  /* 0x0000000600066227 */ /* 0x001fc800078e00ff */
[----:B------:R-:W-:Y:S01]  /*12bb0*/  IMAD.MOV.U32 R4, RZ, RZ, R0 ;  /* 0x000000ffff047224 */ /* 0x000fe200078e0000 */
[----:B---3--:R-:W-:Y:S02]  /*12bc0*/  @P6 SHF.R.U32.HI R4, RZ, R5, R6 ;  /* 0x00000005ff046219 */ /* 0x008fe40000011606 */
[----:B------:R-:W0:Y:S03]  /*12bd0*/  LDC R6, c[0x0][0x448] ;  /* 0x00011200ff067b82 */ /* 0x000e260000000800 */
[----:B------:R-:W-:Y:S02]  /*12be0*/  IMAD.MOV R5, RZ, RZ, -R4 ;  /* 0x000000ffff057224 */ /* 0x000fe400078e0a04 */
[----:B------:R-:W-:Y:S01]  /*12bf0*/  IMAD.WIDE.U32 R2, R4, UR4, R2 ;  /* 0x0000000404027c25 */ /* 0x000fe2000f8e0002 */
[----:B-1----:R-:W-:-:S03]  /*12c00*/  LOP3.LUT R20, R20, 0x7f, RZ, 0xc0, !PT ;  /* 0x0000007f14147812 */ /* 0x002fc600078ec0ff */
[----:B0-----:R-:W-:Y:S01]  /*12c10*/  IMAD R0, R6, R5, R0 ;  /* 0x0000000506007224 */ /* 0x001fe200078e0200 */
[----:B------:R-:W-:Y:S02]  /*12c20*/  SHF.R.S32.HI R5, RZ, 0x1f, R4 ;  /* 0x0000001fff057819 */ /* 0x000fe40000011404 */
[----:B--2---:R-:W-:-:S03]  /*12c30*/  SHF.R.U32.HI R7, RZ, 0x3, R20 ;  /* 0x00000003ff077819 */ /* 0x004fc60000011614 */
        /* <DEDUP_REMOVED lines=25> */
[----:B-1----:R-:W-:Y:S02]  /*12dd0*/  @!P1 IMAD.X R3, RZ, RZ, R2, P4 ;  /* 0x000000ffff039224 */ /* 0x002fe400020e0602 */
[----:B------:R-:W-:Y:S02]  /*12de0*/  @!P1 IMAD.MOV.U32 R2, RZ, RZ, R5 ;  /* 0x000000ffff029224 */ /* 0x000fe400078e0005 */
[----:B------:R-:W-:-:S03]  /*12df0*/  VIADD R5, R25, 0x10 ;  /* 0x0000001019057836 */ /* 0x000fc60000000000 */
        /* <DEDUP_REMOVED lines=60> */
[----:B------:R-:W1:Y:S04]  /*131c0*/  SHFL.IDX PT, R2, R4, 0x6, 0x181f ;  /* 0x00d81f0004027f89 */ /* 0x000e6800000e0000 */
[----:B------:R-:W2:Y:S02]  /*131d0*/  SHFL.IDX PT, R4, R4, 0x7, 0x181f ;  /* 0x00f81f0004047f89 */ /* 0x000ea400000e0000 */
[----:B0-----:R-:W-:-:S05]  /*131e0*/  @!P1 LEA R5, P4, R32, R3, 0x1 ;  /* 0x0000000320059211 */ /* 0x001fca00078808ff */
[----:B-1----:R-:W-:Y:S02]  /*131f0*/  @!P1 IMAD.X R6, RZ, RZ, R2, P4 ;  /* 0x000000ffff069224 */ /* 0x002fe400020e0602 */
[----:B------:R-:W-:Y:S02]  /*13200*/  @!P1 IMAD.MOV.U32 R2, RZ, RZ, R5 ;  /* 0x000000ffff029224 */ /* 0x000fe400078e0005 */
[----:B------:R-:W-:-:S05]  /*13210*/  @!P1 IMAD.MOV.U32 R3, RZ, RZ, R6 ;  /* 0x000000ffff039224 */ /* 0x000fca00078e0006 */
[----:B------:R0:W-:Y:S04]  /*13220*/  @!P1 LDGSTS.E.BYPASS.LTC128B.128 [R37+0x15400], desc[UR36][R2.64], !P3 ;  /* 0x1540000002259fae */ /* 0x0001e8000d901d64 */
[----:B------:R0:W-:Y:S04]  /*13230*/  @!P1 LDGSTS.E.BYPASS.LTC128B.128 [R37+0x19400], desc[UR36][R2.64+0x80], !P2 ;  /* 0x1940008002259fae */ /* 0x0001e8000d101d64 */
[----:B--2---:R0:W-:Y:S02]  /*13240*/  @!P1 LDGSTS.E.BYPASS.LTC128B.128 [R37+0x1d400], desc[UR36][R2.64+0x100], !P0 ;  /* 0x1d40010002259fae */ /* 0x0041e4000c101d64 */
.L_x_4769:
        /* <DEDUP_REMOVED lines=11> */
[----:B------:R1:W-:Y:S02]  /*13300*/  LDGSTS.E.BYPASS.LTC128B.128 [R37+0x1dc00], desc[UR36][R2.64+0x100], !P0 ;  /* 0x1dc0010002257fae */ /* 0x0003e4000c101d64 */
.L_x_4680:
[----:B------:R-:W-:Y:S05]  /*13310*/  BSYNC B0 ;  /* 0x0000000000007941 */ /* 0x000fea0003800000 */
.L_x_4679:
[----:B------:R-:W-:Y:S01]  /*13320*/  NOP ;  /* 0x0000000000007918 */ /* 0x000fe20000000000 */
[----:B------:R-:W-:-:S13]  /*13330*/  PLOP3.LUT P0, PT, PT, PT, PT, 0x80, 0x0 ;  /* 0x000000000000781c */ /* 0x000fda0003f0f070 */
.L_x_4681:
        /* <DEDUP_REMOVED lines=8> */
[----:B--2---:R-:W-:Y:S02]  /*133c0*/  VIADD R3, R3, 0x1 ;  /* 0x0000000103037836 */ /* 0x004fe40000000000 */
[----:B---3--:R-:W-:-:S03]  /*133d0*/  VIADD R6, R2, 0xfffffffe ;  /* 0xfffffffe02067836 */ /* 0x008fc60000000000 */
        /* <DEDUP_REMOVED lines=10> */
.L_x_4770:
[----:B------:R-:W-:Y:S05]  /*13480*/  BSYNC B0 ;  /* 0x0000000000007941 */ /* 0x000fea0003800000 */
.L_x_4682:
[----:B------:R-:W2:Y:S01]  /*13490*/  LDL R2, [R1+0x8] ;  /* 0x0000080001027983 */ /* 0x000ea20000100800 */
[----:B------:R-:W-:Y:S01]  /*134a0*/  BSSY B0, `(.L_x_4684) ;  /* 0x000010d000007945 */ /* 0x000fe20003800000 */
[----:B--2---:R-:W-:-:S13]  /*134b0*/  ISETP.GE.AND P0, PT, R6, R2, PT ;  /* 0x000000020600720c */ /* 0x004fda0003f06270 */
[----:B------:R-:W-:Y:S05]  /*134c0*/  @!P0 BRA `(.L_x_4685) ;  /* 0x0000001000288947 */ /* 0x000fea0003800000 */
[----:B------:R-:W-:Y:S01]  /*134d0*/  ULDC UR4, c[0x0][0x2f4] ;  /* 0x0000bd0000047ab9 */ /* 0x000fe20000000800 */
[----:B------:R-:W-:Y:S01]  /*134e0*/  IMAD.MOV.U32 R20, RZ, RZ, R28 ;  /* 0x000000ffff147224 */ /* 0x000fe200078e001c */
[----:B------:R-:W-:Y:S01]  /*134f0*/  ISETP.GE.AND P3, PT, R32, UR4, PT ;  /* 0x0000000420007c0c */ /* 0x000fe2000bf66270 */
[----:B------:R-:W-:Y:S01]  /*13500*/  IMAD.MOV.U32 R10, RZ, RZ, R23 ;  /* 0x000000ffff0a7224 */ /* 0x000fe200078e0017 */
[----:B------:R-:W-:Y:S01]  /*13510*/  ISETP.GE.AND P2, PT, R34, UR4, PT ;  /* 0x0000000422007c0c */ /* 0x000fe2000bf46270 */
[----:B------:R-:W-:Y:S01]  /*13520*/  IMAD.MOV.U32 R29, RZ, RZ, R22 ;  /* 0x000000ffff1d7224 */ /* 0x000fe200078e0016 */
[----:B------:R-:W-:-:S13]  /*13530*/  ISETP.GE.AND P1, PT, R33, UR4, PT ;  /* 0x0000000421007c0c */ /* 0x000fda000bf26270 */
.L_x_4698:
[----:B------:R-:W2:Y:S01]  /*13540*/  LDL R4, [R1+0x4] ;  /* 0x0000040001047983 */ /* 0x000ea20000100800 */
[----:B0-----:R-:W0:Y:S03]  /*13550*/  LDC R0, c[0x0][0x430] ;  /* 0x00010c00ff007b82 */ /* 0x001e260000000800 */
[----:B------:R-:W3:Y:S01]  /*13560*/  LDL R7, [R1+0xc] ;  /* 0x00000c0001077983 */ /* 0x000ee20000100800 */
[----:B------:R-:W1:Y:S03]  /*13570*/  S2R R2, SR_TID.X ;  /* 0x0000000000027919 */ /* 0x000e660000002100 */
[----:B------:R-:W4:Y:S01]  /*13580*/  LDL R8, [R1+0x28] ;  /* 0x0000280001087983 */ /* 0x000f220000100800 */
[----:B0-----:R-:W-:Y:S02]  /*13590*/  ISETP.NE.AND P0, PT, R0, 0x1, PT ;  /* 0x000000010000780c */ /* 0x001fe40003f05270 */
[----:B------:R-:W0:Y:S11]  /*135a0*/  S2R R0, SR_TID.X ;  /* 0x0000000000007919 */ /* 0x000e360000002100 */
[----:B------:R-:W2:Y:S01]  /*135b0*/  @P0 LDC R3, c[0x0][0x438] ;  /* 0x00010e00ff030b82 */ /* 0x000ea20000000800 */
[----:B-1----:R-:W-:-:S04]  /*135c0*/  LOP3.LUT R2, R2, 0x7f, RZ, 0xc0, !PT ;  /* 0x0000007f02027812 */ /* 0x002fc800078ec0ff */
[----:B------:R-:W-:Y:S01]  /*135d0*/  SHF.R.U32.HI R2, RZ, 0x3, R2 ;  /* 0x00000003ff027819 */ /* 0x000fe20000011602 */
[----:B0-----:R-:W-:-:S05]  /*135e0*/  IMAD.SHL.U32 R0, R0, 0x10, RZ ;  /* 0x0000001000007824 */ /* 0x001fca00078e00ff */
[----:B------:R-:W-:Y:S02]  /*135f0*/  LOP3.LUT R0, R2, 0x70, R0, 0xf8, !PT ;  /* 0x0000007002007812 */ /* 0x000fe400078ef800 */
[----:B------:R-:W0:Y:S02]  /*13600*/  @P0 LDC R2, c[0x0][0x434] ;  /* 0x00010d00ff020b82 */ /* 0x000e240000000800 */
[----:B------:R-:W-:Y:S01]  /*13610*/  ISETP.GT.U32.AND P5, PT, R0, 0x5f, PT ;  /* 0x0000005f0000780c */ /* 0x000fe20003fa4070 */
[----:B------:R-:W-:Y:S05]  /*13620*/  YIELD ;  /* 0x0000000000007946 */ /* 0x000fea0003800000 */
[----:B------:R-:W-:Y:S01]  /*13630*/  ULDC UR4, c[0x0][0x430] ;  /* 0x00010c0000047ab9 */ /* 0x000fe20000000800 */
[----:B--2---:R-:W-:-:S06]  /*13640*/  IMAD R9, R6, 0x60, R4 ;  /* 0x0000006006097824 */ /* 0x004fcc00078e0204 */
[----:B------:R-:W1:Y:S01]  /*13650*/  @!P5 LDC.64 R4, c[0x0][0x428] ;  /* 0x00010a00ff04db82 */ /* 0x000e620000000a00 */
[----:B------:R-:W-:-:S04]  /*13660*/  IMAD.IADD R9, R0, 0x1, R9 ;  /* 0x0000000100097824 */ /* 0x000fc800078e0209 */
[----:B0-----:R-:W-:-:S04]  /*13670*/  @P0 IMAD.HI.U32 R2, R9, R2, RZ ;  /* 0x0000000209020227 */ /* 0x001fc800078e00ff */
[----:B------:R-:W-:Y:S01]  /*13680*/  IMAD.MOV.U32 R0, RZ, RZ, R9 ;  /* 0x000000ffff007224 */ /* 0x000fe200078e0009 */
[----:B------:R-:W-:-:S04]  /*13690*/  @P0 SHF.R.U32.HI R0, RZ, R3, R2 ;  /* 0x00000003ff000219 */ /* 0x000fc80000011602 */
[--C-:B------:R-:W-:Y:S01]  /*136a0*/  @!P5 SHF.R.S32.HI R3, RZ, 0x1f, R0.reuse ;  /* 0x0000001fff03d819 */ /* 0x100fe20000011400 */
[----:B------:R-:W-:-:S04]  /*136b0*/  @!P5 IMAD.MOV.U32 R2, RZ, RZ, R0 ;  /* 0x000000ffff02d224 */ /* 0x000fc800078e0000 */
[----:B-1----:R-:W-:-:S04]  /*136c0*/  @!P5 IMAD.WIDE.U32 R2, R31, R4, R2 ;  /* 0x000000041f02d225 */ /* 0x002fc800078e0002 */
[----:B---3--:R-:W-:-:S04]  /*136d0*/  @!P5 IMAD R4, R7, R4, RZ ;  /* 0x000000040704d224 */ /* 0x008fc800078e02ff */
[----:B------:R-:W-:Y:S02]  /*136e0*/  @!P5 IMAD R7, R31, R5, R4 ;  /* 0x000000051f07d224 */ /* 0x000fe400078e0204 */
[----:B------:R-:W0:Y:S01]  /*136f0*/  @!P5 LDC.64 R4, c[0x0][0x418] ;  /* 0x00010600ff04db82 */ /* 0x000e220000000a00 */
[----:B------:R-:W-:Y:S02]  /*13700*/  IMAD.MOV R0, RZ, RZ, -R0 ;  /* 0x000000ffff007224 */ /* 0x000fe400078e0a00 */
[----:B------:R-:W-:Y:S02]  /*13710*/  @!P5 IMAD.IADD R3, R7, 0x1, R3 ;  /* 0x000000010703d824 */ /* 0x000fe400078e0203 */
[----:B------:R-:W-:Y:S02]  /*13720*/  IMAD R9, R0, UR4, R9 ;  /* 0x0000000400097c24 */ /* 0x000fe4000f8e0209 */
[----:B------:R-:W-:Y:S01]  /*13730*/  IMAD.MOV.U32 R0, RZ, RZ, RZ ;  /* 0x000000ffff007224 */ /* 0x000fe200078e00ff */
[----:B0-----:R-:W-:-:S04]  /*13740*/  @!P5 LEA R4, P0, R2, R4, 0x2 ;  /* 0x000000040204d211 */ /* 0x001fc800078010ff */
[----:B------:R-:W-:-:S05]  /*13750*/  @!P5 LEA.HI.X R5, R2, R5, R3, 0x2, P0 ;  /* 0x000000050205d211 */ /* 0x000fca00000f1403 */
[----:B------:R0:W5:Y:S01]  /*13760*/  @!P5 LDG.E R0, desc[UR36][R4.64] ;  /* 0x000000240400d981 */ /* 0x000162000c1e1900 */
[----:B----4-:R-:W-:Y:S01]  /*13770*/  ISETP.NE.AND P4, PT, R8, 0x3, PT ;  /* 0x000000030800780c */ /* 0x010fe20003f85270 */
        /* <DEDUP_REMOVED lines=8> */
.L_x_4686:
[----:B------:R-:W-:Y:S01]  /*13800*/  IMAD R7, R23, 0x8, R17 ;  /* 0x0000000817077824 */ /* 0x000fe200078e0211 */
[----:B------:R-:W-:Y:S01]  /*13810*/  SHF.L.U32 R2, R28, 0x1f, RZ ;  /* 0x0000001f1c027819 */ /* 0x000fe200000006ff */
[----:B------:R-:W-:Y:S03]  /*13820*/  BSSY B1, `(.L_x_4687) ;  /* 0x0000003000017945 */ /* 0x000fe60003800000 */
[----:B------:R-:W0:Y:S02]  /*13830*/  SYNCS.PHASECHK.TRANS64.TRYWAIT P0, [R7+URZ+0x30840], R2 ;  /* 0x03084002070075a7 */ /* 0x000e24000800017f */
[----:B0-----:R-:W-:Y:S05]  /*13840*/  @!P0 BRA `(.L_x_4688) ;  /* 0x0000003c00448947 */ /* 0x001fea0003800000 */
.L_x_4771:
[----:B------:R-:W-:Y:S05]  /*13850*/  BSYNC B1 ;  /* 0x0000000000017941 */ /* 0x000fea0003800000 */
.L_x_4687:
        /* <DEDUP_REMOVED lines=65> */
.L_x_4785:
        /* <DEDUP_REMOVED lines=11> */
.L_x_4690:
        /* <DEDUP_REMOVED lines=11> */
.L_x_4691:
[----:B------:R1:W-:Y:S01]  /*13dd0*/  SYNCS.ARRIVE.TRANS64.A1T0 RZ, [R7+URZ+0x30830], RZ ;  /* 0x030830ff07ff79a7 */ /* 0x0003e2000810003f */
[----:B------:R-:W-:Y:S05]  /*13de0*/  @!P5 BRA `(.L_x_4692) ;  /* 0x000000000004d947 */ /* 0x000fea0003800000 */
[----:B------:R-:W-:Y:S01]  /*13df0*/  BPT.TRAP 0x1 ;  /* 0x000000040000795c */ /* 0x000fe20000300000 */
.L_x_4692:
[----:B------:R-:W-:Y:S01]  /*13e00*/  SHF.L.U32 R2, R20, 0x1f, RZ ;  /* 0x0000001f14027819 */ /* 0x000fe200000006ff */
[----:B0-----:R-:W-:Y:S01]  /*13e10*/  IMAD R6, R10, 0x8, R17 ;  /* 0x000000080a067824 */ /* 0x001fe200078e0211 */
[----:B------:R-:W-:Y:S03]  /*13e20*/  BSSY B1, `(.L_x_4693) ;  /* 0x0000003000017945 */ /* 0x000fe60003800000 */
[----:B------:R-:W0:Y:S02]  /*13e30*/  SYNCS.PHASECHK.TRANS64.TRYWAIT P0, [R6+URZ+0x30860], R2 ;  /* 0x03086002060075a7 */ /* 0x000e24000800017f */
[----:B0-----:R-:W-:Y:S05]  /*13e40*/  @!P0 BRA `(.L_x_4694) ;  /* 0x0000003c00b88947 */ /* 0x001fea0003800000 */
.L_x_4786:
[----:B------:R-:W-:Y:S05]  /*13e50*/  BSYNC B1 ;  /* 0x0000000000017941 */ /* 0x000fea0003800000 */
.L_x_4693:
[----:B------:R-:W1:Y:S01]  /*13e60*/  LDL R5, [R1] ;  /* 0x0000000001057983 */ /* 0x000e620000100800 */
        /* <DEDUP_REMOVED lines=61> */
[----:B0-2---:R0:W1:Y:S02]  /*14240*/  SHFL.IDX PT, R2, R18, 0x5, 0x181f ;  /* 0x00b81f0012027f89 */ /* 0x00506400000e0000 */
.L_x_4800:
        /* <DEDUP_REMOVED lines=28> */
[----:B0-----:R-:W-:-:S04]  /*14410*/  LEA R18, P0, R2, UR4, 0x1 ;  /* 0x0000000402127c11 */ /* 0x001fc8000f8008ff */
[----:B------:R-:W-:Y:S02]  /*14420*/  LEA.HI.X R19, R2, UR5, R3, 0x1, P0 ;  /* 0x0000000502137c11 */ /* 0x000fe400080f0c03 */
[----:B------:R-:W-:-:S13]  /*14430*/  PLOP3.LUT P0, PT, PT, PT, PT, 0x80, 0x0 ;  /* 0x000000000000781c */ /* 0x000fda0003f0f070 */
.L_x_4696:
        /* <DEDUP_REMOVED lines=11> */
.L_x_4697:
        /* <DEDUP_REMOVED lines=8> */
.L_x_4685:
[----:B------:R-:W-:Y:S05]  /*14570*/  BSYNC B0 ;  /* 0x0000000000007941 */ /* 0x000fea0003800000 */
.L_x_4684:
        /* <DEDUP_REMOVED lines=17> */
.L_x_4700:
[----:B------:R-:W-:Y:S05]  /*14690*/  BSYNC B0 ;  /* 0x0000000000007941 */ /* 0x000fea0003800000 */
.L_x_4699:
[----:B------:R-:W2:Y:S02]  /*146a0*/  LDL R0, [R1+0x28] ;  /* 0x0000280001007983 */ /* 0x000ea40000100800 */
[----:B--2---:R-:W-:-:S13]  /*146b0*/  ISETP.NE.AND P0, PT, R0, 0x3, PT ;  /* 0x000000030000780c */ /* 0x004fda0003f05270 */
[----:B------:R-:W-:Y:S05]  /*146c0*/  @!P0 BRA `(.L_x_4701) ;  /* 0x0000000000048947 */ /* 0x000fea0003800000 */
[----:B------:R-:W-:Y:S01]  /*146d0*/  BPT.TRAP 0x1 ;  /* 0x000000040000795c */ /* 0x000fe20000300000 */
.L_x_4701:
[----:B------:R-:W2:Y:S01]  /*146e0*/  LDL.LU R2, [R1] ;  /* 0x0000000001027983 */ /* 0x000ea20000300800 */
[----:B------:R-:W-:Y:S01]  /*146f0*/  IMAD R0, R23, 0x8, R17 ;  /* 0x0000000817007824 */ /* 0x000fe200078e0211 */
[----:B------:R-:W-:Y:S01]  /*14700*/  SHF.L.U32 R3, R28, 0x1f, RZ ;  /* 0x0000001f1c037819 */ /* 0x000fe200000006ff */
[----:B------:R-:W-:Y:S03]  /*14710*/  BSSY B0, `(.L_x_4702) ;  /* 0x0000004000007945 */ /* 0x000fe60003800000 */
[----:B------:R-:W0:Y:S01]  /*14720*/  SYNCS.PHASECHK.TRANS64.TRYWAIT P0, [R0+URZ+0x30860], R3 ;  /* 0x03086003000075a7 */ /* 0x000e22000800017f */
[----:B--2---:R-:W-:Y:S01]  /*14730*/  IMAD R6, R22, -0x60, R2 ;  /* 0xffffffa016067824 */ /* 0x004fe200078e0202 */
[----:B0-----:R-:W-:Y:S06]  /*14740*/  @!P0 BRA `(.L_x_4703) ;  /* 0x0000003c00a08947 */ /* 0x001fec0003800000 */
.L_x_4801:
[----:B------:R-:W-:Y:S05]  /*14750*/  BSYNC B0 ;  /* 0x0000000000007941 */ /* 0x000fea0003800000 */
.L_x_4702:
[----:B------:R-:W1:Y:S01]  /*14760*/  S2R R2, SR_TID.X ;  /* 0x0000000000027919 */ /* 0x000e620000002100 */
[----:B------:R-:W-:Y:S01]  /*14770*/  UMOV UR4, 0xffffffff ;  /* 0xffffffff00047882 */ /* 0x000fe20000000000 */
[----:B------:R-:W-:Y:S01]  /*14780*/  IMAD R4, R23, 0x4800, R36 ;  /* 0x0000480017047824 */ /* 0x000fe200078e0224 */
[----:B-1----:R-:W-:-:S04]  /*14790*/  LOP3.LUT R2, R2, 0x7f, RZ, 0xc0, !PT ;  /* 0x0000007f02027812 */ /* 0x002fc800078ec0ff */
[----:B------:R-:W-:-:S05]  /*147a0*/  SHF.R.U32.HI R2, RZ, 0x3, R2 ;  /* 0x00000003ff027819 */ /* 0x000fca0000011602 */
[----:B------:R-:W-:Y:S01]  /*147b0*/  IMAD.IADD R6, R6, 0x1, -R2 ;  /* 0x0000000106067824 */ /* 0x000fe200078e0a02 */
[----:B------:R-:W-:Y:S06]  /*147c0*/  BRA.DIV UR4, `(.L_x_4704) ;  /* 0x0000003e04947947 */ /* 0x000fec000b800000 */
[----:B------:R-:W1:Y:S01]  /*147d0*/  SHFL.IDX PT, R14, R18, RZ, 0x181f ;  /* 0x00181fff120e7589 */ /* 0x000e6200000e0000 */
[----:B------:R-:W-:Y:S01]  /*147e0*/  ULDC UR4, c[0x0][0x2f4] ;  /* 0x0000bd0000047ab9 */ /* 0x000fe20000000800 */
[C---:B------:R-:W-:Y:S01]  /*147f0*/  IMAD.SHL.U32 R5, R32.reuse, 0x2, RZ ;  /* 0x0000000220057824 */ /* 0x040fe200078e00ff */
[----:B------:R-:W-:Y:S01]  /*14800*/  ISETP.GE.AND P2, PT, R32, UR4, PT ;  /* 0x0000000420007c0c */ /* 0x000fe2000bf46270 */
[----:B0-----:R-:W0:Y:S01]  /*14810*/  SHFL.IDX PT, R3, R19, RZ, 0x181f ;  /* 0x00181fff13037589 */ /* 0x001e2200000e0000 */
[----:B------:R-:W-:Y:S01]  /*14820*/  IMAD R4, R4, 0x2, R17 ;  /* 0x0000000204047824 */ /* 0x000fe200078e0211 */
[----:B------:R-:W-:Y:S02]  /*14830*/  ISETP.GE.AND P1, PT, R34, UR4, PT ;  /* 0x0000000422007c0c */ /* 0x000fe4000bf26270 */
[C---:B------:R-:W-:Y:S01]  /*14840*/  ISETP.LT.OR P4, PT, R6.reuse, 0x1, P2 ;  /* 0x000000010600780c */ /* 0x040fe20001781670 */
[----:B------:R-:W-:Y:S01]  /*14850*/  SHFL.IDX PT, R7, R19, 0x1, 0x181f ;  /* 0x00381f0013077f89 */ /* 0x000fe200000e0000 */
[----:B------:R-:W-:-:S02]  /*14860*/  ISETP.LT.OR P3, PT, R6, 0x1, P1 ;  /* 0x000000010600780c */ /* 0x000fc40000f61670 */
        /* <DEDUP_REMOVED lines=48> */
.L_x_4815:
[C---:B------:R-:W-:Y:S02]  /*14b70*/  ISETP.LT.OR P2, PT, R6.reuse, 0x51, P2 ;  /* 0x000000510600780c */ /* 0x040fe40001741670 */
[C---:B------:R-:W-:Y:S02]  /*14b80*/  ISETP.LT.OR P1, PT, R6.reuse, 0x51, P1 ;  /* 0x000000510600780c */ /* 0x040fe40000f21670 */
[----:B------:R-:W-:Y:S02]  /*14b90*/  ISETP.LT.OR P0, PT, R6, 0x51, P0 ;  /* 0x000000510600780c */ /* 0x000fe40000701670 */
[----:B0--3--:R-:W-:-:S05]  /*14ba0*/  IADD3 R2, P3, R14, R5, RZ ;  /* 0x000000050e027210 */ /* 0x009fca0007f7e0ff */
[----:B------:R-:W-:-:S05]  /*14bb0*/  IMAD.X R3, RZ, RZ, R19, P3 ;  /* 0x000000ffff037224 */ /* 0x000fca00018e0613 */
        /* <DEDUP_REMOVED lines=8> */
.L_x_4705:
        /* <DEDUP_REMOVED lines=11> */
.L_x_4706:
[----:B------:R0:W-:Y:S01]  /*14cf0*/  SYNCS.ARRIVE.TRANS64.A1T0 RZ, [R0+URZ+0x30850], RZ ;  /* 0x030850ff00ff79a7 */ /* 0x0001e2000810003f */
[----:B------:R-:W-:-:S05]  /*14d00*/  VIADD R23, R23, 0x1 ;  /* 0x0000000117177836 */ /* 0x000fca0000000000 */
[----:B------:R-:W-:-:S04]  /*14d10*/  ISETP.NE.AND P0, PT, R23, 0x2, PT ;  /* 0x000000021700780c */ /* 0x000fc80003f05270 */
[----:B------:R-:W-:Y:S02]  /*14d20*/  SEL R3, RZ, 0x1, P0 ;  /* 0x00000001ff037807 */ /* 0x000fe40000000000 */
[----:B------:R-:W-:Y:S02]  /*14d30*/  SEL R23, R23, RZ, P0 ;  /* 0x000000ff17177207 */ /* 0x000fe40000000000 */
[----:B0-----:R-:W-:-:S07]  /*14d40*/  LOP3.LUT R28, R28, R3, RZ, 0x3c, !PT ;  /* 0x000000031c1c7212 */ /* 0x001fce00078e3cff */
.L_x_4663:
[----:B------:R-:W-:Y:S05]  /*14d50*/  BSYNC B7 ;  /* 0x0000000000077941 */ /* 0x000fea0003800000 */
.L_x_4661:
        /* <DEDUP_REMOVED lines=11> */
.L_x_4707:
        /* <DEDUP_REMOVED lines=36> */
.L_x_4825:
[----:B------:R-:W-:Y:S02]  /*15050*/  ULDC UR4, c[0x0][0xc38] ;  /* 0x00030e0000047ab9 */ /* 0x000fe40000000800 */
[----:B------:R-:W-:-:S04]  /*15060*/  IMAD.U32 R7, RZ, RZ, UR4 ;  /* 0x00000004ff077e24 */ /* 0x000fc8000f8e00ff */
[----:B--2---:R-:W-:-:S04]  /*15070*/  IMAD R14, R14, R7, RZ ;  /* 0x000000070e0e7224 */ /* 0x004fc800078e02ff */
[----:B------:R-:W-:-:S05]  /*15080*/  IMAD.IADD R9, R4, 0x1, R14 ;  /* 0x0000000104097824 */ /* 0x000fca00078e020e */
[----:B------:R-:W-:-:S13]  /*15090*/  ISETP.GT.AND P6, PT, R9, R0, PT ;  /* 0x000000000900720c */ /* 0x000fda0003fc4270 */
[----:B------:R-:W-:Y:S05]  /*150a0*/  @P6 BRA `(.L_x_4710) ;  /* 0x00000000009c6947 */ /* 0x000fea0003800000 */
.L_x_4715:
        /* <DEDUP_REMOVED lines=14> */
.L_x_4713:
[----:B------:R-:W-:Y:S05]  /*15190*/  BSYNC B0 ;  /* 0x0000000000007941 */ /* 0x000fea0003800000 */
.L_x_4712:
        /* <DEDUP_REMOVED lines=16> */
[----:B-1----:R-:W-:-:S05]  /*152a0*/  IMAD.IADD R6, R4, 0x1, R7 ;  /* 0x0000000104067824 */ /* 0x002fca00078e0207 */
[----:B------:R1:W2:Y:S02]  /*152b0*/  SHFL.IDX PT, R14, R6, 0x1f, 0x1f ;  /* 0x03e01f00060e7f89 */ /* 0x0002a400000e0000 */
.L_x_4833:
[----:B------:R-:W-:Y:S02]  /*152c0*/  ULDC UR4, c[0x0][0xc38] ;  /* 0x00030e0000047ab9 */ /* 0x000fe40000000800 */
[----:B------:R-:W-:-:S04]  /*152d0*/  IMAD.U32 R7, RZ, RZ, UR4 ;  /* 0x00000004ff077e24 */ /* 0x000fc8000f8e00ff */
[----:B--2---:R-:W-:-:S04]  /*152e0*/  IMAD R14, R14, R7, RZ ;  /* 0x000000070e0e7224 */ /* 0x004fc800078e02ff */
[----:B------:R-:W-:-:S05]  /*152f0*/  IMAD.IADD R9, R14, 0x1, R9 ;  /* 0x000000010e097824 */ /* 0x000fca00078e0209 */
[----:B------:R-:W-:-:S13]  /*15300*/  ISETP.GT.AND P6, PT, R9, R0, PT ;  /* 0x000000000900720c */ /* 0x000fda0003fc4270 */
[----:B------:R-:W-:Y:S05]  /*15310*/  @!P6 BRA `(.L_x_4715) ;  /* 0xfffffffc0064e947 */ /* 0x000fea000383ffff */
.L_x_4710:
        /* <DEDUP_REMOVED lines=8> */
.L_x_4837:
[----:B------:R-:W-:Y:S01]  /*153a0*/  ISETP.NE.AND P0, PT, R2, RZ, PT ;  /* 0x000000ff0200720c */ /* 0x000fe20003f05270 */
[----:B------:R-:W-:-:S12]  /*153b0*/  IMAD.MOV.U32 R14, RZ, RZ, RZ ;  /* 0x000000ffff0e7224 */ /* 0x000fd800078e00ff */
[----:B------:R-:W-:Y:S05]  /*153c0*/  @!P0 BRA `(.L_x_4717) ;  /* 0x0000000000108947 */ /* 0x000fea0003800000 */
[----:B------:R-:W-:Y:S01]  /*153d0*/  UMOV UR4, 0xffffffff ;  /* 0xffffffff00047882 */ /* 0x000fe20000000000 */
[----:B------:R-:W-:Y:S02]  /*153e0*/  VIADD R12, R4, 0xffffffff ;  /* 0xffffffff040c7836 */ /* 0x000fe40000000000 */
[----:B------:R-:W-:Y:S05]  /*153f0*/  BRA.DIV UR4, `(.L_x_4718) ;  /* 0x0000004204b47947 */ /* 0x000fea000b800000 */
[----:B------:R4:W0:Y:S02]  /*15400*/  SHFL.IDX PT, R14, R6, R12, 0x1f ;  /* 0x00001f0c060e7589 */ /* 0x00082400000e0000 */
.L_x_4717:
        /* <DEDUP_REMOVED lines=66> */
.L_x_4711:
[----:B------:R-:W-:Y:S01]  /*15830*/  UMOV UR4, URZ ;  /* 0x0000003f00047c82 */ /* 0x000fe20008000000 */
[----:B------:R-:W-:Y:S01]  /*15840*/  UMOV UR5, URZ ;  /* 0x0000003f00057c82 */ /* 0x000fe20008000000 */
[----:B------:R-:W-:Y:S01]  /*15850*/  ULDC UR6, c[0x0][0xc3c] ;  /* 0x00030f0000067ab9 */ /* 0x000fe20000000800 */
[----:B------:R-:W-:Y:S02]  /*15860*/  IMAD.MOV.U32 R24, RZ, RZ, R0 ;  /* 0x000000ffff187224 */ /* 0x000fe400078e0000 */
[----:B------:R-:W-:Y:S02]  /*15870*/  IMAD.U32 R25, RZ, RZ, UR4 ;  /* 0x00000004ff197e24 */ /* 0x000fe4000f8e00ff */
[----:B------:R-:W-:Y:S02]  /*15880*/  IMAD.U32 R26, RZ, RZ, UR5 ;  /* 0x00000005ff1a7e24 */ /* 0x000fe4000f8e00ff */
[----:B------:R-:W-:-:S07]  /*15890*/  IMAD.U32 R27, RZ, RZ, UR6 ;  /* 0x00000006ff1b7e24 */ /* 0x000fce000f8e00ff */
.L_x_4719:
        /* <DEDUP_REMOVED lines=10> */
.L_x_4708:
[----:B------:R-:W-:Y:S02]  /*15940*/  ULDC UR4, c[0x0][0xc3c] ;  /* 0x00030f0000047ab9 */ /* 0x000fe40000000800 */
[----:B--2---:R-:W-:-:S13]  /*15950*/  ISETP.GE.AND P0, PT, R27, UR4, PT ;  /* 0x000000041b007c0c */ /* 0x004fda000bf06270 */
[----:B------:R-:W-:Y:S05]  /*15960*/  @!P0 BRA `(.L_x_4720) ;  /* 0xffffffb400188947 */ /* 0x000fea000383ffff */
[----:B------:R-:W-:Y:S05]  /*15970*/  BSYNC B8 ;  /* 0x0000000000087941 */ /* 0x000fea0003800000 */
.L_x_4649:
        /* <DEDUP_REMOVED lines=12> */
.L_x_4840:
[----:B------:R-:W-:Y:S05]  /*15a40*/  BSYNC B0 ;  /* 0x0000000000007941 */ /* 0x000fea0003800000 */
.L_x_4721:
[----:B------:R-:W-:-:S03]  /*15a50*/  UMOV UR4, 0xffffffff ;  /* 0xffffffff00047882 */ /* 0x000fc60000000000 */
[----:B------:R-:W-:Y:S05]  /*15a60*/  BRA.DIV UR4, `(.L_x_4723) ;  /* 0x0000003e04507947 */ /* 0x000fea000b800000 */
[----:B-1----:R-:W1:Y:S02]  /*15a70*/  S2R R0, SR_TID.X ;  /* 0x0000000000007919 */ /* 0x002e640000002100 */
[----:B-1----:R-:W-:-:S04]  /*15a80*/  SHF.R.U32.HI R0, RZ, 0x5, R0 ;  /* 0x00000005ff007819 */ /* 0x002fc80000011600 */
[----:B------:R-:W-:-:S05]  /*15a90*/  LOP3.LUT R0, R0, 0x3, RZ, 0xc0, !PT ;  /* 0x0000000300007812 */ /* 0x000fca00078ec0ff */
[----:B------:R1:W2:Y:S02]  /*15aa0*/  SHFL.IDX PT, R14, R0, RZ, 0x1f ;  /* 0x00001fff000e7589 */ /* 0x0002a400000e0000 */
.L_x_4843:
[----:B--2---:R-:W-:Y:S01]  /*15ab0*/  ISETP.NE.AND P0, PT, R14, RZ, PT ;  /* 0x000000ff0e00720c */ /* 0x004fe20003f05270 */
[----:B------:R-:W-:-:S12]  /*15ac0*/  BSSY B0, `(.L_x_4724) ;  /* 0x0000024000007945 */ /* 0x000fd80003800000 */
[----:B------:R-:W-:Y:S05]  /*15ad0*/  @P0 BRA `(.L_x_4725) ;  /* 0x0000000000880947 */ /* 0x000fea0003800000 */
[----:B------:R-:W-:-:S03]  /*15ae0*/  UMOV UR4, 0xffffffff ;  /* 0xffffffff00047882 */ /* 0x000fc60000000000 */
[----:B------:R-:W-:Y:S05]  /*15af0*/  BRA.DIV UR4, `(.L_x_4726) ;  /* 0x0000003e04607947 */ /* 0x000fea000b800000 */
[----:B------:R-:W-:-:S13]  /*15b00*/  ELECT P6, URZ, PT ;  /* 0x00000000003f782f */ /* 0x000fda00038c0000 */
.L_x_4846:
[----:B------:R-:W-:Y:S05]  /*15b10*/  @!P6 BRA `(.L_x_4725) ;  /* 0x000000000078e947 */ /* 0x000fea0003800000 */
[----:B-1----:R-:W2:Y:S02]  /*15b20*/  LDL.LU R0, [R1+0x10] ;  /* 0x0000100001007983 */ /* 0x002ea40000300800 */
[----:B--2---:R-:W-:-:S04]  /*15b30*/  LOP3.LUT R0, R0, 0x2, RZ, 0xfc, !PT ;  /* 0x0000000200007812 */ /* 0x004fc800078efcff */
[----:B------:R-:W-:-:S13]  /*15b40*/  ISETP.NE.AND P0, PT, R0, 0x3, PT ;  /* 0x000000030000780c */ /* 0x000fda0003f05270 */
[----:B------:R-:W-:Y:S05]  /*15b50*/  @!P0 BRA `(.L_x_4727) ;  /* 0x0000000000048947 */ /* 0x000fea0003800000 */
[----:B------:R-:W-:Y:S01]  /*15b60*/  BPT.TRAP 0x1 ;  /* 0x000000040000795c */ /* 0x000fe20000300000 */
.L_x_4727:
[C---:B------:R-:W-:Y:S01]  /*15b70*/  IMAD R5, R23.reuse, 0x8, R4 ;  /* 0x0000000817057824 */ /* 0x040fe200078e0204 */
[----:B------:R-:W-:Y:S01]  /*15b80*/  SHF.L.U32 R0, R28, 0x1f, RZ ;  /* 0x0000001f1c007819 */ /* 0x000fe200000006ff */
[----:B------:R-:W-:-:S03]  /*15b90*/  VIADD R23, R23, 0x1 ;  /* 0x0000000117177836 */ /* 0x000fc60000000000 */
[----:B------:R-:W1:Y:S02]  /*15ba0*/  SYNCS.PHASECHK.TRANS64.TRYWAIT P1, [R5+URZ+0x30840], R0 ;  /* 0x03084000050075a7 */ /* 0x000e64000802017f */
[----:B------:R-:W-:-:S04]  /*15bb0*/  ISETP.NE.AND P2, PT, R23, 0x2, PT ;  /* 0x000000021700780c */ /* 0x000fc80003f45270 */
[----:B------:R-:W-:Y:S01]  /*15bc0*/  SEL R3, RZ, 0x1, P2 ;  /* 0x00000001ff037807 */ /* 0x000fe20001000000 */
[----:B-1----:R-:W-:Y:S08]  /*15bd0*/  @!P1 BRA `(.L_x_4728) ;  /* 0x0000003c00489947 */ /* 0x002ff00003800000 */
.L_x_4847:
[----:B------:R-:W-:Y:S02]  /*15be0*/  SEL R23, R23, RZ, P2 ;  /* 0x000000ff17177207 */ /* 0x000fe40001000000 */
[----:B------:R-:W-:Y:S01]  /*15bf0*/  LOP3.LUT R2, R28, R3, RZ, 0x3c, !PT ;  /* 0x000000031c027212 */ /* 0x000fe200078e3cff */
[----:B------:R-:W-:Y:S06]  /*15c00*/  @!P0 BRA `(.L_x_4729) ;  /* 0x0000000000048947 */ /* 0x000fec0003800000 */
[----:B------:R-:W-:Y:S01]  /*15c10*/  BPT.TRAP 0x1 ;  /* 0x000000040000795c */ /* 0x000fe20000300000 */
.L_x_4729:
[----:B------:R-:W-:Y:S01]  /*15c20*/  IMAD R23, R23, 0x8, R4 ;  /* 0x0000000817177824 */ /* 0x000fe200078e0204 */
[----:B------:R-:W-:-:S04]  /*15c30*/  SHF.L.U32 R2, R2, 0x1f, RZ ;  /* 0x0000001f02027819 */ /* 0x000fc800000006ff */
[----:B------:R-:W2:Y:S02]  /*15c40*/  SYNCS.PHASECHK.TRANS64.TRYWAIT P1, [R23+URZ+0x30840], R2 ;  /* 0x03084002170075a7 */ /* 0x000ea4000802017f */
[----:B--2---:R-:W-:Y:S05]  /*15c50*/  @!P1 BRA `(.L_x_4730) ;  /* 0x0000003c003c9947 */ /* 0x004fea0003800000 */
.L_x_4848:
[----:B------:R-:W-:Y:S05]  /*15c60*/  @!P0 BRA `(.L_x_4731) ;  /* 0x0000000000048947 */ /* 0x000fea0003800000 */
[----:B------:R-:W-:Y:S01]  /*15c70*/  BPT.TRAP 0x1 ;  /* 0x000000040000795c */ /* 0x000fe20000300000 */
.L_x_4731:
[----:B------:R-:W4:Y:S02]  /*15c80*/  SYNCS.PHASECHK.TRANS64.TRYWAIT P1, [R5+URZ+0x30860], R0 ;  /* 0x03086000050075a7 */ /* 0x000f24000802017f */
[----:B----4-:R-:W-:Y:S05]  /*15c90*/  @!P1 BRA `(.L_x_4732) ;  /* 0x0000003c00409947 */ /* 0x010fea0003800000 */
.L_x_4849:
[----:B------:R-:W-:Y:S05]  /*15ca0*/  @!P0 BRA `(.L_x_4733) ;  /* 0x0000000000048947 */ /* 0x000fea0003800000 */
[----:B------:R-:W-:Y:S01]  /*15cb0*/  BPT.TRAP 0x1 ;  /* 0x000000040000795c */ /* 0x000fe20000300000 */
.L_x_4733:
[----:B------:R0:W0:Y:S02]  /*15cc0*/  SYNCS.PHASECHK.TRANS64.TRYWAIT P0, [R23+URZ+0x30860], R2 ;  /* 0x03086002170075a7 */ /* 0x000024000800017f */
[----:B0-----:R-:W-:Y:S05]  /*15cd0*/  @!P0 NANOSLEEP.SYNCS 0x989680 ;  /* 0x009896800000895d */ /* 0x001fea0003900000 */
[----:B------:R-:W0:Y:S02]  /*15ce0*/  @!P0 SYNCS.PHASECHK.TRANS64 P0, [R23+URZ+0x30860], R2 ;  /* 0x03086002170085a7 */ /* 0x000e24000800007f */
[----:B0-----:R-:W-:Y:S05]  /*15cf0*/  @!P0 BRA `(.L_x_4733) ;  /* 0xfffffffc00f08947 */ /* 0x001fea000383ffff */
.L_x_4725:
[----:B------:R-:W-:Y:S05]  /*15d00*/  BSYNC B0 ;  /* 0x0000000000007941 */ /* 0x000fea0003800000 */
.L_x_4724:
[----:B------:R-:W-:Y:S05]  /*15d10*/  EXIT ;  /* 0x000000000000794d */ /* 0x000fea0003800000 */
.L_x_4543:
[----:B0-----:R-:W-:-:S04]  /*15d20*/  IMAD.U32 R3, RZ, RZ, UR40 ;  /* 0x00000028ff037e24 */ /* 0x001fc8000f8e00ff */
[----:B------:R0:W1:Y:S03]  /*15d30*/  SYNCS.PHASECHK.TRANS64.TRYWAIT P1, [R3+URZ+0x30800], R0 ;  /* 0x03080000030075a7 */ /* 0x000066000802017f */
[----:B-1----:R-:W-:Y:S05]  /*15d40*/  @!P1 NANOSLEEP.SYNCS 0x989680 ;  /* 0x009896800000995d */ /* 0x002fea0003900000 */
[----:B------:R-:W1:Y:S02]  /*15d50*/  @!P1 SYNCS.PHASECHK.TRANS64 P1, [R3+URZ+0x30800], R0 ;  /* 0x03080000030095a7 */ /* 0x000e64000802007f */
[----:B-1----:R-:W-:Y:S05]  /*15d60*/  @!P1 BRA `(.L_x_4543) ;  /* 0xfffffffc00ec9947 */ /* 0x002fea000383ffff */
[----:B------:R-:W-:Y:S05]  /*15d70*/  BRA `(.L_x_4734) ;  /* 0xfffffebc00407947 */ /* 0x000fea000383ffff */
.L_x_4547:
[----:B-1----:R1:W2:Y:S02]  /*15d80*/  SYNCS.PHASECHK.TRANS64.TRYWAIT P1, [R3+URZ+0x30830], R0 ;  /* 0x03083000030075a7 */ /* 0x0022a4000802017f */
[----:B--2---:R-:W-:Y:S05]  /*15d90*/  @!P1 NANOSLEEP.SYNCS 0x989680 ;  /* 0x009896800000995d */ /* 0x004fea0003900000 */
[----:B------:R-:W2:Y:S02]  /*15da0*/  @!P1 SYNCS.PHASECHK.TRANS64 P1, [R3+URZ+0x30830], R0 ;  /* 0x03083000030095a7 */ /* 0x000ea4000802007f */
[----:B--2---:R-:W-:Y:S05]  /*15db0*/  @!P1 BRA `(.L_x_4547) ;  /* 0xfffffffc00f09947 */ /* 0x004fea000383ffff */
[----:B------:R-:W-:Y:S05]  /*15dc0*/  BRA `(.L_x_4546) ;  /* 0xfffffebc005c7947 */ /* 0x000fea000383ffff */
.L_x_4564:
[----:B-1----:R-:W-:-:S04]  /*15dd0*/  IMAD.U32 R5, RZ, RZ, UR6 ;  /* 0x00000006ff057e24 */ /* 0x002fc8000f8e00ff */
[----:B------:R1:W2:Y:S03]  /*15de0*/  SYNCS.PHASECHK.TRANS64.TRYWAIT P1, [R5+URZ+0x30830], R0 ;  /* 0x03083000050075a7 */ /* 0x0002a6000802017f */
[----:B--2---:R-:W-:Y:S05]  /*15df0*/  @!P1 NANOSLEEP.SYNCS 0x989680 ;  /* 0x009896800000995d */ /* 0x004fea0003900000 */
[----:B------:R-:W2:Y:S02]  /*15e00*/  @!P1 SYNCS.PHASECHK.TRANS64 P1, [R5+URZ+0x30830], R0 ;  /* 0x03083000050095a7 */ /* 0x000ea4000802007f */
[----:B--2---:R-:W-:Y:S05]  /*15e10*/  @!P1 BRA `(.L_x_4564) ;  /* 0xfffffffc00ec9947 */ /* 0x004fea000383ffff */
[----:B------:R-:W-:Y:S05]  /*15e20*/  BRA `(.L_x_4563) ;  /* 0xfffffee800987947 */ /* 0x000fea000383ffff */
.L_x_4568:
[----:B-1----:R-:W-:-:S04]  /*15e30*/  IMAD.U32 R3, RZ, RZ, UR5 ;  /* 0x00000005ff037e24 */ /* 0x002fc8000f8e00ff */
[----:B------:R1:W2:Y:S03]  /*15e40*/  SYNCS.PHASECHK.TRANS64.TRYWAIT P1, [R3+URZ+0x30850], R0 ;  /* 0x03085000030075a7 */ /* 0x0002a6000802017f */
[----:B--2---:R-:W-:Y:S05]  /*15e50*/  @!P1 NANOSLEEP.SYNCS 0x989680 ;  /* 0x009896800000995d */ /* 0x004fea0003900000 */
[----:B------:R-:W2:Y:S02]  /*15e60*/  @!P1 SYNCS.PHASECHK.TRANS64 P1, [R3+URZ+0x30850], R0 ;  /* 0x03085000030095a7 */ /* 0x000ea4000802007f */
[----:B--2---:R-:W-:Y:S05]  /*15e70*/  @!P1 BRA `(.L_x_4568) ;  /* 0xfffffffc00ec9947 */ /* 0x004fea000383ffff */
[----:B------:R-:W-:Y:S05]  /*15e80*/  BRA `(.L_x_4567) ;  /* 0xfffffef400407947 */ /* 0x000fea000383ffff */
.L_x_4587:
[----:B-1----:R-:W-:-:S04]  /*15e90*/  IMAD.U32 R5, RZ, RZ, UR6 ;  /* 0x00000006ff057e24 */ /* 0x002fc8000f8e00ff */
[----:B------:R1:W2:Y:S03]  /*15ea0*/  SYNCS.PHASECHK.TRANS64.TRYWAIT P1, [R5+URZ+0x30830], R0 ;  /* 0x03083000050075a7 */ /* 0x0002a6000802017f */
[----:B--2---:R-:W-:Y:S05]  /*15eb0*/  @!P1 NANOSLEEP.SYNCS 0x989680 ;  /* 0x009896800000995d */ /* 0x004fea0003900000 */
[----:B------:R-:W2:Y:S02]  /*15ec0*/  @!P1 SYNCS.PHASECHK.TRANS64 P1, [R5+URZ+0x30830], R0 ;  /* 0x03083000050095a7 */ /* 0x000ea4000802007f */
[----:B--2---:R-:W-:Y:S05]  /*15ed0*/  @!P1 BRA `(.L_x_4587) ;  /* 0xfffffffc00ec9947 */ /* 0x004fea000383ffff */
[----:B------:R-:W-:Y:S05]  /*15ee0*/  BRA `(.L_x_4586) ;  /* 0xffffff1c00247947 */ /* 0x000fea000383ffff */
.L_x_4591:
[----:B-1----:R-:W-:-:S04]  /*15ef0*/  IMAD.U32 R3, RZ, RZ, UR5 ;  /* 0x00000005ff037e24 */ /* 0x002fc8000f8e00ff */
[----:B------:R1:W2:Y:S03]  /*15f00*/  SYNCS.PHASECHK.TRANS64.TRYWAIT P1, [R3+URZ+0x30850], R0 ;  /* 0x03085000030075a7 */ /* 0x0002a6000802017f */
[----:B--2---:R-:W-:Y:S05]  /*15f10*/  @!P1 NANOSLEEP.SYNCS 0x989680 ;  /* 0x009896800000995d */ /* 0x004fea0003900000 */
[----:B------:R-:W2:Y:S02]  /*15f20*/  @!P1 SYNCS.PHASECHK.TRANS64 P1, [R3+URZ+0x30850], R0 ;  /* 0x03085000030095a7 */ /* 0x000ea4000802007f */
[----:B--2---:R-:W-:Y:S05]  /*15f30*/  @!P1 BRA `(.L_x_4591) ;  /* 0xfffffffc00ec9947 */ /* 0x004fea000383ffff */
[----:B------:R-:W-:Y:S05]  /*15f40*/  BRA `(.L_x_4590) ;  /* 0xffffff2400cc7947 */ /* 0x000fea000383ffff */
.L_x_4599:
[----:B-1----:R-:W-:-:S04]  /*15f50*/  IMAD.U32 R5, RZ, RZ, UR5 ;  /* 0x00000005ff057e24 */ /* 0x002fc8000f8e00ff */
[----:B------:R1:W2:Y:S03]  /*15f60*/  SYNCS.PHASECHK.TRANS64.TRYWAIT P1, [R5+URZ+0x30830], R0 ;  /* 0x03083000050075a7 */ /* 0x0002a6000802017f */
[----:B--2---:R-:W-:Y:S05]  /*15f70*/  @!P1 NANOSLEEP.SYNCS 0x989680 ;  /* 0x009896800000995d */ /* 0x004fea0003900000 */
[----:B------:R-:W2:Y:S02]  /*15f80*/  @!P1 SYNCS.PHASECHK.TRANS64 P1, [R5+URZ+0x30830], R0 ;  /* 0x03083000050095a7 */ /* 0x000ea4000802007f */
[----:B--2---:R-:W-:Y:S05]  /*15f90*/  @!P1 BRA `(.L_x_4599) ;  /* 0xfffffffc00ec9947 */ /* 0x004fea000383ffff */
[----:B------:R-:W-:Y:S05]  /*15fa0*/  BRA `(.L_x_4598) ;  /* 0xffffff3800947947 */ /* 0x000fea000383ffff */
.L_x_4603:
[----:B-1----:R-:W-:-:S04]  /*15fb0*/  IMAD.U32 R3, RZ, RZ, UR5 ;  /* 0x00000005ff037e24 */ /* 0x002fc8000f8e00ff */
[----:B------:R1:W2:Y:S03]  /*15fc0*/  SYNCS.PHASECHK.TRANS64.TRYWAIT P1, [R3+URZ+0x30850], R0 ;  /* 0x03085000030075a7 */ /* 0x0002a6000802017f */
[----:B--2---:R-:W-:Y:S05]  /*15fd0*/  @!P1 NANOSLEEP.SYNCS 0x989680 ;  /* 0x009896800000995d */ /* 0x004fea0003900000 */
[----:B------:R-:W2:Y:S02]  /*15fe0*/  @!P1 SYNCS.PHASECHK.TRANS64 P1, [R3+URZ+0x30850], R0 ;  /* 0x03085000030095a7 */ /* 0x000ea4000802007f */
[----:B--2---:R-:W-:Y:S05]  /*15ff0*/  @!P1 BRA `(.L_x_4603) ;  /* 0xfffffffc00ec9947 */ /* 0x004fea000383ffff */
[----:B------:R-:W-:Y:S05]  /*16000*/  BRA `(.L_x_4602) ;  /* 0xffffff44003c7947 */ /* 0x000fea000383ffff */
.L_x_4618:
[----:B-1----:R-:W-:-:S04]  /*16010*/  IMAD.U32 R3, RZ, RZ, UR5 ;  /* 0x00000005ff037e24 */ /* 0x002fc8000f8e00ff */
[----:B------:R1:W2:Y:S03]  /*16020*/  SYNCS.PHASECHK.TRANS64.TRYWAIT P1, [R3+URZ+0x30850], R2 ;  /* 0x03085002030075a7 */ /* 0x0002a6000802017f */
[----:B--2---:R-:W-:Y:S05]  /*16030*/  @!P1 NANOSLEEP.SYNCS 0x989680 ;  /* 0x009896800000995d */ /* 0x004fea0003900000 */
[----:B------:R-:W2:Y:S02]  /*16040*/  @!P1 SYNCS.PHASECHK.TRANS64 P1, [R3+URZ+0x30850], R2 ;  /* 0x03085002030095a7 */ /* 0x000ea4000802007f */
[----:B--2---:R-:W-:Y:S05]  /*16050*/  @!P1 BRA `(.L_x_4618) ;  /* 0xfffffffc00ec9947 */ /* 0x004fea000383ffff */
[----:B------:R-:W-:Y:S05]  /*16060*/  BRA `(.L_x_4617) ;  /* 0xffffff7000047947 */ /* 0x000fea000383ffff */
.L_x_4669:
        /* <DEDUP_REMOVED lines=11> */
.L_x_4736:
[----:B------:R-:W-:Y:S05]  /*16120*/  BSYNC B0 ;  /* 0x0000000000007941 */ /* 0x000fea0003800000 */
.L_x_4735:
[----:B------:R-:W-:Y:S05]  /*16130*/  BRA `(.L_x_4737) ;  /* 0xffffffbc00447947 */ /* 0x000fea000383ffff */
.L_x_4672:
[----:B0-----:R0:W1:Y:S02]  /*16140*/  SYNCS.PHASECHK.TRANS64.TRYWAIT P0, [R7+URZ+0x30840], R2 ;  /* 0x03084002070075a7 */ /* 0x001064000800017f */
[----:B-1----:R-:W-:Y:S05]  /*16150*/  @!P0 NANOSLEEP.SYNCS 0x989680 ;  /* 0x009896800000895d */ /* 0x002fea0003900000 */
[----:B------:R-:W1:Y:S02]  /*16160*/  @!P0 SYNCS.PHASECHK.TRANS64 P0, [R7+URZ+0x30840], R2 ;  /* 0x03084002070085a7 */ /* 0x000e64000800007f */
[----:B-1----:R-:W-:Y:S05]  /*16170*/  @!P0 BRA `(.L_x_4672) ;  /* 0xfffffffc00f08947 */ /* 0x002fea000383ffff */
[----:B------:R-:W-:Y:S05]  /*16180*/  BRA `(.L_x_4738) ;  /* 0xffffffbc00bc7947 */ /* 0x000fea000383ffff */
.L_x_4673:
        /* <DEDUP_REMOVED lines=8> */
.L_x_4740:
[----:B------:R-:W-:Y:S05]  /*16210*/  BSYNC B0 ;  /* 0x0000000000007941 */ /* 0x000fea0003800000 */
.L_x_4739:
        /* <DEDUP_REMOVED lines=9> */
.L_x_4741:
[----:B------:R-:W-:Y:S02]  /*162b0*/  IMAD.MOV.U32 R13, RZ, RZ, R0 ;  /* 0x000000ffff0d7224 */ /* 0x000fe400078e0000 */
[----:B------:R-:W-:Y:S02]  /*162c0*/  IMAD.MOV.U32 R12, RZ, RZ, 0x1 ;  /* 0x00000001ff0c7424 */ /* 0x000fe400078e00ff */
[----:B------:R-:W-:-:S07]  /*162d0*/  IMAD.MOV.U32 R3, RZ, RZ, R14 ;  /* 0x000000ffff037224 */ /* 0x000fce00078e000e */
[----:B------:R-:W-:Y:S05]  /*162e0*/  WARPSYNC.COLLECTIVE R15, `(.L_x_4742) ;  /* 0x000000000f087348 */ /* 0x000fea0003c00000 */
[----:B------:R0:W1:Y:S02]  /*162f0*/  SHFL.IDX P6, R14, R13, R12, R11 ;  /* 0x0000000c0d0e7389 */ /* 0x00006400000c000b */
[----:B01----:R-:W-:Y:S01]  /*16300*/  ENDCOLLECTIVE ;  /* 0x000000000000791b */ /* 0x003fe20003800000 */
.L_x_4742:
[----:B------:R-:W-:-:S05]  /*16310*/  @P0 LEA R3, P1, R32, R3, 0x1 ;  /* 0x0000000320030211 */ /* 0x000fca00078208ff */
[----:B------:R-:W-:Y:S01]  /*16320*/  @P0 IMAD.X R2, RZ, RZ, R2, P1 ;  /* 0x000000ffff020224 */ /* 0x000fe200008e0602 */
[----:B------:R-:W-:-:S04]  /*16330*/  ISETP.GE.AND P1, PT, R6, 0x11, PT ;  /* 0x000000110600780c */ /* 0x000fc80003f26270 */
        /* <DEDUP_REMOVED lines=14> */
.L_x_4743:
[----:B------:R-:W-:Y:S02]  /*16420*/  @P1 IMAD R8, R5, 0x2, R17 ;  /* 0x0000000205081824 */ /* 0x000fe400078e0211 */
[----:B------:R-:W-:Y:S02]  /*16430*/  IMAD.MOV.U32 R13, RZ, RZ, R0 ;  /* 0x000000ffff0d7224 */ /* 0x000fe400078e0000 */
[----:B------:R-:W-:Y:S02]  /*16440*/  IMAD.MOV.U32 R12, RZ, RZ, 0x2 ;  /* 0x00000002ff0c7424 */ /* 0x000fe400078e00ff */
[----:B------:R-:W-:-:S07]  /*16450*/  IMAD.MOV.U32 R3, RZ, RZ, R14 ;  /* 0x000000ffff037224 */ /* 0x000fce00078e000e */
[----:B------:R-:W-:Y:S05]  /*16460*/  WARPSYNC.COLLECTIVE R15, `(.L_x_4744) ;  /* 0x000000000f087348 */ /* 0x000fea0003c00000 */
[----:B------:R0:W1:Y:S02]  /*16470*/  SHFL.IDX P6, R14, R13, R12, R11 ;  /* 0x0000000c0d0e7389 */ /* 0x00006400000c000b */
[----:B01----:R-:W-:Y:S01]  /*16480*/  ENDCOLLECTIVE ;  /* 0x000000000000791b */ /* 0x003fe20003800000 */
.L_x_4744:
        /* <DEDUP_REMOVED lines=17> */
.L_x_4745:
[----:B------:R-:W-:Y:S02]  /*165a0*/  @P1 IMAD R8, R5, 0x2, R17 ;  /* 0x0000000205081824 */ /* 0x000fe400078e0211 */
[----:B------:R-:W-:Y:S02]  /*165b0*/  IMAD.MOV.U32 R13, RZ, RZ, R0 ;  /* 0x000000ffff0d7224 */ /* 0x000fe400078e0000 */
[----:B------:R-:W-:Y:S02]  /*165c0*/  IMAD.MOV.U32 R12, RZ, RZ, 0x3 ;  /* 0x00000003ff0c7424 */ /* 0x000fe400078e00ff */
[----:B------:R-:W-:-:S07]  /*165d0*/  IMAD.MOV.U32 R3, RZ, RZ, R14 ;  /* 0x000000ffff037224 */ /* 0x000fce00078e000e */
[----:B------:R-:W-:Y:S05]  /*165e0*/  WARPSYNC.COLLECTIVE R15, `(.L_x_4746) ;  /* 0x000000000f087348 */ /* 0x000fea0003c00000 */
[----:B------:R0:W1:Y:S02]  /*165f0*/  SHFL.IDX P6, R14, R13, R12, R11 ;  /* 0x0000000c0d0e7389 */ /* 0x00006400000c000b */
[----:B01----:R-:W-:Y:S01]  /*16600*/  ENDCOLLECTIVE ;  /* 0x000000000000791b */ /* 0x003fe20003800000 */
.L_x_4746:
        /* <DEDUP_REMOVED lines=17> */
.L_x_4747:
[----:B------:R-:W-:Y:S02]  /*16720*/  @P1 IMAD R8, R5, 0x2, R17 ;  /* 0x0000000205081824 */ /* 0x000fe400078e0211 */
[----:B------:R-:W-:Y:S02]  /*16730*/  IMAD.MOV.U32 R13, RZ, RZ, R0 ;  /* 0x000000ffff0d7224 */ /* 0x000fe400078e0000 */
[----:B------:R-:W-:Y:S02]  /*16740*/  IMAD.MOV.U32 R12, RZ, RZ, 0x4 ;  /* 0x00000004ff0c7424 */ /* 0x000fe400078e00ff */
[----:B------:R-:W-:-:S07]  /*16750*/  IMAD.MOV.U32 R3, RZ, RZ, R14 ;  /* 0x000000ffff037224 */ /* 0x000fce00078e000e */
[----:B------:R-:W-:Y:S05]  /*16760*/  WARPSYNC.COLLECTIVE R15, `(.L_x_4748) ;  /* 0x000000000f087348 */ /* 0x000fea0003c00000 */
[----:B------:R0:W1:Y:S02]  /*16770*/  SHFL.IDX P6, R14, R13, R12, R11 ;  /* 0x0000000c0d0e7389 */ /* 0x00006400000c000b */
[----:B01----:R-:W-:Y:S01]  /*16780*/  ENDCOLLECTIVE ;  /* 0x000000000000791b */ /* 0x003fe20003800000 */
.L_x_4748:
        /* <DEDUP_REMOVED lines=17> */
.L_x_4749:
[----:B------:R-:W-:Y:S02]  /*168a0*/  @P1 IMAD R8, R5, 0x2, R17 ;  /* 0x0000000205081824 */ /* 0x000fe400078e0211 */
[----:B------:R-:W-:Y:S02]  /*168b0*/  IMAD.MOV.U32 R13, RZ, RZ, R0 ;  /* 0x000000ffff0d7224 */ /* 0x000fe400078e0000 */
[----:B------:R-:W-:Y:S02]  /*168c0*/  IMAD.MOV.U32 R12, RZ, RZ, 0x5 ;  /* 0x00000005ff0c7424 */ /* 0x000fe400078e00ff */
[----:B------:R-:W-:-:S07]  /*168d0*/  IMAD.MOV.U32 R3, RZ, RZ, R14 ;  /* 0x000000ffff037224 */ /* 0x000fce00078e000e */
[----:B------:R-:W-:Y:S05]  /*168e0*/  WARPSYNC.COLLECTIVE R15, `(.L_x_4750) ;  /* 0x000000000f087348 */ /* 0x000fea0003c00000 */
[----:B------:R0:W1:Y:S02]  /*168f0*/  SHFL.IDX P6, R14, R13, R12, R11 ;  /* 0x0000000c0d0e7389 */ /* 0x00006400000c000b */
[----:B01----:R-:W-:Y:S01]  /*16900*/  ENDCOLLECTIVE ;  /* 0x000000000000791b */ /* 0x003fe20003800000 */
.L_x_4750:
        /* <DEDUP_REMOVED lines=10> */
.L_x_4751:
        /* <DEDUP_REMOVED lines=8> */
.L_x_4678:
        /* <DEDUP_REMOVED lines=9> */
.L_x_4753:
[C---:B------:R-:W-:Y:S01]  /*16ac0*/  VIADD R6, R25.reuse, 0x10 ;  /* 0x0000001019067836 */ /* 0x040fe20000000000 */
[----:B------:R-:W-:Y:S01]  /*16ad0*/  ISETP.GE.AND P1, PT, R25, R29, PT ;  /* 0x0000001d1900720c */ /* 0x000fe20003f26270 */
[----:B------:R-:W-:Y:S02]  /*16ae0*/  IMAD.MOV.U32 R13, RZ, RZ, R0 ;  /* 0x000000ffff0d7224 */ /* 0x000fe400078e0000 */
[----:B------:R-:W-:-:S10]  /*16af0*/  IMAD.MOV.U32 R2, RZ, RZ, R14 ;  /* 0x000000ffff027224 */ /* 0x000fd400078e000e */
[----:B------:R-:W-:Y:S05]  /*16b00*/  WARPSYNC.COLLECTIVE R15, `(.L_x_4754) ;  /* 0x000000000f087348 */ /* 0x000fea0003c00000 */
[----:B------:R0:W1:Y:S02]  /*16b10*/  SHFL.IDX P6, R14, R13, R12, R11 ;  /* 0x0000000c0d0e7389 */ /* 0x00006400000c000b */
[----:B01----:R-:W-:Y:S01]  /*16b20*/  ENDCOLLECTIVE ;  /* 0x000000000000791b */ /* 0x003fe20003800000 */
.L_x_4754:
[----:B------:R-:W-:Y:S02]  /*16b30*/  IMAD.MOV.U32 R13, RZ, RZ, R4 ;  /* 0x000000ffff0d7224 */ /* 0x000fe400078e0004 */
[----:B------:R-:W-:Y:S02]  /*16b40*/  IMAD.MOV.U32 R12, RZ, RZ, 0x1 ;  /* 0x00000001ff0c7424 */ /* 0x000fe400078e00ff */
[----:B------:R-:W-:-:S07]  /*16b50*/  IMAD.MOV.U32 R3, RZ, RZ, R14 ;  /* 0x000000ffff037224 */ /* 0x000fce00078e000e */
[----:B------:R-:W-:Y:S05]  /*16b60*/  WARPSYNC.COLLECTIVE R15, `(.L_x_4755) ;  /* 0x000000000f087348 */ /* 0x000fea0003c00000 */
[----:B------:R0:W1:Y:S02]  /*16b70*/  SHFL.IDX P6, R14, R13, R12, R11 ;  /* 0x0000000c0d0e7389 */ /* 0x00006400000c000b */
[----:B01----:R-:W-:Y:S01]  /*16b80*/  ENDCOLLECTIVE ;  /* 0x000000000000791b */ /* 0x003fe20003800000 */
.L_x_4755:
[----:B------:R-:W-:-:S05]  /*16b90*/  @!P1 LEA R5, P4, R32, R3, 0x1 ;  /* 0x0000000320059211 */ /* 0x000fca00078808ff */
[----:B------:R-:W-:Y:S02]  /*16ba0*/  @!P1 IMAD.X R3, RZ, RZ, R2, P4 ;  /* 0x000000ffff039224 */ /* 0x000fe400020e0602 */
[----:B------:R-:W-:Y:S02]  /*16bb0*/  @!P1 IMAD.MOV.U32 R2, RZ, RZ, R5 ;  /* 0x000000ffff029224 */ /* 0x000fe400078e0005 */
[----:B------:R-:W-:-:S03]  /*16bc0*/  IMAD.MOV.U32 R13, RZ, RZ, R0 ;  /* 0x000000ffff0d7224 */ /* 0x000fc600078e0000 */
[----:B------:R-:W-:Y:S01]  /*16bd0*/  @!PT LDS RZ, [RZ] ;  /* 0x00000000fffff984 */ /* 0x000fe20000000800 */
[----:B------:R-:W-:Y:S01]  /*16be0*/  @!PT LDS RZ, [RZ] ;  /* 0x00000000fffff984 */ /* 0x000fe20000000800 */
[----:B------:R-:W-:Y:S01]  /*16bf0*/  @!PT LDS RZ, [RZ] ;  /* 0x00000000fffff984 */ /* 0x000fe20000000800 */
        /* <DEDUP_REMOVED lines=8> */
.L_x_4756:
[----:B------:R-:W-:Y:S02]  /*16c80*/  IMAD.MOV.U32 R13, RZ, RZ, R4 ;  /* 0x000000ffff0d7224 */ /* 0x000fe400078e0004 */
[----:B------:R-:W-:Y:S02]  /*16c90*/  IMAD.MOV.U32 R12, RZ, RZ, 0x2 ;  /* 0x00000002ff0c7424 */ /* 0x000fe400078e00ff */
[----:B------:R-:W-:-:S07]  /*16ca0*/  IMAD.MOV.U32 R3, RZ, RZ, R14 ;  /* 0x000000ffff037224 */ /* 0x000fce00078e000e */
[----:B------:R-:W-:Y:S05]  /*16cb0*/  WARPSYNC.COLLECTIVE R15, `(.L_x_4757) ;  /* 0x000000000f087348 */ /* 0x000fea0003c00000 */
[----:B------:R0:W1:Y:S02]  /*16cc0*/  SHFL.IDX P6, R14, R13, R12, R11 ;  /* 0x0000000c0d0e7389 */ /* 0x00006400000c000b */
[----:B01----:R-:W-:Y:S01]  /*16cd0*/  ENDCOLLECTIVE ;  /* 0x000000000000791b */ /* 0x003fe20003800000 */
.L_x_4757:
        /* <DEDUP_REMOVED lines=17> */
.L_x_4758:
[----:B------:R-:W-:Y:S02]  /*16df0*/  IMAD.MOV.U32 R13, RZ, RZ, R4 ;  /* 0x000000ffff0d7224 */ /* 0x000fe400078e0004 */
[----:B------:R-:W-:Y:S02]  /*16e00*/  IMAD.MOV.U32 R12, RZ, RZ, 0x3 ;  /* 0x00000003ff0c7424 */ /* 0x000fe400078e00ff */
[----:B------:R-:W-:-:S07]  /*16e10*/  IMAD.MOV.U32 R3, RZ, RZ, R14 ;  /* 0x000000ffff037224 */ /* 0x000fce00078e000e */
[----:B------:R-:W-:Y:S05]  /*16e20*/  WARPSYNC.COLLECTIVE R15, `(.L_x_4759) ;  /* 0x000000000f087348 */ /* 0x000fea0003c00000 */
[----:B------:R0:W1:Y:S02]  /*16e30*/  SHFL.IDX P6, R14, R13, R12, R11 ;  /* 0x0000000c0d0e7389 */ /* 0x00006400000c000b */
[----:B01----:R-:W-:Y:S01]  /*16e40*/  ENDCOLLECTIVE ;  /* 0x000000000000791b */ /* 0x003fe20003800000 */
.L_x_4759:
        /* <DEDUP_REMOVED lines=17> */
.L_x_4760:
[----:B------:R-:W-:Y:S02]  /*16f60*/  IMAD.MOV.U32 R13, RZ, RZ, R4 ;  /* 0x000000ffff0d7224 */ /* 0x000fe400078e0004 */
[----:B------:R-:W-:Y:S02]  /*16f70*/  IMAD.MOV.U32 R12, RZ, RZ, 0x4 ;  /* 0x00000004ff0c7424 */ /* 0x000fe400078e00ff */
[----:B------:R-:W-:-:S07]  /*16f80*/  IMAD.MOV.U32 R3, RZ, RZ, R14 ;  /* 0x000000ffff037224 */ /* 0x000fce00078e000e */
[----:B------:R-:W-:Y:S05]  /*16f90*/  WARPSYNC.COLLECTIVE R15, `(.L_x_4761) ;  /* 0x000000000f087348 */ /* 0x000fea0003c00000 */
[----:B------:R0:W1:Y:S02]  /*16fa0*/  SHFL.IDX P6, R14, R13, R12, R11 ;  /* 0x0000000c0d0e7389 */ /* 0x00006400000c000b */
[----:B01----:R-:W-:Y:S01]  /*16fb0*/  ENDCOLLECTIVE ;  /* 0x000000000000791b */ /* 0x003fe20003800000 */
.L_x_4761:
        /* <DEDUP_REMOVED lines=17> */
.L_x_4762:
[----:B------:R-:W-:Y:S02]  /*170d0*/  IMAD.MOV.U32 R13, RZ, RZ, R4 ;  /* 0x000000ffff0d7224 */ /* 0x000fe400078e0004 */
[----:B------:R-:W-:Y:S02]  /*170e0*/  IMAD.MOV.U32 R12, RZ, RZ, 0x5 ;  /* 0x00000005ff0c7424 */ /* 0x000fe400078e00ff */
[----:B------:R-:W-:-:S07]  /*170f0*/  IMAD.MOV.U32 R3, RZ, RZ, R14 ;  /* 0x000000ffff037224 */ /* 0x000fce00078e000e */
[----:B------:R-:W-:Y:S05]  /*17100*/  WARPSYNC.COLLECTIVE R15, `(.L_x_4763) ;  /* 0x000000000f087348 */ /* 0x000fea0003c00000 */
[----:B------:R0:W1:Y:S02]  /*17110*/  SHFL.IDX P6, R14, R13, R12, R11 ;  /* 0x0000000c0d0e7389 */ /* 0x00006400000c000b */
[----:B01----:R-:W-:Y:S01]  /*17120*/  ENDCOLLECTIVE ;  /* 0x000000000000791b */ /* 0x003fe20003800000 */
.L_x_4763:
        /* <DEDUP_REMOVED lines=17> */
.L_x_4764:
[----:B------:R-:W-:Y:S02]  /*17240*/  IMAD.MOV.U32 R13, RZ, RZ, R4 ;  /* 0x000000ffff0d7224 */ /* 0x000fe400078e0004 */
[----:B------:R-:W-:Y:S02]  /*17250*/  IMAD.MOV.U32 R12, RZ, RZ, 0x6 ;  /* 0x00000006ff0c7424 */ /* 0x000fe400078e00ff */
[----:B------:R-:W-:-:S07]  /*17260*/  IMAD.MOV.U32 R3, RZ, RZ, R14 ;  /* 0x000000ffff037224 */ /* 0x000fce00078e000e */
[----:B------:R-:W-:Y:S05]  /*17270*/  WARPSYNC.COLLECTIVE R15, `(.L_x_4765) ;  /* 0x000000000f087348 */ /* 0x000fea0003c00000 */
[----:B------:R0:W1:Y:S02]  /*17280*/  SHFL.IDX P6, R14, R13, R12, R11 ;  /* 0x0000000c0d0e7389 */ /* 0x00006400000c000b */
[----:B01----:R-:W-:Y:S01]  /*17290*/  ENDCOLLECTIVE ;  /* 0x000000000000791b */ /* 0x003fe20003800000 */
.L_x_4765:
        /* <DEDUP_REMOVED lines=17> */
.L_x_4766:
[----:B------:R-:W-:Y:S02]  /*173b0*/  IMAD.MOV.U32 R13, RZ, RZ, R4 ;  /* 0x000000ffff0d7224 */ /* 0x000fe400078e0004 */
[----:B------:R-:W-:Y:S02]  /*173c0*/  IMAD.MOV.U32 R12, RZ, RZ, 0x7 ;  /* 0x00000007ff0c7424 */ /* 0x000fe400078e00ff */
[----:B------:R-:W-:-:S07]  /*173d0*/  IMAD.MOV.U32 R3, RZ, RZ, R14 ;  /* 0x000000ffff037224 */ /* 0x000fce00078e000e */
[----:B------:R-:W-:Y:S05]  /*173e0*/  WARPSYNC.COLLECTIVE R15, `(.L_x_4767) ;  /* 0x000000000f087348 */ /* 0x000fea0003c00000 */
[----:B------:R0:W1:Y:S02]  /*173f0*/  SHFL.IDX P6, R14, R13, R12, R11 ;  /* 0x0000000c0d0e7389 */ /* 0x00006400000c000b */
[----:B01----:R-:W-:Y:S01]  /*17400*/  ENDCOLLECTIVE ;  /* 0x000000000000791b */ /* 0x003fe20003800000 */
.L_x_4767:
[----:B------:R-:W-:-:S05]  /*17410*/  @!P1 LEA R5, P4, R32, R3, 0x1 ;  /* 0x0000000320059211 */ /* 0x000fca00078808ff */
[----:B------:R-:W-:Y:S02]  /*17420*/  @!P1 IMAD.X R6, RZ, RZ, R2, P4 ;  /* 0x000000ffff069224 */ /* 0x000fe400020e0602 */
[----:B------:R-:W-:Y:S02]  /*17430*/  @!P1 IMAD.MOV.U32 R2, RZ, RZ, R5 ;  /* 0x000000ffff029224 */ /* 0x000fe400078e0005 */
        /* <DEDUP_REMOVED lines=9> */
[----:B0-----:R-:W-:Y:S05]  /*174d0*/  WARPSYNC.COLLECTIVE R15, `(.L_x_4768) ;  /* 0x000000000f087348 */ /* 0x001fea0003c00000 */
[----:B------:R1:W2:Y:S02]  /*174e0*/  SHFL.IDX P6, R14, R13, R12, R11 ;  /* 0x0000000c0d0e7389 */ /* 0x0002a400000c000b */
[----:B012---:R-:W-:Y:S01]  /*174f0*/  ENDCOLLECTIVE ;  /* 0x000000000000791b */ /* 0x007fe20003800000 */
.L_x_4768:
[----:B------:R-:W-:Y:S05]  /*17500*/  BRA `(.L_x_4769) ;  /* 0xffffffbc00507947 */ /* 0x000fea000383ffff */
.L_x_4683:
[----:B0-----:R0:W1:Y:S02]  /*17510*/  SYNCS.PHASECHK.TRANS64.TRYWAIT P0, [R17+URZ+0x30820], R0 ;  /* 0x03082000110075a7 */ /* 0x001064000800017f */
[----:B-1----:R-:W-:Y:S05]  /*17520*/  @!P0 NANOSLEEP.SYNCS 0x989680 ;  /* 0x009896800000895d */ /* 0x002fea0003900000 */
[----:B------:R-:W1:Y:S02]  /*17530*/  @!P0 SYNCS.PHASECHK.TRANS64 P0, [R17+URZ+0x30820], R0 ;  /* 0x03082000110085a7 */ /* 0x000e64000800007f */
[----:B-1----:R-:W-:Y:S05]  /*17540*/  @!P0 BRA `(.L_x_4683) ;  /* 0xfffffffc00f08947 */ /* 0x002fea000383ffff */
[----:B------:R-:W-:Y:S05]  /*17550*/  BRA `(.L_x_4770) ;  /* 0xffffffbc00c87947 */ /* 0x000fea000383ffff */
.L_x_4688:
[----:B0-----:R0:W1:Y:S02]  /*17560*/  SYNCS.PHASECHK.TRANS64.TRYWAIT P0, [R7+URZ+0x30840], R2 ;  /* 0x03084002070075a7 */ /* 0x001064000800017f */
[----:B-1----:R-:W-:Y:S05]  /*17570*/  @!P0 NANOSLEEP.SYNCS 0x989680 ;  /* 0x009896800000895d */ /* 0x002fea0003900000 */
[----:B------:R-:W1:Y:S02]  /*17580*/  @!P0 SYNCS.PHASECHK.TRANS64 P0, [R7+URZ+0x30840], R2 ;  /* 0x03084002070085a7 */ /* 0x000e64000800007f */
[----:B-1----:R-:W-:Y:S05]  /*17590*/  @!P0 BRA `(.L_x_4688) ;  /* 0xfffffffc00f08947 */ /* 0x002fea000383ffff */
[----:B------:R-:W-:Y:S05]  /*175a0*/  BRA `(.L_x_4771) ;  /* 0xffffffc000a87947 */ /* 0x000fea000383ffff */
.L_x_4689:
        /* <DEDUP_REMOVED lines=8> */
.L_x_4773:
[----:B------:R-:W-:Y:S05]  /*17630*/  BSYNC B1 ;  /* 0x0000000000017941 */ /* 0x000fea0003800000 */
.L_x_4772:
        /* <DEDUP_REMOVED lines=12> */
.L_x_4774:
[----:B------:R-:W-:Y:S02]  /*17700*/  IMAD R5, R5, 0x2, R17 ;  /* 0x0000000205057824 */ /* 0x000fe400078e0211 */
[----:B------:R-:W-:Y:S02]  /*17710*/  IMAD.MOV.U32 R13, RZ, RZ, R6 ;  /* 0x000000ffff0d7224 */ /* 0x000fe400078e0006 */
[----:B------:R-:W-:Y:S02]  /*17720*/  IMAD.MOV.U32 R12, RZ, RZ, 0x1 ;  /* 0x00000001ff0c7424 */ /* 0x000fe400078e00ff */
[----:B------:R-:W-:-:S07]  /*17730*/  IMAD.MOV.U32 R2, RZ, RZ, R14 ;  /* 0x000000ffff027224 */ /* 0x000fce00078e000e */
[----:B------:R-:W-:Y:S05]  /*17740*/  WARPSYNC.COLLECTIVE R15, `(.L_x_4775) ;  /* 0x000000000f087348 */ /* 0x000fea0003c00000 */
[----:B------:R0:W1:Y:S02]  /*17750*/  SHFL.IDX P6, R14, R13, R12, R11 ;  /* 0x0000000c0d0e7389 */ /* 0x00006400000c000b */
[----:B01----:R-:W-:Y:S01]  /*17760*/  ENDCOLLECTIVE ;  /* 0x000000000000791b */ /* 0x003fe20003800000 */
.L_x_4775:
        /* <DEDUP_REMOVED lines=13> */
.L_x_4776:
[----:B------:R-:W-:Y:S02]  /*17840*/  IMAD.MOV.U32 R13, RZ, RZ, R6 ;  /* 0x000000ffff0d7224 */ /* 0x000fe400078e0006 */
[----:B------:R-:W-:Y:S02]  /*17850*/  IMAD.MOV.U32 R12, RZ, RZ, 0x2 ;  /* 0x00000002ff0c7424 */ /* 0x000fe400078e00ff */
[----:B------:R-:W-:-:S07]  /*17860*/  IMAD.MOV.U32 R2, RZ, RZ, R14 ;  /* 0x000000ffff027224 */ /* 0x000fce00078e000e */
[----:B------:R-:W-:Y:S05]  /*17870*/  WARPSYNC.COLLECTIVE R15, `(.L_x_4777) ;  /* 0x000000000f087348 */ /* 0x000fea0003c00000 */
[----:B------:R0:W1:Y:S02]  /*17880*/  SHFL.IDX P6, R14, R13, R12, R11 ;  /* 0x0000000c0d0e7389 */ /* 0x00006400000c000b */
[----:B01----:R-:W-:Y:S01]  /*17890*/  ENDCOLLECTIVE ;  /* 0x000000000000791b */ /* 0x003fe20003800000 */
.L_x_4777:
        /* <DEDUP_REMOVED lines=13> */
.L_x_4778:
[----:B------:R-:W-:Y:S02]  /*17970*/  IMAD.MOV.U32 R13, RZ, RZ, R6 ;  /* 0x000000ffff0d7224 */ /* 0x000fe400078e0006 */
[----:B------:R-:W-:Y:S02]  /*17980*/  IMAD.MOV.U32 R12, RZ, RZ, 0x3 ;  /* 0x00000003ff0c7424 */ /* 0x000fe400078e00ff */
[----:B------:R-:W-:-:S07]  /*17990*/  IMAD.MOV.U32 R2, RZ, RZ, R14 ;  /* 0x000000ffff027224 */ /* 0x000fce00078e000e */
[----:B------:R-:W-:Y:S05]  /*179a0*/  WARPSYNC.COLLECTIVE R15, `(.L_x_4779) ;  /* 0x000000000f087348 */ /* 0x000fea0003c00000 */
[----:B------:R0:W1:Y:S02]  /*179b0*/  SHFL.IDX P6, R14, R13, R12, R11 ;  /* 0x0000000c0d0e7389 */ /* 0x00006400000c000b */
[----:B01----:R-:W-:Y:S01]  /*179c0*/  ENDCOLLECTIVE ;  /* 0x000000000000791b */ /* 0x003fe20003800000 */
.L_x_4779:
        /* <DEDUP_REMOVED lines=13> */
.L_x_4780:
[----:B------:R-:W-:Y:S02]  /*17aa0*/  IMAD.MOV.U32 R13, RZ, RZ, R6 ;  /* 0x000000ffff0d7224 */ /* 0x000fe400078e0006 */
[----:B------:R-:W-:Y:S02]  /*17ab0*/  IMAD.MOV.U32 R12, RZ, RZ, 0x4 ;  /* 0x00000004ff0c7424 */ /* 0x000fe400078e00ff */
[----:B------:R-:W-:-:S07]  /*17ac0*/  IMAD.MOV.U32 R2, RZ, RZ, R14 ;  /* 0x000000ffff027224 */ /* 0x000fce00078e000e */
[----:B------:R-:W-:Y:S05]  /*17ad0*/  WARPSYNC.COLLECTIVE R15, `(.L_x_4781) ;  /* 0x000000000f087348 */ /* 0x000fea0003c00000 */
[----:B------:R0:W1:Y:S02]  /*17ae0*/  SHFL.IDX P6, R14, R13, R12, R11 ;  /* 0x0000000c0d0e7389 */ /* 0x00006400000c000b */
[----:B01----:R-:W-:Y:S01]  /*17af0*/  ENDCOLLECTIVE ;  /* 0x000000000000791b */ /* 0x003fe20003800000 */
.L_x_4781:
        /* <DEDUP_REMOVED lines=13> */
.L_x_4782:
[----:B------:R-:W-:Y:S02]  /*17bd0*/  IMAD.MOV.U32 R13, RZ, RZ, R6 ;  /* 0x000000ffff0d7224 */ /* 0x000fe400078e0006 */
[----:B------:R-:W-:Y:S02]  /*17be0*/  IMAD.MOV.U32 R12, RZ, RZ, 0x5 ;  /* 0x00000005ff0c7424 */ /* 0x000fe400078e00ff */
[----:B------:R-:W-:-:S07]  /*17bf0*/  IMAD.MOV.U32 R2, RZ, RZ, R14 ;  /* 0x000000ffff027224 */ /* 0x000fce00078e000e */
[----:B------:R-:W-:Y:S05]  /*17c00*/  WARPSYNC.COLLECTIVE R15, `(.L_x_4783) ;  /* 0x000000000f087348 */ /* 0x000fea0003c00000 */
[----:B------:R0:W1:Y:S02]  /*17c10*/  SHFL.IDX P6, R14, R13, R12, R11 ;  /* 0x0000000c0d0e7389 */ /* 0x00006400000c000b */
[----:B01----:R-:W-:Y:S01]  /*17c20*/  ENDCOLLECTIVE ;  /* 0x000000000000791b */ /* 0x003fe20003800000 */
.L_x_4783:
[----:B------:R-:W-:-:S05]  /*17c30*/  IADD3 R2, P0, R2, R4, RZ ;  /* 0x0000000402027210 */ /* 0x000fca0007f1e0ff */
[----:B------:R-:W-:-:S05]  /*17c40*/  IMAD.X R3, RZ, RZ, R35, P0 ;  /* 0x000000ffff037224 */ /* 0x000fca00000e0623 */
[----:B------:R-:W-:Y:S01]  /*17c50*/  @!PT LDS RZ, [RZ] ;  /* 0x00000000fffff984 */ /* 0x000fe20000000800 */
[----:B------:R-:W-:Y:S01]  /*17c60*/  @!PT LDS RZ, [RZ] ;  /* 0x00000000fffff984 */ /* 0x000fe20000000800 */
[----:B------:R-:W-:Y:S01]  /*17c70*/  @!PT LDS RZ, [RZ] ;  /* 0x00000000fffff984 */ /* 0x000fe20000000800 */
[----:B------:R0:W-:Y:S01]  /*17c80*/  LDGSTS.E.BYPASS.LTC128B.128 [R5+0x20400], desc[UR36][R2.64], !P1 ;  /* 0x2040000002057fae */ /* 0x0001e2000c901d64 */
[----:B------:R-:W-:Y:S01]  /*17c90*/  IMAD.MOV.U32 R13, RZ, RZ, R8 ;  /* 0x000000ffff0d7224 */ /* 0x000fe200078e0008 */
[----:B------:R-:W-:Y:S02]  /*17ca0*/  LOP3.LUT P1, RZ, R16, 0x200000, RZ, 0xc0, !PT ;  /* 0x0020000010ff7812 */ /* 0x000fe4000782c0ff */
[----:B------:R0:W-:Y:S04]  /*17cb0*/  LDGSTS.E.BYPASS.LTC128B.128 [R5+0x23400], desc[UR36][R2.64+0x80], !P5 ;  /* 0x2340008002057fae */ /* 0x0001e8000e901d64 */
[----:B------:R0:W-:Y:S01]  /*17cc0*/  LDGSTS.E.BYPASS.LTC128B.128 [R5+0x26400], desc[UR36][R2.64+0x100], !P4 ;  /* 0x2640010002057fae */ /* 0x0001e2000e101d64 */
[----:B------:R-:W-:-:S07]  /*17cd0*/  IMAD.MOV.U32 R35, RZ, RZ, R14 ;  /* 0x000000ffff237224 */ /* 0x000fce00078e000e */
[----:B0-----:R-:W-:Y:S05]  /*17ce0*/  WARPSYNC.COLLECTIVE R15, `(.L_x_4784) ;  /* 0x000000000f087348 */ /* 0x001fea0003c00000 */
[----:B------:R1:W2:Y:S02]  /*17cf0*/  SHFL.IDX P6, R14, R13, R12, R11 ;  /* 0x0000000c0d0e7389 */ /* 0x0002a400000c000b */
[----:B012---:R-:W-:Y:S01]  /*17d00*/  ENDCOLLECTIVE ;  /* 0x000000000000791b */ /* 0x007fe20003800000 */
.L_x_4784:
[----:B------:R-:W-:Y:S01]  /*17d10*/  IMAD.MOV.U32 R2, RZ, RZ, R14 ;  /* 0x000000ffff027224 */ /* 0x000fe200078e000e */
[----:B------:R-:W-:Y:S06]  /*17d20*/  BRA `(.L_x_4785) ;  /* 0xffffffbc00d07947 */ /* 0x000fec000383ffff */
.L_x_4694:
[----:B0-----:R0:W2:Y:S02]  /*17d30*/  SYNCS.PHASECHK.TRANS64.TRYWAIT P0, [R6+URZ+0x30860], R2 ;  /* 0x03086002060075a7 */ /* 0x0010a4000800017f */
[----:B--2---:R-:W-:Y:S05]  /*17d40*/  @!P0 NANOSLEEP.SYNCS 0x989680 ;  /* 0x009896800000895d */ /* 0x004fea0003900000 */
[----:B------:R-:W2:Y:S02]  /*17d50*/  @!P0 SYNCS.PHASECHK.TRANS64 P0, [R6+URZ+0x30860], R2 ;  /* 0x03086002060085a7 */ /* 0x000ea4000800007f */
[----:B--2---:R-:W-:Y:S05]  /*17d60*/  @!P0 BRA `(.L_x_4694) ;  /* 0xfffffffc00f08947 */ /* 0x004fea000383ffff */
[----:B------:R-:W-:Y:S05]  /*17d70*/  BRA `(.L_x_4786) ;  /* 0xffffffc000347947 */ /* 0x000fea000383ffff */
.L_x_4695:
        /* <DEDUP_REMOVED lines=8> */
.L_x_4788:
[----:B------:R-:W-:Y:S05]  /*17e00*/  BSYNC B1 ;  /* 0x0000000000017941 */ /* 0x000fea0003800000 */
.L_x_4787:
        /* <DEDUP_REMOVED lines=9> */
.L_x_4789:
[----:B------:R-:W-:Y:S02]  /*17ea0*/  IMAD.MOV.U32 R13, RZ, RZ, R19 ;  /* 0x000000ffff0d7224 */ /* 0x000fe400078e0013 */
[----:B------:R-:W-:Y:S02]  /*17eb0*/  IMAD.MOV.U32 R12, RZ, RZ, 0x1 ;  /* 0x00000001ff0c7424 */ /* 0x000fe400078e00ff */
[----:B------:R-:W-:-:S07]  /*17ec0*/  IMAD.MOV.U32 R2, RZ, RZ, R14 ;  /* 0x000000ffff027224 */ /* 0x000fce00078e000e */
[----:B------:R-:W-:Y:S05]  /*17ed0*/  WARPSYNC.COLLECTIVE R15, `(.L_x_4790) ;  /* 0x000000000f087348 */ /* 0x000fea0003c00000 */
[----:B------:R0:W1:Y:S02]  /*17ee0*/  SHFL.IDX P6, R14, R13, R12, R11 ;  /* 0x0000000c0d0e7389 */ /* 0x00006400000c000b */
[----:B01----:R-:W-:Y:S01]  /*17ef0*/  ENDCOLLECTIVE ;  /* 0x000000000000791b */ /* 0x003fe20003800000 */
.L_x_4790:
        /* <DEDUP_REMOVED lines=16> */
.L_x_4791:
[----:B------:R-:W-:Y:S02]  /*18000*/  IMAD.MOV.U32 R13, RZ, RZ, R19 ;  /* 0x000000ffff0d7224 */ /* 0x000fe400078e0013 */
[----:B------:R-:W-:Y:S02]  /*18010*/  IMAD.MOV.U32 R12, RZ, RZ, 0x2 ;  /* 0x00000002ff0c7424 */ /* 0x000fe400078e00ff */
[----:B------:R-:W-:-:S07]  /*18020*/  IMAD.MOV.U32 R2, RZ, RZ, R14 ;  /* 0x000000ffff027224 */ /* 0x000fce00078e000e */
[----:B------:R-:W-:Y:S05]  /*18030*/  WARPSYNC.COLLECTIVE R15, `(.L_x_4792) ;  /* 0x000000000f087348 */ /* 0x000fea0003c00000 */
[----:B------:R0:W1:Y:S02]  /*18040*/  SHFL.IDX P6, R14, R13, R12, R11 ;  /* 0x0000000c0d0e7389 */ /* 0x00006400000c000b */
[----:B01----:R-:W-:Y:S01]  /*18050*/  ENDCOLLECTIVE ;  /* 0x000000000000791b */ /* 0x003fe20003800000 */
.L_x_4792:
        /* <DEDUP_REMOVED lines=16> */
.L_x_4793:
[----:B------:R-:W-:Y:S02]  /*18160*/  IMAD.MOV.U32 R13, RZ, RZ, R19 ;  /* 0x000000ffff0d7224 */ /* 0x000fe400078e0013 */
[----:B------:R-:W-:Y:S02]  /*18170*/  IMAD.MOV.U32 R12, RZ, RZ, 0x3 ;  /* 0x00000003ff0c7424 */ /* 0x000fe400078e00ff */
[----:B------:R-:W-:-:S07]  /*18180*/  IMAD.MOV.U32 R2, RZ, RZ, R14 ;  /* 0x000000ffff027224 */ /* 0x000fce00078e000e */
[----:B------:R-:W-:Y:S05]  /*18190*/  WARPSYNC.COLLECTIVE R15, `(.L_x_4794) ;  /* 0x000000000f087348 */ /* 0x000fea0003c00000 */
[----:B------:R0:W1:Y:S02]  /*181a0*/  SHFL.IDX P6, R14, R13, R12, R11 ;  /* 0x0000000c0d0e7389 */ /* 0x00006400000c000b */
[----:B01----:R-:W-:Y:S01]  /*181b0*/  ENDCOLLECTIVE ;  /* 0x000000000000791b */ /* 0x003fe20003800000 */
.L_x_4794:
        /* <DEDUP_REMOVED lines=16> */
.L_x_4795:
[----:B------:R-:W-:Y:S02]  /*182c0*/  IMAD.MOV.U32 R13, RZ, RZ, R19 ;  /* 0x000000ffff0d7224 */ /* 0x000fe400078e0013 */
[----:B------:R-:W-:Y:S02]  /*182d0*/  IMAD.MOV.U32 R12, RZ, RZ, 0x4 ;  /* 0x00000004ff0c7424 */ /* 0x000fe400078e00ff */
[----:B------:R-:W-:-:S07]  /*182e0*/  IMAD.MOV.U32 R2, RZ, RZ, R14 ;  /* 0x000000ffff027224 */ /* 0x000fce00078e000e */
[----:B------:R-:W-:Y:S05]  /*182f0*/  WARPSYNC.COLLECTIVE R15, `(.L_x_4796) ;  /* 0x000000000f087348 */ /* 0x000fea0003c00000 */
[----:B------:R0:W1:Y:S02]  /*18300*/  SHFL.IDX P6, R14, R13, R12, R11 ;  /* 0x0000000c0d0e7389 */ /* 0x00006400000c000b */
[----:B01----:R-:W-:Y:S01]  /*18310*/  ENDCOLLECTIVE ;  /* 0x000000000000791b */ /* 0x003fe20003800000 */
.L_x_4796:
        /* <DEDUP_REMOVED lines=16> */
.L_x_4797:
[----:B------:R-:W-:Y:S02]  /*18420*/  IMAD.MOV.U32 R13, RZ, RZ, R19 ;  /* 0x000000ffff0d7224 */ /* 0x000fe400078e0013 */
[----:B------:R-:W-:Y:S02]  /*18430*/  IMAD.MOV.U32 R12, RZ, RZ, 0x5 ;  /* 0x00000005ff0c7424 */ /* 0x000fe400078e00ff */
[----:B------:R-:W-:-:S07]  /*18440*/  IMAD.MOV.U32 R2, RZ, RZ, R14 ;  /* 0x000000ffff027224 */ /* 0x000fce00078e000e */
[----:B------:R-:W-:Y:S05]  /*18450*/  WARPSYNC.COLLECTIVE R15, `(.L_x_4798) ;  /* 0x000000000f087348 */ /* 0x000fea0003c00000 */
[----:B------:R0:W1:Y:S02]  /*18460*/  SHFL.IDX P6, R14, R13, R12, R11 ;  /* 0x0000000c0d0e7389 */ /* 0x00006400000c000b */
[----:B01----:R-:W-:Y:S01]  /*18470*/  ENDCOLLECTIVE ;  /* 0x000000000000791b */ /* 0x003fe20003800000 */
.L_x_4798:
        /* <DEDUP_REMOVED lines=13> */
.L_x_4799:
[----:B------:R-:W-:Y:S01]  /*18550*/  @!PT LDS RZ, [RZ] ;  /* 0x00000000fffff984 */ /* 0x000fe20000000800 */
[----:B------:R-:W-:Y:S01]  /*18560*/  @!PT LDS RZ, [RZ] ;  /* 0x00000000fffff984 */ /* 0x000fe20000000800 */
[----:B------:R-:W-:Y:S01]  /*18570*/  @!PT LDS RZ, [RZ] ;  /* 0x00000000fffff984 */ /* 0x000fe20000000800 */
[----:B------:R-:W-:Y:S01]  /*18580*/  LDGSTS.E.BYPASS.LTC128B.128 [R5+0x5400], desc[UR36][R2.64+0x80], !P0 ;  /* 0x0540008002057fae */ /* 0x000fe2000c101d64 */
[----:B------:R-:W-:-:S13]  /*18590*/  ISETP.LT.OR P0, PT, R7, 0x41, P1 ;  /* 0x000000410700780c */ /* 0x000fda0000f01670 */
[----:B------:R0:W-:Y:S02]  /*185a0*/  LDGSTS.E.BYPASS.LTC128B.128 [R5+0x8400], desc[UR36][R2.64+0x100], !P0 ;  /* 0x0840010002057fae */ /* 0x0001e4000c101d64 */
[----:B0-----:R-:W-:Y:S01]  /*185b0*/  IMAD.MOV.U32 R2, RZ, RZ, R14 ;  /* 0x000000ffff027224 */ /* 0x001fe200078e000e */
[----:B------:R-:W-:Y:S06]  /*185c0*/  BRA `(.L_x_4800) ;  /* 0xffffffbc00207947 */ /* 0x000fec000383ffff */
.L_x_4703:
[----:B0-----:R0:W1:Y:S02]  /*185d0*/  SYNCS.PHASECHK.TRANS64.TRYWAIT P0, [R0+URZ+0x30860], R3 ;  /* 0x03086003000075a7 */ /* 0x001064000800017f */
[----:B-1----:R-:W-:Y:S05]  /*185e0*/  @!P0 NANOSLEEP.SYNCS 0x989680 ;  /* 0x009896800000895d */ /* 0x002fea0003900000 */
[----:B------:R-:W1:Y:S02]  /*185f0*/  @!P0 SYNCS.PHASECHK.TRANS64 P0, [R0+URZ+0x30860], R3 ;  /* 0x03086003000085a7 */ /* 0x000e64000800007f */
[----:B-1----:R-:W-:Y:S05]  /*18600*/  @!P0 BRA `(.L_x_4703) ;  /* 0xfffffffc00f08947 */ /* 0x002fea000383ffff */
[----:B------:R-:W-:Y:S05]  /*18610*/  BRA `(.L_x_4801) ;  /* 0xffffffc0004c7947 */ /* 0x000fea000383ffff */
.L_x_4704:
        /* <DEDUP_REMOVED lines=8> */
.L_x_4803:
[----:B------:R-:W-:Y:S05]  /*186a0*/  BSYNC B0 ;  /* 0x0000000000007941 */ /* 0x000fea0003800000 */
.L_x_4802:
        /* <DEDUP_REMOVED lines=9> */
.L_x_4804:
        /* <DEDUP_REMOVED lines=14> */
.L_x_4805:
        /* <DEDUP_REMOVED lines=8> */
[----:B------:R-:W-:Y:S01]  /*188a0*/  ISETP.LT.OR P3, PT, R6, 0x11, P2 ;  /* 0x000000110600780c */ /* 0x000fe20001761670 */
[----:B------:R-:W-:-:S12]  /*188b0*/  IMAD.MOV.U32 R7, RZ, RZ, R14 ;  /* 0x000000ffff077224 */ /* 0x000fd800078e000e */
[----:B0-----:R-:W-:Y:S05]  /*188c0*/  WARPSYNC.COLLECTIVE R15, `(.L_x_4806) ;  /* 0x000000000f087348 */ /* 0x001fea0003c00000 */
[----:B------:R1:W2:Y:S02]  /*188d0*/  SHFL.IDX P6, R14, R13, R12, R11 ;  /* 0x0000000c0d0e7389 */ /* 0x0002a400000c000b */
[----:B012---:R-:W-:Y:S01]  /*188e0*/  ENDCOLLECTIVE ;  /* 0x000000000000791b */ /* 0x007fe20003800000 */
.L_x_4806:
[----:B------:R-:W-:Y:S02]  /*188f0*/  IMAD.MOV.U32 R13, RZ, RZ, R19 ;  /* 0x000000ffff0d7224 */ /* 0x000fe400078e0013 */
[----:B------:R-:W-:Y:S01]  /*18900*/  IMAD.MOV.U32 R12, RZ, RZ, 0x2 ;  /* 0x00000002ff0c7424 */ /* 0x000fe200078e00ff */
[----:B------:R-:W-:-:S13]  /*18910*/  IADD3 R2, P4, R14, R5, RZ ;  /* 0x000000050e027210 */ /* 0x000fda0007f9e0ff */
[----:B------:R-:W-:Y:S05]  /*18920*/  WARPSYNC.COLLECTIVE R15, `(.L_x_4807) ;  /* 0x000000000f087348 */ /* 0x000fea0003c00000 */
[----:B------:R0:W1:Y:S02]  /*18930*/  SHFL.IDX P6, R14, R13, R12, R11 ;  /* 0x0000000c0d0e7389 */ /* 0x00006400000c000b */
[----:B01----:R-:W-:Y:S01]  /*18940*/  ENDCOLLECTIVE ;  /* 0x000000000000791b */ /* 0x003fe20003800000 */
.L_x_4807:
        /* <DEDUP_REMOVED lines=15> */
.L_x_4808:
[----:B------:R-:W-:Y:S02]  /*18a40*/  IMAD.MOV.U32 R13, RZ, RZ, R19 ;  /* 0x000000ffff0d7224 */ /* 0x000fe400078e0013 */
[----:B------:R-:W-:Y:S01]  /*18a50*/  IMAD.MOV.U32 R12, RZ, RZ, 0x3 ;  /* 0x00000003ff0c7424 */ /* 0x000fe200078e00ff */
[----:B------:R-:W-:-:S13]  /*18a60*/  IADD3 R2, P4, R14, R5, RZ ;  /* 0x000000050e027210 */ /* 0x000fda0007f9e0ff */
[----:B------:R-:W-:Y:S05]  /*18a70*/  WARPSYNC.COLLECTIVE R15, `(.L_x_4809) ;  /* 0x000000000f087348 */ /* 0x000fea0003c00000 */
[----:B------:R0:W1:Y:S02]  /*18a80*/  SHFL.IDX P6, R14, R13, R12, R11 ;  /* 0x0000000c0d0e7389 */ /* 0x00006400000c000b */
[----:B01----:R-:W-:Y:S01]  /*18a90*/  ENDCOLLECTIVE ;  /* 0x000000000000791b */ /* 0x003fe20003800000 */
.L_x_4809:
        /* <DEDUP_REMOVED lines=15> */
.L_x_4810:
[----:B------:R-:W-:Y:S02]  /*18b90*/  IMAD.MOV.U32 R13, RZ, RZ, R19 ;  /* 0x000000ffff0d7224 */ /* 0x000fe400078e0013 */
[----:B------:R-:W-:Y:S01]  /*18ba0*/  IMAD.MOV.U32 R12, RZ, RZ, 0x4 ;  /* 0x00000004ff0c7424 */ /* 0x000fe200078e00ff */
[----:B------:R-:W-:-:S13]  /*18bb0*/  IADD3 R2, P4, R14, R5, RZ ;  /* 0x000000050e027210 */ /* 0x000fda0007f9e0ff */
[----:B------:R-:W-:Y:S05]  /*18bc0*/  WARPSYNC.COLLECTIVE R15, `(.L_x_4811) ;  /* 0x000000000f087348 */ /* 0x000fea0003c00000 */
[----:B------:R0:W1:Y:S02]  /*18bd0*/  SHFL.IDX P6, R14, R13, R12, R11 ;  /* 0x0000000c0d0e7389 */ /* 0x00006400000c000b */
[----:B01----:R-:W-:Y:S01]  /*18be0*/  ENDCOLLECTIVE ;  /* 0x000000000000791b */ /* 0x003fe20003800000 */
.L_x_4811:
        /* <DEDUP_REMOVED lines=15> */
.L_x_4812:
[----:B------:R-:W-:Y:S02]  /*18ce0*/  IMAD.MOV.U32 R13, RZ, RZ, R19 ;  /* 0x000000ffff0d7224 */ /* 0x000fe400078e0013 */
[----:B------:R-:W-:Y:S01]  /*18cf0*/  IMAD.MOV.U32 R12, RZ, RZ, 0x5 ;  /* 0x00000005ff0c7424 */ /* 0x000fe200078e00ff */
[----:B------:R-:W-:-:S13]  /*18d00*/  IADD3 R2, P4, R14, R5, RZ ;  /* 0x000000050e027210 */ /* 0x000fda0007f9e0ff */
[----:B------:R-:W-:Y:S05]  /*18d10*/  WARPSYNC.COLLECTIVE R15, `(.L_x_4813) ;  /* 0x000000000f087348 */ /* 0x000fea0003c00000 */
[----:B------:R0:W1:Y:S02]  /*18d20*/  SHFL.IDX P6, R14, R13, R12, R11 ;  /* 0x0000000c0d0e7389 */ /* 0x00006400000c000b */
[----:B01----:R-:W-:Y:S01]  /*18d30*/  ENDCOLLECTIVE ;  /* 0x000000000000791b */ /* 0x003fe20003800000 */
.L_x_4813:
        /* <DEDUP_REMOVED lines=14> */
.L_x_4814:
[----:B------:R-:W-:Y:S05]  /*18e20*/  BRA `(.L_x_4815) ;  /* 0xffffffbc00507947 */ /* 0x000fea000383ffff */
.L_x_4709:
        /* <DEDUP_REMOVED lines=8> */
.L_x_4817:
[----:B------:R-:W-:Y:S05]  /*18eb0*/  BSYNC B0 ;  /* 0x0000000000007941 */ /* 0x000fea0003800000 */
.L_x_4816:
        /* <DEDUP_REMOVED lines=9> */
.L_x_4818:
        /* <DEDUP_REMOVED lines=18> */
.L_x_4819:
[----:B------:R-:W-:Y:S01]  /*19070*/  IMAD.MOV.U32 R12, RZ, RZ, 0x2 ;  /* 0x00000002ff0c7424 */ /* 0x000fe200078e00ff */
[----:B------:R-:W-:-:S05]  /*19080*/  SEL R6, R14, RZ, P1 ;  /* 0x000000ff0e067207 */ /* 0x000fca0000800000 */
[----:B------:R-:W-:-:S04]  /*19090*/  IMAD.IADD R6, R5, 0x1, R6 ;  /* 0x0000000105067824 */ /* 0x000fc800078e0206 */
[----:B------:R-:W-:-:S07]  /*190a0*/  IMAD.MOV.U32 R13, RZ, RZ, R6 ;  /* 0x000000ffff0d7224 */ /* 0x000fce00078e0006 */
[----:B------:R-:W-:Y:S05]  /*190b0*/  WARPSYNC.COLLECTIVE R15, `(.L_x_4820) ;  /* 0x000000000f087348 */ /* 0x000fea0003c00000 */
[----:B------:R0:W1:Y:S02]  /*190c0*/  SHFL.UP P6, R14, R13, R12, R11 ;  /* 0x0400000c0d0e7389 */ /* 0x00006400000c000b */
[----:B01----:R-:W-:Y:S01]  /*190d0*/  ENDCOLLECTIVE ;  /* 0x000000000000791b */ /* 0x003fe20003800000 */
.L_x_4820:
[----:B------:R-:W-:Y:S01]  /*190e0*/  IMAD.MOV.U32 R12, RZ, RZ, 0x4 ;  /* 0x00000004ff0c7424 */ /* 0x000fe200078e00ff */
[----:B------:R-:W-:-:S05]  /*190f0*/  SEL R7, R14, RZ, P2 ;  /* 0x000000ff0e077207 */ /* 0x000fca0001000000 */
[----:B------:R-:W-:-:S04]  /*19100*/  IMAD.IADD R7, R6, 0x1, R7 ;  /* 0x0000000106077824 */ /* 0x000fc800078e0207 */
[----:B------:R-:W-:-:S07]  /*19110*/  IMAD.MOV.U32 R13, RZ, RZ, R7 ;  /* 0x000000ffff0d7224 */ /* 0x000fce00078e0007 */
[----:B------:R-:W-:Y:S05]  /*19120*/  WARPSYNC.COLLECTIVE R15, `(.L_x_4821) ;  /* 0x000000000f087348 */ /* 0x000fea0003c00000 */
[----:B------:R0:W1:Y:S02]  /*19130*/  SHFL.UP P6, R14, R13, R12, R11 ;  /* 0x0400000c0d0e7389 */ /* 0x00006400000c000b */
[----:B01----:R-:W-:Y:S01]  /*19140*/  ENDCOLLECTIVE ;  /* 0x000000000000791b */ /* 0x003fe20003800000 */
.L_x_4821:
[----:B------:R-:W-:Y:S01]  /*19150*/  IMAD.MOV.U32 R12, RZ, RZ, 0x8 ;  /* 0x00000008ff0c7424 */ /* 0x000fe200078e00ff */
[----:B------:R-:W-:-:S05]  /*19160*/  SEL R2, R14, RZ, P3 ;  /* 0x000000ff0e027207 */ /* 0x000fca0001800000 */
[----:B------:R-:W-:-:S04]  /*19170*/  IMAD.IADD R2, R7, 0x1, R2 ;  /* 0x0000000107027824 */ /* 0x000fc800078e0202 */
[----:B------:R-:W-:-:S07]  /*19180*/  IMAD.MOV.U32 R13, RZ, RZ, R2 ;  /* 0x000000ffff0d7224 */ /* 0x000fce00078e0002 */
[----:B------:R-:W-:Y:S05]  /*19190*/  WARPSYNC.COLLECTIVE R15, `(.L_x_4822) ;  /* 0x000000000f087348 */ /* 0x000fea0003c00000 */
[----:B------:R0:W1:Y:S02]  /*191a0*/  SHFL.UP P6, R14, R13, R12, R11 ;  /* 0x0400000c0d0e7389 */ /* 0x00006400000c000b */
[----:B01----:R-:W-:Y:S01]  /*191b0*/  ENDCOLLECTIVE ;  /* 0x000000000000791b */ /* 0x003fe20003800000 */
.L_x_4822:
[----:B------:R-:W-:Y:S01]  /*191c0*/  IMAD.MOV.U32 R12, RZ, RZ, 0x10 ;  /* 0x00000010ff0c7424 */ /* 0x000fe200078e00ff */
[----:B------:R-:W-:-:S05]  /*191d0*/  SEL R3, R14, RZ, P4 ;  /* 0x000000ff0e037207 */ /* 0x000fca0002000000 */
[----:B------:R-:W-:-:S04]  /*191e0*/  IMAD.IADD R3, R2, 0x1, R3 ;  /* 0x0000000102037824 */ /* 0x000fc800078e0203 */
[----:B------:R-:W-:-:S07]  /*191f0*/  IMAD.MOV.U32 R13, RZ, RZ, R3 ;  /* 0x000000ffff0d7224 */ /* 0x000fce00078e0003 */
[----:B------:R-:W-:Y:S05]  /*19200*/  WARPSYNC.COLLECTIVE R15, `(.L_x_4823) ;  /* 0x000000000f087348 */ /* 0x000fea0003c00000 */
[----:B------:R0:W1:Y:S02]  /*19210*/  SHFL.UP P6, R14, R13, R12, R11 ;  /* 0x0400000c0d0e7389 */ /* 0x00006400000c000b */
[----:B01----:R-:W-:Y:S01]  /*19220*/  ENDCOLLECTIVE ;  /* 0x000000000000791b */ /* 0x003fe20003800000 */
.L_x_4823:
        /* <DEDUP_REMOVED lines=8> */
.L_x_4824:
[----:B------:R-:W-:Y:S05]  /*192b0*/  BRA `(.L_x_4825) ;  /* 0xffffffbc00647947 */ /* 0x000fea000383ffff */
.L_x_4714:
        /* <DEDUP_REMOVED lines=8> */
.L_x_4827:
[----:B------:R-:W-:Y:S05]  /*19340*/  BSYNC B0 ;  /* 0x0000000000007941 */ /* 0x000fea0003800000 */
.L_x_4826:
        /* <DEDUP_REMOVED lines=8> */
.L_x_4828:
[----:B------:R-:W-:Y:S01]  /*193d0*/  IMAD.MOV.U32 R12, RZ, RZ, 0x4 ;  /* 0x00000004ff0c7424 */ /* 0x000fe200078e00ff */
[----:B------:R-:W-:-:S05]  /*193e0*/  SEL R2, R14, RZ, P2 ;  /* 0x000000ff0e027207 */ /* 0x000fca0001000000 */
[----:B------:R-:W-:-:S04]  /*193f0*/  IMAD.IADD R2, R13, 0x1, R2 ;  /* 0x000000010d027824 */ /* 0x000fc800078e0202 */
[----:B------:R-:W-:-:S07]  /*19400*/  IMAD.MOV.U32 R13, RZ, RZ, R2 ;  /* 0x000000ffff0d7224 */ /* 0x000fce00078e0002 */
[----:B------:R-:W-:Y:S05]  /*19410*/  WARPSYNC.COLLECTIVE R15, `(.L_x_4829) ;  /* 0x000000000f087348 */ /* 0x000fea0003c00000 */
[----:B------:R0:W1:Y:S02]  /*19420*/  SHFL.UP P6, R14, R13, R12, R11 ;  /* 0x0400000c0d0e7389 */ /* 0x00006400000c000b */
[----:B01----:R-:W-:Y:S01]  /*19430*/  ENDCOLLECTIVE ;  /* 0x000000000000791b */ /* 0x003fe20003800000 */
.L_x_4829:
[----:B------:R-:W-:Y:S01]  /*19440*/  IMAD.MOV.U32 R12, RZ, RZ, 0x8 ;  /* 0x00000008ff0c7424 */ /* 0x000fe200078e00ff */
[----:B------:R-:W-:-:S05]  /*19450*/  SEL R3, R14, RZ, P3 ;  /* 0x000000ff0e037207 */ /* 0x000fca0001800000 */
[----:B------:R-:W-:-:S04]  /*19460*/  IMAD.IADD R3, R2, 0x1, R3 ;  /* 0x0000000102037824 */ /* 0x000fc800078e0203 */
[----:B------:R-:W-:-:S07]  /*19470*/  IMAD.MOV.U32 R13, RZ, RZ, R3 ;  /* 0x000000ffff0d7224 */ /* 0x000fce00078e0003 */
[----:B------:R-:W-:Y:S05]  /*19480*/  WARPSYNC.COLLECTIVE R15, `(.L_x_4830) ;  /* 0x000000000f087348 */ /* 0x000fea0003c00000 */
[----:B------:R0:W1:Y:S02]  /*19490*/  SHFL.UP P6, R14, R13, R12, R11 ;  /* 0x0400000c0d0e7389 */ /* 0x00006400000c000b */
[----:B01----:R-:W-:Y:S01]  /*194a0*/  ENDCOLLECTIVE ;  /* 0x000000000000791b */ /* 0x003fe20003800000 */
.L_x_4830:
[----:B------:R-:W-:Y:S01]  /*194b0*/  IMAD.MOV.U32 R12, RZ, RZ, 0x10 ;  /* 0x00000010ff0c7424 */ /* 0x000fe200078e00ff */
[----:B------:R-:W-:-:S05]  /*194c0*/  SEL R4, R14, RZ, P4 ;  /* 0x000000ff0e047207 */ /* 0x000fca0002000000 */
[----:B------:R-:W-:-:S04]  /*194d0*/  IMAD.IADD R4, R3, 0x1, R4 ;  /* 0x0000000103047824 */ /* 0x000fc800078e0204 */
[----:B------:R-:W-:-:S07]  /*194e0*/  IMAD.MOV.U32 R13, RZ, RZ, R4 ;  /* 0x000000ffff0d7224 */ /* 0x000fce00078e0004 */
[----:B------:R-:W-:Y:S05]  /*194f0*/  WARPSYNC.COLLECTIVE R15, `(.L_x_4831) ;  /* 0x000000000f087348 */ /* 0x000fea0003c00000 */
[----:B------:R0:W1:Y:S02]  /*19500*/  SHFL.UP P6, R14, R13, R12, R11 ;  /* 0x0400000c0d0e7389 */ /* 0x00006400000c000b */
[----:B01----:R-:W-:Y:S01]  /*19510*/  ENDCOLLECTIVE ;  /* 0x000000000000791b */ /* 0x003fe20003800000 */
.L_x_4831:
        /* <DEDUP_REMOVED lines=8> */
.L_x_4832:
[----:B------:R-:W-:Y:S05]  /*195a0*/  BRA `(.L_x_4833) ;  /* 0xffffffbc00447947 */ /* 0x000fea000383ffff */
.L_x_4716:
[----:B------:R-:W-:Y:S01]  /*195b0*/  BSSY B0, `(.L_x_4834) ;  /* 0x0000006000007945 */ /* 0x000fe20003800000 */
[----:B------:R-:W-:Y:S01]  /*195c0*/  PLOP3.LUT P6, PT, P6, PT, PT, 0x8, 0x0 ;  /* 0x000000000000781c */ /* 0x000fe200037ce170 */
[----:B------:R-:W-:-:S12]  /*195d0*/  IMAD.MOV.U32 R15, RZ, RZ, -0x1 ;  /* 0xffffffffff0f7424 */ /* 0x000fd800078e00ff */
[----:B01----:R-:W-:Y:S05]  /*195e0*/  WARPSYNC.COLLECTIVE R15, `(.L_x_4835) ;  /* 0x000000000f087348 */ /* 0x003fea0003c00000 */
[----:B------:R-:W-:Y:S01]  /*195f0*/  VOTE.ANY R14, PT, P6 ;  /* 0x00000000000e7806 */ /* 0x000fe200030e0100 */
[----:B01----:R-:W-:Y:S06]  /*19600*/  ENDCOLLECTIVE ;  /* 0x000000000000791b */ /* 0x003fec0003800000 */
.L_x_4835:
[----:B------:R-:W-:Y:S05]  /*19610*/  BSYNC B0 ;  /* 0x0000000000007941 */ /* 0x000fea0003800000 */
.L_x_4834:
        /* <DEDUP_REMOVED lines=9> */
.L_x_4836:
[----:B------:R-:W-:Y:S01]  /*196b0*/  IMAD.MOV.U32 R5, RZ, RZ, R14 ;  /* 0x000000ffff057224 */ /* 0x000fe200078e000e */
[----:B------:R-:W-:Y:S06]  /*196c0*/  BRA `(.L_x_4837) ;  /* 0xffffffbc00347947 */ /* 0x000fec000383ffff */
.L_x_4718:
[----:B------:R-:W-:Y:S01]  /*196d0*/  BSSY B0, `(.L_x_4838) ;  /* 0x0000007000007945 */ /* 0x000fe20003800000 */
[----:B------:R-:W-:Y:S02]  /*196e0*/  IMAD.MOV.U32 R13, RZ, RZ, R6 ;  /* 0x000000ffff0d7224 */ /* 0x000fe400078e0006 */
[----:B------:R-:W-:Y:S02]  /*196f0*/  IMAD.MOV.U32 R11, RZ, RZ, 0x1f ;  /* 0x0000001fff0b7424 */ /* 0x000fe400078e00ff */
[----:B------:R-:W-:-:S07]  /*19700*/  IMAD.MOV.U32 R15, RZ, RZ, -0x1 ;  /* 0xffffffffff0f7424 */ /* 0x000fce00078e00ff */
[----:B0123--:R-:W-:Y:S05]  /*19710*/  WARPSYNC.COLLECTIVE R15, `(.L_x_4839) ;  /* 0x000000000f087348 */ /* 0x00ffea0003c00000 */
[----:B------:R4:W0:Y:S02]  /*19720*/  SHFL.IDX P6, R14, R13, R12, R11 ;  /* 0x0000000c0d0e7389 */ /* 0x00082400000c000b */
[----:B01234-:R-:W-:Y:S01]  /*19730*/  ENDCOLLECTIVE ;  /* 0x000000000000791b */ /* 0x01ffe20003800000 */
.L_x_4839:
[----:B------:R-:W-:Y:S05]  /*19740*/  BSYNC B0 ;  /* 0x0000000000007941 */ /* 0x000fea0003800000 */
.L_x_4838:
[----:B------:R-:W-:Y:S05]  /*19750*/  BRA `(.L_x_4717) ;  /* 0xffffffbc002c7947 */ /* 0x000fea000383ffff */
.L_x_4722:
[----:B-1----:R1:W2:Y:S02]  /*19760*/  SYNCS.PHASECHK.TRANS64.TRYWAIT P0, [R4+URZ+0x30820], R0 ;  /* 0x03082000040075a7 */ /* 0x0022a4000800017f */
[----:B--2---:R-:W-:Y:S05]  /*19770*/  @!P0 NANOSLEEP.SYNCS 0x989680 ;  /* 0x009896800000895d */ /* 0x004fea0003900000 */
[----:B------:R-:W2:Y:S02]  /*19780*/  @!P0 SYNCS.PHASECHK.TRANS64 P0, [R4+URZ+0x30820], R0 ;  /* 0x03082000040085a7 */ /* 0x000ea4000800007f */
[----:B--2---:R-:W-:Y:S05]  /*19790*/  @!P0 BRA `(.L_x_4722) ;  /* 0xfffffffc00f08947 */ /* 0x004fea000383ffff */
[----:B------:R-:W-:Y:S05]  /*197a0*/  BRA `(.L_x_4840) ;  /* 0xffffffc000a47947 */ /* 0x000fea000383ffff */
.L_x_4723:
        /* <DEDUP_REMOVED lines=11> */
.L_x_4842:
[----:B------:R-:W-:Y:S05]  /*19860*/  BSYNC B0 ;  /* 0x0000000000007941 */ /* 0x000fea0003800000 */
.L_x_4841:
[----:B------:R-:W-:Y:S05]  /*19870*/  BRA `(.L_x_4843) ;  /* 0xffffffc0008c7947 */ /* 0x000fea000383ffff */
.L_x_4726:
[----:B------:R-:W-:Y:S01]  /*19880*/  BSSY B1, `(.L_x_4844) ;  /* 0x0000006000017945 */ /* 0x000fe20003800000 */
[----:B------:R-:W-:-:S07]  /*19890*/  IMAD.MOV.U32 R15, RZ, RZ, -0x1 ;  /* 0xffffffffff0f7424 */ /* 0x000fce00078e00ff */
[----:B01-3--:R-:W-:Y:S05]  /*198a0*/  WARPSYNC.COLLECTIVE R15, `(.L_x_4845) ;  /* 0x000000000f0c7348 */ /* 0x00bfea0003c00000 */
[----:B------:R-:W-:Y:S02]  /*198b0*/  ELECT P6, UR62, PT ;  /* 0x00000000003e782f */ /* 0x000fe400038c0000 */
[----:B------:R-:W-:Y:S01]  /*198c0*/  MOV R14, UR62 ;  /* 0x0000003e000e7c02 */ /* 0x000fe20008000f00 */
[----:B01-3--:R-:W-:Y:S10]  /*198d0*/  ENDCOLLECTIVE ;  /* 0x000000000000791b */ /* 0x00bff40003800000 */
.L_x_4845:
[----:B------:R-:W-:Y:S05]  /*198e0*/  BSYNC B1 ;  /* 0x0000000000017941 */ /* 0x000fea0003800000 */
.L_x_4844:
[----:B------:R-:W-:Y:S05]  /*198f0*/  BRA `(.L_x_4846) ;  /* 0xffffffc000847947 */ /* 0x000fea000383ffff */
.L_x_4728:
[----:B-1----:R1:W2:Y:S02]  /*19900*/  SYNCS.PHASECHK.TRANS64.TRYWAIT P1, [R5+URZ+0x30840], R0 ;  /* 0x03084000050075a7 */ /* 0x0022a4000802017f */
[----:B--2---:R-:W-:Y:S05]  /*19910*/  @!P1 NANOSLEEP.SYNCS 0x989680 ;  /* 0x009896800000995d */ /* 0x004fea0003900000 */
[----:B------:R-:W2:Y:S02]  /*19920*/  @!P1 SYNCS.PHASECHK.TRANS64 P1, [R5+URZ+0x30840], R0 ;  /* 0x03084000050095a7 */ /* 0x000ea4000802007f */
[----:B--2---:R-:W-:Y:S05]  /*19930*/  @!P1 BRA `(.L_x_4728) ;  /* 0xfffffffc00f09947 */ /* 0x004fea000383ffff */
[----:B------:R-:W-:Y:S05]  /*19940*/  BRA `(.L_x_4847) ;  /* 0xffffffc000a47947 */ /* 0x000fea000383ffff */
.L_x_4730:
[----:B--2---:R2:W4:Y:S02]  /*19950*/  SYNCS.PHASECHK.TRANS64.TRYWAIT P1, [R23+URZ+0x30840], R2 ;  /* 0x03084002170075a7 */ /* 0x004524000802017f */
[----:B----4-:R-:W-:Y:S05]  /*19960*/  @!P1 NANOSLEEP.SYNCS 0x989680 ;  /* 0x009896800000995d */ /* 0x010fea0003900000 */
[----:B------:R-:W4:Y:S02]  /*19970*/  @!P1 SYNCS.PHASECHK.TRANS64 P1, [R23+URZ+0x30840], R2 ;  /* 0x03084002170095a7 */ /* 0x000f24000802007f */
[----:B----4-:R-:W-:Y:S05]  /*19980*/  @!P1 BRA `(.L_x_4730) ;  /* 0xfffffffc00f09947 */ /* 0x010fea000383ffff */
[----:B------:R-:W-:Y:S05]  /*19990*/  BRA `(.L_x_4848) ;  /* 0xffffffc000b07947 */ /* 0x000fea000383ffff */
.L_x_4732:
[----:B----4-:R4:W0:Y:S02]  /*199a0*/  SYNCS.PHASECHK.TRANS64.TRYWAIT P1, [R5+URZ+0x30860], R0 ;  /* 0x03086000050075a7 */ /* 0x010824000802017f */
[----:B0-----:R-:W-:Y:S05]  /*199b0*/  @!P1 NANOSLEEP.SYNCS 0x989680 ;  /* 0x009896800000995d */ /* 0x001fea0003900000 */
[----:B------:R-:W0:Y:S02]  /*199c0*/  @!P1 SYNCS.PHASECHK.TRANS64 P1, [R5+URZ+0x30860], R0 ;  /* 0x03086000050095a7 */ /* 0x000e24000802007f */
[----:B0-----:R-:W-:Y:S05]  /*199d0*/  @!P1 BRA `(.L_x_4732) ;  /* 0xfffffffc00f09947 */ /* 0x001fea000383ffff */
[----:B------:R-:W-:Y:S05]  /*199e0*/  BRA `(.L_x_4849) ;  /* 0xffffffc000ac7947 */ /* 0x000fea000383ffff */
.L_x_4850:
        /* <DEDUP_REMOVED lines=9> */
.L_x_15849:


//--------------------- .text._ZN7cutlass13device_kernelIN5flash11enable_sm90INS1_16FlashAttnFwdSm90INS1_25CollectiveMainloopFwdSm90ILi2EN4cute5tupleIJNS5_1CILi1EEES8_S8_EEENS6_IJNS7_ILi128EEENS7_ILi96EEENS7_ILi192EEEEEELi192ENS_6half_tEfNS_4arch4Sm90ELb0ELb1ELb0ELb1ELb1ELb1ELb0ELb1ELb1ELb1ELb0ELb0EEENS1_21CollectiveEpilogueFwdINS6_IJSA_SC_SB_EEES9_SE_SG_Li256ELb1ELb1ELb0ELb0EEENS1_36VarlenDynamicPersistentTileSchedulerILi128ELi96ELi256ELi128ELb0ELb1ELb1ELb1ELb0ELb1EEEEEEEEEvNT_6ParamsE --------------------------
	.section	.text._ZN7cutlass13device_kernelIN5flash11enable_sm90INS1_16FlashAttnFwdSm90INS1_25CollectiveMainloopFwdSm90ILi2EN4cute5tupleIJNS5_1CILi1EEES8_S8_EEENS6_IJNS7_ILi128EEENS7_ILi96EEENS7_ILi192EEEEEELi192ENS_6half_tEfNS_4arch4Sm90ELb0ELb1ELb0ELb1ELb1ELb1ELb0ELb1ELb1ELb1ELb0ELb0EEENS1_21CollectiveEpilogueFwdINS6_IJSA_SC_SB_EEES9_SE_SG_Li256ELb1ELb1ELb0ELb0EEENS1_36VarlenDynamicPersistentTileSchedulerILi128ELi96ELi256ELi128ELb0ELb1ELb1ELb1ELb0ELb1EEEEEEEEEvNT_6ParamsE,"ax",@progbits
	.align	128
.text._ZN7cutlass13device_kernelIN5flash11enable_sm90INS1_16FlashAttnFwdSm90INS1_25CollectiveMainloopFwdSm90ILi2EN4cute5tupleIJNS5_1CILi1EEES8_S8_EEENS6_IJNS7_ILi128EEENS7_ILi96EEENS7_ILi192EEEEEELi192ENS_6half_tEfNS_4arch4Sm90ELb0ELb1ELb0ELb1ELb1ELb1ELb0ELb1ELb1ELb1ELb0ELb0EEENS1_21CollectiveEpilogueFwdINS6_IJSA_SC_SB_EEES9_SE_SG_Li256ELb1ELb1ELb0ELb0EEENS1_36VarlenDynamicPersistentTileSchedulerILi128ELi96ELi256ELi128ELb0ELb1ELb1ELb1ELb0ELb1EEEEEEEEEvNT_6ParamsE:
        .type           _ZN7cutlass13device_kernelIN5flash11enable_sm90INS1_16FlashAttnFwdSm90INS1_25CollectiveMainloopFwdSm90ILi2EN4cute5tupleIJNS5_1CILi1EEES8_S8_EEENS6_IJNS7_ILi128EEENS7_ILi96EEENS7_ILi192EEEEEELi192ENS_6half_tEfNS_4arch4Sm90ELb0ELb1ELb0ELb1ELb1ELb1ELb0ELb1ELb1ELb1ELb0ELb0EEENS1_21CollectiveEpilogueFwdINS6_IJSA_SC_SB_EEES9_SE_SG_Li256ELb1ELb1ELb0ELb0EEENS1_36VarlenDynamicPersistentTileSchedulerILi128ELi96ELi256ELi128ELb0ELb1ELb1ELb1ELb0ELb1EEEEEEEEEvNT_6ParamsE,@function
        .size           _ZN7cutlass13device_kernelIN5flash11enable_sm90INS1_16FlashAttnFwdSm90INS1_25CollectiveMainloopFwdSm90ILi2EN4cute5tupleIJNS5_1CILi1EEES8_S8_EEENS6_IJNS7_ILi128EEENS7_ILi96EEENS7_ILi192EEEEEELi192ENS_6half_tEfNS_4arch4Sm90ELb0ELb1ELb0ELb1ELb1ELb1ELb0ELb1ELb1ELb1ELb0ELb0EEENS1_21CollectiveEpilogueFwdINS6_IJSA_SC_SB_EEES9_SE_SG_Li256ELb1ELb1ELb0ELb0EEENS1_36VarlenDynamicPersistentTileSchedulerILi128ELi96ELi256ELi128ELb0ELb1ELb1ELb1ELb0ELb1EEEEEEEEEvNT_6ParamsE,(.L_x_15850 - _ZN7cutlass13device_kernelIN5flash11enable_sm90INS1_16FlashAttnFwdSm90INS1_25CollectiveMainloopFwdSm90ILi2EN4cute5tupleIJNS5_1CILi1EEES8_S8_EEENS6_IJNS7_ILi128EEENS7_ILi96EEENS7_ILi192EEEEEELi192ENS_6half_tEfNS_4arch4Sm90ELb0ELb1ELb0ELb1ELb1ELb1ELb0ELb1ELb1ELb1ELb0ELb0EEENS1_21CollectiveEpilogueFwdINS6_IJSA_SC_SB_EEES9_SE_SG_Li256ELb1ELb1ELb0ELb0EEENS1_36VarlenDynamicPersistentTileSchedulerILi128ELi96ELi256ELi128ELb0ELb1ELb1ELb1ELb0ELb1EEEEEEEEEvNT_6ParamsE)
        .other          _ZN7cutlass13device_kernelIN5flash11enable_sm90INS1_16FlashAttnFwdSm90INS1_25CollectiveMainloopFwdSm90ILi2EN4cute5tupleIJNS5_1CILi1EEES8_S8_EEENS6_IJNS7_ILi128EEENS7_ILi96EEENS7_ILi192EEEEEELi192ENS_6half_tEfNS_4arch4Sm90ELb0ELb1ELb0ELb1ELb1ELb1ELb0ELb1ELb1ELb1ELb0ELb0EEENS1_21CollectiveEpilogueFwdINS6_IJSA_SC_SB_EEES9_SE_SG_Li256ELb1ELb1ELb0ELb0EEENS1_36VarlenDynamicPersistentTileSchedulerILi128ELi96ELi256ELi128ELb0ELb1ELb1ELb1ELb0ELb1EEEEEEEEEvNT_6ParamsE,@"STO_CUDA_ENTRY STV_DEFAULT"
_ZN7cutlass13device_kernelIN5flash11enable_sm90INS1_16FlashAttnFwdSm90INS1_25CollectiveMainloopFwdSm90ILi2EN4cute5tupleIJNS5_1CILi1EEES8_S8_EEENS6_IJNS7_ILi128EEENS7_ILi96EEENS7_ILi192EEEEEELi192ENS_6half_tEfNS_4arch4Sm90ELb0ELb1ELb0ELb1ELb1ELb1ELb0ELb1ELb1ELb1ELb0ELb0EEENS1_21CollectiveEpilogueFwdINS6_IJSA_SC_SB_EEES9_SE_SG_Li256ELb1ELb1ELb0ELb0EEENS1_36VarlenDynamicPersistentTileSchedulerILi128ELi96ELi256ELi128ELb0ELb1ELb1ELb1ELb0ELb1EEEEEEEEEvNT_6ParamsE:
        /* <DEDUP_REMOVED lines=18> */
.L_x_4852:
[----:B------:R-:W-:Y:S05]  /*0120*/  BSYNC B0 ;  /* 0x0000000000007941 */ /* 0x000fea0003800000 */
.L_x_4851:
        /* <DEDUP_REMOVED lines=41> */
.L_x_4853:
        /* <DEDUP_REMOVED lines=22> */
.L_x_4854:
        /* <DEDUP_REMOVED lines=18> */
.L_x_4855:
        /* <DEDUP_REMOVED lines=22> */
.L_x_4856:
        /* <DEDUP_REMOVED lines=22> */
.L_x_4857:
[----:B0-----:R-:W-:Y:S01]  /*0900*/  UMOV UR4, 0x1 ;  /* 0x0000000100047882 */ /* 0x001fe20000000000 */
[----:B------:R-:W-:Y:S01]  /*0910*/  PLOP3.LUT P0, PT, PT, PT, UP0, 0x80, 0x0 ;  /* 0x000000000000781c */ /* 0x000fe20003f0f008 */
[----:B------:R-:W-:Y:S01]  /*0920*/  USEL UR4, UR4, 0x2, !UP0 ;  /* 0x0000000204047887 */ /* 0x000fe2000c000000 */
[----:B------:R-:W-:Y:S01]  /*0930*/  NOP ;  /* 0x0000000000007918 */ /* 0x000fe20000000000 */
[----:B------:R-:W-:Y:S01]  /*0940*/  ULDC.64 UR60, c[0x0][0x208] ;  /* 0x00008200003c7ab9 */ /* 0x000fe20000000a00 */
[----:B------:R-:W-:Y:S03]  /*0950*/  BSSY B9, `(.L_x_4858) ;  /* 0x00028e6000097945 */ /* 0x000fe60003800000 */
[----:B------:R-:W-:-:S05]  /*0960*/  IMAD.U32 R3, RZ, RZ, UR4 ;  /* 0x00000004ff037e24 */ /* 0x000fca000f8e00ff */
[----:B------:R0:W-:Y:S01]  /*0970*/  STL [R1+0x8c], R3 ;  /* 0x00008c0301007387 */ /* 0x0001e20000100800 */
[----:B-12-4-:R-:W-:Y:S06]  /*0980*/  BAR.SYNC.DEFER_BLOCKING 0x0 ;  /* 0x0000000000007b1d */ /* 0x016fec0000010000 */
[----:B------:R-:W-:Y:S05]  /*0990*/  @!P0 BRA `(.L_x_4859) ;  /* 0x0000021400e08947 */ /* 0x000fea0003800000 */
.L_x_4860:
[----:B------:R-:W-:-:S08]  /*09a0*/  NOP ;  /* 0x0000000000007918 */ /* 0x000fd00000000000 */
[----:B------:R-:W1:Y:S02]  /*09b0*/  USETMAXREG.TRY_ALLOC.CTAPOOL UP0, 0xe8 ;  /* 0x000000e8000079c8 */ /* 0x000e640008000600 */
[----:B-1----:R-:W-:-:S13]  /*09c0*/  PLOP3.LUT P0, PT, PT, PT, UP0, 0x80, 0x0 ;  /* 0x000000000000781c */ /* 0x002fda0003f0f008 */
[----:B------:R-:W-:Y:S05]  /*09d0*/  @!P0 BRA `(.L_x_4860) ;  /* 0xfffffffc00f08947 */ /* 0x000fea000383ffff */
[----:B------:R-:W1:Y:S08]  /*09e0*/  S2UR UR4, SR_CgaCtaId ;  /* 0x00000000000479c3 */ /* 0x000e700000008800 */
[----:B------:R-:W-:Y:S06]  /*09f0*/  BAR.ARV 0x8, 0x180 ;  /* 0x0206000000007b1d */ /* 0x000fec0000002000 */
[----:B0-----:R-:W-:-:S02]  /*0a00*/  MOV R3, 0x400 ;  /* 0x0000040000037802 */ /* 0x001fc40000000f00 */
[----:B------:R-:W-:Y:S01]  /*0a10*/  BAR.SYNC.DEFER_BLOCKING 0x5, 0x180 ;  /* 0x0146000000007b1d */ /* 0x000fe20000010000 */
[----:B-1----:R-:W-:-:S05]  /*0a20*/  IMAD.U32 R204, RZ, RZ, UR4 ;  /* 0x00000004ffcc7e24 */ /* 0x002fca000f8e00ff */
[----:B------:R-:W-:Y:S01]  /*0a30*/  ULDC UR4, c[0x0][0xc3c] ;  /* 0x00030f0000047ab9 */ /* 0x000fe20000000800 */
[----:B------:R-:W-:-:S05]  /*0a40*/  LEA R18, R204, R3, 0x18 ;  /* 0x00000003cc127211 */ /* 0x000fca00078ec0ff */
[----:B------:R-:W0:Y:S01]  /*0a50*/  LDS.128 R28, [R18+0x308d0] ;  /* 0x0308d000121c7984 */ /* 0x000e220000000c00 */
[----:B------:R-:W-:Y:S06]  /*0a60*/  BAR.ARV 0x4, 0x180 ;  /* 0x0106000000007b1d */ /* 0x000fec0000002000 */
[----:B0-----:R-:W-:-:S13]  /*0a70*/  ISETP.GE.AND P0, PT, R31, UR4, PT ;  /* 0x000000041f007c0c */ /* 0x001fda000bf06270 */
[----:B------:R-:W-:Y:S05]  /*0a80*/  @P0 BRA `(.L_x_4861) ;  /* 0x0000028c00480947 */ /* 0x000fea0003800000 */
[----:B------:R-:W2:Y:S01]  /*0a90*/  LDL R2, [R1+0x8c] ;  /* 0x00008c0001027983 */ /* 0x000ea20000100800 */
[----:B------:R-:W-:Y:S01]  /*0aa0*/  VIADD R0, R0, 0xffffff80 ;  /* 0xffffff8000007836 */ /* 0x000fe20000000000 */
[----:B------:R-:W-:Y:S01]  /*0ab0*/  R2UR UR4, R18 ;  /* 0x00000000120472ca */ /* 0x000fe200000e0000 */
[----:B------:R-:W-:Y:S02]  /*0ac0*/  IMAD.MOV.U32 R19, RZ, RZ, RZ ;  /* 0x000000ffff137224 */ /* 0x000fe400078e00ff */
[----:B------:R-:W-:Y:S01]  /*0ad0*/  IMAD.MOV.U32 R219, RZ, RZ, RZ ;  /* 0x000000ffffdb7224 */ /* 0x000fe200078e00ff */
[----:B------:R-:W-:Y:S01]  /*0ae0*/  SHF.R.S32.HI R3, RZ, 0x1f, R0 ;  /* 0x0000001fff037819 */ /* 0x000fe20000011400 */
[----:B------:R-:W-:Y:S02]  /*0af0*/  IMAD.MOV.U32 R199, RZ, RZ, RZ ;  /* 0x000000ffffc77224 */ /* 0x000fe400078e00ff */
[----:B------:R-:W-:Y:S01]  /*0b00*/  IMAD.MOV.U32 R194, RZ, RZ, RZ ;  /* 0x000000ffffc27224 */ /* 0x000fe200078e00ff */
[----:B------:R-:W-:-:S02]  /*0b10*/  LEA.HI R4, R3, R0, RZ, 0x4 ;  /* 0x0000000003047211 */ /* 0x000fc400078f20ff */
[CC--:B------:R-:W-:Y:S02]  /*0b20*/  LEA.HI R6, R3.reuse, R0.reuse, RZ, 0x2 ;  /* 0x0000000003067211 */ /* 0x0c0fe400078f10ff */
[----:B------:R-:W-:Y:S01]  /*0b30*/  SHF.R.S32.HI R7, RZ, 0x4, R4 ;  /* 0x00000004ff077819 */ /* 0x000fe20000011404 */
[----:B------:R-:W-:Y:S01]  /*0b40*/  UIADD3 UR4, UR4, 0x12400, URZ ;  /* 0x0001240004047890 */ /* 0x000fe2000fffe03f */
[----:B------:R-:W-:Y:S02]  /*0b50*/  LEA.HI R8, R3, R0, RZ, 0x3 ;  /* 0x0000000003087211 */ /* 0x000fe400078f18ff */
[----:B------:R-:W-:Y:S02]  /*0b60*/  LOP3.LUT R9, R6, 0xfffffffc, RZ, 0xc0, !PT ;  /* 0xfffffffc06097812 */ /* 0x000fe400078ec0ff */
[----:B------:R-:W-:Y:S02]  /*0b70*/  LOP3.LUT R11, R8, 0xfffffff8, RZ, 0xc0, !PT ;  /* 0xfffffff8080b7812 */ /* 0x000fe400078ec0ff */
[----:B------:R-:W-:Y:S01]  /*0b80*/  SHF.R.S32.HI R218, RZ, 0x2, R6 ;  /* 0x00000002ffda7819 */ /* 0x000fe20000011406 */
[----:B------:R-:W-:-:S02]  /*0b90*/  IMAD.IADD R20, R0, 0x1, -R9 ;  /* 0x0000000100147824 */ /* 0x000fc400078e0a09 */
[----:B------:R-:W-:-:S03]  /*0ba0*/  IMAD.IADD R11, R0, 0x1, -R11 ;  /* 0x00000001000b7824 */ /* 0x000fc600078e0a0b */
[----:B------:R-:W-:-:S05]  /*0bb0*/  SHF.L.U32 R196, R20, 0x2, RZ ;  /* 0x0000000214c47819 */ /* 0x000fca00000006ff */
[C---:B------:R-:W-:Y:S02]  /*0bc0*/  VIADD R221, R196.reuse, 0x20 ;  /* 0x00000020c4dd7836 */ /* 0x040fe40000000000 */
[C---:B------:R-:W-:Y:S02]  /*0bd0*/  VIADD R220, R196.reuse, 0x40 ;  /* 0x00000040c4dc7836 */ /* 0x040fe40000000000 */
[C---:B------:R-:W-:Y:S01]  /*0be0*/  VIADD R223, R196.reuse, 0x10 ;  /* 0x00000010c4df7836 */ /* 0x040fe20000000000 */
[C---:B------:R-:W-:Y:S01]  /*0bf0*/  IADD3 R198, R196.reuse, R221, RZ ;  /* 0x000000ddc4c67210 */ /* 0x040fe20007ffe0ff */
[C---:B------:R-:W-:Y:S02]  /*0c00*/  IMAD.IADD R195, R196.reuse, 0x1, R220 ;  /* 0x00000001c4c37824 */ /* 0x040fe400078e02dc */
[C---:B------:R-:W-:Y:S02]  /*0c10*/  VIADD R222, R196.reuse, 0x30 ;  /* 0x00000030c4de7836 */ /* 0x040fe40000000000 */
[----:B------:R-:W-:Y:S01]  /*0c20*/  VIADD R224, R196, 0x50 ;  /* 0x00000050c4e07836 */ /* 0x000fe20000000000 */
[----:B--2---:R-:W-:-:S02]  /*0c30*/  R2UR UR5, R2 ;  /* 0x00000000020572ca */ /* 0x004fc400000e0000 */
[----:B------:R-:W-:-:S04]  /*0c40*/  LEA.HI R2, R3, R0, RZ, 0x7 ;  /* 0x0000000003027211 */ /* 0x000fc800078f38ff */
[----:B------:R-:W-:Y:S02]  /*0c50*/  LOP3.LUT R5, R2, 0xffffff80, RZ, 0xc0, !PT ;  /* 0xffffff8002057812 */ /* 0x000fe400078ec0ff */
[----:B------:R-:W-:-:S03]  /*0c60*/  SHF.R.S32.HI R16, RZ, 0x7, R2 ;  /* 0x00000007ff107819 */ /* 0x000fc60000011402 */
[----:B------:R-:W-:Y:S01]  /*0c70*/  IMAD.IADD R15, R0, 0x1, -R5 ;  /* 0x00000001000f7824 */ /* 0x000fe200078e0a05 */
[----:B------:R-:W-:Y:S01]  /*0c80*/  LEA.HI R5, R3, R0, RZ, 0x5 ;  /* 0x0000000003057211 */ /* 0x000fe200078f28ff */
[----:B------:R-:W-:Y:S01]  /*0c90*/  ULOP3.LUT UR5, UR5, 0x1, URZ, 0xfc, !UPT ;  /* 0x0000000105057892 */ /* 0x000fe2000f8efc3f */
[C---:B------:R-:W-:Y:S02]  /*0ca0*/  LOP3.LUT R3, R4.reuse, 0x3fffff0, RZ, 0xc0, !PT ;  /* 0x03fffff004037812 */ /* 0x040fe400078ec0ff */
[----:B------:R-:W-:Y:S01]  /*0cb0*/  SHF.R.S32.HI R10, RZ, 0x1f, R15 ;  /* 0x0000001fff0a7819 */ /* 0x000fe2000001140f */
[----:B------:R-:W-:Y:S01]  /*0cc0*/  STL [R1+0x64], R15 ;  /* 0x0000640f01007387 */ /* 0x000fe20000100800 */
[----:B------:R-:W-:Y:S02]  /*0cd0*/  LEA.HI R4, R4, R7, RZ, 0x1 ;  /* 0x0000000704047211 */ /* 0x000fe400078f08ff */
[----:B------:R-:W-:Y:S01]  /*0ce0*/  LEA.HI R12, R10, R15, RZ, 0x2 ;  /* 0x0000000f0a0c7211 */ /* 0x000fe200078f10ff */
[----:B------:R0:W-:Y:S01]  /*0cf0*/  STL [R1+0x4c], R11 ;  /* 0x00004c0b01007387 */ /* 0x0001e20000100800 */
[----:B------:R-:W-:-:S02]  /*0d00*/  LOP3.LUT R4, R4, 0x1ffffffe, RZ, 0xc0, !PT ;  /* 0x1ffffffe04047812 */ /* 0x000fc400078ec0ff */
[--C-:B------:R-:W-:Y:S01]  /*0d10*/  SHF.R.S32.HI R13, RZ, 0x2, R12.reuse ;  /* 0x00000002ff0d7819 */ /* 0x100fe2000001140c */
[----:B------:R-:W-:Y:S01]  /*0d20*/  STL [R1+0x5c], R20 ;  /* 0x00005c1401007387 */ /* 0x000fe20000100800 */
[----:B------:R-:W-:Y:S01]  /*0d30*/  SHF.R.S32.HI R14, RZ, 0x1f, R12 ;  /* 0x0000001fff0e7819 */ /* 0x000fe2000001140c */
[----:B------:R-:W-:Y:S01]  /*0d40*/  IMAD.IADD R4, R7, 0x1, -R4 ;  /* 0x0000000107047824 */ /* 0x000fe200078e0a04 */
[----:B------:R-:W-:Y:S01]  /*0d50*/  IADD3 R3, R0, -R3, RZ ;  /* 0x8000000300037210 */ /* 0x000fe20007ffe0ff */
[----:B------:R-:W-:Y:S01]  /*0d60*/  VIADD R7, R218, 0x40 ;  /* 0x00000040da077836 */ /* 0x000fe20000000000 */
[----:B------:R-:W-:Y:S01]  /*0d70*/  SHF.R.S32.HI R0, RZ, 0x5, R5 ;  /* 0x00000005ff007819 */ /* 0x000fe20000011405 */
[----:B------:R1:W-:Y:S01]  /*0d80*/  STL [R1+0x80], R16 ;  /* 0x0000801001007387 */ /* 0x0003e20000100800 */
[----:B------:R-:W-:Y:S01]  /*0d90*/  LEA.HI R14, R14, R13, RZ, 0x3 ;  /* 0x0000000d0e0e7211 */ /* 0x000fe200078f18ff */
[----:B------:R-:W-:Y:S01]  /*0da0*/  IMAD.SHL.U32 R225, R7, 0x40, RZ ;  /* 0x0000004007e17824 */ /* 0x000fe200078e00ff */
[----:B------:R-:W-:Y:S01]  /*0db0*/  LEA.HI R10, R10, R15, RZ, 0x5 ;  /* 0x0000000f0a0a7211 */ /* 0x000fe200078f28ff */
[----:B------:R-:W-:Y:S01]  /*0dc0*/  IMAD R5, R0, 0x10, R3 ;  /* 0x0000001000057824 */ /* 0x000fe200078e0203 */
[----:B------:R-:W-:Y:S01]  /*0dd0*/  LOP3.LUT R14, R14, 0xfffffff8, RZ, 0xc0, !PT ;  /* 0xfffffff80e0e7812 */ /* 0x000fe200078ec0ff */
[----:B------:R-:W-:Y:S01]  /*0de0*/  IMAD.SHL.U32 R229, R0, 0x200, RZ ;  /* 0x0000020000e57824 */ /* 0x000fe200078e00ff */
[----:B------:R-:W-:-:S02]  /*0df0*/  SHF.R.S32.HI R3, RZ, 0x1f, R6 ;  /* 0x0000001fff037819 */ /* 0x000fc40000011406 */
[----:B------:R-:W-:Y:S01]  /*0e00*/  LEA.HI R2, R2, R16, RZ, 0x1 ;  /* 0x0000001002027211 */ /* 0x000fe200078f08ff */
[----:B------:R-:W-:Y:S01]  /*0e10*/  IMAD.IADD R13, R13, 0x1, -R14 ;  /* 0x000000010d0d7824 */ /* 0x000fe200078e0a0e */
[----:B------:R-:W-:Y:S02]  /*0e20*/  SHF.R.S32.HI R0, RZ, 0x1f, R7 ;  /* 0x0000001fff007819 */ /* 0x000fe40000011407 */
[----:B------:R-:W-:Y:S02]  /*0e30*/  LEA.HI R3, R3, R218, RZ, 0x3 ;  /* 0x000000da03037211 */ /* 0x000fe400078f18ff */
[----:B------:R-:W-:Y:S02]  /*0e40*/  SHF.R.S32.HI R10, RZ, 0x5, R10 ;  /* 0x00000005ff0a7819 */ /* 0x000fe4000001140a */
[----:B------:R-:W-:Y:S02]  /*0e50*/  LOP3.LUT R2, R2, 0x3fffffe, RZ, 0xc0, !PT ;  /* 0x03fffffe02027812 */ /* 0x000fe400078ec0ff */
[----:B------:R-:W-:-:S02]  /*0e60*/  LEA.HI R0, R0, R7, RZ, 0x3 ;  /* 0x0000000700007211 */ /* 0x000fc400078f18ff */
[----:B------:R-:W-:Y:S01]  /*0e70*/  LOP3.LUT R3, R3, 0xfffffff8, RZ, 0xc0, !PT ;  /* 0xfffffff803037812 */ /* 0x000fe200078ec0ff */
[----:B------:R-:W-:Y:S01]  /*0e80*/  IMAD.IADD R2, R16, 0x1, -R2 ;  /* 0x0000000110027824 */ /* 0x000fe200078e0a02 */
[----:B------:R-:W-:Y:S01]  /*0e90*/  LEA R13, R10, R13, 0x4 ;  /* 0x0000000d0a0d7211 */ /* 0x000fe200078e20ff */
[----:B------:R-:W-:Y:S01]  /*0ea0*/  IMAD.SHL.U32 R0, R0, 0x40, RZ ;  /* 0x0000004000007824 */ /* 0x000fe200078e00ff */
[----:B------:R-:W-:Y:S01]  /*0eb0*/  LOP3.LUT R225, R225, 0x1c0, RZ, 0xc0, !PT ;  /* 0x000001c0e1e17812 */ /* 0x000fe200078ec0ff */
[----:B------:R-:W-:Y:S01]  /*0ec0*/  IMAD.IADD R6, R218, 0x1, -R3 ;  /* 0x00000001da067824 */ /* 0x000fe200078e0a03 */
[----:B------:R-:W-:Y:S01]  /*0ed0*/  SHF.R.S32.HI R3, RZ, 0x1f, R198 ;  /* 0x0000001fff037819 */ /* 0x000fe200000114c6 */
[----:B0-----:R-:W-:Y:S01]  /*0ee0*/  IMAD R11, R2, 0x40, R13 ;  /* 0x00000040020b7824 */ /* 0x001fe200078e020d */
[----:B------:R-:W-:Y:S01]  /*0ef0*/  LOP3.LUT R13, R0, 0xfffffe00, RZ, 0xc0, !PT ;  /* 0xfffffe00000d7812 */ /* 0x000fe200078ec0ff */
[----:B------:R-:W-:Y:S01]  /*0f00*/  IMAD.SHL.U32 R227, R6, 0x40, RZ ;  /* 0x0000004006e37824 */ /* 0x000fe200078e00ff */
[----:B------:R-:W-:Y:S01]  /*0f10*/  SHF.R.S32.HI R0, RZ, 0x1f, R195 ;  /* 0x0000001fff007819 */ /* 0x000fe200000114c3 */
[----:B------:R-:W-:Y:S01]  /*0f20*/  IMAD R10, R5, 0x8, R4 ;  /* 0x00000008050a7824 */ /* 0x000fe200078e0204 */
[CC--:B------:R-:W-:Y:S01]  /*0f30*/  LEA.HI R202, R3.reuse, R198.reuse, RZ, 0x3 ;  /* 0x000000c603ca7211 */ /* 0x0c0fe200078f18ff */
[----:B------:R-:W-:Y:S01]  /*0f40*/  STL [R1+0x84], R11 ;  /* 0x0000840b01007387 */ /* 0x000fe20000100800 */
[----:B------:R-:W-:Y:S01]  /*0f50*/  LEA.HI R3, R3, R198, RZ, 0x6 ;  /* 0x000000c603037211 */ /* 0x000fe200078f30ff */
[----:B-1----:R-:W-:Y:S01]  /*0f60*/  IMAD.SHL.U32 R16, R20, 0x8, RZ ;  /* 0x0000000814107824 */ /* 0x002fe200078e00ff */
[-C--:B------:R-:W-:Y:S01]  /*0f70*/  LEA.HI R4, R0, R195.reuse, RZ, 0x6 ;  /* 0x000000c300047211 */ /* 0x080fe200078f30ff */
[----:B------:R0:W-:Y:S01]  /*0f80*/  STL [R1+0x48], R6 ;  /* 0x0000480601007387 */ /* 0x0001e20000100800 */
[----:B------:R-:W-:Y:S01]  /*0f90*/  LOP3.LUT R227, R227, 0x1c0, RZ, 0xc0, !PT ;  /* 0x000001c0e3e37812 */ /* 0x000fe200078ec0ff */
[----:B------:R-:W-:Y:S01]  /*0fa0*/  VIADD R23, R16, 0x80 ;  /* 0x0000008010177836 */ /* 0x000fe20000000000 */
[----:B------:R-:W-:Y:S01]  /*0fb0*/  LEA.HI R2, R0, R195, RZ, 0x3 ;  /* 0x000000c300027211 */ /* 0x000fe200078f18ff */
[----:B------:R-:W-:Y:S01]  /*0fc0*/  IMAD.SHL.U32 R0, R3, 0x80, RZ ;  /* 0x0000008003007824 */ /* 0x000fe200078e00ff */
[----:B------:R-:W-:Y:S01]  /*0fd0*/  SHF.R.U32.HI R14, RZ, 0x3, R225 ;  /* 0x00000003ff0e7819 */ /* 0x000fe200000116e1 */
[----:B------:R-:W-:Y:S01]  /*0fe0*/  IMAD.SHL.U32 R4, R4, 0x80, RZ ;  /* 0x0000008004047824 */ /* 0x000fe200078e00ff */
[----:B------:R-:W-:Y:S01]  /*0ff0*/  SHF.R.U32.HI R228, RZ, 0x3, R227 ;  /* 0x00000003ffe47819 */ /* 0x000fe200000116e3 */
[----:B------:R-:W-:Y:S01]  /*1000*/  STL [R1+0x34], R13 ;  /* 0x0000340d01007387 */ /* 0x000fe20000100800 */
[--C-:B------:R-:W-:Y:S01]  /*1010*/  LOP3.LUT R3, R227, 0x38, R202.reuse, 0xf8, !PT ;  /* 0x00000038e3037812 */ /* 0x100fe200078ef8ca */
[----:B------:R-:W-:Y:S01]  /*1020*/  VIADD R193, R16, 0xa0 ;  /* 0x000000a010c17836 */ /* 0x000fe20000000000 */
[----:B0-----:R-:W-:Y:S01]  /*1030*/  LOP3.LUT R6, R225, 0x38, R202, 0xf8, !PT ;  /* 0x00000038e1067812 */ /* 0x001fe200078ef8ca */
[----:B------:R-:W-:Y:S01]  /*1040*/  STL [R1+0x58], RZ ;  /* 0x000058ff01007387 */ /* 0x000fe20000100800 */
[----:B------:R-:W-:-:S02]  /*1050*/  LOP3.LUT R5, R227, 0x38, R2, 0xf8, !PT ;  /* 0x00000038e3057812 */ /* 0x000fc400078ef802 */
[----:B------:R-:W-:Y:S02]  /*1060*/  LOP3.LUT R9, R225, 0x38, R2, 0xf8, !PT ;  /* 0x00000038e1097812 */ /* 0x000fe400078ef802 */
[----:B------:R-:W-:Y:S02]  /*1070*/  LOP3.LUT R0, R0, 0xffffe000, RZ, 0xc0, !PT ;  /* 0xffffe00000007812 */ /* 0x000fe400078ec0ff */
[----:B------:R-:W-:Y:S02]  /*1080*/  LOP3.LUT R3, R3, R228, RZ, 0x3c, !PT ;  /* 0x000000e403037212 */ /* 0x000fe400078e3cff */
[----:B------:R-:W-:Y:S02]  /*1090*/  LOP3.LUT R7, R6, R14, RZ, 0x3c, !PT ;  /* 0x0000000e06077212 */ /* 0x000fe400078e3cff */
[----:B------:R-:W-:Y:S02]  /*10a0*/  LOP3.LUT R4, R4, 0xffffe000, RZ, 0xc0, !PT ;  /* 0xffffe00004047812 */ /* 0x000fe400078ec0ff */
[----:B------:R-:W-:-:S02]  /*10b0*/  LOP3.LUT R5, R5, R228, RZ, 0x3c, !PT ;  /* 0x000000e405057212 */ /* 0x000fc400078e3cff */
[----:B------:R-:W-:Y:S02]  /*10c0*/  LOP3.LUT R9, R9, R14, RZ, 0x3c, !PT ;  /* 0x0000000e09097212 */ /* 0x000fe400078e3cff */
[-C--:B------:R-:W-:Y:S02]  /*10d0*/  IADD3 R3, R3, R0.reuse, R229 ;  /* 0x0000000003037210 */ /* 0x080fe40007ffe0e5 */
[----:B------:R-:W-:Y:S02]  /*10e0*/  IADD3 R7, R7, R0, R13 ;  /* 0x0000000007077210 */ /* 0x000fe40007ffe00d */
[-C--:B------:R-:W-:Y:S02]  /*10f0*/  IADD3 R5, R5, R4.reuse, R229 ;  /* 0x0000000405057210 */ /* 0x080fe40007ffe0e5 */
[----:B------:R-:W-:Y:S02]  /*1100*/  IADD3 R9, R9, R4, R13 ;  /* 0x0000000409097210 */ /* 0x000fe40007ffe00d */
[----:B------:R-:W-:-:S02]  /*1110*/  MOV R0, UR5 ;  /* 0x0000000500007c02 */ /* 0x000fc40008000f00 */
[----:B------:R-:W-:Y:S01]  /*1120*/  SHF.R.S32.HI R4, RZ, 0x3, R8 ;  /* 0x00000003ff047819 */ /* 0x000fe20000011408 */
[----:B------:R-:W-:Y:S01]  /*1130*/  IMAD.SHL.U32 R8, R10, 0x8, RZ ;  /* 0x000000080a087824 */ /* 0x000fe200078e00ff */
[----:B------:R-:W-:Y:S01]  /*1140*/  LOP3.LUT R12, R12, 0x7ffffffc, RZ, 0xc0, !PT ;  /* 0x7ffffffc0c0c7812 */ /* 0x000fe200078ec0ff */
[----:B------:R0:W-:Y:S01]  /*1150*/  STL [R1+0x38], R0 ;  /* 0x0000380001007387 */ /* 0x0001e20000100800 */
[----:B------:R-:W-:Y:S02]  /*1160*/  SHF.R.S32.HI R203, RZ, 0x3, R2 ;  /* 0x00000003ffcb7819 */ /* 0x000fe40000011402 */
[----:B------:R-:W-:Y:S01]  /*1170*/  LEA R2, R3, UR4, 0x1 ;  /* 0x0000000403027c11 */ /* 0x000fe2000f8e08ff */
[----:B------:R1:W-:Y:S01]  /*1180*/  STL [R1+0x60], R4 ;  /* 0x0000600401007387 */ /* 0x0003e20000100800 */
[----:B------:R-:W-:Y:S01]  /*1190*/  IMAD.IADD R6, R15, 0x1, -R12 ;  /* 0x000000010f067824 */ /* 0x000fe200078e0a0c */
[----:B------:R-:W-:Y:S02]  /*11a0*/  LEA R3, R5, UR4, 0x1 ;  /* 0x0000000405037c11 */ /* 0x000fe4000f8e08ff */
[----:B------:R-:W-:-:S02]  /*11b0*/  IADD3 R192, R16, 0x60, RZ ;  /* 0x0000006010c07810 */ /* 0x000fc40007ffe0ff */
[----:B0-----:R-:W-:Y:S02]  /*11c0*/  LEA.HI R0, R20, R20, RZ, 0x1 ;  /* 0x0000001414007211 */ /* 0x001fe400078f08ff */
[----:B------:R-:W-:Y:S01]  /*11d0*/  SHF.R.S32.HI R17, RZ, 0x1f, R16 ;  /* 0x0000001fff117819 */ /* 0x000fe20000011410 */
[----:B-1----:R-:W-:Y:S01]  /*11e0*/  IMAD.U32 R4, RZ, RZ, UR4 ;  /* 0x00000004ff047e24 */ /* 0x002fe2000f8e00ff */
[----:B------:R-:W-:Y:S02]  /*11f0*/  LOP3.LUT R0, R0, 0x1ffffffe, RZ, 0xc0, !PT ;  /* 0x1ffffffe00007812 */ /* 0x000fe400078ec0ff */
[----:B------:R-:W-:Y:S02]  /*1200*/  SHF.R.S32.HI R216, RZ, 0x1f, R192 ;  /* 0x0000001fffd87819 */ /* 0x000fe400000114c0 */
[----:B------:R0:W-:Y:S01]  /*1210*/  STL [R1+0x7c], R4 ;  /* 0x00007c0401007387 */ /* 0x0001e20000100800 */
[----:B------:R-:W-:Y:S02]  /*1220*/  IADD3 R0, R20, -R0, RZ ;  /* 0x8000000014007210 */ /* 0x000fe40007ffe0ff */
[----:B------:R-:W-:Y:S01]  /*1230*/  SHF.R.S32.HI R206, RZ, 0x1f, R23 ;  /* 0x0000001fffce7819 */ /* 0x000fe20000011417 */
[----:B------:R-:W-:Y:S01]  /*1240*/  STL [R1+0x88], R8 ;  /* 0x0000880801007387 */ /* 0x000fe20000100800 */
[----:B------:R-:W-:Y:S01]  /*1250*/  SHF.R.S32.HI R205, RZ, 0x1f, R193 ;  /* 0x0000001fffcd7819 */ /* 0x000fe200000114c1 */
[----:B------:R-:W-:Y:S01]  /*1260*/  IMAD R0, R0, 0x8, R11 ;  /* 0x0000000800007824 */ /* 0x000fe200078e020b */
[----:B------:R-:W-:Y:S01]  /*1270*/  SHF.R.S32.HI R202, RZ, 0x3, R202 ;  /* 0x00000003ffca7819 */ /* 0x000fe200000114ca */
[----:B------:R1:W-:Y:S01]  /*1280*/  STL [R1+0x40], R6 ;  /* 0x0000400601007387 */ /* 0x0003e20000100800 */
[----:B0-----:R-:W-:-:S04]  /*1290*/  LOP3.LUT R4, R225, 0x38, R16, 0xf8, !PT ;  /* 0x00000038e1047812 */ /* 0x001fc800078ef810 */
[----:B------:R-:W-:-:S04]  /*12a0*/  LOP3.LUT R4, R13, R4, R14, 0xf6, !PT ;  /* 0x000000040d047212 */ /* 0x000fc800078ef60e */
[----:B-1----:R-:W-:Y:S02]  /*12b0*/  LEA R6, R4, UR4, 0x1 ;  /* 0x0000000404067c11 */ /* 0x002fe4000f8e08ff */
[----:B------:R-:W-:-:S03]  /*12c0*/  LEA R4, R7, UR4, 0x1 ;  /* 0x0000000407047c11 */ /* 0x000fc6000f8e08ff */
[----:B------:R-:W-:Y:S04]  /*12d0*/  STL [R1+0x74], R6 ;  /* 0x0000740601007387 */ /* 0x000fe80000100800 */
[----:B------:R0:W-:Y:S04]  /*12e0*/  STL [R1+0x78], R2 ;  /* 0x0000780201007387 */ /* 0x0001e80000100800 */
[----:B------:R1:W-:Y:S04]  /*12f0*/  STL [R1+0x6c], R4 ;  /* 0x00006c0401007387 */ /* 0x0003e80000100800 */
[----:B------:R1:W-:Y:S01]  /*1300*/  STL [R1+0x70], R3 ;  /* 0x0000700301007387 */ /* 0x0003e20000100800 */
[----:B0-----:R-:W-:-:S03]  /*1310*/  LEA R2, R9, UR4, 0x1 ;  /* 0x0000000409027c11 */ /* 0x001fc6000f8e08ff */
[----:B------:R1:W-:Y:S04]  /*1320*/  STL [R1+0x44], R0 ;  /* 0x0000440001007387 */ /* 0x0003e80000100800 */
[----:B------:R1:W-:Y:S02]  /*1330*/  STL [R1+0x68], R2 ;  /* 0x0000680201007387 */ /* 0x0003e40000100800 */
.L_x_5161:
[----:B------:R-:W-:Y:S01]  /*1340*/  ULDC.64 UR4, c[0x0][0xa28] ;  /* 0x00028a0000047ab9 */ /* 0x000fe20000000a00 */
[----:B012---:R-:W0:Y:S01]  /*1350*/  LDC.64 R4, c[0x0][0xa08] ;  /* 0x00028200ff047b82 */ /* 0x007e220000000a00 */
[----:B------:R-:W-:Y:S01]  /*1360*/  ISETP.NE.U32.AND P0, PT, RZ, UR4, PT ;  /* 0x00000004ff007c0c */ /* 0x000fe2000bf05070 */
[----:B------:R-:W-:Y:S01]  /*1370*/  IMAD.MOV.U32 R0, RZ, RZ, RZ ;  /* 0x000000ffff007224 */ /* 0x000fe200078e00ff */
[----:B------:R-:W-:Y:S01]  /*1380*/  ULDC.64 UR6, c[0x0][0xa20] ;  /* 0x0002880000067ab9 */ /* 0x000fe20000000a00 */
[----:B------:R-:W-:Y:S01]  /*1390*/  IMAD.MOV.U32 R26, RZ, RZ, RZ ;  /* 0x000000ffff1a7224 */ /* 0x000fe200078e00ff */
[----:B------:R-:W-:Y:S01]  /*13a0*/  ISETP.NE.AND.EX P0, PT, RZ, UR5, PT, P0 ;  /* 0x00000005ff007c0c */ /* 0x000fe2000bf05300 */
[----:B------:R-:W-:Y:S02]  /*13b0*/  ULDC.64 UR4, c[0x0][0xa18] ;  /* 0x0002860000047ab9 */ /* 0x000fe40000000a00 */
[----:B------:R-:W-:-:S04]  /*13c0*/  ISETP.NE.U32.AND P1, PT, RZ, UR4, PT ;  /* 0x00000004ff007c0c */ /* 0x000fc8000bf25070 */
[----:B------:R-:W-:Y:S01]  /*13d0*/  ISETP.NE.AND.EX P1, PT, RZ, UR5, PT, P1 ;  /* 0x00000005ff007c0c */ /* 0x000fe2000bf25310 */
[----:B------:R-:W-:Y:S02]  /*13e0*/  ULDC.64 UR4, c[0x0][0xa08] ;  /* 0x0002820000047ab9 */ /* 0x000fe40000000a00 */
[----:B------:R-:W-:-:S03]  /*13f0*/  ISETP.NE.U32.AND P3, PT, RZ, UR4, PT ;  /* 0x00000004ff007c0c */ /* 0x000fc6000bf65070 */
[----:B----4-:R-:W1:Y:S01]  /*1400*/  @P0 LDC.64 R2, c[0x0][0xa28] ;  /* 0x00028a00ff020b82 */ /* 0x010e620000000a00 */
[----:B------:R-:W-:Y:S01]  /*1410*/  ISETP.NE.AND.EX P3, PT, RZ, UR5, PT, P3 ;  /* 0x00000005ff007c0c */ /* 0x000fe2000bf65330 */
[----:B0-----:R-:W-:-:S06]  /*1420*/  IMAD.WIDE R8, R31, 0x4, R4 ;  /* 0x000000041f087825 */ /* 0x001fcc00078e0204 */
[----:B------:R-:W0:Y:S01]  /*1430*/  @P1 LDC.64 R6, c[0x0][0xa18] ;  /* 0x00028600ff061b82 */ /* 0x000e220000000a00 */
[----:B------:R-:W-:Y:S02]  /*1440*/  ULDC UR4, c[0x0][0x288] ;  /* 0x0000a20000047ab9 */ /* 0x000fe40000000800 */
[----:B------:R-:W-:Y:S01]  /*1450*/  MOV R200, UR4 ;  /* 0x0000000400c87c02 */ /* 0x000fe20008000f00 */
[----:B------:R2:W-:Y:S01]  /*1460*/  STL [R1+0x50], R30 ;  /* 0x0000501e01007387 */ /* 0x0005e20000100800 */
[----:B------:R-:W-:-:S03]  /*1470*/  ULDC.64 UR4, c[0x0][0x418] ;  /* 0x0001060000047ab9 */ /* 0x000fc60000000a00 */
[----:B------:R2:W5:Y:S01]  /*1480*/  @P3 LDG.E R26, desc[UR60][R8.64] ;  /* 0x0000003c081a3981 */ /* 0x000562000c1e1900 */
        /* <DEDUP_REMOVED lines=14> */
[----:B--23--:R-:W-:Y:S08]  /*1570*/  @P1 BRA `(.L_x_4862) ;  /* 0x0000000000241947 */ /* 0x00cff00003800000 */
        /* <DEDUP_REMOVED lines=9> */
.L_x_4862:
[----:B------:R-:W-:Y:S02]  /*1610*/  IMAD.U32 R24, RZ, RZ, UR5 ;  /* 0x00000005ff187e24 */ /* 0x000fe4000f8e00ff */
[----:B------:R-:W-:Y:S01]  /*1620*/  IMAD.U32 R25, RZ, RZ, UR4 ;  /* 0x00000004ff197e24 */ /* 0x000fe2000f8e00ff */
[----:B------:R-:W-:Y:S06]  /*1630*/  @!P2 BRA `(.L_x_4863) ;  /* 0x000000000010a947 */ /* 0x000fec0003800000 */
[----:B------:R-:W0:Y:S02]  /*1640*/  LDC.64 R2, c[0x0][0xa20] ;  /* 0x00028800ff027b82 */ /* 0x000e240000000a00 */
[----:B0-----:R-:W-:-:S05]  /*1650*/  IMAD.WIDE R2, R31, 0x4, R2 ;  /* 0x000000041f027825 */ /* 0x001fca00078e0202 */
[----:B------:R0:W5:Y:S01]  /*1660*/  LDG.E R25, desc[UR60][R2.64] ;  /* 0x0000003c02197981 */ /* 0x000162000c1e1900 */
[----:B------:R-:W-:Y:S05]  /*1670*/  BRA `(.L_x_4864) ;  /* 0x0000000000107947 */ /* 0x000fea0003800000 */
.L_x_4863:
[----:B------:R-:W-:Y:S05]  /*1680*/  @!P3 BRA `(.L_x_4864) ;  /* 0x00000000000cb947 */ /* 0x000fea0003800000 */
[----:B------:R-:W2:Y:S04]  /*1690*/  LDG.E R2, desc[UR60][R8.64] ;  /* 0x0000003c08027981 */ /* 0x000ea8000c1e1900 */
[----:B------:R-:W2:Y:S02]  /*16a0*/  LDG.E R25, desc[UR60][R8.64+0x4] ;  /* 0x0000043c08197981 */ /* 0x000ea4000c1e1900 */
[----:B--2---:R-:W-:-:S07]  /*16b0*/  IMAD.IADD R25, R25, 0x1, -R2 ;  /* 0x0000000119197824 */ /* 0x004fce00078e0a02 */
.L_x_4864:
        /* <DEDUP_REMOVED lines=18> */
[----:B--2---:R-:W-:-:S03]  /*17e0*/  ISETP.GE.AND P2, PT, R11, 0x1, PT ;  /* 0x000000010b00780c */ /* 0x004fc60003f46270 */
[----:B0-----:R-:W-:Y:S01]  /*17f0*/  VIADD R2, R12, 0x7f ;  /* 0x0000007f0c027836 */ /* 0x001fe20000000000 */
[----:B------:R0:W-:Y:S07]  /*1800*/  STL [R1+0x30], R12 ;  /* 0x0000300c01007387 */ /* 0x0001ee0000100800 */
[----:B------:R-:W1:Y:S08]  /*1810*/  @P1 LDC R9, c[0x0][0x44c] ;  /* 0x00011300ff091b82 */ /* 0x000e700000000800 */
[----:B------:R-:W2:Y:S01]  /*1820*/  @P1 LDC R8, c[0x0][0x450] ;  /* 0x00011400ff081b82 */ /* 0x000ea20000000800 */
[----:B-1----:R-:W-:-:S05]  /*1830*/  @P1 IMAD.HI.U32 R3, R2, R9, RZ ;  /* 0x0000000902031227 */ /* 0x002fca00078e00ff */
[----:B--2---:R-:W-:Y:S02]  /*1840*/  @P1 SHF.R.U32.HI R2, RZ, R8, R3 ;  /* 0x00000008ff021219 */ /* 0x004fe40000011603 */
[----:B----4-:R-:W-:Y:S01]  /*1850*/  @P0 IADD3 R24, -R6, R7, RZ ;  /* 0x0000000706180210 */ /* 0x010fe20007ffe1ff */
[----:B------:R-:W-:-:S04]  /*1860*/  IMAD.IADD R6, R25, 0x1, -R0 ;  /* 0x0000000119067824 */ /* 0x000fc800078e0a00 */
[----:B------:R-:W-:-:S04]  /*1870*/  IMAD.IADD R201, R6, 0x1, R24 ;  /* 0x0000000106c97824 */ /* 0x000fc800078e0218 */
[C---:B------:R-:W-:Y:S01]  /*1880*/  VIADD R0, R201.reuse, 0x5f ;  /* 0x0000005fc9007836 */ /* 0x040fe20000000000 */
[----:B---3--:R-:W-:-:S03]  /*1890*/  IADD3 R5, R201, 0x1, -R200 ;  /* 0x00000001c9057810 */ /* 0x008fc60007ffe8c8 */
[----:B------:R-:W-:Y:S01]  /*18a0*/  IMAD.HI R0, R0, 0x2aaaaaab, RZ ;  /* 0x2aaaaaab00007827 */ /* 0x000fe200078e02ff */
[----:B------:R-:W-:-:S04]  /*18b0*/  IADD3 R7, R5, R2, RZ ;  /* 0x0000000205077210 */ /* 0x000fc80007ffe0ff */
[----:B------:R-:W-:-:S04]  /*18c0*/  SHF.R.U32.HI R3, RZ, 0x1f, R0 ;  /* 0x0000001fff037819 */ /* 0x000fc80000011600 */
[----:B------:R-:W-:Y:S01]  /*18d0*/  LEA.HI.SX32 R138, R0, R3, 0x1c ;  /* 0x00000003008a7211 */ /* 0x000fe200078fe2ff */
[----:B------:R-:W-:Y:S01]  /*18e0*/  IMAD.IADD R0, R7, 0x1, R10 ;  /* 0x0000000107007824 */ /* 0x000fe200078e020a */
[----:B0-----:R-:W-:Y:S06]  /*18f0*/  @!P2 BRA `(.L_x_4865) ;  /* 0x000000000048a947 */ /* 0x001fec0003800000 */
        /* <DEDUP_REMOVED lines=11> */
.L_x_4867:
[----:B------:R-:W-:-:S13]  /*19b0*/  ISETP.NE.AND P0, PT, R11, 0x1, PT ;  /* 0x000000010b00780c */ /* 0x000fda0003f05270 */
[----:B------:R-:W0:Y:S02]  /*19c0*/  @P0 LDC.64 R4, c[0x0][0x9e8] ;  /* 0x00027a00ff040b82 */ /* 0x000e240000000a00 */
[----:B0-----:R-:W-:-:S05]  /*19d0*/  @P0 IMAD.HI.U32 R4, R2, R4, RZ ;  /* 0x0000000402040227 */ /* 0x001fca00078e00ff */
[----:B------:R-:W-:-:S07]  /*19e0*/  @P0 SHF.R.U32.HI R2, RZ, R5, R4 ;  /* 0x00000005ff020219 */ /* 0x000fce0000011604 */
.L_x_4868:
[----:B------:R-:W-:Y:S05]  /*19f0*/  BSYNC B0 ;  /* 0x0000000000007941 */ /* 0x000fea0003800000 */
.L_x_4866:
[----:B------:R-:W-:-:S05]  /*1a00*/  IMAD R3, R2, R11, R11 ;  /* 0x0000000b02037224 */ /* 0x000fca00078e020b */
[----:B------:R-:W-:-:S07]  /*1a10*/  VIMNMX R0, R0, R3, PT ;  /* 0x0000000300007248 */ /* 0x000fce0003fe0100 */
.L_x_4865:
[----:B------:R-:W0:Y:S01]  /*1a20*/  @P1 LDC R3, c[0x0][0x44c] ;  /* 0x00011300ff031b82 */ /* 0x000e220000000800 */
[----:B------:R-:W-:Y:S01]  /*1a30*/  IMAD.MOV.U32 R2, RZ, RZ, R12 ;  /* 0x000000ffff027224 */ /* 0x000fe200078e000c */
[----:B------:R-:W-:Y:S01]  /*1a40*/  ULDC UR4, c[0x0][0x9dc] ;  /* 0x0002770000047ab9 */ /* 0x000fe20000000800 */
[----:B------:R-:W-:-:S05]  /*1a50*/  IMAD.IADD R139, R201, 0x1, -R200 ;  /* 0x00000001c98b7824 */ /* 0x000fca00078e0ac8 */
[----:B------:R-:W1:Y:S01]  /*1a60*/  @P1 LDC R4, c[0x0][0x450] ;  /* 0x00011400ff041b82 */ /* 0x000e620000000800 */
[----:B0-----:R-:W-:-:S05]  /*1a70*/  @P1 IMAD.HI.U32 R3, R12, R3, RZ ;  /* 0x000000030c031227 */ /* 0x001fca00078e00ff */
[----:B-1----:R-:W-:-:S04]  /*1a80*/  @P1 SHF.R.U32.HI R2, RZ, R4, R3 ;  /* 0x00000004ff021219 */ /* 0x002fc80000011603 */
[----:B------:R-:W-:-:S05]  /*1a90*/  IADD3 R2, R139, R2, RZ ;  /* 0x000000028b027210 */ /* 0x000fca0007ffe0ff */
        /* <DEDUP_REMOVED lines=12> */
.L_x_4871:
[----:B------:R-:W-:-:S13]  /*1b60*/  ISETP.NE.AND P0, PT, R11, 0x1, PT ;  /* 0x000000010b00780c */ /* 0x000fda0003f05270 */
[----:B------:R-:W0:Y:S02]  /*1b70*/  @P0 LDC.64 R4, c[0x0][0x9e8] ;  /* 0x00027a00ff040b82 */ /* 0x000e240000000a00 */
[----:B0-----:R-:W-:-:S05]  /*1b80*/  @P0 IMAD.HI.U32 R4, R2, R4, RZ ;  /* 0x0000000402040227 */ /* 0x001fca00078e00ff */
[----:B------:R-:W-:-:S07]  /*1b90*/  @P0 SHF.R.U32.HI R2, RZ, R5, R4 ;  /* 0x00000005ff020219 */ /* 0x000fce0000011604 */
.L_x_4872:
[----:B------:R-:W-:Y:S05]  /*1ba0*/  BSYNC B0 ;  /* 0x0000000000007941 */ /* 0x000fea0003800000 */
.L_x_4870:
[----:B------:R-:W-:-:S05]  /*1bb0*/  IMAD R2, R2, R11, RZ ;  /* 0x0000000b02027224 */ /* 0x000fca00078e02ff */
[----:B------:R-:W-:-:S07]  /*1bc0*/  VIMNMX R3, R3, R2, !PT ;  /* 0x0000000203037248 */ /* 0x000fce0007fe0100 */
.L_x_4869:
[----:B------:R-:W-:Y:S01]  /*1bd0*/  VIADD R0, R0, 0x5f ;  /* 0x0000005f00007836 */ /* 0x000fe20000000000 */
[----:B------:R-:W-:Y:S01]  /*1be0*/  PLOP3.LUT P2, PT, PT, PT, PT, 0x80, 0x0 ;  /* 0x000000000000781c */ /* 0x000fe20003f4f070 */
[----:B------:R-:W-:-:S04]  /*1bf0*/  IMAD.HI R2, R3, 0x2aaaaaab, RZ ;  /* 0x2aaaaaab03027827 */ /* 0x000fc800078e02ff */
[----:B------:R-:W-:Y:S01]  /*1c00*/  IMAD.HI R0, R0, 0x2aaaaaab, RZ ;  /* 0x2aaaaaab00007827 */ /* 0x000fe200078e02ff */
[----:B------:R-:W-:-:S04]  /*1c10*/  SHF.R.U32.HI R5, RZ, 0x1f, R2 ;  /* 0x0000001fff057819 */ /* 0x000fc80000011602 */
[----:B------:R-:W-:Y:S02]  /*1c20*/  SHF.R.U32.HI R3, RZ, 0x1f, R0 ;  /* 0x0000001fff037819 */ /* 0x000fe40000011600 */
[----:B------:R-:W-:Y:S02]  /*1c30*/  LEA.HI.SX32 R5, R2, R5, 0x1c ;  /* 0x0000000502057211 */ /* 0x000fe400078fe2ff */
[----:B------:R-:W-:Y:S02]  /*1c40*/  LEA.HI.SX32 R3, R0, R3, 0x1c ;  /* 0x0000000300037211 */ /* 0x000fe400078fe2ff */
[----:B------:R-:W-:Y:S02]  /*1c50*/  VIMNMX R5, RZ, R5, !PT ;  /* 0x00000005ff057248 */ /* 0x000fe40007fe0100 */
[----:B------:R-:W-:-:S03]  /*1c60*/  VIMNMX R3, R138, R3, PT ;  /* 0x000000038a037248 */ /* 0x000fc60003fe0100 */
[--C-:B------:R-:W-:Y:S02]  /*1c70*/  IMAD R5, R5, 0x60, -R6.reuse ;  /* 0x0000006005057824 */ /* 0x100fe400078e0a06 */
[----:B------:R-:W-:-:S03]  /*1c80*/  IMAD R3, R3, 0x60, -R6 ;  /* 0x0000006003037824 */ /* 0x000fc600078e0a06 */
[----:B------:R-:W-:Y:S02]  /*1c90*/  VIMNMX R5, RZ, R5, !PT ;  /* 0x00000005ff057248 */ /* 0x000fe40007fe0100 */
[----:B------:R-:W-:-:S03]  /*1ca0*/  VIMNMX R0, R3, R24, PT ;  /* 0x0000001803007248 */ /* 0x000fc60003fe0100 */
[----:B------:R-:W-:Y:S01]  /*1cb0*/  IMAD.WIDE.U32 R2, R5, -0x55555555, RZ ;  /* 0xaaaaaaab05027825 */ /* 0x000fe200078e00ff */
[----:B------:R-:W-:-:S04]  /*1cc0*/  ISETP.GT.AND P0, PT, R0, R5, PT ;  /* 0x000000050000720c */ /* 0x000fc80003f04270 */
[----:B------:R-:W-:-:S05]  /*1cd0*/  SHF.R.U32.HI R123, RZ, 0x6, R3 ;  /* 0x00000006ff7b7819 */ /* 0x000fca0000011603 */
[----:B------:R-:W-:-:S04]  /*1ce0*/  IMAD.MOV.U32 R2, RZ, RZ, R123 ;  /* 0x000000ffff027224 */ /* 0x000fc800078e007b */
[----:B------:R-:W-:-:S04]  /*1cf0*/  @P0 VIADD R0, R0, 0x5f ;  /* 0x0000005f00000836 */ /* 0x000fc80000000000 */
[----:B------:R-:W-:-:S05]  /*1d00*/  @P0 IMAD.HI R0, R0, 0x2aaaaaab, RZ ;  /* 0x2aaaaaab00000827 */ /* 0x000fca00078e02ff */
[----:B------:R-:W-:-:S04]  /*1d10*/  @P0 SHF.R.U32.HI R3, RZ, 0x1f, R0 ;  /* 0x0000001fff030819 */ /* 0x000fc80000011600 */
[----:B------:R-:W-:-:S04]  /*1d20*/  @P0 LEA.HI.SX32 R2, R0, R3, 0x1c ;  /* 0x0000000300020211 */ /* 0x000fc800078fe2ff */
        /* <DEDUP_REMOVED lines=22> */
.L_x_4875:
[----:B------:R-:W-:Y:S05]  /*1e90*/  BSYNC B6 ;  /* 0x0000000000067941 */ /* 0x000fea0003800000 */
.L_x_4874:
        /* <DEDUP_REMOVED lines=14> */
[----:B------:R-:W-:Y:S01]  /*1f80*/  MOV R13, RZ ;  /* 0x000000ff000d7202 */ /* 0x000fe20000000f00 */
[----:B------:R-:W-:-:S02]  /*1f90*/  IMAD.U32 R11, RZ, RZ, UR7 ;  /* 0x00000007ff0b7e24 */ /* 0x000fc4000f8e00ff */
[----:B------:R-:W-:Y:S02]  /*1fa0*/  IMAD.MOV.U32 R8, RZ, RZ, 0x70 ;  /* 0x00000070ff087424 */ /* 0x000fe400078e00ff */
[----:B0-----:R-:W-:-:S07]  /*1fb0*/  IMAD.MOV.U32 R12, RZ, RZ, 0x1 ;  /* 0x00000001ff0c7424 */ /* 0x001fce00078e00ff */
[----:B------:R-:W-:-:S07]  /*1fc0*/  LEPC R20, `(.L_x_4877) ;  /* 0x000000001014794e */ /* 0x000fce0000000000 */
[----:B-1---5:R-:W-:Y:S05]  /*1fd0*/  CALL.ABS.NOINC R14 ;  /* 0x000000000e007343 */ /* 0x022fea0003c00000 */
.L_x_4877:
[----:B------:R-:W-:Y:S05]  /*1fe0*/  BSYNC B6 ;  /* 0x0000000000067941 */ /* 0x000fea0003800000 */
.L_x_4876:
[----:B------:R-:W-:Y:S01]  /*1ff0*/  ULDC.64 UR4, c[0x0][0x9f8] ;  /* 0x00027e0000047ab9 */ /* 0x000fe20000000a00 */
[----:B------:R-:W2:Y:S01]  /*2000*/  LDL R29, [R1+0x34] ;  /* 0x00003400011d7983 */ /* 0x000ea20000100800 */
[----:B------:R-:W-:-:S03]  /*2010*/  ISETP.NE.U32.AND P0, PT, RZ, UR4, PT ;  /* 0x00000004ff007c0c */ /* 0x000fc6000bf05070 */
[----:B------:R-:W3:Y:S01]  /*2020*/  LDL R27, [R1+0x48] ;  /* 0x00004800011b7983 */ /* 0x000ee20000100800 */
[----:B------:R-:W-:Y:S01]  /*2030*/  ISETP.NE.AND.EX P0, PT, RZ, UR5, PT, P0 ;  /* 0x00000005ff007c0c */ /* 0x000fe2000bf05300 */
[----:B------:R-:W-:Y:S01]  /*2040*/  IMAD.MOV.U32 R0, RZ, RZ, R31 ;  /* 0x000000ffff007224 */ /* 0x000fe200078e001f */
[----:B------:R-:W0:Y:S01]  /*2050*/  LDC.64 R94, c[0x0][0x3f8] ;  /* 0x0000fe00ff5e7b82 */ /* 0x000e220000000a00 */
[----:B------:R-:W4:Y:S01]  /*2060*/  LDL R21, [R1+0x5c] ;  /* 0x00005c0001157983 */ /* 0x000f220000100800 */
[----:B------:R-:W-:-:S06]  /*2070*/  ULDC UR4, c[0x0][0x2f4] ;  /* 0x0000bd0000047ab9 */ /* 0x000fcc0000000800 */
[----:B------:R-:W1:Y:S08]  /*2080*/  LDC R15, c[0x0][0x3f4] ;  /* 0x0000fd00ff0f7b82 */ /* 0x000e700000000800 */
[----:B------:R-:W0:Y:S08]  /*2090*/  @P0 LDC.64 R4, c[0x0][0x9f8] ;  /* 0x00027e00ff040b82 */ /* 0x000e300000000a00 */
[----:B------:R-:W1:Y:S01]  /*20a0*/  LDC.64 R88, c[0x0][0x408] ;  /* 0x00010200ff587b82 */ /* 0x000e620000000a00 */
[----:B0-----:R-:W-:-:S05]  /*20b0*/  @P0 IMAD.WIDE R4, R31, 0x4, R4 ;  /* 0x000000041f040825 */ /* 0x001fca00078e0204 */
[----:B------:R0:W4:Y:S01]  /*20c0*/  @P0 LDG.E R0, desc[UR60][R4.64] ;  /* 0x0000003c04000981 */ /* 0x000122000c1e1900 */
[----:B------:R-:W-:Y:S01]  /*20d0*/  ISETP.GE.AND P1, PT, R198, UR4, PT ;  /* 0x00000004c6007c0c */ /* 0x000fe2000bf26270 */
[--C-:B------:R-:W-:Y:S01]  /*20e0*/  IMAD.WIDE.U32 R96, R218, R94, R16.reuse ;  /* 0x0000005eda607225 */ /* 0x100fe200078e0010 */
[----:B------:R-:W-:Y:S01]  /*20f0*/  ISETP.GE.AND P0, PT, R16, UR4, PT ;  /* 0x0000000410007c0c */ /* 0x000fe2000bf06270 */
[----:B------:R-:W0:Y:S01]  /*2100*/  S2R R140, SR_TID.X ;  /* 0x00000000008c7919 */ /* 0x000e220000002100 */
[----:B------:R-:W-:Y:S01]  /*2110*/  SEL R6, RZ, 0xffffffff, P1 ;  /* 0xffffffffff067807 */ /* 0x000fe20000800000 */
[----:B-1----:R-:W-:Y:S01]  /*2120*/  IMAD.WIDE.U32 R90, R218, R88, R16 ;  /* 0x00000058da5a7225 */ /* 0x002fe200078e0010 */
[----:B------:R-:W-:Y:S02]  /*2130*/  SEL R3, RZ, 0x1, P0 ;  /* 0x00000001ff037807 */ /* 0x000fe40000000000 */
[----:B------:R-:W-:Y:S01]  /*2140*/  SHF.R.S32.HI R7, RZ, 0x1f, R218 ;  /* 0x0000001fff077819 */ /* 0x000fe200000114da */
[----:B------:R-:W-:Y:S01]  /*2150*/  IMAD.SHL.U32 R6, R6, 0x2, RZ ;  /* 0x0000000206067824 */ /* 0x000fe200078e00ff */
[----:B------:R-:W-:Y:S01]  /*2160*/  ISETP.GE.AND P0, PT, R195, UR4, PT ;  /* 0x00000004c3007c0c */ /* 0x000fe2000bf06270 */
[----:B------:R-:W-:Y:S01]  /*2170*/  IMAD.SHL.U32 R104, R94, 0x40, RZ ;  /* 0x000000405e687824 */ /* 0x000fe200078e00ff */
[----:B------:R-:W-:Y:S01]  /*2180*/  ISETP.GE.AND P1, PT, R192, UR4, PT ;  /* 0x00000004c0007c0c */ /* 0x000fe2000bf26270 */
[----:B------:R-:W-:Y:S01]  /*2190*/  IMAD.IADD R125, R26, 0x1, R25 ;  /* 0x000000011a7d7824 */ /* 0x000fe200078e0219 */
[----:B------:R-:W-:Y:S01]  /*21a0*/  LOP3.LUT R3, R6, 0x2, R3, 0xe2, !PT ;  /* 0x0000000206037812 */ /* 0x000fe200078ee203 */
[C---:B------:R-:W-:Y:S01]  /*21b0*/  IMAD R6, R7.reuse, R94, RZ ;  /* 0x0000005e07067224 */ /* 0x040fe200078e02ff */
[----:B------:R-:W-:Y:S01]  /*21c0*/  SHF.R.S32.HI R197, RZ, 0x1f, R196 ;  /* 0x0000001fffc57819 */ /* 0x000fe200000114c4 */
[----:B------:R-:W-:Y:S01]  /*21d0*/  IMAD R7, R7, R88, RZ ;  /* 0x0000005807077224 */ /* 0x000fe200078e02ff */
[----:B0-----:R-:W-:Y:S01]  /*21e0*/  SEL R4, RZ, 0x4, P0 ;  /* 0x00000004ff047807 */ /* 0x001fe20000000000 */
        /* <DEDUP_REMOVED lines=8> */
[-C--:B------:R-:W-:Y:S01]  /*2270*/  ISETP.GE.AND P0, PT, R16, R15.reuse, PT ;  /* 0x0000000f1000720c */ /* 0x080fe20003f06270 */
[----:B------:R-:W-:Y:S01]  /*2280*/  IMAD.WIDE.U32 R92, R218, R88, R196 ;  /* 0x00000058da5c7225 */ /* 0x000fe200078e00c4 */
[----:B------:R-:W-:Y:S02]  /*2290*/  LOP3.LUT R9, R3, R4, RZ, 0xfc, !PT ;  /* 0x0000000403097212 */ /* 0x000fe400078efcff */
[----:B------:R-:W-:Y:S01]  /*22a0*/  ISETP.GE.AND P1, PT, R198, R15, PT ;  /* 0x0000000fc600720c */ /* 0x000fe20003f26270 */
[----:B------:R-:W-:Y:S01]  /*22b0*/  IMAD R7, R218, R89, R7 ;  /* 0x00000059da077224 */ /* 0x000fe200078e0207 */
[----:B------:R-:W-:Y:S01]  /*22c0*/  ISETP.GE.AND P3, PT, R195, R15, PT ;  /* 0x0000000fc300720c */ /* 0x000fe20003f66270 */
[----:B-----5:R-:W-:Y:S01]  /*22d0*/  IMAD.WIDE.U32 R98, R137, R94, R98 ;  /* 0x0000005e89627225 */ /* 0x020fe200078e0062 */
[----:B------:R-:W-:-:S02]  /*22e0*/  SEL R3, R15, RZ, P0 ;  /* 0x000000ff0f037207 */ /* 0x000fc40000000000 */
[----:B------:R-:W-:Y:S01]  /*22f0*/  SEL R5, R15, RZ, P1 ;  /* 0x000000ff0f057207 */ /* 0x000fe20000800000 */
[----:B------:R-:W-:Y:S01]  /*2300*/  IMAD.IADD R91, R7, 0x1, R91 ;  /* 0x00000001075b7824 */ /* 0x000fe200078e025b */
[----:B------:R-:W-:Y:S01]  /*2310*/  SEL R4, R15, RZ, P3 ;  /* 0x000000ff0f047207 */ /* 0x000fe20001800000 */
[----:B------:R-:W-:Y:S01]  /*2320*/  IMAD.IADD R3, R16, 0x1, R3 ;  /* 0x0000000110037824 */ /* 0x000fe200078e0203 */
[----:B------:R-:W-:Y:S01]  /*2330*/  IADD3 R93, R93, R7, RZ ;  /* 0x000000075d5d7210 */ /* 0x000fe20007ffe0ff */
[----:B------:R-:W-:Y:S01]  /*2340*/  IMAD.IADD R5, R198, 0x1, R5 ;  /* 0x00000001c6057824 */ /* 0x000fe200078e0205 */
[----:B------:R-:W-:Y:S01]  /*2350*/  LOP3.LUT R22, R22, 0xfffffffe, RZ, 0xc0, !PT ;  /* 0xfffffffe16167812 */ /* 0x000fe200078ec0ff */
[----:B------:R-:W-:Y:S01]  /*2360*/  IMAD.IADD R11, R195, 0x1, R4 ;  /* 0x00000001c30b7824 */ /* 0x000fe200078e0204 */
[----:B------:R-:W-:Y:S01]  /*2370*/  SHF.R.S32.HI R4, RZ, 0x1f, R3 ;  /* 0x0000001fff047819 */ /* 0x000fe20000011403 */
[----:B------:R-:W-:Y:S01]  /*2380*/  IMAD.WIDE.U32 R96, R137, R94, R96 ;  /* 0x0000005e89607225 */ /* 0x000fe200078e0060 */
[----:B------:R-:W-:-:S02]  /*2390*/  SHF.R.S32.HI R8, RZ, 0x1f, R5 ;  /* 0x0000001fff087819 */ /* 0x000fc40000011405 */
[CC--:B------:R-:W-:Y:S01]  /*23a0*/  LEA.HI R6, R4.reuse, R3.reuse, RZ, 0x3 ;  /* 0x0000000304067211 */ /* 0x0c0fe200078f18ff */
[----:B------:R-:W-:Y:S01]  /*23b0*/  IMAD R127, R89, 0x60, RZ ;  /* 0x00000060597f7824 */ /* 0x000fe200078e02ff */
[----:B------:R-:W-:Y:S01]  /*23c0*/  LEA.HI R3, R4, R3, RZ, 0x6 ;  /* 0x0000000304037211 */ /* 0x000fe200078f30ff */
[CC--:B------:R-:W-:Y:S01]  /*23d0*/  IMAD.WIDE.U32 R92, R137.reuse, R88.reuse, R92 ;  /* 0x00000058895c7225 */ /* 0x0c0fe200078e005c */
[CC--:B------:R-:W-:Y:S02]  /*23e0*/  LEA.HI R7, R8.reuse, R5.reuse, RZ, 0x6 ;  /* 0x0000000508077211 */ /* 0x0c0fe400078f30ff */
[----:B------:R-:W-:Y:S01]  /*23f0*/  LEA.HI R10, R8, R5, RZ, 0x3 ;  /* 0x00000005080a7211 */ /* 0x000fe200078f18ff */
[----:B------:R-:W-:Y:S01]  /*2400*/  IMAD.WIDE.U32 R90, R137, R88, R90 ;  /* 0x00000058895a7225 */ /* 0x000fe200078e005a */
[----:B------:R-:W-:Y:S02]  /*2410*/  SHF.R.S32.HI R4, RZ, 0x6, R3 ;  /* 0x00000006ff047819 */ /* 0x000fe40000011403 */
[----:B------:R-:W-:Y:S01]  /*2420*/  SHF.R.S32.HI R8, RZ, 0x6, R7 ;  /* 0x00000006ff087819 */ /* 0x000fe20000011407 */
[----:B------:R-:W-:Y:S01]  /*2430*/  IMAD.SHL.U32 R122, R15, 0x2, RZ ;  /* 0x000000020f7a7824 */ /* 0x000fe200078e00ff */
[----:B------:R-:W-:Y:S01]  /*2440*/  LOP3.LUT R5, R227, 0x38, R10, 0xf8, !PT ;  /* 0x00000038e3057812 */ /* 0x000fe200078ef80a */
[----:B------:R-:W-:Y:S01]  /*2450*/  IMAD R136, R4, 0x1800, R229 ;  /* 0x0000180004887824 */ /* 0x000fe200078e02e5 */
[----:B------:R-:W-:Y:S01]  /*2460*/  SHF.R.S32.HI R14, RZ, 0x1f, R11 ;  /* 0x0000001fff0e7819 */ /* 0x000fe2000001140b */
[----:B------:R-:W-:Y:S01]  /*2470*/  IMAD R135, R8, 0x1800, R229 ;  /* 0x0000180008877824 */ /* 0x000fe200078e02e5 */
[----:B------:R-:W-:-:S02]  /*2480*/  LOP3.LUT R7, R225, 0x38, R6, 0xf8, !PT ;  /* 0x00000038e1077812 */ /* 0x000fc400078ef806 */
[CC--:B------:R-:W-:Y:S02]  /*2490*/  LEA.HI R20, R14.reuse, R11.reuse, RZ, 0x3 ;  /* 0x0000000b0e147211 */ /* 0x0c0fe400078f18ff */
[----:B------:R-:W-:Y:S02]  /*24a0*/  LEA.HI R11, R14, R11, RZ, 0x6 ;  /* 0x0000000b0e0b7211 */ /* 0x000fe400078f30ff */
[----:B------:R-:W-:Y:S02]  /*24b0*/  SHF.R.U32.HI R28, RZ, 0x3, R225 ;  /* 0x00000003ff1c7819 */ /* 0x000fe400000116e1 */
[----:B------:R-:W-:Y:S02]  /*24c0*/  @P3 LOP3.LUT R22, R22, 0x1, RZ, 0xfc, !PT ;  /* 0x0000000116163812 */ /* 0x000fe400078efcff */
[----:B------:R-:W-:Y:S02]  /*24d0*/  LOP3.LUT R3, R227, 0x38, R6, 0xf8, !PT ;  /* 0x00000038e3037812 */ /* 0x000fe400078ef806 */
[----:B------:R-:W-:-:S02]  /*24e0*/  LOP3.LUT R12, R7, R28, RZ, 0x3c, !PT ;  /* 0x0000001c070c7212 */ /* 0x000fc400078e3cff */
[----:B------:R-:W-:Y:S02]  /*24f0*/  SHF.R.S32.HI R13, RZ, 0x1f, R137 ;  /* 0x0000001fff0d7819 */ /* 0x000fe40000011489 */
[--C-:B------:R-:W-:Y:S02]  /*2500*/  LOP3.LUT R7, R225, 0x38, R20.reuse, 0xf8, !PT ;  /* 0x00000038e1077812 */ /* 0x100fe400078ef814 */
[----:B------:R-:W-:Y:S02]  /*2510*/  LOP3.LUT R22, R22, 0xfffffffb, RZ, 0xc0, !PT ;  /* 0xfffffffb16167812 */ /* 0x000fe400078ec0ff */
[----:B------:R-:W-:Y:S02]  /*2520*/  LOP3.LUT R3, R3, R228, RZ, 0x3c, !PT ;  /* 0x000000e403037212 */ /* 0x000fe400078e3cff */
[----:B------:R-:W-:Y:S02]  /*2530*/  SHF.L.U64.HI R103, R94, 0x6, R95 ;  /* 0x000000065e677819 */ /* 0x000fe4000001025f */
[----:B------:R-:W-:Y:S01]  /*2540*/  SHF.L.U64.HI R105, R88, 0x6, R89 ;  /* 0x0000000658697819 */ /* 0x000fe20000010259 */
[----:B------:R-:W-:Y:S01]  /*2550*/  IMAD.IADD R136, R136, 0x1, R3 ;  /* 0x0000000188887824 */ /* 0x000fe200078e0203 */
[----:B------:R-:W-:-:S02]  /*2560*/  LOP3.LUT R3, R227, 0x38, R20, 0xf8, !PT ;  /* 0x00000038e3037812 */ /* 0x000fc400078ef814 */
[----:B------:R-:W-:Y:S02]  /*2570*/  SHF.L.U32 R106, R88, 0x6, RZ ;  /* 0x00000006586a7819 */ /* 0x000fe400000006ff */
[-C--:B------:R-:W-:Y:S02]  /*2580*/  LOP3.LUT R3, R3, R228.reuse, RZ, 0x3c, !PT ;  /* 0x000000e403037212 */ /* 0x080fe400078e3cff */
[----:B------:R-:W-:Y:S02]  /*2590*/  SHF.R.S32.HI R113, RZ, 0x3, R6 ;  /* 0x00000003ff717819 */ /* 0x000fe40000011406 */
[----:B------:R-:W-:Y:S02]  /*25a0*/  SHF.R.S32.HI R112, RZ, 0x3, R10 ;  /* 0x00000003ff707819 */ /* 0x000fe4000001140a */
[----:B------:R-:W-:Y:S02]  /*25b0*/  SHF.R.S32.HI R111, RZ, 0x3, R20 ;  /* 0x00000003ff6f7819 */ /* 0x000fe40000011414 */
[----:B------:R-:W-:Y:S01]  /*25c0*/  LEA.HI R140, R140, 0x8, RZ, 0x19 ;  /* 0x000000088c8c7811 */ /* 0x000fe200078fc8ff */
[--C-:B--2---:R-:W-:Y:S01]  /*25d0*/  IMAD R133, R4, 0x1800, R29.reuse ;  /* 0x0000180004857824 */ /* 0x104fe200078e021d */
[----:B------:R-:W-:Y:S01]  /*25e0*/  LOP3.LUT R4, R5, R228, RZ, 0x3c, !PT ;  /* 0x000000e405047212 */ /* 0x000fe200078e3cff */
[----:B------:R-:W-:Y:S01]  /*25f0*/  IMAD R131, R8, 0x1800, R29 ;  /* 0x0000180008837824 */ /* 0x000fe200078e021d */
[----:B------:R-:W-:-:S02]  /*2600*/  LOP3.LUT R5, R225, 0x38, R10, 0xf8, !PT ;  /* 0x00000038e1057812 */ /* 0x000fc400078ef80a */
[----:B---3--:R-:W-:Y:S01]  /*2610*/  LOP3.LUT P2, RZ, R27, 0x4, RZ, 0xc0, !PT ;  /* 0x000000041bff7812 */ /* 0x008fe2000784c0ff */
[----:B------:R-:W-:Y:S01]  /*2620*/  IMAD.IADD R135, R135, 0x1, R4 ;  /* 0x0000000187877824 */ /* 0x000fe200078e0204 */
[----:B------:R-:W-:Y:S01]  /*2630*/  SHF.R.S32.HI R4, RZ, 0x6, R11 ;  /* 0x00000006ff047819 */ /* 0x000fe2000001140b */
[----:B----4-:R-:W-:Y:S01]  /*2640*/  IMAD R110, R21, 0x40, R218 ;  /* 0x00000040156e7824 */ /* 0x010fe200078e02da */
[----:B------:R-:W-:Y:S02]  /*2650*/  LOP3.LUT R8, R5, R28, RZ, 0x3c, !PT ;  /* 0x0000001c05087212 */ /* 0x000fe400078e3cff */
[----:B------:R-:W-:Y:S01]  /*2660*/  LOP3.LUT R5, R227, 0x18, R16, 0xf8, !PT ;  /* 0x00000018e3057812 */ /* 0x000fe200078ef810 */
[C---:B------:R-:W-:Y:S01]  /*2670*/  IMAD R132, R4.reuse, 0x1800, R229 ;  /* 0x0000180004847824 */ /* 0x040fe200078e02e5 */
[----:B------:R-:W-:Y:S01]  /*2680*/  IADD3 R133, R133, R12, RZ ;  /* 0x0000000c85857210 */ /* 0x000fe20007ffe0ff */
[----:B------:R-:W-:Y:S01]  /*2690*/  IMAD R129, R4, 0x1800, R29 ;  /* 0x0000180004817824 */ /* 0x000fe200078e021d */
[----:B------:R-:W-:Y:S01]  /*26a0*/  LOP3.LUT R4, R7, R28, RZ, 0x3c, !PT ;  /* 0x0000001c07047212 */ /* 0x000fe200078e3cff */
[----:B------:R-:W-:Y:S01]  /*26b0*/  IMAD.IADD R131, R131, 0x1, R8 ;  /* 0x0000000183837824 */ /* 0x000fe200078e0208 */
[----:B------:R-:W-:Y:S01]  /*26c0*/  LOP3.LUT R128, R5, R228, RZ, 0x3c, !PT ;  /* 0x000000e405807212 */ /* 0x000fe200078e3cff */
[----:B------:R-:W-:Y:S01]  /*26d0*/  IMAD R8, R13, R94, RZ ;  /* 0x0000005e0d087224 */ /* 0x000fe200078e02ff */
[----:B------:R-:W-:Y:S01]  /*26e0*/  @P2 LOP3.LUT R22, R22, 0x4, RZ, 0xfc, !PT ;  /* 0x0000000416162812 */ /* 0x000fe200078efcff */
[----:B------:R-:W-:Y:S01]  /*26f0*/  IMAD.IADD R129, R129, 0x1, R4 ;  /* 0x0000000181817824 */ /* 0x000fe200078e0204 */
[----:B------:R-:W-:Y:S01]  /*2700*/  ISETP.GE.AND P2, PT, R193, UR4, PT ;  /* 0x00000004c1007c0c */ /* 0x000fe2000bf46270 */
[----:B------:R-:W-:Y:S01]  /*2710*/  IMAD R7, R95, 0x60, RZ ;  /* 0x000000605f077824 */ /* 0x000fe200078e02ff */
[----:B------:R-:W-:Y:S01]  /*2720*/  LOP3.LUT R5, R6, 0xfffffff8, RZ, 0xc0, !PT ;  /* 0xfffffff806057812 */ /* 0x000fe200078ec0ff */
[----:B------:R-:W-:Y:S01]  /*2730*/  IMAD R11, R137, R95, R8 ;  /* 0x0000005f890b7224 */ /* 0x000fe200078e0208 */
[----:B------:R-:W-:Y:S01]  /*2740*/  SEL R8, RZ, 0x20, P2 ;  /* 0x00000020ff087807 */ /* 0x000fe20001000000 */
[----:B------:R-:W-:Y:S01]  /*2750*/  IMAD R4, R13, R88, RZ ;  /* 0x000000580d047224 */ /* 0x000fe200078e02ff */
[----:B------:R-:W-:Y:S01]  /*2760*/  LOP3.LUT R6, R10, 0xfffffff8, RZ, 0xc0, !PT ;  /* 0xfffffff80a067812 */ /* 0x000fe200078ec0ff */
[----:B------:R-:W-:Y:S01]  /*2770*/  IMAD.WIDE.U32 R94, R94, 0x60, RZ ;  /* 0x000000605e5e7825 */ /* 0x000fe200078e00ff */
[----:B------:R-:W-:-:S02]  /*2780*/  LOP3.LUT R25, R9, R8, RZ, 0xfc, !PT ;  /* 0x0000000809197212 */ /* 0x000fc400078efcff */
[----:B------:R-:W-:Y:S01]  /*2790*/  LOP3.LUT R8, R9, 0x1, RZ, 0xc0, !PT ;  /* 0x0000000109087812 */ /* 0x000fe200078ec0ff */
[----:B------:R-:W-:Y:S01]  /*27a0*/  IMAD R13, R137, R89, R4 ;  /* 0x00000059890d7224 */ /* 0x000fe200078e0204 */
[----:B------:R-:W-:Y:S01]  /*27b0*/  LOP3.LUT R9, R25, 0x2, RZ, 0xc0, !PT ;  /* 0x0000000219097812 */ /* 0x000fe200078ec0ff */
[----:B------:R-:W-:Y:S01]  /*27c0*/  IMAD.IADD R126, R95, 0x1, R7 ;  /* 0x000000015f7e7824 */ /* 0x000fe200078e0207 */
[----:B------:R-:W-:Y:S01]  /*27d0*/  LOP3.LUT R7, R20, 0xfffffff8, RZ, 0xc0, !PT ;  /* 0xfffffff814077812 */ /* 0x000fe200078ec0ff */
[----:B------:R-:W-:Y:S01]  /*27e0*/  IMAD.WIDE.U32 R88, R88, 0x60, RZ ;  /* 0x0000006058587825 */ /* 0x000fe200078e00ff */
[C---:B------:R-:W-:Y:S02]  /*27f0*/  LOP3.LUT R10, R25.reuse, 0x4, RZ, 0xc0, !PT ;  /* 0x00000004190a7812 */ /* 0x040fe400078ec0ff */
[C---:B------:R-:W-:Y:S01]  /*2800*/  LOP3.LUT R20, R25.reuse, 0x8, RZ, 0xc0, !PT ;  /* 0x0000000819147812 */ /* 0x040fe200078ec0ff */
[----:B------:R-:W-:Y:S01]  /*2810*/  IMAD.IADD R132, R132, 0x1, R3 ;  /* 0x0000000184847824 */ /* 0x000fe200078e0203 */
[----:B------:R-:W-:Y:S01]  /*2820*/  LOP3.LUT R21, R25, 0x10, RZ, 0xc0, !PT ;  /* 0x0000001019157812 */ /* 0x000fe200078ec0ff */
[----:B------:R-:W-:Y:S01]  /*2830*/  IMAD.IADD R128, R229, 0x1, R128 ;  /* 0x00000001e5807824 */ /* 0x000fe200078e0280 */
[----:B------:R-:W-:Y:S01]  /*2840*/  SHF.R.S32.HI R3, RZ, 0x1f, R30 ;  /* 0x0000001fff037819 */ /* 0x000fe2000001141e */
[----:B------:R-:W-:Y:S01]  /*2850*/  IMAD.IADD R127, R89, 0x1, R127 ;  /* 0x00000001597f7824 */ /* 0x000fe200078e027f */
[----:B------:R-:W-:Y:S01]  /*2860*/  IADD3 R102, R99, R11, RZ ;  /* 0x0000000b63667210 */ /* 0x000fe20007ffe0ff */
[----:B------:R-:W-:Y:S01]  /*2870*/  IMAD.IADD R100, R11, 0x1, R97 ;  /* 0x000000010b647824 */ /* 0x000fe200078e0261 */
[----:B------:R-:W-:Y:S01]  /*2880*/  SHF.R.S32.HI R109, RZ, 0x1f, R5 ;  /* 0x0000001fff6d7819 */ /* 0x000fe20000011405 */
[----:B------:R-:W-:Y:S01]  /*2890*/  IMAD.IADD R101, R93, 0x1, R13 ;  /* 0x000000015d657824 */ /* 0x000fe200078e020d */
[----:B------:R-:W-:Y:S01]  /*28a0*/  SHF.R.S32.HI R108, RZ, 0x1f, R6 ;  /* 0x0000001fff6c7819 */ /* 0x000fe20000011406 */
[----:B------:R-:W-:Y:S01]  /*28b0*/  IMAD.IADD R4, R13, 0x1, R91 ;  /* 0x000000010d047824 */ /* 0x000fe200078e025b */
[----:B------:R-:W-:-:S02]  /*28c0*/  SHF.R.S32.HI R107, RZ, 0x1f, R7 ;  /* 0x0000001fff6b7819 */ /* 0x000fc40000011407 */
[----:B------:R-:W-:Y:S02]  /*28d0*/  SHF.R.S32.HI R124, RZ, 0x1f, R0 ;  /* 0x0000001fff7c7819 */ /* 0x000fe40000011400 */
[----:B------:R-:W-:-:S07]  /*28e0*/  LOP3.LUT R25, R25, 0x20, RZ, 0xc0, !PT ;  /* 0x0000002019197812 */ /* 0x000fce00078ec0ff */
.L_x_4983:
[----:B--2---:R-:W2:Y:S01]  /*28f0*/  LDL R32, [R1+0x48] ;  /* 0x0000480001207983 */ /* 0x004ea20000100800 */
[----:B------:R-:W0:Y:S01]  /*2900*/  LDC R28, c[0x0][0x430] ;  /* 0x00010c00ff1c7b82 */ /* 0x000e220000000800 */
[----:B------:R-:W-:-:S04]  /*2910*/  VIADD R2, R2, 0xffffffff ;  /* 0xffffffff02027836 */ /* 0x000fc80000000000 */
        /* <DEDUP_REMOVED lines=19> */
[----:B---3--:R-:W-:Y:S01]  /*2a50*/  @!P2 LEA R12, P3, R14, R12, 0x2 ;  /* 0x0000000c0e0ca211 */ /* 0x008fe200078610ff */
[----:B------:R-:W-:-:S03]  /*2a60*/  IMAD.MOV.U32 R26, RZ, RZ, RZ ;  /* 0x000000ffff1a7224 */ /* 0x000fc600078e00ff */
[----:B------:R-:W-:-:S05]  /*2a70*/  @!P2 LEA.HI.X R13, R14, R13, R15, 0x2, P3 ;  /* 0x0000000d0e0da211 */ /* 0x000fca00018f140f */
[----:B------:R0:W5:Y:S01]  /*2a80*/  @!P2 LDG.E R26, desc[UR60][R12.64] ;  /* 0x0000003c0c1aa981 */ /* 0x000162000c1e1900 */
[----:B------:R-:W-:Y:S01]  /*2a90*/  ISETP.GT.AND P2, PT, R2, R123, PT ;  /* 0x0000007b0200720c */ /* 0x000fe20003f44270 */
[----:B------:R-:W-:Y:S01]  /*2aa0*/  IMAD R15, R19, 0x4800, R128 ;  /* 0x00004800130f7824 */ /* 0x000fe200078e0280 */
[----:B------:R-:W-:Y:S01]  /*2ab0*/  LOP3.LUT R22, R22, 0xfffffffd, RZ, 0xc0, !PT ;  /* 0xfffffffd16167812 */ /* 0x000fe200078ec0ff */
[----:B------:R-:W-:Y:S01]  /*2ac0*/  IMAD.MOV R27, RZ, RZ, -R11 ;  /* 0x000000ffff1b7224 */ /* 0x000fe200078e0a0b */
[----:B------:R-:W-:Y:S05]  /*2ad0*/  YIELD ;  /* 0x0000000000007946 */ /* 0x000fea0003800000 */
[----:B------:R-:W-:Y:S01]  /*2ae0*/  VIADD R29, R15, 0x20 ;  /* 0x000000200f1d7836 */ /* 0x000fe20000000000 */
[----:B------:R-:W-:Y:S01]  /*2af0*/  BSSY B0, `(.L_x_4878) ;  /* 0x000077f000007945 */ /* 0x000fe20003800000 */
[----:B------:R-:W-:-:S02]  /*2b00*/  IMAD R27, R28, R27, R31 ;  /* 0x0000001b1c1b7224 */ /* 0x000fc400078e021f */
[----:B------:R-:W-:Y:S01]  /*2b10*/  @P2 LOP3.LUT R22, R22, 0x2, RZ, 0xfc, !PT ;  /* 0x0000000216162812 */ /* 0x000fe200078efcff */
[----:B------:R-:W-:Y:S01]  /*2b20*/  IMAD R28, R15, 0x2, R114 ;  /* 0x000000020f1c7824 */ /* 0x000fe200078e0272 */
[----:B------:R-:W-:Y:S02]  /*2b30*/  ISETP.GE.AND P2, PT, R119, 0x1, PT ;  /* 0x000000017700780c */ /* 0x000fe40003f46270 */
[----:B--2---:R-:W-:-:S13]  /*2b40*/  LOP3.LUT P4, RZ, R32, 0x4, RZ, 0xc0, !PT ;  /* 0x0000000420ff7812 */ /* 0x004fda000788c0ff */
[----:B------:R-:W-:-:S05]  /*2b50*/  @P4 IADD3 R29, R15, -0x20, RZ ;  /* 0xffffffe00f1d4810 */ /* 0x000fca0007ffe0ff */
        /* <DEDUP_REMOVED lines=9> */
[-C--:B------:R-:W-:Y:S02]  /*2bf0*/  IMAD R32, R127, R2.reuse, RZ ;  /* 0x000000027f207224 */ /* 0x080fe400078e02ff */
[----:B------:R-:W-:Y:S01]  /*2c00*/  IMAD R11, R27, UR5, R14 ;  /* 0x000000051b0b7c24 */ /* 0x000fe2000f8e020e */
[----:B------:R-:W-:Y:S01]  /*2c10*/  ULDC.64 UR4, c[0x0][0x310] ;  /* 0x0000c40000047ab9 */ /* 0x000fe20000000a00 */
[----:B------:R-:W-:-:S02]  /*2c20*/  IMAD R14, R126, R2, RZ ;  /* 0x000000027e0e7224 */ /* 0x000fc400078e02ff */
[----:B------:R-:W-:Y:S02]  /*2c30*/  IMAD R15, R84, UR4, RZ ;  /* 0x00000004540f7c24 */ /* 0x000fe4000f8e02ff */
[----:B------:R-:W-:Y:S01]  /*2c40*/  IMAD.IADD R13, R13, 0x1, R11 ;  /* 0x000000010d0d7824 */ /* 0x000fe200078e020b */
[----:B------:R-:W-:Y:S01]  /*2c50*/  SHF.R.S32.HI R11, RZ, 0x1f, R2 ;  /* 0x0000001fff0b7819 */ /* 0x000fe20000011402 */
[C---:B------:R-:W-:Y:S02]  /*2c60*/  IMAD R15, R26.reuse, UR5, R15 ;  /* 0x000000051a0f7c24 */ /* 0x040fe4000f8e020f */
[----:B------:R-:W-:Y:S01]  /*2c70*/  IMAD.WIDE.U32 R12, R26, UR4, R12 ;  /* 0x000000041a0c7c25 */ /* 0x000fe2000f8e000c */
[----:B------:R-:W-:-:S03]  /*2c80*/  ULDC.64 UR4, c[0x0][0x308] ;  /* 0x0000c20000047ab9 */ /* 0x000fc60000000a00 */
[----:B------:R-:W-:Y:S02]  /*2c90*/  IMAD.IADD R13, R13, 0x1, R15 ;  /* 0x000000010d0d7824 */ /* 0x000fe400078e020f */
[----:B------:R-:W-:Y:S02]  /*2ca0*/  IMAD R15, R3, UR4, RZ ;  /* 0x00000004030f7c24 */ /* 0x000fe4000f8e02ff */
[----:B------:R-:W-:Y:S02]  /*2cb0*/  IMAD R37, R11, R88, R32 ;  /* 0x000000580b257224 */ /* 0x000fe400078e0220 */
[C---:B------:R-:W-:Y:S02]  /*2cc0*/  IMAD R115, R30.reuse, UR5, R15 ;  /* 0x000000051e737c24 */ /* 0x040fe4000f8e020f */
[----:B------:R-:W-:Y:S01]  /*2cd0*/  IMAD.WIDE.U32 R32, R30, UR4, R12 ;  /* 0x000000041e207c25 */ /* 0x000fe2000f8e000c */
[----:B------:R-:W-:-:S03]  /*2ce0*/  ULDC.64 UR4, c[0x0][0x2e8] ;  /* 0x0000ba0000047ab9 */ /* 0x000fc60000000a00 */
[----:B------:R-:W-:Y:S01]  /*2cf0*/  IMAD.IADD R115, R33, 0x1, R115 ;  /* 0x0000000121737824 */ /* 0x000fe200078e0273 */
[----:B------:R-:W-:Y:S01]  /*2d00*/  LEA R118, P3, R32, UR4, 0x1 ;  /* 0x0000000420767c11 */ /* 0x000fe2000f8608ff */
[----:B------:R-:W-:Y:S02]  /*2d10*/  IMAD R35, R11, R94, R14 ;  /* 0x0000005e0b237224 */ /* 0x000fe400078e020e */
[----:B------:R-:W-:Y:S01]  /*2d20*/  IMAD R85, R2, -0x60, R24 ;  /* 0xffffffa002557824 */ /* 0x000fe200078e0218 */
[----:B------:R-:W-:Y:S01]  /*2d30*/  LEA.HI.X R115, R32, UR5, R115, 0x1, P3 ;  /* 0x0000000520737c11 */ /* 0x000fe200098f0c73 */
[----:B------:R-:W-:-:S03]  /*2d40*/  IMAD.WIDE.U32 R14, R94, R2, RZ ;  /* 0x000000025e0e7225 */ /* 0x000fc600078e00ff */
[----:B------:R-:W-:Y:S01]  /*2d50*/  VIMNMX R85, R85, 0x60, PT ;  /* 0x0000006055557848 */ /* 0x000fe20003fe0100 */
        /* <DEDUP_REMOVED lines=60> */
.L_x_4882:
[----:B------:R-:W-:Y:S05]  /*3120*/  BSYNC B1 ;  /* 0x0000000000017941 */ /* 0x000fea0003800000 */
.L_x_4881:
        /* <DEDUP_REMOVED lines=14> */
[----:B------:R-:W-:-:S02]  /*3210*/  MOV R82, R57 ;  /* 0x0000003900527202 */ /* 0x000fc40000000f00 */
[----:B------:R-:W-:Y:S01]  /*3220*/  CS2R R54, SRZ ;  /* 0x0000000000367805 */ /* 0x000fe2000001ff00 */
        /* <DEDUP_REMOVED lines=41> */
.L_x_4884:
[----:B------:R-:W-:Y:S05]  /*34c0*/  BSYNC B1 ;  /* 0x0000000000017941 */ /* 0x000fea0003800000 */
.L_x_4883:
[----:B------:R-:W2:Y:S01]  /*34d0*/  LDL R11, [R1+0x38] ;  /* 0x00003800010b7983 */ /* 0x000ea20000100800 */
[----:B0-----:R-:W-:Y:S01]  /*34e0*/  IMAD.MOV.U32 R12, RZ, RZ, R61 ;  /* 0x000000ffff0c7224 */ /* 0x001fe200078e003d */
[----:B------:R-:W-:Y:S01]  /*34f0*/  MOV R14, R69 ;  /* 0x00000045000e7202 */ /* 0x000fe20000000f00 */
[----:B------:R-:W-:Y:S01]  /*3500*/  IMAD.MOV.U32 R13, RZ, RZ, R68 ;  /* 0x000000ffff0d7224 */ /* 0x000fe200078e0044 */
[----:B------:R-:W-:-:S04]  /*3510*/  PRMT R146, R81, 0x5410, R82 ;  /* 0x0000541051927816 */ /* 0x000fc80000000052 */
[----:B------:R-:W-:Y:S01]  /*3520*/  PRMT R159, R13, 0x5410, R14 ;  /* 0x000054100d9f7816 */ /* 0x000fe2000000000e */
[----:B------:R-:W-:Y:S02]  /*3530*/  IMAD.MOV.U32 R13, RZ, RZ, R76 ;  /* 0x000000ffff0d7224 */ /* 0x000fe400078e004c */
[----:B------:R-:W-:-:S05]  /*3540*/  IMAD.MOV.U32 R14, RZ, RZ, R77 ;  /* 0x000000ffff0e7224 */ /* 0x000fca00078e004d */
[----:B------:R-:W-:Y:S01]  /*3550*/  PRMT R153, R13, 0x5410, R14 ;  /* 0x000054100d997816 */ /* 0x000fe2000000000e */
[----:B------:R-:W-:Y:S02]  /*3560*/  IMAD.MOV.U32 R13, RZ, RZ, R62 ;  /* 0x000000ffff0d7224 */ /* 0x000fe400078e003e */
[----:B------:R-:W-:-:S05]  /*3570*/  IMAD.MOV.U32 R14, RZ, RZ, R63 ;  /* 0x000000ffff0e7224 */ /* 0x000fca00078e003f */
[----:B------:R-:W-:Y:S01]  /*3580*/  PRMT R156, R13, 0x5410, R14 ;  /* 0x000054100d9c7816 */ /* 0x000fe2000000000e */
[----:B------:R-:W-:Y:S01]  /*3590*/  IMAD.MOV.U32 R13, RZ, RZ, R70 ;  /* 0x000000ffff0d7224 */ /* 0x000fe200078e0046 */
[----:B------:R-:W-:-:S04]  /*35a0*/  MOV R14, R71 ;  /* 0x00000047000e7202 */ /* 0x000fc80000000f00 */
[----:B------:R-:W-:Y:S01]  /*35b0*/  PRMT R161, R13, 0x5410, R14 ;  /* 0x000054100da17816 */ /* 0x000fe2000000000e */
[----:B------:R-:W-:Y:S02]  /*35c0*/  IMAD.MOV.U32 R13, RZ, RZ, R78 ;  /* 0x000000ffff0d7224 */ /* 0x000fe400078e004e */
[----:B------:R-:W-:-:S05]  /*35d0*/  IMAD.MOV.U32 R14, RZ, RZ, R79 ;  /* 0x000000ffff0e7224 */ /* 0x000fca00078e004f */
[----:B------:R-:W-:Y:S01]  /*35e0*/  PRMT R163, R13, 0x5410, R14 ;  /* 0x000054100da37816 */ /* 0x000fe2000000000e */
[----:B-----5:R-:W-:Y:S02]  /*35f0*/  IMAD.MOV.U32 R13, RZ, RZ, R36 ;  /* 0x000000ffff0d7224 */ /* 0x020fe400078e0024 */
        /* <DEDUP_REMOVED lines=14> */
[----:B------:R-:W-:Y:S02]  /*36e0*/  IMAD.MOV.U32 R14, RZ, RZ, R50 ;  /* 0x000000ffff0e7224 */ /* 0x000fe400078e0032 */
[----:B------:R-:W-:-:S05]  /*36f0*/  IMAD.MOV.U32 R13, RZ, RZ, R51 ;  /* 0x000000ffff0d7224 */ /* 0x000fca00078e0033 */
[----:B------:R-:W-:Y:S02]  /*3700*/  PRMT R144, R14, 0x5410, R13 ;  /* 0x000054100e907816 */ /* 0x000fe4000000000d */
[----:B--2---:R-:W-:Y:S01]  /*3710*/  R2UR UR4, R11 ;  /* 0x000000000b0472ca */ /* 0x004fe200000e0000 */
[----:B------:R-:W-:-:S05]  /*3720*/  IMAD.MOV.U32 R11, RZ, RZ, R60 ;  /* 0x000000ffff0b7224 */ /* 0x000fca00078e003c */
[----:B------:R-:W-:Y:S01]  /*3730*/  PRMT R155, R11, 0x5410, R12 ;  /* 0x000054100b9b7816 */ /* 0x000fe2000000000c */
[----:B------:R-:W-:Y:S02]  /*3740*/  IMAD.MOV.U32 R11, RZ, RZ, R64 ;  /* 0x000000ffff0b7224 */ /* 0x000fe400078e0040 */
[----:B------:R-:W-:-:S04]  /*3750*/  IMAD.MOV.U32 R12, RZ, RZ, R65 ;  /* 0x000000ffff0c7224 */ /* 0x000fc800078e0041 */
[----:B------:R-:W-:Y:S01]  /*3760*/  UISETP.NE.AND UP0, UPT, UR4, 0x3, UPT ;  /* 0x000000030400788c */ /* 0x000fe2000bf05270 */
[----:B------:R-:W-:Y:S01]  /*3770*/  PRMT R157, R12, 0x5410, R11 ;  /* 0x000054100c9d7816 */ /* 0x000fe2000000000b */
[----:B------:R-:W-:Y:S02]  /*3780*/  IMAD.MOV.U32 R11, RZ, RZ, R72 ;  /* 0x000000ffff0b7224 */ /* 0x000fe400078e0048 */
[----:B------:R-:W-:Y:S02]  /*3790*/  IMAD.MOV.U32 R12, RZ, RZ, R73 ;  /* 0x000000ffff0c7224 */ /* 0x000fe400078e0049 */
[----:B------:R-:W-:-:S03]  /*37a0*/  PLOP3.LUT P2, PT, PT, PT, UP0, 0x80, 0x0 ;  /* 0x000000000000781c */ /* 0x000fc60003f4f008 */
        /* <DEDUP_REMOVED lines=28> */
[----:B------:R-:W-:Y:S06]  /*3970*/  @!P2 BRA `(.L_x_4885) ;  /* 0x000000000004a947 */ /* 0x000fec0003800000 */
[----:B------:R-:W-:Y:S01]  /*3980*/  BPT.TRAP 0x1 ;  /* 0x000000040000795c */ /* 0x000fe20000300000 */
.L_x_4885:
[----:B------:R-:W-:Y:S01]  /*3990*/  IMAD R86, R19, 0x8, R18 ;  /* 0x0000000813567824 */ /* 0x000fe200078e0212 */
[----:B------:R-:W-:Y:S01]  /*39a0*/  SHF.L.U32 R87, R219, 0x1f, RZ ;  /* 0x0000001fdb577819 */ /* 0x000fe200000006ff */
[----:B------:R-:W-:Y:S03]  /*39b0*/  BSSY B1, `(.L_x_4886) ;  /* 0x0000003000017945 */ /* 0x000fe60003800000 */
[----:B------:R-:W0:Y:S02]  /*39c0*/  SYNCS.PHASECHK.TRANS64.TRYWAIT P5, [R86+URZ+0x30890], R87 ;  /* 0x03089057560075a7 */ /* 0x000e2400080a017f */
[----:B0-----:R-:W-:Y:S05]  /*39d0*/  @!P5 BRA `(.L_x_4887) ;  /* 0x0000025c007cd947 */ /* 0x001fea0003800000 */
.L_x_5302:
[----:B------:R-:W-:Y:S05]  /*39e0*/  BSYNC B1 ;  /* 0x0000000000017941 */ /* 0x000fea0003800000 */
.L_x_4886:
[----:B------:R-:W-:-:S03]  /*39f0*/  UMOV UR4, 0xffffffff ;  /* 0xffffffff00047882 */ /* 0x000fc60000000000 */
[----:B------:R-:W-:Y:S05]  /*3a00*/  BRA.DIV UR4, `(.L_x_4888) ;  /* 0x0000025e04847947 */ /* 0x000fea000b800000 */
[----:B------:R1:W2:Y:S04]  /*3a10*/  SHFL.IDX PT, R82, R115, RZ, 0x1c1f ;  /* 0x001c1fff73527589 */ /* 0x0002a800000e0000 */
[----:B------:R1:W3:Y:S02]  /*3a20*/  SHFL.IDX PT, R83, R118, RZ, 0x1c1f ;  /* 0x001c1fff76537589 */ /* 0x0002e400000e0000 */
.L_x_5306:
        /* <DEDUP_REMOVED lines=53> */
.L_x_4894:
[----:B------:R-:W-:Y:S05]  /*3d80*/  BSYNC B3 ;  /* 0x0000000000037941 */ /* 0x000fea0003800000 */
.L_x_4893:
[----:B0-----:R4:W-:Y:S02]  /*3d90*/  ST.E.128 desc[UR60][R80.64], R12 ;  /* 0x0000000c50007985 */ /* 0x0019e4000c101d3c */
.L_x_4892:
[----:B------:R-:W-:Y:S05]  /*3da0*/  BSYNC B2 ;  /* 0x0000000000027941 */ /* 0x000fea0003800000 */
.L_x_4891:
[----:B------:R-:W-:Y:S01]  /*3db0*/  ISETP.NE.AND P3, PT, R9, RZ, PT ;  /* 0x000000ff0900720c */ /* 0x000fe20003f65270 */
[----:B------:R-:W-:-:S12]  /*3dc0*/  BSSY B2, `(.L_x_4895) ;  /* 0x0000036000027945 */ /* 0x000fd80003800000 */
[----:B------:R-:W-:Y:S05]  /*3dd0*/  @!P3 BRA `(.L_x_4896) ;  /* 0x0000000000d0b947 */ /* 0x000fea0003800000 */
[----:B----4-:R4:W0:Y:S01]  /*3de0*/  LDS.128 R12, [R29+0x1e000] ;  /* 0x01e000001d0c7984 */ /* 0x0108220000000c00 */
[----:B------:R-:W-:Y:S01]  /*3df0*/  ISETP.GE.AND P3, PT, R223, R119, PT ;  /* 0x00000077df00720c */ /* 0x000fe20003f66270 */
[----:B------:R-:W-:Y:S01]  /*3e00*/  IMAD.SHL.U32 R11, R202, 0x8, RZ ;  /* 0x00000008ca0b7824 */ /* 0x000fe200078e00ff */
[----:B------:R-:W-:Y:S01]  /*3e10*/  BSSY B3, `(.L_x_4897) ;  /* 0x000002f000037945 */ /* 0x000fe20003800000 */
[----:B---3--:R-:W-:Y:S02]  /*3e20*/  IMAD.MOV.U32 R76, RZ, RZ, R83 ;  /* 0x000000ffff4c7224 */ /* 0x008fe400078e0053 */
[----:B--2---:R-:W-:Y:S02]  /*3e30*/  IMAD.MOV.U32 R77, RZ, RZ, R82 ;  /* 0x000000ffff4d7224 */ /* 0x004fe400078e0052 */
[----:B------:R-:W-:-:S06]  /*3e40*/  IMAD.WIDE R76, R11, 0x2, R76 ;  /* 0x000000020b4c7825 */ /* 0x000fcc00078e024c */
        /* <DEDUP_REMOVED lines=27> */
[----:B------:R-:W-:Y:S02]  /*4000*/  HADD2.F32 R12, -RZ, R14.H1_H1 ;  /* 0x3000000eff0c7230 */ /* 0x000fe40000004100 */
[----:B------:R-:W-:Y:S01]  /*4010*/  FMUL.FTZ R149, R80, R73 ;  /* 0x0000004950957220 */ /* 0x000fe20000410000 */
[----:B------:R-:W-:-:S02]  /*4020*/  HADD2.F32 R75, -RZ, R160.H0_H0 ;  /* 0x200000a0ff4b7230 */ /* 0x000fc40000004100 */
[----:B------:R-:W-:Y:S02]  /*4030*/  HADD2.F32 R14, -RZ, R14.H0_H0 ;  /* 0x2000000eff0e7230 */ /* 0x000fe40000004100 */
[----:B------:R-:W-:Y:S01]  /*4040*/  FMUL.FTZ R73, R12, R15 ;  /* 0x0000000f0c497220 */ /* 0x000fe20000410000 */
[----:B------:R-:W-:Y:S02]  /*4050*/  HADD2.F32 R81, -RZ, R160.H1_H1 ;  /* 0x300000a0ff517230 */ /* 0x000fe40000004100 */
[-C--:B------:R-:W-:Y:S01]  /*4060*/  FFMA.FTZ R79, R80, R75.reuse, -R79 ;  /* 0x0000004b504f7223 */ /* 0x080fe2000001084f */
[----:B------:R-:W-:Y:S01]  /*4070*/  FFMA.FTZ R78, R78, R75, R149 ;  /* 0x0000004b4e4e7223 */ /* 0x000fe20000010095 */
[C---:B------:R-:W-:Y:S01]  /*4080*/  FMUL.FTZ R15, R14.reuse, R15 ;  /* 0x0000000f0e0f7220 */ /* 0x040fe20000410000 */
[----:B------:R-:W-:-:S03]  /*4090*/  FFMA.FTZ R73, R14, R81, -R73 ;  /* 0x000000510e497223 */ /* 0x000fc60000010849 */
[----:B------:R-:W-:Y:S01]  /*40a0*/  FFMA.FTZ R12, R12, R81, R15 ;  /* 0x000000510c0c7223 */ /* 0x000fe2000001000f */
[----:B------:R-:W-:Y:S02]  /*40b0*/  F2FP.F16.F32.PACK_AB R78, R78, R79 ;  /* 0x0000004f4e4e723e */ /* 0x000fe400000000ff */
[----:B------:R-:W-:Y:S02]  /*40c0*/  F2FP.F16.F32.PACK_AB R15, R74, R13 ;  /* 0x0000000d4a0f723e */ /* 0x000fe400000000ff */
[----:B------:R-:W-:Y:S01]  /*40d0*/  F2FP.F16.F32.PACK_AB R14, R12, R73 ;  /* 0x000000490c0e723e */ /* 0x000fe200000000ff */
[----:B------:R-:W-:Y:S01]  /*40e0*/  IMAD.MOV.U32 R12, RZ, RZ, R78 ;  /* 0x000000ffff0c7224 */ /* 0x000fe200078e004e */
[----:B------:R-:W-:-:S07]  /*40f0*/  MOV R13, R11 ;  /* 0x0000000b000d7202 */ /* 0x000fce0000000f00 */
.L_x_4898:
[----:B------:R-:W-:Y:S05]  /*4100*/  BSYNC B3 ;  /* 0x0000000000037941 */ /* 0x000fea0003800000 */
.L_x_4897:
[----:B0-----:R0:W-:Y:S02]  /*4110*/  ST.E.128 desc[UR60][R76.64], R12 ;  /* 0x0000000c4c007985 */ /* 0x0011e4000c101d3c */
.L_x_4896:
[----:B------:R-:W-:Y:S05]  /*4120*/  BSYNC B2 ;  /* 0x0000000000027941 */ /* 0x000fea0003800000 */
.L_x_4895:
[----:B------:R-:W-:Y:S01]  /*4130*/  ISETP.NE.AND P3, PT, R10, RZ, PT ;  /* 0x000000ff0a00720c */ /* 0x000fe20003f65270 */
[----:B------:R-:W-:-:S12]  /*4140*/  BSSY B2, `(.L_x_4899) ;  /* 0x0000036000027945 */ /* 0x000fd80003800000 */
[----:B------:R-:W-:Y:S05]  /*4150*/  @!P3 BRA `(.L_x_4900) ;  /* 0x0000000000d0b947 */ /* 0x000fea0003800000 */
[----:B0---4-:R0:W4:Y:S01]  /*4160*/  LDS.128 R12, [R28+0x21000] ;  /* 0x021000001c0c7984 */ /* 0x0111220000000c00 */
[----:B------:R-:W-:Y:S01]  /*4170*/  ISETP.GE.AND P3, PT, R221, R119, PT ;  /* 0x00000077dd00720c */ /* 0x000fe20003f66270 */
[----:B------:R-:W-:Y:S01]  /*4180*/  IMAD.SHL.U32 R11, R203, 0x8, RZ ;  /* 0x00000008cb0b7824 */ /* 0x000fe200078e00ff */
[----:B------:R-:W-:Y:S01]  /*4190*/  BSSY B3, `(.L_x_4901) ;  /* 0x000002f000037945 */ /* 0x000fe20003800000 */
[----:B---3--:R-:W-:Y:S02]  /*41a0*/  IMAD.MOV.U32 R72, RZ, RZ, R83 ;  /* 0x000000ffff487224 */ /* 0x008fe400078e0053 */
[----:B--2---:R-:W-:Y:S02]  /*41b0*/  IMAD.MOV.U32 R73, RZ, RZ, R82 ;  /* 0x000000ffff497224 */ /* 0x004fe400078e0052 */
[----:B------:R-:W-:-:S06]  /*41c0*/  IMAD.WIDE R72, R11, 0x2, R72 ;  /* 0x000000020b487825 */ /* 0x000fcc00078e0248 */
[----:B0-----:R-:W-:Y:S05]  /*41d0*/  @P3 BRA `(.L_x_4902) ;  /* 0x0000000000a83947 */ /* 0x001fea0003800000 */
[----:B------:R-:W-:Y:S01]  /*41e0*/  SHF.R.U64 R11, R68, 0x10, R69 ;  /* 0x00000010440b7819 */ /* 0x000fe20000001245 */
[----:B----4-:R-:W-:Y:S01]  /*41f0*/  HADD2.F32 R78, -RZ, R13.H0_H0 ;  /* 0x2000000dff4e7230 */ /* 0x010fe20000004100 */
        /* <DEDUP_REMOVED lines=36> */
[----:B------:R-:W-:Y:S01]  /*4440*/  F2FP.F16.F32.PACK_AB R15, R70, R13 ;  /* 0x0000000d460f723e */ /* 0x000fe200000000ff */
[----:B------:R-:W-:Y:S01]  /*4450*/  IMAD.MOV.U32 R13, RZ, RZ, R11 ;  /* 0x000000ffff0d7224 */ /* 0x000fe200078e000b */
[----:B------:R-:W-:Y:S01]  /*4460*/  F2FP.F16.F32.PACK_AB R14, R12, R69 ;  /* 0x000000450c0e723e */ /* 0x000fe200000000ff */
[----:B------:R-:W-:-:S07]  /*4470*/  IMAD.MOV.U32 R12, RZ, RZ, R74 ;  /* 0x000000ffff0c7224 */ /* 0x000fce00078e004a */
.L_x_4902:
[----:B------:R-:W-:Y:S05]  /*4480*/  BSYNC B3 ;  /* 0x0000000000037941 */ /* 0x000fea0003800000 */
.L_x_4901:
[----:B----4-:R0:W-:Y:S02]  /*4490*/  ST.E.128 desc[UR60][R72.64], R12 ;  /* 0x0000000c48007985 */ /* 0x0101e4000c101d3c */
.L_x_4900:
[----:B------:R-:W-:Y:S05]  /*44a0*/  BSYNC B2 ;  /* 0x0000000000027941 */ /* 0x000fea0003800000 */
.L_x_4899:
        /* <DEDUP_REMOVED lines=10> */
[--C-:B----4-:R-:W-:Y:S01]  /*4550*/  HADD2.F32 R72, -RZ, R15.reuse.H0_H0 ;  /* 0x2000000fff487230 */ /* 0x110fe20000004100 */
[----:B------:R-:W-:Y:S02]  /*4560*/  SHF.R.U32.HI R64, RZ, 0x10, R65 ;  /* 0x00000010ff407819 */ /* 0x000fe40000011641 */
[--C-:B------:R-:W-:Y:S01]  /*4570*/  SHF.R.U64 R74, R66, 0x10, R67.reuse ;  /* 0x00000010424a7819 */ /* 0x100fe20000001243 */
[----:B------:R-:W-:Y:S01]  /*4580*/  HADD2.F32 R66, -RZ, R15.H1_H1 ;  /* 0x3000000fff427230 */ /* 0x000fe20000004100 */
[----:B------:R-:W-:Y:S01]  /*4590*/  MOV R65, R13 ;  /* 0x0000000d00417202 */ /* 0x000fe20000000f00 */
[----:B------:R-:W-:Y:S01]  /*45a0*/  HADD2.F32 R70, -RZ, R70.H0_H0 ;  /* 0x20000046ff467230 */ /* 0x000fe20000004100 */
[----:B------:R-:W-:Y:S01]  /*45b0*/  SHF.R.U32.HI R11, RZ, 0x10, R67 ;  /* 0x00000010ff0b7819 */ /* 0x000fe20000011643 */
[----:B------:R-:W-:Y:S02]  /*45c0*/  HADD2.F32 R74, -RZ, R74.H0_H0 ;  /* 0x2000004aff4a7230 */ /* 0x000fe40000004100 */
[----:B------:R-:W-:-:S02]  /*45d0*/  HADD2.F32 R13, -RZ, R65.H1_H1 ;  /* 0x30000041ff0d7230 */ /* 0x000fc40000004100 */
[----:B------:R-:W-:Y:S02]  /*45e0*/  HADD2.F32 R65, -RZ, R65.H0_H0 ;  /* 0x20000041ff417230 */ /* 0x000fe40000004100 */
[----:B------:R-:W-:Y:S02]  /*45f0*/  HADD2.F32 R11, -RZ, R11.H0_H0 ;  /* 0x2000000bff0b7230 */ /* 0x000fe40000004100 */
[----:B------:R-:W-:Y:S02]  /*4600*/  HADD2.F32 R15, -RZ, R64.H0_H0 ;  /* 0x20000040ff0f7230 */ /* 0x000fe40000004100 */
[-C--:B------:R-:W-:Y:S01]  /*4610*/  FMUL.FTZ R64, R13, R74.reuse ;  /* 0x0000004a0d407220 */ /* 0x080fe20000410000 */
[C---:B------:R-:W-:Y:S01]  /*4620*/  FMUL.FTZ R74, R65.reuse, R74 ;  /* 0x0000004a414a7220 */ /* 0x040fe20000410000 */
[-C--:B------:R-:W-:Y:S01]  /*4630*/  FMUL.FTZ R67, R66, R11.reuse ;  /* 0x0000000b42437220 */ /* 0x080fe20000410000 */
[C---:B------:R-:W-:Y:S01]  /*4640*/  FMUL.FTZ R71, R72.reuse, R11 ;  /* 0x0000000b48477220 */ /* 0x040fe20000410000 */
[-C--:B------:R-:W-:Y:S01]  /*4650*/  FFMA.FTZ R11, R65, R70.reuse, -R64 ;  /* 0x00000046410b7223 */ /* 0x080fe20000010840 */
[----:B------:R-:W-:Y:S01]  /*4660*/  FFMA.FTZ R64, R13, R70, R74 ;  /* 0x000000460d407223 */ /* 0x000fe2000001004a */
[----:B------:R-:W-:Y:S01]  /*4670*/  FFMA.FTZ R13, R72, R15, -R67 ;  /* 0x0000000f480d7223 */ /* 0x000fe20000010843 */
[----:B------:R-:W-:-:S02]  /*4680*/  HADD2.F32 R65, -RZ, R158.H0_H0 ;  /* 0x2000009eff417230 */ /* 0x000fc40000004100 */
[----:B------:R-:W-:Y:S01]  /*4690*/  FFMA.FTZ R66, R66, R15, R71 ;  /* 0x0000000f42427223 */ /* 0x000fe20000010047 */
[--C-:B------:R-:W-:Y:S01]  /*46a0*/  HADD2.F32 R70, -RZ, R12.reuse.H1_H1 ;  /* 0x3000000cff467230 */ /* 0x100fe20000004100 */
[----:B------:R-:W-:Y:S01]  /*46b0*/  F2FP.F16.F32.PACK_AB R11, R64, R11 ;  /* 0x0000000b400b723e */ /* 0x000fe200000000ff */
[----:B------:R-:W-:Y:S02]  /*46c0*/  HADD2.F32 R72, -RZ, R12.H0_H0 ;  /* 0x2000000cff487230 */ /* 0x000fe40000004100 */
[----:B------:R-:W-:Y:S02]  /*46d0*/  HADD2.F32 R67, -RZ, R158.H1_H1 ;  /* 0x3000009eff437230 */ /* 0x000fe40000004100 */
[-C--:B------:R-:W-:Y:S01]  /*46e0*/  FMUL.FTZ R71, R70, R65.reuse ;  /* 0x0000004146477220 */ /* 0x080fe20000410000 */
[----:B------:R-:W-:Y:S02]  /*46f0*/  HADD2.F32 R12, -RZ, R14.H1_H1 ;  /* 0x3000000eff0c7230 */ /* 0x000fe40000004100 */
[----:B------:R-:W-:Y:S01]  /*4700*/  FMUL.FTZ R65, R72, R65 ;  /* 0x0000004148417220 */ /* 0x000fe20000410000 */
[----:B------:R-:W-:-:S02]  /*4710*/  HADD2.F32 R15, -RZ, R157.H1_H1 ;  /* 0x3000009dff0f7230 */ /* 0x000fc40000004100 */
[----:B------:R-:W-:Y:S02]  /*4720*/  HADD2.F32 R14, -RZ, R14.H0_H0 ;  /* 0x2000000eff0e7230 */ /* 0x000fe40000004100 */
[----:B------:R-:W-:Y:S01]  /*4730*/  FMUL.FTZ R73, R12, R67 ;  /* 0x000000430c497220 */ /* 0x000fe20000410000 */
[----:B------:R-:W-:Y:S02]  /*4740*/  HADD2.F32 R157, -RZ, R157.H0_H0 ;  /* 0x2000009dff9d7230 */ /* 0x000fe40000004100 */
[-C--:B------:R-:W-:Y:S01]  /*4750*/  FFMA.FTZ R71, R72, R15.reuse, -R71 ;  /* 0x0000000f48477223 */ /* 0x080fe20000010847 */
[----:B------:R-:W-:Y:S01]  /*4760*/  FFMA.FTZ R70, R70, R15, R65 ;  /* 0x0000000f46467223 */ /* 0x000fe20000010041 */
[----:B------:R-:W-:Y:S01]  /*4770*/  FMUL.FTZ R67, R14, R67 ;  /* 0x000000430e437220 */ /* 0x000fe20000410000 */
[----:B------:R-:W-:Y:S01]  /*4780*/  F2FP.F16.F32.PACK_AB R15, R66, R13 ;  /* 0x0000000d420f723e */ /* 0x000fe200000000ff */
[----:B------:R-:W-:Y:S01]  /*4790*/  FFMA.FTZ R73, R14, R157, -R73 ;  /* 0x0000009d0e497223 */ /* 0x000fe20000010849 */
[----:B------:R-:W-:-:S02]  /*47a0*/  IMAD.MOV.U32 R13, RZ, RZ, R11 ;  /* 0x000000ffff0d7224 */ /* 0x000fc400078e000b */
[----:B------:R-:W-:Y:S01]  /*47b0*/  FFMA.FTZ R12, R12, R157, R67 ;  /* 0x0000009d0c0c7223 */ /* 0x000fe20000010043 */
[----:B------:R-:W-:-:S04]  /*47c0*/  F2FP.F16.F32.PACK_AB R70, R70, R71 ;  /* 0x000000474646723e */ /* 0x000fc800000000ff */
[----:B------:R-:W-:Y:S01]  /*47d0*/  F2FP.F16.F32.PACK_AB R14, R12, R73 ;  /* 0x000000490c0e723e */ /* 0x000fe200000000ff */
[----:B------:R-:W-:-:S07]  /*47e0*/  IMAD.MOV.U32 R12, RZ, RZ, R70 ;  /* 0x000000ffff0c7224 */ /* 0x000fce00078e0046 */
.L_x_4906:
[----:B------:R-:W-:Y:S05]  /*47f0*/  BSYNC B3 ;  /* 0x0000000000037941 */ /* 0x000fea0003800000 */
.L_x_4905:
[----:B----4-:R0:W-:Y:S02]  /*4800*/  ST.E.128 desc[UR60][R68.64], R12 ;  /* 0x0000000c44007985 */ /* 0x0101e4000c101d3c */
.L_x_4904:
[----:B------:R-:W-:Y:S05]  /*4810*/  BSYNC B2 ;  /* 0x0000000000027941 */ /* 0x000fea0003800000 */
.L_x_4903:
        /* <DEDUP_REMOVED lines=15> */
[----:B------:R-:W-:Y:S02]  /*4910*/  HADD2.F32 R12, -RZ, R13.H1_H1 ;  /* 0x3000000dff0c7230 */ /* 0x000fe40000004100 */
        /* <DEDUP_REMOVED lines=8> */
[----:B------:R-:W-:-:S02]  /*49a0*/  HADD2.F32 R66, -RZ, R66.H0_H0 ;  /* 0x20000042ff427230 */ /* 0x000fc40000004100 */
[----:B------:R-:W-:Y:S01]  /*49b0*/  FMUL.FTZ R68, R13, R68 ;  /* 0x000000440d447220 */ /* 0x000fe20000410000 */
[----:B------:R-:W-:Y:S02]  /*49c0*/  HADD2.F32 R15, -RZ, R60.H1_H1 ;  /* 0x3000003cff0f7230 */ /* 0x000fe40000004100 */
[----:B------:R-:W-:Y:S01]  /*49d0*/  FFMA.FTZ R12, R12, R62, R63 ;  /* 0x0000003e0c0c7223 */ /* 0x000fe2000001003f */
[----:B------:R-:W-:Y:S02]  /*49e0*/  HADD2.F32 R63, -RZ, R156.H0_H0 ;  /* 0x2000009cff3f7230 */ /* 0x000fe40000004100 */
[----:B------:R-:W-:Y:S01]  /*49f0*/  FFMA.FTZ R68, R61, R66, R68 ;  /* 0x000000423d447223 */ /* 0x000fe20000010044 */
[----:B------:R-:W-:Y:S02]  /*4a00*/  HADD2.F32 R60, -RZ, R60.H0_H0 ;  /* 0x2000003cff3c7230 */ /* 0x000fe40000004100 */
[----:B------:R-:W-:Y:S01]  /*4a10*/  FFMA.FTZ R11, R11, R62, -R70 ;  /* 0x0000003e0b0b7223 */ /* 0x000fe20000010846 */
[----:B------:R-:W-:-:S02]  /*4a20*/  HADD2.F32 R156, -RZ, R156.H1_H1 ;  /* 0x3000009cff9c7230 */ /* 0x000fc40000004100 */
[----:B------:R-:W-:Y:S01]  /*4a30*/  FFMA.FTZ R13, R13, R66, -R72 ;  /* 0x000000420d0d7223 */ /* 0x000fe20000010848 */
[--C-:B------:R-:W-:Y:S02]  /*4a40*/  HADD2.F32 R61, -RZ, R14.reuse.H1_H1 ;  /* 0x3000000eff3d7230 */ /* 0x100fe40000004100 */
[-C--:B------:R-:W-:Y:S01]  /*4a50*/  FMUL.FTZ R67, R15, R63.reuse ;  /* 0x0000003f0f437220 */ /* 0x080fe20000410000 */
[----:B------:R-:W-:Y:S02]  /*4a60*/  HADD2.F32 R14, -RZ, R14.H0_H0 ;  /* 0x2000000eff0e7230 */ /* 0x000fe40000004100 */
[----:B------:R-:W-:Y:S01]  /*4a70*/  FMUL.FTZ R66, R60, R63 ;  /* 0x0000003f3c427220 */ /* 0x000fe20000410000 */
[--C-:B------:R-:W-:Y:S02]  /*4a80*/  HADD2.F32 R62, -RZ, R155.reuse.H0_H0 ;  /* 0x2000009bff3e7230 */ /* 0x100fe40000004100 */
[----:B------:R-:W-:Y:S01]  /*4a90*/  FMUL.FTZ R63, R61, R156 ;  /* 0x0000009c3d3f7220 */ /* 0x000fe20000410000 */
[----:B------:R-:W-:-:S02]  /*4aa0*/  HADD2.F32 R155, -RZ, R155.H1_H1 ;  /* 0x3000009bff9b7230 */ /* 0x000fc40000004100 */
        /* <DEDUP_REMOVED lines=8> */
[----:B------:R-:W-:Y:S02]  /*4b30*/  F2FP.F16.F32.PACK_AB R12, R66, R67 ;  /* 0x00000043420c723e */ /* 0x000fe400000000ff */
[----:B------:R-:W-:-:S07]  /*4b40*/  F2FP.F16.F32.PACK_AB R14, R156, R63 ;  /* 0x0000003f9c0e723e */ /* 0x000fce00000000ff */
.L_x_4910:
[----:B------:R-:W-:Y:S05]  /*4b50*/  BSYNC B3 ;  /* 0x0000000000037941 */ /* 0x000fea0003800000 */
.L_x_4909:
[----:B----4-:R0:W-:Y:S02]  /*4b60*/  ST.E.128 desc[UR60][R64.64], R12 ;  /* 0x0000000c40007985 */ /* 0x0101e4000c101d3c */
.L_x_4908:
[----:B------:R-:W-:Y:S05]  /*4b70*/  BSYNC B2 ;  /* 0x0000000000027941 */ /* 0x000fea0003800000 */
.L_x_4907:
        /* <DEDUP_REMOVED lines=48> */
.L_x_4912:
[----:B------:R-:W-:Y:S05]  /*4e80*/  BSYNC B2 ;  /* 0x0000000000027941 */ /* 0x000fea0003800000 */
.L_x_4911:
[----:B----4-:R0:W-:Y:S02]  /*4e90*/  ST.E.128 desc[UR60][R60.64], R12 ;  /* 0x0000000c3c007985 */ /* 0x0101e4000c101d3c */
.L_x_4890:
[----:B------:R-:W-:Y:S05]  /*4ea0*/  BSYNC B1 ;  /* 0x0000000000017941 */ /* 0x000fea0003800000 */
.L_x_4889:
[----:B------:R-:W-:-:S03]  /*4eb0*/  UMOV UR4, 0xffffffff ;  /* 0xffffffff00047882 */ /* 0x000fc60000000000 */
[----:B------:R-:W-:Y:S05]  /*4ec0*/  BRA.DIV UR4, `(.L_x_4913) ;  /* 0x0000024a04a07947 */ /* 0x000fea000b800000 */
[----:B-1----:R-:W1:Y:S04]  /*4ed0*/  SHFL.IDX PT, R115, R115, 0x1, 0x1c1f ;  /* 0x003c1f0073737f89 */ /* 0x002e6800000e0000 */
[----:B------:R-:W0:Y:S02]  /*4ee0*/  SHFL.IDX PT, R118, R118, 0x1, 0x1c1f ;  /* 0x003c1f0076767f89 */ /* 0x000e2400000e0000 */
.L_x_5310:
[----:B------:R-:W-:Y:S05]  /*4ef0*/  @P4 BRA `(.L_x_4914) ;  /* 0x0000005000f84947 */ /* 0x000fea0003800000 */
[----:B------:R-:W-:Y:S01]  /*4f00*/  ISETP.NE.AND P3, PT, R8, RZ, PT ;  /* 0x000000ff0800720c */ /* 0x000fe20003f65270 */
[----:B------:R-:W-:-:S12]  /*4f10*/  BSSY B1, `(.L_x_4915) ;  /* 0x0000032000017945 */ /* 0x000fd80003800000 */
[----:B------:R-:W-:Y:S05]  /*4f20*/  @!P3 BRA `(.L_x_4916) ;  /* 0x0000000000c0b947 */ /* 0x000fea0003800000 */
[----:B0---4-:R0:W4:Y:S01]  /*4f30*/  LDS.128 R12, [R28+0x20000] ;  /* 0x020000001c0c7984 */ /* 0x0111220000000c00 */
[C---:B------:R-:W-:Y:S01]  /*4f40*/  LEA R56, P3, R16.reuse, R118, 0x1 ;  /* 0x0000007610387211 */ /* 0x040fe200078608ff */
[----:B------:R-:W-:Y:S03]  /*4f50*/  BSSY B2, `(.L_x_4917) ;  /* 0x000002c000027945 */ /* 0x000fe60003800000 */
[----:B-1----:R-:W-:Y:S02]  /*4f60*/  LEA.HI.X R57, R16, R115, R17, 0x1, P3 ;  /* 0x0000007310397211 */ /* 0x002fe400018f0c11 */
        /* <DEDUP_REMOVED lines=42> */
.L_x_4918:
[----:B------:R-:W-:Y:S05]  /*5210*/  BSYNC B2 ;  /* 0x0000000000027941 */ /* 0x000fea0003800000 */
.L_x_4917:
[----:B----4-:R0:W-:Y:S02]  /*5220*/  ST.E.128 desc[UR60][R56.64], R12 ;  /* 0x0000000c38007985 */ /* 0x0101e4000c101d3c */
.L_x_4916:
[----:B------:R-:W-:Y:S05]  /*5230*/  BSYNC B1 ;  /* 0x0000000000017941 */ /* 0x000fea0003800000 */
.L_x_4915:
[----:B------:R-:W-:Y:S01]  /*5240*/  ISETP.NE.AND P3, PT, R9, RZ, PT ;  /* 0x000000ff0900720c */ /* 0x000fe20003f65270 */
[----:B------:R-:W-:-:S12]  /*5250*/  BSSY B1, `(.L_x_4919) ;  /* 0x0000034000017945 */ /* 0x000fd80003800000 */
[----:B------:R-:W-:Y:S05]  /*5260*/  @!P3 BRA `(.L_x_4920) ;  /* 0x0000000000c8b947 */ /* 0x000fea0003800000 */
[----:B0---4-:R0:W4:Y:S01]  /*5270*/  LDS.128 R12, [R29+0x20000] ;  /* 0x020000001d0c7984 */ /* 0x0111220000000c00 */
[----:B------:R-:W-:Y:S01]  /*5280*/  ISETP.GE.AND P3, PT, R223, R119, PT ;  /* 0x00000077df00720c */ /* 0x000fe20003f66270 */
[----:B------:R-:W-:Y:S01]  /*5290*/  IMAD.SHL.U32 R11, R202, 0x8, RZ ;  /* 0x00000008ca0b7824 */ /* 0x000fe200078e00ff */
[----:B------:R-:W-:Y:S01]  /*52a0*/  MOV R52, R118 ;  /* 0x0000007600347202 */ /* 0x000fe20000000f00 */
[----:B-1----:R-:W-:Y:S01]  /*52b0*/  IMAD.MOV.U32 R53, RZ, RZ, R115 ;  /* 0x000000ffff357224 */ /* 0x002fe200078e0073 */
        /* <DEDUP_REMOVED lines=43> */
.L_x_4922:
[----:B------:R-:W-:Y:S05]  /*5570*/  BSYNC B2 ;  /* 0x0000000000027941 */ /* 0x000fea0003800000 */
.L_x_4921:
[----:B----4-:R0:W-:Y:S02]  /*5580*/  ST.E.128 desc[UR60][R52.64], R12 ;  /* 0x0000000c34007985 */ /* 0x0101e4000c101d3c */
.L_x_4920:
[----:B------:R-:W-:Y:S05]  /*5590*/  BSYNC B1 ;  /* 0x0000000000017941 */ /* 0x000fea0003800000 */
.L_x_4919:
[----:B------:R-:W-:Y:S01]  /*55a0*/  ISETP.NE.AND P3, PT, R10, RZ, PT ;  /* 0x000000ff0a00720c */ /* 0x000fe20003f65270 */
[----:B------:R-:W-:-:S12]  /*55b0*/  BSSY B1, `(.L_x_4923) ;  /* 0x0000034000017945 */ /* 0x000fd80003800000 */
[----:B------:R-:W-:Y:S05]  /*55c0*/  @!P3 BRA `(.L_x_4924) ;  /* 0x0000000000c8b947 */ /* 0x000fea0003800000 */
[----:B0---4-:R0:W4:Y:S01]  /*55d0*/  LDS.128 R12, [R28+0x23000] ;  /* 0x023000001c0c7984 */ /* 0x0111220000000c00 */
[----:B------:R-:W-:Y:S01]  /*55e0*/  ISETP.GE.AND P3, PT, R221, R119, PT ;  /* 0x00000077dd00720c */ /* 0x000fe20003f66270 */
[----:B------:R-:W-:Y:S01]  /*55f0*/  IMAD.SHL.U32 R11, R203, 0x8, RZ ;  /* 0x00000008cb0b7824 */ /* 0x000fe200078e00ff */
[----:B------:R-:W-:Y:S01]  /*5600*/  BSSY B2, `(.L_x_4925) ;  /* 0x000002d000027945 */ /* 0x000fe20003800000 */
[----:B------:R-:W-:Y:S02]  /*5610*/  IMAD.MOV.U32 R48, RZ, RZ, R118 ;  /* 0x000000ffff307224 */ /* 0x000fe400078e0076 */
[----:B-1----:R-:W-:Y:S02]  /*5620*/  IMAD.MOV.U32 R49, RZ, RZ, R115 ;  /* 0x000000ffff317224 */ /* 0x002fe400078e0073 */
        /* <DEDUP_REMOVED lines=42> */
.L_x_4926:
[----:B------:R-:W-:Y:S05]  /*58d0*/  BSYNC B2 ;  /* 0x0000000000027941 */ /* 0x000fea0003800000 */
.L_x_4925:
[----:B----4-:R0:W-:Y:S02]  /*58e0*/  ST.E.128 desc[UR60][R48.64], R12 ;  /* 0x0000000c30007985 */ /* 0x0101e4000c101d3c */
.L_x_4924:
[----:B------:R-:W-:Y:S05]  /*58f0*/  BSYNC B1 ;  /* 0x0000000000017941 */ /* 0x000fea0003800000 */
.L_x_4923:
        /* <DEDUP_REMOVED lines=49> */
.L_x_4930:
[----:B------:R-:W-:Y:S05]  /*5c10*/  BSYNC B2 ;  /* 0x0000000000027941 */ /* 0x000fea0003800000 */
.L_x_4929:
[----:B----4-:R0:W-:Y:S02]  /*5c20*/  ST.E.128 desc[UR60][R44.64], R12 ;  /* 0x0000000c2c007985 */ /* 0x0101e4000c101d3c */
.L_x_4928:
[----:B------:R-:W-:Y:S05]  /*5c30*/  BSYNC B1 ;  /* 0x0000000000017941 */ /* 0x000fea0003800000 */
.L_x_4927:
        /* <DEDUP_REMOVED lines=49> */
.L_x_4934:
[----:B------:R-:W-:Y:S05]  /*5f50*/  BSYNC B2 ;  /* 0x0000000000027941 */ /* 0x000fea0003800000 */
.L_x_4933:
[----:B----4-:R0:W-:Y:S02]  /*5f60*/  ST.E.128 desc[UR60][R40.64], R12 ;  /* 0x0000000c28007985 */ /* 0x0101e4000c101d3c */
.L_x_4932:
[----:B------:R-:W-:Y:S05]  /*5f70*/  BSYNC B1 ;  /* 0x0000000000017941 */ /* 0x000fea0003800000 */
.L_x_4931:
[----:B------:R-:W-:-:S13]  /*5f80*/  ISETP.NE.AND P3, PT, R25, RZ, PT ;  /* 0x000000ff1900720c */ /* 0x000fda0003f65270 */
        /* <DEDUP_REMOVED lines=47> */
.L_x_4936:
[----:B------:R-:W-:Y:S05]  /*6280*/  BSYNC B1 ;  /* 0x0000000000017941 */ /* 0x000fea0003800000 */
.L_x_4935:
[----:B----4-:R0:W-:Y:S01]  /*6290*/  ST.E.128 desc[UR60][R36.64], R12 ;  /* 0x0000000c24007985 */ /* 0x0101e2000c101d3c */
[----:B------:R-:W-:Y:S05]  /*62a0*/  BRA `(.L_x_4914) ;  /* 0x00000040000c7947 */ /* 0x000fea0003800000 */
.L_x_4880:
        /* <DEDUP_REMOVED lines=20> */
[----:B------:R-:W-:Y:S01]  /*63f0*/  CS2R R54, SRZ ;  /* 0x0000000000367805 */ /* 0x000fe2000001ff00 */
[----:B------:R-:W-:Y:S01]  /*6400*/  IMAD.X R33, R11, 0x1, R100, P2 ;  /* 0x000000010b217824 */ /* 0x000fe200010e0664 */
[----:B------:R-:W-:Y:S02]  /*6410*/  LEA R56, P2, R32, UR4, 0x1 ;  /* 0x0000000420387c11 */ /* 0x000fe4000f8408ff */
[----:B------:R-:W-:-:S02]  /*6420*/  CS2R R52, SRZ ;  /* 0x0000000000347805 */ /* 0x000fc4000001ff00 */
[----:B------:R-:W-:Y:S01]  /*6430*/  LEA.HI.X R57, R32, UR5, R33, 0x1, P2 ;  /* 0x0000000520397c11 */ /* 0x000fe200090f0c21 */
[----:B------:R-:W-:Y:S01]  /*6440*/  ULDC.64 UR4, c[0x0][0x400] ;  /* 0x0001000000047ab9 */ /* 0x000fe20000000a00 */
[----:B------:R-:W-:-:S04]  /*6450*/  IADD3 R32, P2, R90, R12, RZ ;  /* 0x0000000c5a207210 */ /* 0x000fc80007f5e0ff */
[----:B------:R-:W-:Y:S02]  /*6460*/  IADD3.X R33, R80, R4, RZ, P2, !PT ;  /* 0x0000000450217210 */ /* 0x000fe400017fe4ff */
        /* <DEDUP_REMOVED lines=19> */
.L_x_4938:
[----:B------:R-:W-:Y:S05]  /*65a0*/  BSYNC B1 ;  /* 0x0000000000017941 */ /* 0x000fea0003800000 */
.L_x_4937:
        /* <DEDUP_REMOVED lines=48> */
.L_x_4940:
[----:B------:R-:W-:Y:S05]  /*68b0*/  BSYNC B1 ;  /* 0x0000000000017941 */ /* 0x000fea0003800000 */
.L_x_4939:
[----:B------:R-:W2:Y:S01]  /*68c0*/  LDL R11, [R1+0x38] ;  /* 0x00003800010b7983 */ /* 0x000ea20000100800 */
[----:B0-----:R-:W-:Y:S01]  /*68d0*/  IMAD.MOV.U32 R12, RZ, RZ, R33 ;  /* 0x000000ffff0c7224 */ /* 0x001fe200078e0021 */
[----:B------:R-:W-:Y:S01]  /*68e0*/  PRMT R164, R82, 0x5410, R81 ;  /* 0x0000541052a47816 */ /* 0x000fe20000000051 */
[----:B------:R-:W-:Y:S02]  /*68f0*/  IMAD.MOV.U32 R14, RZ, RZ, R37 ;  /* 0x000000ffff0e7224 */ /* 0x000fe400078e0025 */
[----:B------:R-:W-:-:S05]  /*6900*/  IMAD.MOV.U32 R13, RZ, RZ, R36 ;  /* 0x000000ffff0d7224 */ /* 0x000fca00078e0024 */
[----:B------:R-:W-:Y:S02]  /*6910*/  PRMT R168, R13, 0x7610, R168 ;  /* 0x000076100da87816 */ /* 0x000fe400000000a8 */
[----:B------:R-:W-:Y:S02]  /*6920*/  MOV R13, R40 ;  /* 0x00000028000d7202 */ /* 0x000fe40000000f00 */
[----:B--2---:R-:W-:Y:S01]  /*6930*/  R2UR UR4, R11 ;  /* 0x000000000b0472ca */ /* 0x004fe200000e0000 */
[----:B------:R-:W-:-:S05]  /*6940*/  IMAD.MOV.U32 R11, RZ, RZ, R32 ;  /* 0x000000ffff0b7224 */ /* 0x000fca00078e0020 */
[----:B------:R-:W-:Y:S01]  /*6950*/  PRMT R163, R12, 0x5410, R11 ;  /* 0x000054100ca37816 */ /* 0x000fe2000000000b */
[----:B------:R-:W-:Y:S01]  /*6960*/  IMAD.MOV.U32 R12, RZ, RZ, R39 ;  /* 0x000000ffff0c7224 */ /* 0x000fe200078e0027 */
[----:B------:R-:W-:-:S04]  /*6970*/  MOV R11, R38 ;  /* 0x00000026000b7202 */ /* 0x000fc80000000f00 */
[----:B------:R-:W-:Y:S01]  /*6980*/  PRMT R167, R167, 0x5410, R11 ;  /* 0x00005410a7a77816 */ /* 0x000fe2000000000b */
[----:B------:R-:W-:Y:S01]  /*6990*/  IMAD.MOV.U32 R11, RZ, RZ, R42 ;  /* 0x000000ffff0b7224 */ /* 0x000fe200078e002a */
[----:B------:R-:W-:Y:S01]  /*69a0*/  PRMT R169, R12, 0x5410, R14 ;  /* 0x000054100ca97816 */ /* 0x000fe2000000000e */
[----:B------:R-:W-:Y:S01]  /*69b0*/  IMAD.MOV.U32 R12, RZ, RZ, R43 ;  /* 0x000000ffff0c7224 */ /* 0x000fe200078e002b */
[----:B------:R-:W-:Y:S01]  /*69c0*/  UISETP.NE.AND UP0, UPT, UR4, 0x3, UPT ;  /* 0x000000030400788c */ /* 0x000fe2000bf05270 */
[----:B------:R-:W-:Y:S01]  /*69d0*/  IMAD.MOV.U32 R14, RZ, RZ, R41 ;  /* 0x000000ffff0e7224 */ /* 0x000fe200078e0029 */
[----:B------:R-:W-:Y:S01]  /*69e0*/  PRMT R170, R11, 0x5410, R13 ;  /* 0x000054100baa7816 */ /* 0x000fe2000000000d */
[----:B------:R-:W-:Y:S01]  /*69f0*/  IMAD.MOV.U32 R11, RZ, RZ, R46 ;  /* 0x000000ffff0b7224 */ /* 0x000fe200078e002e */
[----:B------:R-:W-:Y:S01]  /*6a00*/  PRMT R158, R12, 0x7610, R158 ;  /* 0x000076100c9e7816 */ /* 0x000fe2000000009e */
[----:B------:R-:W-:Y:S01]  /*6a10*/  IMAD.MOV.U32 R12, RZ, RZ, R47 ;  /* 0x000000ffff0c7224 */ /* 0x000fe200078e002f */
[----:B------:R-:W-:Y:S01]  /*6a20*/  PRMT R152, R14, 0x7610, R152 ;  /* 0x000076100e987816 */ /* 0x000fe20000000098 */
[----:B------:R-:W-:Y:S01]  /*6a30*/  IMAD.MOV.U32 R13, RZ, RZ, R44 ;  /* 0x000000ffff0d7224 */ /* 0x000fe200078e002c */
[----:B------:R-:W-:Y:S01]  /*6a40*/  PLOP3.LUT P2, PT, PT, PT, UP0, 0x80, 0x0 ;  /* 0x000000000000781c */ /* 0x000fe20003f4f008 */
[----:B------:R-:W-:Y:S01]  /*6a50*/  IMAD.MOV.U32 R14, RZ, RZ, R45 ;  /* 0x000000ffff0e7224 */ /* 0x000fe200078e002d */
[----:B------:R-:W-:Y:S01]  /*6a60*/  PRMT R165, R11, 0x5410, R12 ;  /* 0x000054100ba57816 */ /* 0x000fe2000000000c */
[----:B------:R-:W-:Y:S01]  /*6a70*/  IMAD.MOV.U32 R12, RZ, RZ, R51 ;  /* 0x000000ffff0c7224 */ /* 0x000fe200078e0033 */
[----:B------:R-:W-:-:S02]  /*6a80*/  MOV R11, R50 ;  /* 0x00000032000b7202 */ /* 0x000fc40000000f00 */
        /* <DEDUP_REMOVED lines=10> */
[----:B------:R-:W-:Y:S01]  /*6b30*/  PRMT R172, R11, 0x7610, R172 ;  /* 0x000076100bac7816 */ /* 0x000fe200000000ac */
[----:B-----5:R-:W-:Y:S01]  /*6b40*/  IMAD.MOV.U32 R11, RZ, RZ, R58 ;  /* 0x000000ffff0b7224 */ /* 0x020fe200078e003a */
        /* <DEDUP_REMOVED lines=40> */
.L_x_4941:
[----:B------:R-:W-:Y:S01]  /*6dd0*/  IMAD R86, R19, 0x8, R18 ;  /* 0x0000000813567824 */ /* 0x000fe200078e0212 */
[----:B------:R-:W-:Y:S01]  /*6de0*/  SHF.L.U32 R87, R219, 0x1f, RZ ;  /* 0x0000001fdb577819 */ /* 0x000fe200000006ff */
[----:B------:R-:W0:Y:S01]  /*6df0*/  LDC R130, c[0x0][0x2f4] ;  /* 0x0000bd00ff827b82 */ /* 0x000e220000000800 */
[----:B------:R-:W-:Y:S02]  /*6e00*/  BSSY B1, `(.L_x_4942) ;  /* 0x0000003000017945 */ /* 0x000fe40003800000 */
[----:B------:R-:W1:Y:S02]  /*6e10*/  SYNCS.PHASECHK.TRANS64.TRYWAIT P5, [R86+URZ+0x30890], R87 ;  /* 0x03089057560075a7 */ /* 0x000e6400080a017f */
[----:B-1----:R-:W-:Y:S05]  /*6e20*/  @!P5 BRA `(.L_x_4943) ;  /* 0x0000022c0014d947 */ /* 0x002fea0003800000 */
.L_x_5311:
[----:B------:R-:W-:Y:S05]  /*6e30*/  BSYNC B1 ;  /* 0x0000000000017941 */ /* 0x000fea0003800000 */
.L_x_4942:
[----:B------:R-:W-:Y:S01]  /*6e40*/  UMOV UR4, 0xffffffff ;  /* 0xffffffff00047882 */ /* 0x000fe20000000000 */
[----:B0-----:R-:W-:Y:S02]  /*6e50*/  IMAD.IADD R134, R130, 0x1, -R122 ;  /* 0x0000000182867824 */ /* 0x001fe400078e0a7a */
[----:B------:R-:W-:Y:S05]  /*6e60*/  BRA.DIV UR4, `(.L_x_4944) ;  /* 0x0000022e04187947 */ /* 0x000fea000b800000 */
[----:B------:R0:W2:Y:S04]  /*6e70*/  SHFL.IDX PT, R117, R115, RZ, 0x1c1f ;  /* 0x001c1fff73757589 */ /* 0x0000a800000e0000 */
[----:B------:R0:W3:Y:S02]  /*6e80*/  SHFL.IDX PT, R116, R118, RZ, 0x1c1f ;  /* 0x001c1fff76747589 */ /* 0x0000e400000e0000 */
.L_x_5315:
[----:B------:R-:W-:Y:S04]  /*6e90*/  BSSY B1, `(.L_x_4945) ;  /* 0x000015d000017945 */ /* 0x000fe80003800000 */
[----:B------:R-:W-:Y:S05]  /*6ea0*/  @P3 BRA `(.L_x_4946) ;  /* 0x00000014006c3947 */ /* 0x000fea0003800000 */
[----:B------:R-:W-:Y:S01]  /*6eb0*/  ISETP.NE.AND P3, PT, R8, RZ, PT ;  /* 0x000000ff0800720c */ /* 0x000fe20003f65270 */
[----:B------:R-:W-:-:S12]  /*6ec0*/  BSSY B2, `(.L_x_4947) ;  /* 0x0000077000027945 */ /* 0x000fd80003800000 */
[----:B------:R-:W-:Y:S05]  /*6ed0*/  @!P3 BRA `(.L_x_4948) ;  /* 0x0000000400d4b947 */ /* 0x000fea0003800000 */
[----:B------:R-:W-:Y:S01]  /*6ee0*/  SEL R11, R122, R134, !P0 ;  /* 0x000000867a0b7207 */ /* 0x000fe20004000000 */
[----:B------:R-:W-:Y:S01]  /*6ef0*/  IMAD R15, R19, 0x4800, R136 ;  /* 0x00004800130f7824 */ /* 0x000fe200078e0288 */
[C---:B---3--:R-:W-:Y:S01]  /*6f00*/  LEA R120, P3, R5.reuse, R116, 0x1 ;  /* 0x0000007405787211 */ /* 0x048fe200078608ff */
[----:B------:R-:W-:Y:S01]  /*6f10*/  BSSY B3, `(.L_x_4949) ;  /* 0x000006d000037945 */ /* 0x000fe20003800000 */
        /* <DEDUP_REMOVED lines=12> */
[----:B------:R-:W-:-:S04]  /*6fe0*/  IMAD.IADD R12, R12, 0x1, R13 ;  /* 0x000000010c0c7824 */ /* 0x000fc800078e020d */
[----:B------:R-:W-:Y:S01]  /*6ff0*/  IMAD R13, R19, 0x4800, R12 ;  /* 0x00004800130d7824 */ /* 0x000fe200078e020c */
[----:B------:R-:W-:-:S03]  /*7000*/  LEA R12, R15, R18, 0x1 ;  /* 0x000000120f0c7211 */ /* 0x000fc600078e08ff */
[----:B------:R-:W-:-:S03]  /*7010*/  IMAD R80, R13, 0x2, R18 ;  /* 0x000000020d507824 */ /* 0x000fc600078e0212 */
[----:B------:R-:W2:Y:S04]  /*7020*/  LDS.128 R12, [R12+0x1e400] ;  /* 0x01e400000c0c7984 */ /* 0x000ea80000000c00 */
[----:B------:R-:W3:Y:S01]  /*7030*/  LDS.128 R80, [R80+0x1e400] ;  /* 0x01e4000050507984 */ /* 0x000ee20000000c00 */
[----:B------:R-:W-:Y:S05]  /*7040*/  @P3 BRA `(.L_x_4950) ;  /* 0x0000000400643947 */ /* 0x000fea0003800000 */
[----:B---3--:R-:W-:Y:S01]  /*7050*/  IMAD.MOV.U32 R147, RZ, RZ, R81 ;  /* 0x000000ffff937224 */ /* 0x008fe200078e0051 */
[----:B------:R-:W-:Y:S01]  /*7060*/  SHF.R.U32.HI R154, RZ, 0x10, R53 ;  /* 0x00000010ff9a7819 */ /* 0x000fe20000011635 */
[----:B--2---:R-:W-:Y:S01]  /*7070*/  IMAD.MOV.U32 R81, RZ, RZ, R13 ;  /* 0x000000ffff517224 */ /* 0x004fe200078e000d */
[----:B------:R-:W-:Y:S01]  /*7080*/  SHF.R.U64 R52, R52, 0x10, R53 ;  /* 0x0000001034347819 */ /* 0x000fe20000001235 */
[----:B------:R-:W-:Y:S01]  /*7090*/  HADD2.F32 R149, -RZ, R149.H0_H0 ;  /* 0x20000095ff957230 */ /* 0x000fe20000004100 */
[----:B------:R-:W-:Y:S01]  /*70a0*/  SHF.R.U64 R40, R40, 0x10, R41 ;  /* 0x0000001028287819 */ /* 0x000fe20000001229 */
[----:B------:R-:W-:Y:S01]  /*70b0*/  HADD2.F32 R148, -RZ, R147.H0_H0 ;  /* 0x20000093ff947230 */ /* 0x000fe20000004100 */
[----:B------:R-:W-:Y:S01]  /*70c0*/  SHF.R.U64 R54, R54, 0x10, R55 ;  /* 0x0000001036367819 */ /* 0x000fe20000001237 */
[----:B------:R-:W-:Y:S01]  /*70d0*/  HADD2.F32 R150, -RZ, R81.H0_H0 ;  /* 0x20000051ff967230 */ /* 0x000fe20000004100 */
[----:B------:R-:W-:Y:S01]  /*70e0*/  SHF.R.U64 R42, R42, 0x10, R43 ;  /* 0x000000102a2a7819 */ /* 0x000fe2000000122b */
[----:B------:R-:W-:-:S02]  /*70f0*/  HADD2.F32 R13, -RZ, R152.H0_H0 ;  /* 0x20000098ff0d7230 */ /* 0x000fc40000004100 */
[-C--:B------:R-:W-:Y:S01]  /*7100*/  FMUL.FTZ R155, R148, R149.reuse ;  /* 0x00000095949b7220 */ /* 0x080fe20000410000 */
[----:B------:R-:W-:Y:S02]  /*7110*/  HADD2.F32 R154, -RZ, R154.H0_H0 ;  /* 0x2000009aff9a7230 */ /* 0x000fe40000004100 */
[C---:B------:R-:W-:Y:S01]  /*7120*/  FMUL.FTZ R149, R150.reuse, R149 ;  /* 0x0000009596957220 */ /* 0x040fe20000410000 */
[----:B------:R-:W-:Y:S01]  /*7130*/  SHF.R.U32.HI R152, RZ, 0x10, R41 ;  /* 0x00000010ff987819 */ /* 0x000fe20000011629 */
[-C--:B------:R-:W-:Y:S01]  /*7140*/  FFMA.FTZ R150, R150, R13.reuse, -R155 ;  /* 0x0000000d96967223 */ /* 0x080fe2000001089b */
[----:B------:R-:W-:Y:S02]  /*7150*/  HADD2.F32 R81, -RZ, R81.H1_H1 ;  /* 0x30000051ff517230 */ /* 0x000fe40000004100 */
[----:B------:R-:W-:Y:S01]  /*7160*/  FFMA.FTZ R148, R148, R13, R149 ;  /* 0x0000000d94947223 */ /* 0x000fe20000010095 */
[----:B------:R-:W-:Y:S02]  /*7170*/  HADD2.F32 R13, -RZ, R147.H1_H1 ;  /* 0x30000093ff0d7230 */ /* 0x000fe40000004100 */
[----:B------:R-:W-:-:S02]  /*7180*/  HADD2.F32 R152, -RZ, R152.H0_H0 ;  /* 0x20000098ff987230 */ /* 0x000fc40000004100 */
[----:B------:R-:W-:Y:S02]  /*7190*/  IMAD.MOV.U32 R147, RZ, RZ, R83 ;  /* 0x000000ffff937224 */ /* 0x000fe400078e0053 */
[-C--:B------:R-:W-:Y:S01]  /*71a0*/  FMUL.FTZ R156, R13, R154.reuse ;  /* 0x0000009a0d9c7220 */ /* 0x080fe20000410000 */
[----:B------:R-:W-:Y:S01]  /*71b0*/  FMUL.FTZ R154, R81, R154 ;  /* 0x0000009a519a7220 */ /* 0x000fe20000410000 */
[----:B------:R-:W-:Y:S02]  /*71c0*/  HADD2.F32 R83, -RZ, R15.H0_H0 ;  /* 0x2000000fff537230 */ /* 0x000fe40000004100 */
[----:B------:R-:W-:Y:S02]  /*71d0*/  HADD2.F32 R149, -RZ, R147.H0_H0 ;  /* 0x20000093ff957230 */ /* 0x000fe40000004100 */
[-C--:B------:R-:W-:Y:S01]  /*71e0*/  FFMA.FTZ R13, R13, R152.reuse, R154 ;  /* 0x000000980d0d7223 */ /* 0x080fe2000001009a */
[--C-:B------:R-:W-:Y:S02]  /*71f0*/  HADD2.F32 R154, -RZ, R158.reuse.H1_H1 ;  /* 0x3000009eff9a7230 */ /* 0x100fe40000004100 */
[----:B------:R-:W-:Y:S01]  /*7200*/  FFMA.FTZ R81, R81, R152, -R156 ;  /* 0x0000009851517223 */ /* 0x000fe2000001089c */
[----:B------:R-:W-:-:S02]  /*7210*/  HADD2.F32 R152, -RZ, R158.H0_H0 ;  /* 0x2000009eff987230 */ /* 0x000fc40000004100 */
[----:B------:R-:W-:Y:S02]  /*7220*/  HADD2.F32 R147, -RZ, R147.H1_H1 ;  /* 0x30000093ff937230 */ /* 0x000fe40000004100 */
[-C--:B------:R-:W-:Y:S01]  /*7230*/  FMUL.FTZ R156, R149, R154.reuse ;  /* 0x0000009a959c7220 */ /* 0x080fe20000410000 */
[----:B------:R-:W-:Y:S01]  /*7240*/  FMUL.FTZ R154, R83, R154 ;  /* 0x0000009a539a7220 */ /* 0x000fe20000410000 */
[----:B------:R-:W-:Y:S01]  /*7250*/  HADD2.F32 R15, -RZ, R15.H1_H1 ;  /* 0x3000000fff0f7230 */ /* 0x000fe20000004100 */
[----:B------:R-:W-:Y:S01]  /*7260*/  F2FP.F16.F32.PACK_AB R81, R81, R150 ;  /* 0x000000965151723e */ /* 0x000fe200000000ff */
[-C--:B------:R-:W-:Y:S01]  /*7270*/  FFMA.FTZ R83, R83, R152.reuse, -R156 ;  /* 0x0000009853537223 */ /* 0x080fe2000001089c */
[----:B------:R-:W-:Y:S01]  /*7280*/  FFMA.FTZ R154, R149, R152, R154 ;  /* 0x00000098959a7223 */ /* 0x000fe2000001009a */
[----:B------:R-:W-:Y:S01]  /*7290*/  SHF.R.U32.HI R152, RZ, 0x10, R55 ;  /* 0x00000010ff987819 */ /* 0x000fe20000011637 */
[----:B------:R-:W-:Y:S01]  /*72a0*/  HADD2.F32 R160, -RZ, R160.H0_H0 ;  /* 0x200000a0ffa07230 */ /* 0x000fe20000004100 */
[----:B------:R-:W-:Y:S01]  /*72b0*/  SHF.R.U32.HI R156, RZ, 0x10, R43 ;  /* 0x00000010ff9c7819 */ /* 0x000fe2000001162b */
[----:B------:R-:W-:Y:S01]  /*72c0*/  HADD2.F32 R53, -RZ, R12.H0_H0 ;  /* 0x2000000cff357230 */ /* 0x000fe20000004100 */
[----:B------:R-:W-:Y:S01]  /*72d0*/  F2FP.F16.F32.PACK_AB R148, R13, R148 ;  /* 0x000000940d94723e */ /* 0x000fe200000000ff */
[----:B------:R-:W-:Y:S01]  /*72e0*/  HADD2.F32 R152, -RZ, R152.H0_H0 ;  /* 0x20000098ff987230 */ /* 0x000fe20000004100 */
[----:B------:R-:W-:Y:S01]  /*72f0*/  MOV R13, R81 ;  /* 0x00000051000d7202 */ /* 0x000fe20000000f00 */
[----:B------:R-:W-:-:S02]  /*7300*/  HADD2.F32 R156, -RZ, R156.H0_H0 ;  /* 0x2000009cff9c7230 */ /* 0x000fc40000004100 */
[----:B------:R-:W-:Y:S02]  /*7310*/  HADD2.F32 R52, -RZ, R52.H0_H0 ;  /* 0x20000034ff347230 */ /* 0x000fe40000004100 */
[-C--:B------:R-:W-:Y:S01]  /*7320*/  FMUL.FTZ R158, R147, R152.reuse ;  /* 0x00000098939e7220 */ /* 0x080fe20000410000 */
[C---:B------:R-:W-:Y:S01]  /*7330*/  FMUL.FTZ R152, R15.reuse, R152 ;  /* 0x000000980f987220 */ /* 0x040fe20000410000 */
[----:B------:R-:W-:Y:S02]  /*7340*/  HADD2.F32 R41, -RZ, R12.H1_H1 ;  /* 0x3000000cff297230 */ /* 0x000fe40000004100 */
[-C--:B------:R-:W-:Y:S01]  /*7350*/  FFMA.FTZ R158, R15, R156.reuse, -R158 ;  /* 0x0000009c0f9e7223 */ /* 0x080fe2000001089e */
[----:B------:R-:W-:Y:S02]  /*7360*/  HADD2.F32 R15, -RZ, R80.H0_H0 ;  /* 0x20000050ff0f7230 */ /* 0x000fe40000004100 */
[----:B------:R-:W-:Y:S01]  /*7370*/  FFMA.FTZ R147, R147, R156, R152 ;  /* 0x0000009c93937223 */ /* 0x000fe20000010098 */
[----:B------:R-:W-:-:S02]  /*7380*/  HADD2.F32 R152, -RZ, R170.H1_H1 ;  /* 0x300000aaff987230 */ /* 0x000fc40000004100 */
[----:B------:R-:W-:Y:S02]  /*7390*/  HADD2.F32 R40, -RZ, R40.H0_H0 ;  /* 0x20000028ff287230 */ /* 0x000fe40000004100 */
[-C--:B------:R-:W-:Y:S01]  /*73a0*/  FMUL.FTZ R156, R15, R160.reuse ;  /* 0x000000a00f9c7220 */ /* 0x080fe20000410000 */
[C---:B------:R-:W-:Y:S01]  /*73b0*/  FMUL.FTZ R160, R53.reuse, R160 ;  /* 0x000000a035a07220 */ /* 0x040fe20000410000 */
[----:B------:R-:W-:Y:S01]  /*73c0*/  HADD2.F32 R149, -RZ, R172.H0_H0 ;  /* 0x200000acff957230 */ /* 0x000fe20000004100 */
[----:B------:R-:W-:Y:S01]  /*73d0*/  F2FP.F16.F32.PACK_AB R83, R158, R83 ;  /* 0x000000539e53723e */ /* 0x000fe200000000ff */
[-C--:B------:R-:W-:Y:S01]  /*73e0*/  FFMA.FTZ R156, R53, R152.reuse, -R156 ;  /* 0x00000098359c7223 */ /* 0x080fe2000001089c */
[----:B------:R-:W-:Y:S01]  /*73f0*/  FFMA.FTZ R160, R15, R152, R160 ;  /* 0x000000980fa07223 */ /* 0x000fe200000100a0 */
[----:B------:R-:W-:Y:S01]  /*7400*/  HADD2.F32 R15, -RZ, R80.H1_H1 ;  /* 0x30000050ff0f7230 */ /* 0x000fe20000004100 */
[----:B------:R-:W-:Y:S01]  /*7410*/  F2FP.F16.F32.PACK_AB R147, R147, R154 ;  /* 0x0000009a9393723e */ /* 0x000fe200000000ff */
[----:B------:R-:W-:-:S02]  /*7420*/  HADD2.F32 R53, -RZ, R170.H0_H0 ;  /* 0x200000aaff357230 */ /* 0x000fc40000004100 */
[----:B------:R-:W-:Y:S02]  /*7430*/  HADD2.F32 R54, -RZ, R54.H0_H0 ;  /* 0x20000036ff367230 */ /* 0x000fe40000004100 */
[-C--:B------:R-:W-:Y:S01]  /*7440*/  FMUL.FTZ R12, R15, R52.reuse ;  /* 0x000000340f0c7220 */ /* 0x080fe20000410000 */
[C---:B------:R-:W-:Y:S01]  /*7450*/  FMUL.FTZ R52, R41.reuse, R52 ;  /* 0x0000003429347220 */ /* 0x040fe20000410000 */
[--C-:B------:R-:W-:Y:S02]  /*7460*/  HADD2.F32 R43, -RZ, R82.reuse.H1_H1 ;  /* 0x30000052ff2b7230 */ /* 0x100fe40000004100 */
[-C--:B------:R-:W-:Y:S01]  /*7470*/  FFMA.FTZ R41, R41, R40.reuse, -R12 ;  /* 0x0000002829297223 */ /* 0x080fe2000001080c */
[----:B------:R-:W-:Y:S01]  /*7480*/  FFMA.FTZ R15, R15, R40, R52 ;  /* 0x000000280f0f7223 */ /* 0x000fe20000010034 */
[----:B------:R-:W-:Y:S02]  /*7490*/  HADD2.F32 R12, -RZ, R82.H0_H0 ;  /* 0x20000052ff0c7230 */ /* 0x000fe40000004100 */
[----:B------:R-:W-:Y:S01]  /*74a0*/  HADD2.F32 R40, -RZ, R14.H0_H0 ;  /* 0x2000000eff287230 */ /* 0x000fe20000004100 */
[----:B------:R-:W-:Y:S01]  /*74b0*/  F2FP.F16.F32.PACK_AB R80, R41, R156 ;  /* 0x0000009c2950723e */ /* 0x000fe200000000ff */
[----:B------:R-:W-:-:S02]  /*74c0*/  HADD2.F32 R42, -RZ, R42.H0_H0 ;  /* 0x2000002aff2a7230 */ /* 0x000fc40000004100 */
[-C--:B------:R-:W-:Y:S01]  /*74d0*/  FMUL.FTZ R55, R12, R149.reuse ;  /* 0x000000950c377220 */ /* 0x080fe20000410000 */
[----:B------:R-:W-:Y:S01]  /*74e0*/  F2FP.F16.F32.PACK_AB R15, R15, R160 ;  /* 0x000000a00f0f723e */ /* 0x000fe200000000ff */
[C---:B------:R-:W-:Y:S01]  /*74f0*/  FMUL.FTZ R149, R40.reuse, R149 ;  /* 0x0000009528957220 */ /* 0x040fe20000410000 */
[----:B------:R-:W-:Y:S02]  /*7500*/  IMAD.MOV.U32 R81, RZ, RZ, R148 ;  /* 0x000000ffff517224 */ /* 0x000fe400078e0094 */
[-C--:B------:R-:W-:Y:S01]  /*7510*/  FFMA.FTZ R55, R40, R53.reuse, -R55 ;  /* 0x0000003528377223 */ /* 0x080fe20000010837 */
[----:B------:R-:W-:Y:S01]  /*7520*/  FFMA.FTZ R149, R12, R53, R149 ;  /* 0x000000350c957223 */ /* 0x000fe20000010095 */
[----:B------:R-:W-:Y:S02]  /*7530*/  HADD2.F32 R53, -RZ, R14.H1_H1 ;  /* 0x3000000eff357230 */ /* 0x000fe40000004100 */
[----:B------:R-:W-:-:S03]  /*7540*/  FMUL.FTZ R12, R43, R54 ;  /* 0x000000362b0c7220 */ /* 0x000fc60000410000 */
[C---:B------:R-:W-:Y:S01]  /*7550*/  FMUL.FTZ R54, R53.reuse, R54 ;  /* 0x0000003635367220 */ /* 0x040fe20000410000 */
[----:B------:R-:W-:-:S03]  /*7560*/  FFMA.FTZ R12, R53, R42, -R12 ;  /* 0x0000002a350c7223 */ /* 0x000fc6000001080c */
[----:B------:R-:W-:Y:S02]  /*7570*/  FFMA.FTZ R54, R43, R42, R54 ;  /* 0x0000002a2b367223 */ /* 0x000fe40000010036 */
[----:B------:R-:W-:Y:S01]  /*7580*/  F2FP.F16.F32.PACK_AB R14, R12, R55 ;  /* 0x000000370c0e723e */ /* 0x000fe200000000ff */
[----:B------:R-:W-:Y:S02]  /*7590*/  IMAD.MOV.U32 R12, RZ, RZ, R80 ;  /* 0x000000ffff0c7224 */ /* 0x000fe400078e0050 */
[----:B------:R-:W-:Y:S01]  /*75a0*/  IMAD.MOV.U32 R80, RZ, RZ, R15 ;  /* 0x000000ffff507224 */ /* 0x000fe200078e000f */
[----:B------:R-:W-:Y:S01]  /*75b0*/  F2FP.F16.F32.PACK_AB R82, R54, R149 ;  /* 0x000000953652723e */ /* 0x000fe200000000ff */
[----:B------:R-:W-:Y:S02]  /*75c0*/  IMAD.MOV.U32 R15, RZ, RZ, R83 ;  /* 0x000000ffff0f7224 */ /* 0x000fe400078e0053 */
[----:B------:R-:W-:-:S07]  /*75d0*/  IMAD.MOV.U32 R83, RZ, RZ, R147 ;  /* 0x000000ffff537224 */ /* 0x000fce00078e0093 */
.L_x_4950:
[----:B------:R-:W-:Y:S05]  /*75e0*/  BSYNC B3 ;  /* 0x0000000000037941 */ /* 0x000fea0003800000 */
.L_x_4949:
[----:B------:R-:W-:Y:S01]  /*75f0*/  ISETP.GE.AND P3, PT, R11, R130, PT ;  /* 0x000000820b00720c */ /* 0x000fe20003f66270 */
[----:B--2---:R4:W-:-:S12]  /*7600*/  ST.E.128 desc[UR60][R120.64], R12 ;  /* 0x0000000c78007985 */ /* 0x0049d8000c101d3c */
[----:B------:R-:W-:-:S05]  /*7610*/  @!P3 IMAD.WIDE R40, R11, 0x2, R116 ;  /* 0x000000020b28b825 */ /* 0x000fca00078e0274 */
[----:B---3--:R4:W-:Y:S02]  /*7620*/  @!P3 ST.E.128 desc[UR60][R40.64], R80 ;  /* 0x000000502800b985 */ /* 0x0089e4000c101d3c */
.L_x_4948:
[----:B------:R-:W-:Y:S05]  /*7630*/  BSYNC B2 ;  /* 0x0000000000027941 */ /* 0x000fea0003800000 */
.L_x_4947:
[----:B------:R-:W-:Y:S01]  /*7640*/  ISETP.NE.AND P3, PT, R9, RZ, PT ;  /* 0x000000ff0900720c */ /* 0x000fe20003f65270 */
[----:B------:R-:W-:-:S12]  /*7650*/  BSSY B2, `(.L_x_4951) ;  /* 0x0000070000027945 */ /* 0x000fd80003800000 */
[----:B------:R-:W-:Y:S05]  /*7660*/  @!P3 BRA `(.L_x_4952) ;  /* 0x0000000400b8b947 */ /* 0x000fea0003800000 */
[----:B------:R-:W-:Y:S01]  /*7670*/  SEL R11, R122, R134, !P1 ;  /* 0x000000867a0b7207 */ /* 0x000fe20004800000 */
[----:B----4-:R-:W-:Y:S01]  /*7680*/  IMAD R15, R19, 0x4800, R135 ;  /* 0x00004800130f7824 */ /* 0x010fe200078e0287 */
        /* <DEDUP_REMOVED lines=13> */
[----:B------:R-:W-:-:S04]  /*7760*/  LOP3.LUT R13, R13, R228, RZ, 0x3c, !PT ;  /* 0x000000e40d0d7212 */ /* 0x000fc800078e3cff */
[----:B------:R-:W-:-:S05]  /*7770*/  IADD3 R12, R12, R13, RZ ;  /* 0x0000000d0c0c7210 */ /* 0x000fca0007ffe0ff */
[----:B------:R-:W-:Y:S02]  /*7780*/  IMAD R13, R19, 0x4800, R12 ;  /* 0x00004800130d7824 */ /* 0x000fe400078e020c */
[--C-:B------:R-:W-:Y:S02]  /*7790*/  IMAD R12, R15, 0x2, R18.reuse ;  /* 0x000000020f0c7824 */ /* 0x100fe400078e0212 */
[----:B------:R-:W-:-:S04]  /*77a0*/  IMAD R40, R13, 0x2, R18 ;  /* 0x000000020d287824 */ /* 0x000fc800078e0212 */
[----:B------:R-:W2:Y:S04]  /*77b0*/  LDS.128 R12, [R12+0x1e400] ;  /* 0x01e400000c0c7984 */ /* 0x000ea80000000c00 */
[----:B------:R-:W3:Y:S01]  /*77c0*/  LDS.128 R40, [R40+0x1e400] ;  /* 0x01e4000028287984 */ /* 0x000ee20000000c00 */
[----:B------:R-:W-:Y:S05]  /*77d0*/  @P3 BRA `(.L_x_4954) ;  /* 0x0000000400483947 */ /* 0x000fea0003800000 */
[--C-:B------:R-:W-:Y:S01]  /*77e0*/  SHF.R.U64 R36, R36, 0x10, R37.reuse ;  /* 0x0000001024247819 */ /* 0x100fe20000001225 */
[--C-:B---3--:R-:W-:Y:S01]  /*77f0*/  HADD2.F32 R80, -RZ, R41.reuse.H0_H0 ;  /* 0x20000029ff507230 */ /* 0x108fe20000004100 */
[----:B------:R-:W-:Y:S01]  /*7800*/  SHF.R.U32.HI R54, RZ, 0x10, R37 ;  /* 0x00000010ff367819 */ /* 0x000fe20000011625 */
[----:B------:R-:W-:Y:S01]  /*7810*/  HADD2.F32 R81, -RZ, R41.H1_H1 ;  /* 0x30000029ff517230 */ /* 0x000fe20000004100 */
[--C-:B------:R-:W-:Y:S01]  /*7820*/  SHF.R.U64 R37, R48, 0x10, R49.reuse ;  /* 0x0000001030257819 */ /* 0x100fe20000001231 */
[--C-:B--2---:R-:W-:Y:S01]  /*7830*/  HADD2.F32 R41, -RZ, R13.reuse.H0_H0 ;  /* 0x2000000dff297230 */ /* 0x104fe20000004100 */
[----:B------:R-:W-:Y:S01]  /*7840*/  SHF.R.U32.HI R48, RZ, 0x10, R49 ;  /* 0x00000010ff307819 */ /* 0x000fe20000011631 */
[----:B------:R-:W-:Y:S01]  /*7850*/  HADD2.F32 R13, -RZ, R13.H1_H1 ;  /* 0x3000000dff0d7230 */ /* 0x000fe20000004100 */
[--C-:B------:R-:W-:Y:S01]  /*7860*/  SHF.R.U64 R49, R50, 0x10, R51.reuse ;  /* 0x0000001032317819 */ /* 0x100fe20000001233 */
[----:B------:R-:W-:Y:S01]  /*7870*/  HADD2.F32 R82, -RZ, R54.H0_H0 ;  /* 0x20000036ff527230 */ /* 0x000fe20000004100 */
[----:B------:R-:W-:Y:S01]  /*7880*/  SHF.R.U32.HI R50, RZ, 0x10, R51 ;  /* 0x00000010ff327819 */ /* 0x000fe20000011633 */
[----:B------:R-:W-:Y:S01]  /*7890*/  IMAD.MOV.U32 R51, RZ, RZ, R42 ;  /* 0x000000ffff337224 */ /* 0x000fe200078e002a */
[--C-:B------:R-:W-:Y:S01]  /*78a0*/  SHF.R.U64 R38, R38, 0x10, R39.reuse ;  /* 0x0000001026267819 */ /* 0x100fe20000001227 */
[----:B------:R-:W-:Y:S01]  /*78b0*/  HADD2.F32 R42, -RZ, R171.H1_H1 ;  /* 0x300000abff2a7230 */ /* 0x000fe20000004100 */
[----:B------:R-:W-:Y:S01]  /*78c0*/  SHF.R.U32.HI R39, RZ, 0x10, R39 ;  /* 0x00000010ff277819 */ /* 0x000fe20000011627 */
[----:B------:R-:W-:-:S02]  /*78d0*/  HADD2.F32 R48, -RZ, R48.H0_H0 ;  /* 0x20000030ff307230 */ /* 0x000fc40000004100 */
[----:B------:R-:W-:Y:S02]  /*78e0*/  HADD2.F32 R55, -RZ, R169.H1_H1 ;  /* 0x300000a9ff377230 */ /* 0x000fe40000004100 */
[CC--:B------:R-:W-:Y:S01]  /*78f0*/  FMUL.FTZ R54, R80.reuse, R42.reuse ;  /* 0x0000002a50367220 */ /* 0x0c0fe20000410000 */
[----:B------:R-:W-:Y:S01]  /*7900*/  FMUL.FTZ R83, R41, R42 ;  /* 0x0000002a29537220 */ /* 0x000fe20000410000 */
[-C--:B------:R-:W-:Y:S01]  /*7910*/  FMUL.FTZ R42, R81, R48.reuse ;  /* 0x00000030512a7220 */ /* 0x080fe20000410000 */
[----:B------:R-:W-:Y:S01]  /*7920*/  FMUL.FTZ R48, R13, R48 ;  /* 0x000000300d307220 */ /* 0x000fe20000410000 */
[-C--:B------:R-:W-:Y:S01]  /*7930*/  FFMA.FTZ R54, R41, R55.reuse, -R54 ;  /* 0x0000003729367223 */ /* 0x080fe20000010836 */
[----:B------:R-:W-:Y:S01]  /*7940*/  FFMA.FTZ R83, R80, R55, R83 ;  /* 0x0000003750537223 */ /* 0x000fe20000010053 */
[--C-:B------:R-:W-:Y:S02]  /*7950*/  HADD2.F32 R55, -RZ, R43.reuse.H0_H0 ;  /* 0x2000002bff377230 */ /* 0x100fe40000004100 */
[----:B------:R-:W-:Y:S01]  /*7960*/  FFMA.FTZ R48, R81, R82, R48 ;  /* 0x0000005251307223 */ /* 0x000fe20000010030 */
[----:B------:R-:W-:-:S02]  /*7970*/  HADD2.F32 R80, -RZ, R43.H1_H1 ;  /* 0x3000002bff507230 */ /* 0x000fc40000004100 */
[----:B------:R-:W-:Y:S01]  /*7980*/  FFMA.FTZ R13, R13, R82, -R42 ;  /* 0x000000520d0d7223 */ /* 0x000fe2000001082a */
[----:B------:R-:W-:Y:S02]  /*7990*/  HADD2.F32 R81, -RZ, R50.H0_H0 ;  /* 0x20000032ff517230 */ /* 0x000fe40000004100 */
[----:B------:R-:W-:Y:S02]  /*79a0*/  HADD2.F32 R41, -RZ, R171.H0_H0 ;  /* 0x200000abff297230 */ /* 0x000fe40000004100 */
[--C-:B------:R-:W-:Y:S01]  /*79b0*/  HADD2.F32 R43, -RZ, R15.reuse.H0_H0 ;  /* 0x2000000fff2b7230 */ /* 0x100fe20000004100 */
[----:B------:R-:W-:Y:S01]  /*79c0*/  F2FP.F16.F32.PACK_AB R13, R13, R54 ;  /* 0x000000360d0d723e */ /* 0x000fe200000000ff */
[----:B------:R-:W-:Y:S02]  /*79d0*/  HADD2.F32 R50, -RZ, R15.H1_H1 ;  /* 0x3000000fff327230 */ /* 0x000fe40000004100 */
[----:B------:R-:W-:Y:S01]  /*79e0*/  FMUL.FTZ R15, R80, R81 ;  /* 0x00000051500f7220 */ /* 0x000fe20000410000 */
[----:B------:R-:W-:-:S02]  /*79f0*/  HADD2.F32 R42, -RZ, R169.H0_H0 ;  /* 0x200000a9ff2a7230 */ /* 0x000fc40000004100 */
[-C--:B------:R-:W-:Y:S01]  /*7a00*/  FMUL.FTZ R82, R55, R41.reuse ;  /* 0x0000002937527220 */ /* 0x080fe20000410000 */
[----:B------:R-:W-:Y:S02]  /*7a10*/  HADD2.F32 R39, -RZ, R39.H0_H0 ;  /* 0x20000027ff277230 */ /* 0x000fe40000004100 */
[C---:B------:R-:W-:Y:S01]  /*7a20*/  FMUL.FTZ R120, R43.reuse, R41 ;  /* 0x000000292b787220 */ /* 0x040fe20000410000 */
[C---:B------:R-:W-:Y:S01]  /*7a30*/  FMUL.FTZ R81, R50.reuse, R81 ;  /* 0x0000005132517220 */ /* 0x040fe20000410000 */
[-C--:B------:R-:W-:Y:S01]  /*7a40*/  FFMA.FTZ R82, R43, R42.reuse, -R82 ;  /* 0x0000002a2b527223 */ /* 0x080fe20000010852 */
[----:B------:R-:W-:Y:S02]  /*7a50*/  HADD2.F32 R37, -RZ, R37.H0_H0 ;  /* 0x20000025ff257230 */ /* 0x000fe40000004100 */
[----:B------:R-:W-:Y:S01]  /*7a60*/  FFMA.FTZ R120, R55, R42, R120 ;  /* 0x0000002a37787223 */ /* 0x000fe20000010078 */
[-C--:B------:R-:W-:Y:S01]  /*7a70*/  FFMA.FTZ R15, R50, R39.reuse, -R15 ;  /* 0x00000027320f7223 */ /* 0x080fe2000001080f */
[----:B------:R-:W-:Y:S01]  /*7a80*/  FFMA.FTZ R81, R80, R39, R81 ;  /* 0x0000002750517223 */ /* 0x000fe20000010051 */
[----:B------:R-:W-:-:S02]  /*7a90*/  HADD2.F32 R39, -RZ, R168.H1_H1 ;  /* 0x300000a8ff277230 */ /* 0x000fc40000004100 */
[----:B------:R-:W-:Y:S01]  /*7aa0*/  HADD2.F32 R50, -RZ, R40.H0_H0 ;  /* 0x20000028ff327230 */ /* 0x000fe20000004100 */
[----:B------:R-:W-:Y:S01]  /*7ab0*/  F2FP.F16.F32.PACK_AB R15, R15, R82 ;  /* 0x000000520f0f723e */ /* 0x000fe200000000ff */
        /* <DEDUP_REMOVED lines=10> */
[----:B------:R-:W-:Y:S02]  /*7b60*/  HADD2.F32 R36, -RZ, R167.H0_H0 ;  /* 0x200000a7ff247230 */ /* 0x000fe40000004100 */
[-C--:B------:R-:W-:Y:S01]  /*7b70*/  FFMA.FTZ R43, R42, R41.reuse, -R43 ;  /* 0x000000292a2b7223 */ /* 0x080fe2000001082b */
[----:B------:R-:W-:Y:S01]  /*7b80*/  FFMA.FTZ R121, R50, R41, R121 ;  /* 0x0000002932797223 */ /* 0x000fe20000010079 */
[-C--:B------:R-:W-:Y:S01]  /*7b90*/  FFMA.FTZ R12, R12, R55.reuse, -R39 ;  /* 0x000000370c0c7223 */ /* 0x080fe20000010827 */
[----:B------:R-:W-:Y:S02]  /*7ba0*/  HADD2.F32 R49, -RZ, R49.H0_H0 ;  /* 0x20000031ff317230 */ /* 0x000fe40000004100 */
[----:B------:R-:W-:Y:S01]  /*7bb0*/  FFMA.FTZ R40, R40, R55, R37 ;  /* 0x0000003728287223 */ /* 0x000fe20000010025 */
[----:B------:R-:W-:-:S02]  /*7bc0*/  HADD2.F32 R41, -RZ, R51.H0_H0 ;  /* 0x20000033ff297230 */ /* 0x000fc40000004100 */
[--C-:B------:R-:W-:Y:S01]  /*7bd0*/  HADD2.F32 R39, -RZ, R14.reuse.H0_H0 ;  /* 0x2000000eff277230 */ /* 0x100fe20000004100 */
[----:B------:R-:W-:Y:S01]  /*7be0*/  F2FP.F16.F32.PACK_AB R12, R12, R43 ;  /* 0x0000002b0c0c723e */ /* 0x000fe200000000ff */
[----:B------:R-:W-:Y:S01]  /*7bf0*/  HADD2.F32 R42, -RZ, R51.H1_H1 ;  /* 0x30000033ff2a7230 */ /* 0x000fe20000004100 */
[----:B------:R-:W-:Y:S01]  /*7c00*/  F2FP.F16.F32.PACK_AB R40, R40, R121 ;  /* 0x000000792828723e */ /* 0x000fe200000000ff */
[----:B------:R-:W-:Y:S02]  /*7c10*/  HADD2.F32 R14, -RZ, R14.H1_H1 ;  /* 0x3000000eff0e7230 */ /* 0x000fe40000004100 */
[----:B------:R-:W-:Y:S02]  /*7c20*/  HADD2.F32 R51, -RZ, R38.H0_H0 ;  /* 0x20000026ff337230 */ /* 0x000fe40000004100 */
[-C--:B------:R-:W-:Y:S01]  /*7c30*/  FMUL.FTZ R38, R41, R36.reuse ;  /* 0x0000002429267220 */ /* 0x080fe20000410000 */
[----:B------:R-:W-:Y:S02]  /*7c40*/  HADD2.F32 R37, -RZ, R167.H1_H1 ;  /* 0x300000a7ff257230 */ /* 0x000fe40000004100 */
[-C--:B------:R-:W-:Y:S01]  /*7c50*/  FMUL.FTZ R55, R42, R49.reuse ;  /* 0x000000312a377220 */ /* 0x080fe20000410000 */
[----:B------:R-:W-:Y:S01]  /*7c60*/  FMUL.FTZ R36, R39, R36 ;  /* 0x0000002427247220 */ /* 0x000fe20000410000 */
[----:B------:R-:W-:Y:S01]  /*7c70*/  FMUL.FTZ R49, R14, R49 ;  /* 0x000000310e317220 */ /* 0x000fe20000410000 */
[----:B------:R-:W-:-:S02]  /*7c80*/  IMAD.MOV.U32 R43, RZ, RZ, R81 ;  /* 0x000000ffff2b7224 */ /* 0x000fc400078e0051 */
[-C--:B------:R-:W-:Y:S01]  /*7c90*/  FFMA.FTZ R38, R39, R37.reuse, -R38 ;  /* 0x0000002527267223 */ /* 0x080fe20000010826 */
[----:B------:R-:W-:Y:S01]  /*7ca0*/  FFMA.FTZ R36, R41, R37, R36 ;  /* 0x0000002529247223 */ /* 0x000fe20000010024 */
[-C--:B------:R-:W-:Y:S01]  /*7cb0*/  FFMA.FTZ R55, R14, R51.reuse, -R55 ;  /* 0x000000330e377223 */ /* 0x080fe20000010837 */
[----:B------:R-:W-:Y:S01]  /*7cc0*/  FFMA.FTZ R49, R42, R51, R49 ;  /* 0x000000332a317223 */ /* 0x000fe20000010031 */
[----:B------:R-:W-:-:S03]  /*7cd0*/  F2FP.F16.F32.PACK_AB R41, R48, R83 ;  /* 0x000000533029723e */ /* 0x000fc600000000ff */
[----:B------:R-:W-:Y:S02]  /*7ce0*/  F2FP.F16.F32.PACK_AB R14, R55, R38 ;  /* 0x00000026370e723e */ /* 0x000fe400000000ff */
[----:B------:R-:W-:-:S07]  /*7cf0*/  F2FP.F16.F32.PACK_AB R42, R49, R36 ;  /* 0x00000024312a723e */ /* 0x000fce00000000ff */
.L_x_4954:
[----:B------:R-:W-:Y:S05]  /*7d00*/  BSYNC B3 ;  /* 0x0000000000037941 */ /* 0x000fea0003800000 */
.L_x_4953:
[----:B------:R-:W-:Y:S01]  /*7d10*/  ISETP.GE.AND P3, PT, R11, R130, PT ;  /* 0x000000820b00720c */ /* 0x000fe20003f66270 */
[----:B--2---:R2:W-:-:S12]  /*7d20*/  ST.E.128 desc[UR60][R52.64], R12 ;  /* 0x0000000c34007985 */ /* 0x0045d8000c101d3c */
[----:B------:R-:W-:-:S05]  /*7d30*/  @!P3 IMAD.WIDE R36, R11, 0x2, R116 ;  /* 0x000000020b24b825 */ /* 0x000fca00078e0274 */
[----:B---3--:R2:W-:Y:S02]  /*7d40*/  @!P3 ST.E.128 desc[UR60][R36.64], R40 ;  /* 0x000000282400b985 */ /* 0x0085e4000c101d3c */
.L_x_4952:
[----:B------:R-:W-:Y:S05]  /*7d50*/  BSYNC B2 ;  /* 0x0000000000027941 */ /* 0x000fea0003800000 */
.L_x_4951:
[----:B------:R-:W-:-:S13]  /*7d60*/  ISETP.NE.AND P3, PT, R10, RZ, PT ;  /* 0x000000ff0a00720c */ /* 0x000fda0003f65270 */
[----:B------:R-:W-:Y:S05]  /*7d70*/  @!P3 BRA `(.L_x_4946) ;  /* 0x0000000400b8b947 */ /* 0x000fea0003800000 */
[----:B------:R-:W-:Y:S01]  /*7d80*/  LOP3.LUT P5, RZ, R22, 0x1, RZ, 0xc0, !PT ;  /* 0x0000000116ff7812 */ /* 0x000fe200078ac0ff */
[----:B------:R-:W-:Y:S01]  /*7d90*/  BSSY B2, `(.L_x_4955) ;  /* 0x0000068000027945 */ /* 0x000fe20003800000 */
[C---:B--234-:R-:W-:Y:S02]  /*7da0*/  LEA R40, P3, R7.reuse, R116, 0x1 ;  /* 0x0000007407287211 */ /* 0x05cfe400078608ff */
[----:B------:R-:W-:Y:S02]  /*7db0*/  SEL R11, R122, R134, !P5 ;  /* 0x000000867a0b7207 */ /* 0x000fe40006800000 */
[----:B------:R-:W-:Y:S02]  /*7dc0*/  LEA.HI.X R41, R7, R117, R107, 0x1, P3 ;  /* 0x0000007507297211 */ /* 0x000fe400018f0c6b */
[----:B------:R-:W-:Y:S02]  /*7dd0*/  SHF.R.S32.HI R12, RZ, 0x1f, R11 ;  /* 0x0000001fff0c7819 */ /* 0x000fe4000001140b */
[----:B------:R-:W-:-:S02]  /*7de0*/  ISETP.GE.AND P3, PT, R195, R119, PT ;  /* 0x00000077c300720c */ /* 0x000fc40003f66270 */
        /* <DEDUP_REMOVED lines=9> */
[----:B------:R-:W-:Y:S01]  /*7e80*/  IADD3 R12, R12, R13, RZ ;  /* 0x0000000d0c0c7210 */ /* 0x000fe20007ffe0ff */
[----:B------:R-:W-:-:S04]  /*7e90*/  IMAD R13, R19, 0x4800, R132 ;  /* 0x00004800130d7824 */ /* 0x000fc800078e0284 */
[----:B------:R-:W-:Y:S02]  /*7ea0*/  IMAD R15, R19, 0x4800, R12 ;  /* 0x00004800130f7824 */ /* 0x000fe400078e020c */
[--C-:B------:R-:W-:Y:S02]  /*7eb0*/  IMAD R13, R13, 0x2, R18.reuse ;  /* 0x000000020d0d7824 */ /* 0x100fe400078e0212 */
[----:B------:R-:W-:-:S04]  /*7ec0*/  IMAD R36, R15, 0x2, R18 ;  /* 0x000000020f247824 */ /* 0x000fc800078e0212 */
[----:B------:R-:W2:Y:S04]  /*7ed0*/  LDS.128 R12, [R13+0x1e400] ;  /* 0x01e400000d0c7984 */ /* 0x000ea80000000c00 */
[----:B------:R-:W3:Y:S01]  /*7ee0*/  LDS.128 R36, [R36+0x1e400] ;  /* 0x01e4000024247984 */ /* 0x000ee20000000c00 */
[----:B------:R-:W-:Y:S05]  /*7ef0*/  @P3 BRA `(.L_x_4956) ;  /* 0x0000000400443947 */ /* 0x000fea0003800000 */
[--C-:B------:R-:W-:Y:S01]  /*7f00*/  SHF.R.U64 R32, R32, 0x10, R33.reuse ;  /* 0x0000001020207819 */ /* 0x100fe20000001221 */
[----:B------:R-:W-:Y:S01]  /*7f10*/  HADD2.F32 R51, -RZ, R166.H1_H1 ;  /* 0x300000a6ff337230 */ /* 0x000fe20000004100 */
[----:B------:R-:W-:Y:S01]  /*7f20*/  SHF.R.U32.HI R42, RZ, 0x10, R33 ;  /* 0x00000010ff2a7819 */ /* 0x000fe20000011621 */
[----:B---3--:R-:W-:Y:S01]  /*7f30*/  HADD2.F32 R48, -RZ, R37.H0_H0 ;  /* 0x20000025ff307230 */ /* 0x008fe20000004100 */
[--C-:B------:R-:W-:Y:S01]  /*7f40*/  SHF.R.U64 R33, R44, 0x10, R45.reuse ;  /* 0x000000102c217819 */ /* 0x100fe2000000122d */
[----:B--2---:R-:W-:Y:S01]  /*7f50*/  HADD2.F32 R50, -RZ, R13.H0_H0 ;  /* 0x2000000dff327230 */ /* 0x004fe20000004100 */
[----:B------:R-:W-:Y:S01]  /*7f60*/  SHF.R.U32.HI R44, RZ, 0x10, R45 ;  /* 0x00000010ff2c7819 */ /* 0x000fe2000001162d */
[----:B------:R-:W-:Y:S01]  /*7f70*/  HADD2.F32 R45, -RZ, R37.H1_H1 ;  /* 0x30000025ff2d7230 */ /* 0x000fe20000004100 */
[--C-:B------:R-:W-:Y:S01]  /*7f80*/  SHF.R.U64 R43, R46, 0x10, R47.reuse ;  /* 0x000000102e2b7819 */ /* 0x100fe2000000122f */
[----:B------:R-:W-:Y:S01]  /*7f90*/  HADD2.F32 R49, -RZ, R13.H1_H1 ;  /* 0x3000000dff317230 */ /* 0x000fe20000004100 */
[----:B------:R-:W-:Y:S01]  /*7fa0*/  SHF.R.U32.HI R46, RZ, 0x10, R47 ;  /* 0x00000010ff2e7819 */ /* 0x000fe2000001162f */
[----:B------:R-:W-:-:S02]  /*7fb0*/  HADD2.F32 R52, -RZ, R44.H0_H0 ;  /* 0x2000002cff347230 */ /* 0x000fc40000004100 */
[-C--:B------:R-:W-:Y:S01]  /*7fc0*/  FMUL.FTZ R13, R48, R51.reuse ;  /* 0x00000033300d7220 */ /* 0x080fe20000410000 */
[----:B------:R-:W-:Y:S02]  /*7fd0*/  HADD2.F32 R47, -RZ, R163.H0_H0 ;  /* 0x200000a3ff2f7230 */ /* 0x000fe40000004100 */
[----:B------:R-:W-:Y:S01]  /*7fe0*/  FMUL.FTZ R37, R50, R51 ;  /* 0x0000003332257220 */ /* 0x000fe20000410000 */
[----:B------:R-:W-:Y:S02]  /*7ff0*/  HADD2.F32 R44, -RZ, R42.H0_H0 ;  /* 0x2000002aff2c7230 */ /* 0x000fe40000004100 */
[-C--:B------:R-:W-:Y:S01]  /*8000*/  FMUL.FTZ R42, R45, R52.reuse ;  /* 0x000000342d2a7220 */ /* 0x080fe20000410000 */
[--C-:B------:R-:W-:Y:S01]  /*8010*/  SHF.R.U64 R34, R34, 0x10, R35.reuse ;  /* 0x0000001022227819 */ /* 0x100fe20000001223 */
[C---:B------:R-:W-:Y:S01]  /*8020*/  FMUL.FTZ R52, R49.reuse, R52 ;  /* 0x0000003431347220 */ /* 0x040fe20000410000 */
[----:B------:R-:W-:Y:S01]  /*8030*/  SHF.R.U32.HI R35, RZ, 0x10, R35 ;  /* 0x00000010ff237819 */ /* 0x000fe20000011623 */
[-C--:B------:R-:W-:Y:S01]  /*8040*/  FFMA.FTZ R13, R50, R47.reuse, -R13 ;  /* 0x0000002f320d7223 */ /* 0x080fe2000001080d */
[----:B------:R-:W-:Y:S01]  /*8050*/  FFMA.FTZ R37, R48, R47, R37 ;  /* 0x0000002f30257223 */ /* 0x000fe20000010025 */
[----:B------:R-:W-:Y:S01]  /*8060*/  FFMA.FTZ R42, R49, R44, -R42 ;  /* 0x0000002c312a7223 */ /* 0x000fe2000001082a */
[----:B------:R-:W-:-:S02]  /*8070*/  HADD2.F32 R49, -RZ, R165.H1_H1 ;  /* 0x300000a5ff317230 */ /* 0x000fc40000004100 */
[----:B------:R-:W-:Y:S01]  /*8080*/  FFMA.FTZ R44, R45, R44, R52 ;  /* 0x0000002c2d2c7223 */ /* 0x000fe20000010034 */
[----:B------:R-:W-:Y:S02]  /*8090*/  HADD2.F32 R48, -RZ, R39.H0_H0 ;  /* 0x20000027ff307230 */ /* 0x000fe40000004100 */
[----:B------:R-:W-:Y:S01]  /*80a0*/  HADD2.F32 R50, -RZ, R15.H0_H0 ;  /* 0x2000000fff327230 */ /* 0x000fe20000004100 */
[----:B------:R-:W-:Y:S01]  /*80b0*/  F2FP.F16.F32.PACK_AB R13, R42, R13 ;  /* 0x0000000d2a0d723e */ /* 0x000fe200000000ff */
[----:B------:R-:W-:Y:S01]  /*80c0*/  HADD2.F32 R39, -RZ, R39.H1_H1 ;  /* 0x30000027ff277230 */ /* 0x000fe20000004100 */
[----:B------:R-:W-:Y:S01]  /*80d0*/  F2FP.F16.F32.PACK_AB R37, R44, R37 ;  /* 0x000000252c25723e */ /* 0x000fe200000000ff */
[----:B------:R-:W-:Y:S02]  /*80e0*/  HADD2.F32 R51, -RZ, R46.H0_H0 ;  /* 0x2000002eff337230 */ /* 0x000fe40000004100 */
[----:B------:R-:W-:Y:S02]  /*80f0*/  HADD2.F32 R46, -RZ, R15.H1_H1 ;  /* 0x3000000fff2e7230 */ /* 0x000fe40000004100 */
[----:B------:R-:W-:Y:S01]  /*8100*/  FMUL.FTZ R15, R48, R49 ;  /* 0x00000031300f7220 */ /* 0x000fe20000410000 */
[----:B------:R-:W-:-:S02]  /*8110*/  HADD2.F32 R47, -RZ, R35.H0_H0 ;  /* 0x20000023ff2f7230 */ /* 0x000fc40000004100 */
[----:B------:R-:W-:Y:S01]  /*8120*/  FMUL.FTZ R35, R50, R49 ;  /* 0x0000003132237220 */ /* 0x000fe20000410000 */
[----:B------:R-:W-:Y:S02]  /*8130*/  HADD2.F32 R45, -RZ, R164.H0_H0 ;  /* 0x200000a4ff2d7230 */ /* 0x000fe40000004100 */
[CC--:B------:R-:W-:Y:S01]  /*8140*/  FMUL.FTZ R49, R39.reuse, R51.reuse ;  /* 0x0000003327317220 */ /* 0x0c0fe20000410000 */
[----:B------:R-:W-:Y:S01]  /*8150*/  FMUL.FTZ R52, R46, R51 ;  /* 0x000000332e347220 */ /* 0x000fe20000410000 */
[----:B------:R-:W-:Y:S02]  /*8160*/  HADD2.F32 R166, -RZ, R166.H0_H0 ;  /* 0x200000a6ffa67230 */ /* 0x000fe40000004100 */
[----:B------:R-:W-:Y:S01]  /*8170*/  FFMA.FTZ R35, R48, R45, R35 ;  /* 0x0000002d30237223 */ /* 0x000fe20000010023 */
[----:B------:R-:W-:Y:S01]  /*8180*/  FFMA.FTZ R46, R46, R47, -R49 ;  /* 0x0000002f2e2e7223 */ /* 0x000fe20000010831 */
[----:B------:R-:W-:Y:S01]  /*8190*/  FFMA.FTZ R15, R50, R45, -R15 ;  /* 0x0000002d320f7223 */ /* 0x000fe2000001080f */
[----:B------:R-:W-:Y:S01]  /*81a0*/  FFMA.FTZ R48, R39, R47, R52 ;  /* 0x0000002f27307223 */ /* 0x000fe20000010034 */
[----:B------:R-:W-:-:S02]  /*81b0*/  HADD2.F32 R49, -RZ, R33.H0_H0 ;  /* 0x20000021ff317230 */ /* 0x000fc40000004100 */
[----:B------:R-:W-:Y:S01]  /*81c0*/  HADD2.F32 R39, -RZ, R36.H0_H0 ;  /* 0x20000024ff277230 */ /* 0x000fe20000004100 */
[----:B------:R-:W-:Y:S01]  /*81d0*/  F2FP.F16.F32.PACK_AB R15, R46, R15 ;  /* 0x0000000f2e0f723e */ /* 0x000fe200000000ff */
[----:B------:R-:W-:Y:S01]  /*81e0*/  HADD2.F32 R33, -RZ, R12.H0_H0 ;  /* 0x2000000cff217230 */ /* 0x000fe20000004100 */
[----:B------:R-:W-:Y:S01]  /*81f0*/  F2FP.F16.F32.PACK_AB R35, R48, R35 ;  /* 0x000000233023723e */ /* 0x000fe200000000ff */
[----:B------:R-:W-:Y:S02]  /*8200*/  HADD2.F32 R45, -RZ, R36.H1_H1 ;  /* 0x30000024ff2d7230 */ /* 0x000fe40000004100 */
[----:B------:R-:W-:Y:S02]  /*8210*/  HADD2.F32 R36, -RZ, R12.H1_H1 ;  /* 0x3000000cff247230 */ /* 0x000fe40000004100 */
[----:B------:R-:W-:Y:S01]  /*8220*/  FMUL.FTZ R12, R39, R166 ;  /* 0x000000a6270c7220 */ /* 0x000fe20000410000 */
[----:B------:R-:W-:Y:S02]  /*8230*/  HADD2.F32 R50, -RZ, R163.H1_H1 ;  /* 0x300000a3ff327230 */ /* 0x000fe40000004100 */
[----:B------:R-:W-:Y:S01]  /*8240*/  FMUL.FTZ R51, R45, R49 ;  /* 0x000000312d337220 */ /* 0x000fe20000410000 */
[----:B------:R-:W-:-:S02]  /*8250*/  HADD2.F32 R47, -RZ, R32.H0_H0 ;  /* 0x20000020ff2f7230 */ /* 0x000fc40000004100 */
[C---:B------:R-:W-:Y:S01]  /*8260*/  FMUL.FTZ R32, R33.reuse, R166 ;  /* 0x000000a621207220 */ /* 0x040fe20000410000 */
[C---:B------:R-:W-:Y:S01]  /*8270*/  FMUL.FTZ R52, R36.reuse, R49 ;  /* 0x0000003124347220 */ /* 0x040fe20000410000 */
[-C--:B------:R-:W-:Y:S01]  /*8280*/  FFMA.FTZ R12, R33, R50.reuse, -R12 ;  /* 0x00000032210c7223 */ /* 0x080fe2000001080c */
[----:B------:R-:W-:Y:S02]  /*8290*/  HADD2.F32 R165, -RZ, R165.H0_H0 ;  /* 0x200000a5ffa57230 */ /* 0x000fe40000004100 */
        /* <DEDUP_REMOVED lines=8> */
[----:B------:R-:W-:Y:S01]  /*8320*/  FMUL.FTZ R49, R43, R165 ;  /* 0x000000a52b317220 */ /* 0x000fe20000410000 */
[----:B------:R-:W-:Y:S02]  /*8330*/  HADD2.F32 R14, -RZ, R14.H1_H1 ;  /* 0x3000000eff0e7230 */ /* 0x000fe40000004100 */
[----:B------:R-:W-:Y:S02]  /*8340*/  HADD2.F32 R164, -RZ, R164.H1_H1 ;  /* 0x300000a4ffa47230 */ /* 0x000fe40000004100 */
[----:B------:R-:W-:Y:S01]  /*8350*/  FMUL.FTZ R51, R38, R47 ;  /* 0x0000002f26337220 */ /* 0x000fe20000410000 */
[----:B------:R-:W-:Y:S02]  /*8360*/  HADD2.F32 R45, -RZ, R34.H0_H0 ;  /* 0x20000022ff2d7230 */ /* 0x000fe40000004100 */
[----:B------:R-:W-:Y:S01]  /*8370*/  FMUL.FTZ R34, R36, R165 ;  /* 0x000000a524227220 */ /* 0x000fe20000410000 */
[----:B------:R-:W-:Y:S01]  /*8380*/  FMUL.FTZ R47, R14, R47 ;  /* 0x0000002f0e2f7220 */ /* 0x000fe20000410000 */
[----:B------:R-:W-:Y:S01]  /*8390*/  FFMA.FTZ R49, R36, R164, -R49 ;  /* 0x000000a424317223 */ /* 0x000fe20000010831 */
[----:B------:R-:W-:Y:S01]  /*83a0*/  F2FP.F16.F32.PACK_AB R36, R39, R32 ;  /* 0x000000202724723e */ /* 0x000fe200000000ff */
[----:B------:R-:W-:Y:S01]  /*83b0*/  FFMA.FTZ R34, R43, R164, R34 ;  /* 0x000000a42b227223 */ /* 0x000fe20000010022 */
[-C--:B------:R-:W-:Y:S01]  /*83c0*/  FFMA.FTZ R14, R14, R45.reuse, -R51 ;  /* 0x0000002d0e0e7223 */ /* 0x080fe20000010833 */
[----:B------:R-:W-:Y:S01]  /*83d0*/  FFMA.FTZ R47, R38, R45, R47 ;  /* 0x0000002d262f7223 */ /* 0x000fe2000001002f */
[----:B------:R-:W-:-:S03]  /*83e0*/  IMAD.MOV.U32 R39, RZ, RZ, R35 ;  /* 0x000000ffff277224 */ /* 0x000fc600078e0023 */
[----:B------:R-:W-:Y:S02]  /*83f0*/  F2FP.F16.F32.PACK_AB R14, R14, R49 ;  /* 0x000000310e0e723e */ /* 0x000fe400000000ff */
[----:B------:R-:W-:-:S07]  /*8400*/  F2FP.F16.F32.PACK_AB R38, R47, R34 ;  /* 0x000000222f26723e */ /* 0x000fce00000000ff */
.L_x_4956:
[----:B------:R-:W-:Y:S05]  /*8410*/  BSYNC B2 ;  /* 0x0000000000027941 */ /* 0x000fea0003800000 */
.L_x_4955:
[----:B------:R-:W-:Y:S01]  /*8420*/  ISETP.GE.AND P3, PT, R11, R130, PT ;  /* 0x000000820b00720c */ /* 0x000fe20003f66270 */
[----:B--2---:R2:W-:-:S12]  /*8430*/  ST.E.128 desc[UR60][R40.64], R12 ;  /* 0x0000000c28007985 */ /* 0x0045d8000c101d3c */
[----:B------:R-:W-:-:S05]  /*8440*/  @!P3 IMAD.WIDE R116, R11, 0x2, R116 ;  /* 0x000000020b74b825 */ /* 0x000fca00078e0274 */
[----:B---3--:R2:W-:Y:S02]  /*8450*/  @!P3 ST.E.128 desc[UR60][R116.64], R36 ;  /* 0x000000247400b985 */ /* 0x0085e4000c101d3c */
.L_x_4946:
[----:B------:R-:W-:Y:S05]  /*8460*/  BSYNC B1 ;  /* 0x0000000000017941 */ /* 0x000fea0003800000 */
.L_x_4945:
[----:B------:R-:W-:-:S03]  /*8470*/  UMOV UR4, 0xffffffff ;  /* 0xffffffff00047882 */ /* 0x000fc60000000000 */
[----:B------:R-:W-:Y:S05]  /*8480*/  BRA.DIV UR4, `(.L_x_4957) ;  /* 0x0000021604dc7947 */ /* 0x000fea000b800000 */
[----:B--2---:R2:W0:Y:S04]  /*8490*/  SHFL.IDX PT, R37, R115, 0x1, 0x1c1f ;  /* 0x003c1f0073257f89 */ /* 0x00442800000e0000 */
[----:B------:R2:W0:Y:S02]  /*84a0*/  SHFL.IDX PT, R36, R118, 0x1, 0x1c1f ;  /* 0x003c1f0076247f89 */ /* 0x00042400000e0000 */
.L_x_5319:
[----:B------:R-:W-:Y:S05]  /*84b0*/  @P4 BRA `(.L_x_4914) ;  /* 0x0000001c00884947 */ /* 0x000fea0003800000 */
[----:B------:R-:W-:Y:S01]  /*84c0*/  ISETP.NE.AND P3, PT, R8, RZ, PT ;  /* 0x000000ff0800720c */ /* 0x000fe20003f65270 */
[----:B------:R-:W-:-:S12]  /*84d0*/  BSSY B1, `(.L_x_4958) ;  /* 0x0000075000017945 */ /* 0x000fd80003800000 */
[----:B------:R-:W-:Y:S05]  /*84e0*/  @!P3 BRA `(.L_x_4959) ;  /* 0x0000000400ccb947 */ /* 0x000fea0003800000 */
[----:B----4-:R-:W4:Y:S01]  /*84f0*/  LDL R14, [R1+0x34] ;  /* 0x00003400010e7983 */ /* 0x010f220000100800 */
[----:B------:R-:W-:Y:S01]  /*8500*/  SEL R11, R122, R134, !P0 ;  /* 0x000000867a0b7207 */ /* 0x000fe20004000000 */
[----:B------:R-:W-:Y:S01]  /*8510*/  BSSY B2, `(.L_x_4960) ;  /* 0x000006e000027945 */ /* 0x000fe20003800000 */
[----:B------:R-:W-:Y:S02]  /*8520*/  SHF.R.U32.HI R13, RZ, 0x3, R225 ;  /* 0x00000003ff0d7819 */ /* 0x000fe400000116e1 */
[----:B------:R-:W-:Y:S02]  /*8530*/  SHF.R.S32.HI R12, RZ, 0x1f, R11 ;  /* 0x0000001fff0c7819 */ /* 0x000fe4000001140b */
[----:B0-----:R-:W-:Y:S02]  /*8540*/  LEA R38, P3, R5, R36, 0x1 ;  /* 0x0000002405267211 */ /* 0x001fe400078608ff */
        /* <DEDUP_REMOVED lines=12> */
[----:B----4-:R-:W-:-:S04]  /*8610*/  IMAD R12, R12, 0x1800, R14 ;  /* 0x000018000c0c7824 */ /* 0x010fc800078e020e */
[----:B------:R-:W-:Y:S02]  /*8620*/  IMAD.IADD R12, R12, 0x1, R11 ;  /* 0x000000010c0c7824 */ /* 0x000fe400078e020b */
[C---:B------:R-:W-:Y:S02]  /*8630*/  IMAD R11, R19.reuse, 0x4800, R133 ;  /* 0x00004800130b7824 */ /* 0x040fe400078e0285 */
[----:B------:R-:W-:-:S03]  /*8640*/  IMAD R13, R19, 0x4800, R12 ;  /* 0x00004800130d7824 */ /* 0x000fc600078e020c */
[----:B------:R-:W-:Y:S01]  /*8650*/  LEA R11, R11, R18, 0x1 ;  /* 0x000000120b0b7211 */ /* 0x000fe200078e08ff */
[----:B------:R-:W-:-:S04]  /*8660*/  IMAD R32, R13, 0x2, R18 ;  /* 0x000000020d207824 */ /* 0x000fc800078e0212 */
[----:B------:R0:W4:Y:S04]  /*8670*/  LDS.128 R12, [R11+0x1e400] ;  /* 0x01e400000b0c7984 */ /* 0x0001280000000c00 */
[----:B------:R-:W0:Y:S01]  /*8680*/  LDS.128 R32, [R32+0x1e400] ;  /* 0x01e4000020207984 */ /* 0x000e220000000c00 */
[----:B------:R-:W-:Y:S05]  /*8690*/  @P4 BRA `(.L_x_4961) ;  /* 0x0000000400544947 */ /* 0x000fea0003800000 */
[----:B0-----:R-:W-:Y:S01]  /*86a0*/  IMAD.MOV.U32 R45, RZ, RZ, R33 ;  /* 0x000000ffff2d7224 */ /* 0x001fe200078e0021 */
[----:B------:R-:W-:Y:S01]  /*86b0*/  SHF.R.U32.HI R51, RZ, 0x10, R77 ;  /* 0x00000010ff337819 */ /* 0x000fe2000001164d */
[----:B------:R-:W-:Y:S01]  /*86c0*/  IMAD.MOV.U32 R47, RZ, RZ, R35 ;  /* 0x000000ffff2f7224 */ /* 0x000fe200078e0023 */
[----:B------:R-:W-:Y:S01]  /*86d0*/  SHF.R.U32.HI R49, RZ, 0x10, R65 ;  /* 0x00000010ff317819 */ /* 0x000fe20000011641 */
[----:B----4-:R-:W-:Y:S01]  /*86e0*/  IMAD.MOV.U32 R33, RZ, RZ, R15 ;  /* 0x000000ffff217224 */ /* 0x010fe200078e000f */
[--C-:B------:R-:W-:Y:S01]  /*86f0*/  SHF.R.U64 R44, R78, 0x10, R79.reuse ;  /* 0x000000104e2c7819 */ /* 0x100fe2000000124f */
        /* <DEDUP_REMOVED lines=11> */
[----:B------:R-:W-:Y:S01]  /*87b0*/  SHF.R.U64 R11, R64, 0x10, R65 ;  /* 0x00000010400b7819 */ /* 0x000fe20000001241 */
[----:B------:R-:W-:Y:S02]  /*87c0*/  HADD2.F32 R45, -RZ, R45.H1_H1 ;  /* 0x3000002dff2d7230 */ /* 0x000fe40000004100 */
[-C--:B------:R-:W-:Y:S01]  /*87d0*/  FMUL.FTZ R54, R46, R51.reuse ;  /* 0x000000332e367220 */ /* 0x080fe20000410000 */
[----:B------:R-:W-:Y:S02]  /*87e0*/  HADD2.F32 R49, -RZ, R49.H0_H0 ;  /* 0x20000031ff317230 */ /* 0x000fe40000004100 */
[-C--:B------:R-:W-:Y:S01]  /*87f0*/  FFMA.FTZ R13, R15, R48.reuse, -R52 ;  /* 0x000000300f0d7223 */ /* 0x080fe20000010834 */
[----:B------:R-:W-:Y:S01]  /*8800*/  FFMA.FTZ R15, R35, R48, R50 ;  /* 0x00000030230f7223 */ /* 0x000fe20000010032 */
[----:B------:R-:W-:Y:S01]  /*8810*/  FMUL.FTZ R53, R45, R51 ;  /* 0x000000332d357220 */ /* 0x000fe20000410000 */
[----:B------:R-:W-:-:S02]  /*8820*/  HADD2.F32 R35, -RZ, R33.H0_H0 ;  /* 0x20000021ff237230 */ /* 0x000fc40000004100 */
[-C--:B------:R-:W-:Y:S01]  /*8830*/  FFMA.FTZ R48, R45, R49.reuse, R54 ;  /* 0x000000312d307223 */ /* 0x080fe20000010036 */
[----:B------:R-:W-:Y:S02]  /*8840*/  HADD2.F32 R54, -RZ, R161.H1_H1 ;  /* 0x300000a1ff367230 */ /* 0x000fe40000004100 */
[----:B------:R-:W-:Y:S01]  /*8850*/  FFMA.FTZ R46, R46, R49, -R53 ;  /* 0x000000312e2e7223 */ /* 0x000fe20000010835 */
[--C-:B------:R-:W-:Y:S01]  /*8860*/  HADD2.F32 R45, -RZ, R47.reuse.H0_H0 ;  /* 0x2000002fff2d7230 */ /* 0x100fe20000004100 */
[----:B------:R-:W-:Y:S01]  /*8870*/  SHF.R.U64 R43, R76, 0x10, R77 ;  /* 0x000000104c2b7819 */ /* 0x000fe2000000124d */
[----:B------:R-:W-:Y:S02]  /*8880*/  HADD2.F32 R47, -RZ, R47.H1_H1 ;  /* 0x3000002fff2f7230 */ /* 0x000fe40000004100 */
[----:B------:R-:W-:Y:S02]  /*8890*/  HADD2.F32 R78, -RZ, R78.H0_H0 ;  /* 0x2000004eff4e7230 */ /* 0x000fe40000004100 */
[----:B------:R-:W-:Y:S01]  /*88a0*/  FMUL.FTZ R64, R45, R54 ;  /* 0x000000362d407220 */ /* 0x000fe20000410000 */
[----:B------:R-:W-:-:S02]  /*88b0*/  HADD2.F32 R50, -RZ, R33.H1_H1 ;  /* 0x30000021ff327230 */ /* 0x000fc40000004100 */
[----:B------:R-:W-:Y:S01]  /*88c0*/  FMUL.FTZ R54, R35, R54 ;  /* 0x0000003623367220 */ /* 0x000fe20000410000 */
[----:B------:R-:W-:Y:S02]  /*88d0*/  HADD2.F32 R52, -RZ, R157.H1_H1 ;  /* 0x3000009dff347230 */ /* 0x000fe40000004100 */
[-C--:B------:R-:W-:Y:S01]  /*88e0*/  FMUL.FTZ R49, R47, R78.reuse ;  /* 0x0000004e2f317220 */ /* 0x080fe20000410000 */
[----:B------:R-:W-:Y:S02]  /*88f0*/  HADD2.F32 R66, -RZ, R66.H0_H0 ;  /* 0x20000042ff427230 */ /* 0x000fe40000004100 */
[----:B------:R-:W-:Y:S01]  /*8900*/  FMUL.FTZ R78, R50, R78 ;  /* 0x0000004e324e7220 */ /* 0x000fe20000410000 */
[----:B------:R-:W-:Y:S02]  /*8910*/  HADD2.F32 R162, -RZ, R162.H0_H0 ;  /* 0x200000a2ffa27230 */ /* 0x000fe40000004100 */
[-C--:B------:R-:W-:Y:S01]  /*8920*/  FFMA.FTZ R33, R35, R52.reuse, -R64 ;  /* 0x0000003423217223 */ /* 0x080fe20000010840 */
[----:B------:R-:W-:Y:S01]  /*8930*/  FFMA.FTZ R35, R45, R52, R54 ;  /* 0x000000342d237223 */ /* 0x000fe20000010036 */
[----:B------:R-:W-:Y:S01]  /*8940*/  FFMA.FTZ R52, R47, R66, R78 ;  /* 0x000000422f347223 */ /* 0x000fe2000001004e */
[----:B------:R-:W-:-:S02]  /*8950*/  HADD2.F32 R47, -RZ, R43.H0_H0 ;  /* 0x2000002bff2f7230 */ /* 0x000fc40000004100 */
[----:B------:R-:W-:Y:S01]  /*8960*/  FFMA.FTZ R50, R50, R66, -R49 ;  /* 0x0000004232327223 */ /* 0x000fe20000010831 */
        /* <DEDUP_REMOVED lines=11> */
[C---:B------:R-:W-:Y:S01]  /*8a20*/  FMUL.FTZ R47, R12.reuse, R47 ;  /* 0x0000002f0c2f7220 */ /* 0x040fe20000410000 */
[----:B------:R-:W-:Y:S02]  /*8a30*/  HADD2.F32 R161, -RZ, R161.H0_H0 ;  /* 0x200000a1ffa17230 */ /* 0x000fe40000004100 */
[-C--:B------:R-:W-:Y:S01]  /*8a40*/  FFMA.FTZ R49, R12, R11.reuse, -R49 ;  /* 0x0000000b0c317223 */ /* 0x080fe20000010831 */
[----:B------:R-:W-:Y:S02]  /*8a50*/  HADD2.F32 R12, -RZ, R34.H0_H0 ;  /* 0x20000022ff0c7230 */ /* 0x000fe40000004100 */
[----:B------:R-:W-:Y:S01]  /*8a60*/  FFMA.FTZ R162, R45, R54, R162 ;  /* 0x000000362da27223 */ /* 0x000fe200000100a2 */
[----:B------:R-:W-:Y:S01]  /*8a70*/  FFMA.FTZ R47, R32, R11, R47 ;  /* 0x0000000b202f7223 */ /* 0x000fe2000001002f */
[----:B------:R-:W-:-:S02]  /*8a80*/  HADD2.F32 R45, -RZ, R44.H0_H0 ;  /* 0x2000002cff2d7230 */ /* 0x000fc40000004100 */
[----:B------:R-:W-:Y:S01]  /*8a90*/  FFMA.FTZ R64, R43, R54, -R64 ;  /* 0x000000362b407223 */ /* 0x000fe20000010840 */
[----:B------:R-:W-:Y:S02]  /*8aa0*/  HADD2.F32 R11, -RZ, R14.H0_H0 ;  /* 0x2000000eff0b7230 */ /* 0x000fe40000004100 */
[-C--:B------:R-:W-:Y:S01]  /*8ab0*/  FMUL.FTZ R32, R12, R161.reuse ;  /* 0x000000a10c207220 */ /* 0x080fe20000410000 */
        /* <DEDUP_REMOVED lines=17> */
[----:B------:R-:W-:-:S02]  /*8bd0*/  F2FP.F16.F32.PACK_AB R34, R34, R161 ;  /* 0x000000a12222723e */ /* 0x000fc400000000ff */
[----:B------:R-:W-:-:S07]  /*8be0*/  MOV R15, R50 ;  /* 0x00000032000f7202 */ /* 0x000fce0000000f00 */
.L_x_4961:
[----:B------:R-:W-:Y:S05]  /*8bf0*/  BSYNC B2 ;  /* 0x0000000000027941 */ /* 0x000fea0003800000 */
.L_x_4960:
[----:B----4-:R4:W-:Y:S04]  /*8c00*/  ST.E.128 desc[UR60][R38.64], R12 ;  /* 0x0000000c26007985 */ /* 0x0109e8000c101d3c */
[----:B0-----:R4:W-:Y:S02]  /*8c10*/  @!P3 ST.E.128 desc[UR60][R40.64], R32 ;  /* 0x000000202800b985 */ /* 0x0019e4000c101d3c */
.L_x_4959:
[----:B------:R-:W-:Y:S05]  /*8c20*/  BSYNC B1 ;  /* 0x0000000000017941 */ /* 0x000fea0003800000 */
.L_x_4958:
        /* <DEDUP_REMOVED lines=16> */
[----:B------:R-:W-:Y:S02]  /*8d30*/  LOP3.LUT R11, R225, 0x38, R41, 0xf8, !PT ;  /* 0x00000038e10b7812 */ /* 0x000fe400078ef829 */
[----:B------:R-:W-:Y:S02]  /*8d40*/  SHF.R.S32.HI R12, RZ, 0x3, R12 ;  /* 0x00000003ff0c7819 */ /* 0x000fe4000001140c */
        /* <DEDUP_REMOVED lines=12> */
[----:B----4-:R-:W-:Y:S01]  /*8e10*/  IMAD.MOV.U32 R45, RZ, RZ, R12 ;  /* 0x000000ffff2d7224 */ /* 0x010fe200078e000c */
[----:B0-----:R-:W-:Y:S01]  /*8e20*/  MOV R12, R33 ;  /* 0x00000021000c7202 */ /* 0x001fe20000000f00 */
[----:B------:R-:W-:Y:S01]  /*8e30*/  IMAD.MOV.U32 R46, RZ, RZ, R32 ;  /* 0x000000ffff2e7224 */ /* 0x000fe200078e0020 */
[----:B------:R-:W-:Y:S01]  /*8e40*/  SHF.R.U32.HI R50, RZ, 0x10, R73 ;  /* 0x00000010ff327819 */ /* 0x000fe20000011649 */
[----:B------:R-:W-:Y:S01]  /*8e50*/  IMAD.MOV.U32 R47, RZ, RZ, R35 ;  /* 0x000000ffff2f7224 */ /* 0x000fe200078e0023 */
[----:B------:R-:W-:Y:S01]  /*8e60*/  SHF.R.U32.HI R48, RZ, 0x10, R61 ;  /* 0x00000010ff307819 */ /* 0x000fe2000001163d */
[----:B------:R-:W-:Y:S01]  /*8e70*/  HADD2.F32 R51, -RZ, R153.H1_H1 ;  /* 0x30000099ff337230 */ /* 0x000fe20000004100 */
[--C-:B------:R-:W-:Y:S01]  /*8e80*/  SHF.R.U64 R42, R74, 0x10, R75.reuse ;  /* 0x000000104a2a7819 */ /* 0x100fe2000000124b */
[--C-:B------:R-:W-:Y:S01]  /*8e90*/  HADD2.F32 R32, -RZ, R12.reuse.H0_H0 ;  /* 0x2000000cff207230 */ /* 0x100fe20000004100 */
[----:B------:R-:W-:Y:S01]  /*8ea0*/  SHF.R.U32.HI R74, RZ, 0x10, R75 ;  /* 0x00000010ff4a7819 */ /* 0x000fe2000001164b */
[----:B------:R-:W-:Y:S01]  /*8eb0*/  HADD2.F32 R35, -RZ, R12.H1_H1 ;  /* 0x3000000cff237230 */ /* 0x000fe20000004100 */
[----:B------:R-:W-:Y:S01]  /*8ec0*/  SHF.R.U64 R11, R62, 0x10, R63 ;  /* 0x000000103e0b7819 */ /* 0x000fe2000000123f */
[----:B------:R-:W-:Y:S01]  /*8ed0*/  IMAD.MOV.U32 R33, RZ, RZ, R15 ;  /* 0x000000ffff217224 */ /* 0x000fe200078e000f */
        /* <DEDUP_REMOVED lines=16> */
[----:B------:R-:W-:-:S02]  /*8fe0*/  HADD2.F32 R51, -RZ, R151.H1_H1 ;  /* 0x30000097ff337230 */ /* 0x000fc40000004100 */
[----:B------:R-:W-:Y:S01]  /*8ff0*/  HADD2.F32 R48, -RZ, R47.H0_H0 ;  /* 0x2000002fff307230 */ /* 0x000fe20000004100 */
[----:B------:R-:W-:Y:S01]  /*9000*/  F2FP.F16.F32.PACK_AB R15, R15, R12 ;  /* 0x0000000c0f0f723e */ /* 0x000fe200000000ff */
[----:B------:R-:W-:Y:S02]  /*9010*/  HADD2.F32 R35, -RZ, R33.H0_H0 ;  /* 0x20000021ff237230 */ /* 0x000fe40000004100 */
[----:B------:R-:W-:Y:S02]  /*9020*/  HADD2.F32 R47, -RZ, R47.H1_H1 ;  /* 0x3000002fff2f7230 */ /* 0x000fe40000004100 */
[-C--:B------:R-:W-:Y:S01]  /*9030*/  FMUL.FTZ R54, R48, R51.reuse ;  /* 0x0000003330367220 */ /* 0x080fe20000410000 */
[----:B------:R-:W-:Y:S02]  /*9040*/  HADD2.F32 R52, -RZ, R74.H0_H0 ;  /* 0x2000004aff347230 */ /* 0x000fe40000004100 */
[----:B------:R-:W-:Y:S01]  /*9050*/  FMUL.FTZ R51, R35, R51 ;  /* 0x0000003323337220 */ /* 0x000fe20000410000 */
[----:B------:R-:W-:-:S02]  /*9060*/  HADD2.F32 R49, -RZ, R145.H1_H1 ;  /* 0x30000091ff317230 */ /* 0x000fc40000004100 */
[----:B------:R-:W-:Y:S02]  /*9070*/  HADD2.F32 R33, -RZ, R33.H1_H1 ;  /* 0x30000021ff217230 */ /* 0x000fe40000004100 */
[-C--:B------:R-:W-:Y:S01]  /*9080*/  FMUL.FTZ R60, R47, R52.reuse ;  /* 0x000000342f3c7220 */ /* 0x080fe20000410000 */
[----:B------:R-:W-:Y:S02]  /*9090*/  HADD2.F32 R50, -RZ, R62.H0_H0 ;  /* 0x2000003eff327230 */ /* 0x000fe40000004100 */
[-C--:B------:R-:W-:Y:S01]  /*90a0*/  FFMA.FTZ R54, R35, R49.reuse, -R54 ;  /* 0x0000003123367223 */ /* 0x080fe20000010836 */
[----:B------:R-:W-:Y:S01]  /*90b0*/  FFMA.FTZ R51, R48, R49, R51 ;  /* 0x0000003130337223 */ /* 0x000fe20000010033 */
[C---:B------:R-:W-:Y:S01]  /*90c0*/  FMUL.FTZ R52, R33.reuse, R52 ;  /* 0x0000003421347220 */ /* 0x040fe20000410000 */
[----:B------:R-:W-:Y:S02]  /*90d0*/  HADD2.F32 R48, -RZ, R153.H0_H0 ;  /* 0x20000099ff307230 */ /* 0x000fe40000004100 */
[----:B------:R-:W-:Y:S01]  /*90e0*/  FFMA.FTZ R53, R33, R50, -R60 ;  /* 0x0000003221357223 */ /* 0x000fe2000001083c */
[----:B------:R-:W-:-:S02]  /*90f0*/  HADD2.F32 R35, -RZ, R46.H0_H0 ;  /* 0x2000002eff237230 */ /* 0x000fc40000004100 */
[----:B------:R-:W-:Y:S01]  /*9100*/  FFMA.FTZ R60, R47, R50, R52 ;  /* 0x000000322f3c7223 */ /* 0x000fe20000010034 */
[--C-:B------:R-:W-:Y:S02]  /*9110*/  HADD2.F32 R33, -RZ, R45.reuse.H0_H0 ;  /* 0x2000002dff217230 */ /* 0x100fe40000004100 */
[----:B------:R-:W-:Y:S02]  /*9120*/  HADD2.F32 R44, -RZ, R44.H0_H0 ;  /* 0x2000002cff2c7230 */ /* 0x000fe40000004100 */
[-C--:B------:R-:W-:Y:S01]  /*9130*/  FMUL.FTZ R50, R35, R48.reuse ;  /* 0x0000003023327220 */ /* 0x080fe20000410000 */
[----:B------:R-:W-:Y:S02]  /*9140*/  HADD2.F32 R46, -RZ, R46.H1_H1 ;  /* 0x3000002eff2e7230 */ /* 0x000fe40000004100 */
[----:B------:R-:W-:Y:S01]  /*9150*/  FMUL.FTZ R48, R33, R48 ;  /* 0x0000003021307220 */ /* 0x000fe20000410000 */
[----:B------:R-:W-:Y:S01]  /*9160*/  HADD2.F32 R45, -RZ, R45.H1_H1 ;  /* 0x3000002dff2d7230 */ /* 0x000fe20000004100 */
[----:B------:R-:W-:Y:S01]  /*9170*/  F2FP.F16.F32.PACK_AB R53, R53, R54 ;  /* 0x000000363535723e */ /* 0x000fe200000000ff */
[----:B------:R-:W-:-:S02]  /*9180*/  HADD2.F32 R146, -RZ, R146.H0_H0 ;  /* 0x20000092ff927230 */ /* 0x000fc40000004100 */
[CC--:B------:R-:W-:Y:S01]  /*9190*/  FMUL.FTZ R52, R46.reuse, R44.reuse ;  /* 0x0000002c2e347220 */ /* 0x0c0fe20000410000 */
[----:B------:R-:W-:Y:S02]  /*91a0*/  HADD2.F32 R43, -RZ, R43.H0_H0 ;  /* 0x2000002bff2b7230 */ /* 0x000fe40000004100 */
[----:B------:R-:W-:Y:S01]  /*91b0*/  FMUL.FTZ R47, R45, R44 ;  /* 0x0000002c2d2f7220 */ /* 0x000fe20000410000 */
[----:B------:R-:W-:Y:S02]  /*91c0*/  HADD2.F32 R44, -RZ, R145.H0_H0 ;  /* 0x20000091ff2c7230 */ /* 0x000fe40000004100 */
[-C--:B------:R-:W-:Y:S01]  /*91d0*/  FFMA.FTZ R48, R35, R146.reuse, R48 ;  /* 0x0000009223307223 */ /* 0x080fe20000010030 */
[----:B------:R-:W-:Y:S01]  /*91e0*/  FFMA.FTZ R50, R33, R146, -R50 ;  /* 0x0000009221327223 */ /* 0x000fe20000010832 */
[-C--:B------:R-:W-:Y:S01]  /*91f0*/  FFMA.FTZ R45, R45, R43.reuse, -R52 ;  /* 0x0000002b2d2d7223 */ /* 0x080fe20000010834 */
[----:B------:R-:W-:Y:S01]  /*9200*/  FFMA.FTZ R47, R46, R43, R47 ;  /* 0x0000002b2e2f7223 */ /* 0x000fe2000001002f */
[----:B------:R-:W-:-:S02]  /*9210*/  HADD2.F32 R35, -RZ, R34.H0_H0 ;  /* 0x20000022ff237230 */ /* 0x000fc40000004100 */
[----:B------:R-:W-:Y:S01]  /*9220*/  HADD2.F32 R46, -RZ, R151.H0_H0 ;  /* 0x20000097ff2e7230 */ /* 0x000fe20000004100 */
[----:B------:R-:W-:Y:S01]  /*9230*/  F2FP.F16.F32.PACK_AB R12, R45, R50 ;  /* 0x000000322d0c723e */ /* 0x000fe200000000ff */
[----:B------:R-:W-:Y:S02]  /*9240*/  HADD2.F32 R43, -RZ, R42.H0_H0 ;  /* 0x2000002aff2b7230 */ /* 0x000fe40000004100 */
[----:B------:R-:W-:Y:S02]  /*9250*/  HADD2.F32 R33, -RZ, R14.H0_H0 ;  /* 0x2000000eff217230 */ /* 0x000fe40000004100 */
[-C--:B------:R-:W-:Y:S01]  /*9260*/  FMUL.FTZ R42, R35, R46.reuse ;  /* 0x0000002e232a7220 */ /* 0x080fe20000410000 */
[----:B------:R-:W-:Y:S02]  /*9270*/  HADD2.F32 R34, -RZ, R34.H1_H1 ;  /* 0x30000022ff227230 */ /* 0x000fe40000004100 */
[----:B------:R-:W-:Y:S02]  /*9280*/  HADD2.F32 R14, -RZ, R14.H1_H1 ;  /* 0x3000000eff0e7230 */ /* 0x000fe40000004100 */
[----:B------:R-:W-:Y:S01]  /*9290*/  FMUL.FTZ R46, R33, R46 ;  /* 0x0000002e212e7220 */ /* 0x000fe20000410000 */
[----:B------:R-:W-:-:S02]  /*92a0*/  HADD2.F32 R11, -RZ, R11.H0_H0 ;  /* 0x2000000bff0b7230 */ /* 0x000fc40000004100 */
[-C--:B------:R-:W-:Y:S01]  /*92b0*/  FMUL.FTZ R49, R34, R43.reuse ;  /* 0x0000002b22317220 */ /* 0x080fe20000410000 */
[-C--:B------:R-:W-:Y:S01]  /*92c0*/  FFMA.FTZ R42, R33, R44.reuse, -R42 ;  /* 0x0000002c212a7223 */ /* 0x080fe2000001082a */
[C---:B------:R-:W-:Y:S01]  /*92d0*/  FMUL.FTZ R43, R14.reuse, R43 ;  /* 0x0000002b0e2b7220 */ /* 0x040fe20000410000 */
[----:B------:R-:W-:Y:S01]  /*92e0*/  FFMA.FTZ R46, R35, R44, R46 ;  /* 0x0000002c232e7223 */ /* 0x000fe2000001002e */
[----:B------:R-:W-:Y:S01]  /*92f0*/  FFMA.FTZ R49, R14, R11, -R49 ;  /* 0x0000000b0e317223 */ /* 0x000fe20000010831 */
[----:B------:R-:W-:Y:S01]  /*9300*/  F2FP.F16.F32.PACK_AB R33, R32, R13 ;  /* 0x0000000d2021723e */ /* 0x000fe200000000ff */
[----:B------:R-:W-:Y:S01]  /*9310*/  FFMA.FTZ R43, R34, R11, R43 ;  /* 0x0000000b222b7223 */ /* 0x000fe2000001002b */
[----:B------:R-:W-:Y:S01]  /*9320*/  IMAD.MOV.U32 R13, RZ, RZ, R15 ;  /* 0x000000ffff0d7224 */ /* 0x000fe200078e000f */
[----:B------:R-:W-:Y:S01]  /*9330*/  F2FP.F16.F32.PACK_AB R35, R60, R51 ;  /* 0x000000333c23723e */ /* 0x000fe200000000ff */
[----:B------:R-:W-:Y:S01]  /*9340*/  IMAD.MOV.U32 R15, RZ, RZ, R53 ;  /* 0x000000ffff0f7224 */ /* 0x000fe200078e0035 */
[----:B------:R-:W-:-:S02]  /*9350*/  F2FP.F16.F32.PACK_AB R32, R47, R48 ;  /* 0x000000302f20723e */ /* 0x000fc400000000ff */
[----:B------:R-:W-:Y:S02]  /*9360*/  F2FP.F16.F32.PACK_AB R14, R49, R42 ;  /* 0x0000002a310e723e */ /* 0x000fe400000000ff */
[----:B------:R-:W-:-:S07]  /*9370*/  F2FP.F16.F32.PACK_AB R34, R43, R46 ;  /* 0x0000002e2b22723e */ /* 0x000fce00000000ff */
.L_x_4965:
[----:B------:R-:W-:Y:S05]  /*9380*/  BSYNC B2 ;  /* 0x0000000000027941 */ /* 0x000fea0003800000 */
.L_x_4964:
[----:B----4-:R4:W-:Y:S04]  /*9390*/  ST.E.128 desc[UR60][R38.64], R12 ;  /* 0x0000000c26007985 */ /* 0x0109e8000c101d3c */
[----:B0-----:R4:W-:Y:S02]  /*93a0*/  @!P3 ST.E.128 desc[UR60][R40.64], R32 ;  /* 0x000000202800b985 */ /* 0x0019e4000c101d3c */
.L_x_4963:
[----:B------:R-:W-:Y:S05]  /*93b0*/  BSYNC B1 ;  /* 0x0000000000017941 */ /* 0x000fea0003800000 */
.L_x_4962:
[----:B------:R-:W-:-:S13]  /*93c0*/  ISETP.NE.AND P3, PT, R10, RZ, PT ;  /* 0x000000ff0a00720c */ /* 0x000fda0003f65270 */
[----:B------:R-:W-:Y:S05]  /*93d0*/  @!P3 BRA `(.L_x_4914) ;  /* 0x0000000c00c0b947 */ /* 0x000fea0003800000 */
[----:B----4-:R-:W4:Y:S01]  /*93e0*/  LDL R15, [R1+0x34] ;  /* 0x00003400010f7983 */ /* 0x010f220000100800 */
[----:B------:R-:W-:Y:S01]  /*93f0*/  LOP3.LUT P4, RZ, R22, 0x1, RZ, 0xc0, !PT ;  /* 0x0000000116ff7812 */ /* 0x000fe2000788c0ff */
[----:B------:R-:W-:Y:S01]  /*9400*/  BSSY B1, `(.L_x_4966) ;  /* 0x0000070000017945 */ /* 0x000fe20003800000 */
[----:B------:R-:W-:Y:S02]  /*9410*/  SHF.R.U32.HI R14, RZ, 0x3, R225 ;  /* 0x00000003ff0e7819 */ /* 0x000fe400000116e1 */
[----:B------:R-:W-:Y:S02]  /*9420*/  SEL R134, R122, R134, !P4 ;  /* 0x000000867a867207 */ /* 0x000fe40006000000 */
[C---:B0-----:R-:W-:Y:S02]  /*9430*/  LEA R38, P3, R7.reuse, R36, 0x1 ;  /* 0x0000002407267211 */ /* 0x041fe400078608ff */
[----:B------:R-:W-:Y:S02]  /*9440*/  SHF.R.S32.HI R11, RZ, 0x1f, R134 ;  /* 0x0000001fff0b7819 */ /* 0x000fe40000011486 */
[----:B------:R-:W-:-:S02]  /*9450*/  LEA.HI.X R39, R7, R37, R107, 0x1, P3 ;  /* 0x0000002507277211 */ /* 0x000fc400018f0c6b */
[----:B------:R-:W-:Y:S02]  /*9460*/  LEA.HI R134, R11, R134, RZ, 0x4 ;  /* 0x000000860b867211 */ /* 0x000fe400078f20ff */
[----:B------:R-:W-:Y:S02]  /*9470*/  ISETP.GE.AND P3, PT, R195, R119, PT ;  /* 0x00000077c300720c */ /* 0x000fe40003f66270 */
[----:B------:R-:W-:-:S04]  /*9480*/  LEA.HI.SX32 R134, R134, R111, 0x1c ;  /* 0x0000006f86867211 */ /* 0x000fc800078fe2ff */
[----:B------:R-:W-:-:S04]  /*9490*/  SHF.R.S32.HI R11, RZ, 0x1f, R134 ;  /* 0x0000001fff0b7819 */ /* 0x000fc80000011486 */
[----:B------:R-:W-:Y:S02]  /*94a0*/  LEA.HI R12, R11, R134, RZ, 0x3 ;  /* 0x000000860b0c7211 */ /* 0x000fe400078f18ff */
[----:B------:R-:W-:Y:S02]  /*94b0*/  SHF.L.U32 R11, R134, 0x3, RZ ;  /* 0x00000003860b7819 */ /* 0x000fe400000006ff */
[----:B------:R-:W-:Y:S02]  /*94c0*/  SHF.R.S32.HI R13, RZ, 0x3, R12 ;  /* 0x00000003ff0d7819 */ /* 0x000fe4000001140c */
[----:B------:R-:W-:-:S04]  /*94d0*/  LOP3.LUT R12, R225, 0x38, R11, 0xf8, !PT ;  /* 0x00000038e10c7812 */ /* 0x000fc800078ef80b */
[----:B------:R-:W-:Y:S01]  /*94e0*/  LOP3.LUT R12, R12, R14, RZ, 0x3c, !PT ;  /* 0x0000000e0c0c7212 */ /* 0x000fe200078e3cff */
[----:B----4-:R-:W-:-:S04]  /*94f0*/  IMAD R13, R13, 0x1800, R15 ;  /* 0x000018000d0d7824 */ /* 0x010fc800078e020f */
[----:B------:R-:W-:Y:S02]  /*9500*/  IMAD.IADD R12, R13, 0x1, R12 ;  /* 0x000000010d0c7824 */ /* 0x000fe400078e020c */
[C---:B------:R-:W-:Y:S02]  /*9510*/  IMAD R13, R19.reuse, 0x4800, R129 ;  /* 0x00004800130d7824 */ /* 0x040fe400078e0281 */
[----:B------:R-:W-:Y:S02]  /*9520*/  IMAD R15, R19, 0x4800, R12 ;  /* 0x00004800130f7824 */ /* 0x000fe400078e020c */
[--C-:B------:R-:W-:Y:S02]  /*9530*/  IMAD R13, R13, 0x2, R18.reuse ;  /* 0x000000020d0d7824 */ /* 0x100fe400078e0212 */
[----:B------:R-:W-:-:S04]  /*9540*/  IMAD R32, R15, 0x2, R18 ;  /* 0x000000020f207824 */ /* 0x000fc800078e0212 */
[----:B------:R-:W0:Y:S04]  /*9550*/  LDS.128 R12, [R13+0x1e400] ;  /* 0x01e400000d0c7984 */ /* 0x000e280000000c00 */
[----:B------:R-:W4:Y:S01]  /*9560*/  LDS.128 R32, [R32+0x1e400] ;  /* 0x01e4000020207984 */ /* 0x000f220000000c00 */
[----:B------:R-:W-:Y:S05]  /*9570*/  @P3 BRA `(.L_x_4967) ;  /* 0x0000000400603947 */ /* 0x000fea0003800000 */
[----:B------:R-:W-:Y:S01]  /*9580*/  SHF.R.U32.HI R46, RZ, 0x10, R69 ;  /* 0x00000010ff2e7819 */ /* 0x000fe20000011645 */
[----:B----4-:R-:W-:Y:S01]  /*9590*/  IMAD.MOV.U32 R41, RZ, RZ, R32 ;  /* 0x000000ffff297224 */ /* 0x010fe200078e0020 */
[----:B------:R-:W-:Y:S01]  /*95a0*/  MOV R42, R34 ;  /* 0x00000022002a7202 */ /* 0x000fe20000000f00 */
[----:B0-----:R-:W-:Y:S01]  /*95b0*/  IMAD.MOV.U32 R32, RZ, RZ, R14 ;  /* 0x000000ffff207224 */ /* 0x001fe200078e000e */
[----:B------:R-:W-:Y:S01]  /*95c0*/  SHF.R.U32.HI R44, RZ, 0x10, R57 ;  /* 0x00000010ff2c7819 */ /* 0x000fe20000011639 */
[----:B------:R-:W-:Y:S01]  /*95d0*/  HADD2.F32 R45, -RZ, R144.H1_H1 ;  /* 0x30000090ff2d7230 */ /* 0x000fe20000004100 */
[--C-:B------:R-:W-:Y:S01]  /*95e0*/  SHF.R.U64 R49, R70, 0x10, R71.reuse ;  /* 0x0000001046317819 */ /* 0x100fe20000001247 */
[----:B------:R-:W-:Y:S01]  /*95f0*/  HADD2.F32 R34, -RZ, R33.H0_H0 ;  /* 0x20000021ff227230 */ /* 0x000fe20000004100 */
[----:B------:R-:W-:Y:S01]  /*9600*/  SHF.R.U32.HI R70, RZ, 0x10, R71 ;  /* 0x00000010ff467819 */ /* 0x000fe20000011647 */
[----:B------:R-:W-:Y:S01]  /*9610*/  HADD2.F32 R14, -RZ, R13.H0_H0 ;  /* 0x2000000dff0e7230 */ /* 0x000fe20000004100 */
[----:B------:R-:W-:Y:S01]  /*9620*/  SHF.R.U64 R40, R58, 0x10, R59 ;  /* 0x000000103a287819 */ /* 0x000fe2000000123b */
[----:B------:R-:W-:-:S02]  /*9630*/  HADD2.F32 R33, -RZ, R33.H1_H1 ;  /* 0x30000021ff217230 */ /* 0x000fc40000004100 */
[-C--:B------:R-:W-:Y:S01]  /*9640*/  FMUL.FTZ R47, R34, R45.reuse ;  /* 0x0000002d222f7220 */ /* 0x080fe20000410000 */
[----:B------:R-:W-:Y:S02]  /*9650*/  HADD2.F32 R46, -RZ, R46.H0_H0 ;  /* 0x2000002eff2e7230 */ /* 0x000fe40000004100 */
[C---:B------:R-:W-:Y:S01]  /*9660*/  FMUL.FTZ R45, R14.reuse, R45 ;  /* 0x0000002d0e2d7220 */ /* 0x040fe20000410000 */
[----:B------:R-:W-:Y:S01]  /*9670*/  HADD2.F32 R43, -RZ, R142.H1_H1 ;  /* 0x3000008eff2b7230 */ /* 0x000fe20000004100 */
[----:B------:R-:W-:Y:S01]  /*9680*/  SHF.R.U32.HI R58, RZ, 0x10, R59 ;  /* 0x00000010ff3a7819 */ /* 0x000fe2000001163b */
[----:B------:R-:W-:Y:S02]  /*9690*/  HADD2.F32 R13, -RZ, R13.H1_H1 ;  /* 0x3000000dff0d7230 */ /* 0x000fe40000004100 */
[-C--:B------:R-:W-:Y:S01]  /*96a0*/  FMUL.FTZ R48, R33, R46.reuse ;  /* 0x0000002e21307220 */ /* 0x080fe20000410000 */
[----:B------:R-:W-:Y:S02]  /*96b0*/  HADD2.F32 R44, -RZ, R44.H0_H0 ;  /* 0x2000002cff2c7230 */ /* 0x000fe40000004100 */
[-C--:B------:R-:W-:Y:S01]  /*96c0*/  FFMA.FTZ R47, R14, R43.reuse, -R47 ;  /* 0x0000002b0e2f7223 */ /* 0x080fe2000001082f */
[----:B------:R-:W-:Y:S01]  /*96d0*/  FFMA.FTZ R45, R34, R43, R45 ;  /* 0x0000002b222d7223 */ /* 0x000fe2000001002d */
[----:B------:R-:W-:Y:S01]  /*96e0*/  FMUL.FTZ R46, R13, R46 ;  /* 0x0000002e0d2e7220 */ /* 0x000fe20000410000 */
[----:B------:R-:W-:-:S02]  /*96f0*/  HADD2.F32 R43, -RZ, R143.H1_H1 ;  /* 0x3000008fff2b7230 */ /* 0x000fc40000004100 */
[-C--:B------:R-:W-:Y:S01]  /*9700*/  FFMA.FTZ R48, R13, R44.reuse, -R48 ;  /* 0x0000002c0d307223 */ /* 0x080fe20000010830 */
[----:B------:R-:W-:Y:S02]  /*9710*/  HADD2.F32 R14, -RZ, R35.H0_H0 ;  /* 0x20000023ff0e7230 */ /* 0x000fe40000004100 */
[----:B------:R-:W-:Y:S01]  /*9720*/  FFMA.FTZ R46, R33, R44, R46 ;  /* 0x0000002c212e7223 */ /* 0x000fe2000001002e */
[----:B------:R-:W-:Y:S01]  /*9730*/  HADD2.F32 R13, -RZ, R15.H0_H0 ;  /* 0x2000000fff0d7230 */ /* 0x000fe20000004100 */
[----:B------:R-:W-:Y:S01]  /*9740*/  SHF.R.U64 R54, R68, 0x10, R69 ;  /* 0x0000001044367819 */ /* 0x000fe20000001245 */
[----:B------:R-:W-:Y:S02]  /*9750*/  HADD2.F32 R33, -RZ, R141.H1_H1 ;  /* 0x3000008dff217230 */ /* 0x000fe40000004100 */
[-C--:B------:R-:W-:Y:S01]  /*9760*/  FMUL.FTZ R50, R14, R43.reuse ;  /* 0x0000002b0e327220 */ /* 0x080fe20000410000 */
[----:B------:R-:W-:Y:S02]  /*9770*/  HADD2.F32 R35, -RZ, R35.H1_H1 ;  /* 0x30000023ff237230 */ /* 0x000fe40000004100 */
[----:B------:R-:W-:Y:S01]  /*9780*/  FMUL.FTZ R43, R13, R43 ;  /* 0x0000002b0d2b7220 */ /* 0x000fe20000410000 */
[----:B------:R-:W-:Y:S01]  /*9790*/  HADD2.F32 R44, -RZ, R70.H0_H0 ;  /* 0x20000046ff2c7230 */ /* 0x000fe20000004100 */
[----:B------:R-:W-:Y:S01]  /*97a0*/  SHF.R.U64 R55, R56, 0x10, R57 ;  /* 0x0000001038377819 */ /* 0x000fe20000001239 */
[----:B------:R-:W-:-:S02]  /*97b0*/  HADD2.F32 R15, -RZ, R15.H1_H1 ;  /* 0x3000000fff0f7230 */ /* 0x000fc40000004100 */
[-C--:B------:R-:W-:Y:S01]  /*97c0*/  FFMA.FTZ R51, R14, R33.reuse, R43 ;  /* 0x000000210e337223 */ /* 0x080fe2000001002b */
[----:B------:R-:W-:Y:S02]  /*97d0*/  HADD2.F32 R34, -RZ, R58.H0_H0 ;  /* 0x2000003aff227230 */ /* 0x000fe40000004100 */
[-C--:B------:R-:W-:Y:S01]  /*97e0*/  FMUL.FTZ R52, R35, R44.reuse ;  /* 0x0000002c23347220 */ /* 0x080fe20000410000 */
[----:B------:R-:W-:Y:S01]  /*97f0*/  FFMA.FTZ R50, R13, R33, -R50 ;  /* 0x000000210d327223 */ /* 0x000fe20000010832 */
[C---:B------:R-:W-:Y:S01]  /*9800*/  FMUL.FTZ R44, R15.reuse, R44 ;  /* 0x0000002c0f2c7220 */ /* 0x040fe20000410000 */
[----:B------:R-:W-:Y:S02]  /*9810*/  HADD2.F32 R144, -RZ, R144.H0_H0 ;  /* 0x20000090ff907230 */ /* 0x000fe40000004100 */
[-C--:B------:R-:W-:Y:S01]  /*9820*/  FFMA.FTZ R53, R15, R34.reuse, -R52 ;  /* 0x000000220f357223 */ /* 0x080fe20000010834 */
[--C-:B------:R-:W-:Y:S02]  /*9830*/  HADD2.F32 R14, -RZ, R41.reuse.H0_H0 ;  /* 0x20000029ff0e7230 */ /* 0x100fe40000004100 */
[----:B------:R-:W-:Y:S01]  /*9840*/  FFMA.FTZ R52, R35, R34, R44 ;  /* 0x0000002223347223 */ /* 0x000fe2000001002c */
[----:B------:R-:W-:Y:S01]  /*9850*/  HADD2.F32 R33, -RZ, R54.H0_H0 ;  /* 0x20000036ff217230 */ /* 0x000fe20000004100 */
[----:B------:R-:W-:Y:S01]  /*9860*/  F2FP.F16.F32.PACK_AB R45, R46, R45 ;  /* 0x0000002d2e2d723e */ /* 0x000fe200000000ff */
[----:B------:R-:W-:-:S02]  /*9870*/  HADD2.F32 R41, -RZ, R41.H1_H1 ;  /* 0x30000029ff297230 */ /* 0x000fc40000004100 */
[-C--:B------:R-:W-:Y:S01]  /*9880*/  FMUL.FTZ R34, R14, R144.reuse ;  /* 0x000000900e227220 */ /* 0x080fe20000410000 */
[----:B------:R-:W-:Y:S01]  /*9890*/  HADD2.F32 R142, -RZ, R142.H0_H0 ;  /* 0x2000008eff8e7230 */ /* 0x000fe20000004100 */
[----:B------:R-:W-:Y:S01]  /*98a0*/  F2FP.F16.F32.PACK_AB R51, R52, R51 ;  /* 0x000000333433723e */ /* 0x000fe200000000ff */
[--C-:B------:R-:W-:Y:S02]  /*98b0*/  HADD2.F32 R13, -RZ, R12.reuse.H0_H0 ;  /* 0x2000000cff0d7230 */ /* 0x100fe40000004100 */
[-C--:B------:R-:W-:Y:S01]  /*98c0*/  FMUL.FTZ R43, R41, R33.reuse ;  /* 0x00000021292b7220 */ /* 0x080fe20000410000 */
[----:B------:R-:W-:Y:S02]  /*98d0*/  HADD2.F32 R12, -RZ, R12.H1_H1 ;  /* 0x3000000cff0c7230 */ /* 0x000fe40000004100 */
        /* <DEDUP_REMOVED lines=12> */
[----:B------:R-:W-:-:S02]  /*99a0*/  HADD2.F32 R42, -RZ, R42.H1_H1 ;  /* 0x3000002aff2a7230 */ /* 0x000fc40000004100 */
        /* <DEDUP_REMOVED lines=18> */
[----:B------:R-:W-:Y:S01]  /*9ad0*/  F2FP.F16.F32.PACK_AB R13, R48, R47 ;  /* 0x0000002f300d723e */ /* 0x000fe200000000ff */
[----:B------:R-:W-:Y:S02]  /*9ae0*/  IMAD.MOV.U32 R14, RZ, RZ, R34 ;  /* 0x000000ffff0e7224 */ /* 0x000fe400078e0022 */
[----:B------:R-:W-:-:S07]  /*9af0*/  IMAD.MOV.U32 R34, RZ, RZ, R50 ;  /* 0x000000ffff227224 */ /* 0x000fce00078e0032 */
.L_x_4967:
[----:B------:R-:W-:Y:S05]  /*9b00*/  BSYNC B1 ;  /* 0x0000000000017941 */ /* 0x000fea0003800000 */
.L_x_4966:
[----:B0-----:R0:W-:Y:S01]  /*9b10*/  ST.E.128 desc[UR60][R38.64], R12 ;  /* 0x0000000c26007985 */ /* 0x0011e2000c101d3c */
[----:B------:R-:W-:-:S13]  /*9b20*/  ISETP.GE.AND P3, PT, R11, R130, PT ;  /* 0x000000820b00720c */ /* 0x000fda0003f66270 */
[----:B------:R-:W-:Y:S05]  /*9b30*/  @P3 BRA `(.L_x_4914) ;  /* 0x0000000400e83947 */ /* 0x000fea0003800000 */
[----:B------:R-:W-:-:S05]  /*9b40*/  IMAD.WIDE R36, R11, 0x2, R36 ;  /* 0x000000020b247825 */ /* 0x000fca00078e0224 */
[----:B----4-:R4:W-:Y:S01]  /*9b50*/  ST.E.128 desc[UR60][R36.64], R32 ;  /* 0x0000002024007985 */ /* 0x0109e2000c101d3c */
[----:B------:R-:W-:Y:S05]  /*9b60*/  BRA `(.L_x_4914) ;  /* 0x0000000400dc7947 */ /* 0x000fea0003800000 */
.L_x_4879:
[----:B------:R-:W2:Y:S02]  /*9b70*/  LDL R11, [R1+0x38] ;  /* 0x00003800010b7983 */ /* 0x000ea40000100800 */
[----:B--2---:R-:W-:-:S13]  /*9b80*/  R2UR UR4, R11 ;  /* 0x000000000b0472ca */ /* 0x004fda00000e0000 */
[----:B------:R-:W-:-:S06]  /*9b90*/  UISETP.NE.AND UP0, UPT, UR4, 0x3, UPT ;  /* 0x000000030400788c */ /* 0x000fcc000bf05270 */
[----:B------:R-:W-:-:S13]  /*9ba0*/  PLOP3.LUT P2, PT, PT, PT, UP0, 0x80, 0x0 ;  /* 0x000000000000781c */ /* 0x000fda0003f4f008 */
[----:B------:R-:W-:Y:S05]  /*9bb0*/  @!P2 BRA `(.L_x_4968) ;  /* 0x000000000004a947 */ /* 0x000fea0003800000 */
[----:B------:R-:W-:Y:S01]  /*9bc0*/  BPT.TRAP 0x1 ;  /* 0x000000040000795c */ /* 0x000fe20000300000 */
.L_x_4968:
[----:B------:R-:W-:Y:S01]  /*9bd0*/  LEA R86, R19, R18, 0x3 ;  /* 0x0000001213567211 */ /* 0x000fe200078e18ff */
[----:B------:R-:W-:Y:S01]  /*9be0*/  BSSY B1, `(.L_x_4969) ;  /* 0x0000005000017945 */ /* 0x000fe20003800000 */
[----:B------:R-:W-:Y:S02]  /*9bf0*/  SHF.L.U32 R87, R219, 0x1f, RZ ;  /* 0x0000001fdb577819 */ /* 0x000fe400000006ff */
[----:B------:R-:W-:Y:S02]  /*9c00*/  SHF.R.S32.HI R31, RZ, 0x1f, R27 ;  /* 0x0000001fff1f7819 */ /* 0x000fe4000001141b */
[----:B------:R-:W0:Y:S02]  /*9c10*/  SYNCS.PHASECHK.TRANS64.TRYWAIT P3, [R86+URZ+0x30890], R87 ;  /* 0x03089057560075a7 */ /* 0x000e24000806017f */
[----:B0-----:R-:W-:Y:S05]  /*9c20*/  @!P3 BRA `(.L_x_4970) ;  /* 0x000002000040b947 */ /* 0x001fea0003800000 */
.L_x_5320:
[----:B------:R-:W-:Y:S05]  /*9c30*/  BSYNC B1 ;  /* 0x0000000000017941 */ /* 0x000fea0003800000 */
.L_x_4969:
        /* <DEDUP_REMOVED lines=19> */
[C---:B------:R-:W-:Y:S01]  /*9d70*/  LEA R40, P3, R12.reuse, UR4, 0x1 ;  /* 0x000000040c287c11 */ /* 0x040fe2000f8608ff */
[----:B------:R-:W-:Y:S01]  /*9d80*/  IMAD.IADD R42, R85, 0x1, -R218 ;  /* 0x00000001552a7824 */ /* 0x000fe200078e0ada */
[----:B------:R-:W-:Y:S02]  /*9d90*/  UMOV UR4, 0xffffffff ;  /* 0xffffffff00047882 */ /* 0x000fe40000000000 */
[----:B------:R-:W-:Y:S02]  /*9da0*/  LEA.HI.X R41, R12, UR5, R11, 0x1, P3 ;  /* 0x000000050c297c11 */ /* 0x000fe400098f0c0b */
[----:B------:R-:W-:Y:S01]  /*9db0*/  ISETP.GE.AND P3, PT, R42, 0x1, PT ;  /* 0x000000012a00780c */ /* 0x000fe20003f66270 */
[----:B------:R-:W-:-:S12]  /*9dc0*/  BRA.DIV UR4, `(.L_x_4971) ;  /* 0x000001fe04ec7947 */ /* 0x000fd8000b800000 */
[----:B------:R1:W2:Y:S04]  /*9dd0*/  SHFL.IDX PT, R39, R41, RZ, 0x1c1f ;  /* 0x001c1fff29277589 */ /* 0x0002a800000e0000 */
[----:B------:R1:W3:Y:S02]  /*9de0*/  SHFL.IDX PT, R38, R40, RZ, 0x1c1f ;  /* 0x001c1fff28267589 */ /* 0x0002e400000e0000 */
.L_x_5324:
        /* <DEDUP_REMOVED lines=23> */
[----:B------:R-:W-:Y:S02]  /*9f60*/  @!P5 IMAD.SHL.U32 R11, R203, 0x8, RZ ;  /* 0x00000008cb0bd824 */ /* 0x000fe400078e00ff */
[----:B--2---:R-:W-:Y:S02]  /*9f70*/  @!P5 IMAD.MOV.U32 R36, RZ, RZ, R38 ;  /* 0x000000ffff24d224 */ /* 0x004fe400078e0026 */
[----:B------:R-:W-:Y:S02]  /*9f80*/  @!P5 IMAD.MOV.U32 R37, RZ, RZ, R39 ;  /* 0x000000ffff25d224 */ /* 0x000fe400078e0027 */
        /* <DEDUP_REMOVED lines=11> */
.L_x_4973:
[----:B------:R-:W-:Y:S05]  /*a040*/  BSYNC B1 ;  /* 0x0000000000017941 */ /* 0x000fea0003800000 */
.L_x_4972:
[----:B------:R-:W-:-:S03]  /*a050*/  UMOV UR4, 0xffffffff ;  /* 0xffffffff00047882 */ /* 0x000fc60000000000 */
[----:B------:R-:W-:Y:S05]  /*a060*/  BRA.DIV UR4, `(.L_x_4974) ;  /* 0x000001fe04907947 */ /* 0x000fea000b800000 */
[----:B--2---:R2:W0:Y:S04]  /*a070*/  SHFL.IDX PT, R39, R41, 0x1, 0x1c1f ;  /* 0x003c1f0029277f89 */ /* 0x00442800000e0000 */
[----:B---3--:R2:W3:Y:S02]  /*a080*/  SHFL.IDX PT, R38, R40, 0x1, 0x1c1f ;  /* 0x003c1f0028267f89 */ /* 0x0084e400000e0000 */
.L_x_5328:
        /* <DEDUP_REMOVED lines=23> */
[----:B------:R-:W-:Y:S02]  /*a200*/  @!P5 IMAD.SHL.U32 R11, R203, 0x8, RZ ;  /* 0x00000008cb0bd824 */ /* 0x000fe400078e00ff */
[----:B0-----:R-:W-:Y:S02]  /*a210*/  @!P5 IMAD.MOV.U32 R36, RZ, RZ, R38 ;  /* 0x000000ffff24d224 */ /* 0x001fe400078e0026 */
[----:B------:R-:W-:Y:S02]  /*a220*/  @!P5 IMAD.MOV.U32 R37, RZ, RZ, R39 ;  /* 0x000000ffff25d224 */ /* 0x000fe400078e0027 */
        /* <DEDUP_REMOVED lines=11> */
.L_x_4914:
[----:B------:R-:W-:Y:S05]  /*a2e0*/  BSYNC B0 ;  /* 0x0000000000007941 */ /* 0x000fea0003800000 */
.L_x_4878:
        /* <DEDUP_REMOVED lines=12> */
[----:B------:R-:W-:-:S05]  /*a3b0*/  @!P3 VIADD R11, R86, 0x308a0 ;  /* 0x000308a0560bb836 */ /* 0x000fca0000000000 */
[----:B------:R-:W-:-:S04]  /*a3c0*/  @!P3 PRMT R11, RZ, 0x654, R11 ;  /* 0x00000654ff0bb816 */ /* 0x000fc8000000000b */
[----:B------:R2:W-:Y:S01]  /*a3d0*/  @!P3 SYNCS.ARRIVE.TRANS64.RED.A1T0 RZ, [R11+URZ], RZ ;  /* 0x000000ff0bffb9a7 */ /* 0x0005e2000810043f */
[----:B------:R-:W-:Y:S05]  /*a3e0*/  @!P2 BRA `(.L_x_4976) ;  /* 0x000000000004a947 */ /* 0x000fea0003800000 */
[----:B------:R-:W-:Y:S01]  /*a3f0*/  BPT.TRAP 0x1 ;  /* 0x000000040000795c */ /* 0x000fe20000300000 */
.L_x_4976:
[----:B------:R-:W-:Y:S05]  /*a400*/  BSYNC B0 ;  /* 0x0000000000007941 */ /* 0x000fea0003800000 */
.L_x_4975:
[----:B------:R-:W5:Y:S01]  /*a410*/  SYNCS.PHASECHK.TRANS64.TRYWAIT P2, [R86+URZ+0x308b0], R87 ;  /* 0x0308b057560075a7 */ /* 0x000f62000804017f */
[----:B------:R-:W-:Y:S04]  /*a420*/  BSSY B0, `(.L_x_4977) ;  /* 0x0000002000007945 */ /* 0x000fe80003800000 */
[----:B-----5:R-:W-:Y:S05]  /*a430*/  @!P2 BRA `(.L_x_4978) ;  /* 0x000001f800e8a947 */ /* 0x020fea0003800000 */
.L_x_5329:
[----:B------:R-:W-:Y:S05]  /*a440*/  BSYNC B0 ;  /* 0x0000000000007941 */ /* 0x000fea0003800000 */
.L_x_4977:
[----:B------:R-:W-:Y:S01]  /*a450*/  ULDC.64 UR4, c[0x0][0x328] ;  /* 0x0000ca0000047ab9 */ /* 0x000fe20000000a00 */
[----:B------:R-:W-:Y:S01]  /*a460*/  IMAD.IADD R85, R85, 0x1, -R218 ;  /* 0x0000000155557824 */ /* 0x000fe200078e0ada */
[----:B------:R-:W-:Y:S01]  /*a470*/  BSSY B0, `(.L_x_4979) ;  /* 0x0000037000007945 */ /* 0x000fe20003800000 */
[----:B0---4-:R-:W-:Y:S02]  /*a480*/  IMAD R14, R31, UR4, RZ ;  /* 0x000000041f0e7c24 */ /* 0x011fe4000f8e02ff */
[----:B------:R-:W-:-:S04]  /*a490*/  IMAD.WIDE.U32 R12, R27, UR4, RZ ;  /* 0x000000041b0c7c25 */ /* 0x000fc8000f8e00ff */
[----:B------:R-:W-:Y:S01]  /*a4a0*/  IMAD R27, R27, UR5, R14 ;  /* 0x000000051b1b7c24 */ /* 0x000fe2000f8e020e */
[----:B------:R-:W-:Y:S02]  /*a4b0*/  ULDC.64 UR4, c[0x0][0x338] ;  /* 0x0000ce0000047ab9 */ /* 0x000fe40000000a00 */
[----:B--2---:R-:W-:Y:S02]  /*a4c0*/  IMAD R11, R84, UR4, RZ ;  /* 0x00000004540b7c24 */ /* 0x004fe4000f8e02ff */
[----:B------:R-:W-:Y:S02]  /*a4d0*/  IADD3 R13, R13, R27, RZ ;  /* 0x0000001b0d0d7210 */ /* 0x000fe40007ffe0ff */
        /* <DEDUP_REMOVED lines=11> */
[----:B------:R0:W2:Y:S01]  /*a590*/  SHFL.IDX PT, R34, R31, RZ, 0x1c1f ;  /* 0x001c1fff1f227589 */ /* 0x0000a200000e0000 */
[----:B------:R-:W-:-:S03]  /*a5a0*/  ISETP.GE.AND P2, PT, R85, 0x1, PT ;  /* 0x000000015500780c */ /* 0x000fc60003f46270 */
[----:B------:R0:W4:Y:S10]  /*a5b0*/  SHFL.IDX PT, R35, R11, RZ, 0x1c1f ;  /* 0x001c1fff0b237589 */ /* 0x00013400000e0000 */
[----:B0-----:R-:W-:Y:S05]  /*a5c0*/  @!P2 BRA `(.L_x_4980) ;  /* 0x000000000084a947 */ /* 0x001fea0003800000 */
[----:B------:R-:W-:Y:S02]  /*a5d0*/  ULDC UR4, c[0x0][0x2f4] ;  /* 0x0000bd0000047ab9 */ /* 0x000fe40000000800 */
[----:B------:R-:W-:Y:S02]  /*a5e0*/  ISETP.GE.AND P5, PT, R16, UR4, PT ;  /* 0x0000000410007c0c */ /* 0x000fe4000bfa6270 */
[----:B------:R-:W-:-:S11]  /*a5f0*/  ISETP.GE.AND P4, PT, R192, UR4, PT ;  /* 0x00000004c0007c0c */ /* 0x000fd6000bf86270 */
[----:B------:R-:W0:Y:S01]  /*a600*/  @!P5 LDS.128 R12, [R28] ;  /* 0x000000001c0cd984 */ /* 0x000e220000000c00 */
[----:B--2---:R-:W-:-:S04]  /*a610*/  @!P5 LEA R36, P2, R16, R34, 0x1 ;  /* 0x000000221024d211 */ /* 0x004fc800078408ff */
[----:B----4-:R-:W-:Y:S02]  /*a620*/  @!P5 LEA.HI.X R37, R16, R35, R17, 0x1, P2 ;  /* 0x000000231025d211 */ /* 0x010fe400010f0c11 */
[----:B------:R-:W-:-:S04]  /*a630*/  @!P4 LEA R32, P2, R192, R34, 0x1 ;  /* 0x00000022c020c211 */ /* 0x000fc800078408ff */
[----:B------:R-:W-:Y:S02]  /*a640*/  @!P4 LEA.HI.X R33, R192, R35, R216, 0x1, P2 ;  /* 0x00000023c021c211 */ /* 0x000fe400010f0cd8 */
[----:B------:R-:W-:-:S13]  /*a650*/  ISETP.GE.AND P2, PT, R23, UR4, PT ;  /* 0x0000000417007c0c */ /* 0x000fda000bf46270 */
[----:B------:R-:W-:-:S04]  /*a660*/  @!P2 LEA R26, P6, R23, R34, 0x1 ;  /* 0x00000022171aa211 */ /* 0x000fc800078c08ff */
[----:B------:R-:W-:Y:S01]  /*a670*/  @!P2 LEA.HI.X R27, R23, R35, R206, 0x1, P6 ;  /* 0x00000023171ba211 */ /* 0x000fe200030f0cce */
[----:B0-----:R0:W-:Y:S01]  /*a680*/  @!P5 ST.E.128 desc[UR60][R36.64], R12 ;  /* 0x0000000c2400d985 */ /* 0x0011e2000c101d3c */
[----:B------:R-:W-:-:S13]  /*a690*/  ISETP.GE.AND P5, PT, R198, UR4, PT ;  /* 0x00000004c6007c0c */ /* 0x000fda000bfa6270 */
[----:B------:R-:W2:Y:S01]  /*a6a0*/  @!P5 LDS.128 R12, [R29] ;  /* 0x000000001d0cd984 */ /* 0x000ea20000000c00 */
[----:B------:R-:W-:-:S04]  /*a6b0*/  @!P5 IMAD.SHL.U32 R39, R202, 0x8, RZ ;  /* 0x00000008ca27d824 */ /* 0x000fc800078e00ff */
[----:B0-----:R-:W-:-:S05]  /*a6c0*/  @!P5 IMAD.WIDE R36, R39, 0x2, R34 ;  /* 0x000000022724d825 */ /* 0x001fca00078e0222 */
[----:B--2---:R0:W-:Y:S01]  /*a6d0*/  @!P5 ST.E.128 desc[UR60][R36.64], R12 ;  /* 0x0000000c2400d985 */ /* 0x0041e2000c101d3c */
[----:B------:R-:W-:-:S13]  /*a6e0*/  ISETP.GE.AND P5, PT, R195, UR4, PT ;  /* 0x00000004c3007c0c */ /* 0x000fda000bfa6270 */
[----:B------:R-:W2:Y:S01]  /*a6f0*/  @!P5 LDS.128 R12, [R28+0x3000] ;  /* 0x003000001c0cd984 */ /* 0x000ea20000000c00 */
[----:B------:R-:W-:Y:S01]  /*a700*/  @!P5 IMAD.SHL.U32 R39, R203, 0x8, RZ ;  /* 0x00000008cb27d824 */ /* 0x000fe200078e00ff */
[----:B0-----:R-:W-:Y:S01]  /*a710*/  @!P5 MOV R36, R34 ;  /* 0x000000220024d202 */ /* 0x001fe20000000f00 */
[----:B------:R-:W-:-:S04]  /*a720*/  @!P5 IMAD.MOV.U32 R37, RZ, RZ, R35 ;  /* 0x000000ffff25d224 */ /* 0x000fc800078e0023 */
[----:B------:R-:W-:-:S05]  /*a730*/  @!P5 IMAD.WIDE R36, R39, 0x2, R36 ;  /* 0x000000022724d825 */ /* 0x000fca00078e0224 */
[----:B--2---:R-:W-:Y:S01]  /*a740*/  @!P5 ST.E.128 desc[UR60][R36.64], R12 ;  /* 0x0000000c2400d985 */ /* 0x004fe2000c101d3c */
        /* <DEDUP_REMOVED lines=9> */
.L_x_4980:
[----:B------:R-:W-:Y:S05]  /*a7e0*/  BSYNC B0 ;  /* 0x0000000000007941 */ /* 0x000fea0003800000 */
.L_x_4979:
[----:B------:R-:W-:Y:S01]  /*a7f0*/  ISETP.GE.AND P2, PT, R85, 0x41, PT ;  /* 0x000000415500780c */ /* 0x000fe20003f46270 */
[----:B0---4-:R0:W4:Y:S01]  /*a800*/  SHFL.IDX PT, R35, R11, 0x1, 0x1c1f ;  /* 0x003c1f000b237f89 */ /* 0x01112200000e0000 */
[----:B------:R-:W-:Y:S03]  /*a810*/  BSSY B0, `(.L_x_4981) ;  /* 0x0000024000007945 */ /* 0x000fe60003800000 */
[----:B--2---:R0:W2:Y:S08]  /*a820*/  SHFL.IDX PT, R34, R31, 0x1, 0x1c1f ;  /* 0x003c1f001f227f89 */ /* 0x0040b000000e0000 */
[----:B0-----:R-:W-:Y:S05]  /*a830*/  @!P2 BRA `(.L_x_4982) ;  /* 0x000000000084a947 */ /* 0x001fea0003800000 */
[----:B------:R-:W-:Y:S02]  /*a840*/  ULDC UR4, c[0x0][0x2f4] ;  /* 0x0000bd0000047ab9 */ /* 0x000fe40000000800 */
[----:B------:R-:W-:Y:S02]  /*a850*/  ISETP.GE.AND P5, PT, R16, UR4, PT ;  /* 0x0000000410007c0c */ /* 0x000fe4000bfa6270 */
[----:B------:R-:W-:-:S11]  /*a860*/  ISETP.GE.AND P4, PT, R192, UR4, PT ;  /* 0x00000004c0007c0c */ /* 0x000fd6000bf86270 */
[----:B------:R-:W0:Y:S01]  /*a870*/  @!P5 LDS.128 R12, [R28+0x2000] ;  /* 0x002000001c0cd984 */ /* 0x000e220000000c00 */
        /* <DEDUP_REMOVED lines=9> */
[----:B------:R-:W2:Y:S01]  /*a910*/  @!P5 LDS.128 R12, [R29+0x2000] ;  /* 0x002000001d0cd984 */ /* 0x000ea20000000c00 */
[----:B------:R-:W-:-:S04]  /*a920*/  @!P5 IMAD.SHL.U32 R11, R202, 0x8, RZ ;  /* 0x00000008ca0bd824 */ /* 0x000fc800078e00ff */
[----:B0-----:R-:W-:-:S05]  /*a930*/  @!P5 IMAD.WIDE R36, R11, 0x2, R34 ;  /* 0x000000020b24d825 */ /* 0x001fca00078e0222 */
[----:B--2---:R0:W-:Y:S01]  /*a940*/  @!P5 ST.E.128 desc[UR60][R36.64], R12 ;  /* 0x0000000c2400d985 */ /* 0x0041e2000c101d3c */
[----:B------:R-:W-:-:S13]  /*a950*/  ISETP.GE.AND P5, PT, R195, UR4, PT ;  /* 0x00000004c3007c0c */ /* 0x000fda000bfa6270 */
[----:B------:R-:W2:Y:S01]  /*a960*/  @!P5 LDS.128 R12, [R28+0x5000] ;  /* 0x005000001c0cd984 */ /* 0x000ea20000000c00 */
[----:B------:R-:W-:Y:S02]  /*a970*/  @!P5 IMAD.SHL.U32 R11, R203, 0x8, RZ ;  /* 0x00000008cb0bd824 */ /* 0x000fe400078e00ff */
[----:B0-----:R-:W-:Y:S02]  /*a980*/  @!P5 IMAD.MOV.U32 R36, RZ, RZ, R34 ;  /* 0x000000ffff24d224 */ /* 0x001fe400078e0022 */
[----:B------:R-:W-:Y:S02]  /*a990*/  @!P5 IMAD.MOV.U32 R37, RZ, RZ, R35 ;  /* 0x000000ffff25d224 */ /* 0x000fe400078e0023 */
        /* <DEDUP_REMOVED lines=11> */
.L_x_4982:
[----:B------:R-:W-:Y:S05]  /*aa50*/  BSYNC B0 ;  /* 0x0000000000007941 */ /* 0x000fea0003800000 */
.L_x_4981:
[----:B------:R-:W-:Y:S01]  /*aa60*/  @!PT LDS RZ, [RZ] ;  /* 0x00000000fffff984 */ /* 0x000fe20000000800 */
[----:B------:R-:W-:Y:S01]  /*aa70*/  @!PT LDS RZ, [RZ] ;  /* 0x00000000fffff984 */ /* 0x000fe20000000800 */
[----:B------:R-:W-:Y:S01]  /*aa80*/  @!PT LDS RZ, [RZ] ;  /* 0x00000000fffff984 */ /* 0x000fe20000000800 */
[----:B------:R-:W-:Y:S01]  /*aa90*/  @!PT LDS RZ, [RZ] ;  /* 0x00000000fffff984 */ /* 0x000fe20000000800 */
[----:B------:R5:W-:Y:S06]  /*aaa0*/  MEMBAR.ALL.CTA ;  /* 0x0000000000007992 */ /* 0x000bec0000008000 */
[----:B-----5:R-:W5:Y:S01]  /*aab0*/  FENCE.VIEW.ASYNC.S ;  /* 0x00000000000073c6 */ /* 0x020f620000000000 */
[----:B-1----:R-:W-:Y:S01]  /*aac0*/  @!P3 IADD3 R86, R86, 0x308c0, RZ ;  /* 0x000308c05656b810 */ /* 0x002fe20007ffe0ff */
[----:B------:R-:W-:Y:S01]  /*aad0*/  VIADD R19, R19, 0x1 ;  /* 0x0000000113137836 */ /* 0x000fe20000000000 */
[----:B-----5:R1:W-:Y:S01]  /*aae0*/  BAR.SYNC.DEFER_BLOCKING R140, 0x80 ;  /* 0x0002008c0000751d */ /* 0x0203e20000010000 */
[----:B------:R-:W-:-:S02]  /*aaf0*/  LOP3.LUT P4, RZ, R22, 0x2, RZ, 0xc0, !PT ;  /* 0x0000000216ff7812 */ /* 0x000fc4000788c0ff */
        /* <DEDUP_REMOVED lines=8> */
.L_x_4873:
[----:B------:R-:W2:Y:S01]  /*ab80*/  LDL R11, [R1+0x30] ;  /* 0x00003000010b7983 */ /* 0x000ea20000100800 */
[----:B------:R-:W0:Y:S01]  /*ab90*/  LDC R0, c[0x0][0x448] ;  /* 0x00011200ff007b82 */ /* 0x000e220000000800 */
[----:B------:R-:W-:Y:S01]  /*aba0*/  IADD3 R5, R201, 0x1, -R200 ;  /* 0x00000001c9057810 */ /* 0x000fe20007ffe8c8 */
[----:B------:R-:W-:Y:S06]  /*abb0*/  BSSY B0, `(.L_x_4984) ;  /* 0x000000d000007945 */ /* 0x000fec0003800000 */
[----:B------:R-:W1:Y:S01]  /*abc0*/  LDC.64 R6, c[0x0][0x9e0] ;  /* 0x00027800ff067b82 */ /* 0x000e620000000a00 */
[----:B0-----:R-:W-:-:S02]  /*abd0*/  ISETP.NE.AND P1, PT, R0, 0x1, PT ;  /* 0x000000010000780c */ /* 0x001fc40003f25270 */
[----:B-1----:R-:W-:-:S11]  /*abe0*/  ISETP.GE.AND P3, PT, R7, 0x1, PT ;  /* 0x000000010700780c */ /* 0x002fd60003f66270 */
[----:B------:R-:W0:Y:S08]  /*abf0*/  @P1 LDC R3, c[0x0][0x44c] ;  /* 0x00011300ff031b82 */ /* 0x000e300000000800 */
[----:B------:R-:W1:Y:S01]  /*ac00*/  @P1 LDC R2, c[0x0][0x450] ;  /* 0x00011400ff021b82 */ /* 0x000e620000000800 */
[----:B--2---:R-:W-:-:S04]  /*ac10*/  VIADD R0, R11, 0x7f ;  /* 0x0000007f0b007836 */ /* 0x004fc80000000000 */
[----:B0-----:R-:W-:-:S05]  /*ac20*/  @P1 IMAD.HI.U32 R3, R0, R3, RZ ;  /* 0x0000000300031227 */ /* 0x001fca00078e00ff */
[----:B-1----:R-:W-:-:S05]  /*ac30*/  @P1 SHF.R.U32.HI R0, RZ, R2, R3 ;  /* 0x00000002ff001219 */ /* 0x002fca0000011603 */
[----:B------:R-:W-:Y:S01]  /*ac40*/  IMAD.IADD R3, R5, 0x1, R0 ;  /* 0x0000000105037824 */ /* 0x000fe200078e0200 */
[----:B------:R-:W-:Y:S06]  /*ac50*/  @P2 BRA `(.L_x_4985) ;  /* 0x0000000000082947 */ /* 0x000fec0003800000 */
[----:B------:R-:W0:Y:S02]  /*ac60*/  FENCE.VIEW.ASYNC.G ;  /* 0x00000000000073c6 */ /* 0x000e240000000100 */
[----:B0-----:R-:W-:Y:S06]  /*ac70*/  BAR.ARV 0xc, 0x180 ;  /* 0x0306000000007b1d */ /* 0x001fec0000002000 */
.L_x_4985:
[----:B------:R-:W-:Y:S05]  /*ac80*/  BSYNC B0 ;  /* 0x0000000000007941 */ /* 0x000fea0003800000 */
.L_x_4984:
[----:B------:R-:W-:Y:S01]  /*ac90*/  IMAD.IADD R0, R3, 0x1, R6 ;  /* 0x0000000103007824 */ /* 0x000fe200078e0206 */
[----:B------:R-:W-:Y:S06]  /*aca0*/  @!P3 BRA `(.L_x_4986) ;  /* 0x000000000048b947 */ /* 0x000fec0003800000 */
[C---:B------:R-:W-:Y:S01]  /*acb0*/  ISETP.GT.AND P0, PT, R3.reuse, RZ, PT ;  /* 0x000000ff0300720c */ /* 0x040fe20003f04270 */
[----:B------:R-:W-:Y:S01]  /*acc0*/  BSSY B0, `(.L_x_4987) ;  /* 0x000000e000007945 */ /* 0x000fe20003800000 */
[----:B------:R-:W-:-:S11]  /*acd0*/  VIADD R2, R3, 0xffffffff ;  /* 0xffffffff03027836 */ /* 0x000fd60000000000 */
[----:B------:R-:W-:Y:S05]  /*ace0*/  @P0 BRA `(.L_x_4988) ;  /* 0x00000000001c0947 */ /* 0x000fea0003800000 */
[----:B------:R-:W-:Y:S02]  /*acf0*/  ISETP.NE.AND P0, PT, R7, 0x1, PT ;  /* 0x000000010700780c */ /* 0x000fe40003f05270 */
[----:B------:R-:W-:-:S11]  /*ad00*/  IADD3 R3, -R3, RZ, RZ ;  /* 0x000000ff03037210 */ /* 0x000fd60007ffe1ff */
[----:B------:R-:W0:Y:S02]  /*ad10*/  @P0 LDC.64 R4, c[0x0][0x9e8] ;  /* 0x00027a00ff040b82 */ /* 0x000e240000000a00 */
[----:B0-----:R-:W-:-:S05]  /*ad20*/  @P0 IMAD.HI.U32 R2, R3, R4, RZ ;  /* 0x0000000403020227 */ /* 0x001fca00078e00ff */
[----:B------:R-:W-:-:S04]  /*ad30*/  @P0 SHF.R.U32.HI R3, RZ, R5, R2 ;  /* 0x00000005ff030219 */ /* 0x000fc80000011602 */
[----:B------:R-:W-:Y:S01]  /*ad40*/  LOP3.LUT R2, RZ, R3, RZ, 0x33, !PT ;  /* 0x00000003ff027212 */ /* 0x000fe200078e33ff */
[----:B------:R-:W-:Y:S06]  /*ad50*/  BRA `(.L_x_4989) ;  /* 0x0000000000107947 */ /* 0x000fec0003800000 */
.L_x_4988:
[----:B------:R-:W-:-:S13]  /*ad60*/  ISETP.NE.AND P0, PT, R7, 0x1, PT ;  /* 0x000000010700780c */ /* 0x000fda0003f05270 */
[----:B------:R-:W0:Y:S02]  /*ad70*/  @P0 LDC.64 R4, c[0x0][0x9e8] ;  /* 0x00027a00ff040b82 */ /* 0x000e240000000a00 */
[----:B0-----:R-:W-:-:S05]  /*ad80*/  @P0 IMAD.HI.U32 R4, R2, R4, RZ ;  /* 0x0000000402040227 */ /* 0x001fca00078e00ff */
[----:B------:R-:W-:-:S07]  /*ad90*/  @P0 SHF.R.U32.HI R2, RZ, R5, R4 ;  /* 0x00000005ff020219 */ /* 0x000fce0000011604 */
.L_x_4989:
[----:B------:R-:W-:Y:S05]  /*ada0*/  BSYNC B0 ;  /* 0x0000000000007941 */ /* 0x000fea0003800000 */
.L_x_4987:
[----:B------:R-:W-:-:S05]  /*adb0*/  IMAD R3, R2, R7, R7 ;  /* 0x0000000702037224 */ /* 0x000fca00078e0207 */
[----:B------:R-:W-:-:S07]  /*adc0*/  VIMNMX R0, R0, R3, PT ;  /* 0x0000000300007248 */ /* 0x000fce0003fe0100 */
.L_x_4986:
[----:B------:R-:W0:Y:S01]  /*add0*/  @P1 LDC R2, c[0x0][0x44c] ;  /* 0x00011300ff021b82 */ /* 0x000e220000000800 */
[----:B------:R-:W-:Y:S01]  /*ade0*/  VIADD R0, R0, 0x5f ;  /* 0x0000005f00007836 */ /* 0x000fe20000000000 */
[----:B------:R-:W-:-:S03]  /*adf0*/  ULDC UR4, c[0x0][0x9dc] ;  /* 0x0002770000047ab9 */ /* 0x000fc60000000800 */
[----:B------:R-:W-:-:S03]  /*ae00*/  IMAD.HI R0, R0, 0x2aaaaaab, RZ ;  /* 0x2aaaaaab00007827 */ /* 0x000fc600078e02ff */
[----:B------:R-:W1:Y:S02]  /*ae10*/  @P1 LDC R5, c[0x0][0x450] ;  /* 0x00011400ff051b82 */ /* 0x000e640000000800 */
[----:B------:R-:W-:-:S04]  /*ae20*/  SHF.R.U32.HI R3, RZ, 0x1f, R0 ;  /* 0x0000001fff037819 */ /* 0x000fc80000011600 */
[----:B------:R-:W-:Y:S01]  /*ae30*/  LEA.HI.SX32 R3, R0, R3, 0x1c ;  /* 0x0000000300037211 */ /* 0x000fe200078fe2ff */
[----:B0-----:R-:W-:-:S04]  /*ae40*/  @P1 IMAD.HI.U32 R4, R11, R2, RZ ;  /* 0x000000020b041227 */ /* 0x001fc800078e00ff */
[----:B------:R-:W-:Y:S01]  /*ae50*/  IMAD.MOV.U32 R2, RZ, RZ, R11 ;  /* 0x000000ffff027224 */ /* 0x000fe200078e000b */
[----:B-1----:R-:W-:-:S05]  /*ae60*/  @P1 SHF.R.U32.HI R2, RZ, R5, R4 ;  /* 0x00000005ff021219 */ /* 0x002fca0000011604 */
[----:B------:R-:W-:Y:S01]  /*ae70*/  IMAD.IADD R0, R139, 0x1, R2 ;  /* 0x000000018b007824 */ /* 0x000fe200078e0202 */
[----:B------:R-:W-:-:S03]  /*ae80*/  VIMNMX R2, R138, R3, PT ;  /* 0x000000038a027248 */ /* 0x000fc60003fe0100 */
        /* <DEDUP_REMOVED lines=12> */
.L_x_4992:
[----:B------:R-:W-:-:S13]  /*af50*/  ISETP.NE.AND P0, PT, R7, 0x1, PT ;  /* 0x000000010700780c */ /* 0x000fda0003f05270 */
[----:B------:R-:W0:Y:S02]  /*af60*/  @P0 LDC.64 R4, c[0x0][0x9e8] ;  /* 0x00027a00ff040b82 */ /* 0x000e240000000a00 */
[----:B0-----:R-:W-:-:S05]  /*af70*/  @P0 IMAD.HI.U32 R4, R0, R4, RZ ;  /* 0x0000000400040227 */ /* 0x001fca00078e00ff */
[----:B------:R-:W-:-:S07]  /*af80*/  @P0 SHF.R.U32.HI R0, RZ, R5, R4 ;  /* 0x00000005ff000219 */ /* 0x000fce0000011604 */
.L_x_4993:
[----:B------:R-:W-:Y:S05]  /*af90*/  BSYNC B0 ;  /* 0x0000000000007941 */ /* 0x000fea0003800000 */
.L_x_4991:
[----:B------:R-:W-:-:S05]  /*afa0*/  IMAD R0, R0, R7, RZ ;  /* 0x0000000700007224 */ /* 0x000fca00078e02ff */
[----:B------:R-:W-:-:S07]  /*afb0*/  VIMNMX R3, R3, R0, !PT ;  /* 0x0000000003037248 */ /* 0x000fce0007fe0100 */
.L_x_4990:
[----:B------:R-:W-:Y:S01]  /*afc0*/  IMAD.HI R3, R3, 0x2aaaaaab, RZ ;  /* 0x2aaaaaab03037827 */ /* 0x000fe200078e02ff */
[----:B------:R-:W-:Y:S02]  /*afd0*/  PLOP3.LUT P0, PT, PT, PT, PT, 0x80, 0x0 ;  /* 0x000000000000781c */ /* 0x000fe40003f0f070 */
[----:B------:R-:W-:Y:S02]  /*afe0*/  CS2R R4, SRZ ;  /* 0x0000000000047805 */ /* 0x000fe4000001ff00 */
[----:B------:R-:W-:Y:S02]  /*aff0*/  CS2R R6, SRZ ;  /* 0x0000000000067805 */ /* 0x000fe4000001ff00 */
[----:B------:R-:W-:Y:S02]  /*b000*/  CS2R R118, SRZ ;  /* 0x0000000000767805 */ /* 0x000fe4000001ff00 */
[----:B------:R-:W-:Y:S02]  /*b010*/  SHF.R.U32.HI R0, RZ, 0x1f, R3 ;  /* 0x0000001fff007819 */ /* 0x000fe40000011603 */
[----:B---3--:R-:W-:-:S02]  /*b020*/  CS2R R116, SRZ ;  /* 0x0000000000747805 */ /* 0x008fc4000001ff00 */
[----:B------:R-:W-:Y:S02]  /*b030*/  CS2R R114, SRZ ;  /* 0x0000000000727805 */ /* 0x000fe4000001ff00 */
[----:B------:R-:W-:Y:S02]  /*b040*/  CS2R R112, SRZ ;  /* 0x0000000000707805 */ /* 0x000fe4000001ff00 */
[----:B------:R-:W-:Y:S02]  /*b050*/  LEA.HI.SX32 R0, R3, R0, 0x1c ;  /* 0x0000000003007211 */ /* 0x000fe400078fe2ff */
[----:B------:R-:W-:Y:S01]  /*b060*/  CS2R R106, SRZ ;  /* 0x00000000006a7805 */ /* 0x000fe2000001ff00 */
[----:B------:R-:W-:Y:S01]  /*b070*/  IMAD.MOV.U32 R110, RZ, RZ, RZ ;  /* 0x000000ffff6e7224 */ /* 0x000fe200078e00ff */
[----:B------:R-:W-:Y:S02]  /*b080*/  CS2R R108, SRZ ;  /* 0x00000000006c7805 */ /* 0x000fe4000001ff00 */
[----:B------:R-:W-:-:S02]  /*b090*/  VIMNMX R8, RZ, R0, !PT ;  /* 0x00000000ff087248 */ /* 0x000fc40007fe0100 */
[----:B------:R-:W-:Y:S02]  /*b0a0*/  CS2R R78, SRZ ;  /* 0x00000000004e7805 */ /* 0x000fe4000001ff00 */
[----:B------:R-:W-:Y:S02]  /*b0b0*/  CS2R R104, SRZ ;  /* 0x0000000000687805 */ /* 0x000fe4000001ff00 */
[----:B------:R-:W-:Y:S02]  /*b0c0*/  MOV R103, RZ ;  /* 0x000000ff00677202 */ /* 0x000fe40000000f00 */
[----:B------:R-:W-:Y:S01]  /*b0d0*/  CS2R R98, SRZ ;  /* 0x0000000000627805 */ /* 0x000fe2000001ff00 */
[----:B------:R0:W-:Y:S01]  /*b0e0*/  STL [R1+0x3c], R8 ;  /* 0x00003c0801007387 */ /* 0x0001e20000100800 */
[----:B------:R-:W-:Y:S02]  /*b0f0*/  ISETP.GT.AND P1, PT, R2, R8, PT ;  /* 0x000000080200720c */ /* 0x000fe40003f24270 */
        /* <DEDUP_REMOVED lines=30> */
[----:B----4-:R-:W-:Y:S02]  /*b2e0*/  CS2R R34, SRZ ;  /* 0x0000000000227805 */ /* 0x010fe4000001ff00 */
[----:B------:R-:W-:Y:S01]  /*b2f0*/  CS2R R36, SRZ ;  /* 0x0000000000247805 */ /* 0x000fe2000001ff00 */
[----:B------:R-:W-:Y:S01]  /*b300*/  IMAD.MOV.U32 R136, RZ, RZ, RZ ;  /* 0x000000ffff887224 */ /* 0x000fe200078e00ff */
[----:B------:R-:W-:Y:S01]  /*b310*/  CS2R R32, SRZ ;  /* 0x0000000000207805 */ /* 0x000fe2000001ff00 */
[----:B------:R-:W-:Y:S01]  /*b320*/  IMAD.MOV.U32 R10, RZ, RZ, RZ ;  /* 0x000000ffff0a7224 */ /* 0x000fe200078e00ff */
[----:B------:R-:W-:Y:S01]  /*b330*/  CS2R R26, SRZ ;  /* 0x00000000001a7805 */ /* 0x000fe2000001ff00 */
[----:B------:R-:W-:Y:S01]  /*b340*/  IMAD.MOV.U32 R3, RZ, RZ, RZ ;  /* 0x000000ffff037224 */ /* 0x000fe200078e00ff */
[----:B------:R-:W-:Y:S01]  /*b350*/  MOV R138, RZ ;  /* 0x000000ff008a7202 */ /* 0x000fe20000000f00 */
[----:B------:R-:W-:Y:S01]  /*b360*/  IMAD.MOV.U32 R0, RZ, RZ, RZ ;  /* 0x000000ffff007224 */ /* 0x000fe200078e00ff */
[----:B------:R-:W-:Y:S01]  /*b370*/  CS2R R24, SRZ ;  /* 0x0000000000187805 */ /* 0x000fe2000001ff00 */
[----:B0-----:R-:W-:Y:S06]  /*b380*/  @!P1 BRA `(.L_x_4994) ;  /* 0x0000014400789947 */ /* 0x001fec0003800000 */
[----:B------:R-:W2:Y:S04]  /*b390*/  LDL R8, [R1+0x80] ;  /* 0x0000800001087983 */ /* 0x000ea80000100800 */
[----:B------:R-:W3:Y:S04]  /*b3a0*/  LDL R9, [R1+0x7c] ;  /* 0x00007c0001097983 */ /* 0x000ee80000100800 */
[----:B--2---:R-:W0:Y:S01]  /*b3b0*/  SHFL.IDX PT, R0, R8, RZ, 0x1f ;  /* 0x00001fff08007589 */ /* 0x004e2200000e0000 */
[----:B---3--:R-:W-:-:S13]  /*b3c0*/  R2UR UR4, R9 ;  /* 0x00000000090472ca */ /* 0x008fda00000e0000 */
[----:B------:R-:W-:Y:S01]  /*b3d0*/  ULOP3.LUT UP0, URZ, UR4, 0x1bf, URZ, 0xc0, !UPT ;  /* 0x000001bf043f7892 */ /* 0x000fe2000f80c03f */
[----:B0-----:R-:W-:-:S04]  /*b3e0*/  LEA.HI R3, R0, R0, RZ, 0x1 ;  /* 0x0000000000037211 */ /* 0x001fc800078f08ff */
[----:B------:R-:W-:Y:S02]  /*b3f0*/  LOP3.LUT R3, R3, 0x1e, RZ, 0xc0, !PT ;  /* 0x0000001e03037812 */ /* 0x000fe400078ec0ff */
[----:B------:R-:W-:-:S03]  /*b400*/  PLOP3.LUT P0, PT, PT, PT, UP0, 0x80, 0x0 ;  /* 0x000000000000781c */ /* 0x000fc60003f0f008 */
        /* <DEDUP_REMOVED lines=21> */
.L_x_4995:
        /* <DEDUP_REMOVED lines=13> */
.L_x_4999:
[----:B-1----:R1:W2:Y:S02]  /*b630*/  SYNCS.PHASECHK.TRANS64.TRYWAIT P0, [R18+URZ+0x30800], R3 ;  /* 0x03080003120075a7 */ /* 0x0022a4000800017f */
[----:B--2---:R-:W-:Y:S05]  /*b640*/  @!P0 NANOSLEEP.SYNCS 0x989680 ;  /* 0x009896800000895d */ /* 0x004fea0003900000 */
[----:B------:R-:W2:Y:S02]  /*b650*/  @!P0 SYNCS.PHASECHK.TRANS64 P0, [R18+URZ+0x30800], R3 ;  /* 0x03080003120085a7 */ /* 0x000ea4000800007f */
[----:B--2---:R-:W-:Y:S05]  /*b660*/  @!P0 BRA `(.L_x_4999) ;  /* 0xfffffffc00f08947 */ /* 0x004fea000383ffff */
.L_x_4998:
[----:B------:R-:W-:Y:S05]  /*b670*/  BSYNC B0 ;  /* 0x0000000000007941 */ /* 0x000fea0003800000 */
.L_x_4997:
[----:B------:R-:W-:Y:S05]  /*b680*/  BRA `(.L_x_5000) ;  /* 0x0000006c00747947 */ /* 0x000fea0003800000 */
.L_x_4996:
[----:B------:R-:W2:Y:S01]  /*b690*/  LDL R0, [R1+0x7c] ;  /* 0x00007c0001007983 */ /* 0x000ea20000100800 */
[----:B------:R-:W-:Y:S02]  /*b6a0*/  ULDC.64 UR6, c[0x0][0x408] ;  /* 0x0001020000067ab9 */ /* 0x000fe40000000a00 */
[----:B-----5:R-:W-:Y:S01]  /*b6b0*/  IMAD.WIDE.U32 R26, R137, UR6, RZ ;  /* 0x00000006891a7c25 */ /* 0x020fe2000f8e00ff */
[----:B--2---:R-:W-:Y:S02]  /*b6c0*/  R2UR UR4, R0 ;  /* 0x00000000000472ca */ /* 0x004fe400000e0000 */
[----:B------:R-:W-:-:S11]  /*b6d0*/  SHF.R.S32.HI R0, RZ, 0x1f, R137 ;  /* 0x0000001fff007819 */ /* 0x000fd60000011489 */
        /* <DEDUP_REMOVED lines=27> */
.L_x_5001:
[----:B------:R-:W2:Y:S01]  /*b890*/  LDL R89, [R1+0x30] ;  /* 0x0000300001597983 */ /* 0x000ea20000100800 */
[----:B------:R-:W-:Y:S01]  /*b8a0*/  ULDC.U8 UR4, c[0x0][0x410] ;  /* 0x0001040000047ab9 */ /* 0x000fe20000000000 */
[----:B------:R-:W-:Y:S01]  /*b8b0*/  BSSY B0, `(.L_x_5002) ;  /* 0x00006b2000007945 */ /* 0x000fe20003800000 */
[----:B------:R-:W-:Y:S01]  /*b8c0*/  ISETP.NE.AND P0, PT, RZ, UR4, PT ;  /* 0x00000004ff007c0c */ /* 0x000fe2000bf05270 */
[----:B--2---:R-:W-:-:S12]  /*b8d0*/  IMAD.IADD R62, R218, 0x1, R89 ;  /* 0x00000001da3e7824 */ /* 0x004fd800078e0259 */
[----:B------:R-:W-:Y:S05]  /*b8e0*/  @!P0 BRA `(.L_x_5003) ;  /* 0x0000003400888947 */ /* 0x000fea0003800000 */
[----:B------:R-:W2:Y:S01]  /*b8f0*/  LDL R20, [R1+0x5c] ;  /* 0x00005c0001147983 */ /* 0x000ea20000100800 */
        /* <DEDUP_REMOVED lines=8> */
[----:B------:R-:W-:Y:S01]  /*b980*/  SHF.R.S32.HI R67, RZ, 0x1f, R222 ;  /* 0x0000001fff437819 */ /* 0x000fe200000114de */
[----:B------:R-:W-:Y:S01]  /*b990*/  IMAD.MOV.U32 R11, RZ, RZ, R31 ;  /* 0x000000ffff0b7224 */ /* 0x000fe200078e001f */
[----:B------:R-:W-:-:S02]  /*b9a0*/  SHF.R.S32.HI R65, RZ, 0x1f, R220 ;  /* 0x0000001fff417819 */ /* 0x000fc400000114dc */
[----:B------:R-:W-:Y:S02]  /*b9b0*/  SHF.R.S32.HI R75, RZ, 0x1f, R224 ;  /* 0x0000001fff4b7819 */ /* 0x000fe400000114e0 */
[----:B0-----:R-:W-:-:S13]  /*b9c0*/  ISETP.NE.AND P0, PT, R63, 0x1, PT ;  /* 0x000000013f00780c */ /* 0x001fda0003f05270 */
[----:B------:R-:W0:Y:S08]  /*b9d0*/  @P0 LDC R0, c[0x0][0x44c] ;  /* 0x00011300ff000b82 */ /* 0x000e300000000800 */
[----:B------:R-:W1:Y:S01]  /*b9e0*/  @P0 LDC R5, c[0x0][0x450] ;  /* 0x00011400ff050b82 */ /* 0x000e620000000800 */
[----:B--2---:R-:W-:-:S05]  /*b9f0*/  LEA R3, R20, R62, 0x6 ;  /* 0x0000003e14037211 */ /* 0x004fca00078e30ff */
        /* <DEDUP_REMOVED lines=14> */
[----:B------:R-:W-:-:S02]  /*bae0*/  LEA R4, P1, R10, UR6, 0x1 ;  /* 0x000000060a047c11 */ /* 0x000fc4000f8208ff */
[----:B------:R-:W-:Y:S02]  /*baf0*/  IADD3 R3, R11, R3, RZ ;  /* 0x000000030b037210 */ /* 0x000fe40007ffe0ff */
[----:B------:R-:W-:Y:S02]  /*bb00*/  LEA.HI.X R7, R8, UR5, R7, 0x1, P0 ;  /* 0x0000000508077c11 */ /* 0x000fe400080f0c07 */
[----:B------:R-:W-:Y:S01]  /*bb10*/  LEA.HI.X R10, R10, UR7, R3, 0x1, P1 ;  /* 0x000000070a0a7c11 */ /* 0x000fe200088f0c03 */
[----:B------:R-:W-:Y:S06]  /*bb20*/  BRA.DIV UR4, `(.L_x_5004) ;  /* 0x000001e604407947 */ /* 0x000fec000b800000 */
[----:B------:R0:W1:Y:S04]  /*bb30*/  SHFL.IDX PT, R3, R7, RZ, 0x1c1f ;  /* 0x001c1fff07037589 */ /* 0x00006800000e0000 */
[----:B------:R0:W2:Y:S04]  /*bb40*/  SHFL.IDX PT, R0, R6, RZ, 0x1c1f ;  /* 0x001c1fff06007589 */ /* 0x0000a800000e0000 */
[----:B------:R0:W3:Y:S04]  /*bb50*/  SHFL.IDX PT, R5, R10, RZ, 0x1c1f ;  /* 0x001c1fff0a057589 */ /* 0x0000e800000e0000 */
[----:B------:R0:W4:Y:S02]  /*bb60*/  SHFL.IDX PT, R14, R4, RZ, 0x1c1f ;  /* 0x001c1fff040e7589 */ /* 0x00012400000e0000 */
.L_x_5335:
        /* <DEDUP_REMOVED lines=22> */
[----:B------:R-:W-:-:S02]  /*bcd0*/  ISETP.GE.AND P0, PT, R220, UR4, PT ;  /* 0x00000004dc007c0c */ /* 0x000fc4000bf06270 */
[----:B------:R-:W-:-:S03]  /*bce0*/  ISETP.GE.AND P4, PT, R196, UR4, PT ;  /* 0x00000004c4007c0c */ /* 0x000fc6000bf86270 */
[C---:B------:R-:W-:Y:S01]  /*bcf0*/  @!P3 IMAD.SHL.U32 R25, R223.reuse, 0x2, RZ ;  /* 0x00000002df19b824 */ /* 0x040fe200078e00ff */
[----:B------:R-:W-:-:S03]  /*bd00*/  @!P3 SHF.L.U64.HI R12, R223, 0x1, R66 ;  /* 0x00000001df0cb819 */ /* 0x000fc60000010242 */
[C---:B------:R-:W-:Y:S01]  /*bd10*/  @!P2 IMAD.SHL.U32 R29, R221.reuse, 0x2, RZ ;  /* 0x00000002dd1da824 */ /* 0x040fe200078e00ff */
[----:B------:R-:W-:Y:S01]  /*bd20*/  @!P2 SHF.L.U64.HI R8, R221, 0x1, R64 ;  /* 0x00000001dd08a819 */ /* 0x000fe20000010240 */
[----:B------:R-:W-:Y:S01]  /*bd30*/  @!P1 IMAD.SHL.U32 R37, R222, 0x2, RZ ;  /* 0x00000002de259824 */ /* 0x000fe200078e00ff */
[-C--:B--2---:R-:W-:Y:S01]  /*bd40*/  @!P3 IADD3 R20, P6, R0, R25.reuse, RZ ;  /* 0x000000190014b210 */ /* 0x084fe20007fde0ff */
[----:B------:R-:W-:Y:S01]  /*bd50*/  @!P0 IMAD.SHL.U32 R45, R220, 0x2, RZ ;  /* 0x00000002dc2d8824 */ /* 0x000fe200078e00ff */
[----:B----4-:R-:W-:Y:S01]  /*bd60*/  @!P3 IADD3 R24, P5, R14, R25, RZ ;  /* 0x000000190e18b210 */ /* 0x010fe20007fbe0ff */
[----:B-1----:R-:W-:Y:S01]  /*bd70*/  @!P4 IMAD.MOV.U32 R9, RZ, RZ, R3 ;  /* 0x000000ffff09c224 */ /* 0x002fe200078e0003 */
[----:B------:R-:W-:Y:S01]  /*bd80*/  @!P0 SHF.L.U64.HI R32, R220, 0x1, R65 ;  /* 0x00000001dc208819 */ /* 0x000fe20000010241 */
[--C-:B------:R-:W-:Y:S01]  /*bd90*/  @!P3 IMAD.X R21, R3, 0x1, R12.reuse, P6 ;  /* 0x000000010315b824 */ /* 0x100fe200030e060c */
[-C--:B------:R-:W-:Y:S01]  /*bda0*/  @!P2 IADD3 R26, P6, R0, R29.reuse, RZ ;  /* 0x0000001d001aa210 */ /* 0x080fe20007fde0ff */
[----:B---3--:R-:W-:Y:S01]  /*bdb0*/  @!P3 IMAD.X R25, R5, 0x1, R12, P5 ;  /* 0x000000010519b824 */ /* 0x008fe200028e060c */
[----:B------:R-:W-:Y:S01]  /*bdc0*/  @!P2 IADD3 R28, P5, R14, R29, RZ ;  /* 0x0000001d0e1ca210 */ /* 0x000fe20007fbe0ff */
[----:B------:R-:W-:Y:S01]  /*bdd0*/  @!P4 IMAD.MOV.U32 R15, RZ, RZ, R5 ;  /* 0x000000ffff0fc224 */ /* 0x000fe200078e0005 */
[----:B------:R-:W-:-:S02]  /*bde0*/  @!P2 IADD3.X R27, R3, R8, RZ, P6, !PT ;  /* 0x00000008031ba210 */ /* 0x000fc400037fe4ff */
[----:B------:R-:W-:Y:S01]  /*bdf0*/  @!P1 SHF.L.U64.HI R12, R222, 0x1, R67 ;  /* 0x00000001de0c9819 */ /* 0x000fe20000010243 */
[----:B------:R-:W-:Y:S01]  /*be00*/  @!P2 IMAD.X R29, R5, 0x1, R8, P5 ;  /* 0x00000001051da824 */ /* 0x000fe200028e0608 */
[----:B------:R-:W-:Y:S01]  /*be10*/  @!P1 IADD3 R34, P6, R0, R37, RZ ;  /* 0x0000002500229210 */ /* 0x000fe20007fde0ff */
[----:B------:R-:W-:Y:S01]  /*be20*/  @!P4 IMAD.MOV.U32 R8, RZ, RZ, R0 ;  /* 0x000000ffff08c224 */ /* 0x000fe200078e0000 */
[----:B------:R-:W-:-:S03]  /*be30*/  ISETP.GE.AND P5, PT, R224, UR4, PT ;  /* 0x00000004e0007c0c */ /* 0x000fc6000bfa6270 */
[----:B------:R-:W-:Y:S01]  /*be40*/  @!P1 IMAD.X R35, R3, 0x1, R12, P6 ;  /* 0x0000000103239824 */ /* 0x000fe200030e060c */
[----:B------:R-:W-:Y:S01]  /*be50*/  @!P1 IADD3 R36, P6, R14, R37, RZ ;  /* 0x000000250e249210 */ /* 0x000fe20007fde0ff */
[----:B------:R-:W-:-:S03]  /*be60*/  @!P4 IMAD.WIDE R8, R196, 0x2, R8 ;  /* 0x00000002c408c825 */ /* 0x000fc600078e0208 */
[----:B------:R-:W-:Y:S01]  /*be70*/  @!P1 IADD3.X R37, R5, R12, RZ, P6, !PT ;  /* 0x0000000c05259210 */ /* 0x000fe200037fe4ff */
[----:B------:R-:W-:Y:S01]  /*be80*/  @!P4 IMAD.WIDE R12, R196, 0x2, R14 ;  /* 0x00000002c40cc825 */ /* 0x000fe200078e020e */
[-C--:B------:R-:W-:Y:S01]  /*be90*/  @!P0 IADD3 R42, P6, R0, R45.reuse, RZ ;  /* 0x0000002d002a8210 */ /* 0x080fe20007fde0ff */
[----:B------:R1:W5:Y:S02]  /*bea0*/  @!P4 LD.E.64 R58, desc[UR60][R8.64] ;  /* 0x0000003c083ac980 */ /* 0x000364000c101b00 */
[----:B------:R-:W-:Y:S02]  /*beb0*/  @!P5 IMAD.SHL.U32 R15, R224, 0x2, RZ ;  /* 0x00000002e00fd824 */ /* 0x000fe400078e00ff */
[----:B------:R-:W-:Y:S01]  /*bec0*/  @!P0 IMAD.X R43, R3, 0x1, R32, P6 ;  /* 0x00000001032b8824 */ /* 0x000fe200030e0620 */
[----:B------:R-:W-:Y:S01]  /*bed0*/  @!P0 IADD3 R44, P6, R14, R45, RZ ;  /* 0x0000002d0e2c8210 */ /* 0x000fe20007fde0ff */
[----:B------:R1:W5:Y:S01]  /*bee0*/  @!P4 LD.E.64 R60, desc[UR60][R12.64] ;  /* 0x0000003c0c3cc980 */ /* 0x000362000c101b00 */
[----:B------:R-:W-:-:S02]  /*bef0*/  @!P5 SHF.L.U64.HI R30, R224, 0x1, R75 ;  /* 0x00000001e01ed819 */ /* 0x000fc4000001024b */
[----:B------:R-:W-:Y:S02]  /*bf00*/  CS2R R56, SRZ ;  /* 0x0000000000387805 */ /* 0x000fe4000001ff00 */
[-C--:B------:R-:W-:Y:S01]  /*bf10*/  @!P5 IADD3 R70, P4, R0, R15.reuse, RZ ;  /* 0x0000000f0046d210 */ /* 0x080fe20007f9e0ff */
[----:B------:R-:W-:Y:S01]  /*bf20*/  @!P0 IMAD.X R45, R5, 0x1, R32, P6 ;  /* 0x00000001052d8824 */ /* 0x000fe200030e0620 */
[----:B------:R-:W-:Y:S02]  /*bf30*/  @!P5 IADD3 R14, P6, R14, R15, RZ ;  /* 0x0000000f0e0ed210 */ /* 0x000fe40007fde0ff */
[----:B------:R-:W-:Y:S02]  /*bf40*/  CS2R R54, SRZ ;  /* 0x0000000000367805 */ /* 0x000fe4000001ff00 */
[----:B------:R-:W-:Y:S01]  /*bf50*/  CS2R R52, SRZ ;  /* 0x0000000000347805 */ /* 0x000fe2000001ff00 */
[----:B------:R-:W-:Y:S01]  /*bf60*/  @!P5 IMAD.X R71, R3, 0x1, R30, P4 ;  /* 0x000000010347d824 */ /* 0x000fe200020e061e */
[----:B------:R-:W-:-:S02]  /*bf70*/  @!P5 IADD3.X R15, R5, R30, RZ, P6, !PT ;  /* 0x0000001e050fd210 */ /* 0x000fc400037fe4ff */
[----:B------:R-:W-:Y:S02]  /*bf80*/  CS2R R50, SRZ ;  /* 0x0000000000327805 */ /* 0x000fe4000001ff00 */
[----:B------:R-:W-:Y:S02]  /*bf90*/  CS2R R46, SRZ ;  /* 0x00000000002e7805 */ /* 0x000fe4000001ff00 */
[----:B------:R-:W-:Y:S02]  /*bfa0*/  CS2R R48, SRZ ;  /* 0x0000000000307805 */ /* 0x000fe4000001ff00 */
[----:B------:R-:W-:Y:S02]  /*bfb0*/  CS2R R40, SRZ ;  /* 0x0000000000287805 */ /* 0x000fe4000001ff00 */
[----:B------:R-:W-:Y:S02]  /*bfc0*/  CS2R R38, SRZ ;  /* 0x0000000000267805 */ /* 0x000fe4000001ff00 */
[----:B------:R-:W-:-:S02]  /*bfd0*/  CS2R R32, SRZ ;  /* 0x0000000000207805 */ /* 0x000fc4000001ff00 */
[----:B------:R-:W-:Y:S01]  /*bfe0*/  CS2R R30, SRZ ;  /* 0x00000000001e7805 */ /* 0x000fe2000001ff00 */
[----:B------:R1:W5:Y:S04]  /*bff0*/  @!P3 LD.E.64 R56, desc[UR60][R20.64] ;  /* 0x0000003c1438b980 */ /* 0x000368000c101b00 */
        /* <DEDUP_REMOVED lines=9> */
.L_x_5006:
[----:B------:R-:W-:Y:S05]  /*c090*/  BSYNC B1 ;  /* 0x0000000000017941 */ /* 0x000fea0003800000 */
.L_x_5005:
[----:B--2--5:R-:W-:Y:S01]  /*c0a0*/  IMAD.MOV.U32 R0, RZ, RZ, R32 ;  /* 0x000000ffff007224 */ /* 0x024fe200078e0020 */
[----:B------:R-:W-:Y:S01]  /*c0b0*/  UMOV UR4, 0xffffffff ;  /* 0xffffffff00047882 */ /* 0x000fe20000000000 */
[----:B-1----:R-:W-:Y:S02]  /*c0c0*/  IMAD.MOV.U32 R3, RZ, RZ, R33 ;  /* 0x000000ffff037224 */ /* 0x002fe400078e0021 */
[----:B---3--:R-:W-:Y:S02]  /*c0d0*/  IMAD.MOV.U32 R5, RZ, RZ, R40 ;  /* 0x000000ffff057224 */ /* 0x008fe400078e0028 */
[----:B------:R-:W-:Y:S01]  /*c0e0*/  IMAD.MOV.U32 R8, RZ, RZ, R41 ;  /* 0x000000ffff087224 */ /* 0x000fe200078e0029 */
[----:B------:R-:W-:Y:S01]  /*c0f0*/  PRMT R69, R0, 0x5410, R3 ;  /* 0x0000541000457816 */ /* 0x000fe20000000003 */
[----:B------:R-:W-:Y:S01]  /*c100*/  IMAD.MOV.U32 R0, RZ, RZ, R46 ;  /* 0x000000ffff007224 */ /* 0x000fe200078e002e */
[----:B------:R-:W-:Y:S02]  /*c110*/  MOV R3, R47 ;  /* 0x0000002f00037202 */ /* 0x000fe40000000f00 */
        /* <DEDUP_REMOVED lines=30> */
[----:B------:R-:W-:Y:S02]  /*c300*/  PRMT R87, R87, 0x5410, R8 ;  /* 0x0000541057577816 */ /* 0x000fe40000000008 */
[----:B------:R-:W-:Y:S02]  /*c310*/  CS2R R8, SRZ ;  /* 0x0000000000087805 */ /* 0x000fe4000001ff00 */
[----:B------:R-:W-:Y:S02]  /*c320*/  PRMT R85, R85, 0x5410, R3 ;  /* 0x0000541055557816 */ /* 0x000fe40000000003 */
[----:B------:R-:W-:Y:S01]  /*c330*/  PRMT R88, R88, 0x5410, R5 ;  /* 0x0000541058587816 */ /* 0x000fe20000000005 */
[----:B------:R-:W-:Y:S06]  /*c340*/  BRA.DIV UR4, `(.L_x_5007) ;  /* 0x000001de04a87947 */ /* 0x000fec000b800000 */
[----:B------:R1:W2:Y:S04]  /*c350*/  SHFL.IDX PT, R3, R7, 0x1, 0x1c1f ;  /* 0x003c1f0007037f89 */ /* 0x0002a800000e0000 */
[----:B------:R1:W3:Y:S04]  /*c360*/  SHFL.IDX PT, R0, R6, 0x1, 0x1c1f ;  /* 0x003c1f0006007f89 */ /* 0x0002e800000e0000 */
[----:B------:R1:W1:Y:S04]  /*c370*/  SHFL.IDX PT, R5, R10, 0x1, 0x1c1f ;  /* 0x003c1f000a057f89 */ /* 0x00026800000e0000 */
[----:B0-----:R-:W0:Y:S02]  /*c380*/  SHFL.IDX PT, R4, R4, 0x1, 0x1c1f ;  /* 0x003c1f0004047f89 */ /* 0x001e2400000e0000 */
.L_x_5341:
[----:B-1----:R-:W5:Y:S01]  /*c390*/  LDL R6, [R1+0x48] ;  /* 0x0000480001067983 */ /* 0x002f620000100800 */
[----:B------:R-:W-:Y:S01]  /*c3a0*/  VIADD R62, R62, 0x40 ;  /* 0x000000403e3e7836 */ /* 0x000fe20000000000 */
[----:B------:R-:W-:Y:S01]  /*c3b0*/  LOP3.LUT R7, R227, 0x18, R16, 0xf8, !PT ;  /* 0x00000018e3077812 */ /* 0x000fe200078ef810 */
[----:B------:R-:W-:Y:S01]  /*c3c0*/  BSSY B1, `(.L_x_5008) ;  /* 0x0000053000017945 */ /* 0x000fe20003800000 */
[----:B------:R-:W-:Y:S02]  /*c3d0*/  CS2R R12, SRZ ;  /* 0x00000000000c7805 */ /* 0x000fe4000001ff00 */
[----:B------:R-:W-:Y:S02]  /*c3e0*/  CS2R R20, SRZ ;  /* 0x0000000000147805 */ /* 0x000fe4000001ff00 */
[----:B------:R-:W-:Y:S02]  /*c3f0*/  ISETP.GE.AND P1, PT, R62, R63, PT ;  /* 0x0000003f3e00720c */ /* 0x000fe40003f26270 */
[----:B------:R-:W-:-:S02]  /*c400*/  CS2R R26, SRZ ;  /* 0x00000000001a7805 */ /* 0x000fc4000001ff00 */
[----:B------:R-:W-:Y:S02]  /*c410*/  CS2R R34, SRZ ;  /* 0x0000000000227805 */ /* 0x000fe4000001ff00 */
[----:B------:R-:W-:Y:S02]  /*c420*/  CS2R R42, SRZ ;  /* 0x00000000002a7805 */ /* 0x000fe4000001ff00 */
[----:B------:R-:W-:Y:S02]  /*c430*/  CS2R R10, SRZ ;  /* 0x00000000000a7805 */ /* 0x000fe4000001ff00 */
[----:B----4-:R-:W-:Y:S02]  /*c440*/  CS2R R14, SRZ ;  /* 0x00000000000e7805 */ /* 0x010fe4000001ff00 */
[----:B------:R-:W-:Y:S02]  /*c450*/  CS2R R24, SRZ ;  /* 0x0000000000187805 */ /* 0x000fe4000001ff00 */
[----:B------:R-:W-:-:S02]  /*c460*/  CS2R R28, SRZ ;  /* 0x00000000001c7805 */ /* 0x000fc4000001ff00 */
[----:B------:R-:W-:Y:S02]  /*c470*/  CS2R R36, SRZ ;  /* 0x0000000000247805 */ /* 0x000fe4000001ff00 */
[----:B------:R-:W-:Y:S02]  /*c480*/  CS2R R44, SRZ ;  /* 0x00000000002c7805 */ /* 0x000fe4000001ff00 */
[----:B-----5:R-:W-:Y:S02]  /*c490*/  LOP3.LUT P0, RZ, R6, 0x4, RZ, 0xc0, !PT ;  /* 0x0000000406ff7812 */ /* 0x020fe4000780c0ff */
[----:B------:R-:W-:-:S05]  /*c4a0*/  LOP3.LUT R6, R7, R228, RZ, 0x3c, !PT ;  /* 0x000000e407067212 */ /* 0x000fca00078e3cff */
[----:B------:R-:W-:-:S04]  /*c4b0*/  IMAD.IADD R7, R229, 0x1, R6 ;  /* 0x00000001e5077824 */ /* 0x000fc800078e0206 */
[----:B------:R-:W-:Y:S01]  /*c4c0*/  IMAD R62, R7, 0x2, R18 ;  /* 0x00000002073e7824 */ /* 0x000fe200078e0212 */
        /* <DEDUP_REMOVED lines=14> */
[----:B0-----:R-:W-:Y:S02]  /*c5b0*/  @!P4 IADD3 R8, P6, R4, R9, RZ ;  /* 0x000000090408c210 */ /* 0x001fe40007fde0ff */
[----:B--2---:R-:W-:Y:S02]  /*c5c0*/  @!P4 IADD3.X R11, R3, R66, RZ, P5, !PT ;  /* 0x00000042030bc210 */ /* 0x004fe40002ffe4ff */
[C---:B------:R-:W-:Y:S01]  /*c5d0*/  @!P2 SHF.L.U64.HI R6, R222.reuse, 0x1, R67 ;  /* 0x00000001de06a819 */ /* 0x040fe20000010243 */
[----:B------:R-:W-:Y:S01]  /*c5e0*/  @!P2 IMAD.SHL.U32 R67, R222, 0x2, RZ ;  /* 0x00000002de43a824 */ /* 0x000fe200078e00ff */
[-C--:B------:R-:W-:Y:S01]  /*c5f0*/  @!P3 IADD3 R76, P5, R0, R73.reuse, RZ ;  /* 0x00000049004cb210 */ /* 0x080fe20007fbe0ff */
[----:B------:R-:W-:Y:S01]  /*c600*/  @!P4 IMAD.X R9, R5, 0x1, R66, P6 ;  /* 0x000000010509c824 */ /* 0x000fe200030e0642 */
[----:B------:R-:W-:-:S02]  /*c610*/  @!P3 IADD3 R72, P6, R4, R73, RZ ;  /* 0x000000490448b210 */ /* 0x000fc40007fde0ff */
[----:B------:R-:W-:Y:S01]  /*c620*/  @!P1 SHF.L.U64.HI R12, R220, 0x1, R65 ;  /* 0x00000001dc0c9819 */ /* 0x000fe20000010241 */
[--C-:B------:R-:W-:Y:S01]  /*c630*/  @!P3 IMAD.X R77, R3, 0x1, R64.reuse, P5 ;  /* 0x00000001034db824 */ /* 0x100fe200028e0640 */
[-C--:B------:R-:W-:Y:S01]  /*c640*/  @!P2 IADD3 R70, P5, R0, R67.reuse, RZ ;  /* 0x000000430046a210 */ /* 0x080fe20007fbe0ff */
[----:B------:R-:W-:Y:S01]  /*c650*/  @!P3 IMAD.X R73, R5, 0x1, R64, P6 ;  /* 0x000000010549b824 */ /* 0x000fe200030e0640 */
[----:B------:R-:W-:Y:S02]  /*c660*/  @!P2 IADD3 R66, P6, R4, R67, RZ ;  /* 0x000000430442a210 */ /* 0x000fe40007fde0ff */
[----:B------:R-:W-:Y:S02]  /*c670*/  @!P2 IADD3.X R71, R3, R6, RZ, P5, !PT ;  /* 0x000000060347a210 */ /* 0x000fe40002ffe4ff */
[----:B------:R-:W-:Y:S01]  /*c680*/  @!P1 IADD3 R64, P5, R0, R7, RZ ;  /* 0x0000000700409210 */ /* 0x000fe20007fbe0ff */
[----:B------:R-:W-:Y:S01]  /*c690*/  @!P2 IMAD.X R67, R5, 0x1, R6, P6 ;  /* 0x000000010543a824 */ /* 0x000fe200030e0606 */
[----:B------:R-:W-:-:S03]  /*c6a0*/  ISETP.GE.AND P6, PT, R196, UR4, PT ;  /* 0x00000004c4007c0c */ /* 0x000fc6000bfc6270 */
[----:B------:R-:W-:Y:S01]  /*c6b0*/  @!P1 IMAD.X R65, R3, 0x1, R12, P5 ;  /* 0x0000000103419824 */ /* 0x000fe200028e060c */
[----:B------:R-:W-:-:S05]  /*c6c0*/  @!P1 IADD3 R6, P5, R4, R7, RZ ;  /* 0x0000000704069210 */ /* 0x000fca0007fbe0ff */
[----:B------:R-:W-:Y:S01]  /*c6d0*/  @!P1 IMAD.X R7, R5, 0x1, R12, P5 ;  /* 0x0000000105079824 */ /* 0x000fe200028e060c */
[----:B------:R-:W-:-:S03]  /*c6e0*/  ISETP.GE.AND P5, PT, R224, UR4, PT ;  /* 0x00000004e0007c0c */ /* 0x000fc6000bfa6270 */
[----:B------:R-:W-:Y:S02]  /*c6f0*/  @!P6 IMAD.MOV.U32 R12, RZ, RZ, R0 ;  /* 0x000000ffff0ce224 */ /* 0x000fe400078e0000 */
[----:B------:R-:W-:Y:S02]  /*c700*/  @!P6 IMAD.MOV.U32 R13, RZ, RZ, R3 ;  /* 0x000000ffff0de224 */ /* 0x000fe400078e0003 */
[----:B------:R-:W-:-:S04]  /*c710*/  @!P6 IMAD.WIDE R14, R196, 0x2, R4 ;  /* 0x00000002c40ee825 */ /* 0x000fc800078e0204 */
[----:B------:R-:W-:Y:S01]  /*c720*/  @!P6 IMAD.WIDE R12, R196, 0x2, R12 ;  /* 0x00000002c40ce825 */ /* 0x000fe200078e020c */
[----:B------:R-:W5:Y:S01]  /*c730*/  @!P6 LD.E.64 R44, desc[UR60][R14.64] ;  /* 0x0000003c0e2ce980 */ /* 0x000f62000c101b00 */
[C---:B------:R-:W-:Y:S02]  /*c740*/  @!P5 SHF.L.U32 R21, R224.reuse, 0x1, RZ ;  /* 0x00000001e015d819 */ /* 0x040fe400000006ff */
[----:B------:R-:W-:Y:S01]  /*c750*/  @!P5 SHF.L.U64.HI R20, R224, 0x1, R75 ;  /* 0x00000001e014d819 */ /* 0x000fe2000001024b */
[----:B------:R0:W5:Y:S01]  /*c760*/  @!P6 LD.E.64 R42, desc[UR60][R12.64] ;  /* 0x0000003c0c2ae980 */ /* 0x000162000c101b00 */
[-C--:B------:R-:W-:Y:S02]  /*c770*/  @!P5 IADD3 R74, P6, R0, R21.reuse, RZ ;  /* 0x00000015004ad210 */ /* 0x080fe40007fde0ff */
[----:B------:R-:W-:Y:S02]  /*c780*/  CS2R R34, SRZ ;  /* 0x0000000000227805 */ /* 0x000fe4000001ff00 */
[----:B------:R-:W-:Y:S01]  /*c790*/  CS2R R36, SRZ ;  /* 0x0000000000247805 */ /* 0x000fe2000001ff00 */
[----:B------:R-:W-:Y:S01]  /*c7a0*/  @!P5 IMAD.X R75, R3, 0x1, R20, P6 ;  /* 0x00000001034bd824 */ /* 0x000fe200030e0614 */
[----:B------:R-:W-:-:S02]  /*c7b0*/  @!P5 IADD3 R4, P6, R4, R21, RZ ;  /* 0x000000150404d210 */ /* 0x000fc40007fde0ff */
[----:B------:R1:W5:Y:S01]  /*c7c0*/  @!P4 LD.E.64 R34, desc[UR60][R10.64] ;  /* 0x0000003c0a22c980 */ /* 0x000362000c101b00 */
[----:B------:R-:W-:Y:S02]  /*c7d0*/  CS2R R26, SRZ ;  /* 0x00000000001a7805 */ /* 0x000fe4000001ff00 */
[----:B------:R-:W-:Y:S02]  /*c7e0*/  CS2R R28, SRZ ;  /* 0x00000000001c7805 */ /* 0x000fe4000001ff00 */
[----:B------:R-:W-:Y:S01]  /*c7f0*/  CS2R R24, SRZ ;  /* 0x0000000000187805 */ /* 0x000fe2000001ff00 */
[----:B------:R-:W-:Y:S01]  /*c800*/  @!P5 IMAD.X R5, R5, 0x1, R20, P6 ;  /* 0x000000010505d824 */ /* 0x000fe200030e0614 */
[----:B------:R2:W5:Y:S01]  /*c810*/  @!P4 LD.E.64 R36, desc[UR60][R8.64] ;  /* 0x0000003c0824c980 */ /* 0x000562000c101b00 */
[----:B------:R-:W-:Y:S02]  /*c820*/  CS2R R20, SRZ ;  /* 0x0000000000147805 */ /* 0x000fe4000001ff00 */
[----:B0-----:R-:W-:-:S02]  /*c830*/  CS2R R12, SRZ ;  /* 0x00000000000c7805 */ /* 0x001fc4000001ff00 */
[----:B------:R-:W-:Y:S01]  /*c840*/  CS2R R14, SRZ ;  /* 0x00000000000e7805 */ /* 0x000fe2000001ff00 */
[----:B------:R4:W5:Y:S01]  /*c850*/  @!P3 LD.E.64 R26, desc[UR60][R76.64] ;  /* 0x0000003c4c1ab980 */ /* 0x000962000c101b00 */
[----:B-1----:R-:W-:-:S03]  /*c860*/  CS2R R10, SRZ ;  /* 0x00000000000a7805 */ /* 0x002fc6000001ff00 */
[----:B------:R4:W5:Y:S01]  /*c870*/  @!P3 LD.E.64 R28, desc[UR60][R72.64] ;  /* 0x0000003c481cb980 */ /* 0x000962000c101b00 */
[----:B--2---:R-:W-:-:S03]  /*c880*/  CS2R R8, SRZ ;  /* 0x0000000000087805 */ /* 0x004fc6000001ff00 */
[----:B------:R4:W5:Y:S04]  /*c890*/  @!P2 LD.E.64 R20, desc[UR60][R70.64] ;  /* 0x0000003c4614a980 */ /* 0x000968000c101b00 */
[----:B------:R4:W5:Y:S04]  /*c8a0*/  @!P2 LD.E.64 R24, desc[UR60][R66.64] ;  /* 0x0000003c4218a980 */ /* 0x000968000c101b00 */
[----:B------:R4:W5:Y:S04]  /*c8b0*/  @!P1 LD.E.64 R12, desc[UR60][R64.64] ;  /* 0x0000003c400c9980 */ /* 0x000968000c101b00 */
[----:B------:R4:W5:Y:S04]  /*c8c0*/  @!P1 LD.E.64 R14, desc[UR60][R6.64] ;  /* 0x0000003c060e9980 */ /* 0x000968000c101b00 */
[----:B------:R4:W5:Y:S04]  /*c8d0*/  @!P5 LD.E.64 R8, desc[UR60][R74.64] ;  /* 0x0000003c4a08d980 */ /* 0x000968000c101b00 */
[----:B------:R4:W5:Y:S02]  /*c8e0*/  @!P5 LD.E.64 R10, desc[UR60][R4.64] ;  /* 0x0000003c040ad980 */ /* 0x000964000c101b00 */
.L_x_5009:
[----:B------:R-:W-:Y:S05]  /*c8f0*/  BSYNC B1 ;  /* 0x0000000000017941 */ /* 0x000fea0003800000 */
.L_x_5008:
[----:B----4-:R-:W0:Y:S01]  /*c900*/  LDL R64, [R1+0x58] ;  /* 0x0000580001407983 */ /* 0x010e220000100800 */
[C---:B------:R-:W-:Y:S01]  /*c910*/  VIADD R5, R62.reuse, 0x12400 ;  /* 0x000124003e057836 */ /* 0x040fe20000000000 */
[----:B------:R-:W-:Y:S01]  /*c920*/  VIADDMNMX R63, R63, -R89, 0x80, PT ;  /* 0x000000803f3f7446 */ /* 0x000fe20003800959 */
[----:B---3--:R-:W-:Y:S01]  /*c930*/  VIADD R0, R62, 0x12440 ;  /* 0x000124403e007836 */ /* 0x008fe20000000000 */
[----:B------:R-:W-:Y:S01]  /*c940*/  BSSY B1, `(.L_x_5010) ;  /* 0x000002e000017945 */ /* 0x000fe20003800000 */
[----:B--2--5:R-:W-:Y:S01]  /*c950*/  IMAD.MOV.U32 R3, RZ, RZ, R8 ;  /* 0x000000ffff037224 */ /* 0x024fe200078e0008 */
[----:B------:R-:W-:Y:S01]  /*c960*/  @P0 IADD3 R0, R5, -0x40, RZ ;  /* 0xffffffc005000810 */ /* 0x000fe20007ffe0ff */
[----:B------:R-:W-:Y:S01]  /*c970*/  IMAD.MOV.U32 R5, RZ, RZ, R9 ;  /* 0x000000ffff057224 */ /* 0x000fe200078e0009 */
[----:B------:R-:W-:Y:S01]  /*c980*/  ISETP.GE.AND P1, PT, R218, R63, PT ;  /* 0x0000003fda00720c */ /* 0x000fe20003f26270 */
[----:B------:R-:W-:Y:S02]  /*c990*/  IMAD.MOV.U32 R6, RZ, RZ, R12 ;  /* 0x000000ffff067224 */ /* 0x000fe400078e000c */
[----:B------:R-:W-:Y:S01]  /*c9a0*/  IMAD.MOV.U32 R7, RZ, RZ, R13 ;  /* 0x000000ffff077224 */ /* 0x000fe200078e000d */
[----:B------:R-:W-:Y:S01]  /*c9b0*/  PRMT R3, R3, 0x5410, R5 ;  /* 0x0000541003037816 */ /* 0x000fe20000000005 */
[----:B------:R-:W-:-:S02]  /*c9c0*/  IMAD.MOV.U32 R66, RZ, RZ, R14 ;  /* 0x000000ffff427224 */ /* 0x000fc400078e000e */
[----:B------:R-:W-:Y:S01]  /*c9d0*/  IMAD.MOV.U32 R76, RZ, RZ, R37 ;  /* 0x000000ffff4c7224 */ /* 0x000fe200078e0025 */
        /* <DEDUP_REMOVED lines=8> */
[----:B------:R-:W-:Y:S01]  /*ca60*/  IMAD.MOV.U32 R7, RZ, RZ, R11 ;  /* 0x000000ffff077224 */ /* 0x000fe200078e000b */
[----:B0-----:R-:W-:-:S04]  /*ca70*/  LEA.HI R4, R64, R64, RZ, 0x1 ;  /* 0x0000004040047211 */ /* 0x001fc800078f08ff */
[----:B------:R-:W-:-:S05]  /*ca80*/  LOP3.LUT R4, R4, 0xfffffffe, RZ, 0xc0, !PT ;  /* 0xfffffffe04047812 */ /* 0x000fca00078ec0ff */
[----:B------:R-:W-:Y:S02]  /*ca90*/  IMAD.IADD R4, R64, 0x1, -R4 ;  /* 0x0000000140047824 */ /* 0x000fe400078e0a04 */
[----:B------:R-:W-:-:S03]  /*caa0*/  IMAD.MOV.U32 R64, RZ, RZ, R26 ;  /* 0x000000ffff407224 */ /* 0x000fc600078e001a */
[----:B------:R-:W-:Y:S01]  /*cab0*/  SHF.L.U32 R5, R4, 0x1f, RZ ;  /* 0x0000001f04057819 */ /* 0x000fe200000006ff */
[----:B------:R-:W-:Y:S01]  /*cac0*/  IMAD.MOV.U32 R4, RZ, RZ, R27 ;  /* 0x000000ffff047224 */ /* 0x000fe200078e001b */
[----:B------:R-:W-:Y:S01]  /*cad0*/  PRMT R71, R64, 0x7610, R71 ;  /* 0x0000761040477816 */ /* 0x000fe20000000047 */
[----:B------:R-:W-:Y:S01]  /*cae0*/  IMAD.MOV.U32 R64, RZ, RZ, R42 ;  /* 0x000000ffff407224 */ /* 0x000fe200078e002a */
[----:B------:R-:W0:Y:S02]  /*caf0*/  SYNCS.PHASECHK.TRANS64.TRYWAIT P0, [R18+URZ+0x30800], R5 ;  /* 0x03080005120075a7 */ /* 0x000e24000800017f */
[----:B------:R-:W-:Y:S02]  /*cb00*/  PRMT R71, R71, 0x5410, R4 ;  /* 0x0000541047477816 */ /* 0x000fe40000000004 */
[----:B------:R-:W-:Y:S02]  /*cb10*/  PRMT R75, R64, 0x7610, R75 ;  /* 0x00007610404b7816 */ /* 0x000fe4000000004b */
[----:B------:R-:W-:-:S02]  /*cb20*/  MOV R4, R43 ;  /* 0x0000002b00047202 */ /* 0x000fc40000000f00 */
        /* <DEDUP_REMOVED lines=8> */
[----:B------:R-:W-:Y:S02]  /*cbb0*/  IMAD.MOV.U32 R6, RZ, RZ, R29 ;  /* 0x000000ffff067224 */ /* 0x000fe400078e001d */
[----:B------:R-:W-:-:S03]  /*cbc0*/  IMAD.MOV.U32 R7, RZ, RZ, R36 ;  /* 0x000000ffff077224 */ /* 0x000fc600078e0024 */
[----:B------:R-:W-:Y:S01]  /*cbd0*/  PRMT R72, R4, 0x5410, R6 ;  /* 0x0000541004487816 */ /* 0x000fe20000000006 */
[----:B------:R-:W-:Y:S01]  /*cbe0*/  IMAD.MOV.U32 R4, RZ, RZ, R44 ;  /* 0x000000ffff047224 */ /* 0x000fe200078e002c */
[----:B------:R-:W-:Y:S02]  /*cbf0*/  PRMT R74, R7, 0x5410, R76 ;  /* 0x00005410074a7816 */ /* 0x000fe4000000004c */
[----:B------:R-:W-:Y:S01]  /*cc00*/  MOV R6, R45 ;  /* 0x0000002d00067202 */ /* 0x000fe20000000f00 */
[----:B0-----:R-:W-:Y:S06]  /*cc10*/  @!P0 BRA `(.L_x_5011) ;  /* 0x000001d400e88947 */ /* 0x001fec0003800000 */
.L_x_5342:
[----:B------:R-:W-:Y:S05]  /*cc20*/  BSYNC B1 ;  /* 0x0000000000017941 */ /* 0x000fea0003800000 */
.L_x_5010:
        /* <DEDUP_REMOVED lines=13> */
[----:B------:R-:W-:Y:S01]  /*cd00*/  SHF.R.U64 R94, R58, 0x10, R59 ;  /* 0x000000103a5e7819 */ /* 0x000fe2000000123b */
[--C-:B------:R-:W-:Y:S01]  /*cd10*/  HADD2.F32 R77, -RZ, R88.reuse.H0_H0 ;  /* 0x20000058ff4d7230 */ /* 0x100fe20000004100 */
[----:B------:R-:W-:Y:S01]  /*cd20*/  SHF.R.U32.HI R90, RZ, 0x10, R61 ;  /* 0x00000010ff5a7819 */ /* 0x000fe2000001163d */
[----:B------:R-:W-:Y:S01]  /*cd30*/  HADD2.F32 R89, -RZ, R88.H1_H1 ;  /* 0x30000058ff597230 */ /* 0x000fe20000004100 */
[----:B------:R-:W-:Y:S02]  /*cd40*/  SHF.R.U32.HI R58, RZ, 0x10, R59 ;  /* 0x00000010ff3a7819 */ /* 0x000fe4000001163b */
[----:B------:R-:W-:Y:S01]  /*cd50*/  SHF.R.U64 R93, R60, 0x10, R61 ;  /* 0x000000103c5d7819 */ /* 0x000fe2000000123d */
[----:B------:R-:W-:Y:S02]  /*cd60*/  HADD2.F32 R90, -RZ, R90.H0_H0 ;  /* 0x2000005aff5a7230 */ /* 0x000fe40000004100 */
[----:B------:R-:W-:-:S02]  /*cd70*/  HADD2.F32 R88, -RZ, R58.H0_H0 ;  /* 0x2000003aff587230 */ /* 0x000fc40000004100 */
[--C-:B0-----:R-:W-:Y:S02]  /*cd80*/  HADD2.F32 R61, -RZ, R7.reuse.H1_H1 ;  /* 0x30000007ff3d7230 */ /* 0x101fe40000004100 */
[----:B------:R-:W-:Y:S02]  /*cd90*/  HADD2.F32 R60, -RZ, R7.H0_H0 ;  /* 0x20000007ff3c7230 */ /* 0x000fe40000004100 */
[--C-:B------:R-:W-:Y:S02]  /*cda0*/  HADD2.F32 R7, -RZ, R4.reuse.H0_H0 ;  /* 0x20000004ff077230 */ /* 0x100fe40000004100 */
[C---:B------:R-:W-:Y:S01]  /*cdb0*/  FMUL.FTZ R91, R61.reuse, R90 ;  /* 0x0000005a3d5b7220 */ /* 0x040fe20000410000 */
[----:B------:R-:W-:Y:S01]  /*cdc0*/  FMUL.FTZ R61, R61, R88 ;  /* 0x000000583d3d7220 */ /* 0x000fe20000410000 */
[----:B------:R-:W-:Y:S02]  /*cdd0*/  HADD2.F32 R4, -RZ, R4.H1_H1 ;  /* 0x30000004ff047230 */ /* 0x000fe40000004100 */
[----:B------:R-:W-:-:S02]  /*cde0*/  HADD2.F32 R58, -RZ, R6.H0_H0 ;  /* 0x20000006ff3a7230 */ /* 0x000fc40000004100 */
[C---:B------:R-:W-:Y:S01]  /*cdf0*/  FFMA.FTZ R90, R60.reuse, R90, R61 ;  /* 0x0000005a3c5a7223 */ /* 0x040fe2000001003d */
[----:B------:R-:W-:Y:S02]  /*ce00*/  HADD2.F32 R59, -RZ, R6.H1_H1 ;  /* 0x30000006ff3b7230 */ /* 0x000fe40000004100 */
[----:B------:R-:W-:Y:S01]  /*ce10*/  FFMA.FTZ R91, R60, R88, -R91 ;  /* 0x000000583c5b7223 */ /* 0x000fe2000001085b */
[----:B------:R-:W-:Y:S02]  /*ce20*/  HADD2.F32 R61, -RZ, R87.H1_H1 ;  /* 0x30000057ff3d7230 */ /* 0x000fe40000004100 */
[C---:B------:R-:W-:Y:S01]  /*ce30*/  FMUL.FTZ R92, R4.reuse, R89 ;  /* 0x00000059045c7220 */ /* 0x040fe20000410000 */
[----:B------:R-:W-:Y:S02]  /*ce40*/  HADD2.F32 R6, -RZ, R5.H0_H0 ;  /* 0x20000005ff067230 */ /* 0x000fe40000004100 */
[----:B------:R-:W-:Y:S01]  /*ce50*/  FMUL.FTZ R88, R4, R77 ;  /* 0x0000004d04587220 */ /* 0x000fe20000410000 */
[----:B------:R-:W-:-:S02]  /*ce60*/  HADD2.F32 R87, -RZ, R87.H0_H0 ;  /* 0x20000057ff577230 */ /* 0x000fc40000004100 */
[C---:B------:R-:W-:Y:S01]  /*ce70*/  FFMA.FTZ R92, R7.reuse, R77, -R92 ;  /* 0x0000004d075c7223 */ /* 0x040fe2000001085c */
[----:B------:R-:W-:Y:S02]  /*ce80*/  HADD2.F32 R5, -RZ, R5.H1_H1 ;  /* 0x30000005ff057230 */ /* 0x000fe40000004100 */
[----:B------:R-:W-:Y:S01]  /*ce90*/  FFMA.FTZ R89, R7, R89, R88 ;  /* 0x0000005907597223 */ /* 0x000fe20000010058 */
        /* <DEDUP_REMOVED lines=15> */
.L_x_5015:
[----:B------:R-:W-:Y:S05]  /*cf90*/  BSYNC B2 ;  /* 0x0000000000027941 */ /* 0x000fea0003800000 */
.L_x_5014:
[----:B------:R-:W-:Y:S04]  /*cfa0*/  BSSY B2, `(.L_x_5016) ;  /* 0x000002c000027945 */ /* 0x000fe80003800000 */
[----:B------:R-:W-:Y:S05]  /*cfb0*/  @P1 BRA `(.L_x_5017) ;  /* 0x0000000000a81947 */ /* 0x000fea0003800000 */
[----:B0-----:R-:W0:Y:S01]  /*cfc0*/  LDS.128 R4, [R0] ;  /* 0x0000000000047984 */ /* 0x001e220000000c00 */
        /* <DEDUP_REMOVED lines=8> */
[----:B0-----:R-:W-:-:S02]  /*d050*/  HADD2.F32 R57, -RZ, R7.H1_H1 ;  /* 0x30000007ff397230 */ /* 0x001fc40000004100 */
[----:B------:R-:W-:Y:S02]  /*d060*/  HADD2.F32 R56, -RZ, R7.H0_H0 ;  /* 0x20000007ff387230 */ /* 0x000fe40000004100 */
[--C-:B------:R-:W-:Y:S02]  /*d070*/  HADD2.F32 R7, -RZ, R4.reuse.H0_H0 ;  /* 0x20000004ff077230 */ /* 0x100fe40000004100 */
[CC--:B------:R-:W-:Y:S01]  /*d080*/  FMUL.FTZ R61, R57.reuse, R60.reuse ;  /* 0x0000003c393d7220 */ /* 0x0c0fe20000410000 */
[----:B------:R-:W-:Y:S01]  /*d090*/  FMUL.FTZ R57, R57, R59 ;  /* 0x0000003b39397220 */ /* 0x000fe20000410000 */
[----:B------:R-:W-:Y:S02]  /*d0a0*/  HADD2.F32 R4, -RZ, R4.H1_H1 ;  /* 0x30000004ff047230 */ /* 0x000fe40000004100 */
[--C-:B------:R-:W-:Y:S02]  /*d0b0*/  HADD2.F32 R54, -RZ, R6.reuse.H0_H0 ;  /* 0x20000006ff367230 */ /* 0x100fe40000004100 */
[----:B------:R-:W-:Y:S01]  /*d0c0*/  FFMA.FTZ R90, R56, R60, R57 ;  /* 0x0000003c385a7223 */ /* 0x000fe20000010039 */
[----:B------:R-:W-:-:S02]  /*d0d0*/  HADD2.F32 R55, -RZ, R6.H1_H1 ;  /* 0x30000006ff377230 */ /* 0x000fc40000004100 */
[----:B------:R-:W-:Y:S01]  /*d0e0*/  FMUL.FTZ R88, R4, R86 ;  /* 0x0000005604587220 */ /* 0x000fe20000410000 */
[----:B------:R-:W-:Y:S02]  /*d0f0*/  HADD2.F32 R57, -RZ, R85.H1_H1 ;  /* 0x30000055ff397230 */ /* 0x000fe40000004100 */
[----:B------:R-:W-:Y:S01]  /*d100*/  FFMA.FTZ R77, R56, R59, -R61 ;  /* 0x0000003b384d7223 */ /* 0x000fe2000001083d */
        /* <DEDUP_REMOVED lines=21> */
.L_x_5017:
[----:B------:R-:W-:Y:S05]  /*d260*/  BSYNC B2 ;  /* 0x0000000000027941 */ /* 0x000fea0003800000 */
.L_x_5016:
[----:B------:R-:W-:Y:S04]  /*d270*/  BSSY B2, `(.L_x_5018) ;  /* 0x000002c000027945 */ /* 0x000fe80003800000 */
[----:B------:R-:W-:Y:S05]  /*d280*/  @P2 BRA `(.L_x_5019) ;  /* 0x0000000000a82947 */ /* 0x000fea0003800000 */
[----:B01----:R-:W0:Y:S01]  /*d290*/  LDS.128 R4, [R62+0x16400] ;  /* 0x016400003e047984 */ /* 0x003e220000000c00 */
        /* <DEDUP_REMOVED lines=41> */
.L_x_5019:
[----:B------:R-:W-:Y:S05]  /*d530*/  BSYNC B2 ;  /* 0x0000000000027941 */ /* 0x000fea0003800000 */
.L_x_5018:
[----:B------:R-:W-:Y:S04]  /*d540*/  BSSY B2, `(.L_x_5020) ;  /* 0x000002c000027945 */ /* 0x000fe80003800000 */
[----:B------:R-:W-:Y:S05]  /*d550*/  @P3 BRA `(.L_x_5021) ;  /* 0x0000000000a83947 */ /* 0x000fea0003800000 */
[----:B012---:R-:W0:Y:S01]  /*d560*/  LDS.128 R4, [R0+0x4000] ;  /* 0x0040000000047984 */ /* 0x007e220000000c00 */
        /* <DEDUP_REMOVED lines=41> */
.L_x_5021:
[----:B------:R-:W-:Y:S05]  /*d800*/  BSYNC B2 ;  /* 0x0000000000027941 */ /* 0x000fea0003800000 */
.L_x_5020:
[----:B------:R-:W-:Y:S04]  /*d810*/  BSSY B2, `(.L_x_5022) ;  /* 0x000002c000027945 */ /* 0x000fe80003800000 */
[----:B------:R-:W-:Y:S05]  /*d820*/  @P4 BRA `(.L_x_5023) ;  /* 0x0000000000a84947 */ /* 0x000fea0003800000 */
[----:B0123--:R-:W0:Y:S01]  /*d830*/  LDS.128 R4, [R62+0x1a400] ;  /* 0x01a400003e047984 */ /* 0x00fe220000000c00 */
        /* <DEDUP_REMOVED lines=41> */
.L_x_5023:
[----:B------:R-:W-:Y:S05]  /*dad0*/  BSYNC B2 ;  /* 0x0000000000027941 */ /* 0x000fea0003800000 */
.L_x_5022:
[----:B------:R-:W-:Y:S05]  /*dae0*/  @P5 BRA `(.L_x_5013) ;  /* 0x0000000000a85947 */ /* 0x000fea0003800000 */
[----:B01234-:R-:W0:Y:S01]  /*daf0*/  LDS.128 R4, [R0+0x8000] ;  /* 0x0080000000047984 */ /* 0x01fe220000000c00 */
        /* <DEDUP_REMOVED lines=41> */
.L_x_5013:
[----:B------:R-:W-:Y:S05]  /*dd90*/  BSYNC B1 ;  /* 0x0000000000017941 */ /* 0x000fea0003800000 */
.L_x_5012:
[----:B01234-:R-:W-:-:S05]  /*dda0*/  VIADD R4, R218, 0x40 ;  /* 0x00000040da047836 */ /* 0x01ffca0000000000 */
        /* <DEDUP_REMOVED lines=53> */
.L_x_5026:
[----:B------:R-:W-:Y:S05]  /*e100*/  BSYNC B1 ;  /* 0x0000000000017941 */ /* 0x000fea0003800000 */
.L_x_5025:
[----:B------:R-:W-:Y:S04]  /*e110*/  BSSY B1, `(.L_x_5027) ;  /* 0x000002c000017945 */ /* 0x000fe80003800000 */
[----:B------:R-:W-:Y:S05]  /*e120*/  @P1 BRA `(.L_x_5028) ;  /* 0x0000000000a81947 */ /* 0x000fea0003800000 */
[----:B0-----:R-:W0:Y:S01]  /*e130*/  LDS.128 R4, [R0+0x2000] ;  /* 0x0020000000047984 */ /* 0x001e220000000c00 */
[--C-:B------:R-:W-:Y:S01]  /*e140*/  SHF.R.U64 R43, R34, 0x10, R35.reuse ;  /* 0x00000010222b7819 */ /* 0x100fe20000001223 */
[--C-:B------:R-:W-:Y:S01]  /*e150*/  HADD2.F32 R34, -RZ, R73.reuse.H0_H0 ;  /* 0x20000049ff227230 */ /* 0x100fe20000004100 */
[----:B------:R-:W-:Y:S01]  /*e160*/  SHF.R.U32.HI R35, RZ, 0x10, R35 ;  /* 0x00000010ff237819 */ /* 0x000fe20000011623 */
[----:B------:R-:W-:Y:S01]  /*e170*/  HADD2.F32 R73, -RZ, R73.H1_H1 ;  /* 0x30000049ff497230 */ /* 0x000fe20000004100 */
[--C-:B------:R-:W-:Y:S01]  /*e180*/  SHF.R.U64 R41, R36, 0x10, R37.reuse ;  /* 0x0000001024297819 */ /* 0x100fe20000001225 */
[--C-:B------:R-:W-:Y:S01]  /*e190*/  HADD2.F32 R36, -RZ, R74.reuse.H0_H0 ;  /* 0x2000004aff247230 */ /* 0x100fe20000004100 */
[----:B------:R-:W-:Y:S01]  /*e1a0*/  SHF.R.U32.HI R37, RZ, 0x10, R37 ;  /* 0x00000010ff257819 */ /* 0x000fe20000011625 */
[----:B------:R-:W-:Y:S02]  /*e1b0*/  HADD2.F32 R35, -RZ, R35.H0_H0 ;  /* 0x20000023ff237230 */ /* 0x000fe40000004100 */
[----:B------:R-:W-:-:S02]  /*e1c0*/  HADD2.F32 R74, -RZ, R74.H1_H1 ;  /* 0x3000004aff4a7230 */ /* 0x000fc40000004100 */
[----:B------:R-:W-:Y:S02]  /*e1d0*/  HADD2.F32 R37, -RZ, R37.H0_H0 ;  /* 0x20000025ff257230 */ /* 0x000fe40000004100 */
        /* <DEDUP_REMOVED lines=31> */
.L_x_5028:
[----:B------:R-:W-:Y:S05]  /*e3d0*/  BSYNC B1 ;  /* 0x0000000000017941 */ /* 0x000fea0003800000 */
.L_x_5027:
[----:B------:R-:W-:Y:S04]  /*e3e0*/  BSSY B1, `(.L_x_5029) ;  /* 0x000002c000017945 */ /* 0x000fe80003800000 */
[----:B------:R-:W-:Y:S05]  /*e3f0*/  @P2 BRA `(.L_x_5030) ;  /* 0x0000000000a82947 */ /* 0x000fea0003800000 */
[----:B01----:R-:W0:Y:S01]  /*e400*/  LDS.128 R4, [R62+0x18400] ;  /* 0x018400003e047984 */ /* 0x003e220000000c00 */
        /* <DEDUP_REMOVED lines=41> */
.L_x_5030:
[----:B------:R-:W-:Y:S05]  /*e6a0*/  BSYNC B1 ;  /* 0x0000000000017941 */ /* 0x000fea0003800000 */
.L_x_5029:
        /* <DEDUP_REMOVED lines=44> */
.L_x_5032:
[----:B------:R-:W-:Y:S05]  /*e970*/  BSYNC B1 ;  /* 0x0000000000017941 */ /* 0x000fea0003800000 */
.L_x_5031:
[----:B------:R-:W-:Y:S04]  /*e980*/  BSSY B1, `(.L_x_5033) ;  /* 0x000002c000017945 */ /* 0x000fe80003800000 */
[----:B------:R-:W-:Y:S05]  /*e990*/  @P4 BRA `(.L_x_5034) ;  /* 0x0000000000a84947 */ /* 0x000fea0003800000 */
[----:B0123--:R-:W0:Y:S01]  /*e9a0*/  LDS.128 R4, [R62+0x1c400] ;  /* 0x01c400003e047984 */ /* 0x00fe220000000c00 */
        /* <DEDUP_REMOVED lines=41> */
.L_x_5034:
[----:B------:R-:W-:Y:S05]  /*ec40*/  BSYNC B1 ;  /* 0x0000000000017941 */ /* 0x000fea0003800000 */
.L_x_5033:
[----:B------:R-:W-:Y:S05]  /*ec50*/  @P5 BRA `(.L_x_5024) ;  /* 0x0000003400dc5947 */ /* 0x000fea0003800000 */
[----:B01234-:R-:W0:Y:S01]  /*ec60*/  LDS.128 R4, [R0+0xa000] ;  /* 0x00a0000000047984 */ /* 0x01fe220000000c00 */
        /* <DEDUP_REMOVED lines=18> */
[C---:B------:R-:W-:Y:S01]  /*ed90*/  FMUL.FTZ R20, R4.reuse, R14 ;  /* 0x0000000e04147220 */ /* 0x040fe20000410000 */
[-C--:B------:R-:W-:Y:S01]  /*eda0*/  FMUL.FTZ R24, R4, R12.reuse ;  /* 0x0000000c04187220 */ /* 0x080fe20000410000 */
[----:B------:R-:W-:Y:S02]  /*edb0*/  HADD2.F32 R6, -RZ, R5.H0_H0 ;  /* 0x20000005ff067230 */ /* 0x000fe40000004100 */
[----:B------:R-:W-:Y:S01]  /*edc0*/  FFMA.FTZ R21, R10, R13, -R21 ;  /* 0x0000000d0a157223 */ /* 0x000fe20000010815 */
[----:B------:R-:W-:Y:S02]  /*edd0*/  HADD2.F32 R4, -RZ, R3.H1_H1 ;  /* 0x30000003ff047230 */ /* 0x000fe40000004100 */
[----:B------:R-:W-:Y:S01]  /*ede0*/  FFMA.FTZ R20, R7, R12, -R20 ;  /* 0x0000000c07147223 */ /* 0x000fe20000010814 */
[----:B------:R-:W-:-:S02]  /*edf0*/  HADD2.F32 R5, -RZ, R5.H1_H1 ;  /* 0x30000005ff057230 */ /* 0x000fc40000004100 */
[----:B------:R-:W-:Y:S01]  /*ee00*/  FFMA.FTZ R11, R7, R14, R24 ;  /* 0x0000000e070b7223 */ /* 0x000fe20000010018 */
[----:B------:R-:W-:Y:S02]  /*ee10*/  HADD2.F32 R10, -RZ, R25.H0_H0 ;  /* 0x20000019ff0a7230 */ /* 0x000fe40000004100 */
[C---:B------:R-:W-:Y:S01]  /*ee20*/  FMUL.FTZ R13, R9.reuse, R64 ;  /* 0x00000040090d7220 */ /* 0x040fe20000410000 */
[----:B------:R-:W-:Y:S02]  /*ee30*/  HADD2.F32 R3, -RZ, R27.H0_H0 ;  /* 0x2000001bff037230 */ /* 0x000fe40000004100 */
        /* <DEDUP_REMOVED lines=11> */
[----:B------:R0:W-:Y:S01]  /*eef0*/  STS.128 [R0+0xa000], R4 ;  /* 0x00a0000400007388 */ /* 0x0001e20000000c00 */
[----:B------:R-:W-:Y:S05]  /*ef00*/  BRA `(.L_x_5024) ;  /* 0x0000003400307947 */ /* 0x000fea0003800000 */
.L_x_5003:
[----:B------:R-:W2:Y:S01]  /*ef10*/  LDL R3, [R1+0x5c] ;  /* 0x00005c0001037983 */ /* 0x000ea20000100800 */
[----:B------:R-:W0:Y:S01]  /*ef20*/  LDC R69, c[0x0][0x448] ;  /* 0x00011200ff457b82 */ /* 0x000e220000000800 */
[----:B------:R-:W-:Y:S01]  /*ef30*/  ULDC.64 UR4, c[0x0][0x3f8] ;  /* 0x0000fe0000047ab9 */ /* 0x000fe20000000a00 */
[----:B------:R-:W-:Y:S01]  /*ef40*/  ULDC.64 UR6, c[0x0][0x408] ;  /* 0x0001020000067ab9 */ /* 0x000fe20000000a00 */
[----:B------:R-:W-:Y:S01]  /*ef50*/  MOV R9, R31 ;  /* 0x0000001f00097202 */ /* 0x000fe20000000f00 */
[----:B------:R-:W-:Y:S02]  /*ef60*/  IMAD.MOV.U32 R4, RZ, RZ, R24 ;  /* 0x000000ffff047224 */ /* 0x000fe400078e0018 */
[----:B------:R-:W-:Y:S01]  /*ef70*/  IMAD.MOV.U32 R8, RZ, RZ, R26 ;  /* 0x000000ffff087224 */ /* 0x000fe200078e001a */
[----:B0-----:R-:W-:-:S13]  /*ef80*/  ISETP.NE.AND P0, PT, R69, 0x1, PT ;  /* 0x000000014500780c */ /* 0x001fda0003f05270 */
[----:B------:R-:W0:Y:S08]  /*ef90*/  @P0 LDC R0, c[0x0][0x44c] ;  /* 0x00011300ff000b82 */ /* 0x000e300000000800 */
[----:B------:R-:W1:Y:S01]  /*efa0*/  @P0 LDC R5, c[0x0][0x450] ;  /* 0x00011400ff050b82 */ /* 0x000e620000000800 */
[----:B--2---:R-:W-:-:S04]  /*efb0*/  IMAD R3, R3, 0x40, R62 ;  /* 0x0000004003037824 */ /* 0x004fc800078e023e */
        /* <DEDUP_REMOVED lines=24> */
.L_x_5348:
        /* <DEDUP_REMOVED lines=17> */
[----:B--2---:R-:W-:Y:S01]  /*f250*/  IMAD.MOV.U32 R10, RZ, RZ, R0 ;  /* 0x000000ffff0a7224 */ /* 0x004fe200078e0000 */
[----:B------:R-:W-:Y:S01]  /*f260*/  ISETP.GE.AND P2, PT, R16, UR4, PT ;  /* 0x0000000410007c0c */ /* 0x000fe2000bf46270 */
[----:B-1----:R-:W-:Y:S01]  /*f270*/  IMAD.MOV.U32 R11, RZ, RZ, R3 ;  /* 0x000000ffff0b7224 */ /* 0x002fe200078e0003 */
[----:B------:R-:W-:Y:S01]  /*f280*/  ISETP.GE.AND P3, PT, R198, UR4, PT ;  /* 0x00000004c6007c0c */ /* 0x000fe2000bf66270 */
[----:B---3--:R-:W-:Y:S01]  /*f290*/  IMAD.MOV.U32 R15, RZ, RZ, R5 ;  /* 0x000000ffff0f7224 */ /* 0x008fe200078e0005 */
[----:B------:R-:W-:Y:S02]  /*f2a0*/  ISETP.GE.AND P4, PT, R195, UR4, PT ;  /* 0x00000004c3007c0c */ /* 0x000fe4000bf86270 */
[----:B------:R-:W-:Y:S02]  /*f2b0*/  CS2R R28, SRZ ;  /* 0x00000000001c7805 */ /* 0x000fe4000001ff00 */
[----:B------:R-:W-:-:S02]  /*f2c0*/  CS2R R30, SRZ ;  /* 0x00000000001e7805 */ /* 0x000fc4000001ff00 */
[----:B------:R-:W-:Y:S02]  /*f2d0*/  CS2R R40, SRZ ;  /* 0x0000000000287805 */ /* 0x000fe4000001ff00 */
[----:B------:R-:W-:Y:S01]  /*f2e0*/  CS2R R42, SRZ ;  /* 0x00000000002a7805 */ /* 0x000fe2000001ff00 */
[----:B------:R-:W-:Y:S02]  /*f2f0*/  @!P2 IMAD.SHL.U32 R9, R16, 0x2, RZ ;  /* 0x000000021009a824 */ /* 0x000fe400078e00ff */
[----:B------:R-:W-:Y:S02]  /*f300*/  @!P3 SHF.L.U32 R25, R202, 0x3, RZ ;  /* 0x00000003ca19b819 */ /* 0x000fe400000006ff */
[----:B------:R-:W-:Y:S01]  /*f310*/  @!P4 IMAD.SHL.U32 R27, R203, 0x8, RZ ;  /* 0x00000008cb1bc824 */ /* 0x000fe200078e00ff */
[-C--:B------:R-:W-:Y:S02]  /*f320*/  @!P2 IADD3 R48, P0, R0, R9.reuse, RZ ;  /* 0x000000090030a210 */ /* 0x080fe40007f1e0ff */
[----:B----4-:R-:W-:Y:S01]  /*f330*/  @!P2 IADD3 R4, P1, R14, R9, RZ ;  /* 0x000000090e04a210 */ /* 0x010fe20007f3e0ff */
[----:B------:R-:W-:Y:S01]  /*f340*/  @!P3 IMAD.WIDE R8, R25, 0x2, R10 ;  /* 0x000000021908b825 */ /* 0x000fe200078e020a */
[----:B------:R-:W-:-:S03]  /*f350*/  @!P2 SHF.L.U64.HI R0, R16, 0x1, R17 ;  /* 0x000000011000a819 */ /* 0x000fc60000010211 */
[----:B------:R-:W-:Y:S01]  /*f360*/  @!P4 IMAD.WIDE R12, R27, 0x2, R10 ;  /* 0x000000021b0cc825 */ /* 0x000fe200078e020a */
[----:B------:R-:W-:Y:S02]  /*f370*/  CS2R R36, SRZ ;  /* 0x0000000000247805 */ /* 0x000fe4000001ff00 */
[----:B------:R-:W-:Y:S02]  /*f380*/  CS2R R38, SRZ ;  /* 0x0000000000267805 */ /* 0x000fe4000001ff00 */
[----:B------:R-:W-:Y:S01]  /*f390*/  CS2R R32, SRZ ;  /* 0x0000000000207805 */ /* 0x000fe2000001ff00 */
[--C-:B------:R-:W-:Y:S01]  /*f3a0*/  @!P3 IMAD.WIDE R10, R25, 0x2, R14.reuse ;  /* 0x00000002190ab825 */ /* 0x100fe200078e020e */
[----:B------:R-:W-:Y:S02]  /*f3b0*/  CS2R R24, SRZ ;  /* 0x0000000000187805 */ /* 0x000fe4000001ff00 */
[----:B------:R-:W-:Y:S02]  /*f3c0*/  CS2R R34, SRZ ;  /* 0x0000000000227805 */ /* 0x000fe4000001ff00 */
[----:B------:R-:W-:Y:S01]  /*f3d0*/  CS2R R44, SRZ ;  /* 0x00000000002c7805 */ /* 0x000fe2000001ff00 */
[----:B------:R-:W-:Y:S01]  /*f3e0*/  @!P4 IMAD.WIDE R14, R27, 0x2, R14 ;  /* 0x000000021b0ec825 */ /* 0x000fe200078e020e */
[----:B------:R-:W-:-:S02]  /*f3f0*/  CS2R R26, SRZ ;  /* 0x00000000001a7805 */ /* 0x000fc4000001ff00 */
[----:B------:R-:W-:Y:S01]  /*f400*/  CS2R R46, SRZ ;  /* 0x00000000002e7805 */ /* 0x000fe2000001ff00 */
[----:B------:R1:W5:Y:S01]  /*f410*/  @!P3 LD.E.128 R28, desc[UR60][R8.64] ;  /* 0x0000003c081cb980 */ /* 0x000362000c101d00 */
[--C-:B------:R-:W-:Y:S02]  /*f420*/  @!P2 IMAD.X R49, R3, 0x1, R0.reuse, P0 ;  /* 0x000000010331a824 */ /* 0x100fe400000e0600 */
[----:B------:R-:W-:Y:S01]  /*f430*/  @!P2 IMAD.X R5, R5, 0x1, R0, P1 ;  /* 0x000000010505a824 */ /* 0x000fe200008e0600 */
[----:B------:R1:W5:Y:S04]  /*f440*/  @!P3 LD.E.128 R40, desc[UR60][R10.64] ;  /* 0x0000003c0a28b980 */ /* 0x000368000c101d00 */
[----:B------:R1:W5:Y:S04]  /*f450*/  @!P4 LD.E.128 R24, desc[UR60][R12.64] ;  /* 0x0000003c0c18c980 */ /* 0x000368000c101d00 */
[----:B------:R1:W5:Y:S04]  /*f460*/  @!P4 LD.E.128 R36, desc[UR60][R14.64] ;  /* 0x0000003c0e24c980 */ /* 0x000368000c101d00 */
[----:B------:R1:W5:Y:S04]  /*f470*/  @!P2 LD.E.128 R32, desc[UR60][R48.64] ;  /* 0x0000003c3020a980 */ /* 0x000368000c101d00 */
[----:B------:R1:W5:Y:S02]  /*f480*/  @!P2 LD.E.128 R44, desc[UR60][R4.64] ;  /* 0x0000003c042ca980 */ /* 0x000364000c101d00 */
.L_x_5037:
[----:B------:R-:W-:Y:S05]  /*f490*/  BSYNC B1 ;  /* 0x0000000000017941 */ /* 0x000fea0003800000 */
.L_x_5036:
[----:B-1---5:R-:W-:Y:S01]  /*f4a0*/  IMAD.MOV.U32 R4, RZ, RZ, R46 ;  /* 0x000000ffff047224 */ /* 0x022fe200078e002e */
[----:B------:R-:W-:Y:S01]  /*f4b0*/  MOV R3, R45 ;  /* 0x0000002d00037202 */ /* 0x000fe20000000f00 */
[----:B--2---:R-:W-:Y:S01]  /*f4c0*/  IMAD.MOV.U32 R0, RZ, RZ, R44 ;  /* 0x000000ffff007224 */ /* 0x004fe200078e002c */
[----:B------:R-:W-:Y:S01]  /*f4d0*/  UMOV UR4, 0xffffffff ;  /* 0xffffffff00047882 */ /* 0x000fe20000000000 */
[----:B---3--:R-:W-:Y:S01]  /*f4e0*/  IMAD.MOV.U32 R5, RZ, RZ, R47 ;  /* 0x000000ffff057224 */ /* 0x008fe200078e002f */
        /* <DEDUP_REMOVED lines=34> */
[----:B------:R-:W-:Y:S02]  /*f710*/  PRMT R78, R4, 0x5410, R5 ;  /* 0x00005410044e7816 */ /* 0x000fe40000000005 */
[----:B------:R-:W-:Y:S02]  /*f720*/  CS2R R4, SRZ ;  /* 0x0000000000047805 */ /* 0x000fe4000001ff00 */
[----:B------:R-:W-:Y:S01]  /*f730*/  PRMT R77, R0, 0x5410, R3 ;  /* 0x00005410004d7816 */ /* 0x000fe20000000003 */
[----:B------:R-:W-:Y:S06]  /*f740*/  BRA.DIV UR4, `(.L_x_5038) ;  /* 0x000001ae04a07947 */ /* 0x000fec000b800000 */
[----:B------:R1:W2:Y:S04]  /*f750*/  SHFL.IDX PT, R3, R7, 0x1, 0x1c1f ;  /* 0x003c1f0007037f89 */ /* 0x0002a800000e0000 */
[----:B------:R1:W3:Y:S04]  /*f760*/  SHFL.IDX PT, R0, R6, 0x1, 0x1c1f ;  /* 0x003c1f0006007f89 */ /* 0x0002e800000e0000 */
[----:B0-----:R-:W0:Y:S04]  /*f770*/  SHFL.IDX PT, R21, R21, 0x1, 0x1c1f ;  /* 0x003c1f0015157f89 */ /* 0x001e2800000e0000 */
[----:B-1----:R-:W0:Y:S02]  /*f780*/  SHFL.IDX PT, R20, R20, 0x1, 0x1c1f ;  /* 0x003c1f0014147f89 */ /* 0x002e2400000e0000 */
.L_x_5354:
[----:B------:R-:W-:Y:S01]  /*f790*/  VIADD R62, R62, 0x40 ;  /* 0x000000403e3e7836 */ /* 0x000fe20000000000 */
[----:B------:R-:W-:Y:S01]  /*f7a0*/  BSSY B1, `(.L_x_5039) ;  /* 0x0000032000017945 */ /* 0x000fe20003800000 */
[----:B------:R-:W-:Y:S02]  /*f7b0*/  CS2R R6, SRZ ;  /* 0x0000000000067805 */ /* 0x000fe4000001ff00 */
[----:B------:R-:W-:Y:S02]  /*f7c0*/  CS2R R8, SRZ ;  /* 0x0000000000087805 */ /* 0x000fe4000001ff00 */
[----:B------:R-:W-:Y:S02]  /*f7d0*/  CS2R R10, SRZ ;  /* 0x00000000000a7805 */ /* 0x000fe4000001ff00 */
[----:B------:R-:W-:Y:S02]  /*f7e0*/  ISETP.GE.AND P0, PT, R62, R69, PT ;  /* 0x000000453e00720c */ /* 0x000fe40003f06270 */
[----:B------:R-:W-:-:S02]  /*f7f0*/  CS2R R12, SRZ ;  /* 0x00000000000c7805 */ /* 0x000fc4000001ff00 */
[----:B----4-:R-:W-:Y:S02]  /*f800*/  CS2R R14, SRZ ;  /* 0x00000000000e7805 */ /* 0x010fe4000001ff00 */
[----:B------:R-:W-:Y:S02]  /*f810*/  CS2R R48, SRZ ;  /* 0x0000000000307805 */ /* 0x000fe4000001ff00 */
[----:B------:R-:W-:Y:S02]  /*f820*/  CS2R R50, SRZ ;  /* 0x0000000000327805 */ /* 0x000fe4000001ff00 */
[----:B------:R-:W-:Y:S02]  /*f830*/  CS2R R52, SRZ ;  /* 0x0000000000347805 */ /* 0x000fe4000001ff00 */
[----:B------:R-:W-:Y:S02]  /*f840*/  CS2R R54, SRZ ;  /* 0x0000000000367805 */ /* 0x000fe4000001ff00 */
[----:B------:R-:W-:-:S02]  /*f850*/  CS2R R56, SRZ ;  /* 0x0000000000387805 */ /* 0x000fc4000001ff00 */
[----:B------:R-:W-:Y:S01]  /*f860*/  CS2R R58, SRZ ;  /* 0x00000000003a7805 */ /* 0x000fe2000001ff00 */
[----:B------:R-:W-:Y:S06]  /*f870*/  @P0 BRA `(.L_x_5040) ;  /* 0x0000000000900947 */ /* 0x000fec0003800000 */
[----:B------:R-:W-:Y:S01]  /*f880*/  ULDC UR4, c[0x0][0x3f4] ;  /* 0x0000fd0000047ab9 */ /* 0x000fe20000000800 */
[----:B---3--:R-:W-:Y:S01]  /*f890*/  IMAD.MOV.U32 R4, RZ, RZ, R0 ;  /* 0x000000ffff047224 */ /* 0x008fe200078e0000 */
[----:B------:R-:W-:Y:S01]  /*f8a0*/  ISETP.GE.AND P2, PT, R16, UR4, PT ;  /* 0x0000000410007c0c */ /* 0x000fe2000bf46270 */
[----:B--2---:R-:W-:Y:S01]  /*f8b0*/  IMAD.MOV.U32 R5, RZ, RZ, R3 ;  /* 0x000000ffff057224 */ /* 0x004fe200078e0003 */
[----:B------:R-:W-:Y:S02]  /*f8c0*/  ISETP.GE.AND P3, PT, R198, UR4, PT ;  /* 0x00000004c6007c0c */ /* 0x000fe4000bf66270 */
[----:B------:R-:W-:Y:S02]  /*f8d0*/  CS2R R52, SRZ ;  /* 0x0000000000347805 */ /* 0x000fe4000001ff00 */
[----:B------:R-:W-:Y:S02]  /*f8e0*/  ISETP.GE.AND P4, PT, R195, UR4, PT ;  /* 0x00000004c3007c0c */ /* 0x000fe4000bf86270 */
[----:B------:R-:W-:-:S02]  /*f8f0*/  CS2R R54, SRZ ;  /* 0x0000000000367805 */ /* 0x000fc4000001ff00 */
[----:B------:R-:W-:Y:S02]  /*f900*/  CS2R R8, SRZ ;  /* 0x0000000000087805 */ /* 0x000fe4000001ff00 */
[----:B------:R-:W-:Y:S02]  /*f910*/  CS2R R10, SRZ ;  /* 0x00000000000a7805 */ /* 0x000fe4000001ff00 */
[----:B------:R-:W-:Y:S02]  /*f920*/  CS2R R56, SRZ ;  /* 0x0000000000387805 */ /* 0x000fe4000001ff00 */
[----:B------:R-:W-:Y:S02]  /*f930*/  CS2R R58, SRZ ;  /* 0x00000000003a7805 */ /* 0x000fe4000001ff00 */
[----:B------:R-:W-:Y:S01]  /*f940*/  @!P2 SHF.L.U32 R63, R16, 0x1, RZ ;  /* 0x00000001103fa819 */ /* 0x000fe200000006ff */
[----:B------:R-:W-:Y:S02]  /*f950*/  @!P3 IMAD.SHL.U32 R73, R202, 0x8, RZ ;  /* 0x00000008ca49b824 */ /* 0x000fe400078e00ff */
[----:B------:R-:W-:Y:S01]  /*f960*/  @!P4 IMAD.SHL.U32 R65, R203, 0x8, RZ ;  /* 0x00000008cb41c824 */ /* 0x000fe200078e00ff */
[----:B------:R-:W-:Y:S01]  /*f970*/  @!P2 IADD3 R60, P0, R0, R63, RZ ;  /* 0x0000003f003ca210 */ /* 0x000fe20007f1e0ff */
[----:B------:R-:W-:Y:S01]  /*f980*/  @!P3 IMAD.WIDE R66, R73, 0x2, R4 ;  /* 0x000000024942b825 */ /* 0x000fe200078e0204 */
[----:B------:R-:W-:-:S02]  /*f990*/  @!P2 SHF.L.U64.HI R0, R16, 0x1, R17 ;  /* 0x000000011000a819 */ /* 0x000fc40000010211 */
[----:B0-----:R-:W-:Y:S01]  /*f9a0*/  @!P2 IADD3 R62, P1, R20, R63, RZ ;  /* 0x0000003f143ea210 */ /* 0x001fe20007f3e0ff */
[----:B------:R-:W-:Y:S01]  /*f9b0*/  @!P4 IMAD.WIDE R70, R65, 0x2, R4 ;  /* 0x000000024146c825 */ /* 0x000fe200078e0204 */
[----:B------:R-:W-:Y:S02]  /*f9c0*/  CS2R R12, SRZ ;  /* 0x00000000000c7805 */ /* 0x000fe4000001ff00 */
[----:B------:R-:W-:Y:S02]  /*f9d0*/  CS2R R14, SRZ ;  /* 0x00000000000e7805 */ /* 0x000fe4000001ff00 */
[----:B------:R-:W-:Y:S02]  /*f9e0*/  CS2R R48, SRZ ;  /* 0x0000000000307805 */ /* 0x000fe4000001ff00 */
[----:B------:R-:W-:Y:S02]  /*f9f0*/  CS2R R50, SRZ ;  /* 0x0000000000327805 */ /* 0x000fe4000001ff00 */
[----:B------:R-:W-:-:S02]  /*fa00*/  CS2R R4, SRZ ;  /* 0x0000000000047805 */ /* 0x000fc4000001ff00 */
[----:B------:R-:W-:Y:S01]  /*fa10*/  CS2R R6, SRZ ;  /* 0x0000000000067805 */ /* 0x000fe2000001ff00 */
[--C-:B------:R-:W-:Y:S01]  /*fa20*/  @!P3 IMAD.WIDE R72, R73, 0x2, R20.reuse ;  /* 0x000000024948b825 */ /* 0x100fe200078e0214 */
        /* <DEDUP_REMOVED lines=9> */
.L_x_5040:
[----:B------:R-:W-:Y:S05]  /*fac0*/  BSYNC B1 ;  /* 0x0000000000017941 */ /* 0x000fea0003800000 */
.L_x_5039:
[----:B-1----:R-:W3:Y:S04]  /*fad0*/  LDL R60, [R1+0x58] ;  /* 0x00005800013c7983 */ /* 0x002ee80000100800 */
[----:B------:R-:W4:Y:S01]  /*fae0*/  LDL R63, [R1+0x30] ;  /* 0x00003000013f7983 */ /* 0x000f220000100800 */
[----:B--2--5:R-:W-:Y:S01]  /*faf0*/  IMAD.MOV.U32 R3, RZ, RZ, R4 ;  /* 0x000000ffff037224 */ /* 0x024fe200078e0004 */
[----:B------:R-:W-:Y:S01]  /*fb00*/  BSSY B1, `(.L_x_5041) ;  /* 0x000002e000017945 */ /* 0x000fe20003800000 */
[----:B0-----:R-:W-:Y:S02]  /*fb10*/  IMAD.MOV.U32 R20, RZ, RZ, R5 ;  /* 0x000000ffff147224 */ /* 0x001fe400078e0005 */
[----:B------:R-:W-:Y:S02]  /*fb20*/  IMAD.MOV.U32 R21, RZ, RZ, R7 ;  /* 0x000000ffff157224 */ /* 0x000fe400078e0007 */
[----:B------:R-:W-:Y:S01]  /*fb30*/  IMAD.MOV.U32 R61, RZ, RZ, R49 ;  /* 0x000000ffff3d7224 */ /* 0x000fe200078e0031 */
[----:B------:R-:W-:Y:S01]  /*fb40*/  PRMT R79, R3, 0x5410, R20 ;  /* 0x00005410034f7816 */ /* 0x000fe20000000014 */
[----:B------:R-:W-:-:S02]  /*fb50*/  IMAD.MOV.U32 R3, RZ, RZ, R6 ;  /* 0x000000ffff037224 */ /* 0x000fc400078e0006 */
[----:B------:R-:W-:Y:S02]  /*fb60*/  IMAD.MOV.U32 R20, RZ, RZ, R9 ;  /* 0x000000ffff147224 */ /* 0x000fe400078e0009 */
[----:B------:R-:W-:Y:S01]  /*fb70*/  IMAD.MOV.U32 R62, RZ, RZ, R50 ;  /* 0x000000ffff3e7224 */ /* 0x000fe200078e0032 */
[----:B------:R-:W-:Y:S02]  /*fb80*/  PRMT R80, R3, 0x5410, R21 ;  /* 0x0000541003507816 */ /* 0x000fe40000000015 */
[----:B------:R-:W-:Y:S02]  /*fb90*/  MOV R3, R8 ;  /* 0x0000000800037202 */ /* 0x000fe40000000f00 */
[----:B------:R-:W-:Y:S01]  /*fba0*/  PRMT R82, R62, 0x7610, R82 ;  /* 0x000076103e527816 */ /* 0x000fe20000000052 */
[----:B------:R-:W-:Y:S01]  /*fbb0*/  IMAD.MOV.U32 R62, RZ, RZ, R57 ;  /* 0x000000ffff3e7224 */ /* 0x000fe200078e0039 */
[----:B------:R-:W-:Y:S01]  /*fbc0*/  PRMT R70, R3, 0x5410, R20 ;  /* 0x0000541003467816 */ /* 0x000fe20000000014 */
[----:B------:R-:W-:-:S02]  /*fbd0*/  IMAD.MOV.U32 R3, RZ, RZ, R12 ;  /* 0x000000ffff037224 */ /* 0x000fc400078e000c */
[----:B------:R-:W-:Y:S01]  /*fbe0*/  IMAD.MOV.U32 R20, RZ, RZ, R13 ;  /* 0x000000ffff147224 */ /* 0x000fe200078e000d */
[----:B---3--:R-:W-:-:S04]  /*fbf0*/  LEA.HI R0, R60, R60, RZ, 0x1 ;  /* 0x0000003c3c007211 */ /* 0x008fc800078f08ff */
[----:B------:R-:W-:Y:S02]  /*fc00*/  LOP3.LUT R0, R0, 0xfffffffe, RZ, 0xc0, !PT ;  /* 0xfffffffe00007812 */ /* 0x000fe400078ec0ff */
[----:B----4-:R-:W-:-:S03]  /*fc10*/  VIADDMNMX R69, R69, -R63, 0x80, PT ;  /* 0x0000008045457446 */ /* 0x010fc6000380093f */
[----:B------:R-:W-:Y:S01]  /*fc20*/  IMAD.IADD R0, R60, 0x1, -R0 ;  /* 0x000000013c007824 */ /* 0x000fe200078e0a00 */
[----:B------:R-:W-:Y:S01]  /*fc30*/  ISETP.GE.AND P1, PT, R218, R69, PT ;  /* 0x00000045da00720c */ /* 0x000fe20003f26270 */
[----:B------:R-:W-:-:S03]  /*fc40*/  IMAD.MOV.U32 R60, RZ, RZ, R10 ;  /* 0x000000ffff3c7224 */ /* 0x000fc600078e000a */
[----:B------:R-:W-:Y:S01]  /*fc50*/  SHF.L.U32 R21, R0, 0x1f, RZ ;  /* 0x0000001f00157819 */ /* 0x000fe200000006ff */
[----:B------:R-:W-:Y:S01]  /*fc60*/  IMAD.MOV.U32 R0, RZ, RZ, R11 ;  /* 0x000000ffff007224 */ /* 0x000fe200078e000b */
[----:B------:R-:W-:Y:S02]  /*fc70*/  PRMT R71, R60, 0x7610, R71 ;  /* 0x000076103c477816 */ /* 0x000fe40000000047 */
[----:B------:R-:W0:Y:S01]  /*fc80*/  SYNCS.PHASECHK.TRANS64.TRYWAIT P0, [R18+URZ+0x30800], R21 ;  /* 0x03080015120075a7 */ /* 0x000e22000800017f */
[----:B------:R-:W-:Y:S02]  /*fc90*/  MOV R60, R14 ;  /* 0x0000000e003c7202 */ /* 0x000fe40000000f00 */
[----:B------:R-:W-:Y:S02]  /*fca0*/  PRMT R71, R71, 0x5410, R0 ;  /* 0x0000541047477816 */ /* 0x000fe40000000000 */
[----:B------:R-:W-:Y:S01]  /*fcb0*/  PRMT R0, R3, 0x5410, R20 ;  /* 0x0000541003007816 */ /* 0x000fe20000000014 */
[----:B------:R-:W-:Y:S01]  /*fcc0*/  IMAD.MOV.U32 R20, RZ, RZ, R15 ;  /* 0x000000ffff147224 */ /* 0x000fe200078e000f */
[----:B------:R-:W-:Y:S01]  /*fcd0*/  PRMT R3, R60, 0x7610, R3 ;  /* 0x000076103c037816 */ /* 0x000fe20000000003 */
[----:B------:R-:W-:-:S03]  /*fce0*/  IMAD.MOV.U32 R60, RZ, RZ, R48 ;  /* 0x000000ffff3c7224 */ /* 0x000fc600078e0030 */
[----:B------:R-:W-:Y:S01]  /*fcf0*/  PRMT R3, R3, 0x5410, R20 ;  /* 0x0000541003037816 */ /* 0x000fe20000000014 */
[----:B------:R-:W-:Y:S01]  /*fd00*/  IMAD.MOV.U32 R20, RZ, RZ, R51 ;  /* 0x000000ffff147224 */ /* 0x000fe200078e0033 */
[----:B------:R-:W-:Y:S01]  /*fd10*/  PRMT R81, R60, 0x5410, R61 ;  /* 0x000054103c517816 */ /* 0x000fe2000000003d */
[----:B------:R-:W-:Y:S01]  /*fd20*/  IMAD.MOV.U32 R61, RZ, RZ, R53 ;  /* 0x000000ffff3d7224 */ /* 0x000fe200078e0035 */
[----:B------:R-:W-:Y:S02]  /*fd30*/  MOV R60, R52 ;  /* 0x00000034003c7202 */ /* 0x000fe40000000f00 */
[----:B------:R-:W-:Y:S01]  /*fd40*/  PRMT R82, R82, 0x5410, R20 ;  /* 0x0000541052527816 */ /* 0x000fe20000000014 */
[----:B------:R-:W-:Y:S01]  /*fd50*/  IMAD.MOV.U32 R20, RZ, RZ, R54 ;  /* 0x000000ffff147224 */ /* 0x000fe200078e0036 */
[----:B------:R-:W-:Y:S01]  /*fd60*/  PRMT R72, R60, 0x5410, R61 ;  /* 0x000054103c487816 */ /* 0x000fe2000000003d */
[----:B------:R-:W-:Y:S02]  /*fd70*/  IMAD.MOV.U32 R60, RZ, RZ, R55 ;  /* 0x000000ffff3c7224 */ /* 0x000fe400078e0037 */
[----:B------:R-:W-:-:S03]  /*fd80*/  IMAD.MOV.U32 R61, RZ, RZ, R56 ;  /* 0x000000ffff3d7224 */ /* 0x000fc600078e0038 */
[----:B------:R-:W-:Y:S02]  /*fd90*/  PRMT R73, R20, 0x5410, R60 ;  /* 0x0000541014497816 */ /* 0x000fe4000000003c */
[----:B------:R-:W-:Y:S01]  /*fda0*/  PRMT R20, R61, 0x5410, R62 ;  /* 0x000054103d147816 */ /* 0x000fe2000000003e */
[----:B------:R-:W-:Y:S01]  /*fdb0*/  IMAD.MOV.U32 R61, RZ, RZ, R59 ;  /* 0x000000ffff3d7224 */ /* 0x000fe200078e003b */
[----:B------:R-:W-:Y:S01]  /*fdc0*/  MOV R60, R58 ;  /* 0x0000003a003c7202 */ /* 0x000fe20000000f00 */
[----:B0-----:R-:W-:Y:S06]  /*fdd0*/  @!P0 BRA `(.L_x_5042) ;  /* 0x000001a800708947 */ /* 0x001fec0003800000 */
.L_x_5355:
[----:B------:R-:W-:Y:S05]  /*fde0*/  BSYNC B1 ;  /* 0x0000000000017941 */ /* 0x000fea0003800000 */
.L_x_5041:
[----:B------:R-:W-:Y:S01]  /*fdf0*/  BSSY B1, `(.L_x_5043) ;  /* 0x000012f000017945 */ /* 0x000fe20003800000 */
[----:B0-----:R-:W-:-:S03]  /*fe00*/  PRMT R21, R60, 0x5410, R61 ;  /* 0x000054103c157816 */ /* 0x001fc6000000003d */
[----:B------:R-:W-:Y:S05]  /*fe10*/  @P1 BRA `(.L_x_5044) ;  /* 0x0000001000b01947 */ /* 0x000fea0003800000 */
[----:B------:R-:W0:Y:S01]  /*fe20*/  LDC R75, c[0x0][0x3f4] ;  /* 0x0000fd00ff4b7b82 */ /* 0x000e220000000800 */
[----:B------:R-:W-:Y:S01]  /*fe30*/  BSSY B2, `(.L_x_5045) ;  /* 0x0000068000027945 */ /* 0x000fe20003800000 */
[-C--:B0-----:R-:W-:Y:S02]  /*fe40*/  ISETP.GE.AND P0, PT, R16, R75.reuse, PT ;  /* 0x0000004b1000720c */ /* 0x081fe40003f06270 */
[-C--:B------:R-:W-:Y:S02]  /*fe50*/  ISETP.GE.AND P1, PT, R198, R75.reuse, PT ;  /* 0x0000004bc600720c */ /* 0x080fe40003f26270 */
[----:B------:R-:W-:-:S09]  /*fe60*/  ISETP.GE.AND P2, PT, R195, R75, PT ;  /* 0x0000004bc300720c */ /* 0x000fd20003f46270 */
[----:B------:R-:W-:Y:S05]  /*fe70*/  @P0 BRA `(.L_x_5046) ;  /* 0x00000004008c0947 */ /* 0x000fea0003800000 */
[----:B------:R-:W2:Y:S01]  /*fe80*/  LDL R62, [R1+0x5c] ;  /* 0x00005c00013e7983 */ /* 0x000ea20000100800 */
[----:B------:R-:W-:Y:S01]  /*fe90*/  LOP3.LUT R61, R227, 0x38, R16, 0xf8, !PT ;  /* 0x00000038e33d7812 */ /* 0x000fe200078ef810 */
[--C-:B------:R-:W-:Y:S01]  /*fea0*/  HADD2.F32 R99, -RZ, R92.reuse.H0_H0 ;  /* 0x2000005cff637230 */ /* 0x100fe20000004100 */
[--C-:B------:R-:W-:Y:S01]  /*feb0*/  SHF.R.U64 R44, R44, 0x10, R45.reuse ;  /* 0x000000102c2c7819 */ /* 0x100fe2000000122d */
[----:B------:R-:W-:Y:S01]  /*fec0*/  HADD2.F32 R96, -RZ, R92.H1_H1 ;  /* 0x3000005cff607230 */ /* 0x000fe20000004100 */
[----:B------:R-:W-:Y:S02]  /*fed0*/  LOP3.LUT R60, R61, R228, RZ, 0x3c, !PT ;  /* 0x000000e43d3c7212 */ /* 0x000fe400078e3cff */
[----:B------:R-:W-:Y:S02]  /*fee0*/  SHF.R.U32.HI R100, RZ, 0x10, R45 ;  /* 0x00000010ff647819 */ /* 0x000fe4000001162d */
[--C-:B------:R-:W-:Y:S01]  /*fef0*/  SHF.R.U64 R32, R32, 0x10, R33.reuse ;  /* 0x0000001020207819 */ /* 0x100fe20000001221 */
[----:B------:R-:W-:Y:S01]  /*ff00*/  IMAD.IADD R87, R229, 0x1, R60 ;  /* 0x00000001e5577824 */ /* 0x000fe200078e023c */
[----:B------:R-:W-:Y:S01]  /*ff10*/  SHF.R.U32.HI R98, RZ, 0x10, R33 ;  /* 0x00000010ff627819 */ /* 0x000fe20000011621 */
[----:B------:R-:W-:Y:S01]  /*ff20*/  HADD2.F32 R100, -RZ, R100.H0_H0 ;  /* 0x20000064ff647230 */ /* 0x000fe20000004100 */
[----:B------:R-:W-:Y:S01]  /*ff30*/  SHF.R.U64 R33, R34, 0x10, R35 ;  /* 0x0000001022217819 */ /* 0x000fe20000001223 */
[----:B------:R-:W-:Y:S01]  /*ff40*/  IMAD R87, R87, 0x2, R18 ;  /* 0x0000000257577824 */ /* 0x000fe200078e0212 */
[----:B------:R-:W-:-:S02]  /*ff50*/  SHF.R.U64 R34, R46, 0x10, R47 ;  /* 0x000000102e227819 */ /* 0x000fc4000000122f */
[----:B------:R-:W-:Y:S01]  /*ff60*/  SHF.R.U32.HI R105, RZ, 0x10, R35 ;  /* 0x00000010ff697819 */ /* 0x000fe20000011623 */
[----:B------:R-:W-:Y:S01]  /*ff70*/  HADD2.F32 R33, -RZ, R33.H0_H0 ;  /* 0x20000021ff217230 */ /* 0x000fe20000004100 */
[----:B------:R-:W-:Y:S02]  /*ff80*/  SHF.R.U32.HI R103, RZ, 0x10, R47 ;  /* 0x00000010ff677819 */ /* 0x000fe4000001162f */
        /* <DEDUP_REMOVED lines=28> */
[--C-:B------:R-:W-:Y:S02]  /*10150*/  HADD2.F32 R98, -RZ, R91.reuse.H0_H0 ;  /* 0x2000005bff627230 */ /* 0x100fe40000004100 */
[----:B------:R-:W-:Y:S02]  /*10160*/  HADD2.F32 R96, -RZ, R91.H1_H1 ;  /* 0x3000005bff607230 */ /* 0x000fe40000004100 */
[-C--:B------:R-:W-:Y:S01]  /*10170*/  FMUL.FTZ R104, R92, R97.reuse ;  /* 0x000000615c687220 */ /* 0x080fe20000410000 */
[----:B------:R-:W-:Y:S01]  /*10180*/  FFMA.FTZ R102, R61, R97, -R102 ;  /* 0x000000613d667223 */ /* 0x000fe20000010866 */
[C---:B------:R-:W-:Y:S01]  /*10190*/  FMUL.FTZ R92, R65.reuse, R98 ;  /* 0x00000062415c7220 */ /* 0x040fe20000410000 */
[--C-:B------:R-:W-:Y:S02]  /*101a0*/  HADD2.F32 R91, -RZ, R90.reuse.H1_H1 ;  /* 0x3000005aff5b7230 */ /* 0x100fe40000004100 */
[----:B------:R-:W-:Y:S01]  /*101b0*/  FMUL.FTZ R97, R65, R96 ;  /* 0x0000006041617220 */ /* 0x000fe20000410000 */
[----:B------:R-:W-:-:S02]  /*101c0*/  HADD2.F32 R90, -RZ, R90.H0_H0 ;  /* 0x2000005aff5a7230 */ /* 0x000fc40000004100 */
[C---:B------:R-:W-:Y:S01]  /*101d0*/  FFMA.FTZ R65, R35.reuse, R96, -R92 ;  /* 0x0000006023417223 */ /* 0x040fe2000001085c */
[----:B------:R-:W-:Y:S02]  /*101e0*/  HADD2.F32 R95, -RZ, R67.H0_H0 ;  /* 0x20000043ff5f7230 */ /* 0x000fe40000004100 */
[----:B------:R-:W-:Y:S01]  /*101f0*/  FFMA.FTZ R97, R35, R98, R97 ;  /* 0x0000006223617223 */ /* 0x000fe20000010061 */
[C---:B------:R-:W-:Y:S01]  /*10200*/  FMUL.FTZ R98, R94.reuse, R91 ;  /* 0x0000005b5e627220 */ /* 0x040fe20000410000 */
[--C-:B------:R-:W-:Y:S02]  /*10210*/  HADD2.F32 R96, -RZ, R89.reuse.H0_H0 ;  /* 0x20000059ff607230 */ /* 0x100fe40000004100 */
[----:B------:R-:W-:Y:S01]  /*10220*/  FFMA.FTZ R99, R61, R100, R104 ;  /* 0x000000643d637223 */ /* 0x000fe20000010068 */
[----:B------:R-:W-:Y:S02]  /*10230*/  HADD2.F32 R92, -RZ, R89.H1_H1 ;  /* 0x30000059ff5c7230 */ /* 0x000fe40000004100 */
[-C--:B------:R-:W-:Y:S01]  /*10240*/  FMUL.FTZ R100, R94, R90.reuse ;  /* 0x0000005a5e647220 */ /* 0x080fe20000410000 */
[----:B------:R-:W-:Y:S01]  /*10250*/  FFMA.FTZ R98, R47, R90, -R98 ;  /* 0x0000005a2f627223 */ /* 0x000fe20000010862 */
[----:B------:R-:W-:-:S02]  /*10260*/  HADD2.F32 R67, -RZ, R67.H1_H1 ;  /* 0x30000043ff437230 */ /* 0x000fc40000004100 */
[C---:B------:R-:W-:Y:S01]  /*10270*/  FMUL.FTZ R104, R95.reuse, R96 ;  /* 0x000000605f687220 */ /* 0x040fe20000410000 */
[----:B------:R-:W-:Y:S02]  /*10280*/  HADD2.F32 R94, -RZ, R103.H0_H0 ;  /* 0x20000067ff5e7230 */ /* 0x000fe40000004100 */
[-C--:B------:R-:W-:Y:S01]  /*10290*/  FMUL.FTZ R95, R95, R92.reuse ;  /* 0x0000005c5f5f7220 */ /* 0x080fe20000410000 */
[----:B------:R-:W-:Y:S02]  /*102a0*/  HADD2.F32 R90, -RZ, R105.H0_H0 ;  /* 0x20000069ff5a7230 */ /* 0x000fe40000004100 */
[----:B------:R-:W-:Y:S01]  /*102b0*/  FFMA.FTZ R100, R47, R91, R100 ;  /* 0x0000005b2f647223 */ /* 0x000fe20000010064 */
[----:B------:R-:W-:Y:S01]  /*102c0*/  FFMA.FTZ R104, R93, R92, -R104 ;  /* 0x0000005c5d687223 */ /* 0x000fe20000010868 */
        /* <DEDUP_REMOVED lines=16> */
[----:B------:R-:W-:Y:S01]  /*103d0*/  FFMA.FTZ R95, R93, R96, R95 ;  /* 0x000000605d5f7223 */ /* 0x000fe2000001005f */
        /* <DEDUP_REMOVED lines=13> */
.L_x_5046:
[----:B------:R-:W-:Y:S05]  /*104b0*/  BSYNC B2 ;  /* 0x0000000000027941 */ /* 0x000fea0003800000 */
.L_x_5045:
[----:B------:R-:W-:Y:S04]  /*104c0*/  BSSY B2, `(.L_x_5047) ;  /* 0x0000061000027945 */ /* 0x000fe80003800000 */
[----:B------:R-:W-:Y:S05]  /*104d0*/  @P1 BRA `(.L_x_5048) ;  /* 0x00000004007c1947 */ /* 0x000fea0003800000 */
[----:B------:R-:W2:Y:S01]  /*104e0*/  LDL R94, [R1+0x78] ;  /* 0x00007800015e7983 */ /* 0x000ea20000100800 */
[----:B0-----:R-:W-:Y:S01]  /*104f0*/  LEA.HI R32, R75, R202, RZ, 0x1d ;  /* 0x000000ca4b207211 */ /* 0x001fe200078fe8ff */
[----:B------:R-:W-:Y:S01]  /*10500*/  HADD2.F32 R62, -RZ, R85.H1_H1 ;  /* 0x30000055ff3e7230 */ /* 0x000fe20000004100 */
[--C-:B------:R-:W-:Y:S01]  /*10510*/  SHF.R.U64 R87, R40, 0x10, R41.reuse ;  /* 0x0000001028577819 */ /* 0x100fe20000001229 */
        /* <DEDUP_REMOVED lines=14> */
[----:B------:R-:W-:Y:S02]  /*10600*/  SHF.R.U64 R67, R42, 0x10, R43 ;  /* 0x000000102a437819 */ /* 0x000fe4000000122b */
[----:B------:R-:W-:Y:S02]  /*10610*/  IADD3 R45, R45, R44, R229 ;  /* 0x0000002c2d2d7210 */ /* 0x000fe40007ffe0e5 */
[----:B------:R-:W-:Y:S02]  /*10620*/  SHF.R.U32.HI R65, RZ, 0x10, R43 ;  /* 0x00000010ff417819 */ /* 0x000fe4000001162b */
[--C-:B------:R-:W-:Y:S01]  /*10630*/  SHF.R.U32.HI R89, RZ, 0x10, R31.reuse ;  /* 0x00000010ff597819 */ /* 0x100fe2000001161f */
[----:B------:R-:W-:Y:S01]  /*10640*/  IMAD R60, R45, 0x2, R18 ;  /* 0x000000022d3c7824 */ /* 0x000fe200078e0212 */
[----:B------:R-:W-:-:S04]  /*10650*/  SHF.R.U64 R91, R30, 0x10, R31 ;  /* 0x000000101e5b7819 */ /* 0x000fc8000000121f */
[----:B------:R-:W0:Y:S02]  /*10660*/  LDS.128 R44, [R60+0x12400] ;  /* 0x012400003c2c7984 */ /* 0x000e240000000c00 */
[--C-:B0-----:R-:W-:Y:S02]  /*10670*/  HADD2.F32 R41, -RZ, R45.reuse.H0_H0 ;  /* 0x2000002dff297230 */ /* 0x101fe40000004100 */
[----:B------:R-:W-:Y:S02]  /*10680*/  HADD2.F32 R40, -RZ, R44.H0_H0 ;  /* 0x2000002cff287230 */ /* 0x000fe40000004100 */
[----:B------:R-:W-:Y:S02]  /*10690*/  HADD2.F32 R45, -RZ, R45.H1_H1 ;  /* 0x3000002dff2d7230 */ /* 0x000fe40000004100 */
[C---:B------:R-:W-:Y:S01]  /*106a0*/  FMUL.FTZ R88, R41.reuse, R64 ;  /* 0x0000004029587220 */ /* 0x040fe20000410000 */
[----:B------:R-:W-:Y:S01]  /*106b0*/  FMUL.FTZ R90, R41, R62 ;  /* 0x0000003e295a7220 */ /* 0x000fe20000410000 */
[----:B------:R-:W-:-:S02]  /*106c0*/  HADD2.F32 R41, -RZ, R84.H0_H0 ;  /* 0x20000054ff297230 */ /* 0x000fc40000004100 */
[----:B------:R-:W-:Y:S02]  /*106d0*/  HADD2.F32 R42, -RZ, R46.H0_H0 ;  /* 0x2000002eff2a7230 */ /* 0x000fe40000004100 */
[----:B------:R-:W-:Y:S01]  /*106e0*/  FMUL.FTZ R92, R45, R66 ;  /* 0x000000422d5c7220 */ /* 0x000fe20000410000 */
[--C-:B------:R-:W-:Y:S02]  /*106f0*/  HADD2.F32 R43, -RZ, R47.reuse.H0_H0 ;  /* 0x2000002fff2b7230 */ /* 0x100fe40000004100 */
[----:B------:R-:W-:Y:S02]  /*10700*/  HADD2.F32 R84, -RZ, R84.H1_H1 ;  /* 0x30000054ff547230 */ /* 0x000fe40000004100 */
[----:B------:R-:W-:Y:S02]  /*10710*/  HADD2.F32 R47, -RZ, R47.H1_H1 ;  /* 0x3000002fff2f7230 */ /* 0x000fe40000004100 */
[----:B------:R-:W-:Y:S02]  /*10720*/  HADD2.F32 R44, -RZ, R44.H1_H1 ;  /* 0x3000002cff2c7230 */ /* 0x000fe40000004100 */
[----:B------:R-:W-:Y:S01]  /*10730*/  HADD2.F32 R46, -RZ, R46.H1_H1 ;  /* 0x3000002eff2e7230 */ /* 0x000fe20000004100 */
[----:B--2---:R-:W0:Y:S02]  /*10740*/  LDS.128 R32, [R94] ;  /* 0x000000005e207984 */ /* 0x004e240000000c00 */
[----:B0-----:R-:W-:-:S02]  /*10750*/  HADD2.F32 R29, -RZ, R33.H0_H0 ;  /* 0x20000021ff1d7230 */ /* 0x001fc40000004100 */
[----:B------:R-:W-:Y:S02]  /*10760*/  HADD2.F32 R28, -RZ, R32.H0_H0 ;  /* 0x20000020ff1c7230 */ /* 0x000fe40000004100 */
[----:B------:R-:W-:Y:S02]  /*10770*/  HADD2.F32 R33, -RZ, R33.H1_H1 ;  /* 0x30000021ff217230 */ /* 0x000fe40000004100 */
[C---:B------:R-:W-:Y:S01]  /*10780*/  FFMA.FTZ R88, R29.reuse, R62, -R88 ;  /* 0x0000003e1d587223 */ /* 0x040fe20000010858 */
[----:B------:R-:W-:Y:S01]  /*10790*/  FFMA.FTZ R90, R29, R64, R90 ;  /* 0x000000401d5a7223 */ /* 0x000fe2000001005a */
[----:B------:R-:W-:Y:S02]  /*107a0*/  HADD2.F32 R62, -RZ, R61.H0_H0 ;  /* 0x2000003dff3e7230 */ /* 0x000fe40000004100 */
[C---:B------:R-:W-:Y:S01]  /*107b0*/  FMUL.FTZ R29, R40.reuse, R83 ;  /* 0x00000053281d7220 */ /* 0x040fe20000410000 */
[----:B------:R-:W-:Y:S01]  /*107c0*/  FMUL.FTZ R40, R40, R85 ;  /* 0x0000005528287220 */ /* 0x000fe20000410000 */
[----:B------:R-:W-:-:S02]  /*107d0*/  HADD2.F32 R30, -RZ, R34.H0_H0 ;  /* 0x20000022ff1e7230 */ /* 0x000fc40000004100 */
[C---:B------:R-:W-:Y:S01]  /*107e0*/  FFMA.FTZ R85, R28.reuse, R85, -R29 ;  /* 0x000000551c557223 */ /* 0x040fe2000001081d */
[-C--:B------:R-:W-:Y:S01]  /*107f0*/  FMUL.FTZ R64, R45, R62.reuse ;  /* 0x0000003e2d407220 */ /* 0x080fe20000410000 */
[--C-:B------:R-:W-:Y:S02]  /*10800*/  HADD2.F32 R29, -RZ, R86.reuse.H0_H0 ;  /* 0x20000056ff1d7230 */ /* 0x100fe40000004100 */
[C---:B------:R-:W-:Y:S01]  /*10810*/  FFMA.FTZ R45, R33.reuse, R62, -R92 ;  /* 0x0000003e212d7223 */ /* 0x040fe2000001085c */
[----:B------:R-:W-:Y:S02]  /*10820*/  HADD2.F32 R86, -RZ, R86.H1_H1 ;  /* 0x30000056ff567230 */ /* 0x000fe40000004100 */
[----:B------:R-:W-:Y:S01]  /*10830*/  FFMA.FTZ R61, R33, R66, R64 ;  /* 0x00000042213d7223 */ /* 0x000fe20000010040 */
[----:B------:R-:W-:Y:S01]  /*10840*/  FFMA.FTZ R83, R28, R83, R40 ;  /* 0x000000531c537223 */ /* 0x000fe20000010028 */
[----:B------:R-:W-:Y:S02]  /*10850*/  HADD2.F32 R31, -RZ, R35.H0_H0 ;  /* 0x20000023ff1f7230 */ /* 0x000fe40000004100 */
[C---:B------:R-:W-:Y:S01]  /*10860*/  FMUL.FTZ R33, R42.reuse, R41 ;  /* 0x000000292a217220 */ /* 0x040fe20000410000 */
[----:B------:R-:W-:Y:S01]  /*10870*/  FMUL.FTZ R63, R42, R29 ;  /* 0x0000001d2a3f7220 */ /* 0x000fe20000410000 */
[----:B------:R-:W-:-:S02]  /*10880*/  HADD2.F32 R40, -RZ, R65.H0_H0 ;  /* 0x20000041ff287230 */ /* 0x000fc40000004100 */
[C---:B------:R-:W-:Y:S01]  /*10890*/  FMUL.FTZ R62, R43.reuse, R84 ;  /* 0x000000542b3e7220 */ /* 0x040fe20000410000 */
[----:B------:R-:W-:Y:S02]  /*108a0*/  HADD2.F32 R28, -RZ, R89.H0_H0 ;  /* 0x20000059ff1c7230 */ /* 0x000fe40000004100 */
[----:B------:R-:W-:Y:S01]  /*108b0*/  FMUL.FTZ R43, R43, R86 ;  /* 0x000000562b2b7220 */ /* 0x000fe20000410000 */
[----:B------:R-:W-:Y:S02]  /*108c0*/  HADD2.F32 R35, -RZ, R35.H1_H1 ;  /* 0x30000023ff237230 */ /* 0x000fe40000004100 */
[C---:B------:R-:W-:Y:S01]  /*108d0*/  FFMA.FTZ R42, R30.reuse, R29, -R33 ;  /* 0x0000001d1e2a7223 */ /* 0x040fe20000010821 */
[----:B------:R-:W-:Y:S01]  /*108e0*/  FFMA.FTZ R63, R30, R41, R63 ;  /* 0x000000291e3f7223 */ /* 0x000fe2000001003f */
[----:B------:R-:W-:Y:S01]  /*108f0*/  FMUL.FTZ R30, R47, R40 ;  /* 0x000000282f1e7220 */ /* 0x000fe20000410000 */
[C---:B------:R-:W-:Y:S01]  /*10900*/  FFMA.FTZ R62, R31.reuse, R86, -R62 ;  /* 0x000000561f3e7223 */ /* 0x040fe2000001083e */
        /* <DEDUP_REMOVED lines=28> */
.L_x_5048:
[----:B------:R-:W-:Y:S05]  /*10ad0*/  BSYNC B2 ;  /* 0x0000000000027941 */ /* 0x000fea0003800000 */
.L_x_5047:
[----:B------:R-:W-:Y:S05]  /*10ae0*/  @P2 BRA `(.L_x_5044) ;  /* 0x00000004007c2947 */ /* 0x000fea0003800000 */
[----:B------:R-:W2:Y:S01]  /*10af0*/  LDL R66, [R1+0x70] ;  /* 0x0000700001427983 */ /* 0x000ea20000100800 */
[----:B------:R-:W-:Y:S01]  /*10b00*/  LEA.HI R75, R75, R203, RZ, 0x1d ;  /* 0x000000cb4b4b7211 */ /* 0x000fe200078fe8ff */
[--C-:B------:R-:W-:Y:S01]  /*10b10*/  HADD2.F32 R41, -RZ, R77.reuse.H1_H1 ;  /* 0x3000004dff297230 */ /* 0x100fe20000004100 */
[----:B------:R-:W-:Y:S01]  /*10b20*/  SHF.R.U64 R61, R36, 0x10, R37 ;  /* 0x00000010243d7819 */ /* 0x000fe20000001225 */
[--C-:B------:R-:W-:Y:S01]  /*10b30*/  HADD2.F32 R42, -RZ, R74.reuse.H1_H1 ;  /* 0x3000004aff2a7230 */ /* 0x100fe20000004100 */
[----:B-1----:R-:W-:Y:S01]  /*10b40*/  SHF.R.S32.HI R30, RZ, 0x1f, R75 ;  /* 0x0000001fff1e7819 */ /* 0x002fe2000001144b */
[----:B------:R-:W-:Y:S01]  /*10b50*/  IMAD.SHL.U32 R28, R75, 0x8, RZ ;  /* 0x000000084b1c7824 */ /* 0x000fe200078e00ff */
[----:B------:R-:W-:Y:S01]  /*10b60*/  SHF.R.U64 R65, R24, 0x10, R25 ;  /* 0x0000001018417819 */ /* 0x000fe20000001219 */
[----:B------:R-:W-:Y:S01]  /*10b70*/  HADD2.F32 R74, -RZ, R74.H0_H0 ;  /* 0x2000004aff4a7230 */ /* 0x000fe20000004100 */
[----:B------:R-:W-:Y:S01]  /*10b80*/  LEA.HI R30, R30, R75, RZ, 0x3 ;  /* 0x0000004b1e1e7211 */ /* 0x000fe200078f18ff */
[----:B------:R-:W-:Y:S01]  /*10b90*/  HADD2.F32 R77, -RZ, R77.H0_H0 ;  /* 0x2000004dff4d7230 */ /* 0x000fe20000004100 */
[----:B------:R-:W-:-:S02]  /*10ba0*/  LOP3.LUT R29, R227, 0x38, R28, 0xf8, !PT ;  /* 0x00000038e31d7812 */ /* 0x000fc400078ef81c */
[----:B------:R-:W-:Y:S01]  /*10bb0*/  SHF.R.U32.HI R43, RZ, 0x10, R25 ;  /* 0x00000010ff2b7819 */ /* 0x000fe20000011619 */
[----:B------:R-:W-:Y:S01]  /*10bc0*/  IMAD.SHL.U32 R30, R30, 0x400, RZ ;  /* 0x000004001e1e7824 */ /* 0x000fe200078e00ff */
[----:B0-----:R-:W-:Y:S02]  /*10bd0*/  LOP3.LUT R33, R29, R228, RZ, 0x3c, !PT ;  /* 0x000000e41d217212 */ /* 0x001fe400078e3cff */
[----:B------:R-:W-:Y:S02]  /*10be0*/  SHF.R.U32.HI R44, RZ, 0x10, R37 ;  /* 0x00000010ff2c7819 */ /* 0x000fe40000011625 */
[----:B------:R-:W-:Y:S02]  /*10bf0*/  LOP3.LUT R32, R30, 0x7fffe000, RZ, 0xc0, !PT ;  /* 0x7fffe0001e207812 */ /* 0x000fe400078ec0ff */
[----:B------:R-:W-:Y:S01]  /*10c00*/  SHF.R.U64 R47, R38, 0x10, R39 ;  /* 0x00000010262f7819 */ /* 0x000fe20000001227 */
[----:B------:R-:W-:Y:S01]  /*10c10*/  HADD2.F32 R44, -RZ, R44.H0_H0 ;  /* 0x2000002cff2c7230 */ /* 0x000fe20000004100 */
[----:B------:R-:W-:-:S02]  /*10c20*/  IADD3 R33, R33, R32, R229 ;  /* 0x0000002021217210 */ /* 0x000fc40007ffe0e5 */
[----:B------:R-:W-:Y:S02]  /*10c30*/  SHF.R.U32.HI R45, RZ, 0x10, R39 ;  /* 0x00000010ff2d7819 */ /* 0x000fe40000011627 */
[----:B------:R-:W-:Y:S02]  /*10c40*/  LEA R40, R33, R18, 0x1 ;  /* 0x0000001221287211 */ /* 0x000fe400078e08ff */
[--C-:B------:R-:W-:Y:S02]  /*10c50*/  SHF.R.U32.HI R63, RZ, 0x10, R27.reuse ;  /* 0x00000010ff3f7819 */ /* 0x100fe4000001161b */
[----:B------:R-:W-:Y:S01]  /*10c60*/  SHF.R.U64 R64, R26, 0x10, R27 ;  /* 0x000000101a407819 */ /* 0x000fe2000000121b */
[----:B------:R-:W0:Y:S02]  /*10c70*/  LDS.128 R32, [R40+0x12400] ;  /* 0x0124000028207984 */ /* 0x000e240000000c00 */
[--C-:B0-----:R-:W-:Y:S02]  /*10c80*/  HADD2.F32 R36, -RZ, R33.reuse.H0_H0 ;  /* 0x20000021ff247230 */ /* 0x101fe40000004100 */
[----:B------:R-:W-:-:S02]  /*10c90*/  HADD2.F32 R37, -RZ, R33.H1_H1 ;  /* 0x30000021ff257230 */ /* 0x000fc40000004100 */
[----:B------:R-:W-:Y:S02]  /*10ca0*/  HADD2.F32 R33, -RZ, R32.H0_H0 ;  /* 0x20000020ff217230 */ /* 0x000fe40000004100 */
[C---:B------:R-:W-:Y:S01]  /*10cb0*/  FMUL.FTZ R46, R36.reuse, R42 ;  /* 0x0000002a242e7220 */ /* 0x040fe20000410000 */
[----:B------:R-:W-:Y:S01]  /*10cc0*/  FMUL.FTZ R60, R36, R41 ;  /* 0x00000029243c7220 */ /* 0x000fe20000410000 */
[----:B------:R-:W-:Y:S02]  /*10cd0*/  HADD2.F32 R36, -RZ, R43.H0_H0 ;  /* 0x2000002bff247230 */ /* 0x000fe40000004100 */
[----:B------:R-:W-:Y:S01]  /*10ce0*/  FMUL.FTZ R62, R37, R44 ;  /* 0x0000002c253e7220 */ /* 0x000fe20000410000 */
[----:B------:R-:W-:Y:S02]  /*10cf0*/  HADD2.F32 R38, -RZ, R34.H0_H0 ;  /* 0x20000022ff267230 */ /* 0x000fe40000004100 */
[--C-:B------:R-:W-:Y:S02]  /*10d00*/  HADD2.F32 R39, -RZ, R35.reuse.H0_H0 ;  /* 0x20000023ff277230 */ /* 0x100fe40000004100 */
[----:B------:R-:W-:-:S02]  /*10d10*/  HADD2.F32 R35, -RZ, R35.H1_H1 ;  /* 0x30000023ff237230 */ /* 0x000fc40000004100 */
[----:B------:R-:W-:Y:S02]  /*10d20*/  HADD2.F32 R32, -RZ, R32.H1_H1 ;  /* 0x30000020ff207230 */ /* 0x000fe40000004100 */
[----:B------:R-:W-:Y:S01]  /*10d30*/  HADD2.F32 R34, -RZ, R34.H1_H1 ;  /* 0x30000022ff227230 */ /* 0x000fe20000004100 */
[----:B--2---:R-:W0:Y:S02]  /*10d40*/  LDS.128 R28, [R66] ;  /* 0x00000000421c7984 */ /* 0x004e240000000c00 */
[--C-:B0-----:R-:W-:Y:S02]  /*10d50*/  HADD2.F32 R25, -RZ, R29.reuse.H0_H0 ;  /* 0x2000001dff197230 */ /* 0x101fe40000004100 */
[----:B------:R-:W-:Y:S02]  /*10d60*/  HADD2.F32 R24, -RZ, R28.H0_H0 ;  /* 0x2000001cff187230 */ /* 0x000fe40000004100 */
[----:B------:R-:W-:Y:S02]  /*10d70*/  HADD2.F32 R29, -RZ, R29.H1_H1 ;  /* 0x3000001dff1d7230 */ /* 0x000fe40000004100 */
[C---:B------:R-:W-:Y:S01]  /*10d80*/  FFMA.FTZ R46, R25.reuse, R41, -R46 ;  /* 0x00000029192e7223 */ /* 0x040fe2000001082e */
[----:B------:R-:W-:Y:S01]  /*10d90*/  FFMA.FTZ R60, R25, R42, R60 ;  /* 0x0000002a193c7223 */ /* 0x000fe2000001003c */
[----:B------:R-:W-:Y:S01]  /*10da0*/  FMUL.FTZ R25, R33, R74 ;  /* 0x0000004a21197220 */ /* 0x000fe20000410000 */
[----:B------:R-:W-:Y:S01]  /*10db0*/  FMUL.FTZ R42, R37, R36 ;  /* 0x00000024252a7220 */ /* 0x000fe20000410000 */
[----:B------:R-:W-:Y:S01]  /*10dc0*/  FMUL.FTZ R33, R33, R77 ;  /* 0x0000004d21217220 */ /* 0x000fe20000410000 */
[----:B------:R-:W-:-:S02]  /*10dd0*/  HADD2.F32 R37, -RZ, R76.H0_H0 ;  /* 0x2000004cff257230 */ /* 0x000fc40000004100 */
[C---:B------:R-:W-:Y:S01]  /*10de0*/  FFMA.FTZ R77, R24.reuse, R77, -R25 ;  /* 0x0000004d184d7223 */ /* 0x040fe20000010819 */
[----:B------:R-:W-:Y:S02]  /*10df0*/  HADD2.F32 R25, -RZ, R78.H0_H0 ;  /* 0x2000004eff197230 */ /* 0x000fe40000004100 */
[C---:B------:R-:W-:Y:S01]  /*10e00*/  FFMA.FTZ R41, R29.reuse, R36, -R62 ;  /* 0x000000241d297223 */ /* 0x040fe2000001083e */
[----:B------:R-:W-:Y:S02]  /*10e10*/  HADD2.F32 R76, -RZ, R76.H1_H1 ;  /* 0x3000004cff4c7230 */ /* 0x000fe40000004100 */
[----:B------:R-:W-:Y:S01]  /*10e20*/  FFMA.FTZ R43, R29, R44, R42 ;  /* 0x0000002c1d2b7223 */ /* 0x000fe2000001002a */
[----:B------:R-:W-:Y:S02]  /*10e30*/  HADD2.F32 R78, -RZ, R78.H1_H1 ;  /* 0x3000004eff4e7230 */ /* 0x000fe40000004100 */
[----:B------:R-:W-:Y:S01]  /*10e40*/  FFMA.FTZ R74, R24, R74, R33 ;  /* 0x0000004a184a7223 */ /* 0x000fe20000010021 */
[----:B------:R-:W-:-:S02]  /*10e50*/  HADD2.F32 R26, -RZ, R30.H0_H0 ;  /* 0x2000001eff1a7230 */ /* 0x000fc40000004100 */
[C---:B------:R-:W-:Y:S01]  /*10e60*/  FMUL.FTZ R29, R38.reuse, R37 ;  /* 0x00000025261d7220 */ /* 0x040fe20000410000 */
[----:B------:R-:W-:Y:S02]  /*10e70*/  HADD2.F32 R27, -RZ, R31.H0_H0 ;  /* 0x2000001fff1b7230 */ /* 0x000fe40000004100 */
[----:B------:R-:W-:Y:S01]  /*10e80*/  FMUL.FTZ R33, R38, R25 ;  /* 0x0000001926217220 */ /* 0x000fe20000410000 */
[----:B------:R-:W-:Y:S02]  /*10e90*/  HADD2.F32 R36, -RZ, R45.H0_H0 ;  /* 0x2000002dff247230 */ /* 0x000fe40000004100 */
[C---:B------:R-:W-:Y:S01]  /*10ea0*/  FMUL.FTZ R42, R39.reuse, R76 ;  /* 0x0000004c272a7220 */ /* 0x040fe20000410000 */
[----:B------:R-:W-:Y:S02]  /*10eb0*/  HADD2.F32 R24, -RZ, R63.H0_H0 ;  /* 0x2000003fff187230 */ /* 0x000fe40000004100 */
[----:B------:R-:W-:Y:S01]  /*10ec0*/  FMUL.FTZ R39, R39, R78 ;  /* 0x0000004e27277220 */ /* 0x000fe20000410000 */
[----:B------:R-:W-:-:S02]  /*10ed0*/  HADD2.F32 R31, -RZ, R31.H1_H1 ;  /* 0x3000001fff1f7230 */ /* 0x000fc40000004100 */
[C---:B------:R-:W-:Y:S01]  /*10ee0*/  FFMA.FTZ R38, R26.reuse, R25, -R29 ;  /* 0x000000191a267223 */ /* 0x040fe2000001081d */
[----:B------:R-:W-:Y:S01]  /*10ef0*/  FFMA.FTZ R37, R26, R37, R33 ;  /* 0x000000251a257223 */ /* 0x000fe20000010021 */
[----:B------:R-:W-:Y:S01]  /*10f00*/  FMUL.FTZ R26, R35, R36 ;  /* 0x00000024231a7220 */ /* 0x000fe20000410000 */
[C---:B------:R-:W-:Y:S01]  /*10f10*/  FFMA.FTZ R42, R27.reuse, R78, -R42 ;  /* 0x0000004e1b2a7223 */ /* 0x040fe2000001082a */
[----:B------:R-:W-:Y:S01]  /*10f20*/  FFMA.FTZ R76, R27, R76, R39 ;  /* 0x0000004c1b4c7223 */ /* 0x000fe20000010027 */
[-C--:B------:R-:W-:Y:S01]  /*10f30*/  FMUL.FTZ R44, R35, R24.reuse ;  /* 0x00000018232c7220 */ /* 0x080fe20000410000 */
[----:B------:R-:W-:Y:S02]  /*10f40*/  HADD2.F32 R29, -RZ, R61.H0_H0 ;  /* 0x2000003dff1d7230 */ /* 0x000fe40000004100 */
[C---:B------:R-:W-:Y:S01]  /*10f50*/  FFMA.FTZ R45, R31.reuse, R24, -R26 ;  /* 0x000000181f2d7223 */ /* 0x040fe2000001081a */
        /* <DEDUP_REMOVED lines=24> */
.L_x_5044:
[----:B------:R-:W-:Y:S05]  /*110e0*/  BSYNC B1 ;  /* 0x0000000000017941 */ /* 0x000fea0003800000 */
.L_x_5043:
[----:B--2---:R-:W-:-:S05]  /*110f0*/  VIADD R24, R218, 0x40 ;  /* 0x00000040da187836 */ /* 0x004fca0000000000 */
[----:B------:R-:W-:-:S13]  /*11100*/  ISETP.GE.AND P0, PT, R24, R69, PT ;  /* 0x000000451800720c */ /* 0x000fda0003f06270 */
[----:B------:R-:W-:Y:S05]  /*11110*/  @P0 BRA `(.L_x_5024) ;  /* 0x0000001000ac0947 */ /* 0x000fea0003800000 */
[----:B------:R2:W5:Y:S01]  /*11120*/  LDL R61, [R1+0x34] ;  /* 0x00003400013d7983 */ /* 0x0005620000100800 */
[----:B01----:R-:W0:Y:S01]  /*11130*/  LDC R33, c[0x0][0x3f4] ;  /* 0x0000fd00ff217b82 */ /* 0x003e220000000800 */
[----:B------:R-:W-:Y:S01]  /*11140*/  BSSY B1, `(.L_x_5049) ;  /* 0x0000066000017945 */ /* 0x000fe20003800000 */
[----:B------:R-:W-:Y:S02]  /*11150*/  SHF.R.U32.HI R62, RZ, 0x3, R225 ;  /* 0x00000003ff3e7819 */ /* 0x000fe400000116e1 */
[-C--:B0-----:R-:W-:Y:S02]  /*11160*/  ISETP.GE.AND P0, PT, R16, R33.reuse, PT ;  /* 0x000000211000720c */ /* 0x081fe40003f06270 */
[-C--:B------:R-:W-:Y:S02]  /*11170*/  ISETP.GE.AND P1, PT, R198, R33.reuse, PT ;  /* 0x00000021c600720c */ /* 0x080fe40003f26270 */
[----:B------:R-:W-:-:S09]  /*11180*/  ISETP.GE.AND P2, PT, R195, R33, PT ;  /* 0x00000021c300720c */ /* 0x000fd20003f46270 */
[----:B--2---:R-:W-:Y:S05]  /*11190*/  @P0 BRA `(.L_x_5050) ;  /* 0x0000000400800947 */ /* 0x004fea0003800000 */
[----:B------:R-:W2:Y:S04]  /*111a0*/  LDL R24, [R1+0x5c] ;  /* 0x00005c0001187983 */ /* 0x000ea80000100800 */
[----:B------:R-:W3:Y:S01]  /*111b0*/  LDL R63, [R1+0x74] ;  /* 0x00007400013f7983 */ /* 0x000ee20000100800 */
[----:B------:R-:W-:Y:S01]  /*111c0*/  SHF.R.U32.HI R40, RZ, 0x10, R5 ;  /* 0x00000010ff287819 */ /* 0x000fe20000011605 */
[----:B------:R-:W-:Y:S01]  /*111d0*/  HADD2.F32 R39, -RZ, R79.H1_H1 ;  /* 0x3000004fff277230 */ /* 0x000fe20000004100 */
[----:B------:R-:W-:Y:S01]  /*111e0*/  SHF.R.U64 R60, R48, 0x10, R49 ;  /* 0x00000010303c7819 */ /* 0x000fe20000001231 */
[----:B------:R-:W-:Y:S01]  /*111f0*/  HADD2.F32 R38, -RZ, R81.H1_H1 ;  /* 0x30000051ff267230 */ /* 0x000fe20000004100 */
[----:B------:R-:W-:Y:S01]  /*11200*/  SHF.R.U64 R47, R4, 0x10, R5 ;  /* 0x00000010042f7819 */ /* 0x000fe20000001205 */
[----:B------:R-:W-:Y:S01]  /*11210*/  HADD2.F32 R40, -RZ, R40.H0_H0 ;  /* 0x20000028ff287230 */ /* 0x000fe20000004100 */
[----:B------:R-:W-:Y:S01]  /*11220*/  SHF.R.U32.HI R49, RZ, 0x10, R49 ;  /* 0x00000010ff317819 */ /* 0x000fe20000011631 */
[----:B------:R-:W-:Y:S01]  /*11230*/  HADD2.F32 R79, -RZ, R79.H0_H0 ;  /* 0x2000004fff4f7230 */ /* 0x000fe20000004100 */
[--C-:B------:R-:W-:Y:S01]  /*11240*/  SHF.R.U64 R48, R50, 0x10, R51.reuse ;  /* 0x0000001032307819 */ /* 0x100fe20000001233 */
[----:B------:R-:W-:Y:S01]  /*11250*/  HADD2.F32 R81, -RZ, R81.H0_H0 ;  /* 0x20000051ff517230 */ /* 0x000fe20000004100 */
[----:B------:R-:W-:-:S02]  /*11260*/  SHF.R.U32.HI R50, RZ, 0x10, R51 ;  /* 0x00000010ff327819 */ /* 0x000fc40000011633 */
        /* <DEDUP_REMOVED lines=11> */
[----:B-----5:R-:W-:-:S05]  /*11320*/  IADD3 R29, R28, R29, R61 ;  /* 0x0000001d1c1d7210 */ /* 0x020fca0007ffe03d */
        /* <DEDUP_REMOVED lines=11> */
[CC--:B------:R-:W-:Y:S01]  /*113e0*/  FMUL.FTZ R42, R34.reuse, R39.reuse ;  /* 0x00000027222a7220 */ /* 0x0c0fe20000410000 */
[-C--:B------:R-:W-:Y:S01]  /*113f0*/  FMUL.FTZ R44, R34, R38.reuse ;  /* 0x00000026222c7220 */ /* 0x080fe20000410000 */
[----:B------:R-:W-:Y:S02]  /*11400*/  HADD2.F32 R34, -RZ, R49.H0_H0 ;  /* 0x20000031ff227230 */ /* 0x000fe40000004100 */
[----:B------:R-:W-:Y:S01]  /*11410*/  FFMA.FTZ R42, R5, R38, -R42 ;  /* 0x00000026052a7223 */ /* 0x000fe2000001082a */
[----:B------:R-:W-:Y:S01]  /*11420*/  FMUL.FTZ R38, R35, R40 ;  /* 0x0000002823267220 */ /* 0x000fe20000410000 */
        /* <DEDUP_REMOVED lines=15> */
[-C--:B------:R-:W-:Y:S01]  /*11520*/  FMUL.FTZ R29, R36, R5.reuse ;  /* 0x00000005241d7220 */ /* 0x080fe20000410000 */
[----:B------:R-:W-:Y:S02]  /*11530*/  HADD2.F32 R31, -RZ, R31.H1_H1 ;  /* 0x3000001fff1f7230 */ /* 0x000fe40000004100 */
[C---:B------:R-:W-:Y:S01]  /*11540*/  FMUL.FTZ R38, R37.reuse, R80 ;  /* 0x0000005025267220 */ /* 0x040fe20000410000 */
[----:B------:R-:W-:Y:S02]  /*11550*/  HADD2.F32 R34, -RZ, R43.H0_H0 ;  /* 0x2000002bff227230 */ /* 0x000fe40000004100 */
[----:B------:R-:W-:Y:S01]  /*11560*/  FMUL.FTZ R37, R37, R82 ;  /* 0x0000005225257220 */ /* 0x000fe20000410000 */
[----:B------:R-:W-:Y:S02]  /*11570*/  HADD2.F32 R4, -RZ, R50.H0_H0 ;  /* 0x20000032ff047230 */ /* 0x000fe40000004100 */
[C---:B------:R-:W-:Y:S01]  /*11580*/  FFMA.FTZ R36, R6.reuse, R5, -R25 ;  /* 0x0000000506247223 */ /* 0x040fe20000010819 */
[----:B------:R-:W-:Y:S01]  /*11590*/  FFMA.FTZ R35, R6, R35, R29 ;  /* 0x0000002306237223 */ /* 0x000fe2000001001d */
[----:B------:R-:W-:-:S02]  /*115a0*/  HADD2.F32 R28, -RZ, R28.H1_H1 ;  /* 0x3000001cff1c7230 */ /* 0x000fc40000004100 */
[----:B------:R-:W-:Y:S01]  /*115b0*/  FMUL.FTZ R6, R31, R34 ;  /* 0x000000221f067220 */ /* 0x000fe20000410000 */
[----:B------:R-:W-:Y:S02]  /*115c0*/  HADD2.F32 R30, -RZ, R30.H1_H1 ;  /* 0x3000001eff1e7230 */ /* 0x000fe40000004100 */
        /* <DEDUP_REMOVED lines=29> */
.L_x_5050:
[----:B------:R-:W-:Y:S05]  /*117a0*/  BSYNC B1 ;  /* 0x0000000000017941 */ /* 0x000fea0003800000 */
.L_x_5049:
[----:B------:R-:W-:Y:S04]  /*117b0*/  BSSY B1, `(.L_x_5051) ;  /* 0x0000061000017945 */ /* 0x000fe80003800000 */
[----:B------:R-:W-:Y:S05]  /*117c0*/  @P1 BRA `(.L_x_5052) ;  /* 0x00000004007c1947 */ /* 0x000fea0003800000 */
[----:B------:R-:W2:Y:S01]  /*117d0*/  LDL R47, [R1+0x6c] ;  /* 0x00006c00012f7983 */ /* 0x000ea20000100800 */
[----:B0-----:R-:W-:Y:S01]  /*117e0*/  LEA.HI R4, R33, R202, RZ, 0x1d ;  /* 0x000000ca21047211 */ /* 0x001fe200078fe8ff */
[----:B------:R-:W-:Y:S01]  /*117f0*/  HADD2.F32 R35, -RZ, R70.H1_H1 ;  /* 0x30000046ff237230 */ /* 0x000fe20000004100 */
[----:B------:R-:W-:Y:S01]  /*11800*/  SHF.R.U32.HI R36, RZ, 0x10, R9 ;  /* 0x00000010ff247819 */ /* 0x000fe20000011609 */
[----:B------:R-:W-:Y:S01]  /*11810*/  HADD2.F32 R34, -RZ, R72.H1_H1 ;  /* 0x30000048ff227230 */ /* 0x000fe20000004100 */
[----:B------:R-:W-:Y:S01]  /*11820*/  SHF.R.S32.HI R5, RZ, 0x1f, R4 ;  /* 0x0000001fff057819 */ /* 0x000fe20000011404 */
[----:B------:R-:W-:Y:S01]  /*11830*/  IMAD.SHL.U32 R6, R4, 0x8, RZ ;  /* 0x0000000804067824 */ /* 0x000fe200078e00ff */
[----:B------:R-:W-:Y:S01]  /*11840*/  SHF.R.U64 R46, R52, 0x10, R53 ;  /* 0x00000010342e7819 */ /* 0x000fe20000001235 */
[----:B------:R-:W-:Y:S01]  /*11850*/  HADD2.F32 R36, -RZ, R36.H0_H0 ;  /* 0x20000024ff247230 */ /* 0x000fe20000004100 */
[----:B------:R-:W-:Y:S01]  /*11860*/  LEA.HI R5, R5, R4, RZ, 0x3 ;  /* 0x0000000405057211 */ /* 0x000fe200078f18ff */
[----:B------:R-:W-:Y:S01]  /*11870*/  HADD2.F32 R70, -RZ, R70.H0_H0 ;  /* 0x20000046ff467230 */ /* 0x000fe20000004100 */
[----:B------:R-:W-:Y:S01]  /*11880*/  LOP3.LUT R4, R225, 0x38, R6, 0xf8, !PT ;  /* 0x00000038e1047812 */ /* 0x000fe200078ef806 */
[----:B------:R-:W-:Y:S01]  /*11890*/  HADD2.F32 R72, -RZ, R72.H0_H0 ;  /* 0x20000048ff487230 */ /* 0x000fe20000004100 */
[----:B------:R-:W-:-:S02]  /*118a0*/  SHF.L.U32 R5, R5, 0xa, RZ ;  /* 0x0000000a05057819 */ /* 0x000fc400000006ff */
[----:B------:R-:W-:Y:S02]  /*118b0*/  LOP3.LUT R24, R4, R62, RZ, 0x3c, !PT ;  /* 0x0000003e04187212 */ /* 0x000fe400078e3cff */
[----:B------:R-:W-:Y:S02]  /*118c0*/  LOP3.LUT R25, R5, 0x7fffe000, RZ, 0xc0, !PT ;  /* 0x7fffe00005197812 */ /* 0x000fe400078ec0ff */
[----:B------:R-:W-:Y:S02]  /*118d0*/  SHF.R.U64 R44, R8, 0x10, R9 ;  /* 0x00000010082c7819 */ /* 0x000fe40000001209 */
[----:B-----5:R-:W-:Y:S02]  /*118e0*/  IADD3 R25, R24, R25, R61 ;  /* 0x0000001918197210 */ /* 0x020fe40007ffe03d */
[----:B------:R-:W-:Y:S02]  /*118f0*/  SHF.R.U32.HI R52, RZ, 0x10, R53 ;  /* 0x00000010ff347819 */ /* 0x000fe40000011635 */
[--C-:B------:R-:W-:Y:S01]  /*11900*/  SHF.R.U64 R43, R10, 0x10, R11.reuse ;  /* 0x000000100a2b7819 */ /* 0x100fe2000000120b */
[----:B------:R-:W-:Y:S01]  /*11910*/  IMAD R28, R25, 0x2, R18 ;  /* 0x00000002191c7824 */ /* 0x000fe200078e0212 */
[----:B------:R-:W-:-:S02]  /*11920*/  SHF.R.U32.HI R38, RZ, 0x10, R11 ;  /* 0x00000010ff267819 */ /* 0x000fc4000001160b */
[--C-:B------:R-:W-:Y:S02]  /*11930*/  SHF.R.U64 R45, R54, 0x10, R55.reuse ;  /* 0x00000010362d7819 */ /* 0x100fe40000001237 */
[----:B------:R-:W0:Y:S01]  /*11940*/  LDS.128 R24, [R28+0x12400] ;  /* 0x012400001c187984 */ /* 0x000e220000000c00 */
[----:B------:R-:W-:Y:S01]  /*11950*/  SHF.R.U32.HI R54, RZ, 0x10, R55 ;  /* 0x00000010ff367819 */ /* 0x000fe20000011637 */
        /* <DEDUP_REMOVED lines=19> */
[-C--:B------:R-:W-:Y:S01]  /*11a90*/  FMUL.FTZ R30, R30, R29.reuse ;  /* 0x0000001d1e1e7220 */ /* 0x080fe20000410000 */
[----:B------:R-:W-:Y:S01]  /*11aa0*/  FFMA.FTZ R34, R9, R29, -R34 ;  /* 0x0000001d09227223 */ /* 0x000fe20000010822 */
[----:B------:R-:W-:-:S02]  /*11ab0*/  HADD2.F32 R29, -RZ, R71.H0_H0 ;  /* 0x20000047ff1d7230 */ /* 0x000fc40000004100 */
[-C--:B------:R-:W-:Y:S01]  /*11ac0*/  FMUL.FTZ R25, R25, R72.reuse ;  /* 0x0000004819197220 */ /* 0x080fe20000410000 */
[----:B------:R-:W-:Y:S01]  /*11ad0*/  FFMA.FTZ R72, R5, R72, -R8 ;  /* 0x0000004805487223 */ /* 0x000fe20000010808 */
[----:B------:R-:W-:Y:S02]  /*11ae0*/  HADD2.F32 R8, -RZ, R73.H0_H0 ;  /* 0x20000049ff087230 */ /* 0x000fe40000004100 */
[----:B------:R-:W-:Y:S01]  /*11af0*/  FFMA.FTZ R36, R9, R36, R30 ;  /* 0x0000002409247223 */ /* 0x000fe2000001001e */
[----:B------:R-:W-:Y:S02]  /*11b00*/  HADD2.F32 R10, -RZ, R6.H0_H0 ;  /* 0x20000006ff0a7230 */ /* 0x000fe40000004100 */
[----:B------:R-:W-:Y:S01]  /*11b10*/  FFMA.FTZ R70, R5, R70, R25 ;  /* 0x0000004605467223 */ /* 0x000fe20000010019 */
[----:B------:R-:W-:Y:S02]  /*11b20*/  HADD2.F32 R71, -RZ, R71.H1_H1 ;  /* 0x30000047ff477230 */ /* 0x000fe40000004100 */
[----:B------:R-:W-:Y:S01]  /*11b30*/  FMUL.FTZ R5, R31, R29 ;  /* 0x0000001d1f057220 */ /* 0x000fe20000410000 */
[----:B------:R-:W-:-:S02]  /*11b40*/  HADD2.F32 R73, -RZ, R73.H1_H1 ;  /* 0x30000049ff497230 */ /* 0x000fc40000004100 */
[-C--:B------:R-:W-:Y:S01]  /*11b50*/  FMUL.FTZ R9, R31, R8.reuse ;  /* 0x000000081f097220 */ /* 0x080fe20000410000 */
[----:B------:R-:W-:Y:S02]  /*11b60*/  HADD2.F32 R30, -RZ, R38.H0_H0 ;  /* 0x20000026ff1e7230 */ /* 0x000fe40000004100 */
[----:B------:R-:W-:Y:S01]  /*11b70*/  FFMA.FTZ R31, R10, R8, -R5 ;  /* 0x000000080a1f7223 */ /* 0x000fe20000010805 */
[--C-:B------:R-:W-:Y:S02]  /*11b80*/  HADD2.F32 R11, -RZ, R7.reuse.H0_H0 ;  /* 0x20000007ff0b7230 */ /* 0x100fe40000004100 */
[C---:B------:R-:W-:Y:S01]  /*11b90*/  FMUL.FTZ R38, R32.reuse, R71 ;  /* 0x0000004720267220 */ /* 0x040fe20000410000 */
[----:B------:R-:W-:Y:S02]  /*11ba0*/  HADD2.F32 R8, -RZ, R54.H0_H0 ;  /* 0x20000036ff087230 */ /* 0x000fe40000004100 */
[----:B------:R-:W-:Y:S01]  /*11bb0*/  FMUL.FTZ R32, R32, R73 ;  /* 0x0000004920207220 */ /* 0x000fe20000410000 */
[----:B------:R-:W-:-:S02]  /*11bc0*/  HADD2.F32 R7, -RZ, R7.H1_H1 ;  /* 0x30000007ff077230 */ /* 0x000fc40000004100 */
[----:B------:R-:W-:Y:S01]  /*11bd0*/  FFMA.FTZ R38, R11, R73, -R38 ;  /* 0x000000490b267223 */ /* 0x000fe20000010826 */
[----:B------:R-:W-:Y:S01]  /*11be0*/  FMUL.FTZ R40, R27, R30 ;  /* 0x0000001e1b287220 */ /* 0x000fe20000410000 */
[----:B------:R-:W-:Y:S01]  /*11bf0*/  FFMA.FTZ R32, R11, R71, R32 ;  /* 0x000000470b207223 */ /* 0x000fe20000010020 */
        /* <DEDUP_REMOVED lines=28> */
.L_x_5052:
[----:B------:R-:W-:Y:S05]  /*11dc0*/  BSYNC B1 ;  /* 0x0000000000017941 */ /* 0x000fea0003800000 */
.L_x_5051:
[----:B------:R-:W-:Y:S05]  /*11dd0*/  @P2 BRA `(.L_x_5024) ;  /* 0x00000004007c2947 */ /* 0x000fea0003800000 */
[----:B------:R-:W2:Y:S01]  /*11de0*/  LDL R41, [R1+0x68] ;  /* 0x0000680001297983 */ /* 0x000ea20000100800 */
[----:B------:R-:W-:Y:S01]  /*11df0*/  LEA.HI R33, R33, R203, RZ, 0x1d ;  /* 0x000000cb21217211 */ /* 0x000fe200078fe8ff */
[----:B------:R-:W-:Y:S01]  /*11e00*/  HADD2.F32 R29, -RZ, R20.H1_H1 ;  /* 0x30000014ff1d7230 */ /* 0x000fe20000004100 */
[----:B0-----:R-:W-:Y:S01]  /*11e10*/  SHF.R.U32.HI R32, RZ, 0x10, R13 ;  /* 0x00000010ff207819 */ /* 0x001fe2000001160d */
[----:B------:R-:W-:Y:S01]  /*11e20*/  HADD2.F32 R31, -RZ, R0.H1_H1 ;  /* 0x30000000ff1f7230 */ /* 0x000fe20000004100 */
[----:B-1----:R-:W-:Y:S01]  /*11e30*/  SHF.R.S32.HI R6, RZ, 0x1f, R33 ;  /* 0x0000001fff067819 */ /* 0x002fe20000011421 */
[----:B------:R-:W-:Y:S01]  /*11e40*/  IMAD.SHL.U32 R4, R33, 0x8, RZ ;  /* 0x0000000821047824 */ /* 0x000fe200078e00ff */
[--C-:B------:R-:W-:Y:S01]  /*11e50*/  SHF.R.U64 R40, R56, 0x10, R57.reuse ;  /* 0x0000001038287819 */ /* 0x100fe20000001239 */
        /* <DEDUP_REMOVED lines=10> */
[----:B------:R-:W-:Y:S02]  /*11f00*/  SHF.R.U64 R37, R14, 0x10, R15 ;  /* 0x000000100e257819 */ /* 0x000fe4000000120f */
[----:B-----5:R-:W-:Y:S02]  /*11f10*/  IADD3 R9, R8, R9, R61 ;  /* 0x0000000908097210 */ /* 0x020fe40007ffe03d */
[--C-:B------:R-:W-:Y:S02]  /*11f20*/  SHF.R.U64 R39, R58, 0x10, R59.reuse ;  /* 0x000000103a277819 */ /* 0x100fe4000000123b */
[----:B------:R-:W-:Y:S01]  /*11f30*/  SHF.R.U32.HI R58, RZ, 0x10, R59 ;  /* 0x00000010ff3a7819 */ /* 0x000fe2000001163b */
        /* <DEDUP_REMOVED lines=10> */
[----:B------:R-:W-:Y:S02]  /*11fe0*/  HADD2.F32 R27, -RZ, R10.H0_H0 ;  /* 0x2000000aff1b7230 */ /* 0x000fe40000004100 */
[--C-:B------:R-:W-:Y:S02]  /*11ff0*/  HADD2.F32 R28, -RZ, R11.reuse.H0_H0 ;  /* 0x2000000bff1c7230 */ /* 0x100fe40000004100 */
[----:B------:R-:W-:Y:S01]  /*12000*/  FMUL.FTZ R34, R26, R25 ;  /* 0x000000191a227220 */ /* 0x000fe20000410000 */
[----:B------:R-:W-:Y:S02]  /*12010*/  HADD2.F32 R11, -RZ, R11.H1_H1 ;  /* 0x3000000bff0b7230 */ /* 0x000fe40000004100 */
[----:B------:R-:W-:Y:S02]  /*12020*/  HADD2.F32 R8, -RZ, R8.H1_H1 ;  /* 0x30000008ff087230 */ /* 0x000fe40000004100 */
[----:B------:R-:W-:Y:S01]  /*12030*/  HADD2.F32 R10, -RZ, R10.H1_H1 ;  /* 0x3000000aff0a7230 */ /* 0x000fe20000004100 */
[----:B--2---:R-:W0:Y:S02]  /*12040*/  LDS.128 R4, [R41] ;  /* 0x0000000029047984 */ /* 0x004e240000000c00 */
[----:B0-----:R-:W-:-:S02]  /*12050*/  HADD2.F32 R13, -RZ, R5.H1_H1 ;  /* 0x30000005ff0d7230 */ /* 0x001fc40000004100 */
[----:B------:R-:W-:Y:S02]  /*12060*/  HADD2.F32 R12, -RZ, R5.H0_H0 ;  /* 0x20000005ff0c7230 */ /* 0x000fe40000004100 */
[----:B------:R-:W-:Y:S02]  /*12070*/  HADD2.F32 R5, -RZ, R4.H0_H0 ;  /* 0x20000004ff057230 */ /* 0x000fe40000004100 */
[----:B------:R-:W-:Y:S01]  /*12080*/  FFMA.FTZ R26, R13, R25, -R0 ;  /* 0x000000190d1a7223 */ /* 0x000fe20000010800 */
[C---:B------:R-:W-:Y:S01]  /*12090*/  FMUL.FTZ R0, R9.reuse, R30 ;  /* 0x0000001e09007220 */ /* 0x040fe20000410000 */
[C---:B------:R-:W-:Y:S01]  /*120a0*/  FFMA.FTZ R33, R12.reuse, R29, -R33 ;  /* 0x0000001d0c217223 */ /* 0x040fe20000010821 */
[----:B------:R-:W-:Y:S01]  /*120b0*/  FFMA.FTZ R35, R12, R31, R35 ;  /* 0x0000001f0c237223 */ /* 0x000fe20000010023 */
[----:B------:R-:W-:Y:S02]  /*120c0*/  HADD2.F32 R12, -RZ, R3.H0_H0 ;  /* 0x20000003ff0c7230 */ /* 0x000fe40000004100 */
[----:B------:R-:W-:Y:S01]  /*120d0*/  FMUL.FTZ R9, R9, R20 ;  /* 0x0000001409097220 */ /* 0x000fe20000410000 */
[----:B------:R-:W-:Y:S01]  /*120e0*/  FFMA.FTZ R34, R13, R32, R34 ;  /* 0x000000200d227223 */ /* 0x000fe20000010022 */
[----:B------:R-:W-:Y:S01]  /*120f0*/  FFMA.FTZ R13, R5, R20, -R0 ;  /* 0x00000014050d7223 */ /* 0x000fe20000010800 */
[----:B------:R-:W-:-:S02]  /*12100*/  HADD2.F32 R14, -RZ, R6.H0_H0 ;  /* 0x20000006ff0e7230 */ /* 0x000fc40000004100 */
[----:B------:R-:W-:Y:S01]  /*12110*/  FFMA.FTZ R30, R5, R30, R9 ;  /* 0x0000001e051e7223 */ /* 0x000fe20000010009 */
[----:B------:R-:W-:Y:S02]  /*12120*/  HADD2.F32 R0, -RZ, R21.H0_H0 ;  /* 0x20000015ff007230 */ /* 0x000fe40000004100 */
[C---:B------:R-:W-:Y:S01]  /*12130*/  FMUL.FTZ R5, R27.reuse, R12 ;  /* 0x0000000c1b057220 */ /* 0x040fe20000410000 */
[----:B------:R-:W-:Y:S02]  /*12140*/  HADD2.F32 R3, -RZ, R3.H1_H1 ;  /* 0x30000003ff037230 */ /* 0x000fe40000004100 */
[----:B------:R-:W-:Y:S02]  /*12150*/  HADD2.F32 R21, -RZ, R21.H1_H1 ;  /* 0x30000015ff157230 */ /* 0x000fe40000004100 */
[-C--:B------:R-:W-:Y:S01]  /*12160*/  FMUL.FTZ R27, R27, R0.reuse ;  /* 0x000000001b1b7220 */ /* 0x080fe20000410000 */
[----:B------:R-:W-:Y:S01]  /*12170*/  FFMA.FTZ R25, R14, R0, -R5 ;  /* 0x000000000e197223 */ /* 0x000fe20000010805 */
[----:B------:R-:W-:-:S02]  /*12180*/  HADD2.F32 R20, -RZ, R36.H0_H0 ;  /* 0x20000024ff147230 */ /* 0x000fc40000004100 */
[C---:B------:R-:W-:Y:S01]  /*12190*/  FMUL.FTZ R32, R28.reuse, R3 ;  /* 0x000000031c207220 */ /* 0x040fe20000410000 */
[----:B------:R-:W-:Y:S02]  /*121a0*/  HADD2.F32 R0, -RZ, R58.H0_H0 ;  /* 0x2000003aff007230 */ /* 0x000fe40000004100 */
[----:B------:R-:W-:Y:S01]  /*121b0*/  FMUL.FTZ R28, R28, R21 ;  /* 0x000000151c1c7220 */ /* 0x000fe20000410000 */
[--C-:B------:R-:W-:Y:S02]  /*121c0*/  HADD2.F32 R15, -RZ, R7.reuse.H0_H0 ;  /* 0x20000007ff0f7230 */ /* 0x100fe40000004100 */
[----:B------:R-:W-:Y:S01]  /*121d0*/  FFMA.FTZ R27, R14, R12, R27 ;  /* 0x0000000c0e1b7223 */ /* 0x000fe2000001001b */
[----:B------:R-:W-:Y:S02]  /*121e0*/  HADD2.F32 R7, -RZ, R7.H1_H1 ;  /* 0x30000007ff077230 */ /* 0x000fe40000004100 */
[C---:B------:R-:W-:Y:S01]  /*121f0*/  FMUL.FTZ R12, R11.reuse, R20 ;  /* 0x000000140b0c7220 */ /* 0x040fe20000410000 */
[----:B------:R-:W-:Y:S01]  /*12200*/  FMUL.FTZ R14, R11, R0 ;  /* 0x000000000b0e7220 */ /* 0x000fe20000410000 */
[----:B------:R-:W-:Y:S01]  /*12210*/  FFMA.FTZ R28, R15, R3, R28 ;  /* 0x000000030f1c7223 */ /* 0x000fe2000001001c */
[----:B------:R-:W-:-:S02]  /*12220*/  HADD2.F32 R9, -RZ, R38.H0_H0 ;  /* 0x20000026ff097230 */ /* 0x000fc40000004100 */
[----:B------:R-:W-:Y:S01]  /*12230*/  FFMA.FTZ R32, R15, R21, -R32 ;  /* 0x000000150f207223 */ /* 0x000fe20000010820 */
        /* <DEDUP_REMOVED lines=25> */
.L_x_5024:
[----:B------:R-:W-:Y:S05]  /*123d0*/  BSYNC B0 ;  /* 0x0000000000007941 */ /* 0x000fea0003800000 */
.L_x_5002:
        /* <DEDUP_REMOVED lines=8> */
.L_x_5000:
[----:B0--3--:R-:W3:Y:S02]  /*12460*/  LDL R0, [R1+0x38] ;  /* 0x0000380001007983 */ /* 0x009ee40000100800 */
[----:B---3--:R-:W-:-:S13]  /*12470*/  R2UR UR4, R0 ;  /* 0x00000000000472ca */ /* 0x008fda00000e0000 */
[----:B------:R-:W-:-:S05]  /*12480*/  IMAD.U32 R0, RZ, RZ, UR4 ;  /* 0x00000004ff007e24 */ /* 0x000fca000f8e00ff */
[----:B------:R-:W-:-:S13]  /*12490*/  ISETP.NE.AND P0, PT, R0, 0x3, PT ;  /* 0x000000030000780c */ /* 0x000fda0003f05270 */
[----:B------:R-:W-:Y:S05]  /*124a0*/  @!P0 BRA `(.L_x_5053) ;  /* 0x0000000000048947 */ /* 0x000fea0003800000 */
[----:B------:R-:W-:Y:S01]  /*124b0*/  BPT.TRAP 0x1 ;  /* 0x000000040000795c */ /* 0x000fe20000300000 */
.L_x_5053:
[----:B--2-4-:R-:W-:Y:S02]  /*124c0*/  LEA R7, R194, R18, 0x3 ;  /* 0x00000012c2077211 */ /* 0x014fe400078e18ff */
[----:B------:R-:W-:-:S04]  /*124d0*/  SHF.L.U32 R0, R199, 0x1f, RZ ;  /* 0x0000001fc7007819 */ /* 0x000fc800000006ff */
[----:B------:R0:W2:Y:S01]  /*124e0*/  SYNCS.PHASECHK.TRANS64.TRYWAIT P1, [R7+URZ+0x30830], R0 ;  /* 0x03083000070075a7 */ /* 0x0000a2000802017f */
[----:B------:R-:W-:Y:S05]  /*124f0*/  @!P0 BRA `(.L_x_5054) ;  /* 0x0000000000048947 */ /* 0x000fea0003800000 */
[----:B------:R-:W-:Y:S01]  /*12500*/  BPT.TRAP 0x1 ;  /* 0x000000040000795c */ /* 0x000fe20000300000 */
.L_x_5054:
[----:B--2---:R-:W-:Y:S05]  /*12510*/  @P1 BRA `(.L_x_5055) ;  /* 0x0000000000081947 */ /* 0x004fea0003800000 */
[----:B------:R-:W2:Y:S02]  /*12520*/  SYNCS.PHASECHK.TRANS64.TRYWAIT P1, [R7+URZ+0x30830], R0 ;  /* 0x03083000070075a7 */ /* 0x000ea4000802017f */
[----:B--2---:R-:W-:Y:S05]  /*12530*/  @!P1 BRA `(.L_x_5056) ;  /* 0x0000018000ac9947 */ /* 0x004fea0003800000 */
.L_x_5055:
[----:B------:R-:W-:Y:S05]  /*12540*/  WARPSYNC.ALL ;  /* 0x0000000000007948 */ /* 0x000fea0003800000 */
[----:B0-2---:R-:W-:Y:S01]  /*12550*/  VIADD R0, R18, 0x1e400 ;  /* 0x0001e40012007836 */ /* 0x005fe20000000000 */
[----:B------:R-:W-:Y:S01]  /*12560*/  R2UR UR4, R68 ;  /* 0x00000000440472ca */ /* 0x000fe200000e0000 */
[----:B------:R-:W-:Y:S01]  /*12570*/  IMAD.MOV.U32 R5, RZ, RZ, 0x40000040 ;  /* 0x40000040ff057424 */ /* 0x000fe200078e00ff */
[----:B-----5:R-:W-:Y:S01]  /*12580*/  WARPGROUP.ARRIVE ;  /* 0x00000000000079c5 */ /* 0x020fe20000000000 */
        /* <DEDUP_REMOVED lines=11> */
[----:B------:R-:W-:Y:S01]  /*12640*/  MOV R5, 0x40000040 ;  /* 0x4000004000057802 */ /* 0x000fe20000000f00 */
        /* <DEDUP_REMOVED lines=8> */
[----:B------:R-:W-:Y:S01]  /*126d0*/  IMAD.U32 R10, RZ, RZ, UR8 ;  /* 0x00000008ff0a7e24 */ /* 0x000fe2000f8e00ff */
[----:B------:R-:W-:-:S02]  /*126e0*/  UIADD3 UR56, UR4, 0x404, URZ ;  /* 0x0000040404387890 */ /* 0x000fc4000fffe03f */
[----:B------:R-:W-:Y:S02]  /*126f0*/  UIADD3 UR52, UR4, 0x406, URZ ;  /* 0x0000040604347890 */ /* 0x000fe4000fffe03f */
[----:B------:R0:W-:Y:S01]  /*12700*/  STL.64 [R1+0x28], R10 ;  /* 0x0000280a01007387 */ /* 0x0001e20000100a00 */
[----:B------:R-:W-:Y:S02]  /*12710*/  UIADD3 UR48, UR4, 0x800, URZ ;  /* 0x0000080004307890 */ /* 0x000fe4000fffe03f */
[----:B------:R-:W-:Y:S02]  /*12720*/  UIADD3 UR44, UR4, 0x802, URZ ;  /* 0x00000802042c7890 */ /* 0x000fe4000fffe03f */
[----:B------:R-:W-:Y:S02]  /*12730*/  UIADD3 UR40, UR4, 0x804, URZ ;  /* 0x0000080404287890 */ /* 0x000fe4000fffe03f */
[----:B------:R-:W-:Y:S01]  /*12740*/  HGMMA.64x96x16.F32 R24, gdesc[UR8], RZ, !UPT, gsb0 ;  /* 0x01600000081879f0 */ /* 0x000fe2000c0008ff */
[----:B------:R-:W-:Y:S01]  /*12750*/  R2UR UR10, R8 ;  /* 0x00000000080a72ca */ /* 0x000fe200000e0000 */
[----:B------:R-:W-:Y:S01]  /*12760*/  UMOV UR8, UR5 ;  /* 0x0000000500087c82 */ /* 0x000fe20008000000 */
[----:B------:R-:W-:Y:S01]  /*12770*/  R2UR UR11, R9 ;  /* 0x00000000090b72ca */ /* 0x000fe200000e0000 */
[----:B------:R-:W-:Y:S01]  /*12780*/  UMOV UR9, 0x40000040 ;  /* 0x4000004000097882 */ /* 0x000fe20000000000 */
[----:B------:R-:W-:Y:S01]  /*12790*/  VIADD R8, R4, 0x4 ;  /* 0x0000000404087836 */ /* 0x000fe20000000000 */
[----:B------:R-:W-:Y:S01]  /*127a0*/  UIADD3 UR5, UR4, 0x4, URZ ;  /* 0x0000000404057890 */ /* 0x000fe2000fffe03f */
[----:B------:R-:W-:Y:S01]  /*127b0*/  IMAD.MOV.U32 R9, RZ, RZ, 0x40000040 ;  /* 0x40000040ff097424 */ /* 0x000fe200078e00ff */
[----:B------:R-:W-:Y:S01]  /*127c0*/  UIADD3 UR36, UR4, 0x806, URZ ;  /* 0x0000080604247890 */ /* 0x000fe2000fffe03f */
[----:B0-----:R-:W-:Y:S01]  /*127d0*/  IMAD.U32 R10, RZ, RZ, UR8 ;  /* 0x00000008ff0a7e24 */ /* 0x001fe2000f8e00ff */
[----:B------:R-:W-:Y:S01]  /*127e0*/  UMOV UR37, 0x40000040 ;  /* 0x4000004000257882 */ /* 0x000fe20000000000 */
        /* <DEDUP_REMOVED lines=37> */
[----:B------:R-:W-:Y:S02]  /*12a40*/  IMAD.MOV.U32 R9, RZ, RZ, 0x40000040 ;  /* 0x40000040ff097424 */ /* 0x000fe400078e00ff */
        /* <DEDUP_REMOVED lines=11> */
[----:B0-----:R-:W-:Y:S01]  /*12b00*/  MOV R11, UR9 ;  /* 0x00000009000b7c02 */ /* 0x001fe20008000f00 */
[----:B------:R-:W-:Y:S02]  /*12b10*/  IMAD.MOV.U32 R9, RZ, RZ, 0x40000040 ;  /* 0x40000040ff097424 */ /* 0x000fe400078e00ff */
[----:B------:R-:W-:Y:S01]  /*12b20*/  IMAD.U32 R10, RZ, RZ, UR8 ;  /* 0x00000008ff0a7e24 */ /* 0x000fe2000f8e00ff */
[----:B------:R-:W-:Y:S01]  /*12b30*/  R2UR UR58, R8 ;  /* 0x00000000083a72ca */ /* 0x000fe200000e0000 */
[----:B------:R-:W-:Y:S01]  /*12b40*/  VIADD R8, R4, 0x306 ;  /* 0x0000030604087836 */ /* 0x000fe20000000000 */
[----:B------:R-:W-:Y:S01]  /*12b50*/  R2UR UR59, R9 ;  /* 0x00000000093b72ca */ /* 0x000fe200000e0000 */
[----:B------:R-:W-:Y:S01]  /*12b60*/  IMAD.MOV.U32 R9, RZ, RZ, 0x40000040 ;  /* 0x40000040ff097424 */ /* 0x000fe200078e00ff */
[----:B------:R0:W-:Y:S02]  /*12b70*/  STL.64 [R1], R10 ;  /* 0x0000000a01007387 */ /* 0x0001e40000100a00 */
[----:B------:R-:W-:Y:S01]  /*12b80*/  R2UR UR54, R8 ;  /* 0x00000000083672ca */ /* 0x000fe200000e0000 */
[----:B------:R-:W-:Y:S01]  /*12b90*/  VIADD R8, R4, 0x600 ;  /* 0x0000060004087836 */ /* 0x000fe20000000000 */
[----:B------:R-:W-:-:S02]  /*12ba0*/  R2UR UR55, R9 ;  /* 0x00000000093772ca */ /* 0x000fc400000e0000 */
[----:B------:R-:W-:Y:S02]  /*12bb0*/  MOV R9, 0x40000040 ;  /* 0x4000004000097802 */ /* 0x000fe40000000f00 */
[----:B------:R-:W-:Y:S01]  /*12bc0*/  R2UR UR50, R8 ;  /* 0x00000000083272ca */ /* 0x000fe200000e0000 */
[----:B------:R-:W-:Y:S01]  /*12bd0*/  VIADD R8, R4, 0x602 ;  /* 0x0000060204087836 */ /* 0x000fe20000000000 */
[----:B------:R-:W-:Y:S01]  /*12be0*/  R2UR UR51, R9 ;  /* 0x00000000093372ca */ /* 0x000fe200000e0000 */
[----:B------:R-:W-:-:S03]  /*12bf0*/  IMAD.MOV.U32 R9, RZ, RZ, 0x40000040 ;  /* 0x40000040ff097424 */ /* 0x000fc600078e00ff */
[----:B------:R-:W-:Y:S01]  /*12c00*/  R2UR UR46, R8 ;  /* 0x00000000082e72ca */ /* 0x000fe200000e0000 */
[C---:B------:R-:W-:Y:S01]  /*12c10*/  VIADD R8, R4.reuse, 0x604 ;  /* 0x0000060404087836 */ /* 0x040fe20000000000 */
[----:B------:R-:W-:Y:S01]  /*12c20*/  R2UR UR47, R9 ;  /* 0x00000000092f72ca */ /* 0x000fe200000e0000 */
[----:B------:R-:W-:Y:S02]  /*12c30*/  IMAD.MOV.U32 R9, RZ, RZ, 0x40000040 ;  /* 0x40000040ff097424 */ /* 0x000fe400078e00ff */
[----:B------:R-:W-:Y:S01]  /*12c40*/  VIADD R4, R4, 0x606 ;  /* 0x0000060604047836 */ /* 0x000fe20000000000 */
        /* <DEDUP_REMOVED lines=27> */
.L_x_5057:
[----:B------:R-:W2:Y:S01]  /*12e00*/  LDL R0, [R1+0x44] ;  /* 0x0000440001007983 */ /* 0x000ea20000100800 */
[----:B------:R-:W0:Y:S03]  /*12e10*/  LDC R92, c[0x0][0x448] ;  /* 0x00011200ff5c7b82 */ /* 0x000e260000000800 */
[----:B------:R-:W2:Y:S04]  /*12e20*/  LDL R90, [R1+0x30] ;  /* 0x00003000015a7983 */ /* 0x000ea80000100800 */
[----:B------:R-:W3:Y:S01]  /*12e30*/  LDL R8, [R1+0x40] ;  /* 0x0000400001087983 */ /* 0x000ee20000100800 */
[----:B------:R-:W4:Y:S01]  /*12e40*/  LDC.64 R10, c[0x0][0x9e0] ;  /* 0x00027800ff0a7b82 */ /* 0x000f220000000a00 */
[----:B------:R-:W-:Y:S01]  /*12e50*/  IMAD.MOV.U32 R5, RZ, RZ, -0x60 ;  /* 0xffffffa0ff057424 */ /* 0x000fe200078e00ff */
[----:B------:R-:W-:Y:S01]  /*12e60*/  LOP3.LUT R22, R22, 0xffefffff, RZ, 0xc0, !PT ;  /* 0xffefffff16167812 */ /* 0x000fe200078ec0ff */
[----:B------:R-:W-:Y:S01]  /*12e70*/  ULDC UR4, c[0x0][0x9dc] ;  /* 0x0002770000047ab9 */ /* 0x000fe20000000800 */
[----:B0-----:R-:W-:-:S13]  /*12e80*/  ISETP.NE.AND P1, PT, R92, 0x1, PT ;  /* 0x000000015c00780c */ /* 0x001fda0003f25270 */
[----:B-1----:R-:W0:Y:S08]  /*12e90*/  @P1 LDC R3, c[0x0][0x44c] ;  /* 0x00011300ff031b82 */ /* 0x002e300000000800 */
[----:B------:R-:W1:Y:S01]  /*12ea0*/  @P1 LDC R6, c[0x0][0x450] ;  /* 0x00011400ff061b82 */ /* 0x000e620000000800 */
[----:B------:R-:W-:Y:S01]  /*12eb0*/  @P1 LOP3.LUT R22, R22, 0x100000, RZ, 0xfc, !PT ;  /* 0x0010000016161812 */ /* 0x000fe200078efcff */
[----:B------:R-:W-:-:S03]  /*12ec0*/  IMAD.U32 R9, RZ, RZ, UR4 ;  /* 0x00000004ff097e24 */ /* 0x000fc6000f8e00ff */
[----:B------:R-:W-:Y:S01]  /*12ed0*/  LOP3.LUT R22, R22, 0xfff7ffff, RZ, 0xc0, !PT ;  /* 0xfff7ffff16167812 */ /* 0x000fe200078ec0ff */
[----:B--2---:R-:W-:-:S04]  /*12ee0*/  IMAD.IADD R0, R0, 0x1, R90 ;  /* 0x0000000100007824 */ /* 0x004fc800078e025a */
[----:B0-----:R-:W-:-:S04]  /*12ef0*/  @P1 IMAD.HI.U32 R3, R0, R3, RZ ;  /* 0x0000000300031227 */ /* 0x001fc800078e00ff */
[----:B------:R-:W-:Y:S01]  /*12f00*/  IMAD.MOV.U32 R4, RZ, RZ, R0 ;  /* 0x000000ffff047224 */ /* 0x000fe200078e0000 */
[----:B-1----:R-:W-:Y:S01]  /*12f10*/  @P1 SHF.R.U32.HI R4, RZ, R6, R3 ;  /* 0x00000006ff041219 */ /* 0x002fe20000011603 */
[----:B------:R-:W-:-:S04]  /*12f20*/  VIADD R3, R7, 0x30840 ;  /* 0x0003084007037836 */ /* 0x000fc80000000000 */
[----:B------:R-:W0:Y:S01]  /*12f30*/  SHFL.IDX PT, R13, R4, RZ, 0x1c1f ;  /* 0x001c1fff040d7589 */ /* 0x000e2200000e0000 */
[----:B------:R-:W-:-:S04]  /*12f40*/  PRMT R3, R204, 0x654, R3 ;  /* 0x00000654cc037816 */ /* 0x000fc80000000003 */
[----:B------:R1:W-:Y:S01]  /*12f50*/  SYNCS.ARRIVE.TRANS64.RED.A1T0 RZ, [R3+URZ], RZ ;  /* 0x000000ff03ff79a7 */ /* 0x0003e2000810043f */
[C---:B------:R-:W-:Y:S01]  /*12f60*/  IMAD R0, R2.reuse, -0x60, R201 ;  /* 0xffffffa002007824 */ /* 0x040fe200078e02c9 */
[----:B----4-:R-:W-:Y:S01]  /*12f70*/  ISETP.GE.AND P1, PT, R11, 0x1, PT ;  /* 0x000000010b00780c */ /* 0x010fe20003f26270 */
[----:B-1----:R-:W-:-:S04]  /*12f80*/  IMAD R3, R2, R5, 0x61 ;  /* 0x0000006102037424 */ /* 0x002fc800078e0205 */
[----:B---3--:R-:W-:Y:S01]  /*12f90*/  IMAD R5, R8, -0x2, R3 ;  /* 0xfffffffe08057824 */ /* 0x008fe200078e0203 */
[----:B------:R-:W-:Y:S02]  /*12fa0*/  IADD3 R0, R0, 0x60, RZ ;  /* 0x0000006000007810 */ /* 0x000fe40007ffe0ff */
[----:B------:R-:W-:Y:S02]  /*12fb0*/  LOP3.LUT R6, RZ, R9, RZ, 0x33, !PT ;  /* 0x00000009ff067212 */ /* 0x000fe400078e33ff */
[----:B------:R-:W-:Y:S01]  /*12fc0*/  IADD3 R7, -R200, R5, R201 ;  /* 0x00000005c8077210 */ /* 0x000fe20007ffe1c9 */
[----:B------:R-:W-:-:S04]  /*12fd0*/  IMAD R12, R8, -0x2, R0 ;  /* 0xfffffffe080c7824 */ /* 0x000fc800078e0200 */
[C---:B------:R-:W-:Y:S02]  /*12fe0*/  IMAD.IADD R75, R7.reuse, 0x1, R10 ;  /* 0x00000001074b7824 */ /* 0x040fe400078e020a */
[----:B------:R-:W-:Y:S01]  /*12ff0*/  IMAD.IADD R14, R7, 0x1, R6 ;  /* 0x00000001070e7824 */ /* 0x000fe200078e0206 */
[----:B------:R-:W-:Y:S01]  /*13000*/  @P1 LOP3.LUT R22, R22, 0x80000, RZ, 0xfc, !PT ;  /* 0x0008000016161812 */ /* 0x000fe200078efcff */
[----:B------:R-:W-:Y:S01]  /*13010*/  VIADD R20, R3, 0xffffffff ;  /* 0xffffffff03147836 */ /* 0x000fe20000000000 */
[----:B0-----:R-:W-:Y:S01]  /*13020*/  VIADDMNMX R0, R13, R75, R12, PT ;  /* 0x0000004b0d007246 */ /* 0x001fe2000380010c */
[----:B------:R-:W-:Y:S02]  /*13030*/  VIADD R72, R5, 0xffffffff ;  /* 0xffffffff05487836 */ /* 0x000fe40000000000 */
[----:B------:R-:W-:Y:S01]  /*13040*/  IMAD.IADD R6, R14, 0x1, R13 ;  /* 0x000000010e067824 */ /* 0x000fe200078e020d */
        /* <DEDUP_REMOVED lines=12> */
.L_x_5060:
[----:B------:R-:W-:-:S13]  /*13110*/  ISETP.NE.AND P1, PT, R11, 0x1, PT ;  /* 0x000000010b00780c */ /* 0x000fda0003f25270 */
[----:B------:R-:W0:Y:S02]  /*13120*/  @P1 LDC.64 R76, c[0x0][0x9e8] ;  /* 0x00027a00ff4c1b82 */ /* 0x000e240000000a00 */
[----:B0-----:R-:W-:-:S05]  /*13130*/  @P1 IMAD.HI.U32 R8, R3, R76, RZ ;  /* 0x0000004c03081227 */ /* 0x001fca00078e00ff */
[----:B------:R-:W-:-:S07]  /*13140*/  @P1 SHF.R.U32.HI R3, RZ, R77, R8 ;  /* 0x0000004dff031219 */ /* 0x000fce0000011608 */
.L_x_5061:
[----:B------:R-:W-:Y:S05]  /*13150*/  BSYNC B0 ;  /* 0x0000000000007941 */ /* 0x000fea0003800000 */
.L_x_5059:
[----:B------:R-:W-:-:S05]  /*13160*/  IMAD R3, R3, R11, R72 ;  /* 0x0000000b03037224 */ /* 0x000fca00078e0248 */
[----:B------:R-:W-:Y:S02]  /*13170*/  VIMNMX R6, R6, R3, !PT ;  /* 0x0000000306067248 */ /* 0x000fe40007fe0100 */
[----:B------:R-:W-:-:S07]  /*13180*/  VIADDMNMX R0, R3, R11, R0, PT ;  /* 0x0000000b03007246 */ /* 0x000fce0003800100 */
.L_x_5058:
[C---:B------:R-:W-:Y:S02]  /*13190*/  ISETP.GE.AND P6, PT, R20.reuse, 0x9, PT ;  /* 0x000000091400780c */ /* 0x040fe40003fc6270 */
[----:B------:R-:W-:Y:S02]  /*131a0*/  ISETP.GE.AND P1, PT, R20, 0x2, PT ;  /* 0x000000021400780c */ /* 0x000fe40003f26270 */
        /* <DEDUP_REMOVED lines=11> */
[----:B------:R-:W-:Y:S01]  /*13260*/  ISETP.GT.AND P2, PT, R6, 0x10, !P3 ;  /* 0x000000100600780c */ /* 0x000fe20005f44270 */
[----:B------:R-:W0:Y:S01]  /*13270*/  SHFL.IDX PT, R29, R4, 0x1, 0x1c1f ;  /* 0x003c1f00041d7f89 */ /* 0x000e2200000e0000 */
        /* <DEDUP_REMOVED lines=84> */
[----:B------:R-:W-:Y:S02]  /*137c0*/  ISETP.GE.AND P2, PT, R20, 0x52, PT ;  /* 0x000000521400780c */ /* 0x000fe40003f46270 */
[----:B0-----:R-:W-:Y:S02]  /*137d0*/  IADD3 R8, R14, R29, RZ ;  /* 0x0000001d0e087210 */ /* 0x001fe40007ffe0ff */
        /* <DEDUP_REMOVED lines=14> */
[----:B------:R-:W-:Y:S02]  /*138c0*/  VIADDMNMX R6, R29, R75, R12, PT ;  /* 0x0000004b1d067246 */ /* 0x000fe4000380010c */
[----:B------:R-:W-:-:S04]  /*138d0*/  ISETP.LT.OR P5, PT, R0, 0x5a, P5 ;  /* 0x0000005a0000780c */ /* 0x000fc80002fa1670 */
        /* <DEDUP_REMOVED lines=14> */
.L_x_5064:
[----:B------:R-:W-:-:S13]  /*139c0*/  ISETP.NE.AND P5, PT, R11, 0x1, PT ;  /* 0x000000010b00780c */ /* 0x000fda0003fa5270 */
[----:B------:R-:W0:Y:S02]  /*139d0*/  @P5 LDC.64 R28, c[0x0][0x9e8] ;  /* 0x00027a00ff1c5b82 */ /* 0x000e240000000a00 */
[----:B0-----:R-:W-:-:S05]  /*139e0*/  @P5 IMAD.HI.U32 R28, R0, R28, RZ ;  /* 0x0000001c001c5227 */ /* 0x001fca00078e00ff */
[----:B------:R-:W-:-:S07]  /*139f0*/  @P5 SHF.R.U32.HI R0, RZ, R29, R28 ;  /* 0x0000001dff005219 */ /* 0x000fce000001161c */
.L_x_5065:
[----:B------:R-:W-:Y:S05]  /*13a00*/  BSYNC B0 ;  /* 0x0000000000007941 */ /* 0x000fea0003800000 */
.L_x_5063:
[----:B------:R-:W-:-:S05]  /*13a10*/  IMAD R29, R0, R11, R72 ;  /* 0x0000000b001d7224 */ /* 0x000fca00078e0248 */
[----:B------:R-:W-:Y:S02]  /*13a20*/  VIMNMX R8, R8, R29, !PT ;  /* 0x0000001d08087248 */ /* 0x000fe40007fe0100 */
[----:B------:R-:W-:-:S07]  /*13a30*/  VIADDMNMX R6, R29, R11, R6, PT ;  /* 0x0000000b1d067246 */ /* 0x000fce0003800106 */
.L_x_5062:
        /* <DEDUP_REMOVED lines=31> */
[----:B------:R-:W-:Y:S01]  /*13c30*/  FSEL R37, R38, -INF , !P1 ;  /* 0xff80000026257808 */ /* 0x000fe20004800000 */
[----:B------:R-:W-:Y:S01]  /*13c40*/  IMAD.MOV.U32 R38, RZ, RZ, R90 ;  /* 0x000000ffff267224 */ /* 0x000fe200078e005a */
        /* <DEDUP_REMOVED lines=34> */
[----:B------:R-:W-:Y:S01]  /*13e70*/  FMNMX.FTZ R12, R69, R0, !PT ;  /* 0x00000000450c7209 */ /* 0x000fe20007810000 */
[----:B------:R-:W-:Y:S01]  /*13e80*/  IMAD.U32 R0, RZ, RZ, UR4 ;  /* 0x00000004ff007e24 */ /* 0x000fe2000f8e00ff */
[----:B------:R-:W-:-:S02]  /*13e90*/  ISETP.GT.AND P1, PT, R8, 0x30, !P1 ;  /* 0x000000300800780c */ /* 0x000fc40004f24270 */
[----:B------:R-:W-:Y:S01]  /*13ea0*/  ISETP.NE.AND P5, PT, R83, RZ, PT ;  /* 0x000000ff5300720c */ /* 0x000fe20003fa5270 */
[----:B------:R-:W0:Y:S01]  /*13eb0*/  SHFL.BFLY PT, R101, R12, 0x2, 0x1f ;  /* 0x0c401f000c657f89 */ /* 0x000e2200000e0000 */
[----:B------:R-:W-:Y:S02]  /*13ec0*/  ISETP.LT.OR P1, PT, R6, 0x31, P1 ;  /* 0x000000310600780c */ /* 0x000fe40000f21670 */
[----:B------:R-:W-:Y:S02]  /*13ed0*/  ISETP.GT.AND P4, PT, R8, RZ, !P4 ;  /* 0x000000ff0800720c */ /* 0x000fe40006784270 */
[----:B------:R-:W-:Y:S02]  /*13ee0*/  FSEL R83, R50, -INF , !P1 ;  /* 0xff80000032537808 */ /* 0x000fe40004800000 */
[----:B------:R-:W-:Y:S02]  /*13ef0*/  ISETP.NE.AND P1, PT, R48, RZ, PT ;  /* 0x000000ff3000720c */ /* 0x000fe40003f25270 */
[----:B------:R-:W-:-:S02]  /*13f00*/  ISETP.LT.OR P4, PT, R6, 0x1, P4 ;  /* 0x000000010600780c */ /* 0x000fc40002781670 */
[----:B------:R-:W-:Y:S02]  /*13f10*/  ISETP.GT.AND P1, PT, R8, 0x31, !P1 ;  /* 0x000000310800780c */ /* 0x000fe40004f24270 */
[----:B------:R-:W-:Y:S02]  /*13f20*/  FSEL R26, R26, -INF , !P4 ;  /* 0xff8000001a1a7808 */ /* 0x000fe40006000000 */
[----:B------:R-:W-:Y:S02]  /*13f30*/  ISETP.LT.OR P1, PT, R6, 0x32, P1 ;  /* 0x000000320600780c */ /* 0x000fe40000f21670 */
[----:B------:R-:W-:Y:S02]  /*13f40*/  ISETP.NE.AND P6, PT, R56, RZ, PT ;  /* 0x000000ff3800720c */ /* 0x000fe40003fc5270 */
[----:B------:R-:W-:Y:S02]  /*13f50*/  FSEL R51, R51, -INF , !P1 ;  /* 0xff80000033337808 */ /* 0x000fe40004800000 */
[----:B------:R-:W-:-:S02]  /*13f60*/  ISETP.NE.AND P1, PT, R84, RZ, PT ;  /* 0x000000ff5400720c */ /* 0x000fc40003f25270 */
[C---:B------:R-:W-:Y:S02]  /*13f70*/  ISETP.GT.AND P2, PT, R8.reuse, 0x51, !P2 ;  /* 0x000000510800780c */ /* 0x040fe40005744270 */
[----:B------:R-:W-:Y:S02]  /*13f80*/  ISETP.GT.AND P1, PT, R8, 0x38, !P1 ;  /* 0x000000380800780c */ /* 0x000fe40004f24270 */
[----:B0-----:R-:W-:Y:S02]  /*13f90*/  FMNMX.FTZ R101, R12, R101, !PT ;  /* 0x000000650c657209 */ /* 0x001fe40007810000 */
[----:B------:R-:W-:Y:S02]  /*13fa0*/  FMNMX.FTZ R12, R26, R33, !PT ;  /* 0x000000211a0c7209 */ /* 0x000fe40007810000 */
[----:B------:R-:W-:Y:S01]  /*13fb0*/  ISETP.LT.OR P1, PT, R6, 0x39, P1 ;  /* 0x000000390600780c */ /* 0x000fe20000f21670 */
[----:B------:R-:W0:Y:S01]  /*13fc0*/  SHFL.BFLY PT, R4, R101, 0x1, 0x1f ;  /* 0x0c201f0065047f89 */ /* 0x000e2200000e0000 */
        /* <DEDUP_REMOVED lines=21> */
[----:B------:R-:W-:Y:S02]  /*14120*/  FMNMX.FTZ R12, R47, R12, !PT ;  /* 0x0000000c2f0c7209 */ /* 0x000fe40007810000 */
[----:B------:R-:W-:Y:S02]  /*14130*/  ISETP.GT.AND P1, PT, R8, 0x48, !P5 ;  /* 0x000000480800780c */ /* 0x000fe40006f24270 */
[----:B0-----:R-:W-:Y:S02]  /*14140*/  FMNMX.FTZ R4, R101, R4, !PT ;  /* 0x0000000465047209 */ /* 0x001fe40007810000 */
[----:B------:R-:W-:-:S02]  /*14150*/  FMNMX.FTZ R12, R83, R12, !PT ;  /* 0x0000000c530c7209 */ /* 0x000fc40007810000 */
[----:B------:R-:W-:Y:S01]  /*14160*/  ISETP.LT.OR P1, PT, R6, 0x49, P1 ;  /* 0x000000490600780c */ /* 0x000fe20000f21670 */
[----:B------:R-:W-:Y:S01]  /*14170*/  FMUL.FTZ R14, R4, R0 ;  /* 0x00000000040e7220 */ /* 0x000fe20000410000 */
[----:B------:R-:W-:Y:S02]  /*14180*/  FMNMX.FTZ R12, R51, R12, !PT ;  /* 0x0000000c330c7209 */ /* 0x000fe40007810000 */
[----:B------:R-:W-:Y:S02]  /*14190*/  FSEL R91, R62, -INF , !P1 ;  /* 0xff8000003e5b7808 */ /* 0x000fe40004800000 */
[----:B------:R-:W-:Y:S02]  /*141a0*/  FSETP.NEU.FTZ.AND P1, PT, R4, -INF , PT ;  /* 0xff8000000400780b */ /* 0x000fe40003f3d000 */
[----:B------:R-:W-:Y:S02]  /*141b0*/  ISETP.NE.AND P5, PT, R60, RZ, PT ;  /* 0x000000ff3c00720c */ /* 0x000fe40003fa5270 */
[----:B------:R-:W-:-:S02]  /*141c0*/  FMNMX.FTZ R12, R87, R12, !PT ;  /* 0x0000000c570c7209 */ /* 0x000fc40007810000 */
        /* <DEDUP_REMOVED lines=11> */
[-CC-:B------:R-:W-:Y:S01]  /*14280*/  FFMA.FTZ R93, R93, R0.reuse, -R14.reuse ;  /* 0x000000005d5d7223 */ /* 0x180fe2000001080e */
[----:B------:R-:W-:Y:S01]  /*14290*/  ISETP.GT.AND P1, PT, R8, 0x50, !P6 ;  /* 0x000000500800780c */ /* 0x000fe20007724270 */
[--C-:B------:R-:W-:Y:S01]  /*142a0*/  FFMA.FTZ R190, R99, R0, -R14.reuse ;  /* 0x0000000063be7223 */ /* 0x100fe2000001080e */
[----:B------:R-:W-:Y:S01]  /*142b0*/  FMNMX.FTZ R12, R59, R12, !PT ;  /* 0x0000000c3b0c7209 */ /* 0x000fe20007810000 */
[----:B------:R-:W-:Y:S01]  /*142c0*/  MUFU.EX2 R188, R188 ;  /* 0x000000bc00bc7308 */ /* 0x000fe20000000800 */
[----:B------:R-:W-:Y:S01]  /*142d0*/  ISETP.LT.OR P1, PT, R6, 0x51, P1 ;  /* 0x000000510600780c */ /* 0x000fe20000f21670 */
[--C-:B------:R-:W-:Y:S01]  /*142e0*/  FFMA.FTZ R95, R95, R0, -R14.reuse ;  /* 0x000000005f5f7223 */ /* 0x100fe2000001080e */
[----:B------:R-:W-:Y:S01]  /*142f0*/  FMNMX.FTZ R12, R91, R12, !PT ;  /* 0x0000000c5b0c7209 */ /* 0x000fe20007810000 */
[-CC-:B------:R-:W-:Y:S01]  /*14300*/  FFMA.FTZ R184, R97, R0.reuse, -R14.reuse ;  /* 0x0000000061b87223 */ /* 0x180fe2000001080e */
[----:B------:R-:W-:Y:S01]  /*14310*/  ISETP.NE.AND P5, PT, R20, RZ, PT ;  /* 0x000000ff1400720c */ /* 0x000fe20003fa5270 */
[-CC-:B------:R-:W-:Y:S01]  /*14320*/  FFMA.FTZ R85, R85, R0.reuse, -R14.reuse ;  /* 0x0000000055557223 */ /* 0x180fe2000001080e */
[----:B------:R-:W-:Y:S01]  /*14330*/  ISETP.GT.AND P3, PT, R8, 0x58, !P3 ;  /* 0x000000580800780c */ /* 0x000fe20005f64270 */
[----:B------:R-:W0:Y:S01]  /*14340*/  MUFU.EX2 R93, R93 ;  /* 0x0000005d005d7308 */ /* 0x000e220000000800 */
[----:B------:R-:W-:Y:S01]  /*14350*/  ISETP.LT.OR P2, PT, R6, 0x52, P2 ;  /* 0x000000520600780c */ /* 0x000fe20001741670 */
[-CC-:B------:R-:W-:Y:S01]  /*14360*/  FFMA.FTZ R77, R77, R0.reuse, -R14.reuse ;  /* 0x000000004d4d7223 */ /* 0x180fe2000001080e */
[----:B------:R-:W-:Y:S01]  /*14370*/  FSEL R73, R66, -INF , !P1 ;  /* 0xff80000042497808 */ /* 0x000fe20004800000 */
[--C-:B------:R-:W-:Y:S01]  /*14380*/  FFMA.FTZ R41, R41, R0, -R14.reuse ;  /* 0x0000000029297223 */ /* 0x100fe2000001080e */
[----:B------:R-:W-:Y:S01]  /*14390*/  FMNMX.FTZ R12, R63, R12, !PT ;  /* 0x0000000c3f0c7209 */ /* 0x000fe20007810000 */
[-CC-:B------:R-:W-:Y:S01]  /*143a0*/  FFMA.FTZ R176, R21, R0.reuse, -R14.reuse ;  /* 0x0000000015b07223 */ /* 0x180fe2000001080e */
[----:B------:R-:W-:Y:S01]  /*143b0*/  ISETP.GT.AND P4, PT, R8, 0x59, !P5 ;  /* 0x000000590800780c */ /* 0x000fe20006f84270 */
[----:B------:R-:W1:Y:S01]  /*143c0*/  MUFU.EX2 R190, R190 ;  /* 0x000000be00be7308 */ /* 0x000e620000000800 */
[C---:B------:R-:W-:Y:S01]  /*143d0*/  ISETP.LT.OR P3, PT, R6.reuse, 0x59, P3 ;  /* 0x000000590600780c */ /* 0x040fe20001f61670 */
[-CC-:B------:R-:W-:Y:S01]  /*143e0*/  FFMA.FTZ R178, R7, R0.reuse, -R14.reuse ;  /* 0x0000000007b27223 */ /* 0x180fe2000001080e */
[----:B------:R-:W-:Y:S01]  /*143f0*/  FSEL R67, R67, -INF , !P2 ;  /* 0xff80000043437808 */ /* 0x000fe20005000000 */
[--C-:B------:R-:W-:Y:S01]  /*14400*/  FFMA.FTZ R172, R15, R0, -R14.reuse ;  /* 0x000000000fac7223 */ /* 0x100fe2000001080e */
[----:B------:R-:W-:Y:S01]  /*14410*/  FMNMX.FTZ R12, R73, R12, !PT ;  /* 0x0000000c490c7209 */ /* 0x000fe20007810000 */
[-CC-:B------:R-:W-:Y:S01]  /*14420*/  FFMA.FTZ R174, R25, R0.reuse, -R14.reuse ;  /* 0x0000000019ae7223 */ /* 0x180fe2000001080e */
[----:B------:R-:W-:Y:S01]  /*14430*/  ISETP.LT.OR P4, PT, R6, 0x5a, P4 ;  /* 0x0000005a0600780c */ /* 0x000fe20002781670 */
[----:B------:R-:W2:Y:S01]  /*14440*/  MUFU.EX2 R95, R95 ;  /* 0x0000005f005f7308 */ /* 0x000ea20000000800 */
[----:B------:R-:W-:Y:S01]  /*14450*/  FSEL R81, R70, -INF , !P3 ;  /* 0xff80000046517808 */ /* 0x000fe20005800000 */
[--C-:B------:R-:W-:Y:S01]  /*14460*/  FFMA.FTZ R168, R13, R0, -R14.reuse ;  /* 0x000000000da87223 */ /* 0x100fe2000001080e */
[----:B------:R-:W-:Y:S01]  /*14470*/  FMNMX.FTZ R12, R67, R12, !PT ;  /* 0x0000000c430c7209 */ /* 0x000fe20007810000 */
[-CC-:B------:R-:W-:Y:S01]  /*14480*/  FFMA.FTZ R170, R5, R0.reuse, -R14.reuse ;  /* 0x0000000005aa7223 */ /* 0x180fe2000001080e */
[----:B------:R-:W-:Y:S01]  /*14490*/  FSEL R71, R71, -INF , !P4 ;  /* 0xff80000047477808 */ /* 0x000fe20006000000 */
[--C-:B------:R-:W-:Y:S01]  /*144a0*/  FFMA.FTZ R45, R45, R0, -R14.reuse ;  /* 0x000000002d2d7223 */ /* 0x100fe2000001080e */
[----:B------:R-:W-:Y:S01]  /*144b0*/  FMNMX.FTZ R12, R81, R12, !PT ;  /* 0x0000000c510c7209 */ /* 0x000fe20007810000 */
[----:B------:R-:W3:Y:S01]  /*144c0*/  MUFU.EX2 R184, R184 ;  /* 0x000000b800b87308 */ /* 0x000ee20000000800 */
[-CC-:B------:R-:W-:Y:S01]  /*144d0*/  FFMA.FTZ R21, R49, R0.reuse, -R14.reuse ;  /* 0x0000000031157223 */ /* 0x180fe2000001080e */
[--C-:B------:R-:W-:Y:S01]  /*144e0*/  FFMA.FTZ R7, R53, R0, -R14.reuse ;  /* 0x0000000035077223 */ /* 0x100fe2000001080e */
[----:B------:R-:W-:Y:S01]  /*144f0*/  FMNMX.FTZ R12, R71, R12, !PT ;  /* 0x0000000c470c7209 */ /* 0x000fe20007810000 */
[-CC-:B------:R-:W-:Y:S01]  /*14500*/  FFMA.FTZ R15, R57, R0.reuse, -R14.reuse ;  /* 0x00000000390f7223 */ /* 0x180fe2000001080e */
[-CC-:B------:R-:W-:Y:S01]  /*14510*/  FFMA.FTZ R25, R61, R0.reuse, -R14.reuse ;  /* 0x000000003d197223 */ /* 0x180fe2000001080e */
[-CC-:B------:R-:W-:Y:S01]  /*14520*/  FFMA.FTZ R13, R65, R0.reuse, -R14.reuse ;  /* 0x00000000410d7223 */ /* 0x180fe2000001080e */
[----:B------:R-:W-:Y:S01]  /*14530*/  FFMA.FTZ R5, R69, R0, -R14 ;  /* 0x0000000045057223 */ /* 0x000fe2000001080e */
[----:B------:R-:W4:Y:S01]  /*14540*/  SHFL.BFLY PT, R3, R12, 0x2, 0x1f ;  /* 0x0c401f000c037f89 */ /* 0x000f2200000e0000 */
[----:B------:R-:W5:Y:S01]  /*14550*/  MUFU.EX2 R85, R85 ;  /* 0x0000005500557308 */ /* 0x000f620000000800 */
[----:B------:R-:W-:-:S07]  /*14560*/  ISETP.NE.AND P5, PT, R92, 0x1, PT ;  /* 0x000000015c00780c */ /* 0x000fce0003fa5270 */
[----:B------:R-:W5:Y:S06]  /*14570*/  MUFU.EX2 R186, R186 ;  /* 0x000000ba00ba7308 */ /* 0x000f6c0000000800 */
[----:B------:R-:W5:Y:S02]  /*14580*/  @P5 LDC R40, c[0x0][0x450] ;  /* 0x00011400ff285b82 */ /* 0x000f640000000800 */
[----:B------:R-:W5:Y:S01]  /*14590*/  MUFU.EX2 R77, R77 ;  /* 0x0000004d004d7308 */ /* 0x000f620000000800 */
[----:B----4-:R-:W-:-:S07]  /*145a0*/  FMNMX.FTZ R6, R12, R3, !PT ;  /* 0x000000030c067209 */ /* 0x010fce0007810000 */
[----:B------:R-:W-:Y:S01]  /*145b0*/  MUFU.EX2 R180, R180 ;  /* 0x000000b400b47308 */ /* 0x000fe20000000800 */
[----:B------:R-:W4:Y:S07]  /*145c0*/  SHFL.BFLY PT, R3, R6, 0x1, 0x1f ;  /* 0x0c201f0006037f89 */ /* 0x000f2e00000e0000 */
[----:B------:R-:W-:Y:S08]  /*145d0*/  MUFU.EX2 R41, R41 ;  /* 0x0000002900297308 */ /* 0x000ff00000000800 */
[----:B------:R-:W-:Y:S08]  /*145e0*/  MUFU.EX2 R182, R182 ;  /* 0x000000b600b67308 */ /* 0x000ff00000000800 */
[----:B------:R-:W-:Y:S01]  /*145f0*/  MUFU.EX2 R45, R45 ;  /* 0x0000002d002d7308 */ /* 0x000fe20000000800 */
[----:B----4-:R-:W-:-:S04]  /*14600*/  FMNMX.FTZ R3, R6, R3, !PT ;  /* 0x0000000306037209 */ /* 0x010fc80007810000 */
[C---:B------:R-:W-:Y:S01]  /*14610*/  FSETP.NEU.FTZ.AND P1, PT, R3.reuse, -INF , PT ;  /* 0xff8000000300780b */ /* 0x040fe20003f3d000 */
[----:B------:R-:W-:Y:S02]  /*14620*/  FMUL.FTZ R6, R3, R0 ;  /* 0x0000000003067220 */ /* 0x000fe40000410000 */
[----:B------:R-:W-:Y:S03]  /*14630*/  MUFU.EX2 R176, R176 ;  /* 0x000000b000b07308 */ /* 0x000fe60000000800 */
[----:B------:R-:W-:-:S05]  /*14640*/  FSEL R8, R6, RZ, P1 ;  /* 0x000000ff06087208 */ /* 0x000fca0000800000 */
[----:B------:R-:W-:Y:S01]  /*14650*/  MUFU.EX2 R21, R21 ;  /* 0x0000001500157308 */ /* 0x000fe20000000800 */
[-CC-:B------:R-:W-:Y:S01]  /*14660*/  FFMA.FTZ R189, R26, R0.reuse, -R8.reuse ;  /* 0x000000001abd7223 */ /* 0x180fe20000010808 */
[-CC-:B------:R-:W-:Y:S01]  /*14670*/  FFMA.FTZ R6, R33, R0.reuse, -R8.reuse ;  /* 0x0000000021067223 */ /* 0x180fe20000010808 */
[-CC-:B------:R-:W-:Y:S01]  /*14680*/  FFMA.FTZ R191, R27, R0.reuse, -R8.reuse ;  /* 0x000000001bbf7223 */ /* 0x180fe20000010808 */
[-CC-:B------:R-:W-:Y:S01]  /*14690*/  FFMA.FTZ R12, R31, R0.reuse, -R8.reuse ;  /* 0x000000001f0c7223 */ /* 0x180fe20000010808 */
[----:B0-----:R-:W-:Y:S01]  /*146a0*/  FADD.FTZ R27, R188, R93 ;  /* 0x0000005dbc1b7221 */ /* 0x001fe20000010000 */
[-CC-:B------:R-:W-:Y:S01]  /*146b0*/  FFMA.FTZ R185, R29, R0.reuse, -R8.reuse ;  /* 0x000000001db97223 */ /* 0x180fe20000010808 */
[-CC-:B------:R-:W-:Y:S01]  /*146c0*/  FFMA.FTZ R35, R35, R0.reuse, -R8.reuse ;  /* 0x0000000023237223 */ /* 0x180fe20000010808 */
[----:B------:R-:W-:Y:S01]  /*146d0*/  MUFU.EX2 R189, R189 ;  /* 0x000000bd00bd7308 */ /* 0x000fe20000000800 */
[----:B-1----:R-:W-:Y:S01]  /*146e0*/  FADD.FTZ R30, R190, R27 ;  /* 0x0000001bbe1e7221 */ /* 0x002fe20000010000 */
[-CC-:B------:R-:W-:Y:S01]  /*146f0*/  FFMA.FTZ R37, R37, R0.reuse, -R8.reuse ;  /* 0x0000000025257223 */ /* 0x180fe20000010808 */
[-CC-:B------:R-:W-:Y:S01]  /*14700*/  FFMA.FTZ R39, R39, R0.reuse, -R8.reuse ;  /* 0x0000000027277223 */ /* 0x180fe20000010808 */
[-C--:B------:R-:W-:Y:S01]  /*14710*/  FFMA.FTZ R75, R75, R0.reuse, -R8 ;  /* 0x000000004b4b7223 */ /* 0x080fe20000010808 */
[----:B--2---:R-:W-:Y:S01]  /*14720*/  FADD.FTZ R27, R95, R30 ;  /* 0x0000001e5f1b7221 */ /* 0x004fe20000010000 */
[-CC-:B------:R-:W-:Y:S01]  /*14730*/  FFMA.FTZ R43, R43, R0.reuse, -R8.reuse ;  /* 0x000000002b2b7223 */ /* 0x180fe20000010808 */
[-CC-:B------:R-:W-:Y:S01]  /*14740*/  FFMA.FTZ R79, R79, R0.reuse, -R8.reuse ;  /* 0x000000004f4f7223 */ /* 0x180fe20000010808 */
[----:B------:R-:W0:Y:S01]  /*14750*/  MUFU.EX2 R6, R6 ;  /* 0x0000000600067308 */ /* 0x000e220000000800 */
[----:B---3--:R-:W-:Y:S01]  /*14760*/  FADD.FTZ R32, R184, R27 ;  /* 0x0000001bb8207221 */ /* 0x008fe20000010000 */
[-CC-:B------:R-:W-:Y:S01]  /*14770*/  FFMA.FTZ R47, R47, R0.reuse, -R8.reuse ;  /* 0x000000002f2f7223 */ /* 0x180fe20000010808 */
[----:B------:R-:W1:Y:S01]  /*14780*/  @P5 LDC R31, c[0x0][0x44c] ;  /* 0x00011300ff1f5b82 */ /* 0x000e620000000800 */
[-C--:B------:R-:W-:Y:S01]  /*14790*/  FFMA.FTZ R83, R83, R0.reuse, -R8 ;  /* 0x0000000053537223 */ /* 0x080fe20000010808 */
[----:B-----5:R-:W-:Y:S01]  /*147a0*/  FADD.FTZ R29, R85, R32 ;  /* 0x00000020551d7221 */ /* 0x020fe20000010000 */
[-CC-:B------:R-:W-:Y:S01]  /*147b0*/  FFMA.FTZ R51, R51, R0.reuse, -R8.reuse ;  /* 0x0000000033337223 */ /* 0x180fe20000010808 */
[-CC-:B------:R-:W-:Y:S01]  /*147c0*/  FFMA.FTZ R87, R87, R0.reuse, -R8.reuse ;  /* 0x0000000057577223 */ /* 0x180fe20000010808 */
[----:B------:R-:W2:Y:S01]  /*147d0*/  MUFU.EX2 R191, R191 ;  /* 0x000000bf00bf7308 */ /* 0x000ea20000000800 */
[----:B------:R-:W-:Y:S01]  /*147e0*/  FADD.FTZ R34, R186, R29 ;  /* 0x0000001dba227221 */ /* 0x000fe20000010000 */
[-CC-:B------:R-:W-:Y:S01]  /*147f0*/  FFMA.FTZ R55, R55, R0.reuse, -R8.reuse ;  /* 0x0000000037377223 */ /* 0x180fe20000010808 */
[-CC-:B------:R-:W-:Y:S01]  /*14800*/  FFMA.FTZ R89, R89, R0.reuse, -R8.reuse ;  /* 0x0000000059597223 */ /* 0x180fe20000010808 */
[-C--:B------:R-:W-:Y:S01]  /*14810*/  FFMA.FTZ R59, R59, R0.reuse, -R8 ;  /* 0x000000003b3b7223 */ /* 0x080fe20000010808 */
[----:B------:R-:W-:Y:S01]  /*14820*/  FADD.FTZ R29, R77, R34 ;  /* 0x000000224d1d7221 */ /* 0x000fe20000010000 */
[-CC-:B------:R-:W-:Y:S01]  /*14830*/  FFMA.FTZ R91, R91, R0.reuse, -R8.reuse ;  /* 0x000000005b5b7223 */ /* 0x180fe20000010808 */
[-C--:B------:R-:W-:Y:S01]  /*14840*/  FFMA.FTZ R63, R63, R0.reuse, -R8 ;  /* 0x000000003f3f7223 */ /* 0x080fe20000010808 */
[----:B------:R-:W3:Y:S01]  /*14850*/  MUFU.EX2 R12, R12 ;  /* 0x0000000c000c7308 */ /* 0x000ee20000000800 */
[----:B0-----:R-:W-:Y:S01]  /*14860*/  FADD.FTZ R30, R189, R6 ;  /* 0x00000006bd1e7221 */ /* 0x001fe20000010000 */
[----:B------:R-:W-:Y:S01]  /*14870*/  FADD.FTZ R34, R180, R29 ;  /* 0x0000001db4227221 */ /* 0x000fe20000010000 */
[-CC-:B------:R-:W-:Y:S01]  /*14880*/  FFMA.FTZ R73, R73, R0.reuse, -R8.reuse ;  /* 0x0000000049497223 */ /* 0x180fe20000010808 */
[-CC-:B------:R-:W-:Y:S01]  /*14890*/  FFMA.FTZ R67, R67, R0.reuse, -R8.reuse ;  /* 0x0000000043437223 */ /* 0x180fe20000010808 */
[-C--:B------:R-:W-:Y:S01]  /*148a0*/  FFMA.FTZ R81, R81, R0.reuse, -R8 ;  /* 0x0000000051517223 */ /* 0x080fe20000010808 */
[----:B------:R-:W-:Y:S01]  /*148b0*/  FADD.FTZ R29, R41, R34 ;  /* 0x00000022291d7221 */ /* 0x000fe20000010000 */
[----:B------:R-:W-:Y:S01]  /*148c0*/  FFMA.FTZ R71, R71, R0, -R8 ;  /* 0x0000000047477223 */ /* 0x000fe20000010808 */
[----:B------:R-:W0:Y:S01]  /*148d0*/  MUFU.EX2 R185, R185 ;  /* 0x000000b900b97308 */ /* 0x000e220000000800 */
[----:B--2---:R-:W-:Y:S01]  /*148e0*/  FADD.FTZ R27, R191, R30 ;  /* 0x0000001ebf1b7221 */ /* 0x004fe20000010000 */
[----:B------:R-:W-:Y:S01]  /*148f0*/  FADD.FTZ R36, R182, R29 ;  /* 0x0000001db6247221 */ /* 0x000fe20000010000 */
[----:B-1----:R-:W-:Y:S01]  /*14900*/  @P5 IMAD.HI.U32 R31, R90, R31, RZ ;  /* 0x0000001f5a1f5227 */ /* 0x002fe200078e00ff */
[----:B------:R-:W-:-:S03]  /*14910*/  F2FP.F16.F32.PACK_AB R189, R6, R189 ;  /* 0x000000bd06bd723e */ /* 0x000fc600000000ff */
[----:B------:R-:W-:Y:S01]  /*14920*/  FADD.FTZ R29, R45, R36 ;  /* 0x000000242d1d7221 */ /* 0x000fe20000010000 */
[----:B------:R-:W-:Y:S01]  /*14930*/  F2FP.F16.F32.PACK_AB R188, R93, R188 ;  /* 0x000000bc5dbc723e */ /* 0x000fe200000000ff */
[----:B------:R-:W1:Y:S01]  /*14940*/  MUFU.EX2 R14, R35 ;  /* 0x00000023000e7308 */ /* 0x000e620000000800 */
[----:B---3--:R-:W-:Y:S01]  /*14950*/  FADD.FTZ R32, R12, R27 ;  /* 0x0000001b0c207221 */ /* 0x008fe20000010000 */
[----:B------:R-:W-:Y:S01]  /*14960*/  FADD.FTZ R36, R176, R29 ;  /* 0x0000001db0247221 */ /* 0x000fe20000010000 */
[----:B------:R-:W-:Y:S02]  /*14970*/  @P5 SHF.R.U32.HI R38, RZ, R40, R31 ;  /* 0x00000028ff265219 */ /* 0x000fe4000001161f */
[C---:B------:R-:W-:Y:S01]  /*14980*/  F2FP.F16.F32.PACK_AB R176, R21.reuse, R176 ;  /* 0x000000b015b0723e */ /* 0x040fe200000000ff */
[----:B------:R-:W-:Y:S01]  /*14990*/  FADD.FTZ R29, R21, R36 ;  /* 0x00000024151d7221 */ /* 0x000fe20000010000 */
[----:B------:R-:W-:Y:S01]  /*149a0*/  ISETP.GE.AND P5, PT, R11, 0x1, PT ;  /* 0x000000010b00780c */ /* 0x000fe20003fa6270 */
[----:B------:R-:W2:Y:S01]  /*149b0*/  MUFU.EX2 R37, R37 ;  /* 0x0000002500257308 */ /* 0x000ea20000000800 */
[----:B0-----:R-:W-:Y:S01]  /*149c0*/  FADD.FTZ R27, R185, R32 ;  /* 0x00000020b91b7221 */ /* 0x001fe20000010000 */
[----:B------:R-:W-:Y:S01]  /*149d0*/  IMAD.IADD R139, R139, 0x1, R38 ;  /* 0x000000018b8b7824 */ /* 0x000fe200078e0226 */
[----:B------:R-:W-:-:S02]  /*149e0*/  F2FP.F16.F32.PACK_AB R190, R95, R190 ;  /* 0x000000be5fbe723e */ /* 0x000fc400000000ff */
[----:B------:R-:W-:Y:S01]  /*149f0*/  F2FP.F16.F32.PACK_AB R184, R85, R184 ;  /* 0x000000b855b8723e */ /* 0x000fe200000000ff */
[----:B------:R-:W-:Y:S01]  /*14a00*/  IMAD.IADD R10, R139, 0x1, R10 ;  /* 0x000000018b0a7824 */ /* 0x000fe200078e020a */
[----:B------:R-:W-:Y:S01]  /*14a10*/  F2FP.F16.F32.PACK_AB R186, R77, R186 ;  /* 0x000000ba4dba723e */ /* 0x000fe200000000ff */
[----:B------:R-:W0:Y:S01]  /*14a20*/  MUFU.EX2 R20, R39 ;  /* 0x0000002700147308 */ /* 0x000e220000000800 */
[----:B-1----:R-:W-:Y:S01]  /*14a30*/  FADD.FTZ R32, R14, R27 ;  /* 0x0000001b0e207221 */ /* 0x002fe20000010000 */
[----:B------:R-:W-:Y:S02]  /*14a40*/  F2FP.F16.F32.PACK_AB R180, R41, R180 ;  /* 0x000000b429b4723e */ /* 0x000fe400000000ff */
[----:B------:R-:W-:Y:S02]  /*14a50*/  F2FP.F16.F32.PACK_AB R182, R45, R182 ;  /* 0x000000b62db6723e */ /* 0x000fe400000000ff */
[----:B------:R-:W-:Y:S02]  /*14a60*/  F2FP.F16.F32.PACK_AB R191, R12, R191 ;  /* 0x000000bf0cbf723e */ /* 0x000fe400000000ff */
[----:B------:R-:W1:Y:S01]  /*14a70*/  MUFU.EX2 R75, R75 ;  /* 0x0000004b004b7308 */ /* 0x000e620000000800 */
[----:B--2---:R-:W-:Y:S01]  /*14a80*/  FADD.FTZ R27, R37, R32 ;  /* 0x00000020251b7221 */ /* 0x004fe20000010000 */
[----:B------:R-:W-:-:S06]  /*14a90*/  F2FP.F16.F32.PACK_AB R185, R14, R185 ;  /* 0x000000b90eb9723e */ /* 0x000fcc00000000ff */
        /* <DEDUP_REMOVED lines=61> */
[C---:B0-----:R-:W-:Y:S01]  /*14e70*/  FADD.FTZ R6, R36.reuse, R5 ;  /* 0x0000000524067221 */ /* 0x041fe20000010000 */
[----:B------:R-:W-:Y:S01]  /*14e80*/  F2FP.F16.F32.PACK_AB R169, R36, R73 ;  /* 0x0000004924a9723e */ /* 0x000fe200000000ff */
[----:B------:R-:W-:Y:S02]  /*14e90*/  VIADD R5, R2, 0xfffffffe ;  /* 0xfffffffe02057836 */ /* 0x000fe40000000000 */
[----:B-1----:R-:W-:-:S04]  /*14ea0*/  FADD.FTZ R7, R81, R6 ;  /* 0x0000000651077221 */ /* 0x002fc80000010000 */
[C---:B--2---:R-:W-:Y:S01]  /*14eb0*/  FADD.FTZ R7, R38.reuse, R7 ;  /* 0x0000000726077221 */ /* 0x044fe20000010000 */
        /* <DEDUP_REMOVED lines=13> */
.L_x_5068:
[----:B------:R-:W-:-:S13]  /*14f90*/  ISETP.NE.AND P1, PT, R11, 0x1, PT ;  /* 0x000000010b00780c */ /* 0x000fda0003f25270 */
[----:B------:R-:W0:Y:S02]  /*14fa0*/  @P1 LDC.64 R12, c[0x0][0x9e8] ;  /* 0x00027a00ff0c1b82 */ /* 0x000e240000000a00 */
[----:B0-----:R-:W-:-:S05]  /*14fb0*/  @P1 IMAD.HI.U32 R6, R2, R12, RZ ;  /* 0x0000000c02061227 */ /* 0x001fca00078e00ff */
[----:B------:R-:W-:-:S07]  /*14fc0*/  @P1 SHF.R.U32.HI R2, RZ, R13, R6 ;  /* 0x0000000dff021219 */ /* 0x000fce0000011606 */
.L_x_5069:
[----:B------:R-:W-:Y:S05]  /*14fd0*/  BSYNC B0 ;  /* 0x0000000000007941 */ /* 0x000fea0003800000 */
.L_x_5067:
[----:B------:R-:W-:-:S05]  /*14fe0*/  IMAD R11, R2, R11, R11 ;  /* 0x0000000b020b7224 */ /* 0x000fca00078e020b */
[----:B------:R-:W-:-:S07]  /*14ff0*/  VIMNMX R10, R10, R11, PT ;  /* 0x0000000b0a0a7248 */ /* 0x000fce0003fe0100 */
.L_x_5066:
[----:B------:R-:W2:Y:S01]  /*15000*/  LDL R12, [R1+0x3c] ;  /* 0x00003c00010c7983 */ /* 0x000ea20000100800 */
[----:B------:R-:W-:Y:S01]  /*15010*/  IMAD.HI R10, R10, 0x2aaaaaab, RZ ;  /* 0x2aaaaaab0a0a7827 */ /* 0x000fe200078e02ff */
[----:B------:R-:W-:Y:S01]  /*15020*/  ULDC UR39, c[0x0][0x9e4] ;  /* 0x0002790000277ab9 */ /* 0x000fe20000000800 */
[----:B------:R-:W-:Y:S01]  /*15030*/  ULDC UR38, c[0x0][0x9e4] ;  /* 0x0002790000267ab9 */ /* 0x000fe20000000800 */
[----:B------:R-:W-:Y:S01]  /*15040*/  ULDC UR50, c[0x0][0x9dc] ;  /* 0x0002770000327ab9 */ /* 0x000fe20000000800 */
[----:B------:R-:W-:Y:S01]  /*15050*/  ULDC UR42, c[0x0][0x9dc] ;  /* 0x00027700002a7ab9 */ /* 0x000fe20000000800 */
[----:B------:R-:W-:Y:S01]  /*15060*/  SHF.R.U32.HI R11, RZ, 0x1f, R10 ;  /* 0x0000001fff0b7819 */ /* 0x000fe2000001160a */
[----:B------:R-:W-:Y:S01]  /*15070*/  ULDC UR43, c[0x0][0x988] ;  /* 0x00026200002b7ab9 */ /* 0x000fe20000000800 */
[----:B------:R-:W-:Y:S01]  /*15080*/  ULDC UR47, c[0x0][0x988] ;  /* 0x00026200002f7ab9 */ /* 0x000fe20000000800 */
[----:B------:R-:W-:Y:S01]  /*15090*/  ULDC UR46, c[0x0][0x988] ;  /* 0x00026200002e7ab9 */ /* 0x000fe20000000800 */
[----:B------:R-:W-:Y:S01]  /*150a0*/  LEA.HI.SX32 R11, R10, R11, 0x1c ;  /* 0x0000000b0a0b7211 */ /* 0x000fe200078fe2ff */
[----:B------:R-:W-:Y:S01]  /*150b0*/  ULDC UR54, c[0x0][0x9e0] ;  /* 0x0002780000367ab9 */ /* 0x000fe20000000800 */
[----:B------:R-:W-:Y:S01]  /*150c0*/  ULDC UR51, c[0x0][0x9e0] ;  /* 0x0002780000337ab9 */ /* 0x000fe20000000800 */
[----:B------:R-:W-:Y:S01]  /*150d0*/  BSSY B1, `(.L_x_5070) ;  /* 0x000039b000017945 */ /* 0x000fe20003800000 */
[----:B------:R-:W-:Y:S01]  /*150e0*/  IMAD.MOV.U32 R2, RZ, RZ, 0x3f800000 ;  /* 0x3f800000ff027424 */ /* 0x000fe200078e00ff */
[----:B------:R-:W-:Y:S01]  /*150f0*/  CS2R R118, SRZ ;  /* 0x0000000000767805 */ /* 0x000fe2000001ff00 */
[----:B------:R-:W-:Y:S01]  /*15100*/  IMAD.MOV.U32 R6, RZ, RZ, 0x3f800000 ;  /* 0x3f800000ff067424 */ /* 0x000fe200078e00ff */
        /* <DEDUP_REMOVED lines=47> */
[----:B--2---:R-:W-:-:S04]  /*15400*/  VIMNMX R226, R12, R11, !PT ;  /* 0x0000000b0ce27248 */ /* 0x004fc80007fe0100 */
[----:B------:R-:W-:-:S13]  /*15410*/  ISETP.GE.AND P1, PT, R5, R226, PT ;  /* 0x000000e20500720c */ /* 0x000fda0003f26270 */
[----:B------:R-:W-:Y:S05]  /*15420*/  @!P1 BRA `(.L_x_5071) ;  /* 0x0000003400949947 */ /* 0x000fea0003800000 */
[----:B------:R-:W-:Y:S01]  /*15430*/  BSSY B0, `(.L_x_5072) ;  /* 0x0000360000007945 */ /* 0x000fe20003800000 */
[----:B------:R-:W-:Y:S02]  /*15440*/  IMAD.MOV.U32 R2, RZ, RZ, 0x3f800000 ;  /* 0x3f800000ff027424 */ /* 0x000fe400078e00ff */
[----:B------:R-:W-:-:S07]  /*15450*/  IMAD.MOV.U32 R119, RZ, RZ, RZ ;  /* 0x000000ffff777224 */ /* 0x000fce00078e00ff */
.L_x_5093:
[----:B------:R-:W-:-:S04]  /*15460*/  IADD3 R10, R194, 0x1, RZ ;  /* 0x00000001c20a7810 */ /* 0x000fc80007ffe0ff */
[----:B------:R-:W-:-:S04]  /*15470*/  ISETP.NE.AND P1, PT, R10, 0x2, PT ;  /* 0x000000020a00780c */ /* 0x000fc80003f25270 */
[----:B------:R-:W-:Y:S02]  /*15480*/  SEL R0, RZ, 0x1, P1 ;  /* 0x00000001ff007807 */ /* 0x000fe40000800000 */
[----:B------:R-:W-:Y:S02]  /*15490*/  SEL R10, R10, RZ, P1 ;  /* 0x000000ff0a0a7207 */ /* 0x000fe40000800000 */
[----:B------:R-:W-:Y:S01]  /*154a0*/  LOP3.LUT R11, R199, R0, RZ, 0x3c, !PT ;  /* 0x00000000c70b7212 */ /* 0x000fe200078e3cff */
[----:B------:R-:W-:Y:S06]  /*154b0*/  @!P0 BRA `(.L_x_5073) ;  /* 0x0000000000048947 */ /* 0x000fec0003800000 */
[----:B------:R-:W-:Y:S01]  /*154c0*/  BPT.TRAP 0x1 ;  /* 0x000000040000795c */ /* 0x000fe20000300000 */
.L_x_5073:
[----:B------:R-:W-:Y:S01]  /*154d0*/  IMAD R0, R10, 0x8, R18 ;  /* 0x000000080a007824 */ /* 0x000fe200078e0212 */
[----:B------:R-:W-:-:S04]  /*154e0*/  SHF.L.U32 R9, R11, 0x1f, RZ ;  /* 0x0000001f0b097819 */ /* 0x000fc800000006ff */
[----:B------:R0:W1:Y:S01]  /*154f0*/  SYNCS.PHASECHK.TRANS64.TRYWAIT P1, [R0+URZ+0x30830], R9 ;  /* 0x03083009000075a7 */ /* 0x000062000802017f */
[----:B------:R-:W-:Y:S05]  /*15500*/  @!P0 BRA `(.L_x_5074) ;  /* 0x0000000000048947 */ /* 0x000fea0003800000 */
[----:B------:R-:W-:Y:S01]  /*15510*/  BPT.TRAP 0x1 ;  /* 0x000000040000795c */ /* 0x000fe20000300000 */
.L_x_5074:
[----:B------:R-:W-:Y:S01]  /*15520*/  IMAD R126, R10, 0x900, R217 ;  /* 0x000009000a7e7824 */ /* 0x000fe200078e02d9 */
[----:B------:R-:W-:Y:S03]  /*15530*/  BSSY B2, `(.L_x_5075) ;  /* 0x0000006000027945 */ /* 0x000fe60003800000 */
[C---:B------:R-:W-:Y:S02]  /*15540*/  VIADD R122, R126.reuse, 0x2 ;  /* 0x000000027e7a7836 */ /* 0x040fe40000000000 */
[----:B------:R-:W-:Y:S01]  /*15550*/  VIADD R124, R126, 0x4 ;  /* 0x000000047e7c7836 */ /* 0x000fe20000000000 */
[----:B-1----:R-:W-:Y:S06]  /*15560*/  @P1 BRA `(.L_x_5076) ;  /* 0x0000000000081947 */ /* 0x002fec0003800000 */
[----:B------:R-:W1:Y:S02]  /*15570*/  SYNCS.PHASECHK.TRANS64.TRYWAIT P1, [R0+URZ+0x30830], R9 ;  /* 0x03083009000075a7 */ /* 0x000e64000802017f */
[----:B-1----:R-:W-:Y:S05]  /*15580*/  @!P1 BRA `(.L_x_5077) ;  /* 0x0000015000ac9947 */ /* 0x002fea0003800000 */
.L_x_5076:
[----:B------:R-:W-:Y:S05]  /*15590*/  BSYNC B2 ;  /* 0x0000000000027941 */ /* 0x000fea0003800000 */
.L_x_5075:
[----:B------:R-:W2:Y:S01]  /*155a0*/  LDL.64 R128, [R1+0x28] ;  /* 0x0000280001807983 */ /* 0x000ea20000100a00 */
[----:B------:R-:W-:Y:S01]  /*155b0*/  IMAD.MOV.U32 R120, RZ, RZ, R126 ;  /* 0x000000ffff787224 */ /* 0x000fe200078e007e */
[----:B------:R-:W-:Y:S01]  /*155c0*/  MOV R213, UR50 ;  /* 0x0000003200d57c02 */ /* 0x000fe20008000f00 */
[----:B------:R-:W-:Y:S01]  /*155d0*/  IMAD.MOV.U32 R121, RZ, RZ, 0x40000040 ;  /* 0x40000040ff797424 */ /* 0x000fe200078e00ff */
[----:B------:R-:W-:Y:S01]  /*155e0*/  MOV R12, UR38 ;  /* 0x00000026000c7c02 */ /* 0x000fe20008000f00 */
[----:B------:R-:W-:Y:S01]  /*155f0*/  IMAD.MOV.U32 R123, RZ, RZ, 0x40000040 ;  /* 0x40000040ff7b7424 */ /* 0x000fe200078e00ff */
[----:B------:R-:W-:Y:S01]  /*15600*/  R2UR UR50, R120 ;  /* 0x00000000783272ca */ /* 0x000fe200000e0000 */
[----:B------:R-:W-:Y:S01]  /*15610*/  IMAD.MOV.U32 R125, RZ, RZ, 0x40000040 ;  /* 0x40000040ff7d7424 */ /* 0x000fe200078e00ff */
[----:B------:R-:W-:Y:S01]  /*15620*/  IADD3 R120, R126, 0x6, RZ ;  /* 0x000000067e787810 */ /* 0x000fe20007ffe0ff */
[-C--:B------:R-:W-:Y:S01]  /*15630*/  FMUL.FTZ R24, R24, R6.reuse ;  /* 0x0000000618187220 */ /* 0x080fe20000410000 */
[----:B------:R-:W-:Y:S01]  /*15640*/  MOV R209, UR46 ;  /* 0x0000002e00d17c02 */ /* 0x000fe20008000f00 */
[-C--:B------:R-:W-:Y:S01]  /*15650*/  FMUL.FTZ R25, R25, R6.reuse ;  /* 0x0000000619197220 */ /* 0x080fe20000410000 */
[----:B------:R-:W-:Y:S01]  /*15660*/  R2UR UR38, R120 ;  /* 0x00000000782672ca */ /* 0x000fe200000e0000 */
[----:B------:R-:W-:Y:S01]  /*15670*/  VIADD R120, R126, 0x302 ;  /* 0x000003027e787836 */ /* 0x000fe20000000000 */
[----:B------:R-:W-:Y:S01]  /*15680*/  R2UR UR46, R122 ;  /* 0x000000007a2e72ca */ /* 0x000fe200000e0000 */
[----:B------:R-:W-:Y:S01]  /*15690*/  VIADD R122, R126, 0x300 ;  /* 0x000003007e7a7836 */ /* 0x000fe20000000000 */
[----:B------:R-:W-:Y:S01]  /*156a0*/  MOV R20, UR42 ;  /* 0x0000002a00147c02 */ /* 0x000fe20008000f00 */
[-C--:B------:R-:W-:Y:S01]  /*156b0*/  FMUL.FTZ R28, R28, R6.reuse ;  /* 0x000000061c1c7220 */ /* 0x080fe20000410000 */
        /* <DEDUP_REMOVED lines=9> */
[-C--:B------:R-:W-:Y:S01]  /*15750*/  FMUL.FTZ R33, R33, R6.reuse ;  /* 0x0000000621217220 */ /* 0x080fe20000410000 */
[----:B------:R-:W-:Y:S01]  /*15760*/  MOV R214, UR49 ;  /* 0x0000003100d67c02 */ /* 0x000fe20008000f00 */
[-C--:B------:R-:W-:Y:S01]  /*15770*/  FMUL.FTZ R36, R36, R6.reuse ;  /* 0x0000000624247220 */ /* 0x080fe20000410000 */
[----:B------:R-:W-:Y:S01]  /*15780*/  MOV R215, UR48 ;  /* 0x0000003000d77c02 */ /* 0x000fe20008000f00 */
[-C--:B------:R-:W-:Y:S01]  /*15790*/  FMUL.FTZ R37, R37, R6.reuse ;  /* 0x0000000625257220 */ /* 0x080fe20000410000 */
        /* <DEDUP_REMOVED lines=8> */
[----:B------:R-:W-:Y:S01]  /*15820*/  MOV R208, UR47 ;  /* 0x0000002f00d07c02 */ /* 0x000fe20008000f00 */
[-C--:B------:R-:W-:Y:S01]  /*15830*/  FMUL.FTZ R41, R41, R6.reuse ;  /* 0x0000000629297220 */ /* 0x080fe20000410000 */
[----:B------:R-:W-:Y:S01]  /*15840*/  MOV R15, UR43 ;  /* 0x0000002b000f7c02 */ /* 0x000fe20008000f00 */
[-C--:B------:R-:W-:Y:S01]  /*15850*/  FMUL.FTZ R44, R44, R6.reuse ;  /* 0x000000062c2c7220 */ /* 0x080fe20000410000 */
[----:B01----:R-:W-:Y:S01]  /*15860*/  MOV R9, UR39 ;  /* 0x0000002700097c02 */ /* 0x003fe20008000f00 */
        /* <DEDUP_REMOVED lines=29> */
[----:B------:R-:W-:Y:S01]  /*15a40*/  MOV R210, UR45 ;  /* 0x0000002d00d27c02 */ /* 0x000fe20008000f00 */
        /* <DEDUP_REMOVED lines=77> */
[----:B------:R-:W-:-:S11]  /*15f20*/  WARPGROUP.ARRIVE ;  /* 0x00000000000079c5 */ /* 0x000fd60000000000 */
[----:B------:R-:W-:Y:S01]  /*15f30*/  HGMMA.64x96x16.F32 R120, gdesc[UR48], RZ, !UPT, gsb0 ;  /* 0x01600000307879f0 */ /* 0x000fe2000c0008ff */
[----:B------:R-:W-:Y:S02]  /*15f40*/  R2UR UR51, R212 ;  /* 0x00000000d43372ca */ /* 0x000fe400000e0000 */
[----:B------:R-:W-:Y:S02]  /*15f50*/  R2UR UR50, R213 ;  /* 0x00000000d53272ca */ /* 0x000fe400000e0000 */
[----:B------:R-:W2:Y:S01]  /*15f60*/  LDL.64 R212, [R1+0x20] ;  /* 0x0000200001d47983 */ /* 0x000ea20000100a00 */
[----:B------:R-:W-:Y:S02]  /*15f70*/  WARPGROUP.DEPBAR.LE gsb0, 0x0 ;  /* 0x00008000000079c5 */ /* 0x000fe40000010000 */
[----:B------:R-:W-:Y:S01]  /*15f80*/  WARPGROUP.ARRIVE ;  /* 0x00000000000079c5 */ /* 0x000fe20000000000 */
[----:B--2---:R-:W-:Y:S02]  /*15f90*/  R2UR UR44, R212 ;  /* 0x00000000d42c72ca */ /* 0x004fe400000e0000 */
[----:B------:R-:W-:-:S02]  /*15fa0*/  R2UR UR45, R213 ;  /* 0x00000000d52d72ca */ /* 0x000fc400000e0000 */
[----:B------:R-:W-:Y:S01]  /*15fb0*/  R2UR UR49, R214 ;  /* 0x00000000d63172ca */ /* 0x000fe200000e0000 */
[----:B------:R-:W2:Y:S10]  /*15fc0*/  LDL.64 R212, [R1] ;  /* 0x0000000001d47983 */ /* 0x000eb40000100a00 */
[----:B------:R-:W-:Y:S01]  /*15fd0*/  HGMMA.64x96x16.F32 R120, gdesc[UR44], R120, gsb0 ;  /* 0x016000002c7879f0 */ /* 0x000fe20008000878 */
[----:B------:R-:W-:-:S02]  /*15fe0*/  R2UR UR45, R210 ;  /* 0x00000000d22d72ca */ /* 0x000fc400000e0000 */
[----:B------:R-:W-:Y:S02]  /*15ff0*/  R2UR UR44, R211 ;  /* 0x00000000d32c72ca */ /* 0x000fe400000e0000 */
[----:B------:R-:W3:Y:S01]  /*16000*/  LDL.64 R210, [R1+0x18] ;  /* 0x0000180001d27983 */ /* 0x000ee20000100a00 */
[----:B------:R-:W-:Y:S02]  /*16010*/  R2UR UR47, R208 ;  /* 0x00000000d02f72ca */ /* 0x000fe400000e0000 */
[----:B------:R-:W-:Y:S02]  /*16020*/  R2UR UR46, R209 ;  /* 0x00000000d12e72ca */ /* 0x000fe400000e0000 */
[----:B------:R-:W4:Y:S01]  /*16030*/  LDL.64 R208, [R1+0x10] ;  /* 0x0000100001d07983 */ /* 0x000f220000100a00 */
[----:B------:R-:W-:-:S03]  /*16040*/  R2UR UR48, R215 ;  /* 0x00000000d73072ca */ /* 0x000fc600000e0000 */
[----:B------:R-:W5:Y:S01]  /*16050*/  LDL.64 R214, [R1+0x8] ;  /* 0x0000080001d67983 */ /* 0x000f620000100a00 */
[----:B------:R-:W-:Y:S02]  /*16060*/  WARPGROUP.DEPBAR.LE gsb0, 0x0 ;  /* 0x00008000000079c5 */ /* 0x000fe40000010000 */
[----:B------:R-:W-:Y:S01]  /*16070*/  WARPGROUP.ARRIVE ;  /* 0x00000000000079c5 */ /* 0x000fe20000000000 */
[----:B---3--:R-:W-:Y:S02]  /*16080*/  R2UR UR40, R210 ;  /* 0x00000000d22872ca */ /* 0x008fe400000e0000 */
[----:B------:R-:W-:-:S13]  /*16090*/  R2UR UR41, R211 ;  /* 0x00000000d32972ca */ /* 0x000fda00000e0000 */
[----:B------:R-:W-:Y:S01]  /*160a0*/  HGMMA.64x96x16.F32 R120, gdesc[UR40], R120, gsb0 ;  /* 0x01600000287879f0 */ /* 0x000fe20008000878 */
[----:B----4-:R-:W-:Y:S02]  /*160b0*/  R2UR UR36, R208 ;  /* 0x00000000d02472ca */ /* 0x010fe400000e0000 */
[----:B------:R-:W-:Y:S02]  /*160c0*/  R2UR UR37, R209 ;  /* 0x00000000d12572ca */ /* 0x000fe400000e0000 */
[----:B-----5:R-:W-:Y:S02]  /*160d0*/  R2UR UR32, R214 ;  /* 0x00000000d62072ca */ /* 0x020fe400000e0000 */
[----:B------:R-:W-:Y:S01]  /*160e0*/  R2UR UR33, R215 ;  /* 0x00000000d72172ca */ /* 0x000fe200000e0000 */
[----:B------:R-:W-:Y:S02]  /*160f0*/  WARPGROUP.DEPBAR.LE gsb0, 0x0 ;  /* 0x00008000000079c5 */ /* 0x000fe40000010000 */
[----:B------:R-:W-:-:S06]  /*16100*/  WARPGROUP.ARRIVE ;  /* 0x00000000000079c5 */ /* 0x000fcc0000000000 */
[----:B------:R-:W-:Y:S01]  /*16110*/  HGMMA.64x96x16.F32 R120, gdesc[UR36], R120, gsb0 ;  /* 0x01600000247879f0 */ /* 0x000fe20008000878 */
[----:B--2---:R-:W-:Y:S02]  /*16120*/  R2UR UR28, R212 ;  /* 0x00000000d41c72ca */ /* 0x004fe400000e0000 */
[----:B------:R-:W-:Y:S01]  /*16130*/  R2UR UR29, R213 ;  /* 0x00000000d51d72ca */ /* 0x000fe200000e0000 */
        /* <DEDUP_REMOVED lines=23> */
[----:B------:R-:W-:Y:S02]  /*162b0*/  R2UR UR41, R21 ;  /* 0x00000000152972ca */ /* 0x000fe400000e0000 */
[----:B------:R-:W-:Y:S01]  /*162c0*/  R2UR UR40, R207 ;  /* 0x00000000cf2872ca */ /* 0x000fe200000e0000 */
[----:B------:R-:W-:Y:S02]  /*162d0*/  WARPGROUP.DEPBAR.LE gsb0, 0x0 ;  /* 0x00008000000079c5 */ /* 0x000fe40000010000 */
[----:B------:R-:W-:-:S06]  /*162e0*/  WARPGROUP.ARRIVE ;  /* 0x00000000000079c5 */ /* 0x000fcc0000000000 */
[----:B------:R-:W-:Y:S04]  /*162f0*/  HGMMA.64x96x16.F32 R120, gdesc[UR12], R120, gsb0 ;  /* 0x016000000c7879f0 */ /* 0x000fe80008000878 */
        /* <DEDUP_REMOVED lines=15> */
[----:B------:R-:W-:Y:S01]  /*163f0*/  R2UR UR38, R12 ;  /* 0x000000000c2672ca */ /* 0x000fe200000e0000 */
[----:B------:R-:W-:Y:S02]  /*16400*/  WARPGROUP.DEPBAR.LE gsb0, 0x0 ;  /* 0x00008000000079c5 */ /* 0x000fe40000010000 */
[----:B------:R-:W-:-:S12]  /*16410*/  @!P0 BRA `(.L_x_5078) ;  /* 0x0000000000048947 */ /* 0x000fd80003800000 */
[----:B------:R-:W-:Y:S01]  /*16420*/  BPT.TRAP 0x1 ;  /* 0x000000040000795c */ /* 0x000fe20000300000 */
.L_x_5078:
[----:B------:R-:W-:Y:S01]  /*16430*/  SHF.L.U32 R2, R199, 0x1f, RZ ;  /* 0x0000001fc7027819 */ /* 0x000fe200000006ff */
[----:B------:R-:W-:-:S04]  /*16440*/  IMAD R20, R194, 0x8, R18 ;  /* 0x00000008c2147824 */ /* 0x000fc800078e0212 */
[----:B------:R0:W1:Y:S01]  /*16450*/  SYNCS.PHASECHK.TRANS64.TRYWAIT P1, [R20+URZ+0x30850], R2 ;  /* 0x03085002140075a7 */ /* 0x000062000802017f */
[----:B------:R-:W-:Y:S05]  /*16460*/  @!P0 BRA `(.L_x_5079) ;  /* 0x0000000000048947 */ /* 0x000fea0003800000 */
[----:B------:R-:W-:Y:S01]  /*16470*/  BPT.TRAP 0x1 ;  /* 0x000000040000795c */ /* 0x000fe20000300000 */
.L_x_5079:
[----:B------:R-:W-:Y:S04]  /*16480*/  BSSY B2, `(.L_x_5080) ;  /* 0x0000004000027945 */ /* 0x000fe80003800000 */
[----:B-1----:R-:W-:Y:S05]  /*16490*/  @P1 BRA `(.L_x_5081) ;  /* 0x0000000000081947 */ /* 0x002fea0003800000 */
[----:B------:R-:W1:Y:S02]  /*164a0*/  SYNCS.PHASECHK.TRANS64.TRYWAIT P1, [R20+URZ+0x30850], R2 ;  /* 0x03085002140075a7 */ /* 0x000e64000802017f */
[----:B-1----:R-:W-:Y:S05]  /*164b0*/  @!P1 BRA `(.L_x_5082) ;  /* 0x0000014000f49947 */ /* 0x002fea0003800000 */
.L_x_5081:
[----:B------:R-:W-:Y:S05]  /*164c0*/  BSYNC B2 ;  /* 0x0000000000027941 */ /* 0x000fea0003800000 */
.L_x_5080:
        /* <DEDUP_REMOVED lines=30> */
[----:B------:R-:W-:Y:S02]  /*166b0*/  IMAD.MOV.U32 R15, RZ, RZ, 0x40000040 ;  /* 0x40000040ff0f7424 */ /* 0x000fe400078e00ff */
[----:B------:R-:W-:Y:S01]  /*166c0*/  VIADD R12, R12, 0x280 ;  /* 0x000002800c0c7836 */ /* 0x000fe20000000000 */
[----:B------:R-:W-:Y:S02]  /*166d0*/  WARPGROUP.DEPBAR.LE gsb0, 0x0 ;  /* 0x00008000000079c5 */ /* 0x000fe40000010000 */
[----:B------:R-:W-:-:S11]  /*166e0*/  WARPGROUP.ARRIVE ;  /* 0x00000000000079c5 */ /* 0x000fd60000000000 */
        /* <DEDUP_REMOVED lines=14> */
.L_x_5083:
[----:B------:R-:W2:Y:S01]  /*167d0*/  LDL R13, [R1+0x30] ;  /* 0x00003000010d7983 */ /* 0x000ea20000100800 */
[----:B------:R-:W0:Y:S03]  /*167e0*/  LDC R6, c[0x0][0x448] ;  /* 0x00011200ff067b82 */ /* 0x000e260000000800 */
[----:B------:R-:W2:Y:S04]  /*167f0*/  LDL R2, [R1+0x44] ;  /* 0x0000440001027983 */ /* 0x000ea80000100800 */
[----:B------:R-:W3:Y:S01]  /*16800*/  LDL R12, [R1+0x40] ;  /* 0x00004000010c7983 */ /* 0x000ee20000100800 */
[----:B0-----:R-:W-:-:S13]  /*16810*/  ISETP.NE.AND P2, PT, R6, 0x1, PT ;  /* 0x000000010600780c */ /* 0x001fda0003f45270 */
[----:B------:R-:W0:Y:S08]  /*16820*/  @P2 LDC R9, c[0x0][0x44c] ;  /* 0x00011300ff092b82 */ /* 0x000e300000000800 */
[----:B------:R-:W1:Y:S01]  /*16830*/  @P2 LDC R6, c[0x0][0x450] ;  /* 0x00011400ff062b82 */ /* 0x000e620000000800 */
[----:B------:R-:W-:Y:S01]  /*16840*/  IMAD R168, R5, -0x60, RZ ;  /* 0xffffffa005a87824 */ /* 0x000fe200078e02ff */
[----:B------:R-:W-:-:S02]  /*16850*/  LOP3.LUT P1, RZ, R22, 0x80000, RZ, 0xc0, !PT ;  /* 0x0008000016ff7812 */ /* 0x000fc4000782c0ff */
[----:B--2---:R-:W-:-:S05]  /*16860*/  IADD3 R2, R2, R13, RZ ;  /* 0x0000000d02027210 */ /* 0x004fca0007ffe0ff */
[----:B0-----:R-:W-:-:S05]  /*16870*/  @P2 IMAD.HI.U32 R9, R2, R9, RZ ;  /* 0x0000000902092227 */ /* 0x001fca00078e00ff */
[----:B-1----:R-:W-:Y:S01]  /*16880*/  @P2 SHF.R.U32.HI R2, RZ, R6, R9 ;  /* 0x00000006ff022219 */ /* 0x002fe20000011609 */
[----:B------:R-:W-:-:S04]  /*16890*/  VIADD R9, R0, 0x30840 ;  /* 0x0003084000097836 */ /* 0x000fc80000000000 */
[----:B------:R-:W0:Y:S01]  /*168a0*/  SHFL.IDX PT, R169, R2, RZ, 0x1c1f ;  /* 0x001c1fff02a97589 */ /* 0x000e2200000e0000 */
[----:B------:R-:W-:Y:S01]  /*168b0*/  PRMT R0, R204, 0x654, R9 ;  /* 0x00000654cc007816 */ /* 0x000fe20000000009 */
[----:B------:R-:W-:Y:S02]  /*168c0*/  VIADD R6, R168, 0x1 ;  /* 0x00000001a8067836 */ /* 0x000fe40000000000 */
[----:B------:R-:W-:Y:S01]  /*168d0*/  IMAD.U32 R9, RZ, RZ, UR50 ;  /* 0x00000032ff097e24 */ /* 0x000fe2000f8e00ff */
[----:B------:R3:W-:Y:S02]  /*168e0*/  SYNCS.ARRIVE.TRANS64.RED.A1T0 RZ, [R0+URZ], RZ ;  /* 0x000000ff00ff79a7 */ /* 0x0007e4000810043f */
[----:B---3--:R-:W-:Y:S02]  /*168f0*/  IMAD R0, R12, -0x2, R6 ;  /* 0xfffffffe0c007824 */ /* 0x008fe400078e0206 */
[----:B------:R-:W-:-:S03]  /*16900*/  LOP3.LUT R21, RZ, R9, RZ, 0x33, !PT ;  /* 0x00000009ff157212 */ /* 0x000fc600078e33ff */
[----:B------:R-:W-:-:S05]  /*16910*/  IADD3 R15, -R200, R0, R201 ;  /* 0x00000000c80f7210 */ /* 0x000fca0007ffe1c9 */
[----:B------:R-:W-:Y:S02]  /*16920*/  IMAD.IADD R21, R21, 0x1, R15 ;  /* 0x0000000115157824 */ /* 0x000fe400078e020f */
[----:B------:R-:W-:Y:S01]  /*16930*/  VIADD R15, R15, UR54 ;  /* 0x000000360f0f7c36 */ /* 0x000fe20008000000 */
[----:B------:R-:W-:Y:S01]  /*16940*/  IADD3 R0, R0, -0x1, RZ ;  /* 0xffffffff00007810 */ /* 0x000fe20007ffe0ff */
        /* <DEDUP_REMOVED lines=15> */
.L_x_5086:
[----:B------:R-:W-:-:S05]  /*16a40*/  IMAD.U32 R170, RZ, RZ, UR39 ;  /* 0x00000027ffaa7e24 */ /* 0x000fca000f8e00ff */
[----:B------:R-:W-:-:S13]  /*16a50*/  ISETP.NE.AND P1, PT, R170, 0x1, PT ;  /* 0x00000001aa00780c */ /* 0x000fda0003f25270 */
[----:B------:R-:W0:Y:S02]  /*16a60*/  @P1 LDC.64 R12, c[0x0][0x9e8] ;  /* 0x00027a00ff0c1b82 */ /* 0x000e240000000a00 */
[----:B0-----:R-:W-:-:S05]  /*16a70*/  @P1 IMAD.HI.U32 R12, R169, R12, RZ ;  /* 0x0000000ca90c1227 */ /* 0x001fca00078e00ff */
[----:B------:R-:W-:-:S07]  /*16a80*/  @P1 SHF.R.U32.HI R169, RZ, R13, R12 ;  /* 0x0000000dffa91219 */ /* 0x000fce000001160c */
.L_x_5087:
[----:B------:R-:W-:Y:S05]  /*16a90*/  BSYNC B2 ;  /* 0x0000000000027941 */ /* 0x000fea0003800000 */
.L_x_5085:
[----:B------:R-:W-:-:S05]  /*16aa0*/  IMAD R169, R169, R170, R0 ;  /* 0x000000aaa9a97224 */ /* 0x000fca00078e0200 */
[----:B------:R-:W-:Y:S02]  /*16ab0*/  VIADDMNMX R14, R169, R170, R14, PT ;  /* 0x000000aaa90e7246 */ /* 0x000fe4000380010e */
[----:B------:R-:W-:-:S07]  /*16ac0*/  VIMNMX R6, R6, R169, !PT ;  /* 0x000000a906067248 */ /* 0x000fce0007fe0100 */
.L_x_5084:
        /* <DEDUP_REMOVED lines=13> */
[----:B------:R-:W-:Y:S01]  /*16ba0*/  @P5 LOP3.LUT R22, R22, 0x4, RZ, 0xfc, !PT ;  /* 0x0000000416165812 */ /* 0x000fe200078efcff */
[----:B0-----:R-:W-:Y:S01]  /*16bb0*/  IMAD.IADD R15, R15, 0x1, R2 ;  /* 0x000000010f0f7824 */ /* 0x001fe200078e0202 */
        /* <DEDUP_REMOVED lines=9> */
[----:B------:R-:W-:Y:S02]  /*16c50*/  ISETP.GT.AND P3, PT, R6, 0x11, !P4 ;  /* 0x000000110600780c */ /* 0x000fe40006764270 */
[----:B------:R-:W-:-:S02]  /*16c60*/  IADD3 R21, R21, R2, RZ ;  /* 0x0000000215157210 */ /* 0x000fc40007ffe0ff */
        /* <DEDUP_REMOVED lines=108> */
[----:B------:R-:W-:-:S04]  /*17330*/  ISETP.GT.AND P6, PT, R6, 0x59, !P6 ;  /* 0x000000590600780c */ /* 0x000fc800077c4270 */
[----:B------:R-:W-:-:S04]  /*17340*/  ISETP.LT.OR P6, PT, R14, 0x5a, P6 ;  /* 0x0000005a0e00780c */ /* 0x000fc800037c1670 */
        /* <DEDUP_REMOVED lines=15> */
.L_x_5090:
[----:B------:R-:W-:-:S05]  /*17440*/  IMAD.U32 R6, RZ, RZ, UR39 ;  /* 0x00000027ff067e24 */ /* 0x000fca000f8e00ff */
[----:B------:R-:W-:-:S13]  /*17450*/  ISETP.NE.AND P6, PT, R6, 0x1, PT ;  /* 0x000000010600780c */ /* 0x000fda0003fc5270 */
[----:B------:R-:W0:Y:S02]  /*17460*/  @P6 LDC.64 R12, c[0x0][0x9e8] ;  /* 0x00027a00ff0c6b82 */ /* 0x000e240000000a00 */
[----:B0-----:R-:W-:-:S05]  /*17470*/  @P6 IMAD.HI.U32 R12, R2, R12, RZ ;  /* 0x0000000c020c6227 */ /* 0x001fca00078e00ff */
[----:B------:R-:W-:-:S07]  /*17480*/  @P6 SHF.R.U32.HI R2, RZ, R13, R12 ;  /* 0x0000000dff026219 */ /* 0x000fce000001160c */
.L_x_5091:
[----:B------:R-:W-:Y:S05]  /*17490*/  BSYNC B2 ;  /* 0x0000000000027941 */ /* 0x000fea0003800000 */
.L_x_5089:
[----:B------:R-:W-:-:S05]  /*174a0*/  IMAD R0, R2, R6, R0 ;  /* 0x0000000602007224 */ /* 0x000fca00078e0200 */
[----:B------:R-:W-:Y:S02]  /*174b0*/  VIADDMNMX R15, R0, R6, R15, PT ;  /* 0x00000006000f7246 */ /* 0x000fe4000380010f */
[----:B------:R-:W-:-:S07]  /*174c0*/  VIMNMX R21, R21, R0, !PT ;  /* 0x0000000015157248 */ /* 0x000fce0007fe0100 */
.L_x_5088:
        /* <DEDUP_REMOVED lines=8> */
[C---:B------:R-:W-:Y:S02]  /*17550*/  LOP3.LUT P2, RZ, R22.reuse, 0x20000, RZ, 0xc0, !PT ;  /* 0x0002000016ff7812 */ /* 0x040fe4000784c0ff */
        /* <DEDUP_REMOVED lines=75> */
[----:B0-----:R-:W-:Y:S01]  /*17a10*/  FMNMX.FTZ R2, R0, R2, !PT ;  /* 0x0000000200027209 */ /* 0x001fe20007810000 */
[----:B------:R-:W-:Y:S01]  /*17a20*/  IMAD.U32 R0, RZ, RZ, UR47 ;  /* 0x0000002fff007e24 */ /* 0x000fe2000f8e00ff */
[----:B------:R-:W-:-:S02]  /*17a30*/  FSEL R150, R150, -INF , !P1 ;  /* 0xff80000096967808 */ /* 0x000fc40004800000 */
[----:B------:R-:W-:Y:S01]  /*17a40*/  LOP3.LUT P1, RZ, R22, 0x200, RZ, 0xc0, !PT ;  /* 0x0000020016ff7812 */ /* 0x000fe2000782c0ff */
[----:B------:R-:W0:Y:S01]  /*17a50*/  SHFL.BFLY PT, R12, R2, 0x1, 0x1f ;  /* 0x0c201f00020c7f89 */ /* 0x000e2200000e0000 */
[C---:B------:R-:W-:Y:S02]  /*17a60*/  ISETP.GT.AND P5, PT, R21.reuse, 0x58, !P5 ;  /* 0x000000581500780c */ /* 0x040fe40006fa4270 */
[----:B------:R-:W-:Y:S02]  /*17a70*/  ISETP.GT.AND P1, PT, R21, 0x39, !P1 ;  /* 0x000000391500780c */ /* 0x000fe40004f24270 */
[C---:B------:R-:W-:Y:S02]  /*17a80*/  ISETP.LT.OR P4, PT, R15.reuse, 0x52, P4 ;  /* 0x000000520f00780c */ /* 0x040fe40002781670 */
[C---:B------:R-:W-:Y:S02]  /*17a90*/  ISETP.LT.OR P1, PT, R15.reuse, 0x3a, P1 ;  /* 0x0000003a0f00780c */ /* 0x040fe40000f21670 */
[----:B------:R-:W-:-:S02]  /*17aa0*/  ISETP.LT.OR P5, PT, R15, 0x59, P5 ;  /* 0x000000590f00780c */ /* 0x000fc40002fa1670 */
[----:B------:R-:W-:Y:S02]  /*17ab0*/  FSEL R151, R151, -INF , !P1 ;  /* 0xff80000097977808 */ /* 0x000fe40004800000 */
[----:B------:R-:W-:Y:S02]  /*17ac0*/  LOP3.LUT P1, RZ, R22, 0x100, RZ, 0xc0, !PT ;  /* 0x0000010016ff7812 */ /* 0x000fe4000782c0ff */
[----:B------:R-:W-:Y:S02]  /*17ad0*/  FSEL R163, R163, -INF , !P4 ;  /* 0xff800000a3a37808 */ /* 0x000fe40006000000 */
[----:B------:R-:W-:Y:S02]  /*17ae0*/  ISETP.GT.AND P1, PT, R21, 0x40, !P1 ;  /* 0x000000401500780c */ /* 0x000fe40004f24270 */
[----:B------:R-:W-:Y:S02]  /*17af0*/  FSEL R166, R166, -INF , !P5 ;  /* 0xff800000a6a67808 */ /* 0x000fe40006800000 */
[----:B------:R-:W-:-:S02]  /*17b00*/  ISETP.LT.OR P1, PT, R15, 0x41, P1 ;  /* 0x000000410f00780c */ /* 0x000fc40000f21670 */
[----:B0-----:R-:W-:Y:S02]  /*17b10*/  FMNMX.FTZ R12, R2, R12, !PT ;  /* 0x0000000c020c7209 */ /* 0x001fe40007810000 */
[----:B------:R-:W-:Y:S02]  /*17b20*/  FSEL R154, R154, -INF , !P1 ;  /* 0xff8000009a9a7808 */ /* 0x000fe40004800000 */
[----:B------:R-:W-:Y:S01]  /*17b30*/  LOP3.LUT P1, RZ, R22, 0x80, RZ, 0xc0, !PT ;  /* 0x0000008016ff7812 */ /* 0x000fe2000782c0ff */
[----:B------:R-:W-:-:S03]  /*17b40*/  FMUL.FTZ R13, R12, R0 ;  /* 0x000000000c0d7220 */ /* 0x000fc60000410000 */
[----:B------:R-:W-:-:S04]  /*17b50*/  ISETP.GT.AND P1, PT, R21, 0x41, !P1 ;  /* 0x000000411500780c */ /* 0x000fc80004f24270 */
[----:B------:R-:W-:-:S04]  /*17b60*/  ISETP.LT.OR P1, PT, R15, 0x42, P1 ;  /* 0x000000420f00780c */ /* 0x000fc80000f21670 */
[----:B------:R-:W-:Y:S02]  /*17b70*/  FSEL R155, R155, -INF , !P1 ;  /* 0xff8000009b9b7808 */ /* 0x000fe40004800000 */
[----:B------:R-:W-:Y:S02]  /*17b80*/  ISETP.GT.AND P1, PT, R21, 0x48, !P2 ;  /* 0x000000481500780c */ /* 0x000fe40005724270 */
[----:B------:R-:W-:Y:S02]  /*17b90*/  LOP3.LUT P2, RZ, R22, 0x2, RZ, 0xc0, !PT ;  /* 0x0000000216ff7812 */ /* 0x000fe4000784c0ff */
[----:B------:R-:W-:-:S04]  /*17ba0*/  ISETP.LT.OR P1, PT, R15, 0x49, P1 ;  /* 0x000000490f00780c */ /* 0x000fc80000f21670 */
[----:B------:R-:W-:Y:S02]  /*17bb0*/  FSEL R158, R158, -INF , !P1 ;  /* 0xff8000009e9e7808 */ /* 0x000fe40004800000 */
[----:B------:R-:W-:Y:S02]  /*17bc0*/  ISETP.GT.AND P1, PT, R21, 0x49, !P6 ;  /* 0x000000491500780c */ /* 0x000fe40007724270 */
[----:B------:R-:W-:Y:S02]  /*17bd0*/  LOP3.LUT P6, RZ, R22, 0x1, RZ, 0xc0, !PT ;  /* 0x0000000116ff7812 */ /* 0x000fe400078cc0ff */
[----:B------:R-:W-:-:S04]  /*17be0*/  ISETP.LT.OR P1, PT, R15, 0x4a, P1 ;  /* 0x0000004a0f00780c */ /* 0x000fc80000f21670 */
[----:B------:R-:W-:Y:S02]  /*17bf0*/  FSEL R159, R159, -INF , !P1 ;  /* 0xff8000009f9f7808 */ /* 0x000fe40004800000 */
[C---:B------:R-:W-:Y:S02]  /*17c00*/  ISETP.GT.AND P1, PT, R21.reuse, RZ, !P2 ;  /* 0x000000ff1500720c */ /* 0x040fe40005724270 */
[----:B------:R-:W-:Y:S02]  /*17c10*/  ISETP.GT.AND P2, PT, R21, 0x59, !P6 ;  /* 0x000000591500780c */ /* 0x000fe40007744270 */
[C---:B------:R-:W-:Y:S02]  /*17c20*/  ISETP.LT.OR P1, PT, R15.reuse, 0x1, P1 ;  /* 0x000000010f00780c */ /* 0x040fe40000f21670 */
[----:B------:R-:W-:Y:S02]  /*17c30*/  ISETP.LT.OR P2, PT, R15, 0x5a, P2 ;  /* 0x0000005a0f00780c */ /* 0x000fe40001741670 */
[----:B------:R-:W-:-:S02]  /*17c40*/  FSEL R122, R122, -INF , !P1 ;  /* 0xff8000007a7a7808 */ /* 0x000fc40004800000 */
[----:B------:R-:W-:Y:S02]  /*17c50*/  FSEL R167, R167, -INF , !P2 ;  /* 0xff800000a7a77808 */ /* 0x000fe40005000000 */
[----:B------:R-:W-:Y:S02]  /*17c60*/  FMNMX.FTZ R2, R122, R3, !PT ;  /* 0x000000037a027209 */ /* 0x000fe40007810000 */
[----:B------:R-:W-:Y:S02]  /*17c70*/  FSETP.NEU.FTZ.AND P1, PT, R12, -INF , PT ;  /* 0xff8000000c00780b */ /* 0x000fe40003f3d000 */
[----:B------:R-:W-:Y:S02]  /*17c80*/  FMNMX.FTZ R2, R123, R2, !PT ;  /* 0x000000027b027209 */ /* 0x000fe40007810000 */
[----:B------:R-:W-:Y:S02]  /*17c90*/  FSEL R13, R13, RZ, P1 ;  /* 0x000000ff0d0d7208 */ /* 0x000fe40000800000 */
[----:B------:R-:W-:-:S03]  /*17ca0*/  FMNMX.FTZ R2, R126, R2, !PT ;  /* 0x000000027e027209 */ /* 0x000fc60007810000 */
        /* <DEDUP_REMOVED lines=62> */
[----:B0-----:R-:W-:-:S02]  /*18090*/  FMNMX.FTZ R13, R2, R6, !PT ;  /* 0x00000006020d7209 */ /* 0x001fc40007810000 */
[----:B------:R-:W-:Y:S02]  /*180a0*/  FSEL R2, R12, RZ, P1 ;  /* 0x000000ff0c027208 */ /* 0x000fe40000800000 */
[C---:B------:R-:W-:Y:S01]  /*180b0*/  FSETP.NEU.FTZ.AND P1, PT, R13.reuse, -INF , PT ;  /* 0xff8000000d00780b */ /* 0x040fe20003f3d000 */
[-C--:B------:R-:W-:Y:S02]  /*180c0*/  FMUL.FTZ R137, R13, R0.reuse ;  /* 0x000000000d897220 */ /* 0x080fe40000410000 */
[----:B------:R-:W-:Y:S01]  /*180d0*/  MUFU.EX2 R178, R178 ;  /* 0x000000b200b27308 */ /* 0x000fe20000000800 */
[----:B------:R-:W-:Y:S02]  /*180e0*/  FADD.FTZ R2, -R2, R4 ;  /* 0x0000000402027221 */ /* 0x000fe40000010100 */
[----:B------:R-:W-:Y:S02]  /*180f0*/  FSEL R137, R137, RZ, P1 ;  /* 0x000000ff89897208 */ /* 0x000fe40000800000 */
[----:B------:R-:W-:-:S03]  /*18100*/  FMUL.FTZ R2, R2, R0 ;  /* 0x0000000002027220 */ /* 0x000fc60000410000 */
        /* <DEDUP_REMOVED lines=8> */
[----:B------:R0:W1:Y:S01]  /*18190*/  MUFU.EX2 R6, R2 ;  /* 0x0000000200067308 */ /* 0x0000620000000800 */
        /* <DEDUP_REMOVED lines=8> */
[----:B0-----:R-:W-:Y:S01]  /*18220*/  FSEL R2, R13, RZ, P1 ;  /* 0x000000ff0d027208 */ /* 0x001fe20000800000 */
[-CC-:B------:R-:W-:Y:S01]  /*18230*/  FFMA.FTZ R179, R150, R0.reuse, -R137.reuse ;  /* 0x0000000096b37223 */ /* 0x180fe20000010889 */
[-CC-:B------:R-:W-:Y:S01]  /*18240*/  FFMA.FTZ R134, R151, R0.reuse, -R137.reuse ;  /* 0x0000000097867223 */ /* 0x180fe20000010889 */
[-CC-:B------:R-:W-:Y:S01]  /*18250*/  FFMA.FTZ R173, R154, R0.reuse, -R137.reuse ;  /* 0x000000009aad7223 */ /* 0x180fe20000010889 */
[-C--:B------:R-:W-:Y:S01]  /*18260*/  FFMA.FTZ R131, R155, R0.reuse, -R137 ;  /* 0x000000009b837223 */ /* 0x080fe20000010889 */
[----:B------:R-:W-:Y:S01]  /*18270*/  FADD.FTZ R2, -R2, R3 ;  /* 0x0000000302027221 */ /* 0x000fe20000010100 */
[--C-:B------:R-:W-:Y:S01]  /*18280*/  FFMA.FTZ R175, R158, R0, -R137.reuse ;  /* 0x000000009eaf7223 */ /* 0x100fe20000010889 */
[----:B------:R-:W-:Y:S01]  /*18290*/  MUFU.EX2 R136, R136 ;  /* 0x0000008800887308 */ /* 0x000fe20000000800 */
[----:B-1----:R-:W-:Y:S01]  /*182a0*/  FFMA.FTZ R8, R6, R8, R188 ;  /* 0x0000000806087223 */ /* 0x002fe200000100bc */
[-C--:B------:R-:W-:Y:S01]  /*182b0*/  FMUL.FTZ R2, R2, R0.reuse ;  /* 0x0000000002027220 */ /* 0x080fe20000410000 */
[-CC-:B------:R-:W-:Y:S01]  /*182c0*/  FFMA.FTZ R130, R159, R0.reuse, -R137.reuse ;  /* 0x000000009f827223 */ /* 0x180fe20000010889 */
[-CC-:B------:R-:W-:Y:S01]  /*182d0*/  FFMA.FTZ R169, R162, R0.reuse, -R137.reuse ;  /* 0x00000000a2a97223 */ /* 0x180fe20000010889 */
[----:B------:R-:W-:Y:S01]  /*182e0*/  FADD.FTZ R8, R121, R8 ;  /* 0x0000000879087221 */ /* 0x000fe20000010000 */
[-CC-:B------:R-:W-:Y:S01]  /*182f0*/  FFMA.FTZ R3, R163, R0.reuse, -R137.reuse ;  /* 0x00000000a3037223 */ /* 0x180fe20000010889 */
[-CC-:B------:R-:W-:Y:S01]  /*18300*/  FFMA.FTZ R171, R166, R0.reuse, -R137.reuse ;  /* 0x00000000a6ab7223 */ /* 0x180fe20000010889 */
[----:B------:R-:W0:Y:S01]  /*18310*/  MUFU.EX2 R2, R2 ;  /* 0x0000000200027308 */ /* 0x000e220000000800 */
[----:B------:R-:W-:Y:S01]  /*18320*/  FADD.FTZ R8, R190, R8 ;  /* 0x00000008be087221 */ /* 0x000fe20000010000 */
[----:B------:R-:W-:-:S03]  /*18330*/  FFMA.FTZ R137, R167, R0, -R137 ;  /* 0x00000000a7897223 */ /* 0x000fc60000010889 */
[----:B------:R-:W-:-:S03]  /*18340*/  FADD.FTZ R8, R120, R8 ;  /* 0x0000000878087221 */ /* 0x000fc60000010000 */
[----:B------:R-:W1:Y:S01]  /*18350*/  MUFU.EX2 R191, R191 ;  /* 0x000000bf00bf7308 */ /* 0x000e620000000800 */
[----:B------:R-:W-:-:S04]  /*18360*/  FADD.FTZ R8, R184, R8 ;  /* 0x00000008b8087221 */ /* 0x000fc80000010000 */
[----:B------:R-:W-:-:S03]  /*18370*/  FADD.FTZ R8, R21, R8 ;  /* 0x0000000815087221 */ /* 0x000fc60000010000 */
[----:B------:R-:W2:Y:S01]  /*18380*/  MUFU.EX2 R127, R127 ;  /* 0x0000007f007f7308 */ /* 0x000ea20000000800 */
[----:B0-----:R-:W-:Y:S01]  /*18390*/  FFMA.FTZ R7, R2, R7, R189 ;  /* 0x0000000702077223 */ /* 0x001fe200000100bd */
[----:B------:R-:W-:-:S03]  /*183a0*/  FADD.FTZ R8, R186, R8 ;  /* 0x00000008ba087221 */ /* 0x000fc60000010000 */
[----:B------:R-:W-:Y:S01]  /*183b0*/  FADD.FTZ R7, R136, R7 ;  /* 0x0000000788077221 */ /* 0x000fe20000010000 */
[----:B------:R-:W-:Y:S02]  /*183c0*/  FADD.FTZ R8, R15, R8 ;  /* 0x000000080f087221 */ /* 0x000fe40000010000 */
        /* <DEDUP_REMOVED lines=68> */
.L_x_5092:
[----:B------:R-:W-:Y:S01]  /*18810*/  ISETP.GT.AND P1, PT, R5, R226, PT ;  /* 0x000000e20500720c */ /* 0x000fe20003f24270 */
[----:B------:R-:W-:Y:S01]  /*18820*/  VIADD R139, R20, 0x30860 ;  /* 0x00030860148b7836 */ /* 0x000fe20000000000 */
[----:B------:R-:W-:Y:S01]  /*18830*/  F2FP.F16.F32.PACK_AB R169, R3, R169 ;  /* 0x000000a903a9723e */ /* 0x000fe200000000ff */
[----:B------:R-:W-:Y:S01]  /*18840*/  VIADD R5, R5, 0xffffffff ;  /* 0xffffffff05057836 */ /* 0x000fe20000000000 */
[----:B------:R-:W-:Y:S01]  /*18850*/  F2FP.F16.F32.PACK_AB R170, R4, R170 ;  /* 0x000000aa04aa723e */ /* 0x000fe200000000ff */
[----:B------:R-:W-:Y:S01]  /*18860*/  IMAD.MOV.U32 R4, RZ, RZ, R12 ;  /* 0x000000ffff047224 */ /* 0x000fe200078e000c */
[----:B------:R-:W-:Y:S01]  /*18870*/  PRMT R20, R204, 0x654, R139 ;  /* 0x00000654cc147816 */ /* 0x000fe2000000008b */
[----:B------:R-:W-:Y:S01]  /*18880*/  IMAD.MOV.U32 R199, RZ, RZ, R11 ;  /* 0x000000ffffc77224 */ /* 0x000fe200078e000b */
        /* <DEDUP_REMOVED lines=25> */
[----:B0-----:R-:W-:Y:S06]  /*18a20*/  @P1 BRA `(.L_x_5093) ;  /* 0xffffffc8008c1947 */ /* 0x001fec000383ffff */
[----:B------:R-:W-:Y:S05]  /*18a30*/  BSYNC B0 ;  /* 0x0000000000007941 */ /* 0x000fea0003800000 */
.L_x_5072:
[----:B------:R-:W-:Y:S01]  /*18a40*/  IMAD.MOV.U32 R3, RZ, RZ, R13 ;  /* 0x000000ffff037224 */ /* 0x000fe200078e000d */
[----:B------:R-:W-:Y:S01]  /*18a50*/  MOV R194, R10 ;  /* 0x0000000a00c27202 */ /* 0x000fe20000000f00 */
[----:B------:R-:W-:Y:S02]  /*18a60*/  IMAD.MOV.U32 R4, RZ, RZ, R12 ;  /* 0x000000ffff047224 */ /* 0x000fe400078e000c */
[----:B------:R-:W-:-:S07]  /*18a70*/  IMAD.MOV.U32 R199, RZ, RZ, R11 ;  /* 0x000000ffffc77224 */ /* 0x000fce00078e000b */
.L_x_5071:
[----:B------:R-:W-:Y:S05]  /*18a80*/  BSYNC B1 ;  /* 0x0000000000017941 */ /* 0x000fea0003800000 */
.L_x_5070:
[----:B------:R-:W2:Y:S01]  /*18a90*/  LDL R10, [R1+0x30] ;  /* 0x00003000010a7983 */ /* 0x000ea20000100800 */
[----:B------:R-:W0:Y:S01]  /*18aa0*/  LDC R11, c[0x0][0x448] ;  /* 0x00011200ff0b7b82 */ /* 0x000e220000000800 */
[----:B------:R-:W-:Y:S02]  /*18ab0*/  LOP3.LUT R22, R22, 0xfff7ffff, RZ, 0xc0, !PT ;  /* 0xfff7ffff16167812 */ /* 0x000fe400078ec0ff */
[----:B------:R-:W-:-:S05]  /*18ac0*/  IADD3 R13, R201, 0x1, -R200 ;  /* 0x00000001c90d7810 */ /* 0x000fca0007ffe8c8 */
[----:B------:R-:W1:Y:S01]  /*18ad0*/  LDC R14, c[0x0][0x9e4] ;  /* 0x00027900ff0e7b82 */ /* 0x000e620000000800 */
[----:B0-----:R-:W-:-:S13]  /*18ae0*/  ISETP.NE.AND P1, PT, R11, 0x1, PT ;  /* 0x000000010b00780c */ /* 0x001fda0003f25270 */
[----:B------:R-:W0:Y:S01]  /*18af0*/  @P1 LDC R11, c[0x0][0x44c] ;  /* 0x00011300ff0b1b82 */ /* 0x000e220000000800 */
[----:B------:R-:W-:-:S04]  /*18b00*/  @P1 LOP3.LUT R22, R22, 0x80000, RZ, 0xfc, !PT ;  /* 0x0008000016161812 */ /* 0x000fc800078efcff */
[----:B------:R-:W-:-:S03]  /*18b10*/  LOP3.LUT R22, R22, 0xffefffff, RZ, 0xc0, !PT ;  /* 0xffefffff16167812 */ /* 0x000fc600078ec0ff */
[----:B------:R-:W3:Y:S01]  /*18b20*/  @P1 LDC R12, c[0x0][0x450] ;  /* 0x00011400ff0c1b82 */ /* 0x000ee20000000800 */
[----:B--2---:R-:W-:-:S04]  /*18b30*/  VIADD R10, R10, 0x7f ;  /* 0x0000007f0a0a7836 */ /* 0x004fc80000000000 */
[----:B0-----:R-:W-:-:S05]  /*18b40*/  @P1 IMAD.HI.U32 R11, R10, R11, RZ ;  /* 0x0000000b0a0b1227 */ /* 0x001fca00078e00ff */
[----:B---3--:R-:W-:Y:S02]  /*18b50*/  @P1 SHF.R.U32.HI R10, RZ, R12, R11 ;  /* 0x0000000cff0a1219 */ /* 0x008fe4000001160b */
[----:B-1----:R-:W-:-:S03]  /*18b60*/  ISETP.GE.AND P1, PT, R14, 0x1, PT ;  /* 0x000000010e00780c */ /* 0x002fc60003f26270 */
[----:B------:R-:W-:-:S04]  /*18b70*/  IMAD.IADD R10, R13, 0x1, R10 ;  /* 0x000000010d0a7824 */ /* 0x000fc800078e020a */
[----:B------:R-:W-:-:S06]  /*18b80*/  IMAD.IADD R12, R10, 0x1, -R9 ;  /* 0x000000010a0c7824 */ /* 0x000fcc00078e0a09 */
        /* <DEDUP_REMOVED lines=13> */
.L_x_5096:
[----:B------:R-:W-:-:S13]  /*18c60*/  ISETP.NE.AND P1, PT, R14, 0x1, PT ;  /* 0x000000010e00780c */ /* 0x000fda0003f25270 */
[----:B------:R-:W0:Y:S02]  /*18c70*/  @P1 LDC.64 R10, c[0x0][0x9e8] ;  /* 0x00027a00ff0a1b82 */ /* 0x000e240000000a00 */
[----:B0-----:R-:W-:-:S05]  /*18c80*/  @P1 IMAD.HI.U32 R10, R9, R10, RZ ;  /* 0x0000000a090a1227 */ /* 0x001fca00078e00ff */
[----:B------:R-:W-:-:S07]  /*18c90*/  @P1 SHF.R.U32.HI R9, RZ, R11, R10 ;  /* 0x0000000bff091219 */ /* 0x000fce000001160a */
.L_x_5097:
[----:B------:R-:W-:Y:S05]  /*18ca0*/  BSYNC B0 ;  /* 0x0000000000007941 */ /* 0x000fea0003800000 */
.L_x_5095:
[----:B------:R-:W-:-:S05]  /*18cb0*/  IMAD R9, R9, R14, RZ ;  /* 0x0000000e09097224 */ /* 0x000fca00078e02ff */
[----:B------:R-:W-:-:S07]  /*18cc0*/  VIMNMX R12, R12, R9, !PT ;  /* 0x000000090c0c7248 */ /* 0x000fce0007fe0100 */
.L_x_5094:
[----:B------:R-:W2:Y:S01]  /*18cd0*/  LDL R10, [R1+0x3c] ;  /* 0x00003c00010a7983 */ /* 0x000ea20000100800 */
[----:B------:R-:W-:Y:S01]  /*18ce0*/  IADD3 R12, R12, 0x5f, RZ ;  /* 0x0000005f0c0c7810 */ /* 0x000fe20007ffe0ff */
[----:B------:R-:W-:Y:S04]  /*18cf0*/  BSSY B0, `(.L_x_5098) ;  /* 0x000023d000007945 */ /* 0x000fe80003800000 */
[----:B------:R-:W-:-:S05]  /*18d00*/  IMAD.HI R12, R12, 0x2aaaaaab, RZ ;  /* 0x2aaaaaab0c0c7827 */ /* 0x000fca00078e02ff */
[----:B------:R-:W-:-:S04]  /*18d10*/  SHF.R.U32.HI R9, RZ, 0x1f, R12 ;  /* 0x0000001fff097819 */ /* 0x000fc8000001160c */
[----:B------:R-:W-:-:S04]  /*18d20*/  LEA.HI.SX32 R9, R12, R9, 0x1c ;  /* 0x000000090c097211 */ /* 0x000fc800078fe2ff */
[----:B--2---:R-:W-:-:S04]  /*18d30*/  VIMNMX R226, R10, R9, !PT ;  /* 0x000000090ae27248 */ /* 0x004fc80007fe0100 */
[----:B------:R-:W-:-:S13]  /*18d40*/  ISETP.GE.AND P1, PT, R5, R226, PT ;  /* 0x000000e20500720c */ /* 0x000fda0003f26270 */
[----:B------:R-:W-:Y:S05]  /*18d50*/  @!P1 BRA `(.L_x_5099) ;  /* 0x0000002000d89947 */ /* 0x000fea0003800000 */
[----:B------:R-:W-:Y:S01]  /*18d60*/  BSSY B1, `(.L_x_5099) ;  /* 0x0000235000017945 */ /* 0x000fe20003800000 */
[----:B------:R-:W-:Y:S02]  /*18d70*/  IMAD.MOV.U32 R9, RZ, RZ, R3 ;  /* 0x000000ffff097224 */ /* 0x000fe400078e0003 */
[----:B------:R-:W-:Y:S02]  /*18d80*/  IMAD.MOV.U32 R10, RZ, RZ, R4 ;  /* 0x000000ffff0a7224 */ /* 0x000fe400078e0004 */
[----:B------:R-:W-:Y:S02]  /*18d90*/  IMAD.MOV.U32 R12, RZ, RZ, R199 ;  /* 0x000000ffff0c7224 */ /* 0x000fe400078e00c7 */
[----:B------:R-:W-:-:S07]  /*18da0*/  IMAD.MOV.U32 R13, RZ, RZ, R194 ;  /* 0x000000ffff0d7224 */ /* 0x000fce00078e00c2 */
.L_x_5112:
[----:B------:R-:W-:-:S04]  /*18db0*/  ISETP.NE.AND P1, PT, R13, 0x1, PT ;  /* 0x000000010d00780c */ /* 0x000fc80003f25270 */
[----:B------:R-:W-:-:S04]  /*18dc0*/  SEL R199, RZ, 0x1, P1 ;  /* 0x00000001ffc77807 */ /* 0x000fc80000800000 */
[----:B------:R-:W-:Y:S01]  /*18dd0*/  LOP3.LUT R199, R12, R199, RZ, 0x3c, !PT ;  /* 0x000000c70cc77212 */ /* 0x000fe200078e3cff */
[----:B------:R-:W-:Y:S06]  /*18de0*/  @!P0 BRA `(.L_x_5100) ;  /* 0x0000000000048947 */ /* 0x000fec0003800000 */
[----:B------:R-:W-:Y:S01]  /*18df0*/  BPT.TRAP 0x1 ;  /* 0x000000040000795c */ /* 0x000fe20000300000 */
.L_x_5100:
[----:B------:R-:W-:Y:S01]  /*18e00*/  VIADD R194, R13, 0x1 ;  /* 0x000000010dc27836 */ /* 0x000fe20000000000 */
[----:B------:R-:W-:-:S04]  /*18e10*/  SHF.L.U32 R0, R199, 0x1f, RZ ;  /* 0x0000001fc7007819 */ /* 0x000fc800000006ff */
[----:B------:R-:W-:-:S04]  /*18e20*/  ISETP.NE.AND P1, PT, R194, 0x2, PT ;  /* 0x00000002c200780c */ /* 0x000fc80003f25270 */
[----:B------:R-:W-:-:S04]  /*18e30*/  SEL R194, R194, RZ, P1 ;  /* 0x000000ffc2c27207 */ /* 0x000fc80000800000 */
[----:B------:R-:W-:-:S04]  /*18e40*/  LEA R11, R194, R18, 0x3 ;  /* 0x00000012c20b7211 */ /* 0x000fc800078e18ff */
[----:B------:R0:W1:Y:S01]  /*18e50*/  SYNCS.PHASECHK.TRANS64.TRYWAIT P1, [R11+URZ+0x30830], R0 ;  /* 0x030830000b0075a7 */ /* 0x000062000802017f */
[----:B------:R-:W-:Y:S05]  /*18e60*/  @!P0 BRA `(.L_x_5101) ;  /* 0x0000000000048947 */ /* 0x000fea0003800000 */
[----:B------:R-:W-:Y:S01]  /*18e70*/  BPT.TRAP 0x1 ;  /* 0x000000040000795c */ /* 0x000fe20000300000 */
.L_x_5101:
[----:B------:R-:W-:Y:S01]  /*18e80*/  IMAD R126, R194, 0x900, R217 ;  /* 0x00000900c27e7824 */ /* 0x000fe200078e02d9 */
[----:B------:R-:W-:Y:S03]  /*18e90*/  BSSY B2, `(.L_x_5102) ;  /* 0x0000006000027945 */ /* 0x000fe60003800000 */
[C---:B------:R-:W-:Y:S02]  /*18ea0*/  VIADD R122, R126.reuse, 0x2 ;  /* 0x000000027e7a7836 */ /* 0x040fe40000000000 */
[----:B------:R-:W-:Y:S01]  /*18eb0*/  VIADD R124, R126, 0x4 ;  /* 0x000000047e7c7836 */ /* 0x000fe20000000000 */
[----:B-1----:R-:W-:Y:S06]  /*18ec0*/  @P1 BRA `(.L_x_5103) ;  /* 0x0000000000081947 */ /* 0x002fec0003800000 */
[----:B------:R-:W1:Y:S02]  /*18ed0*/  SYNCS.PHASECHK.TRANS64.TRYWAIT P1, [R11+URZ+0x30830], R0 ;  /* 0x030830000b0075a7 */ /* 0x000e64000802017f */
[----:B-1----:R-:W-:Y:S05]  /*18ee0*/  @!P1 BRA `(.L_x_5104) ;  /* 0x00000118007c9947 */ /* 0x002fea0003800000 */
.L_x_5103:
[----:B------:R-:W-:Y:S05]  /*18ef0*/  BSYNC B2 ;  /* 0x0000000000027941 */ /* 0x000fea0003800000 */
.L_x_5102:
[----:B------:R-:W2:Y:S01]  /*18f00*/  LDL.64 R128, [R1+0x28] ;  /* 0x0000280001807983 */ /* 0x000ea20000100a00 */
[----:B------:R-:W-:Y:S01]  /*18f10*/  IMAD.MOV.U32 R120, RZ, RZ, R126 ;  /* 0x000000ffff787224 */ /* 0x000fe200078e007e */
[----:B------:R-:W-:Y:S01]  /*18f20*/  MOV R213, UR50 ;  /* 0x0000003200d57c02 */ /* 0x000fe20008000f00 */
[----:B------:R-:W-:Y:S01]  /*18f30*/  IMAD.MOV.U32 R121, RZ, RZ, 0x40000040 ;  /* 0x40000040ff797424 */ /* 0x000fe200078e00ff */
[----:B------:R-:W-:Y:S01]  /*18f40*/  MOV R209, UR46 ;  /* 0x0000002e00d17c02 */ /* 0x000fe20008000f00 */
[----:B------:R-:W-:Y:S01]  /*18f50*/  IMAD.MOV.U32 R125, RZ, RZ, 0x40000040 ;  /* 0x40000040ff7d7424 */ /* 0x000fe200078e00ff */
        /* <DEDUP_REMOVED lines=32> */
[----:B------:R-:W-:Y:S01]  /*19160*/  MOV R123, 0x40000040 ;  /* 0x40000040007b7802 */ /* 0x000fe20000000f00 */
[-C--:B------:R-:W-:Y:S01]  /*19170*/  FMUL.FTZ R40, R40, R6.reuse ;  /* 0x0000000628287220 */ /* 0x080fe20000410000 */
        /* <DEDUP_REMOVED lines=193> */
.L_x_5105:
[----:B------:R-:W-:Y:S01]  /*19d90*/  SHF.L.U32 R0, R12, 0x1f, RZ ;  /* 0x0000001f0c007819 */ /* 0x000fe200000006ff */
[----:B------:R-:W-:-:S04]  /*19da0*/  IMAD R14, R13, 0x8, R18 ;  /* 0x000000080d0e7824 */ /* 0x000fc800078e0212 */
[----:B------:R0:W1:Y:S01]  /*19db0*/  SYNCS.PHASECHK.TRANS64.TRYWAIT P1, [R14+URZ+0x30850], R0 ;  /* 0x030850000e0075a7 */ /* 0x000062000802017f */
[----:B------:R-:W-:Y:S05]  /*19dc0*/  @!P0 BRA `(.L_x_5106) ;  /* 0x0000000000048947 */ /* 0x000fea0003800000 */
[----:B------:R-:W-:Y:S01]  /*19dd0*/  BPT.TRAP 0x1 ;  /* 0x000000040000795c */ /* 0x000fe20000300000 */
.L_x_5106:
[----:B------:R-:W-:Y:S04]  /*19de0*/  BSSY B2, `(.L_x_5107) ;  /* 0x0000004000027945 */ /* 0x000fe80003800000 */
[----:B-1----:R-:W-:Y:S05]  /*19df0*/  @P1 BRA `(.L_x_5108) ;  /* 0x0000000000081947 */ /* 0x002fea0003800000 */
[----:B------:R-:W1:Y:S02]  /*19e00*/  SYNCS.PHASECHK.TRANS64.TRYWAIT P1, [R14+URZ+0x30850], R0 ;  /* 0x030850000e0075a7 */ /* 0x000e64000802017f */
[----:B-1----:R-:W-:Y:S05]  /*19e10*/  @!P1 BRA `(.L_x_5109) ;  /* 0x0000010800c49947 */ /* 0x002fea0003800000 */
.L_x_5108:
[----:B------:R-:W-:Y:S05]  /*19e20*/  BSYNC B2 ;  /* 0x0000000000027941 */ /* 0x000fea0003800000 */
.L_x_5107:
[----:B01----:R-:W-:Y:S01]  /*19e30*/  VIADD R0, R18, 0x400 ;  /* 0x0000040012007836 */ /* 0x003fe20000000000 */
[----:B------:R-:W-:Y:S01]  /*19e40*/  MOV R3, 0x40000040 ;  /* 0x4000004000037802 */ /* 0x000fe20000000f00 */
[----:B------:R-:W-:-:S03]  /*19e50*/  WARPGROUP.ARRIVE ;  /* 0x00000000000079c5 */ /* 0x000fc60000000000 */
[----:B------:R-:W-:Y:S02]  /*19e60*/  SHF.R.U32.HI R0, RZ, 0x4, R0 ;  /* 0x00000004ff007819 */ /* 0x000fe40000011600 */
[----:B------:R-:W-:Y:S01]  /*19e70*/  R2UR UR7, R3 ;  /* 0x00000000030772ca */ /* 0x000fe200000e0000 */
[----:B------:R-:W-:Y:S01]  /*19e80*/  IMAD.MOV.U32 R3, RZ, RZ, 0x40000040 ;  /* 0x40000040ff037424 */ /* 0x000fe200078e00ff */
[----:B------:R-:W-:-:S04]  /*19e90*/  LOP3.LUT R0, R0, 0x3fff, RZ, 0xc0, !PT ;  /* 0x00003fff00007812 */ /* 0x000fc800078ec0ff */
[----:B------:R-:W-:-:S05]  /*19ea0*/  LOP3.LUT R0, R0, 0x3000000, RZ, 0xfc, !PT ;  /* 0x0300000000007812 */ /* 0x000fca00078efcff */
[----:B------:R-:W-:Y:S02]  /*19eb0*/  IMAD R2, R13, 0x900, R0 ;  /* 0x000009000d027824 */ /* 0x000fe400078e0200 */
[----:B------:R-:W-:Y:S02]  /*19ec0*/  IMAD.MOV.U32 R13, RZ, RZ, 0x40000040 ;  /* 0x40000040ff0d7424 */ /* 0x000fe400078e00ff */
        /* <DEDUP_REMOVED lines=38> */
.L_x_5110:
        /* <DEDUP_REMOVED lines=48> */
[----:B------:R-:W-:Y:S01]  /*1a430*/  IADD3 R11, R11, 0x30840, RZ ;  /* 0x000308400b0b7810 */ /* 0x000fe20007ffe0ff */
[----:B------:R-:W0:Y:S03]  /*1a440*/  SHFL.BFLY PT, R0, R3, 0x2, 0x1f ;  /* 0x0c401f0003007f89 */ /* 0x000e2600000e0000 */
[----:B------:R-:W-:Y:S01]  /*1a450*/  PRMT R11, R204, 0x654, R11 ;  /* 0x00000654cc0b7816 */ /* 0x000fe2000000000b */
[----:B------:R-:W1:Y:S03]  /*1a460*/  SHFL.BFLY PT, R2, R4, 0x2, 0x1f ;  /* 0x0c401f0004027f89 */ /* 0x000e6600000e0000 */
[----:B------:R2:W-:Y:S01]  /*1a470*/  SYNCS.ARRIVE.TRANS64.RED.A1T0 RZ, [R11+URZ], RZ ;  /* 0x000000ff0bff79a7 */ /* 0x0005e2000810043f */
[----:B0-----:R-:W-:Y:S02]  /*1a480*/  FMNMX.FTZ R3, R3, R0, !PT ;  /* 0x0000000003037209 */ /* 0x001fe40007810000 */
[----:B-1----:R-:W-:-:S03]  /*1a490*/  FMNMX.FTZ R4, R4, R2, !PT ;  /* 0x0000000204047209 */ /* 0x002fc60007810000 */
[----:B------:R-:W0:Y:S04]  /*1a4a0*/  SHFL.BFLY PT, R0, R3, 0x1, 0x1f ;  /* 0x0c201f0003007f89 */ /* 0x000e2800000e0000 */
[----:B------:R-:W1:Y:S01]  /*1a4b0*/  SHFL.BFLY PT, R2, R4, 0x1, 0x1f ;  /* 0x0c201f0004027f89 */ /* 0x000e6200000e0000 */
[----:B0-----:R-:W-:Y:S01]  /*1a4c0*/  FMNMX.FTZ R3, R3, R0, !PT ;  /* 0x0000000003037209 */ /* 0x001fe20007810000 */
[----:B------:R-:W-:Y:S01]  /*1a4d0*/  IMAD.U32 R0, RZ, RZ, UR46 ;  /* 0x0000002eff007e24 */ /* 0x000fe2000f8e00ff */
[----:B-1----:R-:W-:-:S03]  /*1a4e0*/  FMNMX.FTZ R4, R4, R2, !PT ;  /* 0x0000000204047209 */ /* 0x002fc60007810000 */
[----:B------:R-:W-:Y:S02]  /*1a4f0*/  FADD.FTZ R2, -R3, R9 ;  /* 0x0000000903027221 */ /* 0x000fe40000010100 */
[CC--:B------:R-:W-:Y:S01]  /*1a500*/  FMUL.FTZ R9, R4.reuse, R0.reuse ;  /* 0x0000000004097220 */ /* 0x0c0fe20000410000 */
[----:B------:R-:W-:Y:S01]  /*1a510*/  FADD.FTZ R6, -R4, R10 ;  /* 0x0000000a04067221 */ /* 0x000fe20000010100 */
[-C--:B------:R-:W-:Y:S02]  /*1a520*/  FMUL.FTZ R2, R2, R0.reuse ;  /* 0x0000000002027220 */ /* 0x080fe40000410000 */
[-CC-:B------:R-:W-:Y:S01]  /*1a530*/  FFMA.FTZ R190, R124, R0.reuse, -R9.reuse ;  /* 0x000000007cbe7223 */ /* 0x180fe20000010809 */
[-CC-:B------:R-:W-:Y:S01]  /*1a540*/  FFMA.FTZ R124, R129, R0.reuse, -R9.reuse ;  /* 0x00000000817c7223 */ /* 0x180fe20000010809 */
[-C--:B------:R-:W-:Y:S01]  /*1a550*/  FMUL.FTZ R129, R3, R0.reuse ;  /* 0x0000000003817220 */ /* 0x080fe20000410000 */
[-C--:B------:R-:W-:Y:S01]  /*1a560*/  FMUL.FTZ R6, R6, R0.reuse ;  /* 0x0000000006067220 */ /* 0x080fe20000410000 */
[-CC-:B------:R-:W-:Y:S01]  /*1a570*/  FFMA.FTZ R188, R120, R0.reuse, -R9.reuse ;  /* 0x0000000078bc7223 */ /* 0x180fe20000010809 */
[-C--:B------:R-:W-:Y:S01]  /*1a580*/  FFMA.FTZ R182, R140, R0.reuse, -R9 ;  /* 0x000000008cb67223 */ /* 0x080fe20000010809 */
[-C--:B------:R-:W-:Y:S01]  /*1a590*/  FFMA.FTZ R189, R122, R0.reuse, -R129 ;  /* 0x000000007abd7223 */ /* 0x080fe20000010881 */
[-C--:B------:R-:W-:Y:S01]  /*1a5a0*/  FFMA.FTZ R169, R121, R0.reuse, -R9 ;  /* 0x0000000079a97223 */ /* 0x080fe20000010809 */
[-CC-:B------:R-:W-:Y:S01]  /*1a5b0*/  FFMA.FTZ R140, R123, R0.reuse, -R129.reuse ;  /* 0x000000007b8c7223 */ /* 0x180fe20000010881 */
[----:B------:R-:W-:Y:S01]  /*1a5c0*/  MUFU.EX2 R6, R6 ;  /* 0x0000000600067308 */ /* 0x000fe20000000800 */
        /* <DEDUP_REMOVED lines=12> */
[-CC-:B------:R-:W-:Y:S01]  /*1a690*/  FFMA.FTZ R133, R135, R0.reuse, -R129.reuse ;  /* 0x0000000087857223 */ /* 0x180fe20000010881 */
[-CC-:B------:R-:W-:Y:S01]  /*1a6a0*/  FFMA.FTZ R181, R138, R0.reuse, -R129.reuse ;  /* 0x000000008ab57223 */ /* 0x180fe20000010881 */
[-CC-:B------:R-:W-:Y:S01]  /*1a6b0*/  FFMA.FTZ R132, R139, R0.reuse, -R129.reuse ;  /* 0x000000008b847223 */ /* 0x180fe20000010881 */
[----:B------:R-:W0:Y:S01]  /*1a6c0*/  MUFU.EX2 R188, R188 ;  /* 0x000000bc00bc7308 */ /* 0x000e220000000800 */
[-C--:B------:R-:W-:Y:S01]  /*1a6d0*/  FFMA.FTZ R183, R142, R0.reuse, -R129 ;  /* 0x000000008eb77223 */ /* 0x080fe20000010881 */
[-C--:B------:R-:W-:Y:S01]  /*1a6e0*/  FFMA.FTZ R21, R141, R0.reuse, -R9 ;  /* 0x000000008d157223 */ /* 0x080fe20000010809 */
[-C--:B------:R-:W-:Y:S01]  /*1a6f0*/  FFMA.FTZ R131, R143, R0.reuse, -R129 ;  /* 0x000000008f837223 */ /* 0x080fe20000010881 */
[-C--:B------:R-:W-:Y:S01]  /*1a700*/  FFMA.FTZ R176, R144, R0.reuse, -R9 ;  /* 0x0000000090b07223 */ /* 0x080fe20000010809 */
[-C--:B------:R-:W-:Y:S01]  /*1a710*/  FFMA.FTZ R177, R146, R0.reuse, -R129 ;  /* 0x0000000092b17223 */ /* 0x080fe20000010881 */
[-C--:B------:R-:W-:Y:S01]  /*1a720*/  FFMA.FTZ R20, R145, R0.reuse, -R9 ;  /* 0x0000000091147223 */ /* 0x080fe20000010809 */
[-C--:B------:R-:W-:Y:S01]  /*1a730*/  FFMA.FTZ R130, R147, R0.reuse, -R129 ;  /* 0x0000000093827223 */ /* 0x080fe20000010881 */
[----:B------:R-:W1:Y:S01]  /*1a740*/  MUFU.EX2 R189, R189 ;  /* 0x000000bd00bd7308 */ /* 0x000e620000000800 */
[-C--:B------:R-:W-:Y:S01]  /*1a750*/  FFMA.FTZ R178, R148, R0.reuse, -R9 ;  /* 0x0000000094b27223 */ /* 0x080fe20000010809 */
[-C--:B------:R-:W-:Y:S01]  /*1a760*/  FFMA.FTZ R179, R150, R0.reuse, -R129 ;  /* 0x0000000096b37223 */ /* 0x080fe20000010881 */
[-C--:B------:R-:W-:Y:S01]  /*1a770*/  FFMA.FTZ R15, R149, R0.reuse, -R9 ;  /* 0x00000000950f7223 */ /* 0x080fe20000010809 */
[-C--:B------:R-:W-:Y:S01]  /*1a780*/  FFMA.FTZ R128, R151, R0.reuse, -R129 ;  /* 0x0000000097807223 */ /* 0x080fe20000010881 */
[-C--:B------:R-:W-:Y:S01]  /*1a790*/  FFMA.FTZ R172, R152, R0.reuse, -R9 ;  /* 0x0000000098ac7223 */ /* 0x080fe20000010809 */
[-C--:B------:R-:W-:Y:S01]  /*1a7a0*/  FFMA.FTZ R173, R154, R0.reuse, -R129 ;  /* 0x000000009aad7223 */ /* 0x080fe20000010881 */
[----:B------:R-:W-:Y:S01]  /*1a7b0*/  FFMA.FTZ R13, R153, R0, -R9 ;  /* 0x00000000990d7223 */ /* 0x000fe20000010809 */
[----:B------:R-:W3:Y:S01]  /*1a7c0*/  MUFU.EX2 R169, R169 ;  /* 0x000000a900a97308 */ /* 0x000ee20000000800 */
        /* <DEDUP_REMOVED lines=16> */
[----:B---3--:R-:W-:Y:S01]  /*1a8d0*/  FADD.FTZ R8, R169, R8 ;  /* 0x00000008a9087221 */ /* 0x008fe20000010000 */
[----:B------:R-:W-:-:S06]  /*1a8e0*/  FFMA.FTZ R129, R167, R0, -R129 ;  /* 0x00000000a7817223 */ /* 0x000fcc0000010881 */
        /* <DEDUP_REMOVED lines=84> */
[----:B--2---:R-:W2:Y:S01]  /*1ae30*/  MUFU.EX2 R11, R129 ;  /* 0x00000081000b7308 */ /* 0x004ea20000000800 */
[----:B0-----:R-:W-:Y:S01]  /*1ae40*/  FADD.FTZ R7, R171, R7 ;  /* 0x00000007ab077221 */ /* 0x001fe20000010000 */
[----:B-1----:R-:W-:-:S03]  /*1ae50*/  FADD.FTZ R8, R9, R8 ;  /* 0x0000000809087221 */ /* 0x002fc60000010000 */
[----:B--2---:R-:W-:Y:S01]  /*1ae60*/  FADD.FTZ R7, R11, R7 ;  /* 0x000000070b077221 */ /* 0x004fe20000010000 */
[----:B------:R-:W-:Y:S06]  /*1ae70*/  @!P0 BRA `(.L_x_5111) ;  /* 0x0000000000048947 */ /* 0x000fec0003800000 */
[----:B------:R-:W-:Y:S01]  /*1ae80*/  BPT.TRAP 0x1 ;  /* 0x000000040000795c */ /* 0x000fe20000300000 */
.L_x_5111:
[----:B------:R-:W-:Y:S01]  /*1ae90*/  ISETP.GT.AND P1, PT, R5, R226, PT ;  /* 0x000000e20500720c */ /* 0x000fe20003f24270 */
[----:B------:R-:W-:Y:S01]  /*1aea0*/  VIADD R129, R14, 0x30860 ;  /* 0x000308600e817836 */ /* 0x000fe20000000000 */
[----:B------:R-:W-:Y:S01]  /*1aeb0*/  F2FP.F16.F32.PACK_AB R188, R169, R188 ;  /* 0x000000bca9bc723e */ /* 0x000fe200000000ff */
[----:B------:R-:W-:Y:S01]  /*1aec0*/  VIADD R5, R5, 0xffffffff ;  /* 0xffffffff05057836 */ /* 0x000fe20000000000 */
[----:B------:R-:W-:Y:S02]  /*1aed0*/  F2FP.F16.F32.PACK_AB R172, R13, R172 ;  /* 0x000000ac0dac723e */ /* 0x000fe400000000ff */
[----:B------:R-:W-:Y:S02]  /*1aee0*/  PRMT R14, R204, 0x654, R129 ;  /* 0x00000654cc0e7816 */ /* 0x000fe40000000081 */
[----:B------:R-:W-:Y:S01]  /*1aef0*/  F2FP.F16.F32.PACK_AB R174, R12, R174 ;  /* 0x000000ae0cae723e */ /* 0x000fe200000000ff */
[----:B------:R-:W-:Y:S01]  /*1af00*/  IMAD.MOV.U32 R12, RZ, RZ, R199 ;  /* 0x000000ffff0c7224 */ /* 0x000fe200078e00c7 */
[----:B------:R0:W-:Y:S01]  /*1af10*/  SYNCS.ARRIVE.TRANS64.RED.A1T0 RZ, [R14+URZ], RZ ;  /* 0x000000ff0eff79a7 */ /* 0x0001e2000810043f */
        /* <DEDUP_REMOVED lines=23> */
[----:B------:R-:W-:Y:S01]  /*1b090*/  MOV R13, R194 ;  /* 0x000000c2000d7202 */ /* 0x000fe20000000f00 */
[----:B0-----:R-:W-:Y:S06]  /*1b0a0*/  @P1 BRA `(.L_x_5112) ;  /* 0xffffffdc00401947 */ /* 0x001fec000383ffff */
[----:B------:R-:W-:Y:S05]  /*1b0b0*/  BSYNC B1 ;  /* 0x0000000000017941 */ /* 0x000fea0003800000 */
.L_x_5099:
[----:B------:R-:W-:Y:S05]  /*1b0c0*/  BSYNC B0 ;  /* 0x0000000000007941 */ /* 0x000fea0003800000 */
.L_x_5098:
[----:B------:R-:W2:Y:S01]  /*1b0d0*/  LDL R9, [R1+0x3c] ;  /* 0x00003c0001097983 */ /* 0x000ea20000100800 */
[----:B------:R-:W-:Y:S01]  /*1b0e0*/  BSSY B0, `(.L_x_5113) ;  /* 0x0000366000007945 */ /* 0x000fe20003800000 */
[----:B--2---:R-:W-:-:S13]  /*1b0f0*/  ISETP.GE.AND P1, PT, R5, R9, PT ;  /* 0x000000090500720c */ /* 0x004fda0003f26270 */
[----:B------:R-:W-:Y:S05]  /*1b100*/  @!P1 BRA `(.L_x_5114) ;  /* 0x00000034008c9947 */ /* 0x000fea0003800000 */
[----:B------:R-:W-:Y:S02]  /*1b110*/  IMAD.MOV.U32 R9, RZ, RZ, R3 ;  /* 0x000000ffff097224 */ /* 0x000fe400078e0003 */
[----:B------:R-:W-:Y:S02]  /*1b120*/  IMAD.MOV.U32 R10, RZ, RZ, R4 ;  /* 0x000000ffff0a7224 */ /* 0x000fe400078e0004 */
[----:B------:R-:W-:Y:S02]  /*1b130*/  IMAD.MOV.U32 R11, RZ, RZ, R199 ;  /* 0x000000ffff0b7224 */ /* 0x000fe400078e00c7 */
[----:B------:R-:W-:-:S07]  /*1b140*/  IMAD.MOV.U32 R12, RZ, RZ, R194 ;  /* 0x000000ffff0c7224 */ /* 0x000fce00078e00c2 */
.L_x_5135:
[----:B------:R-:W-:-:S04]  /*1b150*/  ISETP.NE.AND P1, PT, R12, 0x1, PT ;  /* 0x000000010c00780c */ /* 0x000fc80003f25270 */
[----:B------:R-:W-:-:S04]  /*1b160*/  SEL R0, RZ, 0x1, P1 ;  /* 0x00000001ff007807 */ /* 0x000fc80000800000 */
[----:B------:R-:W-:Y:S01]  /*1b170*/  LOP3.LUT R199, R11, R0, RZ, 0x3c, !PT ;  /* 0x000000000bc77212 */ /* 0x000fe200078e3cff */
[----:B------:R-:W-:Y:S06]  /*1b180*/  @!P0 BRA `(.L_x_5115) ;  /* 0x0000000000048947 */ /* 0x000fec0003800000 */
[----:B------:R-:W-:Y:S01]  /*1b190*/  BPT.TRAP 0x1 ;  /* 0x000000040000795c */ /* 0x000fe20000300000 */
.L_x_5115:
        /* <DEDUP_REMOVED lines=8> */
.L_x_5116:
[----:B------:R-:W-:Y:S01]  /*1b220*/  IMAD R126, R194, 0x900, R217 ;  /* 0x00000900c27e7824 */ /* 0x000fe200078e02d9 */
[----:B------:R-:W-:Y:S03]  /*1b230*/  BSSY B1, `(.L_x_5117) ;  /* 0x0000006000017945 */ /* 0x000fe60003800000 */
[C---:B------:R-:W-:Y:S02]  /*1b240*/  VIADD R122, R126.reuse, 0x2 ;  /* 0x000000027e7a7836 */ /* 0x040fe40000000000 */
[----:B------:R-:W-:Y:S01]  /*1b250*/  VIADD R124, R126, 0x4 ;  /* 0x000000047e7c7836 */ /* 0x000fe20000000000 */
[----:B-1----:R-:W-:Y:S06]  /*1b260*/  @P1 BRA `(.L_x_5118) ;  /* 0x0000000000081947 */ /* 0x002fec0003800000 */
[----:B------:R-:W1:Y:S02]  /*1b270*/  SYNCS.PHASECHK.TRANS64.TRYWAIT P1, [R0+URZ+0x30830], R3 ;  /* 0x03083003000075a7 */ /* 0x000e64000802017f */
[----:B-1----:R-:W-:Y:S05]  /*1b280*/  @!P1 BRA `(.L_x_5119) ;  /* 0x000000f400bc9947 */ /* 0x002fea0003800000 */
.L_x_5118:
[----:B------:R-:W-:Y:S05]  /*1b290*/  BSYNC B1 ;  /* 0x0000000000017941 */ /* 0x000fea0003800000 */
.L_x_5117:
        /* <DEDUP_REMOVED lines=233> */
.L_x_5120:
[----:B------:R-:W-:Y:S01]  /*1c130*/  SHF.L.U32 R2, R11, 0x1f, RZ ;  /* 0x0000001f0b027819 */ /* 0x000fe200000006ff */
[----:B------:R-:W-:-:S04]  /*1c140*/  IMAD R11, R12, 0x8, R18 ;  /* 0x000000080c0b7824 */ /* 0x000fc800078e0212 */
[----:B------:R0:W1:Y:S01]  /*1c150*/  SYNCS.PHASECHK.TRANS64.TRYWAIT P1, [R11+URZ+0x30850], R2 ;  /* 0x030850020b0075a7 */ /* 0x000062000802017f */
[----:B------:R-:W-:Y:S05]  /*1c160*/  @!P0 BRA `(.L_x_5121) ;  /* 0x0000000000048947 */ /* 0x000fea0003800000 */
[----:B------:R-:W-:Y:S01]  /*1c170*/  BPT.TRAP 0x1 ;  /* 0x000000040000795c */ /* 0x000fe20000300000 */
.L_x_5121:
[----:B------:R-:W-:Y:S04]  /*1c180*/  BSSY B1, `(.L_x_5122) ;  /* 0x0000004000017945 */ /* 0x000fe80003800000 */
[----:B-1----:R-:W-:Y:S05]  /*1c190*/  @P1 BRA `(.L_x_5123) ;  /* 0x0000000000081947 */ /* 0x002fea0003800000 */
[----:B------:R-:W1:Y:S02]  /*1c1a0*/  SYNCS.PHASECHK.TRANS64.TRYWAIT P1, [R11+URZ+0x30850], R2 ;  /* 0x030850020b0075a7 */ /* 0x000e64000802017f */
[----:B-1----:R-:W-:Y:S05]  /*1c1b0*/  @!P1 BRA `(.L_x_5124) ;  /* 0x000000e800049947 */ /* 0x002fea0003800000 */
.L_x_5123:
[----:B------:R-:W-:Y:S05]  /*1c1c0*/  BSYNC B1 ;  /* 0x0000000000017941 */ /* 0x000fea0003800000 */
.L_x_5122:
        /* <DEDUP_REMOVED lines=48> */
.L_x_5125:
[----:B------:R-:W2:Y:S01]  /*1c4d0*/  LDL R12, [R1+0x30] ;  /* 0x00003000010c7983 */ /* 0x000ea20000100800 */
[----:B------:R-:W0:Y:S03]  /*1c4e0*/  LDC R2, c[0x0][0x448] ;  /* 0x00011200ff027b82 */ /* 0x000e260000000800 */
[----:B------:R-:W2:Y:S04]  /*1c4f0*/  LDL R4, [R1+0x44] ;  /* 0x0000440001047983 */ /* 0x000ea80000100800 */
[----:B------:R-:W3:Y:S01]  /*1c500*/  LDL R6, [R1+0x40] ;  /* 0x0000400001067983 */ /* 0x000ee20000100800 */
[----:B------:R-:W1:Y:S01]  /*1c510*/  LDC R168, c[0x0][0x9e4] ;  /* 0x00027900ffa87b82 */ /* 0x000e620000000800 */
[----:B0-----:R-:W-:-:S13]  /*1c520*/  ISETP.NE.AND P1, PT, R2, 0x1, PT ;  /* 0x000000010200780c */ /* 0x001fda0003f25270 */
[----:B------:R-:W0:Y:S08]  /*1c530*/  @P1 LDC R3, c[0x0][0x44c] ;  /* 0x00011300ff031b82 */ /* 0x000e300000000800 */
[----:B------:R-:W4:Y:S01]  /*1c540*/  @P1 LDC R2, c[0x0][0x450] ;  /* 0x00011400ff021b82 */ /* 0x000f220000000800 */
[----:B------:R-:W-:Y:S01]  /*1c550*/  IMAD R15, R5, -0x60, RZ ;  /* 0xffffffa0050f7824 */ /* 0x000fe200078e02ff */
[----:B------:R-:W-:Y:S01]  /*1c560*/  ULOP3.LUT UR4, URZ, UR42, URZ, 0x33, !UPT ;  /* 0x0000002a3f047292 */ /* 0x000fe2000f8e333f */
[----:B--2---:R-:W-:-:S04]  /*1c570*/  IMAD.IADD R4, R4, 0x1, R12 ;  /* 0x0000000104047824 */ /* 0x004fc800078e020c */
[----:B0-----:R-:W-:-:S05]  /*1c580*/  @P1 IMAD.HI.U32 R3, R4, R3, RZ ;  /* 0x0000000304031227 */ /* 0x001fca00078e00ff */
[----:B----4-:R-:W-:Y:S02]  /*1c590*/  @P1 SHF.R.U32.HI R4, RZ, R2, R3 ;  /* 0x00000002ff041219 */ /* 0x010fe40000011603 */
[----:B------:R-:W-:-:S03]  /*1c5a0*/  IADD3 R3, R0, 0x30840, RZ ;  /* 0x0003084000037810 */ /* 0x000fc60007ffe0ff */
[----:B------:R-:W0:Y:S01]  /*1c5b0*/  SHFL.IDX PT, R20, R4, RZ, 0x1c1f ;  /* 0x001c1fff04147589 */ /* 0x000e2200000e0000 */
[----:B------:R-:W-:Y:S01]  /*1c5c0*/  PRMT R0, R204, 0x654, R3 ;  /* 0x00000654cc007816 */ /* 0x000fe20000000003 */
[----:B------:R-:W-:Y:S01]  /*1c5d0*/  VIADD R2, R15, 0x1 ;  /* 0x000000010f027836 */ /* 0x000fe20000000000 */
[----:B-1----:R-:W-:Y:S02]  /*1c5e0*/  ISETP.GE.AND P1, PT, R168, 0x1, PT ;  /* 0x00000001a800780c */ /* 0x002fe40003f26270 */
[----:B------:R3:W-:Y:S02]  /*1c5f0*/  SYNCS.ARRIVE.TRANS64.RED.A1T0 RZ, [R0+URZ], RZ ;  /* 0x000000ff00ff79a7 */ /* 0x0007e4000810043f */
[----:B---3--:R-:W-:-:S05]  /*1c600*/  IMAD R0, R6, -0x2, R2 ;  /* 0xfffffffe06007824 */ /* 0x008fca00078e0202 */
[----:B------:R-:W-:-:S05]  /*1c610*/  IADD3 R13, -R200, R0, R201 ;  /* 0x00000000c80d7210 */ /* 0x000fca0007ffe1c9 */
[C---:B------:R-:W-:Y:S02]  /*1c620*/  VIADD R14, R13.reuse, UR51 ;  /* 0x000000330d0e7c36 */ /* 0x040fe40008000000 */
[----:B------:R-:W-:Y:S02]  /*1c630*/  VIADD R13, R13, UR4 ;  /* 0x000000040d0d7c36 */ /* 0x000fe40008000000 */
[----:B------:R-:W-:Y:S02]  /*1c640*/  VIADD R0, R0, 0xffffffff ;  /* 0xffffffff00007836 */ /* 0x000fe40000000000 */
[----:B0-----:R-:W-:Y:S01]  /*1c650*/  IMAD.IADD R12, R14, 0x1, R20 ;  /* 0x000000010e0c7824 */ /* 0x001fe200078e0214 */
[----:B------:R-:W-:Y:S01]  /*1c660*/  IADD3 R6, R13, R20, RZ ;  /* 0x000000140d067210 */ /* 0x000fe20007ffe0ff */
        /* <DEDUP_REMOVED lines=13> */
.L_x_5128:
[----:B------:R-:W-:-:S05]  /*1c740*/  IMAD.U32 R21, RZ, RZ, UR38 ;  /* 0x00000026ff157e24 */ /* 0x000fca000f8e00ff */
[----:B------:R-:W-:-:S13]  /*1c750*/  ISETP.NE.AND P1, PT, R21, 0x1, PT ;  /* 0x000000011500780c */ /* 0x000fda0003f25270 */
[----:B------:R-:W0:Y:S02]  /*1c760*/  @P1 LDC.64 R2, c[0x0][0x9e8] ;  /* 0x00027a00ff021b82 */ /* 0x000e240000000a00 */
[----:B0-----:R-:W-:-:S05]  /*1c770*/  @P1 IMAD.HI.U32 R2, R20, R2, RZ ;  /* 0x0000000214021227 */ /* 0x001fca00078e00ff */
[----:B------:R-:W-:-:S07]  /*1c780*/  @P1 SHF.R.U32.HI R20, RZ, R3, R2 ;  /* 0x00000003ff141219 */ /* 0x000fce0000011602 */
.L_x_5129:
[----:B------:R-:W-:Y:S05]  /*1c790*/  BSYNC B1 ;  /* 0x0000000000017941 */ /* 0x000fea0003800000 */
.L_x_5127:
[----:B------:R-:W-:-:S05]  /*1c7a0*/  IMAD R20, R20, R21, R0 ;  /* 0x0000001514147224 */ /* 0x000fca00078e0200 */
[----:B------:R-:W-:Y:S02]  /*1c7b0*/  VIADDMNMX R12, R20, R21, R12, PT ;  /* 0x00000015140c7246 */ /* 0x000fe4000380010c */
[----:B------:R-:W-:-:S07]  /*1c7c0*/  VIMNMX R6, R6, R20, !PT ;  /* 0x0000001406067248 */ /* 0x000fce0007fe0100 */
.L_x_5126:
[C---:B------:R-:W-:Y:S01]  /*1c7d0*/  ISETP.GE.AND P1, PT, R15.reuse, 0x2, PT ;  /* 0x000000020f00780c */ /* 0x040fe20003f26270 */
[----:B------:R-:W0:Y:S01]  /*1c7e0*/  SHFL.IDX PT, R4, R4, 0x1, 0x1c1f ;  /* 0x003c1f0004047f89 */ /* 0x000e2200000e0000 */
[C---:B------:R-:W-:Y:S02]  /*1c7f0*/  ISETP.GE.AND P2, PT, R15.reuse, 0x9, PT ;  /* 0x000000090f00780c */ /* 0x040fe40003f46270 */
[C---:B------:R-:W-:Y:S02]  /*1c800*/  ISETP.GT.AND P4, PT, R6.reuse, 0x1, !P1 ;  /* 0x000000010600780c */ /* 0x040fe40004f84270 */
        /* <DEDUP_REMOVED lines=10> */
[--C-:B0-----:R-:W-:Y:S01]  /*1c8b0*/  IMAD.IADD R14, R14, 0x1, R4.reuse ;  /* 0x000000010e0e7824 */ /* 0x101fe200078e0204 */
[----:B------:R-:W-:Y:S01]  /*1c8c0*/  ISETP.LT.OR P3, PT, R12, 0xa, P3 ;  /* 0x0000000a0c00780c */ /* 0x000fe20001f61670 */
[----:B------:R-:W-:Y:S01]  /*1c8d0*/  IMAD.IADD R13, R13, 0x1, R4 ;  /* 0x000000010d0d7824 */ /* 0x000fe200078e0204 */
        /* <DEDUP_REMOVED lines=134> */
.L_x_5132:
[----:B------:R-:W-:-:S04]  /*1d140*/  MOV R6, UR38 ;  /* 0x0000002600067c02 */ /* 0x000fc80008000f00 */
[----:B------:R-:W-:-:S13]  /*1d150*/  ISETP.NE.AND P6, PT, R6, 0x1, PT ;  /* 0x000000010600780c */ /* 0x000fda0003fc5270 */
[----:B------:R-:W0:Y:S02]  /*1d160*/  @P6 LDC.64 R2, c[0x0][0x9e8] ;  /* 0x00027a00ff026b82 */ /* 0x000e240000000a00 */
[----:B0-----:R-:W-:-:S05]  /*1d170*/  @P6 IMAD.HI.U32 R2, R4, R2, RZ ;  /* 0x0000000204026227 */ /* 0x001fca00078e00ff */
[----:B------:R-:W-:-:S07]  /*1d180*/  @P6 SHF.R.U32.HI R4, RZ, R3, R2 ;  /* 0x00000003ff046219 */ /* 0x000fce0000011602 */
.L_x_5133:
[----:B------:R-:W-:Y:S05]  /*1d190*/  BSYNC B1 ;  /* 0x0000000000017941 */ /* 0x000fea0003800000 */
.L_x_5131:
[----:B------:R-:W-:-:S05]  /*1d1a0*/  IMAD R3, R4, R6, R0 ;  /* 0x0000000604037224 */ /* 0x000fca00078e0200 */
[----:B------:R-:W-:Y:S02]  /*1d1b0*/  VIADDMNMX R14, R3, R6, R14, PT ;  /* 0x00000006030e7246 */ /* 0x000fe4000380010e */
[----:B------:R-:W-:-:S07]  /*1d1c0*/  VIMNMX R13, R13, R3, !PT ;  /* 0x000000030d0d7248 */ /* 0x000fce0007fe0100 */
.L_x_5130:
        /* <DEDUP_REMOVED lines=69> */
[----:B------:R-:W-:Y:S01]  /*1d620*/  FMNMX.FTZ R2, R165, R0, !PT ;  /* 0x00000000a5027209 */ /* 0x000fe20007810000 */
[----:B------:R-:W-:Y:S01]  /*1d630*/  IMAD.U32 R0, RZ, RZ, UR43 ;  /* 0x0000002bff007e24 */ /* 0x000fe2000f8e00ff */
        /* <DEDUP_REMOVED lines=11> */
[C---:B------:R-:W-:Y:S02]  /*1d6f0*/  ISETP.GT.AND P1, PT, R13.reuse, 0x38, !P1 ;  /* 0x000000380d00780c */ /* 0x040fe40004f24270 */
        /* <DEDUP_REMOVED lines=21> */
[----:B------:R-:W-:Y:S01]  /*1d850*/  FMUL.FTZ R3, R4, R0 ;  /* 0x0000000004037220 */ /* 0x000fe20000410000 */
        /* <DEDUP_REMOVED lines=54> */
[----:B------:R-:W-:Y:S01]  /*1dbc0*/  FSEL R129, R4, RZ, P1 ;  /* 0x000000ff04817208 */ /* 0x000fe20000800000 */
[----:B------:R-:W-:Y:S01]  /*1dbd0*/  MUFU.EX2 R188, R188 ;  /* 0x000000bc00bc7308 */ /* 0x000fe20000000800 */
[----:B------:R-:W-:-:S03]  /*1dbe0*/  FMNMX.FTZ R2, R146, R2, !PT ;  /* 0x0000000292027209 */ /* 0x000fc60007810000 */
[----:B------:R-:W-:Y:S01]  /*1dbf0*/  FADD.FTZ R129, -R129, R10 ;  /* 0x0000000a81817221 */ /* 0x000fe20000010100 */
        /* <DEDUP_REMOVED lines=27> */
[----:B------:R-:W-:-:S06]  /*1ddb0*/  FMUL.FTZ R6, R129, R0 ;  /* 0x0000000081067220 */ /* 0x000fcc0000410000 */
[----:B------:R-:W-:Y:S01]  /*1ddc0*/  MUFU.EX2 R125, R125 ;  /* 0x0000007d007d7308 */ /* 0x000fe20000000800 */
[C---:B------:R-:W-:Y:S01]  /*1ddd0*/  FSETP.NEU.FTZ.AND P1, PT, R3.reuse, -INF , PT ;  /* 0xff8000000300780b */ /* 0x040fe20003f3d000 */
[----:B------:R-:W-:-:S05]  /*1dde0*/  FMUL.FTZ R2, R3, R0 ;  /* 0x0000000003027220 */ /* 0x000fca0000410000 */
[----:B------:R-:W-:Y:S01]  /*1ddf0*/  FSEL R129, R2, RZ, P1 ;  /* 0x000000ff02817208 */ /* 0x000fe20000800000 */
[----:B------:R-:W0:Y:S01]  /*1de00*/  MUFU.EX2 R6, R6 ;  /* 0x0000000600067308 */ /* 0x000e220000000800 */
[----:B------:R-:W-:-:S03]  /*1de10*/  FSEL R2, R3, RZ, P1 ;  /* 0x000000ff03027208 */ /* 0x000fc60000800000 */
[-CC-:B------:R-:W-:Y:S01]  /*1de20*/  FFMA.FTZ R189, R122, R0.reuse, -R129.reuse ;  /* 0x000000007abd7223 */ /* 0x180fe20000010881 */
[-C--:B------:R-:W-:Y:S01]  /*1de30*/  FFMA.FTZ R132, R123, R0.reuse, -R129 ;  /* 0x000000007b847223 */ /* 0x080fe20000010881 */
[----:B------:R-:W-:Y:S01]  /*1de40*/  FADD.FTZ R2, -R2, R9 ;  /* 0x0000000902027221 */ /* 0x000fe20000010100 */
[-CC-:B------:R-:W-:Y:S01]  /*1de50*/  FFMA.FTZ R191, R126, R0.reuse, -R129.reuse ;  /* 0x000000007ebf7223 */ /* 0x180fe20000010881 */
[-CC-:B------:R-:W-:Y:S01]  /*1de60*/  FFMA.FTZ R127, R127, R0.reuse, -R129.reuse ;  /* 0x000000007f7f7223 */ /* 0x180fe20000010881 */
[-CC-:B------:R-:W-:Y:S01]  /*1de70*/  FFMA.FTZ R185, R130, R0.reuse, -R129.reuse ;  /* 0x0000000082b97223 */ /* 0x180fe20000010881 */
[-C--:B------:R-:W-:Y:S01]  /*1de80*/  FMUL.FTZ R2, R2, R0.reuse ;  /* 0x0000000002027220 */ /* 0x080fe20000410000 */
[----:B------:R-:W-:Y:S01]  /*1de90*/  MUFU.EX2 R189, R189 ;  /* 0x000000bd00bd7308 */ /* 0x000fe20000000800 */
[-CC-:B------:R-:W-:Y:S01]  /*1dea0*/  FFMA.FTZ R126, R131, R0.reuse, -R129.reuse ;  /* 0x00000000837e7223 */ /* 0x180fe20000010881 */
[-CC-:B------:R-:W-:Y:S01]  /*1deb0*/  FFMA.FTZ R187, R134, R0.reuse, -R129.reuse ;  /* 0x0000000086bb7223 */ /* 0x180fe20000010881 */
[-CC-:B------:R-:W-:Y:S01]  /*1dec0*/  FFMA.FTZ R123, R135, R0.reuse, -R129.reuse ;  /* 0x00000000877b7223 */ /* 0x180fe20000010881 */
[-CC-:B------:R-:W-:Y:S01]  /*1ded0*/  FFMA.FTZ R181, R138, R0.reuse, -R129.reuse ;  /* 0x000000008ab57223 */ /* 0x180fe20000010881 */
[--C-:B------:R-:W-:Y:S01]  /*1dee0*/  FFMA.FTZ R122, R139, R0, -R129.reuse ;  /* 0x000000008b7a7223 */ /* 0x100fe20000010881 */
[----:B0-----:R-:W-:Y:S01]  /*1def0*/  FFMA.FTZ R8, R6, R8, R188 ;  /* 0x0000000806087223 */ /* 0x001fe200000100bc */
[-CC-:B------:R-:W-:Y:S01]  /*1df00*/  FFMA.FTZ R183, R142, R0.reuse, -R129.reuse ;  /* 0x000000008eb77223 */ /* 0x180fe20000010881 */
[----:B------:R-:W0:Y:S01]  /*1df10*/  MUFU.EX2 R2, R2 ;  /* 0x0000000200027308 */ /* 0x000e220000000800 */
[-CC-:B------:R-:W-:Y:S01]  /*1df20*/  FFMA.FTZ R135, R143, R0.reuse, -R129.reuse ;  /* 0x000000008f877223 */ /* 0x180fe20000010881 */
[----:B------:R-:W-:Y:S01]  /*1df30*/  FADD.FTZ R8, R21, R8 ;  /* 0x0000000815087221 */ /* 0x000fe20000010000 */
[-CC-:B------:R-:W-:Y:S01]  /*1df40*/  FFMA.FTZ R177, R146, R0.reuse, -R129.reuse ;  /* 0x0000000092b17223 */ /* 0x180fe20000010881 */
[-CC-:B------:R-:W-:Y:S01]  /*1df50*/  FFMA.FTZ R134, R147, R0.reuse, -R129.reuse ;  /* 0x0000000093867223 */ /* 0x180fe20000010881 */
[-CC-:B------:R-:W-:Y:S01]  /*1df60*/  FFMA.FTZ R179, R150, R0.reuse, -R129.reuse ;  /* 0x0000000096b37223 */ /* 0x180fe20000010881 */
[----:B------:R-:W-:Y:S01]  /*1df70*/  FADD.FTZ R8, R190, R8 ;  /* 0x00000008be087221 */ /* 0x000fe20000010000 */
[-CC-:B------:R-:W-:Y:S01]  /*1df80*/  FFMA.FTZ R133, R151, R0.reuse, -R129.reuse ;  /* 0x0000000097857223 */ /* 0x180fe20000010881 */
[----:B------:R-:W1:Y:S01]  /*1df90*/  MUFU.EX2 R132, R132 ;  /* 0x0000008400847308 */ /* 0x000e620000000800 */
[-CC-:B------:R-:W-:Y:S01]  /*1dfa0*/  FFMA.FTZ R173, R154, R0.reuse, -R129.reuse ;  /* 0x000000009aad7223 */ /* 0x180fe20000010881 */
[----:B------:R-:W-:Y:S01]  /*1dfb0*/  FADD.FTZ R8, R20, R8 ;  /* 0x0000000814087221 */ /* 0x000fe20000010000 */
[-CC-:B------:R-:W-:Y:S01]  /*1dfc0*/  FFMA.FTZ R131, R155, R0.reuse, -R129.reuse ;  /* 0x000000009b837223 */ /* 0x180fe20000010881 */
[-CC-:B------:R-:W-:Y:S01]  /*1dfd0*/  FFMA.FTZ R175, R158, R0.reuse, -R129.reuse ;  /* 0x000000009eaf7223 */ /* 0x180fe20000010881 */
[-CC-:B------:R-:W-:Y:S01]  /*1dfe0*/  FFMA.FTZ R130, R159, R0.reuse, -R129.reuse ;  /* 0x000000009f827223 */ /* 0x180fe20000010881 */
[----:B------:R-:W-:Y:S01]  /*1dff0*/  FADD.FTZ R8, R184, R8 ;  /* 0x00000008b8087221 */ /* 0x000fe20000010000 */
[-C--:B------:R-:W-:Y:S01]  /*1e000*/  FFMA.FTZ R169, R162, R0.reuse, -R129 ;  /* 0x00000000a2a97223 */ /* 0x080fe20000010881 */
[----:B------:R-:W2:Y:S01]  /*1e010*/  MUFU.EX2 R191, R191 ;  /* 0x000000bf00bf7308 */ /* 0x000ea20000000800 */
[----:B0-----:R-:W-:Y:S01]  /*1e020*/  FFMA.FTZ R7, R2, R7, R189 ;  /* 0x0000000702077223 */ /* 0x001fe200000100bd */
[----:B------:R-:W-:Y:S01]  /*1e030*/  FADD.FTZ R8, R15, R8 ;  /* 0x000000080f087221 */ /* 0x000fe20000010000 */
[-CC-:B------:R-:W-:Y:S01]  /*1e040*/  FFMA.FTZ R9, R163, R0.reuse, -R129.reuse ;  /* 0x00000000a3097223 */ /* 0x180fe20000010881 */
[-CC-:B------:R-:W-:Y:S01]  /*1e050*/  FFMA.FTZ R171, R166, R0.reuse, -R129.reuse ;  /* 0x00000000a6ab7223 */ /* 0x180fe20000010881 */
[----:B------:R-:W-:Y:S01]  /*1e060*/  FFMA.FTZ R129, R167, R0, -R129 ;  /* 0x00000000a7817223 */ /* 0x000fe20000010881 */
[----:B------:R-:W-:-:S02]  /*1e070*/  FADD.FTZ R8, R186, R8 ;  /* 0x00000008ba087221 */ /* 0x000fc40000010000 */
        /* <DEDUP_REMOVED lines=73> */
.L_x_5134:
        /* <DEDUP_REMOVED lines=31> */
[----:B0-----:R-:W-:Y:S02]  /*1e700*/  MOV R11, R199 ;  /* 0x000000c7000b7202 */ /* 0x001fe40000000f00 */
[C---:B--2---:R-:W-:Y:S01]  /*1e710*/  ISETP.GT.AND P1, PT, R5.reuse, R136, PT ;  /* 0x000000880500720c */ /* 0x044fe20003f24270 */
[----:B------:R-:W-:-:S12]  /*1e720*/  VIADD R5, R5, 0xffffffff ;  /* 0xffffffff05057836 */ /* 0x000fd80000000000 */
[----:B------:R-:W-:Y:S05]  /*1e730*/  @P1 BRA `(.L_x_5135) ;  /* 0xffffffc800841947 */ /* 0x000fea000383ffff */
.L_x_5114:
[----:B------:R-:W-:Y:S05]  /*1e740*/  BSYNC B0 ;  /* 0x0000000000007941 */ /* 0x000fea0003800000 */
.L_x_5113:
        /* <DEDUP_REMOVED lines=99> */
.L_x_5136:
[----:B------:R-:W-:Y:S01]  /*1ed80*/  IMAD R9, R194, 0x8, R18 ;  /* 0x00000008c2097824 */ /* 0x000fe200078e0212 */
[----:B------:R-:W-:-:S04]  /*1ed90*/  SHF.L.U32 R6, R199, 0x1f, RZ ;  /* 0x0000001fc7067819 */ /* 0x000fc800000006ff */
[----:B------:R0:W1:Y:S01]  /*1eda0*/  SYNCS.PHASECHK.TRANS64.TRYWAIT P1, [R9+URZ+0x30850], R6 ;  /* 0x03085006090075a7 */ /* 0x000062000802017f */
[----:B------:R-:W-:Y:S05]  /*1edb0*/  @!P0 BRA `(.L_x_5137) ;  /* 0x0000000000048947 */ /* 0x000fea0003800000 */
[----:B------:R-:W-:Y:S01]  /*1edc0*/  BPT.TRAP 0x1 ;  /* 0x000000040000795c */ /* 0x000fe20000300000 */
.L_x_5137:
        /* <DEDUP_REMOVED lines=9> */
.L_x_5139:
[----:B------:R-:W-:Y:S05]  /*1ee60*/  BSYNC B0 ;  /* 0x0000000000007941 */ /* 0x000fea0003800000 */
.L_x_5138:
[----:B------:R-:W-:Y:S01]  /*1ee70*/  IMAD.MOV.U32 R10, RZ, RZ, R2 ;  /* 0x000000ffff0a7224 */ /* 0x000fe200078e0002 */
[----:B------:R-:W-:Y:S01]  /*1ee80*/  WARPGROUP.ARRIVE ;  /* 0x00000000000079c5 */ /* 0x000fe20000000000 */
[----:B------:R-:W-:Y:S01]  /*1ee90*/  IMAD.MOV.U32 R11, RZ, RZ, 0x40000040 ;  /* 0x40000040ff0b7424 */ /* 0x000fe200078e00ff */
[----:B------:R-:W2:Y:S02]  /*1eea0*/  SHFL.BFLY PT, R5, R8, 0x2, 0x1f ;  /* 0x0c401f0008057f89 */ /* 0x000ea400000e0000 */
[----:B------:R-:W-:Y:S02]  /*1eeb0*/  R2UR UR6, R10 ;  /* 0x000000000a0672ca */ /* 0x000fe400000e0000 */
[----:B------:R-:W-:Y:S01]  /*1eec0*/  R2UR UR7, R11 ;  /* 0x000000000b0772ca */ /* 0x000fe200000e0000 */
[----:B------:R-:W-:Y:S01]  /*1eed0*/  IMAD.MOV.U32 R11, RZ, RZ, 0x40000040 ;  /* 0x40000040ff0b7424 */ /* 0x000fe200078e00ff */
[----:B------:R-:W-:-:S11]  /*1eee0*/  IADD3 R10, R2, 0x80, RZ ;  /* 0x00000080020a7810 */ /* 0x000fd60007ffe0ff */
[----:B------:R-:W-:Y:S01]  /*1eef0*/  HGMMA.64x192x16.F32 R24, R188, gdesc[UR4].tnspB, R24, gsb0 ;  /* 0x42e00004bc187df0 */ /* 0x000fe20008000818 */
[----:B------:R-:W-:Y:S01]  /*1ef00*/  R2UR UR6, R10 ;  /* 0x000000000a0672ca */ /* 0x000fe200000e0000 */
[----:B------:R-:W-:Y:S01]  /*1ef10*/  VIADD R10, R2, 0x100 ;  /* 0x00000100020a7836 */ /* 0x000fe20000000000 */
[----:B------:R-:W-:Y:S01]  /*1ef20*/  R2UR UR7, R11 ;  /* 0x000000000b0772ca */ /* 0x000fe200000e0000 */
[----:B------:R-:W-:Y:S02]  /*1ef30*/  IMAD.MOV.U32 R11, RZ, RZ, 0x40000040 ;  /* 0x40000040ff0b7424 */ /* 0x000fe400078e00ff */
[----:B--2---:R-:W-:Y:S01]  /*1ef40*/  FADD.FTZ R5, R5, R8 ;  /* 0x0000000805057221 */ /* 0x004fe20000010000 */
[----:B------:R-:W-:Y:S02]  /*1ef50*/  WARPGROUP.DEPBAR.LE gsb0, 0x0 ;  /* 0x00008000000079c5 */ /* 0x000fe40000010000 */
[----:B------:R-:W-:-:S11]  /*1ef60*/  WARPGROUP.ARRIVE ;  /* 0x00000000000079c5 */ /* 0x000fd60000000000 */
        /* <DEDUP_REMOVED lines=18> */
[----:B------:R-:W-:Y:S01]  /*1f090*/  IMAD.MOV.U32 R11, RZ, RZ, 0x40000040 ;  /* 0x40000040ff0b7424 */ /* 0x000fe200078e00ff */
[----:B------:R-:W0:Y:S02]  /*1f0a0*/  SHFL.BFLY PT, R2, R7, 0x2, 0x1f ;  /* 0x0c401f0007027f89 */ /* 0x000e2400000e0000 */
[----:B01----:R-:W-:Y:S01]  /*1f0b0*/  FADD.FTZ R6, R2, R7 ;  /* 0x0000000702067221 */ /* 0x003fe20000010000 */
[----:B------:R-:W-:Y:S01]  /*1f0c0*/  IMAD.MOV.U32 R7, RZ, RZ, RZ ;  /* 0x000000ffff077224 */ /* 0x000fe200078e00ff */
[----:B------:R-:W0:Y:S02]  /*1f0d0*/  SHFL.BFLY PT, R2, R5, 0x1, 0x1f ;  /* 0x0c201f0005027f89 */ /* 0x000e2400000e0000 */
[----:B0-----:R-:W-:Y:S01]  /*1f0e0*/  FADD.FTZ R12, R5, R2 ;  /* 0x00000002050c7221 */ /* 0x001fe20000010000 */
[----:B------:R-:W-:-:S02]  /*1f0f0*/  IMAD.MOV.U32 R2, RZ, RZ, RZ ;  /* 0x000000ffff027224 */ /* 0x000fc400078e00ff */
[----:B------:R-:W-:Y:S02]  /*1f100*/  IMAD.MOV.U32 R5, RZ, RZ, -0x800000 ;  /* 0xff800000ff057424 */ /* 0x000fe400078e00ff */
[----:B------:R-:W-:-:S13]  /*1f110*/  FSETP.NE.FTZ.AND P1, PT, R12, RZ, PT ;  /* 0x000000ff0c00720b */ /* 0x000fda0003f35000 */
[----:B------:R-:W-:Y:S01]  /*1f120*/  @P1 MUFU.RCP R7, R12 ;  /* 0x0000000c00071308 */ /* 0x000fe20000001000 */
[----:B------:R-:W-:Y:S02]  /*1f130*/  WARPGROUP.DEPBAR.LE gsb0, 0x0 ;  /* 0x00008000000079c5 */ /* 0x000fe40000010000 */
[----:B------:R-:W-:-:S06]  /*1f140*/  WARPGROUP.ARRIVE ;  /* 0x00000000000079c5 */ /* 0x000fcc0000000000 */
[----:B------:R-:W-:Y:S01]  /*1f150*/  HGMMA.64x192x16.F32 R24, R172, gdesc[UR4].tnspB, R24, gsb0 ;  /* 0x42e00004ac187df0 */ /* 0x000fe20008000818 */
[----:B------:R-:W-:Y:S02]  /*1f160*/  R2UR UR6, R10 ;  /* 0x000000000a0672ca */ /* 0x000fe400000e0000 */
[----:B------:R-:W-:Y:S01]  /*1f170*/  R2UR UR7, R11 ;  /* 0x000000000b0772ca */ /* 0x000fe200000e0000 */
[----:B------:R-:W0:Y:S01]  /*1f180*/  @P1 MUFU.LG2 R10, R12 ;  /* 0x0000000c000a1308 */ /* 0x000e220000000c00 */
[----:B------:R-:W1:Y:S01]  /*1f190*/  SHFL.BFLY PT, R11, R6, 0x1, 0x1f ;  /* 0x0c201f00060b7f89 */ /* 0x000e6200000e0000 */
[----:B0-----:R-:W-:Y:S01]  /*1f1a0*/  @P1 FMUL.FTZ R10, R10, 0.69314718246459960938 ;  /* 0x3f3172180a0a1820 */ /* 0x001fe20000410000 */
[----:B-1----:R-:W-:Y:S01]  /*1f1b0*/  FADD.FTZ R13, R6, R11 ;  /* 0x0000000b060d7221 */ /* 0x002fe20000010000 */
[----:B------:R-:W-:Y:S01]  /*1f1c0*/  @P1 FMUL.FTZ R11, R0, 0.69314718246459960938 ;  /* 0x3f317218000b1820 */ /* 0x000fe20000410000 */
[----:B------:R-:W-:-:S03]  /*1f1d0*/  MOV R6, 0xff800000 ;  /* 0xff80000000067802 */ /* 0x000fc60000000f00 */
[----:B------:R-:W-:Y:S01]  /*1f1e0*/  FSETP.NE.FTZ.AND P2, PT, R13, RZ, PT ;  /* 0x000000ff0d00720b */ /* 0x000fe20003f55000 */
[----:B------:R-:W-:-:S12]  /*1f1f0*/  @P1 FFMA.FTZ R6, R11, R4, R10 ;  /* 0x000000040b061223 */ /* 0x000fd8000001000a */
[----:B------:R-:W0:Y:S01]  /*1f200*/  @P2 MUFU.LG2 R8, R13 ;  /* 0x0000000d00082308 */ /* 0x000e220000000c00 */
[----:B------:R-:W-:-:S07]  /*1f210*/  @P2 FMUL.FTZ R15, R0, 0.69314718246459960938 ;  /* 0x3f317218000f2820 */ /* 0x000fce0000410000 */
        /* <DEDUP_REMOVED lines=9> */
.L_x_5141:
[----:B------:R-:W2:Y:S01]  /*1f2b0*/  LDL.LU R11, [R1+0x58] ;  /* 0x00005800010b7983 */ /* 0x000ea20000300800 */
[----:B------:R-:W-:Y:S02]  /*1f2c0*/  VIADD R9, R9, 0x30860 ;  /* 0x0003086009097836 */ /* 0x000fe40000000000 */
[-C--:B------:R-:W-:Y:S01]  /*1f2d0*/  FMUL.FTZ R124, R83, R2.reuse ;  /* 0x00000002537c7220 */ /* 0x080fe20000410000 */
        /* <DEDUP_REMOVED lines=105> */
.L_x_4994:
[----:B------:R-:W1:Y:S08]  /*1f970*/  S2UR UR4, SR_CgaCtaId ;  /* 0x00000000000479c3 */ /* 0x000e700000008800 */
[----:B------:R-:W-:Y:S01]  /*1f980*/  BAR.SYNC.DEFER_BLOCKING 0x5, 0x180 ;  /* 0x0146000000007b1d */ /* 0x000fe20000010000 */
[----:B0-----:R-:W-:-:S05]  /*1f990*/  MOV R9, 0x400 ;  /* 0x0000040000097802 */ /* 0x001fca0000000f00 */
[----:B------:R-:W-:Y:S01]  /*1f9a0*/  BSSY B0, `(.L_x_5142) ;  /* 0x0000273000007945 */ /* 0x000fe20003800000 */
[----:B-1----:R-:W-:-:S05]  /*1f9b0*/  IMAD.U32 R204, RZ, RZ, UR4 ;  /* 0x00000004ffcc7e24 */ /* 0x002fca000f8e00ff */
[----:B------:R-:W-:-:S05]  /*1f9c0*/  LEA R18, R204, R9, 0x18 ;  /* 0x00000009cc127211 */ /* 0x000fca00078ec0ff */
[----:B------:R0:W1:Y:S01]  /*1f9d0*/  LDS.128 R28, [R18+0x308d0] ;  /* 0x0308d000121c7984 */ /* 0x0000620000000c00 */
[----:B------:R-:W-:Y:S06]  /*1f9e0*/  BAR.ARV 0x4, 0x180 ;  /* 0x0106000000007b1d */ /* 0x000fec0000002000 */
[----:B------:R-:W-:Y:S05]  /*1f9f0*/  @P0 BRA `(.L_x_5143) ;  /* 0x0000001800940947 */ /* 0x000fea0003800000 */
[----:B------:R-:W2:Y:S04]  /*1fa00*/  LDL R2, [R1+0x88] ;  /* 0x0000880001027983 */ /* 0x000ea80000100800 */
[----:B------:R-:W3:Y:S01]  /*1fa10*/  LDL R102, [R1+0x54] ;  /* 0x0000540001667983 */ /* 0x000ee20000100800 */
[----:B------:R-:W4:Y:S01]  /*1fa20*/  S2R R11, SR_SWINHI ;  /* 0x00000000000b7919 */ /* 0x000f220000002f00 */
[----:B------:R-:W-:Y:S01]  /*1fa30*/  F2FP.F16.F32.PACK_AB R24, R25, R24 ;  /* 0x000000181918723e */ /* 0x000fe200000000ff */
[----:B------:R-:W-:Y:S01]  /*1fa40*/  ULDC.64 UR4, c[0x0][0xc00] ;  /* 0x0003000000047ab9 */ /* 0x000fe20000000a00 */
[----:B------:R-:W-:Y:S01]  /*1fa50*/  F2FP.F16.F32.PACK_AB R25, R138, R26 ;  /* 0x0000001a8a19723e */ /* 0x000fe200000000ff */
[----:B------:R-:W3:Y:S01]  /*1fa60*/  LDL R94, [R1+0x50] ;  /* 0x00005000015e7983 */ /* 0x000ee20000100800 */
[----:B------:R-:W-:-:S02]  /*1fa70*/  F2FP.F16.F32.PACK_AB R26, R3, R0 ;  /* 0x00000000031a723e */ /* 0x000fc400000000ff */
[----:B------:R-:W-:Y:S02]  /*1fa80*/  MOV R8, R18 ;  /* 0x0000001200087202 */ /* 0x000fe40000000f00 */
[----:B----4-:R-:W-:Y:S02]  /*1fa90*/  MOV R9, R11 ;  /* 0x0000000b00097202 */ /* 0x010fe40000000f00 */
        /* <DEDUP_REMOVED lines=38> */
[----:B------:R-:W-:Y:S01]  /*1fd00*/  F2FP.F16.F32.PACK_AB R115, R119, R118 ;  /* 0x000000767773723e */ /* 0x000fe200000000ff */
[----:B--2---:R-:W-:-:S03]  /*1fd10*/  IMAD.WIDE R74, R2, 0x2, R8 ;  /* 0x00000002024a7825 */ /* 0x004fc600078e0208 */
[C---:B-----5:R-:W-:Y:S02]  /*1fd20*/  IADD3 R137, P1, R74.reuse, 0x40, RZ ;  /* 0x000000404a897810 */ /* 0x060fe40007f3e0ff */
[C---:B------:R-:W-:Y:S02]  /*1fd30*/  IADD3 R111, P2, R74.reuse, 0x20, RZ ;  /* 0x000000204a6f7810 */ /* 0x040fe40007f5e0ff */
[C---:B------:R-:W-:Y:S01]  /*1fd40*/  LOP3.LUT R11, R74.reuse, 0x380, RZ, 0xc0, !PT ;  /* 0x000003804a0b7812 */ /* 0x040fe200078ec0ff */
[----:B------:R-:W-:Y:S01]  /*1fd50*/  IMAD.X R15, RZ, RZ, R75, P1 ;  /* 0x000000ffff0f7224 */ /* 0x000fe200008e064b */
[C---:B------:R-:W-:Y:S02]  /*1fd60*/  IADD3 R2, P1, R74.reuse, 0x8020, RZ ;  /* 0x000080204a027810 */ /* 0x040fe40007f3e0ff */
[C---:B------:R-:W-:Y:S02]  /*1fd70*/  IADD3 R139, P6, R74.reuse, 0x60, RZ ;  /* 0x000000604a8b7810 */ /* 0x040fe40007fde0ff */
[----:B------:R-:W-:-:S02]  /*1fd80*/  IADD3 R141, P5, R74, 0x4000, RZ ;  /* 0x000040004a8d7810 */ /* 0x000fc40007fbe0ff */
[----:B------:R-:W-:Y:S02]  /*1fd90*/  LOP3.LUT R12, R111, 0x380, RZ, 0xc0, !PT ;  /* 0x000003806f0c7812 */ /* 0x000fe400078ec0ff */
[----:B------:R-:W-:Y:S02]  /*1fda0*/  SHF.R.U64 R11, R11, 0x3, RZ ;  /* 0x000000030b0b7819 */ /* 0x000fe400000012ff */
[----:B------:R-:W-:Y:S01]  /*1fdb0*/  LOP3.LUT R66, R2, 0x380, RZ, 0xc0, !PT ;  /* 0x0000038002427812 */ /* 0x000fe200078ec0ff */
[--C-:B------:R-:W-:Y:S01]  /*1fdc0*/  IMAD.X R21, RZ, RZ, R75.reuse, P6 ;  /* 0x000000ffff157224 */ /* 0x100fe200030e064b */
[----:B------:R-:W-:Y:S01]  /*1fdd0*/  SHF.R.U64 R12, R12, 0x3, RZ ;  /* 0x000000030c0c7819 */ /* 0x000fe200000012ff */
[----:B------:R-:W-:Y:S01]  /*1fde0*/  IMAD.X R39, RZ, RZ, R75, P5 ;  /* 0x000000ffff277224 */ /* 0x000fe200028e064b */
[----:B------:R-:W-:Y:S02]  /*1fdf0*/  IADD3.X R13, RZ, R75, RZ, P2, !PT ;  /* 0x0000004bff0d7210 */ /* 0x000fe400017fe4ff */
[----:B------:R-:W-:-:S02]  /*1fe00*/  IADD3 R143, P0, R74, 0x4020, RZ ;  /* 0x000040204a8f7810 */ /* 0x000fc40007f1e0ff */
[C---:B------:R-:W-:Y:S02]  /*1fe10*/  IADD3 R145, P4, R74.reuse, 0x4040, RZ ;  /* 0x000040404a917810 */ /* 0x040fe40007f9e0ff */
[C---:B------:R-:W-:Y:S02]  /*1fe20*/  IADD3 R147, P3, R74.reuse, 0x4060, RZ ;  /* 0x000040604a937810 */ /* 0x040fe40007f7e0ff */
[C---:B------:R-:W-:Y:S02]  /*1fe30*/  IADD3 R149, P2, R74.reuse, 0x8000, RZ ;  /* 0x000080004a957810 */ /* 0x040fe40007f5e0ff */
[C---:B------:R-:W-:Y:S02]  /*1fe40*/  IADD3 R70, P6, R74.reuse, 0x8040, RZ ;  /* 0x000080404a467810 */ /* 0x040fe40007fde0ff */
[----:B-1----:R-:W-:Y:S02]  /*1fe50*/  IADD3 R28, P5, R74, 0x8060, RZ ;  /* 0x000080604a1c7810 */ /* 0x002fe40007fbe0ff */
[----:B------:R-:W-:-:S02]  /*1fe60*/  LOP3.LUT R74, R11, R74, RZ, 0x3c, !PT ;  /* 0x0000004a0b4a7212 */ /* 0x000fc400078e3cff */
[----:B------:R-:W-:Y:S02]  /*1fe70*/  SHF.R.U64 R3, R66, 0x3, RZ ;  /* 0x0000000342037819 */ /* 0x000fe400000012ff */
[----:B------:R-:W-:Y:S02]  /*1fe80*/  LOP3.LUT R12, R12, R111, RZ, 0x3c, !PT ;  /* 0x0000006f0c0c7212 */ /* 0x000fe400078e3cff */
[----:B------:R-:W-:Y:S01]  /*1fe90*/  MOV R74, R74 ;  /* 0x0000004a004a7202 */ /* 0x000fe20000000f00 */
[----:B------:R-:W-:Y:S01]  /*1fea0*/  BAR.SYNC.DEFER_BLOCKING 0x1, 0x100 ;  /* 0x0044000000007b1d */ /* 0x000fe20000010000 */
[----:B------:R-:W-:Y:S02]  /*1feb0*/  LOP3.LUT R66, R3, R2, RZ, 0x3c, !PT ;  /* 0x0000000203427212 */ /* 0x000fe400078e3cff */
[----:B------:R-:W-:Y:S01]  /*1fec0*/  MOV R2, R12 ;  /* 0x0000000c00027202 */ /* 0x000fe20000000f00 */
[----:B------:R-:W-:Y:S01]  /*1fed0*/  IMAD.X R47, RZ, RZ, R75, P0 ;  /* 0x000000ffff2f7224 */ /* 0x000fe200000e064b */
[----:B------:R-:W-:-:S02]  /*1fee0*/  ISETP.NE.U32.AND P0, PT, RZ, UR4, PT ;  /* 0x00000004ff007c0c */ /* 0x000fc4000bf05070 */
[----:B------:R-:W-:Y:S02]  /*1fef0*/  LOP3.LUT R14, R137, 0x380, RZ, 0xc0, !PT ;  /* 0x00000380890e7812 */ /* 0x000fe400078ec0ff */
[----:B------:R-:W-:Y:S02]  /*1ff00*/  LOP3.LUT R20, R139, 0x380, RZ, 0xc0, !PT ;  /* 0x000003808b147812 */ /* 0x000fe400078ec0ff */
[----:B------:R-:W-:Y:S02]  /*1ff10*/  LOP3.LUT R58, R147, 0x380, RZ, 0xc0, !PT ;  /* 0x00000380933a7812 */ /* 0x000fe400078ec0ff */
[----:B------:R-:W-:Y:S02]  /*1ff20*/  LOP3.LUT R38, R141, 0x380, RZ, 0xc0, !PT ;  /* 0x000003808d267812 */ /* 0x000fe400078ec0ff */
[----:B------:R-:W-:Y:S01]  /*1ff30*/  ISETP.NE.AND.EX P0, PT, RZ, UR5, PT, P0 ;  /* 0x00000005ff007c0c */ /* 0x000fe2000bf05300 */
[----:B------:R-:W-:Y:S01]  /*1ff40*/  ULDC.64 UR4, c[0x0][0xc08] ;  /* 0x0003020000047ab9 */ /* 0x000fe20000000a00 */
[----:B------:R-:W-:Y:S04]  /*1ff50*/  STSM.16.M88.4 [R74], R24 ;  /* 0x000000184a007844 */ /* 0x000fe80000000200 */
[----:B------:R1:W-:Y:S01]  /*1ff60*/  STSM.16.M88.4 [R2], R32 ;  /* 0x0000002002007844 */ /* 0x0003e20000000200 */
[----:B------:R-:W-:Y:S01]  /*1ff70*/  LOP3.LUT R46, R143, 0x380, RZ, 0xc0, !PT ;  /* 0x000003808f2e7812 */ /* 0x000fe200078ec0ff */
[----:B------:R-:W-:Y:S01]  /*1ff80*/  IMAD.X R63, RZ, RZ, R75, P2 ;  /* 0x000000ffff3f7224 */ /* 0x000fe200010e064b */
[----:B------:R-:W-:-:S02]  /*1ff90*/  SHF.R.U64 R14, R14, 0x3, RZ ;  /* 0x000000030e0e7819 */ /* 0x000fc400000012ff */
[----:B------:R-:W-:Y:S01]  /*1ffa0*/  LOP3.LUT R54, R145, 0x380, RZ, 0xc0, !PT ;  /* 0x0000038091367812 */ /* 0x000fe200078ec0ff */
[--C-:B------:R-:W-:Y:S01]  /*1ffb0*/  IMAD.X R55, RZ, RZ, R75.reuse, P4 ;  /* 0x000000ffff377224 */ /* 0x100fe200020e064b */
[----:B------:R-:W-:Y:S01]  /*1ffc0*/  SHF.R.U64 R20, R20, 0x3, RZ ;  /* 0x0000000314147819 */ /* 0x000fe200000012ff */
[----:B-1----:R-:W3:Y:S01]  /*1ffd0*/  LDC.64 R2, c[0x0][0xc00] ;  /* 0x00030000ff027b82 */ /* 0x002ee20000000a00 */
[----:B------:R-:W-:Y:S01]  /*1ffe0*/  SHF.R.U64 R58, R58, 0x3, RZ ;  /* 0x000000033a3a7819 */ /* 0x000fe200000012ff */
[--C-:B------:R-:W-:Y:S01]  /*1fff0*/  IMAD.X R67, RZ, RZ, R75.reuse, P1 ;  /* 0x000000ffff437224 */ /* 0x100fe200008e064b */
[----:B------:R-:W-:Y:S01]  /*20000*/  ISETP.NE.U32.AND P2, PT, RZ, UR4, PT ;  /* 0x00000004ff007c0c */ /* 0x000fe2000bf45070 */
[--C-:B------:R-:W-:Y:S01]  /*20010*/  IMAD.X R71, RZ, RZ, R75.reuse, P6 ;  /* 0x000000ffff477224 */ /* 0x100fe200030e064b */
[----:B------:R-:W-:Y:S01]  /*20020*/  IADD3.X R59, RZ, R75, RZ, P3, !PT ;  /* 0x0000004bff3b7210 */ /* 0x000fe20001ffe4ff */
[----:B------:R-:W-:Y:S01]  /*20030*/  IMAD.X R11, RZ, RZ, R75, P5 ;  /* 0x000000ffff0b7224 */ /* 0x000fe200028e064b */
[----:B------:R-:W-:-:S02]  /*20040*/  SHF.R.U64 R38, R38, 0x3, RZ ;  /* 0x0000000326267819 */ /* 0x000fc400000012ff */
[----:B------:R-:W-:Y:S02]  /*20050*/  LOP3.LUT R62, R149, 0x380, RZ, 0xc0, !PT ;  /* 0x00000380953e7812 */ /* 0x000fe400078ec0ff */
[----:B------:R-:W-:Y:S02]  /*20060*/  SHF.R.U64 R46, R46, 0x3, RZ ;  /* 0x000000032e2e7819 */ /* 0x000fe400000012ff */
[----:B------:R-:W-:Y:S02]  /*20070*/  LOP3.LUT R75, R70, 0x380, RZ, 0xc0, !PT ;  /* 0x00000380464b7812 */ /* 0x000fe400078ec0ff */
[----:B------:R-:W-:Y:S02]  /*20080*/  LOP3.LUT R14, R14, R137, RZ, 0x3c, !PT ;  /* 0x000000890e0e7212 */ /* 0x000fe400078e3cff */
[----:B------:R-:W-:Y:S02]  /*20090*/  SHF.R.U64 R54, R54, 0x3, RZ ;  /* 0x0000000336367819 */ /* 0x000fe400000012ff */
[----:B------:R-:W-:-:S02]  /*200a0*/  LOP3.LUT R111, R28, 0x380, RZ, 0xc0, !PT ;  /* 0x000003801c6f7812 */ /* 0x000fc400078ec0ff */
[----:B------:R-:W-:Y:S02]  /*200b0*/  LOP3.LUT R20, R20, R139, RZ, 0x3c, !PT ;  /* 0x0000008b14147212 */ /* 0x000fe400078e3cff */
[----:B------:R-:W-:Y:S02]  /*200c0*/  LOP3.LUT R58, R58, R147, RZ, 0x3c, !PT ;  /* 0x000000933a3a7212 */ /* 0x000fe400078e3cff */
[----:B------:R-:W-:Y:S02]  /*200d0*/  ISETP.NE.AND.EX P2, PT, RZ, UR5, PT, P2 ;  /* 0x00000005ff007c0c */ /* 0x000fe4000bf45320 */
[----:B------:R-:W-:Y:S02]  /*200e0*/  LOP3.LUT R38, R38, R141, RZ, 0x3c, !PT ;  /* 0x0000008d26267212 */ /* 0x000fe400078e3cff */
[----:B------:R-:W-:Y:S02]  /*200f0*/  SHF.R.U64 R62, R62, 0x3, RZ ;  /* 0x000000033e3e7819 */ /* 0x000fe400000012ff */
[----:B------:R-:W-:-:S02]  /*20100*/  LOP3.LUT R46, R46, R143, RZ, 0x3c, !PT ;  /* 0x0000008f2e2e7212 */ /* 0x000fc400078e3cff */
[----:B------:R-:W-:Y:S02]  /*20110*/  SHF.R.U64 R75, R75, 0x3, RZ ;  /* 0x000000034b4b7819 */ /* 0x000fe400000012ff */
[----:B------:R-:W-:Y:S02]  /*20120*/  LOP3.LUT R54, R54, R145, RZ, 0x3c, !PT ;  /* 0x0000009136367212 */ /* 0x000fe400078e3cff */
[----:B------:R-:W-:Y:S02]  /*20130*/  SHF.R.U64 R111, R111, 0x3, RZ ;  /* 0x000000036f6f7819 */ /* 0x000fe400000012ff */
[----:B------:R-:W-:Y:S02]  /*20140*/  MOV R14, R14 ;  /* 0x0000000e000e7202 */ /* 0x000fe40000000f00 */
[----:B------:R-:W-:Y:S02]  /*20150*/  MOV R20, R20 ;  /* 0x0000001400147202 */ /* 0x000fe40000000f00 */
[----:B------:R-:W-:-:S02]  /*20160*/  MOV R13, R58 ;  /* 0x0000003a000d7202 */ /* 0x000fc40000000f00 */
[----:B------:R-:W-:Y:S02]  /*20170*/  LOP3.LUT R62, R62, R149, RZ, 0x3c, !PT ;  /* 0x000000953e3e7212 */ /* 0x000fe400078e3cff */
[----:B------:R-:W-:Y:S02]  /*20180*/  MOV R38, R38 ;  /* 0x0000002600267202 */ /* 0x000fe40000000f00 */
[----:B------:R-:W-:Y:S02]  /*20190*/  MOV R12, R66 ;  /* 0x00000042000c7202 */ /* 0x000fe40000000f00 */
[----:B------:R-:W-:Y:S02]  /*201a0*/  F2FP.F16.F32.PACK_AB R58, R61, R60 ;  /* 0x0000003c3d3a723e */ /* 0x000fe400000000ff */
[----:B------:R-:W-:Y:S02]  /*201b0*/  F2FP.F16.F32.PACK_AB R59, R129, R7 ;  /* 0x00000007813b723e */ /* 0x000fe400000000ff */
[----:B------:R-:W-:-:S02]  /*201c0*/  LOP3.LUT R70, R75, R70, RZ, 0x3c, !PT ;  /* 0x000000464b467212 */ /* 0x000fc400078e3cff */
[----:B------:R-:W-:Y:S02]  /*201d0*/  MOV R46, R46 ;  /* 0x0000002e002e7202 */ /* 0x000fe40000000f00 */
[----:B------:R-:W-:Y:S02]  /*201e0*/  F2FP.F16.F32.PACK_AB R66, R69, R68 ;  /* 0x000000444542723e */ /* 0x000fe400000000ff */
[----:B------:R-:W-:Y:S01]  /*201f0*/  F2FP.F16.F32.PACK_AB R67, R127, R121 ;  /* 0x000000797f43723e */ /* 0x000fe200000000ff */
[----:B------:R-:W-:Y:S01]  /*20200*/  STSM.16.M88.4 [R14], R40 ;  /* 0x000000280e007844 */ /* 0x000fe20000000200 */
[----:B------:R-:W-:Y:S02]  /*20210*/  LOP3.LUT R10, R111, R28, RZ, 0x3c, !PT ;  /* 0x0000001c6f0a7212 */ /* 0x000fe400078e3cff */
[----:B------:R-:W-:Y:S02]  /*20220*/  MOV R54, R54 ;  /* 0x0000003600367202 */ /* 0x000fe40000000f00 */
[----:B------:R-:W-:-:S02]  /*20230*/  F2FP.F16.F32.PACK_AB R74, R77, R76 ;  /* 0x0000004c4d4a723e */ /* 0x000fc400000000ff */
[----:B------:R-:W-:Y:S01]  /*20240*/  F2FP.F16.F32.PACK_AB R75, R125, R78 ;  /* 0x0000004e7d4b723e */ /* 0x000fe200000000ff */
[----:B------:R1:W-:Y:S01]  /*20250*/  STSM.16.M88.4 [R20], R48 ;  /* 0x0000003014007844 */ /* 0x0003e20000000200 */
[----:B------:R-:W-:Y:S02]  /*20260*/  MOV R62, R62 ;  /* 0x0000003e003e7202 */ /* 0x000fe40000000f00 */
[----:B------:R-:W-:Y:S01]  /*20270*/  MOV R70, R70 ;  /* 0x0000004600467202 */ /* 0x000fe20000000f00 */
[----:B------:R-:W-:Y:S01]  /*20280*/  STSM.16.M88.4 [R38], R56 ;  /* 0x0000003826007844 */ /* 0x000fe20000000200 */
[----:B------:R-:W-:Y:S01]  /*20290*/  MOV R0, R10 ;  /* 0x0000000a00007202 */ /* 0x000fe20000000f00 */
[C---:B---3--:R-:W-:Y:S02]  /*202a0*/  IMAD.WIDE R10, R102.reuse, 0x4, R2 ;  /* 0x00000004660a7825 */ /* 0x048fe400078e0202 */
[----:B------:R2:W-:Y:S01]  /*202b0*/  STSM.16.M88.4 [R46], R64 ;  /* 0x000000402e007844 */ /* 0x0005e20000000200 */
[----:B------:R-:W3:Y:S03]  /*202c0*/  @P2 LDC.64 R2, c[0x0][0xc08] ;  /* 0x00030200ff022b82 */ /* 0x000ee60000000a00 */
[----:B------:R4:W-:Y:S04]  /*202d0*/  STSM.16.M88.4 [R54], R72 ;  /* 0x0000004836007844 */ /* 0x0009e80000000200 */
[----:B------:R4:W-:Y:S01]  /*202e0*/  STSM.16.M88.4 [R13], R80 ;  /* 0x000000500d007844 */ /* 0x0009e20000000200 */
[----:B------:R-:W-:Y:S01]  /*202f0*/  ULDC UR4, c[0x0][0xa88] ;  /* 0x0002a20000047ab9 */ /* 0x000fe20000000800 */
[----:B------:R-:W-:Y:S01]  /*20300*/  IMAD.MOV.U32 R21, RZ, RZ, RZ ;  /* 0x000000ffff157224 */ /* 0x000fe200078e00ff */
[----:B-1----:R-:W1:Y:S01]  /*20310*/  LDC R20, c[0x0][0xbe8] ;  /* 0x0002fa00ff147b82 */ /* 0x002e620000000800 */
[----:B------:R4:W-:Y:S04]  /*20320*/  STSM.16.M88.4 [R62], R88 ;  /* 0x000000583e007844 */ /* 0x0009e80000000200 */
[----:B------:R4:W-:Y:S04]  /*20330*/  STSM.16.M88.4 [R12], R96 ;  /* 0x000000600c007844 */ /* 0x0009e80000000200 */
[----:B------:R4:W-:Y:S04]  /*20340*/  STSM.16.M88.4 [R70], R104 ;  /* 0x0000006846007844 */ /* 0x0009e80000000200 */
[----:B------:R4:W-:Y:S01]  /*20350*/  STSM.16.M88.4 [R0], R112 ;  /* 0x0000007000007844 */ /* 0x0009e20000000200 */
[----:B------:R-:W-:Y:S01]  /*20360*/  BAR.SYNC.DEFER_BLOCKING 0x1, 0x100 ;  /* 0x0044000000007b1d */ /* 0x000fe20000010000 */
[----:B--2---:R-:W-:Y:S01]  /*20370*/  MOV R65, UR4 ;  /* 0x0000000400417c02 */ /* 0x004fe20008000f00 */
[----:B---3--:R-:W-:-:S04]  /*20380*/  @P2 IMAD.WIDE R2, R102, 0x4, R2 ;  /* 0x0000000466022825 */ /* 0x008fc800078e0202 */
[----:B------:R4:W5:Y:S04]  /*20390*/  @P0 LDG.E R21, desc[UR60][R10.64] ;  /* 0x0000003c0a150981 */ /* 0x000968000c1e1900 */
[----:B------:R4:W5:Y:S01]  /*203a0*/  @P2 LDG.E R65, desc[UR60][R2.64] ;  /* 0x0000003c02412981 */ /* 0x000962000c1e1900 */
[----:B-1----:R-:W-:-:S13]  /*203b0*/  ISETP.NE.AND P1, PT, R20, 0x1, PT ;  /* 0x000000011400780c */ /* 0x002fda0003f25270 */
[----:B------:R-:W1:Y:S08]  /*203c0*/  @P1 LDC R4, c[0x0][0xbec] ;  /* 0x0002fb00ff041b82 */ /* 0x000e700000000800 */
[----:B------:R-:W2:Y:S01]  /*203d0*/  @P1 LDC R7, c[0x0][0xbf0] ;  /* 0x0002fc00ff071b82 */ /* 0x000ea20000000800 */
[----:B------:R-:W-:Y:S01]  /*203e0*/  SHF.R.S32.HI R28, RZ, 0x1f, R94 ;  /* 0x0000001fff1c7819 */ /* 0x000fe2000001145e */
[----:B----4-:R-:W-:Y:S06]  /*203f0*/  @P2 BRA `(.L_x_5144) ;  /* 0x0000000000102947 */ /* 0x010fec0003800000 */
[----:B------:R-:W-:Y:S05]  /*20400*/  @!P0 BRA `(.L_x_5144) ;  /* 0x00000000000c8947 */ /* 0x000fea0003800000 */
[----:B------:R-:W3:Y:S04]  /*20410*/  LDG.E R0, desc[UR60][R10.64] ;  /* 0x0000003c0a007981 */ /* 0x000ee8000c1e1900 */
[----:B-----5:R-:W3:Y:S02]  /*20420*/  LDG.E R65, desc[UR60][R10.64+0x4] ;  /* 0x0000043c0a417981 */ /* 0x020ee4000c1e1900 */
[----:B---3--:R-:W-:-:S07]  /*20430*/  IMAD.IADD R65, R65, 0x1, -R0 ;  /* 0x0000000141417824 */ /* 0x008fce00078e0a00 */
.L_x_5144:
[----:B------:R-:W3:Y:S04]  /*20440*/  LDL R10, [R1+0x44] ;  /* 0x00004400010a7983 */ /* 0x000ee80000100800 */
[----:B------:R-:W4:Y:S01]  /*20450*/  LDL R68, [R1+0x4c] ;  /* 0x00004c0001447983 */ /* 0x000f220000100800 */
[--C-:B-----5:R-:W-:Y:S01]  /*20460*/  SHF.R.S32.HI R3, RZ, 0x1f, R21.reuse ;  /* 0x0000001fff037819 */ /* 0x120fe20000011415 */
[----:B------:R-:W-:Y:S01]  /*20470*/  IMAD.MOV.U32 R2, RZ, RZ, R21 ;  /* 0x000000ffff027224 */ /* 0x000fe200078e0015 */
[----:B------:R-:W-:Y:S01]  /*20480*/  ULDC.64 UR4, c[0x0][0xb90] ;  /* 0x0002e40000047ab9 */ /* 0x000fe20000000a00 */
[----:B------:R-:W3:Y:S01]  /*20490*/  LDL.LU R72, [R1+0x30] ;  /* 0x0000300001487983 */ /* 0x000ee20000300800 */
[----:B------:R-:W-:Y:S01]  /*204a0*/  SEL R64, R102, RZ, !P0 ;  /* 0x000000ff66407207 */ /* 0x000fe20004000000 */
[----:B------:R-:W0:Y:S02]  /*204b0*/  @P1 LDC R69, c[0x0][0xbec] ;  /* 0x0002fb00ff451b82 */ /* 0x000e240000000800 */
[----:B------:R-:W2:Y:S01]  /*204c0*/  LDL R71, [R1+0x60] ;  /* 0x0000600001477983 */ /* 0x000ea20000100800 */
[----:B------:R-:W-:-:S03]  /*204d0*/  IMAD R0, R28, UR4, RZ ;  /* 0x000000041c007c24 */ /* 0x000fc6000f8e02ff */
[----:B------:R-:W2:Y:S01]  /*204e0*/  LDL R26, [R1+0x84] ;  /* 0x00008400011a7983 */ /* 0x000ea20000100800 */
[----:B------:R-:W-:Y:S01]  /*204f0*/  IMAD R13, R94, UR5, R0 ;  /* 0x000000055e0d7c24 */ /* 0x000fe2000f8e0200 */
[----:B------:R-:W0:Y:S02]  /*20500*/  @P1 LDC R70, c[0x0][0xbf0] ;  /* 0x0002fc00ff461b82 */ /* 0x000e240000000800 */
[----:B------:R-:W2:Y:S01]  /*20510*/  LDL R34, [R1+0x64] ;  /* 0x0000640001227983 */ /* 0x000ea20000100800 */
[----:B------:R-:W-:Y:S01]  /*20520*/  IMAD R65, R65, R20, RZ ;  /* 0x0000001441417224 */ /* 0x000fe200078e02ff */
[----:B------:R-:W-:Y:S01]  /*20530*/  BSSY B1, `(.L_x_5145) ;  /* 0x00000b9000017945 */ /* 0x000fe20003800000 */
[----:B----4-:R-:W-:Y:S02]  /*20540*/  IMAD.SHL.U32 R0, R68, 0x8, RZ ;  /* 0x0000000844007824 */ /* 0x010fe400078e00ff */
[----:B---3--:R-:W-:Y:S02]  /*20550*/  IMAD.IADD R27, R10, 0x1, R72 ;  /* 0x000000010a1b7824 */ /* 0x008fe400078e0248 */
[----:B------:R-:W-:Y:S01]  /*20560*/  IMAD.WIDE.U32 R10, R94, UR4, R2 ;  /* 0x000000045e0a7c25 */ /* 0x000fe2000f8e0002 */
[----:B------:R-:W-:-:S03]  /*20570*/  ULDC.64 UR4, c[0x0][0xb98] ;  /* 0x0002e60000047ab9 */ /* 0x000fc60000000a00 */
[----:B-1----:R-:W-:Y:S01]  /*20580*/  @P1 IMAD.HI.U32 R2, R27, R4, RZ ;  /* 0x000000041b021227 */ /* 0x002fe200078e00ff */
[----:B------:R-:W-:-:S03]  /*20590*/  SHF.R.S32.HI R4, RZ, 0x1f, R102 ;  /* 0x0000001fff047819 */ /* 0x000fc60000011466 */
[----:B------:R-:W-:Y:S01]  /*205a0*/  IMAD.MOV.U32 R15, RZ, RZ, R27 ;  /* 0x000000ffff0f7224 */ /* 0x000fe200078e001b */
[----:B--2---:R-:W-:Y:S01]  /*205b0*/  @P1 SHF.R.U32.HI R15, RZ, R7, R2 ;  /* 0x00000007ff0f1219 */ /* 0x004fe20000011602 */
[----:B------:R-:W-:Y:S01]  /*205c0*/  IMAD.IADD R11, R11, 0x1, R13 ;  /* 0x000000010b0b7824 */ /* 0x000fe200078e020d */
[----:B------:R-:W-:Y:S02]  /*205d0*/  LEA R7, R71, R0, 0x6 ;  /* 0x0000000047077211 */ /* 0x000fe400078e30ff */
[----:B------:R-:W-:Y:S01]  /*205e0*/  SEL R2, R4, RZ, !P0 ;  /* 0x000000ff04027207 */ /* 0x000fe20004000000 */
[----:B------:R-:W-:Y:S02]  /*205f0*/  IMAD.MOV R25, RZ, RZ, -R15 ;  /* 0x000000ffff197224 */ /* 0x000fe400078e0a0f */
[----:B------:R-:W-:-:S04]  /*20600*/  IMAD.WIDE R8, R7, 0x2, R8 ;  /* 0x0000000207087825 */ /* 0x000fc800078e0208 */
[----:B------:R-:W-:Y:S02]  /*20610*/  IMAD R13, R2, UR4, RZ ;  /* 0x00000004020d7c24 */ /* 0x000fe4000f8e02ff */
[----:B------:R-:W-:-:S04]  /*20620*/  IMAD.WIDE.U32 R10, R64, UR4, R10 ;  /* 0x00000004400a7c25 */ /* 0x000fc8000f8e000a */
[----:B------:R-:W-:Y:S01]  /*20630*/  IMAD R7, R20, R25, R27 ;  /* 0x0000001914077224 */ /* 0x000fe200078e021b */
[----:B------:R-:W-:Y:S01]  /*20640*/  IADD3 R14, P0, R15, R10, RZ ;  /* 0x0000000a0f0e7210 */ /* 0x000fe20007f1e0ff */
[----:B------:R-:W-:Y:S01]  /*20650*/  IMAD R12, R64, UR5, R13 ;  /* 0x00000005400c7c24 */ /* 0x000fe2000f8e020d */
[----:B------:R-:W-:Y:S01]  /*20660*/  SHF.R.S32.HI R13, RZ, 0x1f, R15 ;  /* 0x0000001fff0d7819 */ /* 0x000fe2000001140f */
[----:B------:R-:W-:Y:S01]  /*20670*/  ULDC.64 UR4, c[0x0][0xb88] ;  /* 0x0002e20000047ab9 */ /* 0x000fe20000000a00 */
[----:B------:R-:W-:Y:S02]  /*20680*/  SHF.R.S32.HI R4, RZ, 0x1f, R7 ;  /* 0x0000001fff047819 */ /* 0x000fe40000011407 */
[----:B------:R-:W-:-:S03]  /*20690*/  IADD3.X R15, R13, R11, R12, P0, !PT ;  /* 0x0000000b0d0f7210 */ /* 0x000fc600007fe40c */
[----:B------:R-:W-:Y:S02]  /*206a0*/  IMAD R4, R4, UR4, RZ ;  /* 0x0000000404047c24 */ /* 0x000fe4000f8e02ff */
[----:B------:R-:W-:-:S04]  /*206b0*/  IMAD.WIDE.U32 R14, R7, UR4, R14 ;  /* 0x00000004070e7c25 */ /* 0x000fc8000f8e000e */
[----:B------:R-:W-:Y:S01]  /*206c0*/  IMAD R11, R7, UR5, R4 ;  /* 0x00000005070b7c24 */ /* 0x000fe2000f8e0204 */
[----:B------:R-:W-:-:S03]  /*206d0*/  ULDC.64 UR4, c[0x0][0xb50] ;  /* 0x0002d40000047ab9 */ /* 0x000fc60000000a00 */
[----:B------:R-:W-:Y:S01]  /*206e0*/  IMAD.IADD R7, R15, 0x1, R11 ;  /* 0x000000010f077824 */ /* 0x000fe200078e020b */
[----:B------:R-:W-:Y:S02]  /*206f0*/  LEA R15, P0, R14, UR4, 0x2 ;  /* 0x000000040e0f7c11 */ /* 0x000fe4000f8010ff */
[----:B------:R-:W-:Y:S02]  /*20700*/  IADD3 R25, P2, R8, 0x1000, RZ ;  /* 0x0000100008197810 */ /* 0x000fe40007f5e0ff */
[----:B------:R-:W-:Y:S01]  /*20710*/  LEA.HI.X R14, R14, UR5, R7, 0x2, P0 ;  /* 0x000000050e0e7c11 */ /* 0x000fe200080f1407 */
[----:B------:R-:W-:Y:S02]  /*20720*/  ULDC.64 UR4, c[0x0][0xaa0] ;  /* 0x0002a80000047ab9 */ /* 0x000fe40000000a00 */
[----:B------:R-:W-:Y:S01]  /*20730*/  IMAD R66, R3, UR4, RZ ;  /* 0x0000000403427c24 */ /* 0x000fe2000f8e02ff */
[----:B------:R-:W-:-:S03]  /*20740*/  LOP3.LUT R10, R25, 0x380, RZ, 0xc0, !PT ;  /* 0x00000380190a7812 */ /* 0x000fc600078ec0ff */
[C---:B------:R-:W-:Y:S01]  /*20750*/  IMAD R3, R21.reuse, UR5, R66 ;  /* 0x0000000515037c24 */ /* 0x040fe2000f8e0242 */
[----:B------:R-:W-:Y:S01]  /*20760*/  SHF.R.U64 R10, R10, 0x3, RZ ;  /* 0x000000030a0a7819 */ /* 0x000fe200000012ff */
[----:B------:R-:W-:Y:S01]  /*20770*/  IMAD.WIDE.U32 R66, R21, UR4, RZ ;  /* 0x0000000415427c25 */ /* 0x000fe2000f8e00ff */
[----:B------:R-:W-:Y:S01]  /*20780*/  IADD3 R37, P0, R8, 0x5000, RZ ;  /* 0x0000500008257810 */ /* 0x000fe20007f1e0ff */
[----:B------:R-:W-:Y:S01]  /*20790*/  ULDC.64 UR4, c[0x0][0xae8] ;  /* 0x0002ba0000047ab9 */ /* 0x000fe20000000a00 */
[----:B------:R-:W-:Y:S02]  /*207a0*/  LOP3.LUT R10, R10, R25, RZ, 0x3c, !PT ;  /* 0x000000190a0a7212 */ /* 0x000fe400078e3cff */
[----:B------:R-:W-:Y:S01]  /*207b0*/  IADD3 R67, R67, R3, RZ ;  /* 0x0000000343437210 */ /* 0x000fe20007ffe0ff */
[----:B------:R-:W-:Y:S01]  /*207c0*/  IMAD R3, R68, 0x20, R71 ;  /* 0x0000002044037824 */ /* 0x000fe200078e0247 */
[C---:B------:R-:W-:Y:S02]  /*207d0*/  IADD3 R13, P6, R8.reuse, 0x2000, RZ ;  /* 0x00002000080d7810 */ /* 0x040fe40007fde0ff */
[----:B------:R-:W-:-:S02]  /*207e0*/  IADD3 R25, P5, R8, 0x3000, RZ ;  /* 0x0000300008197810 */ /* 0x000fc40007fbe0ff */
[C---:B------:R-:W-:Y:S01]  /*207f0*/  IADD3 R33, P4, R8.reuse, 0x4000, RZ ;  /* 0x0000400008217810 */ /* 0x040fe20007f9e0ff */
[----:B------:R-:W-:Y:S01]  /*20800*/  IMAD.X R11, RZ, RZ, R9, P2 ;  /* 0x000000ffff0b7224 */ /* 0x000fe200010e0609 */
[----:B------:R-:W-:Y:S01]  /*20810*/  IADD3 R41, P3, R8, 0x6000, RZ ;  /* 0x0000600008297810 */ /* 0x000fe20007f7e0ff */
[----:B------:R-:W-:Y:S01]  /*20820*/  IMAD R28, R28, UR4, RZ ;  /* 0x000000041c1c7c24 */ /* 0x000fe2000f8e02ff */
[----:B------:R-:W-:Y:S01]  /*20830*/  LOP3.LUT R36, R37, 0x380, RZ, 0xc0, !PT ;  /* 0x0000038025247812 */ /* 0x000fe200078ec0ff */
[----:B------:R-:W-:Y:S01]  /*20840*/  IMAD.IADD R68, R72, 0x1, R3 ;  /* 0x0000000148447824 */ /* 0x000fe200078e0203 */
[----:B------:R-:W-:Y:S02]  /*20850*/  IADD3 R45, P2, R8, 0x7000, RZ ;  /* 0x00007000082d7810 */ /* 0x000fe40007f5e0ff */
[----:B------:R-:W-:Y:S02]  /*20860*/  LOP3.LUT R12, R13, 0x380, RZ, 0xc0, !PT ;  /* 0x000003800d0c7812 */ /* 0x000fe400078ec0ff */
[----:B------:R-:W-:-:S02]  /*20870*/  LOP3.LUT R24, R25, 0x380, RZ, 0xc0, !PT ;  /* 0x0000038019187812 */ /* 0x000fc400078ec0ff */
[----:B------:R-:W-:Y:S01]  /*20880*/  LOP3.LUT R32, R33, 0x380, RZ, 0xc0, !PT ;  /* 0x0000038021207812 */ /* 0x000fe200078ec0ff */
[----:B------:R-:W-:Y:S01]  /*20890*/  SHFL.IDX PT, R54, R15, RZ, 0x1c1f ;  /* 0x001c1fff0f367589 */ /* 0x000fe200000e0000 */
[----:B------:R-:W-:Y:S01]  /*208a0*/  LOP3.LUT R40, R41, 0x380, RZ, 0xc0, !PT ;  /* 0x0000038029287812 */ /* 0x000fe200078ec0ff */
[----:B------:R-:W-:Y:S01]  /*208b0*/  IMAD R21, R94, UR5, R28 ;  /* 0x000000055e157c24 */ /* 0x000fe2000f8e021c */
[----:B------:R-:W-:Y:S01]  /*208c0*/  SHF.R.U64 R36, R36, 0x3, RZ ;  /* 0x0000000324247819 */ /* 0x000fe200000012ff */
[----:B------:R-:W1:Y:S01]  /*208d0*/  SHFL.IDX PT, R55, R14, RZ, 0x1c1f ;  /* 0x001c1fff0e377589 */ /* 0x000e6200000e0000 */
[----:B------:R-:W-:Y:S01]  /*208e0*/  LOP3.LUT R44, R45, 0x380, RZ, 0xc0, !PT ;  /* 0x000003802d2c7812 */ /* 0x000fe200078ec0ff */
[----:B------:R-:W-:Y:S01]  /*208f0*/  IMAD.WIDE.U32 R66, R94, UR4, R66 ;  /* 0x000000045e427c25 */ /* 0x000fe2000f8e0042 */
[----:B------:R-:W-:Y:S01]  /*20900*/  SHF.R.U64 R12, R12, 0x3, RZ ;  /* 0x000000030c0c7819 */ /* 0x000fe200000012ff */
[----:B------:R-:W-:Y:S01]  /*20910*/  SHFL.IDX PT, R58, R15, 0x1, 0x1c1f ;  /* 0x003c1f000f3a7f89 */ /* 0x000fe200000e0000 */
[----:B------:R-:W-:Y:S01]  /*20920*/  SHF.R.U64 R24, R24, 0x3, RZ ;  /* 0x0000000318187819 */ /* 0x000fe200000012ff */
[----:B0-----:R-:W-:Y:S01]  /*20930*/  @P1 IMAD.HI.U32 R3, R68, R69, RZ ;  /* 0x0000004544031227 */ /* 0x001fe200078e00ff */
[----:B------:R-:W-:Y:S01]  /*20940*/  SHF.R.U64 R32, R32, 0x3, RZ ;  /* 0x0000000320207819 */ /* 0x000fe200000012ff */
[----:B------:R-:W0:Y:S01]  /*20950*/  SHFL.IDX PT, R59, R14, 0x1, 0x1c1f ;  /* 0x003c1f000e3b7f89 */ /* 0x000e2200000e0000 */
[----:B------:R-:W-:Y:S01]  /*20960*/  SHF.R.U64 R40, R40, 0x3, RZ ;  /* 0x0000000328287819 */ /* 0x000fe200000012ff */
[----:B------:R-:W-:Y:S01]  /*20970*/  IMAD.IADD R26, R26, 0x1, R72 ;  /* 0x000000011a1a7824 */ /* 0x000fe200078e0248 */
[----:B------:R-:W-:Y:S01]  /*20980*/  LOP3.LUT R36, R36, R37, RZ, 0x3c, !PT ;  /* 0x0000002524247212 */ /* 0x000fe200078e3cff */
[----:B------:R-:W-:Y:S01]  /*20990*/  IMAD.IADD R67, R67, 0x1, R21 ;  /* 0x0000000143437824 */ /* 0x000fe200078e0215 */
[----:B------:R-:W-:Y:S01]  /*209a0*/  SHF.R.U64 R44, R44, 0x3, RZ ;  /* 0x000000032c2c7819 */ /* 0x000fe200000012ff */
[--C-:B------:R-:W-:Y:S01]  /*209b0*/  IMAD.X R37, RZ, RZ, R9.reuse, P0 ;  /* 0x000000ffff257224 */ /* 0x100fe200000e0609 */
[----:B------:R-:W-:Y:S01]  /*209c0*/  LOP3.LUT R12, R12, R13, RZ, 0x3c, !PT ;  /* 0x0000000d0c0c7212 */ /* 0x000fe200078e3cff */
[----:B------:R-:W-:Y:S01]  /*209d0*/  ULDC.64 UR4, c[0x0][0xaf0] ;  /* 0x0002bc0000047ab9 */ /* 0x000fe20000000a00 */
[----:B------:R-:W-:Y:S01]  /*209e0*/  LOP3.LUT R24, R24, R25, RZ, 0x3c, !PT ;  /* 0x0000001918187212 */ /* 0x000fe200078e3cff */
[----:B------:R-:W-:Y:S01]  /*209f0*/  IMAD.MOV.U32 R21, RZ, RZ, R68 ;  /* 0x000000ffff157224 */ /* 0x000fe200078e0044 */
[----:B------:R-:W-:Y:S01]  /*20a00*/  LOP3.LUT R32, R32, R33, RZ, 0x3c, !PT ;  /* 0x0000002120207212 */ /* 0x000fe200078e3cff */
[--C-:B------:R-:W-:Y:S01]  /*20a10*/  IMAD.X R13, RZ, RZ, R9.reuse, P6 ;  /* 0x000000ffff0d7224 */ /* 0x100fe200030e0609 */
[----:B------:R-:W-:Y:S01]  /*20a20*/  LOP3.LUT R40, R40, R41, RZ, 0x3c, !PT ;  /* 0x0000002928287212 */ /* 0x000fe200078e3cff */
[--C-:B------:R-:W-:Y:S01]  /*20a30*/  IMAD.X R33, RZ, RZ, R9.reuse, P4 ;  /* 0x000000ffff217224 */ /* 0x100fe200020e0609 */
[----:B------:R-:W-:Y:S01]  /*20a40*/  IADD3.X R25, RZ, R9, RZ, P5, !PT ;  /* 0x00000009ff197210 */ /* 0x000fe20002ffe4ff */
[----:B------:R-:W-:Y:S01]  /*20a50*/  VIADD R4, R26, 0x8 ;  /* 0x000000081a047836 */ /* 0x000fe20000000000 */
[----:B------:R-:W-:Y:S01]  /*20a60*/  LOP3.LUT P0, RZ, R34, 0x3, RZ, 0xc0, !PT ;  /* 0x0000000322ff7812 */ /* 0x000fe2000780c0ff */
[----:B------:R-:W-:Y:S01]  /*20a70*/  IMAD.X R41, RZ, RZ, R9, P3 ;  /* 0x000000ffff297224 */ /* 0x000fe200018e0609 */
[----:B------:R-:W-:Y:S01]  /*20a80*/  @P1 SHF.R.U32.HI R21, RZ, R70, R3 ;  /* 0x00000046ff151219 */ /* 0x000fe20000011603 */
[----:B------:R-:W-:Y:S01]  /*20a90*/  IMAD R69, R2, UR4, RZ ;  /* 0x0000000402457c24 */ /* 0x000fe2000f8e02ff */
[----:B------:R-:W-:-:S02]  /*20aa0*/  IADD3 R49, P6, R8, 0x8000, RZ ;  /* 0x0000800008317810 */ /* 0x000fc40007fde0ff */
[C---:B------:R-:W-:Y:S02]  /*20ab0*/  IADD3 R53, P5, R8.reuse, 0x9000, RZ ;  /* 0x0000900008357810 */ /* 0x040fe40007fbe0ff */
[----:B------:R-:W-:Y:S02]  /*20ac0*/  IADD3 R57, P4, R8, 0xa000, RZ ;  /* 0x0000a00008397810 */ /* 0x000fe40007f9e0ff */
[----:B------:R-:W-:Y:S02]  /*20ad0*/  LOP3.LUT R44, R44, R45, RZ, 0x3c, !PT ;  /* 0x0000002d2c2c7212 */ /* 0x000fe400078e3cff */
[----:B------:R-:W-:Y:S01]  /*20ae0*/  IADD3 R7, P3, R8, 0xb000, RZ ;  /* 0x0000b00008077810 */ /* 0x000fe20007f7e0ff */
[----:B------:R-:W-:Y:S01]  /*20af0*/  IMAD.WIDE.U32 R2, R64, UR4, R66 ;  /* 0x0000000440027c25 */ /* 0x000fe2000f8e0042 */
[----:B------:R-:W-:Y:S02]  /*20b00*/  IADD3.X R45, RZ, R9, RZ, P2, !PT ;  /* 0x00000009ff2d7210 */ /* 0x000fe400017fe4ff */
[----:B------:R-:W-:Y:S01]  /*20b10*/  ISETP.GE.OR P2, PT, R26, R65, P0 ;  /* 0x000000411a00720c */ /* 0x000fe20000746670 */
[----:B------:R-:W-:Y:S01]  /*20b20*/  IMAD R69, R64, UR5, R69 ;  /* 0x0000000540457c24 */ /* 0x000fe2000f8e0245 */
[----:B------:R-:W-:Y:S01]  /*20b30*/  LOP3.LUT R48, R49, 0x380, RZ, 0xc0, !PT ;  /* 0x0000038031307812 */ /* 0x000fe200078ec0ff */
[----:B------:R-:W-:Y:S01]  /*20b40*/  IMAD.MOV R67, RZ, RZ, -R21 ;  /* 0x000000ffff437224 */ /* 0x000fe200078e0a15 */
[----:B------:R-:W-:Y:S01]  /*20b50*/  LOP3.LUT R52, R53, 0x380, RZ, 0xc0, !PT ;  /* 0x0000038035347812 */ /* 0x000fe200078ec0ff */
[----:B------:R-:W-:Y:S01]  /*20b60*/  ULDC.64 UR4, c[0x0][0xae0] ;  /* 0x0002b80000047ab9 */ /* 0x000fe20000000a00 */
[----:B------:R-:W-:-:S02]  /*20b70*/  LOP3.LUT R56, R57, 0x380, RZ, 0xc0, !PT ;  /* 0x0000038039387812 */ /* 0x000fc400078ec0ff */
[----:B------:R-:W-:Y:S02]  /*20b80*/  LOP3.LUT R61, R8, 0x380, RZ, 0xc0, !PT ;  /* 0x00000380083d7812 */ /* 0x000fe400078ec0ff */
[----:B------:R-:W-:Y:S02]  /*20b90*/  ISETP.GE.OR P0, PT, R4, R65, P0 ;  /* 0x000000410400720c */ /* 0x000fe40000706670 */
[----:B------:R-:W-:Y:S02]  /*20ba0*/  LOP3.LUT R4, R7, 0x380, RZ, 0xc0, !PT ;  /* 0x0000038007047812 */ /* 0x000fe400078ec0ff */
[----:B------:R-:W-:Y:S01]  /*20bb0*/  SHF.R.S32.HI R28, RZ, 0x1f, R21 ;  /* 0x0000001fff1c7819 */ /* 0x000fe20000011415 */
[----:B------:R-:W-:Y:S01]  /*20bc0*/  IMAD R67, R20, R67, R68 ;  /* 0x0000004314437224 */ /* 0x000fe200078e0244 */
[----:B------:R-:W-:Y:S02]  /*20bd0*/  SHF.R.U64 R48, R48, 0x3, RZ ;  /* 0x0000000330307819 */ /* 0x000fe400000012ff */
[----:B------:R-:W-:-:S02]  /*20be0*/  SHF.R.U64 R52, R52, 0x3, RZ ;  /* 0x0000000334347819 */ /* 0x000fc400000012ff */
[----:B------:R-:W-:Y:S02]  /*20bf0*/  SHF.R.U64 R56, R56, 0x3, RZ ;  /* 0x0000000338387819 */ /* 0x000fe400000012ff */
[----:B------:R-:W-:Y:S01]  /*20c00*/  SHF.R.U64 R61, R61, 0x3, RZ ;  /* 0x000000033d3d7819 */ /* 0x000fe200000012ff */
[----:B------:R-:W-:Y:S01]  /*20c10*/  IMAD R28, R28, UR4, RZ ;  /* 0x000000041c1c7c24 */ /* 0x000fe2000f8e02ff */
[----:B------:R-:W-:Y:S02]  /*20c20*/  SHF.R.U64 R4, R4, 0x3, RZ ;  /* 0x0000000304047819 */ /* 0x000fe400000012ff */
[----:B------:R-:W-:Y:S01]  /*20c30*/  IADD3 R3, R3, R69, RZ ;  /* 0x0000004503037210 */ /* 0x000fe20007ffe0ff */
        /* <DEDUP_REMOVED lines=9> */
[----:B------:R-:W-:Y:S01]  /*20cd0*/  LOP3.LUT R62, R4, R7, RZ, 0x3c, !PT ;  /* 0x00000007043e7212 */ /* 0x000fe200078e3cff */
[C---:B------:R-:W-:Y:S01]  /*20ce0*/  IMAD R69, R21.reuse, UR5, R28 ;  /* 0x0000000515457c24 */ /* 0x040fe2000f8e021c */
[----:B------:R-:W-:Y:S01]  /*20cf0*/  SHF.R.S32.HI R20, RZ, 0x1f, R67 ;  /* 0x0000001fff147819 */ /* 0x000fe20000011443 */
[----:B------:R-:W-:Y:S01]  /*20d00*/  IMAD.WIDE.U32 R2, R21, UR4, R2 ;  /* 0x0000000415027c25 */ /* 0x000fe2000f8e0002 */
[----:B-1----:R-:W-:Y:S01]  /*20d10*/  @!P2 ST.E desc[UR60][R54.64], R6 ;  /* 0x000000063600a985 */ /* 0x002fe2000c10193c */
[----:B------:R-:W-:-:S02]  /*20d20*/  ULDC.64 UR4, c[0x0][0xad8] ;  /* 0x0002b60000047ab9 */ /* 0x000fc40000000a00 */
[----:B------:R-:W-:Y:S01]  /*20d30*/  IMAD.IADD R3, R3, 0x1, R69 ;  /* 0x0000000103037824 */ /* 0x000fe200078e0245 */
[----:B0-----:R0:W-:Y:S01]  /*20d40*/  @!P0 ST.E desc[UR60][R58.64], R5 ;  /* 0x000000053a008985 */ /* 0x0011e2000c10193c */
[----:B------:R-:W-:-:S03]  /*20d50*/  IMAD R20, R20, UR4, RZ ;  /* 0x0000000414147c24 */ /* 0x000fc6000f8e02ff */
[----:B------:R-:W5:Y:S01]  /*20d60*/  LD.E.128 R8, desc[UR60][R10.64] ;  /* 0x0000003c0a087980 */ /* 0x000f62000c101d00 */
[----:B------:R-:W-:-:S03]  /*20d70*/  IMAD.IADD R68, R71, 0x1, R72 ;  /* 0x0000000147447824 */ /* 0x000fc600078e0248 */
[----:B------:R-:W5:Y:S04]  /*20d80*/  LD.E.128 R12, desc[UR60][R12.64] ;  /* 0x0000003c0c0c7980 */ /* 0x000f68000c101d00 */
[----:B0-----:R0:W5:Y:S01]  /*20d90*/  LD.E.128 R4, desc[UR60][R60.64] ;  /* 0x0000003c3c047980 */ /* 0x001162000c101d00 */
[----:B------:R-:W-:-:S03]  /*20da0*/  IMAD R21, R67, UR5, R20 ;  /* 0x0000000543157c24 */ /* 0x000fc6000f8e0214 */
        /* <DEDUP_REMOVED lines=16> */
[----:B-1----:R-:W1:Y:S01]  /*20eb0*/  FENCE.VIEW.ASYNC.S ;  /* 0x00000000000073c6 */ /* 0x002e620000000000 */
[----:B------:R-:W-:Y:S01]  /*20ec0*/  VIADD R28, R68, 0x40 ;  /* 0x00000040441c7836 */ /* 0x000fe20000000000 */
[----:B------:R-:W-:Y:S01]  /*20ed0*/  LEA R64, P2, R2, UR4, 0x1 ;  /* 0x0000000402407c11 */ /* 0x000fe2000f8408ff */
[----:B------:R-:W-:-:S03]  /*20ee0*/  IMAD.IADD R21, R3, 0x1, R21 ;  /* 0x0000000103157824 */ /* 0x000fc600078e0215 */
[-C--:B------:R-:W-:Y:S02]  /*20ef0*/  ISETP.GE.AND P0, PT, R28, R65.reuse, PT ;  /* 0x000000411c00720c */ /* 0x080fe40003f06270 */
[----:B------:R-:W-:Y:S02]  /*20f00*/  LEA.HI.X R28, R2, UR5, R21, 0x1, P2 ;  /* 0x00000005021c7c11 */ /* 0x000fe400090f0c15 */
[----:B------:R-:W-:Y:S02]  /*20f10*/  ISETP.GE.AND P2, PT, R68, R65, PT ;  /* 0x000000414400720c */ /* 0x000fe40003f46270 */
[----:B------:R-:W-:Y:S01]  /*20f20*/  IADD3 R3, R18, 0x30820, RZ ;  /* 0x0003082012037810 */ /* 0x000fe20007ffe0ff */
[----:B------:R-:W-:-:S03]  /*20f30*/  VIADD R20, R68, 0x20 ;  /* 0x0000002044147836 */ /* 0x000fc60000000000 */
[----:B------:R-:W-:Y:S01]  /*20f40*/  PRMT R3, RZ, 0x654, R3 ;  /* 0x00000654ff037816 */ /* 0x000fe20000000003 */
[C---:B------:R-:W-:Y:S02]  /*20f50*/  VIADD R70, R0.reuse, 0x40 ;  /* 0x0000004000467836 */ /* 0x040fe40000000000 */
[----:B------:R-:W-:Y:S01]  /*20f60*/  VIADD R72, R0, 0x80 ;  /* 0x0000008000487836 */ /* 0x000fe20000000000 */
[----:B-1----:R0:W1:Y:S01]  /*20f70*/  SHFL.IDX PT, R21, R64, RZ, 0x181f ;  /* 0x00181fff40157589 */ /* 0x00206200000e0000 */
[----:B------:R-:W-:Y:S01]  /*20f80*/  ISETP.GE.AND P1, PT, R20, R65, PT ;  /* 0x000000411400720c */ /* 0x000fe20003f26270 */
[----:B------:R0:W-:Y:S02]  /*20f90*/  SYNCS.ARRIVE.TRANS64.RED.A1T0 RZ, [R3+URZ], RZ ;  /* 0x000000ff03ff79a7 */ /* 0x0001e4000810043f */
[----:B------:R0:W2:Y:S01]  /*20fa0*/  SHFL.IDX PT, R67, R28, RZ, 0x181f ;  /* 0x00181fff1c437589 */ /* 0x0000a200000e0000 */
[----:B------:R-:W-:Y:S02]  /*20fb0*/  SHF.R.S32.HI R69, RZ, 0x1f, R0 ;  /* 0x0000001fff457819 */ /* 0x000fe40000011400 */
[----:B------:R-:W-:-:S02]  /*20fc0*/  SHF.R.S32.HI R71, RZ, 0x1f, R70 ;  /* 0x0000001fff477819 */ /* 0x000fc40000011446 */
[----:B------:R-:W-:Y:S01]  /*20fd0*/  SHF.R.S32.HI R73, RZ, 0x1f, R72 ;  /* 0x0000001fff497819 */ /* 0x000fe20000011448 */
[----:B------:R-:W-:Y:S06]  /*20fe0*/  @P2 BRA `(.L_x_5146) ;  /* 0x0000000000342947 */ /* 0x000fec0003800000 */
[----:B------:R-:W-:Y:S02]  /*20ff0*/  ULDC UR4, c[0x0][0xac8] ;  /* 0x0002b20000047ab9 */ /* 0x000fe40000000800 */
[----:B------:R-:W-:Y:S02]  /*21000*/  ISETP.GE.AND P4, PT, R0, UR4, PT ;  /* 0x0000000400007c0c */ /* 0x000fe4000bf86270 */
[----:B------:R-:W-:Y:S02]  /*21010*/  ISETP.GE.AND P3, PT, R70, UR4, PT ;  /* 0x0000000446007c0c */ /* 0x000fe4000bf66270 */
[----:B------:R-:W-:-:S09]  /*21020*/  ISETP.GE.AND P2, PT, R72, UR4, PT ;  /* 0x0000000448007c0c */ /* 0x000fd2000bf46270 */
[-C--:B-1----:R-:W-:Y:S02]  /*21030*/  @!P4 LEA R2, P6, R0, R21.reuse, 0x1 ;  /* 0x000000150002c211 */ /* 0x082fe400078c08ff */
[----:B------:R-:W-:Y:S02]  /*21040*/  @!P3 LEA R20, P5, R70, R21, 0x1 ;  /* 0x000000154614b211 */ /* 0x000fe400078a08ff */
[----:B0-2---:R-:W-:Y:S02]  /*21050*/  @!P4 LEA.HI.X R3, R0, R67, R69, 0x1, P6 ;  /* 0x000000430003c211 */ /* 0x005fe400030f0c45 */
[----:B------:R-:W-:Y:S02]  /*21060*/  @!P2 LEA R66, P6, R72, R21, 0x1 ;  /* 0x000000154842a211 */ /* 0x000fe400078c08ff */
[-C--:B------:R-:W-:Y:S01]  /*21070*/  @!P3 LEA.HI.X R21, R70, R67.reuse, R71, 0x1, P5 ;  /* 0x000000434615b211 */ /* 0x080fe200028f0c47 */
[----:B-----5:R3:W-:Y:S01]  /*21080*/  @!P4 ST.E.128 desc[UR60][R2.64], R4 ;  /* 0x000000040200c985 */ /* 0x0207e2000c101d3c */
[----:B------:R-:W-:-:S03]  /*21090*/  @!P2 LEA.HI.X R67, R72, R67, R73, 0x1, P6 ;  /* 0x000000434843a211 */ /* 0x000fc600030f0c49 */
[----:B------:R3:W-:Y:S04]  /*210a0*/  @!P3 ST.E.128 desc[UR60][R20.64], R32 ;  /* 0x000000201400b985 */ /* 0x0007e8000c101d3c */
[----:B------:R3:W-:Y:S02]  /*210b0*/  @!P2 ST.E.128 desc[UR60][R66.64], R48 ;  /* 0x000000304200a985 */ /* 0x0007e4000c101d3c */
.L_x_5146:
[----:B------:R-:W-:Y:S05]  /*210c0*/  BSYNC B1 ;  /* 0x0000000000017941 */ /* 0x000fea0003800000 */
.L_x_5145:
[----:B---3-5:R3:W4:Y:S01]  /*210d0*/  SHFL.IDX PT, R7, R28, 0x1, 0x181f ;  /* 0x00381f001c077f89 */ /* 0x02872200000e0000 */
[----:B------:R-:W-:Y:S03]  /*210e0*/  BSSY B1, `(.L_x_5147) ;  /* 0x0000010000017945 */ /* 0x000fe60003800000 */
[----:B0-----:R3:W0:Y:S01]  /*210f0*/  SHFL.IDX PT, R3, R64, 0x1, 0x181f ;  /* 0x00381f0040037f89 */ /* 0x00162200000e0000 */
        /* <DEDUP_REMOVED lines=14> */
.L_x_5148:
[----:B------:R-:W-:Y:S05]  /*211e0*/  BSYNC B1 ;  /* 0x0000000000017941 */ /* 0x000fea0003800000 */
.L_x_5147:
        /* <DEDUP_REMOVED lines=17> */
.L_x_5150:
[----:B------:R-:W-:Y:S05]  /*21300*/  BSYNC B1 ;  /* 0x0000000000017941 */ /* 0x000fea0003800000 */
.L_x_5149:
[----:B0-----:R-:W-:Y:S01]  /*21310*/  VIADD R2, R68, 0x60 ;  /* 0x0000006044027836 */ /* 0x001fe20000000000 */
[----:B----4-:R0:W4:Y:S04]  /*21320*/  SHFL.IDX PT, R7, R28, 0x3, 0x181f ;  /* 0x00781f001c077f89 */ /* 0x01012800000e0000 */
[----:B------:R-:W-:Y:S01]  /*21330*/  ISETP.GE.AND P0, PT, R2, R65, PT ;  /* 0x000000410200720c */ /* 0x000fe20003f06270 */
[----:B------:R0:W0:-:S12]  /*21340*/  SHFL.IDX PT, R9, R64, 0x3, 0x181f ;  /* 0x00781f0040097f89 */ /* 0x00001800000e0000 */
[----:B------:R-:W-:Y:S05]  /*21350*/  @P0 BRA `(.L_x_5151) ;  /* 0x0000000c005c0947 */ /* 0x000fea0003800000 */
[----:B------:R-:W-:Y:S02]  /*21360*/  ULDC UR4, c[0x0][0xac8] ;  /* 0x0002b20000047ab9 */ /* 0x000fe40000000800 */
[----:B------:R-:W-:Y:S02]  /*21370*/  ISETP.GE.AND P2, PT, R0, UR4, PT ;  /* 0x0000000400007c0c */ /* 0x000fe4000bf46270 */
[----:B------:R-:W-:-:S11]  /*21380*/  ISETP.GE.AND P3, PT, R70, UR4, PT ;  /* 0x0000000446007c0c */ /* 0x000fd6000bf66270 */
[-C--:B0-----:R-:W-:Y:S02]  /*21390*/  @!P2 LEA R2, P0, R0, R9.reuse, 0x1 ;  /* 0x000000090002a211 */ /* 0x081fe400078008ff */
[----:B------:R-:W-:Y:S02]  /*213a0*/  @!P3 LEA R4, P1, R70, R9, 0x1 ;  /* 0x000000094604b211 */ /* 0x000fe400078208ff */
        /* <DEDUP_REMOVED lines=10> */
.L_x_5143:
[----:B------:R-:W2:Y:S01]  /*21450*/  LDL R9, [R1+0x54] ;  /* 0x0000540001097983 */ /* 0x000ea20000100800 */
[----:B------:R-:W-:Y:S01]  /*21460*/  ULDC.64 UR4, c[0x0][0xc00] ;  /* 0x0003000000047ab9 */ /* 0x000fe20000000a00 */
[----:B------:R-:W2:Y:S01]  /*21470*/  LDC.64 R2, c[0x0][0xc00] ;  /* 0x00030000ff027b82 */ /* 0x000ea20000000a00 */
[----:B------:R-:W-:Y:S01]  /*21480*/  ISETP.NE.U32.AND P0, PT, RZ, UR4, PT ;  /* 0x00000004ff007c0c */ /* 0x000fe2000bf05070 */
[----:B------:R-:W-:-:S03]  /*21490*/  IMAD.MOV.U32 R6, RZ, RZ, RZ ;  /* 0x000000ffff067224 */ /* 0x000fc600078e00ff */
[----:B------:R-:W-:Y:S01]  /*214a0*/  ISETP.NE.AND.EX P0, PT, RZ, UR5, PT, P0 ;  /* 0x00000005ff007c0c */ /* 0x000fe2000bf05300 */
[----:B------:R-:W-:Y:S02]  /*214b0*/  ULDC.64 UR4, c[0x0][0xc08] ;  /* 0x0003020000047ab9 */ /* 0x000fe40000000a00 */
[----:B------:R-:W-:Y:S01]  /*214c0*/  ISETP.NE.U32.AND P1, PT, RZ, UR4, PT ;  /* 0x00000004ff007c0c */ /* 0x000fe2000bf25070 */
[----:B------:R-:W3:Y:S03]  /*214d0*/  LDC R25, c[0x0][0xbe8] ;  /* 0x0002fa00ff197b82 */ /* 0x000ee60000000800 */
[----:B------:R-:W-:-:S13]  /*214e0*/  ISETP.NE.AND.EX P1, PT, RZ, UR5, PT, P1 ;  /* 0x00000005ff007c0c */ /* 0x000fda000bf25310 */
[----:B------:R-:W4:Y:S01]  /*214f0*/  @P1 LDC.64 R4, c[0x0][0xc08] ;  /* 0x00030200ff041b82 */ /* 0x000f220000000a00 */
[----:B------:R-:W-:Y:S02]  /*21500*/  ULDC UR4, c[0x0][0xa88] ;  /* 0x0002a20000047ab9 */ /* 0x000fe40000000800 */
[----:B------:R-:W-:Y:S01]  /*21510*/  IMAD.U32 R0, RZ, RZ, UR4 ;  /* 0x00000004ff007e24 */ /* 0x000fe2000f8e00ff */
[----:B------:R-:W0:Y:S01]  /*21520*/  S2R R8, SR_TID.X ;  /* 0x0000000000087919 */ /* 0x000e220000002100 */
[----:B--2---:R-:W-:-:S04]  /*21530*/  IMAD.WIDE R2, R9, 0x4, R2 ;  /* 0x0000000409027825 */ /* 0x004fc800078e0202 */
[----:B----4-:R-:W-:Y:S01]  /*21540*/  @P1 IMAD.WIDE R4, R9, 0x4, R4 ;  /* 0x0000000409041825 */ /* 0x010fe200078e0204 */
[----:B------:R2:W5:Y:S04]  /*21550*/  @P0 LDG.E R6, desc[UR60][R2.64] ;  /* 0x0000003c02060981 */ /* 0x000568000c1e1900 */
[----:B------:R2:W5:Y:S01]  /*21560*/  @P1 LDG.E R0, desc[UR60][R4.64] ;  /* 0x0000003c04001981 */ /* 0x000562000c1e1900 */
[----:B---3--:R-:W-:Y:S02]  /*21570*/  ISETP.NE.AND P2, PT, R25, 0x1, PT ;  /* 0x000000011900780c */ /* 0x008fe40003f45270 */
[----:B0-----:R-:W-:-:S04]  /*21580*/  IADD3 R7, R8, -0x80, RZ ;  /* 0xffffff8008077810 */ /* 0x001fc80007ffe0ff */
        /* <DEDUP_REMOVED lines=8> */
[----:B--2---:R-:W-:-:S07]  /*21610*/  IMAD.IADD R0, R0, 0x1, -R5 ;  /* 0x0000000100007824 */ /* 0x004fce00078e0a05 */
.L_x_5152:
        /* <DEDUP_REMOVED lines=46> */
.L_x_5154:
[----:B------:R-:W-:Y:S05]  /*21900*/  BSYNC B1 ;  /* 0x0000000000017941 */ /* 0x000fea0003800000 */
.L_x_5153:
[----:B------:R-:W4:Y:S01]  /*21910*/  LDL R8, [R1+0x60] ;  /* 0x0000600001087983 */ /* 0x000f220000100800 */
[----:B------:R-:W-:-:S03]  /*21920*/  ULDC.64 UR4, c[0x0][0xaa0] ;  /* 0x0002a80000047ab9 */ /* 0x000fc60000000a00 */
[----:B------:R-:W4:Y:S01]  /*21930*/  LDL R15, [R1+0x4c] ;  /* 0x00004c00010f7983 */ /* 0x000f220000100800 */
[----:B--2---:R-:W-:Y:S01]  /*21940*/  IMAD R3, R11, UR4, RZ ;  /* 0x000000040b037c24 */ /* 0x004fe2000f8e02ff */
[----:B------:R-:W-:Y:S03]  /*21950*/  BSSY B1, `(.L_x_5155) ;  /* 0x0000041000017945 */ /* 0x000fe60003800000 */
        /* <DEDUP_REMOVED lines=14> */
[----:B----4-:R-:W-:Y:S02]  /*21a40*/  IMAD R4, R15, 0x20, R8 ;  /* 0x000000200f047824 */ /* 0x010fe400078e0208 */
[----:B------:R-:W-:Y:S02]  /*21a50*/  IMAD.IADD R8, R8, 0x1, R20 ;  /* 0x0000000108087824 */ /* 0x000fe400078e0214 */
[----:B------:R-:W-:-:S04]  /*21a60*/  IMAD.IADD R9, R20, 0x1, R4 ;  /* 0x0000000114097824 */ /* 0x000fc800078e0204 */
[----:B0-----:R-:W-:Y:S01]  /*21a70*/  @P2 IMAD.HI.U32 R4, R9, R14, RZ ;  /* 0x0000000e09042227 */ /* 0x001fe200078e00ff */
        /* <DEDUP_REMOVED lines=9> */
[----:B------:R-:W-:Y:S01]  /*21b10*/  IMAD R25, R0, R25, RZ ;  /* 0x0000001900197224 */ /* 0x000fe200078e02ff */
[----:B------:R-:W-:Y:S01]  /*21b20*/  SHF.R.S32.HI R4, RZ, 0x1f, R7 ;  /* 0x0000001fff047819 */ /* 0x000fe20000011407 */
[----:B------:R-:W-:Y:S01]  /*21b30*/  IMAD.IADD R3, R3, 0x1, R9 ;  /* 0x0000000103037824 */ /* 0x000fe200078e0209 */
[C---:B------:R-:W-:Y:S02]  /*21b40*/  IADD3 R0, R8.reuse, 0x20, RZ ;  /* 0x0000002008007810 */ /* 0x040fe40007ffe0ff */
[-C--:B------:R-:W-:Y:S01]  /*21b50*/  ISETP.GE.AND P2, PT, R8, R25.reuse, PT ;  /* 0x000000190800720c */ /* 0x080fe20003f46270 */
[----:B------:R-:W-:Y:S01]  /*21b60*/  IMAD R6, R4, UR4, RZ ;  /* 0x0000000404067c24 */ /* 0x000fe2000f8e02ff */
[----:B------:R-:W-:Y:S01]  /*21b70*/  ISETP.GE.AND P0, PT, R0, R25, PT ;  /* 0x000000190000720c */ /* 0x000fe20003f06270 */
[----:B------:R-:W-:-:S02]  /*21b80*/  VIADD R4, R8, 0x40 ;  /* 0x0000004008047836 */ /* 0x000fc40000000000 */
[C---:B------:R-:W-:Y:S02]  /*21b90*/  IMAD R5, R7.reuse, UR5, R6 ;  /* 0x0000000507057c24 */ /* 0x040fe4000f8e0206 */
[----:B------:R-:W-:Y:S01]  /*21ba0*/  IMAD.WIDE.U32 R2, R7, UR4, R2 ;  /* 0x0000000407027c25 */ /* 0x000fe2000f8e0002 */
[----:B------:R-:W-:Y:S01]  /*21bb0*/  ULDC.64 UR4, c[0x0][0xa80] ;  /* 0x0002a00000047ab9 */ /* 0x000fe20000000a00 */
[----:B------:R-:W-:Y:S02]  /*21bc0*/  ISETP.GE.AND P1, PT, R4, R25, PT ;  /* 0x000000190400720c */ /* 0x000fe40003f26270 */
[----:B------:R-:W-:Y:S01]  /*21bd0*/  IMAD.IADD R3, R3, 0x1, R5 ;  /* 0x0000000103037824 */ /* 0x000fe200078e0205 */
[----:B------:R-:W-:Y:S01]  /*21be0*/  LEA R4, P3, R2, UR4, 0x1 ;  /* 0x0000000402047c11 */ /* 0x000fe2000f8608ff */
[----:B------:R-:W-:-:S03]  /*21bf0*/  IMAD.SHL.U32 R7, R15, 0x8, RZ ;  /* 0x000000080f077824 */ /* 0x000fc600078e00ff */
[----:B------:R-:W-:Y:S01]  /*21c00*/  LEA.HI.X R5, R2, UR5, R3, 0x1, P3 ;  /* 0x0000000502057c11 */ /* 0x000fe200098f0c03 */
[C---:B------:R-:W-:Y:S01]  /*21c10*/  VIADD R9, R7.reuse, 0x80 ;  /* 0x0000008007097836 */ /* 0x040fe20000000000 */
[----:B------:R0:W2:Y:S01]  /*21c20*/  SHFL.IDX PT, R2, R4, RZ, 0x181f ;  /* 0x00181fff04027589 */ /* 0x0000a200000e0000 */
[----:B------:R-:W-:Y:S01]  /*21c30*/  VIADD R11, R7, 0x40 ;  /* 0x00000040070b7836 */ /* 0x000fe20000000000 */
[----:B------:R-:W-:Y:S02]  /*21c40*/  SHF.R.S32.HI R10, RZ, 0x1f, R7 ;  /* 0x0000001fff0a7819 */ /* 0x000fe40000011407 */
[----:B------:R0:W3:Y:S01]  /*21c50*/  SHFL.IDX PT, R0, R5, RZ, 0x181f ;  /* 0x00181fff05007589 */ /* 0x0000e200000e0000 */
[----:B------:R-:W-:Y:S02]  /*21c60*/  SHF.R.S32.HI R6, RZ, 0x1f, R9 ;  /* 0x0000001fff067819 */ /* 0x000fe40000011409 */
[----:B------:R-:W-:Y:S01]  /*21c70*/  SHF.R.S32.HI R12, RZ, 0x1f, R11 ;  /* 0x0000001fff0c7819 */ /* 0x000fe2000001140b */
[----:B------:R-:W-:Y:S06]  /*21c80*/  @P2 BRA `(.L_x_5156) ;  /* 0x0000000000342947 */ /* 0x000fec0003800000 */
[----:B------:R-:W-:Y:S02]  /*21c90*/  ULDC UR4, c[0x0][0xac8] ;  /* 0x0002b20000047ab9 */ /* 0x000fe40000000800 */
[----:B------:R-:W-:Y:S02]  /*21ca0*/  ISETP.GE.AND P4, PT, R7, UR4, PT ;  /* 0x0000000407007c0c */ /* 0x000fe4000bf86270 */
[----:B------:R-:W-:Y:S02]  /*21cb0*/  ISETP.GE.AND P3, PT, R11, UR4, PT ;  /* 0x000000040b007c0c */ /* 0x000fe4000bf66270 */
[----:B------:R-:W-:-:S09]  /*21cc0*/  ISETP.GE.AND P2, PT, R9, UR4, PT ;  /* 0x0000000409007c0c */ /* 0x000fd2000bf46270 */
[-C--:B--2---:R-:W-:Y:S02]  /*21cd0*/  @!P4 LEA R14, P6, R7, R2.reuse, 0x1 ;  /* 0x00000002070ec211 */ /* 0x084fe400078c08ff */
        /* <DEDUP_REMOVED lines=8> */
.L_x_5156:
[----:B------:R-:W-:Y:S05]  /*21d60*/  BSYNC B1 ;  /* 0x0000000000017941 */ /* 0x000fea0003800000 */
.L_x_5155:
[----:B---3--:R3:W0:Y:S01]  /*21d70*/  SHFL.IDX PT, R0, R5, 0x1, 0x181f ;  /* 0x00381f0005007f89 */ /* 0x00862200000e0000 */
[----:B------:R-:W-:Y:S03]  /*21d80*/  BSSY B1, `(.L_x_5157) ;  /* 0x0000010000017945 */ /* 0x000fe60003800000 */
[----:B--2-4-:R3:W2:Y:S01]  /*21d90*/  SHFL.IDX PT, R2, R4, 0x1, 0x181f ;  /* 0x00381f0004027f89 */ /* 0x0146a200000e0000 */
[----:B------:R-:W-:Y:S05]  /*21da0*/  @P0 BRA `(.L_x_5158) ;  /* 0x0000000000340947 */ /* 0x000fea0003800000 */
[----:B------:R-:W-:Y:S02]  /*21db0*/  ULDC UR4, c[0x0][0xac8] ;  /* 0x0002b20000047ab9 */ /* 0x000fe40000000800 */
[----:B------:R-:W-:Y:S02]  /*21dc0*/  ISETP.GE.AND P4, PT, R7, UR4, PT ;  /* 0x0000000407007c0c */ /* 0x000fe4000bf86270 */
[----:B------:R-:W-:Y:S02]  /*21dd0*/  ISETP.GE.AND P5, PT, R11, UR4, PT ;  /* 0x000000040b007c0c */ /* 0x000fe4000bfa6270 */
[----:B------:R-:W-:-:S09]  /*21de0*/  ISETP.GE.AND P6, PT, R9, UR4, PT ;  /* 0x0000000409007c0c */ /* 0x000fd2000bfc6270 */
[-C--:B--2---:R-:W-:Y:S02]  /*21df0*/  @!P4 LEA R14, P0, R7, R2.reuse, 0x1 ;  /* 0x00000002070ec211 */ /* 0x084fe400078008ff */
        /* <DEDUP_REMOVED lines=8> */
.L_x_5158:
[----:B------:R-:W-:Y:S05]  /*21e80*/  BSYNC B1 ;  /* 0x0000000000017941 */ /* 0x000fea0003800000 */
.L_x_5157:
[----:B0-----:R0:W0:Y:S01]  /*21e90*/  SHFL.IDX PT, R0, R5, 0x2, 0x181f ;  /* 0x00581f0005007f89 */ /* 0x00102200000e0000 */
[----:B------:R-:W-:Y:S03]  /*21ea0*/  BSSY B1, `(.L_x_5159) ;  /* 0x0000010000017945 */ /* 0x000fe60003800000 */
[----:B--2-4-:R2:W4:Y:S01]  /*21eb0*/  SHFL.IDX PT, R2, R4, 0x2, 0x181f ;  /* 0x00581f0004027f89 */ /* 0x01452200000e0000 */
[----:B------:R-:W-:Y:S05]  /*21ec0*/  @P1 BRA `(.L_x_5160) ;  /* 0x0000000000341947 */ /* 0x000fea0003800000 */
[----:B------:R-:W-:Y:S02]  /*21ed0*/  ULDC UR4, c[0x0][0xac8] ;  /* 0x0002b20000047ab9 */ /* 0x000fe40000000800 */
[----:B------:R-:W-:Y:S02]  /*21ee0*/  ISETP.GE.AND P3, PT, R7, UR4, PT ;  /* 0x0000000407007c0c */ /* 0x000fe4000bf66270 */
[----:B------:R-:W-:Y:S02]  /*21ef0*/  ISETP.GE.AND P4, PT, R11, UR4, PT ;  /* 0x000000040b007c0c */ /* 0x000fe4000bf86270 */
[----:B------:R-:W-:-:S09]  /*21f00*/  ISETP.GE.AND P5, PT, R9, UR4, PT ;  /* 0x0000000409007c0c */ /* 0x000fd2000bfa6270 */
[-C--:B----4-:R-:W-:Y:S02]  /*21f10*/  @!P3 LEA R14, P0, R7, R2.reuse, 0x1 ;  /* 0x00000002070eb211 */ /* 0x090fe400078008ff */
        /* <DEDUP_REMOVED lines=8> */
.L_x_5160:
[----:B------:R-:W-:Y:S05]  /*21fa0*/  BSYNC B1 ;  /* 0x0000000000017941 */ /* 0x000fea0003800000 */
.L_x_5159:
[----:B0-----:R-:W-:Y:S01]  /*21fb0*/  IADD3 R0, R8, 0x60, RZ ;  /* 0x0000006008007810 */ /* 0x001fe20007ffe0ff */
[----:B---3--:R-:W0:Y:S03]  /*21fc0*/  SHFL.IDX PT, R5, R5, 0x3, 0x181f ;  /* 0x00781f0005057f89 */ /* 0x008e2600000e0000 */
[----:B------:R-:W-:Y:S01]  /*21fd0*/  ISETP.GE.AND P0, PT, R0, R25, PT ;  /* 0x000000190000720c */ /* 0x000fe20003f06270 */
[----:B----4-:R3:W4:-:S12]  /*21fe0*/  SHFL.IDX PT, R2, R4, 0x3, 0x181f ;  /* 0x00781f0004027f89 */ /* 0x01071800000e0000 */
[----:B---3--:R-:W-:Y:S05]  /*21ff0*/  @P0 BRA `(.L_x_5151) ;  /* 0x0000000000340947 */ /* 0x008fea0003800000 */
        /* <DEDUP_REMOVED lines=13> */
.L_x_5151:
[----:B------:R-:W-:Y:S05]  /*220d0*/  BSYNC B0 ;  /* 0x0000000000007941 */ /* 0x000fea0003800000 */
.L_x_5142:
[----:B------:R-:W-:Y:S02]  /*220e0*/  ULDC UR4, c[0x0][0xc3c] ;  /* 0x00030f0000047ab9 */ /* 0x000fe40000000800 */
[----:B-1----:R-:W-:-:S13]  /*220f0*/  ISETP.GE.AND P0, PT, R31, UR4, PT ;  /* 0x000000041f007c0c */ /* 0x002fda000bf06270 */
[----:B------:R-:W-:Y:S05]  /*22100*/  @!P0 BRA `(.L_x_5161) ;  /* 0xfffffdf0008c8947 */ /* 0x000fea000383ffff */
[----:B------:R-:W-:Y:S05]  /*22110*/  BRA `(.L_x_4861) ;  /* 0x0000007400a47947 */ /* 0x000fea0003800000 */
.L_x_4859:
        /* <DEDUP_REMOVED lines=16> */
.L_x_5162:
        /* <DEDUP_REMOVED lines=41> */
.L_x_5168:
        /* <DEDUP_REMOVED lines=12> */
.L_x_5167:
[----:B------:R-:W-:Y:S05]  /*22570*/  BSYNC B0 ;  /* 0x0000000000007941 */ /* 0x000fea0003800000 */
.L_x_5166:
        /* <DEDUP_REMOVED lines=20> */
.L_x_5164:
        /* <DEDUP_REMOVED lines=20> */
.L_x_5169:
        /* <DEDUP_REMOVED lines=35> */
[----:B0-----:R-:W-:-:S05]  /*22a30*/  IMAD.MOV R11, RZ, RZ, -R3 ;  /* 0x000000ffff0b7224 */ /* 0x001fca00078e0a03 */
[----:B------:R-:W-:Y:S02]  /*22a40*/  MOV R9, R11 ;  /* 0x0000000b00097202 */ /* 0x000fe40000000f00 */
        /* <DEDUP_REMOVED lines=16> */
[----:B------:R-:W-:Y:S01]  /*22b50*/  @!P1 LOP3.LUT R2, RZ, R18, RZ, 0x33, !PT ;  /* 0x00000012ff029212 */ /* 0x000fe200078e33ff */
[----:B------:R-:W-:-:S03]  /*22b60*/  IMAD.MOV R18, RZ, RZ, -R18 ;  /* 0x000000ffff127224 */ /* 0x000fc600078e0a12 */
[----:B------:R-:W-:Y:S01]  /*22b70*/  LOP3.LUT R17, RZ, R2, RZ, 0x33, !PT ;  /* 0x00000002ff117212 */ /* 0x000fe200078e33ff */
[----:B------:R-:W-:-:S04]  /*22b80*/  IMAD R18, R2, R18, R3 ;  /* 0x0000001202127224 */ /* 0x000fc800078e0203 */
[----:B------:R-:W-:Y:S01]  /*22b90*/  IMAD.IADD R17, R4, 0x1, R17 ;  /* 0x0000000104117824 */ /* 0x000fe200078e0211 */
[----:B------:R-:W-:Y:S06]  /*22ba0*/  BRA `(.L_x_5170) ;  /* 0x00000000000c7947 */ /* 0x000fec0003800000 */
.L_x_5165:
[----:B------:R-:W-:Y:S01]  /*22bb0*/  IMAD.MOV.U32 R17, RZ, RZ, RZ ;  /* 0x000000ffff117224 */ /* 0x000fe200078e00ff */
[----:B------:R-:W-:Y:S01]  /*22bc0*/  MOV R18, RZ ;  /* 0x000000ff00127202 */ /* 0x000fe20000000f00 */
[----:B------:R-:W-:-:S07]  /*22bd0*/  IMAD.U32 R16, RZ, RZ, UR6 ;  /* 0x00000006ff107e24 */ /* 0x000fce000f8e00ff */
.L_x_5170:
[----:B------:R-:W-:-:S13]  /*22be0*/  ISETP.NE.AND P0, PT, R5, RZ, PT ;  /* 0x000000ff0500720c */ /* 0x000fda0003f05270 */
[----:B------:R-:W0:Y:S01]  /*22bf0*/  @!P0 S2R R3, SR_CgaCtaId ;  /* 0x0000000000038919 */ /* 0x000e220000008800 */
[----:B------:R-:W-:-:S04]  /*22c00*/  @!P0 MOV R2, 0x400 ;  /* 0x0000040000028802 */ /* 0x000fc80000000f00 */
[----:B0-----:R-:W-:-:S05]  /*22c10*/  @!P0 LEA R2, R3, R2, 0x18 ;  /* 0x0000000203028211 */ /* 0x001fca00078ec0ff */
[----:B------:R0:W-:Y:S01]  /*22c20*/  @!P0 STS.128 [R2+0x308d0], R16 ;  /* 0x0308d01002008388 */ /* 0x0001e20000000c00 */
[----:B------:R-:W-:Y:S06]  /*22c30*/  BAR.ARV 0x5, 0x180 ;  /* 0x0146000000007b1d */ /* 0x000fec0000002000 */
.L_x_5163:
        /* <DEDUP_REMOVED lines=8> */
[C---:B------:R-:W-:Y:S01]  /*22cc0*/  IMAD.SHL.U32 R34, R0.reuse, 0x8, RZ ;  /* 0x0000000800227824 */ /* 0x040fe200078e00ff */
[----:B------:R-:W-:Y:S01]  /*22cd0*/  LOP3.LUT R5, R0, 0x7f, RZ, 0xc0, !PT ;  /* 0x0000007f00057812 */ /* 0x000fe200078ec0ff */
[----:B------:R-:W-:Y:S01]  /*22ce0*/  BSSY B8, `(.L_x_5171) ;  /* 0x0000673000087945 */ /* 0x000fe20003800000 */
[----:B------:R-:W-:Y:S02]  /*22cf0*/  MOV R30, 0x1 ;  /* 0x00000001001e7802 */ /* 0x000fe40000000f00 */
[----:B------:R-:W-:Y:S02]  /*22d00*/  CS2R R26, SRZ ;  /* 0x00000000001a7805 */ /* 0x000fe4000001ff00 */
[C---:B------:R-:W-:Y:S01]  /*22d10*/  LOP3.LUT R3, R34.reuse, 0x1f8, RZ, 0xc0, !PT ;  /* 0x000001f822037812 */ /* 0x040fe200078ec0ff */
[----:B------:R-:W-:Y:S01]  /*22d20*/  IMAD.MOV.U32 R29, RZ, RZ, 0x1 ;  /* 0x00000001ff1d7424 */ /* 0x000fe200078e00ff */
[----:B------:R-:W-:Y:S01]  /*22d30*/  LOP3.LUT R34, R34, 0x38, RZ, 0xc0, !PT ;  /* 0x0000003822227812 */ /* 0x000fe200078ec0ff */
[----:B------:R-:W-:Y:S01]  /*22d40*/  ULDC.64 UR36, c[0x0][0x198] ;  /* 0x0000660000247ab9 */ /* 0x000fe20000000a00 */
[----:B------:R-:W-:Y:S01]  /*22d50*/  LOP3.LUT R3, R3, 0x38, R0, 0x78, !PT ;  /* 0x0000003803037812 */ /* 0x000fe200078e7800 */
[----:B------:R-:W-:Y:S01]  /*22d60*/  IMAD.SHL.U32 R0, R0, 0x10, RZ ;  /* 0x0000001000007824 */ /* 0x000fe200078e00ff */
[C---:B------:R-:W-:Y:S01]  /*22d70*/  LOP3.LUT R37, R34.reuse, 0x40, RZ, 0xfc, !PT ;  /* 0x0000004022257812 */ /* 0x040fe200078efcff */
[----:B------:R-:W-:Y:S01]  /*22d80*/  ULDC UR38, c[0x0][0xc] ;  /* 0x0000030000267ab9 */ /* 0x000fe20000000800 */
[----:B------:R-:W-:-:S02]  /*22d90*/  LOP3.LUT R36, R34, 0x80, RZ, 0xfc, !PT ;  /* 0x0000008022247812 */ /* 0x000fc400078efcff */
[----:B--2---:R-:W-:Y:S01]  /*22da0*/  R2UR UR4, R2 ;  /* 0x00000000020472ca */ /* 0x004fe200000e0000 */
[----:B------:R-:W-:-:S05]  /*22db0*/  IMAD.SHL.U32 R2, R5, 0x8, RZ ;  /* 0x0000000805027824 */ /* 0x000fca00078e00ff */
[----:B------:R-:W-:Y:S02]  /*22dc0*/  LOP3.LUT R4, R3, 0x200, R2, 0xf8, !PT ;  /* 0x0000020003047812 */ /* 0x000fe400078ef802 */
[----:B------:R-:W-:-:S03]  /*22dd0*/  SHF.R.U32.HI R2, RZ, 0x3, R5 ;  /* 0x00000003ff027819 */ /* 0x000fc60000011605 */
[----:B------:R1:W-:Y:S01]  /*22de0*/  STL [R1], R4 ;  /* 0x0000000401007387 */ /* 0x0003e20000100800 */
[----:B------:R-:W-:Y:S01]  /*22df0*/  LOP3.LUT R0, R2, 0x70, R0, 0xf8, !PT ;  /* 0x0000007002007812 */ /* 0x000fe200078ef800 */
[----:B------:R-:W-:Y:S02]  /*22e00*/  ULOP3.LUT UR39, UR4, 0x2, URZ, 0xfc, !UPT ;  /* 0x0000000204277892 */ /* 0x000fe4000f8efc3f */
[----:B------:R1:W-:Y:S01]  /*22e10*/  STL [R1+0x2c], RZ ;  /* 0x00002cff01007387 */ /* 0x0003e20000100800 */
[----:B------:R-:W-:Y:S02]  /*22e20*/  UMOV UR4, 0x400 ;  /* 0x0000040000047882 */ /* 0x000fe40000000000 */
[----:B0-----:R-:W-:-:S06]  /*22e30*/  ULEA UR4, UR5, UR4, 0x18 ;  /* 0x0000000405047291 */ /* 0x001fcc000f8ec03f */
[----:B------:R-:W-:-:S04]  /*22e40*/  IMAD.U32 R23, RZ, RZ, UR4 ;  /* 0x00000004ff177e24 */ /* 0x000fc8000f8e00ff */
[----:B------:R-:W-:-:S05]  /*22e50*/  IMAD R0, R4, 0x2, R23 ;  /* 0x0000000204007824 */ /* 0x000fca00078e0217 */
[----:B------:R1:W-:Y:S02]  /*22e60*/  STL [R1+0x4], R0 ;  /* 0x0000040001007387 */ /* 0x0003e40000100800 */
.L_x_5290:
[----:B------:R-:W-:Y:S05]  /*22e70*/  YIELD ;  /* 0x0000000000007946 */ /* 0x000fea0003800000 */
[----:B------:R-:W-:Y:S01]  /*22e80*/  ULDC.64 UR4, c[0x0][0xa28] ;  /* 0x00028a0000047ab9 */ /* 0x000fe20000000a00 */
[----:B------:R-:W-:Y:S01]  /*22e90*/  IMAD.MOV.U32 R11, RZ, RZ, RZ ;  /* 0x000000ffff0b7224 */ /* 0x000fe200078e00ff */
[----:B------:R-:W-:Y:S01]  /*22ea0*/  ISETP.NE.U32.AND P0, PT, RZ, UR4, PT ;  /* 0x00000004ff007c0c */ /* 0x000fe2000bf05070 */
[----:B01----:R-:W0:Y:S01]  /*22eb0*/  LDC.64 R4, c[0x0][0xa00] ;  /* 0x00028000ff047b82 */ /* 0x003e220000000a00 */
[----:B------:R-:W-:Y:S02]  /*22ec0*/  ULDC.64 UR6, c[0x0][0xa10] ;  /* 0x0002840000067ab9 */ /* 0x000fe40000000a00 */
[----:B------:R-:W-:Y:S01]  /*22ed0*/  ISETP.NE.AND.EX P0, PT, RZ, UR5, PT, P0 ;  /* 0x00000005ff007c0c */ /* 0x000fe2000bf05300 */
[----:B------:R-:W-:-:S12]  /*22ee0*/  ULDC.64 UR4, c[0x0][0xa18] ;  /* 0x0002860000047ab9 */ /* 0x000fd80000000a00 */
[----:B------:R-:W1:Y:S01]  /*22ef0*/  @P0 LDC.64 R2, c[0x0][0xa28] ;  /* 0x00028a00ff020b82 */ /* 0x000e620000000a00 */
[----:B------:R-:W-:Y:S01]  /*22f00*/  ISETP.NE.U32.AND P1, PT, RZ, UR6, PT ;  /* 0x00000006ff007c0c */ /* 0x000fe2000bf25070 */
[----:B-1----:R-:W-:-:S05]  /*22f10*/  @P0 IMAD.WIDE R2, R19, 0x4, R2 ;  /* 0x0000000413020825 */ /* 0x002fca00078e0202 */
[----:B------:R1:W2:Y:S01]  /*22f20*/  @P0 LDG.E R11, desc[UR60][R2.64] ;  /* 0x0000003c020b0981 */ /* 0x0002a2000c1e1900 */
[----:B------:R-:W-:Y:S01]  /*22f30*/  ISETP.NE.U32.AND P0, PT, RZ, UR4, PT ;  /* 0x00000004ff007c0c */ /* 0x000fe2000bf05070 */
[----:B------:R-:W-:Y:S01]  /*22f40*/  IMAD.MOV.U32 R35, RZ, RZ, RZ ;  /* 0x000000ffff237224 */ /* 0x000fe200078e00ff */
[----:B------:R-:W-:Y:S01]  /*22f50*/  ISETP.NE.AND.EX P1, PT, RZ, UR7, PT, P1 ;  /* 0x00000007ff007c0c */ /* 0x000fe2000bf25310 */
[----:B0-----:R-:W-:Y:S01]  /*22f60*/  IMAD.WIDE R4, R19, 0x4, R4 ;  /* 0x0000000413047825 */ /* 0x001fe200078e0204 */
[----:B------:R-:W-:Y:S01]  /*22f70*/  ISETP.NE.AND.EX P2, PT, RZ, UR5, PT, P0 ;  /* 0x00000005ff007c0c */ /* 0x000fe2000bf45300 */
[----:B------:R-:W-:Y:S01]  /*22f80*/  ULDC.64 UR4, c[0x0][0xa00] ;  /* 0x0002800000047ab9 */ /* 0x000fe20000000a00 */
[----:B------:R-:W-:Y:S02]  /*22f90*/  MOV R0, RZ ;  /* 0x000000ff00007202 */ /* 0x000fe40000000f00 */
[----:B------:R-:W-:Y:S01]  /*22fa0*/  ISETP.NE.U32.AND P0, PT, RZ, UR4, PT ;  /* 0x00000004ff007c0c */ /* 0x000fe2000bf05070 */
[----:B-1----:R-:W0:Y:S03]  /*22fb0*/  LDC.64 R2, c[0x0][0xa10] ;  /* 0x00028400ff027b82 */ /* 0x002e260000000a00 */
[----:B------:R-:W-:-:S05]  /*22fc0*/  ISETP.NE.AND.EX P0, PT, RZ, UR5, PT, P0 ;  /* 0x00000005ff007c0c */ /* 0x000fca000bf05300 */
[----:B------:R-:W1:Y:S08]  /*22fd0*/  @P2 LDC.64 R6, c[0x0][0xa18] ;  /* 0x00028600ff062b82 */ /* 0x000e700000000a00 */
        /* <DEDUP_REMOVED lines=9> */
[----:B-1----:R-:W-:Y:S02]  /*23070*/  @P2 IMAD.WIDE R6, R19, 0x4, R6 ;  /* 0x0000000413062825 */ /* 0x002fe400078e0206 */
[----:B------:R-:W-:Y:S01]  /*23080*/  ULDC UR5, c[0x0][0x2f0] ;  /* 0x0000bc0000057ab9 */ /* 0x000fe20000000800 */
[----:B------:R-:W-:Y:S02]  /*23090*/  USEL UR4, UR4, 0x1, UP0 ;  /* 0x0000000104047887 */ /* 0x000fe40008000000 */
[----:B------:R0:W5:Y:S02]  /*230a0*/  @P2 LDG.E R31, desc[UR60][R6.64] ;  /* 0x0000003c061f2981 */ /* 0x000164000c1e1900 */
[----:B------:R-:W-:-:S03]  /*230b0*/  UIMAD UR4, UR4, UR5, URZ ;  /* 0x00000005040472a4 */ /* 0x000fc6000f8e023f */
[----:B------:R-:W-:-:S03]  /*230c0*/  ULDC UR5, c[0x0][0x348] ;  /* 0x0000d20000057ab9 */ /* 0x000fc60000000800 */
[----:B------:R-:W-:Y:S02]  /*230d0*/  IMAD.U32 R10, RZ, RZ, UR4 ;  /* 0x00000004ff0a7e24 */ /* 0x000fe4000f8e00ff */
[----:B0-----:R-:W-:Y:S01]  /*230e0*/  IMAD.U32 R6, RZ, RZ, UR5 ;  /* 0x00000005ff067e24 */ /* 0x001fe2000f8e00ff */
[----:B--2---:R0:W-:Y:S01]  /*230f0*/  STL [R1+0xc], R11 ;  /* 0x00000c0b01007387 */ /* 0x0041e20000100800 */
[----:B---3--:R-:W-:Y:S05]  /*23100*/  @P2 BRA `(.L_x_5172) ;  /* 0x0000000000102947 */ /* 0x008fea0003800000 */
[----:B------:R-:W-:Y:S05]  /*23110*/  @!P0 BRA `(.L_x_5172) ;  /* 0x00000000000c8947 */ /* 0x000fea0003800000 */
[----:B------:R-:W2:Y:S04]  /*23120*/  LDG.E R8, desc[UR60][R4.64] ;  /* 0x0000003c04087981 */ /* 0x000ea8000c1e1900 */
[----:B-----5:R-:W2:Y:S02]  /*23130*/  LDG.E R31, desc[UR60][R4.64+0x4] ;  /* 0x0000043c041f7981 */ /* 0x020ea4000c1e1900 */
[----:B--2---:R-:W-:-:S07]  /*23140*/  IMAD.IADD R31, R31, 0x1, -R8 ;  /* 0x000000011f1f7824 */ /* 0x004fce00078e0a08 */
.L_x_5172:
[----:B------:R-:W-:Y:S02]  /*23150*/  ULDC.64 UR4, c[0x0][0xa20] ;  /* 0x0002880000047ab9 */ /* 0x000fe40000000a00 */
[----:B------:R-:W-:-:S04]  /*23160*/  ISETP.NE.U32.AND P0, PT, RZ, UR4, PT ;  /* 0x00000004ff007c0c */ /* 0x000fc8000bf05070 */
[----:B------:R-:W-:-:S13]  /*23170*/  ISETP.NE.AND.EX P0, PT, RZ, UR5, PT, P0 ;  /* 0x00000005ff007c0c */ /* 0x000fda000bf05300 */
[----:B------:R-:W-:Y:S05]  /*23180*/  @!P0 BRA `(.L_x_5173) ;  /* 0x0000000000108947 */ /* 0x000fea0003800000 */
[----:B------:R-:W1:Y:S02]  /*23190*/  LDC.64 R4, c[0x0][0xa20] ;  /* 0x00028800ff047b82 */ /* 0x000e640000000a00 */
[----:B-1----:R-:W-:-:S05]  /*231a0*/  IMAD.WIDE R4, R19, 0x4, R4 ;  /* 0x0000000413047825 */ /* 0x002fca00078e0204 */
[----:B------:R1:W5:Y:S01]  /*231b0*/  LDG.E R10, desc[UR60][R4.64] ;  /* 0x0000003c040a7981 */ /* 0x000362000c1e1900 */
[----:B------:R-:W-:Y:S05]  /*231c0*/  BRA `(.L_x_5174) ;  /* 0x0000000000247947 */ /* 0x000fea0003800000 */
.L_x_5173:
        /* <DEDUP_REMOVED lines=9> */
.L_x_5174:
[----:B-1----:R-:W2:Y:S01]  /*23260*/  @P1 LDG.E R5, desc[UR60][R2.64] ;  /* 0x0000003c02051981 */ /* 0x002ea2000c1e1900 */
[----:B------:R-:W1:Y:S03]  /*23270*/  LDC R7, c[0x0][0x448] ;  /* 0x00011200ff077b82 */ /* 0x000e660000000800 */
[----:B------:R3:W2:Y:S01]  /*23280*/  @P1 LDG.E R4, desc[UR60][R2.64+0x4] ;  /* 0x0000043c02041981 */ /* 0x0006a2000c1e1900 */
[----:B-----5:R-:W-:Y:S02]  /*23290*/  IMAD.IADD R10, R10, 0x1, -R11 ;  /* 0x000000010a0a7824 */ /* 0x020fe400078e0a0b */
[----:B------:R-:W-:Y:S02]  /*232a0*/  IMAD.SHL.U32 R28, R17, 0x80, RZ ;  /* 0x00000080111c7824 */ /* 0x000fe400078e00ff */
[----:B---3--:R-:W3:Y:S01]  /*232b0*/  LDC.64 R2, c[0x0][0x9e0] ;  /* 0x00027800ff027b82 */ /* 0x008ee20000000a00 */
[----:B-1----:R-:W-:Y:S01]  /*232c0*/  ISETP.NE.AND P2, PT, R7, 0x1, PT ;  /* 0x000000010700780c */ /* 0x002fe20003f45270 */
[----:B------:R-:W-:-:S12]  /*232d0*/  VIADD R7, R28, 0x7f ;  /* 0x0000007f1c077836 */ /* 0x000fd80000000000 */
[----:B------:R-:W1:Y:S01]  /*232e0*/  @P2 LDC R8, c[0x0][0x44c] ;  /* 0x00011300ff082b82 */ /* 0x000e620000000800 */
[----:B---3--:R-:W-:-:S07]  /*232f0*/  ISETP.GE.AND P3, PT, R3, 0x1, PT ;  /* 0x000000010300780c */ /* 0x008fce0003f66270 */
[----:B------:R-:W3:Y:S01]  /*23300*/  @P2 LDC R9, c[0x0][0x450] ;  /* 0x00011400ff092b82 */ /* 0x000ee20000000800 */
[----:B--2---:R-:W-:Y:S01]  /*23310*/  @P1 IADD3 R6, -R5, R4, RZ ;  /* 0x0000000405061210 */ /* 0x004fe20007ffe1ff */
[----:B-1----:R-:W-:-:S04]  /*23320*/  @P2 IMAD.HI.U32 R4, R7, R8, RZ ;  /* 0x0000000807042227 */ /* 0x002fc800078e00ff */
[----:B------:R-:W-:Y:S01]  /*23330*/  IMAD.IADD R13, R10, 0x1, R6 ;  /* 0x000000010a0d7824 */ /* 0x000fe200078e0206 */
[----:B---3--:R-:W-:-:S03]  /*23340*/  @P2 SHF.R.U32.HI R7, RZ, R9, R4 ;  /* 0x00000009ff072219 */ /* 0x008fc60000011604 */
[C---:B------:R-:W-:Y:S01]  /*23350*/  VIADD R4, R13.reuse, 0x5f ;  /* 0x0000005f0d047836 */ /* 0x040fe20000000000 */
[----:B------:R1:W-:Y:S01]  /*23360*/  STL [R1+0x8], R13 ;  /* 0x0000080d01007387 */ /* 0x0003e20000100800 */
[----:B------:R-:W-:Y:S02]  /*23370*/  IADD3 R8, R13, 0x1, -R31 ;  /* 0x000000010d087810 */ /* 0x000fe40007ffe81f */
[----:B------:R-:W-:Y:S02]  /*23380*/  IMAD.HI R4, R4, 0x2aaaaaab, RZ ;  /* 0x2aaaaaab04047827 */ /* 0x000fe400078e02ff */
[----:B------:R-:W-:-:S03]  /*23390*/  IADD3 R7, R8, R7, RZ ;  /* 0x0000000708077210 */ /* 0x000fc60007ffe0ff */
[----:B------:R-:W-:Y:S02]  /*233a0*/  SHF.R.U32.HI R9, RZ, 0x1f, R4 ;  /* 0x0000001fff097819 */ /* 0x000fe40000011604 */
[----:B------:R-:W-:Y:S02]  /*233b0*/  IMAD.IADD R2, R7, 0x1, R2 ;  /* 0x0000000107027824 */ /* 0x000fe400078e0202 */
[----:B------:R-:W-:Y:S01]  /*233c0*/  LEA.HI.SX32 R9, R4, R9, 0x1c ;  /* 0x0000000904097211 */ /* 0x000fe200078fe2ff */
[----:B-1----:R-:W-:Y:S06]  /*233d0*/  @!P3 BRA `(.L_x_5175) ;  /* 0x000000000048b947 */ /* 0x002fec0003800000 */
        /* <DEDUP_REMOVED lines=11> */
.L_x_5177:
[----:B------:R-:W-:-:S13]  /*23490*/  ISETP.NE.AND P0, PT, R3, 0x1, PT ;  /* 0x000000010300780c */ /* 0x000fda0003f05270 */
[----:B------:R-:W0:Y:S02]  /*234a0*/  @P0 LDC.64 R4, c[0x0][0x9e8] ;  /* 0x00027a00ff040b82 */ /* 0x000e240000000a00 */
[----:B0-----:R-:W-:-:S05]  /*234b0*/  @P0 IMAD.HI.U32 R4, R11, R4, RZ ;  /* 0x000000040b040227 */ /* 0x001fca00078e00ff */
[----:B------:R-:W-:-:S07]  /*234c0*/  @P0 SHF.R.U32.HI R11, RZ, R5, R4 ;  /* 0x00000005ff0b0219 */ /* 0x000fce0000011604 */
.L_x_5178:
[----:B------:R-:W-:Y:S05]  /*234d0*/  BSYNC B0 ;  /* 0x0000000000007941 */ /* 0x000fea0003800000 */
.L_x_5176:
[----:B------:R-:W-:-:S05]  /*234e0*/  IMAD R11, R11, R3, R3 ;  /* 0x000000030b0b7224 */ /* 0x000fca00078e0203 */
[----:B------:R-:W-:-:S07]  /*234f0*/  VIMNMX R2, R2, R11, PT ;  /* 0x0000000b02027248 */ /* 0x000fce0003fe0100 */
.L_x_5175:
[----:B------:R-:W1:Y:S01]  /*23500*/  @P2 LDC R5, c[0x0][0x44c] ;  /* 0x00011300ff052b82 */ /* 0x000e620000000800 */
[----:B------:R-:W-:Y:S01]  /*23510*/  IMAD.MOV.U32 R4, RZ, RZ, R28 ;  /* 0x000000ffff047224 */ /* 0x000fe200078e001c */
[----:B------:R-:W-:Y:S01]  /*23520*/  ULDC UR4, c[0x0][0x9dc] ;  /* 0x0002770000047ab9 */ /* 0x000fe20000000800 */
[----:B------:R-:W-:-:S05]  /*23530*/  IMAD.IADD R7, R13, 0x1, -R31 ;  /* 0x000000010d077824 */ /* 0x000fca00078e0a1f */
[----:B------:R-:W2:Y:S01]  /*23540*/  @P2 LDC R12, c[0x0][0x450] ;  /* 0x00011400ff0c2b82 */ /* 0x000ea20000000800 */
[----:B-1----:R-:W-:-:S05]  /*23550*/  @P2 IMAD.HI.U32 R5, R28, R5, RZ ;  /* 0x000000051c052227 */ /* 0x002fca00078e00ff */
[----:B--2---:R-:W-:-:S04]  /*23560*/  @P2 SHF.R.U32.HI R4, RZ, R12, R5 ;  /* 0x0000000cff042219 */ /* 0x004fc80000011605 */
        /* <DEDUP_REMOVED lines=13> */
.L_x_5181:
[----:B------:R-:W-:-:S13]  /*23640*/  ISETP.NE.AND P0, PT, R3, 0x1, PT ;  /* 0x000000010300780c */ /* 0x000fda0003f05270 */
[----:B------:R-:W0:Y:S02]  /*23650*/  @P0 LDC.64 R4, c[0x0][0x9e8] ;  /* 0x00027a00ff040b82 */ /* 0x000e240000000a00 */
[----:B0-----:R-:W-:-:S05]  /*23660*/  @P0 IMAD.HI.U32 R4, R12, R4, RZ ;  /* 0x000000040c040227 */ /* 0x001fca00078e00ff */
[----:B------:R-:W-:-:S07]  /*23670*/  @P0 SHF.R.U32.HI R12, RZ, R5, R4 ;  /* 0x00000005ff0c0219 */ /* 0x000fce0000011604 */
.L_x_5182:
[----:B------:R-:W-:Y:S05]  /*23680*/  BSYNC B0 ;  /* 0x0000000000007941 */ /* 0x000fea0003800000 */
.L_x_5180:
[----:B------:R-:W-:-:S05]  /*23690*/  IMAD R12, R12, R3, RZ ;  /* 0x000000030c0c7224 */ /* 0x000fca00078e02ff */
[----:B------:R-:W-:-:S07]  /*236a0*/  VIMNMX R11, R11, R12, !PT ;  /* 0x0000000c0b0b7248 */ /* 0x000fce0007fe0100 */
.L_x_5179:
[----:B------:R-:W-:Y:S01]  /*236b0*/  VIADD R2, R2, 0x5f ;  /* 0x0000005f02027836 */ /* 0x000fe20000000000 */
[----:B------:R-:W-:Y:S01]  /*236c0*/  BSSY B0, `(.L_x_5183) ;  /* 0x0000158000007945 */ /* 0x000fe20003800000 */
        /* <DEDUP_REMOVED lines=30> */
.L_x_5358:
[----:B-1----:R-:W-:Y:S02]  /*238b0*/  ISETP.NE.AND P0, PT, R14, RZ, PT ;  /* 0x000000ff0e00720c */ /* 0x002fe40003f05270 */
[----:B------:R-:W-:-:S11]  /*238c0*/  PLOP3.LUT P6, PT, PT, PT, PT, 0x8, 0x0 ;  /* 0x000000000000781c */ /* 0x000fd60003fce170 */
[----:B------:R-:W-:Y:S05]  /*238d0*/  @P0 BRA `(.L_x_5186) ;  /* 0x00000000000c0947 */ /* 0x000fea0003800000 */
[----:B------:R-:W-:-:S03]  /*238e0*/  UMOV UR4, 0xffffffff ;  /* 0xffffffff00047882 */ /* 0x000fc60000000000 */
[----:B------:R-:W-:Y:S05]  /*238f0*/  BRA.DIV UR4, `(.L_x_5187) ;  /* 0x0000007204907947 */ /* 0x000fea000b800000 */
[----:B------:R-:W-:-:S13]  /*23900*/  ELECT P6, URZ, PT ;  /* 0x00000000003f782f */ /* 0x000fda00038c0000 */
.L_x_5186:
[----:B0-----:R-:W2:Y:S01]  /*23910*/  LDL R3, [R1+0x2c] ;  /* 0x00002c0001037983 */ /* 0x001ea20000100800 */
[----:B------:R-:W-:Y:S01]  /*23920*/  BSSY B1, `(.L_x_5188) ;  /* 0x0000008000017945 */ /* 0x000fe20003800000 */
[----:B--2---:R-:W-:-:S05]  /*23930*/  VIADD R3, R3, 0x1 ;  /* 0x0000000103037836 */ /* 0x004fca0000000000 */
[----:B------:R-:W-:-:S04]  /*23940*/  LEA.HI R6, R3, R3, RZ, 0x1 ;  /* 0x0000000303067211 */ /* 0x000fc800078f08ff */
[----:B------:R-:W-:-:S04]  /*23950*/  LOP3.LUT R6, R6, 0xfffffffe, RZ, 0xc0, !PT ;  /* 0xfffffffe06067812 */ /* 0x000fc800078ec0ff */
[----:B------:R-:W-:-:S04]  /*23960*/  IADD3 R6, R3, -R6, RZ ;  /* 0x8000000603067210 */ /* 0x000fc80007ffe0ff */
[----:B------:R-:W-:-:S04]  /*23970*/  SHF.L.U32 R6, R6, 0x1f, RZ ;  /* 0x0000001f06067819 */ /* 0x000fc800000006ff */
[----:B------:R-:W0:Y:S02]  /*23980*/  SYNCS.PHASECHK.TRANS64.TRYWAIT P0, [R23+URZ+0x30820], R6 ;  /* 0x03082006170075a7 */ /* 0x000e24000800017f */
[----:B0-----:R-:W-:Y:S05]  /*23990*/  @!P0 BRA `(.L_x_5189) ;  /* 0x0000007000888947 */ /* 0x001fea0003800000 */
.L_x_5361:
[----:B------:R-:W-:Y:S05]  /*239a0*/  BSYNC B1 ;  /* 0x0000000000017941 */ /* 0x000fea0003800000 */
.L_x_5188:
        /* <DEDUP_REMOVED lines=10> */
.L_x_5362:
[----:B------:R-:W-:Y:S05]  /*23a50*/  BSYNC B2 ;  /* 0x0000000000027941 */ /* 0x000fea0003800000 */
.L_x_5192:
        /* <DEDUP_REMOVED lines=9> */
.L_x_5195:
[----:B------:R-:W-:Y:S05]  /*23af0*/  BSYNC B2 ;  /* 0x0000000000027941 */ /* 0x000fea0003800000 */
.L_x_5194:
[----:B------:R-:W-:Y:S01]  /*23b00*/  IMAD.MOV.U32 R14, RZ, RZ, RZ ;  /* 0x000000ffff0e7224 */ /* 0x000fe200078e00ff */
[----:B------:R-:W-:Y:S01]  /*23b10*/  UIADD3 UR4, UP0, UR36, 0x570, URZ ;  /* 0x0000057024047890 */ /* 0x000fe2000ff1e03f */
[----:B0-----:R-:W-:Y:S01]  /*23b20*/  IMAD R6, R27, 0x9000, R23 ;  /* 0x000090001b067824 */ /* 0x001fe200078e0217 */
[----:B------:R-:W-:Y:S01]  /*23b30*/  PLOP3.LUT P0, PT, PT, PT, PT, 0x80, 0x0 ;  /* 0x000000000000781c */ /* 0x000fe20003f0f070 */
[----:B------:R-:W-:Y:S01]  /*23b40*/  IMAD R12, R2, 0x60, R0 ;  /* 0x00000060020c7824 */ /* 0x000fe200078e0200 */
[----:B------:R-:W-:Y:S01]  /*23b50*/  R2UR UR10, R14 ;  /* 0x000000000e0a72ca */ /* 0x000fe200000e0000 */
[----:B------:R-:W-:Y:S01]  /*23b60*/  VIADD R10, R3, 0x30890 ;  /* 0x00030890030a7836 */ /* 0x000fe20000000000 */
[----:B------:R-:W-:Y:S01]  /*23b70*/  IADD3 R13, R6, 0x1e400, RZ ;  /* 0x0001e400060d7810 */ /* 0x000fe20007ffe0ff */
[----:B------:R-:W-:Y:S01]  /*23b80*/  VIADD R12, R12, 0xffffffa0 ;  /* 0xffffffa00c0c7836 */ /* 0x000fe20000000000 */
[----:B------:R-:W-:Y:S01]  /*23b90*/  UIADD3.X UR5, URZ, UR37, URZ, UP0, !UPT ;  /* 0x000000253f057290 */ /* 0x000fe200087fe43f */
[----:B------:R-:W-:Y:S01]  /*23ba0*/  UMOV UR6, 0x0 ;  /* 0x0000000000067882 */ /* 0x000fe20000000000 */
[----:B------:R-:W-:-:S10]  /*23bb0*/  UMOV UR7, 0x12f00000 ;  /* 0x12f0000000077882 */ /* 0x000fd40000000000 */
.L_x_5196:
        /* <DEDUP_REMOVED lines=16> */
.L_x_5197:
        /* <DEDUP_REMOVED lines=16> */
.L_x_5198:
        /* <DEDUP_REMOVED lines=13> */
.L_x_5363:
[----:B------:R-:W-:Y:S05]  /*23e90*/  BSYNC B2 ;  /* 0x0000000000027941 */ /* 0x000fea0003800000 */
.L_x_5199:
[----:B------:R-:W-:Y:S01]  /*23ea0*/  BSSY B2, `(.L_x_5201) ;  /* 0x000000b000027945 */ /* 0x000fe20003800000 */
[----:B------:R-:W-:Y:S01]  /*23eb0*/  IMAD.MOV.U32 R10, RZ, RZ, 0x0 ;  /* 0x00000000ff0a7424 */ /* 0x000fe200078e00ff */
[----:B01----:R-:W-:Y:S02]  /*23ec0*/  MOV R11, 0x12f00000 ;  /* 0x12f00000000b7802 */ /* 0x003fe40000000f00 */
[----:B------:R-:W-:Y:S05]  /*23ed0*/  @P1 BRA `(.L_x_5202) ;  /* 0x00000000001c1947 */ /* 0x000fea0003800000 */
[----:B------:R-:W0:Y:S01]  /*23ee0*/  S2R R20, SR_TID.X ;  /* 0x0000000000147919 */ /* 0x000e220000002100 */
[----:B------:R-:W-:-:S04]  /*23ef0*/  IMAD.MOV.U32 R13, RZ, RZ, 0x9000 ;  /* 0x00009000ff0d7424 */ /* 0x000fc800078e00ff */
[----:B------:R1:W-:Y:S01]  /*23f00*/  SYNCS.ARRIVE.TRANS64 RZ, [R3+URZ+0x308b0], R13 ;  /* 0x0308b00d03ff79a7 */ /* 0x0003e2000800003f */
[----:B0-----:R-:W-:-:S04]  /*23f10*/  LOP3.LUT R20, R20, 0x1f, RZ, 0xc0, !PT ;  /* 0x0000001f14147812 */ /* 0x001fc800078ec0ff */
[----:B------:R-:W-:-:S13]  /*23f20*/  ISETP.NE.AND P0, PT, R20, RZ, PT ;  /* 0x000000ff1400720c */ /* 0x000fda0003f05270 */
[----:B-1----:R-:W-:Y:S05]  /*23f30*/  @!P0 BRA `(.L_x_5202) ;  /* 0x0000000000048947 */ /* 0x002fea0003800000 */
[----:B------:R-:W-:Y:S01]  /*23f40*/  BPT.TRAP 0x1 ;  /* 0x000000040000795c */ /* 0x000fe20000300000 */
.L_x_5202:
[----:B------:R-:W-:Y:S05]  /*23f50*/  BSYNC B2 ;  /* 0x0000000000027941 */ /* 0x000fea0003800000 */
.L_x_5201:
        /* <DEDUP_REMOVED lines=8> */
.L_x_5203:
        /* <DEDUP_REMOVED lines=15> */
.L_x_5204:
        /* <DEDUP_REMOVED lines=15> */
.L_x_5205:
        /* <DEDUP_REMOVED lines=10> */
.L_x_5191:
[----:B------:R-:W-:Y:S05]  /*24260*/  BSYNC B1 ;  /* 0x0000000000017941 */ /* 0x000fea0003800000 */
.L_x_5190:
[----:B------:R-:W-:Y:S01]  /*24270*/  VIADD R12, R2, 0xfffffffe ;  /* 0xfffffffe020c7836 */ /* 0x000fe20000000000 */
[----:B------:R-:W-:Y:S02]  /*24280*/  IADD3 R27, R27, 0x1, RZ ;  /* 0x000000011b1b7810 */ /* 0x000fe40007ffe0ff */
[----:B------:R-:W-:Y:S02]  /*24290*/  PLOP3.LUT P0, PT, PT, PT, PT, 0x8, 0x0 ;  /* 0x000000000000781c */ /* 0x000fe40003f0e170 */
[----:B------:R-:W-:Y:S02]  /*242a0*/  ISETP.GE.AND P2, PT, R12, R5, PT ;  /* 0x000000050c00720c */ /* 0x000fe40003f46270 */
[----:B------:R-:W-:-:S04]  /*242b0*/  ISETP.NE.AND P1, PT, R27, 0x2, PT ;  /* 0x000000021b00780c */ /* 0x000fc80003f25270 */
[----:B------:R-:W-:Y:S02]  /*242c0*/  SEL R3, RZ, 0x1, P1 ;  /* 0x00000001ff037807 */ /* 0x000fe40000800000 */
[----:B------:R-:W-:Y:S02]  /*242d0*/  SEL R27, R27, RZ, P1 ;  /* 0x000000ff1b1b7207 */ /* 0x000fe40000800000 */
[----:B------:R-:W-:-:S03]  /*242e0*/  LOP3.LUT R30, R30, R3, RZ, 0x3c, !PT ;  /* 0x000000031e1e7212 */ /* 0x000fc600078e3cff */
[----:B------:R-:W-:Y:S05]  /*242f0*/  @!P2 BRA `(.L_x_5184) ;  /* 0x000000080050a947 */ /* 0x000fea0003800000 */
.L_x_5222:
[----:B------:R-:W-:Y:S05]  /*24300*/  YIELD ;  /* 0x0000000000007946 */ /* 0x000fea0003800000 */
        /* <DEDUP_REMOVED lines=10> */
.L_x_5364:
[----:B------:R-:W-:Y:S05]  /*243b0*/  BSYNC B2 ;  /* 0x0000000000027941 */ /* 0x000fea0003800000 */
.L_x_5208:
        /* <DEDUP_REMOVED lines=9> */
.L_x_5211:
[----:B------:R-:W-:Y:S05]  /*24450*/  BSYNC B2 ;  /* 0x0000000000027941 */ /* 0x000fea0003800000 */
.L_x_5210:
        /* <DEDUP_REMOVED lines=11> */
.L_x_5212:
        /* <DEDUP_REMOVED lines=16> */
.L_x_5213:
        /* <DEDUP_REMOVED lines=16> */
.L_x_5214:
        /* <DEDUP_REMOVED lines=13> */
.L_x_5365:
[----:B------:R-:W-:Y:S05]  /*247e0*/  BSYNC B2 ;  /* 0x0000000000027941 */ /* 0x000fea0003800000 */
.L_x_5215:
[----:B------:R-:W-:Y:S01]  /*247f0*/  BSSY B2, `(.L_x_5217) ;  /* 0x000000b000027945 */ /* 0x000fe20003800000 */
[----:B01----:R-:W-:Y:S01]  /*24800*/  IMAD.MOV.U32 R2, RZ, RZ, 0x0 ;  /* 0x00000000ff027424 */ /* 0x003fe200078e00ff */
[----:B------:R-:W-:Y:S02]  /*24810*/  MOV R3, 0x12f00000 ;  /* 0x12f0000000037802 */ /* 0x000fe40000000f00 */
        /* <DEDUP_REMOVED lines=8> */
.L_x_5218:
[----:B------:R-:W-:Y:S05]  /*248a0*/  BSYNC B2 ;  /* 0x0000000000027941 */ /* 0x000fea0003800000 */
.L_x_5217:
        /* <DEDUP_REMOVED lines=8> */
.L_x_5219:
        /* <DEDUP_REMOVED lines=15> */
.L_x_5220:
        /* <DEDUP_REMOVED lines=15> */
.L_x_5221:
        /* <DEDUP_REMOVED lines=10> */
.L_x_5207:
[----:B------:R-:W-:Y:S05]  /*24bb0*/  BSYNC B1 ;  /* 0x0000000000017941 */ /* 0x000fea0003800000 */
.L_x_5206:
[C---:B------:R-:W-:Y:S01]  /*24bc0*/  ISETP.GT.AND P2, PT, R12.reuse, R5, PT ;  /* 0x000000050c00720c */ /* 0x040fe20003f44270 */
[----:B------:R-:W-:Y:S01]  /*24bd0*/  VIADD R12, R12, 0xffffffff ;  /* 0xffffffff0c0c7836 */ /* 0x000fe20000000000 */
[----:B------:R-:W-:-:S04]  /*24be0*/  IADD3 R27, R27, 0x1, RZ ;  /* 0x000000011b1b7810 */ /* 0x000fc80007ffe0ff */
[----:B------:R-:W-:-:S04]  /*24bf0*/  ISETP.NE.AND P1, PT, R27, 0x2, PT ;  /* 0x000000021b00780c */ /* 0x000fc80003f25270 */
[----:B------:R-:W-:Y:S02]  /*24c00*/  SEL R3, RZ, 0x1, P1 ;  /* 0x00000001ff037807 */ /* 0x000fe40000800000 */
[----:B------:R-:W-:Y:S02]  /*24c10*/  SEL R27, R27, RZ, P1 ;  /* 0x000000ff1b1b7207 */ /* 0x000fe40000800000 */
[----:B------:R-:W-:Y:S01]  /*24c20*/  LOP3.LUT R30, R30, R3, RZ, 0x3c, !PT ;  /* 0x000000031e1e7212 */ /* 0x000fe200078e3cff */
[----:B------:R-:W-:Y:S06]  /*24c30*/  @P2 BRA `(.L_x_5222) ;  /* 0xfffffff400b02947 */ /* 0x000fec000383ffff */
.L_x_5184:
[----:B------:R-:W-:Y:S05]  /*24c40*/  BSYNC B0 ;  /* 0x0000000000007941 */ /* 0x000fea0003800000 */
.L_x_5183:
[----:B------:R-:W1:Y:S01]  /*24c50*/  LDC R0, c[0x0][0x448] ;  /* 0x00011200ff007b82 */ /* 0x000e620000000800 */
[----:B------:R-:W-:Y:S01]  /*24c60*/  VIADD R5, R28, 0x7f ;  /* 0x0000007f1c057836 */ /* 0x000fe20000000000 */
[----:B------:R-:W-:Y:S06]  /*24c70*/  @!P0 WARPSYNC.ALL ;  /* 0x0000000000008948 */ /* 0x000fec0003800000 */
[----:B------:R-:W2:Y:S08]  /*24c80*/  LDC.64 R2, c[0x0][0x9e0] ;  /* 0x00027800ff027b82 */ /* 0x000eb00000000a00 */
[----:B------:R-:W-:Y:S01]  /*24c90*/  @!P0 BAR.SYNC.DEFER_BLOCKING 0xc, 0x180 ;  /* 0x0306000000008b1d */ /* 0x000fe20000010000 */
[----:B-1----:R-:W-:-:S02]  /*24ca0*/  ISETP.NE.AND P1, PT, R0, 0x1, PT ;  /* 0x000000010000780c */ /* 0x002fc40003f25270 */
[----:B--2---:R-:W-:-:S11]  /*24cb0*/  ISETP.GE.AND P2, PT, R3, 0x1, PT ;  /* 0x000000010300780c */ /* 0x004fd60003f46270 */
[----:B------:R-:W1:Y:S08]  /*24cc0*/  @P1 LDC R0, c[0x0][0x44c] ;  /* 0x00011300ff001b82 */ /* 0x000e700000000800 */
[----:B------:R-:W2:Y:S01]  /*24cd0*/  @P1 LDC R11, c[0x0][0x450] ;  /* 0x00011400ff0b1b82 */ /* 0x000ea20000000800 */
[----:B-1----:R-:W-:-:S05]  /*24ce0*/  @P1 IMAD.HI.U32 R0, R5, R0, RZ ;  /* 0x0000000005001227 */ /* 0x002fca00078e00ff */
[----:B--2---:R-:W-:-:S05]  /*24cf0*/  @P1 SHF.R.U32.HI R5, RZ, R11, R0 ;  /* 0x0000000bff051219 */ /* 0x004fca0000011600 */
[----:B------:R-:W-:-:S04]  /*24d00*/  IMAD.IADD R11, R8, 0x1, R5 ;  /* 0x00000001080b7824 */ /* 0x000fc800078e0205 */
        /* <DEDUP_REMOVED lines=8> */
[----:B------:R-:W1:Y:S02]  /*24d90*/  @P0 LDC.64 R4, c[0x0][0x9e8] ;  /* 0x00027a00ff040b82 */ /* 0x000e640000000a00 */
[----:B-1----:R-:W-:-:S05]  /*24da0*/  @P0 IMAD.HI.U32 R4, R11, R4, RZ ;  /* 0x000000040b040227 */ /* 0x002fca00078e00ff */
[----:B------:R-:W-:-:S04]  /*24db0*/  @P0 SHF.R.U32.HI R11, RZ, R5, R4 ;  /* 0x00000005ff0b0219 */ /* 0x000fc80000011604 */
[----:B------:R-:W-:Y:S01]  /*24dc0*/  LOP3.LUT R0, RZ, R11, RZ, 0x33, !PT ;  /* 0x0000000bff007212 */ /* 0x000fe200078e33ff */
[----:B------:R-:W-:Y:S06]  /*24dd0*/  BRA `(.L_x_5226) ;  /* 0x0000000000107947 */ /* 0x000fec0003800000 */
.L_x_5225:
[----:B------:R-:W-:-:S13]  /*24de0*/  ISETP.NE.AND P0, PT, R3, 0x1, PT ;  /* 0x000000010300780c */ /* 0x000fda0003f05270 */
[----:B------:R-:W1:Y:S02]  /*24df0*/  @P0 LDC.64 R4, c[0x0][0x9e8] ;  /* 0x00027a00ff040b82 */ /* 0x000e640000000a00 */
[----:B-1----:R-:W-:-:S05]  /*24e00*/  @P0 IMAD.HI.U32 R4, R0, R4, RZ ;  /* 0x0000000400040227 */ /* 0x002fca00078e00ff */
[----:B------:R-:W-:-:S07]  /*24e10*/  @P0 SHF.R.U32.HI R0, RZ, R5, R4 ;  /* 0x00000005ff000219 */ /* 0x000fce0000011604 */
.L_x_5226:
[----:B------:R-:W-:Y:S05]  /*24e20*/  BSYNC B0 ;  /* 0x0000000000007941 */ /* 0x000fea0003800000 */
.L_x_5224:
[----:B------:R-:W-:-:S05]  /*24e30*/  IMAD R5, R0, R3, R3 ;  /* 0x0000000300057224 */ /* 0x000fca00078e0203 */
[----:B------:R-:W-:-:S07]  /*24e40*/  VIMNMX R2, R2, R5, PT ;  /* 0x0000000502027248 */ /* 0x000fce0003fe0100 */
.L_x_5223:
[----:B------:R-:W1:Y:S01]  /*24e50*/  @P1 LDC R5, c[0x0][0x44c] ;  /* 0x00011300ff051b82 */ /* 0x000e620000000800 */
[----:B------:R-:W-:Y:S01]  /*24e60*/  VIADD R2, R2, 0x5f ;  /* 0x0000005f02027836 */ /* 0x000fe20000000000 */
[----:B------:R-:W-:Y:S01]  /*24e70*/  ULDC UR4, c[0x0][0x9dc] ;  /* 0x0002770000047ab9 */ /* 0x000fe20000000800 */
[----:B------:R-:W-:Y:S02]  /*24e80*/  IMAD.MOV.U32 R0, RZ, RZ, R28 ;  /* 0x000000ffff007224 */ /* 0x000fe400078e001c */
[----:B------:R-:W-:-:S03]  /*24e90*/  IMAD.HI R2, R2, 0x2aaaaaab, RZ ;  /* 0x2aaaaaab02027827 */ /* 0x000fc600078e02ff */
[----:B------:R-:W2:Y:S01]  /*24ea0*/  @P1 LDC R4, c[0x0][0x450] ;  /* 0x00011400ff041b82 */ /* 0x000ea20000000800 */
[----:B-1----:R-:W-:-:S05]  /*24eb0*/  @P1 IMAD.HI.U32 R5, R28, R5, RZ ;  /* 0x000000051c051227 */ /* 0x002fca00078e00ff */
[----:B--2---:R-:W-:Y:S02]  /*24ec0*/  @P1 SHF.R.U32.HI R0, RZ, R4, R5 ;  /* 0x00000004ff001219 */ /* 0x004fe40000011605 */
[----:B------:R-:W-:-:S03]  /*24ed0*/  SHF.R.U32.HI R5, RZ, 0x1f, R2 ;  /* 0x0000001fff057819 */ /* 0x000fc60000011602 */
[----:B------:R-:W-:Y:S01]  /*24ee0*/  IMAD.IADD R7, R7, 0x1, R0 ;  /* 0x0000000107077824 */ /* 0x000fe200078e0200 */
[----:B------:R-:W-:-:S03]  /*24ef0*/  LEA.HI.SX32 R2, R2, R5, 0x1c ;  /* 0x0000000502027211 */ /* 0x000fc600078fe2ff */
        /* <DEDUP_REMOVED lines=14> */
.L_x_5229:
[----:B------:R-:W-:-:S13]  /*24fe0*/  ISETP.NE.AND P0, PT, R3, 0x1, PT ;  /* 0x000000010300780c */ /* 0x000fda0003f05270 */
[----:B------:R-:W2:Y:S02]  /*24ff0*/  @P0 LDC.64 R4, c[0x0][0x9e8] ;  /* 0x00027a00ff040b82 */ /* 0x000ea40000000a00 */
[----:B--2---:R-:W-:-:S05]  /*25000*/  @P0 IMAD.HI.U32 R4, R7, R4, RZ ;  /* 0x0000000407040227 */ /* 0x004fca00078e00ff */
[----:B------:R-:W-:-:S07]  /*25010*/  @P0 SHF.R.U32.HI R7, RZ, R5, R4 ;  /* 0x00000005ff070219 */ /* 0x000fce0000011604 */
.L_x_5230:
[----:B------:R-:W-:Y:S05]  /*25020*/  BSYNC B0 ;  /* 0x0000000000007941 */ /* 0x000fea0003800000 */
.L_x_5228:
[----:B------:R-:W-:-:S05]  /*25030*/  IMAD R3, R7, R3, RZ ;  /* 0x0000000307037224 */ /* 0x000fca00078e02ff */
[----:B------:R-:W-:-:S07]  /*25040*/  VIMNMX R0, R0, R3, !PT ;  /* 0x0000000300007248 */ /* 0x000fce0007fe0100 */
.L_x_5227:
[----:B------:R-:W-:Y:S01]  /*25050*/  IMAD.HI R0, R0, 0x2aaaaaab, RZ ;  /* 0x2aaaaaab00007827 */ /* 0x000fe200078e02ff */
[----:B------:R-:W-:Y:S04]  /*25060*/  BSSY B7, `(.L_x_5231) ;  /* 0x0000379000077945 */ /* 0x000fe80003800000 */
[----:B------:R-:W-:-:S04]  /*25070*/  SHF.R.U32.HI R3, RZ, 0x1f, R0 ;  /* 0x0000001fff037819 */ /* 0x000fc80000011600 */
[----:B------:R-:W-:-:S04]  /*25080*/  LEA.HI.SX32 R3, R0, R3, 0x1c ;  /* 0x0000000300037211 */ /* 0x000fc800078fe2ff */
        /* <DEDUP_REMOVED lines=21> */
.L_x_5232:
        /* <DEDUP_REMOVED lines=8> */
[----:B------:R-:W-:Y:S01]  /*25260*/  MOV R4, UR6 ;  /* 0x0000000600047c02 */ /* 0x000fe20008000f00 */
[----:B------:R-:W-:Y:S01]  /*25270*/  IMAD.U32 R5, RZ, RZ, UR7 ;  /* 0x00000007ff057e24 */ /* 0x000fe2000f8e00ff */
[----:B------:R-:W2:Y:S01]  /*25280*/  LDC.64 R2, c[0x4][R2] ;  /* 0x0100000002027b82 */ /* 0x000ea20000000a00 */
[----:B0-----:R-:W-:Y:S01]  /*25290*/  IMAD.U32 R6, RZ, RZ, UR8 ;  /* 0x00000008ff067e24 */ /* 0x001fe2000f8e00ff */
[----:B------:R-:W-:Y:S01]  /*252a0*/  MOV R8, 0x70 ;  /* 0x0000007000087802 */ /* 0x000fe20000000f00 */
[----:B------:R-:W-:Y:S02]  /*252b0*/  IMAD.U32 R7, RZ, RZ, UR9 ;  /* 0x00000009ff077e24 */ /* 0x000fe4000f8e00ff */
[----:B------:R-:W-:-:S02]  /*252c0*/  IMAD.U32 R10, RZ, RZ, UR4 ;  /* 0x00000004ff0a7e24 */ /* 0x000fc4000f8e00ff */
[----:B------:R-:W-:Y:S02]  /*252d0*/  IMAD.U32 R11, RZ, RZ, UR5 ;  /* 0x00000005ff0b7e24 */ /* 0x000fe4000f8e00ff */
[----:B------:R-:W-:Y:S02]  /*252e0*/  IMAD.MOV.U32 R12, RZ, RZ, 0x1 ;  /* 0x00000001ff0c7424 */ /* 0x000fe400078e00ff */
[----:B------:R-:W-:-:S07]  /*252f0*/  IMAD.MOV.U32 R13, RZ, RZ, RZ ;  /* 0x000000ffff0d7224 */ /* 0x000fce00078e00ff */
[----:B------:R-:W-:-:S07]  /*25300*/  LEPC R20, `(.L_x_5235) ;  /* 0x000000001014794e */ /* 0x000fce0000000000 */
[----:B-12---:R-:W-:Y:S05]  /*25310*/  CALL.ABS.NOINC R2 ;  /* 0x0000000002007343 */ /* 0x006fea0003c00000 */
.L_x_5235:
[----:B------:R-:W-:Y:S05]  /*25320*/  BSYNC B6 ;  /* 0x0000000000067941 */ /* 0x000fea0003800000 */
.L_x_5234:
        /* <DEDUP_REMOVED lines=12> */
[----:B------:R-:W-:Y:S01]  /*253f0*/  MOV R13, RZ ;  /* 0x000000ff000d7202 */ /* 0x000fe20000000f00 */
[----:B------:R-:W-:Y:S02]  /*25400*/  IMAD.U32 R7, RZ, RZ, UR9 ;  /* 0x00000009ff077e24 */ /* 0x000fe4000f8e00ff */
[----:B------:R-:W-:-:S02]  /*25410*/  IMAD.U32 R10, RZ, RZ, UR4 ;  /* 0x00000004ff0a7e24 */ /* 0x000fc4000f8e00ff */
[----:B------:R-:W-:Y:S02]  /*25420*/  IMAD.U32 R11, RZ, RZ, UR5 ;  /* 0x00000005ff0b7e24 */ /* 0x000fe4000f8e00ff */
[----:B------:R-:W-:Y:S02]  /*25430*/  IMAD.MOV.U32 R8, RZ, RZ, 0x70 ;  /* 0x00000070ff087424 */ /* 0x000fe400078e00ff */
[----:B--2---:R-:W-:-:S07]  /*25440*/  IMAD.MOV.U32 R12, RZ, RZ, 0x1 ;  /* 0x00000001ff0c7424 */ /* 0x004fce00078e00ff */
[----:B------:R-:W-:-:S07]  /*25450*/  LEPC R20, `(.L_x_5238) ;  /* 0x000000001014794e */ /* 0x000fce0000000000 */
[----:B-1-3--:R-:W-:Y:S05]  /*25460*/  CALL.ABS.NOINC R2 ;  /* 0x0000000002007343 */ /* 0x00afea0003c00000 */
.L_x_5238:
        /* <DEDUP_REMOVED lines=15> */
.L_x_5237:
[----:B------:R-:W-:Y:S05]  /*25560*/  BSYNC B6 ;  /* 0x0000000000067941 */ /* 0x000fea0003800000 */
.L_x_5236:
[----:B------:R-:W-:Y:S01]  /*25570*/  ULDC.64 UR4, c[0x0][0x9f8] ;  /* 0x00027e0000047ab9 */ /* 0x000fe20000000a00 */
[----:B------:R-:W2:Y:S01]  /*25580*/  LDL R21, [R1+0x8] ;  /* 0x0000080001157983 */ /* 0x000ea20000100800 */
[----:B------:R-:W-:-:S03]  /*25590*/  ISETP.NE.U32.AND P0, PT, RZ, UR4, PT ;  /* 0x00000004ff007c0c */ /* 0x000fc6000bf05070 */
[----:B------:R-:W3:Y:S01]  /*255a0*/  LDL R20, [R1+0xc] ;  /* 0x00000c0001147983 */ /* 0x000ee20000100800 */
[----:B------:R-:W-:Y:S01]  /*255b0*/  ISETP.NE.AND.EX P0, PT, RZ, UR5, PT, P0 ;  /* 0x00000005ff007c0c */ /* 0x000fe2000bf05300 */
[----:B------:R-:W-:Y:S01]  /*255c0*/  IMAD.MOV.U32 R33, RZ, RZ, R19 ;  /* 0x000000ffff217224 */ /* 0x000fe200078e0013 */
[----:B------:R-:W4:Y:S01]  /*255d0*/  LDC R0, c[0x0][0x430] ;  /* 0x00010c00ff007b82 */ /* 0x000f220000000800 */
[----:B------:R-:W0:Y:S01]  /*255e0*/  S2R R17, SR_TID.X ;  /* 0x0000000000117919 */ /* 0x000e220000002100 */
[----:B------:R-:W-:Y:S01]  /*255f0*/  LOP3.LUT R22, R22, 0xfffffff7, RZ, 0xc0, !PT ;  /* 0xfffffff716167812 */ /* 0x000fe200078ec0ff */
[----:B------:R-:W-:-:S08]  /*25600*/  ULDC UR4, c[0x0][0x2f4] ;  /* 0x0000bd0000047ab9 */ /* 0x000fd00000000800 */
[----:B------:R-:W1:Y:S01]  /*25610*/  @P0 LDC.64 R2, c[0x0][0x9f8] ;  /* 0x00027e00ff020b82 */ /* 0x000e620000000a00 */
[----:B0-----:R-:W-:Y:S01]  /*25620*/  LOP3.LUT R17, R17, 0x7f, RZ, 0xc0, !PT ;  /* 0x0000007f11117812 */ /* 0x001fe200078ec0ff */
[----:B-1----:R-:W-:-:S03]  /*25630*/  @P0 IMAD.WIDE R2, R19, 0x4, R2 ;  /* 0x0000000413020825 */ /* 0x002fc600078e0202 */
[----:B------:R-:W-:Y:S02]  /*25640*/  SHF.R.U32.HI R25, RZ, 0x3, R17 ;  /* 0x00000003ff197819 */ /* 0x000fe40000011611 */
[----:B------:R0:W3:Y:S01]  /*25650*/  @P0 LDG.E R33, desc[UR60][R2.64] ;  /* 0x0000003c02210981 */ /* 0x0000e2000c1e1900 */
[----:B----4-:R-:W-:Y:S01]  /*25660*/  ISETP.NE.AND P1, PT, R0, 0x1, PT ;  /* 0x000000010000780c */ /* 0x010fe20003f25270 */
[----:B------:R-:W1:-:S12]  /*25670*/  S2R R17, SR_TID.X ;  /* 0x0000000000117919 */ /* 0x000e580000002100 */
[----:B------:R-:W4:Y:S08]  /*25680*/  @P1 LDC R4, c[0x0][0x434] ;  /* 0x00010d00ff041b82 */ /* 0x000f300000000800 */
[----:B------:R-:W0:Y:S01]  /*25690*/  @P1 LDC R6, c[0x0][0x438] ;  /* 0x00010e00ff061b82 */ /* 0x000e220000000800 */
[----:B-1----:R-:W-:-:S05]  /*256a0*/  IMAD.SHL.U32 R17, R17, 0x10, RZ ;  /* 0x0000001011117824 */ /* 0x002fca00078e00ff */
[----:B------:R-:W-:Y:S02]  /*256b0*/  LOP3.LUT R17, R25, 0x70, R17, 0xf8, !PT ;  /* 0x0000007019117812 */ /* 0x000fe400078ef811 */
[----:B------:R-:W-:-:S05]  /*256c0*/  IADD3 R25, R24, -0x1, RZ ;  /* 0xffffffff18197810 */ /* 0x000fca0007ffe0ff */
[----:B------:R-:W-:Y:S01]  /*256d0*/  IMAD R5, R25, 0x60, R17 ;  /* 0x0000006019057824 */ /* 0x000fe200078e0211 */
[----:B------:R-:W-:Y:S01]  /*256e0*/  ISETP.GE.AND P3, PT, R34, UR4, PT ;  /* 0x0000000422007c0c */ /* 0x000fe2000bf66270 */
[----:B------:R-:W-:-:S03]  /*256f0*/  UMOV UR5, 0xffffffff ;  /* 0xffffffff00057882 */ /* 0x000fc60000000000 */
[----:B--2---:R-:W-:-:S04]  /*25700*/  ISETP.GE.AND P0, PT, R5, R21, PT ;  /* 0x000000150500720c */ /* 0x004fc80003f06270 */
[----:B------:R-:W-:Y:S01]  /*25710*/  ISETP.GT.U32.OR P0, PT, R17, 0x5f, P0 ;  /* 0x0000005f1100780c */ /* 0x000fe20000704470 */
[----:B---3--:R-:W-:-:S04]  /*25720*/  IMAD.IADD R5, R5, 0x1, R20 ;  /* 0x0000000105057824 */ /* 0x008fc800078e0214 */
[----:B----4-:R-:W-:-:S04]  /*25730*/  @P1 IMAD.HI.U32 R7, R5, R4, RZ ;  /* 0x0000000405071227 */ /* 0x010fc800078e00ff */
[----:B------:R-:W-:Y:S01]  /*25740*/  IMAD.MOV.U32 R4, RZ, RZ, R5 ;  /* 0x000000ffff047224 */ /* 0x000fe200078e0005 */
[----:B0-----:R-:W-:-:S03]  /*25750*/  @P1 SHF.R.U32.HI R4, RZ, R6, R7 ;  /* 0x00000006ff041219 */ /* 0x001fc60000011607 */
[----:B------:R-:W0:Y:S02]  /*25760*/  @!P0 LDC.64 R2, c[0x0][0x428] ;  /* 0x00010a00ff028b82 */ /* 0x000e240000000a00 */
[----:B------:R-:W-:-:S04]  /*25770*/  IMAD.MOV R6, RZ, RZ, -R4 ;  /* 0x000000ffff067224 */ /* 0x000fc800078e0a04 */
[----:B------:R-:W-:Y:S01]  /*25780*/  IMAD R0, R0, R6, R5 ;  /* 0x0000000600007224 */ /* 0x000fe200078e0205 */
[--C-:B------:R-:W-:Y:S02]  /*25790*/  @!P0 SHF.R.S32.HI R5, RZ, 0x1f, R4.reuse ;  /* 0x0000001fff058819 */ /* 0x100fe40000011404 */
[----:B------:R-:W-:Y:S01]  /*257a0*/  SHF.R.S32.HI R8, RZ, 0x1f, R33 ;  /* 0x0000001fff087819 */ /* 0x000fe20000011421 */
[----:B0-----:R-:W-:-:S04]  /*257b0*/  @!P0 IMAD.WIDE.U32 R4, R33, R2, R4 ;  /* 0x0000000221048225 */ /* 0x001fc800078e0004 */
[----:B------:R-:W-:Y:S01]  /*257c0*/  @!P0 IMAD R6, R8, R2, RZ ;  /* 0x0000000208068224 */ /* 0x000fe200078e02ff */
[----:B------:R0:W-:Y:S03]  /*257d0*/  STL [R1+0x14], R8 ;  /* 0x0000140801007387 */ /* 0x0001e60000100800 */
[----:B------:R-:W-:Y:S02]  /*257e0*/  @!P0 IMAD R6, R33, R3, R6 ;  /* 0x0000000321068224 */ /* 0x000fe400078e0206 */
[----:B------:R-:W1:Y:S02]  /*257f0*/  @!P0 LDC.64 R2, c[0x0][0x418] ;  /* 0x00010600ff028b82 */ /* 0x000e640000000a00 */
[----:B------:R-:W-:Y:S01]  /*25800*/  @!P0 IMAD.IADD R6, R5, 0x1, R6 ;  /* 0x0000000105068824 */ /* 0x000fe200078e0206 */
[----:B------:R-:W-:Y:S02]  /*25810*/  MOV R5, UR39 ;  /* 0x0000002700057c02 */ /* 0x000fe40008000f00 */
[----:B-1----:R-:W-:-:S04]  /*25820*/  @!P0 LEA R2, P1, R4, R2, 0x2 ;  /* 0x0000000204028211 */ /* 0x002fc800078210ff */
[----:B------:R-:W-:Y:S01]  /*25830*/  @!P0 LEA.HI.X R3, R4, R3, R6, 0x2, P1 ;  /* 0x0000000304038211 */ /* 0x000fe200008f1406 */
[----:B------:R-:W-:-:S06]  /*25840*/  IMAD.MOV.U32 R4, RZ, RZ, RZ ;  /* 0x000000ffff047224 */ /* 0x000fcc00078e00ff */
[----:B------:R0:W5:Y:S01]  /*25850*/  @!P0 LDG.E R4, desc[UR60][R2.64] ;  /* 0x0000003c02048981 */ /* 0x000162000c1e1900 */
[----:B------:R-:W-:Y:S02]  /*25860*/  ISETP.GT.U32.AND P0, PT, R17, 0x5f, PT ;  /* 0x0000005f1100780c */ /* 0x000fe40003f04070 */
[----:B------:R-:W-:Y:S02]  /*25870*/  ISETP.NE.AND P2, PT, R5, 0x3, PT ;  /* 0x000000030500780c */ /* 0x000fe40003f45270 */
[----:B------:R-:W-:-:S09]  /*25880*/  ISETP.GE.AND P1, PT, R37, UR4, PT ;  /* 0x0000000425007c0c */ /* 0x000fd2000bf26270 */
[----:B------:R-:W-:Y:S02]  /*25890*/  @P0 LOP3.LUT R22, R22, 0x8, RZ, 0xfc, !PT ;  /* 0x0000000816160812 */ /* 0x000fe400078efcff */
[----:B------:R-:W-:Y:S02]  /*258a0*/  ISETP.GE.AND P0, PT, R36, UR4, PT ;  /* 0x0000000424007c0c */ /* 0x000fe4000bf06270 */
[----:B------:R-:W-:-:S04]  /*258b0*/  LOP3.LUT R22, R22, 0xffffffef, RZ, 0xc0, !PT ;  /* 0xffffffef16167812 */ /* 0x000fc800078ec0ff */
[----:B------:R-:W-:-:S04]  /*258c0*/  @P2 LOP3.LUT R22, R22, 0x10, RZ, 0xfc, !PT ;  /* 0x0000001016162812 */ /* 0x000fc800078efcff */
[----:B------:R-:W-:-:S04]  /*258d0*/  LOP3.LUT R22, R22, 0xfffffffb, RZ, 0xc0, !PT ;  /* 0xfffffffb16167812 */ /* 0x000fc800078ec0ff */
[----:B------:R-:W-:-:S04]  /*258e0*/  @P3 LOP3.LUT R22, R22, 0x4, RZ, 0xfc, !PT ;  /* 0x0000000416163812 */ /* 0x000fc800078efcff */
[----:B------:R-:W-:-:S04]  /*258f0*/  LOP3.LUT R22, R22, 0xfffffffe, RZ, 0xc0, !PT ;  /* 0xfffffffe16167812 */ /* 0x000fc800078ec0ff */
[----:B------:R-:W-:-:S04]  /*25900*/  LOP3.LUT R22, R22, 0xfffffffd, RZ, 0xc0, !PT ;  /* 0xfffffffd16167812 */ /* 0x000fc800078ec0ff */
[----:B------:R-:W-:-:S04]  /*25910*/  @P1 LOP3.LUT R22, R22, 0x2, RZ, 0xfc, !PT ;  /* 0x0000000216161812 */ /* 0x000fc800078efcff */
[----:B------:R-:W-:Y:S01]  /*25920*/  @P0 LOP3.LUT R22, R22, 0x1, RZ, 0xfc, !PT ;  /* 0x0000000116160812 */ /* 0x000fe200078efcff */
[----:B0-----:R-:W-:Y:S06]  /*25930*/  BRA.DIV UR5, `(.L_x_5239) ;  /* 0x0000005605047947 */ /* 0x001fec000b800000 */
.L_x_5368:
[----:B------:R-:W-:Y:S01]  /*25940*/  SHF.R.S32.HI R32, RZ, 0x1f, R18 ;  /* 0x0000001fff207819 */ /* 0x000fe20000011412 */
[----:B------:R-:W-:Y:S06]  /*25950*/  @!P2 BRA `(.L_x_5240) ;  /* 0x000000000004a947 */ /* 0x000fec0003800000 */
[----:B------:R-:W-:Y:S01]  /*25960*/  BPT.TRAP 0x1 ;  /* 0x000000040000795c */ /* 0x000fe20000300000 */
.L_x_5240:
        /* <DEDUP_REMOVED lines=25> */
.L_x_5369:
[----:B------:R-:W-:Y:S05]  /*25b00*/  BSYNC B0 ;  /* 0x0000000000007941 */ /* 0x000fea0003800000 */
.L_x_5241:
[----:B------:R-:W2:Y:S01]  /*25b10*/  LDL R10, [R1+0x8] ;  /* 0x00000800010a7983 */ /* 0x000ea20000100800 */
[----:B------:R-:W-:-:S03]  /*25b20*/  ULDC.64 UR4, c[0x0][0x300] ;  /* 0x0000c00000047ab9 */ /* 0x000fc60000000a00 */
[----:B------:R-:W3:Y:S01]  /*25b30*/  LDL R8, [R1] ;  /* 0x0000000001087983 */ /* 0x000ee20000100800 */
[----:B------:R-:W-:Y:S01]  /*25b40*/  IMAD R5, R5, UR4, RZ ;  /* 0x0000000405057c24 */ /* 0x000fe2000f8e02ff */
[----:B------:R-:W-:Y:S01]  /*25b50*/  LOP3.LUT P4, RZ, R22, 0x4, RZ, 0xc0, !PT ;  /* 0x0000000416ff7812 */ /* 0x000fe2000788c0ff */
[----:B0-----:R-:W-:Y:S01]  /*25b60*/  IMAD.WIDE.U32 R2, R0, UR4, RZ ;  /* 0x0000000400027c25 */ /* 0x001fe2000f8e00ff */
[----:B------:R-:W0:Y:S01]  /*25b70*/  S2R R9, SR_TID.X ;  /* 0x0000000000097919 */ /* 0x000e220000002100 */
[----:B------:R-:W-:Y:S02]  /*25b80*/  LOP3.LUT P3, RZ, R22, 0x2, RZ, 0xc0, !PT ;  /* 0x0000000216ff7812 */ /* 0x000fe4000786c0ff */
        /* <DEDUP_REMOVED lines=14> */
[----:B------:R-:W-:Y:S01]  /*25c70*/  LEA R4, P0, R2, UR4, 0x1 ;  /* 0x0000000402047c11 */ /* 0x000fe2000f8008ff */
[----:B------:R-:W-:-:S03]  /*25c80*/  UMOV UR4, 0xffffffff ;  /* 0xffffffff00047882 */ /* 0x000fc60000000000 */
[----:B------:R-:W-:Y:S02]  /*25c90*/  LEA.HI.X R0, R2, UR5, R0, 0x1, P0 ;  /* 0x0000000502007c11 */ /* 0x000fe400080f0c00 */
[----:B0-----:R-:W-:-:S04]  /*25ca0*/  LOP3.LUT R9, R9, 0x7f, RZ, 0xc0, !PT ;  /* 0x0000007f09097812 */ /* 0x001fc800078ec0ff */
[----:B------:R-:W-:Y:S01]  /*25cb0*/  SHF.R.U32.HI R9, RZ, 0x3, R9 ;  /* 0x00000003ff097819 */ /* 0x000fe20000011609 */
[----:B--2---:R-:W-:-:S04]  /*25cc0*/  IMAD R6, R25, -0x60, R10 ;  /* 0xffffffa019067824 */ /* 0x004fc800078e020a */
[----:B------:R-:W-:Y:S02]  /*25cd0*/  IMAD.IADD R6, R6, 0x1, -R9 ;  /* 0x0000000106067824 */ /* 0x000fe400078e0a09 */
[----:B---3--:R-:W-:-:S03]  /*25ce0*/  IMAD R5, R26, 0x4800, R8 ;  /* 0x000048001a057824 */ /* 0x008fc600078e0208 */
        /* <DEDUP_REMOVED lines=64> */
.L_x_5383:
        /* <DEDUP_REMOVED lines=12> */
.L_x_5244:
        /* <DEDUP_REMOVED lines=10> */
.L_x_5245:
[----:B------:R2:W-:Y:S02]  /*26250*/  SYNCS.ARRIVE.TRANS64.A1T0 RZ, [R7+URZ+0x30830], RZ ;  /* 0x030830ff07ff79a7 */ /* 0x0005e4000810003f */
[----:B------:R-:W-:Y:S05]  /*26260*/  WARPSYNC.ALL ;  /* 0x0000000000007948 */ /* 0x000fea0003800000 */
[----:B------:R-:W-:Y:S01]  /*26270*/  ULDC.64 UR4, c[0x0][0xa00] ;  /* 0x0002800000047ab9 */ /* 0x000fe20000000a00 */
[----:B-1----:R-:W-:Y:S01]  /*26280*/  VIADD R2, R23, 0x12400 ;  /* 0x0001240017027836 */ /* 0x002fe20000000000 */
[----:B------:R-:W-:Y:S01]  /*26290*/  BAR.SYNC.DEFER_BLOCKING 0x8, 0x180 ;  /* 0x0206000000007b1d */ /* 0x000fe20000010000 */
[----:B------:R-:W-:Y:S02]  /*262a0*/  ISETP.NE.U32.AND P0, PT, RZ, UR4, PT ;  /* 0x00000004ff007c0c */ /* 0x000fe4000bf05070 */
[----:B------:R-:W-:-:S02]  /*262b0*/  SHF.R.S32.HI R0, RZ, 0x1f, R19 ;  /* 0x0000001fff007819 */ /* 0x000fc40000011413 */
[----:B------:R-:W-:Y:S01]  /*262c0*/  ISETP.NE.AND.EX P0, PT, RZ, UR5, PT, P0 ;  /* 0x00000005ff007c0c */ /* 0x000fe2000bf05300 */
[----:B------:R-:W-:Y:S01]  /*262d0*/  ULDC.64 UR4, c[0x0][0x298] ;  /* 0x0000a60000047ab9 */ /* 0x000fe20000000a00 */
[----:B------:R-:W-:Y:S01]  /*262e0*/  LOP3.LUT P1, RZ, R2, 0x3ff, RZ, 0xc0, !PT ;  /* 0x000003ff02ff7812 */ /* 0x000fe2000782c0ff */
[----:B------:R-:W-:Y:S01]  /*262f0*/  BSSY B6, `(.L_x_5246) ;  /* 0x000001c000067945 */ /* 0x000fe20003800000 */
[----:B------:R-:W-:Y:S02]  /*26300*/  SEL R0, R0, RZ, !P0 ;  /* 0x000000ff00007207 */ /* 0x000fe40004000000 */
[----:B------:R-:W-:-:S03]  /*26310*/  SEL R2, R19, RZ, !P0 ;  /* 0x000000ff13027207 */ /* 0x000fc60004000000 */
[----:B------:R1:W-:Y:S04]  /*26320*/  STL [R1+0x30], R0 ;  /* 0x0000300001007387 */ /* 0x0003e80000100800 */
[----:B------:R3:W-:Y:S01]  /*26330*/  STL [R1+0x1c], R2 ;  /* 0x00001c0201007387 */ /* 0x0007e20000100800 */
[----:B-1----:R-:W-:Y:S01]  /*26340*/  SHF.R.S32.HI R0, RZ, 0x1f, R35 ;  /* 0x0000001fff007819 */ /* 0x002fe20000011423 */
[----:B---3--:R-:W-:-:S04]  /*26350*/  IMAD.WIDE.U32 R2, R35, UR4, RZ ;  /* 0x0000000423027c25 */ /* 0x008fc8000f8e00ff */
[----:B------:R-:W-:Y:S01]  /*26360*/  IMAD R0, R0, UR4, RZ ;  /* 0x0000000400007c24 */ /* 0x000fe2000f8e02ff */
[----:B------:R1:W-:Y:S03]  /*26370*/  STL.64 [R1+0x20], R2 ;  /* 0x0000200201007387 */ /* 0x0003e60000100a00 */
[----:B------:R-:W-:-:S04]  /*26380*/  IMAD R0, R35, UR5, R0 ;  /* 0x0000000523007c24 */ /* 0x000fc8000f8e0200 */
[----:B------:R-:W-:Y:S01]  /*26390*/  IMAD.IADD R35, R3, 0x1, R0 ;  /* 0x0000000103237824 */ /* 0x000fe200078e0200 */
[----:B------:R-:W-:Y:S06]  /*263a0*/  @!P1 BRA `(.L_x_5247) ;  /* 0x0000000000409947 */ /* 0x000fec0003800000 */
[----:B-1----:R-:W-:Y:S01]  /*263b0*/  MOV R2, 0x0 ;  /* 0x0000000000027802 */ /* 0x002fe20000000f00 */
[----:B------:R-:W-:Y:S01]  /*263c0*/  ULDC.64 UR4, c[0x4][0x138] ;  /* 0x01004e0000047ab9 */ /* 0x000fe20000000a00 */
[----:B------:R-:W-:Y:S01]  /*263d0*/  ULDC.64 UR6, c[0x4][0x140] ;  /* 0x0100500000067ab9 */ /* 0x000fe20000000a00 */
[----:B------:R-:W-:Y:S01]  /*263e0*/  ULDC.64 UR8, c[0x4][0x88] ;  /* 0x0100220000087ab9 */ /* 0x000fe20000000a00 */
[----:B0-----:R-:W-:Y:S01]  /*263f0*/  IMAD.U32 R4, RZ, RZ, UR4 ;  /* 0x00000004ff047e24 */ /* 0x001fe2000f8e00ff */
        /* <DEDUP_REMOVED lines=10> */
[----:B0-----:R-:W-:Y:S05]  /*264a0*/  CALL.ABS.NOINC R2 ;  /* 0x0000000002007343 */ /* 0x001fea0003c00000 */
.L_x_5247:
[----:B------:R-:W-:Y:S05]  /*264b0*/  BSYNC B6 ;  /* 0x0000000000067941 */ /* 0x000fea0003800000 */
.L_x_5246:
[----:B------:R-:W3:Y:S01]  /*264c0*/  LDL.LU R20, [R1+0x30] ;  /* 0x0000300001147983 */ /* 0x000ee20000300800 */
[----:B------:R-:W-:Y:S01]  /*264d0*/  ULDC.64 UR4, c[0x0][0x2d8] ;  /* 0x0000b60000047ab9 */ /* 0x000fe20000000a00 */
[----:B--2---:R-:W2:Y:S02]  /*264e0*/  LDC R7, c[0x0][0x448] ;  /* 0x00011200ff077b82 */ /* 0x004ea40000000800 */
[----:B------:R-:W4:Y:S04]  /*264f0*/  LDL.LU R21, [R1+0x1c] ;  /* 0x00001c0001157983 */ /* 0x000f280000300800 */
[----:B-1----:R-:W3:Y:S01]  /*26500*/  LDL.LU.64 R2, [R1+0x20] ;  /* 0x0000200001027983 */ /* 0x002ee20000300a00 */
[----:B------:R-:W-:-:S03]  /*26510*/  IMAD R0, R32, UR4, RZ ;  /* 0x0000000420007c24 */ /* 0x000fc6000f8e02ff */
[----:B------:R1:W5:Y:S01]  /*26520*/  LDL R8, [R1+0x4] ;  /* 0x0000040001087983 */ /* 0x0003620000100800 */
[----:B------:R-:W-:Y:S01]  /*26530*/  IMAD R0, R18, UR5, R0 ;  /* 0x0000000512007c24 */ /* 0x000fe2000f8e0200 */
[----:B--2---:R-:W-:-:S13]  /*26540*/  ISETP.NE.AND P0, PT, R7, 0x1, PT ;  /* 0x000000010700780c */ /* 0x004fda0003f05270 */
[----:B------:R-:W2:Y:S01]  /*26550*/  @P0 LDC R6, c[0x0][0x44c] ;  /* 0x00011300ff060b82 */ /* 0x000ea20000000800 */
[----:B---3--:R-:W-:Y:S02]  /*26560*/  IMAD.MOV.U32 R3, RZ, RZ, R35 ;  /* 0x000000ffff037224 */ /* 0x008fe400078e0023 */
[----:B------:R-:W-:Y:S01]  /*26570*/  IMAD.WIDE.U32 R2, R18, UR4, R2 ;  /* 0x0000000412027c25 */ /* 0x000fe2000f8e0002 */
[----:B------:R-:W-:-:S03]  /*26580*/  ULDC.64 UR4, c[0x0][0x2e0] ;  /* 0x0000b80000047ab9 */ /* 0x000fc60000000a00 */
[----:B------:R-:W-:Y:S02]  /*26590*/  IMAD.IADD R3, R3, 0x1, R0 ;  /* 0x0000000103037824 */ /* 0x000fe400078e0200 */
[----:B------:R-:W-:Y:S02]  /*265a0*/  IMAD R0, R20, UR4, RZ ;  /* 0x0000000414007c24 */ /* 0x000fe4000f8e02ff */
[----:B------:R-:W3:Y:S01]  /*265b0*/  S2R R20, SR_TID.X ;  /* 0x0000000000147919 */ /* 0x000ee20000002100 */
[----:B----4-:R-:W-:-:S04]  /*265c0*/  IMAD.WIDE.U32 R2, R21, UR4, R2 ;  /* 0x0000000415027c25 */ /* 0x010fc8000f8e0002 */
[----:B------:R-:W-:Y:S01]  /*265d0*/  IMAD R0, R21, UR5, R0 ;  /* 0x0000000515007c24 */ /* 0x000fe2000f8e0200 */
[----:B------:R-:W-:-:S03]  /*265e0*/  ULDC.64 UR4, c[0x0][0x2d0] ;  /* 0x0000b40000047ab9 */ /* 0x000fc60000000a00 */
[----:B------:R-:W-:Y:S02]  /*265f0*/  IMAD.IADD R3, R3, 0x1, R0 ;  /* 0x0000000103037824 */ /* 0x000fe400078e0200 */
[----:B------:R-:W4:Y:S01]  /*26600*/  @P0 LDC R0, c[0x0][0x450] ;  /* 0x00011400ff000b82 */ /* 0x000f220000000800 */
[----:B---3--:R-:W-:-:S04]  /*26610*/  LOP3.LUT R20, R20, 0x7f, RZ, 0xc0, !PT ;  /* 0x0000007f14147812 */ /* 0x008fc800078ec0ff */
[----:B------:R-:W-:Y:S02]  /*26620*/  SHF.R.U32.HI R21, RZ, 0x3, R20 ;  /* 0x00000003ff157819 */ /* 0x000fe40000011614 */
[----:B------:R-:W3:Y:S02]  /*26630*/  S2R R20, SR_TID.X ;  /* 0x0000000000147919 */ /* 0x000ee40000002100 */
[----:B---3--:R-:W-:-:S05]  /*26640*/  IMAD.SHL.U32 R20, R20, 0x10, RZ ;  /* 0x0000001014147824 */ /* 0x008fca00078e00ff */
[----:B------:R-:W-:-:S04]  /*26650*/  LOP3.LUT R20, R21, 0x70, R20, 0xf8, !PT ;  /* 0x0000007015147812 */ /* 0x000fc800078ef814 */
[----:B------:R-:W-:-:S05]  /*26660*/  IADD3 R5, R20, R28, RZ ;  /* 0x0000001c14057210 */ /* 0x000fca0007ffe0ff */
[----:B--2---:R-:W-:-:S04]  /*26670*/  @P0 IMAD.HI.U32 R6, R5, R6, RZ ;  /* 0x0000000605060227 */ /* 0x004fc800078e00ff */
[----:B0-----:R-:W-:Y:S01]  /*26680*/  IMAD.MOV.U32 R4, RZ, RZ, R5 ;  /* 0x000000ffff047224 */ /* 0x001fe200078e0005 */
        /* <DEDUP_REMOVED lines=27> */
[----:B------:R-:W-:Y:S02]  /*26840*/  IMAD R31, R31, R7, RZ ;  /* 0x000000071f1f7224 */ /* 0x000fe400078e02ff */
[----:B------:R-:W-:Y:S01]  /*26850*/  IMAD.IADD R28, R9, 0x1, R28 ;  /* 0x00000001091c7824 */ /* 0x000fe200078e021c */
[----:B------:R-:W1:Y:S04]  /*26860*/  SHFL.IDX PT, R2, R4, RZ, 0x181f ;  /* 0x00181fff04027589 */ /* 0x000e6800000e0000 */
[----:B------:R-:W-:Y:S01]  /*26870*/  ISETP.GE.AND P1, PT, R28, R31, PT ;  /* 0x0000001f1c00720c */ /* 0x000fe20003f26270 */
[----:B------:R-:W-:-:S12]  /*26880*/  SHFL.IDX PT, R14, R0, 0x7, 0x181f ;  /* 0x00f81f00000e7f89 */ /* 0x000fd800000e0000 */
[----:B0-----:R-:W-:-:S04]  /*26890*/  @!P1 LEA R5, P4, R34, R3, 0x1 ;  /* 0x0000000322059211 */ /* 0x001fc800078808ff */
[----:B-1----:R-:W-:Y:S01]  /*268a0*/  @!P1 IADD3.X R3, RZ, R2, RZ, P4, !PT ;  /* 0x00000002ff039210 */ /* 0x002fe200027fe4ff */
[----:B------:R-:W-:Y:S02]  /*268b0*/  @!P1 IMAD.MOV.U32 R2, RZ, RZ, R5 ;  /* 0x000000ffff029224 */ /* 0x000fe400078e0005 */
[----:B------:R-:W-:-:S03]  /*268c0*/  VIADD R5, R28, 0x10 ;  /* 0x000000101c057836 */ /* 0x000fc60000000000 */
[----:B-----5:R-:W-:Y:S04]  /*268d0*/  @!P1 LDGSTS.E.BYPASS.LTC128B.128 [R8+0x12400], desc[UR60][R2.64], !P3 ;  /* 0x1240000002089fae */ /* 0x020fe8000d901d7c */
[----:B------:R-:W-:Y:S04]  /*268e0*/  @!P1 LDGSTS.E.BYPASS.LTC128B.128 [R8+0x16400], desc[UR60][R2.64+0x80], !P2 ;  /* 0x1640008002089fae */ /* 0x000fe8000d101d7c */
[----:B------:R0:W-:Y:S01]  /*268f0*/  @!P1 LDGSTS.E.BYPASS.LTC128B.128 [R8+0x1a400], desc[UR60][R2.64+0x100], !P0 ;  /* 0x1a40010002089fae */ /* 0x0001e2000c101d7c */
[----:B------:R-:W-:-:S03]  /*26900*/  ISETP.GE.AND P1, PT, R5, R31, PT ;  /* 0x0000001f0500720c */ /* 0x000fc60003f26270 */
[----:B0-----:R-:W0:Y:S04]  /*26910*/  SHFL.IDX PT, R3, R0, 0x1, 0x181f ;  /* 0x00381f0000037f89 */ /* 0x001e2800000e0000 */
[----:B------:R-:W1:Y:S06]  /*26920*/  SHFL.IDX PT, R2, R4, 0x1, 0x181f ;  /* 0x00381f0004027f89 */ /* 0x000e6c00000e0000 */
[----:B0-----:R-:W-:-:S05]  /*26930*/  @!P1 LEA R5, P4, R34, R3, 0x1 ;  /* 0x0000000322059211 */ /* 0x001fca00078808ff */
[----:B-1----:R-:W-:Y:S02]  /*26940*/  @!P1 IMAD.X R6, RZ, RZ, R2, P4 ;  /* 0x000000ffff069224 */ /* 0x002fe400020e0602 */
[----:B------:R-:W-:Y:S01]  /*26950*/  @!P1 IMAD.MOV.U32 R2, RZ, RZ, R5 ;  /* 0x000000ffff029224 */ /* 0x000fe200078e0005 */
[----:B------:R-:W-:Y:S01]  /*26960*/  IADD3 R5, R28, 0x20, RZ ;  /* 0x000000201c057810 */ /* 0x000fe20007ffe0ff */
[----:B------:R-:W-:-:S05]  /*26970*/  @!P1 IMAD.MOV.U32 R3, RZ, RZ, R6 ;  /* 0x000000ffff039224 */ /* 0x000fca00078e0006 */
        /* <DEDUP_REMOVED lines=52> */
[----:B-1----:R-:W-:Y:S01]  /*26cc0*/  @!P1 IMAD.X R6, RZ, RZ, R2, P4 ;  /* 0x000000ffff069224 */ /* 0x002fe200020e0602 */
[----:B------:R-:W-:-:S03]  /*26cd0*/  @!P1 MOV R2, R5 ;  /* 0x0000000500029202 */ /* 0x000fc60000000f00 */
[----:B------:R-:W-:-:S05]  /*26ce0*/  @!P1 IMAD.MOV.U32 R3, RZ, RZ, R6 ;  /* 0x000000ffff039224 */ /* 0x000fca00078e0006 */
[----:B------:R0:W-:Y:S04]  /*26cf0*/  @!P1 LDGSTS.E.BYPASS.LTC128B.128 [R8+0x15400], desc[UR60][R2.64], !P3 ;  /* 0x1540000002089fae */ /* 0x0001e8000d901d7c */
[----:B------:R0:W-:Y:S04]  /*26d00*/  @!P1 LDGSTS.E.BYPASS.LTC128B.128 [R8+0x19400], desc[UR60][R2.64+0x80], !P2 ;  /* 0x1940008002089fae */ /* 0x0001e8000d101d7c */
[----:B--2---:R0:W-:Y:S02]  /*26d10*/  @!P1 LDGSTS.E.BYPASS.LTC128B.128 [R8+0x1d400], desc[UR60][R2.64+0x100], !P0 ;  /* 0x1d40010002089fae */ /* 0x0041e4000c101d7c */
.L_x_5400:
        /* <DEDUP_REMOVED lines=12> */
.L_x_5250:
[----:B------:R-:W-:Y:S05]  /*26de0*/  BSYNC B0 ;  /* 0x0000000000007941 */ /* 0x000fea0003800000 */
.L_x_5249:
[----:B------:R-:W-:Y:S01]  /*26df0*/  NOP ;  /* 0x0000000000007918 */ /* 0x000fe20000000000 */
[----:B------:R-:W-:-:S13]  /*26e00*/  PLOP3.LUT P0, PT, PT, PT, PT, 0x80, 0x0 ;  /* 0x000000000000781c */ /* 0x000fda0003f0f070 */
.L_x_5251:
[----:B------:R-:W-:Y:S02]  /*26e10*/  PLOP3.LUT P1, PT, P1, P0, PT, 0xa2, 0x0 ;  /* 0x000000000000781c */ /* 0x000fe40000f21472 */
[----:B------:R-:W-:-:S08]  /*26e20*/  @P0 R2UR P1, UR4, R23 ;  /* 0x00000000170402ca */ /* 0x000fd00000020000 */
[----:B------:R-:W-:-:S05]  /*26e30*/  @P0 PLOP3.LUT P0, PT, P1, PT, PT, 0x80, 0x0 ;  /* 0x000000000000081c */ /* 0x000fca0000f0f070 */
[----:B------:R-:W-:Y:S01]  /*26e40*/  @!P1 SYNCS.ARRIVE.TRANS64.RED.A0T1 RZ, [UR4+0x30800], RZ ;  /* 0x030800ffffff99a7 */ /* 0x000fe20008200404 */
[----:B------:R-:W-:Y:S07]  /*26e50*/  @!P1 ARRIVES.LDGSTSBAR.64.TRANSCNT [UR4+0x30800] ;  /* 0x03080000ff0099b0 */ /* 0x000fee0008000a84 */
[----:B------:R-:W-:Y:S05]  /*26e60*/  @P0 BRA.U.ANY `(.L_x_5251) ;  /* 0xfffffffd00e80947 */ /* 0x000fea000393ffff */
[----:B01----:R-:W2:Y:S02]  /*26e70*/  LDL.LU R2, [R1+0x2c] ;  /* 0x00002c0001027983 */ /* 0x003ea40000300800 */
[----:B--2---:R-:W-:-:S05]  /*26e80*/  VIADD R2, R2, 0x1 ;  /* 0x0000000102027836 */ /* 0x004fca0000000000 */
[----:B------:R0:W-:Y:S01]  /*26e90*/  STL [R1+0x2c], R2 ;  /* 0x00002c0201007387 */ /* 0x0001e20000100800 */
[----:B------:R-:W-:-:S04]  /*26ea0*/  LEA.HI R0, R2, R2, RZ, 0x1 ;  /* 0x0000000202007211 */ /* 0x000fc800078f08ff */
[----:B------:R-:W-:-:S05]  /*26eb0*/  LOP3.LUT R0, R0, 0xfffffffe, RZ, 0xc0, !PT ;  /* 0xfffffffe00007812 */ /* 0x000fca00078ec0ff */
[----:B------:R-:W-:-:S05]  /*26ec0*/  IMAD.IADD R0, R2, 0x1, -R0 ;  /* 0x0000000102007824 */ /* 0x000fca00078e0a00 */
[----:B------:R-:W-:Y:S01]  /*26ed0*/  SHF.L.U32 R0, R0, 0x1f, RZ ;  /* 0x0000001f00007819 */ /* 0x000fe200000006ff */
[----:B------:R-:W-:Y:S01]  /*26ee0*/  NOP ;  /* 0x0000000000007918 */ /* 0x000fe20000000000 */
[----:B0-----:R-:W2:Y:S01]  /*26ef0*/  LDL.LU R2, [R1+0x28] ;  /* 0x0000280001027983 */ /* 0x001ea20000300800 */
[----:B------:R0:W-:Y:S01]  /*26f00*/  SYNCS.ARRIVE.TRANS64.A1T0 RZ, [R23+URZ+0x30800], RZ ;  /* 0x030800ff17ff79a7 */ /* 0x0001e2000810003f */
[----:B------:R-:W-:Y:S01]  /*26f10*/  BSSY B0, `(.L_x_5252) ;  /* 0x0000004000007945 */ /* 0x000fe20003800000 */
[----:B------:R-:W1:Y:S01]  /*26f20*/  SYNCS.PHASECHK.TRANS64.TRYWAIT P0, [R23+URZ+0x30820], R0 ;  /* 0x03082000170075a7 */ /* 0x000e62000800017f */
[----:B--2---:R-:W-:Y:S02]  /*26f30*/  IADD3 R6, R2, -0x2, RZ ;  /* 0xfffffffe02067810 */ /* 0x004fe40007ffe0ff */
[----:B01----:R-:W-:Y:S05]  /*26f40*/  @!P0 BRA `(.L_x_5253) ;  /* 0x0000005000a88947 */ /* 0x003fea0003800000 */
.L_x_5401:
[----:B------:R-:W-:Y:S05]  /*26f50*/  BSYNC B0 ;  /* 0x0000000000007941 */ /* 0x000fea0003800000 */
.L_x_5252:
        /* <DEDUP_REMOVED lines=11> */
.L_x_5268:
[----:B------:R-:W2:Y:S01]  /*27010*/  LDL R4, [R1+0xc] ;  /* 0x00000c0001047983 */ /* 0x000ea20000100800 */
[----:B------:R-:W1:Y:S03]  /*27020*/  LDC R7, c[0x0][0x430] ;  /* 0x00010c00ff077b82 */ /* 0x000e660000000800 */
[----:B------:R-:W3:Y:S01]  /*27030*/  LDL R8, [R1+0x14] ;  /* 0x0000140001087983 */ /* 0x000ee20000100800 */
[----:B0-----:R-:W0:Y:S01]  /*27040*/  S2R R0, SR_TID.X ;  /* 0x0000000000007919 */ /* 0x001e220000002100 */
[----:B------:R-:W4:Y:S01]  /*27050*/  S2R R3, SR_TID.X ;  /* 0x0000000000037919 */ /* 0x000f220000002100 */
[----:B-1----:R-:W-:-:S13]  /*27060*/  ISETP.NE.AND P0, PT, R7, 0x1, PT ;  /* 0x000000010700780c */ /* 0x002fda0003f05270 */
[----:B------:R-:W1:Y:S01]  /*27070*/  @P0 LDC R2, c[0x0][0x438] ;  /* 0x00010e00ff020b82 */ /* 0x000e620000000800 */
[----:B0-----:R-:W-:Y:S01]  /*27080*/  LOP3.LUT R0, R0, 0x7f, RZ, 0xc0, !PT ;  /* 0x0000007f00007812 */ /* 0x001fe200078ec0ff */
[----:B----4-:R-:W-:-:S03]  /*27090*/  IMAD.SHL.U32 R3, R3, 0x10, RZ ;  /* 0x0000001003037824 */ /* 0x010fc600078e00ff */
[----:B------:R-:W-:-:S04]  /*270a0*/  SHF.R.U32.HI R0, RZ, 0x3, R0 ;  /* 0x00000003ff007819 */ /* 0x000fc80000011600 */
[----:B------:R-:W-:Y:S02]  /*270b0*/  LOP3.LUT R3, R0, 0x70, R3, 0xf8, !PT ;  /* 0x0000007000037812 */ /* 0x000fe400078ef803 */
[----:B------:R-:W0:Y:S02]  /*270c0*/  @P0 LDC R0, c[0x0][0x434] ;  /* 0x00010d00ff000b82 */ /* 0x000e240000000800 */
[----:B------:R-:W-:Y:S01]  /*270d0*/  ISETP.GT.U32.AND P5, PT, R3, 0x5f, PT ;  /* 0x0000005f0300780c */ /* 0x000fe20003fa4070 */
[----:B--2---:R-:W-:-:S12]  /*270e0*/  IMAD R9, R6, 0x60, R4 ;  /* 0x0000006006097824 */ /* 0x004fd800078e0204 */
[----:B------:R-:W3:Y:S01]  /*270f0*/  @!P5 LDC.64 R4, c[0x0][0x428] ;  /* 0x00010a00ff04db82 */ /* 0x000ee20000000a00 */
[----:B------:R-:W-:-:S04]  /*27100*/  IMAD.IADD R9, R3, 0x1, R9 ;  /* 0x0000000103097824 */ /* 0x000fc800078e0209 */
[----:B0-----:R-:W-:Y:S01]  /*27110*/  @P0 IMAD.HI.U32 R3, R9, R0, RZ ;  /* 0x0000000009030227 */ /* 0x001fe200078e00ff */
[----:B------:R-:W-:-:S04]  /*27120*/  MOV R0, R9 ;  /* 0x0000000900007202 */ /* 0x000fc80000000f00 */
[----:B-1----:R-:W-:-:S04]  /*27130*/  @P0 SHF.R.U32.HI R0, RZ, R2, R3 ;  /* 0x00000002ff000219 */ /* 0x002fc80000011603 */
[--C-:B------:R-:W-:Y:S01]  /*27140*/  @!P5 SHF.R.S32.HI R3, RZ, 0x1f, R0.reuse ;  /* 0x0000001fff03d819 */ /* 0x100fe20000011400 */
[----:B------:R-:W-:Y:S02]  /*27150*/  @!P5 IMAD.MOV.U32 R2, RZ, RZ, R0 ;  /* 0x000000ffff02d224 */ /* 0x000fe400078e0000 */
[-C--:B---3--:R-:W-:Y:S02]  /*27160*/  @!P5 IMAD R8, R8, R4.reuse, RZ ;  /* 0x000000040808d224 */ /* 0x088fe400078e02ff */
[----:B------:R-:W-:-:S04]  /*27170*/  @!P5 IMAD.WIDE.U32 R2, R33, R4, R2 ;  /* 0x000000042102d225 */ /* 0x000fc800078e0002 */
[----:B------:R-:W-:Y:S02]  /*27180*/  @!P5 IMAD R8, R33, R5, R8 ;  /* 0x000000052108d224 */ /* 0x000fe400078e0208 */
[----:B------:R-:W0:Y:S01]  /*27190*/  @!P5 LDC.64 R4, c[0x0][0x418] ;  /* 0x00010600ff04db82 */ /* 0x000e220000000a00 */
[----:B------:R-:W-:Y:S02]  /*271a0*/  IMAD.MOV R0, RZ, RZ, -R0 ;  /* 0x000000ffff007224 */ /* 0x000fe400078e0a00 */
[----:B------:R-:W-:Y:S02]  /*271b0*/  @!P5 IMAD.IADD R3, R8, 0x1, R3 ;  /* 0x000000010803d824 */ /* 0x000fe400078e0203 */
[----:B------:R-:W-:Y:S02]  /*271c0*/  IMAD R9, R7, R0, R9 ;  /* 0x0000000007097224 */ /* 0x000fe400078e0209 */
[----:B------:R-:W-:Y:S01]  /*271d0*/  IMAD.MOV.U32 R0, RZ, RZ, RZ ;  /* 0x000000ffff007224 */ /* 0x000fe200078e00ff */
[----:B0-----:R-:W-:-:S04]  /*271e0*/  @!P5 LEA R4, P0, R2, R4, 0x2 ;  /* 0x000000040204d211 */ /* 0x001fc800078010ff */
[----:B------:R-:W-:-:S05]  /*271f0*/  @!P5 LEA.HI.X R5, R2, R5, R3, 0x2, P0 ;  /* 0x000000050205d211 */ /* 0x000fca00000f1403 */
[----:B------:R0:W5:Y:S01]  /*27200*/  @!P5 LDG.E R0, desc[UR60][R4.64] ;  /* 0x0000003c0400d981 */ /* 0x000162000c1e1900 */
[----:B------:R-:W-:Y:S01]  /*27210*/  LOP3.LUT P4, RZ, R22, 0x10, RZ, 0xc0, !PT ;  /* 0x0000001016ff7812 */ /* 0x000fe2000788c0ff */
[----:B------:R-:W-:-:S05]  /*27220*/  VIADD R26, R10, 0x1 ;  /* 0x000000010a1a7836 */ /* 0x000fca0000000000 */
[C---:B------:R-:W-:Y:S01]  /*27230*/  ISETP.NE.AND P0, PT, R26.reuse, 0x2, PT ;  /* 0x000000021a00780c */ /* 0x040fe20003f05270 */
[----:B------:R-:W-:Y:S05]  /*27240*/  YIELD ;  /* 0x0000000000007946 */ /* 0x000fea0003800000 */
[----:B------:R-:W-:Y:S02]  /*27250*/  SEL R29, RZ, 0x1, P0 ;  /* 0x00000001ff1d7807 */ /* 0x000fe40000000000 */
[----:B------:R-:W-:Y:S02]  /*27260*/  SEL R26, R26, RZ, P0 ;  /* 0x000000ff1a1a7207 */ /* 0x000fe40000000000 */
[----:B------:R-:W-:-:S02]  /*27270*/  MOV R25, R6 ;  /* 0x0000000600197202 */ /* 0x000fc40000000f00 */
[----:B------:R-:W-:Y:S01]  /*27280*/  LOP3.LUT R29, R20, R29, RZ, 0x3c, !PT ;  /* 0x0000001d141d7212 */ /* 0x000fe200078e3cff */
[----:B0-----:R-:W-:Y:S06]  /*27290*/  @!P4 BRA `(.L_x_5256) ;  /* 0x000000000004c947 */ /* 0x001fec0003800000 */
[----:B------:R-:W-:Y:S01]  /*272a0*/  BPT.TRAP 0x1 ;  /* 0x000000040000795c */ /* 0x000fe20000300000 */
.L_x_5256:
[----:B------:R-:W-:Y:S01]  /*272b0*/  IMAD R7, R26, 0x8, R23 ;  /* 0x000000081a077824 */ /* 0x000fe200078e0217 */
[----:B------:R-:W-:Y:S01]  /*272c0*/  SHF.L.U32 R2, R29, 0x1f, RZ ;  /* 0x0000001f1d027819 */ /* 0x000fe200000006ff */
[----:B------:R-:W-:Y:S03]  /*272d0*/  BSSY B1, `(.L_x_5257) ;  /* 0x0000003000017945 */ /* 0x000fe60003800000 */
[----:B------:R-:W0:Y:S02]  /*272e0*/  SYNCS.PHASECHK.TRANS64.TRYWAIT P0, [R7+URZ+0x30840], R2 ;  /* 0x03084002070075a7 */ /* 0x000e24000800017f */
[----:B0-----:R-:W-:Y:S05]  /*272f0*/  @!P0 BRA `(.L_x_5258) ;  /* 0x0000004c00d08947 */ /* 0x001fea0003800000 */
.L_x_5402:
[----:B------:R-:W-:Y:S05]  /*27300*/  BSYNC B1 ;  /* 0x0000000000017941 */ /* 0x000fea0003800000 */
.L_x_5257:
[----:B------:R-:W2:Y:S01]  /*27310*/  LDL R5, [R1] ;  /* 0x0000000001057983 */ /* 0x000ea20000100800 */
[----:B------:R-:W-:Y:S01]  /*27320*/  SHF.R.S32.HI R21, RZ, 0x1f, R9 ;  /* 0x0000001fff157819 */ /* 0x000fe20000011409 */
[----:B------:R-:W-:Y:S01]  /*27330*/  ULDC.64 UR4, c[0x0][0x300] ;  /* 0x0000c00000047ab9 */ /* 0x000fe20000000a00 */
[----:B-----5:R-:W-:Y:S01]  /*27340*/  SHF.R.S32.HI R28, RZ, 0x1f, R0 ;  /* 0x0000001fff1c7819 */ /* 0x020fe20000011400 */
[----:B0-----:R-:W-:Y:S01]  /*27350*/  IMAD.WIDE.U32 R2, R9, UR4, RZ ;  /* 0x0000000409027c25 */ /* 0x001fe2000f8e00ff */
[C---:B------:R-:W-:Y:S02]  /*27360*/  LOP3.LUT P5, RZ, R22.reuse, 0x2, RZ, 0xc0, !PT ;  /* 0x0000000216ff7812 */ /* 0x040fe400078ac0ff */
[----:B------:R-:W-:Y:S01]  /*27370*/  LOP3.LUT P4, RZ, R22, 0x1, RZ, 0xc0, !PT ;  /* 0x0000000116ff7812 */ /* 0x000fe2000788c0ff */
        /* <DEDUP_REMOVED lines=17> */
[----:B--2---:R-:W-:Y:S01]  /*27490*/  IMAD R5, R26, 0x4800, R5 ;  /* 0x000048001a057824 */ /* 0x004fe200078e0205 */
[----:B------:R-:W-:Y:S06]  /*274a0*/  BRA.DIV UR4, `(.L_x_5259) ;  /* 0x0000004e04787947 */ /* 0x000fec000b800000 */
[----:B------:R-:W0:Y:S01]  /*274b0*/  SHFL.IDX PT, R2, R8, RZ, 0x181f ;  /* 0x00181fff08027589 */ /* 0x000e2200000e0000 */
[----:B------:R-:W-:Y:S01]  /*274c0*/  IMAD.SHL.U32 R4, R34, 0x2, RZ ;  /* 0x0000000222047824 */ /* 0x000fe200078e00ff */
[----:B------:R-:W-:Y:S01]  /*274d0*/  LOP3.LUT P6, RZ, R22, 0x4, RZ, 0xc0, !PT ;  /* 0x0000000416ff7812 */ /* 0x000fe200078cc0ff */
[----:B------:R-:W-:Y:S01]  /*274e0*/  IMAD R5, R5, 0x2, R23 ;  /* 0x0000000205057824 */ /* 0x000fe200078e0217 */
[----:B------:R-:W1:Y:S04]  /*274f0*/  SHFL.IDX PT, R3, R6, RZ, 0x181f ;  /* 0x00181fff06037589 */ /* 0x000e6800000e0000 */
[----:B------:R-:W-:Y:S01]  /*27500*/  SHFL.IDX PT, R35, R6, 0x2, 0x181f ;  /* 0x00581f0006237f89 */ /* 0x000fe200000e0000 */
[----:B0-----:R-:W-:-:S04]  /*27510*/  IADD3 R2, P0, R2, R4, RZ ;  /* 0x0000000402027210 */ /* 0x001fc80007f1e0ff */
[----:B-1----:R-:W-:-:S05]  /*27520*/  IADD3.X R3, RZ, R3, RZ, P0, !PT ;  /* 0x00000003ff037210 */ /* 0x002fca00007fe4ff */
        /* <DEDUP_REMOVED lines=32> */
.L_x_5416:
[----:B------:R-:W-:Y:S02]  /*27730*/  LOP3.LUT P6, RZ, R22, 0x4, RZ, 0xc0, !PT ;  /* 0x0000000416ff7812 */ /* 0x000fe400078cc0ff */
[----:B--2---:R-:W-:-:S04]  /*27740*/  IADD3 R2, P0, R2, R4, RZ ;  /* 0x0000000402027210 */ /* 0x004fc80007f1e0ff */
[----:B------:R-:W-:Y:S02]  /*27750*/  IADD3.X R3, RZ, R35, RZ, P0, !PT ;  /* 0x00000023ff037210 */ /* 0x000fe400007fe4ff */
        /* <DEDUP_REMOVED lines=8> */
.L_x_5260:
        /* <DEDUP_REMOVED lines=10> */
.L_x_5261:
[----:B------:R2:W-:Y:S01]  /*27880*/  SYNCS.ARRIVE.TRANS64.A1T0 RZ, [R7+URZ+0x30830], RZ ;  /* 0x030830ff07ff79a7 */ /* 0x0005e2000810003f */
[----:B------:R-:W-:Y:S05]  /*27890*/  @!P5 BRA `(.L_x_5262) ;  /* 0x000000000004d947 */ /* 0x000fea0003800000 */
[----:B------:R-:W-:Y:S01]  /*278a0*/  BPT.TRAP 0x1 ;  /* 0x000000040000795c */ /* 0x000fe20000300000 */
.L_x_5262:
[----:B-1----:R-:W-:Y:S01]  /*278b0*/  SHF.L.U32 R2, R20, 0x1f, RZ ;  /* 0x0000001f14027819 */ /* 0x002fe200000006ff */
[----:B0-----:R-:W-:Y:S01]  /*278c0*/  IMAD R6, R10, 0x8, R23 ;  /* 0x000000080a067824 */ /* 0x001fe200078e0217 */
[----:B------:R-:W-:Y:S03]  /*278d0*/  BSSY B1, `(.L_x_5263) ;  /* 0x0000003000017945 */ /* 0x000fe60003800000 */
[----:B------:R-:W0:Y:S02]  /*278e0*/  SYNCS.PHASECHK.TRANS64.TRYWAIT P0, [R6+URZ+0x30860], R2 ;  /* 0x03086002060075a7 */ /* 0x000e24000800017f */
[----:B0-----:R-:W-:Y:S05]  /*278f0*/  @!P0 BRA `(.L_x_5264) ;  /* 0x0000005000448947 */ /* 0x001fea0003800000 */
.L_x_5417:
[----:B------:R-:W-:Y:S05]  /*27900*/  BSYNC B1 ;  /* 0x0000000000017941 */ /* 0x000fea0003800000 */
.L_x_5263:
[----:B--2---:R-:W2:Y:S04]  /*27910*/  LDL R7, [R1+0x8] ;  /* 0x0000080001077983 */ /* 0x004ea80000100800 */
[----:B------:R-:W3:Y:S01]  /*27920*/  LDL R5, [R1] ;  /* 0x0000000001057983 */ /* 0x000ee20000100800 */
[----:B------:R-:W1:Y:S01]  /*27930*/  S2R R3, SR_TID.X ;  /* 0x0000000000037919 */ /* 0x000e620000002100 */
[----:B------:R-:W-:Y:S01]  /*27940*/  UMOV UR4, 0xffffffff ;  /* 0xffffffff00047882 */ /* 0x000fe20000000000 */
[----:B-1----:R-:W-:-:S04]  /*27950*/  LOP3.LUT R3, R3, 0x7f, RZ, 0xc0, !PT ;  /* 0x0000007f03037812 */ /* 0x002fc800078ec0ff */
[----:B------:R-:W-:Y:S01]  /*27960*/  SHF.R.U32.HI R3, RZ, 0x3, R3 ;  /* 0x00000003ff037819 */ /* 0x000fe20000011603 */
[----:B--2---:R-:W-:Y:S02]  /*27970*/  IMAD R7, R31, -0x60, R7 ;  /* 0xffffffa01f077824 */ /* 0x004fe400078e0207 */
[----:B---3--:R-:W-:Y:S02]  /*27980*/  IMAD R5, R10, 0x4800, R5 ;  /* 0x000048000a057824 */ /* 0x008fe400078e0205 */
        /* <DEDUP_REMOVED lines=56> */
.L_x_5431:
        /* <DEDUP_REMOVED lines=31> */
.L_x_5266:
        /* <DEDUP_REMOVED lines=10> */
.L_x_5267:
        /* <DEDUP_REMOVED lines=8> */
.L_x_5255:
[----:B------:R-:W-:Y:S05]  /*28020*/  BSYNC B0 ;  /* 0x0000000000007941 */ /* 0x000fea0003800000 */
.L_x_5254:
        /* <DEDUP_REMOVED lines=17> */
.L_x_5270:
[----:B------:R-:W-:Y:S05]  /*28140*/  BSYNC B0 ;  /* 0x0000000000007941 */ /* 0x000fea0003800000 */
.L_x_5269:
[----:B------:R-:W-:-:S13]  /*28150*/  LOP3.LUT P0, RZ, R22, 0x10, RZ, 0xc0, !PT ;  /* 0x0000001016ff7812 */ /* 0x000fda000780c0ff */
[----:B------:R-:W-:Y:S05]  /*28160*/  @!P0 BRA `(.L_x_5271) ;  /* 0x0000000000048947 */ /* 0x000fea0003800000 */
[----:B------:R-:W-:Y:S01]  /*28170*/  BPT.TRAP 0x1 ;  /* 0x000000040000795c */ /* 0x000fe20000300000 */
.L_x_5271:
[----:B------:R-:W2:Y:S01]  /*28180*/  LDL.LU R2, [R1+0x8] ;  /* 0x0000080001027983 */ /* 0x000ea20000300800 */
[----:B------:R-:W-:Y:S01]  /*28190*/  IMAD R0, R26, 0x8, R23 ;  /* 0x000000081a007824 */ /* 0x000fe200078e0217 */
[----:B------:R-:W-:Y:S01]  /*281a0*/  SHF.L.U32 R3, R29, 0x1f, RZ ;  /* 0x0000001f1d037819 */ /* 0x000fe200000006ff */
[----:B------:R-:W-:Y:S03]  /*281b0*/  BSSY B0, `(.L_x_5272) ;  /* 0x0000004000007945 */ /* 0x000fe60003800000 */
[----:B------:R-:W0:Y:S01]  /*281c0*/  SYNCS.PHASECHK.TRANS64.TRYWAIT P0, [R0+URZ+0x30860], R3 ;  /* 0x03086003000075a7 */ /* 0x000e22000800017f */
[----:B--2---:R-:W-:Y:S01]  /*281d0*/  IMAD R6, R25, -0x60, R2 ;  /* 0xffffffa019067824 */ /* 0x004fe200078e0202 */
[----:B0-----:R-:W-:Y:S06]  /*281e0*/  @!P0 BRA `(.L_x_5273) ;  /* 0x0000005000308947 */ /* 0x001fec0003800000 */
.L_x_5432:
[----:B------:R-:W-:Y:S05]  /*281f0*/  BSYNC B0 ;  /* 0x0000000000007941 */ /* 0x000fea0003800000 */
.L_x_5272:
[----:B------:R-:W1:Y:S02]  /*28200*/  S2R R2, SR_TID.X ;  /* 0x0000000000027919 */ /* 0x000e640000002100 */
[----:B-1----:R-:W-:-:S04]  /*28210*/  LOP3.LUT R2, R2, 0x7f, RZ, 0xc0, !PT ;  /* 0x0000007f02027812 */ /* 0x002fc800078ec0ff */
[----:B------:R-:W-:Y:S02]  /*28220*/  SHF.R.U32.HI R4, RZ, 0x3, R2 ;  /* 0x00000003ff047819 */ /* 0x000fe40000011602 */
[----:B------:R-:W2:Y:S01]  /*28230*/  LDL R2, [R1] ;  /* 0x0000000001027983 */ /* 0x000ea20000100800 */
[----:B------:R-:W-:Y:S01]  /*28240*/  UMOV UR4, 0xffffffff ;  /* 0xffffffff00047882 */ /* 0x000fe20000000000 */
[----:B------:R-:W-:Y:S01]  /*28250*/  IADD3 R6, -R4, R6, RZ ;  /* 0x0000000604067210 */ /* 0x000fe20007ffe1ff */
[----:B--2---:R-:W-:Y:S01]  /*28260*/  IMAD R4, R26, 0x4800, R2 ;  /* 0x000048001a047824 */ /* 0x004fe200078e0202 */
        /* <DEDUP_REMOVED lines=59> */
.L_x_5446:
        /* <DEDUP_REMOVED lines=13> */
.L_x_5275:
        /* <DEDUP_REMOVED lines=10> */
.L_x_5276:
[----:B------:R-:W-:Y:S01]  /*28790*/  VIADD R26, R26, 0x1 ;  /* 0x000000011a1a7836 */ /* 0x000fe20000000000 */
[----:B------:R1:W-:Y:S04]  /*287a0*/  SYNCS.ARRIVE.TRANS64.A1T0 RZ, [R0+URZ+0x30850], RZ ;  /* 0x030850ff00ff79a7 */ /* 0x0003e8000810003f */
[----:B------:R-:W-:-:S04]  /*287b0*/  ISETP.NE.AND P0, PT, R26, 0x2, PT ;  /* 0x000000021a00780c */ /* 0x000fc80003f05270 */
[----:B-1----:R-:W-:Y:S02]  /*287c0*/  SEL R0, RZ, 0x1, P0 ;  /* 0x00000001ff007807 */ /* 0x002fe40000000000 */
[----:B------:R-:W-:Y:S02]  /*287d0*/  SEL R26, R26, RZ, P0 ;  /* 0x000000ff1a1a7207 */ /* 0x000fe40000000000 */
[----:B------:R-:W-:-:S07]  /*287e0*/  LOP3.LUT R29, R29, R0, RZ, 0x3c, !PT ;  /* 0x000000001d1d7212 */ /* 0x000fce00078e3cff */
.L_x_5233:
[----:B------:R-:W-:Y:S05]  /*287f0*/  BSYNC B7 ;  /* 0x0000000000077941 */ /* 0x000fea0003800000 */
.L_x_5231:
        /* <DEDUP_REMOVED lines=8> */
[----:B------:R0:W2:Y:S01]  /*28880*/  LDS.128 R16, [R23+0x308d0] ;  /* 0x0308d00017107984 */ /* 0x0000a20000000c00 */
[----:B------:R-:W-:Y:S06]  /*28890*/  BAR.ARV 0x4, 0x180 ;  /* 0x0106000000007b1d */ /* 0x000fec0000002000 */
[----:B------:R-:W-:Y:S05]  /*288a0*/  BRA `(.L_x_5278) ;  /* 0x0000000800cc7947 */ /* 0x000fea0003800000 */
.L_x_5277:
        /* <DEDUP_REMOVED lines=8> */
[----:B0-----:R-:W0:Y:S02]  /*28930*/  @!P1 LDC.64 R2, c[0x0][0xc80] ;  /* 0x00032000ff029b82 */ /* 0x001e240000000a00 */
[----:B0-----:R-:W-:-:S06]  /*28940*/  @!P1 IMAD.WIDE R2, R5, 0x4, R2 ;  /* 0x0000000405029825 */ /* 0x001fcc00078e0202 */
[----:B------:R-:W2:Y:S01]  /*28950*/  @!P1 LDG.E R2, desc[UR60][R2.64] ;  /* 0x0000003c02029981 */ /* 0x000ea2000c1e1900 */
[----:B------:R-:W-:Y:S02]  /*28960*/  MOV R5, RZ ;  /* 0x000000ff00057202 */ /* 0x000fe40000000f00 */
[C---:B------:R-:W-:Y:S01]  /*28970*/  ISETP.GE.U32.AND P2, PT, R8.reuse, 0x2, PT ;  /* 0x000000020800780c */ /* 0x040fe20003f46070 */
[----:B------:R-:W-:Y:S01]  /*28980*/  SHFL.IDX PT, R0, R16, RZ, 0x1f ;  /* 0x00001fff10007589 */ /* 0x000fe200000e0000 */
[C---:B------:R-:W-:Y:S02]  /*28990*/  ISETP.GE.U32.AND P3, PT, R8.reuse, 0x4, PT ;  /* 0x000000040800780c */ /* 0x040fe40003f66070 */
[C---:B------:R-:W-:Y:S01]  /*289a0*/  ISETP.GE.U32.AND P4, PT, R8.reuse, 0x8, PT ;  /* 0x000000080800780c */ /* 0x040fe20003f86070 */
[----:B------:R-:W-:Y:S01]  /*289b0*/  SHFL.IDX PT, R4, R16, 0x1, 0x1f ;  /* 0x00201f0010047f89 */ /* 0x000fe200000e0000 */
[C---:B------:R-:W-:Y:S01]  /*289c0*/  ISETP.GE.U32.AND P5, PT, R8.reuse, 0x10, PT ;  /* 0x000000100800780c */ /* 0x040fe20003fa6070 */
        /* <DEDUP_REMOVED lines=17> */
[----:B------:R0:W2:Y:S02]  /*28ae0*/  SHFL.IDX PT, R14, R2, 0x1f, 0x1f ;  /* 0x03e01f00020e7f89 */ /* 0x0000a400000e0000 */
.L_x_5456:
[----:B------:R-:W-:Y:S02]  /*28af0*/  ULDC UR4, c[0x0][0xc38] ;  /* 0x00030e0000047ab9 */ /* 0x000fe40000000800 */
[----:B------:R-:W-:-:S04]  /*28b00*/  IMAD.U32 R7, RZ, RZ, UR4 ;  /* 0x00000004ff077e24 */ /* 0x000fc8000f8e00ff */
[----:B--2---:R-:W-:-:S04]  /*28b10*/  IMAD R14, R14, R7, RZ ;  /* 0x000000070e0e7224 */ /* 0x004fc800078e02ff */
[----:B------:R-:W-:-:S05]  /*28b20*/  IMAD.IADD R9, R4, 0x1, R14 ;  /* 0x0000000104097824 */ /* 0x000fca00078e020e */
[----:B------:R-:W-:-:S13]  /*28b30*/  ISETP.GT.AND P6, PT, R9, R0, PT ;  /* 0x000000000900720c */ /* 0x000fda0003fc4270 */
[----:B------:R-:W-:Y:S05]  /*28b40*/  @P6 BRA `(.L_x_5280) ;  /* 0x00000000009c6947 */ /* 0x000fea0003800000 */
.L_x_5285:
        /* <DEDUP_REMOVED lines=14> */
.L_x_5283:
[----:B------:R-:W-:Y:S05]  /*28c30*/  BSYNC B0 ;  /* 0x0000000000007941 */ /* 0x000fea0003800000 */
.L_x_5282:
        /* <DEDUP_REMOVED lines=18> */
.L_x_5464:
[----:B------:R-:W-:Y:S02]  /*28d60*/  ULDC UR4, c[0x0][0xc38] ;  /* 0x00030e0000047ab9 */ /* 0x000fe40000000800 */
[----:B------:R-:W-:-:S04]  /*28d70*/  IMAD.U32 R7, RZ, RZ, UR4 ;  /* 0x00000004ff077e24 */ /* 0x000fc8000f8e00ff */
[----:B--2---:R-:W-:-:S05]  /*28d80*/  IMAD R14, R14, R7, RZ ;  /* 0x000000070e0e7224 */ /* 0x004fca00078e02ff */
[----:B------:R-:W-:-:S04]  /*28d90*/  IADD3 R9, R14, R9, RZ ;  /* 0x000000090e097210 */ /* 0x000fc80007ffe0ff */
[----:B------:R-:W-:-:S13]  /*28da0*/  ISETP.GT.AND P6, PT, R9, R0, PT ;  /* 0x000000000900720c */ /* 0x000fda0003fc4270 */
[----:B------:R-:W-:Y:S05]  /*28db0*/  @!P6 BRA `(.L_x_5285) ;  /* 0xfffffffc0064e947 */ /* 0x000fea000383ffff */
.L_x_5280:
        /* <DEDUP_REMOVED lines=8> */
.L_x_5468:
[----:B------:R-:W-:Y:S01]  /*28e40*/  ISETP.NE.AND P0, PT, R3, RZ, PT ;  /* 0x000000ff0300720c */ /* 0x000fe20003f05270 */
[----:B------:R-:W-:-:S12]  /*28e50*/  IMAD.MOV.U32 R14, RZ, RZ, RZ ;  /* 0x000000ffff0e7224 */ /* 0x000fd800078e00ff */
[----:B------:R-:W-:Y:S05]  /*28e60*/  @!P0 BRA `(.L_x_5287) ;  /* 0x0000000000108947 */ /* 0x000fea0003800000 */
[----:B------:R-:W-:Y:S01]  /*28e70*/  UMOV UR4, 0xffffffff ;  /* 0xffffffff00047882 */ /* 0x000fe20000000000 */
[----:B------:R-:W-:Y:S02]  /*28e80*/  VIADD R12, R4, 0xffffffff ;  /* 0xffffffff040c7836 */ /* 0x000fe40000000000 */
[----:B------:R-:W-:Y:S05]  /*28e90*/  BRA.DIV UR4, `(.L_x_5288) ;  /* 0x0000005604447947 */ /* 0x000fea000b800000 */
[----:B------:R4:W0:Y:S02]  /*28ea0*/  SHFL.IDX PT, R14, R2, R12, 0x1f ;  /* 0x00001f0c020e7589 */ /* 0x00082400000e0000 */
.L_x_5287:
[----:B0---4-:R-:W0:Y:S01]  /*28eb0*/  LDC.64 R2, c[0x0][0xc90] ;  /* 0x00032400ff027b82 */ /* 0x011e220000000a00 */
[----:B------:R-:W-:-:S04]  /*28ec0*/  IMAD.IADD R19, R4, 0x1, R19 ;  /* 0x0000000104137824 */ /* 0x000fc800078e0213 */
        /* <DEDUP_REMOVED lines=10> */
[----:B0-----:R-:W-:-:S05]  /*28f70*/  IADD3 R9, RZ, -R3, RZ ;  /* 0x80000003ff097210 */ /* 0x001fca0007ffe0ff */
        /* <DEDUP_REMOVED lines=31> */
[----:B------:R-:W-:Y:S01]  /*29170*/  IMAD R11, R2, R7, RZ ;  /* 0x00000007020b7224 */ /* 0x000fe200078e02ff */
[----:B------:R-:W-:-:S05]  /*29180*/  MOV R2, RZ ;  /* 0x000000ff00027202 */ /* 0x000fca0000000f00 */
        /* <DEDUP_REMOVED lines=20> */
.L_x_5281:
[----:B------:R-:W-:Y:S01]  /*292d0*/  UMOV UR4, URZ ;  /* 0x0000003f00047c82 */ /* 0x000fe20008000000 */
[----:B------:R-:W-:Y:S01]  /*292e0*/  UMOV UR5, URZ ;  /* 0x0000003f00057c82 */ /* 0x000fe20008000000 */
[----:B------:R-:W-:Y:S01]  /*292f0*/  ULDC UR6, c[0x0][0xc3c] ;  /* 0x00030f0000067ab9 */ /* 0x000fe20000000800 */
[----:B------:R-:W-:Y:S01]  /*29300*/  IMAD.MOV.U32 R16, RZ, RZ, R0 ;  /* 0x000000ffff107224 */ /* 0x000fe200078e0000 */
[----:B------:R-:W-:Y:S01]  /*29310*/  MOV R19, UR6 ;  /* 0x0000000600137c02 */ /* 0x000fe20008000f00 */
[----:B------:R-:W-:Y:S02]  /*29320*/  IMAD.U32 R17, RZ, RZ, UR4 ;  /* 0x00000004ff117e24 */ /* 0x000fe4000f8e00ff */
[----:B------:R-:W-:-:S07]  /*29330*/  IMAD.U32 R18, RZ, RZ, UR5 ;  /* 0x00000005ff127e24 */ /* 0x000fce000f8e00ff */
.L_x_5289:
        /* <DEDUP_REMOVED lines=10> */
.L_x_5278:
[----:B------:R-:W-:Y:S02]  /*293e0*/  ULDC UR4, c[0x0][0xc3c] ;  /* 0x00030f0000047ab9 */ /* 0x000fe40000000800 */
[----:B--2---:R-:W-:-:S13]  /*293f0*/  ISETP.GE.AND P0, PT, R19, UR4, PT ;  /* 0x0000000413007c0c */ /* 0x004fda000bf06270 */
[----:B------:R-:W-:Y:S05]  /*29400*/  @!P0 BRA `(.L_x_5290) ;  /* 0xffffff9800988947 */ /* 0x000fea000383ffff */
[----:B------:R-:W-:Y:S05]  /*29410*/  BSYNC B8 ;  /* 0x0000000000087941 */ /* 0x000fea0003800000 */
.L_x_5171:
[----:B------:R-:W2:Y:S01]  /*29420*/  LDL.LU R0, [R1+0x2c] ;  /* 0x00002c0001007983 */ /* 0x000ea20000300800 */
[----:B------:R-:W-:Y:S01]  /*29430*/  BSSY B0, `(.L_x_5291) ;  /* 0x000000b000007945 */ /* 0x000fe20003800000 */
[----:B------:R-:W4:Y:S01]  /*29440*/  S2R R5, SR_CgaCtaId ;  /* 0x0000000000057919 */ /* 0x000f220000008800 */
[----:B--2---:R-:W-:-:S05]  /*29450*/  VIADD R0, R0, 0x1 ;  /* 0x0000000100007836 */ /* 0x004fca0000000000 */
        /* <DEDUP_REMOVED lines=8> */
.L_x_5471:
[----:B------:R-:W-:Y:S05]  /*294e0*/  BSYNC B0 ;  /* 0x0000000000007941 */ /* 0x000fea0003800000 */
.L_x_5291:
[----:B------:R-:W-:-:S03]  /*294f0*/  UMOV UR4, 0xffffffff ;  /* 0xffffffff00047882 */ /* 0x000fc60000000000 */
[----:B------:R-:W-:Y:S05]  /*29500*/  BRA.DIV UR4, `(.L_x_5293) ;  /* 0x0000004e04e07947 */ /* 0x000fea000b800000 */
[----:B0-----:R-:W0:Y:S02]  /*29510*/  S2R R0, SR_TID.X ;  /* 0x0000000000007919 */ /* 0x001e240000002100 */
[----:B0-----:R-:W-:-:S04]  /*29520*/  SHF.R.U32.HI R0, RZ, 0x5, R0 ;  /* 0x00000005ff007819 */ /* 0x001fc80000011600 */
[----:B------:R-:W-:-:S05]  /*29530*/  LOP3.LUT R0, R0, 0x3, RZ, 0xc0, !PT ;  /* 0x0000000300007812 */ /* 0x000fca00078ec0ff */
[----:B------:R0:W2:Y:S02]  /*29540*/  SHFL.IDX PT, R14, R0, RZ, 0x1f ;  /* 0x00001fff000e7589 */ /* 0x0000a400000e0000 */
.L_x_5474:
[----:B--2---:R-:W-:-:S13]  /*29550*/  ISETP.NE.AND P0, PT, R14, RZ, PT ;  /* 0x000000ff0e00720c */ /* 0x004fda0003f05270 */
[----:B------:R-:W-:Y:S05]  /*29560*/  @P0 BRA `(.L_x_4861) ;  /* 0x0000000000900947 */ /* 0x000fea0003800000 */
[----:B------:R-:W-:-:S03]  /*29570*/  UMOV UR4, 0xffffffff ;  /* 0xffffffff00047882 */ /* 0x000fc60000000000 */
[----:B------:R-:W-:Y:S05]  /*29580*/  BRA.DIV UR4, `(.L_x_5294) ;  /* 0x0000004e04f47947 */ /* 0x000fea000b800000 */
[----:B------:R-:W-:-:S13]  /*29590*/  ELECT P6, URZ, PT ;  /* 0x00000000003f782f */ /* 0x000fda00038c0000 */
.L_x_5477:
        /* <DEDUP_REMOVED lines=8> */
.L_x_5295:
[C---:B------:R-:W-:Y:S01]  /*29620*/  IMAD R3, R26.reuse, 0x8, R5 ;  /* 0x000000081a037824 */ /* 0x040fe200078e0205 */
[----:B------:R-:W-:Y:S01]  /*29630*/  SHF.L.U32 R2, R29, 0x1f, RZ ;  /* 0x0000001f1d027819 */ /* 0x000fe200000006ff */
[----:B------:R-:W-:-:S03]  /*29640*/  VIADD R26, R26, 0x1 ;  /* 0x000000011a1a7836 */ /* 0x000fc60000000000 */
[----:B------:R-:W0:Y:S02]  /*29650*/  SYNCS.PHASECHK.TRANS64.TRYWAIT P1, [R3+URZ+0x30840], R2 ;  /* 0x03084002030075a7 */ /* 0x000e24000802017f */
[----:B------:R-:W-:-:S04]  /*29660*/  ISETP.NE.AND P2, PT, R26, 0x2, PT ;  /* 0x000000021a00780c */ /* 0x000fc80003f45270 */
[----:B------:R-:W-:Y:S01]  /*29670*/  SEL R0, RZ, 0x1, P2 ;  /* 0x00000001ff007807 */ /* 0x000fe20001000000 */
[----:B0-----:R-:W-:Y:S08]  /*29680*/  @!P1 BRA `(.L_x_5296) ;  /* 0x0000004c00d49947 */ /* 0x001ff00003800000 */
.L_x_5478:
[----:B------:R-:W-:Y:S02]  /*29690*/  SEL R26, R26, RZ, P2 ;  /* 0x000000ff1a1a7207 */ /* 0x000fe40001000000 */
[----:B------:R-:W-:Y:S01]  /*296a0*/  LOP3.LUT R0, R29, R0, RZ, 0x3c, !PT ;  /* 0x000000001d007212 */ /* 0x000fe200078e3cff */
[----:B------:R-:W-:Y:S06]  /*296b0*/  @!P0 BRA `(.L_x_5297) ;  /* 0x0000000000048947 */ /* 0x000fec0003800000 */
[----:B------:R-:W-:Y:S01]  /*296c0*/  BPT.TRAP 0x1 ;  /* 0x000000040000795c */ /* 0x000fe20000300000 */
.L_x_5297:
[----:B------:R-:W-:Y:S02]  /*296d0*/  LEA R5, R26, R5, 0x3 ;  /* 0x000000051a057211 */ /* 0x000fe400078e18ff */
[----:B------:R-:W-:-:S04]  /*296e0*/  SHF.L.U32 R0, R0, 0x1f, RZ ;  /* 0x0000001f00007819 */ /* 0x000fc800000006ff */
[----:B------:R-:W2:Y:S02]  /*296f0*/  SYNCS.PHASECHK.TRANS64.TRYWAIT P1, [R5+URZ+0x30840], R0 ;  /* 0x03084000050075a7 */ /* 0x000ea4000802017f */
[----:B--2---:R-:W-:Y:S05]  /*29700*/  @!P1 BRA `(.L_x_5298) ;  /* 0x0000004c00c89947 */ /* 0x004fea0003800000 */
.L_x_5479:
[----:B------:R-:W-:Y:S05]  /*29710*/  @!P0 BRA `(.L_x_5299) ;  /* 0x0000000000048947 */ /* 0x000fea0003800000 */
[----:B------:R-:W-:Y:S01]  /*29720*/  BPT.TRAP 0x1 ;  /* 0x000000040000795c */ /* 0x000fe20000300000 */
.L_x_5299:
[----:B------:R-:W4:Y:S02]  /*29730*/  SYNCS.PHASECHK.TRANS64.TRYWAIT P1, [R3+URZ+0x30860], R2 ;  /* 0x03086002030075a7 */ /* 0x000f24000802017f */
[----:B----4-:R-:W-:Y:S05]  /*29740*/  @!P1 BRA `(.L_x_5300) ;  /* 0x0000004c00cc9947 */ /* 0x010fea0003800000 */
.L_x_5480:
[----:B------:R-:W-:Y:S05]  /*29750*/  @!P0 BRA `(.L_x_5301) ;  /* 0x0000000000048947 */ /* 0x000fea0003800000 */
[----:B------:R-:W-:Y:S01]  /*29760*/  BPT.TRAP 0x1 ;  /* 0x000000040000795c */ /* 0x000fe20000300000 */
.L_x_5301:
[----:B------:R0:W0:Y:S02]  /*29770*/  SYNCS.PHASECHK.TRANS64.TRYWAIT P0, [R5+URZ+0x30860], R0 ;  /* 0x03086000050075a7 */ /* 0x000024000800017f */
[----:B0-----:R-:W-:Y:S05]  /*29780*/  @!P0 NANOSLEEP.SYNCS 0x989680 ;  /* 0x009896800000895d */ /* 0x001fea0003900000 */
[----:B------:R-:W0:Y:S02]  /*29790*/  @!P0 SYNCS.PHASECHK.TRANS64 P0, [R5+URZ+0x30860], R0 ;  /* 0x03086000050085a7 */ /* 0x000e24000800007f */
[----:B0-----:R-:W-:Y:S05]  /*297a0*/  @!P0 BRA `(.L_x_5301) ;  /* 0xfffffffc00f08947 */ /* 0x001fea000383ffff */
.L_x_4861:
[----:B------:R-:W-:Y:S05]  /*297b0*/  BSYNC B9 ;  /* 0x0000000000097941 */ /* 0x000fea0003800000 */
.L_x_4858:
[----:B------:R-:W-:Y:S05]  /*297c0*/  EXIT ;  /* 0x000000000000794d */ /* 0x000fea0003800000 */
.L_x_4887:
[----:B0-----:R0:W1:Y:S02]  /*297d0*/  SYNCS.PHASECHK.TRANS64.TRYWAIT P5, [R86+URZ+0x30890], R87 ;  /* 0x03089057560075a7 */ /* 0x00106400080a017f */
[----:B-1----:R-:W-:Y:S05]  /*297e0*/  @!P5 NANOSLEEP.SYNCS 0x989680 ;  /* 0x009896800000d95d */ /* 0x002fea0003900000 */
[----:B------:R-:W1:Y:S02]  /*297f0*/  @!P5 SYNCS.PHASECHK.TRANS64 P5, [R86+URZ+0x30890], R87 ;  /* 0x030890575600d5a7 */ /* 0x000e6400080a007f */
[----:B-1----:R-:W-:Y:S05]  /*29800*/  @!P5 BRA `(.L_x_4887) ;  /* 0xfffffffc00f0d947 */ /* 0x002fea000383ffff */
[----:B------:R-:W-:Y:S05]  /*29810*/  BRA `(.L_x_5302) ;  /* 0xfffffda000707947 */ /* 0x000fea000383ffff */
.L_x_4888:
        /* <DEDUP_REMOVED lines=8> */
.L_x_5304:
[----:B------:R-:W-:Y:S05]  /*298a0*/  BSYNC B1 ;  /* 0x0000000000017941 */ /* 0x000fea0003800000 */
.L_x_5303:
        /* <DEDUP_REMOVED lines=8> */
.L_x_5305:
[----:B------:R-:W-:Y:S01]  /*29930*/  IMAD.MOV.U32 R83, RZ, RZ, R14 ;  /* 0x000000ffff537224 */ /* 0x000fe200078e000e */
[----:B------:R-:W-:Y:S06]  /*29940*/  BRA `(.L_x_5306) ;  /* 0xfffffda000387947 */ /* 0x000fec000383ffff */
.L_x_4913:
        /* <DEDUP_REMOVED lines=8> */
.L_x_5308:
[----:B------:R-:W-:Y:S05]  /*299d0*/  BSYNC B1 ;  /* 0x0000000000017941 */ /* 0x000fea0003800000 */
.L_x_5307:
        /* <DEDUP_REMOVED lines=8> */
.L_x_5309:
[----:B------:R-:W-:Y:S01]  /*29a60*/  IMAD.MOV.U32 R118, RZ, RZ, R14 ;  /* 0x000000ffff767224 */ /* 0x000fe200078e000e */
[----:B------:R-:W-:Y:S06]  /*29a70*/  BRA `(.L_x_5310) ;  /* 0xfffffdb4001c7947 */ /* 0x000fec000383ffff */
.L_x_4943:
[----:B-1----:R1:W2:Y:S02]  /*29a80*/  SYNCS.PHASECHK.TRANS64.TRYWAIT P5, [R86+URZ+0x30890], R87 ;  /* 0x03089057560075a7 */ /* 0x0022a400080a017f */
[----:B--2---:R-:W-:Y:S05]  /*29a90*/  @!P5 NANOSLEEP.SYNCS 0x989680 ;  /* 0x009896800000d95d */ /* 0x004fea0003900000 */
[----:B------:R-:W2:Y:S02]  /*29aa0*/  @!P5 SYNCS.PHASECHK.TRANS64 P5, [R86+URZ+0x30890], R87 ;  /* 0x030890575600d5a7 */ /* 0x000ea400080a007f */
[----:B--2---:R-:W-:Y:S05]  /*29ab0*/  @!P5 BRA `(.L_x_4943) ;  /* 0xfffffffc00f0d947 */ /* 0x004fea000383ffff */
[----:B------:R-:W-:Y:S05]  /*29ac0*/  BRA `(.L_x_5311) ;  /* 0xfffffdd000d87947 */ /* 0x000fea000383ffff */
.L_x_4944:
        /* <DEDUP_REMOVED lines=8> */
.L_x_5313:
[----:B------:R-:W-:Y:S05]  /*29b50*/  BSYNC B1 ;  /* 0x0000000000017941 */ /* 0x000fea0003800000 */
.L_x_5312:
[----:B------:R-:W-:Y:S02]  /*29b60*/  IMAD.MOV.U32 R13, RZ, RZ, R118 ;  /* 0x000000ffff0d7224 */ /* 0x000fe400078e0076 */
[----:B------:R-:W-:Y:S02]  /*29b70*/  IMAD.MOV.U32 R12, RZ, RZ, RZ ;  /* 0x000000ffff0c7224 */ /* 0x000fe400078e00ff */
[----:B------:R-:W-:Y:S02]  /*29b80*/  IMAD.MOV.U32 R11, RZ, RZ, 0x1c1f ;  /* 0x00001c1fff0b7424 */ /* 0x000fe400078e00ff */
[----:B------:R-:W-:Y:S02]  /*29b90*/  IMAD.MOV.U32 R15, RZ, RZ, -0x1 ;  /* 0xffffffffff0f7424 */ /* 0x000fe400078e00ff */
[----:B------:R-:W-:-:S07]  /*29ba0*/  IMAD.MOV.U32 R117, RZ, RZ, R14 ;  /* 0x000000ffff757224 */ /* 0x000fce00078e000e */
[----:B------:R-:W-:Y:S05]  /*29bb0*/  WARPSYNC.COLLECTIVE R15, `(.L_x_5314) ;  /* 0x000000000f087348 */ /* 0x000fea0003c00000 */
[----:B------:R0:W1:Y:S02]  /*29bc0*/  SHFL.IDX P6, R14, R13, R12, R11 ;  /* 0x0000000c0d0e7389 */ /* 0x00006400000c000b */
[----:B01----:R-:W-:Y:S01]  /*29bd0*/  ENDCOLLECTIVE ;  /* 0x000000000000791b */ /* 0x003fe20003800000 */
.L_x_5314:
[----:B------:R-:W-:Y:S01]  /*29be0*/  MOV R116, R14 ;  /* 0x0000000e00747202 */ /* 0x000fe20000000f00 */
[----:B------:R-:W-:Y:S06]  /*29bf0*/  BRA `(.L_x_5315) ;  /* 0xfffffdd000a47947 */ /* 0x000fec000383ffff */
.L_x_4957:
[----:B------:R-:W-:Y:S01]  /*29c00*/  BSSY B1, `(.L_x_5316) ;  /* 0x0000008000017945 */ /* 0x000fe20003800000 */
[----:B--2-4-:R-:W-:Y:S02]  /*29c10*/  IMAD.MOV.U32 R13, RZ, RZ, R115 ;  /* 0x000000ffff0d7224 */ /* 0x014fe400078e0073 */
[----:B------:R-:W-:Y:S02]  /*29c20*/  IMAD.MOV.U32 R12, RZ, RZ, 0x1 ;  /* 0x00000001ff0c7424 */ /* 0x000fe400078e00ff */
[----:B------:R-:W-:Y:S02]  /*29c30*/  IMAD.MOV.U32 R11, RZ, RZ, 0x1c1f ;  /* 0x00001c1fff0b7424 */ /* 0x000fe400078e00ff */
[----:B------:R-:W-:-:S07]  /*29c40*/  IMAD.MOV.U32 R15, RZ, RZ, -0x1 ;  /* 0xffffffffff0f7424 */ /* 0x000fce00078e00ff */
[----:B01-3--:R-:W-:Y:S05]  /*29c50*/  WARPSYNC.COLLECTIVE R15, `(.L_x_5317) ;  /* 0x000000000f087348 */ /* 0x00bfea0003c00000 */
[----:B------:R2:W4:Y:S02]  /*29c60*/  SHFL.IDX P6, R14, R13, R12, R11 ;  /* 0x0000000c0d0e7389 */ /* 0x00052400000c000b */
[----:B01234-:R-:W-:Y:S01]  /*29c70*/  ENDCOLLECTIVE ;  /* 0x000000000000791b */ /* 0x01ffe20003800000 */
.L_x_5317:
[----:B------:R-:W-:Y:S05]  /*29c80*/  BSYNC B1 ;  /* 0x0000000000017941 */ /* 0x000fea0003800000 */
.L_x_5316:
        /* <DEDUP_REMOVED lines=8> */
.L_x_5318:
[----:B------:R-:W-:Y:S01]  /*29d10*/  IMAD.MOV.U32 R36, RZ, RZ, R14 ;  /* 0x000000ffff247224 */ /* 0x000fe200078e000e */
[----:B------:R-:W-:Y:S06]  /*29d20*/  BRA `(.L_x_5319) ;  /* 0xfffffde400e07947 */ /* 0x000fec000383ffff */
.L_x_4970:
[----:B0-----:R0:W1:Y:S02]  /*29d30*/  SYNCS.PHASECHK.TRANS64.TRYWAIT P3, [R86+URZ+0x30890], R87 ;  /* 0x03089057560075a7 */ /* 0x001064000806017f */
[----:B-1----:R-:W-:Y:S05]  /*29d40*/  @!P3 NANOSLEEP.SYNCS 0x989680 ;  /* 0x009896800000b95d */ /* 0x002fea0003900000 */
[----:B------:R-:W1:Y:S02]  /*29d50*/  @!P3 SYNCS.PHASECHK.TRANS64 P3, [R86+URZ+0x30890], R87 ;  /* 0x030890575600b5a7 */ /* 0x000e64000806007f */
[----:B-1----:R-:W-:Y:S05]  /*29d60*/  @!P3 BRA `(.L_x_4970) ;  /* 0xfffffffc00f0b947 */ /* 0x002fea000383ffff */
[----:B------:R-:W-:Y:S05]  /*29d70*/  BRA `(.L_x_5320) ;  /* 0xfffffdfc00ac7947 */ /* 0x000fea000383ffff */
.L_x_4971:
        /* <DEDUP_REMOVED lines=8> */
.L_x_5322:
[----:B------:R-:W-:Y:S05]  /*29e00*/  BSYNC B1 ;  /* 0x0000000000017941 */ /* 0x000fea0003800000 */
.L_x_5321:
[----:B------:R-:W-:Y:S01]  /*29e10*/  IMAD.MOV.U32 R13, RZ, RZ, R40 ;  /* 0x000000ffff0d7224 */ /* 0x000fe200078e0028 */
[----:B------:R-:W-:Y:S01]  /*29e20*/  MOV R11, 0x1c1f ;  /* 0x00001c1f000b7802 */ /* 0x000fe20000000f00 */
[----:B------:R-:W-:Y:S02]  /*29e30*/  IMAD.MOV.U32 R12, RZ, RZ, RZ ;  /* 0x000000ffff0c7224 */ /* 0x000fe400078e00ff */
[----:B------:R-:W-:Y:S02]  /*29e40*/  IMAD.MOV.U32 R15, RZ, RZ, -0x1 ;  /* 0xffffffffff0f7424 */ /* 0x000fe400078e00ff */
[----:B------:R-:W-:-:S07]  /*29e50*/  IMAD.MOV.U32 R39, RZ, RZ, R14 ;  /* 0x000000ffff277224 */ /* 0x000fce00078e000e */
[----:B------:R-:W-:Y:S05]  /*29e60*/  WARPSYNC.COLLECTIVE R15, `(.L_x_5323) ;  /* 0x000000000f087348 */ /* 0x000fea0003c00000 */
[----:B------:R0:W1:Y:S02]  /*29e70*/  SHFL.IDX P6, R14, R13, R12, R11 ;  /* 0x0000000c0d0e7389 */ /* 0x00006400000c000b */
[----:B01----:R-:W-:Y:S01]  /*29e80*/  ENDCOLLECTIVE ;  /* 0x000000000000791b */ /* 0x003fe20003800000 */
.L_x_5323:
[----:B------:R-:W-:Y:S01]  /*29e90*/  IMAD.MOV.U32 R38, RZ, RZ, R14 ;  /* 0x000000ffff267224 */ /* 0x000fe200078e000e */
[----:B------:R-:W-:Y:S06]  /*29ea0*/  BRA `(.L_x_5324) ;  /* 0xfffffdfc00d07947 */ /* 0x000fec000383ffff */
.L_x_4974:
[----:B------:R-:W-:Y:S01]  /*29eb0*/  BSSY B1, `(.L_x_5325) ;  /* 0x0000008000017945 */ /* 0x000fe20003800000 */
[----:B----4-:R-:W-:Y:S01]  /*29ec0*/  IMAD.MOV.U32 R13, RZ, RZ, R41 ;  /* 0x000000ffff0d7224 */ /* 0x010fe200078e0029 */
[----:B------:R-:W-:Y:S01]  /*29ed0*/  MOV R15, 0xffffffff ;  /* 0xffffffff000f7802 */ /* 0x000fe20000000f00 */
[----:B------:R-:W-:Y:S02]  /*29ee0*/  IMAD.MOV.U32 R12, RZ, RZ, 0x1 ;  /* 0x00000001ff0c7424 */ /* 0x000fe400078e00ff */
[----:B------:R-:W-:-:S07]  /*29ef0*/  IMAD.MOV.U32 R11, RZ, RZ, 0x1c1f ;  /* 0x00001c1fff0b7424 */ /* 0x000fce00078e00ff */
[----:B0123--:R-:W-:Y:S05]  /*29f00*/  WARPSYNC.COLLECTIVE R15, `(.L_x_5326) ;  /* 0x000000000f087348 */ /* 0x00ffea0003c00000 */
[----:B------:R4:W0:Y:S02]  /*29f10*/  SHFL.IDX P6, R14, R13, R12, R11 ;  /* 0x0000000c0d0e7389 */ /* 0x00082400000c000b */
[----:B01234-:R-:W-:Y:S01]  /*29f20*/  ENDCOLLECTIVE ;  /* 0x000000000000791b */ /* 0x01ffe20003800000 */
.L_x_5326:
[----:B------:R-:W-:Y:S05]  /*29f30*/  BSYNC B1 ;  /* 0x0000000000017941 */ /* 0x000fea0003800000 */
.L_x_5325:
[----:B------:R-:W-:Y:S02]  /*29f40*/  IMAD.MOV.U32 R13, RZ, RZ, R40 ;  /* 0x000000ffff0d7224 */ /* 0x000fe400078e0028 */
[----:B------:R-:W-:Y:S02]  /*29f50*/  IMAD.MOV.U32 R12, RZ, RZ, 0x1 ;  /* 0x00000001ff0c7424 */ /* 0x000fe400078e00ff */
[----:B------:R-:W-:Y:S02]  /*29f60*/  IMAD.MOV.U32 R11, RZ, RZ, 0x1c1f ;  /* 0x00001c1fff0b7424 */ /* 0x000fe400078e00ff */
[----:B------:R-:W-:Y:S02]  /*29f70*/  IMAD.MOV.U32 R15, RZ, RZ, -0x1 ;  /* 0xffffffffff0f7424 */ /* 0x000fe400078e00ff */
[----:B------:R-:W-:-:S07]  /*29f80*/  IMAD.MOV.U32 R39, RZ, RZ, R14 ;  /* 0x000000ffff277224 */ /* 0x000fce00078e000e */
[----:B------:R-:W-:Y:S05]  /*29f90*/  WARPSYNC.COLLECTIVE R15, `(.L_x_5327) ;  /* 0x000000000f087348 */ /* 0x000fea0003c00000 */
[----:B------:R0:W1:Y:S02]  /*29fa0*/  SHFL.IDX P6, R14, R13, R12, R11 ;  /* 0x0000000c0d0e7389 */ /* 0x00006400000c000b */
[----:B01----:R-:W-:Y:S01]  /*29fb0*/  ENDCOLLECTIVE ;  /* 0x000000000000791b */ /* 0x003fe20003800000 */
.L_x_5327:
[----:B------:R-:W-:Y:S01]  /*29fc0*/  MOV R38, R14 ;  /* 0x0000000e00267202 */ /* 0x000fe20000000f00 */
[----:B------:R-:W-:Y:S06]  /*29fd0*/  BRA `(.L_x_5328) ;  /* 0xfffffe00002c7947 */ /* 0x000fec000383ffff */
.L_x_4978:
[----:B------:R0:W0:Y:S02]  /*29fe0*/  SYNCS.PHASECHK.TRANS64.TRYWAIT P2, [R86+URZ+0x308b0], R87 ;  /* 0x0308b057560075a7 */ /* 0x000024000804017f */
[----:B0-----:R-:W-:Y:S05]  /*29ff0*/  @!P2 NANOSLEEP.SYNCS 0x989680 ;  /* 0x009896800000a95d */ /* 0x001fea0003900000 */
[----:B------:R-:W0:Y:S02]  /*2a000*/  @!P2 SYNCS.PHASECHK.TRANS64 P2, [R86+URZ+0x308b0], R87 ;  /* 0x0308b0575600a5a7 */ /* 0x000e24000804007f */
[----:B0-----:R-:W-:Y:S05]  /*2a010*/  @!P2 BRA `(.L_x_4978) ;  /* 0xfffffffc00f0a947 */ /* 0x001fea000383ffff */
[----:B------:R-:W-:Y:S05]  /*2a020*/  BRA `(.L_x_5329) ;  /* 0xfffffe0400047947 */ /* 0x000fea000383ffff */
.L_x_5004:
        /* <DEDUP_REMOVED lines=8> */
.L_x_5331:
[----:B------:R-:W-:Y:S05]  /*2a0b0*/  BSYNC B1 ;  /* 0x0000000000017941 */ /* 0x000fea0003800000 */
.L_x_5330:
        /* <DEDUP_REMOVED lines=8> */
.L_x_5332:
[----:B------:R-:W-:Y:S02]  /*2a140*/  IMAD.MOV.U32 R13, RZ, RZ, R10 ;  /* 0x000000ffff0d7224 */ /* 0x000fe400078e000a */
[----:B------:R-:W-:-:S07]  /*2a150*/  IMAD.MOV.U32 R0, RZ, RZ, R14 ;  /* 0x000000ffff007224 */ /* 0x000fce00078e000e */
[----:B------:R-:W-:Y:S05]  /*2a160*/  WARPSYNC.COLLECTIVE R15, `(.L_x_5333) ;  /* 0x000000000f087348 */ /* 0x000fea0003c00000 */
[----:B------:R0:W1:Y:S02]  /*2a170*/  SHFL.IDX P6, R14, R13, R12, R11 ;  /* 0x0000000c0d0e7389 */ /* 0x00006400000c000b */
[----:B01----:R-:W-:Y:S01]  /*2a180*/  ENDCOLLECTIVE ;  /* 0x000000000000791b */ /* 0x003fe20003800000 */
.L_x_5333:
[----:B------:R-:W-:Y:S01]  /*2a190*/  IMAD.MOV.U32 R13, RZ, RZ, R4 ;  /* 0x000000ffff0d7224 */ /* 0x000fe200078e0004 */
[----:B------:R-:W-:-:S07]  /*2a1a0*/  MOV R5, R14 ;  /* 0x0000000e00057202 */ /* 0x000fce0000000f00 */
[----:B------:R-:W-:Y:S05]  /*2a1b0*/  WARPSYNC.COLLECTIVE R15, `(.L_x_5334) ;  /* 0x000000000f087348 */ /* 0x000fea0003c00000 */
[----:B------:R0:W1:Y:S02]  /*2a1c0*/  SHFL.IDX P6, R14, R13, R12, R11 ;  /* 0x0000000c0d0e7389 */ /* 0x00006400000c000b */
[----:B01----:R-:W-:Y:S01]  /*2a1d0*/  ENDCOLLECTIVE ;  /* 0x000000000000791b */ /* 0x003fe20003800000 */
.L_x_5334:
[----:B------:R-:W-:Y:S05]  /*2a1e0*/  BRA `(.L_x_5335) ;  /* 0xfffffe1800607947 */ /* 0x000fea000383ffff */
.L_x_5007:
[----:B------:R-:W-:Y:S01]  /*2a1f0*/  BSSY B1, `(.L_x_5336) ;  /* 0x0000008000017945 */ /* 0x000fe20003800000 */
[----:B------:R-:W-:Y:S02]  /*2a200*/  IMAD.MOV.U32 R13, RZ, RZ, R7 ;  /* 0x000000ffff0d7224 */ /* 0x000fe400078e0007 */
[----:B------:R-:W-:Y:S02]  /*2a210*/  IMAD.MOV.U32 R12, RZ, RZ, 0x1 ;  /* 0x00000001ff0c7424 */ /* 0x000fe400078e00ff */
[----:B------:R-:W-:Y:S02]  /*2a220*/  IMAD.MOV.U32 R11, RZ, RZ, 0x1c1f ;  /* 0x00001c1fff0b7424 */ /* 0x000fe400078e00ff */
[----:B------:R-:W-:-:S07]  /*2a230*/  IMAD.MOV.U32 R15, RZ, RZ, -0x1 ;  /* 0xffffffffff0f7424 */ /* 0x000fce00078e00ff */
[----:B0---4-:R-:W-:Y:S05]  /*2a240*/  WARPSYNC.COLLECTIVE R15, `(.L_x_5337) ;  /* 0x000000000f087348 */ /* 0x011fea0003c00000 */
[----:B----4-:R1:W2:Y:S02]  /*2a250*/  SHFL.IDX P6, R14, R13, R12, R11 ;  /* 0x0000000c0d0e7389 */ /* 0x0102a400000c000b */
[----:B012---:R-:W-:Y:S01]  /*2a260*/  ENDCOLLECTIVE ;  /* 0x000000000000791b */ /* 0x007fe20003800000 */
.L_x_5337:
[----:B------:R-:W-:Y:S05]  /*2a270*/  BSYNC B1 ;  /* 0x0000000000017941 */ /* 0x000fea0003800000 */
.L_x_5336:
[----:B------:R-:W-:Y:S01]  /*2a280*/  IMAD.MOV.U32 R13, RZ, RZ, R6 ;  /* 0x000000ffff0d7224 */ /* 0x000fe200078e0006 */
[----:B------:R-:W-:Y:S01]  /*2a290*/  MOV R3, R14 ;  /* 0x0000000e00037202 */ /* 0x000fe20000000f00 */
[----:B------:R-:W-:Y:S02]  /*2a2a0*/  IMAD.MOV.U32 R12, RZ, RZ, 0x1 ;  /* 0x00000001ff0c7424 */ /* 0x000fe400078e00ff */
[----:B------:R-:W-:Y:S02]  /*2a2b0*/  IMAD.MOV.U32 R11, RZ, RZ, 0x1c1f ;  /* 0x00001c1fff0b7424 */ /* 0x000fe400078e00ff */
[----:B------:R-:W-:-:S07]  /*2a2c0*/  IMAD.MOV.U32 R15, RZ, RZ, -0x1 ;  /* 0xffffffffff0f7424 */ /* 0x000fce00078e00ff */
[----:B------:R-:W-:Y:S05]  /*2a2d0*/  WARPSYNC.COLLECTIVE R15, `(.L_x_5338) ;  /* 0x000000000f087348 */ /* 0x000fea0003c00000 */
[----:B------:R0:W1:Y:S02]  /*2a2e0*/  SHFL.IDX P6, R14, R13, R12, R11 ;  /* 0x0000000c0d0e7389 */ /* 0x00006400000c000b */
[----:B01----:R-:W-:Y:S01]  /*2a2f0*/  ENDCOLLECTIVE ;  /* 0x000000000000791b */ /* 0x003fe20003800000 */
.L_x_5338:
[----:B------:R-:W-:Y:S01]  /*2a300*/  MOV R13, R10 ;  /* 0x0000000a000d7202 */ /* 0x000fe20000000f00 */
[----:B------:R-:W-:-:S07]  /*2a310*/  IMAD.MOV.U32 R0, RZ, RZ, R14 ;  /* 0x000000ffff007224 */ /* 0x000fce00078e000e */
[----:B------:R-:W-:Y:S05]  /*2a320*/  WARPSYNC.COLLECTIVE R15, `(.L_x_5339) ;  /* 0x000000000f087348 */ /* 0x000fea0003c00000 */
[----:B------:R0:W1:Y:S02]  /*2a330*/  SHFL.IDX P6, R14, R13, R12, R11 ;  /* 0x0000000c0d0e7389 */ /* 0x00006400000c000b */
[----:B01----:R-:W-:Y:S01]  /*2a340*/  ENDCOLLECTIVE ;  /* 0x000000000000791b */ /* 0x003fe20003800000 */
.L_x_5339:
[----:B------:R-:W-:Y:S02]  /*2a350*/  IMAD.MOV.U32 R13, RZ, RZ, R4 ;  /* 0x000000ffff0d7224 */ /* 0x000fe400078e0004 */
[----:B------:R-:W-:-:S07]  /*2a360*/  IMAD.MOV.U32 R5, RZ, RZ, R14 ;  /* 0x000000ffff057224 */ /* 0x000fce00078e000e */
[----:B------:R-:W-:Y:S05]  /*2a370*/  WARPSYNC.COLLECTIVE R15, `(.L_x_5340) ;  /* 0x000000000f087348 */ /* 0x000fea0003c00000 */
[----:B------:R0:W1:Y:S02]  /*2a380*/  SHFL.IDX P6, R14, R13, R12, R11 ;  /* 0x0000000c0d0e7389 */ /* 0x00006400000c000b */
[----:B01----:R-:W-:Y:S01]  /*2a390*/  ENDCOLLECTIVE ;  /* 0x000000000000791b */ /* 0x003fe20003800000 */
.L_x_5340:
[----:B------:R-:W-:Y:S01]  /*2a3a0*/  IMAD.MOV.U32 R4, RZ, RZ, R14 ;  /* 0x000000ffff047224 */ /* 0x000fe200078e000e */
[----:B------:R-:W-:Y:S06]  /*2a3b0*/  BRA `(.L_x_5341) ;  /* 0xfffffe1c00f47947 */ /* 0x000fec000383ffff */
.L_x_5011:
[----:B0-----:R0:W1:Y:S02]  /*2a3c0*/  SYNCS.PHASECHK.TRANS64.TRYWAIT P0, [R18+URZ+0x30800], R5 ;  /* 0x03080005120075a7 */ /* 0x001064000800017f */
[----:B-1----:R-:W-:Y:S05]  /*2a3d0*/  @!P0 NANOSLEEP.SYNCS 0x989680 ;  /* 0x009896800000895d */ /* 0x002fea0003900000 */
[----:B------:R-:W1:Y:S02]  /*2a3e0*/  @!P0 SYNCS.PHASECHK.TRANS64 P0, [R18+URZ+0x30800], R5 ;  /* 0x03080005120085a7 */ /* 0x000e64000800007f */
[----:B-1----:R-:W-:Y:S05]  /*2a3f0*/  @!P0 BRA `(.L_x_5011) ;  /* 0xfffffffc00f08947 */ /* 0x002fea000383ffff */
[----:B------:R-:W-:Y:S05]  /*2a400*/  BRA `(.L_x_5342) ;  /* 0xfffffe2800047947 */ /* 0x000fea000383ffff */
.L_x_5035:
        /* <DEDUP_REMOVED lines=8> */
.L_x_5344:
[----:B------:R-:W-:Y:S05]  /*2a490*/  BSYNC B1 ;  /* 0x0000000000017941 */ /* 0x000fea0003800000 */
.L_x_5343:
        /* <DEDUP_REMOVED lines=8> */
.L_x_5345:
[----:B------:R-:W-:Y:S02]  /*2a520*/  IMAD.MOV.U32 R13, RZ, RZ, R21 ;  /* 0x000000ffff0d7224 */ /* 0x000fe400078e0015 */
[----:B------:R-:W-:-:S07]  /*2a530*/  IMAD.MOV.U32 R0, RZ, RZ, R14 ;  /* 0x000000ffff007224 */ /* 0x000fce00078e000e */
[----:B------:R-:W-:Y:S05]  /*2a540*/  WARPSYNC.COLLECTIVE R15, `(.L_x_5346) ;  /* 0x000000000f087348 */ /* 0x000fea0003c00000 */
[----:B------:R0:W1:Y:S02]  /*2a550*/  SHFL.IDX P6, R14, R13, R12, R11 ;  /* 0x0000000c0d0e7389 */ /* 0x00006400000c000b */
[----:B01----:R-:W-:Y:S01]  /*2a560*/  ENDCOLLECTIVE ;  /* 0x000000000000791b */ /* 0x003fe20003800000 */
.L_x_5346:
[----:B------:R-:W-:Y:S01]  /*2a570*/  IMAD.MOV.U32 R13, RZ, RZ, R20 ;  /* 0x000000ffff0d7224 */ /* 0x000fe200078e0014 */
[----:B------:R-:W-:-:S07]  /*2a580*/  MOV R5, R14 ;  /* 0x0000000e00057202 */ /* 0x000fce0000000f00 */
[----:B------:R-:W-:Y:S05]  /*2a590*/  WARPSYNC.COLLECTIVE R15, `(.L_x_5347) ;  /* 0x000000000f087348 */ /* 0x000fea0003c00000 */
[----:B------:R0:W1:Y:S02]  /*2a5a0*/  SHFL.IDX P6, R14, R13, R12, R11 ;  /* 0x0000000c0d0e7389 */ /* 0x00006400000c000b */
[----:B01----:R-:W-:Y:S01]  /*2a5b0*/  ENDCOLLECTIVE ;  /* 0x000000000000791b */ /* 0x003fe20003800000 */
.L_x_5347:
[----:B------:R-:W-:Y:S05]  /*2a5c0*/  BRA `(.L_x_5348) ;  /* 0xfffffe4800dc7947 */ /* 0x000fea000383ffff */
.L_x_5038:
[----:B------:R-:W-:Y:S01]  /*2a5d0*/  BSSY B1, `(.L_x_5349) ;  /* 0x0000008000017945 */ /* 0x000fe20003800000 */
[----:B------:R-:W-:Y:S01]  /*2a5e0*/  IMAD.MOV.U32 R13, RZ, RZ, R7 ;  /* 0x000000ffff0d7224 */ /* 0x000fe200078e0007 */
[----:B------:R-:W-:Y:S01]  /*2a5f0*/  MOV R15, 0xffffffff ;  /* 0xffffffff000f7802 */ /* 0x000fe20000000f00 */
[----:B------:R-:W-:Y:S02]  /*2a600*/  IMAD.MOV.U32 R12, RZ, RZ, 0x1 ;  /* 0x00000001ff0c7424 */ /* 0x000fe400078e00ff */
[----:B------:R-:W-:-:S07]  /*2a610*/  IMAD.MOV.U32 R11, RZ, RZ, 0x1c1f ;  /* 0x00001c1fff0b7424 */ /* 0x000fce00078e00ff */
[----:B0---4-:R-:W-:Y:S05]  /*2a620*/  WARPSYNC.COLLECTIVE R15, `(.L_x_5350) ;  /* 0x000000000f087348 */ /* 0x011fea0003c00000 */
[----:B----4-:R1:W2:Y:S02]  /*2a630*/  SHFL.IDX P6, R14, R13, R12, R11 ;  /* 0x0000000c0d0e7389 */ /* 0x0102a400000c000b */
[----:B012---:R-:W-:Y:S01]  /*2a640*/  ENDCOLLECTIVE ;  /* 0x000000000000791b */ /* 0x007fe20003800000 */
.L_x_5350:
[----:B------:R-:W-:Y:S05]  /*2a650*/  BSYNC B1 ;  /* 0x0000000000017941 */ /* 0x000fea0003800000 */
.L_x_5349:
[----:B------:R-:W-:Y:S01]  /*2a660*/  IMAD.MOV.U32 R13, RZ, RZ, R6 ;  /* 0x000000ffff0d7224 */ /* 0x000fe200078e0006 */
[----:B------:R-:W-:Y:S01]  /*2a670*/  MOV R15, 0xffffffff ;  /* 0xffffffff000f7802 */ /* 0x000fe20000000f00 */
[----:B------:R-:W-:Y:S02]  /*2a680*/  IMAD.MOV.U32 R12, RZ, RZ, 0x1 ;  /* 0x00000001ff0c7424 */ /* 0x000fe400078e00ff */
[----:B------:R-:W-:Y:S02]  /*2a690*/  IMAD.MOV.U32 R11, RZ, RZ, 0x1c1f ;  /* 0x00001c1fff0b7424 */ /* 0x000fe400078e00ff */
[----:B------:R-:W-:-:S07]  /*2a6a0*/  IMAD.MOV.U32 R3, RZ, RZ, R14 ;  /* 0x000000ffff037224 */ /* 0x000fce00078e000e */
[----:B------:R-:W-:Y:S05]  /*2a6b0*/  WARPSYNC.COLLECTIVE R15, `(.L_x_5351) ;  /* 0x000000000f087348 */ /* 0x000fea0003c00000 */
[----:B------:R0:W1:Y:S02]  /*2a6c0*/  SHFL.IDX P6, R14, R13, R12, R11 ;  /* 0x0000000c0d0e7389 */ /* 0x00006400000c000b */
[----:B01----:R-:W-:Y:S01]  /*2a6d0*/  ENDCOLLECTIVE ;  /* 0x000000000000791b */ /* 0x003fe20003800000 */
.L_x_5351:
[----:B------:R-:W-:Y:S02]  /*2a6e0*/  IMAD.MOV.U32 R13, RZ, RZ, R21 ;  /* 0x000000ffff0d7224 */ /* 0x000fe400078e0015 */
[----:B------:R-:W-:-:S07]  /*2a6f0*/  IMAD.MOV.U32 R0, RZ, RZ, R14 ;  /* 0x000000ffff007224 */ /* 0x000fce00078e000e */
[----:B------:R-:W-:Y:S05]  /*2a700*/  WARPSYNC.COLLECTIVE R15, `(.L_x_5352) ;  /* 0x000000000f087348 */ /* 0x000fea0003c00000 */
[----:B------:R0:W1:Y:S02]  /*2a710*/  SHFL.IDX P6, R14, R13, R12, R11 ;  /* 0x0000000c0d0e7389 */ /* 0x00006400000c000b */
[----:B01----:R-:W-:Y:S01]  /*2a720*/  ENDCOLLECTIVE ;  /* 0x000000000000791b */ /* 0x003fe20003800000 */
.L_x_5352:
[----:B------:R-:W-:Y:S02]  /*2a730*/  IMAD.MOV.U32 R13, RZ, RZ, R20 ;  /* 0x000000ffff0d7224 */ /* 0x000fe400078e0014 */
[----:B------:R-:W-:-:S07]  /*2a740*/  IMAD.MOV.U32 R21, RZ, RZ, R14 ;  /* 0x000000ffff157224 */ /* 0x000fce00078e000e */
[----:B------:R-:W-:Y:S05]  /*2a750*/  WARPSYNC.COLLECTIVE R15, `(.L_x_5353) ;  /* 0x000000000f087348 */ /* 0x000fea0003c00000 */
[----:B------:R0:W1:Y:S02]  /*2a760*/  SHFL.IDX P6, R14, R13, R12, R11 ;  /* 0x0000000c0d0e7389 */ /* 0x00006400000c000b */
[----:B01----:R-:W-:Y:S01]  /*2a770*/  ENDCOLLECTIVE ;  /* 0x000000000000791b */ /* 0x003fe20003800000 */
.L_x_5353:
[----:B------:R-:W-:Y:S01]  /*2a780*/  MOV R20, R14 ;  /* 0x0000000e00147202 */ /* 0x000fe20000000f00 */
[----:B------:R-:W-:Y:S06]  /*2a790*/  BRA `(.L_x_5354) ;  /* 0xfffffe4c00fc7947 */ /* 0x000fec000383ffff */
.L_x_5042:
[----:B0-----:R0:W1:Y:S02]  /*2a7a0*/  SYNCS.PHASECHK.TRANS64.TRYWAIT P0, [R18+URZ+0x30800], R21 ;  /* 0x03080015120075a7 */ /* 0x001064000800017f */
[----:B-1----:R-:W-:Y:S05]  /*2a7b0*/  @!P0 NANOSLEEP.SYNCS 0x989680 ;  /* 0x009896800000895d */ /* 0x002fea0003900000 */
[----:B------:R-:W1:Y:S02]  /*2a7c0*/  @!P0 SYNCS.PHASECHK.TRANS64 P0, [R18+URZ+0x30800], R21 ;  /* 0x03080015120085a7 */ /* 0x000e64000800007f */
[----:B-1----:R-:W-:Y:S05]  /*2a7d0*/  @!P0 BRA `(.L_x_5042) ;  /* 0xfffffffc00f08947 */ /* 0x002fea000383ffff */
[----:B------:R-:W-:Y:S05]  /*2a7e0*/  BRA `(.L_x_5355) ;  /* 0xfffffe54007c7947 */ /* 0x000fea000383ffff */
.L_x_5056:
[----:B--2---:R2:W3:Y:S02]  /*2a7f0*/  SYNCS.PHASECHK.TRANS64.TRYWAIT P1, [R7+URZ+0x30830], R0 ;  /* 0x03083000070075a7 */ /* 0x0044e4000802017f */
[----:B---3--:R-:W-:Y:S05]  /*2a800*/  @!P1 NANOSLEEP.SYNCS 0x989680 ;  /* 0x009896800000995d */ /* 0x008fea0003900000 */
[----:B------:R-:W3:Y:S02]  /*2a810*/  @!P1 SYNCS.PHASECHK.TRANS64 P1, [R7+URZ+0x30830], R0 ;  /* 0x03083000070095a7 */ /* 0x000ee4000802007f */
[----:B---3--:R-:W-:Y:S05]  /*2a820*/  @!P1 BRA `(.L_x_5056) ;  /* 0xfffffffc00f09947 */ /* 0x008fea000383ffff */
[----:B------:R-:W-:Y:S05]  /*2a830*/  BRA `(.L_x_5055) ;  /* 0xfffffe7c00407947 */ /* 0x000fea000383ffff */
.L_x_5077:
[----:B-1----:R1:W2:Y:S02]  /*2a840*/  SYNCS.PHASECHK.TRANS64.TRYWAIT P1, [R0+URZ+0x30830], R9 ;  /* 0x03083009000075a7 */ /* 0x0022a4000802017f */
[----:B--2---:R-:W-:Y:S05]  /*2a850*/  @!P1 NANOSLEEP.SYNCS 0x989680 ;  /* 0x009896800000995d */ /* 0x004fea0003900000 */
[----:B------:R-:W2:Y:S02]  /*2a860*/  @!P1 SYNCS.PHASECHK.TRANS64 P1, [R0+URZ+0x30830], R9 ;  /* 0x03083009000095a7 */ /* 0x000ea4000802007f */
[----:B--2---:R-:W-:Y:S05]  /*2a870*/  @!P1 BRA `(.L_x_5077) ;  /* 0xfffffffc00f09947 */ /* 0x004fea000383ffff */
[----:B------:R-:W-:Y:S05]  /*2a880*/  BRA `(.L_x_5076) ;  /* 0xfffffeac00407947 */ /* 0x000fea000383ffff */
.L_x_5082:
[----:B-1----:R1:W2:Y:S02]  /*2a890*/  SYNCS.PHASECHK.TRANS64.TRYWAIT P1, [R20+URZ+0x30850], R2 ;  /* 0x03085002140075a7 */ /* 0x0022a4000802017f */
[----:B--2---:R-:W-:Y:S05]  /*2a8a0*/  @!P1 NANOSLEEP.SYNCS 0x989680 ;  /* 0x009896800000995d */ /* 0x004fea0003900000 */
[----:B------:R-:W2:Y:S02]  /*2a8b0*/  @!P1 SYNCS.PHASECHK.TRANS64 P1, [R20+URZ+0x30850], R2 ;  /* 0x03085002140095a7 */ /* 0x000ea4000802007f */
[----:B--2---:R-:W-:Y:S05]  /*2a8c0*/  @!P1 BRA `(.L_x_5082) ;  /* 0xfffffffc00f09947 */ /* 0x004fea000383ffff */
[----:B------:R-:W-:Y:S05]  /*2a8d0*/  BRA `(.L_x_5081) ;  /* 0xfffffeb800f87947 */ /* 0x000fea000383ffff */
.L_x_5104:
[----:B-1----:R1:W2:Y:S02]  /*2a8e0*/  SYNCS.PHASECHK.TRANS64.TRYWAIT P1, [R11+URZ+0x30830], R0 ;  /* 0x030830000b0075a7 */ /* 0x0022a4000802017f */
[----:B--2---:R-:W-:Y:S05]  /*2a8f0*/  @!P1 NANOSLEEP.SYNCS 0x989680 ;  /* 0x009896800000995d */ /* 0x004fea0003900000 */
[----:B------:R-:W2:Y:S02]  /*2a900*/  @!P1 SYNCS.PHASECHK.TRANS64 P1, [R11+URZ+0x30830], R0 ;  /* 0x030830000b0095a7 */ /* 0x000ea4000802007f */
[----:B--2---:R-:W-:Y:S05]  /*2a910*/  @!P1 BRA `(.L_x_5104) ;  /* 0xfffffffc00f09947 */ /* 0x004fea000383ffff */
[----:B------:R-:W-:Y:S05]  /*2a920*/  BRA `(.L_x_5103) ;  /* 0xfffffee400707947 */ /* 0x000fea000383ffff */
.L_x_5109:
[----:B-1----:R1:W2:Y:S02]  /*2a930*/  SYNCS.PHASECHK.TRANS64.TRYWAIT P1, [R14+URZ+0x30850], R0 ;  /* 0x030850000e0075a7 */ /* 0x0022a4000802017f */
[----:B--2---:R-:W-:Y:S05]  /*2a940*/  @!P1 NANOSLEEP.SYNCS 0x989680 ;  /* 0x009896800000995d */ /* 0x004fea0003900000 */
[----:B------:R-:W2:Y:S02]  /*2a950*/  @!P1 SYNCS.PHASECHK.TRANS64 P1, [R14+URZ+0x30850], R0 ;  /* 0x030850000e0095a7 */ /* 0x000ea4000802007f */
[----:B--2---:R-:W-:Y:S05]  /*2a960*/  @!P1 BRA `(.L_x_5109) ;  /* 0xfffffffc00f09947 */ /* 0x004fea000383ffff */
[----:B------:R-:W-:Y:S05]  /*2a970*/  BRA `(.L_x_5108) ;  /* 0xfffffef400287947 */ /* 0x000fea000383ffff */
.L_x_5119:
[----:B-1----:R1:W2:Y:S02]  /*2a980*/  SYNCS.PHASECHK.TRANS64.TRYWAIT P1, [R0+URZ+0x30830], R3 ;  /* 0x03083003000075a7 */ /* 0x0022a4000802017f */
[----:B--2---:R-:W-:Y:S05]  /*2a990*/  @!P1 NANOSLEEP.SYNCS 0x989680 ;  /* 0x009896800000995d */ /* 0x004fea0003900000 */
[----:B------:R-:W2:Y:S02]  /*2a9a0*/  @!P1 SYNCS.PHASECHK.TRANS64 P1, [R0+URZ+0x30830], R3 ;  /* 0x03083003000095a7 */ /* 0x000ea4000802007f */
[----:B--2---:R-:W-:Y:S05]  /*2a9b0*/  @!P1 BRA `(.L_x_5119) ;  /* 0xfffffffc00f09947 */ /* 0x004fea000383ffff */
[----:B------:R-:W-:Y:S05]  /*2a9c0*/  BRA `(.L_x_5118) ;  /* 0xffffff0800307947 */ /* 0x000fea000383ffff */
.L_x_5124:
[----:B-1----:R1:W2:Y:S02]  /*2a9d0*/  SYNCS.PHASECHK.TRANS64.TRYWAIT P1, [R11+URZ+0x30850], R2 ;  /* 0x030850020b0075a7 */ /* 0x0022a4000802017f */
[----:B--2---:R-:W-:Y:S05]  /*2a9e0*/  @!P1 NANOSLEEP.SYNCS 0x989680 ;  /* 0x009896800000995d */ /* 0x004fea0003900000 */
[----:B------:R-:W2:Y:S02]  /*2a9f0*/  @!P1 SYNCS.PHASECHK.TRANS64 P1, [R11+URZ+0x30850], R2 ;  /* 0x030850020b0095a7 */ /* 0x000ea4000802007f */
[----:B--2---:R-:W-:Y:S05]  /*2aa00*/  @!P1 BRA `(.L_x_5124) ;  /* 0xfffffffc00f09947 */ /* 0x004fea000383ffff */
[----:B------:R-:W-:Y:S05]  /*2aa10*/  BRA `(.L_x_5123) ;  /* 0xffffff1400e87947 */ /* 0x000fea000383ffff */
.L_x_5140:
[----:B-1----:R1:W2:Y:S02]  /*2aa20*/  SYNCS.PHASECHK.TRANS64.TRYWAIT P1, [R9+URZ+0x30850], R6 ;  /* 0x03085006090075a7 */ /* 0x0022a4000802017f */
[----:B--2---:R-:W-:Y:S05]  /*2aa30*/  @!P1 NANOSLEEP.SYNCS 0x989680 ;  /* 0x009896800000995d */ /* 0x004fea0003900000 */
[----:B------:R-:W2:Y:S02]  /*2aa40*/  @!P1 SYNCS.PHASECHK.TRANS64 P1, [R9+URZ+0x30850], R6 ;  /* 0x03085006090095a7 */ /* 0x000ea4000802007f */
[----:B--2---:R-:W-:Y:S05]  /*2aa50*/  @!P1 BRA `(.L_x_5140) ;  /* 0xfffffffc00f09947 */ /* 0x004fea000383ffff */
[----:B------:R-:W-:Y:S05]  /*2aa60*/  BRA `(.L_x_5139) ;  /* 0xffffff4000fc7947 */ /* 0x000fea000383ffff */
.L_x_5185:
[----:B------:R-:W0:Y:S01]  /*2aa70*/  S2R R12, SR_TID.X ;  /* 0x00000000000c7919 */ /* 0x000e220000002100 */
[----:B------:R-:W-:Y:S01]  /*2aa80*/  BSSY B1, `(.L_x_5356) ;  /* 0x000000a000017945 */ /* 0x000fe20003800000 */
[----:B------:R-:W-:Y:S02]  /*2aa90*/  IMAD.MOV.U32 R11, RZ, RZ, 0x1f ;  /* 0x0000001fff0b7424 */ /* 0x000fe400078e00ff */
[----:B------:R-:W-:Y:S01]  /*2aaa0*/  IMAD.MOV.U32 R15, RZ, RZ, -0x1 ;  /* 0xffffffffff0f7424 */ /* 0x000fe200078e00ff */
[----:B0-----:R-:W-:-:S04]  /*2aab0*/  SHF.R.U32.HI R12, RZ, 0x5, R12 ;  /* 0x00000005ff0c7819 */ /* 0x001fc8000001160c */
[----:B------:R-:W-:-:S05]  /*2aac0*/  LOP3.LUT R12, R12, 0x3, RZ, 0xc0, !PT ;  /* 0x000000030c0c7812 */ /* 0x000fca00078ec0ff */
[----:B------:R-:W-:Y:S02]  /*2aad0*/  IMAD.MOV.U32 R13, RZ, RZ, R12 ;  /* 0x000000ffff0d7224 */ /* 0x000fe400078e000c */
[----:B------:R-:W-:-:S07]  /*2aae0*/  IMAD.MOV.U32 R12, RZ, RZ, RZ ;  /* 0x000000ffff0c7224 */ /* 0x000fce00078e00ff */
[----:B------:R-:W-:Y:S05]  /*2aaf0*/  WARPSYNC.COLLECTIVE R15, `(.L_x_5357) ;  /* 0x000000000f087348 */ /* 0x000fea0003c00000 */
[----:B------:R0:W1:Y:S02]  /*2ab00*/  SHFL.IDX P6, R14, R13, R12, R11 ;  /* 0x0000000c0d0e7389 */ /* 0x00006400000c000b */
[----:B01----:R-:W-:Y:S01]  /*2ab10*/  ENDCOLLECTIVE ;  /* 0x000000000000791b */ /* 0x003fe20003800000 */
.L_x_5357:
[----:B------:R-:W-:Y:S05]  /*2ab20*/  BSYNC B1 ;  /* 0x0000000000017941 */ /* 0x000fea0003800000 */
.L_x_5356:
[----:B------:R-:W-:Y:S05]  /*2ab30*/  BRA `(.L_x_5358) ;  /* 0xffffff8c005c7947 */ /* 0x000fea000383ffff */
.L_x_5187:
[----:B------:R-:W-:Y:S01]  /*2ab40*/  BSSY B1, `(.L_x_5359) ;  /* 0x0000006000017945 */ /* 0x000fe20003800000 */
[----:B------:R-:W-:-:S07]  /*2ab50*/  MOV R15, 0xffffffff ;  /* 0xffffffff000f7802 */ /* 0x000fce0000000f00 */
[----:B0-----:R-:W-:Y:S05]  /*2ab60*/  WARPSYNC.COLLECTIVE R15, `(.L_x_5360) ;  /* 0x000000000f0c7348 */ /* 0x001fea0003c00000 */
[----:B------:R-:W-:Y:S02]  /*2ab70*/  ELECT P6, UR62, PT ;  /* 0x00000000003e782f */ /* 0x000fe400038c0000 */
[----:B------:R-:W-:Y:S01]  /*2ab80*/  MOV R14, UR62 ;  /* 0x0000003e000e7c02 */ /* 0x000fe20008000f00 */
[----:B0-----:R-:W-:Y:S10]  /*2ab90*/  ENDCOLLECTIVE ;  /* 0x000000000000791b */ /* 0x001ff40003800000 */
.L_x_5360:
[----:B------:R-:W-:Y:S05]  /*2aba0*/  BSYNC B1 ;  /* 0x0000000000017941 */ /* 0x000fea0003800000 */
.L_x_5359:
[----:B------:R-:W-:Y:S05]  /*2abb0*/  BRA `(.L_x_5186) ;  /* 0xffffff8c00547947 */ /* 0x000fea000383ffff */
.L_x_5189:
[----:B0-----:R0:W1:Y:S02]  /*2abc0*/  SYNCS.PHASECHK.TRANS64.TRYWAIT P0, [R23+URZ+0x30820], R6 ;  /* 0x03082006170075a7 */ /* 0x001064000800017f */
[----:B-1----:R-:W-:Y:S05]  /*2abd0*/  @!P0 NANOSLEEP.SYNCS 0x989680 ;  /* 0x009896800000895d */ /* 0x002fea0003900000 */
[----:B------:R-:W1:Y:S02]  /*2abe0*/  @!P0 SYNCS.PHASECHK.TRANS64 P0, [R23+URZ+0x30820], R6 ;  /* 0x03082006170085a7 */ /* 0x000e64000800007f */
[----:B-1----:R-:W-:Y:S05]  /*2abf0*/  @!P0 BRA `(.L_x_5189) ;  /* 0xfffffffc00f08947 */ /* 0x002fea000383ffff */
[----:B------:R-:W-:Y:S05]  /*2ac00*/  BRA `(.L_x_5361) ;  /* 0xffffff8c00647947 */ /* 0x000fea000383ffff */
.L_x_5193:
[----:B-1----:R1:W2:Y:S02]  /*2ac10*/  SYNCS.PHASECHK.TRANS64.TRYWAIT P0, [R3+URZ+0x308a0], R11 ;  /* 0x0308a00b030075a7 */ /* 0x0022a4000800017f */
[----:B--2---:R-:W-:Y:S05]  /*2ac20*/  @!P0 NANOSLEEP.SYNCS 0x989680 ;  /* 0x009896800000895d */ /* 0x004fea0003900000 */
[----:B------:R-:W2:Y:S02]  /*2ac30*/  @!P0 SYNCS.PHASECHK.TRANS64 P0, [R3+URZ+0x308a0], R11 ;  /* 0x0308a00b030085a7 */ /* 0x000ea4000800007f */
[----:B--2---:R-:W-:Y:S05]  /*2ac40*/  @!P0 BRA `(.L_x_5193) ;  /* 0xfffffffc00f08947 */ /* 0x004fea000383ffff */
[----:B------:R-:W-:Y:S05]  /*2ac50*/  BRA `(.L_x_5362) ;  /* 0xffffff8c007c7947 */ /* 0x000fea000383ffff */
.L_x_5200:
[----:B0-----:R0:W2:Y:S02]  /*2ac60*/  SYNCS.PHASECHK.TRANS64.TRYWAIT P0, [R3+URZ+0x308c0], R11 ;  /* 0x0308c00b030075a7 */ /* 0x0010a4000800017f */
[----:B--2---:R-:W-:Y:S05]  /*2ac70*/  @!P0 NANOSLEEP.SYNCS 0x989680 ;  /* 0x009896800000895d */ /* 0x004fea0003900000 */
[----:B------:R-:W2:Y:S02]  /*2ac80*/  @!P0 SYNCS.PHASECHK.TRANS64 P0, [R3+URZ+0x308c0], R11 ;  /* 0x0308c00b030085a7 */ /* 0x000ea4000800007f */
[----:B--2---:R-:W-:Y:S05]  /*2ac90*/  @!P0 BRA `(.L_x_5200) ;  /* 0xfffffffc00f08947 */ /* 0x004fea000383ffff */
[----:B------:R-:W-:Y:S05]  /*2aca0*/  BRA `(.L_x_5363) ;  /* 0xffffff9000787947 */ /* 0x000fea000383ffff */
.L_x_5209:
[----:B-1----:R1:W2:Y:S02]  /*2acb0*/  SYNCS.PHASECHK.TRANS64.TRYWAIT P1, [R11+URZ+0x308a0], R2 ;  /* 0x0308a0020b0075a7 */ /* 0x0022a4000802017f */
[----:B--2---:R-:W-:Y:S05]  /*2acc0*/  @!P1 NANOSLEEP.SYNCS 0x989680 ;  /* 0x009896800000995d */ /* 0x004fea0003900000 */
[----:B------:R-:W2:Y:S02]  /*2acd0*/  @!P1 SYNCS.PHASECHK.TRANS64 P1, [R11+URZ+0x308a0], R2 ;  /* 0x0308a0020b0095a7 */ /* 0x000ea4000802007f */
[----:B--2---:R-:W-:Y:S05]  /*2ace0*/  @!P1 BRA `(.L_x_5209) ;  /* 0xfffffffc00f09947 */ /* 0x004fea000383ffff */
[----:B------:R-:W-:Y:S05]  /*2acf0*/  BRA `(.L_x_5364) ;  /* 0xffffff9400ac7947 */ /* 0x000fea000383ffff */
.L_x_5216:
[----:B0-----:R0:W2:Y:S02]  /*2ad00*/  SYNCS.PHASECHK.TRANS64.TRYWAIT P1, [R11+URZ+0x308c0], R2 ;  /* 0x0308c0020b0075a7 */ /* 0x0010a4000802017f */
[----:B--2---:R-:W-:Y:S05]  /*2ad10*/  @!P1 NANOSLEEP.SYNCS 0x989680 ;  /* 0x009896800000995d */ /* 0x004fea0003900000 */
[----:B------:R-:W2:Y:S02]  /*2ad20*/  @!P1 SYNCS.PHASECHK.TRANS64 P1, [R11+URZ+0x308c0], R2 ;  /* 0x0308c0020b0095a7 */ /* 0x000ea4000802007f */
[----:B--2---:R-:W-:Y:S05]  /*2ad30*/  @!P1 BRA `(.L_x_5216) ;  /* 0xfffffffc00f09947 */ /* 0x004fea000383ffff */
[----:B------:R-:W-:Y:S05]  /*2ad40*/  BRA `(.L_x_5365) ;  /* 0xffffff9800a47947 */ /* 0x000fea000383ffff */
.L_x_5239:
        /* <DEDUP_REMOVED lines=11> */
.L_x_5367:
[----:B------:R-:W-:Y:S05]  /*2ae00*/  BSYNC B0 ;  /* 0x0000000000007941 */ /* 0x000fea0003800000 */
.L_x_5366:
[----:B------:R-:W-:Y:S05]  /*2ae10*/  BRA `(.L_x_5368) ;  /* 0xffffffa800c87947 */ /* 0x000fea000383ffff */
.L_x_5242:
[----:B0-----:R0:W1:Y:S02]  /*2ae20*/  SYNCS.PHASECHK.TRANS64.TRYWAIT P0, [R7+URZ+0x30840], R2 ;  /* 0x03084002070075a7 */ /* 0x001064000800017f */
[----:B-1----:R-:W-:Y:S05]  /*2ae30*/  @!P0 NANOSLEEP.SYNCS 0x989680 ;  /* 0x009896800000895d */ /* 0x002fea0003900000 */
[----:B------:R-:W1:Y:S02]  /*2ae40*/  @!P0 SYNCS.PHASECHK.TRANS64 P0, [R7+URZ+0x30840], R2 ;  /* 0x03084002070085a7 */ /* 0x000e64000800007f */
[----:B-1----:R-:W-:Y:S05]  /*2ae50*/  @!P0 BRA `(.L_x_5242) ;  /* 0xfffffffc00f08947 */ /* 0x002fea000383ffff */
[----:B------:R-:W-:Y:S05]  /*2ae60*/  BRA `(.L_x_5369) ;  /* 0xffffffac00247947 */ /* 0x000fea000383ffff */
.L_x_5243:
        /* <DEDUP_REMOVED lines=8> */
.L_x_5371:
[----:B------:R-:W-:Y:S05]  /*2aef0*/  BSYNC B0 ;  /* 0x0000000000007941 */ /* 0x000fea0003800000 */
.L_x_5370:
[----:B------:R-:W-:Y:S01]  /*2af00*/  MOV R13, R4 ;  /* 0x00000004000d7202 */ /* 0x000fe20000000f00 */
        /* <DEDUP_REMOVED lines=8> */
.L_x_5372:
[----:B------:R-:W-:Y:S02]  /*2af90*/  IMAD.MOV.U32 R13, RZ, RZ, R0 ;  /* 0x000000ffff0d7224 */ /* 0x000fe400078e0000 */
[----:B------:R-:W-:Y:S02]  /*2afa0*/  IMAD.MOV.U32 R12, RZ, RZ, 0x1 ;  /* 0x00000001ff0c7424 */ /* 0x000fe400078e00ff */
[----:B------:R-:W-:-:S07]  /*2afb0*/  IMAD.MOV.U32 R3, RZ, RZ, R14 ;  /* 0x000000ffff037224 */ /* 0x000fce00078e000e */
[----:B------:R-:W-:Y:S05]  /*2afc0*/  WARPSYNC.COLLECTIVE R15, `(.L_x_5373) ;  /* 0x000000000f087348 */ /* 0x000fea0003c00000 */
[----:B------:R0:W1:Y:S02]  /*2afd0*/  SHFL.IDX P6, R14, R13, R12, R11 ;  /* 0x0000000c0d0e7389 */ /* 0x00006400000c000b */
[----:B01----:R-:W-:Y:S01]  /*2afe0*/  ENDCOLLECTIVE ;  /* 0x000000000000791b */ /* 0x003fe20003800000 */
.L_x_5373:
[----:B------:R-:W-:-:S04]  /*2aff0*/  @P0 LEA R3, P1, R34, R3, 0x1 ;  /* 0x0000000322030211 */ /* 0x000fc800078208ff */
[----:B------:R-:W-:Y:S02]  /*2b000*/  @P0 IADD3.X R2, RZ, R2, RZ, P1, !PT ;  /* 0x00000002ff020210 */ /* 0x000fe40000ffe4ff */
[----:B------:R-:W-:Y:S02]  /*2b010*/  ISETP.GE.AND P1, PT, R6, 0x11, PT ;  /* 0x000000110600780c */ /* 0x000fe40003f26270 */
        /* <DEDUP_REMOVED lines=14> */
.L_x_5374:
[----:B------:R-:W-:Y:S02]  /*2b100*/  @P1 IMAD R8, R5, 0x2, R23 ;  /* 0x0000000205081824 */ /* 0x000fe400078e0217 */
[----:B------:R-:W-:Y:S01]  /*2b110*/  IMAD.MOV.U32 R13, RZ, RZ, R0 ;  /* 0x000000ffff0d7224 */ /* 0x000fe200078e0000 */
[----:B------:R-:W-:Y:S01]  /*2b120*/  MOV R12, 0x2 ;  /* 0x00000002000c7802 */ /* 0x000fe20000000f00 */
[----:B------:R-:W-:-:S07]  /*2b130*/  IMAD.MOV.U32 R3, RZ, RZ, R14 ;  /* 0x000000ffff037224 */ /* 0x000fce00078e000e */
[----:B------:R-:W-:Y:S05]  /*2b140*/  WARPSYNC.COLLECTIVE R15, `(.L_x_5375) ;  /* 0x000000000f087348 */ /* 0x000fea0003c00000 */
[----:B------:R0:W1:Y:S02]  /*2b150*/  SHFL.IDX P6, R14, R13, R12, R11 ;  /* 0x0000000c0d0e7389 */ /* 0x00006400000c000b */
[----:B01----:R-:W-:Y:S01]  /*2b160*/  ENDCOLLECTIVE ;  /* 0x000000000000791b */ /* 0x003fe20003800000 */
.L_x_5375:
        /* <DEDUP_REMOVED lines=17> */
.L_x_5376:
[----:B------:R-:W-:Y:S01]  /*2b280*/  @P1 LEA R8, R5, R23, 0x1 ;  /* 0x0000001705081211 */ /* 0x000fe200078e08ff */
[----:B------:R-:W-:Y:S02]  /*2b290*/  IMAD.MOV.U32 R13, RZ, RZ, R0 ;  /* 0x000000ffff0d7224 */ /* 0x000fe400078e0000 */
[----:B------:R-:W-:Y:S02]  /*2b2a0*/  IMAD.MOV.U32 R12, RZ, RZ, 0x3 ;  /* 0x00000003ff0c7424 */ /* 0x000fe400078e00ff */
[----:B------:R-:W-:-:S07]  /*2b2b0*/  IMAD.MOV.U32 R3, RZ, RZ, R14 ;  /* 0x000000ffff037224 */ /* 0x000fce00078e000e */
[----:B------:R-:W-:Y:S05]  /*2b2c0*/  WARPSYNC.COLLECTIVE R15, `(.L_x_5377) ;  /* 0x000000000f087348 */ /* 0x000fea0003c00000 */
[----:B------:R0:W1:Y:S02]  /*2b2d0*/  SHFL.IDX P6, R14, R13, R12, R11 ;  /* 0x0000000c0d0e7389 */ /* 0x00006400000c000b */
[----:B01----:R-:W-:Y:S01]  /*2b2e0*/  ENDCOLLECTIVE ;  /* 0x000000000000791b */ /* 0x003fe20003800000 */
.L_x_5377:
        /* <DEDUP_REMOVED lines=17> */
.L_x_5378:
[----:B------:R-:W-:Y:S02]  /*2b400*/  @P1 IMAD R8, R5, 0x2, R23 ;  /* 0x0000000205081824 */ /* 0x000fe400078e0217 */
[----:B------:R-:W-:Y:S02]  /*2b410*/  IMAD.MOV.U32 R13, RZ, RZ, R0 ;  /* 0x000000ffff0d7224 */ /* 0x000fe400078e0000 */
[----:B------:R-:W-:Y:S01]  /*2b420*/  IMAD.MOV.U32 R12, RZ, RZ, 0x4 ;  /* 0x00000004ff0c7424 */ /* 0x000fe200078e00ff */
[----:B------:R-:W-:-:S07]  /*2b430*/  MOV R3, R14 ;  /* 0x0000000e00037202 */ /* 0x000fce0000000f00 */
[----:B------:R-:W-:Y:S05]  /*2b440*/  WARPSYNC.COLLECTIVE R15, `(.L_x_5379) ;  /* 0x000000000f087348 */ /* 0x000fea0003c00000 */
[----:B------:R0:W1:Y:S02]  /*2b450*/  SHFL.IDX P6, R14, R13, R12, R11 ;  /* 0x0000000c0d0e7389 */ /* 0x00006400000c000b */
[----:B01----:R-:W-:Y:S01]  /*2b460*/  ENDCOLLECTIVE ;  /* 0x000000000000791b */ /* 0x003fe20003800000 */
.L_x_5379:
        /* <DEDUP_REMOVED lines=17> */
.L_x_5380:
[----:B------:R-:W-:Y:S01]  /*2b580*/  @P1 IMAD R8, R5, 0x2, R23 ;  /* 0x0000000205081824 */ /* 0x000fe200078e0217 */
[----:B------:R-:W-:Y:S01]  /*2b590*/  MOV R13, R0 ;  /* 0x00000000000d7202 */ /* 0x000fe20000000f00 */
[----:B------:R-:W-:Y:S02]  /*2b5a0*/  IMAD.MOV.U32 R12, RZ, RZ, 0x5 ;  /* 0x00000005ff0c7424 */ /* 0x000fe400078e00ff */
[----:B------:R-:W-:-:S07]  /*2b5b0*/  IMAD.MOV.U32 R3, RZ, RZ, R14 ;  /* 0x000000ffff037224 */ /* 0x000fce00078e000e */
[----:B------:R-:W-:Y:S05]  /*2b5c0*/  WARPSYNC.COLLECTIVE R15, `(.L_x_5381) ;  /* 0x000000000f087348 */ /* 0x000fea0003c00000 */
[----:B------:R0:W1:Y:S02]  /*2b5d0*/  SHFL.IDX P6, R14, R13, R12, R11 ;  /* 0x0000000c0d0e7389 */ /* 0x00006400000c000b */
[----:B01----:R-:W-:Y:S01]  /*2b5e0*/  ENDCOLLECTIVE ;  /* 0x000000000000791b */ /* 0x003fe20003800000 */
.L_x_5381:
        /* <DEDUP_REMOVED lines=10> */
.L_x_5382:
        /* <DEDUP_REMOVED lines=8> */
.L_x_5248:
[----:B------:R-:W-:Y:S01]  /*2b710*/  MOV R13, R4 ;  /* 0x00000004000d7202 */ /* 0x000fe20000000f00 */
[----:B------:R-:W-:Y:S02]  /*2b720*/  IMAD.MOV.U32 R12, RZ, RZ, RZ ;  /* 0x000000ffff0c7224 */ /* 0x000fe400078e00ff */
[----:B------:R-:W-:Y:S02]  /*2b730*/  IMAD.MOV.U32 R11, RZ, RZ, 0x181f ;  /* 0x0000181fff0b7424 */ /* 0x000fe400078e00ff */
[----:B------:R-:W-:Y:S02]  /*2b740*/  IMAD.MOV.U32 R15, RZ, RZ, -0x1 ;  /* 0xffffffffff0f7424 */ /* 0x000fe400078e00ff */
[----:B------:R-:W-:Y:S02]  /*2b750*/  IMAD R31, R31, R7, RZ ;  /* 0x000000071f1f7224 */ /* 0x000fe400078e02ff */
[----:B------:R-:W-:-:S07]  /*2b760*/  IMAD.IADD R28, R9, 0x1, R28 ;  /* 0x00000001091c7824 */ /* 0x000fce00078e021c */
[----:B-----5:R-:W-:Y:S05]  /*2b770*/  WARPSYNC.COLLECTIVE R15, `(.L_x_5384) ;  /* 0x000000000f087348 */ /* 0x020fea0003c00000 */
[----:B------:R0:W1:Y:S02]  /*2b780*/  SHFL.IDX P6, R14, R13, R12, R11 ;  /* 0x0000000c0d0e7389 */ /* 0x00006400000c000b */
[----:B01---5:R-:W-:Y:S01]  /*2b790*/  ENDCOLLECTIVE ;  /* 0x000000000000791b */ /* 0x023fe20003800000 */
.L_x_5384:
[C---:B------:R-:W-:Y:S02]  /*2b7a0*/  ISETP.GE.AND P1, PT, R28.reuse, R31, PT ;  /* 0x0000001f1c00720c */ /* 0x040fe40003f26270 */
[----:B------:R-:W-:Y:S02]  /*2b7b0*/  IADD3 R6, R28, 0x10, RZ ;  /* 0x000000101c067810 */ /* 0x000fe40007ffe0ff */
[----:B------:R-:W-:Y:S01]  /*2b7c0*/  MOV R13, R0 ;  /* 0x00000000000d7202 */ /* 0x000fe20000000f00 */
[----:B------:R-:W-:-:S08]  /*2b7d0*/  IMAD.MOV.U32 R2, RZ, RZ, R14 ;  /* 0x000000ffff027224 */ /* 0x000fd000078e000e */
[----:B------:R-:W-:Y:S05]  /*2b7e0*/  WARPSYNC.COLLECTIVE R15, `(.L_x_5385) ;  /* 0x000000000f087348 */ /* 0x000fea0003c00000 */
[----:B------:R0:W1:Y:S02]  /*2b7f0*/  SHFL.IDX P6, R14, R13, R12, R11 ;  /* 0x0000000c0d0e7389 */ /* 0x00006400000c000b */
[----:B01----:R-:W-:Y:S01]  /*2b800*/  ENDCOLLECTIVE ;  /* 0x000000000000791b */ /* 0x003fe20003800000 */
.L_x_5385:
[----:B------:R-:W-:Y:S02]  /*2b810*/  IMAD.MOV.U32 R13, RZ, RZ, R4 ;  /* 0x000000ffff0d7224 */ /* 0x000fe400078e0004 */
[----:B------:R-:W-:Y:S02]  /*2b820*/  IMAD.MOV.U32 R12, RZ, RZ, 0x1 ;  /* 0x00000001ff0c7424 */ /* 0x000fe400078e00ff */
[----:B------:R-:W-:-:S07]  /*2b830*/  IMAD.MOV.U32 R3, RZ, RZ, R14 ;  /* 0x000000ffff037224 */ /* 0x000fce00078e000e */
[----:B------:R-:W-:Y:S05]  /*2b840*/  WARPSYNC.COLLECTIVE R15, `(.L_x_5386) ;  /* 0x000000000f087348 */ /* 0x000fea0003c00000 */
[----:B------:R0:W1:Y:S02]  /*2b850*/  SHFL.IDX P6, R14, R13, R12, R11 ;  /* 0x0000000c0d0e7389 */ /* 0x00006400000c000b */
[----:B01----:R-:W-:Y:S01]  /*2b860*/  ENDCOLLECTIVE ;  /* 0x000000000000791b */ /* 0x003fe20003800000 */
.L_x_5386:
        /* <DEDUP_REMOVED lines=15> */
.L_x_5387:
[----:B------:R-:W-:Y:S01]  /*2b960*/  MOV R13, R4 ;  /* 0x00000004000d7202 */ /* 0x000fe20000000f00 */
[----:B------:R-:W-:Y:S01]  /*2b970*/  IMAD.MOV.U32 R12, RZ, RZ, 0x2 ;  /* 0x00000002ff0c7424 */ /* 0x000fe200078e00ff */
[----:B------:R-:W-:-:S07]  /*2b980*/  MOV R3, R14 ;  /* 0x0000000e00037202 */ /* 0x000fce0000000f00 */
[----:B------:R-:W-:Y:S05]  /*2b990*/  WARPSYNC.COLLECTIVE R15, `(.L_x_5388) ;  /* 0x000000000f087348 */ /* 0x000fea0003c00000 */
[----:B------:R0:W1:Y:S02]  /*2b9a0*/  SHFL.IDX P6, R14, R13, R12, R11 ;  /* 0x0000000c0d0e7389 */ /* 0x00006400000c000b */
[----:B01----:R-:W-:Y:S01]  /*2b9b0*/  ENDCOLLECTIVE ;  /* 0x000000000000791b */ /* 0x003fe20003800000 */
.L_x_5388:
[----:B------:R-:W-:-:S05]  /*2b9c0*/  @!P1 LEA R5, P4, R34, R3, 0x1 ;  /* 0x0000000322059211 */ /* 0x000fca00078808ff */
[----:B------:R-:W-:Y:S02]  /*2b9d0*/  @!P1 IMAD.X R6, RZ, RZ, R2, P4 ;  /* 0x000000ffff069224 */ /* 0x000fe400020e0602 */
[----:B------:R-:W-:Y:S02]  /*2b9e0*/  @!P1 IMAD.MOV.U32 R2, RZ, RZ, R5 ;  /* 0x000000ffff029224 */ /* 0x000fe400078e0005 */
        /* <DEDUP_REMOVED lines=14> */
.L_x_5389:
[----:B------:R-:W-:Y:S01]  /*2bad0*/  IMAD.MOV.U32 R13, RZ, RZ, R4 ;  /* 0x000000ffff0d7224 */ /* 0x000fe200078e0004 */
[----:B------:R-:W-:Y:S01]  /*2bae0*/  MOV R12, 0x3 ;  /* 0x00000003000c7802 */ /* 0x000fe20000000f00 */
[----:B------:R-:W-:-:S07]  /*2baf0*/  IMAD.MOV.U32 R3, RZ, RZ, R14 ;  /* 0x000000ffff037224 */ /* 0x000fce00078e000e */
[----:B------:R-:W-:Y:S05]  /*2bb00*/  WARPSYNC.COLLECTIVE R15, `(.L_x_5390) ;  /* 0x000000000f087348 */ /* 0x000fea0003c00000 */
[----:B------:R0:W1:Y:S02]  /*2bb10*/  SHFL.IDX P6, R14, R13, R12, R11 ;  /* 0x0000000c0d0e7389 */ /* 0x00006400000c000b */
[----:B01----:R-:W-:Y:S01]  /*2bb20*/  ENDCOLLECTIVE ;  /* 0x000000000000791b */ /* 0x003fe20003800000 */
.L_x_5390:
[----:B------:R-:W-:-:S04]  /*2bb30*/  @!P1 LEA R5, P4, R34, R3, 0x1 ;  /* 0x0000000322059211 */ /* 0x000fc800078808ff */
[----:B------:R-:W-:Y:S01]  /*2bb40*/  @!P1 IADD3.X R6, RZ, R2, RZ, P4, !PT ;  /* 0x00000002ff069210 */ /* 0x000fe200027fe4ff */
[----:B------:R-:W-:-:S04]  /*2bb50*/  @!P1 IMAD.MOV.U32 R2, RZ, RZ, R5 ;  /* 0x000000ffff029224 */ /* 0x000fc800078e0005 */
        /* <DEDUP_REMOVED lines=14> */
.L_x_5391:
[----:B------:R-:W-:Y:S02]  /*2bc40*/  IMAD.MOV.U32 R13, RZ, RZ, R4 ;  /* 0x000000ffff0d7224 */ /* 0x000fe400078e0004 */
[----:B------:R-:W-:Y:S02]  /*2bc50*/  IMAD.MOV.U32 R12, RZ, RZ, 0x4 ;  /* 0x00000004ff0c7424 */ /* 0x000fe400078e00ff */
[----:B------:R-:W-:-:S07]  /*2bc60*/  IMAD.MOV.U32 R3, RZ, RZ, R14 ;  /* 0x000000ffff037224 */ /* 0x000fce00078e000e */
[----:B------:R-:W-:Y:S05]  /*2bc70*/  WARPSYNC.COLLECTIVE R15, `(.L_x_5392) ;  /* 0x000000000f087348 */ /* 0x000fea0003c00000 */
[----:B------:R0:W1:Y:S02]  /*2bc80*/  SHFL.IDX P6, R14, R13, R12, R11 ;  /* 0x0000000c0d0e7389 */ /* 0x00006400000c000b */
[----:B01----:R-:W-:Y:S01]  /*2bc90*/  ENDCOLLECTIVE ;  /* 0x000000000000791b */ /* 0x003fe20003800000 */
.L_x_5392:
[----:B------:R-:W-:-:S05]  /*2bca0*/  @!P1 LEA R5, P4, R34, R3, 0x1 ;  /* 0x0000000322059211 */ /* 0x000fca00078808ff */
[----:B------:R-:W-:Y:S01]  /*2bcb0*/  @!P1 IMAD.X R6, RZ, RZ, R2, P4 ;  /* 0x000000ffff069224 */ /* 0x000fe200020e0602 */
[----:B------:R-:W-:-:S03]  /*2bcc0*/  @!P1 MOV R2, R5 ;  /* 0x0000000500029202 */ /* 0x000fc60000000f00 */
        /* <DEDUP_REMOVED lines=14> */
.L_x_5393:
[----:B------:R-:W-:Y:S02]  /*2bdb0*/  IMAD.MOV.U32 R13, RZ, RZ, R4 ;  /* 0x000000ffff0d7224 */ /* 0x000fe400078e0004 */
[----:B------:R-:W-:Y:S02]  /*2bdc0*/  IMAD.MOV.U32 R12, RZ, RZ, 0x5 ;  /* 0x00000005ff0c7424 */ /* 0x000fe400078e00ff */
[----:B------:R-:W-:-:S07]  /*2bdd0*/  IMAD.MOV.U32 R3, RZ, RZ, R14 ;  /* 0x000000ffff037224 */ /* 0x000fce00078e000e */
[----:B------:R-:W-:Y:S05]  /*2bde0*/  WARPSYNC.COLLECTIVE R15, `(.L_x_5394) ;  /* 0x000000000f087348 */ /* 0x000fea0003c00000 */
[----:B------:R0:W1:Y:S02]  /*2bdf0*/  SHFL.IDX P6, R14, R13, R12, R11 ;  /* 0x0000000c0d0e7389 */ /* 0x00006400000c000b */
[----:B01----:R-:W-:Y:S01]  /*2be00*/  ENDCOLLECTIVE ;  /* 0x000000000000791b */ /* 0x003fe20003800000 */
.L_x_5394:
[----:B------:R-:W-:-:S05]  /*2be10*/  @!P1 LEA R5, P4, R34, R3, 0x1 ;  /* 0x0000000322059211 */ /* 0x000fca00078808ff */
[----:B------:R-:W-:Y:S02]  /*2be20*/  @!P1 IMAD.X R6, RZ, RZ, R2, P4 ;  /* 0x000000ffff069224 */ /* 0x000fe400020e0602 */
[----:B------:R-:W-:-:S03]  /*2be30*/  @!P1 IMAD.MOV.U32 R2, RZ, RZ, R5 ;  /* 0x000000ffff029224 */ /* 0x000fc600078e0005 */
[----:B------:R-:W-:Y:S01]  /*2be40*/  @!P1 MOV R3, R6 ;  /* 0x0000000600039202 */ /* 0x000fe20000000f00 */
[----:B------:R-:W-:Y:S01]  /*2be50*/  VIADD R6, R28, 0x50 ;  /* 0x000000501c067836 */ /* 0x000fe20000000000 */
[----:B------:R-:W-:-:S03]  /*2be60*/  MOV R13, R0 ;  /* 0x00000000000d7202 */ /* 0x000fc60000000f00 */
        /* <DEDUP_REMOVED lines=11> */
.L_x_5395:
[----:B------:R-:W-:Y:S02]  /*2bf20*/  IMAD.MOV.U32 R13, RZ, RZ, R4 ;  /* 0x000000ffff0d7224 */ /* 0x000fe400078e0004 */
[----:B------:R-:W-:Y:S02]  /*2bf30*/  IMAD.MOV.U32 R12, RZ, RZ, 0x6 ;  /* 0x00000006ff0c7424 */ /* 0x000fe400078e00ff */
[----:B------:R-:W-:-:S07]  /*2bf40*/  IMAD.MOV.U32 R3, RZ, RZ, R14 ;  /* 0x000000ffff037224 */ /* 0x000fce00078e000e */
[----:B------:R-:W-:Y:S05]  /*2bf50*/  WARPSYNC.COLLECTIVE R15, `(.L_x_5396) ;  /* 0x000000000f087348 */ /* 0x000fea0003c00000 */
[----:B------:R0:W1:Y:S02]  /*2bf60*/  SHFL.IDX P6, R14, R13, R12, R11 ;  /* 0x0000000c0d0e7389 */ /* 0x00006400000c000b */
[----:B01----:R-:W-:Y:S01]  /*2bf70*/  ENDCOLLECTIVE ;  /* 0x000000000000791b */ /* 0x003fe20003800000 */
.L_x_5396:
[----:B------:R-:W-:-:S05]  /*2bf80*/  @!P1 LEA R5, P4, R34, R3, 0x1 ;  /* 0x0000000322059211 */ /* 0x000fca00078808ff */
[----:B------:R-:W-:Y:S02]  /*2bf90*/  @!P1 IMAD.X R6, RZ, RZ, R2, P4 ;  /* 0x000000ffff069224 */ /* 0x000fe400020e0602 */
[----:B------:R-:W-:Y:S02]  /*2bfa0*/  @!P1 IMAD.MOV.U32 R2, RZ, RZ, R5 ;  /* 0x000000ffff029224 */ /* 0x000fe400078e0005 */
[----:B------:R-:W-:Y:S01]  /*2bfb0*/  @!P1 IMAD.MOV.U32 R3, RZ, RZ, R6 ;  /* 0x000000ffff039224 */ /* 0x000fe200078e0006 */
[----:B------:R-:W-:Y:S01]  /*2bfc0*/  IADD3 R6, R28, 0x60, RZ ;  /* 0x000000601c067810 */ /* 0x000fe20007ffe0ff */
        /* <DEDUP_REMOVED lines=12> */
.L_x_5397:
[----:B------:R-:W-:Y:S01]  /*2c090*/  IMAD.MOV.U32 R13, RZ, RZ, R4 ;  /* 0x000000ffff0d7224 */ /* 0x000fe200078e0004 */
[----:B------:R-:W-:Y:S02]  /*2c0a0*/  MOV R12, 0x7 ;  /* 0x00000007000c7802 */ /* 0x000fe40000000f00 */
[----:B------:R-:W-:-:S07]  /*2c0b0*/  MOV R3, R14 ;  /* 0x0000000e00037202 */ /* 0x000fce0000000f00 */
[----:B------:R-:W-:Y:S05]  /*2c0c0*/  WARPSYNC.COLLECTIVE R15, `(.L_x_5398) ;  /* 0x000000000f087348 */ /* 0x000fea0003c00000 */
[----:B------:R0:W1:Y:S02]  /*2c0d0*/  SHFL.IDX P6, R14, R13, R12, R11 ;  /* 0x0000000c0d0e7389 */ /* 0x00006400000c000b */
[----:B01----:R-:W-:Y:S01]  /*2c0e0*/  ENDCOLLECTIVE ;  /* 0x000000000000791b */ /* 0x003fe20003800000 */
.L_x_5398:
        /* <DEDUP_REMOVED lines=15> */
.L_x_5399:
[----:B------:R-:W-:Y:S05]  /*2c1e0*/  BRA `(.L_x_5400) ;  /* 0xffffffa800cc7947 */ /* 0x000fea000383ffff */
.L_x_5253:
[----:B0-----:R0:W1:Y:S02]  /*2c1f0*/  SYNCS.PHASECHK.TRANS64.TRYWAIT P0, [R23+URZ+0x30820], R0 ;  /* 0x03082000170075a7 */ /* 0x001064000800017f */
[----:B-1----:R-:W-:Y:S05]  /*2c200*/  @!P0 NANOSLEEP.SYNCS 0x989680 ;  /* 0x009896800000895d */ /* 0x002fea0003900000 */
[----:B------:R-:W1:Y:S02]  /*2c210*/  @!P0 SYNCS.PHASECHK.TRANS64 P0, [R23+URZ+0x30820], R0 ;  /* 0x03082000170085a7 */ /* 0x000e64000800007f */
[----:B-1----:R-:W-:Y:S05]  /*2c220*/  @!P0 BRA `(.L_x_5253) ;  /* 0xfffffffc00f08947 */ /* 0x002fea000383ffff */
[----:B------:R-:W-:Y:S05]  /*2c230*/  BRA `(.L_x_5401) ;  /* 0xffffffac00447947 */ /* 0x000fea000383ffff */
.L_x_5258:
[----:B0-----:R0:W1:Y:S02]  /*2c240*/  SYNCS.PHASECHK.TRANS64.TRYWAIT P0, [R7+URZ+0x30840], R2 ;  /* 0x03084002070075a7 */ /* 0x001064000800017f */
[----:B-1----:R-:W-:Y:S05]  /*2c250*/  @!P0 NANOSLEEP.SYNCS 0x989680 ;  /* 0x009896800000895d */ /* 0x002fea0003900000 */
[----:B------:R-:W1:Y:S02]  /*2c260*/  @!P0 SYNCS.PHASECHK.TRANS64 P0, [R7+URZ+0x30840], R2 ;  /* 0x03084002070085a7 */ /* 0x000e64000800007f */
[----:B-1----:R-:W-:Y:S05]  /*2c270*/  @!P0 BRA `(.L_x_5258) ;  /* 0xfffffffc00f08947 */ /* 0x002fea000383ffff */
[----:B------:R-:W-:Y:S05]  /*2c280*/  BRA `(.L_x_5402) ;  /* 0xffffffb0001c7947 */ /* 0x000fea000383ffff */
.L_x_5259:
        /* <DEDUP_REMOVED lines=8> */
.L_x_5404:
[----:B------:R-:W-:Y:S05]  /*2c310*/  BSYNC B1 ;  /* 0x0000000000017941 */ /* 0x000fea0003800000 */
.L_x_5403:
[----:B------:R-:W-:Y:S01]  /*2c320*/  IMAD.MOV.U32 R13, RZ, RZ, R8 ;  /* 0x000000ffff0d7224 */ /* 0x000fe200078e0008 */
[----:B------:R-:W-:Y:S01]  /*2c330*/  MOV R11, 0x181f ;  /* 0x0000181f000b7802 */ /* 0x000fe20000000f00 */
[----:B------:R-:W-:Y:S01]  /*2c340*/  IMAD.MOV.U32 R12, RZ, RZ, RZ ;  /* 0x000000ffff0c7224 */ /* 0x000fe200078e00ff */
        /* <DEDUP_REMOVED lines=9> */
.L_x_5405:
[----:B------:R-:W-:Y:S01]  /*2c3e0*/  LOP3.LUT P1, RZ, R22, 0x4, RZ, 0xc0, !PT ;  /* 0x0000000416ff7812 */ /* 0x000fe2000782c0ff */
[----:B------:R-:W-:Y:S02]  /*2c3f0*/  IMAD.MOV.U32 R13, RZ, RZ, R6 ;  /* 0x000000ffff0d7224 */ /* 0x000fe400078e0006 */
[----:B------:R-:W-:Y:S02]  /*2c400*/  IMAD.MOV.U32 R12, RZ, RZ, 0x1 ;  /* 0x00000001ff0c7424 */ /* 0x000fe400078e00ff */
[----:B------:R-:W-:-:S08]  /*2c410*/  IMAD.MOV.U32 R2, RZ, RZ, R14 ;  /* 0x000000ffff027224 */ /* 0x000fd000078e000e */
[----:B------:R-:W-:Y:S05]  /*2c420*/  WARPSYNC.COLLECTIVE R15, `(.L_x_5406) ;  /* 0x000000000f087348 */ /* 0x000fea0003c00000 */
[----:B------:R0:W1:Y:S02]  /*2c430*/  SHFL.IDX P6, R14, R13, R12, R11 ;  /* 0x0000000c0d0e7389 */ /* 0x00006400000c000b */
[----:B01----:R-:W-:Y:S01]  /*2c440*/  ENDCOLLECTIVE ;  /* 0x000000000000791b */ /* 0x003fe20003800000 */
.L_x_5406:
        /* <DEDUP_REMOVED lines=13> */
.L_x_5407:
[----:B------:R-:W-:Y:S02]  /*2c520*/  IMAD.MOV.U32 R13, RZ, RZ, R6 ;  /* 0x000000ffff0d7224 */ /* 0x000fe400078e0006 */
[----:B------:R-:W-:Y:S01]  /*2c530*/  IMAD.MOV.U32 R12, RZ, RZ, 0x2 ;  /* 0x00000002ff0c7424 */ /* 0x000fe200078e00ff */
[----:B------:R-:W-:-:S07]  /*2c540*/  MOV R2, R14 ;  /* 0x0000000e00027202 */ /* 0x000fce0000000f00 */
[----:B------:R-:W-:Y:S05]  /*2c550*/  WARPSYNC.COLLECTIVE R15, `(.L_x_5408) ;  /* 0x000000000f087348 */ /* 0x000fea0003c00000 */
[----:B------:R0:W1:Y:S02]  /*2c560*/  SHFL.IDX P6, R14, R13, R12, R11 ;  /* 0x0000000c0d0e7389 */ /* 0x00006400000c000b */
[----:B01----:R-:W-:Y:S01]  /*2c570*/  ENDCOLLECTIVE ;  /* 0x000000000000791b */ /* 0x003fe20003800000 */
.L_x_5408:
        /* <DEDUP_REMOVED lines=13> */
.L_x_5409:
[----:B------:R-:W-:Y:S02]  /*2c650*/  IMAD.MOV.U32 R13, RZ, RZ, R6 ;  /* 0x000000ffff0d7224 */ /* 0x000fe400078e0006 */
[----:B------:R-:W-:Y:S02]  /*2c660*/  IMAD.MOV.U32 R12, RZ, RZ, 0x3 ;  /* 0x00000003ff0c7424 */ /* 0x000fe400078e00ff */
[----:B------:R-:W-:-:S07]  /*2c670*/  IMAD.MOV.U32 R2, RZ, RZ, R14 ;  /* 0x000000ffff027224 */ /* 0x000fce00078e000e */
[----:B------:R-:W-:Y:S05]  /*2c680*/  WARPSYNC.COLLECTIVE R15, `(.L_x_5410) ;  /* 0x000000000f087348 */ /* 0x000fea0003c00000 */
[----:B------:R0:W1:Y:S02]  /*2c690*/  SHFL.IDX P6, R14, R13, R12, R11 ;  /* 0x0000000c0d0e7389 */ /* 0x00006400000c000b */
[----:B01----:R-:W-:Y:S01]  /*2c6a0*/  ENDCOLLECTIVE ;  /* 0x000000000000791b */ /* 0x003fe20003800000 */
.L_x_5410:
        /* <DEDUP_REMOVED lines=13> */
.L_x_5411:
[----:B------:R-:W-:Y:S01]  /*2c780*/  IMAD.MOV.U32 R13, RZ, RZ, R6 ;  /* 0x000000ffff0d7224 */ /* 0x000fe200078e0006 */
[----:B------:R-:W-:Y:S01]  /*2c790*/  MOV R12, 0x4 ;  /* 0x00000004000c7802 */ /* 0x000fe20000000f00 */
[----:B------:R-:W-:-:S07]  /*2c7a0*/  IMAD.MOV.U32 R2, RZ, RZ, R14 ;  /* 0x000000ffff027224 */ /* 0x000fce00078e000e */
[----:B------:R-:W-:Y:S05]  /*2c7b0*/  WARPSYNC.COLLECTIVE R15, `(.L_x_5412) ;  /* 0x000000000f087348 */ /* 0x000fea0003c00000 */
[----:B------:R0:W1:Y:S02]  /*2c7c0*/  SHFL.IDX P6, R14, R13, R12, R11 ;  /* 0x0000000c0d0e7389 */ /* 0x00006400000c000b */
[----:B01----:R-:W-:Y:S01]  /*2c7d0*/  ENDCOLLECTIVE ;  /* 0x000000000000791b */ /* 0x003fe20003800000 */
.L_x_5412:
        /* <DEDUP_REMOVED lines=13> */
.L_x_5413:
[----:B------:R-:W-:Y:S01]  /*2c8b0*/  MOV R13, R6 ;  /* 0x00000006000d7202 */ /* 0x000fe20000000f00 */
[----:B------:R-:W-:Y:S02]  /*2c8c0*/  IMAD.MOV.U32 R12, RZ, RZ, 0x5 ;  /* 0x00000005ff0c7424 */ /* 0x000fe400078e00ff */
[----:B------:R-:W-:-:S07]  /*2c8d0*/  IMAD.MOV.U32 R2, RZ, RZ, R14 ;  /* 0x000000ffff027224 */ /* 0x000fce00078e000e */
[----:B------:R-:W-:Y:S05]  /*2c8e0*/  WARPSYNC.COLLECTIVE R15, `(.L_x_5414) ;  /* 0x000000000f087348 */ /* 0x000fea0003c00000 */
[----:B------:R0:W1:Y:S02]  /*2c8f0*/  SHFL.IDX P6, R14, R13, R12, R11 ;  /* 0x0000000c0d0e7389 */ /* 0x00006400000c000b */
[----:B01----:R-:W-:Y:S01]  /*2c900*/  ENDCOLLECTIVE ;  /* 0x000000000000791b */ /* 0x003fe20003800000 */
.L_x_5414:
        /* <DEDUP_REMOVED lines=14> */
.L_x_5415:
[----:B------:R-:W-:Y:S01]  /*2c9f0*/  IMAD.MOV.U32 R2, RZ, RZ, R14 ;  /* 0x000000ffff027224 */ /* 0x000fe200078e000e */
[----:B------:R-:W-:Y:S06]  /*2ca00*/  BRA `(.L_x_5416) ;  /* 0xffffffac00487947 */ /* 0x000fec000383ffff */
.L_x_5264:
[----:B0-----:R0:W1:Y:S02]  /*2ca10*/  SYNCS.PHASECHK.TRANS64.TRYWAIT P0, [R6+URZ+0x30860], R2 ;  /* 0x03086002060075a7 */ /* 0x001064000800017f */
[----:B-1----:R-:W-:Y:S05]  /*2ca20*/  @!P0 NANOSLEEP.SYNCS 0x989680 ;  /* 0x009896800000895d */ /* 0x002fea0003900000 */
[----:B------:R-:W1:Y:S02]  /*2ca30*/  @!P0 SYNCS.PHASECHK.TRANS64 P0, [R6+URZ+0x30860], R2 ;  /* 0x03086002060085a7 */ /* 0x000e64000800007f */
[----:B-1----:R-:W-:Y:S05]  /*2ca40*/  @!P0 BRA `(.L_x_5264) ;  /* 0xfffffffc00f08947 */ /* 0x002fea000383ffff */
[----:B------:R-:W-:Y:S05]  /*2ca50*/  BRA `(.L_x_5417) ;  /* 0xffffffac00a87947 */ /* 0x000fea000383ffff */
.L_x_5265:
        /* <DEDUP_REMOVED lines=8> */
.L_x_5419:
[----:B------:R-:W-:Y:S05]  /*2cae0*/  BSYNC B1 ;  /* 0x0000000000017941 */ /* 0x000fea0003800000 */
.L_x_5418:
[----:B------:R-:W-:Y:S01]  /*2caf0*/  MOV R13, R17 ;  /* 0x00000011000d7202 */ /* 0x000fe20000000f00 */
        /* <DEDUP_REMOVED lines=8> */
.L_x_5420:
[----:B------:R-:W-:Y:S02]  /*2cb80*/  IMAD.MOV.U32 R13, RZ, RZ, R24 ;  /* 0x000000ffff0d7224 */ /* 0x000fe400078e0018 */
[----:B------:R-:W-:Y:S02]  /*2cb90*/  IMAD.MOV.U32 R12, RZ, RZ, 0x1 ;  /* 0x00000001ff0c7424 */ /* 0x000fe400078e00ff */
[----:B------:R-:W-:-:S07]  /*2cba0*/  IMAD.MOV.U32 R2, RZ, RZ, R14 ;  /* 0x000000ffff027224 */ /* 0x000fce00078e000e */
[----:B------:R-:W-:Y:S05]  /*2cbb0*/  WARPSYNC.COLLECTIVE R15, `(.L_x_5421) ;  /* 0x000000000f087348 */ /* 0x000fea0003c00000 */
[----:B------:R0:W1:Y:S02]  /*2cbc0*/  SHFL.IDX P6, R14, R13, R12, R11 ;  /* 0x0000000c0d0e7389 */ /* 0x00006400000c000b */
[----:B01----:R-:W-:Y:S01]  /*2cbd0*/  ENDCOLLECTIVE ;  /* 0x000000000000791b */ /* 0x003fe20003800000 */
.L_x_5421:
[----:B------:R-:W-:-:S04]  /*2cbe0*/  IADD3 R2, P0, R2, R4, RZ ;  /* 0x0000000402027210 */ /* 0x000fc80007f1e0ff */
        /* <DEDUP_REMOVED lines=15> */
.L_x_5422:
[----:B------:R-:W-:Y:S02]  /*2cce0*/  IMAD.MOV.U32 R13, RZ, RZ, R24 ;  /* 0x000000ffff0d7224 */ /* 0x000fe400078e0018 */
[----:B------:R-:W-:Y:S02]  /*2ccf0*/  IMAD.MOV.U32 R12, RZ, RZ, 0x2 ;  /* 0x00000002ff0c7424 */ /* 0x000fe400078e00ff */
[----:B------:R-:W-:-:S07]  /*2cd00*/  IMAD.MOV.U32 R2, RZ, RZ, R14 ;  /* 0x000000ffff027224 */ /* 0x000fce00078e000e */
[----:B------:R-:W-:Y:S05]  /*2cd10*/  WARPSYNC.COLLECTIVE R15, `(.L_x_5423) ;  /* 0x000000000f087348 */ /* 0x000fea0003c00000 */
[----:B------:R0:W1:Y:S02]  /*2cd20*/  SHFL.IDX P6, R14, R13, R12, R11 ;  /* 0x0000000c0d0e7389 */ /* 0x00006400000c000b */
[----:B01----:R-:W-:Y:S01]  /*2cd30*/  ENDCOLLECTIVE ;  /* 0x000000000000791b */ /* 0x003fe20003800000 */
.L_x_5423:
        /* <DEDUP_REMOVED lines=16> */
.L_x_5424:
[----:B------:R-:W-:Y:S01]  /*2ce40*/  IMAD.MOV.U32 R13, RZ, RZ, R24 ;  /* 0x000000ffff0d7224 */ /* 0x000fe200078e0018 */
[----:B------:R-:W-:Y:S01]  /*2ce50*/  MOV R12, 0x3 ;  /* 0x00000003000c7802 */ /* 0x000fe20000000f00 */
[----:B------:R-:W-:-:S07]  /*2ce60*/  IMAD.MOV.U32 R2, RZ, RZ, R14 ;  /* 0x000000ffff027224 */ /* 0x000fce00078e000e */
[----:B------:R-:W-:Y:S05]  /*2ce70*/  WARPSYNC.COLLECTIVE R15, `(.L_x_5425) ;  /* 0x000000000f087348 */ /* 0x000fea0003c00000 */
[----:B------:R0:W1:Y:S02]  /*2ce80*/  SHFL.IDX P6, R14, R13, R12, R11 ;  /* 0x0000000c0d0e7389 */ /* 0x00006400000c000b */
[----:B01----:R-:W-:Y:S01]  /*2ce90*/  ENDCOLLECTIVE ;  /* 0x000000000000791b */ /* 0x003fe20003800000 */
.L_x_5425:
        /* <DEDUP_REMOVED lines=16> */
.L_x_5426:
[----:B------:R-:W-:Y:S01]  /*2cfa0*/  MOV R13, R24 ;  /* 0x00000018000d7202 */ /* 0x000fe20000000f00 */
[----:B------:R-:W-:Y:S02]  /*2cfb0*/  IMAD.MOV.U32 R12, RZ, RZ, 0x4 ;  /* 0x00000004ff0c7424 */ /* 0x000fe400078e00ff */
[----:B------:R-:W-:-:S07]  /*2cfc0*/  IMAD.MOV.U32 R2, RZ, RZ, R14 ;  /* 0x000000ffff027224 */ /* 0x000fce00078e000e */
[----:B------:R-:W-:Y:S05]  /*2cfd0*/  WARPSYNC.COLLECTIVE R15, `(.L_x_5427) ;  /* 0x000000000f087348 */ /* 0x000fea0003c00000 */
[----:B------:R0:W1:Y:S02]  /*2cfe0*/  SHFL.IDX P6, R14, R13, R12, R11 ;  /* 0x0000000c0d0e7389 */ /* 0x00006400000c000b */
[----:B01----:R-:W-:Y:S01]  /*2cff0*/  ENDCOLLECTIVE ;  /* 0x000000000000791b */ /* 0x003fe20003800000 */
.L_x_5427:
        /* <DEDUP_REMOVED lines=16> */
.L_x_5428:
[----:B------:R-:W-:Y:S02]  /*2d100*/  IMAD.MOV.U32 R13, RZ, RZ, R24 ;  /* 0x000000ffff0d7224 */ /* 0x000fe400078e0018 */
[----:B------:R-:W-:Y:S02]  /*2d110*/  IMAD.MOV.U32 R12, RZ, RZ, 0x5 ;  /* 0x00000005ff0c7424 */ /* 0x000fe400078e00ff */
[----:B------:R-:W-:-:S07]  /*2d120*/  IMAD.MOV.U32 R2, RZ, RZ, R14 ;  /* 0x000000ffff027224 */ /* 0x000fce00078e000e */
[----:B------:R-:W-:Y:S05]  /*2d130*/  WARPSYNC.COLLECTIVE R15, `(.L_x_5429) ;  /* 0x000000000f087348 */ /* 0x000fea0003c00000 */
[----:B------:R0:W1:Y:S02]  /*2d140*/  SHFL.IDX P6, R14, R13, R12, R11 ;  /* 0x0000000c0d0e7389 */ /* 0x00006400000c000b */
[----:B01----:R-:W-:Y:S01]  /*2d150*/  ENDCOLLECTIVE ;  /* 0x000000000000791b */ /* 0x003fe20003800000 */
.L_x_5429:
        /* <DEDUP_REMOVED lines=13> */
.L_x_5430:
[----:B------:R-:W-:Y:S01]  /*2d230*/  @!PT LDS RZ, [RZ] ;  /* 0x00000000fffff984 */ /* 0x000fe20000000800 */
[----:B------:R-:W-:Y:S01]  /*2d240*/  @!PT LDS RZ, [RZ] ;  /* 0x00000000fffff984 */ /* 0x000fe20000000800 */
[----:B------:R-:W-:Y:S01]  /*2d250*/  @!PT LDS RZ, [RZ] ;  /* 0x00000000fffff984 */ /* 0x000fe20000000800 */
[----:B------:R-:W-:Y:S01]  /*2d260*/  LDGSTS.E.BYPASS.LTC128B.128 [R5+0x5400], desc[UR60][R2.64+0x80], !P0 ;  /* 0x0540008002057fae */ /* 0x000fe2000c101d7c */
[----:B------:R-:W-:-:S13]  /*2d270*/  ISETP.LT.OR P0, PT, R7, 0x41, P1 ;  /* 0x000000410700780c */ /* 0x000fda0000f01670 */
[----:B------:R0:W-:Y:S02]  /*2d280*/  LDGSTS.E.BYPASS.LTC128B.128 [R5+0x8400], desc[UR60][R2.64+0x100], !P0 ;  /* 0x0840010002057fae */ /* 0x0001e4000c101d7c */
[----:B0-----:R-:W-:Y:S01]  /*2d290*/  MOV R2, R14 ;  /* 0x0000000e00027202 */ /* 0x001fe20000000f00 */
[----:B------:R-:W-:Y:S06]  /*2d2a0*/  BRA `(.L_x_5431) ;  /* 0xffffffa800987947 */ /* 0x000fec000383ffff */
.L_x_5273:
[----:B0-----:R0:W1:Y:S02]  /*2d2b0*/  SYNCS.PHASECHK.TRANS64.TRYWAIT P0, [R0+URZ+0x30860], R3 ;  /* 0x03086003000075a7 */ /* 0x001064000800017f */
[----:B-1----:R-:W-:Y:S05]  /*2d2c0*/  @!P0 NANOSLEEP.SYNCS 0x989680 ;  /* 0x009896800000895d */ /* 0x002fea0003900000 */
[----:B------:R-:W1:Y:S02]  /*2d2d0*/  @!P0 SYNCS.PHASECHK.TRANS64 P0, [R0+URZ+0x30860], R3 ;  /* 0x03086003000085a7 */ /* 0x000e64000800007f */
[----:B-1----:R-:W-:Y:S05]  /*2d2e0*/  @!P0 BRA `(.L_x_5273) ;  /* 0xfffffffc00f08947 */ /* 0x002fea000383ffff */
[----:B------:R-:W-:Y:S05]  /*2d2f0*/  BRA `(.L_x_5432) ;  /* 0xffffffac00bc7947 */ /* 0x000fea000383ffff */
.L_x_5274:
        /* <DEDUP_REMOVED lines=8> */
.L_x_5434:
[----:B------:R-:W-:Y:S05]  /*2d380*/  BSYNC B0 ;  /* 0x0000000000007941 */ /* 0x000fea0003800000 */
.L_x_5433:
[----:B------:R-:W-:Y:S01]  /*2d390*/  IMAD.MOV.U32 R13, RZ, RZ, R17 ;  /* 0x000000ffff0d7224 */ /* 0x000fe200078e0011 */
[----:B------:R-:W-:Y:S01]  /*2d3a0*/  MOV R3, R14 ;  /* 0x0000000e00037202 */ /* 0x000fe20000000f00 */
[----:B------:R-:W-:Y:S01]  /*2d3b0*/  IMAD.MOV.U32 R12, RZ, RZ, RZ ;  /* 0x000000ffff0c7224 */ /* 0x000fe200078e00ff */
[----:B------:R-:W-:Y:S01]  /*2d3c0*/  SHF.L.U32 R5, R34, 0x1, RZ ;  /* 0x0000000122057819 */ /* 0x000fe200000006ff */
[----:B------:R-:W-:Y:S02]  /*2d3d0*/  IMAD.MOV.U32 R11, RZ, RZ, 0x181f ;  /* 0x0000181fff0b7424 */ /* 0x000fe400078e00ff */
[----:B------:R-:W-:Y:S02]  /*2d3e0*/  IMAD.MOV.U32 R15, RZ, RZ, -0x1 ;  /* 0xffffffffff0f7424 */ /* 0x000fe400078e00ff */
[----:B------:R-:W-:-:S07]  /*2d3f0*/  IMAD R4, R4, 0x2, R23 ;  /* 0x0000000204047824 */ /* 0x000fce00078e0217 */
[----:B------:R-:W-:Y:S05]  /*2d400*/  WARPSYNC.COLLECTIVE R15, `(.L_x_5435) ;  /* 0x000000000f087348 */ /* 0x000fea0003c00000 */
[----:B------:R0:W1:Y:S02]  /*2d410*/  SHFL.IDX P6, R14, R13, R12, R11 ;  /* 0x0000000c0d0e7389 */ /* 0x00006400000c000b */
[----:B01----:R-:W-:Y:S01]  /*2d420*/  ENDCOLLECTIVE ;  /* 0x000000000000791b */ /* 0x003fe20003800000 */
.L_x_5435:
[----:B------:R-:W-:Y:S02]  /*2d430*/  ULDC UR4, c[0x0][0x2f4] ;  /* 0x0000bd0000047ab9 */ /* 0x000fe40000000800 */
        /* <DEDUP_REMOVED lines=12> */
.L_x_5436:
        /* <DEDUP_REMOVED lines=13> */
.L_x_5437:
[----:B------:R-:W-:Y:S02]  /*2d5d0*/  IMAD.MOV.U32 R13, RZ, RZ, R24 ;  /* 0x000000ffff0d7224 */ /* 0x000fe400078e0018 */
[----:B------:R-:W-:Y:S01]  /*2d5e0*/  IMAD.MOV.U32 R12, RZ, RZ, 0x2 ;  /* 0x00000002ff0c7424 */ /* 0x000fe200078e00ff */
[----:B------:R-:W-:-:S13]  /*2d5f0*/  IADD3 R2, P4, R14, R5, RZ ;  /* 0x000000050e027210 */ /* 0x000fda0007f9e0ff */
[----:B------:R-:W-:Y:S05]  /*2d600*/  WARPSYNC.COLLECTIVE R15, `(.L_x_5438) ;  /* 0x000000000f087348 */ /* 0x000fea0003c00000 */
[----:B------:R0:W1:Y:S02]  /*2d610*/  SHFL.IDX P6, R14, R13, R12, R11 ;  /* 0x0000000c0d0e7389 */ /* 0x00006400000c000b */
[----:B01----:R-:W-:Y:S01]  /*2d620*/  ENDCOLLECTIVE ;  /* 0x000000000000791b */ /* 0x003fe20003800000 */
.L_x_5438:
        /* <DEDUP_REMOVED lines=15> */
.L_x_5439:
[----:B------:R-:W-:Y:S02]  /*2d720*/  IMAD.MOV.U32 R13, RZ, RZ, R24 ;  /* 0x000000ffff0d7224 */ /* 0x000fe400078e0018 */
[----:B------:R-:W-:Y:S01]  /*2d730*/  IMAD.MOV.U32 R12, RZ, RZ, 0x3 ;  /* 0x00000003ff0c7424 */ /* 0x000fe200078e00ff */
[----:B------:R-:W-:-:S13]  /*2d740*/  IADD3 R2, P4, R14, R5, RZ ;  /* 0x000000050e027210 */ /* 0x000fda0007f9e0ff */
[----:B------:R-:W-:Y:S05]  /*2d750*/  WARPSYNC.COLLECTIVE R15, `(.L_x_5440) ;  /* 0x000000000f087348 */ /* 0x000fea0003c00000 */
[----:B------:R0:W1:Y:S02]  /*2d760*/  SHFL.IDX P6, R14, R13, R12, R11 ;  /* 0x0000000c0d0e7389 */ /* 0x00006400000c000b */
[----:B01----:R-:W-:Y:S01]  /*2d770*/  ENDCOLLECTIVE ;  /* 0x000000000000791b */ /* 0x003fe20003800000 */
.L_x_5440:
        /* <DEDUP_REMOVED lines=15> */
.L_x_5441:
[----:B------:R-:W-:Y:S02]  /*2d870*/  IMAD.MOV.U32 R13, RZ, RZ, R24 ;  /* 0x000000ffff0d7224 */ /* 0x000fe400078e0018 */
[----:B------:R-:W-:Y:S01]  /*2d880*/  IMAD.MOV.U32 R12, RZ, RZ, 0x4 ;  /* 0x00000004ff0c7424 */ /* 0x000fe200078e00ff */
[----:B------:R-:W-:-:S13]  /*2d890*/  IADD3 R2, P4, R14, R5, RZ ;  /* 0x000000050e027210 */ /* 0x000fda0007f9e0ff */
[----:B------:R-:W-:Y:S05]  /*2d8a0*/  WARPSYNC.COLLECTIVE R15, `(.L_x_5442) ;  /* 0x000000000f087348 */ /* 0x000fea0003c00000 */
[----:B------:R0:W1:Y:S02]  /*2d8b0*/  SHFL.IDX P6, R14, R13, R12, R11 ;  /* 0x0000000c0d0e7389 */ /* 0x00006400000c000b */
[----:B01----:R-:W-:Y:S01]  /*2d8c0*/  ENDCOLLECTIVE ;  /* 0x000000000000791b */ /* 0x003fe20003800000 */
.L_x_5442:
        /* <DEDUP_REMOVED lines=15> */
.L_x_5443:
[----:B------:R-:W-:Y:S02]  /*2d9c0*/  IMAD.MOV.U32 R13, RZ, RZ, R24 ;  /* 0x000000ffff0d7224 */ /* 0x000fe400078e0018 */
[----:B------:R-:W-:Y:S01]  /*2d9d0*/  IMAD.MOV.U32 R12, RZ, RZ, 0x5 ;  /* 0x00000005ff0c7424 */ /* 0x000fe200078e00ff */
[----:B------:R-:W-:-:S13]  /*2d9e0*/  IADD3 R2, P4, R14, R5, RZ ;  /* 0x000000050e027210 */ /* 0x000fda0007f9e0ff */
[----:B------:R-:W-:Y:S05]  /*2d9f0*/  WARPSYNC.COLLECTIVE R15, `(.L_x_5444) ;  /* 0x000000000f087348 */ /* 0x000fea0003c00000 */
[----:B------:R0:W1:Y:S02]  /*2da00*/  SHFL.IDX P6, R14, R13, R12, R11 ;  /* 0x0000000c0d0e7389 */ /* 0x00006400000c000b */
[----:B01----:R-:W-:Y:S01]  /*2da10*/  ENDCOLLECTIVE ;  /* 0x000000000000791b */ /* 0x003fe20003800000 */
.L_x_5444:
        /* <DEDUP_REMOVED lines=14> */
.L_x_5445:
[----:B------:R-:W-:Y:S05]  /*2db00*/  BRA `(.L_x_5446) ;  /* 0xffffffa800c47947 */ /* 0x000fea000383ffff */
.L_x_5279:
[----:B------:R-:W-:Y:S01]  /*2db10*/  BSSY B0, `(.L_x_5447) ;  /* 0x0000008000007945 */ /* 0x000fe20003800000 */
[----:B------:R-:W-:Y:S01]  /*2db20*/  IMAD.MOV.U32 R13, RZ, RZ, R16 ;  /* 0x000000ffff0d7224 */ /* 0x000fe200078e0010 */
[----:B------:R-:W-:Y:S01]  /*2db30*/  MOV R15, 0xffffffff ;  /* 0xffffffff000f7802 */ /* 0x000fe20000000f00 */
[----:B------:R-:W-:Y:S02]  /*2db40*/  IMAD.MOV.U32 R12, RZ, RZ, RZ ;  /* 0x000000ffff0c7224 */ /* 0x000fe400078e00ff */
[----:B------:R-:W-:-:S07]  /*2db50*/  IMAD.MOV.U32 R11, RZ, RZ, 0x1f ;  /* 0x0000001fff0b7424 */ /* 0x000fce00078e00ff */
[----:B01----:R-:W-:Y:S05]  /*2db60*/  WARPSYNC.COLLECTIVE R15, `(.L_x_5448) ;  /* 0x000000000f087348 */ /* 0x003fea0003c00000 */
[----:B------:R2:W3:Y:S02]  /*2db70*/  SHFL.IDX P6, R14, R13, R12, R11 ;  /* 0x0000000c0d0e7389 */ /* 0x0004e400000c000b */
[----:B0123--:R-:W-:Y:S01]  /*2db80*/  ENDCOLLECTIVE ;  /* 0x000000000000791b */ /* 0x00ffe20003800000 */
.L_x_5448:
[----:B------:R-:W-:Y:S05]  /*2db90*/  BSYNC B0 ;  /* 0x0000000000007941 */ /* 0x000fea0003800000 */
.L_x_5447:
        /* <DEDUP_REMOVED lines=9> */
.L_x_5449:
        /* <DEDUP_REMOVED lines=13> */
[----:B------:R-:W-:-:S04]  /*2dd00*/  ISETP.NE.AND P1, PT, R8, RZ, PT ;  /* 0x000000ff0800720c */ /* 0x000fc80003f25270 */
[----:B------:R-:W-:-:S09]  /*2dd10*/  MOV R13, R5 ;  /* 0x00000005000d7202 */ /* 0x000fd20000000f00 */
[----:B------:R-:W-:Y:S05]  /*2dd20*/  WARPSYNC.COLLECTIVE R15, `(.L_x_5450) ;  /* 0x000000000f087348 */ /* 0x000fea0003c00000 */
[----:B------:R0:W1:Y:S02]  /*2dd30*/  SHFL.UP P6, R14, R13, R12, R11 ;  /* 0x0400000c0d0e7389 */ /* 0x00006400000c000b */
[----:B01----:R-:W-:Y:S01]  /*2dd40*/  ENDCOLLECTIVE ;  /* 0x000000000000791b */ /* 0x003fe20003800000 */
.L_x_5450:
[----:B------:R-:W-:Y:S01]  /*2dd50*/  IMAD.MOV.U32 R12, RZ, RZ, 0x2 ;  /* 0x00000002ff0c7424 */ /* 0x000fe200078e00ff */
[----:B------:R-:W-:-:S05]  /*2dd60*/  SEL R6, R14, RZ, P1 ;  /* 0x000000ff0e067207 */ /* 0x000fca0000800000 */
[----:B------:R-:W-:-:S04]  /*2dd70*/  IMAD.IADD R6, R5, 0x1, R6 ;  /* 0x0000000105067824 */ /* 0x000fc800078e0206 */
[----:B------:R-:W-:-:S07]  /*2dd80*/  IMAD.MOV.U32 R13, RZ, RZ, R6 ;  /* 0x000000ffff0d7224 */ /* 0x000fce00078e0006 */
[----:B------:R-:W-:Y:S05]  /*2dd90*/  WARPSYNC.COLLECTIVE R15, `(.L_x_5451) ;  /* 0x000000000f087348 */ /* 0x000fea0003c00000 */
[----:B------:R0:W1:Y:S02]  /*2dda0*/  SHFL.UP P6, R14, R13, R12, R11 ;  /* 0x0400000c0d0e7389 */ /* 0x00006400000c000b */
[----:B01----:R-:W-:Y:S01]  /*2ddb0*/  ENDCOLLECTIVE ;  /* 0x000000000000791b */ /* 0x003fe20003800000 */
.L_x_5451:
[----:B------:R-:W-:Y:S01]  /*2ddc0*/  IMAD.MOV.U32 R12, RZ, RZ, 0x4 ;  /* 0x00000004ff0c7424 */ /* 0x000fe200078e00ff */
[----:B------:R-:W-:-:S04]  /*2ddd0*/  SEL R7, R14, RZ, P2 ;  /* 0x000000ff0e077207 */ /* 0x000fc80001000000 */
[----:B------:R-:W-:-:S05]  /*2dde0*/  IADD3 R7, R6, R7, RZ ;  /* 0x0000000706077210 */ /* 0x000fca0007ffe0ff */
[----:B------:R-:W-:-:S07]  /*2ddf0*/  IMAD.MOV.U32 R13, RZ, RZ, R7 ;  /* 0x000000ffff0d7224 */ /* 0x000fce00078e0007 */
[----:B------:R-:W-:Y:S05]  /*2de00*/  WARPSYNC.COLLECTIVE R15, `(.L_x_5452) ;  /* 0x000000000f087348 */ /* 0x000fea0003c00000 */
[----:B------:R0:W1:Y:S02]  /*2de10*/  SHFL.UP P6, R14, R13, R12, R11 ;  /* 0x0400000c0d0e7389 */ /* 0x00006400000c000b */
[----:B01----:R-:W-:Y:S01]  /*2de20*/  ENDCOLLECTIVE ;  /* 0x000000000000791b */ /* 0x003fe20003800000 */
.L_x_5452:
[----:B------:R-:W-:Y:S02]  /*2de30*/  MOV R12, 0x8 ;  /* 0x00000008000c7802 */ /* 0x000fe40000000f00 */
[----:B------:R-:W-:-:S05]  /*2de40*/  SEL R2, R14, RZ, P3 ;  /* 0x000000ff0e027207 */ /* 0x000fca0001800000 */
[----:B------:R-:W-:-:S04]  /*2de50*/  IMAD.IADD R2, R7, 0x1, R2 ;  /* 0x0000000107027824 */ /* 0x000fc800078e0202 */
[----:B------:R-:W-:-:S07]  /*2de60*/  IMAD.MOV.U32 R13, RZ, RZ, R2 ;  /* 0x000000ffff0d7224 */ /* 0x000fce00078e0002 */
[----:B------:R-:W-:Y:S05]  /*2de70*/  WARPSYNC.COLLECTIVE R15, `(.L_x_5453) ;  /* 0x000000000f087348 */ /* 0x000fea0003c00000 */
[----:B------:R0:W1:Y:S02]  /*2de80*/  SHFL.UP P6, R14, R13, R12, R11 ;  /* 0x0400000c0d0e7389 */ /* 0x00006400000c000b */
[----:B01----:R-:W-:Y:S01]  /*2de90*/  ENDCOLLECTIVE ;  /* 0x000000000000791b */ /* 0x003fe20003800000 */
.L_x_5453:
[----:B------:R-:W-:Y:S01]  /*2dea0*/  IMAD.MOV.U32 R12, RZ, RZ, 0x10 ;  /* 0x00000010ff0c7424 */ /* 0x000fe200078e00ff */
[----:B------:R-:W-:-:S05]  /*2deb0*/  SEL R3, R14, RZ, P4 ;  /* 0x000000ff0e037207 */ /* 0x000fca0002000000 */
[----:B------:R-:W-:-:S04]  /*2dec0*/  IMAD.IADD R3, R2, 0x1, R3 ;  /* 0x0000000102037824 */ /* 0x000fc800078e0203 */
[----:B------:R-:W-:-:S07]  /*2ded0*/  IMAD.MOV.U32 R13, RZ, RZ, R3 ;  /* 0x000000ffff0d7224 */ /* 0x000fce00078e0003 */
[----:B------:R-:W-:Y:S05]  /*2dee0*/  WARPSYNC.COLLECTIVE R15, `(.L_x_5454) ;  /* 0x000000000f087348 */ /* 0x000fea0003c00000 */
[----:B------:R0:W1:Y:S02]  /*2def0*/  SHFL.UP P6, R14, R13, R12, R11 ;  /* 0x0400000c0d0e7389 */ /* 0x00006400000c000b */
[----:B01----:R-:W-:Y:S01]  /*2df00*/  ENDCOLLECTIVE ;  /* 0x000000000000791b */ /* 0x003fe20003800000 */
.L_x_5454:
        /* <DEDUP_REMOVED lines=8> */
.L_x_5455:
[----:B------:R-:W-:Y:S05]  /*2df90*/  BRA `(.L_x_5456) ;  /* 0xffffffa800d47947 */ /* 0x000fea000383ffff */
.L_x_5284:
        /* <DEDUP_REMOVED lines=8> */
.L_x_5458:
[----:B------:R-:W-:Y:S05]  /*2e020*/  BSYNC B0 ;  /* 0x0000000000007941 */ /* 0x000fea0003800000 */
.L_x_5457:
        /* <DEDUP_REMOVED lines=8> */
.L_x_5459:
[----:B------:R-:W-:Y:S01]  /*2e0b0*/  IMAD.MOV.U32 R12, RZ, RZ, 0x4 ;  /* 0x00000004ff0c7424 */ /* 0x000fe200078e00ff */
[----:B------:R-:W-:-:S05]  /*2e0c0*/  SEL R2, R14, RZ, P2 ;  /* 0x000000ff0e027207 */ /* 0x000fca0001000000 */
[----:B------:R-:W-:-:S04]  /*2e0d0*/  IMAD.IADD R2, R13, 0x1, R2 ;  /* 0x000000010d027824 */ /* 0x000fc800078e0202 */
[----:B------:R-:W-:-:S07]  /*2e0e0*/  IMAD.MOV.U32 R13, RZ, RZ, R2 ;  /* 0x000000ffff0d7224 */ /* 0x000fce00078e0002 */
[----:B------:R-:W-:Y:S05]  /*2e0f0*/  WARPSYNC.COLLECTIVE R15, `(.L_x_5460) ;  /* 0x000000000f087348 */ /* 0x000fea0003c00000 */
[----:B------:R0:W1:Y:S02]  /*2e100*/  SHFL.UP P6, R14, R13, R12, R11 ;  /* 0x0400000c0d0e7389 */ /* 0x00006400000c000b */
[----:B01----:R-:W-:Y:S01]  /*2e110*/  ENDCOLLECTIVE ;  /* 0x000000000000791b */ /* 0x003fe20003800000 */
.L_x_5460:
[----:B------:R-:W-:Y:S01]  /*2e120*/  IMAD.MOV.U32 R12, RZ, RZ, 0x8 ;  /* 0x00000008ff0c7424 */ /* 0x000fe200078e00ff */
[----:B------:R-:W-:-:S05]  /*2e130*/  SEL R3, R14, RZ, P3 ;  /* 0x000000ff0e037207 */ /* 0x000fca0001800000 */
[----:B------:R-:W-:-:S05]  /*2e140*/  IMAD.IADD R3, R2, 0x1, R3 ;  /* 0x0000000102037824 */ /* 0x000fca00078e0203 */
[----:B------:R-:W-:-:S07]  /*2e150*/  MOV R13, R3 ;  /* 0x00000003000d7202 */ /* 0x000fce0000000f00 */
[----:B------:R-:W-:Y:S05]  /*2e160*/  WARPSYNC.COLLECTIVE R15, `(.L_x_5461) ;  /* 0x000000000f087348 */ /* 0x000fea0003c00000 */
[----:B------:R0:W1:Y:S02]  /*2e170*/  SHFL.UP P6, R14, R13, R12, R11 ;  /* 0x0400000c0d0e7389 */ /* 0x00006400000c000b */
[----:B01----:R-:W-:Y:S01]  /*2e180*/  ENDCOLLECTIVE ;  /* 0x000000000000791b */ /* 0x003fe20003800000 */
.L_x_5461:
[----:B------:R-:W-:Y:S01]  /*2e190*/  IMAD.MOV.U32 R12, RZ, RZ, 0x10 ;  /* 0x00000010ff0c7424 */ /* 0x000fe200078e00ff */
[----:B------:R-:W-:-:S05]  /*2e1a0*/  SEL R4, R14, RZ, P4 ;  /* 0x000000ff0e047207 */ /* 0x000fca0002000000 */
[----:B------:R-:W-:-:S04]  /*2e1b0*/  IMAD.IADD R4, R3, 0x1, R4 ;  /* 0x0000000103047824 */ /* 0x000fc800078e0204 */
[----:B------:R-:W-:-:S07]  /*2e1c0*/  IMAD.MOV.U32 R13, RZ, RZ, R4 ;  /* 0x000000ffff0d7224 */ /* 0x000fce00078e0004 */
[----:B------:R-:W-:Y:S05]  /*2e1d0*/  WARPSYNC.COLLECTIVE R15, `(.L_x_5462) ;  /* 0x000000000f087348 */ /* 0x000fea0003c00000 */
[----:B------:R0:W1:Y:S02]  /*2e1e0*/  SHFL.UP P6, R14, R13, R12, R11 ;  /* 0x0400000c0d0e7389 */ /* 0x00006400000c000b */
[----:B01----:R-:W-:Y:S01]  /*2e1f0*/  ENDCOLLECTIVE ;  /* 0x000000000000791b */ /* 0x003fe20003800000 */
.L_x_5462:
        /* <DEDUP_REMOVED lines=8> */
.L_x_5463:
[----:B------:R-:W-:Y:S05]  /*2e280*/  BRA `(.L_x_5464) ;  /* 0xffffffa800b47947 */ /* 0x000fea000383ffff */
.L_x_5286:
[----:B------:R-:W-:Y:S01]  /*2e290*/  BSSY B0, `(.L_x_5465) ;  /* 0x0000006000007945 */ /* 0x000fe20003800000 */
[----:B------:R-:W-:Y:S01]  /*2e2a0*/  PLOP3.LUT P6, PT, P6, PT, PT, 0x8, 0x0 ;  /* 0x000000000000781c */ /* 0x000fe200037ce170 */
[----:B------:R-:W-:-:S12]  /*2e2b0*/  IMAD.MOV.U32 R15, RZ, RZ, -0x1 ;  /* 0xffffffffff0f7424 */ /* 0x000fd800078e00ff */
[----:B01----:R-:W-:Y:S05]  /*2e2c0*/  WARPSYNC.COLLECTIVE R15, `(.L_x_5466) ;  /* 0x000000000f087348 */ /* 0x003fea0003c00000 */
[----:B------:R-:W-:Y:S01]  /*2e2d0*/  VOTE.ANY R14, PT, P6 ;  /* 0x00000000000e7806 */ /* 0x000fe200030e0100 */
[----:B01----:R-:W-:Y:S06]  /*2e2e0*/  ENDCOLLECTIVE ;  /* 0x000000000000791b */ /* 0x003fec0003800000 */
.L_x_5466:
[----:B------:R-:W-:Y:S05]  /*2e2f0*/  BSYNC B0 ;  /* 0x0000000000007941 */ /* 0x000fea0003800000 */
.L_x_5465:
[----:B------:R-:W-:Y:S01]  /*2e300*/  MOV R3, R14 ;  /* 0x0000000e00037202 */ /* 0x000fe20000000f00 */
[----:B------:R-:W-:Y:S02]  /*2e310*/  IMAD.MOV.U32 R13, RZ, RZ, R5 ;  /* 0x000000ffff0d7224 */ /* 0x000fe400078e0005 */
[----:B------:R-:W-:Y:S01]  /*2e320*/  IMAD.MOV.U32 R11, RZ, RZ, 0x1f ;  /* 0x0000001fff0b7424 */ /* 0x000fe200078e00ff */
[----:B------:R-:W0:Y:S01]  /*2e330*/  POPC R4, R3 ;  /* 0x0000000300047309 */ /* 0x000e220000000000 */
[----:B------:R-:W-:Y:S02]  /*2e340*/  IMAD.MOV.U32 R15, RZ, RZ, -0x1 ;  /* 0xffffffffff0f7424 */ /* 0x000fe400078e00ff */
[----:B0-----:R-:W-:-:S07]  /*2e350*/  IMAD.MOV.U32 R12, RZ, RZ, R4 ;  /* 0x000000ffff0c7224 */ /* 0x001fce00078e0004 */
[----:B------:R-:W-:Y:S05]  /*2e360*/  WARPSYNC.COLLECTIVE R15, `(.L_x_5467) ;  /* 0x000000000f087348 */ /* 0x000fea0003c00000 */
[----:B------:R0:W1:Y:S02]  /*2e370*/  SHFL.IDX P6, R14, R13, R12, R11 ;  /* 0x0000000c0d0e7389 */ /* 0x00006400000c000b */
[----:B01----:R-:W-:Y:S01]  /*2e380*/  ENDCOLLECTIVE ;  /* 0x000000000000791b */ /* 0x003fe20003800000 */
.L_x_5467:
[----:B------:R-:W-:Y:S01]  /*2e390*/  MOV R5, R14 ;  /* 0x0000000e00057202 */ /* 0x000fe20000000f00 */
[----:B------:R-:W-:Y:S06]  /*2e3a0*/  BRA `(.L_x_5468) ;  /* 0xffffffa800a47947 */ /* 0x000fec000383ffff */
.L_x_5288:
[----:B------:R-:W-:Y:S01]  /*2e3b0*/  BSSY B0, `(.L_x_5469) ;  /* 0x0000007000007945 */ /* 0x000fe20003800000 */
[----:B------:R-:W-:Y:S02]  /*2e3c0*/  IMAD.MOV.U32 R13, RZ, RZ, R2 ;  /* 0x000000ffff0d7224 */ /* 0x000fe400078e0002 */
[----:B------:R-:W-:Y:S02]  /*2e3d0*/  IMAD.MOV.U32 R11, RZ, RZ, 0x1f ;  /* 0x0000001fff0b7424 */ /* 0x000fe400078e00ff */
[----:B------:R-:W-:-:S07]  /*2e3e0*/  IMAD.MOV.U32 R15, RZ, RZ, -0x1 ;  /* 0xffffffffff0f7424 */ /* 0x000fce00078e00ff */
[----:B0123--:R-:W-:Y:S05]  /*2e3f0*/  WARPSYNC.COLLECTIVE R15, `(.L_x_5470) ;  /* 0x000000000f087348 */ /* 0x00ffea0003c00000 */
[----:B------:R4:W0:Y:S02]  /*2e400*/  SHFL.IDX P6, R14, R13, R12, R11 ;  /* 0x0000000c0d0e7389 */ /* 0x00082400000c000b */
[----:B01234-:R-:W-:Y:S01]  /*2e410*/  ENDCOLLECTIVE ;  /* 0x000000000000791b */ /* 0x01ffe20003800000 */
.L_x_5470:
[----:B------:R-:W-:Y:S05]  /*2e420*/  BSYNC B0 ;  /* 0x0000000000007941 */ /* 0x000fea0003800000 */
.L_x_5469:
[----:B------:R-:W-:Y:S05]  /*2e430*/  BRA `(.L_x_5287) ;  /* 0xffffffa8009c7947 */ /* 0x000fea000383ffff */
.L_x_5292:
[----:B0-----:R0:W2:Y:S02]  /*2e440*/  SYNCS.PHASECHK.TRANS64.TRYWAIT P0, [R5+URZ+0x30820], R0 ;  /* 0x03082000050075a7 */ /* 0x0010a4000800017f */
[----:B--2---:R-:W-:Y:S05]  /*2e450*/  @!P0 NANOSLEEP.SYNCS 0x989680 ;  /* 0x009896800000895d */ /* 0x004fea0003900000 */
[----:B------:R-:W2:Y:S02]  /*2e460*/  @!P0 SYNCS.PHASECHK.TRANS64 P0, [R5+URZ+0x30820], R0 ;  /* 0x03082000050085a7 */ /* 0x000ea4000800007f */
[----:B--2---:R-:W-:Y:S05]  /*2e470*/  @!P0 BRA `(.L_x_5292) ;  /* 0xfffffffc00f08947 */ /* 0x004fea000383ffff */
[----:B------:R-:W-:Y:S05]  /*2e480*/  BRA `(.L_x_5471) ;  /* 0xffffffb000147947 */ /* 0x000fea000383ffff */
.L_x_5293:
[----:B------:R-:W2:Y:S01]  /*2e490*/  S2R R2, SR_TID.X ;  /* 0x0000000000027919 */ /* 0x000ea20000002100 */
[----:B------:R-:W-:Y:S01]  /*2e4a0*/  BSSY B0, `(.L_x_5472) ;  /* 0x000000a000007945 */ /* 0x000fe20003800000 */
[----:B------:R-:W-:Y:S01]  /*2e4b0*/  MOV R12, RZ ;  /* 0x000000ff000c7202 */ /* 0x000fe20000000f00 */
        /* <DEDUP_REMOVED lines=8> */
.L_x_5473:
[----:B------:R-:W-:Y:S05]  /*2e540*/  BSYNC B0 ;  /* 0x0000000000007941 */ /* 0x000fea0003800000 */
.L_x_5472:
[----:B------:R-:W-:Y:S05]  /*2e550*/  BRA `(.L_x_5474) ;  /* 0xffffffac00fc7947 */ /* 0x000fea000383ffff */
.L_x_5294:
[----:B------:R-:W-:Y:S01]  /*2e560*/  BSSY B0, `(.L_x_5475) ;  /* 0x0000006000007945 */ /* 0x000fe20003800000 */
[----:B------:R-:W-:-:S07]  /*2e570*/  IMAD.MOV.U32 R15, RZ, RZ, -0x1 ;  /* 0xffffffffff0f7424 */ /* 0x000fce00078e00ff */
[----:B01-3--:R-:W-:Y:S05]  /*2e580*/  WARPSYNC.COLLECTIVE R15, `(.L_x_5476) ;  /* 0x000000000f0c7348 */ /* 0x00bfea0003c00000 */
[----:B------:R-:W-:Y:S02]  /*2e590*/  ELECT P6, UR62, PT ;  /* 0x00000000003e782f */ /* 0x000fe400038c0000 */
[----:B------:R-:W-:Y:S01]  /*2e5a0*/  MOV R14, UR62 ;  /* 0x0000003e000e7c02 */ /* 0x000fe20008000f00 */
[----:B01-3--:R-:W-:Y:S10]  /*2e5b0*/  ENDCOLLECTIVE ;  /* 0x000000000000791b */ /* 0x00bff40003800000 */
.L_x_5476:
[----:B------:R-:W-:Y:S05]  /*2e5c0*/  BSYNC B0 ;  /* 0x0000000000007941 */ /* 0x000fea0003800000 */
.L_x_5475:
[----:B------:R-:W-:Y:S05]  /*2e5d0*/  BRA `(.L_x_5477) ;  /* 0xffffffac00f07947 */ /* 0x000fea000383ffff */
.L_x_5296:
[----:B0-----:R0:W2:Y:S02]  /*2e5e0*/  SYNCS.PHASECHK.TRANS64.TRYWAIT P1, [R3+URZ+0x30840], R2 ;  /* 0x03084002030075a7 */ /* 0x0010a4000802017f */
[----:B--2---:R-:W-:Y:S05]  /*2e5f0*/  @!P1 NANOSLEEP.SYNCS 0x989680 ;  /* 0x009896800000995d */ /* 0x004fea0003900000 */
[----:B------:R-:W2:Y:S02]  /*2e600*/  @!P1 SYNCS.PHASECHK.TRANS64 P1, [R3+URZ+0x30840], R2 ;  /* 0x03084002030095a7 */ /* 0x000ea4000802007f */
[----:B--2---:R-:W-:Y:S05]  /*2e610*/  @!P1 BRA `(.L_x_5296) ;  /* 0xfffffffc00f09947 */ /* 0x004fea000383ffff */
[----:B------:R-:W-:Y:S05]  /*2e620*/  BRA `(.L_x_5478) ;  /* 0xffffffb000187947 */ /* 0x000fea000383ffff */
.L_x_5298:
[----:B--2---:R2:W4:Y:S02]  /*2e630*/  SYNCS.PHASECHK.TRANS64.TRYWAIT P1, [R5+URZ+0x30840], R0 ;  /* 0x03084000050075a7 */ /* 0x004524000802017f */
[----:B----4-:R-:W-:Y:S05]  /*2e640*/  @!P1 NANOSLEEP.SYNCS 0x989680 ;  /* 0x009896800000995d */ /* 0x010fea0003900000 */
[----:B------:R-:W4:Y:S02]  /*2e650*/  @!P1 SYNCS.PHASECHK.TRANS64 P1, [R5+URZ+0x30840], R0 ;  /* 0x03084000050095a7 */ /* 0x000f24000802007f */
[----:B----4-:R-:W-:Y:S05]  /*2e660*/  @!P1 BRA `(.L_x_5298) ;  /* 0xfffffffc00f09947 */ /* 0x010fea000383ffff */
[----:B------:R-:W-:Y:S05]  /*2e670*/  BRA `(.L_x_5479) ;  /* 0xffffffb000247947 */ /* 0x000fea000383ffff */
.L_x_5300:
[----:B----4-:R4:W0:Y:S02]  /*2e680*/  SYNCS.PHASECHK.TRANS64.TRYWAIT P1, [R3+URZ+0x30860], R2 ;  /* 0x03086002030075a7 */ /* 0x010824000802017f */
[----:B0-----:R-:W-:Y:S05]  /*2e690*/  @!P1 NANOSLEEP.SYNCS 0x989680 ;  /* 0x009896800000995d */ /* 0x001fea0003900000 */
[----:B------:R-:W0:Y:S02]  /*2e6a0*/  @!P1 SYNCS.PHASECHK.TRANS64 P1, [R3+URZ+0x30860], R2 ;  /* 0x03086002030095a7 */ /* 0x000e24000802007f */
[----:B0-----:R-:W-:Y:S05]  /*2e6b0*/  @!P1 BRA `(.L_x_5300) ;  /* 0xfffffffc00f09947 */ /* 0x001fea000383ffff */
[----:B------:R-:W-:Y:S05]  /*2e6c0*/  BRA `(.L_x_5480) ;  /* 0xffffffb000207947 */ /* 0x000fea000383ffff */
.L_x_5481:
        /* <DEDUP_REMOVED lines=11> */
.L_x_15850:


//--------------------- .text._ZN7cutlass13device_kernelIN5flash11enable_sm90INS1_16FlashAttnFwdSm90INS1_25CollectiveMainloopFwdSm90ILi2EN4cute5tupleIJNS5_1CILi1EEES8_S8_EEENS6_IJNS7_ILi128EEENS7_ILi96EEENS7_ILi192EEEEEELi192ENS_6half_tEfNS_4arch4Sm90ELb1ELb0ELb0ELb0ELb1ELb0ELb0ELb1ELb1ELb1ELb0ELb0EEENS1_21CollectiveEpilogueFwdINS6_IJSA_SC_SB_EEES9_SE_SG_Li256ELb0ELb1ELb0ELb0EEENS1_30DynamicPersistentTileSchedulerILi256ELi128ELb0ELb1ELb1EEEEEEEEEvNT_6ParamsE --------------------------
	.section	.text._ZN7cutlass13device_kernelIN5flash11enable_sm90INS1_16FlashAttnFwdSm90INS1_25CollectiveMainloopFwdSm90ILi2EN4cute5tupleIJNS5_1CILi1EEES8_S8_EEENS6_IJNS7_ILi128EEENS7_ILi96EEENS7_ILi192EEEEEELi192ENS_6half_tEfNS_4arch4Sm90ELb1ELb0ELb0ELb0ELb1ELb0ELb0ELb1ELb1ELb1ELb0ELb0EEENS1_21CollectiveEpilogueFwdINS6_IJSA_SC_SB_EEES9_SE_SG_Li256ELb0ELb1ELb0ELb0EEENS1_30DynamicPersistentTileSchedulerILi256ELi128ELb0ELb1ELb1EEEEEEEEEvNT_6ParamsE,"ax",@progbits
	.align	128
.text._ZN7cutlass13device_kernelIN5flash11enable_sm90INS1_16FlashAttnFwdSm90INS1_25CollectiveMainloopFwdSm90ILi2EN4cute5tupleIJNS5_1CILi1EEES8_S8_EEENS6_IJNS7_ILi128EEENS7_ILi96EEENS7_ILi192EEEEEELi192ENS_6half_tEfNS_4arch4Sm90ELb1ELb0ELb0ELb0ELb1ELb0ELb0ELb1ELb1ELb1ELb0ELb0EEENS1_21CollectiveEpilogueFwdINS6_IJSA_SC_SB_EEES9_SE_SG_Li256ELb0ELb1ELb0ELb0EEENS1_30DynamicPersistentTileSchedulerILi256ELi128ELb0ELb1ELb1EEEEEEEEEvNT_6ParamsE:
        .type           _ZN7cutlass13device_kernelIN5flash11enable_sm90INS1_16FlashAttnFwdSm90INS1_25CollectiveMainloopFwdSm90ILi2EN4cute5tupleIJNS5_1CILi1EEES8_S8_EEENS6_IJNS7_ILi128EEENS7_ILi96EEENS7_ILi192EEEEEELi192ENS_6half_tEfNS_4arch4Sm90ELb1ELb0ELb0ELb0ELb1ELb0ELb0ELb1ELb1ELb1ELb0ELb0EEENS1_21CollectiveEpilogueFwdINS6_IJSA_SC_SB_EEES9_SE_SG_Li256ELb0ELb1ELb0ELb0EEENS1_30DynamicPersistentTileSchedulerILi256ELi128ELb0ELb1ELb1EEEEEEEEEvNT_6ParamsE,@function
        .size           _ZN7cutlass13device_kernelIN5flash11enable_sm90INS1_16FlashAttnFwdSm90INS1_25CollectiveMainloopFwdSm90ILi2EN4cute5tupleIJNS5_1CILi1EEES8_S8_EEENS6_IJNS7_ILi128EEENS7_ILi96EEENS7_ILi192EEEEEELi192ENS_6half_tEfNS_4arch4Sm90ELb1ELb0ELb0ELb0ELb1ELb0ELb0ELb1ELb1ELb1ELb0ELb0EEENS1_21CollectiveEpilogueFwdINS6_IJSA_SC_SB_EEES9_SE_SG_Li256ELb0ELb1ELb0ELb0EEENS1_30DynamicPersistentTileSchedulerILi256ELi128ELb0ELb1ELb1EEEEEEEEEvNT_6ParamsE,(.L_x_15851 - _ZN7cutlass13device_kernelIN5flash11enable_sm90INS1_16FlashAttnFwdSm90INS1_25CollectiveMainloopFwdSm90ILi2EN4cute5tupleIJNS5_1CILi1EEES8_S8_EEENS6_IJNS7_ILi128EEENS7_ILi96EEENS7_ILi192EEEEEELi192ENS_6half_tEfNS_4arch4Sm90ELb1ELb0ELb0ELb0ELb1ELb0ELb0ELb1ELb1ELb1ELb0ELb0EEENS1_21CollectiveEpilogueFwdINS6_IJSA_SC_SB_EEES9_SE_SG_Li256ELb0ELb1ELb0ELb0EEENS1_30DynamicPersistentTileSchedulerILi256ELi128ELb0ELb1ELb1EEEEEEEEEvNT_6ParamsE)
        .other          _ZN7cutlass13device_kernelIN5flash11enable_sm90INS1_16FlashAttnFwdSm90INS1_25CollectiveMainloopFwdSm90ILi2EN4cute5tupleIJNS5_1CILi1EEES8_S8_EEENS6_IJNS7_ILi128EEENS7_ILi96EEENS7_ILi192EEEEEELi192ENS_6half_tEfNS_4arch4Sm90ELb1ELb0ELb0ELb0ELb1ELb0ELb0ELb1ELb1ELb1ELb0ELb0EEENS1_21CollectiveEpilogueFwdINS6_IJSA_SC_SB_EEES9_SE_SG_Li256ELb0ELb1ELb0ELb0EEENS1_30DynamicPersistentTileSchedulerILi256ELi128ELb0ELb1ELb1EEEEEEEEEvNT_6ParamsE,@"STO_CUDA_ENTRY STV_DEFAULT"
_ZN7cutlass13device_kernelIN5flash11enable_sm90INS1_16FlashAttnFwdSm90INS1_25CollectiveMainloopFwdSm90ILi2EN4cute5tupleIJNS5_1CILi1EEES8_S8_EEENS6_IJNS7_ILi128EEENS7_ILi96EEENS7_ILi192EEEEEELi192ENS_6half_tEfNS_4arch4Sm90ELb1ELb0ELb0ELb0ELb1ELb0ELb0ELb1ELb1ELb1ELb0ELb0EEENS1_21CollectiveEpilogueFwdINS6_IJSA_SC_SB_EEES9_SE_SG_Li256ELb0ELb1ELb0ELb0EEENS1_30DynamicPersistentTileSchedulerILi256ELi128ELb0ELb1ELb1EEEEEEEEEvNT_6ParamsE:
        /* <DEDUP_REMOVED lines=45> */
.L_x_5482:
        /* <DEDUP_REMOVED lines=22> */
.L_x_5483:
        /* <DEDUP_REMOVED lines=18> */
.L_x_5484:
        /* <DEDUP_REMOVED lines=22> */
.L_x_5485:
        /* <DEDUP_REMOVED lines=23> */
.L_x_5486:
        /* <DEDUP_REMOVED lines=10> */
.L_x_5488:
        /* <DEDUP_REMOVED lines=12> */
[----:B------:R-:W-:Y:S01]  /*0980*/  UMOV UR39, URZ ;  /* 0x0000003f00277c82 */ /* 0x000fe20008000000 */
[----:B0-----:R-:W0:Y:S02]  /*0990*/  S2R R2, SR_TID.X ;  /* 0x0000000000027919 */ /* 0x001e240000002100 */
[----:B0-----:R-:W-:-:S05]  /*09a0*/  VIADD R203, R2, 0xffffff80 ;  /* 0xffffff8002cb7836 */ /* 0x001fca0000000000 */
[----:B------:R-:W-:-:S04]  /*09b0*/  SHF.R.S32.HI R0, RZ, 0x1f, R203 ;  /* 0x0000001fff007819 */ /* 0x000fc800000114cb */
[----:B------:R-:W-:-:S05]  /*09c0*/  LEA.HI R4, R0, R203, RZ, 0x5 ;  /* 0x000000cb00047211 */ /* 0x000fca00078f28ff */
[----:B------:R-:W-:-:S05]  /*09d0*/  IMAD.SHL.U32 R6, R4, 0x20, RZ ;  /* 0x0000002004067824 */ /* 0x000fca00078e00ff */
[----:B------:R-:W-:Y:S02]  /*09e0*/  LOP3.LUT R7, R6, 0xfffffc00, RZ, 0xc0, !PT ;  /* 0xfffffc0006077812 */ /* 0x000fe400078ec0ff */
[----:B------:R-:W-:-:S04]  /*09f0*/  LEA.HI R6, R0, R203, RZ, 0x2 ;  /* 0x000000cb00067211 */ /* 0x000fc800078f10ff */
[----:B------:R-:W-:-:S05]  /*0a00*/  LOP3.LUT R6, R6, 0xfffffffc, RZ, 0xc0, !PT ;  /* 0xfffffffc06067812 */ /* 0x000fca00078ec0ff */
[----:B------:R-:W-:Y:S01]  /*0a10*/  IMAD.IADD R6, R203, 0x1, -R6 ;  /* 0x00000001cb067824 */ /* 0x000fe200078e0a06 */
[----:B--2---:R-:W-:Y:S02]  /*0a20*/  R2UR UR5, R3 ;  /* 0x00000000030572ca */ /* 0x004fe400000e0000 */
[----:B------:R-:W-:-:S04]  /*0a30*/  LEA.HI R3, R0, R203, RZ, 0x7 ;  /* 0x000000cb00037211 */ /* 0x000fc800078f38ff */
[----:B------:R-:W-:Y:S02]  /*0a40*/  LOP3.LUT R2, R3, 0xffffff80, RZ, 0xc0, !PT ;  /* 0xffffff8003027812 */ /* 0x000fe400078ec0ff */
[----:B------:R-:W-:-:S03]  /*0a50*/  SHF.R.S32.HI R196, RZ, 0x7, R3 ;  /* 0x00000007ffc47819 */ /* 0x000fc60000011403 */
[C---:B------:R-:W-:Y:S01]  /*0a60*/  IMAD.IADD R195, R203.reuse, 0x1, -R2 ;  /* 0x00000001cbc37824 */ /* 0x040fe200078e0a02 */
[CC--:B------:R-:W-:Y:S01]  /*0a70*/  LEA.HI R2, R0.reuse, R203.reuse, RZ, 0x4 ;  /* 0x000000cb00027211 */ /* 0x0c0fe200078f20ff */
[----:B------:R-:W-:Y:S01]  /*0a80*/  ULOP3.LUT UR6, UR5, 0x1, URZ, 0xfc, !UPT ;  /* 0x0000000105067892 */ /* 0x000fe2000f8efc3f */
[----:B------:R-:W-:Y:S02]  /*0a90*/  LEA.HI R0, R0, R203, RZ, 0x3 ;  /* 0x000000cb00007211 */ /* 0x000fe400078f18ff */
[----:B------:R-:W-:Y:S01]  /*0aa0*/  SHF.R.S32.HI R8, RZ, 0x1f, R195 ;  /* 0x0000001fff087819 */ /* 0x000fe200000114c3 */
[----:B------:R-:W-:Y:S01]  /*0ab0*/  UMOV UR5, URZ ;  /* 0x0000003f00057c82 */ /* 0x000fe20008000000 */
[----:B------:R-:W-:Y:S01]  /*0ac0*/  LOP3.LUT R4, R2, 0x3fffff0, RZ, 0xc0, !PT ;  /* 0x03fffff002047812 */ /* 0x000fe200078ec0ff */
[----:B------:R-:W-:Y:S01]  /*0ad0*/  IMAD.U32 R194, RZ, RZ, UR5 ;  /* 0x00000005ffc27e24 */ /* 0x000fe2000f8e00ff */
[----:B------:R-:W-:Y:S02]  /*0ae0*/  LEA.HI R9, R8, R195, RZ, 0x2 ;  /* 0x000000c308097211 */ /* 0x000fe400078f10ff */
[----:B------:R-:W-:Y:S01]  /*0af0*/  SHF.R.S32.HI R5, RZ, 0x4, R2 ;  /* 0x00000004ff057819 */ /* 0x000fe20000011402 */
[----:B------:R-:W-:Y:S01]  /*0b00*/  IMAD.IADD R4, R203, 0x1, -R4 ;  /* 0x00000001cb047824 */ /* 0x000fe200078e0a04 */
[----:B------:R-:W-:-:S02]  /*0b10*/  SHF.R.S32.HI R10, RZ, 0x2, R9 ;  /* 0x00000002ff0a7819 */ /* 0x000fc40000011409 */
[----:B------:R-:W-:Y:S01]  /*0b20*/  SHF.R.S32.HI R11, RZ, 0x1f, R9 ;  /* 0x0000001fff0b7819 */ /* 0x000fe20000011409 */
[----:B------:R-:W-:Y:S01]  /*0b30*/  IMAD R7, R4, 0x40, R7 ;  /* 0x0000004004077824 */ /* 0x000fe200078e0207 */
[----:B------:R-:W-:Y:S02]  /*0b40*/  LEA.HI R2, R2, R5, RZ, 0x1 ;  /* 0x0000000502027211 */ /* 0x000fe400078f08ff */
[----:B------:R-:W-:Y:S02]  /*0b50*/  LEA.HI R11, R11, R10, RZ, 0x3 ;  /* 0x0000000a0b0b7211 */ /* 0x000fe400078f18ff */
[----:B------:R-:W-:Y:S02]  /*0b60*/  LOP3.LUT R2, R2, 0x1ffffffe, RZ, 0xc0, !PT ;  /* 0x1ffffffe02027812 */ /* 0x000fe400078ec0ff */
[----:B------:R-:W-:Y:S02]  /*0b70*/  LOP3.LUT R4, R0, 0xfffffff8, RZ, 0xc0, !PT ;  /* 0xfffffff800047812 */ /* 0x000fe400078ec0ff */
[----:B------:R-:W-:Y:S01]  /*0b80*/  LOP3.LUT R11, R11, 0xfffffff8, RZ, 0xc0, !PT ;  /* 0xfffffff80b0b7812 */ /* 0x000fe200078ec0ff */
[----:B------:R-:W-:Y:S01]  /*0b90*/  IMAD.IADD R2, R5, 0x1, -R2 ;  /* 0x0000000105027824 */ /* 0x000fe200078e0a02 */
[----:B------:R-:W-:Y:S01]  /*0ba0*/  LEA.HI R8, R8, R195, RZ, 0x5 ;  /* 0x000000c308087211 */ /* 0x000fe200078f28ff */
[----:B------:R-:W-:Y:S01]  /*0bb0*/  IMAD.IADD R23, R203, 0x1, -R4 ;  /* 0x00000001cb177824 */ /* 0x000fe200078e0a04 */
[----:B------:R-:W-:Y:S01]  /*0bc0*/  LEA.HI R3, R3, R196, RZ, 0x1 ;  /* 0x000000c403037211 */ /* 0x000fe200078f08ff */
[----:B------:R-:W-:Y:S01]  /*0bd0*/  IMAD R198, R2, 0x8, R7 ;  /* 0x0000000802c67824 */ /* 0x000fe200078e0207 */
[----:B------:R-:W-:Y:S01]  /*0be0*/  IADD3 R11, R10, -R11, RZ ;  /* 0x8000000b0a0b7210 */ /* 0x000fe20007ffe0ff */
[----:B------:R-:W-:Y:S01]  /*0bf0*/  IMAD.SHL.U32 R16, R23, 0x8, RZ ;  /* 0x0000000817107824 */ /* 0x000fe200078e00ff */
[----:B------:R-:W-:-:S02]  /*0c00*/  SHF.R.S32.HI R8, RZ, 0x5, R8 ;  /* 0x00000005ff087819 */ /* 0x000fc40000011408 */
[----:B------:R-:W-:Y:S01]  /*0c10*/  LEA.HI R5, R6, R6, RZ, 0x1 ;  /* 0x0000000606057211 */ /* 0x000fe200078f08ff */
[----:B------:R-:W-:Y:S01]  /*0c20*/  VIADD R19, R16, 0x40 ;  /* 0x0000004010137836 */ /* 0x000fe20000000000 */
[----:B------:R-:W-:Y:S01]  /*0c30*/  LOP3.LUT R3, R3, 0x3fffffe, RZ, 0xc0, !PT ;  /* 0x03fffffe03037812 */ /* 0x000fe200078ec0ff */
[----:B------:R-:W-:Y:S01]  /*0c40*/  IMAD R8, R8, 0x10, R11 ;  /* 0x0000001008087824 */ /* 0x000fe200078e020b */
[----:B------:R-:W-:Y:S01]  /*0c50*/  LOP3.LUT R5, R5, 0x1ffffffe, RZ, 0xc0, !PT ;  /* 0x1ffffffe05057812 */ /* 0x000fe200078ec0ff */
[----:B------:R-:W-:Y:S01]  /*0c60*/  VIADD R22, R16, 0x80 ;  /* 0x0000008010167836 */ /* 0x000fe20000000000 */
[----:B------:R-:W-:Y:S01]  /*0c70*/  SHF.R.S32.HI R193, RZ, 0x3, R0 ;  /* 0x00000003ffc17819 */ /* 0x000fe20000011400 */
[----:B------:R-:W-:Y:S01]  /*0c80*/  IMAD.IADD R3, R196, 0x1, -R3 ;  /* 0x00000001c4037824 */ /* 0x000fe200078e0a03 */
[----:B------:R-:W-:Y:S01]  /*0c90*/  LOP3.LUT R0, R9, 0x7ffffffc, RZ, 0xc0, !PT ;  /* 0x7ffffffc09007812 */ /* 0x000fe200078ec0ff */
[----:B------:R-:W-:Y:S01]  /*0ca0*/  IMAD.IADD R18, R6, 0x1, -R5 ;  /* 0x0000000106127824 */ /* 0x000fe200078e0a05 */
[----:B------:R-:W-:Y:S01]  /*0cb0*/  MOV R199, UR6 ;  /* 0x0000000600c77c02 */ /* 0x000fe20008000f00 */
[----:B------:R-:W-:Y:S01]  /*0cc0*/  IMAD R197, R3, 0x40, R8 ;  /* 0x0000004003c57824 */ /* 0x000fe200078e0208 */
[----:B------:R-:W-:Y:S01]  /*0cd0*/  SHF.R.S32.HI R202, RZ, 0x1f, R16 ;  /* 0x0000001fffca7819 */ /* 0x000fe20000011410 */
[----:B------:R-:W-:Y:S01]  /*0ce0*/  IMAD.IADD R17, R195, 0x1, -R0 ;  /* 0x00000001c3117824 */ /* 0x000fe200078e0a00 */
[----:B------:R-:W-:Y:S01]  /*0cf0*/  SHF.R.S32.HI R201, RZ, 0x1f, R19 ;  /* 0x0000001fffc97819 */ /* 0x000fe20000011413 */
[----:B------:R-:W-:Y:S01]  /*0d00*/  IMAD R18, R18, 0x8, R197 ;  /* 0x0000000812127824 */ /* 0x000fe200078e02c5 */
[----:B------:R-:W-:-:S07]  /*0d10*/  SHF.R.S32.HI R200, RZ, 0x1f, R22 ;  /* 0x0000001fffc87819 */ /* 0x000fce0000011416 */
.L_x_5545:
        /* <DEDUP_REMOVED lines=21> */
.L_x_5489:
[----:B------:R-:W-:Y:S01]  /*0e70*/  ULDC UR8, c[0x0][0xc54] ;  /* 0x0003150000087ab9 */ /* 0x000fe20000000800 */
[----:B------:R-:W-:Y:S01]  /*0e80*/  UMOV UR4, UR9 ;  /* 0x0000000900047c82 */ /* 0x000fe20008000000 */
[----:B------:R-:W-:-:S11]  /*0e90*/  UISETP.NE.AND UP0, UPT, UR8, 0x1, UPT ;  /* 0x000000010800788c */ /* 0x000fd6000bf05270 */
[----:B------:R-:W-:Y:S02]  /*0ea0*/  @UP0 ULDC.64 UR10, c[0x0][0xc58] ;  /* 0x00031600000a0ab9 */ /* 0x000fe40000000a00 */
[----:B------:R-:W-:-:S04]  /*0eb0*/  UIMAD.WIDE.U32 UR6, UR9, UR10, URZ ;  /* 0x0000000a090672a5 */ /* 0x000fc8000f8e003f */
[----:B------:R-:W-:-:S04]  /*0ec0*/  @UP0 USHF.R.U32.HI UR4, URZ, UR11, UR7 ;  /* 0x0000000b3f040299 */ /* 0x000fc80008011607 */
[----:B------:R-:W-:-:S12]  /*0ed0*/  UIMAD UR6, UR4, UR8, URZ ;  /* 0x00000008040672a4 */ /* 0x000fd8000f8e023f */
.L_x_5490:
        /* <DEDUP_REMOVED lines=13> */
[----:B------:R-:W-:Y:S01]  /*0fb0*/  UISETP.NE.AND.EX UP0, UPT, UR11, URZ, UPT, UP0 ;  /* 0x0000003f0b00728c */ /* 0x000fe2000bf05300 */
[----:B------:R-:W-:Y:S01]  /*0fc0*/  CS2R R114, SRZ ;  /* 0x0000000000727805 */ /* 0x000fe2000001ff00 */
[----:B------:R-:W-:Y:S01]  /*0fd0*/  USHF.L.U32 UR42, UR4, 0x7, URZ ;  /* 0x00000007042a7899 */ /* 0x000fe2000800063f */
[----:B------:R-:W-:Y:S01]  /*0fe0*/  CS2R R112, SRZ ;  /* 0x0000000000707805 */ /* 0x000fe2000001ff00 */
[----:B------:R-:W-:Y:S01]  /*0ff0*/  ULDC UR43, c[0x0][0x424] ;  /* 0x00010900002b7ab9 */ /* 0x000fe20000000800 */
[----:B------:R-:W-:Y:S01]  /*1000*/  ULDC UR8, c[0x0][0x288] ;  /* 0x0000a20000087ab9 */ /* 0x000fe20000000800 */
[----:B------:R-:W-:Y:S01]  /*1010*/  UIADD3 UR4, UR42, 0x7f, URZ ;  /* 0x0000007f2a047890 */ /* 0x000fe2000fffe03f */
[----:B------:R-:W-:Y:S01]  /*1020*/  CS2R R110, SRZ ;  /* 0x00000000006e7805 */ /* 0x000fe2000001ff00 */
        /* <DEDUP_REMOVED lines=12> */
[----:B------:R-:W-:Y:S01]  /*10f0*/  CS2R R100, SRZ ;  /* 0x0000000000647805 */ /* 0x000fe2000001ff00 */
        /* <DEDUP_REMOVED lines=23> */
[----:B------:R-:W-:Y:S01]  /*1270*/  UP2UR UR60, UPR, URZ, 0x4 ;  /* 0x000000043f3c7883 */ /* 0x000fe20008000000 */
        /* <DEDUP_REMOVED lines=11> */
[----:B------:R-:W-:Y:S02]  /*1330*/  UISETP.GE.AND UP0, UPT, UR14, 0x1, UPT ;  /* 0x000000010e00788c */ /* 0x000fe4000bf06270 */
[----:B------:R-:W-:Y:S01]  /*1340*/  IMAD.U32 R74, RZ, RZ, UR14 ;  /* 0x0000000eff4a7e24 */ /* 0x000fe2000f8e00ff */
[----:B------:R-:W-:Y:S01]  /*1350*/  @UP1 USHF.R.U32.HI UR61, URZ, UR6, UR5 ;  /* 0x000000063f3d1299 */ /* 0x000fe20008011605 */
[----:B------:R-:W-:-:S02]  /*1360*/  CS2R R132, SRZ ;  /* 0x0000000000847805 */ /* 0x000fc4000001ff00 */
[----:B------:R-:W-:Y:S02]  /*1370*/  CS2R R68, SRZ ;  /* 0x0000000000447805 */ /* 0x000fe4000001ff00 */
[----:B------:R-:W-:Y:S02]  /*1380*/  CS2R R140, SRZ ;  /* 0x00000000008c7805 */ /* 0x000fe4000001ff00 */
[----:B------:R-:W-:Y:S01]  /*1390*/  PLOP3.LUT P1, PT, PT, PT, UP0, 0x80, 0x0 ;  /* 0x000000000000781c */ /* 0x000fe20003f2f008 */
[----:B------:R-:W-:Y:S01]  /*13a0*/  UIADD3 UR4, -UR61, URZ, URZ ;  /* 0x0000003f3d047290 */ /* 0x000fe2000fffe13f */
[----:B------:R-:W-:Y:S02]  /*13b0*/  CS2R R64, SRZ ;  /* 0x0000000000407805 */ /* 0x000fe4000001ff00 */
[----:B------:R-:W-:Y:S02]  /*13c0*/  CS2R R142, SRZ ;  /* 0x00000000008e7805 */ /* 0x000fe4000001ff00 */
[----:B------:R-:W-:Y:S01]  /*13d0*/  CS2R R60, SRZ ;  /* 0x00000000003c7805 */ /* 0x000fe2000001ff00 */
[----:B------:R-:W-:Y:S01]  /*13e0*/  UIMAD UR4, UR11, UR4, UR12 ;  /* 0x000000040b0472a4 */ /* 0x000fe2000f8e020c */
[----:B------:R-:W-:Y:S01]  /*13f0*/  CS2R R134, SRZ ;  /* 0x0000000000867805 */ /* 0x000fe2000001ff00 */
[----:B------:R-:W-:Y:S01]  /*1400*/  IMAD.MOV.U32 R57, RZ, RZ, RZ ;  /* 0x000000ffff397224 */ /* 0x000fe200078e00ff */
[----:B------:R-:W-:Y:S01]  /*1410*/  CS2R R24, SRZ ;  /* 0x0000000000187805 */ /* 0x000fe2000001ff00 */
[----:B------:R-:W-:Y:S01]  /*1420*/  IMAD.MOV.U32 R148, RZ, RZ, RZ ;  /* 0x000000ffff947224 */ /* 0x000fe200078e00ff */
[----:B------:R-:W-:Y:S01]  /*1430*/  CS2R R138, SRZ ;  /* 0x00000000008a7805 */ /* 0x000fe2000001ff00 */
[----:B------:R-:W-:Y:S01]  /*1440*/  IMAD.U32 R192, RZ, RZ, UR4 ;  /* 0x00000004ffc07e24 */ /* 0x000fe2000f8e00ff */
[----:B------:R-:W-:-:S02]  /*1450*/  MOV R53, RZ ;  /* 0x000000ff00357202 */ /* 0x000fc40000000f00 */
[----:B------:R-:W-:Y:S02]  /*1460*/  CS2R R14, SRZ ;  /* 0x00000000000e7805 */ /* 0x000fe4000001ff00 */
[----:B------:R-:W-:Y:S02]  /*1470*/  CS2R R146, SRZ ;  /* 0x0000000000927805 */ /* 0x000fe4000001ff00 */
[----:B------:R-:W-:Y:S02]  /*1480*/  CS2R R136, SRZ ;  /* 0x0000000000887805 */ /* 0x000fe4000001ff00 */
[----:B------:R-:W-:Y:S02]  /*1490*/  CS2R R12, SRZ ;  /* 0x00000000000c7805 */ /* 0x000fe4000001ff00 */
[----:B------:R-:W-:Y:S01]  /*14a0*/  CS2R R10, SRZ ;  /* 0x00000000000a7805 */ /* 0x000fe2000001ff00 */
[----:B------:R-:W-:Y:S01]  /*14b0*/  IMAD.MOV.U32 R150, RZ, RZ, RZ ;  /* 0x000000ffff967224 */ /* 0x000fe200078e00ff */
[----:B------:R-:W-:-:S02]  /*14c0*/  CS2R R8, SRZ ;  /* 0x0000000000087805 */ /* 0x000fc4000001ff00 */
        /* <DEDUP_REMOVED lines=38> */
.L_x_5492:
        /* <DEDUP_REMOVED lines=11> */
.L_x_5609:
[----:B------:R-:W-:Y:S05]  /*17e0*/  @!P0 BRA `(.L_x_5494) ;  /* 0x0000000000048947 */ /* 0x000fea0003800000 */
[----:B------:R-:W-:Y:S01]  /*17f0*/  BPT.TRAP 0x1 ;  /* 0x000000040000795c */ /* 0x000fe20000300000 */
.L_x_5494:
[----:B0-----:R-:W-:Y:S01]  /*1800*/  IMAD.U32 R3, RZ, RZ, UR38 ;  /* 0x00000026ff037e24 */ /* 0x001fe2000f8e00ff */
[----:B------:R-:W-:-:S04]  /*1810*/  MOV R0, UR39 ;  /* 0x0000002700007c02 */ /* 0x000fc80008000f00 */
[----:B------:R-:W-:Y:S02]  /*1820*/  LEA R0, R0, UR40, 0x3 ;  /* 0x0000002800007c11 */ /* 0x000fe4000f8e18ff */
[----:B------:R-:W-:-:S04]  /*1830*/  SHF.L.U32 R3, R3, 0x1f, RZ ;  /* 0x0000001f03037819 */ /* 0x000fc800000006ff */
[----:B------:R0:W1:Y:S01]  /*1840*/  SYNCS.PHASECHK.TRANS64.TRYWAIT P1, [R0+URZ+0x30830], R3 ;  /* 0x03083003000075a7 */ /* 0x000062000802017f */
[----:B------:R-:W-:Y:S05]  /*1850*/  @!P0 BRA `(.L_x_5495) ;  /* 0x0000000000048947 */ /* 0x000fea0003800000 */
[----:B------:R-:W-:Y:S01]  /*1860*/  BPT.TRAP 0x1 ;  /* 0x000000040000795c */ /* 0x000fe20000300000 */
.L_x_5495:
[----:B-1----:R-:W-:Y:S05]  /*1870*/  @P1 BRA `(.L_x_5496) ;  /* 0x0000000000081947 */ /* 0x002fea0003800000 */
[----:B------:R-:W1:Y:S02]  /*1880*/  SYNCS.PHASECHK.TRANS64.TRYWAIT P1, [R0+URZ+0x30830], R3 ;  /* 0x03083003000075a7 */ /* 0x000e64000802017f */
[----:B-1----:R-:W-:Y:S05]  /*1890*/  @!P1 BRA `(.L_x_5497) ;  /* 0x000000dc00789947 */ /* 0x002fea0003800000 */
.L_x_5496:
        /* <DEDUP_REMOVED lines=99> */
.L_x_5498:
[----:B------:R-:W-:Y:S01]  /*1ed0*/  UISETP.NE.AND UP0, UPT, UR60, URZ, UPT ;  /* 0x0000003f3c00728c */ /* 0x000fe2000bf05270 */
[----:B------:R-:W-:Y:S01]  /*1ee0*/  VIADD R2, R18, UR42 ;  /* 0x0000002a12027c36 */ /* 0x000fe20008000000 */
[----:B------:R-:W-:Y:S01]  /*1ef0*/  R2UR UR6, R74 ;  /* 0x000000004a0672ca */ /* 0x000fe200000e0000 */
[----:B------:R-:W-:Y:S01]  /*1f00*/  ULDC UR10, c[0x0][0x2f0] ;  /* 0x0000bc00000a7ab9 */ /* 0x000fe20000000800 */
[----:B------:R-:W-:Y:S01]  /*1f10*/  ULDC UR11, c[0x0][0x288] ;  /* 0x0000a200000b7ab9 */ /* 0x000fe20000000800 */
[----:B------:R-:W-:Y:S01]  /*1f20*/  IMAD.U32 R12, RZ, RZ, UR10 ;  /* 0x0000000aff0c7e24 */ /* 0x000fe2000f8e00ff */
[----:B------:R-:W-:Y:S01]  /*1f30*/  PLOP3.LUT P1, PT, PT, PT, UP0, 0x80, 0x0 ;  /* 0x000000000000781c */ /* 0x000fe20003f2f008 */
[----:B------:R-:W-:Y:S01]  /*1f40*/  ULDC UR35, c[0x0][0x988] ;  /* 0x0002620000237ab9 */ /* 0x000fe20000000800 */
[----:B------:R-:W-:Y:S01]  /*1f50*/  PLOP3.LUT P2, PT, PT, PT, UP0, 0x80, 0x0 ;  /* 0x000000000000781c */ /* 0x000fe20003f4f008 */
[----:B------:R-:W2:Y:S01]  /*1f60*/  S2UR UR18, SR_CgaCtaId ;  /* 0x00000000001279c3 */ /* 0x000ea20000008800 */
[----:B------:R-:W-:Y:S01]  /*1f70*/  R2UR UR14, R0 ;  /* 0x00000000000e72ca */ /* 0x000fe200000e0000 */
[----:B------:R-:W-:Y:S01]  /*1f80*/  @UP0 ULDC UR4, c[0x0][0x44c] ;  /* 0x0001130000040ab9 */ /* 0x000fe20000000800 */
[----:B------:R-:W-:Y:S01]  /*1f90*/  @UP0 ULDC UR15, c[0x0][0x450] ;  /* 0x00011400000f0ab9 */ /* 0x000fe20000000800 */
[----:B------:R-:W-:-:S02]  /*1fa0*/  CS2R R118, SRZ ;  /* 0x0000000000767805 */ /* 0x000fc4000001ff00 */
[----:B------:R-:W-:Y:S02]  /*1fb0*/  CS2R R116, SRZ ;  /* 0x0000000000747805 */ /* 0x000fe4000001ff00 */
[----:B------:R-:W-:Y:S02]  /*1fc0*/  CS2R R114, SRZ ;  /* 0x0000000000727805 */ /* 0x000fe4000001ff00 */
[----:B------:R-:W-:Y:S02]  /*1fd0*/  CS2R R112, SRZ ;  /* 0x0000000000707805 */ /* 0x000fe4000001ff00 */
[----:B------:R-:W-:Y:S02]  /*1fe0*/  CS2R R110, SRZ ;  /* 0x00000000006e7805 */ /* 0x000fe4000001ff00 */
[----:B------:R-:W-:Y:S01]  /*1ff0*/  CS2R R108, SRZ ;  /* 0x00000000006c7805 */ /* 0x000fe2000001ff00 */
[----:B01----:R-:W-:Y:S01]  /*2000*/  @P1 IMAD.HI.U32 R3, R2, UR4, RZ ;  /* 0x0000000402031c27 */ /* 0x003fe2000f8e00ff */
[----:B------:R-:W-:Y:S01]  /*2010*/  @UP0 ULDC UR4, c[0x0][0x450] ;  /* 0x0001140000040ab9 */ /* 0x000fe20000000800 */
[----:B------:R-:W-:-:S02]  /*2020*/  CS2R R106, SRZ ;  /* 0x00000000006a7805 */ /* 0x000fc4000001ff00 */
[----:B------:R-:W-:Y:S02]  /*2030*/  CS2R R104, SRZ ;  /* 0x0000000000687805 */ /* 0x000fe4000001ff00 */
[----:B------:R-:W-:Y:S02]  /*2040*/  CS2R R102, SRZ ;  /* 0x0000000000667805 */ /* 0x000fe4000001ff00 */
[----:B------:R-:W-:Y:S01]  /*2050*/  @P2 SHF.R.U32.HI R2, RZ, UR4, R3 ;  /* 0x00000004ff022c19 */ /* 0x000fe20008011603 */
[----:B------:R-:W-:Y:S01]  /*2060*/  UIMAD UR4, UR6, -0x60, URZ ;  /* 0xffffffa0060478a4 */ /* 0x000fe2000f8e023f */
[----:B------:R-:W-:Y:S02]  /*2070*/  CS2R R100, SRZ ;  /* 0x0000000000647805 */ /* 0x000fe4000001ff00 */
[----:B------:R-:W-:Y:S02]  /*2080*/  CS2R R98, SRZ ;  /* 0x0000000000627805 */ /* 0x000fe4000001ff00 */
        /* <DEDUP_REMOVED lines=11> */
[----:B------:R-:W-:Y:S01]  /*2140*/  UMOV UR5, UR42 ;  /* 0x0000002a00057c82 */ /* 0x000fe20008000000 */
[----:B------:R-:W-:Y:S01]  /*2150*/  IMAD R3, R17, -0x2, R4 ;  /* 0xfffffffe11037824 */ /* 0x000fe200078e0204 */
[----:B------:R-:W-:-:S02]  /*2160*/  CS2R R88, SRZ ;  /* 0x0000000000587805 */ /* 0x000fc4000001ff00 */
[----:B------:R-:W-:Y:S02]  /*2170*/  CS2R R86, SRZ ;  /* 0x0000000000567805 */ /* 0x000fe4000001ff00 */
[----:B------:R-:W-:Y:S01]  /*2180*/  MOV R10, UR4 ;  /* 0x00000004000a7c02 */ /* 0x000fe20008000f00 */
[----:B------:R-:W-:Y:S01]  /*2190*/  IMAD R4, R12, UR43, R3 ;  /* 0x0000002b0c047c24 */ /* 0x000fe2000f8e0203 */
[----:B------:R-:W-:Y:S01]  /*21a0*/  UIADD3 UR4, UR6, -0x2, URZ ;  /* 0xfffffffe06047890 */ /* 0x000fe2000fffe03f */
[----:B------:R-:W-:Y:S02]  /*21b0*/  CS2R R84, SRZ ;  /* 0x0000000000547805 */ /* 0x000fe4000001ff00 */
[----:B------:R-:W-:Y:S01]  /*21c0*/  CS2R R82, SRZ ;  /* 0x0000000000527805 */ /* 0x000fe2000001ff00 */
[----:B------:R-:W-:Y:S01]  /*21d0*/  IMAD R3, R17, -0x2, R10 ;  /* 0xfffffffe11037824 */ /* 0x000fe200078e020a */
[----:B------:R-:W-:Y:S01]  /*21e0*/  @UP0 ULDC UR6, c[0x0][0x44c] ;  /* 0x0001130000060ab9 */ /* 0x000fe20000000800 */
[----:B------:R-:W-:Y:S01]  /*21f0*/  CS2R R80, SRZ ;  /* 0x0000000000507805 */ /* 0x000fe2000001ff00 */
[----:B------:R-:W-:Y:S01]  /*2200*/  UIMAD.WIDE.U32 UR6, UR42, UR6, URZ ;  /* 0x000000062a0672a5 */ /* 0x000fe2000f8e003f */
[----:B------:R-:W-:-:S02]  /*2210*/  CS2R R78, SRZ ;  /* 0x00000000004e7805 */ /* 0x000fc4000001ff00 */
[----:B0-----:R-:W-:Y:S01]  /*2220*/  IADD3 R10, R5, -UR11, R4 ;  /* 0x8000000b050a7c10 */ /* 0x001fe2000fffe004 */
[----:B------:R-:W-:Y:S01]  /*2230*/  VIADD R4, R4, -UR11 ;  /* 0x8000000b04047c36 */ /* 0x000fe20008000000 */
[----:B------:R-:W-:Y:S01]  /*2240*/  @UP0 USHF.R.U32.HI UR5, URZ, UR15, UR7 ;  /* 0x0000000f3f050299 */ /* 0x000fe20008011607 */
[----:B------:R-:W-:Y:S02]  /*2250*/  CS2R R76, SRZ ;  /* 0x00000000004c7805 */ /* 0x000fe4000001ff00 */
[----:B------:R-:W-:Y:S02]  /*2260*/  VIMNMX R10, R3, R10, PT ;  /* 0x0000000a030a7248 */ /* 0x000fe40003fe0100 */
[----:B------:R-:W-:Y:S02]  /*2270*/  CS2R R74, SRZ ;  /* 0x00000000004a7805 */ /* 0x000fe4000001ff00 */
[----:B-1----:R-:W-:Y:S01]  /*2280*/  VIADDMNMX R4, R2, R4, R3, PT ;  /* 0x0000000402047246 */ /* 0x002fe20003800103 */
[----:B------:R-:W-:Y:S01]  /*2290*/  UIADD3 UR6, UR10, UR5, URZ ;  /* 0x000000050a067290 */ /* 0x000fe2000fffe03f */
[C---:B------:R-:W-:Y:S01]  /*22a0*/  ISETP.GT.AND P1, PT, R10.reuse, RZ, PT ;  /* 0x000000ff0a00720c */ /* 0x040fe20003f24270 */
[----:B------:R-:W-:Y:S01]  /*22b0*/  UIADD3 UR5, UR14, 0x30840, URZ ;  /* 0x000308400e057890 */ /* 0x000fe2000fffe03f */
[C---:B------:R-:W-:Y:S01]  /*22c0*/  ISETP.GT.AND P2, PT, R10.reuse, 0x1, PT ;  /* 0x000000010a00780c */ /* 0x040fe20003f44270 */
[----:B------:R-:W-:Y:S01]  /*22d0*/  UIMAD.WIDE UR6, UR6, 0x2aaaaaab, URZ ;  /* 0x2aaaaaab060678a5 */ /* 0x000fe2000f8e023f */
[----:B------:R-:W-:Y:S01]  /*22e0*/  ISETP.GT.AND P3, PT, R10, 0x8, PT ;  /* 0x000000080a00780c */ /* 0x000fe20003f64270 */
[----:B--2---:R-:W-:Y:S01]  /*22f0*/  UPRMT UR5, UR18, 0x654, UR5 ;  /* 0x0000065412057896 */ /* 0x004fe20008000005 */
[----:B------:R-:W-:Y:S01]  /*2300*/  FSEL R26, R26, -INF , P1 ;  /* 0xff8000001a1a7808 */ /* 0x000fe20000800000 */
[----:B------:R-:W-:Y:S01]  /*2310*/  USHF.R.U32.HI UR6, URZ, 0x1f, UR7 ;  /* 0x0000001f3f067899 */ /* 0x000fe20008011607 */
[----:B------:R-:W-:-:S02]  /*2320*/  FSEL R27, R27, -INF , P2 ;  /* 0xff8000001b1b7808 */ /* 0x000fc40001000000 */
[----:B------:R-:W-:Y:S02]  /*2330*/  CS2R R72, SRZ ;  /* 0x0000000000487805 */ /* 0x000fe4000001ff00 */
[----:B------:R-:W-:Y:S01]  /*2340*/  ISETP.GT.AND P1, PT, R10, 0x9, PT ;  /* 0x000000090a00780c */ /* 0x000fe20003f24270 */
[----:B------:R-:W-:Y:S01]  /*2350*/  ULEA.HI.SX32 UR6, UR7, UR6, 0x1c ;  /* 0x0000000607067291 */ /* 0x000fe2000f8fe23f */
[----:B------:R-:W-:Y:S02]  /*2360*/  FSEL R30, R30, -INF , P3 ;  /* 0xff8000001e1e7808 */ /* 0x000fe40001800000 */
[----:B------:R-:W-:Y:S01]  /*2370*/  FMNMX.FTZ R5, R26, R27, !PT ;  /* 0x0000001b1a057209 */ /* 0x000fe20007810000 */
[----:B------:R-:W-:Y:S01]  /*2380*/  UISETP.LT.AND UP0, UPT, URZ, UR6, UPT ;  /* 0x000000063f00728c */ /* 0x000fe2000bf01270 */
[----:B------:R-:W-:Y:S01]  /*2390*/  ISETP.GT.AND P2, PT, R10, 0x10, PT ;  /* 0x000000100a00780c */ /* 0x000fe20003f44270 */
[----:B------:R-:W-:Y:S01]  /*23a0*/  SYNCS.ARRIVE.TRANS64.RED.A1T0 RZ, [UR5], RZ ;  /* 0x000000ffffff79a7 */ /* 0x000fe20008100405 */
[----:B------:R-:W-:Y:S01]  /*23b0*/  FSEL R31, R31, -INF , P1 ;  /* 0xff8000001f1f7808 */ /* 0x000fe20000800000 */
[----:B------:R-:W-:Y:S01]  /*23c0*/  USEL UR11, URZ, UR6, !UP0 ;  /* 0x000000063f0b7287 */ /* 0x000fe2000c000000 */
[----:B------:R-:W-:-:S02]  /*23d0*/  FMNMX.FTZ R12, R30, R5, !PT ;  /* 0x000000051e0c7209 */ /* 0x000fc40007810000 */
[----:B------:R-:W-:Y:S01]  /*23e0*/  ISETP.GT.AND P1, PT, R10, 0x11, PT ;  /* 0x000000110a00780c */ /* 0x000fe20003f24270 */
[----:B------:R-:W-:Y:S01]  /*23f0*/  UISETP.GE.AND UP0, UPT, UR4, UR11, UPT ;  /* 0x0000000b0400728c */ /* 0x000fe2000bf06270 */
        /* <DEDUP_REMOVED lines=67> */
[C---:B------:R-:W-:Y:S02]  /*2830*/  ISETP.GT.AND P2, PT, R4.reuse, 0x10, PT ;  /* 0x000000100400780c */ /* 0x040fe40003f44270 */
[----:B------:R-:W-:Y:S02]  /*2840*/  FSEL R29, R29, -INF , P1 ;  /* 0xff8000001d1d7808 */ /* 0x000fe40000800000 */
[----:B------:R-:W-:Y:S02]  /*2850*/  ISETP.GT.AND P1, PT, R4, 0x11, PT ;  /* 0x000000110400780c */ /* 0x000fe40003f24270 */
[----:B------:R-:W-:Y:S02]  /*2860*/  FSEL R32, R32, -INF , P2 ;  /* 0xff80000020207808 */ /* 0x000fe40001000000 */
[----:B------:R-:W-:-:S02]  /*2870*/  ISETP.GT.AND P3, PT, R4, 0x18, PT ;  /* 0x000000180400780c */ /* 0x000fc40003f64270 */
[----:B------:R-:W-:Y:S02]  /*2880*/  FSEL R33, R33, -INF , P1 ;  /* 0xff80000021217808 */ /* 0x000fe40000800000 */
[----:B------:R-:W-:Y:S02]  /*2890*/  ISETP.GT.AND P1, PT, R4, 0x19, PT ;  /* 0x000000190400780c */ /* 0x000fe40003f24270 */
[----:B------:R-:W-:Y:S02]  /*28a0*/  FSEL R36, R36, -INF , P3 ;  /* 0xff80000024247808 */ /* 0x000fe40001800000 */
[----:B0-----:R-:W-:Y:S02]  /*28b0*/  FMNMX.FTZ R5, R10, R5, !PT ;  /* 0x000000050a057209 */ /* 0x001fe40007810000 */
[----:B------:R-:W-:Y:S02]  /*28c0*/  FSEL R37, R37, -INF , P1 ;  /* 0xff80000025257808 */ /* 0x000fe40000800000 */
[----:B------:R-:W-:Y:S01]  /*28d0*/  ISETP.GT.AND P1, PT, R4, 0x21, PT ;  /* 0x000000210400780c */ /* 0x000fe20003f24270 */
[----:B------:R-:W0:Y:S03]  /*28e0*/  SHFL.BFLY PT, R12, R5, 0x1, 0x1f ;  /* 0x0c201f00050c7f89 */ /* 0x000e2600000e0000 */
[----:B------:R-:W-:-:S02]  /*28f0*/  FSEL R41, R41, -INF , P1 ;  /* 0xff80000029297808 */ /* 0x000fc40000800000 */
[----:B------:R-:W-:-:S04]  /*2900*/  ISETP.GT.AND P1, PT, R4, 0x29, PT ;  /* 0x000000290400780c */ /* 0x000fc80003f24270 */
[----:B------:R-:W-:Y:S02]  /*2910*/  FSEL R45, R45, -INF , P1 ;  /* 0xff8000002d2d7808 */ /* 0x000fe40000800000 */
[----:B------:R-:W-:-:S04]  /*2920*/  ISETP.GT.AND P1, PT, R4, 0x31, PT ;  /* 0x000000310400780c */ /* 0x000fc80003f24270 */
[----:B------:R-:W-:Y:S02]  /*2930*/  FSEL R49, R49, -INF , P1 ;  /* 0xff80000031317808 */ /* 0x000fe40000800000 */
[----:B------:R-:W-:-:S04]  /*2940*/  ISETP.GT.AND P1, PT, R4, 0x39, PT ;  /* 0x000000390400780c */ /* 0x000fc80003f24270 */
[----:B------:R-:W-:Y:S02]  /*2950*/  FSEL R53, R53, -INF , P1 ;  /* 0xff80000035357808 */ /* 0x000fe40000800000 */
[----:B------:R-:W-:Y:S02]  /*2960*/  ISETP.GT.AND P1, PT, R4, 0x41, PT ;  /* 0x000000410400780c */ /* 0x000fe40003f24270 */
[----:B0-----:R-:W-:Y:S02]  /*2970*/  FMNMX.FTZ R3, R5, R12, !PT ;  /* 0x0000000c05037209 */ /* 0x001fe40007810000 */
[----:B------:R-:W-:Y:S02]  /*2980*/  FMNMX.FTZ R5, R24, R25, !PT ;  /* 0x0000001918057209 */ /* 0x000fe40007810000 */
[C---:B------:R-:W-:Y:S01]  /*2990*/  FSETP.NEU.FTZ.AND P2, PT, R3.reuse, -INF , PT ;  /* 0xff8000000300780b */ /* 0x040fe20003f5d000 */
[----:B------:R-:W-:Y:S01]  /*29a0*/  FMUL.FTZ R10, R3, UR35 ;  /* 0x00000023030a7c20 */ /* 0x000fe20008410000 */
[----:B------:R-:W-:-:S02]  /*29b0*/  FMNMX.FTZ R2, R28, R5, !PT ;  /* 0x000000051c027209 */ /* 0x000fc40007810000 */
[----:B------:R-:W-:Y:S02]  /*29c0*/  FSEL R57, R57, -INF , P1 ;  /* 0xff80000039397808 */ /* 0x000fe40000800000 */
[----:B------:R-:W-:Y:S02]  /*29d0*/  FMNMX.FTZ R5, R29, R2, !PT ;  /* 0x000000021d057209 */ /* 0x000fe40007810000 */
[----:B------:R-:W-:Y:S02]  /*29e0*/  FSEL R10, R10, RZ, P2 ;  /* 0x000000ff0a0a7208 */ /* 0x000fe40001000000 */
[----:B------:R-:W-:Y:S02]  /*29f0*/  FMNMX.FTZ R2, R32, R5, !PT ;  /* 0x0000000520027209 */ /* 0x000fe40007810000 */
[----:B------:R-:W-:Y:S01]  /*2a00*/  ISETP.GT.AND P2, PT, R4, 0x20, PT ;  /* 0x000000200400780c */ /* 0x000fe20003f44270 */
[--C-:B------:R-:W-:Y:S01]  /*2a10*/  FFMA.FTZ R26, R26, UR35, -R10.reuse ;  /* 0x000000231a1a7c23 */ /* 0x100fe2000801080a */
[----:B------:R-:W-:Y:S01]  /*2a20*/  FMNMX.FTZ R5, R33, R2, !PT ;  /* 0x0000000221057209 */ /* 0x000fe20007810000 */
[--C-:B------:R-:W-:Y:S01]  /*2a30*/  FFMA.FTZ R27, R27, UR35, -R10.reuse ;  /* 0x000000231b1b7c23 */ /* 0x100fe2000801080a */
[----:B------:R-:W-:Y:S01]  /*2a40*/  FSEL R40, R40, -INF , P2 ;  /* 0xff80000028287808 */ /* 0x000fe20001000000 */
[--C-:B------:R-:W-:Y:S01]  /*2a50*/  FFMA.FTZ R30, R30, UR35, -R10.reuse ;  /* 0x000000231e1e7c23 */ /* 0x100fe2000801080a */
[----:B------:R-:W-:Y:S01]  /*2a60*/  FMNMX.FTZ R2, R36, R5, !PT ;  /* 0x0000000524027209 */ /* 0x000fe20007810000 */
[----:B------:R-:W-:Y:S01]  /*2a70*/  MUFU.EX2 R26, R26 ;  /* 0x0000001a001a7308 */ /* 0x000fe20000000800 */
[----:B------:R-:W-:Y:S01]  /*2a80*/  ISETP.GT.AND P2, PT, R4, 0x28, PT ;  /* 0x000000280400780c */ /* 0x000fe20003f44270 */
[--C-:B------:R-:W-:Y:S01]  /*2a90*/  FFMA.FTZ R31, R31, UR35, -R10.reuse ;  /* 0x000000231f1f7c23 */ /* 0x100fe2000801080a */
[----:B------:R-:W-:Y:S01]  /*2aa0*/  FMNMX.FTZ R5, R37, R2, !PT ;  /* 0x0000000225057209 */ /* 0x000fe20007810000 */
[--C-:B------:R-:W-:Y:S01]  /*2ab0*/  FFMA.FTZ R34, R34, UR35, -R10.reuse ;  /* 0x0000002322227c23 */ /* 0x100fe2000801080a */
[----:B------:R-:W-:Y:S01]  /*2ac0*/  FSEL R44, R44, -INF , P2 ;  /* 0xff8000002c2c7808 */ /* 0x000fe20001000000 */
[--C-:B------:R-:W-:Y:S01]  /*2ad0*/  FFMA.FTZ R35, R35, UR35, -R10.reuse ;  /* 0x0000002323237c23 */ /* 0x100fe2000801080a */
[----:B------:R-:W-:Y:S01]  /*2ae0*/  FMNMX.FTZ R2, R40, R5, !PT ;  /* 0x0000000528027209 */ /* 0x000fe20007810000 */
[----:B------:R-:W0:Y:S01]  /*2af0*/  MUFU.EX2 R27, R27 ;  /* 0x0000001b001b7308 */ /* 0x000e220000000800 */
[----:B------:R-:W-:Y:S01]  /*2b00*/  ISETP.GT.AND P2, PT, R4, 0x30, PT ;  /* 0x000000300400780c */ /* 0x000fe20003f44270 */
[--C-:B------:R-:W-:Y:S01]  /*2b10*/  FFMA.FTZ R38, R38, UR35, -R10.reuse ;  /* 0x0000002326267c23 */ /* 0x100fe2000801080a */
[----:B------:R-:W-:Y:S01]  /*2b20*/  FMNMX.FTZ R5, R41, R2, !PT ;  /* 0x0000000229057209 */ /* 0x000fe20007810000 */
[--C-:B------:R-:W-:Y:S01]  /*2b30*/  FFMA.FTZ R39, R39, UR35, -R10.reuse ;  /* 0x0000002327277c23 */ /* 0x100fe2000801080a */
[----:B------:R-:W-:Y:S01]  /*2b40*/  FSEL R48, R48, -INF , P2 ;  /* 0xff80000030307808 */ /* 0x000fe20001000000 */
[--C-:B------:R-:W-:Y:S01]  /*2b50*/  FFMA.FTZ R42, R42, UR35, -R10.reuse ;  /* 0x000000232a2a7c23 */ /* 0x100fe2000801080a */
[----:B------:R-:W-:Y:S01]  /*2b60*/  FMNMX.FTZ R2, R44, R5, !PT ;  /* 0x000000052c027209 */ /* 0x000fe20007810000 */
[----:B------:R-:W1:Y:S01]  /*2b70*/  MUFU.EX2 R30, R30 ;  /* 0x0000001e001e7308 */ /* 0x000e620000000800 */
[----:B------:R-:W-:Y:S01]  /*2b80*/  ISETP.GT.AND P2, PT, R4, 0x38, PT ;  /* 0x000000380400780c */ /* 0x000fe20003f44270 */
[--C-:B------:R-:W-:Y:S01]  /*2b90*/  FFMA.FTZ R43, R43, UR35, -R10.reuse ;  /* 0x000000232b2b7c23 */ /* 0x100fe2000801080a */
[----:B------:R-:W-:Y:S01]  /*2ba0*/  FMNMX.FTZ R5, R45, R2, !PT ;  /* 0x000000022d057209 */ /* 0x000fe20007810000 */
[--C-:B------:R-:W-:Y:S01]  /*2bb0*/  FFMA.FTZ R46, R46, UR35, -R10.reuse ;  /* 0x000000232e2e7c23 */ /* 0x100fe2000801080a */
[----:B------:R-:W-:Y:S01]  /*2bc0*/  FSEL R52, R52, -INF , P2 ;  /* 0xff80000034347808 */ /* 0x000fe20001000000 */
[--C-:B------:R-:W-:Y:S01]  /*2bd0*/  FFMA.FTZ R47, R47, UR35, -R10.reuse ;  /* 0x000000232f2f7c23 */ /* 0x100fe2000801080a */
[----:B------:R-:W-:Y:S01]  /*2be0*/  FMNMX.FTZ R2, R48, R5, !PT ;  /* 0x0000000530027209 */ /* 0x000fe20007810000 */
[----:B------:R-:W2:Y:S01]  /*2bf0*/  MUFU.EX2 R31, R31 ;  /* 0x0000001f001f7308 */ /* 0x000ea20000000800 */
[----:B------:R-:W-:Y:S01]  /*2c00*/  ISETP.GT.AND P2, PT, R4, 0x40, PT ;  /* 0x000000400400780c */ /* 0x000fe20003f44270 */
[----:B0-----:R-:W-:Y:S01]  /*2c10*/  FADD.FTZ R11, R26, R27 ;  /* 0x0000001b1a0b7221 */ /* 0x001fe20000010000 */
[----:B------:R-:W-:Y:S01]  /*2c20*/  FMNMX.FTZ R5, R49, R2, !PT ;  /* 0x0000000231057209 */ /* 0x000fe20007810000 */
[--C-:B------:R-:W-:Y:S01]  /*2c30*/  FFMA.FTZ R50, R50, UR35, -R10.reuse ;  /* 0x0000002332327c23 */ /* 0x100fe2000801080a */
[----:B------:R-:W-:Y:S01]  /*2c40*/  FSEL R56, R56, -INF , P2 ;  /* 0xff80000038387808 */ /* 0x000fe20001000000 */
[--C-:B------:R-:W-:Y:S01]  /*2c50*/  FFMA.FTZ R51, R51, UR35, -R10.reuse ;  /* 0x0000002333337c23 */ /* 0x100fe2000801080a */
[----:B------:R-:W-:Y:S01]  /*2c60*/  FMNMX.FTZ R2, R52, R5, !PT ;  /* 0x0000000534027209 */ /* 0x000fe20007810000 */
[----:B------:R-:W-:Y:S01]  /*2c70*/  MUFU.EX2 R34, R34 ;  /* 0x0000002200227308 */ /* 0x000fe20000000800 */
[----:B------:R-:W-:Y:S01]  /*2c80*/  ISETP.GT.AND P2, PT, R4, 0x48, PT ;  /* 0x000000480400780c */ /* 0x000fe20003f44270 */
[----:B-1----:R-:W-:Y:S01]  /*2c90*/  FADD.FTZ R14, R30, R11 ;  /* 0x0000000b1e0e7221 */ /* 0x002fe20000010000 */
[----:B------:R-:W-:Y:S01]  /*2ca0*/  FMNMX.FTZ R5, R53, R2, !PT ;  /* 0x0000000235057209 */ /* 0x000fe20007810000 */
[--C-:B------:R-:W-:Y:S01]  /*2cb0*/  FFMA.FTZ R54, R54, UR35, -R10.reuse ;  /* 0x0000002336367c23 */ /* 0x100fe2000801080a */
[----:B------:R-:W-:Y:S01]  /*2cc0*/  ISETP.GT.AND P1, PT, R4, 0x49, PT ;  /* 0x000000490400780c */ /* 0x000fe20003f24270 */
[----:B------:R-:W-:Y:S01]  /*2cd0*/  FFMA.FTZ R55, R55, UR35, -R10 ;  /* 0x0000002337377c23 */ /* 0x000fe2000801080a */
[----:B------:R-:W-:Y:S01]  /*2ce0*/  FMNMX.FTZ R2, R56, R5, !PT ;  /* 0x0000000538027209 */ /* 0x000fe20007810000 */
[----:B------:R-:W0:Y:S01]  /*2cf0*/  MUFU.EX2 R35, R35 ;  /* 0x0000002300237308 */ /* 0x000e220000000800 */
[----:B------:R-:W-:Y:S01]  /*2d00*/  FSEL R60, R60, -INF , P2 ;  /* 0xff8000003c3c7808 */ /* 0x000fe20001000000 */
[----:B--2---:R-:W-:Y:S01]  /*2d10*/  FADD.FTZ R11, R31, R14 ;  /* 0x0000000e1f0b7221 */ /* 0x004fe20000010000 */
[----:B------:R-:W-:Y:S01]  /*2d20*/  FMNMX.FTZ R5, R57, R2, !PT ;  /* 0x0000000239057209 */ /* 0x000fe20007810000 */
[--C-:B------:R-:W-:Y:S01]  /*2d30*/  FFMA.FTZ R58, R58, UR35, -R10.reuse ;  /* 0x000000233a3a7c23 */ /* 0x100fe2000801080a */
[----:B------:R-:W-:Y:S01]  /*2d40*/  ISETP.GT.AND P2, PT, R4, 0x50, PT ;  /* 0x000000500400780c */ /* 0x000fe20003f44270 */
[--C-:B------:R-:W-:Y:S01]  /*2d50*/  FFMA.FTZ R59, R59, UR35, -R10.reuse ;  /* 0x000000233b3b7c23 */ /* 0x100fe2000801080a */
[----:B------:R-:W-:Y:S01]  /*2d60*/  FSEL R61, R61, -INF , P1 ;  /* 0xff8000003d3d7808 */ /* 0x000fe20000800000 */
[----:B------:R-:W-:Y:S01]  /*2d70*/  MUFU.EX2 R38, R38 ;  /* 0x0000002600267308 */ /* 0x000fe20000000800 */
[----:B------:R-:W-:Y:S01]  /*2d80*/  FMNMX.FTZ R2, R60, R5, !PT ;  /* 0x000000053c027209 */ /* 0x000fe20007810000 */
[--C-:B------:R-:W-:Y:S01]  /*2d90*/  FFMA.FTZ R62, R62, UR35, -R10.reuse ;  /* 0x000000233e3e7c23 */ /* 0x100fe2000801080a */
[----:B------:R-:W-:Y:S01]  /*2da0*/  ISETP.GT.AND P1, PT, R4, 0x51, PT ;  /* 0x000000510400780c */ /* 0x000fe20003f24270 */
[--C-:B------:R-:W-:Y:S01]  /*2db0*/  FFMA.FTZ R63, R63, UR35, -R10.reuse ;  /* 0x000000233f3f7c23 */ /* 0x100fe2000801080a */
[----:B------:R-:W-:Y:S01]  /*2dc0*/  FSEL R64, R64, -INF , P2 ;  /* 0xff80000040407808 */ /* 0x000fe20001000000 */
[--C-:B------:R-:W-:Y:S01]  /*2dd0*/  FFMA.FTZ R66, R66, UR35, -R10.reuse ;  /* 0x0000002342427c23 */ /* 0x100fe2000801080a */
[----:B------:R-:W-:Y:S01]  /*2de0*/  FMNMX.FTZ R5, R61, R2, !PT ;  /* 0x000000023d057209 */ /* 0x000fe20007810000 */
[----:B------:R-:W1:Y:S01]  /*2df0*/  MUFU.EX2 R39, R39 ;  /* 0x0000002700277308 */ /* 0x000e620000000800 */
        /* <DEDUP_REMOVED lines=10> */
[----:B------:R-:W-:Y:S02]  /*2ea0*/  FSEL R69, R69, -INF , P1 ;  /* 0xff80000045457808 */ /* 0x000fe40000800000 */
[----:B------:R-:W-:Y:S01]  /*2eb0*/  FMNMX.FTZ R2, R68, R5, !PT ;  /* 0x0000000544027209 */ /* 0x000fe20007810000 */
[----:B------:R-:W2:Y:S01]  /*2ec0*/  MUFU.EX2 R43, R43 ;  /* 0x0000002b002b7308 */ /* 0x000ea20000000800 */
[----:B------:R-:W-:Y:S02]  /*2ed0*/  F2FP.F16.F32.PACK_AB R189, R27, R26 ;  /* 0x0000001a1bbd723e */ /* 0x000fe400000000ff */
[----:B------:R-:W-:Y:S02]  /*2ee0*/  CS2R R26, SRZ ;  /* 0x00000000001a7805 */ /* 0x000fe4000001ff00 */
[----:B------:R-:W-:-:S02]  /*2ef0*/  FMNMX.FTZ R2, R69, R2, !PT ;  /* 0x0000000245027209 */ /* 0x000fc40007810000 */
[----:B------:R-:W-:Y:S02]  /*2f00*/  F2FP.F16.F32.PACK_AB R191, R31, R30 ;  /* 0x0000001e1fbf723e */ /* 0x000fe400000000ff */
[----:B------:R-:W-:Y:S02]  /*2f10*/  CS2R R30, SRZ ;  /* 0x00000000001e7805 */ /* 0x000fe4000001ff00 */
[----:B0-----:R-:W-:Y:S01]  /*2f20*/  F2FP.F16.F32.PACK_AB R185, R35, R34 ;  /* 0x0000002223b9723e */ /* 0x001fe200000000ff */
[----:B------:R-:W0:Y:S01]  /*2f30*/  SHFL.BFLY PT, R5, R2, 0x2, 0x1f ;  /* 0x0c401f0002057f89 */ /* 0x000e2200000e0000 */
[----:B------:R-:W-:Y:S01]  /*2f40*/  MUFU.EX2 R46, R46 ;  /* 0x0000002e002e7308 */ /* 0x000fe20000000800 */
[----:B-1----:R-:W-:-:S07]  /*2f50*/  F2FP.F16.F32.PACK_AB R187, R39, R38 ;  /* 0x0000002627bb723e */ /* 0x002fce00000000ff */
[----:B------:R-:W1:Y:S01]  /*2f60*/  MUFU.EX2 R47, R47 ;  /* 0x0000002f002f7308 */ /* 0x000e620000000800 */
[----:B--2---:R-:W-:-:S07]  /*2f70*/  F2FP.F16.F32.PACK_AB R181, R43, R42 ;  /* 0x0000002a2bb5723e */ /* 0x004fce00000000ff */
[----:B------:R-:W-:Y:S01]  /*2f80*/  MUFU.EX2 R50, R50 ;  /* 0x0000003200327308 */ /* 0x000fe20000000800 */
[----:B0-----:R-:W-:-:S07]  /*2f90*/  FMNMX.FTZ R5, R2, R5, !PT ;  /* 0x0000000502057209 */ /* 0x001fce0007810000 */
[----:B------:R-:W0:Y:S01]  /*2fa0*/  MUFU.EX2 R51, R51 ;  /* 0x0000003300337308 */ /* 0x000e220000000800 */
[----:B-1----:R-:W-:Y:S01]  /*2fb0*/  F2FP.F16.F32.PACK_AB R183, R47, R46 ;  /* 0x0000002e2fb7723e */ /* 0x002fe200000000ff */
        /* <DEDUP_REMOVED lines=8> */
[----:B------:R-:W0:Y:S01]  /*3040*/  MUFU.EX2 R59, R59 ;  /* 0x0000003b003b7308 */ /* 0x000e220000000800 */
[----:B--2---:R-:W-:Y:S02]  /*3050*/  F2FP.F16.F32.PACK_AB R179, R55, R54 ;  /* 0x0000003637b3723e */ /* 0x004fe400000000ff */
[----:B------:R-:W-:Y:S02]  /*3060*/  FSEL R2, R2, RZ, P1 ;  /* 0x000000ff02027208 */ /* 0x000fe40000800000 */
[----:B------:R-:W-:-:S03]  /*3070*/  PLOP3.LUT P1, PT, PT, PT, UP0, 0x80, 0x0 ;  /* 0x000000000000781c */ /* 0x000fc60003f2f008 */
        /* <DEDUP_REMOVED lines=25> */
[--C-:B------:R-:W-:Y:S01]  /*3210*/  FFMA.FTZ R65, R65, UR35, -R2.reuse ;  /* 0x0000002341417c23 */ /* 0x100fe20008010802 */
[--C-:B------:R-:W-:Y:S01]  /*3220*/  FFMA.FTZ R68, R68, UR35, -R2.reuse ;  /* 0x0000002344447c23 */ /* 0x100fe20008010802 */
[----:B------:R-:W-:Y:S01]  /*3230*/  FFMA.FTZ R2, R69, UR35, -R2 ;  /* 0x0000002345027c23 */ /* 0x000fe20008010802 */
[----:B0-----:R-:W-:-:S04]  /*3240*/  F2FP.F16.F32.PACK_AB R173, R59, R58 ;  /* 0x0000003a3bad723e */ /* 0x001fc800000000ff */
        /* <DEDUP_REMOVED lines=15> */
[----:B------:R-:W-:-:S04]  /*3340*/  FADD.FTZ R12, R38, R11 ;  /* 0x0000000b260c7221 */ /* 0x000fc80000010000 */
[----:B------:R-:W-:Y:S01]  /*3350*/  FADD.FTZ R11, R39, R12 ;  /* 0x0000000c270b7221 */ /* 0x000fe20000010000 */
[----:B------:R-:W-:Y:S01]  /*3360*/  CS2R R38, SRZ ;  /* 0x0000000000267805 */ /* 0x000fe2000001ff00 */
[----:B------:R-:W1:Y:S01]  /*3370*/  MUFU.EX2 R37, R37 ;  /* 0x0000002500257308 */ /* 0x000e620000000800 */
[C---:B--2---:R-:W-:Y:S01]  /*3380*/  FADD.FTZ R5, R33.reuse, R0 ;  /* 0x0000000021057221 */ /* 0x044fe20000010000 */
[----:B------:R-:W-:Y:S01]  /*3390*/  FADD.FTZ R12, R42, R11 ;  /* 0x0000000b2a0c7221 */ /* 0x000fe20000010000 */
[----:B------:R-:W-:Y:S02]  /*33a0*/  F2FP.F16.F32.PACK_AB R184, R33, R32 ;  /* 0x0000002021b8723e */ /* 0x000fe400000000ff */
[----:B------:R-:W-:Y:S01]  /*33b0*/  CS2R R32, SRZ ;  /* 0x0000000000207805 */ /* 0x000fe2000001ff00 */
[----:B------:R-:W-:Y:S01]  /*33c0*/  FADD.FTZ R11, R43, R12 ;  /* 0x0000000c2b0b7221 */ /* 0x000fe20000010000 */
[----:B------:R-:W-:Y:S01]  /*33d0*/  CS2R R42, SRZ ;  /* 0x00000000002a7805 */ /* 0x000fe2000001ff00 */
[----:B------:R-:W2:Y:S01]  /*33e0*/  MUFU.EX2 R40, R40 ;  /* 0x0000002800287308 */ /* 0x000ea20000000800 */
[----:B0-----:R-:W-:Y:S01]  /*33f0*/  FADD.FTZ R0, R36, R5 ;  /* 0x0000000524007221 */ /* 0x001fe20000010000 */
[----:B------:R-:W-:-:S04]  /*3400*/  FADD.FTZ R12, R46, R11 ;  /* 0x0000000b2e0c7221 */ /* 0x000fc80000010000 */
[----:B------:R-:W-:Y:S01]  /*3410*/  FADD.FTZ R11, R47, R12 ;  /* 0x0000000c2f0b7221 */ /* 0x000fe20000010000 */
[----:B------:R-:W-:Y:S01]  /*3420*/  CS2R R46, SRZ ;  /* 0x00000000002e7805 */ /* 0x000fe2000001ff00 */
[----:B------:R-:W0:Y:S01]  /*3430*/  MUFU.EX2 R41, R41 ;  /* 0x0000002900297308 */ /* 0x000e220000000800 */
[C---:B-1----:R-:W-:Y:S01]  /*3440*/  FADD.FTZ R5, R37.reuse, R0 ;  /* 0x0000000025057221 */ /* 0x042fe20000010000 */
[----:B------:R-:W-:Y:S01]  /*3450*/  FADD.FTZ R12, R50, R11 ;  /* 0x0000000b320c7221 */ /* 0x000fe20000010000 */
[----:B------:R-:W-:Y:S02]  /*3460*/  F2FP.F16.F32.PACK_AB R186, R37, R36 ;  /* 0x0000002425ba723e */ /* 0x000fe400000000ff */
[----:B------:R-:W-:Y:S01]  /*3470*/  CS2R R36, SRZ ;  /* 0x0000000000247805 */ /* 0x000fe2000001ff00 */
[----:B------:R-:W-:Y:S01]  /*3480*/  FADD.FTZ R11, R51, R12 ;  /* 0x0000000c330b7221 */ /* 0x000fe20000010000 */
[----:B------:R-:W-:Y:S01]  /*3490*/  CS2R R50, SRZ ;  /* 0x0000000000327805 */ /* 0x000fe2000001ff00 */
[----:B------:R-:W1:Y:S01]  /*34a0*/  MUFU.EX2 R44, R44 ;  /* 0x0000002c002c7308 */ /* 0x000e620000000800 */
[----:B--2---:R-:W-:Y:S01]  /*34b0*/  FADD.FTZ R0, R40, R5 ;  /* 0x0000000528007221 */ /* 0x004fe20000010000 */
[----:B------:R-:W-:-:S04]  /*34c0*/  FADD.FTZ R12, R54, R11 ;  /* 0x0000000b360c7221 */ /* 0x000fc80000010000 */
[----:B------:R-:W-:Y:S01]  /*34d0*/  FADD.FTZ R11, R55, R12 ;  /* 0x0000000c370b7221 */ /* 0x000fe20000010000 */
[----:B------:R-:W-:Y:S01]  /*34e0*/  CS2R R54, SRZ ;  /* 0x0000000000367805 */ /* 0x000fe2000001ff00 */
        /* <DEDUP_REMOVED lines=21> */
[----:B--2---:R-:W-:-:S07]  /*3640*/  FADD.FTZ R0, R52, R5 ;  /* 0x0000000534007221 */ /* 0x004fce0000010000 */
[----:B------:R-:W2:Y:S01]  /*3650*/  MUFU.EX2 R57, R57 ;  /* 0x0000003900397308 */ /* 0x000ea20000000800 */
[C---:B0-----:R-:W-:Y:S01]  /*3660*/  FADD.FTZ R5, R53.reuse, R0 ;  /* 0x0000000035057221 */ /* 0x041fe20000010000 */
[----:B------:R-:W-:Y:S02]  /*3670*/  F2FP.F16.F32.PACK_AB R178, R53, R52 ;  /* 0x0000003435b2723e */ /* 0x000fe400000000ff */
[----:B------:R-:W-:-:S04]  /*3680*/  CS2R R52, SRZ ;  /* 0x0000000000347805 */ /* 0x000fc8000001ff00 */
[----:B------:R-:W0:Y:S01]  /*3690*/  MUFU.EX2 R60, R60 ;  /* 0x0000003c003c7308 */ /* 0x000e220000000800 */
[----:B-1----:R-:W-:-:S07]  /*36a0*/  FADD.FTZ R0, R56, R5 ;  /* 0x0000000538007221 */ /* 0x002fce0000010000 */
        /* <DEDUP_REMOVED lines=10> */
[----:B------:R-:W-:Y:S01]  /*3750*/  MUFU.EX2 R66, R66 ;  /* 0x0000004200427308 */ /* 0x000fe20000000800 */
[C---:B--2---:R-:W-:Y:S01]  /*3760*/  FADD.FTZ R13, R63.reuse, R12 ;  /* 0x0000000c3f0d7221 */ /* 0x044fe20000010000 */
[----:B------:R-:W-:Y:S02]  /*3770*/  F2FP.F16.F32.PACK_AB R175, R63, R62 ;  /* 0x0000003e3faf723e */ /* 0x000fe400000000ff */
[----:B------:R-:W-:-:S04]  /*3780*/  CS2R R62, SRZ ;  /* 0x00000000003e7805 */ /* 0x000fc8000001ff00 */
[----:B------:R-:W1:Y:S01]  /*3790*/  MUFU.EX2 R65, R65 ;  /* 0x0000004100417308 */ /* 0x000e620000000800 */
[----:B0-----:R-:W-:-:S07]  /*37a0*/  FADD.FTZ R0, R64, R11 ;  /* 0x0000000b40007221 */ /* 0x001fce0000010000 */
[----:B------:R-:W0:Y:S08]  /*37b0*/  MUFU.EX2 R67, R67 ;  /* 0x0000004300437308 */ /* 0x000e300000000800 */
[----:B------:R-:W2:Y:S01]  /*37c0*/  MUFU.EX2 R68, R68 ;  /* 0x0000004400447308 */ /* 0x000ea20000000800 */
[C---:B-1----:R-:W-:Y:S01]  /*37d0*/  FADD.FTZ R11, R65.reuse, R0 ;  /* 0x00000000410b7221 */ /* 0x042fe20000010000 */
[----:B------:R-:W-:-:S02]  /*37e0*/  F2FP.F16.F32.PACK_AB R168, R65, R64 ;  /* 0x0000004041a8723e */ /* 0x000fc400000000ff */
[----:B------:R-:W-:-:S04]  /*37f0*/  CS2R R64, SRZ ;  /* 0x0000000000407805 */ /* 0x000fc8000001ff00 */
[----:B------:R-:W1:Y:S01]  /*3800*/  MUFU.EX2 R70, R70 ;  /* 0x0000004600467308 */ /* 0x000e620000000800 */
[----:B0-----:R-:W-:-:S07]  /*3810*/  F2FP.F16.F32.PACK_AB R169, R67, R66 ;  /* 0x0000004243a9723e */ /* 0x001fce00000000ff */
[----:B------:R0:W3:Y:S08]  /*3820*/  MUFU.EX2 R5, R2 ;  /* 0x0000000200057308 */ /* 0x0000f00000000800 */
[----:B------:R2:W4:Y:S01]  /*3830*/  MUFU.EX2 R171, R10 ;  /* 0x0000000a00ab7308 */ /* 0x0005220000000800 */
[----:B0-----:R-:W-:-:S04]  /*3840*/  FADD.FTZ R2, R66, R13 ;  /* 0x0000000d42027221 */ /* 0x001fc80000010000 */
[----:B------:R-:W-:Y:S01]  /*3850*/  FADD.FTZ R13, R67, R2 ;  /* 0x00000002430d7221 */ /* 0x000fe20000010000 */
[----:B------:R-:W-:Y:S01]  /*3860*/  IMAD.MOV.U32 R2, RZ, RZ, 0x3f800000 ;  /* 0x3f800000ff027424 */ /* 0x000fe200078e00ff */
[----:B------:R-:W-:Y:S01]  /*3870*/  CS2R R66, SRZ ;  /* 0x0000000000427805 */ /* 0x000fe2000001ff00 */
[----:B--2---:R-:W-:Y:S01]  /*3880*/  FADD.FTZ R10, R68, R11 ;  /* 0x0000000b440a7221 */ /* 0x004fe20000010000 */
[----:B-1----:R-:W-:Y:S01]  /*3890*/  FADD.FTZ R0, R70, R13 ;  /* 0x0000000d46007221 */ /* 0x002fe20000010000 */
        /* <DEDUP_REMOVED lines=15> */
[----:B------:R-:W-:-:S06]  /*3990*/  ULDC UR35, c[0x0][0x988] ;  /* 0x0002620000237ab9 */ /* 0x000fcc0000000800 */
.L_x_5510:
[----:B------:R-:W-:-:S04]  /*39a0*/  UISETP.NE.AND UP0, UPT, UR6, 0x1, UPT ;  /* 0x000000010600788c */ /* 0x000fc8000bf05270 */
[----:B------:R-:W-:-:S04]  /*39b0*/  USEL UR38, URZ, 0x1, UP0 ;  /* 0x000000013f267887 */ /* 0x000fc80008000000 */
[----:B------:R-:W-:Y:S01]  /*39c0*/  ULOP3.LUT UR38, UR5, UR38, URZ, 0x3c, !UPT ;  /* 0x0000002605267292 */ /* 0x000fe2000f8e3c3f */
[----:B------:R-:W-:Y:S11]  /*39d0*/  @!P0 BRA `(.L_x_5500) ;  /* 0x0000000000048947 */ /* 0x000ff60003800000 */
[----:B------:R-:W-:Y:S01]  /*39e0*/  BPT.TRAP 0x1 ;  /* 0x000000040000795c */ /* 0x000fe20000300000 */
.L_x_5500:
        /* <DEDUP_REMOVED lines=9> */
.L_x_5501:
[----:B-1----:R-:W-:Y:S05]  /*3a80*/  @P1 BRA `(.L_x_5502) ;  /* 0x0000000000081947 */ /* 0x002fea0003800000 */
[----:B------:R-:W1:Y:S02]  /*3a90*/  SYNCS.PHASECHK.TRANS64.TRYWAIT P1, [UR7+0x30830], R3 ;  /* 0x03083003ff0075a7 */ /* 0x000e640008020147 */
[----:B-1----:R-:W-:Y:S05]  /*3aa0*/  @!P1 BRA `(.L_x_5503) ;  /* 0x000000bc00089947 */ /* 0x002fea0003800000 */
.L_x_5502:
        /* <DEDUP_REMOVED lines=175> */
.L_x_5504:
[----:B------:R-:W-:Y:S01]  /*45a0*/  ULEA UR10, UR6, UR40, 0x3 ;  /* 0x00000028060a7291 */ /* 0x000fe2000f8e183f */
[----:B------:R-:W-:-:S04]  /*45b0*/  MOV R0, UR5 ;  /* 0x0000000500007c02 */ /* 0x000fc80008000f00 */
[----:B------:R-:W-:-:S04]  /*45c0*/  SHF.L.U32 R0, R0, 0x1f, RZ ;  /* 0x0000001f00007819 */ /* 0x000fc800000006ff */
[----:B------:R2:W3:Y:S01]  /*45d0*/  SYNCS.PHASECHK.TRANS64.TRYWAIT P1, [UR10+0x30850], R0 ;  /* 0x03085000ff0075a7 */ /* 0x0004e2000802014a */
[----:B------:R-:W-:Y:S05]  /*45e0*/  @!P0 BRA `(.L_x_5505) ;  /* 0x0000000000048947 */ /* 0x000fea0003800000 */
[----:B------:R-:W-:Y:S01]  /*45f0*/  BPT.TRAP 0x1 ;  /* 0x000000040000795c */ /* 0x000fe20000300000 */
.L_x_5505:
[----:B---3--:R-:W-:Y:S05]  /*4600*/  @P1 BRA `(.L_x_5506) ;  /* 0x0000000000081947 */ /* 0x008fea0003800000 */
[----:B------:R-:W3:Y:S02]  /*4610*/  SYNCS.PHASECHK.TRANS64.TRYWAIT P1, [UR10+0x30850], R0 ;  /* 0x03085000ff0075a7 */ /* 0x000ee4000802014a */
[----:B---3--:R-:W-:Y:S05]  /*4620*/  @!P1 BRA `(.L_x_5507) ;  /* 0x000000b000409947 */ /* 0x008fea0003800000 */
.L_x_5506:
        /* <DEDUP_REMOVED lines=37> */
.L_x_5508:
[----:B------:R-:W-:Y:S01]  /*4880*/  UISETP.NE.AND UP0, UPT, UR60, URZ, UPT ;  /* 0x0000003f3c00728c */ /* 0x000fe2000bf05270 */
[----:B0-2---:R-:W-:Y:S01]  /*4890*/  VIADD R0, R18, UR42 ;  /* 0x0000002a12007c36 */ /* 0x005fe20008000000 */
[----:B------:R-:W0:Y:S01]  /*48a0*/  LDC R13, c[0x0][0x2f0] ;  /* 0x0000bc00ff0d7b82 */ /* 0x000e220000000800 */
[----:B------:R-:W-:-:S03]  /*48b0*/  UIADD3 UR7, UR7, 0x30840, URZ ;  /* 0x0003084007077890 */ /* 0x000fc6000fffe03f */
[----:B------:R-:W-:Y:S02]  /*48c0*/  PLOP3.LUT P1, PT, PT, PT, UP0, 0x80, 0x0 ;  /* 0x000000000000781c */ /* 0x000fe40003f2f008 */
[----:B------:R-:W-:Y:S02]  /*48d0*/  PLOP3.LUT P2, PT, PT, PT, UP0, 0x80, 0x0 ;  /* 0x000000000000781c */ /* 0x000fe40003f4f008 */
[----:B------:R-:W2:Y:S01]  /*48e0*/  S2UR UR6, SR_CgaCtaId ;  /* 0x00000000000679c3 */ /* 0x000ea20000008800 */
[----:B------:R-:W-:-:S08]  /*48f0*/  @UP0 ULDC UR5, c[0x0][0x44c] ;  /* 0x0001130000050ab9 */ /* 0x000fd00000000800 */
[----:B------:R-:W-:Y:S01]  /*4900*/  @P1 IMAD.HI.U32 R2, R0, UR5, RZ ;  /* 0x0000000500021c27 */ /* 0x000fe2000f8e00ff */
[----:B------:R-:W-:-:S04]  /*4910*/  @UP0 ULDC UR5, c[0x0][0x450] ;  /* 0x0001140000050ab9 */ /* 0x000fc80000000800 */
[----:B------:R-:W-:Y:S01]  /*4920*/  @P2 SHF.R.U32.HI R0, RZ, UR5, R2 ;  /* 0x00000005ff002c19 */ /* 0x000fe20008011602 */
[----:B------:R-:W-:Y:S02]  /*4930*/  UMOV UR5, 0x1 ;  /* 0x0000000100057882 */ /* 0x000fe40000000000 */
[----:B------:R-:W-:Y:S02]  /*4940*/  UIMAD UR5, UR4, -0x60, UR5 ;  /* 0xffffffa0040578a4 */ /* 0x000fe4000f8e0205 */
[----:B-1----:R-:W1:Y:S04]  /*4950*/  SHFL.IDX PT, R3, R0, RZ, 0x1c1f ;  /* 0x001c1fff00037589 */ /* 0x002e6800000e0000 */
[----:B------:R-:W-:Y:S01]  /*4960*/  IMAD.U32 R2, RZ, RZ, UR5 ;  /* 0x00000005ff027e24 */ /* 0x000fe2000f8e00ff */
[----:B--2---:R-:W-:-:S03]  /*4970*/  UPRMT UR7, UR6, 0x654, UR7 ;  /* 0x0000065406077896 */ /* 0x004fc60008000007 */
[----:B------:R-:W-:-:S04]  /*4980*/  IMAD R2, R17, -0x2, R2 ;  /* 0xfffffffe11027824 */ /* 0x000fc800078e0202 */
[----:B0-----:R-:W-:Y:S02]  /*4990*/  IMAD R2, R13, UR43, R2 ;  /* 0x0000002b0d027c24 */ /* 0x001fe4000f8e0202 */
[----:B------:R-:W-:Y:S03]  /*49a0*/  SYNCS.ARRIVE.TRANS64.RED.A1T0 RZ, [UR7], RZ ;  /* 0x000000ffffff79a7 */ /* 0x000fe60008100407 */
[----:B-1----:R-:W-:-:S04]  /*49b0*/  IADD3 R4, R3, -UR34, R2 ;  /* 0x8000002203047c10 */ /* 0x002fc8000fffe002 */
[C---:B------:R-:W-:Y:S02]  /*49c0*/  ISETP.GT.AND P1, PT, R4.reuse, RZ, PT ;  /* 0x000000ff0400720c */ /* 0x040fe40003f24270 */
[----:B------:R-:W-:Y:S02]  /*49d0*/  ISETP.GT.AND P2, PT, R4, 0x1, PT ;  /* 0x000000010400780c */ /* 0x000fe40003f44270 */
        /* <DEDUP_REMOVED lines=72> */
[----:B0-----:R-:W-:-:S04]  /*4e60*/  IADD3 R2, R15, -UR34, R2 ;  /* 0x800000220f027c10 */ /* 0x001fc8000fffe002 */
[C---:B------:R-:W-:Y:S02]  /*4e70*/  ISETP.GT.AND P1, PT, R2.reuse, RZ, PT ;  /* 0x000000ff0200720c */ /* 0x040fe40003f24270 */
[----:B------:R-:W-:Y:S02]  /*4e80*/  ISETP.GT.AND P2, PT, R2, 0x1, PT ;  /* 0x000000010200780c */ /* 0x000fe40003f44270 */
[----:B-1----:R-:W-:Y:S02]  /*4e90*/  FMNMX.FTZ R21, R14, R21, !PT ;  /* 0x000000150e157209 */ /* 0x002fe40007810000 */
[----:B------:R-:W-:Y:S02]  /*4ea0*/  FSEL R122, R122, -INF , P1 ;  /* 0xff8000007a7a7808 */ /* 0x000fe40000800000 */
[----:B------:R-:W-:Y:S01]  /*4eb0*/  ISETP.GT.AND P3, PT, R2, 0x8, PT ;  /* 0x000000080200780c */ /* 0x000fe20003f64270 */
[----:B------:R-:W0:Y:S01]  /*4ec0*/  SHFL.BFLY PT, R4, R21, 0x1, 0x1f ;  /* 0x0c201f0015047f89 */ /* 0x000e2200000e0000 */
[----:B------:R-:W-:-:S02]  /*4ed0*/  FSEL R123, R123, -INF , P2 ;  /* 0xff8000007b7b7808 */ /* 0x000fc40001000000 */
[----:B------:R-:W-:Y:S02]  /*4ee0*/  FMNMX.FTZ R0, R122, R11, !PT ;  /* 0x0000000b7a007209 */ /* 0x000fe40007810000 */
[----:B------:R-:W-:Y:S02]  /*4ef0*/  ISETP.GT.AND P4, PT, R2, 0x9, PT ;  /* 0x000000090200780c */ /* 0x000fe40003f84270 */
[----:B------:R-:W-:Y:S02]  /*4f00*/  FSEL R126, R126, -INF , P3 ;  /* 0xff8000007e7e7808 */ /* 0x000fe40001800000 */
[----:B------:R-:W-:Y:S02]  /*4f10*/  FMNMX.FTZ R15, R123, R0, !PT ;  /* 0x000000007b0f7209 */ /* 0x000fe40007810000 */
[----:B------:R-:W-:Y:S02]  /*4f20*/  ISETP.GT.AND P2, PT, R2, 0x10, PT ;  /* 0x000000100200780c */ /* 0x000fe40003f44270 */
[----:B------:R-:W-:-:S02]  /*4f30*/  FSEL R127, R127, -INF , P4 ;  /* 0xff8000007f7f7808 */ /* 0x000fc40002000000 */
[----:B------:R-:W-:Y:S02]  /*4f40*/  ISETP.GT.AND P3, PT, R2, 0x11, PT ;  /* 0x000000110200780c */ /* 0x000fe40003f64270 */
[----:B------:R-:W-:Y:S02]  /*4f50*/  FSEL R130, R130, -INF , P2 ;  /* 0xff80000082827808 */ /* 0x000fe40001000000 */
[C---:B------:R-:W-:Y:S02]  /*4f60*/  ISETP.GT.AND P2, PT, R2.reuse, 0x18, PT ;  /* 0x000000180200780c */ /* 0x040fe40003f44270 */
[----:B------:R-:W-:Y:S02]  /*4f70*/  FSEL R131, R131, -INF , P3 ;  /* 0xff80000083837808 */ /* 0x000fe40001800000 */
[----:B------:R-:W-:Y:S02]  /*4f80*/  ISETP.GT.AND P3, PT, R2, 0x19, PT ;  /* 0x000000190200780c */ /* 0x000fe40003f64270 */
[----:B0-----:R-:W-:-:S02]  /*4f90*/  FMNMX.FTZ R4, R21, R4, !PT ;  /* 0x0000000415047209 */ /* 0x001fc40007810000 */
[----:B------:R-:W-:Y:S02]  /*4fa0*/  FSEL R134, R134, -INF , P2 ;  /* 0xff80000086867808 */ /* 0x000fe40001000000 */
[C---:B------:R-:W-:Y:S01]  /*4fb0*/  FSETP.NEU.FTZ.AND P1, PT, R4.reuse, -INF , PT ;  /* 0xff8000000400780b */ /* 0x040fe20003f3d000 */
[----:B------:R-:W-:Y:S01]  /*4fc0*/  FMUL.FTZ R14, R4, UR35 ;  /* 0x00000023040e7c20 */ /* 0x000fe20008410000 */
[----:B------:R-:W-:Y:S02]  /*4fd0*/  ISETP.GT.AND P2, PT, R2, 0x20, PT ;  /* 0x000000200200780c */ /* 0x000fe40003f44270 */
[----:B------:R-:W-:Y:S02]  /*4fe0*/  FSEL R135, R135, -INF , P3 ;  /* 0xff80000087877808 */ /* 0x000fe40001800000 */
[----:B------:R-:W-:Y:S02]  /*4ff0*/  FSEL R0, R14, RZ, P1 ;  /* 0x000000ff0e007208 */ /* 0x000fe40000800000 */
[----:B------:R-:W-:-:S02]  /*5000*/  FMNMX.FTZ R14, R126, R15, !PT ;  /* 0x0000000f7e0e7209 */ /* 0x000fc40007810000 */
[----:B------:R-:W-:Y:S01]  /*5010*/  ISETP.GT.AND P3, PT, R2, 0x21, PT ;  /* 0x000000210200780c */ /* 0x000fe20003f64270 */
[--C-:B------:R-:W-:Y:S01]  /*5020*/  FFMA.FTZ R190, R3, UR35, -R0.reuse ;  /* 0x0000002303be7c23 */ /* 0x100fe20008010800 */
[----:B------:R-:W-:Y:S01]  /*5030*/  FMNMX.FTZ R15, R127, R14, !PT ;  /* 0x0000000e7f0f7209 */ /* 0x000fe20007810000 */
[--C-:B------:R-:W-:Y:S01]  /*5040*/  FFMA.FTZ R188, R121, UR35, -R0.reuse ;  /* 0x0000002379bc7c23 */ /* 0x100fe20008010800 */
[----:B------:R-:W-:Y:S01]  /*5050*/  FSEL R138, R138, -INF , P2 ;  /* 0xff8000008a8a7808 */ /* 0x000fe20001000000 */
[--C-:B------:R-:W-:Y:S01]  /*5060*/  FFMA.FTZ R21, R129, UR35, -R0.reuse ;  /* 0x0000002381157c23 */ /* 0x100fe20008010800 */
[----:B------:R-:W-:Y:S01]  /*5070*/  FMNMX.FTZ R14, R130, R15, !PT ;  /* 0x0000000f820e7209 */ /* 0x000fe20007810000 */
[--C-:B------:R-:W-:Y:S01]  /*5080*/  FFMA.FTZ R121, R133, UR35, -R0.reuse ;  /* 0x0000002385797c23 */ /* 0x100fe20008010800 */
        /* <DEDUP_REMOVED lines=39> */
[----:B------:R-:W-:Y:S01]  /*5300*/  FFMA.FTZ R153, R165, UR35, -R0 ;  /* 0x00000023a5997c23 */ /* 0x000fe20008010800 */
[----:B------:R-:W-:Y:S01]  /*5310*/  FMNMX.FTZ R3, R147, R14, !PT ;  /* 0x0000000e93037209 */ /* 0x000fe20007810000 */
[----:B------:R-:W-:Y:S01]  /*5320*/  MUFU.EX2 R13, R13 ;  /* 0x0000000d000d7308 */ /* 0x000fe20000000800 */
[----:B------:R-:W-:-:S02]  /*5330*/  ISETP.GT.AND P2, PT, R2, 0x40, PT ;  /* 0x000000400200780c */ /* 0x000fc40003f44270 */
[----:B------:R-:W-:Y:S02]  /*5340*/  FSEL R151, R151, -INF , P3 ;  /* 0xff80000097977808 */ /* 0x000fe40001800000 */
[----:B------:R-:W-:Y:S02]  /*5350*/  FMNMX.FTZ R14, R150, R3, !PT ;  /* 0x00000003960e7209 */ /* 0x000fe40007810000 */
[----:B------:R-:W-:Y:S01]  /*5360*/  ISETP.GT.AND P3, PT, R2, 0x41, PT ;  /* 0x000000410200780c */ /* 0x000fe20003f64270 */
[----:B------:R-:W-:Y:S01]  /*5370*/  MUFU.EX2 R188, R188 ;  /* 0x000000bc00bc7308 */ /* 0x000fe20000000800 */
[----:B------:R-:W-:Y:S02]  /*5380*/  FSEL R154, R154, -INF , P2 ;  /* 0xff8000009a9a7808 */ /* 0x000fe40001000000 */
[----:B------:R-:W-:Y:S02]  /*5390*/  FMNMX.FTZ R3, R151, R14, !PT ;  /* 0x0000000e97037209 */ /* 0x000fe40007810000 */
[----:B------:R-:W-:-:S02]  /*53a0*/  ISETP.GT.AND P2, PT, R2, 0x48, PT ;  /* 0x000000480200780c */ /* 0x000fc40003f44270 */
[----:B------:R-:W-:Y:S01]  /*53b0*/  FSEL R155, R155, -INF , P3 ;  /* 0xff8000009b9b7808 */ /* 0x000fe20001800000 */
[----:B------:R-:W-:Y:S01]  /*53c0*/  MUFU.EX2 R190, R190 ;  /* 0x000000be00be7308 */ /* 0x000fe20000000800 */
[----:B------:R-:W-:Y:S02]  /*53d0*/  FMNMX.FTZ R14, R154, R3, !PT ;  /* 0x000000039a0e7209 */ /* 0x000fe40007810000 */
[----:B------:R-:W-:Y:S02]  /*53e0*/  ISETP.GT.AND P3, PT, R2, 0x49, PT ;  /* 0x000000490200780c */ /* 0x000fe40003f64270 */
[----:B------:R-:W-:Y:S02]  /*53f0*/  FSEL R158, R158, -INF , P2 ;  /* 0xff8000009e9e7808 */ /* 0x000fe40001000000 */
        /* <DEDUP_REMOVED lines=17> */
[----:B------:R-:W-:-:S02]  /*5510*/  FSEL R167, R167, -INF , P3 ;  /* 0xff800000a7a77808 */ /* 0x000fc40001800000 */
[----:B------:R-:W-:-:S04]  /*5520*/  FMNMX.FTZ R2, R166, R3, !PT ;  /* 0x00000003a6027209 */ /* 0x000fc80007810000 */
        /* <DEDUP_REMOVED lines=18> */
[----:B------:R-:W-:Y:S02]  /*5650*/  FADD.FTZ R2, -R0, R11 ;  /* 0x0000000b00027221 */ /* 0x000fe40000010100 */
[--C-:B------:R-:W-:Y:S01]  /*5660*/  FFMA.FTZ R20, R123, UR35, -R14.reuse ;  /* 0x000000237b147c23 */ /* 0x100fe2000801080e */
[----:B------:R-:W-:Y:S01]  /*5670*/  FSEL R123, R4, RZ, P1 ;  /* 0x000000ff047b7208 */ /* 0x000fe20000800000 */
[--C-:B------:R-:W-:Y:S01]  /*5680*/  FFMA.FTZ R189, R122, UR35, -R14.reuse ;  /* 0x000000237abd7c23 */ /* 0x100fe2000801080e */
[----:B------:R-:W-:Y:S01]  /*5690*/  FMUL.FTZ R2, R2, UR35 ;  /* 0x0000002302027c20 */ /* 0x000fe20008410000 */
        /* <DEDUP_REMOVED lines=24> */
[----:B------:R-:W-:-:S03]  /*5820*/  FFMA.FTZ R166, R166, UR35, -R14 ;  /* 0x00000023a6a67c23 */ /* 0x000fc6000801080e */
[----:B------:R-:W1:Y:S01]  /*5830*/  MUFU.EX2 R2, R2 ;  /* 0x0000000200027308 */ /* 0x000e620000000800 */
[----:B0-----:R-:W-:-:S04]  /*5840*/  FFMA.FTZ R11, R0, R10, R13 ;  /* 0x0000000a000b7223 */ /* 0x001fc8000001000d */
[----:B------:R-:W-:-:S03]  /*5850*/  FADD.FTZ R11, R188, R11 ;  /* 0x0000000bbc0b7221 */ /* 0x000fc60000010000 */
[----:B------:R-:W0:Y:S01]  /*5860*/  MUFU.EX2 R191, R191 ;  /* 0x000000bf00bf7308 */ /* 0x000e220000000800 */
[----:B------:R-:W-:-:S04]  /*5870*/  FADD.FTZ R132, R190, R11 ;  /* 0x0000000bbe847221 */ /* 0x000fc80000010000 */
[----:B------:R-:W-:-:S03]  /*5880*/  FADD.FTZ R11, R15, R132 ;  /* 0x000000840f0b7221 */ /* 0x000fc60000010000 */
[----:B------:R-:W2:Y:S01]  /*5890*/  MUFU.EX2 R120, R120 ;  /* 0x0000007800787308 */ /* 0x000ea20000000800 */
[----:B-1----:R-:W-:Y:S01]  /*58a0*/  FFMA.FTZ R5, R2, R5, R189 ;  /* 0x0000000502057223 */ /* 0x002fe200000100bd */
[----:B------:R-:W-:-:S03]  /*58b0*/  FADD.FTZ R132, R184, R11 ;  /* 0x0000000bb8847221 */ /* 0x000fc60000010000 */
[----:B------:R-:W-:Y:S01]  /*58c0*/  FADD.FTZ R10, R20, R5 ;  /* 0x00000005140a7221 */ /* 0x000fe20000010000 */
        /* <DEDUP_REMOVED lines=70> */
[----:B-1----:R-:W-:Y:S01]  /*5d30*/  FADD.FTZ R5, R14, R5 ;  /* 0x000000050e057221 */ /* 0x002fe20000010000 */
[----:B------:R-:W-:Y:S06]  /*5d40*/  @!P0 BRA `(.L_x_5509) ;  /* 0x0000000000048947 */ /* 0x000fec0003800000 */
[----:B------:R-:W-:Y:S01]  /*5d50*/  BPT.TRAP 0x1 ;  /* 0x000000040000795c */ /* 0x000fe20000300000 */
.L_x_5509:
[----:B------:R-:W0:Y:S01]  /*5d60*/  S2UR UR5, SR_CgaCtaId ;  /* 0x00000000000579c3 */ /* 0x000e220000008800 */
[----:B------:R-:W-:Y:S01]  /*5d70*/  UISETP.GT.AND UP0, UPT, UR4, UR11, UPT ;  /* 0x0000000b0400728c */ /* 0x000fe2000bf04270 */
[----:B------:R-:W-:Y:S01]  /*5d80*/  F2FP.F16.F32.PACK_AB R183, R12, R183 ;  /* 0x000000b70cb7723e */ /* 0x000fe200000000ff */
[----:B------:R-:W-:Y:S01]  /*5d90*/  UIADD3 UR10, UR10, 0x30860, URZ ;  /* 0x000308600a0a7890 */ /* 0x000fe2000fffe03f */
[----:B------:R-:W-:Y:S01]  /*5da0*/  F2FP.F16.F32.PACK_AB R188, R188, R13 ;  /* 0x0000000dbcbc723e */ /* 0x000fe200000000ff */
[----:B------:R-:W-:Y:S01]  /*5db0*/  UIADD3 UR4, UR4, -0x1, URZ ;  /* 0xffffffff04047890 */ /* 0x000fe2000fffe03f */
[----:B------:R-:W-:Y:S01]  /*5dc0*/  F2FP.F16.F32.PACK_AB R189, R20, R189 ;  /* 0x000000bd14bd723e */ /* 0x000fe200000000ff */
[----:B------:R-:W-:Y:S01]  /*5dd0*/  UMOV UR6, UR39 ;  /* 0x0000002700067c82 */ /* 0x000fe20008000000 */
[----:B------:R-:W-:Y:S01]  /*5de0*/  PLOP3.LUT P1, PT, PT, PT, UP0, 0x80, 0x0 ;  /* 0x000000000000781c */ /* 0x000fe20003f2f008 */
        /* <DEDUP_REMOVED lines=26> */
[----:B------:R-:W-:Y:S06]  /*5f90*/  @P1 BRA `(.L_x_5510) ;  /* 0xffffffd800801947 */ /* 0x000fec000383ffff */
.L_x_5499:
[----:B------:R-:W-:-:S13]  /*5fa0*/  ISETP.LE.AND P1, PT, RZ, UR4, PT ;  /* 0x00000004ff007c0c */ /* 0x000fda000bf23270 */
[----:B------:R-:W-:Y:S05]  /*5fb0*/  @!P1 BRA `(.L_x_5511) ;  /* 0x0000001c00b89947 */ /* 0x000fea0003800000 */
[----:B------:R-:W-:Y:S01]  /*5fc0*/  IMAD.MOV.U32 R12, RZ, RZ, R3 ;  /* 0x000000ffff0c7224 */ /* 0x000fe200078e0003 */
[----:B------:R-:W-:Y:S01]  /*5fd0*/  UMOV UR5, UR38 ;  /* 0x0000002600057c82 */ /* 0x000fe20008000000 */
[----:B------:R-:W-:Y:S01]  /*5fe0*/  IMAD.MOV.U32 R11, RZ, RZ, R4 ;  /* 0x000000ffff0b7224 */ /* 0x000fe200078e0004 */
[----:B------:R-:W-:Y:S01]  /*5ff0*/  UMOV UR6, UR39 ;  /* 0x0000002700067c82 */ /* 0x000fe20008000000 */
[----:B------:R-:W-:-:S05]  /*6000*/  ULDC UR11, c[0x0][0x988] ;  /* 0x00026200000b7ab9 */ /* 0x000fca0000000800 */
.L_x_5522:
        /* <DEDUP_REMOVED lines=8> */
.L_x_5512:
[----:B------:R-:W-:Y:S01]  /*6090*/  ULEA UR7, UR39, UR40, 0x3 ;  /* 0x0000002827077291 */ /* 0x000fe2000f8e183f */
[----:B------:R-:W-:-:S05]  /*60a0*/  IMAD.U32 R3, RZ, RZ, UR38 ;  /* 0x00000026ff037e24 */ /* 0x000fca000f8e00ff */
[----:B------:R-:W-:-:S04]  /*60b0*/  SHF.L.U32 R3, R3, 0x1f, RZ ;  /* 0x0000001f03037819 */ /* 0x000fc800000006ff */
[----:B------:R0:W1:Y:S01]  /*60c0*/  SYNCS.PHASECHK.TRANS64.TRYWAIT P1, [UR7+0x30830], R3 ;  /* 0x03083003ff0075a7 */ /* 0x0000620008020147 */
[----:B------:R-:W-:Y:S05]  /*60d0*/  @!P0 BRA `(.L_x_5513) ;  /* 0x0000000000048947 */ /* 0x000fea0003800000 */
[----:B------:R-:W-:Y:S01]  /*60e0*/  BPT.TRAP 0x1 ;  /* 0x000000040000795c */ /* 0x000fe20000300000 */
.L_x_5513:
[----:B-1----:R-:W-:Y:S05]  /*60f0*/  @P1 BRA `(.L_x_5514) ;  /* 0x0000000000081947 */ /* 0x002fea0003800000 */
[----:B------:R-:W1:Y:S02]  /*6100*/  SYNCS.PHASECHK.TRANS64.TRYWAIT P1, [UR7+0x30830], R3 ;  /* 0x03083003ff0075a7 */ /* 0x000e640008020147 */
[----:B-1----:R-:W-:Y:S05]  /*6110*/  @!P1 BRA `(.L_x_5515) ;  /* 0x00000094009c9947 */ /* 0x002fea0003800000 */
.L_x_5514:
        /* <DEDUP_REMOVED lines=175> */
.L_x_5516:
[----:B------:R-:W-:Y:S01]  /*6c10*/  ULEA UR14, UR6, UR40, 0x3 ;  /* 0x00000028060e7291 */ /* 0x000fe2000f8e183f */
[----:B------:R-:W-:-:S05]  /*6c20*/  IMAD.U32 R0, RZ, RZ, UR5 ;  /* 0x00000005ff007e24 */ /* 0x000fca000f8e00ff */
[----:B------:R-:W-:-:S04]  /*6c30*/  SHF.L.U32 R0, R0, 0x1f, RZ ;  /* 0x0000001f00007819 */ /* 0x000fc800000006ff */
[----:B------:R2:W3:Y:S01]  /*6c40*/  SYNCS.PHASECHK.TRANS64.TRYWAIT P1, [UR14+0x30850], R0 ;  /* 0x03085000ff0075a7 */ /* 0x0004e2000802014e */
[----:B------:R-:W-:Y:S05]  /*6c50*/  @!P0 BRA `(.L_x_5517) ;  /* 0x0000000000048947 */ /* 0x000fea0003800000 */
[----:B------:R-:W-:Y:S01]  /*6c60*/  BPT.TRAP 0x1 ;  /* 0x000000040000795c */ /* 0x000fe20000300000 */
.L_x_5517:
[----:B---3--:R-:W-:Y:S05]  /*6c70*/  @P1 BRA `(.L_x_5518) ;  /* 0x0000000000081947 */ /* 0x008fea0003800000 */
[----:B------:R-:W3:Y:S02]  /*6c80*/  SYNCS.PHASECHK.TRANS64.TRYWAIT P1, [UR14+0x30850], R0 ;  /* 0x03085000ff0075a7 */ /* 0x000ee4000802014e */
[----:B---3--:R-:W-:Y:S05]  /*6c90*/  @!P1 BRA `(.L_x_5519) ;  /* 0x0000008800d49947 */ /* 0x008fea0003800000 */
.L_x_5518:
        /* <DEDUP_REMOVED lines=37> */
.L_x_5520:
[----:B0-2---:R-:W-:Y:S01]  /*6ef0*/  FMNMX.FTZ R0, R120, R11, !PT ;  /* 0x0000000b78007209 */ /* 0x005fe20007810000 */
[----:B------:R-:W-:Y:S01]  /*6f00*/  UMOV UR35, UR11 ;  /* 0x0000000b00237c82 */ /* 0x000fe20008000000 */
[----:B------:R-:W-:Y:S01]  /*6f10*/  FMNMX.FTZ R2, R122, R12, !PT ;  /* 0x0000000c7a027209 */ /* 0x000fe20007810000 */
[----:B------:R-:W0:Y:S01]  /*6f20*/  S2UR UR6, SR_CgaCtaId ;  /* 0x00000000000679c3 */ /* 0x000e220000008800 */
[----:B-1----:R-:W-:Y:S01]  /*6f30*/  FMNMX.FTZ R3, R121, R0, !PT ;  /* 0x0000000079037209 */ /* 0x002fe20007810000 */
[----:B------:R-:W-:Y:S01]  /*6f40*/  ULEA UR5, UR10, UR40, 0x3 ;  /* 0x000000280a057291 */ /* 0x000fe2000f8e183f */
[----:B------:R-:W-:Y:S02]  /*6f50*/  FMNMX.FTZ R13, R123, R2, !PT ;  /* 0x000000027b0d7209 */ /* 0x000fe40007810000 */
[----:B------:R-:W-:Y:S01]  /*6f60*/  FMNMX.FTZ R0, R124, R3, !PT ;  /* 0x000000037c007209 */ /* 0x000fe20007810000 */
[----:B------:R-:W-:Y:S01]  /*6f70*/  UIADD3 UR5, UR5, 0x30840, URZ ;  /* 0x0003084005057890 */ /* 0x000fe2000fffe03f */
        /* <DEDUP_REMOVED lines=84> */
[----:B------:R-:W1:Y:S03]  /*74c0*/  MUFU.EX2 R11, R11 ;  /* 0x0000000b000b7308 */ /* 0x000e660000000800 */
[--C-:B------:R-:W-:Y:S01]  /*74d0*/  FFMA.FTZ R189, R122, UR35, -R12.reuse ;  /* 0x000000237abd7c23 */ /* 0x100fe2000801080c */
[--C-:B0-----:R-:W-:Y:S01]  /*74e0*/  FFMA.FTZ R14, R123, UR35, -R12.reuse ;  /* 0x000000237b0e7c23 */ /* 0x101fe2000801080c */
        /* <DEDUP_REMOVED lines=120> */
.L_x_5521:
[----:B------:R-:W0:Y:S01]  /*7c70*/  S2UR UR5, SR_CgaCtaId ;  /* 0x00000000000579c3 */ /* 0x000e220000008800 */
[----:B------:R-:W-:Y:S01]  /*7c80*/  UIADD3 UR14, UR14, 0x30860, URZ ;  /* 0x000308600e0e7890 */ /* 0x000fe2000fffe03f */
[----:B------:R-:W-:Y:S01]  /*7c90*/  ISETP.LT.AND P1, PT, RZ, UR4, PT ;  /* 0x00000004ff007c0c */ /* 0x000fe2000bf21270 */
[----:B------:R-:W-:Y:S01]  /*7ca0*/  UIADD3 UR4, UR4, -0x1, URZ ;  /* 0xffffffff04047890 */ /* 0x000fe2000fffe03f */
[----:B------:R-:W-:Y:S01]  /*7cb0*/  F2FP.F16.F32.PACK_AB R188, R188, R11 ;  /* 0x0000000bbcbc723e */ /* 0x000fe200000000ff */
        /* <DEDUP_REMOVED lines=28> */
[----:B------:R-:W-:Y:S01]  /*7e80*/  MOV R12, R3 ;  /* 0x00000003000c7202 */ /* 0x000fe20000000f00 */
[----:B------:R-:W-:Y:S06]  /*7e90*/  @P1 BRA `(.L_x_5522) ;  /* 0xffffffe0005c1947 */ /* 0x000fec000383ffff */
.L_x_5511:
        /* <DEDUP_REMOVED lines=99> */
.L_x_5523:
[----:B------:R-:W-:Y:S01]  /*84d0*/  ULEA UR5, UR39, UR40, 0x3 ;  /* 0x0000002827057291 */ /* 0x000fe2000f8e183f */
[----:B------:R-:W-:-:S05]  /*84e0*/  IMAD.U32 R0, RZ, RZ, UR38 ;  /* 0x00000026ff007e24 */ /* 0x000fca000f8e00ff */
[----:B------:R-:W-:-:S04]  /*84f0*/  SHF.L.U32 R0, R0, 0x1f, RZ ;  /* 0x0000001f00007819 */ /* 0x000fc800000006ff */
[----:B------:R0:W1:Y:S01]  /*8500*/  SYNCS.PHASECHK.TRANS64.TRYWAIT P1, [UR5+0x30850], R0 ;  /* 0x03085000ff0075a7 */ /* 0x0000620008020145 */
[----:B------:R-:W-:Y:S05]  /*8510*/  @!P0 BRA `(.L_x_5524) ;  /* 0x0000000000048947 */ /* 0x000fea0003800000 */
[----:B------:R-:W-:Y:S01]  /*8520*/  BPT.TRAP 0x1 ;  /* 0x000000040000795c */ /* 0x000fe20000300000 */
.L_x_5524:
[----:B-1----:R-:W-:Y:S05]  /*8530*/  @P1 BRA `(.L_x_5525) ;  /* 0x0000000000081947 */ /* 0x002fea0003800000 */
[----:B------:R-:W1:Y:S02]  /*8540*/  SYNCS.PHASECHK.TRANS64.TRYWAIT P1, [UR5+0x30850], R0 ;  /* 0x03085000ff0075a7 */ /* 0x000e640008020145 */
[----:B-1----:R-:W-:Y:S05]  /*8550*/  @!P1 BRA `(.L_x_5526) ;  /* 0x0000007000bc9947 */ /* 0x002fea0003800000 */
.L_x_5525:
        /* <DEDUP_REMOVED lines=64> */
.L_x_5527:
        /* <DEDUP_REMOVED lines=109> */
.L_x_5491:
        /* <DEDUP_REMOVED lines=10> */
[----:B------:R-:W1:Y:S01]  /*90d0*/  LDC R56, c[0x0][0xbe8] ;  /* 0x0002fa00ff387b82 */ /* 0x000e620000000800 */
[----:B------:R-:W-:Y:S01]  /*90e0*/  F2FP.F16.F32.PACK_AB R6, R7, R6 ;  /* 0x000000060706723e */ /* 0x000fe200000000ff */
[----:B------:R-:W-:Y:S01]  /*90f0*/  ULDC.64 UR8, c[0x0][0xb90] ;  /* 0x0002e40000087ab9 */ /* 0x000fe20000000a00 */
[----:B------:R-:W-:Y:S01]  /*9100*/  F2FP.F16.F32.PACK_AB R7, R154, R33 ;  /* 0x000000219a07723e */ /* 0x000fe200000000ff */
[----:B------:R-:W-:Y:S01]  /*9110*/  USHF.R.S32.HI UR12, URZ, 0x1f, UR61 ;  /* 0x0000001f3f0c7899 */ /* 0x000fe2000801143d */
[----:B------:R-:W-:Y:S02]  /*9120*/  F2FP.F16.F32.PACK_AB R4, R25, R4 ;  /* 0x000000041904723e */ /* 0x000fe400000000ff */
[----:B------:R-:W-:Y:S02]  /*9130*/  R2UR UR11, R192 ;  /* 0x00000000c00b72ca */ /* 0x000fe400000e0000 */
[----:B------:R-:W-:-:S02]  /*9140*/  F2FP.F16.F32.PACK_AB R5, R152, R5 ;  /* 0x000000059805723e */ /* 0x000fc400000000ff */
        /* <DEDUP_REMOVED lines=10> */
[----:B------:R-:W-:-:S02]  /*91f0*/  F2FP.F16.F32.PACK_AB R24, R57, R24 ;  /* 0x000000183918723e */ /* 0x000fc400000000ff */
[----:B------:R-:W-:Y:S01]  /*9200*/  F2FP.F16.F32.PACK_AB R96, R97, R96 ;  /* 0x000000606160723e */ /* 0x000fe200000000ff */
[----:B------:R-:W-:Y:S01]  /*9210*/  UIMAD UR5, UR11, UR9, UR5 ;  /* 0x000000090b0572a4 */ /* 0x000fe2000f8e0205 */
[----:B------:R-:W-:Y:S02]  /*9220*/  F2FP.F16.F32.PACK_AB R97, R99, R98 ;  /* 0x000000626361723e */ /* 0x000fe400000000ff */
[----:B------:R-:W-:Y:S02]  /*9230*/  MOV R48, R52 ;  /* 0x0000003400307202 */ /* 0x000fe40000000f00 */
[----:B0-----:R-:W-:Y:S01]  /*9240*/  MOV R49, R21 ;  /* 0x0000001500317202 */ /* 0x001fe20000000f00 */
[----:B------:R-:W-:Y:S01]  /*9250*/  IMAD R21, R193, 0x40, R16 ;  /* 0x00000040c1157824 */ /* 0x000fe200078e0210 */
[----:B------:R-:W-:Y:S01]  /*9260*/  ULDC.64 UR8, c[0x0][0xb98] ;  /* 0x0002e60000087ab9 */ /* 0x000fe20000000a00 */
[----:B------:R-:W-:Y:S01]  /*9270*/  UIADD3 UR7, UR7, UR5, URZ ;  /* 0x0000000507077290 */ /* 0x000fe2000fffe03f */
[----:B------:R-:W-:Y:S01]  /*9280*/  F2FP.F16.F32.PACK_AB R104, R105, R104 ;  /* 0x000000686968723e */ /* 0x000fe200000000ff */
[--C-:B------:R-:W-:Y:S01]  /*9290*/  IMAD.WIDE R46, R198, 0x2, R48.reuse ;  /* 0x00000002c62e7825 */ /* 0x100fe200078e0230 */
[----:B------:R-:W-:Y:S01]  /*92a0*/  UIMAD UR5, UR12, UR8, URZ ;  /* 0x000000080c0572a4 */ /* 0x000fe2000f8e023f */
[----:B------:R-:W-:Y:S01]  /*92b0*/  F2FP.F16.F32.PACK_AB R98, R101, R100 ;  /* 0x000000646562723e */ /* 0x000fe200000000ff */
[----:B------:R-:W-:Y:S01]  /*92c0*/  UIMAD.WIDE.U32 UR6, UR61, UR8, UR6 ;  /* 0x000000083d0672a5 */ /* 0x000fe2000f8e0006 */
[----:B------:R-:W-:Y:S01]  /*92d0*/  IMAD.WIDE R48, R21, 0x2, R48 ;  /* 0x0000000215307825 */ /* 0x000fe200078e0230 */
[C---:B------:R-:W-:Y:S01]  /*92e0*/  IADD3 R27, P5, R46.reuse, 0x8060, RZ ;  /* 0x000080602e1b7810 */ /* 0x040fe20007fbe0ff */
[----:B------:R-:W-:Y:S01]  /*92f0*/  UIMAD UR5, UR61, UR9, UR5 ;  /* 0x000000093d0572a4 */ /* 0x000fe2000f8e0205 */
[----:B------:R-:W-:-:S02]  /*9300*/  LOP3.LUT R21, R46, 0x380, RZ, 0xc0, !PT ;  /* 0x000003802e157812 */ /* 0x000fc400078ec0ff */
[----:B------:R-:W-:Y:S01]  /*9310*/  LOP3.LUT R26, R27, 0x380, RZ, 0xc0, !PT ;  /* 0x000003801b1a7812 */ /* 0x000fe200078ec0ff */
[----:B------:R-:W-:Y:S01]  /*9320*/  ULDC.64 UR8, c[0x0][0xae8] ;  /* 0x0002ba0000087ab9 */ /* 0x000fe20000000a00 */
        /* <DEDUP_REMOVED lines=19> */
[C---:B------:R-:W-:Y:S02]  /*9460*/  IADD3 R35, P0, R46.reuse, 0x60, RZ ;  /* 0x000000602e237810 */ /* 0x040fe40007f1e0ff */
        /* <DEDUP_REMOVED lines=43> */
[----:B------:R-:W-:Y:S02]  /*9720*/  LOP3.LUT R25, R46, 0x380, RZ, 0xc0, !PT ;  /* 0x000003802e197812 */ /* 0x000fe400078ec0ff */
        /* <DEDUP_REMOVED lines=17> */
[----:B------:R-:W-:Y:S01]  /*9840*/  IADD3.X R75, RZ, R47, RZ, P5, !PT ;  /* 0x0000002fff4b7210 */ /* 0x000fe20002ffe4ff */
[----:B------:R-:W-:Y:S01]  /*9850*/  IMAD.X R47, RZ, RZ, R49, P0 ;  /* 0x000000ffff2f7224 */ /* 0x000fe200000e0631 */
[----:B------:R-:W-:Y:S01]  /*9860*/  MOV R86, R86 ;  /* 0x0000005600567202 */ /* 0x000fe20000000f00 */
[----:B------:R-:W2:Y:S01]  /*9870*/  @P1 LDC R53, c[0x0][0xbf0] ;  /* 0x0002fc00ff351b82 */ /* 0x000ea20000000800 */
[----:B------:R-:W-:-:S02]  /*9880*/  IADD3 R39, P3, R48, 0x7000, RZ ;  /* 0x0000700030277810 */ /* 0x000fc40007f7e0ff */
[----:B------:R-:W-:Y:S02]  /*9890*/  IADD3 R37, P2, R48, 0x6000, RZ ;  /* 0x0000600030257810 */ /* 0x000fe40007f5e0ff */
[----:B------:R-:W-:Y:S02]  /*98a0*/  LOP3.LUT R38, R39, 0x380, RZ, 0xc0, !PT ;  /* 0x0000038027267812 */ /* 0x000fe400078ec0ff */
[----:B------:R-:W-:Y:S01]  /*98b0*/  MOV R78, R78 ;  /* 0x0000004e004e7202 */ /* 0x000fe20000000f00 */
[----:B0-----:R-:W-:Y:S01]  /*98c0*/  @P1 IMAD.HI.U32 R4, R26, R25, RZ ;  /* 0x000000191a041227 */ /* 0x001fe200078e00ff */
[----:B------:R-:W-:Y:S02]  /*98d0*/  F2FP.F16.F32.PACK_AB R5, R144, R135 ;  /* 0x000000879005723e */ /* 0x000fe400000000ff */
[----:B------:R-:W-:Y:S02]  /*98e0*/  F2FP.F16.F32.PACK_AB R6, R120, R3 ;  /* 0x000000037806723e */ /* 0x000fe400000000ff */
[----:B------:R-:W-:-:S02]  /*98f0*/  F2FP.F16.F32.PACK_AB R7, R145, R136 ;  /* 0x000000889107723e */ /* 0x000fc400000000ff */
        /* <DEDUP_REMOVED lines=10> */
[----:B------:R-:W-:-:S02]  /*99a0*/  LOP3.LUT R36, R37, 0x380, RZ, 0xc0, !PT ;  /* 0x0000038025247812 */ /* 0x000fc400078ec0ff */
[----:B------:R-:W-:Y:S01]  /*99b0*/  MOV R74, R74 ;  /* 0x0000004a004a7202 */ /* 0x000fe20000000f00 */
[----:B------:R3:W-:Y:S01]  /*99c0*/  STSM.16.M88.4 [R82], R12 ;  /* 0x0000000c52007844 */ /* 0x0007e20000000200 */
[----:B------:R-:W-:Y:S02]  /*99d0*/  SHF.R.U64 R38, R38, 0x3, RZ ;  /* 0x0000000326267819 */ /* 0x000fe400000012ff */
[----:B------:R-:W-:Y:S01]  /*99e0*/  SHF.R.U64 R36, R36, 0x3, RZ ;  /* 0x0000000324247819 */ /* 0x000fe200000012ff */
[----:B------:R4:W-:Y:S01]  /*99f0*/  STSM.16.M88.4 [R78], R24 ;  /* 0x000000184e007844 */ /* 0x0009e20000000200 */
[----:B------:R-:W-:Y:S01]  /*9a00*/  LOP3.LUT R38, R38, R39, RZ, 0x3c, !PT ;  /* 0x0000002726267212 */ /* 0x000fe200078e3cff */
[----:B------:R-:W-:Y:S01]  /*9a10*/  IMAD.X R39, RZ, RZ, R49, P3 ;  /* 0x000000ffff277224 */ /* 0x000fe200018e0631 */
[----:B------:R-:W-:Y:S02]  /*9a20*/  LOP3.LUT R36, R36, R37, RZ, 0x3c, !PT ;  /* 0x0000002524247212 */ /* 0x000fe400078e3cff */
[----:B0-----:R-:W-:-:S02]  /*9a30*/  F2FP.F16.F32.PACK_AB R4, R65, R64 ;  /* 0x000000404104723e */ /* 0x001fc400000000ff */
[----:B------:R-:W-:Y:S02]  /*9a40*/  F2FP.F16.F32.PACK_AB R5, R140, R131 ;  /* 0x000000838c05723e */ /* 0x000fe400000000ff */
[----:B-1----:R-:W-:Y:S01]  /*9a50*/  MOV R10, UR5 ;  /* 0x00000005000a7c02 */ /* 0x002fe20008000f00 */
[----:B------:R-:W-:Y:S01]  /*9a60*/  ULDC UR5, c[0x0][0xa88] ;  /* 0x0002a20000057ab9 */ /* 0x000fe20000000800 */
[----:B------:R-:W-:Y:S01]  /*9a70*/  SHF.R.S32.HI R9, RZ, 0x1f, R50 ;  /* 0x0000001fff097819 */ /* 0x000fe20000011432 */
[----:B---3--:R-:W-:Y:S01]  /*9a80*/  VIADD R14, R197, UR42 ;  /* 0x0000002ac50e7c36 */ /* 0x008fe20008000000 */
[----:B------:R-:W-:Y:S02]  /*9a90*/  IADD3 R12, P0, R50, UR6, RZ ;  /* 0x00000006320c7c10 */ /* 0x000fe4000ff1e0ff */
[----:B------:R-:W-:Y:S02]  /*9aa0*/  SHF.R.S32.HI R8, RZ, 0x1f, R3 ;  /* 0x0000001fff087819 */ /* 0x000fe40000011403 */
[----:B------:R-:W-:Y:S01]  /*9ab0*/  IADD3.X R13, R9, UR7, R10, P0, !PT ;  /* 0x00000007090d7c10 */ /* 0x000fe200087fe40a */
[----:B------:R-:W-:Y:S01]  /*9ac0*/  ULDC.64 UR6, c[0x0][0xb88] ;  /* 0x0002e20000067ab9 */ /* 0x000fe20000000a00 */
[----:B------:R-:W-:Y:S01]  /*9ad0*/  F2FP.F16.F32.PACK_AB R6, R69, R68 ;  /* 0x000000444506723e */ /* 0x000fe200000000ff */
[----:B------:R-:W-:Y:S01]  /*9ae0*/  IMAD R8, R8, UR6, RZ ;  /* 0x0000000608087c24 */ /* 0x000fe2000f8e02ff */
[----:B------:R-:W-:Y:S01]  /*9af0*/  F2FP.F16.F32.PACK_AB R7, R132, R129 ;  /* 0x000000818407723e */ /* 0x000fe200000000ff */
[----:B------:R-:W-:Y:S01]  /*9b00*/  IMAD.WIDE.U32 R12, R3, UR6, R12 ;  /* 0x00000006030c7c25 */ /* 0x000fe2000f8e000c */
[----:B------:R-:W-:-:S02]  /*9b10*/  LOP3.LUT P0, RZ, R195, 0x3, RZ, 0xc0, !PT ;  /* 0x00000003c3ff7812 */ /* 0x000fc4000780c0ff */
[----:B------:R-:W-:Y:S01]  /*9b20*/  IADD3.X R37, RZ, R49, RZ, P2, !PT ;  /* 0x00000031ff257210 */ /* 0x000fe200017fe4ff */
[----:B------:R-:W-:Y:S01]  /*9b30*/  IMAD R15, R3, UR7, R8 ;  /* 0x00000007030f7c24 */ /* 0x000fe2000f8e0208 */
[----:B------:R0:W-:Y:S01]  /*9b40*/  STSM.16.M88.4 [R74], R4 ;  /* 0x000000044a007844 */ /* 0x0001e20000000200 */
[----:B------:R-:W-:Y:S01]  /*9b50*/  ULDC.64 UR6, c[0x0][0xb50] ;  /* 0x0002d40000067ab9 */ /* 0x000fe20000000a00 */
[----:B------:R-:W-:Y:S01]  /*9b60*/  IMAD R3, R56, UR5, RZ ;  /* 0x0000000538037c24 */ /* 0x000fe2000f8e02ff */
[----:B----4-:R-:W-:Y:S02]  /*9b70*/  LEA R24, P3, R12, UR6, 0x2 ;  /* 0x000000060c187c11 */ /* 0x010fe4000f8610ff */
[----:B------:R-:W-:Y:S02]  /*9b80*/  MOV R70, R70 ;  /* 0x0000004600467202 */ /* 0x000fe40000000f00 */
[----:B------:R-:W-:Y:S01]  /*9b90*/  ISETP.GE.OR P2, PT, R14, R3, P0 ;  /* 0x000000030e00720c */ /* 0x000fe20000746670 */
[----:B------:R-:W-:Y:S01]  /*9ba0*/  SHFL.IDX PT, R68, R24, RZ, 0x1c1f ;  /* 0x001c1fff18447589 */ /* 0x000fe200000e0000 */
[----:B------:R-:W-:-:S02]  /*9bb0*/  F2FP.F16.F32.PACK_AB R8, R73, R72 ;  /* 0x000000484908723e */ /* 0x000fc400000000ff */
[----:B------:R-:W-:Y:S02]  /*9bc0*/  F2FP.F16.F32.PACK_AB R9, R128, R127 ;  /* 0x0000007f8009723e */ /* 0x000fe400000000ff */
[----:B------:R-:W-:Y:S02]  /*9bd0*/  F2FP.F16.F32.PACK_AB R10, R77, R76 ;  /* 0x0000004c4d0a723e */ /* 0x000fe400000000ff */
[----:B------:R-:W-:Y:S01]  /*9be0*/  F2FP.F16.F32.PACK_AB R11, R130, R125 ;  /* 0x0000007d820b723e */ /* 0x000fe200000000ff */
[----:B0-----:R-:W-:Y:S01]  /*9bf0*/  VIADD R4, R14, 0x8 ;  /* 0x000000080e047836 */ /* 0x001fe20000000000 */
[----:B------:R-:W-:Y:S01]  /*9c00*/  MOV R62, R62 ;  /* 0x0000003e003e7202 */ /* 0x000fe20000000f00 */
[----:B------:R-:W-:Y:S01]  /*9c10*/  IMAD.IADD R5, R13, 0x1, R15 ;  /* 0x000000010d057824 */ /* 0x000fe200078e020f */
[----:B------:R-:W-:Y:S01]  /*9c20*/  F2FP.F16.F32.PACK_AB R6, R85, R84 ;  /* 0x000000545506723e */ /* 0x000fe200000000ff */
[----:B------:R-:W-:Y:S01]  /*9c30*/  STSM.16.M88.4 [R70], R8 ;  /* 0x0000000846007844 */ /* 0x000fe20000000200 */
[----:B------:R-:W-:-:S02]  /*9c40*/  ISETP.GE.OR P0, PT, R4, R3, P0 ;  /* 0x000000030400720c */ /* 0x000fc40000706670 */
[----:B------:R-:W-:Y:S01]  /*9c50*/  LEA.HI.X R25, R12, UR7, R5, 0x2, P3 ;  /* 0x000000070c197c11 */ /* 0x000fe200098f1405 */
[----:B------:R-:W-:Y:S01]  /*9c60*/  SHFL.IDX PT, R70, R24, 0x1, 0x1c1f ;  /* 0x003c1f0018467f89 */ /* 0x000fe200000e0000 */
[----:B------:R-:W-:Y:S02]  /*9c70*/  F2FP.F16.F32.PACK_AB R4, R81, R80 ;  /* 0x000000505104723e */ /* 0x000fe400000000ff */
[----:B------:R-:W-:Y:S01]  /*9c80*/  F2FP.F16.F32.PACK_AB R5, R121, R126 ;  /* 0x0000007e7905723e */ /* 0x000fe200000000ff */
[----:B------:R-:W0:Y:S01]  /*9c90*/  SHFL.IDX PT, R69, R25, RZ, 0x1c1f ;  /* 0x001c1fff19457589 */ /* 0x000e2200000e0000 */
[----:B------:R-:W-:Y:S02]  /*9ca0*/  F2FP.F16.F32.PACK_AB R7, R123, R124 ;  /* 0x0000007c7b07723e */ /* 0x000fe400000000ff */
[----:B------:R-:W-:Y:S01]  /*9cb0*/  MOV R58, R58 ;  /* 0x0000003a003a7202 */ /* 0x000fe20000000f00 */
[----:B------:R-:W1:Y:S01]  /*9cc0*/  SHFL.IDX PT, R71, R25, 0x1, 0x1c1f ;  /* 0x003c1f0019477f89 */ /* 0x000e6200000e0000 */
[----:B------:R-:W-:-:S02]  /*9cd0*/  F2FP.F16.F32.PACK_AB R12, R89, R88 ;  /* 0x00000058590c723e */ /* 0x000fc400000000ff */
[----:B------:R-:W-:Y:S01]  /*9ce0*/  F2FP.F16.F32.PACK_AB R13, R91, R90 ;  /* 0x0000005a5b0d723e */ /* 0x000fe200000000ff */
[----:B------:R-:W-:Y:S01]  /*9cf0*/  STSM.16.M88.4 [R62], R4 ;  /* 0x000000043e007844 */ /* 0x000fe20000000200 */
[----:B------:R-:W-:Y:S02]  /*9d00*/  F2FP.F16.F32.PACK_AB R14, R93, R92 ;  /* 0x0000005c5d0e723e */ /* 0x000fe400000000ff */
[----:B------:R-:W-:Y:S02]  /*9d10*/  F2FP.F16.F32.PACK_AB R15, R95, R94 ;  /* 0x0000005e5f0f723e */ /* 0x000fe400000000ff */
[----:B------:R-:W-:Y:S02]  /*9d20*/  MOV R54, R54 ;  /* 0x0000003600367202 */ /* 0x000fe40000000f00 */
[----:B------:R-:W-:Y:S01]  /*9d30*/  F2FP.F16.F32.PACK_AB R99, R103, R102 ;  /* 0x000000666763723e */ /* 0x000fe200000000ff */
[----:B------:R-:W-:Y:S01]  /*9d40*/  STSM.16.M88.4 [R58], R12 ;  /* 0x0000000c3a007844 */ /* 0x000fe20000000200 */
        /* <DEDUP_REMOVED lines=20> */
[--C-:B------:R-:W-:Y:S01]  /*9e90*/  IMAD.X R29, RZ, RZ, R49.reuse, P5 ;  /* 0x000000ffff1d7224 */ /* 0x100fe200028e0631 */
[----:B------:R-:W-:Y:S02]  /*9ea0*/  LOP3.LUT R30, R31, 0x380, RZ, 0xc0, !PT ;  /* 0x000003801f1e7812 */ /* 0x000fe400078ec0ff */
[----:B------:R-:W-:Y:S01]  /*9eb0*/  IADD3 R43, P5, R48, 0x9000, RZ ;  /* 0x00009000302b7810 */ /* 0x000fe20007fbe0ff */
[----:B------:R-:W-:Y:S01]  /*9ec0*/  UIMAD UR5, UR10, UR8, URZ ;  /* 0x000000080a0572a4 */ /* 0x000fe2000f8e023f */
[----:B------:R-:W-:Y:S02]  /*9ed0*/  SHF.R.U64 R30, R30, 0x3, RZ ;  /* 0x000000031e1e7819 */ /* 0x000fe400000012ff */
[----:B------:R-:W-:Y:S01]  /*9ee0*/  LOP3.LUT R42, R43, 0x380, RZ, 0xc0, !PT ;  /* 0x000003802b2a7812 */ /* 0x000fe200078ec0ff */
[----:B0-----:R0:W-:Y:S01]  /*9ef0*/  @!P2 ST.E desc[UR36][R68.64], R0 ;  /* 0x000000004400a985 */ /* 0x0011e2000c101924 */
[----:B------:R-:W-:Y:S01]  /*9f00*/  LOP3.LUT R30, R30, R31, RZ, 0x3c, !PT ;  /* 0x0000001f1e1e7212 */ /* 0x000fe200078e3cff */
[----:B------:R-:W-:Y:S01]  /*9f10*/  IMAD.X R31, RZ, RZ, R49, P6 ;  /* 0x000000ffff1f7224 */ /* 0x000fe200030e0631 */
[----:B------:R-:W-:Y:S01]  /*9f20*/  SHF.R.U64 R42, R42, 0x3, RZ ;  /* 0x000000032a2a7819 */ /* 0x000fe200000012ff */
[----:B-1----:R1:W-:Y:S01]  /*9f30*/  @!P0 ST.E desc[UR36][R70.64], R2 ;  /* 0x0000000246008985 */ /* 0x0023e2000c101924 */
[----:B------:R-:W-:Y:S01]  /*9f40*/  UIMAD.WIDE.U32 UR6, UR11, UR8, URZ ;  /* 0x000000080b0672a5 */ /* 0x000fe2000f8e003f */
[----:B------:R-:W-:-:S02]  /*9f50*/  IADD3 R41, P4, R48, 0x8000, RZ ;  /* 0x0000800030297810 */ /* 0x000fc40007f9e0ff */
[----:B------:R3:W5:Y:S01]  /*9f60*/  LD.E.128 R24, desc[UR36][R20.64] ;  /* 0x0000002414187980 */ /* 0x000762000c101d00 */
[----:B------:R-:W-:Y:S01]  /*9f70*/  UIMAD UR5, UR11, UR9, UR5 ;  /* 0x000000090b0572a4 */ /* 0x000fe2000f8e0205 */
[----:B------:R-:W-:Y:S01]  /*9f80*/  IADD3 R45, P6, R48, 0xa000, RZ ;  /* 0x0000a000302d7810 */ /* 0x000fe20007fde0ff */
[----:B0-----:R-:W-:Y:S01]  /*9f90*/  IMAD R0, R23, 0x20, R193 ;  /* 0x0000002017007824 */ /* 0x001fe200078e02c1 */
[----:B------:R-:W-:Y:S01]  /*9fa0*/  ULDC.64 UR10, c[0x0][0xaf0] ;  /* 0x0002bc00000a7ab9 */ /* 0x000fe20000000a00 */
[----:B------:R-:W-:Y:S01]  /*9fb0*/  LOP3.LUT R42, R42, R43, RZ, 0x3c, !PT ;  /* 0x0000002b2a2a7212 */ /* 0x000fe200078e3cff */
[----:B------:R0:W5:Y:S01]  /*9fc0*/  LD.E.128 R8, desc[UR36][R28.64] ;  /* 0x000000241c087980 */ /* 0x000162000c101d00 */
[----:B------:R-:W-:Y:S01]  /*9fd0*/  LOP3.LUT R40, R41, 0x380, RZ, 0xc0, !PT ;  /* 0x0000038029287812 */ /* 0x000fe200078ec0ff */
[----:B---3--:R-:W3:Y:S01]  /*9fe0*/  @P1 LDC R21, c[0x0][0xbec] ;  /* 0x0002fb00ff151b82 */ /* 0x008ee20000000800 */
[----:B-1----:R-:W-:Y:S01]  /*9ff0*/  VIADD R2, R0, UR42 ;  /* 0x0000002a00027c36 */ /* 0x002fe20008000000 */
[----:B------:R-:W-:Y:S01]  /*a000*/  UIMAD UR8, UR12, UR10, URZ ;  /* 0x0000000a0c0872a4 */ /* 0x000fe2000f8e023f */
[----:B------:R-:W-:Y:S01]  /*a010*/  LOP3.LUT R44, R45, 0x380, RZ, 0xc0, !PT ;  /* 0x000003802d2c7812 */ /* 0x000fe200078ec0ff */
[----:B------:R-:W-:Y:S01]  /*a020*/  UIADD3 UR7, UR7, UR5, URZ ;  /* 0x0000000507077290 */ /* 0x000fe2000fffe03f */
[----:B------:R-:W-:Y:S01]  /*a030*/  LOP3.LUT R43, R48, 0x380, RZ, 0xc0, !PT ;  /* 0x00000380302b7812 */ /* 0x000fe200078ec0ff */
[----:B------:R1:W5:Y:S01]  /*a040*/  LD.E.128 R4, desc[UR36][R30.64] ;  /* 0x000000241e047980 */ /* 0x000362000c101d00 */
[----:B0-----:R-:W-:Y:S01]  /*a050*/  IMAD.MOV.U32 R29, RZ, RZ, R2 ;  /* 0x000000ffff1d7224 */ /* 0x001fe200078e0002 */
[----:B------:R-:W-:Y:S01]  /*a060*/  UIMAD UR5, UR61, UR11, UR8 ;  /* 0x0000000b3d0572a4 */ /* 0x000fe2000f8e0208 */
[----:B------:R-:W-:Y:S01]  /*a070*/  SHF.R.U64 R40, R40, 0x3, RZ ;  /* 0x0000000328287819 */ /* 0x000fe200000012ff */
[----:B------:R-:W-:Y:S01]  /*a080*/  UIMAD.WIDE.U32 UR6, UR61, UR10, UR6 ;  /* 0x0000000a3d0672a5 */ /* 0x000fe2000f8e0006 */
[----:B------:R-:W-:Y:S01]  /*a090*/  SHF.R.U64 R44, R44, 0x3, RZ ;  /* 0x000000032c2c7819 */ /* 0x000fe200000012ff */
[----:B------:R-:W-:Y:S01]  /*a0a0*/  ULDC.64 UR8, c[0x0][0xae0] ;  /* 0x0002b80000087ab9 */ /* 0x000fe20000000a00 */
[----:B------:R-:W-:Y:S01]  /*a0b0*/  SHF.R.U64 R43, R43, 0x3, RZ ;  /* 0x000000032b2b7819 */ /* 0x000fe200000012ff */
[----:B------:R-:W-:Y:S01]  /*a0c0*/  UIADD3 UR5, UR7, UR5, URZ ;  /* 0x0000000507057290 */ /* 0x000fe2000fffe03f */
[----:B------:R-:W-:Y:S01]  /*a0d0*/  LOP3.LUT R40, R40, R41, RZ, 0x3c, !PT ;  /* 0x0000002928287212 */ /* 0x000fe200078e3cff */
[--C-:B------:R-:W-:Y:S01]  /*a0e0*/  IMAD.X R41, RZ, RZ, R49.reuse, P4 ;  /* 0x000000ffff297224 */ /* 0x100fe200020e0631 */
[----:B------:R-:W-:Y:S01]  /*a0f0*/  LOP3.LUT R44, R44, R45, RZ, 0x3c, !PT ;  /* 0x0000002d2c2c7212 */ /* 0x000fe200078e3cff */
[--C-:B------:R-:W-:Y:S01]  /*a100*/  IMAD.X R45, RZ, RZ, R49.reuse, P6 ;  /* 0x000000ffff2d7224 */ /* 0x100fe200030e0631 */
[----:B------:R-:W-:Y:S01]  /*a110*/  LOP3.LUT R48, R43, R48, RZ, 0x3c, !PT ;  /* 0x000000302b307212 */ /* 0x000fe200078e3cff */
[----:B------:R-:W-:Y:S01]  /*a120*/  IMAD.X R43, RZ, RZ, R49, P5 ;  /* 0x000000ffff2b7224 */ /* 0x000fe200028e0631 */
[----:B------:R0:W5:Y:S01]  /*a130*/  LD.E.128 R72, desc[UR36][R32.64] ;  /* 0x0000002420487980 */ /* 0x000162000c101d00 */
[----:B---3--:R-:W-:-:S03]  /*a140*/  @P1 IMAD.HI.U32 R0, R2, R21, RZ ;  /* 0x0000001502001227 */ /* 0x008fc600078e00ff */
[----:B------:R-:W5:Y:S02]  /*a150*/  LD.E.128 R48, desc[UR36][R48.64] ;  /* 0x0000002430307980 */ /* 0x000f64000c101d00 */
[----:B--2---:R-:W-:Y:S01]  /*a160*/  @P1 SHF.R.U32.HI R29, RZ, R53, R0 ;  /* 0x00000035ff1d1219 */ /* 0x004fe20000011600 */
[----:B------:R-:W-:Y:S01]  /*a170*/  IMAD.U32 R20, RZ, RZ, UR6 ;  /* 0x00000006ff147e24 */ /* 0x000fe2000f8e00ff */
[----:B------:R2:W5:Y:S02]  /*a180*/  LD.E.128 R64, desc[UR36][R34.64] ;  /* 0x0000002422407980 */ /* 0x000564000c101d00 */
[--C-:B------:R-:W-:Y:S01]  /*a190*/  SHF.R.S32.HI R0, RZ, 0x1f, R29.reuse ;  /* 0x0000001fff007819 */ /* 0x100fe2000001141d */
[----:B-1----:R-:W-:Y:S01]  /*a1a0*/  IMAD.MOV R31, RZ, RZ, -R29 ;  /* 0x000000ffff1f7224 */ /* 0x002fe200078e0a1d */
[----:B------:R-:W-:Y:S01]  /*a1b0*/  MOV R21, UR7 ;  /* 0x0000000700157c02 */ /* 0x000fe20008000f00 */
[----:B------:R-:W-:Y:S01]  /*a1c0*/  IMAD.U32 R21, RZ, RZ, UR5 ;  /* 0x00000005ff157e24 */ /* 0x000fe2000f8e00ff */
[----:B------:R1:W5:Y:S01]  /*a1d0*/  LD.E.128 R60, desc[UR36][R36.64] ;  /* 0x00000024243c7980 */ /* 0x000362000c101d00 */
[----:B------:R-:W-:Y:S01]  /*a1e0*/  IMAD R0, R0, UR8, RZ ;  /* 0x0000000800007c24 */ /* 0x000fe2000f8e02ff */
[----:B------:R-:W-:Y:S01]  /*a1f0*/  ULDC.64 UR6, c[0x0][0xad8] ;  /* 0x0002b60000067ab9 */ /* 0x000fe20000000a00 */
[----:B------:R-:W-:Y:S01]  /*a200*/  IMAD R31, R56, R31, R2 ;  /* 0x0000001f381f7224 */ /* 0x000fe200078e0202 */
[----:B------:R1:W5:Y:S01]  /*a210*/  LD.E.128 R12, desc[UR36][R38.64] ;  /* 0x00000024260c7980 */ /* 0x000362000c101d00 */
[----:B0-----:R-:W-:-:S03]  /*a220*/  IMAD R33, R29, UR9, R0 ;  /* 0x000000091d217c24 */ /* 0x001fc6000f8e0200 */
[----:B------:R1:W5:Y:S01]  /*a230*/  LD.E.128 R84, desc[UR36][R40.64] ;  /* 0x0000002428547980 */ /* 0x000362000c101d00 */
[----:B------:R-:W-:-:S03]  /*a240*/  SHF.R.S32.HI R0, RZ, 0x1f, R31 ;  /* 0x0000001fff007819 */ /* 0x000fc6000001141f */
[----:B------:R1:W5:Y:S01]  /*a250*/  LD.E.128 R80, desc[UR36][R42.64] ;  /* 0x000000242a507980 */ /* 0x000362000c101d00 */
[----:B------:R-:W-:-:S03]  /*a260*/  IMAD.WIDE.U32 R20, R29, UR8, R20 ;  /* 0x000000081d147c25 */ /* 0x000fc6000f8e0014 */
[----:B------:R1:W5:Y:S04]  /*a270*/  LD.E.128 R76, desc[UR36][R44.64] ;  /* 0x000000242c4c7980 */ /* 0x000368000c101d00 */
[----:B------:R1:W5:Y:S01]  /*a280*/  LD.E.128 R68, desc[UR36][R46.64] ;  /* 0x000000242e447980 */ /* 0x000362000c101d00 */
        /* <DEDUP_REMOVED lines=8> */
[----:B--2---:R-:W-:Y:S02]  /*a310*/  VIADD R34, R193, UR42 ;  /* 0x0000002ac1227c36 */ /* 0x004fe40008000000 */
[C---:B------:R-:W-:Y:S02]  /*a320*/  IMAD R29, R31.reuse, UR7, R2 ;  /* 0x000000071f1d7c24 */ /* 0x040fe4000f8e0202 */
[----:B------:R-:W-:Y:S01]  /*a330*/  IMAD.WIDE.U32 R20, R31, UR6, R20 ;  /* 0x000000061f147c25 */ /* 0x000fe2000f8e0014 */
[----:B------:R-:W-:Y:S01]  /*a340*/  ISETP.GE.AND P2, PT, R34, R3, PT ;  /* 0x000000032200720c */ /* 0x000fe20003f46270 */
[----:B------:R-:W-:Y:S02]  /*a350*/  ULDC.64 UR6, c[0x0][0xa80] ;  /* 0x0002a00000067ab9 */ /* 0x000fe40000000a00 */
[----:B------:R-:W-:Y:S01]  /*a360*/  IMAD.IADD R21, R21, 0x1, R29 ;  /* 0x0000000115157824 */ /* 0x000fe200078e021d */
[----:B------:R-:W-:Y:S01]  /*a370*/  LEA R2, P3, R20, UR6, 0x1 ;  /* 0x0000000614027c11 */ /* 0x000fe2000f8608ff */
[----:B------:R-:W-:-:S02]  /*a380*/  VIADD R52, R52, 0x30820 ;  /* 0x0003082034347836 */ /* 0x000fc40000000000 */
[----:B------:R-:W-:Y:S01]  /*a390*/  VIADD R0, R34, 0x20 ;  /* 0x0000002022007836 */ /* 0x000fe20000000000 */
[----:B------:R-:W-:Y:S02]  /*a3a0*/  LEA.HI.X R32, R20, UR7, R21, 0x1, P3 ;  /* 0x0000000714207c11 */ /* 0x000fe400098f0c15 */
[----:B------:R-:W-:Y:S02]  /*a3b0*/  PRMT R52, RZ, 0x654, R52 ;  /* 0x00000654ff347816 */ /* 0x000fe40000000034 */
[-C--:B------:R-:W-:Y:S01]  /*a3c0*/  ISETP.GE.AND P1, PT, R0, R3.reuse, PT ;  /* 0x000000030000720c */ /* 0x080fe20003f26270 */
[----:B------:R-:W-:Y:S01]  /*a3d0*/  VIADD R0, R34, 0x40 ;  /* 0x0000004022007836 */ /* 0x000fe20000000000 */
[----:B0-----:R1:W-:Y:S01]  /*a3e0*/  SYNCS.ARRIVE.TRANS64.RED.A1T0 RZ, [R52+URZ], RZ ;  /* 0x000000ff34ff79a7 */ /* 0x0013e2000810043f */
[----:B------:R1:W0:Y:S01]  /*a3f0*/  SHFL.IDX PT, R29, R2, RZ, 0x181f ;  /* 0x00181fff021d7589 */ /* 0x00022200000e0000 */
[----:B------:R-:W-:Y:S03]  /*a400*/  BSSY B1, `(.L_x_5530) ;  /* 0x0000011000017945 */ /* 0x000fe60003800000 */
[----:B------:R1:W2:Y:S01]  /*a410*/  SHFL.IDX PT, R31, R32, RZ, 0x181f ;  /* 0x00181fff201f7589 */ /* 0x0002a200000e0000 */
[----:B------:R-:W-:Y:S01]  /*a420*/  ISETP.GE.AND P0, PT, R0, R3, PT ;  /* 0x000000030000720c */ /* 0x000fe20003f06270 */
[----:B------:R-:W-:-:S12]  /*a430*/  @P2 BRA `(.L_x_5531) ;  /* 0x0000000000342947 */ /* 0x000fd80003800000 */
[----:B------:R-:W-:Y:S02]  /*a440*/  ULDC UR5, c[0x0][0xac8] ;  /* 0x0002b20000057ab9 */ /* 0x000fe40000000800 */
[----:B------:R-:W-:Y:S02]  /*a450*/  ISETP.GE.AND P4, PT, R16, UR5, PT ;  /* 0x0000000510007c0c */ /* 0x000fe4000bf86270 */
[----:B------:R-:W-:Y:S02]  /*a460*/  ISETP.GE.AND P3, PT, R19, UR5, PT ;  /* 0x0000000513007c0c */ /* 0x000fe4000bf66270 */
[----:B------:R-:W-:-:S09]  /*a470*/  ISETP.GE.AND P2, PT, R22, UR5, PT ;  /* 0x0000000516007c0c */ /* 0x000fd2000bf46270 */
[CC--:B0-----:R-:W-:Y:S02]  /*a480*/  @!P4 LEA R20, P6, R16.reuse, R29.reuse, 0x1 ;  /* 0x0000001d1014c211 */ /* 0x0c1fe400078c08ff */
[C---:B------:R-:W-:Y:S02]  /*a490*/  @!P3 LEA R28, P5, R19.reuse, R29, 0x1 ;  /* 0x0000001d131cb211 */ /* 0x040fe400078a08ff */
[----:B--2---:R-:W-:Y:S02]  /*a4a0*/  @!P4 LEA.HI.X R21, R16, R31, R202, 0x1, P6 ;  /* 0x0000001f1015c211 */ /* 0x004fe400030f0cca */
[C---:B------:R-:W-:Y:S02]  /*a4b0*/  @!P2 LEA R30, P6, R22.reuse, R29, 0x1 ;  /* 0x0000001d161ea211 */ /* 0x040fe400078c08ff */
[-C--:B------:R-:W-:Y:S01]  /*a4c0*/  @!P3 LEA.HI.X R29, R19, R31.reuse, R201, 0x1, P5 ;  /* 0x0000001f131db211 */ /* 0x080fe200028f0cc9 */
[----:B-----5:R3:W-:Y:S01]  /*a4d0*/  @!P4 ST.E.128 desc[UR36][R20.64], R48 ;  /* 0x000000301400c985 */ /* 0x0207e2000c101d24 */
[----:B------:R-:W-:-:S03]  /*a4e0*/  @!P2 LEA.HI.X R31, R22, R31, R200, 0x1, P6 ;  /* 0x0000001f161fa211 */ /* 0x000fc600030f0cc8 */
[----:B------:R3:W-:Y:S04]  /*a4f0*/  @!P3 ST.E.128 desc[UR36][R28.64], R72 ;  /* 0x000000481c00b985 */ /* 0x0007e8000c101d24 */
[----:B------:R3:W-:Y:S02]  /*a500*/  @!P2 ST.E.128 desc[UR36][R30.64], R84 ;  /* 0x000000541e00a985 */ /* 0x0007e4000c101d24 */
.L_x_5531:
[----:B------:R-:W-:Y:S05]  /*a510*/  BSYNC B1 ;  /* 0x0000000000017941 */ /* 0x000fea0003800000 */
.L_x_5530:
[----:B--23--:R2:W3:Y:S01]  /*a520*/  SHFL.IDX PT, R31, R32, 0x1, 0x181f ;  /* 0x00381f00201f7f89 */ /* 0x00c4e200000e0000 */
[----:B------:R-:W-:Y:S03]  /*a530*/  BSSY B1, `(.L_x_5532) ;  /* 0x0000010000017945 */ /* 0x000fe60003800000 */
[----:B------:R2:W4:Y:S01]  /*a540*/  SHFL.IDX PT, R21, R2, 0x1, 0x181f ;  /* 0x00381f0002157f89 */ /* 0x00052200000e0000 */
[----:B------:R-:W-:Y:S05]  /*a550*/  @P1 BRA `(.L_x_5533) ;  /* 0x0000000000341947 */ /* 0x000fea0003800000 */
[----:B------:R-:W-:Y:S02]  /*a560*/  ULDC UR5, c[0x0][0xac8] ;  /* 0x0002b20000057ab9 */ /* 0x000fe40000000800 */
[----:B------:R-:W-:Y:S02]  /*a570*/  ISETP.GE.AND P4, PT, R16, UR5, PT ;  /* 0x0000000510007c0c */ /* 0x000fe4000bf86270 */
[----:B------:R-:W-:Y:S02]  /*a580*/  ISETP.GE.AND P5, PT, R19, UR5, PT ;  /* 0x0000000513007c0c */ /* 0x000fe4000bfa6270 */
[----:B------:R-:W-:-:S09]  /*a590*/  ISETP.GE.AND P6, PT, R22, UR5, PT ;  /* 0x0000000516007c0c */ /* 0x000fd2000bfc6270 */
[-C--:B----4-:R-:W-:Y:S02]  /*a5a0*/  @!P4 LEA R20, P1, R16, R21.reuse, 0x1 ;  /* 0x000000151014c211 */ /* 0x090fe400078208ff */
[CC--:B------:R-:W-:Y:S02]  /*a5b0*/  @!P5 LEA R28, P2, R19.reuse, R21.reuse, 0x1 ;  /* 0x00000015131cd211 */ /* 0x0c0fe400078408ff */
[----:B------:R-:W-:Y:S02]  /*a5c0*/  @!P6 LEA R30, P3, R22, R21, 0x1 ;  /* 0x00000015161ee211 */ /* 0x000fe400078608ff */
[-C--:B---3--:R-:W-:Y:S02]  /*a5d0*/  @!P4 LEA.HI.X R21, R16, R31.reuse, R202, 0x1, P1 ;  /* 0x0000001f1015c211 */ /* 0x088fe400008f0cca */
[-C--:B0-----:R-:W-:Y:S02]  /*a5e0*/  @!P5 LEA.HI.X R29, R19, R31.reuse, R201, 0x1, P2 ;  /* 0x0000001f131dd211 */ /* 0x081fe400010f0cc9 */
[----:B------:R-:W-:Y:S01]  /*a5f0*/  @!P6 LEA.HI.X R31, R22, R31, R200, 0x1, P3 ;  /* 0x0000001f161fe211 */ /* 0x000fe200018f0cc8 */
[----:B-----5:R0:W-:Y:S04]  /*a600*/  @!P4 ST.E.128 desc[UR36][R20.64], R24 ;  /* 0x000000181400c985 */ /* 0x0201e8000c101d24 */
[----:B------:R0:W-:Y:S04]  /*a610*/  @!P5 ST.E.128 desc[UR36][R28.64], R64 ;  /* 0x000000401c00d985 */ /* 0x0001e8000c101d24 */
[----:B------:R0:W-:Y:S02]  /*a620*/  @!P6 ST.E.128 desc[UR36][R30.64], R80 ;  /* 0x000000501e00e985 */ /* 0x0001e4000c101d24 */
.L_x_5533:
[----:B------:R-:W-:Y:S05]  /*a630*/  BSYNC B1 ;  /* 0x0000000000017941 */ /* 0x000fea0003800000 */
.L_x_5532:
[----:B0----5:R0:W0:Y:S01]  /*a640*/  SHFL.IDX PT, R27, R32, 0x2, 0x181f ;  /* 0x00581f00201b7f89 */ /* 0x02102200000e0000 */
[----:B------:R-:W-:Y:S03]  /*a650*/  BSSY B1, `(.L_x_5534) ;  /* 0x0000010000017945 */ /* 0x000fe60003800000 */
[----:B----4-:R4:W0:Y:S01]  /*a660*/  SHFL.IDX PT, R21, R2, 0x2, 0x181f ;  /* 0x00581f0002157f89 */ /* 0x01082200000e0000 */
[----:B------:R-:W-:Y:S05]  /*a670*/  @P0 BRA `(.L_x_5535) ;  /* 0x0000000000340947 */ /* 0x000fea0003800000 */
[----:B------:R-:W-:Y:S02]  /*a680*/  ULDC UR5, c[0x0][0xac8] ;  /* 0x0002b20000057ab9 */ /* 0x000fe40000000800 */
[----:B------:R-:W-:Y:S02]  /*a690*/  ISETP.GE.AND P3, PT, R16, UR5, PT ;  /* 0x0000000510007c0c */ /* 0x000fe4000bf66270 */
[----:B------:R-:W-:Y:S02]  /*a6a0*/  ISETP.GE.AND P4, PT, R19, UR5, PT ;  /* 0x0000000513007c0c */ /* 0x000fe4000bf86270 */
[----:B------:R-:W-:-:S09]  /*a6b0*/  ISETP.GE.AND P5, PT, R22, UR5, PT ;  /* 0x0000000516007c0c */ /* 0x000fd2000bfa6270 */
[-C--:B0-----:R-:W-:Y:S02]  /*a6c0*/  @!P3 LEA R20, P0, R16, R21.reuse, 0x1 ;  /* 0x000000151014b211 */ /* 0x081fe400078008ff */
[CC--:B------:R-:W-:Y:S02]  /*a6d0*/  @!P4 LEA R24, P1, R19.reuse, R21.reuse, 0x1 ;  /* 0x000000151318c211 */ /* 0x0c0fe400078208ff */
[----:B------:R-:W-:Y:S02]  /*a6e0*/  @!P5 LEA R26, P2, R22, R21, 0x1 ;  /* 0x00000015161ad211 */ /* 0x000fe400078408ff */
[-C--:B------:R-:W-:Y:S02]  /*a6f0*/  @!P3 LEA.HI.X R21, R16, R27.reuse, R202, 0x1, P0 ;  /* 0x0000001b1015b211 */ /* 0x080fe400000f0cca */
[-C--:B------:R-:W-:Y:S02]  /*a700*/  @!P4 LEA.HI.X R25, R19, R27.reuse, R201, 0x1, P1 ;  /* 0x0000001b1319c211 */ /* 0x080fe400008f0cc9 */
[----:B------:R-:W-:Y:S01]  /*a710*/  @!P5 LEA.HI.X R27, R22, R27, R200, 0x1, P2 ;  /* 0x0000001b161bd211 */ /* 0x000fe200010f0cc8 */
[----:B------:R0:W-:Y:S04]  /*a720*/  @!P3 ST.E.128 desc[UR36][R20.64], R8 ;  /* 0x000000081400b985 */ /* 0x0001e8000c101d24 */
[----:B------:R0:W-:Y:S04]  /*a730*/  @!P4 ST.E.128 desc[UR36][R24.64], R60 ;  /* 0x0000003c1800c985 */ /* 0x0001e8000c101d24 */
[----:B------:R0:W-:Y:S02]  /*a740*/  @!P5 ST.E.128 desc[UR36][R26.64], R76 ;  /* 0x0000004c1a00d985 */ /* 0x0001e4000c101d24 */
.L_x_5535:
[----:B------:R-:W-:Y:S05]  /*a750*/  BSYNC B1 ;  /* 0x0000000000017941 */ /* 0x000fea0003800000 */
.L_x_5534:
[----:B------:R-:W-:Y:S01]  /*a760*/  VIADD R0, R34, 0x60 ;  /* 0x0000006022007836 */ /* 0x000fe20000000000 */
[----:B0-----:R0:W0:Y:S04]  /*a770*/  SHFL.IDX PT, R11, R32, 0x3, 0x181f ;  /* 0x00781f00200b7f89 */ /* 0x00102800000e0000 */
[----:B------:R-:W-:Y:S01]  /*a780*/  ISETP.GE.AND P0, PT, R0, R3, PT ;  /* 0x000000030000720c */ /* 0x000fe20003f06270 */
[----:B------:R0:W0:-:S12]  /*a790*/  SHFL.IDX PT, R21, R2, 0x3, 0x181f ;  /* 0x00781f0002157f89 */ /* 0x00001800000e0000 */
[----:B------:R-:W-:Y:S05]  /*a7a0*/  @P0 BRA `(.L_x_5536) ;  /* 0x0000000800dc0947 */ /* 0x000fea0003800000 */
[----:B------:R-:W-:Y:S02]  /*a7b0*/  ULDC UR5, c[0x0][0xac8] ;  /* 0x0002b20000057ab9 */ /* 0x000fe40000000800 */
[----:B------:R-:W-:Y:S02]  /*a7c0*/  ISETP.GE.AND P2, PT, R16, UR5, PT ;  /* 0x0000000510007c0c */ /* 0x000fe4000bf46270 */
[----:B------:R-:W-:-:S11]  /*a7d0*/  ISETP.GE.AND P3, PT, R19, UR5, PT ;  /* 0x0000000513007c0c */ /* 0x000fd6000bf66270 */
[CC--:B012-4-:R-:W-:Y:S02]  /*a7e0*/  @!P2 LEA R2, P0, R16.reuse, R21.reuse, 0x1 ;  /* 0x000000151002a211 */ /* 0x0d7fe400078008ff */
        /* <DEDUP_REMOVED lines=11> */
.L_x_5529:
[----:B------:R-:W0:Y:S01]  /*a8a0*/  LDC R8, c[0x0][0xbe8] ;  /* 0x0002fa00ff087b82 */ /* 0x000e220000000800 */
[----:B------:R-:W-:Y:S01]  /*a8b0*/  R2UR UR5, R192 ;  /* 0x00000000c00572ca */ /* 0x000fe200000e0000 */
[----:B------:R-:W-:Y:S01]  /*a8c0*/  USHF.R.S32.HI UR9, URZ, 0x1f, UR61 ;  /* 0x0000001f3f097899 */ /* 0x000fe2000801143d */
[----:B------:R-:W-:Y:S01]  /*a8d0*/  ISETP.GE.AND P0, PT, R203, 0x80, PT ;  /* 0x00000080cb00780c */ /* 0x000fe20003f06270 */
[----:B------:R-:W-:Y:S01]  /*a8e0*/  BSSY B1, `(.L_x_5537) ;  /* 0x0000030000017945 */ /* 0x000fe20003800000 */
[----:B------:R-:W-:-:S09]  /*a8f0*/  LEA R6, R23, R193, 0x5 ;  /* 0x000000c117067211 */ /* 0x000fd200078e28ff */
        /* <DEDUP_REMOVED lines=17> */
[----:B------:R-:W-:-:S09]  /*aa10*/  IMAD.MOV.U32 R2, RZ, RZ, R4 ;  /* 0x000000ffff027224 */ /* 0x000fd200078e0004 */
        /* <DEDUP_REMOVED lines=28> */
.L_x_5538:
[----:B------:R-:W-:Y:S05]  /*abe0*/  BSYNC B1 ;  /* 0x0000000000017941 */ /* 0x000fea0003800000 */
.L_x_5537:
[----:B------:R-:W-:Y:S01]  /*abf0*/  R2UR UR12, R192 ;  /* 0x00000000c00c72ca */ /* 0x000fe200000e0000 */
[----:B------:R-:W-:Y:S01]  /*ac00*/  ULDC.64 UR10, c[0x0][0xae8] ;  /* 0x0002ba00000a7ab9 */ /* 0x000fe20000000a00 */
[----:B------:R-:W-:Y:S01]  /*ac10*/  VIADD R6, R6, UR42 ;  /* 0x0000002a06067c36 */ /* 0x000fe20008000000 */
[----:B------:R-:W-:Y:S01]  /*ac20*/  UIMAD UR5, UR8, UR10, URZ ;  /* 0x0000000a080572a4 */ /* 0x000fe2000f8e023f */
[----:B------:R-:W-:Y:S02]  /*ac30*/  BSSY B1, `(.L_x_5539) ;  /* 0x0000038000017945 */ /* 0x000fe40003800000 */
[----:B0-----:R-:W-:-:S04]  /*ac40*/  @P1 IMAD.HI.U32 R0, R6, R9, RZ ;  /* 0x0000000906001227 */ /* 0x001fc800078e00ff */
[----:B--2---:R-:W-:Y:S01]  /*ac50*/  IMAD.MOV.U32 R5, RZ, RZ, R6 ;  /* 0x000000ffff057224 */ /* 0x004fe200078e0006 */
[----:B-1----:R-:W-:Y:S02]  /*ac60*/  @P1 SHF.R.U32.HI R5, RZ, R11, R0 ;  /* 0x0000000bff051219 */ /* 0x002fe40000011600 */
[----:B------:R-:W-:Y:S02]  /*ac70*/  UIMAD.WIDE.U32 UR6, UR12, UR10, URZ ;  /* 0x0000000a0c0672a5 */ /* 0x000fe4000f8e003f */
[----:B------:R-:W-:Y:S01]  /*ac80*/  UIMAD UR5, UR12, UR11, UR5 ;  /* 0x0000000b0c0572a4 */ /* 0x000fe2000f8e0205 */
[----:B------:R-:W-:Y:S02]  /*ac90*/  SHF.R.S32.HI R0, RZ, 0x1f, R5 ;  /* 0x0000001fff007819 */ /* 0x000fe40000011405 */
[----:B------:R-:W-:Y:S01]  /*aca0*/  ULDC.64 UR10, c[0x0][0xaf0] ;  /* 0x0002bc00000a7ab9 */ /* 0x000fe20000000a00 */
[----:B------:R-:W-:Y:S01]  /*acb0*/  UIADD3 UR7, UR7, UR5, URZ ;  /* 0x0000000507077290 */ /* 0x000fe2000fffe03f */
[----:B------:R-:W-:Y:S01]  /*acc0*/  IADD3 R7, -R5, RZ, RZ ;  /* 0x000000ff05077210 */ /* 0x000fe20007ffe1ff */
[----:B------:R-:W-:-:S02]  /*acd0*/  UIMAD UR5, UR9, UR10, URZ ;  /* 0x0000000a090572a4 */ /* 0x000fc4000f8e023f */
[----:B------:R-:W-:Y:S02]  /*ace0*/  UIMAD.WIDE.U32 UR6, UR61, UR10, UR6 ;  /* 0x0000000a3d0672a5 */ /* 0x000fe4000f8e0006 */
[----:B------:R-:W-:Y:S01]  /*acf0*/  UIMAD UR5, UR61, UR11, UR5 ;  /* 0x0000000b3d0572a4 */ /* 0x000fe2000f8e0205 */
[----:B------:R-:W-:Y:S01]  /*ad00*/  IMAD R7, R8, R7, R6 ;  /* 0x0000000708077224 */ /* 0x000fe200078e0206 */
[----:B------:R-:W-:Y:S01]  /*ad10*/  ULDC.64 UR8, c[0x0][0xae0] ;  /* 0x0002b80000087ab9 */ /* 0x000fe20000000a00 */
[----:B------:R-:W-:Y:S01]  /*ad20*/  VIADD R6, R193, UR42 ;  /* 0x0000002ac1067c36 */ /* 0x000fe20008000000 */
[----:B------:R-:W-:Y:S01]  /*ad30*/  UIADD3 UR5, UR7, UR5, URZ ;  /* 0x0000000507057290 */ /* 0x000fe2000fffe03f */
[----:B------:R-:W-:Y:S02]  /*ad40*/  IMAD R0, R0, UR8, RZ ;  /* 0x0000000800007c24 */ /* 0x000fe4000f8e02ff */
        /* <DEDUP_REMOVED lines=38> */
.L_x_5540:
[----:B------:R-:W-:Y:S05]  /*afb0*/  BSYNC B1 ;  /* 0x0000000000017941 */ /* 0x000fea0003800000 */
.L_x_5539:
        /* <DEDUP_REMOVED lines=17> */
.L_x_5542:
[----:B------:R-:W-:Y:S05]  /*b0d0*/  BSYNC B1 ;  /* 0x0000000000017941 */ /* 0x000fea0003800000 */
.L_x_5541:
        /* <DEDUP_REMOVED lines=17> */
.L_x_5544:
[----:B------:R-:W-:Y:S05]  /*b1f0*/  BSYNC B1 ;  /* 0x0000000000017941 */ /* 0x000fea0003800000 */
.L_x_5543:
[----:B------:R-:W-:Y:S01]  /*b200*/  IADD3 R0, R6, 0x60, RZ ;  /* 0x0000006006007810 */ /* 0x000fe20007ffe0ff */
[----:B0-23--:R-:W0:Y:S03]  /*b210*/  SHFL.IDX PT, R5, R5, 0x3, 0x181f ;  /* 0x00781f0005057f89 */ /* 0x00de2600000e0000 */
        /* <DEDUP_REMOVED lines=16> */
.L_x_5536:
[----:B------:R-:W-:Y:S05]  /*b320*/  BSYNC B0 ;  /* 0x0000000000007941 */ /* 0x000fea0003800000 */
.L_x_5528:
[----:B------:R-:W-:Y:S02]  /*b330*/  ULDC UR5, c[0x0][0xc38] ;  /* 0x00030e0000057ab9 */ /* 0x000fe40000000800 */
[----:B------:R-:W-:-:S06]  /*b340*/  UISETP.GE.AND UP0, UPT, UR4, UR5, UPT ;  /* 0x000000050400728c */ /* 0x000fcc000bf06270 */
[----:B------:R-:W-:-:S13]  /*b350*/  PLOP3.LUT P0, PT, PT, PT, UP0, 0x80, 0x0 ;  /* 0x000000000000781c */ /* 0x000fda0003f0f008 */
[----:B------:R-:W-:Y:S05]  /*b360*/  @!P0 BRA `(.L_x_5545) ;  /* 0xffffff58006c8947 */ /* 0x000fea000383ffff */
[----:B------:R-:W-:Y:S05]  /*b370*/  EXIT ;  /* 0x000000000000794d */ /* 0x000fea0003800000 */
.L_x_5487:
        /* <DEDUP_REMOVED lines=40> */
[----:B------:R-:W-:Y:S02]  /*b600*/  LOP3.LUT R37, R37, 0x38, RZ, 0xc0, !PT ;  /* 0x0000003825257812 */ /* 0x000fe400078ec0ff */
[----:B------:R-:W-:Y:S02]  /*b610*/  LEA R31, R30, R17, 0x1 ;  /* 0x000000111e1f7211 */ /* 0x000fe400078e08ff */
[C---:B------:R-:W-:Y:S02]  /*b620*/  LOP3.LUT R0, R37.reuse, 0x40, RZ, 0xfc, !PT ;  /* 0x0000004025007812 */ /* 0x040fe400078efcff */
[----:B------:R-:W-:Y:S02]  /*b630*/  LOP3.LUT R2, R37, 0x80, RZ, 0xfc, !PT ;  /* 0x0000008025027812 */ /* 0x000fe400078efcff */
[----:B------:R-:W-:-:S02]  /*b640*/  ISETP.GE.AND P1, PT, R0, UR9, PT ;  /* 0x0000000900007c0c */ /* 0x000fc4000bf26270 */
        /* <DEDUP_REMOVED lines=11> */
[----:B------:R-:W-:-:S04]  /*b700*/  UIMAD.WIDE UR4, UR4, 0x2aaaaaab, URZ ;  /* 0x2aaaaaab040478a5 */ /* 0x000fc8000f8e023f */
[----:B------:R-:W-:Y:S01]  /*b710*/  @P0 LOP3.LUT R16, R16, 0x2, RZ, 0xfc, !PT ;  /* 0x0000000210100812 */ /* 0x000fe200078efcff */
[----:B------:R-:W-:Y:S01]  /*b720*/  USHF.R.U32.HI UR41, URZ, 0x1f, UR5 ;  /* 0x0000001f3f297899 */ /* 0x000fe20008011605 */
[----:B------:R-:W-:Y:S02]  /*b730*/  ISETP.GE.AND P0, PT, R0, UR7, PT ;  /* 0x0000000700007c0c */ /* 0x000fe4000bf06270 */
[----:B------:R-:W-:Y:S01]  /*b740*/  LOP3.LUT R16, R16, 0xfffffbff, RZ, 0xc0, !PT ;  /* 0xfffffbff10107812 */ /* 0x000fe200078ec0ff */
[----:B------:R-:W-:Y:S01]  /*b750*/  ULEA.HI.SX32 UR41, UR5, UR41, 0x1c ;  /* 0x0000002905297291 */ /* 0x000fe2000f8fe23f */
[----:B------:R-:W-:Y:S02]  /*b760*/  LOP3.LUT R0, R36, 0x70, R3, 0xf8, !PT ;  /* 0x0000007024007812 */ /* 0x000fe400078ef803 */
[----:B------:R-:W-:Y:S02]  /*b770*/  @P1 LOP3.LUT R16, R16, 0x400, RZ, 0xfc, !PT ;  /* 0x0000040010101812 */ /* 0x000fe400078efcff */
[----:B------:R-:W-:-:S02]  /*b780*/  ISETP.GE.AND P1, PT, R2, UR9, PT ;  /* 0x0000000902007c0c */ /* 0x000fc4000bf26270 */
        /* <DEDUP_REMOVED lines=18> */
.L_x_5595:
        /* <DEDUP_REMOVED lines=22> */
.L_x_5547:
[----:B------:R-:W-:Y:S01]  /*ba10*/  ULDC UR8, c[0x0][0xc54] ;  /* 0x0003150000087ab9 */ /* 0x000fe20000000800 */
[----:B------:R-:W-:Y:S01]  /*ba20*/  UMOV UR6, UR7 ;  /* 0x0000000700067c82 */ /* 0x000fe20008000000 */
[----:B------:R-:W-:-:S11]  /*ba30*/  UISETP.NE.AND UP0, UPT, UR8, 0x1, UPT ;  /* 0x000000010800788c */ /* 0x000fd6000bf05270 */
[----:B------:R-:W-:Y:S02]  /*ba40*/  @UP0 ULDC.64 UR10, c[0x0][0xc58] ;  /* 0x00031600000a0ab9 */ /* 0x000fe40000000a00 */
[----:B------:R-:W-:-:S04]  /*ba50*/  UIMAD.WIDE.U32 UR4, UR7, UR10, URZ ;  /* 0x0000000a070472a5 */ /* 0x000fc8000f8e003f */
[----:B------:R-:W-:-:S04]  /*ba60*/  @UP0 USHF.R.U32.HI UR6, URZ, UR11, UR5 ;  /* 0x0000000b3f060299 */ /* 0x000fc80008011605 */
[----:B------:R-:W-:-:S12]  /*ba70*/  UIMAD UR4, UR6, UR8, URZ ;  /* 0x00000008060472a4 */ /* 0x000fd8000f8e023f */
.L_x_5548:
        /* <DEDUP_REMOVED lines=58> */
.L_x_5550:
        /* <DEDUP_REMOVED lines=20> */
.L_x_5553:
[----:B------:R-:W-:Y:S05]  /*bf60*/  BSYNC B6 ;  /* 0x0000000000067941 */ /* 0x000fea0003800000 */
.L_x_5552:
        /* <DEDUP_REMOVED lines=20> */
.L_x_5556:
[----:B------:R0:W1:Y:S01]  /*c0b0*/  LDC.64 R2, c[0x4][R18] ;  /* 0x0100000012027b82 */ /* 0x0000620000000a00 */
[----:B------:R-:W-:Y:S01]  /*c0c0*/  ULDC.64 UR4, c[0x4][0x138] ;  /* 0x01004e0000047ab9 */ /* 0x000fe20000000a00 */
[----:B------:R-:W-:Y:S01]  /*c0d0*/  ULDC.64 UR6, c[0x4][0x140] ;  /* 0x0100500000067ab9 */ /* 0x000fe20000000a00 */
[----:B------:R-:W-:Y:S01]  /*c0e0*/  IMAD.U32 R4, RZ, RZ, UR4 ;  /* 0x00000004ff047e24 */ /* 0x000fe2000f8e00ff */
[----:B------:R-:W-:Y:S01]  /*c0f0*/  MOV R7, UR7 ;  /* 0x0000000700077c02 */ /* 0x000fe20008000f00 */
[----:B------:R-:W-:Y:S01]  /*c100*/  IMAD.U32 R5, RZ, RZ, UR5 ;  /* 0x00000005ff057e24 */ /* 0x000fe2000f8e00ff */
[----:B------:R-:W-:Y:S01]  /*c110*/  ULDC.64 UR4, c[0x4][0x80] ;  /* 0x0100200000047ab9 */ /* 0x000fe20000000a00 */
[----:B------:R-:W-:Y:S02]  /*c120*/  IMAD.U32 R6, RZ, RZ, UR6 ;  /* 0x00000006ff067e24 */ /* 0x000fe4000f8e00ff */
[----:B------:R-:W-:Y:S02]  /*c130*/  IMAD.U32 R10, RZ, RZ, UR4 ;  /* 0x00000004ff0a7e24 */ /* 0x000fe4000f8e00ff */
[----:B------:R-:W-:-:S02]  /*c140*/  IMAD.U32 R11, RZ, RZ, UR5 ;  /* 0x00000005ff0b7e24 */ /* 0x000fc4000f8e00ff */
[----:B------:R-:W-:Y:S02]  /*c150*/  IMAD.MOV.U32 R8, RZ, RZ, 0x70 ;  /* 0x00000070ff087424 */ /* 0x000fe400078e00ff */
[----:B------:R-:W-:Y:S02]  /*c160*/  IMAD.MOV.U32 R12, RZ, RZ, 0x1 ;  /* 0x00000001ff0c7424 */ /* 0x000fe400078e00ff */
[----:B0-----:R-:W-:-:S07]  /*c170*/  IMAD.MOV.U32 R13, RZ, RZ, RZ ;  /* 0x000000ffff0d7224 */ /* 0x001fce00078e00ff */
[----:B------:R-:W-:-:S07]  /*c180*/  LEPC R20, `(.L_x_5555) ;  /* 0x000000001014794e */ /* 0x000fce0000000000 */
[----:B-1----:R-:W-:Y:S05]  /*c190*/  CALL.ABS.NOINC R2 ;  /* 0x0000000002007343 */ /* 0x002fea0003c00000 */
.L_x_5555:
[----:B------:R-:W-:Y:S05]  /*c1a0*/  BSYNC B6 ;  /* 0x0000000000067941 */ /* 0x000fea0003800000 */
.L_x_5554:
        /* <DEDUP_REMOVED lines=13> */
[----:B------:R-:W-:Y:S02]  /*c280*/  MOV R22, UR4 ;  /* 0x0000000400167c02 */ /* 0x000fe40008000f00 */
[----:B------:R-:W-:Y:S05]  /*c290*/  BRA.DIV UR5, `(.L_x_5557) ;  /* 0x0000003605847947 */ /* 0x000fea000b800000 */
.L_x_5611:
        /* <DEDUP_REMOVED lines=26> */
[C---:B-1----:R-:W-:Y:S01]  /*c440*/  @!P0 LEA R4, P1, R2.reuse, R4, 0x2 ;  /* 0x0000000402048211 */ /* 0x042fe200078210ff */
[----:B------:R-:W-:Y:S01]  /*c450*/  IMAD.MOV.U32 R6, RZ, RZ, RZ ;  /* 0x000000ffff067224 */ /* 0x000fe200078e00ff */
[----:B------:R-:W-:Y:S02]  /*c460*/  IADD3 R7, -R9, RZ, RZ ;  /* 0x000000ff09077210 */ /* 0x000fe40007ffe1ff */
[----:B------:R-:W-:-:S05]  /*c470*/  @!P0 LEA.HI.X R5, R2, R5, R3, 0x2, P1 ;  /* 0x0000000502058211 */ /* 0x000fca00008f1403 */
        /* <DEDUP_REMOVED lines=15> */
.L_x_5558:
        /* <DEDUP_REMOVED lines=25> */
.L_x_5612:
[----:B------:R-:W-:Y:S05]  /*c700*/  BSYNC B0 ;  /* 0x0000000000007941 */ /* 0x000fea0003800000 */
.L_x_5559:
        /* <DEDUP_REMOVED lines=21> */
[----:B------:R-:W-:Y:S01]  /*c860*/  UMOV UR4, 0xffffffff ;  /* 0xffffffff00047882 */ /* 0x000fe20000000000 */
[----:B------:R-:W-:Y:S01]  /*c870*/  IADD3 R3, R3, R5, RZ ;  /* 0x0000000503037210 */ /* 0x000fe20007ffe0ff */
        /* <DEDUP_REMOVED lines=54> */
[----:B------:R0:W1:Y:S03]  /*cbe0*/  SHFL.IDX PT, R8, R6, 0x5, 0x181f ;  /* 0x00b81f0006087f89 */ /* 0x00006600000e0000 */
[----:B------:R-:W-:Y:S01]  /*cbf0*/  @P0 IMAD.MOV.U32 R3, RZ, RZ, R9 ;  /* 0x000000ffff030224 */ /* 0x000fe200078e0009 */
[----:B------:R0:W2:Y:S04]  /*cc00*/  SHFL.IDX PT, R14, R4, 0x5, 0x181f ;  /* 0x00b81f00040e7f89 */ /* 0x0000a800000e0000 */
[----:B------:R0:W-:Y:S04]  /*cc10*/  @P0 LDGSTS.E.BYPASS.LTC128B.128 [R21+0x20400], desc[UR36][R2.64], !P4 ;  /* 0x2040000002150fae */ /* 0x0001e8000e101d64 */
[----:B------:R0:W-:Y:S04]  /*cc20*/  @P0 LDGSTS.E.BYPASS.LTC128B.128 [R21+0x23400], desc[UR36][R2.64+0x80], !P3 ;  /* 0x2340008002150fae */ /* 0x0001e8000d901d64 */
[----:B------:R0:W-:Y:S02]  /*cc30*/  @P0 LDGSTS.E.BYPASS.LTC128B.128 [R21+0x26400], desc[UR36][R2.64+0x100], !P2 ;  /* 0x2640010002150fae */ /* 0x0001e4000d101d64 */
.L_x_5626:
        /* <DEDUP_REMOVED lines=12> */
.L_x_5562:
        /* <DEDUP_REMOVED lines=10> */
.L_x_5563:
        /* <DEDUP_REMOVED lines=23> */
.L_x_5565:
[----:B------:R-:W-:Y:S05]  /*cf10*/  BSYNC B6 ;  /* 0x0000000000067941 */ /* 0x000fea0003800000 */
.L_x_5564:
[----:B0-----:R-:W0:Y:S01]  /*cf20*/  S2R R2, SR_TID.X ;  /* 0x0000000000027919 */ /* 0x001e220000002100 */
        /* <DEDUP_REMOVED lines=9> */
[----:B------:R-:W-:-:S03]  /*cfc0*/  LOP3.LUT P5, RZ, R16, 0x200, RZ, 0xc0, !PT ;  /* 0x0000020010ff7812 */ /* 0x000fc600078ac0ff */
[----:B------:R-:W-:-:S04]  /*cfd0*/  UIMAD UR6, UR6, UR8, URZ ;  /* 0x00000008060672a4 */ /* 0x000fc8000f8e023f */
[----:B------:R-:W-:Y:S02]  /*cfe0*/  UIMAD UR7, UR7, UR9, UR6 ;  /* 0x00000009070772a4 */ /* 0x000fe4000f8e0206 */
[----:B------:R-:W-:Y:S01]  /*cff0*/  USHF.R.S32.HI UR6, URZ, 0x1f, UR43 ;  /* 0x0000001f3f067899 */ /* 0x000fe2000801142b */
[----:B0-----:R-:W-:-:S05]  /*d000*/  IMAD.SHL.U32 R2, R2, 0x10, RZ ;  /* 0x0000001002027824 */ /* 0x001fca00078e00ff */
[----:B------:R-:W-:-:S04]  /*d010*/  LOP3.LUT R2, R36, 0x70, R2, 0xf8, !PT ;  /* 0x0000007024027812 */ /* 0x000fc800078ef802 */
[----:B------:R-:W-:-:S05]  /*d020*/  LEA R0, R0, R2, 0x7 ;  /* 0x0000000200007211 */ /* 0x000fca00078e38ff */
        /* <DEDUP_REMOVED lines=35> */
[----:B------:R-:W-:-:S03]  /*d260*/  IMAD.U32 R3, RZ, RZ, UR44 ;  /* 0x0000002cff037e24 */ /* 0x000fc6000f8e00ff */
[----:B------:R-:W1:Y:S01]  /*d270*/  SHFL.IDX PT, R2, R5, RZ, 0x181f ;  /* 0x00181fff05027589 */ /* 0x000e6200000e0000 */
[----:B------:R-:W-:-:S03]  /*d280*/  IMAD R4, R3, 0x80, R36 ;  /* 0x0000008003047824 */ /* 0x000fc600078e0224 */
[----:B------:R-:W-:Y:S01]  /*d290*/  SHFL.IDX PT, R6, R5, 0x1, 0x181f ;  /* 0x00381f0005067f89 */ /* 0x000fe200000e0000 */
[C---:B------:R-:W-:Y:S01]  /*d2a0*/  VIADD R7, R4.reuse, 0x10 ;  /* 0x0000001004077836 */ /* 0x040fe20000000000 */
[----:B------:R-:W-:-:S13]  /*d2b0*/  ISETP.GE.AND P0, PT, R4, UR39, PT ;  /* 0x0000002704007c0c */ /* 0x000fda000bf06270 */
        /* <DEDUP_REMOVED lines=72> */
.L_x_5643:
        /* <DEDUP_REMOVED lines=12> */
.L_x_5567:
        /* <DEDUP_REMOVED lines=18> */
.L_x_5644:
[----:B------:R-:W-:Y:S05]  /*d920*/  BSYNC B0 ;  /* 0x0000000000007941 */ /* 0x000fea0003800000 */
.L_x_5568:
[----:B------:R-:W-:-:S06]  /*d930*/  UISETP.GE.AND UP0, UPT, UR45, 0x2, UPT ;  /* 0x000000022d00788c */ /* 0x000fcc000bf06270 */
[----:B------:R-:W-:-:S13]  /*d940*/  PLOP3.LUT P0, PT, PT, PT, UP0, 0x40, 0x0 ;  /* 0x000000000000781c */ /* 0x000fda0003f0e808 */
[----:B------:R-:W-:Y:S05]  /*d950*/  @P0 BRA `(.L_x_5570) ;  /* 0x0000000c00fc0947 */ /* 0x000fea0003800000 */
[----:B------:R-:W-:Y:S01]  /*d960*/  UIADD3 UR4, UR45, -0x2, URZ ;  /* 0xfffffffe2d047890 */ /* 0x000fe2000fffe03f */
[----:B------:R-:W-:Y:S01]  /*d970*/  BSSY B0, `(.L_x_5570) ;  /* 0x00000fd000007945 */ /* 0x000fe20003800000 */
[----:B------:R-:W-:Y:S02]  /*d980*/  IMAD.MOV.U32 R20, RZ, RZ, R26 ;  /* 0x000000ffff147224 */ /* 0x000fe400078e001a */
[----:B------:R-:W-:Y:S02]  /*d990*/  IMAD.MOV.U32 R9, RZ, RZ, R23 ;  /* 0x000000ffff097224 */ /* 0x000fe400078e0017 */
[----:B------:R-:W-:Y:S01]  /*d9a0*/  IMAD.MOV.U32 R27, RZ, RZ, R24 ;  /* 0x000000ffff1b7224 */ /* 0x000fe200078e0018 */
[----:B------:R-:W-:-:S07]  /*d9b0*/  MOV R8, UR4 ;  /* 0x0000000400087c02 */ /* 0x000fce0008000f00 */
.L_x_5583:
        /* <DEDUP_REMOVED lines=26> */
[----:B------:R-:W-:Y:S02]  /*db60*/  ISETP.NE.AND P0, PT, R23, 0x2, PT ;  /* 0x000000021700780c */ /* 0x000fe40003f05270 */
[----:B------:R-:W-:Y:S01]  /*db70*/  IADD3 R7, -R11, RZ, RZ ;  /* 0x000000ff0b077210 */ /* 0x000fe20007ffe1ff */
        /* <DEDUP_REMOVED lines=10> */
.L_x_5571:
[----:B------:R-:W-:Y:S01]  /*dc20*/  IMAD R6, R23, 0x8, R17 ;  /* 0x0000000817067824 */ /* 0x000fe200078e0211 */
[----:B------:R-:W-:Y:S01]  /*dc30*/  SHF.L.U32 R3, R26, 0x1f, RZ ;  /* 0x0000001f1a037819 */ /* 0x000fe200000006ff */
[----:B------:R-:W-:Y:S03]  /*dc40*/  BSSY B1, `(.L_x_5572) ;  /* 0x0000003000017945 */ /* 0x000fe60003800000 */
[----:B------:R-:W0:Y:S02]  /*dc50*/  SYNCS.PHASECHK.TRANS64.TRYWAIT P0, [R6+URZ+0x30840], R3 ;  /* 0x03084003060075a7 */ /* 0x000e24000800017f */
[----:B0-----:R-:W-:Y:S05]  /*dc60*/  @!P0 BRA `(.L_x_5573) ;  /* 0x0000002c00f88947 */ /* 0x001fea0003800000 */
.L_x_5645:
[----:B------:R-:W-:Y:S05]  /*dc70*/  BSYNC B1 ;  /* 0x0000000000017941 */ /* 0x000fea0003800000 */
.L_x_5572:
        /* <DEDUP_REMOVED lines=27> */
[----:B------:R-:W-:Y:S01]  /*de30*/  IMAD.SHL.U32 R4, R37, 0x2, RZ ;  /* 0x0000000225047824 */ /* 0x000fe200078e00ff */
[----:B------:R-:W-:Y:S02]  /*de40*/  LEA R8, R8, R17, 0x1 ;  /* 0x0000001108087211 */ /* 0x000fe400078e08ff */
        /* <DEDUP_REMOVED lines=36> */
.L_x_5659:
        /* <DEDUP_REMOVED lines=10> */
.L_x_5575:
        /* <DEDUP_REMOVED lines=10> */
.L_x_5576:
[----:B------:R1:W-:Y:S01]  /*e1d0*/  SYNCS.ARRIVE.TRANS64.A1T0 RZ, [R6+URZ+0x30830], RZ ;  /* 0x030830ff06ff79a7 */ /* 0x0003e2000810003f */
[----:B------:R-:W-:Y:S05]  /*e1e0*/  @!P2 BRA `(.L_x_5577) ;  /* 0x000000000004a947 */ /* 0x000fea0003800000 */
[----:B------:R-:W-:Y:S01]  /*e1f0*/  BPT.TRAP 0x1 ;  /* 0x000000040000795c */ /* 0x000fe20000300000 */
.L_x_5577:
[----:B0-----:R-:W-:Y:S01]  /*e200*/  SHF.L.U32 R3, R20, 0x1f, RZ ;  /* 0x0000001f14037819 */ /* 0x001fe200000006ff */
[----:B-1----:R-:W-:Y:S01]  /*e210*/  IMAD R6, R9, 0x8, R17 ;  /* 0x0000000809067824 */ /* 0x002fe200078e0211 */
[----:B------:R-:W-:Y:S03]  /*e220*/  BSSY B1, `(.L_x_5578) ;  /* 0x0000003000017945 */ /* 0x000fe60003800000 */
[----:B------:R-:W0:Y:S02]  /*e230*/  SYNCS.PHASECHK.TRANS64.TRYWAIT P0, [R6+URZ+0x30860], R3 ;  /* 0x03086003060075a7 */ /* 0x000e24000800017f */
[----:B0-----:R-:W-:Y:S05]  /*e240*/  @!P0 BRA `(.L_x_5579) ;  /* 0x00000030004c8947 */ /* 0x001fea0003800000 */
.L_x_5660:
[----:B------:R-:W-:Y:S05]  /*e250*/  BSYNC B1 ;  /* 0x0000000000017941 */ /* 0x000fea0003800000 */
.L_x_5578:
[----:B------:R-:W-:Y:S01]  /*e260*/  IMAD.MOV.U32 R2, RZ, RZ, -0x60 ;  /* 0xffffffa0ff027424 */ /* 0x000fe200078e00ff */
[----:B------:R-:W-:Y:S01]  /*e270*/  UMOV UR4, 0xffffffff ;  /* 0xffffffff00047882 */ /* 0x000fe20000000000 */
[C---:B------:R-:W-:Y:S01]  /*e280*/  LOP3.LUT P3, RZ, R16.reuse, 0x20, RZ, 0xc0, !PT ;  /* 0x0000002010ff7812 */ /* 0x040fe2000786c0ff */
[----:B------:R-:W-:Y:S01]  /*e290*/  IMAD R7, R9, 0x4800, R30 ;  /* 0x0000480009077824 */ /* 0x000fe200078e021e */
[C---:B------:R-:W-:Y:S01]  /*e2a0*/  LOP3.LUT P2, RZ, R16.reuse, 0x10, RZ, 0xc0, !PT ;  /* 0x0000001010ff7812 */ /* 0x040fe2000784c0ff */
[----:B0-----:R-:W-:Y:S01]  /*e2b0*/  IMAD R3, R27, R2, UR38 ;  /* 0x000000261b037e24 */ /* 0x001fe2000f8e0202 */
[----:B------:R-:W-:-:S04]  /*e2c0*/  LOP3.LUT P1, RZ, R16, 0x8, RZ, 0xc0, !PT ;  /* 0x0000000810ff7812 */ /* 0x000fc8000782c0ff */
[----:B------:R-:W-:Y:S01]  /*e2d0*/  IADD3 R8, -R36, R3, RZ ;  /* 0x0000000324087210 */ /* 0x000fe20007ffe1ff */
[----:B------:R-:W-:Y:S08]  /*e2e0*/  BRA.DIV UR4, `(.L_x_5580) ;  /* 0x0000003204387947 */ /* 0x000ff0000b800000 */
        /* <DEDUP_REMOVED lines=44> */
[----:B------:R-:W0:Y:S04]  /*e5b0*/  SHFL.IDX PT, R19, R19, 0x5, 0x181f ;  /* 0x00b81f0013137f89 */ /* 0x000e2800000e0000 */
[----:B------:R2:W3:Y:S01]  /*e5c0*/  SHFL.IDX PT, R14, R18, 0x5, 0x181f ;  /* 0x00b81f00120e7f89 */ /* 0x0004e200000e0000 */
[----:B-1----:R-:W-:Y:S01]  /*e5d0*/  IMAD.X R3, RZ, RZ, R3, P0 ;  /* 0x000000ffff037224 */ /* 0x002fe200000e0603 */
[----:B------:R-:W-:-:S13]  /*e5e0*/  ISETP.LT.OR P0, PT, R8, 0x41, P3 ;  /* 0x000000410800780c */ /* 0x000fda0001f01670 */
[----:B------:R2:W-:Y:S01]  /*e5f0*/  LDGSTS.E.BYPASS.LTC128B.128 [R7+0x2400], desc[UR36][R2.64], !P0 ;  /* 0x0240000002077fae */ /* 0x0005e2000c101d64 */
[----:B------:R-:W-:-:S13]  /*e600*/  ISETP.LT.OR P0, PT, R8, 0x41, P2 ;  /* 0x000000410800780c */ /* 0x000fda0001701670 */
[----:B------:R2:W-:Y:S01]  /*e610*/  LDGSTS.E.BYPASS.LTC128B.128 [R7+0x5400], desc[UR36][R2.64+0x80], !P0 ;  /* 0x0540008002077fae */ /* 0x0005e2000c101d64 */
[----:B------:R-:W-:-:S13]  /*e620*/  ISETP.LT.OR P0, PT, R8, 0x41, P1 ;  /* 0x000000410800780c */ /* 0x000fda0000f01670 */
[----:B0--3--:R2:W-:Y:S02]  /*e630*/  LDGSTS.E.BYPASS.LTC128B.128 [R7+0x8400], desc[UR36][R2.64+0x100], !P0 ;  /* 0x0840010002077fae */ /* 0x0095e4000c101d64 */
.L_x_5674:
[----:B0-2---:R-:W-:Y:S01]  /*e640*/  IADD3 R2, P0, R14, R4, RZ ;  /* 0x000000040e027210 */ /* 0x005fe20007f1e0ff */
        /* <DEDUP_REMOVED lines=15> */
[----:B------:R-:W-:Y:S01]  /*e740*/  IMAD R25, R25, UR4, RZ ;  /* 0x0000000419197c24 */ /* 0x000fe2000f8e02ff */
[----:B------:R-:W-:-:S03]  /*e750*/  IADD3 R3, R3, R9, RZ ;  /* 0x0000000903037210 */ /* 0x000fc60007ffe0ff */
[C---:B------:R-:W-:Y:S02]  /*e760*/  IMAD R25, R0.reuse, UR5, R25 ;  /* 0x0000000500197c24 */ /* 0x040fe4000f8e0219 */
[----:B------:R-:W-:Y:S01]  /*e770*/  IMAD.WIDE.U32 R2, R0, UR4, R2 ;  /* 0x0000000400027c25 */ /* 0x000fe2000f8e0002 */
[----:B------:R-:W-:Y:S01]  /*e780*/  ULDC.64 UR4, c[0x0][0x330] ;  /* 0x0000cc0000047ab9 */ /* 0x000fe20000000a00 */
[----:B------:R-:W-:Y:S02]  /*e790*/  NOP ;  /* 0x0000000000007918 */ /* 0x000fe40000000000 */
        /* <DEDUP_REMOVED lines=8> */
[----:B------:R-:W-:-:S13]  /*e820*/  PLOP3.LUT P0, PT, PT, PT, PT, 0x80, 0x0 ;  /* 0x000000000000781c */ /* 0x000fda0003f0f070 */
.L_x_5581:
        /* <DEDUP_REMOVED lines=10> */
.L_x_5582:
[C---:B------:R-:W-:Y:S01]  /*e8d0*/  ISETP.GT.AND P0, PT, R24.reuse, RZ, PT ;  /* 0x000000ff1800720c */ /* 0x040fe20003f04270 */
[----:B------:R1:W-:Y:S01]  /*e8e0*/  SYNCS.ARRIVE.TRANS64.A1T0 RZ, [R6+URZ+0x30850], RZ ;  /* 0x030850ff06ff79a7 */ /* 0x0003e2000810003f */
[----:B------:R-:W-:Y:S02]  /*e8f0*/  VIADD R8, R24, 0xffffffff ;  /* 0xffffffff18087836 */ /* 0x000fe40000000000 */
[----:B------:R-:W-:Y:S02]  /*e900*/  IMAD.MOV.U32 R20, RZ, RZ, R26 ;  /* 0x000000ffff147224 */ /* 0x000fe400078e001a */
[----:B------:R-:W-:Y:S02]  /*e910*/  IMAD.MOV.U32 R9, RZ, RZ, R23 ;  /* 0x000000ffff097224 */ /* 0x000fe400078e0017 */
[----:B------:R-:W-:-:S05]  /*e920*/  IMAD.MOV.U32 R27, RZ, RZ, R24 ;  /* 0x000000ffff1b7224 */ /* 0x000fca00078e0018 */
[----:B-1----:R-:W-:Y:S05]  /*e930*/  @P0 BRA `(.L_x_5583) ;  /* 0xfffffff000200947 */ /* 0x002fea000383ffff */
[----:B------:R-:W-:Y:S05]  /*e940*/  BSYNC B0 ;  /* 0x0000000000007941 */ /* 0x000fea0003800000 */
.L_x_5570:
        /* <DEDUP_REMOVED lines=17> */
.L_x_5585:
[----:B------:R-:W-:Y:S05]  /*ea60*/  BSYNC B0 ;  /* 0x0000000000007941 */ /* 0x000fea0003800000 */
.L_x_5584:
[----:B------:R-:W-:-:S13]  /*ea70*/  LOP3.LUT P0, RZ, R16, 0x80, RZ, 0xc0, !PT ;  /* 0x0000008010ff7812 */ /* 0x000fda000780c0ff */
[----:B------:R-:W-:Y:S05]  /*ea80*/  @!P0 BRA `(.L_x_5586) ;  /* 0x0000000000048947 */ /* 0x000fea0003800000 */
[----:B------:R-:W-:Y:S01]  /*ea90*/  BPT.TRAP 0x1 ;  /* 0x000000040000795c */ /* 0x000fe20000300000 */
.L_x_5586:
[----:B------:R-:W-:Y:S01]  /*eaa0*/  LEA R4, R23, R17, 0x3 ;  /* 0x0000001117047211 */ /* 0x000fe200078e18ff */
[----:B------:R-:W-:Y:S01]  /*eab0*/  IMAD.MOV.U32 R5, RZ, RZ, -0x60 ;  /* 0xffffffa0ff057424 */ /* 0x000fe200078e00ff */
[----:B------:R-:W-:Y:S01]  /*eac0*/  SHF.L.U32 R3, R26, 0x1f, RZ ;  /* 0x0000001f1a037819 */ /* 0x000fe200000006ff */
[----:B------:R-:W-:Y:S02]  /*ead0*/  BSSY B0, `(.L_x_5587) ;  /* 0x0000004000007945 */ /* 0x000fe40003800000 */
[----:B------:R-:W-:Y:S01]  /*eae0*/  IMAD R5, R24, R5, UR38 ;  /* 0x0000002618057e24 */ /* 0x000fe2000f8e0205 */
[----:B------:R-:W0:Y:S02]  /*eaf0*/  SYNCS.PHASECHK.TRANS64.TRYWAIT P0, [R4+URZ+0x30860], R3 ;  /* 0x03086003040075a7 */ /* 0x000e24000800017f */
[----:B0-----:R-:W-:Y:S05]  /*eb00*/  @!P0 BRA `(.L_x_5588) ;  /* 0x00000030002c8947 */ /* 0x001fea0003800000 */
.L_x_5675:
[----:B------:R-:W-:Y:S05]  /*eb10*/  BSYNC B0 ;  /* 0x0000000000007941 */ /* 0x000fea0003800000 */
.L_x_5587:
        /* <DEDUP_REMOVED lines=52> */
[----:B------:R0:W2:Y:S02]  /*ee60*/  SHFL.IDX PT, R14, R18, 0x5, 0x181f ;  /* 0x00b81f00120e7f89 */ /* 0x0000a400000e0000 */
[----:B-1----:R-:W-:Y:S02]  /*ee70*/  IADD3.X R3, RZ, R7, RZ, P0, !PT ;  /* 0x00000007ff037210 */ /* 0x002fe400007fe4ff */
[----:B------:R-:W-:Y:S01]  /*ee80*/  ISETP.LT.OR P0, PT, R5, 0x41, P4 ;  /* 0x000000410500780c */ /* 0x000fe20002701670 */
[----:B------:R0:W1:-:S12]  /*ee90*/  SHFL.IDX PT, R7, R19, 0x5, 0x181f ;  /* 0x00b81f0013077f89 */ /* 0x00005800000e0000 */
[----:B------:R0:W-:Y:S01]  /*eea0*/  LDGSTS.E.BYPASS.LTC128B.128 [R0+0x2400], desc[UR36][R2.64], !P0 ;  /* 0x0240000002007fae */ /* 0x0001e2000c101d64 */
[----:B------:R-:W-:-:S13]  /*eeb0*/  ISETP.LT.OR P0, PT, R5, 0x41, P3 ;  /* 0x000000410500780c */ /* 0x000fda0001f01670 */
[----:B------:R0:W-:Y:S01]  /*eec0*/  LDGSTS.E.BYPASS.LTC128B.128 [R0+0x5400], desc[UR36][R2.64+0x80], !P0 ;  /* 0x0540008002007fae */ /* 0x0001e2000c101d64 */
[----:B------:R-:W-:-:S13]  /*eed0*/  ISETP.LT.OR P0, PT, R5, 0x41, P1 ;  /* 0x000000410500780c */ /* 0x000fda0000f01670 */
[----:B-12---:R0:W-:Y:S02]  /*eee0*/  LDGSTS.E.BYPASS.LTC128B.128 [R0+0x8400], desc[UR36][R2.64+0x100], !P0 ;  /* 0x0840010002007fae */ /* 0x0061e4000c101d64 */
.L_x_5689:
        /* <DEDUP_REMOVED lines=13> */
.L_x_5590:
        /* <DEDUP_REMOVED lines=10> */
.L_x_5591:
[----:B------:R1:W-:Y:S01]  /*f060*/  SYNCS.ARRIVE.TRANS64.A1T0 RZ, [R4+URZ+0x30850], RZ ;  /* 0x030850ff04ff79a7 */ /* 0x0003e2000810003f */
[----:B------:R-:W-:-:S05]  /*f070*/  VIADD R23, R23, 0x1 ;  /* 0x0000000117177836 */ /* 0x000fca0000000000 */
[----:B------:R-:W-:-:S04]  /*f080*/  ISETP.NE.AND P0, PT, R23, 0x2, PT ;  /* 0x000000021700780c */ /* 0x000fc80003f05270 */
[----:B0-----:R-:W-:Y:S02]  /*f090*/  SEL R3, RZ, 0x1, P0 ;  /* 0x00000001ff037807 */ /* 0x001fe40000000000 */
[----:B------:R-:W-:Y:S02]  /*f0a0*/  SEL R23, R23, RZ, P0 ;  /* 0x000000ff17177207 */ /* 0x000fe40000000000 */
[----:B-1----:R-:W-:-:S07]  /*f0b0*/  LOP3.LUT R26, R26, R3, RZ, 0x3c, !PT ;  /* 0x000000031a1a7212 */ /* 0x002fce00078e3cff */
.L_x_5551:
[----:B------:R-:W-:Y:S05]  /*f0c0*/  BSYNC B7 ;  /* 0x0000000000077941 */ /* 0x000fea0003800000 */
.L_x_5549:
        /* <DEDUP_REMOVED lines=11> */
.L_x_5592:
[----:B------:R-:W-:-:S03]  /*f180*/  UMOV UR4, 0xffffffff ;  /* 0xffffffff00047882 */ /* 0x000fc60000000000 */
[----:B------:R-:W-:Y:S05]  /*f190*/  BRA.DIV UR4, `(.L_x_5594) ;  /* 0x0000003204cc7947 */ /* 0x000fea000b800000 */
[----:B------:R0:W1:Y:S02]  /*f1a0*/  SHFL.IDX PT, R14, R34, RZ, 0x1f ;  /* 0x00001fff220e7589 */ /* 0x00006400000e0000 */
.L_x_5692:
        /* <DEDUP_REMOVED lines=8> */
.L_x_5593:
[----:B------:R-:W-:Y:S02]  /*f230*/  ULDC UR4, c[0x0][0xc38] ;  /* 0x00030e0000047ab9 */ /* 0x000fe40000000800 */
[----:B-1----:R-:W-:-:S13]  /*f240*/  ISETP.GE.AND P0, PT, R34, UR4, PT ;  /* 0x0000000422007c0c */ /* 0x002fda000bf06270 */
[----:B------:R-:W-:Y:S05]  /*f250*/  @!P0 BRA `(.L_x_5595) ;  /* 0xffffffc400948947 */ /* 0x000fea000383ffff */
.L_x_5546:
        /* <DEDUP_REMOVED lines=12> */
.L_x_5693:
[----:B------:R-:W-:Y:S05]  /*f320*/  BSYNC B0 ;  /* 0x0000000000007941 */ /* 0x000fea0003800000 */
.L_x_5596:
[----:B------:R-:W-:-:S03]  /*f330*/  UMOV UR4, 0xffffffff ;  /* 0xffffffff00047882 */ /* 0x000fc60000000000 */
[----:B------:R-:W-:Y:S05]  /*f340*/  BRA.DIV UR4, `(.L_x_5598) ;  /* 0x00000032049c7947 */ /* 0x000fea000b800000 */
[----:B-1----:R-:W1:Y:S02]  /*f350*/  S2R R0, SR_TID.X ;  /* 0x0000000000007919 */ /* 0x002e640000002100 */
[----:B-1----:R-:W-:-:S04]  /*f360*/  SHF.R.U32.HI R0, RZ, 0x5, R0 ;  /* 0x00000005ff007819 */ /* 0x002fc80000011600 */
[----:B------:R-:W-:-:S05]  /*f370*/  LOP3.LUT R0, R0, 0x3, RZ, 0xc0, !PT ;  /* 0x0000000300007812 */ /* 0x000fca00078ec0ff */
[----:B------:R1:W2:Y:S02]  /*f380*/  SHFL.IDX PT, R14, R0, RZ, 0x1f ;  /* 0x00001fff000e7589 */ /* 0x0002a400000e0000 */
.L_x_5696:
[----:B--2---:R-:W-:Y:S01]  /*f390*/  ISETP.NE.AND P0, PT, R14, RZ, PT ;  /* 0x000000ff0e00720c */ /* 0x004fe20003f05270 */
[----:B------:R-:W-:-:S12]  /*f3a0*/  BSSY B0, `(.L_x_5599) ;  /* 0x0000026000007945 */ /* 0x000fd80003800000 */
[----:B------:R-:W-:Y:S05]  /*f3b0*/  @P0 BRA `(.L_x_5600) ;  /* 0x0000000000900947 */ /* 0x000fea0003800000 */
[----:B------:R-:W-:-:S03]  /*f3c0*/  UMOV UR4, 0xffffffff ;  /* 0xffffffff00047882 */ /* 0x000fc60000000000 */
[----:B------:R-:W-:Y:S05]  /*f3d0*/  BRA.DIV UR4, `(.L_x_5601) ;  /* 0x0000003204ac7947 */ /* 0x000fea000b800000 */
[----:B------:R-:W-:-:S13]  /*f3e0*/  ELECT P6, URZ, PT ;  /* 0x00000000003f782f */ /* 0x000fda00038c0000 */
.L_x_5699:
        /* <DEDUP_REMOVED lines=8> */
.L_x_5602:
[C---:B------:R-:W-:Y:S01]  /*f470*/  LEA R5, R23.reuse, R4, 0x3 ;  /* 0x0000000417057211 */ /* 0x040fe200078e18ff */
[----:B------:R-:W-:Y:S01]  /*f480*/  VIADD R23, R23, 0x1 ;  /* 0x0000000117177836 */ /* 0x000fe20000000000 */
[----:B------:R-:W-:-:S04]  /*f490*/  SHF.L.U32 R0, R26, 0x1f, RZ ;  /* 0x0000001f1a007819 */ /* 0x000fc800000006ff */
[----:B------:R-:W1:Y:S01]  /*f4a0*/  SYNCS.PHASECHK.TRANS64.TRYWAIT P1, [R5+URZ+0x30840], R0 ;  /* 0x03084000050075a7 */ /* 0x000e62000802017f */
[----:B------:R-:W-:-:S04]  /*f4b0*/  ISETP.NE.AND P2, PT, R23, 0x2, PT ;  /* 0x000000021700780c */ /* 0x000fc80003f45270 */
[----:B------:R-:W-:Y:S01]  /*f4c0*/  SEL R3, RZ, 0x1, P2 ;  /* 0x00000001ff037807 */ /* 0x000fe20001000000 */
[----:B-1----:R-:W-:Y:S08]  /*f4d0*/  @!P1 BRA `(.L_x_5603) ;  /* 0x00000030008c9947 */ /* 0x002ff00003800000 */
.L_x_5700:
[----:B------:R-:W-:Y:S02]  /*f4e0*/  SEL R23, R23, RZ, P2 ;  /* 0x000000ff17177207 */ /* 0x000fe40001000000 */
[----:B------:R-:W-:Y:S01]  /*f4f0*/  LOP3.LUT R2, R26, R3, RZ, 0x3c, !PT ;  /* 0x000000031a027212 */ /* 0x000fe200078e3cff */
[----:B------:R-:W-:Y:S06]  /*f500*/  @!P0 BRA `(.L_x_5604) ;  /* 0x0000000000048947 */ /* 0x000fec0003800000 */
[----:B------:R-:W-:Y:S01]  /*f510*/  BPT.TRAP 0x1 ;  /* 0x000000040000795c */ /* 0x000fe20000300000 */
.L_x_5604:
[----:B------:R-:W-:Y:S01]  /*f520*/  IMAD R23, R23, 0x8, R4 ;  /* 0x0000000817177824 */ /* 0x000fe200078e0204 */
[----:B------:R-:W-:-:S04]  /*f530*/  SHF.L.U32 R2, R2, 0x1f, RZ ;  /* 0x0000001f02027819 */ /* 0x000fc800000006ff */
[----:B------:R-:W2:Y:S02]  /*f540*/  SYNCS.PHASECHK.TRANS64.TRYWAIT P1, [R23+URZ+0x30840], R2 ;  /* 0x03084002170075a7 */ /* 0x000ea4000802017f */
[----:B--2---:R-:W-:Y:S05]  /*f550*/  @!P1 BRA `(.L_x_5605) ;  /* 0x0000003000809947 */ /* 0x004fea0003800000 */
.L_x_5701:
[----:B------:R-:W-:Y:S05]  /*f560*/  @!P0 BRA `(.L_x_5606) ;  /* 0x0000000000048947 */ /* 0x000fea0003800000 */
[----:B------:R-:W-:Y:S01]  /*f570*/  BPT.TRAP 0x1 ;  /* 0x000000040000795c */ /* 0x000fe20000300000 */
.L_x_5606:
[----:B------:R-:W3:Y:S02]  /*f580*/  SYNCS.PHASECHK.TRANS64.TRYWAIT P1, [R5+URZ+0x30860], R0 ;  /* 0x03086000050075a7 */ /* 0x000ee4000802017f */
[----:B---3--:R-:W-:Y:S05]  /*f590*/  @!P1 BRA `(.L_x_5607) ;  /* 0x0000003000849947 */ /* 0x008fea0003800000 */
.L_x_5702:
[----:B------:R-:W-:Y:S05]  /*f5a0*/  @!P0 BRA `(.L_x_5608) ;  /* 0x0000000000048947 */ /* 0x000fea0003800000 */
[----:B------:R-:W-:Y:S01]  /*f5b0*/  BPT.TRAP 0x1 ;  /* 0x000000040000795c */ /* 0x000fe20000300000 */
.L_x_5608:
[----:B----4-:R4:W0:Y:S02]  /*f5c0*/  SYNCS.PHASECHK.TRANS64.TRYWAIT P0, [R23+URZ+0x30860], R2 ;  /* 0x03086002170075a7 */ /* 0x010824000800017f */
[----:B0-----:R-:W-:Y:S05]  /*f5d0*/  @!P0 NANOSLEEP.SYNCS 0x989680 ;  /* 0x009896800000895d */ /* 0x001fea0003900000 */
[----:B------:R-:W0:Y:S02]  /*f5e0*/  @!P0 SYNCS.PHASECHK.TRANS64 P0, [R23+URZ+0x30860], R2 ;  /* 0x03086002170085a7 */ /* 0x000e24000800007f */
[----:B0-----:R-:W-:Y:S05]  /*f5f0*/  @!P0 BRA `(.L_x_5608) ;  /* 0xfffffffc00f08947 */ /* 0x001fea000383ffff */
.L_x_5600:
[----:B------:R-:W-:Y:S05]  /*f600*/  BSYNC B0 ;  /* 0x0000000000007941 */ /* 0x000fea0003800000 */
.L_x_5599:
[----:B------:R-:W-:Y:S05]  /*f610*/  EXIT ;  /* 0x000000000000794d */ /* 0x000fea0003800000 */
.L_x_5493:
[----:B0-----:R-:W-:-:S04]  /*f620*/  IMAD.U32 R3, RZ, RZ, UR40 ;  /* 0x00000028ff037e24 */ /* 0x001fc8000f8e00ff */
[----:B------:R0:W1:Y:S03]  /*f630*/  SYNCS.PHASECHK.TRANS64.TRYWAIT P1, [R3+URZ+0x30800], R0 ;  /* 0x03080000030075a7 */ /* 0x000066000802017f */
[----:B-1----:R-:W-:Y:S05]  /*f640*/  @!P1 NANOSLEEP.SYNCS 0x989680 ;  /* 0x009896800000995d */ /* 0x002fea0003900000 */
[----:B------:R-:W1:Y:S02]  /*f650*/  @!P1 SYNCS.PHASECHK.TRANS64 P1, [R3+URZ+0x30800], R0 ;  /* 0x03080000030095a7 */ /* 0x000e64000802007f */
[----:B-1----:R-:W-:Y:S05]  /*f660*/  @!P1 BRA `(.L_x_5493) ;  /* 0xfffffffc00ec9947 */ /* 0x002fea000383ffff */
[----:B------:R-:W-:Y:S05]  /*f670*/  BRA `(.L_x_5609) ;  /* 0xffffff2000587947 */ /* 0x000fea000383ffff */
.L_x_5497:
[----:B-1----:R1:W2:Y:S02]  /*f680*/  SYNCS.PHASECHK.TRANS64.TRYWAIT P1, [R0+URZ+0x30830], R3 ;  /* 0x03083003000075a7 */ /* 0x0022a4000802017f */
[----:B--2---:R-:W-:Y:S05]  /*f690*/  @!P1 NANOSLEEP.SYNCS 0x989680 ;  /* 0x009896800000995d */ /* 0x004fea0003900000 */
[----:B------:R-:W2:Y:S02]  /*f6a0*/  @!P1 SYNCS.PHASECHK.TRANS64 P1, [R0+URZ+0x30830], R3 ;  /* 0x03083003000095a7 */ /* 0x000ea4000802007f */
[----:B--2---:R-:W-:Y:S05]  /*f6b0*/  @!P1 BRA `(.L_x_5497) ;  /* 0xfffffffc00f09947 */ /* 0x004fea000383ffff */
[----:B------:R-:W-:Y:S05]  /*f6c0*/  BRA `(.L_x_5496) ;  /* 0xffffff2000747947 */ /* 0x000fea000383ffff */
.L_x_5503:
[----:B-1----:R-:W-:-:S04]  /*f6d0*/  IMAD.U32 R4, RZ, RZ, UR7 ;  /* 0x00000007ff047e24 */ /* 0x002fc8000f8e00ff */
[----:B------:R1:W2:Y:S03]  /*f6e0*/  SYNCS.PHASECHK.TRANS64.TRYWAIT P1, [R4+URZ+0x30830], R3 ;  /* 0x03083003040075a7 */ /* 0x0002a6000802017f */
[----:B--2---:R-:W-:Y:S05]  /*f6f0*/  @!P1 NANOSLEEP.SYNCS 0x989680 ;  /* 0x009896800000995d */ /* 0x004fea0003900000 */
[----:B------:R-:W2:Y:S02]  /*f700*/  @!P1 SYNCS.PHASECHK.TRANS64 P1, [R4+URZ+0x30830], R3 ;  /* 0x03083003040095a7 */ /* 0x000ea4000802007f */
[----:B--2---:R-:W-:Y:S05]  /*f710*/  @!P1 BRA `(.L_x_5503) ;  /* 0xfffffffc00ec9947 */ /* 0x004fea000383ffff */
[----:B------:R-:W-:Y:S05]  /*f720*/  BRA `(.L_x_5502) ;  /* 0xffffff4000e07947 */ /* 0x000fea000383ffff */
.L_x_5507:
[----:B01----:R-:W-:-:S04]  /*f730*/  IMAD.U32 R3, RZ, RZ, UR10 ;  /* 0x0000000aff037e24 */ /* 0x003fc8000f8e00ff */
[----:B------:R0:W1:Y:S03]  /*f740*/  SYNCS.PHASECHK.TRANS64.TRYWAIT P1, [R3+URZ+0x30850], R0 ;  /* 0x03085000030075a7 */ /* 0x000066000802017f */
[----:B-1----:R-:W-:Y:S05]  /*f750*/  @!P1 NANOSLEEP.SYNCS 0x989680 ;  /* 0x009896800000995d */ /* 0x002fea0003900000 */
[----:B------:R-:W1:Y:S02]  /*f760*/  @!P1 SYNCS.PHASECHK.TRANS64 P1, [R3+URZ+0x30850], R0 ;  /* 0x03085000030095a7 */ /* 0x000e64000802007f */
[----:B-1----:R-:W-:Y:S05]  /*f770*/  @!P1 BRA `(.L_x_5507) ;  /* 0xfffffffc00ec9947 */ /* 0x002fea000383ffff */
[----:B------:R-:W-:Y:S05]  /*f780*/  BRA `(.L_x_5506) ;  /* 0xffffff4c00a87947 */ /* 0x000fea000383ffff */
.L_x_5515:
[----:B-1----:R-:W-:-:S04]  /*f790*/  IMAD.U32 R4, RZ, RZ, UR7 ;  /* 0x00000007ff047e24 */ /* 0x002fc8000f8e00ff */
[----:B------:R1:W2:Y:S03]  /*f7a0*/  SYNCS.PHASECHK.TRANS64.TRYWAIT P1, [R4+URZ+0x30830], R3 ;  /* 0x03083003040075a7 */ /* 0x0002a6000802017f */
[----:B--2---:R-:W-:Y:S05]  /*f7b0*/  @!P1 NANOSLEEP.SYNCS 0x989680 ;  /* 0x009896800000995d */ /* 0x004fea0003900000 */
[----:B------:R-:W2:Y:S02]  /*f7c0*/  @!P1 SYNCS.PHASECHK.TRANS64 P1, [R4+URZ+0x30830], R3 ;  /* 0x03083003040095a7 */ /* 0x000ea4000802007f */
[----:B--2---:R-:W-:Y:S05]  /*f7d0*/  @!P1 BRA `(.L_x_5515) ;  /* 0xfffffffc00ec9947 */ /* 0x004fea000383ffff */
[----:B------:R-:W-:Y:S05]  /*f7e0*/  BRA `(.L_x_5514) ;  /* 0xffffff68004c7947 */ /* 0x000fea000383ffff */
.L_x_5519:
[----:B01----:R-:W-:-:S04]  /*f7f0*/  IMAD.U32 R3, RZ, RZ, UR14 ;  /* 0x0000000eff037e24 */ /* 0x003fc8000f8e00ff */
[----:B------:R0:W1:Y:S03]  /*f800*/  SYNCS.PHASECHK.TRANS64.TRYWAIT P1, [R3+URZ+0x30850], R0 ;  /* 0x03085000030075a7 */ /* 0x000066000802017f */
[----:B-1----:R-:W-:Y:S05]  /*f810*/  @!P1 NANOSLEEP.SYNCS 0x989680 ;  /* 0x009896800000995d */ /* 0x002fea0003900000 */
[----:B------:R-:W1:Y:S02]  /*f820*/  @!P1 SYNCS.PHASECHK.TRANS64 P1, [R3+URZ+0x30850], R0 ;  /* 0x03085000030095a7 */ /* 0x000e64000802007f */
[----:B-1----:R-:W-:Y:S05]  /*f830*/  @!P1 BRA `(.L_x_5519) ;  /* 0xfffffffc00ec9947 */ /* 0x002fea000383ffff */
[----:B------:R-:W-:Y:S05]  /*f840*/  BRA `(.L_x_5518) ;  /* 0xffffff7400147947 */ /* 0x000fea000383ffff */
.L_x_5526:
[----:B-1----:R-:W-:-:S04]  /*f850*/  MOV R7, UR5 ;  /* 0x0000000500077c02 */ /* 0x002fc80008000f00 */
[----:B------:R1:W2:Y:S03]  /*f860*/  SYNCS.PHASECHK.TRANS64.TRYWAIT P1, [R7+URZ+0x30850], R0 ;  /* 0x03085000070075a7 */ /* 0x0002a6000802017f */
[----:B--2---:R-:W-:Y:S05]  /*f870*/  @!P1 NANOSLEEP.SYNCS 0x989680 ;  /* 0x009896800000995d */ /* 0x004fea0003900000 */
[----:B------:R-:W2:Y:S02]  /*f880*/  @!P1 SYNCS.PHASECHK.TRANS64 P1, [R7+URZ+0x30850], R0 ;  /* 0x03085000070095a7 */ /* 0x000ea4000802007f */
[----:B--2---:R-:W-:Y:S05]  /*f890*/  @!P1 BRA `(.L_x_5526) ;  /* 0xfffffffc00ec9947 */ /* 0x004fea000383ffff */
[----:B------:R-:W-:Y:S05]  /*f8a0*/  BRA `(.L_x_5525) ;  /* 0xffffff8c002c7947 */ /* 0x000fea000383ffff */
.L_x_5557:
        /* <DEDUP_REMOVED lines=10> */
.L_x_5610:
[----:B------:R-:W-:Y:S05]  /*f950*/  BRA `(.L_x_5611) ;  /* 0xffffffc800507947 */ /* 0x000fea000383ffff */
.L_x_5560:
[----:B0-----:R0:W1:Y:S02]  /*f960*/  SYNCS.PHASECHK.TRANS64.TRYWAIT P0, [R0+URZ+0x30840], R3 ;  /* 0x03084003000075a7 */ /* 0x001064000800017f */
[----:B-1----:R-:W-:Y:S05]  /*f970*/  @!P0 NANOSLEEP.SYNCS 0x989680 ;  /* 0x009896800000895d */ /* 0x002fea0003900000 */
[----:B------:R-:W1:Y:S02]  /*f980*/  @!P0 SYNCS.PHASECHK.TRANS64 P0, [R0+URZ+0x30840], R3 ;  /* 0x03084003000085a7 */ /* 0x000e64000800007f */
[----:B-1----:R-:W-:Y:S05]  /*f990*/  @!P0 BRA `(.L_x_5560) ;  /* 0xfffffffc00f08947 */ /* 0x002fea000383ffff */
[----:B------:R-:W-:Y:S05]  /*f9a0*/  BRA `(.L_x_5612) ;  /* 0xffffffcc00547947 */ /* 0x000fea000383ffff */
.L_x_5561:
        /* <DEDUP_REMOVED lines=8> */
.L_x_5614:
[----:B------:R-:W-:Y:S05]  /*fa30*/  BSYNC B0 ;  /* 0x0000000000007941 */ /* 0x000fea0003800000 */
.L_x_5613:
        /* <DEDUP_REMOVED lines=9> */
.L_x_5615:
[----:B------:R-:W-:Y:S02]  /*fad0*/  IMAD.MOV.U32 R13, RZ, RZ, R6 ;  /* 0x000000ffff0d7224 */ /* 0x000fe400078e0006 */
[----:B------:R-:W-:Y:S01]  /*fae0*/  IMAD.MOV.U32 R12, RZ, RZ, 0x1 ;  /* 0x00000001ff0c7424 */ /* 0x000fe200078e00ff */
[----:B------:R-:W-:-:S05]  /*faf0*/  @P0 LEA R14, P1, R37, R14, 0x1 ;  /* 0x0000000e250e0211 */ /* 0x000fca00078208ff */
[----:B------:R-:W-:Y:S01]  /*fb00*/  @P0 IMAD.X R3, RZ, RZ, R2, P1 ;  /* 0x000000ffff030224 */ /* 0x000fe200008e0602 */
[----:B------:R-:W-:-:S07]  /*fb10*/  @P0 MOV R2, R14 ;  /* 0x0000000e00020202 */ /* 0x000fce0000000f00 */
[----:B------:R-:W-:Y:S05]  /*fb20*/  WARPSYNC.COLLECTIVE R15, `(.L_x_5616) ;  /* 0x000000000f087348 */ /* 0x000fea0003c00000 */
[----:B------:R0:W1:Y:S02]  /*fb30*/  SHFL.IDX P6, R14, R13, R12, R11 ;  /* 0x0000000c0d0e7389 */ /* 0x00006400000c000b */
[----:B01----:R-:W-:Y:S01]  /*fb40*/  ENDCOLLECTIVE ;  /* 0x000000000000791b */ /* 0x003fe20003800000 */
.L_x_5616:
        /* <DEDUP_REMOVED lines=12> */
.L_x_5617:
        /* <DEDUP_REMOVED lines=8> */
.L_x_5618:
        /* <DEDUP_REMOVED lines=14> */
.L_x_5619:
        /* <DEDUP_REMOVED lines=8> */
.L_x_5620:
        /* <DEDUP_REMOVED lines=14> */
.L_x_5621:
        /* <DEDUP_REMOVED lines=8> */
.L_x_5622:
        /* <DEDUP_REMOVED lines=14> */
.L_x_5623:
        /* <DEDUP_REMOVED lines=8> */
.L_x_5624:
        /* <DEDUP_REMOVED lines=13> */
.L_x_5625:
[----:B------:R-:W-:Y:S05]  /*10180*/  BRA `(.L_x_5626) ;  /* 0xffffffc800ac7947 */ /* 0x000fea000383ffff */
.L_x_5566:
[----:B------:R-:W-:Y:S01]  /*10190*/  IMAD.MOV.U32 R13, RZ, RZ, R5 ;  /* 0x000000ffff0d7224 */ /* 0x000fe200078e0005 */
[----:B------:R-:W-:Y:S01]  /*101a0*/  MOV R15, 0xffffffff ;  /* 0xffffffff000f7802 */ /* 0x000fe20000000f00 */
[----:B------:R-:W-:Y:S02]  /*101b0*/  IMAD.MOV.U32 R12, RZ, RZ, RZ ;  /* 0x000000ffff0c7224 */ /* 0x000fe400078e00ff */
[----:B------:R-:W-:Y:S02]  /*101c0*/  IMAD.MOV.U32 R11, RZ, RZ, 0x181f ;  /* 0x0000181fff0b7424 */ /* 0x000fe400078e00ff */
[----:B------:R-:W-:-:S07]  /*101d0*/  IMAD.U32 R3, RZ, RZ, UR44 ;  /* 0x0000002cff037e24 */ /* 0x000fce000f8e00ff */
[----:B------:R-:W-:Y:S05]  /*101e0*/  WARPSYNC.COLLECTIVE R15, `(.L_x_5627) ;  /* 0x000000000f087348 */ /* 0x000fea0003c00000 */
[----:B------:R0:W1:Y:S02]  /*101f0*/  SHFL.IDX P6, R14, R13, R12, R11 ;  /* 0x0000000c0d0e7389 */ /* 0x00006400000c000b */
[----:B01----:R-:W-:Y:S01]  /*10200*/  ENDCOLLECTIVE ;  /* 0x000000000000791b */ /* 0x003fe20003800000 */
.L_x_5627:
        /* <DEDUP_REMOVED lines=8> */
.L_x_5628:
        /* <DEDUP_REMOVED lines=8> */
.L_x_5629:
        /* <DEDUP_REMOVED lines=12> */
.L_x_5630:
[----:B------:R-:W-:Y:S01]  /*103d0*/  MOV R13, R5 ;  /* 0x00000005000d7202 */ /* 0x000fe20000000f00 */
[----:B------:R-:W-:Y:S01]  /*103e0*/  IMAD.MOV.U32 R12, RZ, RZ, 0x2 ;  /* 0x00000002ff0c7424 */ /* 0x000fe200078e00ff */
[----:B------:R-:W-:-:S05]  /*103f0*/  @!P0 LEA R14, P1, R37, R14, 0x1 ;  /* 0x0000000e250e8211 */ /* 0x000fca00078208ff */
[----:B------:R-:W-:-:S08]  /*10400*/  @!P0 IMAD.MOV.U32 R2, RZ, RZ, R14 ;  /* 0x000000ffff028224 */ /* 0x000fd000078e000e */
[----:B------:R-:W-:Y:S05]  /*10410*/  WARPSYNC.COLLECTIVE R15, `(.L_x_5631) ;  /* 0x000000000f087348 */ /* 0x000fea0003c00000 */
[----:B------:R0:W1:Y:S02]  /*10420*/  SHFL.IDX P6, R14, R13, R12, R11 ;  /* 0x0000000c0d0e7389 */ /* 0x00006400000c000b */
[----:B01----:R-:W-:Y:S01]  /*10430*/  ENDCOLLECTIVE ;  /* 0x000000000000791b */ /* 0x003fe20003800000 */
.L_x_5631:
        /* <DEDUP_REMOVED lines=15> */
.L_x_5632:
[----:B------:R-:W-:Y:S01]  /*10530*/  MOV R13, R5 ;  /* 0x00000005000d7202 */ /* 0x000fe20000000f00 */
[----:B------:R-:W-:Y:S01]  /*10540*/  IMAD.MOV.U32 R12, RZ, RZ, 0x3 ;  /* 0x00000003ff0c7424 */ /* 0x000fe200078e00ff */
[----:B------:R-:W-:-:S05]  /*10550*/  @!P0 LEA R14, P1, R37, R14, 0x1 ;  /* 0x0000000e250e8211 */ /* 0x000fca00078208ff */
[----:B------:R-:W-:-:S08]  /*10560*/  @!P0 IMAD.MOV.U32 R2, RZ, RZ, R14 ;  /* 0x000000ffff028224 */ /* 0x000fd000078e000e */
[----:B------:R-:W-:Y:S05]  /*10570*/  WARPSYNC.COLLECTIVE R15, `(.L_x_5633) ;  /* 0x000000000f087348 */ /* 0x000fea0003c00000 */
[----:B------:R0:W1:Y:S02]  /*10580*/  SHFL.IDX P6, R14, R13, R12, R11 ;  /* 0x0000000c0d0e7389 */ /* 0x00006400000c000b */
[----:B01----:R-:W-:Y:S01]  /*10590*/  ENDCOLLECTIVE ;  /* 0x000000000000791b */ /* 0x003fe20003800000 */
.L_x_5633:
        /* <DEDUP_REMOVED lines=15> */
.L_x_5634:
[----:B------:R-:W-:Y:S01]  /*10690*/  MOV R13, R5 ;  /* 0x00000005000d7202 */ /* 0x000fe20000000f00 */
[----:B------:R-:W-:Y:S01]  /*106a0*/  IMAD.MOV.U32 R12, RZ, RZ, 0x4 ;  /* 0x00000004ff0c7424 */ /* 0x000fe200078e00ff */
[----:B------:R-:W-:-:S05]  /*106b0*/  @!P0 LEA R14, P1, R37, R14, 0x1 ;  /* 0x0000000e250e8211 */ /* 0x000fca00078208ff */
[----:B------:R-:W-:-:S08]  /*106c0*/  @!P0 IMAD.MOV.U32 R2, RZ, RZ, R14 ;  /* 0x000000ffff028224 */ /* 0x000fd000078e000e */
[----:B------:R-:W-:Y:S05]  /*106d0*/  WARPSYNC.COLLECTIVE R15, `(.L_x_5635) ;  /* 0x000000000f087348 */ /* 0x000fea0003c00000 */
[----:B------:R0:W1:Y:S02]  /*106e0*/  SHFL.IDX P6, R14, R13, R12, R11 ;  /* 0x0000000c0d0e7389 */ /* 0x00006400000c000b */
[----:B01----:R-:W-:Y:S01]  /*106f0*/  ENDCOLLECTIVE ;  /* 0x000000000000791b */ /* 0x003fe20003800000 */
.L_x_5635:
        /* <DEDUP_REMOVED lines=15> */
.L_x_5636:
[----:B------:R-:W-:Y:S01]  /*107f0*/  MOV R13, R5 ;  /* 0x00000005000d7202 */ /* 0x000fe20000000f00 */
[----:B------:R-:W-:Y:S01]  /*10800*/  IMAD.MOV.U32 R12, RZ, RZ, 0x5 ;  /* 0x00000005ff0c7424 */ /* 0x000fe200078e00ff */
[----:B------:R-:W-:-:S05]  /*10810*/  @!P0 LEA R14, P1, R37, R14, 0x1 ;  /* 0x0000000e250e8211 */ /* 0x000fca00078208ff */
[----:B------:R-:W-:-:S08]  /*10820*/  @!P0 IMAD.MOV.U32 R2, RZ, RZ, R14 ;  /* 0x000000ffff028224 */ /* 0x000fd000078e000e */
[----:B------:R-:W-:Y:S05]  /*10830*/  WARPSYNC.COLLECTIVE R15, `(.L_x_5637) ;  /* 0x000000000f087348 */ /* 0x000fea0003c00000 */
[----:B------:R0:W1:Y:S02]  /*10840*/  SHFL.IDX P6, R14, R13, R12, R11 ;  /* 0x0000000c0d0e7389 */ /* 0x00006400000c000b */
[----:B01----:R-:W-:Y:S01]  /*10850*/  ENDCOLLECTIVE ;  /* 0x000000000000791b */ /* 0x003fe20003800000 */
.L_x_5637:
        /* <DEDUP_REMOVED lines=15> */
.L_x_5638:
[----:B------:R-:W-:Y:S01]  /*10950*/  MOV R13, R5 ;  /* 0x00000005000d7202 */ /* 0x000fe20000000f00 */
[----:B------:R-:W-:Y:S01]  /*10960*/  IMAD.MOV.U32 R12, RZ, RZ, 0x6 ;  /* 0x00000006ff0c7424 */ /* 0x000fe200078e00ff */
[----:B------:R-:W-:-:S05]  /*10970*/  @!P0 LEA R14, P1, R37, R14, 0x1 ;  /* 0x0000000e250e8211 */ /* 0x000fca00078208ff */
[----:B------:R-:W-:-:S08]  /*10980*/  @!P0 IMAD.MOV.U32 R2, RZ, RZ, R14 ;  /* 0x000000ffff028224 */ /* 0x000fd000078e000e */
[----:B------:R-:W-:Y:S05]  /*10990*/  WARPSYNC.COLLECTIVE R15, `(.L_x_5639) ;  /* 0x000000000f087348 */ /* 0x000fea0003c00000 */
[----:B------:R0:W1:Y:S02]  /*109a0*/  SHFL.IDX P6, R14, R13, R12, R11 ;  /* 0x0000000c0d0e7389 */ /* 0x00006400000c000b */
[----:B01----:R-:W-:Y:S01]  /*109b0*/  ENDCOLLECTIVE ;  /* 0x000000000000791b */ /* 0x003fe20003800000 */
.L_x_5639:
        /* <DEDUP_REMOVED lines=15> */
.L_x_5640:
[----:B------:R-:W-:Y:S01]  /*10ab0*/  IMAD.MOV.U32 R13, RZ, RZ, R5 ;  /* 0x000000ffff0d7224 */ /* 0x000fe200078e0005 */
[----:B------:R-:W-:Y:S02]  /*10ac0*/  MOV R12, 0x7 ;  /* 0x00000007000c7802 */ /* 0x000fe40000000f00 */
[----:B------:R-:W-:-:S05]  /*10ad0*/  @!P0 LEA R14, P1, R37, R14, 0x1 ;  /* 0x0000000e250e8211 */ /* 0x000fca00078208ff */
[----:B------:R-:W-:-:S08]  /*10ae0*/  @!P0 IMAD.MOV.U32 R2, RZ, RZ, R14 ;  /* 0x000000ffff028224 */ /* 0x000fd000078e000e */
[----:B------:R-:W-:Y:S05]  /*10af0*/  WARPSYNC.COLLECTIVE R15, `(.L_x_5641) ;  /* 0x000000000f087348 */ /* 0x000fea0003c00000 */
[----:B------:R0:W1:Y:S02]  /*10b00*/  SHFL.IDX P6, R14, R13, R12, R11 ;  /* 0x0000000c0d0e7389 */ /* 0x00006400000c000b */
[----:B01----:R-:W-:Y:S01]  /*10b10*/  ENDCOLLECTIVE ;  /* 0x000000000000791b */ /* 0x003fe20003800000 */
.L_x_5641:
        /* <DEDUP_REMOVED lines=13> */
.L_x_5642:
[----:B------:R-:W-:Y:S05]  /*10bf0*/  BRA `(.L_x_5643) ;  /* 0xffffffc800d07947 */ /* 0x000fea000383ffff */
.L_x_5569:
[----:B0-----:R0:W1:Y:S02]  /*10c00*/  SYNCS.PHASECHK.TRANS64.TRYWAIT P0, [R17+URZ+0x30820], R0 ;  /* 0x03082000110075a7 */ /* 0x001064000800017f */
[----:B-1----:R-:W-:Y:S05]  /*10c10*/  @!P0 NANOSLEEP.SYNCS 0x989680 ;  /* 0x009896800000895d */ /* 0x002fea0003900000 */
[----:B------:R-:W1:Y:S02]  /*10c20*/  @!P0 SYNCS.PHASECHK.TRANS64 P0, [R17+URZ+0x30820], R0 ;  /* 0x03082000110085a7 */ /* 0x000e64000800007f */
[----:B-1----:R-:W-:Y:S05]  /*10c30*/  @!P0 BRA `(.L_x_5569) ;  /* 0xfffffffc00f08947 */ /* 0x002fea000383ffff */
[----:B------:R-:W-:Y:S05]  /*10c40*/  BRA `(.L_x_5644) ;  /* 0xffffffcc00347947 */ /* 0x000fea000383ffff */
.L_x_5573:
[----:B0-----:R0:W1:Y:S02]  /*10c50*/  SYNCS.PHASECHK.TRANS64.TRYWAIT P0, [R6+URZ+0x30840], R3 ;  /* 0x03084003060075a7 */ /* 0x001064000800017f */
[----:B-1----:R-:W-:Y:S05]  /*10c60*/  @!P0 NANOSLEEP.SYNCS 0x989680 ;  /* 0x009896800000895d */ /* 0x002fea0003900000 */
[----:B------:R-:W1:Y:S02]  /*10c70*/  @!P0 SYNCS.PHASECHK.TRANS64 P0, [R6+URZ+0x30840], R3 ;  /* 0x03084003060085a7 */ /* 0x000e64000800007f */
[----:B-1----:R-:W-:Y:S05]  /*10c80*/  @!P0 BRA `(.L_x_5573) ;  /* 0xfffffffc00f08947 */ /* 0x002fea000383ffff */
[----:B------:R-:W-:Y:S05]  /*10c90*/  BRA `(.L_x_5645) ;  /* 0xffffffcc00f47947 */ /* 0x000fea000383ffff */
.L_x_5574:
        /* <DEDUP_REMOVED lines=8> */
.L_x_5647:
[----:B------:R-:W-:Y:S05]  /*10d20*/  BSYNC B1 ;  /* 0x0000000000017941 */ /* 0x000fea0003800000 */
.L_x_5646:
[----:B------:R-:W-:Y:S01]  /*10d30*/  MOV R13, R7 ;  /* 0x00000007000d7202 */ /* 0x000fe20000000f00 */
        /* <DEDUP_REMOVED lines=8> */
.L_x_5648:
[----:B------:R-:W-:Y:S02]  /*10dc0*/  IMAD R8, R8, 0x2, R17 ;  /* 0x0000000208087824 */ /* 0x000fe400078e0211 */
[----:B------:R-:W-:Y:S01]  /*10dd0*/  IMAD.MOV.U32 R13, RZ, RZ, R10 ;  /* 0x000000ffff0d7224 */ /* 0x000fe200078e000a */
[----:B------:R-:W-:Y:S02]  /*10de0*/  MOV R12, 0x1 ;  /* 0x00000001000c7802 */ /* 0x000fe40000000f00 */
[----:B------:R-:W-:-:S13]  /*10df0*/  IADD3 R2, P0, R14, R4, RZ ;  /* 0x000000040e027210 */ /* 0x000fda0007f1e0ff */
[----:B------:R-:W-:Y:S05]  /*10e00*/  WARPSYNC.COLLECTIVE R15, `(.L_x_5649) ;  /* 0x000000000f087348 */ /* 0x000fea0003c00000 */
[----:B------:R0:W1:Y:S02]  /*10e10*/  SHFL.IDX P6, R14, R13, R12, R11 ;  /* 0x0000000c0d0e7389 */ /* 0x00006400000c000b */
[----:B01----:R-:W-:Y:S01]  /*10e20*/  ENDCOLLECTIVE ;  /* 0x000000000000791b */ /* 0x003fe20003800000 */
.L_x_5649:
        /* <DEDUP_REMOVED lines=12> */
.L_x_5650:
[----:B------:R-:W-:Y:S02]  /*10ef0*/  IMAD.MOV.U32 R13, RZ, RZ, R10 ;  /* 0x000000ffff0d7224 */ /* 0x000fe400078e000a */
[----:B------:R-:W-:Y:S01]  /*10f00*/  IMAD.MOV.U32 R12, RZ, RZ, 0x2 ;  /* 0x00000002ff0c7424 */ /* 0x000fe200078e00ff */
[----:B------:R-:W-:-:S13]  /*10f10*/  IADD3 R2, P0, R14, R4, RZ ;  /* 0x000000040e027210 */ /* 0x000fda0007f1e0ff */
[----:B------:R-:W-:Y:S05]  /*10f20*/  WARPSYNC.COLLECTIVE R15, `(.L_x_5651) ;  /* 0x000000000f087348 */ /* 0x000fea0003c00000 */
[----:B------:R0:W1:Y:S02]  /*10f30*/  SHFL.IDX P6, R14, R13, R12, R11 ;  /* 0x0000000c0d0e7389 */ /* 0x00006400000c000b */
[----:B01----:R-:W-:Y:S01]  /*10f40*/  ENDCOLLECTIVE ;  /* 0x000000000000791b */ /* 0x003fe20003800000 */
.L_x_5651:
        /* <DEDUP_REMOVED lines=12> */
.L_x_5652:
[----:B------:R-:W-:Y:S02]  /*11010*/  IMAD.MOV.U32 R13, RZ, RZ, R10 ;  /* 0x000000ffff0d7224 */ /* 0x000fe400078e000a */
[----:B------:R-:W-:Y:S01]  /*11020*/  IMAD.MOV.U32 R12, RZ, RZ, 0x3 ;  /* 0x00000003ff0c7424 */ /* 0x000fe200078e00ff */
[----:B------:R-:W-:-:S13]  /*11030*/  IADD3 R2, P0, R14, R4, RZ ;  /* 0x000000040e027210 */ /* 0x000fda0007f1e0ff */
[----:B------:R-:W-:Y:S05]  /*11040*/  WARPSYNC.COLLECTIVE R15, `(.L_x_5653) ;  /* 0x000000000f087348 */ /* 0x000fea0003c00000 */
[----:B------:R0:W1:Y:S02]  /*11050*/  SHFL.IDX P6, R14, R13, R12, R11 ;  /* 0x0000000c0d0e7389 */ /* 0x00006400000c000b */
[----:B01----:R-:W-:Y:S01]  /*11060*/  ENDCOLLECTIVE ;  /* 0x000000000000791b */ /* 0x003fe20003800000 */
.L_x_5653:
[----:B------:R-:W-:-:S05]  /*11070*/  IADD3.X R3, RZ, R35, RZ, P0, !PT ;  /* 0x00000023ff037210 */ /* 0x000fca00007fe4ff */
        /* <DEDUP_REMOVED lines=11> */
.L_x_5654:
[----:B------:R-:W-:Y:S02]  /*11130*/  IMAD.MOV.U32 R13, RZ, RZ, R10 ;  /* 0x000000ffff0d7224 */ /* 0x000fe400078e000a */
[----:B------:R-:W-:Y:S01]  /*11140*/  IMAD.MOV.U32 R12, RZ, RZ, 0x4 ;  /* 0x00000004ff0c7424 */ /* 0x000fe200078e00ff */
[----:B------:R-:W-:-:S13]  /*11150*/  IADD3 R2, P0, R14, R4, RZ ;  /* 0x000000040e027210 */ /* 0x000fda0007f1e0ff */
[----:B------:R-:W-:Y:S05]  /*11160*/  WARPSYNC.COLLECTIVE R15, `(.L_x_5655) ;  /* 0x000000000f087348 */ /* 0x000fea0003c00000 */
[----:B------:R0:W1:Y:S02]  /*11170*/  SHFL.IDX P6, R14, R13, R12, R11 ;  /* 0x0000000c0d0e7389 */ /* 0x00006400000c000b */
[----:B01----:R-:W-:Y:S01]  /*11180*/  ENDCOLLECTIVE ;  /* 0x000000000000791b */ /* 0x003fe20003800000 */
.L_x_5655:
        /* <DEDUP_REMOVED lines=12> */
.L_x_5656:
[----:B------:R-:W-:Y:S02]  /*11250*/  IMAD.MOV.U32 R13, RZ, RZ, R10 ;  /* 0x000000ffff0d7224 */ /* 0x000fe400078e000a */
[----:B------:R-:W-:Y:S01]  /*11260*/  IMAD.MOV.U32 R12, RZ, RZ, 0x5 ;  /* 0x00000005ff0c7424 */ /* 0x000fe200078e00ff */
[----:B------:R-:W-:-:S13]  /*11270*/  IADD3 R2, P0, R14, R4, RZ ;  /* 0x000000040e027210 */ /* 0x000fda0007f1e0ff */
[----:B------:R-:W-:Y:S05]  /*11280*/  WARPSYNC.COLLECTIVE R15, `(.L_x_5657) ;  /* 0x000000000f087348 */ /* 0x000fea0003c00000 */
[----:B------:R0:W1:Y:S02]  /*11290*/  SHFL.IDX P6, R14, R13, R12, R11 ;  /* 0x0000000c0d0e7389 */ /* 0x00006400000c000b */
[----:B01----:R-:W-:Y:S01]  /*112a0*/  ENDCOLLECTIVE ;  /* 0x000000000000791b */ /* 0x003fe20003800000 */
.L_x_5657:
        /* <DEDUP_REMOVED lines=12> */
.L_x_5658:
[----:B------:R-:W-:Y:S05]  /*11370*/  BRA `(.L_x_5659) ;  /* 0xffffffcc00447947 */ /* 0x000fea000383ffff */
.L_x_5579:
[----:B0-----:R0:W1:Y:S02]  /*11380*/  SYNCS.PHASECHK.TRANS64.TRYWAIT P0, [R6+URZ+0x30860], R3 ;  /* 0x03086003060075a7 */ /* 0x001064000800017f */
[----:B-1----:R-:W-:Y:S05]  /*11390*/  @!P0 NANOSLEEP.SYNCS 0x989680 ;  /* 0x009896800000895d */ /* 0x002fea0003900000 */
[----:B------:R-:W1:Y:S02]  /*113a0*/  @!P0 SYNCS.PHASECHK.TRANS64 P0, [R6+URZ+0x30860], R3 ;  /* 0x03086003060085a7 */ /* 0x000e64000800007f */
[----:B-1----:R-:W-:Y:S05]  /*113b0*/  @!P0 BRA `(.L_x_5579) ;  /* 0xfffffffc00f08947 */ /* 0x002fea000383ffff */
[----:B------:R-:W-:Y:S05]  /*113c0*/  BRA `(.L_x_5660) ;  /* 0xffffffcc00a07947 */ /* 0x000fea000383ffff */
.L_x_5580:
        /* <DEDUP_REMOVED lines=8> */
.L_x_5662:
[----:B------:R-:W-:Y:S05]  /*11450*/  BSYNC B1 ;  /* 0x0000000000017941 */ /* 0x000fea0003800000 */
.L_x_5661:
        /* <DEDUP_REMOVED lines=9> */
.L_x_5663:
[----:B------:R-:W-:Y:S02]  /*114f0*/  IMAD.MOV.U32 R13, RZ, RZ, R19 ;  /* 0x000000ffff0d7224 */ /* 0x000fe400078e0013 */
[----:B------:R-:W-:Y:S01]  /*11500*/  IMAD.MOV.U32 R12, RZ, RZ, 0x1 ;  /* 0x00000001ff0c7424 */ /* 0x000fe200078e00ff */
[----:B------:R-:W-:-:S13]  /*11510*/  IADD3 R2, P0, R14, R4, RZ ;  /* 0x000000040e027210 */ /* 0x000fda0007f1e0ff */
[----:B------:R-:W-:Y:S05]  /*11520*/  WARPSYNC.COLLECTIVE R15, `(.L_x_5664) ;  /* 0x000000000f087348 */ /* 0x000fea0003c00000 */
[----:B------:R0:W1:Y:S02]  /*11530*/  SHFL.IDX P6, R14, R13, R12, R11 ;  /* 0x0000000c0d0e7389 */ /* 0x00006400000c000b */
[----:B01----:R-:W-:Y:S01]  /*11540*/  ENDCOLLECTIVE ;  /* 0x000000000000791b */ /* 0x003fe20003800000 */
.L_x_5664:
        /* <DEDUP_REMOVED lines=15> */
.L_x_5665:
[----:B------:R-:W-:Y:S01]  /*11640*/  IMAD.MOV.U32 R13, RZ, RZ, R19 ;  /* 0x000000ffff0d7224 */ /* 0x000fe200078e0013 */
[----:B------:R-:W-:Y:S02]  /*11650*/  MOV R12, 0x2 ;  /* 0x00000002000c7802 */ /* 0x000fe40000000f00 */
[----:B------:R-:W-:-:S13]  /*11660*/  IADD3 R2, P0, R14, R4, RZ ;  /* 0x000000040e027210 */ /* 0x000fda0007f1e0ff */
[----:B------:R-:W-:Y:S05]  /*11670*/  WARPSYNC.COLLECTIVE R15, `(.L_x_5666) ;  /* 0x000000000f087348 */ /* 0x000fea0003c00000 */
[----:B------:R0:W1:Y:S02]  /*11680*/  SHFL.IDX P6, R14, R13, R12, R11 ;  /* 0x0000000c0d0e7389 */ /* 0x00006400000c000b */
[----:B01----:R-:W-:Y:S01]  /*11690*/  ENDCOLLECTIVE ;  /* 0x000000000000791b */ /* 0x003fe20003800000 */
.L_x_5666:
        /* <DEDUP_REMOVED lines=15> */
.L_x_5667:
[----:B------:R-:W-:Y:S02]  /*11790*/  IMAD.MOV.U32 R13, RZ, RZ, R19 ;  /* 0x000000ffff0d7224 */ /* 0x000fe400078e0013 */
[----:B------:R-:W-:Y:S01]  /*117a0*/  IMAD.MOV.U32 R12, RZ, RZ, 0x3 ;  /* 0x00000003ff0c7424 */ /* 0x000fe200078e00ff */
[----:B------:R-:W-:-:S13]  /*117b0*/  IADD3 R2, P0, R14, R4, RZ ;  /* 0x000000040e027210 */ /* 0x000fda0007f1e0ff */
[----:B------:R-:W-:Y:S05]  /*117c0*/  WARPSYNC.COLLECTIVE R15, `(.L_x_5668) ;  /* 0x000000000f087348 */ /* 0x000fea0003c00000 */
[----:B------:R0:W1:Y:S02]  /*117d0*/  SHFL.IDX P6, R14, R13, R12, R11 ;  /* 0x0000000c0d0e7389 */ /* 0x00006400000c000b */
[----:B01----:R-:W-:Y:S01]  /*117e0*/  ENDCOLLECTIVE ;  /* 0x000000000000791b */ /* 0x003fe20003800000 */
.L_x_5668:
        /* <DEDUP_REMOVED lines=15> */
.L_x_5669:
[----:B------:R-:W-:Y:S02]  /*118e0*/  IMAD.MOV.U32 R13, RZ, RZ, R19 ;  /* 0x000000ffff0d7224 */ /* 0x000fe400078e0013 */
[----:B------:R-:W-:Y:S01]  /*118f0*/  IMAD.MOV.U32 R12, RZ, RZ, 0x4 ;  /* 0x00000004ff0c7424 */ /* 0x000fe200078e00ff */
[----:B------:R-:W-:-:S13]  /*11900*/  IADD3 R2, P0, R14, R4, RZ ;  /* 0x000000040e027210 */ /* 0x000fda0007f1e0ff */
[----:B------:R-:W-:Y:S05]  /*11910*/  WARPSYNC.COLLECTIVE R15, `(.L_x_5670) ;  /* 0x000000000f087348 */ /* 0x000fea0003c00000 */
[----:B------:R0:W1:Y:S02]  /*11920*/  SHFL.IDX P6, R14, R13, R12, R11 ;  /* 0x0000000c0d0e7389 */ /* 0x00006400000c000b */
[----:B01----:R-:W-:Y:S01]  /*11930*/  ENDCOLLECTIVE ;  /* 0x000000000000791b */ /* 0x003fe20003800000 */
.L_x_5670:
        /* <DEDUP_REMOVED lines=15> */
.L_x_5671:
[----:B------:R-:W-:Y:S02]  /*11a30*/  IMAD.MOV.U32 R13, RZ, RZ, R19 ;  /* 0x000000ffff0d7224 */ /* 0x000fe400078e0013 */
[----:B------:R-:W-:Y:S01]  /*11a40*/  IMAD.MOV.U32 R12, RZ, RZ, 0x5 ;  /* 0x00000005ff0c7424 */ /* 0x000fe200078e00ff */
[----:B------:R-:W-:-:S13]  /*11a50*/  IADD3 R2, P0, R14, R4, RZ ;  /* 0x000000040e027210 */ /* 0x000fda0007f1e0ff */
[----:B------:R-:W-:Y:S05]  /*11a60*/  WARPSYNC.COLLECTIVE R15, `(.L_x_5672) ;  /* 0x000000000f087348 */ /* 0x000fea0003c00000 */
[----:B------:R0:W1:Y:S02]  /*11a70*/  SHFL.IDX P6, R14, R13, R12, R11 ;  /* 0x0000000c0d0e7389 */ /* 0x00006400000c000b */
[----:B01----:R-:W-:Y:S01]  /*11a80*/  ENDCOLLECTIVE ;  /* 0x000000000000791b */ /* 0x003fe20003800000 */
.L_x_5672:
        /* <DEDUP_REMOVED lines=12> */
.L_x_5673:
[----:B------:R-:W-:Y:S01]  /*11b50*/  @!PT LDS RZ, [RZ] ;  /* 0x00000000fffff984 */ /* 0x000fe20000000800 */
[----:B------:R-:W-:Y:S01]  /*11b60*/  @!PT LDS RZ, [RZ] ;  /* 0x00000000fffff984 */ /* 0x000fe20000000800 */
[----:B------:R-:W-:Y:S01]  /*11b70*/  @!PT LDS RZ, [RZ] ;  /* 0x00000000fffff984 */ /* 0x000fe20000000800 */
[----:B------:R0:W-:Y:S01]  /*11b80*/  LDGSTS.E.BYPASS.LTC128B.128 [R7+0x5400], desc[UR36][R2.64+0x80], !P0 ;  /* 0x0540008002077fae */ /* 0x0001e2000c101d64 */
[----:B------:R-:W-:-:S13]  /*11b90*/  ISETP.LT.OR P0, PT, R8, 0x41, P1 ;  /* 0x000000410800780c */ /* 0x000fda0000f01670 */
[----:B------:R0:W-:Y:S01]  /*11ba0*/  LDGSTS.E.BYPASS.LTC128B.128 [R7+0x8400], desc[UR36][R2.64+0x100], !P0 ;  /* 0x0840010002077fae */ /* 0x0001e2000c101d64 */
[----:B------:R-:W-:Y:S05]  /*11bb0*/  BRA `(.L_x_5674) ;  /* 0xffffffc800a07947 */ /* 0x000fea000383ffff */
.L_x_5588:
[----:B0-----:R0:W1:Y:S02]  /*11bc0*/  SYNCS.PHASECHK.TRANS64.TRYWAIT P0, [R4+URZ+0x30860], R3 ;  /* 0x03086003040075a7 */ /* 0x001064000800017f */
[----:B-1----:R-:W-:Y:S05]  /*11bd0*/  @!P0 NANOSLEEP.SYNCS 0x989680 ;  /* 0x009896800000895d */ /* 0x002fea0003900000 */
[----:B------:R-:W1:Y:S02]  /*11be0*/  @!P0 SYNCS.PHASECHK.TRANS64 P0, [R4+URZ+0x30860], R3 ;  /* 0x03086003040085a7 */ /* 0x000e64000800007f */
[----:B-1----:R-:W-:Y:S05]  /*11bf0*/  @!P0 BRA `(.L_x_5588) ;  /* 0xfffffffc00f08947 */ /* 0x002fea000383ffff */
[----:B------:R-:W-:Y:S05]  /*11c00*/  BRA `(.L_x_5675) ;  /* 0xffffffcc00c07947 */ /* 0x000fea000383ffff */
.L_x_5589:
        /* <DEDUP_REMOVED lines=8> */
.L_x_5677:
[----:B------:R-:W-:Y:S05]  /*11c90*/  BSYNC B0 ;  /* 0x0000000000007941 */ /* 0x000fea0003800000 */
.L_x_5676:
[----:B------:R-:W-:Y:S01]  /*11ca0*/  IMAD.MOV.U32 R13, RZ, RZ, R18 ;  /* 0x000000ffff0d7224 */ /* 0x000fe200078e0012 */
[----:B------:R-:W-:Y:S01]  /*11cb0*/  MOV R12, RZ ;  /* 0x000000ff000c7202 */ /* 0x000fe20000000f00 */
[----:B------:R-:W-:Y:S02]  /*11cc0*/  IMAD.MOV.U32 R11, RZ, RZ, 0x181f ;  /* 0x0000181fff0b7424 */ /* 0x000fe400078e00ff */
[----:B------:R-:W-:Y:S02]  /*11cd0*/  IMAD.MOV.U32 R15, RZ, RZ, -0x1 ;  /* 0xffffffffff0f7424 */ /* 0x000fe400078e00ff */
[----:B------:R-:W-:Y:S02]  /*11ce0*/  IMAD.MOV.U32 R0, RZ, RZ, R14 ;  /* 0x000000ffff007224 */ /* 0x000fe400078e000e */
[----:B------:R-:W-:-:S07]  /*11cf0*/  IMAD.SHL.U32 R6, R37, 0x2, RZ ;  /* 0x0000000225067824 */ /* 0x000fce00078e00ff */
[----:B------:R-:W-:Y:S05]  /*11d00*/  WARPSYNC.COLLECTIVE R15, `(.L_x_5678) ;  /* 0x000000000f087348 */ /* 0x000fea0003c00000 */
[----:B------:R0:W1:Y:S02]  /*11d10*/  SHFL.IDX P6, R14, R13, R12, R11 ;  /* 0x0000000c0d0e7389 */ /* 0x00006400000c000b */
[----:B01----:R-:W-:Y:S01]  /*11d20*/  ENDCOLLECTIVE ;  /* 0x000000000000791b */ /* 0x003fe20003800000 */
.L_x_5678:
[----:B------:R-:W-:Y:S02]  /*11d30*/  IMAD.MOV.U32 R13, RZ, RZ, R19 ;  /* 0x000000ffff0d7224 */ /* 0x000fe400078e0013 */
[----:B------:R-:W-:Y:S01]  /*11d40*/  IMAD.MOV.U32 R12, RZ, RZ, 0x1 ;  /* 0x00000001ff0c7424 */ /* 0x000fe200078e00ff */
[----:B------:R-:W-:-:S13]  /*11d50*/  IADD3 R2, P0, R14, R6, RZ ;  /* 0x000000060e027210 */ /* 0x000fda0007f1e0ff */
[----:B------:R-:W-:Y:S05]  /*11d60*/  WARPSYNC.COLLECTIVE R15, `(.L_x_5679) ;  /* 0x000000000f087348 */ /* 0x000fea0003c00000 */
[----:B------:R0:W1:Y:S02]  /*11d70*/  SHFL.IDX P6, R14, R13, R12, R11 ;  /* 0x0000000c0d0e7389 */ /* 0x00006400000c000b */
[----:B01----:R-:W-:Y:S01]  /*11d80*/  ENDCOLLECTIVE ;  /* 0x000000000000791b */ /* 0x003fe20003800000 */
.L_x_5679:
        /* <DEDUP_REMOVED lines=13> */
.L_x_5680:
        /* <DEDUP_REMOVED lines=12> */
.L_x_5681:
        /* <DEDUP_REMOVED lines=12> */
.L_x_5682:
        /* <DEDUP_REMOVED lines=12> */
.L_x_5683:
        /* <DEDUP_REMOVED lines=12> */
.L_x_5684:
        /* <DEDUP_REMOVED lines=12> */
.L_x_5685:
        /* <DEDUP_REMOVED lines=12> */
.L_x_5686:
        /* <DEDUP_REMOVED lines=12> */
.L_x_5687:
        /* <DEDUP_REMOVED lines=12> */
.L_x_5688:
[----:B------:R-:W-:Y:S01]  /*12460*/  @!PT LDS RZ, [RZ] ;  /* 0x00000000fffff984 */ /* 0x000fe20000000800 */
[----:B------:R-:W-:Y:S01]  /*12470*/  @!PT LDS RZ, [RZ] ;  /* 0x00000000fffff984 */ /* 0x000fe20000000800 */
[----:B------:R-:W-:Y:S01]  /*12480*/  @!PT LDS RZ, [RZ] ;  /* 0x00000000fffff984 */ /* 0x000fe20000000800 */
[----:B------:R1:W-:Y:S01]  /*12490*/  LDGSTS.E.BYPASS.LTC128B.128 [R0+0x5400], desc[UR36][R2.64+0x80], !P0 ;  /* 0x0540008002007fae */ /* 0x0003e2000c101d64 */
[----:B------:R-:W-:-:S13]  /*124a0*/  ISETP.LT.OR P0, PT, R5, 0x41, P1 ;  /* 0x000000410500780c */ /* 0x000fda0000f01670 */
[----:B------:R1:W-:Y:S01]  /*124b0*/  LDGSTS.E.BYPASS.LTC128B.128 [R0+0x8400], desc[UR36][R2.64+0x100], !P0 ;  /* 0x0840010002007fae */ /* 0x0003e2000c101d64 */
[----:B------:R-:W-:Y:S05]  /*124c0*/  BRA `(.L_x_5689) ;  /* 0xffffffc800887947 */ /* 0x000fea000383ffff */
.L_x_5594:
[----:B------:R-:W-:Y:S01]  /*124d0*/  BSSY B0, `(.L_x_5690) ;  /* 0x0000008000007945 */ /* 0x000fe20003800000 */
[----:B------:R-:W-:Y:S01]  /*124e0*/  IMAD.MOV.U32 R13, RZ, RZ, R34 ;  /* 0x000000ffff0d7224 */ /* 0x000fe200078e0022 */
[----:B------:R-:W-:Y:S01]  /*124f0*/  MOV R11, 0x1f ;  /* 0x0000001f000b7802 */ /* 0x000fe20000000f00 */
[----:B------:R-:W-:Y:S02]  /*12500*/  IMAD.MOV.U32 R12, RZ, RZ, RZ ;  /* 0x000000ffff0c7224 */ /* 0x000fe400078e00ff */
[----:B------:R-:W-:-:S07]  /*12510*/  IMAD.MOV.U32 R15, RZ, RZ, -0x1 ;  /* 0xffffffffff0f7424 */ /* 0x000fce00078e00ff */
[----:B-----5:R-:W-:Y:S05]  /*12520*/  WARPSYNC.COLLECTIVE R15, `(.L_x_5691) ;  /* 0x000000000f087348 */ /* 0x020fea0003c00000 */
[----:B------:R0:W1:Y:S02]  /*12530*/  SHFL.IDX P6, R14, R13, R12, R11 ;  /* 0x0000000c0d0e7389 */ /* 0x00006400000c000b */
[----:B01---5:R-:W-:Y:S01]  /*12540*/  ENDCOLLECTIVE ;  /* 0x000000000000791b */ /* 0x023fe20003800000 */
.L_x_5691:
[----:B------:R-:W-:Y:S05]  /*12550*/  BSYNC B0 ;  /* 0x0000000000007941 */ /* 0x000fea0003800000 */
.L_x_5690:
[----:B------:R-:W-:Y:S05]  /*12560*/  BRA `(.L_x_5692) ;  /* 0xffffffcc00107947 */ /* 0x000fea000383ffff */
.L_x_5597:
[----:B-1----:R1:W2:Y:S02]  /*12570*/  SYNCS.PHASECHK.TRANS64.TRYWAIT P0, [R4+URZ+0x30820], R0 ;  /* 0x03082000040075a7 */ /* 0x0022a4000800017f */
[----:B--2---:R-:W-:Y:S05]  /*12580*/  @!P0 NANOSLEEP.SYNCS 0x989680 ;  /* 0x009896800000895d */ /* 0x004fea0003900000 */
[----:B------:R-:W2:Y:S02]  /*12590*/  @!P0 SYNCS.PHASECHK.TRANS64 P0, [R4+URZ+0x30820], R0 ;  /* 0x03082000040085a7 */ /* 0x000ea4000800007f */
[----:B--2---:R-:W-:Y:S05]  /*125a0*/  @!P0 BRA `(.L_x_5597) ;  /* 0xfffffffc00f08947 */ /* 0x004fea000383ffff */
[----:B------:R-:W-:Y:S05]  /*125b0*/  BRA `(.L_x_5693) ;  /* 0xffffffcc00587947 */ /* 0x000fea000383ffff */
.L_x_5598:
        /* <DEDUP_REMOVED lines=11> */
.L_x_5695:
[----:B------:R-:W-:Y:S05]  /*12670*/  BSYNC B0 ;  /* 0x0000000000007941 */ /* 0x000fea0003800000 */
.L_x_5694:
[----:B------:R-:W-:Y:S05]  /*12680*/  BRA `(.L_x_5696) ;  /* 0xffffffcc00407947 */ /* 0x000fea000383ffff */
.L_x_5601:
[----:B------:R-:W-:Y:S01]  /*12690*/  BSSY B1, `(.L_x_5697) ;  /* 0x0000006000017945 */ /* 0x000fe20003800000 */
[----:B------:R-:W-:-:S07]  /*126a0*/  IMAD.MOV.U32 R15, RZ, RZ, -0x1 ;  /* 0xffffffffff0f7424 */ /* 0x000fce00078e00ff */
[----:B01---5:R-:W-:Y:S05]  /*126b0*/  WARPSYNC.COLLECTIVE R15, `(.L_x_5698) ;  /* 0x000000000f0c7348 */ /* 0x023fea0003c00000 */
[----:B------:R-:W-:Y:S02]  /*126c0*/  ELECT P6, UR62, PT ;  /* 0x00000000003e782f */ /* 0x000fe400038c0000 */
[----:B------:R-:W-:Y:S01]  /*126d0*/  MOV R14, UR62 ;  /* 0x0000003e000e7c02 */ /* 0x000fe20008000f00 */
[----:B01---5:R-:W-:Y:S10]  /*126e0*/  ENDCOLLECTIVE ;  /* 0x000000000000791b */ /* 0x023ff40003800000 */
.L_x_5698:
[----:B------:R-:W-:Y:S05]  /*126f0*/  BSYNC B1 ;  /* 0x0000000000017941 */ /* 0x000fea0003800000 */
.L_x_5697:
[----:B------:R-:W-:Y:S05]  /*12700*/  BRA `(.L_x_5699) ;  /* 0xffffffcc00387947 */ /* 0x000fea000383ffff */
.L_x_5603:
[----:B-1----:R1:W2:Y:S02]  /*12710*/  SYNCS.PHASECHK.TRANS64.TRYWAIT P1, [R5+URZ+0x30840], R0 ;  /* 0x03084000050075a7 */ /* 0x0022a4000802017f */
[----:B--2---:R-:W-:Y:S05]  /*12720*/  @!P1 NANOSLEEP.SYNCS 0x989680 ;  /* 0x009896800000995d */ /* 0x004fea0003900000 */
[----:B------:R-:W2:Y:S02]  /*12730*/  @!P1 SYNCS.PHASECHK.TRANS64 P1, [R5+URZ+0x30840], R0 ;  /* 0x03084000050095a7 */ /* 0x000ea4000802007f */
[----:B--2---:R-:W-:Y:S05]  /*12740*/  @!P1 BRA `(.L_x_5603) ;  /* 0xfffffffc00f09947 */ /* 0x004fea000383ffff */
[----:B------:R-:W-:Y:S05]  /*12750*/  BRA `(.L_x_5700) ;  /* 0xffffffcc00607947 */ /* 0x000fea000383ffff */
.L_x_5605:
[----:B--2---:R2:W3:Y:S02]  /*12760*/  SYNCS.PHASECHK.TRANS64.TRYWAIT P1, [R23+URZ+0x30840], R2 ;  /* 0x03084002170075a7 */ /* 0x0044e4000802017f */
[----:B---3--:R-:W-:Y:S05]  /*12770*/  @!P1 NANOSLEEP.SYNCS 0x989680 ;  /* 0x009896800000995d */ /* 0x008fea0003900000 */
[----:B------:R-:W3:Y:S02]  /*12780*/  @!P1 SYNCS.PHASECHK.TRANS64 P1, [R23+URZ+0x30840], R2 ;  /* 0x03084002170095a7 */ /* 0x000ee4000802007f */
[----:B---3--:R-:W-:Y:S05]  /*12790*/  @!P1 BRA `(.L_x_5605) ;  /* 0xfffffffc00f09947 */ /* 0x008fea000383ffff */
[----:B------:R-:W-:Y:S05]  /*127a0*/  BRA `(.L_x_5701) ;  /* 0xffffffcc006c7947 */ /* 0x000fea000383ffff */
.L_x_5607:
[----:B---3--:R3:W4:Y:S02]  /*127b0*/  SYNCS.PHASECHK.TRANS64.TRYWAIT P1, [R5+URZ+0x30860], R0 ;  /* 0x03086000050075a7 */ /* 0x008724000802017f */
[----:B----4-:R-:W-:Y:S05]  /*127c0*/  @!P1 NANOSLEEP.SYNCS 0x989680 ;  /* 0x009896800000995d */ /* 0x010fea0003900000 */
[----:B------:R-:W4:Y:S02]  /*127d0*/  @!P1 SYNCS.PHASECHK.TRANS64 P1, [R5+URZ+0x30860], R0 ;  /* 0x03086000050095a7 */ /* 0x000f24000802007f */
[----:B----4-:R-:W-:Y:S05]  /*127e0*/  @!P1 BRA `(.L_x_5607) ;  /* 0xfffffffc00f09947 */ /* 0x010fea000383ffff */
[----:B------:R-:W-:Y:S05]  /*127f0*/  BRA `(.L_x_5702) ;  /* 0xffffffcc00687947 */ /* 0x000fea000383ffff */
.L_x_5703:
        /* <DEDUP_REMOVED lines=16> */
.L_x_15851:


//--------------------- .text._ZN7cutlass13device_kernelIN5flash11enable_sm90INS1_16FlashAttnFwdSm90INS1_25CollectiveMainloopFwdSm90ILi2EN4cute5tupleIJNS5_1CILi1EEES8_S8_EEENS6_IJNS7_ILi128EEENS7_ILi96EEENS7_ILi192EEEEEELi192ENS_6half_tEfNS_4arch4Sm90ELb1ELb0ELb0ELb1ELb1ELb0ELb0ELb1ELb1ELb1ELb0ELb0EEENS1_21CollectiveEpilogueFwdINS6_IJSA_SC_SB_EEES9_SE_SG_Li256ELb1ELb1ELb0ELb0EEENS1_36VarlenDynamicPersistentTileSchedulerILi128ELi96ELi256ELi128ELb0ELb1ELb1ELb1ELb1ELb1EEEEEEEEEvNT_6ParamsE --------------------------
	.section	.text._ZN7cutlass13device_kernelIN5flash11enable_sm90INS1_16FlashAttnFwdSm90INS1_25CollectiveMainloopFwdSm90ILi2EN4cute5tupleIJNS5_1CILi1EEES8_S8_EEENS6_IJNS7_ILi128EEENS7_ILi96EEENS7_ILi192EEEEEELi192ENS_6half_tEfNS_4arch4Sm90ELb1ELb0ELb0ELb1ELb1ELb0ELb0ELb1ELb1ELb1ELb0ELb0EEENS1_21CollectiveEpilogueFwdINS6_IJSA_SC_SB_EEES9_SE_SG_Li256ELb1ELb1ELb0ELb0EEENS1_36VarlenDynamicPersistentTileSchedulerILi128ELi96ELi256ELi128ELb0ELb1ELb1ELb1ELb1ELb1EEEEEEEEEvNT_6ParamsE,"ax",@progbits
	.align	128
.text._ZN7cutlass13device_kernelIN5flash11enable_sm90INS1_16FlashAttnFwdSm90INS1_25CollectiveMainloopFwdSm90ILi2EN4cute5tupleIJNS5_1CILi1EEES8_S8_EEENS6_IJNS7_ILi128EEENS7_ILi96EEENS7_ILi192EEEEEELi192ENS_6half_tEfNS_4arch4Sm90ELb1ELb0ELb0ELb1ELb1ELb0ELb0ELb1ELb1ELb1ELb0ELb0EEENS1_21CollectiveEpilogueFwdINS6_IJSA_SC_SB_EEES9_SE_SG_Li256ELb1ELb1ELb0ELb0EEENS1_36VarlenDynamicPersistentTileSchedulerILi128ELi96ELi256ELi128ELb0ELb1ELb1ELb1ELb1ELb1EEEEEEEEEvNT_6ParamsE:
        .type           _ZN7cutlass13device_kernelIN5flash11enable_sm90INS1_16FlashAttnFwdSm90INS1_25CollectiveMainloopFwdSm90ILi2EN4cute5tupleIJNS5_1CILi1EEES8_S8_EEENS6_IJNS7_ILi128EEENS7_ILi96EEENS7_ILi192EEEEEELi192ENS_6half_tEfNS_4arch4Sm90ELb1ELb0ELb0ELb1ELb1ELb0ELb0ELb1ELb1ELb1ELb0ELb0EEENS1_21CollectiveEpilogueFwdINS6_IJSA_SC_SB_EEES9_SE_SG_Li256ELb1ELb1ELb0ELb0EEENS1_36VarlenDynamicPersistentTileSchedulerILi128ELi96ELi256ELi128ELb0ELb1ELb1ELb1ELb1ELb1EEEEEEEEEvNT_6ParamsE,@function
        .size           _ZN7cutlass13device_kernelIN5flash11enable_sm90INS1_16FlashAttnFwdSm90INS1_25CollectiveMainloopFwdSm90ILi2EN4cute5tupleIJNS5_1CILi1EEES8_S8_EEENS6_IJNS7_ILi128EEENS7_ILi96EEENS7_ILi192EEEEEELi192ENS_6half_tEfNS_4arch4Sm90ELb1ELb0ELb0ELb1ELb1ELb0ELb0ELb1ELb1ELb1ELb0ELb0EEENS1_21CollectiveEpilogueFwdINS6_IJSA_SC_SB_EEES9_SE_SG_Li256ELb1ELb1ELb0ELb0EEENS1_36VarlenDynamicPersistentTileSchedulerILi128ELi96ELi256ELi128ELb0ELb1ELb1ELb1ELb1ELb1EEEEEEEEEvNT_6ParamsE,(.L_x_15852 - _ZN7cutlass13device_kernelIN5flash11enable_sm90INS1_16FlashAttnFwdSm90INS1_25CollectiveMainloopFwdSm90ILi2EN4cute5tupleIJNS5_1CILi1EEES8_S8_EEENS6_IJNS7_ILi128EEENS7_ILi96EEENS7_ILi192EEEEEELi192ENS_6half_tEfNS_4arch4Sm90ELb1ELb0ELb0ELb1ELb1ELb0ELb0ELb1ELb1ELb1ELb0ELb0EEENS1_21CollectiveEpilogueFwdINS6_IJSA_SC_SB_EEES9_SE_SG_Li256ELb1ELb1ELb0ELb0EEENS1_36VarlenDynamicPersistentTileSchedulerILi128ELi96ELi256ELi128ELb0ELb1ELb1ELb1ELb1ELb1EEEEEEEEEvNT_6ParamsE)
        .other          _ZN7cutlass13device_kernelIN5flash11enable_sm90INS1_16FlashAttnFwdSm90INS1_25CollectiveMainloopFwdSm90ILi2EN4cute5tupleIJNS5_1CILi1EEES8_S8_EEENS6_IJNS7_ILi128EEENS7_ILi96EEENS7_ILi192EEEEEELi192ENS_6half_tEfNS_4arch4Sm90ELb1ELb0ELb0ELb1ELb1ELb0ELb0ELb1ELb1ELb1ELb0ELb0EEENS1_21CollectiveEpilogueFwdINS6_IJSA_SC_SB_EEES9_SE_SG_Li256ELb1ELb1ELb0ELb0EEENS1_36VarlenDynamicPersistentTileSchedulerILi128ELi96ELi256ELi128ELb0ELb1ELb1ELb1ELb1ELb1EEEEEEEEEvNT_6ParamsE,@"STO_CUDA_ENTRY STV_DEFAULT"
_ZN7cutlass13device_kernelIN5flash11enable_sm90INS1_16FlashAttnFwdSm90INS1_25CollectiveMainloopFwdSm90ILi2EN4cute5tupleIJNS5_1CILi1EEES8_S8_EEENS6_IJNS7_ILi128EEENS7_ILi96EEENS7_ILi192EEEEEELi192ENS_6half_tEfNS_4arch4Sm90ELb1ELb0ELb0ELb1ELb1ELb0ELb0ELb1ELb1ELb1ELb0ELb0EEENS1_21CollectiveEpilogueFwdINS6_IJSA_SC_SB_EEES9_SE_SG_Li256ELb1ELb1ELb0ELb0EEENS1_36VarlenDynamicPersistentTileSchedulerILi128ELi96ELi256ELi128ELb0ELb1ELb1ELb1ELb1ELb1EEEEEEEEEvNT_6ParamsE:
        /* <DEDUP_REMOVED lines=45> */
.L_x_5704:
        /* <DEDUP_REMOVED lines=22> */
.L_x_5705:
        /* <DEDUP_REMOVED lines=18> */
.L_x_5706:
        /* <DEDUP_REMOVED lines=22> */
.L_x_5707:
        /* <DEDUP_REMOVED lines=23> */
.L_x_5708:
        /* <DEDUP_REMOVED lines=10> */
.L_x_5710:
        /* <DEDUP_REMOVED lines=24> */
[----:B------:R-:W-:-:S03]  /*0a40*/  SHF.R.S32.HI R198, RZ, 0x7, R3 ;  /* 0x00000007ffc67819 */ /* 0x000fc60000011403 */
[----:B------:R-:W-:-:S05]  /*0a50*/  IMAD.SHL.U32 R6, R4, 0x20, RZ ;  /* 0x0000002004067824 */ /* 0x000fca00078e00ff */
[----:B------:R-:W-:Y:S02]  /*0a60*/  LOP3.LUT R7, R6, 0xfffffc00, RZ, 0xc0, !PT ;  /* 0xfffffc0006077812 */ /* 0x000fe400078ec0ff */
[----:B------:R-:W-:-:S04]  /*0a70*/  LEA.HI R6, R0, R205, RZ, 0x2 ;  /* 0x000000cd00067211 */ /* 0x000fc800078f10ff */
[----:B------:R-:W-:-:S05]  /*0a80*/  LOP3.LUT R6, R6, 0xfffffffc, RZ, 0xc0, !PT ;  /* 0xfffffffc06067812 */ /* 0x000fca00078ec0ff */
[----:B------:R-:W-:Y:S01]  /*0a90*/  IMAD.IADD R6, R205, 0x1, -R6 ;  /* 0x00000001cd067824 */ /* 0x000fe200078e0a06 */
[----:B--2---:R-:W-:Y:S02]  /*0aa0*/  R2UR UR4, R2 ;  /* 0x00000000020472ca */ /* 0x004fe400000e0000 */
[C---:B------:R-:W-:Y:S02]  /*0ab0*/  LOP3.LUT R2, R3.reuse, 0xffffff80, RZ, 0xc0, !PT ;  /* 0xffffff8003027812 */ /* 0x040fe400078ec0ff */
[----:B------:R-:W-:-:S03]  /*0ac0*/  LEA.HI R3, R3, R198, RZ, 0x1 ;  /* 0x000000c603037211 */ /* 0x000fc600078f08ff */
[C---:B------:R-:W-:Y:S01]  /*0ad0*/  IMAD.IADD R197, R205.reuse, 0x1, -R2 ;  /* 0x00000001cdc57824 */ /* 0x040fe200078e0a02 */
[CC--:B------:R-:W-:Y:S02]  /*0ae0*/  LEA.HI R2, R0.reuse, R205.reuse, RZ, 0x4 ;  /* 0x000000cd00027211 */ /* 0x0c0fe400078f20ff */
[----:B------:R-:W-:Y:S02]  /*0af0*/  LEA.HI R0, R0, R205, RZ, 0x3 ;  /* 0x000000cd00007211 */ /* 0x000fe400078f18ff */
[----:B------:R-:W-:Y:S01]  /*0b00*/  SHF.R.S32.HI R8, RZ, 0x1f, R197 ;  /* 0x0000001fff087819 */ /* 0x000fe200000114c5 */
[----:B------:R-:W-:Y:S01]  /*0b10*/  ULOP3.LUT UR7, UR4, 0x1, URZ, 0xfc, !UPT ;  /* 0x0000000104077892 */ /* 0x000fe2000f8efc3f */
[----:B------:R-:W-:Y:S02]  /*0b20*/  LOP3.LUT R4, R2, 0x3fffff0, RZ, 0xc0, !PT ;  /* 0x03fffff002047812 */ /* 0x000fe400078ec0ff */
[----:B------:R-:W-:Y:S01]  /*0b30*/  LEA.HI R9, R8, R197, RZ, 0x2 ;  /* 0x000000c508097211 */ /* 0x000fe200078f10ff */
[----:B------:R-:W-:Y:S01]  /*0b40*/  UMOV UR4, URZ ;  /* 0x0000003f00047c82 */ /* 0x000fe20008000000 */
[----:B------:R-:W-:Y:S01]  /*0b50*/  SHF.R.S32.HI R5, RZ, 0x4, R2 ;  /* 0x00000004ff057819 */ /* 0x000fe20000011402 */
[----:B------:R-:W-:Y:S01]  /*0b60*/  IMAD.IADD R4, R205, 0x1, -R4 ;  /* 0x00000001cd047824 */ /* 0x000fe200078e0a04 */
[--C-:B------:R-:W-:Y:S01]  /*0b70*/  SHF.R.S32.HI R10, RZ, 0x2, R9.reuse ;  /* 0x00000002ff0a7819 */ /* 0x100fe20000011409 */
[----:B------:R-:W-:Y:S01]  /*0b80*/  IMAD.U32 R201, RZ, RZ, UR7 ;  /* 0x00000007ffc97e24 */ /* 0x000fe2000f8e00ff */
[----:B------:R-:W-:Y:S01]  /*0b90*/  SHF.R.S32.HI R11, RZ, 0x1f, R9 ;  /* 0x0000001fff0b7819 */ /* 0x000fe20000011409 */
[----:B------:R-:W-:Y:S01]  /*0ba0*/  IMAD R7, R4, 0x40, R7 ;  /* 0x0000004004077824 */ /* 0x000fe200078e0207 */
[----:B------:R-:W-:Y:S01]  /*0bb0*/  LEA.HI R2, R2, R5, RZ, 0x1 ;  /* 0x0000000502027211 */ /* 0x000fe200078f08ff */
[----:B------:R-:W-:Y:S01]  /*0bc0*/  IMAD.U32 R196, RZ, RZ, UR4 ;  /* 0x00000004ffc47e24 */ /* 0x000fe2000f8e00ff */
[----:B------:R-:W-:-:S02]  /*0bd0*/  LEA.HI R11, R11, R10, RZ, 0x3 ;  /* 0x0000000a0b0b7211 */ /* 0x000fc400078f18ff */
[----:B------:R-:W-:Y:S02]  /*0be0*/  LOP3.LUT R2, R2, 0x1ffffffe, RZ, 0xc0, !PT ;  /* 0x1ffffffe02027812 */ /* 0x000fe400078ec0ff */
[----:B------:R-:W-:Y:S02]  /*0bf0*/  LOP3.LUT R11, R11, 0xfffffff8, RZ, 0xc0, !PT ;  /* 0xfffffff80b0b7812 */ /* 0x000fe400078ec0ff */
[----:B------:R-:W-:Y:S01]  /*0c00*/  LOP3.LUT R4, R0, 0xfffffff8, RZ, 0xc0, !PT ;  /* 0xfffffff800047812 */ /* 0x000fe200078ec0ff */
[----:B------:R-:W-:Y:S01]  /*0c10*/  IMAD.IADD R2, R5, 0x1, -R2 ;  /* 0x0000000105027824 */ /* 0x000fe200078e0a02 */
[----:B------:R-:W-:Y:S01]  /*0c20*/  LEA.HI R8, R8, R197, RZ, 0x5 ;  /* 0x000000c508087211 */ /* 0x000fe200078f28ff */
[----:B------:R-:W-:Y:S01]  /*0c30*/  IMAD.IADD R11, R10, 0x1, -R11 ;  /* 0x000000010a0b7824 */ /* 0x000fe200078e0a0b */
[----:B------:R-:W-:Y:S01]  /*0c40*/  LEA.HI R5, R6, R6, RZ, 0x1 ;  /* 0x0000000606057211 */ /* 0x000fe200078f08ff */
[----:B------:R-:W-:Y:S01]  /*0c50*/  IMAD.IADD R23, R205, 0x1, -R4 ;  /* 0x00000001cd177824 */ /* 0x000fe200078e0a04 */
[----:B------:R-:W-:Y:S01]  /*0c60*/  SHF.R.S32.HI R8, RZ, 0x5, R8 ;  /* 0x00000005ff087819 */ /* 0x000fe20000011408 */
[----:B------:R-:W-:Y:S01]  /*0c70*/  IMAD R200, R2, 0x8, R7 ;  /* 0x0000000802c87824 */ /* 0x000fe200078e0207 */
[----:B------:R-:W-:Y:S01]  /*0c80*/  LOP3.LUT R3, R3, 0x3fffffe, RZ, 0xc0, !PT ;  /* 0x03fffffe03037812 */ /* 0x000fe200078ec0ff */
[----:B------:R-:W-:Y:S01]  /*0c90*/  IMAD.SHL.U32 R16, R23, 0x8, RZ ;  /* 0x0000000817107824 */ /* 0x000fe200078e00ff */
[----:B------:R-:W-:-:S02]  /*0ca0*/  LEA R8, R8, R11, 0x4 ;  /* 0x0000000b08087211 */ /* 0x000fc400078e20ff */
[----:B------:R-:W-:Y:S01]  /*0cb0*/  LOP3.LUT R5, R5, 0x1ffffffe, RZ, 0xc0, !PT ;  /* 0x1ffffffe05057812 */ /* 0x000fe200078ec0ff */
[----:B------:R-:W-:Y:S01]  /*0cc0*/  IMAD.IADD R3, R198, 0x1, -R3 ;  /* 0x00000001c6037824 */ /* 0x000fe200078e0a03 */
[----:B------:R-:W-:Y:S01]  /*0cd0*/  SHF.R.S32.HI R195, RZ, 0x3, R0 ;  /* 0x00000003ffc37819 */ /* 0x000fe20000011400 */
[C---:B------:R-:W-:Y:S01]  /*0ce0*/  VIADD R19, R16.reuse, 0x40 ;  /* 0x0000004010137836 */ /* 0x040fe20000000000 */
[----:B------:R-:W-:Y:S01]  /*0cf0*/  LOP3.LUT R0, R9, 0x7ffffffc, RZ, 0xc0, !PT ;  /* 0x7ffffffc09007812 */ /* 0x000fe200078ec0ff */
[----:B------:R-:W-:Y:S01]  /*0d00*/  VIADD R22, R16, 0x80 ;  /* 0x0000008010167836 */ /* 0x000fe20000000000 */
[----:B------:R-:W-:Y:S01]  /*0d10*/  SHF.R.S32.HI R204, RZ, 0x1f, R16 ;  /* 0x0000001fffcc7819 */ /* 0x000fe20000011410 */
[----:B------:R-:W-:Y:S01]  /*0d20*/  IMAD.IADD R18, R6, 0x1, -R5 ;  /* 0x0000000106127824 */ /* 0x000fe200078e0a05 */
[----:B------:R-:W-:Y:S01]  /*0d30*/  SHF.R.S32.HI R203, RZ, 0x1f, R19 ;  /* 0x0000001fffcb7819 */ /* 0x000fe20000011413 */
[----:B------:R-:W-:Y:S01]  /*0d40*/  IMAD R199, R3, 0x40, R8 ;  /* 0x0000004003c77824 */ /* 0x000fe200078e0208 */
[----:B------:R-:W-:-:S02]  /*0d50*/  SHF.R.S32.HI R202, RZ, 0x1f, R22 ;  /* 0x0000001fffca7819 */ /* 0x000fc40000011416 */
[----:B------:R-:W-:Y:S01]  /*0d60*/  IADD3 R17, R197, -R0, RZ ;  /* 0x80000000c5117210 */ /* 0x000fe20007ffe0ff */
[----:B------:R-:W-:-:S07]  /*0d70*/  IMAD R18, R18, 0x8, R199 ;  /* 0x0000000812127824 */ /* 0x000fce00078e02c7 */
.L_x_5770:
        /* <DEDUP_REMOVED lines=16> */
[----:B------:R-:W-:Y:S01]  /*0e80*/  IMAD.U32 R194, RZ, RZ, UR7 ;  /* 0x00000007ffc27e24 */ /* 0x000fe2000f8e00ff */
[----:B------:R-:W-:Y:S01]  /*0e90*/  @UP1 ULEA UR10, UP0, UR4, UR10, 0x2 ;  /* 0x0000000a040a1291 */ /* 0x000fe2000f80103f */
[----:B------:R-:W-:-:S03]  /*0ea0*/  IMAD.U32 R2, RZ, RZ, UR8 ;  /* 0x00000008ff027e24 */ /* 0x000fc6000f8e00ff */
[----:B------:R-:W-:Y:S01]  /*0eb0*/  @UP1 ULEA.HI.X UR11, UR4, UR11, UR7, 0x2, UP0 ;  /* 0x0000000b040b1291 */ /* 0x000fe200080f1407 */
[----:B------:R-:W-:Y:S01]  /*0ec0*/  IMAD.U32 R3, RZ, RZ, UR9 ;  /* 0x00000009ff037e24 */ /* 0x000fe2000f8e00ff */
[----:B------:R-:W-:Y:S01]  /*0ed0*/  ULDC.64 UR8, c[0x0][0x418] ;  /* 0x0001060000087ab9 */ /* 0x000fe20000000a00 */
[----:B------:R-:W-:Y:S01]  /*0ee0*/  IMAD.U32 R4, RZ, RZ, UR10 ;  /* 0x0000000aff047e24 */ /* 0x000fe2000f8e00ff */
[----:B------:R-:W-:Y:S01]  /*0ef0*/  ULDC UR4, c[0x0][0x424] ;  /* 0x0001090000047ab9 */ /* 0x000fe20000000800 */
[----:B------:R-:W-:Y:S01]  /*0f00*/  ULDC UR7, c[0x0][0x2f0] ;  /* 0x0000bc0000077ab9 */ /* 0x000fe20000000800 */
[----:B------:R-:W-:Y:S01]  /*0f10*/  IMAD.U32 R5, RZ, RZ, UR11 ;  /* 0x0000000bff057e24 */ /* 0x000fe2000f8e00ff */
[----:B------:R-:W2:Y:S04]  /*0f20*/  @P0 LDG.E R2, desc[UR36][R2.64] ;  /* 0x0000002402020981 */ /* 0x000ea8000c1e1900 */
[----:B---3--:R-:W3:Y:S01]  /*0f30*/  @P2 LDG.E R4, desc[UR36][R4.64] ;  /* 0x0000002404042981 */ /* 0x008ee2000c1e1900 */
[----:B------:R-:W-:Y:S01]  /*0f40*/  UISETP.NE.U32.AND UP0, UPT, UR8, URZ, UPT ;  /* 0x0000003f0800728c */ /* 0x000fe2000bf05070 */
[----:B------:R-:W-:Y:S01]  /*0f50*/  IMAD.U32 R193, RZ, RZ, UR6 ;  /* 0x00000006ffc17e24 */ /* 0x000fe2000f8e00ff */
[----:B------:R-:W-:-:S02]  /*0f60*/  UMOV UR60, URZ ;  /* 0x0000003f003c7c82 */ /* 0x000fc40008000000 */
[----:B------:R-:W-:-:S03]  /*0f70*/  UISETP.NE.AND.EX UP0, UPT, UR9, URZ, UPT, UP0 ;  /* 0x0000003f0900728c */ /* 0x000fc6000bf05300 */
[----:B------:R-:W-:Y:S01]  /*0f80*/  ULDC.64 UR8, c[0x0][0xa20] ;  /* 0x0002880000087ab9 */ /* 0x000fe20000000a00 */
[----:B------:R-:W-:Y:S01]  /*0f90*/  USEL UR4, UR4, 0x1, UP0 ;  /* 0x0000000104047887 */ /* 0x000fe20008000000 */
[----:B------:R-:W-:-:S03]  /*0fa0*/  ISETP.NE.U32.AND P1, PT, RZ, UR8, PT ;  /* 0x00000008ff007c0c */ /* 0x000fc6000bf25070 */
[----:B------:R-:W-:Y:S01]  /*0fb0*/  UIMAD UR4, UR4, UR7, URZ ;  /* 0x00000007040472a4 */ /* 0x000fe2000f8e023f */
[----:B------:R-:W-:Y:S02]  /*0fc0*/  ISETP.NE.AND.EX P1, PT, RZ, UR9, PT, P1 ;  /* 0x00000009ff007c0c */ /* 0x000fe4000bf25310 */
[----:B--2---:R-:W-:Y:S02]  /*0fd0*/  @P0 R2UR UR60, R2 ;  /* 0x00000000023c02ca */ /* 0x004fe400000e0000 */
[----:B---3--:R-:W-:Y:S01]  /*0fe0*/  @P2 R2UR UR43, R4 ;  /* 0x00000000042b22ca */ /* 0x008fe200000e0000 */
[----:B----4-:R-:W-:-:S14]  /*0ff0*/  @P2 BRA `(.L_x_5711) ;  /* 0x00000000003c2947 */ /* 0x010fdc0003800000 */
[----:B------:R-:W-:Y:S01]  /*1000*/  ULDC.64 UR6, c[0x0][0xa00] ;  /* 0x0002800000067ab9 */ /* 0x000fe20000000a00 */
[----:B------:R-:W-:Y:S01]  /*1010*/  ULDC UR43, c[0x0][0x288] ;  /* 0x0000a200002b7ab9 */ /* 0x000fe20000000800 */
[----:B------:R-:W-:-:S04]  /*1020*/  ISETP.NE.U32.AND P0, PT, RZ, UR6, PT ;  /* 0x00000006ff007c0c */ /* 0x000fc8000bf05070 */
        /* <DEDUP_REMOVED lines=12> */
.L_x_5711:
[----:B------:R-:W-:Y:S05]  /*10f0*/  @!P1 BRA `(.L_x_5712) ;  /* 0x0000000000249947 */ /* 0x000fea0003800000 */
[----:B------:R-:W-:Y:S02]  /*1100*/  R2UR UR6, R192 ;  /* 0x00000000c00672ca */ /* 0x000fe400000e0000 */
[----:B------:R-:W-:-:S11]  /*1110*/  R2UR UR7, R194 ;  /* 0x00000000c20772ca */ /* 0x000fd600000e0000 */
[----:B------:R-:W-:-:S04]  /*1120*/  ULEA UR4, UP0, UR6, UR8, 0x2 ;  /* 0x0000000806047291 */ /* 0x000fc8000f80103f */
[----:B------:R-:W-:Y:S02]  /*1130*/  ULEA.HI.X UR6, UR6, UR9, UR7, 0x2, UP0 ;  /* 0x0000000906067291 */ /* 0x000fe400080f1407 */
[----:B------:R-:W-:-:S04]  /*1140*/  MOV R2, UR4 ;  /* 0x0000000400027c02 */ /* 0x000fc80008000f00 */
[----:B------:R-:W-:-:S05]  /*1150*/  IMAD.U32 R3, RZ, RZ, UR6 ;  /* 0x00000006ff037e24 */ /* 0x000fca000f8e00ff */
[----:B------:R-:W2:Y:S02]  /*1160*/  LDG.E R2, desc[UR36][R2.64] ;  /* 0x0000002402027981 */ /* 0x000ea4000c1e1900 */
[----:B--2---:R-:W-:Y:S01]  /*1170*/  R2UR UR4, R2 ;  /* 0x00000000020472ca */ /* 0x004fe200000e0000 */
[----:B------:R-:W-:-:S14]  /*1180*/  BRA `(.L_x_5713) ;  /* 0x0000000000387947 */ /* 0x000fdc0003800000 */
.L_x_5712:
[----:B------:R-:W-:Y:S02]  /*1190*/  ULDC.64 UR6, c[0x0][0xa08] ;  /* 0x0002820000067ab9 */ /* 0x000fe40000000a00 */
        /* <DEDUP_REMOVED lines=13> */
.L_x_5713:
[----:B------:R-:W-:Y:S01]  /*1270*/  UIADD3 UR60, -UR60, UR4, URZ ;  /* 0x000000043c3c7290 */ /* 0x000fe2000fffe13f */
[----:B------:R-:W-:Y:S01]  /*1280*/  PLOP3.LUT P0, PT, PT, PT, PT, 0x80, 0x0 ;  /* 0x000000000000781c */ /* 0x000fe20003f0f070 */
[----:B------:R-:W-:Y:S01]  /*1290*/  USHF.L.U32 UR42, UR5, 0x7, URZ ;  /* 0x00000007052a7899 */ /* 0x000fe2000800063f */
[----:B------:R-:W-:Y:S01]  /*12a0*/  CS2R R2, SRZ ;  /* 0x0000000000027805 */ /* 0x000fe2000001ff00 */
[----:B------:R-:W-:Y:S01]  /*12b0*/  ULDC UR4, c[0x0][0x448] ;  /* 0x0001120000047ab9 */ /* 0x000fe20000000800 */
[----:B------:R-:W-:Y:S01]  /*12c0*/  UIADD3 UR7, UR60, 0x60, -UR43 ;  /* 0x000000603c077890 */ /* 0x000fe2000fffe82b */
[----:B------:R-:W-:Y:S01]  /*12d0*/  IMAD.MOV.U32 R0, RZ, RZ, RZ ;  /* 0x000000ffff007224 */ /* 0x000fe200078e00ff */
[----:B------:R-:W-:Y:S01]  /*12e0*/  UISETP.NE.AND UP0, UPT, UR4, 0x1, UPT ;  /* 0x000000010400788c */ /* 0x000fe2000bf05270 */
[----:B------:R-:W-:Y:S01]  /*12f0*/  CS2R R118, SRZ ;  /* 0x0000000000767805 */ /* 0x000fe2000001ff00 */
[----:B------:R-:W-:Y:S01]  /*1300*/  UIADD3 UR6, UR42, 0x7f, URZ ;  /* 0x0000007f2a067890 */ /* 0x000fe2000fffe03f */
[----:B------:R-:W-:Y:S01]  /*1310*/  CS2R R116, SRZ ;  /* 0x0000000000747805 */ /* 0x000fe2000001ff00 */
[----:B------:R-:W-:Y:S01]  /*1320*/  UP2UR UR61, UPR, URZ, 0x1 ;  /* 0x000000013f3d7883 */ /* 0x000fe20008000000 */
[----:B------:R-:W-:-:S02]  /*1330*/  CS2R R114, SRZ ;  /* 0x0000000000727805 */ /* 0x000fc4000001ff00 */
[----:B------:R-:W-:Y:S02]  /*1340*/  CS2R R112, SRZ ;  /* 0x0000000000707805 */ /* 0x000fe4000001ff00 */
[----:B------:R-:W-:Y:S02]  /*1350*/  CS2R R110, SRZ ;  /* 0x00000000006e7805 */ /* 0x000fe4000001ff00 */
[----:B------:R-:W-:Y:S02]  /*1360*/  CS2R R108, SRZ ;  /* 0x00000000006c7805 */ /* 0x000fe4000001ff00 */
[----:B------:R-:W-:Y:S02]  /*1370*/  CS2R R106, SRZ ;  /* 0x00000000006a7805 */ /* 0x000fe4000001ff00 */
[----:B------:R-:W-:Y:S01]  /*1380*/  CS2R R104, SRZ ;  /* 0x0000000000687805 */ /* 0x000fe2000001ff00 */
        /* <DEDUP_REMOVED lines=9> */
[----:B------:R-:W-:Y:S01]  /*1420*/  IMAD.MOV.U32 R43, RZ, RZ, RZ ;  /* 0x000000ffff2b7224 */ /* 0x000fe200078e00ff */
        /* <DEDUP_REMOVED lines=25> */
[----:B------:R-:W-:Y:S01]  /*15c0*/  CS2R R64, SRZ ;  /* 0x0000000000407805 */ /* 0x000fe2000001ff00 */
[----:B------:R-:W-:Y:S01]  /*15d0*/  IMAD.U32 R102, RZ, RZ, UR9 ;  /* 0x00000009ff667e24 */ /* 0x000fe2000f8e00ff */
[----:B------:R-:W-:-:S02]  /*15e0*/  CS2R R62, SRZ ;  /* 0x00000000003e7805 */ /* 0x000fc4000001ff00 */
[----:B------:R-:W-:Y:S02]  /*15f0*/  CS2R R60, SRZ ;  /* 0x00000000003c7805 */ /* 0x000fe4000001ff00 */
[----:B------:R-:W-:Y:S02]  /*1600*/  CS2R R58, SRZ ;  /* 0x00000000003a7805 */ /* 0x000fe4000001ff00 */
[----:B------:R-:W-:Y:S02]  /*1610*/  PLOP3.LUT P1, PT, PT, PT, UP0, 0x80, 0x0 ;  /* 0x000000000000781c */ /* 0x000fe40003f2f008 */
        /* <DEDUP_REMOVED lines=49> */
.L_x_5715:
        /* <DEDUP_REMOVED lines=11> */
.L_x_5857:
[----:B------:R-:W-:Y:S05]  /*19e0*/  @!P0 BRA `(.L_x_5717) ;  /* 0x0000000000048947 */ /* 0x000fea0003800000 */
[----:B------:R-:W-:Y:S01]  /*19f0*/  BPT.TRAP 0x1 ;  /* 0x000000040000795c */ /* 0x000fe20000300000 */
.L_x_5717:
[----:B0-----:R-:W-:Y:S02]  /*1a00*/  IMAD.U32 R0, RZ, RZ, UR39 ;  /* 0x00000027ff007e24 */ /* 0x001fe4000f8e00ff */
[----:B------:R-:W-:-:S03]  /*1a10*/  IMAD.U32 R3, RZ, RZ, UR38 ;  /* 0x00000026ff037e24 */ /* 0x000fc6000f8e00ff */
[----:B------:R-:W-:Y:S02]  /*1a20*/  LEA R0, R0, UR40, 0x3 ;  /* 0x0000002800007c11 */ /* 0x000fe4000f8e18ff */
[----:B------:R-:W-:-:S04]  /*1a30*/  SHF.L.U32 R3, R3, 0x1f, RZ ;  /* 0x0000001f03037819 */ /* 0x000fc800000006ff */
[----:B------:R0:W1:Y:S01]  /*1a40*/  SYNCS.PHASECHK.TRANS64.TRYWAIT P1, [R0+URZ+0x30830], R3 ;  /* 0x03083003000075a7 */ /* 0x000062000802017f */
[----:B------:R-:W-:Y:S05]  /*1a50*/  @!P0 BRA `(.L_x_5718) ;  /* 0x0000000000048947 */ /* 0x000fea0003800000 */
[----:B------:R-:W-:Y:S01]  /*1a60*/  BPT.TRAP 0x1 ;  /* 0x000000040000795c */ /* 0x000fe20000300000 */
.L_x_5718:
[----:B-1----:R-:W-:Y:S05]  /*1a70*/  @P1 BRA `(.L_x_5719) ;  /* 0x0000000000081947 */ /* 0x002fea0003800000 */
[----:B------:R-:W1:Y:S02]  /*1a80*/  SYNCS.PHASECHK.TRANS64.TRYWAIT P1, [R0+URZ+0x30830], R3 ;  /* 0x03083003000075a7 */ /* 0x000e64000802017f */
[----:B-1----:R-:W-:Y:S05]  /*1a90*/  @!P1 BRA `(.L_x_5720) ;  /* 0x000000f800549947 */ /* 0x002fea0003800000 */
.L_x_5719:
        /* <DEDUP_REMOVED lines=19> */
[----:B------:R-:W-:Y:S01]  /*1bd0*/  MOV R8, UR8 ;  /* 0x0000000800087c02 */ /* 0x000fe20008000f00 */
        /* <DEDUP_REMOVED lines=79> */
.L_x_5721:
[----:B------:R-:W-:Y:S01]  /*20d0*/  UISETP.NE.AND UP0, UPT, UR61, URZ, UPT ;  /* 0x0000003f3d00728c */ /* 0x000fe2000bf05270 */
[----:B------:R-:W-:Y:S01]  /*20e0*/  VIADD R2, R18, UR42 ;  /* 0x0000002a12027c36 */ /* 0x000fe20008000000 */
[----:B------:R-:W-:Y:S01]  /*20f0*/  R2UR UR6, R102 ;  /* 0x00000000660672ca */ /* 0x000fe200000e0000 */
[----:B------:R-:W-:Y:S01]  /*2100*/  UMOV UR5, 0xffffffa0 ;  /* 0xffffffa000057882 */ /* 0x000fe20000000000 */
[----:B------:R-:W-:Y:S01]  /*2110*/  IMAD.U32 R11, RZ, RZ, UR43 ;  /* 0x0000002bff0b7e24 */ /* 0x000fe2000f8e00ff */
[----:B------:R-:W-:Y:S01]  /*2120*/  ULDC UR34, c[0x0][0x988] ;  /* 0x0002620000227ab9 */ /* 0x000fe20000000800 */
[----:B------:R-:W-:Y:S01]  /*2130*/  PLOP3.LUT P1, PT, PT, PT, UP0, 0x80, 0x0 ;  /* 0x000000000000781c */ /* 0x000fe20003f2f008 */
[----:B------:R-:W2:Y:S01]  /*2140*/  S2UR UR14, SR_CgaCtaId ;  /* 0x00000000000e79c3 */ /* 0x000ea20000008800 */
[----:B------:R-:W-:Y:S02]  /*2150*/  PLOP3.LUT P2, PT, PT, PT, UP0, 0x80, 0x0 ;  /* 0x000000000000781c */ /* 0x000fe40003f4f008 */
[----:B------:R-:W-:-:S02]  /*2160*/  CS2R R118, SRZ ;  /* 0x0000000000767805 */ /* 0x000fc4000001ff00 */
[----:B------:R-:W-:Y:S01]  /*2170*/  R2UR UR10, R0 ;  /* 0x00000000000a72ca */ /* 0x000fe200000e0000 */
[----:B------:R-:W-:Y:S01]  /*2180*/  @UP0 ULDC UR4, c[0x0][0x44c] ;  /* 0x0001130000040ab9 */ /* 0x000fe20000000800 */
[----:B------:R-:W-:Y:S01]  /*2190*/  @UP0 ULDC UR11, c[0x0][0x450] ;  /* 0x00011400000b0ab9 */ /* 0x000fe20000000800 */
[----:B------:R-:W-:Y:S02]  /*21a0*/  CS2R R116, SRZ ;  /* 0x0000000000747805 */ /* 0x000fe4000001ff00 */
[----:B------:R-:W-:Y:S01]  /*21b0*/  CS2R R114, SRZ ;  /* 0x0000000000727805 */ /* 0x000fe2000001ff00 */
[----:B------:R-:W-:Y:S01]  /*21c0*/  UIMAD UR5, UR6, UR5, 0x61 ;  /* 0x00000061060574a4 */ /* 0x000fe2000f8e0205 */
[----:B------:R-:W-:Y:S02]  /*21d0*/  CS2R R112, SRZ ;  /* 0x0000000000707805 */ /* 0x000fe4000001ff00 */
[----:B------:R-:W-:Y:S02]  /*21e0*/  CS2R R110, SRZ ;  /* 0x00000000006e7805 */ /* 0x000fe4000001ff00 */
[----:B------:R-:W-:Y:S01]  /*21f0*/  CS2R R108, SRZ ;  /* 0x00000000006c7805 */ /* 0x000fe2000001ff00 */
[----:B01----:R-:W-:Y:S01]  /*2200*/  @P1 IMAD.HI.U32 R3, R2, UR4, RZ ;  /* 0x0000000402031c27 */ /* 0x003fe2000f8e00ff */
[----:B------:R-:W-:Y:S01]  /*2210*/  @UP0 ULDC UR4, c[0x0][0x450] ;  /* 0x0001140000040ab9 */ /* 0x000fe20000000800 */
[----:B------:R-:W-:-:S02]  /*2220*/  CS2R R106, SRZ ;  /* 0x00000000006a7805 */ /* 0x000fc4000001ff00 */
[----:B------:R-:W-:Y:S01]  /*2230*/  CS2R R104, SRZ ;  /* 0x0000000000687805 */ /* 0x000fe2000001ff00 */
[----:B------:R-:W-:Y:S01]  /*2240*/  IMAD.U32 R4, RZ, RZ, UR5 ;  /* 0x00000005ff047e24 */ /* 0x000fe2000f8e00ff */
[----:B------:R-:W-:Y:S01]  /*2250*/  @P2 SHF.R.U32.HI R2, RZ, UR4, R3 ;  /* 0x00000004ff022c19 */ /* 0x000fe20008011603 */
[----:B------:R-:W-:Y:S01]  /*2260*/  UIMAD UR4, UR6, -0x60, UR60 ;  /* 0xffffffa0060478a4 */ /* 0x000fe2000f8e023c */
[----:B------:R-:W-:Y:S01]  /*2270*/  CS2R R102, SRZ ;  /* 0x0000000000667805 */ /* 0x000fe2000001ff00 */
[----:B------:R-:W-:Y:S01]  /*2280*/  IMAD R4, R17, -0x2, R4 ;  /* 0xfffffffe11047824 */ /* 0x000fe200078e0204 */
[----:B------:R-:W-:Y:S01]  /*2290*/  UMOV UR5, UR42 ;  /* 0x0000002a00057c82 */ /* 0x000fe20008000000 */
[----:B------:R-:W0:Y:S01]  /*22a0*/  SHFL.IDX PT, R5, R2, 0x1, 0x1c1f ;  /* 0x003c1f0002057f89 */ /* 0x000e2200000e0000 */
[----:B------:R-:W-:Y:S01]  /*22b0*/  UIADD3 UR4, UR4, 0x60, URZ ;  /* 0x0000006004047890 */ /* 0x000fe2000fffe03f */
[----:B------:R-:W-:Y:S02]  /*22c0*/  CS2R R100, SRZ ;  /* 0x0000000000647805 */ /* 0x000fe4000001ff00 */
[----:B------:R-:W-:Y:S01]  /*22d0*/  IADD3 R4, -R11, UR60, R4 ;  /* 0x0000003c0b047c10 */ /* 0x000fe2000fffe104 */
[----:B------:R-:W1:Y:S01]  /*22e0*/  SHFL.IDX PT, R2, R2, RZ, 0x1c1f ;  /* 0x001c1fff02027589 */ /* 0x000e6200000e0000 */
[----:B------:R-:W-:-:S02]  /*22f0*/  CS2R R98, SRZ ;  /* 0x0000000000627805 */ /* 0x000fc4000001ff00 */
[----:B------:R-:W-:Y:S01]  /*2300*/  CS2R R96, SRZ ;  /* 0x0000000000607805 */ /* 0x000fe2000001ff00 */
[----:B------:R-:W-:Y:S01]  /*2310*/  IMAD.U32 R10, RZ, RZ, UR4 ;  /* 0x00000004ff0a7e24 */ /* 0x000fe2000f8e00ff */
        /* <DEDUP_REMOVED lines=8> */
[----:B------:R-:W-:Y:S02]  /*23a0*/  CS2R R86, SRZ ;  /* 0x0000000000567805 */ /* 0x000fe4000001ff00 */
[----:B------:R-:W-:Y:S01]  /*23b0*/  CS2R R84, SRZ ;  /* 0x0000000000547805 */ /* 0x000fe2000001ff00 */
[----:B------:R-:W-:Y:S01]  /*23c0*/  @UP0 USHF.R.U32.HI UR5, URZ, UR11, UR7 ;  /* 0x0000000b3f050299 */ /* 0x000fe20008011607 */
[----:B------:R-:W-:Y:S02]  /*23d0*/  CS2R R82, SRZ ;  /* 0x0000000000527805 */ /* 0x000fe4000001ff00 */
[----:B------:R-:W-:Y:S02]  /*23e0*/  CS2R R80, SRZ ;  /* 0x0000000000507805 */ /* 0x000fe4000001ff00 */
[----:B------:R-:W-:Y:S01]  /*23f0*/  CS2R R78, SRZ ;  /* 0x00000000004e7805 */ /* 0x000fe2000001ff00 */
[----:B------:R-:W-:Y:S01]  /*2400*/  UIADD3 UR6, UR5, UR60, -UR43 ;  /* 0x0000003c05067290 */ /* 0x000fe2000fffe82b */
[----:B------:R-:W-:-:S02]  /*2410*/  CS2R R76, SRZ ;  /* 0x00000000004c7805 */ /* 0x000fc4000001ff00 */
[----:B0-----:R-:W-:Y:S01]  /*2420*/  VIADDMNMX R5, R5, R4, R3, PT ;  /* 0x0000000405057246 */ /* 0x001fe20003800103 */
[----:B------:R-:W-:Y:S01]  /*2430*/  UIADD3 UR5, UR10, 0x30840, URZ ;  /* 0x000308400a057890 */ /* 0x000fe2000fffe03f */
[----:B------:R-:W-:Y:S01]  /*2440*/  CS2R R74, SRZ ;  /* 0x00000000004a7805 */ /* 0x000fe2000001ff00 */
[----:B------:R-:W-:Y:S01]  /*2450*/  UIMAD.WIDE UR6, UR6, 0x2aaaaaab, URZ ;  /* 0x2aaaaaab060678a5 */ /* 0x000fe2000f8e023f */
[C---:B------:R-:W-:Y:S01]  /*2460*/  ISETP.GT.AND P1, PT, R5.reuse, RZ, PT ;  /* 0x000000ff0500720c */ /* 0x040fe20003f24270 */
[----:B--2---:R-:W-:Y:S01]  /*2470*/  UPRMT UR5, UR14, 0x654, UR5 ;  /* 0x000006540e057896 */ /* 0x004fe20008000005 */
[C---:B------:R-:W-:Y:S01]  /*2480*/  ISETP.GT.AND P2, PT, R5.reuse, 0x1, PT ;  /* 0x000000010500780c */ /* 0x040fe20003f44270 */
[----:B------:R-:W-:Y:S01]  /*2490*/  USHF.R.U32.HI UR6, URZ, 0x1f, UR7 ;  /* 0x0000001f3f067899 */ /* 0x000fe20008011607 */
[----:B------:R-:W-:Y:S02]  /*24a0*/  ISETP.GT.AND P3, PT, R5, 0x8, PT ;  /* 0x000000080500780c */ /* 0x000fe40003f64270 */
[----:B------:R-:W-:-:S02]  /*24b0*/  CS2R R72, SRZ ;  /* 0x0000000000487805 */ /* 0x000fc4000001ff00 */
[----:B------:R-:W-:Y:S01]  /*24c0*/  FSEL R26, R26, -INF , P1 ;  /* 0xff8000001a1a7808 */ /* 0x000fe20000800000 */
[----:B------:R-:W-:Y:S01]  /*24d0*/  ULEA.HI.SX32 UR6, UR7, UR6, 0x1c ;  /* 0x0000000607067291 */ /* 0x000fe2000f8fe23f */
[----:B------:R-:W-:Y:S02]  /*24e0*/  FSEL R27, R27, -INF , P2 ;  /* 0xff8000001b1b7808 */ /* 0x000fe40001000000 */
[C---:B------:R-:W-:Y:S01]  /*24f0*/  ISETP.GT.AND P1, PT, R5.reuse, 0x9, PT ;  /* 0x000000090500780c */ /* 0x040fe20003f24270 */
[----:B------:R-:W-:Y:S01]  /*2500*/  UISETP.LT.AND UP0, UPT, URZ, UR6, UPT ;  /* 0x000000063f00728c */ /* 0x000fe2000bf01270 */
[----:B------:R-:W-:Y:S01]  /*2510*/  FSEL R30, R30, -INF , P3 ;  /* 0xff8000001e1e7808 */ /* 0x000fe20001800000 */
[----:B------:R-:W-:Y:S01]  /*2520*/  SYNCS.ARRIVE.TRANS64.RED.A1T0 RZ, [UR5], RZ ;  /* 0x000000ffffff79a7 */ /* 0x000fe20008100405 */
[----:B------:R-:W-:Y:S01]  /*2530*/  FMNMX.FTZ R11, R26, R27, !PT ;  /* 0x0000001b1a0b7209 */ /* 0x000fe20007810000 */
[----:B------:R-:W-:Y:S01]  /*2540*/  USEL UR11, URZ, UR6, !UP0 ;  /* 0x000000063f0b7287 */ /* 0x000fe2000c000000 */
[----:B------:R-:W-:-:S02]  /*2550*/  ISETP.GT.AND P2, PT, R5, 0x10, PT ;  /* 0x000000100500780c */ /* 0x000fc40003f44270 */
[----:B------:R-:W-:Y:S01]  /*2560*/  FSEL R31, R31, -INF , P1 ;  /* 0xff8000001f1f7808 */ /* 0x000fe20000800000 */
[----:B------:R-:W-:Y:S01]  /*2570*/  UISETP.GE.AND UP0, UPT, UR4, UR11, UPT ;  /* 0x0000000b0400728c */ /* 0x000fe2000bf06270 */
        /* <DEDUP_REMOVED lines=60> */
[----:B-1----:R-:W-:Y:S02]  /*2940*/  VIADDMNMX R4, R2, R4, R3, PT ;  /* 0x0000000402047246 */ /* 0x002fe40003800103 */
        /* <DEDUP_REMOVED lines=17> */
[----:B------:R-:W-:Y:S02]  /*2a60*/  FMNMX.FTZ R5, R24, R25, !PT ;  /* 0x0000001918057209 */ /* 0x000fe40007810000 */
[----:B------:R-:W-:Y:S01]  /*2a70*/  FSEL R36, R36, -INF , P3 ;  /* 0xff80000024247808 */ /* 0x000fe20001800000 */
[----:B------:R-:W0:Y:S01]  /*2a80*/  SHFL.BFLY PT, R12, R11, 0x1, 0x1f ;  /* 0x0c201f000b0c7f89 */ /* 0x000e2200000e0000 */
[----:B------:R-:W-:Y:S02]  /*2a90*/  FMNMX.FTZ R2, R28, R5, !PT ;  /* 0x000000051c027209 */ /* 0x000fe40007810000 */
[----:B------:R-:W-:Y:S02]  /*2aa0*/  FSEL R37, R37, -INF , P1 ;  /* 0xff80000025257808 */ /* 0x000fe40000800000 */
[----:B------:R-:W-:Y:S02]  /*2ab0*/  FMNMX.FTZ R5, R29, R2, !PT ;  /* 0x000000021d057209 */ /* 0x000fe40007810000 */
[----:B------:R-:W-:-:S02]  /*2ac0*/  ISETP.GT.AND P1, PT, R4, 0x21, PT ;  /* 0x000000210400780c */ /* 0x000fc40003f24270 */
[----:B------:R-:W-:Y:S02]  /*2ad0*/  FMNMX.FTZ R2, R32, R5, !PT ;  /* 0x0000000520027209 */ /* 0x000fe40007810000 */
[----:B------:R-:W-:Y:S02]  /*2ae0*/  FSEL R41, R41, -INF , P1 ;  /* 0xff80000029297808 */ /* 0x000fe40000800000 */
[----:B------:R-:W-:Y:S02]  /*2af0*/  FMNMX.FTZ R5, R33, R2, !PT ;  /* 0x0000000221057209 */ /* 0x000fe40007810000 */
[----:B------:R-:W-:Y:S02]  /*2b00*/  ISETP.GT.AND P1, PT, R4, 0x29, PT ;  /* 0x000000290400780c */ /* 0x000fe40003f24270 */
[----:B------:R-:W-:Y:S02]  /*2b10*/  FMNMX.FTZ R2, R36, R5, !PT ;  /* 0x0000000524027209 */ /* 0x000fe40007810000 */
[----:B------:R-:W-:-:S02]  /*2b20*/  FSEL R45, R45, -INF , P1 ;  /* 0xff8000002d2d7808 */ /* 0x000fc40000800000 */
[----:B------:R-:W-:Y:S02]  /*2b30*/  FMNMX.FTZ R5, R37, R2, !PT ;  /* 0x0000000225057209 */ /* 0x000fe40007810000 */
[C---:B------:R-:W-:Y:S02]  /*2b40*/  ISETP.GT.AND P1, PT, R4.reuse, 0x31, PT ;  /* 0x000000310400780c */ /* 0x040fe40003f24270 */
[----:B0-----:R-:W-:Y:S02]  /*2b50*/  FMNMX.FTZ R3, R11, R12, !PT ;  /* 0x0000000c0b037209 */ /* 0x001fe40007810000 */
[----:B------:R-:W-:Y:S02]  /*2b60*/  FSEL R49, R49, -INF , P1 ;  /* 0xff80000031317808 */ /* 0x000fe40000800000 */
[C---:B------:R-:W-:Y:S01]  /*2b70*/  FSETP.NEU.FTZ.AND P2, PT, R3.reuse, -INF , PT ;  /* 0xff8000000300780b */ /* 0x040fe20003f5d000 */
[----:B------:R-:W-:Y:S01]  /*2b80*/  FMUL.FTZ R10, R3, UR34 ;  /* 0x00000022030a7c20 */ /* 0x000fe20008410000 */
[----:B------:R-:W-:-:S04]  /*2b90*/  ISETP.GT.AND P1, PT, R4, 0x39, PT ;  /* 0x000000390400780c */ /* 0x000fc80003f24270 */
[----:B------:R-:W-:Y:S02]  /*2ba0*/  FSEL R10, R10, RZ, P2 ;  /* 0x000000ff0a0a7208 */ /* 0x000fe40001000000 */
[----:B------:R-:W-:Y:S02]  /*2bb0*/  ISETP.GT.AND P2, PT, R4, 0x20, PT ;  /* 0x000000200400780c */ /* 0x000fe40003f44270 */
[----:B------:R-:W-:Y:S01]  /*2bc0*/  FSEL R53, R53, -INF , P1 ;  /* 0xff80000035357808 */ /* 0x000fe20000800000 */
[--C-:B------:R-:W-:Y:S01]  /*2bd0*/  FFMA.FTZ R26, R26, UR34, -R10.reuse ;  /* 0x000000221a1a7c23 */ /* 0x100fe2000801080a */
[----:B------:R-:W-:Y:S01]  /*2be0*/  FSEL R40, R40, -INF , P2 ;  /* 0xff80000028287808 */ /* 0x000fe20001000000 */
[--C-:B------:R-:W-:Y:S01]  /*2bf0*/  FFMA.FTZ R27, R27, UR34, -R10.reuse ;  /* 0x000000221b1b7c23 */ /* 0x100fe2000801080a */
[----:B------:R-:W-:Y:S01]  /*2c00*/  ISETP.GT.AND P2, PT, R4, 0x28, PT ;  /* 0x000000280400780c */ /* 0x000fe20003f44270 */
[--C-:B------:R-:W-:Y:S01]  /*2c10*/  FFMA.FTZ R30, R30, UR34, -R10.reuse ;  /* 0x000000221e1e7c23 */ /* 0x100fe2000801080a */
[----:B------:R-:W-:Y:S01]  /*2c20*/  FMNMX.FTZ R2, R40, R5, !PT ;  /* 0x0000000528027209 */ /* 0x000fe20007810000 */
[----:B------:R-:W-:Y:S01]  /*2c30*/  MUFU.EX2 R26, R26 ;  /* 0x0000001a001a7308 */ /* 0x000fe20000000800 */
[----:B------:R-:W-:Y:S01]  /*2c40*/  FSEL R44, R44, -INF , P2 ;  /* 0xff8000002c2c7808 */ /* 0x000fe20001000000 */
[--C-:B------:R-:W-:Y:S01]  /*2c50*/  FFMA.FTZ R31, R31, UR34, -R10.reuse ;  /* 0x000000221f1f7c23 */ /* 0x100fe2000801080a */
[----:B------:R-:W-:Y:S01]  /*2c60*/  FMNMX.FTZ R5, R41, R2, !PT ;  /* 0x0000000229057209 */ /* 0x000fe20007810000 */
[--C-:B------:R-:W-:Y:S01]  /*2c70*/  FFMA.FTZ R34, R34, UR34, -R10.reuse ;  /* 0x0000002222227c23 */ /* 0x100fe2000801080a */
[----:B------:R-:W-:Y:S01]  /*2c80*/  ISETP.GT.AND P2, PT, R4, 0x30, PT ;  /* 0x000000300400780c */ /* 0x000fe20003f44270 */
[--C-:B------:R-:W-:Y:S01]  /*2c90*/  FFMA.FTZ R35, R35, UR34, -R10.reuse ;  /* 0x0000002223237c23 */ /* 0x100fe2000801080a */
[----:B------:R-:W-:Y:S01]  /*2ca0*/  FMNMX.FTZ R2, R44, R5, !PT ;  /* 0x000000052c027209 */ /* 0x000fe20007810000 */
[----:B------:R-:W0:Y:S01]  /*2cb0*/  MUFU.EX2 R27, R27 ;  /* 0x0000001b001b7308 */ /* 0x000e220000000800 */
[----:B------:R-:W-:Y:S01]  /*2cc0*/  FSEL R48, R48, -INF , P2 ;  /* 0xff80000030307808 */ /* 0x000fe20001000000 */
[--C-:B------:R-:W-:Y:S01]  /*2cd0*/  FFMA.FTZ R38, R38, UR34, -R10.reuse ;  /* 0x0000002226267c23 */ /* 0x100fe2000801080a */
[----:B------:R-:W-:Y:S01]  /*2ce0*/  FMNMX.FTZ R5, R45, R2, !PT ;  /* 0x000000022d057209 */ /* 0x000fe20007810000 */
[--C-:B------:R-:W-:Y:S01]  /*2cf0*/  FFMA.FTZ R39, R39, UR34, -R10.reuse ;  /* 0x0000002227277c23 */ /* 0x100fe2000801080a */
[----:B------:R-:W-:Y:S01]  /*2d00*/  ISETP.GT.AND P2, PT, R4, 0x38, PT ;  /* 0x000000380400780c */ /* 0x000fe20003f44270 */
[--C-:B------:R-:W-:Y:S01]  /*2d10*/  FFMA.FTZ R42, R42, UR34, -R10.reuse ;  /* 0x000000222a2a7c23 */ /* 0x100fe2000801080a */
[----:B------:R-:W-:Y:S01]  /*2d20*/  FMNMX.FTZ R2, R48, R5, !PT ;  /* 0x0000000530027209 */ /* 0x000fe20007810000 */
[----:B------:R-:W1:Y:S01]  /*2d30*/  MUFU.EX2 R30, R30 ;  /* 0x0000001e001e7308 */ /* 0x000e620000000800 */
[----:B------:R-:W-:Y:S01]  /*2d40*/  FSEL R52, R52, -INF , P2 ;  /* 0xff80000034347808 */ /* 0x000fe20001000000 */
[--C-:B------:R-:W-:Y:S01]  /*2d50*/  FFMA.FTZ R43, R43, UR34, -R10.reuse ;  /* 0x000000222b2b7c23 */ /* 0x100fe2000801080a */
[----:B------:R-:W-:Y:S01]  /*2d60*/  FMNMX.FTZ R5, R49, R2, !PT ;  /* 0x0000000231057209 */ /* 0x000fe20007810000 */
[--C-:B------:R-:W-:Y:S01]  /*2d70*/  FFMA.FTZ R46, R46, UR34, -R10.reuse ;  /* 0x000000222e2e7c23 */ /* 0x100fe2000801080a */
[----:B------:R-:W-:Y:S01]  /*2d80*/  ISETP.GT.AND P2, PT, R4, 0x40, PT ;  /* 0x000000400400780c */ /* 0x000fe20003f44270 */
[--C-:B------:R-:W-:Y:S01]  /*2d90*/  FFMA.FTZ R47, R47, UR34, -R10.reuse ;  /* 0x000000222f2f7c23 */ /* 0x100fe2000801080a */
[----:B------:R-:W-:Y:S01]  /*2da0*/  FMNMX.FTZ R2, R52, R5, !PT ;  /* 0x0000000534027209 */ /* 0x000fe20007810000 */
[----:B------:R-:W2:Y:S01]  /*2db0*/  MUFU.EX2 R31, R31 ;  /* 0x0000001f001f7308 */ /* 0x000ea20000000800 */
[----:B------:R-:W-:Y:S01]  /*2dc0*/  ISETP.GT.AND P1, PT, R4, 0x41, PT ;  /* 0x000000410400780c */ /* 0x000fe20003f24270 */
[----:B0-----:R-:W-:Y:S01]  /*2dd0*/  FADD.FTZ R11, R26, R27 ;  /* 0x0000001b1a0b7221 */ /* 0x001fe20000010000 */
[----:B------:R-:W-:Y:S01]  /*2de0*/  FSEL R56, R56, -INF , P2 ;  /* 0xff80000038387808 */ /* 0x000fe20001000000 */
[--C-:B------:R-:W-:Y:S01]  /*2df0*/  FFMA.FTZ R50, R50, UR34, -R10.reuse ;  /* 0x0000002232327c23 */ /* 0x100fe2000801080a */
[----:B------:R-:W-:Y:S01]  /*2e00*/  FMNMX.FTZ R5, R53, R2, !PT ;  /* 0x0000000235057209 */ /* 0x000fe20007810000 */
[--C-:B------:R-:W-:Y:S01]  /*2e10*/  FFMA.FTZ R51, R51, UR34, -R10.reuse ;  /* 0x0000002233337c23 */ /* 0x100fe2000801080a */
[----:B------:R-:W-:Y:S01]  /*2e20*/  ISETP.GT.AND P2, PT, R4, 0x48, PT ;  /* 0x000000480400780c */ /* 0x000fe20003f44270 */
[----:B------:R-:W-:Y:S01]  /*2e30*/  MUFU.EX2 R34, R34 ;  /* 0x0000002200227308 */ /* 0x000fe20000000800 */
[----:B------:R-:W-:Y:S01]  /*2e40*/  FSEL R57, R57, -INF , P1 ;  /* 0xff80000039397808 */ /* 0x000fe20000800000 */
[----:B-1----:R-:W-:Y:S01]  /*2e50*/  FADD.FTZ R14, R30, R11 ;  /* 0x0000000b1e0e7221 */ /* 0x002fe20000010000 */
[----:B------:R-:W-:Y:S01]  /*2e60*/  FMNMX.FTZ R2, R56, R5, !PT ;  /* 0x0000000538027209 */ /* 0x000fe20007810000 */
[--C-:B------:R-:W-:Y:S01]  /*2e70*/  FFMA.FTZ R54, R54, UR34, -R10.reuse ;  /* 0x0000002236367c23 */ /* 0x100fe2000801080a */
[----:B------:R-:W-:Y:S01]  /*2e80*/  ISETP.GT.AND P1, PT, R4, 0x49, PT ;  /* 0x000000490400780c */ /* 0x000fe20003f24270 */
[----:B------:R-:W-:Y:S01]  /*2e90*/  FFMA.FTZ R55, R55, UR34, -R10 ;  /* 0x0000002237377c23 */ /* 0x000fe2000801080a */
[----:B------:R-:W-:Y:S01]  /*2ea0*/  FSEL R60, R60, -INF , P2 ;  /* 0xff8000003c3c7808 */ /* 0x000fe20001000000 */
[----:B------:R-:W0:Y:S01]  /*2eb0*/  MUFU.EX2 R35, R35 ;  /* 0x0000002300237308 */ /* 0x000e220000000800 */
[----:B------:R-:W-:Y:S01]  /*2ec0*/  FMNMX.FTZ R5, R57, R2, !PT ;  /* 0x0000000239057209 */ /* 0x000fe20007810000 */
[----:B--2---:R-:W-:Y:S01]  /*2ed0*/  FADD.FTZ R11, R31, R14 ;  /* 0x0000000e1f0b7221 */ /* 0x004fe20000010000 */
[----:B------:R-:W-:Y:S01]  /*2ee0*/  ISETP.GT.AND P2, PT, R4, 0x50, PT ;  /* 0x000000500400780c */ /* 0x000fe20003f44270 */
[--C-:B------:R-:W-:Y:S01]  /*2ef0*/  FFMA.FTZ R58, R58, UR34, -R10.reuse ;  /* 0x000000223a3a7c23 */ /* 0x100fe2000801080a */
[----:B------:R-:W-:Y:S01]  /*2f00*/  FSEL R61, R61, -INF , P1 ;  /* 0xff8000003d3d7808 */ /* 0x000fe20000800000 */
[--C-:B------:R-:W-:Y:S01]  /*2f10*/  FFMA.FTZ R59, R59, UR34, -R10.reuse ;  /* 0x000000223b3b7c23 */ /* 0x100fe2000801080a */
[----:B------:R-:W-:Y:S01]  /*2f20*/  FMNMX.FTZ R2, R60, R5, !PT ;  /* 0x000000053c027209 */ /* 0x000fe20007810000 */
[----:B------:R-:W-:Y:S01]  /*2f30*/  MUFU.EX2 R38, R38 ;  /* 0x0000002600267308 */ /* 0x000fe20000000800 */
[----:B------:R-:W-:Y:S01]  /*2f40*/  ISETP.GT.AND P1, PT, R4, 0x51, PT ;  /* 0x000000510400780c */ /* 0x000fe20003f24270 */
[--C-:B------:R-:W-:Y:S01]  /*2f50*/  FFMA.FTZ R62, R62, UR34, -R10.reuse ;  /* 0x000000223e3e7c23 */ /* 0x100fe2000801080a */
[----:B------:R-:W-:Y:S01]  /*2f60*/  FSEL R64, R64, -INF , P2 ;  /* 0xff80000040407808 */ /* 0x000fe20001000000 */
[--C-:B------:R-:W-:Y:S01]  /*2f70*/  FFMA.FTZ R63, R63, UR34, -R10.reuse ;  /* 0x000000223f3f7c23 */ /* 0x100fe2000801080a */
[----:B------:R-:W-:Y:S01]  /*2f80*/  FMNMX.FTZ R5, R61, R2, !PT ;  /* 0x000000023d057209 */ /* 0x000fe20007810000 */
[--C-:B------:R-:W-:Y:S01]  /*2f90*/  FFMA.FTZ R66, R66, UR34, -R10.reuse ;  /* 0x0000002242427c23 */ /* 0x100fe2000801080a */
[----:B------:R-:W-:Y:S01]  /*2fa0*/  ISETP.GT.AND P2, PT, R4, 0x58, PT ;  /* 0x000000580400780c */ /* 0x000fe20003f44270 */
[----:B------:R-:W1:Y:S01]  /*2fb0*/  MUFU.EX2 R39, R39 ;  /* 0x0000002700277308 */ /* 0x000e620000000800 */
[----:B------:R-:W-:Y:S01]  /*2fc0*/  FSEL R65, R65, -INF , P1 ;  /* 0xff80000041417808 */ /* 0x000fe20000800000 */
[--C-:B------:R-:W-:Y:S01]  /*2fd0*/  FFMA.FTZ R67, R67, UR34, -R10.reuse ;  /* 0x0000002243437c23 */ /* 0x100fe2000801080a */
[----:B------:R-:W-:Y:S01]  /*2fe0*/  FMNMX.FTZ R2, R64, R5, !PT ;  /* 0x0000000540027209 */ /* 0x000fe20007810000 */
[--C-:B------:R-:W-:Y:S01]  /*2ff0*/  FFMA.FTZ R70, R70, UR34, -R10.reuse ;  /* 0x0000002246467c23 */ /* 0x100fe2000801080a */
[----:B------:R-:W-:Y:S01]  /*3000*/  ISETP.GT.AND P1, PT, R4, 0x59, PT ;  /* 0x000000590400780c */ /* 0x000fe20003f24270 */
[----:B------:R-:W-:Y:S01]  /*3010*/  FFMA.FTZ R10, R71, UR34, -R10 ;  /* 0x00000022470a7c23 */ /* 0x000fe2000801080a */
[----:B------:R-:W-:Y:S01]  /*3020*/  FSEL R68, R68, -INF , P2 ;  /* 0xff80000044447808 */ /* 0x000fe20001000000 */
[----:B------:R-:W-:Y:S01]  /*3030*/  MUFU.EX2 R42, R42 ;  /* 0x0000002a002a7308 */ /* 0x000fe20000000800 */
[----:B------:R-:W-:-:S02]  /*3040*/  FMNMX.FTZ R5, R65, R2, !PT ;  /* 0x0000000241057209 */ /* 0x000fc40007810000 */
[----:B------:R-:W-:Y:S02]  /*3050*/  FSEL R69, R69, -INF , P1 ;  /* 0xff80000045457808 */ /* 0x000fe40000800000 */
[----:B------:R-:W-:Y:S02]  /*3060*/  FMNMX.FTZ R2, R68, R5, !PT ;  /* 0x0000000544027209 */ /* 0x000fe40007810000 */
[----:B------:R-:W-:Y:S01]  /*3070*/  F2FP.F16.F32.PACK_AB R189, R27, R26 ;  /* 0x0000001a1bbd723e */ /* 0x000fe200000000ff */
[----:B------:R-:W2:Y:S01]  /*3080*/  MUFU.EX2 R43, R43 ;  /* 0x0000002b002b7308 */ /* 0x000ea20000000800 */
[----:B------:R-:W-:Y:S02]  /*3090*/  FMNMX.FTZ R2, R69, R2, !PT ;  /* 0x0000000245027209 */ /* 0x000fe40007810000 */
[----:B------:R-:W-:Y:S02]  /*30a0*/  CS2R R26, SRZ ;  /* 0x00000000001a7805 */ /* 0x000fe4000001ff00 */
[----:B------:R-:W-:-:S02]  /*30b0*/  F2FP.F16.F32.PACK_AB R191, R31, R30 ;  /* 0x0000001e1fbf723e */ /* 0x000fc400000000ff */
[----:B------:R-:W-:Y:S02]  /*30c0*/  CS2R R30, SRZ ;  /* 0x00000000001e7805 */ /* 0x000fe4000001ff00 */
[----:B0-----:R-:W-:Y:S01]  /*30d0*/  F2FP.F16.F32.PACK_AB R185, R35, R34 ;  /* 0x0000002223b9723e */ /* 0x001fe200000000ff */
[----:B------:R-:W0:Y:S01]  /*30e0*/  SHFL.BFLY PT, R5, R2, 0x2, 0x1f ;  /* 0x0c401f0002057f89 */ /* 0x000e2200000e0000 */
[----:B-1----:R-:W-:Y:S01]  /*30f0*/  F2FP.F16.F32.PACK_AB R187, R39, R38 ;  /* 0x0000002627bb723e */ /* 0x002fe200000000ff */
[----:B------:R-:W-:Y:S08]  /*3100*/  MUFU.EX2 R46, R46 ;  /* 0x0000002e002e7308 */ /* 0x000ff00000000800 */
        /* <DEDUP_REMOVED lines=157> */
[----:B------:R-:W-:Y:S01]  /*3ae0*/  MOV R12, R4 ;  /* 0x00000004000c7202 */ /* 0x000fe20000000f00 */
[----:B------:R-:W-:Y:S01]  /*3af0*/  IMAD.MOV.U32 R2, RZ, RZ, 0x3f800000 ;  /* 0x3f800000ff027424 */ /* 0x000fe200078e00ff */
[----:B------:R-:W-:Y:S01]  /*3b00*/  UMOV UR5, UR38 ;  /* 0x0000002600057c82 */ /* 0x000fe20008000000 */
[----:B------:R-:W-:Y:S01]  /*3b10*/  IMAD.MOV.U32 R119, RZ, RZ, RZ ;  /* 0x000000ffff777224 */ /* 0x000fe200078e00ff */
[----:B------:R-:W-:Y:S01]  /*3b20*/  UMOV UR6, UR39 ;  /* 0x0000002700067c82 */ /* 0x000fe20008000000 */
[----:B------:R-:W-:-:S05]  /*3b30*/  ULDC UR34, c[0x0][0x988] ;  /* 0x0002620000227ab9 */ /* 0x000fca0000000800 */
.L_x_5733:
[----:B------:R-:W-:-:S04]  /*3b40*/  UISETP.NE.AND UP0, UPT, UR6, 0x1, UPT ;  /* 0x000000010600788c */ /* 0x000fc8000bf05270 */
[----:B------:R-:W-:-:S04]  /*3b50*/  USEL UR38, URZ, 0x1, UP0 ;  /* 0x000000013f267887 */ /* 0x000fc80008000000 */
[----:B------:R-:W-:Y:S01]  /*3b60*/  ULOP3.LUT UR38, UR5, UR38, URZ, 0x3c, !UPT ;  /* 0x0000002605267292 */ /* 0x000fe2000f8e3c3f */
[----:B------:R-:W-:Y:S11]  /*3b70*/  @!P0 BRA `(.L_x_5723) ;  /* 0x0000000000048947 */ /* 0x000ff60003800000 */
[----:B------:R-:W-:Y:S01]  /*3b80*/  BPT.TRAP 0x1 ;  /* 0x000000040000795c */ /* 0x000fe20000300000 */
.L_x_5723:
        /* <DEDUP_REMOVED lines=9> */
.L_x_5724:
[----:B-1----:R-:W-:Y:S05]  /*3c20*/  @P1 BRA `(.L_x_5725) ;  /* 0x0000000000081947 */ /* 0x002fea0003800000 */
[----:B------:R-:W1:Y:S02]  /*3c30*/  SYNCS.PHASECHK.TRANS64.TRYWAIT P1, [UR7+0x30830], R3 ;  /* 0x03083003ff0075a7 */ /* 0x000e640008020147 */
[----:B-1----:R-:W-:Y:S05]  /*3c40*/  @!P1 BRA `(.L_x_5726) ;  /* 0x000000d400fc9947 */ /* 0x002fea0003800000 */
.L_x_5725:
        /* <DEDUP_REMOVED lines=175> */
.L_x_5727:
[----:B------:R-:W-:Y:S01]  /*4740*/  ULEA UR10, UR6, UR40, 0x3 ;  /* 0x00000028060a7291 */ /* 0x000fe2000f8e183f */
[----:B------:R-:W-:-:S05]  /*4750*/  IMAD.U32 R0, RZ, RZ, UR5 ;  /* 0x00000005ff007e24 */ /* 0x000fca000f8e00ff */
[----:B------:R-:W-:-:S04]  /*4760*/  SHF.L.U32 R0, R0, 0x1f, RZ ;  /* 0x0000001f00007819 */ /* 0x000fc800000006ff */
[----:B------:R2:W3:Y:S01]  /*4770*/  SYNCS.PHASECHK.TRANS64.TRYWAIT P1, [UR10+0x30850], R0 ;  /* 0x03085000ff0075a7 */ /* 0x0004e2000802014a */
[----:B------:R-:W-:Y:S05]  /*4780*/  @!P0 BRA `(.L_x_5728) ;  /* 0x0000000000048947 */ /* 0x000fea0003800000 */
[----:B------:R-:W-:Y:S01]  /*4790*/  BPT.TRAP 0x1 ;  /* 0x000000040000795c */ /* 0x000fe20000300000 */
.L_x_5728:
[----:B---3--:R-:W-:Y:S05]  /*47a0*/  @P1 BRA `(.L_x_5729) ;  /* 0x0000000000081947 */ /* 0x008fea0003800000 */
[----:B------:R-:W3:Y:S02]  /*47b0*/  SYNCS.PHASECHK.TRANS64.TRYWAIT P1, [UR10+0x30850], R0 ;  /* 0x03085000ff0075a7 */ /* 0x000ee4000802014a */
[----:B---3--:R-:W-:Y:S05]  /*47c0*/  @!P1 BRA `(.L_x_5730) ;  /* 0x000000cc00349947 */ /* 0x008fea0003800000 */
.L_x_5729:
        /* <DEDUP_REMOVED lines=37> */
.L_x_5731:
[----:B------:R-:W-:Y:S01]  /*4a20*/  UISETP.NE.AND UP0, UPT, UR61, URZ, UPT ;  /* 0x0000003f3d00728c */ /* 0x000fe2000bf05270 */
[----:B0-2---:R-:W-:Y:S01]  /*4a30*/  VIADD R0, R18, UR42 ;  /* 0x0000002a12007c36 */ /* 0x005fe20008000000 */
[----:B------:R-:W0:Y:S01]  /*4a40*/  S2UR UR6, SR_CgaCtaId ;  /* 0x00000000000679c3 */ /* 0x000e220000008800 */
[----:B------:R-:W-:Y:S01]  /*4a50*/  IMAD.U32 R13, RZ, RZ, UR43 ;  /* 0x0000002bff0d7e24 */ /* 0x000fe2000f8e00ff */
[----:B------:R-:W-:Y:S02]  /*4a60*/  UIADD3 UR7, UR7, 0x30840, URZ ;  /* 0x0003084007077890 */ /* 0x000fe4000fffe03f */
[----:B------:R-:W-:Y:S02]  /*4a70*/  PLOP3.LUT P1, PT, PT, PT, UP0, 0x80, 0x0 ;  /* 0x000000000000781c */ /* 0x000fe40003f2f008 */
[----:B------:R-:W-:-:S03]  /*4a80*/  PLOP3.LUT P2, PT, PT, PT, UP0, 0x80, 0x0 ;  /* 0x000000000000781c */ /* 0x000fc60003f4f008 */
[----:B------:R-:W-:-:S08]  /*4a90*/  @UP0 ULDC UR5, c[0x0][0x44c] ;  /* 0x0001130000050ab9 */ /* 0x000fd00000000800 */
[----:B------:R-:W-:Y:S01]  /*4aa0*/  @P1 IMAD.HI.U32 R2, R0, UR5, RZ ;  /* 0x0000000500021c27 */ /* 0x000fe2000f8e00ff */
[----:B------:R-:W-:-:S04]  /*4ab0*/  @UP0 ULDC UR5, c[0x0][0x450] ;  /* 0x0001140000050ab9 */ /* 0x000fc80000000800 */
[----:B------:R-:W-:Y:S01]  /*4ac0*/  @P2 SHF.R.U32.HI R0, RZ, UR5, R2 ;  /* 0x00000005ff002c19 */ /* 0x000fe20008011602 */
[----:B------:R-:W-:Y:S01]  /*4ad0*/  UMOV UR5, 0x1 ;  /* 0x0000000100057882 */ /* 0x000fe20000000000 */
[----:B0-----:R-:W-:Y:S02]  /*4ae0*/  UPRMT UR7, UR6, 0x654, UR7 ;  /* 0x0000065406077896 */ /* 0x001fe40008000007 */
[----:B------:R-:W-:Y:S01]  /*4af0*/  UIMAD UR5, UR4, -0x60, UR5 ;  /* 0xffffffa0040578a4 */ /* 0x000fe2000f8e0205 */
[----:B-1----:R-:W0:Y:S05]  /*4b00*/  SHFL.IDX PT, R3, R0, RZ, 0x1c1f ;  /* 0x001c1fff00037589 */ /* 0x002e2a00000e0000 */
[----:B------:R-:W-:Y:S01]  /*4b10*/  IMAD.U32 R2, RZ, RZ, UR5 ;  /* 0x00000005ff027e24 */ /* 0x000fe2000f8e00ff */
[----:B------:R-:W-:Y:S03]  /*4b20*/  SYNCS.ARRIVE.TRANS64.RED.A1T0 RZ, [UR7], RZ ;  /* 0x000000ffffff79a7 */ /* 0x000fe60008100407 */
[----:B------:R-:W-:-:S05]  /*4b30*/  IMAD R2, R17, -0x2, R2 ;  /* 0xfffffffe11027824 */ /* 0x000fca00078e0202 */
[----:B------:R-:W-:-:S05]  /*4b40*/  IADD3 R2, -R13, UR60, R2 ;  /* 0x0000003c0d027c10 */ /* 0x000fca000fffe102 */
[----:B0-----:R-:W-:-:S05]  /*4b50*/  IMAD.IADD R4, R2, 0x1, R3 ;  /* 0x0000000102047824 */ /* 0x001fca00078e0203 */
        /* <DEDUP_REMOVED lines=92> */
[----:B0-----:R-:W-:Y:S02]  /*5120*/  FMNMX.FTZ R4, R21, R4, !PT ;  /* 0x0000000415047209 */ /* 0x001fe40007810000 */
[----:B------:R-:W-:-:S02]  /*5130*/  ISETP.GT.AND P3, PT, R2, 0x19, PT ;  /* 0x000000190200780c */ /* 0x000fc40003f64270 */
[C---:B------:R-:W-:Y:S01]  /*5140*/  FSETP.NEU.FTZ.AND P1, PT, R4.reuse, -INF , PT ;  /* 0xff8000000400780b */ /* 0x040fe20003f3d000 */
[----:B------:R-:W-:Y:S01]  /*5150*/  FMUL.FTZ R14, R4, UR34 ;  /* 0x00000022040e7c20 */ /* 0x000fe20008410000 */
[----:B------:R-:W-:Y:S02]  /*5160*/  FSEL R134, R134, -INF , P2 ;  /* 0xff80000086867808 */ /* 0x000fe40001000000 */
[----:B------:R-:W-:Y:S02]  /*5170*/  ISETP.GT.AND P2, PT, R2, 0x20, PT ;  /* 0x000000200200780c */ /* 0x000fe40003f44270 */
[----:B------:R-:W-:Y:S02]  /*5180*/  FSEL R0, R14, RZ, P1 ;  /* 0x000000ff0e007208 */ /* 0x000fe40000800000 */
[----:B------:R-:W-:Y:S02]  /*5190*/  FMNMX.FTZ R14, R126, R15, !PT ;  /* 0x0000000f7e0e7209 */ /* 0x000fe40007810000 */
        /* <DEDUP_REMOVED lines=51> */
[----:B------:R-:W-:Y:S02]  /*54d0*/  ISETP.GT.AND P2, PT, R2, 0x40, PT ;  /* 0x000000400200780c */ /* 0x000fe40003f44270 */
[----:B------:R-:W-:Y:S02]  /*54e0*/  FSEL R151, R151, -INF , P3 ;  /* 0xff80000097977808 */ /* 0x000fe40001800000 */
[----:B------:R-:W-:Y:S01]  /*54f0*/  FMNMX.FTZ R14, R150, R3, !PT ;  /* 0x00000003960e7209 */ /* 0x000fe20007810000 */
[----:B------:R-:W-:Y:S01]  /*5500*/  MUFU.EX2 R188, R188 ;  /* 0x000000bc00bc7308 */ /* 0x000fe20000000800 */
[----:B------:R-:W-:Y:S02]  /*5510*/  ISETP.GT.AND P3, PT, R2, 0x41, PT ;  /* 0x000000410200780c */ /* 0x000fe40003f64270 */
[----:B------:R-:W-:Y:S02]  /*5520*/  FSEL R154, R154, -INF , P2 ;  /* 0xff8000009a9a7808 */ /* 0x000fe40001000000 */
[----:B------:R-:W-:-:S02]  /*5530*/  FMNMX.FTZ R3, R151, R14, !PT ;  /* 0x0000000e97037209 */ /* 0x000fc40007810000 */
[----:B------:R-:W-:Y:S01]  /*5540*/  ISETP.GT.AND P2, PT, R2, 0x48, PT ;  /* 0x000000480200780c */ /* 0x000fe20003f44270 */
[----:B------:R-:W-:Y:S01]  /*5550*/  MUFU.EX2 R190, R190 ;  /* 0x000000be00be7308 */ /* 0x000fe20000000800 */
[----:B------:R-:W-:Y:S02]  /*5560*/  FSEL R155, R155, -INF , P3 ;  /* 0xff8000009b9b7808 */ /* 0x000fe40001800000 */
[----:B------:R-:W-:Y:S02]  /*5570*/  FMNMX.FTZ R14, R154, R3, !PT ;  /* 0x000000039a0e7209 */ /* 0x000fe40007810000 */
[----:B------:R-:W-:Y:S02]  /*5580*/  ISETP.GT.AND P3, PT, R2, 0x49, PT ;  /* 0x000000490200780c */ /* 0x000fe40003f64270 */
        /* <DEDUP_REMOVED lines=18> */
[----:B------:R-:W-:Y:S02]  /*56b0*/  FSEL R167, R167, -INF , P3 ;  /* 0xff800000a7a77808 */ /* 0x000fe40001800000 */
        /* <DEDUP_REMOVED lines=20> */
[----:B------:R-:W-:Y:S01]  /*5800*/  MUFU.EX2 R172, R172 ;  /* 0x000000ac00ac7308 */ /* 0x000fe20000000800 */
        /* <DEDUP_REMOVED lines=27> */
[----:B------:R-:W-:-:S04]  /*59c0*/  FFMA.FTZ R166, R166, UR34, -R14 ;  /* 0x00000022a6a67c23 */ /* 0x000fc8000801080e */
[----:B------:R-:W1:Y:S08]  /*59d0*/  MUFU.EX2 R2, R2 ;  /* 0x0000000200027308 */ /* 0x000e700000000800 */
[----:B------:R-:W2:Y:S01]  /*59e0*/  MUFU.EX2 R191, R191 ;  /* 0x000000bf00bf7308 */ /* 0x000ea20000000800 */
[----:B0-----:R-:W-:-:S04]  /*59f0*/  FFMA.FTZ R11, R0, R10, R13 ;  /* 0x0000000a000b7223 */ /* 0x001fc8000001000d */
[----:B------:R-:W-:-:S03]  /*5a00*/  FADD.FTZ R11, R188, R11 ;  /* 0x0000000bbc0b7221 */ /* 0x000fc60000010000 */
[----:B------:R-:W0:Y:S01]  /*5a10*/  MUFU.EX2 R120, R120 ;  /* 0x0000007800787308 */ /* 0x000e220000000800 */
[----:B-1----:R-:W-:Y:S01]  /*5a20*/  FFMA.FTZ R5, R2, R5, R189 ;  /* 0x0000000502057223 */ /* 0x002fe200000100bd */
[----:B------:R-:W-:-:S03]  /*5a30*/  FADD.FTZ R132, R190, R11 ;  /* 0x0000000bbe847221 */ /* 0x000fc60000010000 */
[----:B------:R-:W-:Y:S01]  /*5a40*/  FADD.FTZ R10, R20, R5 ;  /* 0x00000005140a7221 */ /* 0x000fe20000010000 */
[----:B------:R-:W-:Y:S02]  /*5a50*/  FADD.FTZ R11, R15, R132 ;  /* 0x000000840f0b7221 */ /* 0x000fe40000010000 */
[----:B------:R-:W1:Y:S01]  /*5a60*/  MUFU.EX2 R185, R185 ;  /* 0x000000b900b97308 */ /* 0x000e620000000800 */
[----:B--2---:R-:W-:Y:S01]  /*5a70*/  FADD.FTZ R5, R191, R10 ;  /* 0x0000000abf057221 */ /* 0x004fe20000010000 */
[----:B------:R-:W-:-:S04]  /*5a80*/  FADD.FTZ R132, R184, R11 ;  /* 0x0000000bb8847221 */ /* 0x000fc80000010000 */
[----:B------:R-:W-:Y:S01]  /*5a90*/  FADD.FTZ R11, R21, R132 ;  /* 0x00000084150b7221 */ /* 0x000fe20000010000 */
[----:B------:R-:W-:Y:S01]  /*5aa0*/  FFMA.FTZ R132, R155, UR34, -R14 ;  /* 0x000000229b847c23 */ /* 0x000fe2000801080e */
[----:B------:R-:W2:Y:S01]  /*5ab0*/  MUFU.EX2 R122, R122 ;  /* 0x0000007a007a7308 */ /* 0x000ea20000000800 */
[----:B0-----:R-:W-:Y:S01]  /*5ac0*/  FADD.FTZ R10, R120, R5 ;  /* 0x00000005780a7221 */ /* 0x001fe20000010000 */
[----:B------:R-:W-:-:S04]  /*5ad0*/  FADD.FTZ R134, R186, R11 ;  /* 0x0000000bba867221 */ /* 0x000fc80000010000 */
[----:B------:R-:W-:Y:S02]  /*5ae0*/  FADD.FTZ R11, R121, R134 ;  /* 0x00000086790b7221 */ /* 0x000fe40000010000 */
[----:B------:R-:W0:Y:S01]  /*5af0*/  MUFU.EX2 R187, R187 ;  /* 0x000000bb00bb7308 */ /* 0x000e220000000800 */
[----:B-1----:R-:W-:Y:S01]  /*5b00*/  FADD.FTZ R5, R185, R10 ;  /* 0x0000000ab9057221 */ /* 0x002fe20000010000 */
[----:B------:R-:W-:-:S04]  /*5b10*/  FADD.FTZ R134, R180, R11 ;  /* 0x0000000bb4867221 */ /* 0x000fc80000010000 */
[----:B------:R-:W-:Y:S01]  /*5b20*/  FADD.FTZ R11, R125, R134 ;  /* 0x000000867d0b7221 */ /* 0x000fe20000010000 */
[--C-:B------:R-:W-:Y:S01]  /*5b30*/  FFMA.FTZ R134, R159, UR34, -R14.reuse ;  /* 0x000000229f867c23 */ /* 0x100fe2000801080e */
[----:B------:R-:W1:Y:S01]  /*5b40*/  MUFU.EX2 R124, R124 ;  /* 0x0000007c007c7308 */ /* 0x000e620000000800 */
[----:B--2---:R-:W-:Y:S01]  /*5b50*/  FADD.FTZ R10, R122, R5 ;  /* 0x000000057a0a7221 */ /* 0x004fe20000010000 */
[----:B------:R-:W-:Y:S01]  /*5b60*/  FADD.FTZ R136, R182, R11 ;  /* 0x0000000bb6887221 */ /* 0x000fe20000010000 */
[----:B------:R-:W-:-:S03]  /*5b70*/  FFMA.FTZ R14, R167, UR34, -R14 ;  /* 0x00000022a70e7c23 */ /* 0x000fc6000801080e */
        /* <DEDUP_REMOVED lines=10> */
[----:B--2---:R-:W-:Y:S01]  /*5c20*/  FADD.FTZ R5, R181, R10 ;  /* 0x0000000ab5057221 */ /* 0x004fe20000010000 */
        /* <DEDUP_REMOVED lines=45> */
.L_x_5732:
        /* <DEDUP_REMOVED lines=36> */
.L_x_5722:
[----:B------:R-:W-:-:S13]  /*6140*/  ISETP.LE.AND P1, PT, RZ, UR4, PT ;  /* 0x00000004ff007c0c */ /* 0x000fda000bf23270 */
[----:B------:R-:W-:Y:S05]  /*6150*/  @!P1 BRA `(.L_x_5734) ;  /* 0x0000001c00b89947 */ /* 0x000fea0003800000 */
[----:B------:R-:W-:Y:S01]  /*6160*/  IMAD.MOV.U32 R12, RZ, RZ, R3 ;  /* 0x000000ffff0c7224 */ /* 0x000fe200078e0003 */
[----:B------:R-:W-:Y:S01]  /*6170*/  UMOV UR5, UR38 ;  /* 0x0000002600057c82 */ /* 0x000fe20008000000 */
[----:B------:R-:W-:Y:S01]  /*6180*/  IMAD.MOV.U32 R11, RZ, RZ, R4 ;  /* 0x000000ffff0b7224 */ /* 0x000fe200078e0004 */
[----:B------:R-:W-:Y:S01]  /*6190*/  UMOV UR6, UR39 ;  /* 0x0000002700067c82 */ /* 0x000fe20008000000 */
[----:B------:R-:W-:-:S05]  /*61a0*/  ULDC UR11, c[0x0][0x988] ;  /* 0x00026200000b7ab9 */ /* 0x000fca0000000800 */
.L_x_5745:
        /* <DEDUP_REMOVED lines=8> */
.L_x_5735:
[----:B------:R-:W-:Y:S01]  /*6230*/  ULEA UR7, UR39, UR40, 0x3 ;  /* 0x0000002827077291 */ /* 0x000fe2000f8e183f */
[----:B------:R-:W-:-:S05]  /*6240*/  IMAD.U32 R3, RZ, RZ, UR38 ;  /* 0x00000026ff037e24 */ /* 0x000fca000f8e00ff */
[----:B------:R-:W-:-:S04]  /*6250*/  SHF.L.U32 R3, R3, 0x1f, RZ ;  /* 0x0000001f03037819 */ /* 0x000fc800000006ff */
[----:B------:R0:W1:Y:S01]  /*6260*/  SYNCS.PHASECHK.TRANS64.TRYWAIT P1, [UR7+0x30830], R3 ;  /* 0x03083003ff0075a7 */ /* 0x0000620008020147 */
[----:B------:R-:W-:Y:S05]  /*6270*/  @!P0 BRA `(.L_x_5736) ;  /* 0x0000000000048947 */ /* 0x000fea0003800000 */
[----:B------:R-:W-:Y:S01]  /*6280*/  BPT.TRAP 0x1 ;  /* 0x000000040000795c */ /* 0x000fe20000300000 */
.L_x_5736:
[----:B-1----:R-:W-:Y:S05]  /*6290*/  @P1 BRA `(.L_x_5737) ;  /* 0x0000000000081947 */ /* 0x002fea0003800000 */
[----:B------:R-:W1:Y:S02]  /*62a0*/  SYNCS.PHASECHK.TRANS64.TRYWAIT P1, [UR7+0x30830], R3 ;  /* 0x03083003ff0075a7 */ /* 0x000e640008020147 */
[----:B-1----:R-:W-:Y:S05]  /*62b0*/  @!P1 BRA `(.L_x_5738) ;  /* 0x000000b000909947 */ /* 0x002fea0003800000 */
.L_x_5737:
        /* <DEDUP_REMOVED lines=175> */
.L_x_5739:
[----:B------:R-:W-:Y:S01]  /*6db0*/  ULEA UR14, UR6, UR40, 0x3 ;  /* 0x00000028060e7291 */ /* 0x000fe2000f8e183f */
[----:B------:R-:W-:-:S05]  /*6dc0*/  IMAD.U32 R0, RZ, RZ, UR5 ;  /* 0x00000005ff007e24 */ /* 0x000fca000f8e00ff */
[----:B------:R-:W-:-:S04]  /*6dd0*/  SHF.L.U32 R0, R0, 0x1f, RZ ;  /* 0x0000001f00007819 */ /* 0x000fc800000006ff */
[----:B------:R2:W3:Y:S01]  /*6de0*/  SYNCS.PHASECHK.TRANS64.TRYWAIT P1, [UR14+0x30850], R0 ;  /* 0x03085000ff0075a7 */ /* 0x0004e2000802014e */
[----:B------:R-:W-:Y:S05]  /*6df0*/  @!P0 BRA `(.L_x_5740) ;  /* 0x0000000000048947 */ /* 0x000fea0003800000 */
[----:B------:R-:W-:Y:S01]  /*6e00*/  BPT.TRAP 0x1 ;  /* 0x000000040000795c */ /* 0x000fe20000300000 */
.L_x_5740:
[----:B---3--:R-:W-:Y:S05]  /*6e10*/  @P1 BRA `(.L_x_5741) ;  /* 0x0000000000081947 */ /* 0x008fea0003800000 */
[----:B------:R-:W3:Y:S02]  /*6e20*/  SYNCS.PHASECHK.TRANS64.TRYWAIT P1, [UR14+0x30850], R0 ;  /* 0x03085000ff0075a7 */ /* 0x000ee4000802014e */
[----:B---3--:R-:W-:Y:S05]  /*6e30*/  @!P1 BRA `(.L_x_5742) ;  /* 0x000000a400c89947 */ /* 0x008fea0003800000 */
.L_x_5741:
        /* <DEDUP_REMOVED lines=37> */
.L_x_5743:
        /* <DEDUP_REMOVED lines=216> */
.L_x_5744:
        /* <DEDUP_REMOVED lines=35> */
.L_x_5734:
        /* <DEDUP_REMOVED lines=99> */
.L_x_5746:
[----:B------:R-:W-:Y:S01]  /*8670*/  ULEA UR5, UR39, UR40, 0x3 ;  /* 0x0000002827057291 */ /* 0x000fe2000f8e183f */
[----:B------:R-:W-:-:S05]  /*8680*/  IMAD.U32 R0, RZ, RZ, UR38 ;  /* 0x00000026ff007e24 */ /* 0x000fca000f8e00ff */
[----:B------:R-:W-:-:S04]  /*8690*/  SHF.L.U32 R0, R0, 0x1f, RZ ;  /* 0x0000001f00007819 */ /* 0x000fc800000006ff */
[----:B------:R0:W1:Y:S01]  /*86a0*/  SYNCS.PHASECHK.TRANS64.TRYWAIT P1, [UR5+0x30850], R0 ;  /* 0x03085000ff0075a7 */ /* 0x0000620008020145 */
[----:B------:R-:W-:Y:S05]  /*86b0*/  @!P0 BRA `(.L_x_5747) ;  /* 0x0000000000048947 */ /* 0x000fea0003800000 */
[----:B------:R-:W-:Y:S01]  /*86c0*/  BPT.TRAP 0x1 ;  /* 0x000000040000795c */ /* 0x000fe20000300000 */
.L_x_5747:
[----:B-1----:R-:W-:Y:S05]  /*86d0*/  @P1 BRA `(.L_x_5748) ;  /* 0x0000000000081947 */ /* 0x002fea0003800000 */
[----:B------:R-:W1:Y:S02]  /*86e0*/  SYNCS.PHASECHK.TRANS64.TRYWAIT P1, [UR5+0x30850], R0 ;  /* 0x03085000ff0075a7 */ /* 0x000e640008020145 */
[----:B-1----:R-:W-:Y:S05]  /*86f0*/  @!P1 BRA `(.L_x_5749) ;  /* 0x0000008c00b09947 */ /* 0x002fea0003800000 */
.L_x_5748:
[----:B------:R-:W-:Y:S01]  /*8700*/  UIADD3 UR40, UR40, 0x400, URZ ;  /* 0x0000040028287890 */ /* 0x000fe2000fffe03f */
[----:B------:R-:W-:Y:S01]  /*8710*/  WARPGROUP.ARRIVE ;  /* 0x00000000000079c5 */ /* 0x000fe20000000000 */
[----:B------:R-:W-:Y:S01]  /*8720*/  UMOV UR7, 0x40000040 ;  /* 0x4000004000077882 */ /* 0x000fe20000000000 */
[----:B-1----:R-:W1:Y:S01]  /*8730*/  SHFL.BFLY PT, R7, R10, 0x2, 0x1f ;  /* 0x0c401f000a077f89 */ /* 0x002e6200000e0000 */
[----:B------:R-:W-:Y:S01]  /*8740*/  USHF.R.U32.HI UR40, URZ, 0x4, UR40 ;  /* 0x000000043f287899 */ /* 0x000fe20008011628 */
[----:B------:R-:W-:Y:S01]  /*8750*/  IMAD.MOV.U32 R8, RZ, RZ, RZ ;  /* 0x000000ffff087224 */ /* 0x000fe200078e00ff */
[----:B------:R-:W-:Y:S01]  /*8760*/  MOV R13, UR34 ;  /* 0x00000022000d7c02 */ /* 0x000fe20008000f00 */
[----:B0-----:R-:W0:Y:S01]  /*8770*/  SHFL.BFLY PT, R0, R5, 0x2, 0x1f ;  /* 0x0c401f0005007f89 */ /* 0x001e2200000e0000 */
[----:B------:R-:W-:-:S04]  /*8780*/  ULOP3.LUT UR40, UR40, 0x3fff, URZ, 0xc0, !UPT ;  /* 0x00003fff28287892 */ /* 0x000fc8000f8ec03f */
        /* <DEDUP_REMOVED lines=55> */
.L_x_5750:
        /* <DEDUP_REMOVED lines=109> */
.L_x_5714:
        /* <DEDUP_REMOVED lines=30> */
[----:B------:R-:W-:Y:S02]  /*93b0*/  R2UR UR7, R194 ;  /* 0x00000000c20772ca */ /* 0x000fe400000e0000 */
[----:B------:R-:W-:Y:S02]  /*93c0*/  MOV R20, R42 ;  /* 0x0000002a00147202 */ /* 0x000fe40000000f00 */
[----:B0-----:R-:W-:-:S03]  /*93d0*/  MOV R21, R5 ;  /* 0x0000000500157202 */ /* 0x001fc60000000f00 */
[----:B------:R-:W-:-:S04]  /*93e0*/  IMAD.WIDE R4, R200, 0x2, R20 ;  /* 0x00000002c8047825 */ /* 0x000fc800078e0214 */
[----:B------:R-:W-:Y:S01]  /*93f0*/  UIMAD.WIDE UR8, UR4, 0x4, UR8 ;  /* 0x00000004040878a5 */ /* 0x000fe2000f8e0208 */
[C---:B------:R-:W-:Y:S02]  /*9400*/  IADD3 R135, P1, R4.reuse, 0x40, RZ ;  /* 0x0000004004877810 */ /* 0x040fe40007f3e0ff */
[C---:B------:R-:W-:Y:S02]  /*9410*/  LOP3.LUT R25, R4.reuse, 0x380, RZ, 0xc0, !PT ;  /* 0x0000038004197812 */ /* 0x040fe400078ec0ff */
[C---:B------:R-:W-:Y:S01]  /*9420*/  IADD3 R103, P2, R4.reuse, 0x20, RZ ;  /* 0x0000002004677810 */ /* 0x040fe20007f5e0ff */
[--C-:B------:R-:W-:Y:S01]  /*9430*/  IMAD.X R11, RZ, RZ, R5.reuse, P1 ;  /* 0x000000ffff0b7224 */ /* 0x100fe200008e0605 */
[C---:B------:R-:W-:Y:S02]  /*9440*/  IADD3 R137, P6, R4.reuse, 0x60, RZ ;  /* 0x0000006004897810 */ /* 0x040fe40007fde0ff */
[C---:B------:R-:W-:Y:S01]  /*9450*/  IADD3 R139, P5, R4.reuse, 0x4000, RZ ;  /* 0x00004000048b7810 */ /* 0x040fe20007fbe0ff */
[--C-:B------:R-:W-:Y:S01]  /*9460*/  IMAD.X R9, RZ, RZ, R5.reuse, P2 ;  /* 0x000000ffff097224 */ /* 0x100fe200010e0605 */
[----:B------:R-:W-:Y:S01]  /*9470*/  LOP3.LUT R10, R135, 0x380, RZ, 0xc0, !PT ;  /* 0x00000380870a7812 */ /* 0x000fe200078ec0ff */
[--C-:B------:R-:W-:Y:S01]  /*9480*/  IMAD.X R13, RZ, RZ, R5.reuse, P6 ;  /* 0x000000ffff0d7224 */ /* 0x100fe200030e0605 */
[----:B------:R-:W-:Y:S01]  /*9490*/  SHF.R.U64 R25, R25, 0x3, RZ ;  /* 0x0000000319197819 */ /* 0x000fe200000012ff */
        /* <DEDUP_REMOVED lines=12> */
[----:B------:R-:W-:Y:S01]  /*9560*/  SHF.R.U64 R10, R10, 0x3, RZ ;  /* 0x000000030a0a7819 */ /* 0x000fe200000012ff */
[--C-:B------:R-:W-:Y:S01]  /*9570*/  IMAD.X R37, RZ, RZ, R5.reuse, P6 ;  /* 0x000000ffff257224 */ /* 0x100fe200030e0605 */
[----:B------:R-:W-:Y:S01]  /*9580*/  LOP3.LUT R4, R25, R4, RZ, 0x3c, !PT ;  /* 0x0000000419047212 */ /* 0x000fe200078e3cff */
[----:B------:R-:W-:Y:S01]  /*9590*/  IMAD.X R25, RZ, RZ, R5, P5 ;  /* 0x000000ffff197224 */ /* 0x000fe200028e0605 */
[----:B------:R-:W-:-:S02]  /*95a0*/  LOP3.LUT R10, R10, R135, RZ, 0x3c, !PT ;  /* 0x000000870a0a7212 */ /* 0x000fc400078e3cff */
[----:B------:R-:W-:Y:S02]  /*95b0*/  LOP3.LUT R8, R103, 0x380, RZ, 0xc0, !PT ;  /* 0x0000038067087812 */ /* 0x000fe400078ec0ff */
[----:B------:R-:W-:Y:S02]  /*95c0*/  MOV R135, R4 ;  /* 0x0000000400877202 */ /* 0x000fe40000000f00 */
[----:B------:R-:W-:Y:S02]  /*95d0*/  LOP3.LUT R12, R137, 0x380, RZ, 0xc0, !PT ;  /* 0x00000380890c7812 */ /* 0x000fe400078ec0ff */
[----:B------:R-:W-:Y:S02]  /*95e0*/  LOP3.LUT R14, R139, 0x380, RZ, 0xc0, !PT ;  /* 0x000003808b0e7812 */ /* 0x000fe400078ec0ff */
[----:B------:R-:W-:Y:S02]  /*95f0*/  F2FP.F16.F32.PACK_AB R4, R123, R24 ;  /* 0x000000187b04723e */ /* 0x000fe400000000ff */
[----:B------:R-:W-:-:S02]  /*9600*/  LOP3.LUT R32, R147, 0x380, RZ, 0xc0, !PT ;  /* 0x0000038093207812 */ /* 0x000fc400078ec0ff */
[----:B------:R-:W-:Y:S02]  /*9610*/  LOP3.LUT R24, R149, 0x380, RZ, 0xc0, !PT ;  /* 0x0000038095187812 */ /* 0x000fe400078ec0ff */
[----:B------:R-:W-:Y:S02]  /*9620*/  LOP3.LUT R26, R141, 0x380, RZ, 0xc0, !PT ;  /* 0x000003808d1a7812 */ /* 0x000fe400078ec0ff */
[----:B------:R-:W-:Y:S02]  /*9630*/  LOP3.LUT R38, R153, 0x380, RZ, 0xc0, !PT ;  /* 0x0000038099267812 */ /* 0x000fe400078ec0ff */
[----:B------:R-:W-:Y:S02]  /*9640*/  SHF.R.U64 R8, R8, 0x3, RZ ;  /* 0x0000000308087819 */ /* 0x000fe400000012ff */
[----:B------:R-:W-:Y:S02]  /*9650*/  LOP3.LUT R28, R143, 0x380, RZ, 0xc0, !PT ;  /* 0x000003808f1c7812 */ /* 0x000fe400078ec0ff */
[----:B------:R-:W-:-:S02]  /*9660*/  LOP3.LUT R30, R145, 0x380, RZ, 0xc0, !PT ;  /* 0x00000380911e7812 */ /* 0x000fc400078ec0ff */
[----:B------:R-:W-:Y:S02]  /*9670*/  IADD3.X R33, RZ, R5, RZ, P2, !PT ;  /* 0x00000005ff217210 */ /* 0x000fe400017fe4ff */
[----:B------:R-:W-:Y:S02]  /*9680*/  SHF.R.U64 R12, R12, 0x3, RZ ;  /* 0x000000030c0c7819 */ /* 0x000fe400000012ff */
[----:B------:R-:W-:Y:S02]  /*9690*/  SHF.R.U64 R14, R14, 0x3, RZ ;  /* 0x000000030e0e7819 */ /* 0x000fe400000012ff */
[----:B------:R-:W-:Y:S02]  /*96a0*/  SHF.R.U64 R32, R32, 0x3, RZ ;  /* 0x0000000320207819 */ /* 0x000fe400000012ff */
[----:B------:R-:W-:Y:S01]  /*96b0*/  F2FP.F16.F32.PACK_AB R5, R133, R132 ;  /* 0x000000848505723e */ /* 0x000fe200000000ff */
[----:B------:R-:W-:Y:S01]  /*96c0*/  BAR.SYNC.DEFER_BLOCKING 0x1, 0x100 ;  /* 0x0044000000007b1d */ /* 0x000fe20000010000 */
[----:B------:R-:W-:-:S02]  /*96d0*/  SHF.R.U64 R24, R24, 0x3, RZ ;  /* 0x0000000318187819 */ /* 0x000fc400000012ff */
[----:B------:R-:W-:Y:S02]  /*96e0*/  SHF.R.U64 R26, R26, 0x3, RZ ;  /* 0x000000031a1a7819 */ /* 0x000fe400000012ff */
[----:B------:R-:W-:Y:S02]  /*96f0*/  SHF.R.U64 R38, R38, 0x3, RZ ;  /* 0x0000000326267819 */ /* 0x000fe400000012ff */
[----:B------:R-:W-:Y:S02]  /*9700*/  LOP3.LUT R8, R8, R103, RZ, 0x3c, !PT ;  /* 0x0000006708087212 */ /* 0x000fe400078e3cff */
[----:B------:R-:W-:Y:S02]  /*9710*/  SHF.R.U64 R28, R28, 0x3, RZ ;  /* 0x000000031c1c7819 */ /* 0x000fe400000012ff */
[----:B------:R-:W-:Y:S02]  /*9720*/  SHF.R.U64 R30, R30, 0x3, RZ ;  /* 0x000000031e1e7819 */ /* 0x000fe400000012ff */
[----:B------:R-:W-:-:S02]  /*9730*/  LOP3.LUT R12, R12, R137, RZ, 0x3c, !PT ;  /* 0x000000890c0c7212 */ /* 0x000fc400078e3cff */
[----:B------:R-:W-:Y:S02]  /*9740*/  LOP3.LUT R14, R14, R139, RZ, 0x3c, !PT ;  /* 0x0000008b0e0e7212 */ /* 0x000fe400078e3cff */
[----:B------:R-:W-:Y:S02]  /*9750*/  LOP3.LUT R32, R32, R147, RZ, 0x3c, !PT ;  /* 0x0000009320207212 */ /* 0x000fe400078e3cff */
[----:B------:R-:W-:Y:S02]  /*9760*/  LOP3.LUT R36, R151, 0x380, RZ, 0xc0, !PT ;  /* 0x0000038097247812 */ /* 0x000fe400078ec0ff */
[----:B------:R-:W-:Y:S02]  /*9770*/  LOP3.LUT R34, R24, R149, RZ, 0x3c, !PT ;  /* 0x0000009518227212 */ /* 0x000fe400078e3cff */
[----:B------:R-:W-:Y:S01]  /*9780*/  LOP3.LUT R26, R26, R141, RZ, 0x3c, !PT ;  /* 0x0000008d1a1a7212 */ /* 0x000fe200078e3cff */
[----:B------:R0:W-:Y:S01]  /*9790*/  STSM.16.M88.4 [R135], R4 ;  /* 0x0000000487007844 */ /* 0x0001e20000000200 */
[----:B------:R-:W-:-:S02]  /*97a0*/  LOP3.LUT R24, R38, R153, RZ, 0x3c, !PT ;  /* 0x0000009926187212 */ /* 0x000fc400078e3cff */
[----:B------:R-:W-:Y:S02]  /*97b0*/  LOP3.LUT R28, R28, R143, RZ, 0x3c, !PT ;  /* 0x0000008f1c1c7212 */ /* 0x000fe400078e3cff */
[----:B------:R-:W-:Y:S02]  /*97c0*/  LOP3.LUT R30, R30, R145, RZ, 0x3c, !PT ;  /* 0x000000911e1e7212 */ /* 0x000fe400078e3cff */
[----:B------:R-:W-:Y:S02]  /*97d0*/  MOV R133, R8 ;  /* 0x0000000800857202 */ /* 0x000fe40000000f00 */
[----:B------:R-:W-:Y:S02]  /*97e0*/  MOV R132, R10 ;  /* 0x0000000a00847202 */ /* 0x000fe40000000f00 */
[----:B------:R-:W-:Y:S02]  /*97f0*/  MOV R131, R12 ;  /* 0x0000000c00837202 */ /* 0x000fe40000000f00 */
[----:B------:R-:W-:-:S02]  /*9800*/  MOV R123, R14 ;  /* 0x0000000e007b7202 */ /* 0x000fc40000000f00 */
[----:B------:R-:W-:Y:S02]  /*9810*/  F2FP.F16.F32.PACK_AB R8, R41, R40 ;  /* 0x000000282908723e */ /* 0x000fe400000000ff */
[----:B0-----:R-:W-:Y:S02]  /*9820*/  F2FP.F16.F32.PACK_AB R4, R121, R120 ;  /* 0x000000787904723e */ /* 0x001fe400000000ff */
[----:B------:R-:W-:Y:S02]  /*9830*/  F2FP.F16.F32.PACK_AB R5, R130, R127 ;  /* 0x0000007f8205723e */ /* 0x000fe400000000ff */
[----:B------:R-:W-:Y:S02]  /*9840*/  F2FP.F16.F32.PACK_AB R6, R122, R3 ;  /* 0x000000037a06723e */ /* 0x000fe400000000ff */
[----:B------:R-:W-:Y:S02]  /*9850*/  F2FP.F16.F32.PACK_AB R7, R129, R126 ;  /* 0x0000007e8107723e */ /* 0x000fe400000000ff */
[----:B------:R-:W-:-:S02]  /*9860*/  F2FP.F16.F32.PACK_AB R9, R128, R125 ;  /* 0x0000007d8009723e */ /* 0x000fc400000000ff */
[----:B------:R-:W-:Y:S01]  /*9870*/  F2FP.F16.F32.PACK_AB R10, R45, R44 ;  /* 0x0000002c2d0a723e */ /* 0x000fe200000000ff */
[----:B------:R0:W-:Y:S01]  /*9880*/  STSM.16.M88.4 [R133], R4 ;  /* 0x0000000485007844 */ /* 0x0001e20000000200 */
[----:B------:R-:W-:Y:S02]  /*9890*/  F2FP.F16.F32.PACK_AB R11, R47, R124 ;  /* 0x0000007c2f0b723e */ /* 0x000fe400000000ff */
[----:B------:R-:W-:Y:S02]  /*98a0*/  SHF.R.U64 R36, R36, 0x3, RZ ;  /* 0x0000000324247819 */ /* 0x000fe400000012ff */
[----:B------:R-:W-:Y:S01]  /*98b0*/  MOV R33, R32 ;  /* 0x0000002000217202 */ /* 0x000fe20000000f00 */
[----:B------:R1:W-:Y:S01]  /*98c0*/  STSM.16.M88.4 [R132], R8 ;  /* 0x0000000884007844 */ /* 0x0003e20000000200 */
[----:B------:R-:W-:Y:S02]  /*98d0*/  F2FP.F16.F32.PACK_AB R12, R49, R48 ;  /* 0x00000030310c723e */ /* 0x000fe400000000ff */
[----:B------:R-:W-:-:S02]  /*98e0*/  F2FP.F16.F32.PACK_AB R13, R51, R50 ;  /* 0x00000032330d723e */ /* 0x000fc400000000ff */
[----:B------:R-:W-:Y:S02]  /*98f0*/  F2FP.F16.F32.PACK_AB R14, R53, R52 ;  /* 0x00000034350e723e */ /* 0x000fe400000000ff */
[----:B------:R-:W-:Y:S02]  /*9900*/  F2FP.F16.F32.PACK_AB R15, R55, R54 ;  /* 0x00000036370f723e */ /* 0x000fe400000000ff */
[----:B------:R-:W-:Y:S02]  /*9910*/  MOV R103, R26 ;  /* 0x0000001a00677202 */ /* 0x000fe40000000f00 */
[----:B------:R-:W-:Y:S01]  /*9920*/  MOV R32, R24 ;  /* 0x0000001800207202 */ /* 0x000fe20000000f00 */
[----:B------:R2:W-:Y:S01]  /*9930*/  STSM.16.M88.4 [R131], R12 ;  /* 0x0000000c83007844 */ /* 0x0005e20000000200 */
        /* <DEDUP_REMOVED lines=17> */
[----:B-1----:R-:W-:Y:S02]  /*9a50*/  F2FP.F16.F32.PACK_AB R8, R81, R80 ;  /* 0x000000505108723e */ /* 0x002fe400000000ff */
[----:B------:R-:W-:Y:S01]  /*9a60*/  F2FP.F16.F32.PACK_AB R9, R83, R82 ;  /* 0x000000525309723e */ /* 0x000fe200000000ff */
[----:B------:R0:W-:Y:S01]  /*9a70*/  STSM.16.M88.4 [R102], R4 ;  /* 0x0000000466007844 */ /* 0x0001e20000000200 */
[----:B------:R-:W-:Y:S02]  /*9a80*/  F2FP.F16.F32.PACK_AB R10, R85, R84 ;  /* 0x00000054550a723e */ /* 0x000fe400000000ff */
[----:B------:R-:W-:Y:S02]  /*9a90*/  F2FP.F16.F32.PACK_AB R11, R87, R86 ;  /* 0x00000056570b723e */ /* 0x000fe400000000ff */
[----:B--2---:R-:W-:Y:S02]  /*9aa0*/  F2FP.F16.F32.PACK_AB R12, R89, R88 ;  /* 0x00000058590c723e */ /* 0x004fe400000000ff */
[----:B------:R-:W-:Y:S01]  /*9ab0*/  F2FP.F16.F32.PACK_AB R13, R91, R90 ;  /* 0x0000005a5b0d723e */ /* 0x000fe200000000ff */
[----:B------:R1:W-:Y:S01]  /*9ac0*/  STSM.16.M88.4 [R38], R8 ;  /* 0x0000000826007844 */ /* 0x0003e20000000200 */
[----:B------:R-:W-:-:S02]  /*9ad0*/  F2FP.F16.F32.PACK_AB R14, R93, R92 ;  /* 0x0000005c5d0e723e */ /* 0x000fc400000000ff */
[----:B------:R-:W-:Y:S02]  /*9ae0*/  F2FP.F16.F32.PACK_AB R15, R95, R94 ;  /* 0x0000005e5f0f723e */ /* 0x000fe400000000ff */
[----:B------:R-:W-:Y:S02]  /*9af0*/  MOV R34, R34 ;  /* 0x0000002200227202 */ /* 0x000fe40000000f00 */
[----:B------:R-:W-:Y:S01]  /*9b00*/  MOV R36, R36 ;  /* 0x0000002400247202 */ /* 0x000fe20000000f00 */
[----:B------:R2:W-:Y:S01]  /*9b10*/  STSM.16.M88.4 [R33], R12 ;  /* 0x0000000c21007844 */ /* 0x0005e20000000200 */
[----:B------:R-:W-:Y:S01]  /*9b20*/  PLOP3.LUT P0, PT, PT, PT, UP0, 0x80, 0x0 ;  /* 0x000000000000781c */ /* 0x000fe20003f0f008 */
[----:B0-----:R-:W-:Y:S02]  /*9b30*/  IMAD.U32 R4, RZ, RZ, UR8 ;  /* 0x00000008ff047e24 */ /* 0x001fe4000f8e00ff */
[----:B------:R2:W-:Y:S01]  /*9b40*/  STSM.16.M88.4 [R34], R96 ;  /* 0x0000006022007844 */ /* 0x0005e20000000200 */
[----:B------:R-:W-:Y:S01]  /*9b50*/  IMAD.U32 R5, RZ, RZ, UR9 ;  /* 0x00000009ff057e24 */ /* 0x000fe2000f8e00ff */
[----:B------:R-:W-:-:S02]  /*9b60*/  ULDC.64 UR8, c[0x0][0xc08] ;  /* 0x0003020000087ab9 */ /* 0x000fc40000000a00 */
[----:B------:R2:W-:Y:S01]  /*9b70*/  STSM.16.M88.4 [R36], R104 ;  /* 0x0000006824007844 */ /* 0x0005e20000000200 */
[----:B-1----:R-:W0:Y:S03]  /*9b80*/  LDC R38, c[0x0][0xbe8] ;  /* 0x0002fa00ff267b82 */ /* 0x002e260000000800 */
[----:B------:R2:W-:Y:S05]  /*9b90*/  STSM.16.M88.4 [R32], R112 ;  /* 0x0000007020007844 */ /* 0x0005ea0000000200 */
[----:B------:R-:W-:Y:S06]  /*9ba0*/  BAR.SYNC.DEFER_BLOCKING 0x1, 0x100 ;  /* 0x0044000000007b1d */ /* 0x000fec0000010000 */
[----:B------:R-:W3:Y:S01]  /*9bb0*/  @P0 LDG.E R3, desc[UR36][R4.64] ;  /* 0x0000002404030981 */ /* 0x000ee2000c1e1900 */
[----:B------:R-:W-:Y:S01]  /*9bc0*/  UISETP.NE.U32.AND UP1, UPT, UR8, URZ, UPT ;  /* 0x0000003f0800728c */ /* 0x000fe2000bf25070 */
[----:B0-----:R-:W-:-:S03]  /*9bd0*/  ISETP.NE.AND P1, PT, R38, 0x1, PT ;  /* 0x000000012600780c */ /* 0x001fc60003f25270 */
[----:B------:R-:W-:-:S06]  /*9be0*/  UISETP.NE.AND.EX UP1, UPT, UR9, URZ, UPT, UP1 ;  /* 0x0000003f0900728c */ /* 0x000fcc000bf25310 */
[----:B------:R-:W-:-:S04]  /*9bf0*/  PLOP3.LUT P2, PT, PT, PT, UP1, 0x80, 0x0 ;  /* 0x000000000000781c */ /* 0x000fc80003f4f018 */
[----:B------:R-:W0:Y:S01]  /*9c00*/  @P1 LDC R6, c[0x0][0xbec] ;  /* 0x0002fb00ff061b82 */ /* 0x000e220000000800 */
[----:B------:R-:W-:-:S04]  /*9c10*/  @UP1 ULEA UR8, UP2, UR4, UR8, 0x2 ;  /* 0x0000000804081291 */ /* 0x000fc8000f84103f */
[----:B------:R-:W-:Y:S02]  /*9c20*/  @UP1 ULEA.HI.X UR9, UR4, UR9, UR7, 0x2, UP2 ;  /* 0x0000000904091291 */ /* 0x000fe400090f1407 */
[----:B------:R-:W-:Y:S01]  /*9c30*/  IMAD.U32 R10, RZ, RZ, UR8 ;  /* 0x00000008ff0a7e24 */ /* 0x000fe2000f8e00ff */
[----:B------:R-:W-:Y:S01]  /*9c40*/  ULDC UR7, c[0x0][0xa88] ;  /* 0x0002a20000077ab9 */ /* 0x000fe20000000800 */
[----:B------:R-:W-:Y:S01]  /*9c50*/  UMOV UR4, URZ ;  /* 0x0000003f00047c82 */ /* 0x000fe20008000000 */
[----:B------:R-:W1:Y:S01]  /*9c60*/  @P1 LDC R8, c[0x0][0xbf0] ;  /* 0x0002fc00ff081b82 */ /* 0x000e620000000800 */
[----:B------:R-:W-:Y:S01]  /*9c70*/  IMAD.U32 R11, RZ, RZ, UR9 ;  /* 0x00000009ff0b7e24 */ /* 0x000fe2000f8e00ff */
[----:B---3--:R-:W-:Y:S01]  /*9c80*/  @P0 R2UR UR4, R3 ;  /* 0x00000000030402ca */ /* 0x008fe200000e0000 */
[----:B------:R-:W-:-:S06]  /*9c90*/  IMAD.U32 R3, RZ, RZ, UR7 ;  /* 0x00000007ff037e24 */ /* 0x000fcc000f8e00ff */
[----:B------:R2:W5:Y:S01]  /*9ca0*/  @P2 LDG.E R3, desc[UR36][R10.64] ;  /* 0x000000240a032981 */ /* 0x000562000c1e1900 */
[----:B01----:R-:W-:Y:S07]  /*9cb0*/  @P2 BRA `(.L_x_5753) ;  /* 0x0000000000102947 */ /* 0x003fee0003800000 */
[----:B------:R-:W-:Y:S05]  /*9cc0*/  @!P0 BRA `(.L_x_5753) ;  /* 0x00000000000c8947 */ /* 0x000fea0003800000 */
[----:B--2---:R-:W2:Y:S04]  /*9cd0*/  LDG.E R10, desc[UR36][R4.64] ;  /* 0x00000024040a7981 */ /* 0x004ea8000c1e1900 */
[----:B-----5:R-:W2:Y:S02]  /*9ce0*/  LDG.E R3, desc[UR36][R4.64+0x4] ;  /* 0x0000042404037981 */ /* 0x020ea4000c1e1900 */
[----:B--2---:R-:W-:-:S07]  /*9cf0*/  IMAD.IADD R3, R3, 0x1, -R10 ;  /* 0x0000000103037824 */ /* 0x004fce00078e0a0a */
.L_x_5753:
[----:B------:R-:W-:Y:S01]  /*9d00*/  R2UR UR17, R193 ;  /* 0x00000000c11172ca */ /* 0x000fe200000e0000 */
[----:B------:R-:W-:Y:S01]  /*9d10*/  ULDC.64 UR12, c[0x0][0xb90] ;  /* 0x0002e400000c7ab9 */ /* 0x000fe20000000a00 */
[----:B------:R-:W-:Y:S01]  /*9d20*/  R2UR UR16, R194 ;  /* 0x00000000c21072ca */ /* 0x000fe200000e0000 */
[----:B------:R-:W-:Y:S01]  /*9d30*/  VIADD R9, R18, UR42 ;  /* 0x0000002a12097c36 */ /* 0x000fe20008000000 */
[----:B------:R-:W-:Y:S01]  /*9d40*/  R2UR UR15, R192 ;  /* 0x00000000c00f72ca */ /* 0x000fe200000e0000 */
[----:B------:R-:W-:Y:S01]  /*9d50*/  USHF.R.S32.HI UR11, URZ, 0x1f, UR4 ;  /* 0x0000001f3f0b7899 */ /* 0x000fe20008011404 */
[----:B------:R-:W-:Y:S01]  /*9d60*/  VIADD R26, R199, UR42 ;  /* 0x0000002ac71a7c36 */ /* 0x000fe20008000000 */
[----:B------:R-:W-:Y:S01]  /*9d70*/  UMOV UR10, UR4 ;  /* 0x00000004000a7c82 */ /* 0x000fe20008000000 */
[----:B------:R-:W-:Y:S01]  /*9d80*/  @P1 IMAD.HI.U32 R5, R9, R6, RZ ;  /* 0x0000000609051227 */ /* 0x000fe200078e00ff */
[----:B------:R-:W-:-:S03]  /*9d90*/  MOV R4, R9 ;  /* 0x0000000900047202 */ /* 0x000fc60000000f00 */
[----:B-----5:R-:W-:Y:S01]  /*9da0*/  IMAD R43, R3, R38, RZ ;  /* 0x00000026032b7224 */ /* 0x020fe200078e02ff */
[----:B------:R-:W-:Y:S01]  /*9db0*/  USHF.R.S32.HI UR14, URZ, 0x1f, UR17 ;  /* 0x0000001f3f0e7899 */ /* 0x000fe20008011411 */
[----:B------:R-:W-:Y:S01]  /*9dc0*/  @P1 SHF.R.U32.HI R4, RZ, R8, R5 ;  /* 0x00000008ff041219 */ /* 0x000fe20000011605 */
[----:B------:R-:W-:Y:S01]  /*9dd0*/  UIMAD.WIDE.U32 UR8, UR17, UR12, UR10 ;  /* 0x0000000c110872a5 */ /* 0x000fe2000f8e000a */
[----:B------:R-:W-:Y:S01]  /*9de0*/  IMAD R5, R195, 0x40, R16 ;  /* 0x00000040c3057824 */ /* 0x000fe200078e0210 */
[----:B------:R-:W-:Y:S02]  /*9df0*/  UIMAD UR7, UR14, UR12, URZ ;  /* 0x0000000c0e0772a4 */ /* 0x000fe4000f8e023f */
        /* <DEDUP_REMOVED lines=10> */
[C---:B--2---:R-:W-:Y:S01]  /*9ea0*/  IADD3 R13, P2, R20.reuse, 0x1000, RZ ;  /* 0x00001000140d7810 */ /* 0x044fe20007f5e0ff */
[----:B------:R-:W-:Y:S01]  /*9eb0*/  UIMAD.WIDE.U32 UR8, UR15, UR12, UR8 ;  /* 0x0000000c0f0872a5 */ /* 0x000fe2000f8e0008 */
[----:B------:R-:W-:Y:S01]  /*9ec0*/  IADD3 R33, P3, R20, 0x6000, RZ ;  /* 0x0000600014217810 */ /* 0x000fe20007f7e0ff */
[----:B------:R-:W-:Y:S01]  /*9ed0*/  UIMAD UR7, UR15, UR13, UR7 ;  /* 0x0000000d0f0772a4 */ /* 0x000fe2000f8e0207 */
[----:B------:R-:W-:-:S02]  /*9ee0*/  SHF.R.S32.HI R6, RZ, 0x1f, R7 ;  /* 0x0000001fff067819 */ /* 0x000fc40000011407 */
[----:B------:R-:W-:Y:S01]  /*9ef0*/  LOP3.LUT R12, R13, 0x380, RZ, 0xc0, !PT ;  /* 0x000003800d0c7812 */ /* 0x000fe200078ec0ff */
[----:B------:R-:W-:Y:S01]  /*9f00*/  ULDC.64 UR12, c[0x0][0xaa0] ;  /* 0x0002a800000c7ab9 */ /* 0x000fe20000000a00 */
[----:B------:R-:W-:Y:S01]  /*9f10*/  IADD3 R4, P0, R4, UR8, RZ ;  /* 0x0000000804047c10 */ /* 0x000fe2000ff1e0ff */
[----:B------:R-:W-:Y:S01]  /*9f20*/  IMAD.U32 R8, RZ, RZ, UR7 ;  /* 0x00000007ff087e24 */ /* 0x000fe2000f8e00ff */
[----:B------:R-:W-:Y:S02]  /*9f30*/  SHF.R.U64 R12, R12, 0x3, RZ ;  /* 0x000000030c0c7819 */ /* 0x000fe400000012ff */
[----:B------:R-:W-:Y:S02]  /*9f40*/  LOP3.LUT R32, R33, 0x380, RZ, 0xc0, !PT ;  /* 0x0000038021207812 */ /* 0x000fe400078ec0ff */
[----:B------:R-:W-:Y:S01]  /*9f50*/  IADD3.X R5, R5, UR9, R8, P0, !PT ;  /* 0x0000000905057c10 */ /* 0x000fe200087fe408 */
[----:B------:R-:W-:Y:S01]  /*9f60*/  ULDC.64 UR8, c[0x0][0xb88] ;  /* 0x0002e20000087ab9 */ /* 0x000fe20000000a00 */
[----:B------:R-:W-:Y:S01]  /*9f70*/  LOP3.LUT R12, R12, R13, RZ, 0x3c, !PT ;  /* 0x0000000d0c0c7212 */ /* 0x000fe200078e3cff */
[----:B------:R-:W-:Y:S01]  /*9f80*/  IMAD R6, R6, UR8, RZ ;  /* 0x0000000806067c24 */ /* 0x000fe2000f8e02ff */
[----:B------:R-:W-:Y:S01]  /*9f90*/  SHF.R.U64 R32, R32, 0x3, RZ ;  /* 0x0000000320207819 */ /* 0x000fe200000012ff */
[----:B------:R-:W-:Y:S01]  /*9fa0*/  IMAD.WIDE.U32 R4, R7, UR8, R4 ;  /* 0x0000000807047c25 */ /* 0x000fe2000f8e0004 */
[----:B------:R-:W-:-:S02]  /*9fb0*/  IADD3 R9, P6, R20, 0x2000, RZ ;  /* 0x0000200014097810 */ /* 0x000fc40007fde0ff */
[----:B------:R-:W-:Y:S01]  /*9fc0*/  LOP3.LUT R32, R32, R33, RZ, 0x3c, !PT ;  /* 0x0000002120207212 */ /* 0x000fe200078e3cff */
[----:B------:R-:W-:Y:S01]  /*9fd0*/  IMAD R11, R7, UR9, R6 ;  /* 0x00000009070b7c24 */ /* 0x000fe2000f8e0206 */
[----:B------:R-:W-:Y:S01]  /*9fe0*/  ULDC.64 UR8, c[0x0][0xb50] ;  /* 0x0002d40000087ab9 */ /* 0x000fe20000000a00 */
[----:B------:R-:W-:Y:S01]  /*9ff0*/  IMAD.X R13, RZ, RZ, R21, P2 ;  /* 0x000000ffff0d7224 */ /* 0x000fe200010e0615 */
[----:B------:R-:W-:Y:S01]  /*a000*/  IADD3 R25, P2, R20, 0x7000, RZ ;  /* 0x0000700014197810 */ /* 0x000fe20007f5e0ff */
[----:B------:R-:W-:Y:S01]  /*a010*/  IMAD.IADD R5, R5, 0x1, R11 ;  /* 0x0000000105057824 */ /* 0x000fe200078e020b */
[C---:B------:R-:W-:Y:S01]  /*a020*/  LEA R11, P0, R4.reuse, UR8, 0x2 ;  /* 0x00000008040b7c11 */ /* 0x040fe2000f8010ff */
[----:B------:R-:W-:Y:S01]  /*a030*/  IMAD.X R33, RZ, RZ, R21, P3 ;  /* 0x000000ffff217224 */ /* 0x000fe200018e0615 */
[----:B------:R-:W-:Y:S02]  /*a040*/  LOP3.LUT R24, R25, 0x380, RZ, 0xc0, !PT ;  /* 0x0000038019187812 */ /* 0x000fe400078ec0ff */
[----:B------:R-:W-:Y:S01]  /*a050*/  LEA.HI.X R14, R4, UR9, R5, 0x2, P0 ;  /* 0x00000009040e7c11 */ /* 0x000fe200080f1405 */
[----:B------:R-:W-:Y:S01]  /*a060*/  SHFL.IDX PT, R36, R11, RZ, 0x1c1f ;  /* 0x001c1fff0b247589 */ /* 0x000fe200000e0000 */
[----:B------:R-:W-:-:S02]  /*a070*/  IADD3 R45, P0, R20, 0x5000, RZ ;  /* 0x00005000142d7810 */ /* 0x000fc40007f1e0ff */
[----:B------:R-:W-:Y:S01]  /*a080*/  SHF.R.U64 R24, R24, 0x3, RZ ;  /* 0x0000000318187819 */ /* 0x000fe200000012ff */
[----:B------:R-:W0:Y:S01]  /*a090*/  SHFL.IDX PT, R37, R14, RZ, 0x1c1f ;  /* 0x001c1fff0e257589 */ /* 0x000e2200000e0000 */
[----:B------:R-:W-:Y:S02]  /*a0a0*/  LOP3.LUT R44, R45, 0x380, RZ, 0xc0, !PT ;  /* 0x000003802d2c7812 */ /* 0x000fe400078ec0ff */
[----:B------:R-:W-:Y:S01]  /*a0b0*/  IADD3 R10, P3, R20, 0xb000, RZ ;  /* 0x0000b000140a7810 */ /* 0x000fe20007f7e0ff */
[----:B------:R-:W-:Y:S01]  /*a0c0*/  SHFL.IDX PT, R40, R11, 0x1, 0x1c1f ;  /* 0x003c1f000b287f89 */ /* 0x000fe200000e0000 */
[----:B------:R-:W-:Y:S02]  /*a0d0*/  SHF.R.U64 R44, R44, 0x3, RZ ;  /* 0x000000032c2c7819 */ /* 0x000fe400000012ff */
[----:B------:R-:W-:Y:S01]  /*a0e0*/  LOP3.LUT R24, R24, R25, RZ, 0x3c, !PT ;  /* 0x0000001918187212 */ /* 0x000fe200078e3cff */
[--C-:B------:R-:W-:Y:S01]  /*a0f0*/  IMAD.X R25, RZ, RZ, R21.reuse, P2 ;  /* 0x000000ffff197224 */ /* 0x100fe200010e0615 */
[----:B------:R-:W-:Y:S01]  /*a100*/  LOP3.LUT R44, R44, R45, RZ, 0x3c, !PT ;  /* 0x0000002d2c2c7212 */ /* 0x000fe200078e3cff */
[----:B------:R-:W-:Y:S01]  /*a110*/  IMAD.X R45, RZ, RZ, R21, P0 ;  /* 0x000000ffff2d7224 */ /* 0x000fe200000e0615 */
[----:B------:R-:W-:Y:S01]  /*a120*/  LOP3.LUT P0, RZ, R197, 0x3, RZ, 0xc0, !PT ;  /* 0x00000003c5ff7812 */ /* 0x000fe2000780c0ff */
[----:B------:R-:W1:Y:S01]  /*a130*/  SHFL.IDX PT, R41, R14, 0x1, 0x1c1f ;  /* 0x003c1f000e297f89 */ /* 0x000e6200000e0000 */
[----:B------:R-:W-:-:S02]  /*a140*/  LOP3.LUT R3, R10, 0x380, RZ, 0xc0, !PT ;  /* 0x000003800a037812 */ /* 0x000fc400078ec0ff */
[----:B------:R-:W-:Y:S02]  /*a150*/  IADD3 R53, P4, R20, 0x4000, RZ ;  /* 0x0000400014357810 */ /* 0x000fe40007f9e0ff */
[----:B------:R-:W-:Y:S02]  /*a160*/  IADD3 R6, R26, 0x8, RZ ;  /* 0x000000081a067810 */ /* 0x000fe40007ffe0ff */
[----:B------:R-:W-:Y:S02]  /*a170*/  LOP3.LUT R8, R9, 0x380, RZ, 0xc0, !PT ;  /* 0x0000038009087812 */ /* 0x000fe400078ec0ff */
[----:B------:R-:W-:Y:S01]  /*a180*/  LOP3.LUT R7, R20, 0x380, RZ, 0xc0, !PT ;  /* 0x0000038014077812 */ /* 0x000fe200078ec0ff */
[----:B------:R-:W-:Y:S01]  /*a190*/  UIMAD UR7, UR11, UR12, URZ ;  /* 0x0000000c0b0772a4 */ /* 0x000fe2000f8e023f */
[----:B------:R-:W-:Y:S01]  /*a1a0*/  ISETP.GE.OR P2, PT, R26, R43, P0 ;  /* 0x0000002b1a00720c */ /* 0x000fe20000746670 */
[----:B------:R-:W-:Y:S01]  /*a1b0*/  UIMAD.WIDE.U32 UR8, UR4, UR12, URZ ;  /* 0x0000000c040872a5 */ /* 0x000fe2000f8e003f */
[----:B------:R-:W-:Y:S01]  /*a1c0*/  SHF.R.U64 R3, R3, 0x3, RZ ;  /* 0x0000000303037819 */ /* 0x000fe200000012ff */
[----:B------:R-:W-:Y:S01]  /*a1d0*/  ULDC.64 UR10, c[0x0][0xae8] ;  /* 0x0002ba00000a7ab9 */ /* 0x000fe20000000a00 */
[----:B------:R-:W-:Y:S01]  /*a1e0*/  IADD3 R5, P5, R20, 0x3000, RZ ;  /* 0x0000300014057810 */ /* 0x000fe20007fbe0ff */
[----:B------:R-:W-:Y:S01]  /*a1f0*/  IMAD.X R49, RZ, RZ, R21, P3 ;  /* 0x000000ffff317224 */ /* 0x000fe200018e0615 */
[----:B------:R-:W-:-:S02]  /*a200*/  LOP3.LUT R48, R3, R10, RZ, 0x3c, !PT ;  /* 0x0000000a03307212 */ /* 0x000fc400078e3cff */
[----:B------:R-:W2:Y:S01]  /*a210*/  @P1 LDC R3, c[0x0][0xbec] ;  /* 0x0002fb00ff031b82 */ /* 0x000ea20000000800 */
[----:B------:R-:W-:Y:S02]  /*a220*/  LOP3.LUT R4, R5, 0x380, RZ, 0xc0, !PT ;  /* 0x0000038005047812 */ /* 0x000fe400078ec0ff */
[----:B------:R-:W-:Y:S02]  /*a230*/  LOP3.LUT R52, R53, 0x380, RZ, 0xc0, !PT ;  /* 0x0000038035347812 */ /* 0x000fe400078ec0ff */
[----:B0-----:R0:W-:Y:S01]  /*a240*/  @!P2 ST.E desc[UR36][R36.64], R0 ;  /* 0x000000002400a985 */ /* 0x0011e2000c101924 */
[----:B------:R-:W-:Y:S02]  /*a250*/  ISETP.GE.OR P0, PT, R6, R43, P0 ;  /* 0x0000002b0600720c */ /* 0x000fe40000706670 */
[----:B------:R-:W-:Y:S02]  /*a260*/  SHF.R.U64 R8, R8, 0x3, RZ ;  /* 0x0000000308087819 */ /* 0x000fe400000012ff */
[----:B------:R-:W-:-:S02]  /*a270*/  SHF.R.U64 R4, R4, 0x3, RZ ;  /* 0x0000000304047819 */ /* 0x000fc400000012ff */
[----:B------:R-:W-:Y:S02]  /*a280*/  SHF.R.U64 R52, R52, 0x3, RZ ;  /* 0x0000000334347819 */ /* 0x000fe400000012ff */
[----:B------:R-:W-:Y:S02]  /*a290*/  SHF.R.U64 R7, R7, 0x3, RZ ;  /* 0x0000000307077819 */ /* 0x000fe400000012ff */
[----:B------:R-:W-:Y:S01]  /*a2a0*/  LOP3.LUT R8, R8, R9, RZ, 0x3c, !PT ;  /* 0x0000000908087212 */ /* 0x000fe200078e3cff */
[----:B0-----:R-:W0:Y:S01]  /*a2b0*/  @P1 LDC R37, c[0x0][0xbf0] ;  /* 0x0002fc00ff251b82 */ /* 0x001e220000000800 */
[----:B------:R-:W-:Y:S01]  /*a2c0*/  LOP3.LUT R4, R4, R5, RZ, 0x3c, !PT ;  /* 0x0000000504047212 */ /* 0x000fe200078e3cff */
[--C-:B------:R-:W-:Y:S01]  /*a2d0*/  IMAD.X R9, RZ, RZ, R21.reuse, P6 ;  /* 0x000000ffff097224 */ /* 0x100fe200030e0615 */
[----:B------:R-:W-:Y:S01]  /*a2e0*/  LOP3.LUT R52, R52, R53, RZ, 0x3c, !PT ;  /* 0x0000003534347212 */ /* 0x000fe200078e3cff */
[--C-:B------:R-:W-:Y:S01]  /*a2f0*/  IMAD.X R5, RZ, RZ, R21.reuse, P5 ;  /* 0x000000ffff057224 */ /* 0x100fe200028e0615 */
[C---:B------:R-:W-:Y:S01]  /*a300*/  IADD3 R65, P6, R20.reuse, 0x8000, RZ ;  /* 0x0000800014417810 */ /* 0x040fe20007fde0ff */
[----:B------:R-:W-:Y:S01]  /*a310*/  IMAD.X R53, RZ, RZ, R21, P4 ;  /* 0x000000ffff357224 */ /* 0x000fe200020e0615 */
[C---:B------:R-:W-:Y:S01]  /*a320*/  IADD3 R61, P5, R20.reuse, 0x9000, RZ ;  /* 0x00009000143d7810 */ /* 0x040fe20007fbe0ff */
[----:B------:R-:W-:Y:S01]  /*a330*/  UIMAD UR7, UR4, UR13, UR7 ;  /* 0x0000000d040772a4 */ /* 0x000fe2000f8e0207 */
[----:B------:R-:W-:Y:S01]  /*a340*/  IADD3 R57, P4, R20, 0xa000, RZ ;  /* 0x0000a00014397810 */ /* 0x000fe20007f9e0ff */
[----:B------:R-:W-:Y:S01]  /*a350*/  IMAD R0, R23, 0x20, R195 ;  /* 0x0000002017007824 */ /* 0x000fe200078e02c3 */
[----:B------:R-:W-:Y:S01]  /*a360*/  LOP3.LUT R20, R7, R20, RZ, 0x3c, !PT ;  /* 0x0000001407147212 */ /* 0x000fe200078e3cff */
[----:B------:R-:W-:Y:S01]  /*a370*/  UIADD3 UR9, UR9, UR7, URZ ;  /* 0x0000000709097290 */ /* 0x000fe2000fffe03f */
[----:B------:R-:W-:Y:S01]  /*a380*/  LOP3.LUT R64, R65, 0x380, RZ, 0xc0, !PT ;  /* 0x0000038041407812 */ /* 0x000fe200078ec0ff */
[----:B------:R-:W-:Y:S01]  /*a390*/  UIMAD UR4, UR14, UR10, URZ ;  /* 0x0000000a0e0472a4 */ /* 0x000fe2000f8e023f */
[----:B------:R-:W-:Y:S01]  /*a3a0*/  LOP3.LUT R60, R61, 0x380, RZ, 0xc0, !PT ;  /* 0x000003803d3c7812 */ /* 0x000fe200078ec0ff */
[----:B-1----:R1:W-:Y:S01]  /*a3b0*/  @!P0 ST.E desc[UR36][R40.64], R2 ;  /* 0x0000000228008985 */ /* 0x0023e2000c101924 */
[----:B------:R-:W-:Y:S01]  /*a3c0*/  LOP3.LUT R56, R57, 0x380, RZ, 0xc0, !PT ;  /* 0x0000038039387812 */ /* 0x000fe200078ec0ff */
[----:B------:R-:W-:Y:S01]  /*a3d0*/  UIMAD UR4, UR17, UR11, UR4 ;  /* 0x0000000b110472a4 */ /* 0x000fe2000f8e0204 */
[----:B------:R-:W-:Y:S01]  /*a3e0*/  SHF.R.U64 R64, R64, 0x3, RZ ;  /* 0x0000000340407819 */ /* 0x000fe200000012ff */
[----:B------:R3:W5:Y:S01]  /*a3f0*/  LD.E.128 R28, desc[UR36][R20.64] ;  /* 0x00000024141c7980 */ /* 0x000762000c101d00 */
[----:B------:R-:W-:Y:S01]  /*a400*/  UIMAD.WIDE.U32 UR8, UR17, UR10, UR8 ;  /* 0x0000000a110872a5 */ /* 0x000fe2000f8e0008 */
[----:B------:R-:W-:-:S02]  /*a410*/  SHF.R.U64 R60, R60, 0x3, RZ ;  /* 0x000000033c3c7819 */ /* 0x000fc400000012ff */
[----:B------:R-:W-:Y:S01]  /*a420*/  SHF.R.U64 R56, R56, 0x3, RZ ;  /* 0x0000000338387819 */ /* 0x000fe200000012ff */
[----:B------:R-:W-:Y:S01]  /*a430*/  ULDC.64 UR10, c[0x0][0xaf0] ;  /* 0x0002bc00000a7ab9 */ /* 0x000fe20000000a00 */
[----:B------:R-:W-:Y:S01]  /*a440*/  LOP3.LUT R64, R64, R65, RZ, 0x3c, !PT ;  /* 0x0000004140407212 */ /* 0x000fe200078e3cff */
[----:B------:R-:W5:Y:S01]  /*a450*/  LD.E.128 R12, desc[UR36][R12.64] ;  /* 0x000000240c0c7980 */ /* 0x000f62000c101d00 */
[----:B---3--:R-:W-:Y:S01]  /*a460*/  VIADD R20, R0, UR42 ;  /* 0x0000002a00147c36 */ /* 0x008fe20008000000 */
[----:B------:R-:W-:Y:S01]  /*a470*/  UIADD3 UR9, UR9, UR4, URZ ;  /* 0x0000000409097290 */ /* 0x000fe2000fffe03f */
[----:B------:R-:W-:Y:S01]  /*a480*/  LOP3.LUT R60, R60, R61, RZ, 0x3c, !PT ;  /* 0x0000003d3c3c7212 */ /* 0x000fe200078e3cff */
[--C-:B------:R-:W-:Y:S01]  /*a490*/  IMAD.X R65, RZ, RZ, R21.reuse, P6 ;  /* 0x000000ffff417224 */ /* 0x100fe200030e0615 */
[----:B------:R-:W-:Y:S01]  /*a4a0*/  LOP3.LUT R56, R56, R57, RZ, 0x3c, !PT ;  /* 0x0000003938387212 */ /* 0x000fe200078e3cff */
[----:B--2---:R-:W-:Y:S01]  /*a4b0*/  @P1 IMAD.HI.U32 R0, R20, R3, RZ ;  /* 0x0000000314001227 */ /* 0x004fe200078e00ff */
[----:B------:R-:W-:Y:S01]  /*a4c0*/  UIMAD UR4, UR16, UR10, URZ ;  /* 0x0000000a100472a4 */ /* 0x000fe2000f8e023f */
[----:B------:R-:W5:Y:S02]  /*a4d0*/  LD.E.128 R8, desc[UR36][R8.64] ;  /* 0x0000002408087980 */ /* 0x000f64000c101d00 */
[----:B------:R-:W-:-:S02]  /*a4e0*/  IMAD.X R61, RZ, RZ, R21, P5 ;  /* 0x000000ffff3d7224 */ /* 0x000fc400028e0615 */
[----:B------:R-:W-:Y:S01]  /*a4f0*/  IMAD.X R57, RZ, RZ, R21, P4 ;  /* 0x000000ffff397224 */ /* 0x000fe200020e0615 */
[----:B------:R-:W-:Y:S01]  /*a500*/  UIMAD.WIDE.U32 UR8, UR15, UR10, UR8 ;  /* 0x0000000a0f0872a5 */ /* 0x000fe2000f8e0008 */
[----:B------:R-:W-:Y:S01]  /*a510*/  IMAD.MOV.U32 R21, RZ, RZ, R20 ;  /* 0x000000ffff157224 */ /* 0x000fe200078e0014 */
[----:B0-----:R-:W-:Y:S01]  /*a520*/  @P1 SHF.R.U32.HI R21, RZ, R37, R0 ;  /* 0x00000025ff151219 */ /* 0x001fe20000011600 */
[----:B------:R-:W-:Y:S01]  /*a530*/  UIMAD UR4, UR15, UR11, UR4 ;  /* 0x0000000b0f0472a4 */ /* 0x000fe2000f8e0204 */
[----:B------:R-:W5:Y:S02]  /*a540*/  LD.E.128 R4, desc[UR36][R4.64] ;  /* 0x0000002404047980 */ /* 0x000f64000c101d00 */
[--C-:B------:R-:W-:Y:S01]  /*a550*/  SHF.R.S32.HI R0, RZ, 0x1f, R21.reuse ;  /* 0x0000001fff007819 */ /* 0x100fe20000011415 */
[----:B------:R-:W-:Y:S01]  /*a560*/  UIADD3 UR4, UR9, UR4, URZ ;  /* 0x0000000409047290 */ /* 0x000fe2000fffe03f */
[----:B------:R-:W-:Y:S01]  /*a570*/  IMAD.MOV R37, RZ, RZ, -R21 ;  /* 0x000000ffff257224 */ /* 0x000fe200078e0a15 */
[----:B------:R-:W-:Y:S01]  /*a580*/  ULDC.64 UR10, c[0x0][0xae0] ;  /* 0x0002b800000a7ab9 */ /* 0x000fe20000000a00 */
[----:B-1----:R-:W-:Y:S01]  /*a590*/  MOV R2, UR8 ;  /* 0x0000000800027c02 */ /* 0x002fe20008000f00 */
[----:B------:R-:W-:Y:S01]  /*a5a0*/  IMAD R0, R0, UR10, RZ ;  /* 0x0000000a00007c24 */ /* 0x000fe2000f8e02ff */
[----:B------:R-:W5:Y:S01]  /*a5b0*/  LD.E.128 R52, desc[UR36][R52.64] ;  /* 0x0000002434347980 */ /* 0x000f62000c101d00 */
[----:B------:R-:W-:-:S02]  /*a5c0*/  IMAD R37, R38, R37, R20 ;  /* 0x0000002526257224 */ /* 0x000fc400078e0214 */
[----:B------:R-:W-:Y:S01]  /*a5d0*/  IMAD.U32 R3, RZ, RZ, UR9 ;  /* 0x00000009ff037e24 */ /* 0x000fe2000f8e00ff */
[----:B------:R-:W5:Y:S01]  /*a5e0*/  LD.E.128 R44, desc[UR36][R44.64] ;  /* 0x000000242c2c7980 */ /* 0x000f62000c101d00 */
[----:B------:R-:W-:Y:S01]  /*a5f0*/  IMAD.U32 R3, RZ, RZ, UR4 ;  /* 0x00000004ff037e24 */ /* 0x000fe2000f8e00ff */
[----:B------:R-:W-:Y:S01]  /*a600*/  ULDC.64 UR8, c[0x0][0xad8] ;  /* 0x0002b60000087ab9 */ /* 0x000fe20000000a00 */
[----:B------:R-:W-:Y:S01]  /*a610*/  IMAD R41, R21, UR11, R0 ;  /* 0x0000000b15297c24 */ /* 0x000fe2000f8e0200 */
[----:B------:R-:W5:Y:S01]  /*a620*/  LD.E.128 R32, desc[UR36][R32.64] ;  /* 0x0000002420207980 */ /* 0x000f62000c101d00 */
[----:B------:R-:W-:-:S03]  /*a630*/  SHF.R.S32.HI R0, RZ, 0x1f, R37 ;  /* 0x0000001fff007819 */ /* 0x000fc60000011425 */
[----:B------:R-:W5:Y:S01]  /*a640*/  LD.E.128 R24, desc[UR36][R24.64] ;  /* 0x0000002418187980 */ /* 0x000f62000c101d00 */
[----:B------:R-:W-:-:S03]  /*a650*/  IMAD.WIDE.U32 R2, R21, UR10, R2 ;  /* 0x0000000a15027c25 */ /* 0x000fc6000f8e0002 */
        /* <DEDUP_REMOVED lines=26> */
[----:B------:R0:W1:Y:S01]  /*a800*/  SHFL.IDX PT, R21, R38, RZ, 0x181f ;  /* 0x00181fff26157589 */ /* 0x00006200000e0000 */
        /* <DEDUP_REMOVED lines=17> */
.L_x_5755:
[----:B------:R-:W-:Y:S05]  /*a920*/  BSYNC B1 ;  /* 0x0000000000017941 */ /* 0x000fea0003800000 */
.L_x_5754:
        /* <DEDUP_REMOVED lines=11> */
[-C--:B----4-:R-:W-:Y:S02]  /*a9e0*/  @!P4 LEA.HI.X R3, R16, R29.reuse, R204, 0x1, P1 ;  /* 0x0000001d1003c211 */ /* 0x090fe400008f0ccc */
[-C--:B-1----:R-:W-:Y:S02]  /*a9f0*/  @!P5 LEA.HI.X R21, R19, R29.reuse, R203, 0x1, P2 ;  /* 0x0000001d1315d211 */ /* 0x082fe400010f0ccb */
[----:B------:R-:W-:Y:S01]  /*aa00*/  @!P6 LEA.HI.X R29, R22, R29, R202, 0x1, P3 ;  /* 0x0000001d161de211 */ /* 0x000fe200018f0cca */
[----:B------:R0:W-:Y:S04]  /*aa10*/  @!P4 ST.E.128 desc[UR36][R2.64], R12 ;  /* 0x0000000c0200c985 */ /* 0x0001e8000c101d24 */
[----:B------:R0:W-:Y:S04]  /*aa20*/  @!P5 ST.E.128 desc[UR36][R20.64], R44 ;  /* 0x0000002c1400d985 */ /* 0x0001e8000c101d24 */
[----:B------:R0:W-:Y:S02]  /*aa30*/  @!P6 ST.E.128 desc[UR36][R28.64], R60 ;  /* 0x0000003c1c00e985 */ /* 0x0001e4000c101d24 */
.L_x_5757:
[----:B------:R-:W-:Y:S05]  /*aa40*/  BSYNC B1 ;  /* 0x0000000000017941 */ /* 0x000fea0003800000 */
.L_x_5756:
[----:B0-----:R0:W0:Y:S01]  /*aa50*/  SHFL.IDX PT, R15, R40, 0x2, 0x181f ;  /* 0x00581f00280f7f89 */ /* 0x00102200000e0000 */
        /* <DEDUP_REMOVED lines=16> */
.L_x_5759:
[----:B------:R-:W-:Y:S05]  /*ab60*/  BSYNC B1 ;  /* 0x0000000000017941 */ /* 0x000fea0003800000 */
.L_x_5758:
        /* <DEDUP_REMOVED lines=8> */
[CC--:B0-----:R-:W-:Y:S02]  /*abf0*/  @!P2 LEA R2, P0, R16.reuse, R13.reuse, 0x1 ;  /* 0x0000000d1002a211 */ /* 0x0c1fe400078008ff */
        /* <DEDUP_REMOVED lines=11> */
.L_x_5752:
        /* <DEDUP_REMOVED lines=15> */
[----:B------:R-:W-:-:S03]  /*ada0*/  MOV R3, UR7 ;  /* 0x0000000700037c02 */ /* 0x000fc60008000f00 */
        /* <DEDUP_REMOVED lines=22> */
.L_x_5761:
        /* <DEDUP_REMOVED lines=48> */
.L_x_5763:
[----:B------:R-:W-:Y:S05]  /*b210*/  BSYNC B1 ;  /* 0x0000000000017941 */ /* 0x000fea0003800000 */
.L_x_5762:
[----:B0-----:R-:W0:Y:S01]  /*b220*/  @P0 LDC R3, c[0x0][0xbf0] ;  /* 0x0002fc00ff030b82 */ /* 0x001e220000000800 */
[----:B------:R-:W-:Y:S01]  /*b230*/  ULDC.64 UR14, c[0x0][0xaa0] ;  /* 0x0002a800000e7ab9 */ /* 0x000fe20000000a00 */
[----:B------:R-:W-:Y:S01]  /*b240*/  R2UR UR16, R193 ;  /* 0x00000000c11072ca */ /* 0x000fe200000e0000 */
[----:B------:R-:W-:Y:S01]  /*b250*/  UIMAD UR7, UR10, UR14, URZ ;  /* 0x0000000e0a0772a4 */ /* 0x000fe2000f8e023f */
[----:B------:R-:W-:Y:S01]  /*b260*/  LEA R2, R23, R195, 0x5 ;  /* 0x000000c317027211 */ /* 0x000fe200078e28ff */
[----:B------:R-:W-:Y:S01]  /*b270*/  UIMAD.WIDE.U32 UR8, UR4, UR14, URZ ;  /* 0x0000000e040872a5 */ /* 0x000fe2000f8e003f */
[----:B------:R-:W-:Y:S01]  /*b280*/  BSSY B1, `(.L_x_5764) ;  /* 0x000003c000017945 */ /* 0x000fe20003800000 */
[----:B------:R-:W-:Y:S02]  /*b290*/  UIMAD UR7, UR4, UR15, UR7 ;  /* 0x0000000f040772a4 */ /* 0x000fe4000f8e0207 */
[----:B------:R-:W-:Y:S01]  /*b2a0*/  VIADD R6, R2, UR42 ;  /* 0x0000002a02067c36 */ /* 0x000fe20008000000 */
        /* <DEDUP_REMOVED lines=57> */
.L_x_5765:
[----:B------:R-:W-:Y:S05]  /*b640*/  BSYNC B1 ;  /* 0x0000000000017941 */ /* 0x000fea0003800000 */
.L_x_5764:
        /* <DEDUP_REMOVED lines=17> */
.L_x_5767:
[----:B------:R-:W-:Y:S05]  /*b760*/  BSYNC B1 ;  /* 0x0000000000017941 */ /* 0x000fea0003800000 */
.L_x_5766:
        /* <DEDUP_REMOVED lines=17> */
.L_x_5769:
[----:B------:R-:W-:Y:S05]  /*b880*/  BSYNC B1 ;  /* 0x0000000000017941 */ /* 0x000fea0003800000 */
.L_x_5768:
        /* <DEDUP_REMOVED lines=18> */
.L_x_5760:
[----:B------:R-:W-:Y:S05]  /*b9b0*/  BSYNC B0 ;  /* 0x0000000000007941 */ /* 0x000fea0003800000 */
.L_x_5751:
[----:B------:R-:W-:Y:S02]  /*b9c0*/  ULDC UR4, c[0x0][0xc3c] ;  /* 0x00030f0000047ab9 */ /* 0x000fe40000000800 */
[----:B------:R-:W-:-:S13]  /*b9d0*/  ISETP.GE.AND P0, PT, R39, UR4, PT ;  /* 0x0000000427007c0c */ /* 0x000fda000bf06270 */
[----:B------:R-:W-:Y:S05]  /*b9e0*/  @!P0 BRA `(.L_x_5770) ;  /* 0xffffff5000e48947 */ /* 0x000fea000383ffff */
[----:B------:R-:W-:Y:S05]  /*b9f0*/  EXIT ;  /* 0x000000000000794d */ /* 0x000fea0003800000 */
.L_x_5709:
        /* <DEDUP_REMOVED lines=16> */
.L_x_5771:
        /* <DEDUP_REMOVED lines=37> */
[----:B------:R-:W-:Y:S01]  /*bd50*/  MOV R4, R3 ;  /* 0x0000000300047202 */ /* 0x000fe20000000f00 */
[----:B------:R-:W-:Y:S01]  /*bd60*/  UMOV UR4, URZ ;  /* 0x0000003f00047c82 */ /* 0x000fe20008000000 */
[----:B------:R-:W-:-:S05]  /*bd70*/  ULDC UR5, c[0x0][0xc38] ;  /* 0x00030e0000057ab9 */ /* 0x000fca0000000800 */
.L_x_5777:
        /* <DEDUP_REMOVED lines=12> */
.L_x_5776:
[----:B------:R-:W-:Y:S05]  /*be40*/  BSYNC B0 ;  /* 0x0000000000007941 */ /* 0x000fea0003800000 */
.L_x_5775:
        /* <DEDUP_REMOVED lines=20> */
.L_x_5773:
        /* <DEDUP_REMOVED lines=20> */
.L_x_5778:
        /* <DEDUP_REMOVED lines=59> */
.L_x_5774:
[----:B------:R-:W-:Y:S01]  /*c480*/  ULDC UR4, c[0x0][0xc3c] ;  /* 0x00030f0000047ab9 */ /* 0x000fe20000000800 */
[----:B------:R-:W-:Y:S02]  /*c490*/  IMAD.MOV.U32 R17, RZ, RZ, RZ ;  /* 0x000000ffff117224 */ /* 0x000fe400078e00ff */
[----:B------:R-:W-:Y:S02]  /*c4a0*/  IMAD.U32 R16, RZ, RZ, UR6 ;  /* 0x00000006ff107e24 */ /* 0x000fe4000f8e00ff */
[----:B------:R-:W-:Y:S02]  /*c4b0*/  IMAD.MOV.U32 R18, RZ, RZ, RZ ;  /* 0x000000ffff127224 */ /* 0x000fe400078e00ff */
[----:B------:R-:W-:-:S07]  /*c4c0*/  IMAD.U32 R19, RZ, RZ, UR4 ;  /* 0x00000004ff137e24 */ /* 0x000fce000f8e00ff */
.L_x_5779:
[----:B------:R-:W-:-:S13]  /*c4d0*/  ISETP.NE.AND P0, PT, R5, RZ, PT ;  /* 0x000000ff0500720c */ /* 0x000fda0003f05270 */
[----:B------:R-:W0:Y:S01]  /*c4e0*/  @!P0 S2R R3, SR_CgaCtaId ;  /* 0x0000000000038919 */ /* 0x000e220000008800 */
[----:B------:R-:W-:-:S04]  /*c4f0*/  @!P0 MOV R0, 0x400 ;  /* 0x0000040000008802 */ /* 0x000fc80000000f00 */
[----:B0-----:R-:W-:-:S05]  /*c500*/  @!P0 LEA R0, R3, R0, 0x18 ;  /* 0x0000000003008211 */ /* 0x001fca00078ec0ff */
[----:B------:R1:W-:Y:S01]  /*c510*/  @!P0 STS.128 [R0+0x308d0], R16 ;  /* 0x0308d01000008388 */ /* 0x0003e20000000c00 */
[----:B------:R-:W-:Y:S06]  /*c520*/  BAR.ARV 0x5, 0x180 ;  /* 0x0146000000007b1d */ /* 0x000fec0000002000 */
.L_x_5772:
[----:B------:R2:W-:Y:S01]  /*c530*/  STL [R1+0x20], RZ ;  /* 0x000020ff01007387 */ /* 0x0005e20000100800 */
[----:B------:R-:W-:Y:S01]  /*c540*/  ULDC UR4, c[0x0][0xc3c] ;  /* 0x00030f0000047ab9 */ /* 0x000fe20000000800 */
[----:B------:R-:W-:Y:S01]  /*c550*/  MOV R28, 0x1 ;  /* 0x00000001001c7802 */ /* 0x000fe20000000f00 */
[----:B------:R-:W-:Y:S01]  /*c560*/  IMAD.MOV.U32 R27, RZ, RZ, RZ ;  /* 0x000000ffff1b7224 */ /* 0x000fe200078e00ff */
[----:B0-----:R-:W-:-:S13]  /*c570*/  ISETP.GE.AND P0, PT, R19, UR4, PT ;  /* 0x0000000413007c0c */ /* 0x001fda000bf06270 */
[----:B--2---:R-:W-:Y:S05]  /*c580*/  @P0 BRA `(.L_x_5780) ;  /* 0x0000004800900947 */ /* 0x004fea0003800000 */
[----:B-1----:R-:W2:Y:S01]  /*c590*/  LDL R0, [R1+0x28] ;  /* 0x0000280001007983 */ /* 0x002ea20000100800 */
        /* <DEDUP_REMOVED lines=24> */
.L_x_5843:
        /* <DEDUP_REMOVED lines=49> */
.L_x_5781:
        /* <DEDUP_REMOVED lines=9> */
.L_x_5782:
        /* <DEDUP_REMOVED lines=9> */
.L_x_5783:
[----:B------:R-:W3:Y:S01]  /*cb50*/  LDL R5, [R1+0xc] ;  /* 0x00000c0001057983 */ /* 0x000ee20000100800 */
[----:B-12---:R-:W1:Y:S01]  /*cb60*/  LDC R2, c[0x0][0x448] ;  /* 0x00011200ff027b82 */ /* 0x006e620000000800 */
[----:B-----5:R-:W-:Y:S01]  /*cb70*/  IMAD.IADD R0, R0, 0x1, -R30 ;  /* 0x0000000100007824 */ /* 0x020fe200078e0a1e */
[----:B------:R-:W-:Y:S01]  /*cb80*/  LOP3.LUT R23, R23, 0xffffff7f, RZ, 0xc0, !PT ;  /* 0xffffff7f17177812 */ /* 0x000fe200078ec0ff */
[----:B------:R-:W-:Y:S03]  /*cb90*/  BSSY B7, `(.L_x_5784) ;  /* 0x0000381000077945 */ /* 0x000fe60003800000 */
[----:B------:R2:W-:Y:S01]  /*cba0*/  STL [R1], R0 ;  /* 0x0000000001007387 */ /* 0x0005e20000100800 */
        /* <DEDUP_REMOVED lines=8> */
[C---:B---3--:R-:W-:Y:S01]  /*cc30*/  IADD3 R3, R0.reuse, 0x60, -R5 ;  /* 0x0000006000037810 */ /* 0x048fe20007ffe805 */
[----:B--2---:R-:W-:-:S03]  /*cc40*/  VIADD R0, R0, 0x5f ;  /* 0x0000005f00007836 */ /* 0x004fc60000000000 */
[----:B------:R-:W-:Y:S01]  /*cc50*/  IADD3 R2, R3, R2, RZ ;  /* 0x0000000203027210 */ /* 0x000fe20007ffe0ff */
        /* <DEDUP_REMOVED lines=27> */
.L_x_5785:
        /* <DEDUP_REMOVED lines=9> */
[----:B------:R-:W-:Y:S01]  /*cea0*/  MOV R13, RZ ;  /* 0x000000ff000d7202 */ /* 0x000fe20000000f00 */
[----:B------:R-:W0:Y:S01]  /*ceb0*/  LDC.64 R2, c[0x4][R2] ;  /* 0x0100000002027b82 */ /* 0x000e220000000a00 */
[----:B------:R-:W-:Y:S02]  /*cec0*/  IMAD.U32 R5, RZ, RZ, UR7 ;  /* 0x00000007ff057e24 */ /* 0x000fe4000f8e00ff */
[----:B------:R-:W-:Y:S02]  /*ced0*/  IMAD.U32 R6, RZ, RZ, UR8 ;  /* 0x00000008ff067e24 */ /* 0x000fe4000f8e00ff */
[----:B------:R-:W-:-:S02]  /*cee0*/  IMAD.U32 R7, RZ, RZ, UR9 ;  /* 0x00000009ff077e24 */ /* 0x000fc4000f8e00ff */
[----:B------:R-:W-:Y:S02]  /*cef0*/  IMAD.U32 R10, RZ, RZ, UR4 ;  /* 0x00000004ff0a7e24 */ /* 0x000fe4000f8e00ff */
[----:B------:R-:W-:Y:S02]  /*cf00*/  IMAD.U32 R11, RZ, RZ, UR5 ;  /* 0x00000005ff0b7e24 */ /* 0x000fe4000f8e00ff */
[----:B------:R-:W-:Y:S02]  /*cf10*/  IMAD.MOV.U32 R8, RZ, RZ, 0x70 ;  /* 0x00000070ff087424 */ /* 0x000fe400078e00ff */
[----:B------:R-:W-:-:S07]  /*cf20*/  IMAD.MOV.U32 R12, RZ, RZ, 0x1 ;  /* 0x00000001ff0c7424 */ /* 0x000fce00078e00ff */
[----:B------:R-:W-:-:S07]  /*cf30*/  LEPC R20, `(.L_x_5788) ;  /* 0x000000001014794e */ /* 0x000fce0000000000 */
[----:B0-----:R-:W-:Y:S05]  /*cf40*/  CALL.ABS.NOINC R2 ;  /* 0x0000000002007343 */ /* 0x001fea0003c00000 */
.L_x_5788:
[----:B------:R-:W-:Y:S05]  /*cf50*/  BSYNC B6 ;  /* 0x0000000000067941 */ /* 0x000fea0003800000 */
.L_x_5787:
        /* <DEDUP_REMOVED lines=10> */
[----:B------:R-:W-:Y:S01]  /*d000*/  MOV R13, RZ ;  /* 0x000000ff000d7202 */ /* 0x000fe20000000f00 */
[----:B------:R-:W-:Y:S02]  /*d010*/  IMAD.U32 R5, RZ, RZ, UR7 ;  /* 0x00000007ff057e24 */ /* 0x000fe4000f8e00ff */
[----:B------:R-:W-:Y:S02]  /*d020*/  IMAD.U32 R6, RZ, RZ, UR8 ;  /* 0x00000008ff067e24 */ /* 0x000fe4000f8e00ff */
[----:B------:R-:W-:-:S02]  /*d030*/  IMAD.U32 R7, RZ, RZ, UR9 ;  /* 0x00000009ff077e24 */ /* 0x000fc4000f8e00ff */
[----:B------:R-:W-:Y:S02]  /*d040*/  IMAD.U32 R10, RZ, RZ, UR4 ;  /* 0x00000004ff0a7e24 */ /* 0x000fe4000f8e00ff */
[----:B------:R-:W-:Y:S02]  /*d050*/  IMAD.U32 R11, RZ, RZ, UR5 ;  /* 0x00000005ff0b7e24 */ /* 0x000fe4000f8e00ff */
[----:B------:R-:W-:Y:S02]  /*d060*/  IMAD.MOV.U32 R8, RZ, RZ, 0x70 ;  /* 0x00000070ff087424 */ /* 0x000fe400078e00ff */
[----:B0-----:R-:W-:-:S07]  /*d070*/  IMAD.MOV.U32 R12, RZ, RZ, 0x1 ;  /* 0x00000001ff0c7424 */ /* 0x001fce00078e00ff */
[----:B------:R-:W-:-:S07]  /*d080*/  LEPC R20, `(.L_x_5791) ;  /* 0x000000001014794e */ /* 0x000fce0000000000 */
[----:B-1----:R-:W-:Y:S05]  /*d090*/  CALL.ABS.NOINC R2 ;  /* 0x0000000002007343 */ /* 0x002fea0003c00000 */
.L_x_5791:
        /* <DEDUP_REMOVED lines=15> */
.L_x_5790:
[----:B------:R-:W-:Y:S05]  /*d190*/  BSYNC B6 ;  /* 0x0000000000067941 */ /* 0x000fea0003800000 */
.L_x_5789:
[----:B------:R-:W2:Y:S01]  /*d1a0*/  LDL R26, [R1+0x10] ;  /* 0x00001000011a7983 */ /* 0x000ea20000100800 */
[----:B------:R-:W-:Y:S01]  /*d1b0*/  ULDC.64 UR4, c[0x0][0x9f8] ;  /* 0x00027e0000047ab9 */ /* 0x000fe20000000a00 */
[----:B------:R-:W0:Y:S02]  /*d1c0*/  LDC R6, c[0x0][0x430] ;  /* 0x00010c00ff067b82 */ /* 0x000e240000000800 */
[----:B------:R-:W3:Y:S01]  /*d1d0*/  LDL R2, [R1] ;  /* 0x0000000001027983 */ /* 0x000ee20000100800 */
[----:B------:R-:W-:Y:S01]  /*d1e0*/  ISETP.NE.U32.AND P0, PT, RZ, UR4, PT ;  /* 0x00000004ff007c0c */ /* 0x000fe2000bf05070 */
[----:B------:R-:W1:Y:S03]  /*d1f0*/  S2R R20, SR_TID.X ;  /* 0x0000000000147919 */ /* 0x000e660000002100 */
[----:B------:R-:W-:-:S13]  /*d200*/  ISETP.NE.AND.EX P0, PT, RZ, UR5, PT, P0 ;  /* 0x00000005ff007c0c */ /* 0x000fda000bf05300 */
[----:B------:R-:W-:Y:S01]  /*d210*/  @P0 IADD3 R24, P1, R24, UR4, RZ ;  /* 0x0000000418180c10 */ /* 0x000fe2000ff3e0ff */
[----:B------:R-:W4:Y:S01]  /*d220*/  S2R R21, SR_TID.X ;  /* 0x0000000000157919 */ /* 0x000f220000002100 */
[----:B------:R-:W-:Y:S01]  /*d230*/  LOP3.LUT R23, R23, 0xffffffdf, RZ, 0xc0, !PT ;  /* 0xffffffdf17177812 */ /* 0x000fe200078ec0ff */
[----:B------:R-:W-:Y:S01]  /*d240*/  ULDC UR4, c[0x0][0x2f4] ;  /* 0x0000bd0000047ab9 */ /* 0x000fe20000000800 */
[----:B------:R-:W-:-:S05]  /*d250*/  @P0 IADD3.X R25, R25, UR5, RZ, P1, !PT ;  /* 0x0000000519190c10 */ /* 0x000fca0008ffe4ff */
[----:B------:R-:W3:Y:S01]  /*d260*/  @P0 LDG.E R31, desc[UR36][R24.64] ;  /* 0x00000024181f0981 */ /* 0x000ee2000c1e1900 */
[----:B0-----:R-:W-:Y:S02]  /*d270*/  ISETP.NE.AND P2, PT, R6, 0x1, PT ;  /* 0x000000010600780c */ /* 0x001fe40003f45270 */
[----:B-1----:R-:W-:-:S04]  /*d280*/  LOP3.LUT R20, R20, 0x7f, RZ, 0xc0, !PT ;  /* 0x0000007f14147812 */ /* 0x002fc800078ec0ff */
[----:B------:R-:W-:-:S07]  /*d290*/  SHF.R.U32.HI R0, RZ, 0x3, R20 ;  /* 0x00000003ff007819 */ /* 0x000fce0000011614 */
[----:B------:R-:W0:Y:S01]  /*d2a0*/  @P2 LDC R4, c[0x0][0x434] ;  /* 0x00010d00ff042b82 */ /* 0x000e220000000800 */
[----:B----4-:R-:W-:-:S04]  /*d2b0*/  SHF.L.U32 R20, R21, 0x4, RZ ;  /* 0x0000000415147819 */ /* 0x010fc800000006ff */
[----:B------:R-:W-:-:S03]  /*d2c0*/  LOP3.LUT R20, R0, 0x70, R20, 0xf8, !PT ;  /* 0x0000007000147812 */ /* 0x000fc600078ef814 */
[----:B------:R-:W1:Y:S01]  /*d2d0*/  @P2 LDC R0, c[0x0][0x438] ;  /* 0x00010e00ff002b82 */ /* 0x000e620000000800 */
        /* <DEDUP_REMOVED lines=20> */
[----:B------:R-:W0:Y:S01]  /*d420*/  @!P0 LDC.64 R2, c[0x0][0x418] ;  /* 0x00010600ff028b82 */ /* 0x000e220000000a00 */
[----:B------:R-:W-:Y:S01]  /*d430*/  ISETP.GE.AND P2, PT, R32, UR4, PT ;  /* 0x0000000420007c0c */ /* 0x000fe2000bf46270 */
[----:B------:R-:W-:-:S12]  /*d440*/  @!P0 IMAD.IADD R6, R5, 0x1, R6 ;  /* 0x0000000105068824 */ /* 0x000fd800078e0206 */
[----:B------:R-:W-:Y:S02]  /*d450*/  @P2 LOP3.LUT R23, R23, 0x4, RZ, 0xfc, !PT ;  /* 0x0000000417172812 */ /* 0x000fe400078efcff */
[----:B0-----:R-:W-:-:S04]  /*d460*/  @!P0 LEA R2, P1, R4, R2, 0x2 ;  /* 0x0000000204028211 */ /* 0x001fc800078210ff */
[----:B------:R-:W-:Y:S01]  /*d470*/  @!P0 LEA.HI.X R3, R4, R3, R6, 0x2, P1 ;  /* 0x0000000304038211 */ /* 0x000fe200008f1406 */
[----:B------:R-:W-:Y:S01]  /*d480*/  IMAD.MOV.U32 R4, RZ, RZ, RZ ;  /* 0x000000ffff047224 */ /* 0x000fe200078e00ff */
[----:B------:R-:W-:Y:S02]  /*d490*/  ISETP.GE.AND P1, PT, R34, UR4, PT ;  /* 0x0000000422007c0c */ /* 0x000fe4000bf26270 */
[----:B------:R-:W-:-:S03]  /*d4a0*/  LOP3.LUT R23, R23, 0xfffffffd, RZ, 0xc0, !PT ;  /* 0xfffffffd17177812 */ /* 0x000fc600078ec0ff */
[----:B------:R0:W5:Y:S01]  /*d4b0*/  @!P0 LDG.E R4, desc[UR36][R2.64] ;  /* 0x0000002402048981 */ /* 0x000162000c1e1900 */
[----:B------:R-:W-:-:S07]  /*d4c0*/  ISETP.GE.AND P0, PT, R33, UR4, PT ;  /* 0x0000000421007c0c */ /* 0x000fce000bf06270 */
[----:B------:R-:W-:-:S04]  /*d4d0*/  @P1 LOP3.LUT R23, R23, 0x2, RZ, 0xfc, !PT ;  /* 0x0000000217171812 */ /* 0x000fc800078efcff */
[----:B------:R-:W-:Y:S01]  /*d4e0*/  LOP3.LUT R23, R23, 0xfffffffe, RZ, 0xc0, !PT ;  /* 0xfffffffe17177812 */ /* 0x000fe200078ec0ff */
[----:B0-----:R-:W-:-:S03]  /*d4f0*/  IMAD.U32 R2, RZ, RZ, UR38 ;  /* 0x00000026ff027e24 */ /* 0x001fc6000f8e00ff */
[----:B------:R-:W-:Y:S01]  /*d500*/  @P0 LOP3.LUT R23, R23, 0x1, RZ, 0xfc, !PT ;  /* 0x0000000117170812 */ /* 0x000fe200078efcff */
[----:B------:R-:W-:Y:S06]  /*d510*/  BRA.DIV UR5, `(.L_x_5792) ;  /* 0x0000004205407947 */ /* 0x000fec000b800000 */
.L_x_5860:
        /* <DEDUP_REMOVED lines=9> */
.L_x_5793:
        /* <DEDUP_REMOVED lines=25> */
.L_x_5861:
[----:B------:R-:W-:Y:S05]  /*d740*/  BSYNC B0 ;  /* 0x0000000000007941 */ /* 0x000fea0003800000 */
.L_x_5794:
        /* <DEDUP_REMOVED lines=93> */
.L_x_5875:
        /* <DEDUP_REMOVED lines=12> */
.L_x_5797:
        /* <DEDUP_REMOVED lines=10> */
.L_x_5798:
        /* <DEDUP_REMOVED lines=35> */
.L_x_5800:
[----:B------:R-:W-:Y:S05]  /*e0b0*/  BSYNC B6 ;  /* 0x0000000000067941 */ /* 0x000fea0003800000 */
.L_x_5799:
[----:B------:R-:W3:Y:S01]  /*e0c0*/  LDL.LU.64 R2, [R1+0x18] ;  /* 0x0000180001027983 */ /* 0x000ee20000300a00 */
[----:B------:R-:W0:Y:S01]  /*e0d0*/  LDC R21, c[0x0][0x448] ;  /* 0x00011200ff157b82 */ /* 0x000e220000000800 */
[----:B------:R-:W-:Y:S02]  /*e0e0*/  ULDC.64 UR4, c[0x0][0x2d8] ;  /* 0x0000b60000047ab9 */ /* 0x000fe40000000a00 */
[----:B------:R-:W4:Y:S01]  /*e0f0*/  LDL.LU R20, [R1+0x24] ;  /* 0x0000240001147983 */ /* 0x000f220000300800 */
[----:B------:R-:W-:-:S03]  /*e100*/  IMAD R0, R30, UR4, RZ ;  /* 0x000000041e007c24 */ /* 0x000fc6000f8e02ff */
[----:B------:R1:W5:Y:S01]  /*e110*/  LDL R9, [R1+0xc] ;  /* 0x00000c0001097983 */ /* 0x0003620000100800 */
[----:B------:R-:W-:Y:S01]  /*e120*/  IMAD R5, R18, UR5, R0 ;  /* 0x0000000512057c24 */ /* 0x000fe2000f8e0200 */
[----:B------:R-:W2:Y:S01]  /*e130*/  S2R R4, SR_TID.X ;  /* 0x0000000000047919 */ /* 0x000ea20000002100 */
[----:B0-----:R-:W-:Y:S02]  /*e140*/  ISETP.NE.AND P6, PT, R21, 0x1, PT ;  /* 0x000000011500780c */ /* 0x001fe40003fc5270 */
[----:B------:R-:W0:Y:S11]  /*e150*/  S2R R21, SR_TID.X ;  /* 0x0000000000157919 */ /* 0x000e360000002100 */
[----:B------:R-:W1:Y:S01]  /*e160*/  @P6 LDC R6, c[0x0][0x44c] ;  /* 0x00011300ff066b82 */ /* 0x000e620000000800 */
[----:B--2---:R-:W-:-:S04]  /*e170*/  LOP3.LUT R4, R4, 0x7f, RZ, 0xc0, !PT ;  /* 0x0000007f04047812 */ /* 0x004fc800078ec0ff */
[----:B------:R-:W-:Y:S01]  /*e180*/  SHF.R.U32.HI R4, RZ, 0x3, R4 ;  /* 0x00000003ff047819 */ /* 0x000fe20000011604 */
[----:B0-----:R-:W-:-:S05]  /*e190*/  IMAD.SHL.U32 R21, R21, 0x10, RZ ;  /* 0x0000001015157824 */ /* 0x001fca00078e00ff */
[----:B------:R-:W-:-:S05]  /*e1a0*/  LOP3.LUT R21, R4, 0x70, R21, 0xf8, !PT ;  /* 0x0000007004157812 */ /* 0x000fca00078ef815 */
[----:B------:R-:W-:-:S04]  /*e1b0*/  IMAD R0, R17, 0x80, R21 ;  /* 0x0000008011007824 */ /* 0x000fc800078e0215 */
[----:B-1----:R-:W-:-:S04]  /*e1c0*/  @P6 IMAD.HI.U32 R6, R0, R6, RZ ;  /* 0x0000000600066227 */ /* 0x002fc800078e00ff */
[----:B------:R-:W-:Y:S02]  /*e1d0*/  IMAD.MOV.U32 R4, RZ, RZ, R0 ;  /* 0x000000ffff047224 */ /* 0x000fe400078e0000 */
[----:B---3--:R-:W-:Y:S02]  /*e1e0*/  IMAD.MOV.U32 R3, RZ, RZ, R35 ;  /* 0x000000ffff037224 */ /* 0x008fe400078e0023 */
[----:B------:R-:W-:Y:S01]  /*e1f0*/  IMAD.WIDE.U32 R2, R18, UR4, R2 ;  /* 0x0000000412027c25 */ /* 0x000fe2000f8e0002 */
[----:B------:R-:W-:-:S04]  /*e200*/  ULDC.64 UR4, c[0x0][0x2e0] ;  /* 0x0000b80000047ab9 */ /* 0x000fc80000000a00 */
[----:B------:R-:W-:Y:S02]  /*e210*/  IADD3 R3, R3, R5, RZ ;  /* 0x0000000503037210 */ /* 0x000fe40007ffe0ff */
[----:B------:R-:W0:Y:S01]  /*e220*/  @P6 LDC R5, c[0x0][0x450] ;  /* 0x00011400ff056b82 */ /* 0x000e220000000800 */
[----:B------:R-:W-:Y:S01]  /*e230*/  IMAD.WIDE.U32 R2, R29, UR4, R2 ;  /* 0x000000041d027c25 */ /* 0x000fe2000f8e0002 */
[----:B0-----:R-:W-:-:S03]  /*e240*/  @P6 SHF.R.U32.HI R4, RZ, R5, R6 ;  /* 0x00000005ff046219 */ /* 0x001fc60000011606 */
[----:B----4-:R-:W-:-:S04]  /*e250*/  IMAD R5, R20, UR4, RZ ;  /* 0x0000000414057c24 */ /* 0x010fc8000f8e02ff */
[----:B------:R-:W-:Y:S02]  /*e260*/  IMAD R5, R29, UR5, R5 ;  /* 0x000000051d057c24 */ /* 0x000fe4000f8e0205 */
[----:B------:R-:W-:Y:S01]  /*e270*/  IMAD.MOV R6, RZ, RZ, -R4 ;  /* 0x000000ffff067224 */ /* 0x000fe200078e0a04 */
[----:B------:R-:W0:Y:S01]  /*e280*/  S2R R20, SR_TID.X ;  /* 0x0000000000147919 */ /* 0x000e220000002100 */
[----:B------:R-:W-:Y:S01]  /*e290*/  IMAD.IADD R3, R3, 0x1, R5 ;  /* 0x0000000103037824 */ /* 0x000fe200078e0205 */
[----:B------:R-:W-:Y:S01]  /*e2a0*/  ULDC.64 UR4, c[0x0][0x2d0] ;  /* 0x0000b40000047ab9 */ /* 0x000fe20000000a00 */
[----:B------:R-:W1:Y:S01]  /*e2b0*/  LDC R5, c[0x0][0x448] ;  /* 0x00011200ff057b82 */ /* 0x000e620000000800 */
        /* <DEDUP_REMOVED lines=22> */
[----:B------:R-:W-:Y:S10]  /*e420*/  BRA.DIV UR5, `(.L_x_5801) ;  /* 0x0000003a05e87947 */ /* 0x000ff4000b800000 */
[----:B------:R-:W0:Y:S01]  /*e430*/  SHFL.IDX PT, R14, R0, RZ, 0x181f ;  /* 0x00181fff000e7589 */ /* 0x000e2200000e0000 */
[----:B-----5:R-:W-:Y:S02]  /*e440*/  IMAD R5, R9, R5, RZ ;  /* 0x0000000509057224 */ /* 0x020fe400078e02ff */
[----:B------:R-:W-:Y:S01]  /*e450*/  IMAD R17, R17, 0x80, R8 ;  /* 0x0000008011117824 */ /* 0x000fe200078e0208 */
[----:B------:R-:W1:Y:S03]  /*e460*/  SHFL.IDX PT, R2, R4, RZ, 0x181f ;  /* 0x00181fff04027589 */ /* 0x000e6600000e0000 */
[C---:B------:R-:W-:Y:S01]  /*e470*/  VIADD R6, R17.reuse, 0x10 ;  /* 0x0000001011067836 */ /* 0x040fe20000000000 */
[----:B------:R-:W-:-:S13]  /*e480*/  ISETP.GE.AND P1, PT, R17, R5, PT ;  /* 0x000000051100720c */ /* 0x000fda0003f26270 */
[----:B0-----:R-:W-:-:S05]  /*e490*/  @!P1 LEA R14, P4, R32, R14, 0x1 ;  /* 0x0000000e200e9211 */ /* 0x001fca00078808ff */
[----:B-1----:R-:W-:Y:S01]  /*e4a0*/  @!P1 IMAD.X R3, RZ, RZ, R2, P4 ;  /* 0x000000ffff039224 */ /* 0x002fe200020e0602 */
[----:B------:R-:W-:Y:S02]  /*e4b0*/  @!P1 MOV R2, R14 ;  /* 0x0000000e00029202 */ /* 0x000fe40000000f00 */
[----:B------:R-:W0:Y:S04]  /*e4c0*/  SHFL.IDX PT, R14, R0, 0x1, 0x181f ;  /* 0x00381f00000e7f89 */ /* 0x000e2800000e0000 */
        /* <DEDUP_REMOVED lines=53> */
[----:B------:R-:W0:Y:S01]  /*e820*/  SHFL.IDX PT, R14, R0, 0x6, 0x181f ;  /* 0x00d81f00000e7f89 */ /* 0x000e2200000e0000 */
[----:B------:R-:W-:-:S05]  /*e830*/  @!P1 MOV R3, R7 ;  /* 0x0000000700039202 */ /* 0x000fca0000000f00 */
        /* <DEDUP_REMOVED lines=14> */
.L_x_5892:
[----:B-1----:R-:W-:Y:S01]  /*e920*/  VIADD R0, R17, 0x70 ;  /* 0x0000007011007836 */ /* 0x002fe20000000000 */
[----:B------:R-:W-:Y:S04]  /*e930*/  BSSY B0, `(.L_x_5802) ;  /* 0x000000b000007945 */ /* 0x000fe80003800000 */
        /* <DEDUP_REMOVED lines=10> */
.L_x_5803:
[----:B------:R-:W-:Y:S05]  /*e9e0*/  BSYNC B0 ;  /* 0x0000000000007941 */ /* 0x000fea0003800000 */
.L_x_5802:
[----:B------:R-:W-:Y:S01]  /*e9f0*/  NOP ;  /* 0x0000000000007918 */ /* 0x000fe20000000000 */
[----:B------:R-:W-:-:S13]  /*ea00*/  PLOP3.LUT P0, PT, PT, PT, PT, 0x80, 0x0 ;  /* 0x000000000000781c */ /* 0x000fda0003f0f070 */
.L_x_5804:
        /* <DEDUP_REMOVED lines=18> */
.L_x_5893:
[----:B------:R-:W-:Y:S05]  /*eb30*/  BSYNC B0 ;  /* 0x0000000000007941 */ /* 0x000fea0003800000 */
.L_x_5805:
[----:B------:R-:W3:Y:S01]  /*eb40*/  LDL R0, [R1+0x10] ;  /* 0x0000100001007983 */ /* 0x000ee20000100800 */
[----:B------:R-:W-:Y:S01]  /*eb50*/  BSSY B0, `(.L_x_5807) ;  /* 0x0000109000007945 */ /* 0x000fe20003800000 */
[----:B---3--:R-:W-:-:S13]  /*eb60*/  ISETP.GE.AND P0, PT, R0, 0x2, PT ;  /* 0x000000020000780c */ /* 0x008fda0003f06270 */
[----:B------:R-:W-:Y:S05]  /*eb70*/  @!P0 BRA `(.L_x_5808) ;  /* 0x0000001000188947 */ /* 0x000fea0003800000 */
[----:B------:R-:W-:Y:S01]  /*eb80*/  ULDC UR4, c[0x0][0x2f4] ;  /* 0x0000bd0000047ab9 */ /* 0x000fe20000000800 */
[----:B------:R-:W-:Y:S01]  /*eb90*/  VIADD R8, R0, 0xfffffffe ;  /* 0xfffffffe00087836 */ /* 0x000fe20000000000 */
[----:B------:R-:W-:Y:S01]  /*eba0*/  MOV R17, R28 ;  /* 0x0000001c00117202 */ /* 0x000fe20000000f00 */
[----:B------:R-:W-:Y:S01]  /*ebb0*/  IMAD.MOV.U32 R10, RZ, RZ, R27 ;  /* 0x000000ffff0a7224 */ /* 0x000fe200078e001b */
[----:B------:R-:W-:Y:S01]  /*ebc0*/  ISETP.GE.AND P3, PT, R32, UR4, PT ;  /* 0x0000000420007c0c */ /* 0x000fe2000bf66270 */
[----:B------:R-:W-:Y:S01]  /*ebd0*/  IMAD.MOV.U32 R29, RZ, RZ, R26 ;  /* 0x000000ffff1d7224 */ /* 0x000fe200078e001a */
[----:B------:R-:W-:Y:S02]  /*ebe0*/  ISETP.GE.AND P2, PT, R34, UR4, PT ;  /* 0x0000000422007c0c */ /* 0x000fe4000bf46270 */
[----:B------:R-:W-:-:S13]  /*ebf0*/  ISETP.GE.AND P1, PT, R33, UR4, PT ;  /* 0x0000000421007c0c */ /* 0x000fda000bf26270 */
.L_x_5821:
        /* <DEDUP_REMOVED lines=24> */
[----:B------:R-:W-:-:S04]  /*ed80*/  @!P5 IMAD.WIDE.U32 R2, R31, R6, R2 ;  /* 0x000000061f02d225 */ /* 0x000fc800078e0002 */
[----:B------:R-:W-:Y:S01]  /*ed90*/  @!P5 IMAD.IADD R7, R7, 0x1, R3 ;  /* 0x000000010707d824 */ /* 0x000fe200078e0203 */
[----:B--2---:R-:W-:Y:S01]  /*eda0*/  @!P5 LEA R4, P0, R2, R4, 0x2 ;  /* 0x000000040204d211 */ /* 0x004fe200078010ff */
[----:B------:R-:W-:-:S03]  /*edb0*/  IMAD.MOV.U32 R0, RZ, RZ, RZ ;  /* 0x000000ffff007224 */ /* 0x000fc600078e00ff */
[----:B------:R-:W-:-:S05]  /*edc0*/  @!P5 LEA.HI.X R5, R2, R5, R7, 0x2, P0 ;  /* 0x000000050205d211 */ /* 0x000fca00000f1407 */
[----:B------:R0:W5:Y:S01]  /*edd0*/  @!P5 LDG.E R0, desc[UR36][R4.64] ;  /* 0x000000240400d981 */ /* 0x000162000c1e1900 */
[----:B------:R-:W-:Y:S01]  /*ede0*/  LOP3.LUT P4, RZ, R23, 0x10, RZ, 0xc0, !PT ;  /* 0x0000001017ff7812 */ /* 0x000fe2000788c0ff */
[----:B------:R-:W-:Y:S01]  /*edf0*/  VIADD R27, R10, 0x1 ;  /* 0x000000010a1b7836 */ /* 0x000fe20000000000 */
[----:B------:R-:W-:Y:S01]  /*ee00*/  IADD3 R2, -R11, RZ, RZ ;  /* 0x000000ff0b027210 */ /* 0x000fe20007ffe1ff */
[----:B------:R-:W-:Y:S05]  /*ee10*/  YIELD ;  /* 0x0000000000007946 */ /* 0x000fea0003800000 */
[----:B------:R-:W-:Y:S01]  /*ee20*/  ISETP.NE.AND P0, PT, R27, 0x2, PT ;  /* 0x000000021b00780c */ /* 0x000fe20003f05270 */
[----:B------:R-:W-:-:S02]  /*ee30*/  ULDC UR4, c[0x0][0x430] ;  /* 0x00010c0000047ab9 */ /* 0x000fc40000000800 */
[----:B------:R-:W-:Y:S01]  /*ee40*/  IMAD R9, R2, UR4, R9 ;  /* 0x0000000402097c24 */ /* 0x000fe2000f8e0209 */
[----:B------:R-:W-:Y:S01]  /*ee50*/  SEL R28, RZ, 0x1, P0 ;  /* 0x00000001ff1c7807 */ /* 0x000fe20000000000 */
[----:B------:R-:W-:Y:S01]  /*ee60*/  IMAD.MOV.U32 R26, RZ, RZ, R8 ;  /* 0x000000ffff1a7224 */ /* 0x000fe200078e0008 */
[----:B------:R-:W-:Y:S02]  /*ee70*/  SEL R27, R27, RZ, P0 ;  /* 0x000000ff1b1b7207 */ /* 0x000fe40000000000 */
[----:B------:R-:W-:Y:S01]  /*ee80*/  LOP3.LUT R28, R17, R28, RZ, 0x3c, !PT ;  /* 0x0000001c111c7212 */ /* 0x000fe200078e3cff */
[----:B0-----:R-:W-:Y:S06]  /*ee90*/  @!P4 BRA `(.L_x_5809) ;  /* 0x000000000004c947 */ /* 0x001fec0003800000 */
[----:B------:R-:W-:Y:S01]  /*eea0*/  BPT.TRAP 0x1 ;  /* 0x000000040000795c */ /* 0x000fe20000300000 */
.L_x_5809:
[----:B------:R-:W-:Y:S01]  /*eeb0*/  IMAD R7, R27, 0x8, R22 ;  /* 0x000000081b077824 */ /* 0x000fe200078e0216 */
[----:B------:R-:W-:Y:S01]  /*eec0*/  SHF.L.U32 R2, R28, 0x1f, RZ ;  /* 0x0000001f1c027819 */ /* 0x000fe200000006ff */
[----:B------:R-:W-:Y:S03]  /*eed0*/  BSSY B1, `(.L_x_5810) ;  /* 0x0000003000017945 */ /* 0x000fe60003800000 */
[----:B------:R-:W0:Y:S02]  /*eee0*/  SYNCS.PHASECHK.TRANS64.TRYWAIT P0, [R7+URZ+0x30840], R2 ;  /* 0x03084002070075a7 */ /* 0x000e24000800017f */
[----:B0-----:R-:W-:Y:S05]  /*eef0*/  @!P0 BRA `(.L_x_5811) ;  /* 0x0000003800e48947 */ /* 0x001fea0003800000 */
.L_x_5894:
[----:B------:R-:W-:Y:S05]  /*ef00*/  BSYNC B1 ;  /* 0x0000000000017941 */ /* 0x000fea0003800000 */
.L_x_5810:
        /* <DEDUP_REMOVED lines=65> */
.L_x_5908:
        /* <DEDUP_REMOVED lines=11> */
.L_x_5813:
        /* <DEDUP_REMOVED lines=10> */
.L_x_5814:
[----:B------:R2:W-:Y:S01]  /*f470*/  SYNCS.ARRIVE.TRANS64.A1T0 RZ, [R7+URZ+0x30830], RZ ;  /* 0x030830ff07ff79a7 */ /* 0x0005e2000810003f */
[----:B------:R-:W-:Y:S05]  /*f480*/  @!P5 BRA `(.L_x_5815) ;  /* 0x000000000004d947 */ /* 0x000fea0003800000 */
[----:B------:R-:W-:Y:S01]  /*f490*/  BPT.TRAP 0x1 ;  /* 0x000000040000795c */ /* 0x000fe20000300000 */
.L_x_5815:
[----:B-1----:R-:W2:Y:S01]  /*f4a0*/  LDL R3, [R1] ;  /* 0x0000000001037983 */ /* 0x002ea20000100800 */
[----:B------:R-:W-:Y:S01]  /*f4b0*/  SHF.L.U32 R2, R17, 0x1f, RZ ;  /* 0x0000001f11027819 */ /* 0x000fe200000006ff */
[----:B0-----:R-:W-:Y:S01]  /*f4c0*/  IMAD R6, R10, 0x8, R22 ;  /* 0x000000080a067824 */ /* 0x001fe200078e0216 */
[----:B------:R-:W-:Y:S03]  /*f4d0*/  BSSY B1, `(.L_x_5816) ;  /* 0x0000004000017945 */ /* 0x000fe60003800000 */
[----:B------:R-:W0:Y:S01]  /*f4e0*/  SYNCS.PHASECHK.TRANS64.TRYWAIT P0, [R6+URZ+0x30860], R2 ;  /* 0x03086002060075a7 */ /* 0x000e22000800017f */
[----:B--2---:R-:W-:Y:S01]  /*f4f0*/  IMAD R7, R29, -0x60, R3 ;  /* 0xffffffa01d077824 */ /* 0x004fe200078e0203 */
[----:B0-----:R-:W-:Y:S06]  /*f500*/  @!P0 BRA `(.L_x_5817) ;  /* 0x0000003c00548947 */ /* 0x001fec0003800000 */
.L_x_5909:
[----:B------:R-:W-:Y:S05]  /*f510*/  BSYNC B1 ;  /* 0x0000000000017941 */ /* 0x000fea0003800000 */
.L_x_5816:
[----:B------:R-:W1:Y:S01]  /*f520*/  S2R R3, SR_TID.X ;  /* 0x0000000000037919 */ /* 0x000e620000002100 */
[----:B------:R-:W-:Y:S01]  /*f530*/  UMOV UR4, 0xffffffff ;  /* 0xffffffff00047882 */ /* 0x000fe20000000000 */
[----:B------:R-:W-:Y:S01]  /*f540*/  IMAD R5, R10, 0x4800, R36 ;  /* 0x000048000a057824 */ /* 0x000fe200078e0224 */
[----:B-1----:R-:W-:-:S04]  /*f550*/  LOP3.LUT R3, R3, 0x7f, RZ, 0xc0, !PT ;  /* 0x0000007f03037812 */ /* 0x002fc800078ec0ff */
[----:B------:R-:W-:-:S05]  /*f560*/  SHF.R.U32.HI R3, RZ, 0x3, R3 ;  /* 0x00000003ff037819 */ /* 0x000fca0000011603 */
[----:B------:R-:W-:Y:S01]  /*f570*/  IMAD.IADD R7, R7, 0x1, -R3 ;  /* 0x0000000107077824 */ /* 0x000fe200078e0a03 */
        /* <DEDUP_REMOVED lines=54> */
.L_x_5923:
        /* <DEDUP_REMOVED lines=31> */
.L_x_5819:
        /* <DEDUP_REMOVED lines=10> */
.L_x_5820:
[C---:B------:R-:W-:Y:S01]  /*fb70*/  ISETP.GT.AND P0, PT, R26.reuse, RZ, PT ;  /* 0x000000ff1a00720c */ /* 0x040fe20003f04270 */
[----:B------:R1:W-:Y:S01]  /*fb80*/  SYNCS.ARRIVE.TRANS64.A1T0 RZ, [R6+URZ+0x30850], RZ ;  /* 0x030850ff06ff79a7 */ /* 0x0003e2000810003f */
[----:B------:R-:W-:Y:S02]  /*fb90*/  VIADD R8, R26, 0xffffffff ;  /* 0xffffffff1a087836 */ /* 0x000fe40000000000 */
[----:B------:R-:W-:Y:S02]  /*fba0*/  IMAD.MOV.U32 R17, RZ, RZ, R28 ;  /* 0x000000ffff117224 */ /* 0x000fe400078e001c */
[----:B------:R-:W-:Y:S02]  /*fbb0*/  IMAD.MOV.U32 R10, RZ, RZ, R27 ;  /* 0x000000ffff0a7224 */ /* 0x000fe400078e001b */
[----:B------:R-:W-:-:S05]  /*fbc0*/  IMAD.MOV.U32 R29, RZ, RZ, R26 ;  /* 0x000000ffff1d7224 */ /* 0x000fca00078e001a */
[----:B-1----:R-:W-:Y:S05]  /*fbd0*/  @P0 BRA `(.L_x_5821) ;  /* 0xfffffff000080947 */ /* 0x002fea000383ffff */
.L_x_5808:
[----:B------:R-:W-:Y:S05]  /*fbe0*/  BSYNC B0 ;  /* 0x0000000000007941 */ /* 0x000fea0003800000 */
.L_x_5807:
        /* <DEDUP_REMOVED lines=17> */
.L_x_5823:
[----:B------:R-:W-:Y:S05]  /*fd00*/  BSYNC B0 ;  /* 0x0000000000007941 */ /* 0x000fea0003800000 */
.L_x_5822:
[----:B------:R-:W-:-:S13]  /*fd10*/  LOP3.LUT P0, RZ, R23, 0x10, RZ, 0xc0, !PT ;  /* 0x0000001017ff7812 */ /* 0x000fda000780c0ff */
[----:B------:R-:W-:Y:S05]  /*fd20*/  @!P0 BRA `(.L_x_5824) ;  /* 0x0000000000048947 */ /* 0x000fea0003800000 */
[----:B------:R-:W-:Y:S01]  /*fd30*/  BPT.TRAP 0x1 ;  /* 0x000000040000795c */ /* 0x000fe20000300000 */
.L_x_5824:
[----:B------:R-:W3:Y:S01]  /*fd40*/  LDL.LU R2, [R1] ;  /* 0x0000000001027983 */ /* 0x000ee20000300800 */
[----:B------:R-:W-:Y:S01]  /*fd50*/  LEA R0, R27, R22, 0x3 ;  /* 0x000000161b007211 */ /* 0x000fe200078e18ff */
[----:B------:R-:W-:Y:S01]  /*fd60*/  BSSY B0, `(.L_x_5825) ;  /* 0x0000005000007945 */ /* 0x000fe20003800000 */
[----:B0-----:R-:W-:-:S04]  /*fd70*/  SHF.L.U32 R3, R28, 0x1f, RZ ;  /* 0x0000001f1c037819 */ /* 0x001fc800000006ff */
[----:B------:R-:W0:Y:S01]  /*fd80*/  SYNCS.PHASECHK.TRANS64.TRYWAIT P0, [R0+URZ+0x30860], R3 ;  /* 0x03086003000075a7 */ /* 0x000e22000800017f */
[----:B---3--:R-:W-:Y:S01]  /*fd90*/  IMAD R6, R26, -0x60, R2 ;  /* 0xffffffa01a067824 */ /* 0x008fe200078e0202 */
[----:B0-----:R-:W-:Y:S06]  /*fda0*/  @!P0 BRA `(.L_x_5826) ;  /* 0x0000003c00508947 */ /* 0x001fec0003800000 */
.L_x_5924:
[----:B------:R-:W-:Y:S05]  /*fdb0*/  BSYNC B0 ;  /* 0x0000000000007941 */ /* 0x000fea0003800000 */
.L_x_5825:
        /* <DEDUP_REMOVED lines=65> */
.L_x_5938:
        /* <DEDUP_REMOVED lines=13> */
.L_x_5828:
        /* <DEDUP_REMOVED lines=10> */
.L_x_5829:
[----:B------:R1:W-:Y:S01]  /*10340*/  SYNCS.ARRIVE.TRANS64.A1T0 RZ, [R0+URZ+0x30850], RZ ;  /* 0x030850ff00ff79a7 */ /* 0x0003e2000810003f */
[----:B------:R-:W-:-:S04]  /*10350*/  IADD3 R27, R27, 0x1, RZ ;  /* 0x000000011b1b7810 */ /* 0x000fc80007ffe0ff */
[----:B------:R-:W-:-:S04]  /*10360*/  ISETP.NE.AND P0, PT, R27, 0x2, PT ;  /* 0x000000021b00780c */ /* 0x000fc80003f05270 */
[----:B0-----:R-:W-:Y:S02]  /*10370*/  SEL R3, RZ, 0x1, P0 ;  /* 0x00000001ff037807 */ /* 0x001fe40000000000 */
[----:B------:R-:W-:Y:S02]  /*10380*/  SEL R27, R27, RZ, P0 ;  /* 0x000000ff1b1b7207 */ /* 0x000fe40000000000 */
[----:B-1----:R-:W-:-:S07]  /*10390*/  LOP3.LUT R28, R28, R3, RZ, 0x3c, !PT ;  /* 0x000000031c1c7212 */ /* 0x002fce00078e3cff */
.L_x_5786:
[----:B------:R-:W-:Y:S05]  /*103a0*/  BSYNC B7 ;  /* 0x0000000000077941 */ /* 0x000fea0003800000 */
.L_x_5784:
        /* <DEDUP_REMOVED lines=11> */
.L_x_5830:
        /* <DEDUP_REMOVED lines=36> */
.L_x_5948:
[----:B------:R-:W-:Y:S02]  /*106a0*/  ULDC UR4, c[0x0][0xc38] ;  /* 0x00030e0000047ab9 */ /* 0x000fe40000000800 */
[----:B------:R-:W-:-:S05]  /*106b0*/  MOV R7, UR4 ;  /* 0x0000000400077c02 */ /* 0x000fca0008000f00 */
[----:B-1----:R-:W-:-:S04]  /*106c0*/  IMAD R14, R14, R7, RZ ;  /* 0x000000070e0e7224 */ /* 0x002fc800078e02ff */
[----:B------:R-:W-:-:S05]  /*106d0*/  IMAD.IADD R9, R4, 0x1, R14 ;  /* 0x0000000104097824 */ /* 0x000fca00078e020e */
[----:B------:R-:W-:-:S13]  /*106e0*/  ISETP.GT.AND P6, PT, R9, R0, PT ;  /* 0x000000000900720c */ /* 0x000fda0003fc4270 */
[----:B------:R-:W-:Y:S05]  /*106f0*/  @P6 BRA `(.L_x_5833) ;  /* 0x00000000009c6947 */ /* 0x000fea0003800000 */
.L_x_5838:
        /* <DEDUP_REMOVED lines=14> */
.L_x_5836:
[----:B------:R-:W-:Y:S05]  /*107e0*/  BSYNC B0 ;  /* 0x0000000000007941 */ /* 0x000fea0003800000 */
.L_x_5835:
        /* <DEDUP_REMOVED lines=18> */
.L_x_5956:
[----:B------:R-:W-:Y:S02]  /*10910*/  ULDC UR4, c[0x0][0xc38] ;  /* 0x00030e0000047ab9 */ /* 0x000fe40000000800 */
[----:B------:R-:W-:-:S05]  /*10920*/  MOV R7, UR4 ;  /* 0x0000000400077c02 */ /* 0x000fca0008000f00 */
[----:B-1----:R-:W-:-:S04]  /*10930*/  IMAD R14, R14, R7, RZ ;  /* 0x000000070e0e7224 */ /* 0x002fc800078e02ff */
[----:B------:R-:W-:-:S05]  /*10940*/  IMAD.IADD R9, R14, 0x1, R9 ;  /* 0x000000010e097824 */ /* 0x000fca00078e0209 */
[----:B------:R-:W-:-:S13]  /*10950*/  ISETP.GT.AND P6, PT, R9, R0, PT ;  /* 0x000000000900720c */ /* 0x000fda0003fc4270 */
[----:B------:R-:W-:Y:S05]  /*10960*/  @!P6 BRA `(.L_x_5838) ;  /* 0xfffffffc0064e947 */ /* 0x000fea000383ffff */
.L_x_5833:
        /* <DEDUP_REMOVED lines=8> */
.L_x_5960:
[----:B------:R-:W-:Y:S01]  /*109f0*/  ISETP.NE.AND P0, PT, R2, RZ, PT ;  /* 0x000000ff0200720c */ /* 0x000fe20003f05270 */
[----:B------:R-:W-:-:S12]  /*10a00*/  IMAD.MOV.U32 R14, RZ, RZ, RZ ;  /* 0x000000ffff0e7224 */ /* 0x000fd800078e00ff */
[----:B------:R-:W-:Y:S05]  /*10a10*/  @!P0 BRA `(.L_x_5840) ;  /* 0x0000000000108947 */ /* 0x000fea0003800000 */
[----:B------:R-:W-:Y:S01]  /*10a20*/  UMOV UR4, 0xffffffff ;  /* 0xffffffff00047882 */ /* 0x000fe20000000000 */
[----:B------:R-:W-:Y:S02]  /*10a30*/  VIADD R12, R4, 0xffffffff ;  /* 0xffffffff040c7836 */ /* 0x000fe40000000000 */
[----:B------:R-:W-:Y:S05]  /*10a40*/  BRA.DIV UR4, `(.L_x_5841) ;  /* 0x0000004204687947 */ /* 0x000fea000b800000 */
[----:B------:R3:W4:Y:S02]  /*10a50*/  SHFL.IDX PT, R14, R6, R12, 0x1f ;  /* 0x00001f0c060e7589 */ /* 0x00072400000e0000 */
.L_x_5840:
        /* <DEDUP_REMOVED lines=66> */
.L_x_5834:
[----:B------:R-:W-:Y:S01]  /*10e80*/  UMOV UR4, URZ ;  /* 0x0000003f00047c82 */ /* 0x000fe20008000000 */
[----:B------:R-:W-:Y:S01]  /*10e90*/  UMOV UR5, URZ ;  /* 0x0000003f00057c82 */ /* 0x000fe20008000000 */
[----:B------:R-:W-:Y:S01]  /*10ea0*/  ULDC UR6, c[0x0][0xc3c] ;  /* 0x00030f0000067ab9 */ /* 0x000fe20000000800 */
[----:B------:R-:W-:Y:S01]  /*10eb0*/  IMAD.MOV.U32 R16, RZ, RZ, R0 ;  /* 0x000000ffff107224 */ /* 0x000fe200078e0000 */
[----:B------:R-:W-:Y:S01]  /*10ec0*/  MOV R18, UR5 ;  /* 0x0000000500127c02 */ /* 0x000fe20008000f00 */
[----:B------:R-:W-:Y:S02]  /*10ed0*/  IMAD.U32 R17, RZ, RZ, UR4 ;  /* 0x00000004ff117e24 */ /* 0x000fe4000f8e00ff */
[----:B------:R-:W-:-:S07]  /*10ee0*/  IMAD.U32 R19, RZ, RZ, UR6 ;  /* 0x00000006ff137e24 */ /* 0x000fce000f8e00ff */
.L_x_5842:
        /* <DEDUP_REMOVED lines=10> */
.L_x_5831:
[----:B------:R-:W-:Y:S02]  /*10f90*/  ULDC UR4, c[0x0][0xc3c] ;  /* 0x00030f0000047ab9 */ /* 0x000fe40000000800 */
[----:B-1----:R-:W-:-:S13]  /*10fa0*/  ISETP.GE.AND P0, PT, R19, UR4, PT ;  /* 0x0000000413007c0c */ /* 0x002fda000bf06270 */
[----:B------:R-:W-:Y:S05]  /*10fb0*/  @!P0 BRA `(.L_x_5843) ;  /* 0xffffffb400d88947 */ /* 0x000fea000383ffff */
[----:B------:R-:W-:Y:S05]  /*10fc0*/  BSYNC B8 ;  /* 0x0000000000087941 */ /* 0x000fea0003800000 */
.L_x_5780:
        /* <DEDUP_REMOVED lines=12> */
.L_x_5963:
[----:B------:R-:W-:Y:S05]  /*11090*/  BSYNC B0 ;  /* 0x0000000000007941 */ /* 0x000fea0003800000 */
.L_x_5844:
[----:B------:R-:W-:-:S03]  /*110a0*/  UMOV UR4, 0xffffffff ;  /* 0xffffffff00047882 */ /* 0x000fc60000000000 */
[----:B------:R-:W-:Y:S05]  /*110b0*/  BRA.DIV UR4, `(.L_x_5846) ;  /* 0x0000003e04047947 */ /* 0x000fea000b800000 */
[----:B-1----:R-:W1:Y:S02]  /*110c0*/  S2R R0, SR_TID.X ;  /* 0x0000000000007919 */ /* 0x002e640000002100 */
[----:B-1----:R-:W-:-:S04]  /*110d0*/  SHF.R.U32.HI R0, RZ, 0x5, R0 ;  /* 0x00000005ff007819 */ /* 0x002fc80000011600 */
[----:B------:R-:W-:-:S05]  /*110e0*/  LOP3.LUT R0, R0, 0x3, RZ, 0xc0, !PT ;  /* 0x0000000300007812 */ /* 0x000fca00078ec0ff */
[----:B------:R1:W3:Y:S02]  /*110f0*/  SHFL.IDX PT, R14, R0, RZ, 0x1f ;  /* 0x00001fff000e7589 */ /* 0x0002e400000e0000 */
.L_x_5966:
[----:B---3--:R-:W-:Y:S01]  /*11100*/  ISETP.NE.AND P0, PT, R14, RZ, PT ;  /* 0x000000ff0e00720c */ /* 0x008fe20003f05270 */
[----:B------:R-:W-:-:S12]  /*11110*/  BSSY B0, `(.L_x_5847) ;  /* 0x0000026000007945 */ /* 0x000fd80003800000 */
[----:B------:R-:W-:Y:S05]  /*11120*/  @P0 BRA `(.L_x_5848) ;  /* 0x0000000000900947 */ /* 0x000fea0003800000 */
[----:B------:R-:W-:-:S03]  /*11130*/  UMOV UR4, 0xffffffff ;  /* 0xffffffff00047882 */ /* 0x000fc60000000000 */
[----:B------:R-:W-:Y:S05]  /*11140*/  BRA.DIV UR4, `(.L_x_5849) ;  /* 0x0000003e04147947 */ /* 0x000fea000b800000 */
[----:B------:R-:W-:-:S13]  /*11150*/  ELECT P6, URZ, PT ;  /* 0x00000000003f782f */ /* 0x000fda00038c0000 */
.L_x_5969:
        /* <DEDUP_REMOVED lines=8> */
.L_x_5850:
[C---:B------:R-:W-:Y:S01]  /*111e0*/  IMAD R5, R27.reuse, 0x8, R4 ;  /* 0x000000081b057824 */ /* 0x040fe200078e0204 */
[----:B------:R-:W-:Y:S01]  /*111f0*/  SHF.L.U32 R0, R28, 0x1f, RZ ;  /* 0x0000001f1c007819 */ /* 0x000fe200000006ff */
[----:B------:R-:W-:-:S03]  /*11200*/  VIADD R27, R27, 0x1 ;  /* 0x000000011b1b7836 */ /* 0x000fc60000000000 */
[----:B------:R-:W1:Y:S02]  /*11210*/  SYNCS.PHASECHK.TRANS64.TRYWAIT P1, [R5+URZ+0x30840], R0 ;  /* 0x03084000050075a7 */ /* 0x000e64000802017f */
[----:B------:R-:W-:-:S04]  /*11220*/  ISETP.NE.AND P2, PT, R27, 0x2, PT ;  /* 0x000000021b00780c */ /* 0x000fc80003f45270 */
[----:B------:R-:W-:Y:S01]  /*11230*/  SEL R3, RZ, 0x1, P2 ;  /* 0x00000001ff037807 */ /* 0x000fe20001000000 */
[----:B-1----:R-:W-:Y:S08]  /*11240*/  @!P1 BRA `(.L_x_5851) ;  /* 0x0000003800f49947 */ /* 0x002ff00003800000 */
.L_x_5970:
[----:B------:R-:W-:Y:S02]  /*11250*/  SEL R27, R27, RZ, P2 ;  /* 0x000000ff1b1b7207 */ /* 0x000fe40001000000 */
[----:B------:R-:W-:Y:S01]  /*11260*/  LOP3.LUT R2, R28, R3, RZ, 0x3c, !PT ;  /* 0x000000031c027212 */ /* 0x000fe200078e3cff */
[----:B------:R-:W-:Y:S06]  /*11270*/  @!P0 BRA `(.L_x_5852) ;  /* 0x0000000000048947 */ /* 0x000fec0003800000 */
[----:B------:R-:W-:Y:S01]  /*11280*/  BPT.TRAP 0x1 ;  /* 0x000000040000795c */ /* 0x000fe20000300000 */
.L_x_5852:
[----:B------:R-:W-:Y:S01]  /*11290*/  IMAD R27, R27, 0x8, R4 ;  /* 0x000000081b1b7824 */ /* 0x000fe200078e0204 */
[----:B------:R-:W-:-:S04]  /*112a0*/  SHF.L.U32 R2, R2, 0x1f, RZ ;  /* 0x0000001f02027819 */ /* 0x000fc800000006ff */
[----:B------:R-:W3:Y:S02]  /*112b0*/  SYNCS.PHASECHK.TRANS64.TRYWAIT P1, [R27+URZ+0x30840], R2 ;  /* 0x030840021b0075a7 */ /* 0x000ee4000802017f */
[----:B---3--:R-:W-:Y:S05]  /*112c0*/  @!P1 BRA `(.L_x_5853) ;  /* 0x0000003800e89947 */ /* 0x008fea0003800000 */
.L_x_5971:
[----:B------:R-:W-:Y:S05]  /*112d0*/  @!P0 BRA `(.L_x_5854) ;  /* 0x0000000000048947 */ /* 0x000fea0003800000 */
[----:B------:R-:W-:Y:S01]  /*112e0*/  BPT.TRAP 0x1 ;  /* 0x000000040000795c */ /* 0x000fe20000300000 */
.L_x_5854:
[----:B------:R-:W4:Y:S02]  /*112f0*/  SYNCS.PHASECHK.TRANS64.TRYWAIT P1, [R5+URZ+0x30860], R0 ;  /* 0x03086000050075a7 */ /* 0x000f24000802017f */
[----:B----4-:R-:W-:Y:S05]  /*11300*/  @!P1 BRA `(.L_x_5855) ;  /* 0x0000003800ec9947 */ /* 0x010fea0003800000 */
.L_x_5972:
[----:B------:R-:W-:Y:S05]  /*11310*/  @!P0 BRA `(.L_x_5856) ;  /* 0x0000000000048947 */ /* 0x000fea0003800000 */
[----:B------:R-:W-:Y:S01]  /*11320*/  BPT.TRAP 0x1 ;  /* 0x000000040000795c */ /* 0x000fe20000300000 */
.L_x_5856:
[----:B------:R0:W0:Y:S02]  /*11330*/  SYNCS.PHASECHK.TRANS64.TRYWAIT P0, [R27+URZ+0x30860], R2 ;  /* 0x030860021b0075a7 */ /* 0x000024000800017f */
[----:B0-----:R-:W-:Y:S05]  /*11340*/  @!P0 NANOSLEEP.SYNCS 0x989680 ;  /* 0x009896800000895d */ /* 0x001fea0003900000 */
[----:B------:R-:W0:Y:S02]  /*11350*/  @!P0 SYNCS.PHASECHK.TRANS64 P0, [R27+URZ+0x30860], R2 ;  /* 0x030860021b0085a7 */ /* 0x000e24000800007f */
[----:B0-----:R-:W-:Y:S05]  /*11360*/  @!P0 BRA `(.L_x_5856) ;  /* 0xfffffffc00f08947 */ /* 0x001fea000383ffff */
.L_x_5848:
[----:B------:R-:W-:Y:S05]  /*11370*/  BSYNC B0 ;  /* 0x0000000000007941 */ /* 0x000fea0003800000 */
.L_x_5847:
[----:B------:R-:W-:Y:S05]  /*11380*/  EXIT ;  /* 0x000000000000794d */ /* 0x000fea0003800000 */
.L_x_5716:
[----:B0-----:R-:W-:-:S04]  /*11390*/  IMAD.U32 R3, RZ, RZ, UR40 ;  /* 0x00000028ff037e24 */ /* 0x001fc8000f8e00ff */
[----:B------:R0:W1:Y:S03]  /*113a0*/  SYNCS.PHASECHK.TRANS64.TRYWAIT P1, [R3+URZ+0x30800], R0 ;  /* 0x03080000030075a7 */ /* 0x000066000802017f */
[----:B-1----:R-:W-:Y:S05]  /*113b0*/  @!P1 NANOSLEEP.SYNCS 0x989680 ;  /* 0x009896800000995d */ /* 0x002fea0003900000 */
[----:B------:R-:W1:Y:S02]  /*113c0*/  @!P1 SYNCS.PHASECHK.TRANS64 P1, [R3+URZ+0x30800], R0 ;  /* 0x03080000030095a7 */ /* 0x000e64000802007f */
[----:B-1----:R-:W-:Y:S05]  /*113d0*/  @!P1 BRA `(.L_x_5716) ;  /* 0xfffffffc00ec9947 */ /* 0x002fea000383ffff */
[----:B------:R-:W-:Y:S05]  /*113e0*/  BRA `(.L_x_5857) ;  /* 0xffffff04007c7947 */ /* 0x000fea000383ffff */
.L_x_5720:
[----:B-1----:R1:W2:Y:S02]  /*113f0*/  SYNCS.PHASECHK.TRANS64.TRYWAIT P1, [R0+URZ+0x30830], R3 ;  /* 0x03083003000075a7 */ /* 0x0022a4000802017f */
[----:B--2---:R-:W-:Y:S05]  /*11400*/  @!P1 NANOSLEEP.SYNCS 0x989680 ;  /* 0x009896800000995d */ /* 0x004fea0003900000 */
[----:B------:R-:W2:Y:S02]  /*11410*/  @!P1 SYNCS.PHASECHK.TRANS64 P1, [R0+URZ+0x30830], R3 ;  /* 0x03083003000095a7 */ /* 0x000ea4000802007f */
[----:B--2---:R-:W-:Y:S05]  /*11420*/  @!P1 BRA `(.L_x_5720) ;  /* 0xfffffffc00f09947 */ /* 0x004fea000383ffff */
[----:B------:R-:W-:Y:S05]  /*11430*/  BRA `(.L_x_5719) ;  /* 0xffffff0400987947 */ /* 0x000fea000383ffff */
.L_x_5726:
[----:B-1----:R-:W-:-:S04]  /*11440*/  IMAD.U32 R4, RZ, RZ, UR7 ;  /* 0x00000007ff047e24 */ /* 0x002fc8000f8e00ff */
[----:B------:R1:W2:Y:S03]  /*11450*/  SYNCS.PHASECHK.TRANS64.TRYWAIT P1, [R4+URZ+0x30830], R3 ;  /* 0x03083003040075a7 */ /* 0x0002a6000802017f */
[----:B--2---:R-:W-:Y:S05]  /*11460*/  @!P1 NANOSLEEP.SYNCS 0x989680 ;  /* 0x009896800000995d */ /* 0x004fea0003900000 */
[----:B------:R-:W2:Y:S02]  /*11470*/  @!P1 SYNCS.PHASECHK.TRANS64 P1, [R4+URZ+0x30830], R3 ;  /* 0x03083003040095a7 */ /* 0x000ea4000802007f */
[----:B--2---:R-:W-:Y:S05]  /*11480*/  @!P1 BRA `(.L_x_5726) ;  /* 0xfffffffc00ec9947 */ /* 0x004fea000383ffff */
[----:B------:R-:W-:Y:S05]  /*11490*/  BRA `(.L_x_5725) ;  /* 0xffffff2400ec7947 */ /* 0x000fea000383ffff */
.L_x_5730:
[----:B01----:R-:W-:-:S04]  /*114a0*/  MOV R3, UR10 ;  /* 0x0000000a00037c02 */ /* 0x003fc80008000f00 */
[----:B------:R0:W1:Y:S03]  /*114b0*/  SYNCS.PHASECHK.TRANS64.TRYWAIT P1, [R3+URZ+0x30850], R0 ;  /* 0x03085000030075a7 */ /* 0x000066000802017f */
[----:B-1----:R-:W-:Y:S05]  /*114c0*/  @!P1 NANOSLEEP.SYNCS 0x989680 ;  /* 0x009896800000995d */ /* 0x002fea0003900000 */
[----:B------:R-:W1:Y:S02]  /*114d0*/  @!P1 SYNCS.PHASECHK.TRANS64 P1, [R3+URZ+0x30850], R0 ;  /* 0x03085000030095a7 */ /* 0x000e64000802007f */
[----:B-1----:R-:W-:Y:S05]  /*114e0*/  @!P1 BRA `(.L_x_5730) ;  /* 0xfffffffc00ec9947 */ /* 0x002fea000383ffff */
[----:B------:R-:W-:Y:S05]  /*114f0*/  BRA `(.L_x_5729) ;  /* 0xffffff3000b47947 */ /* 0x000fea000383ffff */
.L_x_5738:
[----:B-1----:R-:W-:-:S04]  /*11500*/  IMAD.U32 R4, RZ, RZ, UR7 ;  /* 0x00000007ff047e24 */ /* 0x002fc8000f8e00ff */
[----:B------:R1:W2:Y:S03]  /*11510*/  SYNCS.PHASECHK.TRANS64.TRYWAIT P1, [R4+URZ+0x30830], R3 ;  /* 0x03083003040075a7 */ /* 0x0002a6000802017f */
[----:B--2---:R-:W-:Y:S05]  /*11520*/  @!P1 NANOSLEEP.SYNCS 0x989680 ;  /* 0x009896800000995d */ /* 0x004fea0003900000 */
[----:B------:R-:W2:Y:S02]  /*11530*/  @!P1 SYNCS.PHASECHK.TRANS64 P1, [R4+URZ+0x30830], R3 ;  /* 0x03083003040095a7 */ /* 0x000ea4000802007f */
[----:B--2---:R-:W-:Y:S05]  /*11540*/  @!P1 BRA `(.L_x_5738) ;  /* 0xfffffffc00ec9947 */ /* 0x004fea000383ffff */
[----:B------:R-:W-:Y:S05]  /*11550*/  BRA `(.L_x_5737) ;  /* 0xffffff4c00587947 */ /* 0x000fea000383ffff */
.L_x_5742:
[----:B01----:R-:W-:-:S04]  /*11560*/  IMAD.U32 R3, RZ, RZ, UR14 ;  /* 0x0000000eff037e24 */ /* 0x003fc8000f8e00ff */
[----:B------:R0:W1:Y:S03]  /*11570*/  SYNCS.PHASECHK.TRANS64.TRYWAIT P1, [R3+URZ+0x30850], R0 ;  /* 0x03085000030075a7 */ /* 0x000066000802017f */
[----:B-1----:R-:W-:Y:S05]  /*11580*/  @!P1 NANOSLEEP.SYNCS 0x989680 ;  /* 0x009896800000995d */ /* 0x002fea0003900000 */
[----:B------:R-:W1:Y:S02]  /*11590*/  @!P1 SYNCS.PHASECHK.TRANS64 P1, [R3+URZ+0x30850], R0 ;  /* 0x03085000030095a7 */ /* 0x000e64000802007f */
[----:B-1----:R-:W-:Y:S05]  /*115a0*/  @!P1 BRA `(.L_x_5742) ;  /* 0xfffffffc00ec9947 */ /* 0x002fea000383ffff */
[----:B------:R-:W-:Y:S05]  /*115b0*/  BRA `(.L_x_5741) ;  /* 0xffffff5800207947 */ /* 0x000fea000383ffff */
.L_x_5749:
[----:B-1----:R-:W-:-:S04]  /*115c0*/  IMAD.U32 R7, RZ, RZ, UR5 ;  /* 0x00000005ff077e24 */ /* 0x002fc8000f8e00ff */
[----:B------:R1:W2:Y:S03]  /*115d0*/  SYNCS.PHASECHK.TRANS64.TRYWAIT P1, [R7+URZ+0x30850], R0 ;  /* 0x03085000070075a7 */ /* 0x0002a6000802017f */
[----:B--2---:R-:W-:Y:S05]  /*115e0*/  @!P1 NANOSLEEP.SYNCS 0x989680 ;  /* 0x009896800000995d */ /* 0x004fea0003900000 */
[----:B------:R-:W2:Y:S02]  /*115f0*/  @!P1 SYNCS.PHASECHK.TRANS64 P1, [R7+URZ+0x30850], R0 ;  /* 0x03085000070095a7 */ /* 0x000ea4000802007f */
[----:B--2---:R-:W-:Y:S05]  /*11600*/  @!P1 BRA `(.L_x_5749) ;  /* 0xfffffffc00ec9947 */ /* 0x004fea000383ffff */
[----:B------:R-:W-:Y:S05]  /*11610*/  BRA `(.L_x_5748) ;  /* 0xffffff7000387947 */ /* 0x000fea000383ffff */
.L_x_5792:
[----:B------:R-:W-:Y:S01]  /*11620*/  SHF.R.U32.HI R8, RZ, 0x5, R21 ;  /* 0x00000005ff087819 */ /* 0x000fe20000011615 */
[----:B------:R-:W-:Y:S01]  /*11630*/  BSSY B0, `(.L_x_5858) ;  /* 0x0000009000007945 */ /* 0x000fe20003800000 */
[----:B------:R-:W-:Y:S02]  /*11640*/  IMAD.MOV.U32 R12, RZ, RZ, RZ ;  /* 0x000000ffff0c7224 */ /* 0x000fe400078e00ff */
[----:B------:R-:W-:Y:S01]  /*11650*/  LOP3.LUT R8, R8, 0x3, RZ, 0xc0, !PT ;  /* 0x0000000308087812 */ /* 0x000fe200078ec0ff */
[----:B------:R-:W-:Y:S02]  /*11660*/  IMAD.MOV.U32 R11, RZ, RZ, 0x1f ;  /* 0x0000001fff0b7424 */ /* 0x000fe400078e00ff */
[----:B------:R-:W-:Y:S02]  /*11670*/  IMAD.MOV.U32 R15, RZ, RZ, -0x1 ;  /* 0xffffffffff0f7424 */ /* 0x000fe400078e00ff */
[----:B------:R-:W-:-:S07]  /*11680*/  IMAD.MOV.U32 R13, RZ, RZ, R8 ;  /* 0x000000ffff0d7224 */ /* 0x000fce00078e0008 */
[----:B-----5:R-:W-:Y:S05]  /*11690*/  WARPSYNC.COLLECTIVE R15, `(.L_x_5859) ;  /* 0x000000000f087348 */ /* 0x020fea0003c00000 */
[----:B------:R0:W1:Y:S02]  /*116a0*/  SHFL.IDX P6, R14, R13, R12, R11 ;  /* 0x0000000c0d0e7389 */ /* 0x00006400000c000b */
[----:B01---5:R-:W-:Y:S01]  /*116b0*/  ENDCOLLECTIVE ;  /* 0x000000000000791b */ /* 0x023fe20003800000 */
.L_x_5859:
[----:B------:R-:W-:Y:S05]  /*116c0*/  BSYNC B0 ;  /* 0x0000000000007941 */ /* 0x000fea0003800000 */
.L_x_5858:
[----:B------:R-:W-:Y:S05]  /*116d0*/  BRA `(.L_x_5860) ;  /* 0xffffffbc00907947 */ /* 0x000fea000383ffff */
.L_x_5795:
[----:B0-----:R0:W1:Y:S02]  /*116e0*/  SYNCS.PHASECHK.TRANS64.TRYWAIT P0, [R7+URZ+0x30840], R2 ;  /* 0x03084002070075a7 */ /* 0x001064000800017f */
[----:B-1----:R-:W-:Y:S05]  /*116f0*/  @!P0 NANOSLEEP.SYNCS 0x989680 ;  /* 0x009896800000895d */ /* 0x002fea0003900000 */
[----:B------:R-:W1:Y:S02]  /*11700*/  @!P0 SYNCS.PHASECHK.TRANS64 P0, [R7+URZ+0x30840], R2 ;  /* 0x03084002070085a7 */ /* 0x000e64000800007f */
[----:B-1----:R-:W-:Y:S05]  /*11710*/  @!P0 BRA `(.L_x_5795) ;  /* 0xfffffffc00f08947 */ /* 0x002fea000383ffff */
[----:B------:R-:W-:Y:S05]  /*11720*/  BRA `(.L_x_5861) ;  /* 0xffffffc000047947 */ /* 0x000fea000383ffff */
.L_x_5796:
        /* <DEDUP_REMOVED lines=8> */
.L_x_5863:
[----:B------:R-:W-:Y:S05]  /*117b0*/  BSYNC B0 ;  /* 0x0000000000007941 */ /* 0x000fea0003800000 */
.L_x_5862:
        /* <DEDUP_REMOVED lines=9> */
.L_x_5864:
[----:B------:R-:W-:Y:S01]  /*11850*/  MOV R13, R0 ;  /* 0x00000000000d7202 */ /* 0x000fe20000000f00 */
[----:B------:R-:W-:Y:S02]  /*11860*/  IMAD.MOV.U32 R12, RZ, RZ, 0x1 ;  /* 0x00000001ff0c7424 */ /* 0x000fe400078e00ff */
[----:B------:R-:W-:-:S07]  /*11870*/  IMAD.MOV.U32 R3, RZ, RZ, R14 ;  /* 0x000000ffff037224 */ /* 0x000fce00078e000e */
[----:B------:R-:W-:Y:S05]  /*11880*/  WARPSYNC.COLLECTIVE R15, `(.L_x_5865) ;  /* 0x000000000f087348 */ /* 0x000fea0003c00000 */
[----:B------:R0:W1:Y:S02]  /*11890*/  SHFL.IDX P6, R14, R13, R12, R11 ;  /* 0x0000000c0d0e7389 */ /* 0x00006400000c000b */
[----:B01----:R-:W-:Y:S01]  /*118a0*/  ENDCOLLECTIVE ;  /* 0x000000000000791b */ /* 0x003fe20003800000 */
.L_x_5865:
        /* <DEDUP_REMOVED lines=17> */
.L_x_5866:
[----:B------:R-:W-:Y:S02]  /*119c0*/  @P1 IMAD R8, R5, 0x2, R22 ;  /* 0x0000000205081824 */ /* 0x000fe400078e0216 */
[----:B------:R-:W-:Y:S02]  /*119d0*/  IMAD.MOV.U32 R13, RZ, RZ, R0 ;  /* 0x000000ffff0d7224 */ /* 0x000fe400078e0000 */
[----:B------:R-:W-:Y:S02]  /*119e0*/  IMAD.MOV.U32 R12, RZ, RZ, 0x2 ;  /* 0x00000002ff0c7424 */ /* 0x000fe400078e00ff */
[----:B------:R-:W-:-:S07]  /*119f0*/  IMAD.MOV.U32 R3, RZ, RZ, R14 ;  /* 0x000000ffff037224 */ /* 0x000fce00078e000e */
[----:B------:R-:W-:Y:S05]  /*11a00*/  WARPSYNC.COLLECTIVE R15, `(.L_x_5867) ;  /* 0x000000000f087348 */ /* 0x000fea0003c00000 */
[----:B------:R0:W1:Y:S02]  /*11a10*/  SHFL.IDX P6, R14, R13, R12, R11 ;  /* 0x0000000c0d0e7389 */ /* 0x00006400000c000b */
[----:B01----:R-:W-:Y:S01]  /*11a20*/  ENDCOLLECTIVE ;  /* 0x000000000000791b */ /* 0x003fe20003800000 */
.L_x_5867:
        /* <DEDUP_REMOVED lines=17> */
.L_x_5868:
[----:B------:R-:W-:Y:S02]  /*11b40*/  @P1 IMAD R8, R5, 0x2, R22 ;  /* 0x0000000205081824 */ /* 0x000fe400078e0216 */
[----:B------:R-:W-:Y:S02]  /*11b50*/  IMAD.MOV.U32 R13, RZ, RZ, R0 ;  /* 0x000000ffff0d7224 */ /* 0x000fe400078e0000 */
[----:B------:R-:W-:Y:S02]  /*11b60*/  IMAD.MOV.U32 R12, RZ, RZ, 0x3 ;  /* 0x00000003ff0c7424 */ /* 0x000fe400078e00ff */
[----:B------:R-:W-:-:S07]  /*11b70*/  IMAD.MOV.U32 R3, RZ, RZ, R14 ;  /* 0x000000ffff037224 */ /* 0x000fce00078e000e */
[----:B------:R-:W-:Y:S05]  /*11b80*/  WARPSYNC.COLLECTIVE R15, `(.L_x_5869) ;  /* 0x000000000f087348 */ /* 0x000fea0003c00000 */
[----:B------:R0:W1:Y:S02]  /*11b90*/  SHFL.IDX P6, R14, R13, R12, R11 ;  /* 0x0000000c0d0e7389 */ /* 0x00006400000c000b */
[----:B01----:R-:W-:Y:S01]  /*11ba0*/  ENDCOLLECTIVE ;  /* 0x000000000000791b */ /* 0x003fe20003800000 */
.L_x_5869:
        /* <DEDUP_REMOVED lines=17> */
.L_x_5870:
[----:B------:R-:W-:Y:S01]  /*11cc0*/  @P1 LEA R8, R5, R22, 0x1 ;  /* 0x0000001605081211 */ /* 0x000fe200078e08ff */
[----:B------:R-:W-:Y:S02]  /*11cd0*/  IMAD.MOV.U32 R13, RZ, RZ, R0 ;  /* 0x000000ffff0d7224 */ /* 0x000fe400078e0000 */
[----:B------:R-:W-:Y:S02]  /*11ce0*/  IMAD.MOV.U32 R12, RZ, RZ, 0x4 ;  /* 0x00000004ff0c7424 */ /* 0x000fe400078e00ff */
[----:B------:R-:W-:-:S07]  /*11cf0*/  IMAD.MOV.U32 R3, RZ, RZ, R14 ;  /* 0x000000ffff037224 */ /* 0x000fce00078e000e */
[----:B------:R-:W-:Y:S05]  /*11d00*/  WARPSYNC.COLLECTIVE R15, `(.L_x_5871) ;  /* 0x000000000f087348 */ /* 0x000fea0003c00000 */
[----:B------:R0:W1:Y:S02]  /*11d10*/  SHFL.IDX P6, R14, R13, R12, R11 ;  /* 0x0000000c0d0e7389 */ /* 0x00006400000c000b */
[----:B01----:R-:W-:Y:S01]  /*11d20*/  ENDCOLLECTIVE ;  /* 0x000000000000791b */ /* 0x003fe20003800000 */
.L_x_5871:
        /* <DEDUP_REMOVED lines=17> */
.L_x_5872:
[----:B------:R-:W-:Y:S02]  /*11e40*/  @P1 IMAD R8, R5, 0x2, R22 ;  /* 0x0000000205081824 */ /* 0x000fe400078e0216 */
[----:B------:R-:W-:Y:S02]  /*11e50*/  IMAD.MOV.U32 R13, RZ, RZ, R0 ;  /* 0x000000ffff0d7224 */ /* 0x000fe400078e0000 */
[----:B------:R-:W-:Y:S02]  /*11e60*/  IMAD.MOV.U32 R12, RZ, RZ, 0x5 ;  /* 0x00000005ff0c7424 */ /* 0x000fe400078e00ff */
[----:B------:R-:W-:-:S07]  /*11e70*/  IMAD.MOV.U32 R3, RZ, RZ, R14 ;  /* 0x000000ffff037224 */ /* 0x000fce00078e000e */
[----:B------:R-:W-:Y:S05]  /*11e80*/  WARPSYNC.COLLECTIVE R15, `(.L_x_5873) ;  /* 0x000000000f087348 */ /* 0x000fea0003c00000 */
[----:B------:R0:W1:Y:S02]  /*11e90*/  SHFL.IDX P6, R14, R13, R12, R11 ;  /* 0x0000000c0d0e7389 */ /* 0x00006400000c000b */
[----:B01----:R-:W-:Y:S01]  /*11ea0*/  ENDCOLLECTIVE ;  /* 0x000000000000791b */ /* 0x003fe20003800000 */
.L_x_5873:
        /* <DEDUP_REMOVED lines=10> */
.L_x_5874:
        /* <DEDUP_REMOVED lines=8> */
.L_x_5801:
        /* <DEDUP_REMOVED lines=9> */
.L_x_5876:
[C---:B------:R-:W-:Y:S01]  /*12060*/  VIADD R6, R17.reuse, 0x10 ;  /* 0x0000001011067836 */ /* 0x040fe20000000000 */
[----:B------:R-:W-:Y:S01]  /*12070*/  ISETP.GE.AND P1, PT, R17, R5, PT ;  /* 0x000000051100720c */ /* 0x000fe20003f26270 */
[----:B------:R-:W-:Y:S02]  /*12080*/  IMAD.MOV.U32 R13, RZ, RZ, R0 ;  /* 0x000000ffff0d7224 */ /* 0x000fe400078e0000 */
[----:B------:R-:W-:-:S10]  /*12090*/  IMAD.MOV.U32 R2, RZ, RZ, R14 ;  /* 0x000000ffff027224 */ /* 0x000fd400078e000e */
[----:B------:R-:W-:Y:S05]  /*120a0*/  WARPSYNC.COLLECTIVE R15, `(.L_x_5877) ;  /* 0x000000000f087348 */ /* 0x000fea0003c00000 */
[----:B------:R0:W1:Y:S02]  /*120b0*/  SHFL.IDX P6, R14, R13, R12, R11 ;  /* 0x0000000c0d0e7389 */ /* 0x00006400000c000b */
[----:B01----:R-:W-:Y:S01]  /*120c0*/  ENDCOLLECTIVE ;  /* 0x000000000000791b */ /* 0x003fe20003800000 */
.L_x_5877:
        /* <DEDUP_REMOVED lines=8> */
.L_x_5878:
[----:B------:R-:W-:Y:S01]  /*12150*/  @!PT LDS RZ, [RZ] ;  /* 0x00000000fffff984 */ /* 0x000fe20000000800 */
[----:B------:R-:W-:Y:S01]  /*12160*/  @!PT LDS RZ, [RZ] ;  /* 0x00000000fffff984 */ /* 0x000fe20000000800 */
[----:B------:R-:W-:Y:S01]  /*12170*/  @!PT LDS RZ, [RZ] ;  /* 0x00000000fffff984 */ /* 0x000fe20000000800 */
[----:B------:R-:W-:Y:S04]  /*12180*/  @!P1 LDGSTS.E.BYPASS.LTC128B.128 [R37+0x12400], desc[UR36][R2.64], !P3 ;  /* 0x1240000002259fae */ /* 0x000fe8000d901d64 */
[----:B------:R-:W-:Y:S04]  /*12190*/  @!P1 LDGSTS.E.BYPASS.LTC128B.128 [R37+0x16400], desc[UR36][R2.64+0x80], !P2 ;  /* 0x1640008002259fae */ /* 0x000fe8000d101d64 */
[----:B------:R0:W-:Y:S01]  /*121a0*/  @!P1 LDGSTS.E.BYPASS.LTC128B.128 [R37+0x1a400], desc[UR36][R2.64+0x100], !P0 ;  /* 0x1a40010002259fae */ /* 0x0001e2000c101d64 */
[----:B------:R-:W-:Y:S01]  /*121b0*/  ISETP.GE.AND P1, PT, R6, R5, PT ;  /* 0x000000050600720c */ /* 0x000fe20003f26270 */
[----:B------:R-:W-:Y:S01]  /*121c0*/  IMAD.MOV.U32 R13, RZ, RZ, R0 ;  /* 0x000000ffff0d7224 */ /* 0x000fe200078e0000 */
[----:B------:R-:W-:Y:S01]  /*121d0*/  IADD3 R6, R17, 0x20, RZ ;  /* 0x0000002011067810 */ /* 0x000fe20007ffe0ff */
[----:B0-----:R-:W-:-:S10]  /*121e0*/  IMAD.MOV.U32 R2, RZ, RZ, R14 ;  /* 0x000000ffff027224 */ /* 0x001fd400078e000e */
[----:B------:R-:W-:Y:S05]  /*121f0*/  WARPSYNC.COLLECTIVE R15, `(.L_x_5879) ;  /* 0x000000000f087348 */ /* 0x000fea0003c00000 */
[----:B------:R0:W1:Y:S02]  /*12200*/  SHFL.IDX P6, R14, R13, R12, R11 ;  /* 0x0000000c0d0e7389 */ /* 0x00006400000c000b */
[----:B01----:R-:W-:Y:S01]  /*12210*/  ENDCOLLECTIVE ;  /* 0x000000000000791b */ /* 0x003fe20003800000 */
.L_x_5879:
        /* <DEDUP_REMOVED lines=8> */
.L_x_5880:
[----:B------:R-:W-:-:S05]  /*122a0*/  @!P1 IMAD.MOV.U32 R3, RZ, RZ, R7 ;  /* 0x000000ffff039224 */ /* 0x000fca00078e0007 */
        /* <DEDUP_REMOVED lines=13> */
.L_x_5881:
        /* <DEDUP_REMOVED lines=8> */
.L_x_5882:
        /* <DEDUP_REMOVED lines=14> */
.L_x_5883:
        /* <DEDUP_REMOVED lines=8> */
.L_x_5884:
[----:B------:R-:W-:-:S05]  /*12560*/  @!P1 IMAD.MOV.U32 R3, RZ, RZ, R7 ;  /* 0x000000ffff039224 */ /* 0x000fca00078e0007 */
        /* <DEDUP_REMOVED lines=8> */
[----:B------:R-:W-:Y:S02]  /*125f0*/  VIADD R6, R17, 0x50 ;  /* 0x0000005011067836 */ /* 0x000fe40000000000 */
[----:B0-----:R-:W-:-:S10]  /*12600*/  IMAD.MOV.U32 R2, RZ, RZ, R14 ;  /* 0x000000ffff027224 */ /* 0x001fd400078e000e */
[----:B------:R-:W-:Y:S05]  /*12610*/  WARPSYNC.COLLECTIVE R15, `(.L_x_5885) ;  /* 0x000000000f087348 */ /* 0x000fea0003c00000 */
[----:B------:R0:W1:Y:S02]  /*12620*/  SHFL.IDX P6, R14, R13, R12, R11 ;  /* 0x0000000c0d0e7389 */ /* 0x00006400000c000b */
[----:B01----:R-:W-:Y:S01]  /*12630*/  ENDCOLLECTIVE ;  /* 0x000000000000791b */ /* 0x003fe20003800000 */
.L_x_5885:
        /* <DEDUP_REMOVED lines=8> */
.L_x_5886:
        /* <DEDUP_REMOVED lines=14> */
.L_x_5887:
        /* <DEDUP_REMOVED lines=8> */
.L_x_5888:
        /* <DEDUP_REMOVED lines=13> */
.L_x_5889:
        /* <DEDUP_REMOVED lines=8> */
.L_x_5890:
        /* <DEDUP_REMOVED lines=12> */
.L_x_5891:
[----:B------:R-:W-:Y:S05]  /*12a30*/  BRA `(.L_x_5892) ;  /* 0xffffffbc00b87947 */ /* 0x000fea000383ffff */
.L_x_5806:
[----:B0-----:R0:W1:Y:S02]  /*12a40*/  SYNCS.PHASECHK.TRANS64.TRYWAIT P0, [R22+URZ+0x30820], R3 ;  /* 0x03082003160075a7 */ /* 0x001064000800017f */
[----:B-1----:R-:W-:Y:S05]  /*12a50*/  @!P0 NANOSLEEP.SYNCS 0x989680 ;  /* 0x009896800000895d */ /* 0x002fea0003900000 */
[----:B------:R-:W1:Y:S02]  /*12a60*/  @!P0 SYNCS.PHASECHK.TRANS64 P0, [R22+URZ+0x30820], R3 ;  /* 0x03082003160085a7 */ /* 0x000e64000800007f */
[----:B-1----:R-:W-:Y:S05]  /*12a70*/  @!P0 BRA `(.L_x_5806) ;  /* 0xfffffffc00f08947 */ /* 0x002fea000383ffff */
[----:B------:R-:W-:Y:S05]  /*12a80*/  BRA `(.L_x_5893) ;  /* 0xffffffc000287947 */ /* 0x000fea000383ffff */
.L_x_5811:
[----:B0-----:R0:W1:Y:S02]  /*12a90*/  SYNCS.PHASECHK.TRANS64.TRYWAIT P0, [R7+URZ+0x30840], R2 ;  /* 0x03084002070075a7 */ /* 0x001064000800017f */
[----:B-1----:R-:W-:Y:S05]  /*12aa0*/  @!P0 NANOSLEEP.SYNCS 0x989680 ;  /* 0x009896800000895d */ /* 0x002fea0003900000 */
[----:B------:R-:W1:Y:S02]  /*12ab0*/  @!P0 SYNCS.PHASECHK.TRANS64 P0, [R7+URZ+0x30840], R2 ;  /* 0x03084002070085a7 */ /* 0x000e64000800007f */
[----:B-1----:R-:W-:Y:S05]  /*12ac0*/  @!P0 BRA `(.L_x_5811) ;  /* 0xfffffffc00f08947 */ /* 0x002fea000383ffff */
[----:B------:R-:W-:Y:S05]  /*12ad0*/  BRA `(.L_x_5894) ;  /* 0xffffffc400087947 */ /* 0x000fea000383ffff */
.L_x_5812:
        /* <DEDUP_REMOVED lines=8> */
.L_x_5896:
[----:B------:R-:W-:Y:S05]  /*12b60*/  BSYNC B1 ;  /* 0x0000000000017941 */ /* 0x000fea0003800000 */
.L_x_5895:
[----:B------:R-:W-:Y:S01]  /*12b70*/  IMAD.MOV.U32 R13, RZ, RZ, R8 ;  /* 0x000000ffff0d7224 */ /* 0x000fe200078e0008 */
[----:B------:R-:W-:Y:S01]  /*12b80*/  MOV R12, RZ ;  /* 0x000000ff000c7202 */ /* 0x000fe20000000f00 */
[----:B------:R-:W-:Y:S01]  /*12b90*/  IMAD.MOV.U32 R11, RZ, RZ, 0x181f ;  /* 0x0000181fff0b7424 */ /* 0x000fe200078e00ff */
[----:B------:R-:W-:Y:S01]  /*12ba0*/  LOP3.LUT R23, R23, 0xfffffdff, RZ, 0xc0, !PT ;  /* 0xfffffdff17177812 */ /* 0x000fe200078ec0ff */
[----:B------:R-:W-:Y:S02]  /*12bb0*/  IMAD.MOV.U32 R15, RZ, RZ, -0x1 ;  /* 0xffffffffff0f7424 */ /* 0x000fe400078e00ff */
[----:B------:R-:W-:Y:S01]  /*12bc0*/  IMAD.MOV.U32 R3, RZ, RZ, R14 ;  /* 0x000000ffff037224 */ /* 0x000fe200078e000e */
[----:B------:R-:W-:Y:S01]  /*12bd0*/  @P1 LOP3.LUT R23, R23, 0x200, RZ, 0xfc, !PT ;  /* 0x0000020017171812 */ /* 0x000fe200078efcff */
[----:B------:R-:W-:-:S07]  /*12be0*/  IMAD.SHL.U32 R4, R32, 0x2, RZ ;  /* 0x0000000220047824 */ /* 0x000fce00078e00ff */
[----:B------:R-:W-:Y:S05]  /*12bf0*/  WARPSYNC.COLLECTIVE R15, `(.L_x_5897) ;  /* 0x000000000f087348 */ /* 0x000fea0003c00000 */
[----:B------:R0:W1:Y:S02]  /*12c00*/  SHFL.IDX P6, R14, R13, R12, R11 ;  /* 0x0000000c0d0e7389 */ /* 0x00006400000c000b */
[----:B01----:R-:W-:Y:S01]  /*12c10*/  ENDCOLLECTIVE ;  /* 0x000000000000791b */ /* 0x003fe20003800000 */
.L_x_5897:
[----:B------:R-:W-:Y:S01]  /*12c20*/  IMAD R5, R5, 0x2, R22 ;  /* 0x0000000205057824 */ /* 0x000fe200078e0216 */
[----:B------:R-:W-:Y:S01]  /*12c30*/  LOP3.LUT P1, RZ, R23, 0x4, RZ, 0xc0, !PT ;  /* 0x0000000417ff7812 */ /* 0x000fe2000782c0ff */
[----:B------:R-:W-:Y:S02]  /*12c40*/  IMAD.MOV.U32 R13, RZ, RZ, R6 ;  /* 0x000000ffff0d7224 */ /* 0x000fe400078e0006 */
[----:B------:R-:W-:Y:S02]  /*12c50*/  IMAD.MOV.U32 R12, RZ, RZ, 0x1 ;  /* 0x00000001ff0c7424 */ /* 0x000fe400078e00ff */
[----:B------:R-:W-:-:S08]  /*12c60*/  IMAD.MOV.U32 R2, RZ, RZ, R14 ;  /* 0x000000ffff027224 */ /* 0x000fd000078e000e */
[----:B------:R-:W-:Y:S05]  /*12c70*/  WARPSYNC.COLLECTIVE R15, `(.L_x_5898) ;  /* 0x000000000f087348 */ /* 0x000fea0003c00000 */
[----:B------:R0:W1:Y:S02]  /*12c80*/  SHFL.IDX P6, R14, R13, R12, R11 ;  /* 0x0000000c0d0e7389 */ /* 0x00006400000c000b */
[----:B01----:R-:W-:Y:S01]  /*12c90*/  ENDCOLLECTIVE ;  /* 0x000000000000791b */ /* 0x003fe20003800000 */
.L_x_5898:
[----:B------:R-:W-:-:S05]  /*12ca0*/  IADD3 R2, P0, R2, R4, RZ ;  /* 0x0000000402027210 */ /* 0x000fca0007f1e0ff */
[----:B------:R-:W-:-:S05]  /*12cb0*/  IMAD.X R3, RZ, RZ, R3, P0 ;  /* 0x000000ffff037224 */ /* 0x000fca00000e0603 */
[----:B------:R-:W-:Y:S01]  /*12cc0*/  @!PT LDS RZ, [RZ] ;  /* 0x00000000fffff984 */ /* 0x000fe20000000800 */
[----:B------:R-:W-:Y:S01]  /*12cd0*/  @!PT LDS RZ, [RZ] ;  /* 0x00000000fffff984 */ /* 0x000fe20000000800 */
[----:B------:R-:W-:Y:S01]  /*12ce0*/  @!PT LDS RZ, [RZ] ;  /* 0x00000000fffff984 */ /* 0x000fe20000000800 */
[----:B------:R-:W-:Y:S01]  /*12cf0*/  LDGSTS.E.BYPASS.LTC128B.128 [R5+0x1e400], desc[UR36][R2.64], !P1 ;  /* 0x1e40000002057fae */ /* 0x000fe2000c901d64 */
[----:B------:R-:W-:-:S03]  /*12d00*/  MOV R13, R8 ;  /* 0x00000008000d7202 */ /* 0x000fc60000000f00 */
[----:B------:R-:W-:Y:S04]  /*12d10*/  LDGSTS.E.BYPASS.LTC128B.128 [R5+0x21400], desc[UR36][R2.64+0x80], !P5 ;  /* 0x2140008002057fae */ /* 0x000fe8000e901d64 */
[----:B------:R0:W-:Y:S02]  /*12d20*/  LDGSTS.E.BYPASS.LTC128B.128 [R5+0x24400], desc[UR36][R2.64+0x100], !P4 ;  /* 0x2440010002057fae */ /* 0x0001e4000e101d64 */
[----:B0-----:R-:W-:-:S07]  /*12d30*/  IMAD.MOV.U32 R3, RZ, RZ, R14 ;  /* 0x000000ffff037224 */ /* 0x001fce00078e000e */
[----:B------:R-:W-:Y:S05]  /*12d40*/  WARPSYNC.COLLECTIVE R15, `(.L_x_5899) ;  /* 0x000000000f087348 */ /* 0x000fea0003c00000 */
[----:B------:R0:W1:Y:S02]  /*12d50*/  SHFL.IDX P6, R14, R13, R12, R11 ;  /* 0x0000000c0d0e7389 */ /* 0x00006400000c000b */
[----:B01----:R-:W-:Y:S01]  /*12d60*/  ENDCOLLECTIVE ;  /* 0x000000000000791b */ /* 0x003fe20003800000 */
.L_x_5899:
[----:B------:R-:W-:Y:S02]  /*12d70*/  IMAD.MOV.U32 R13, RZ, RZ, R6 ;  /* 0x000000ffff0d7224 */ /* 0x000fe400078e0006 */
[----:B------:R-:W-:Y:S02]  /*12d80*/  IMAD.MOV.U32 R12, RZ, RZ, 0x2 ;  /* 0x00000002ff0c7424 */ /* 0x000fe400078e00ff */
[----:B------:R-:W-:-:S07]  /*12d90*/  IMAD.MOV.U32 R2, RZ, RZ, R14 ;  /* 0x000000ffff027224 */ /* 0x000fce00078e000e */
[----:B------:R-:W-:Y:S05]  /*12da0*/  WARPSYNC.COLLECTIVE R15, `(.L_x_5900) ;  /* 0x000000000f087348 */ /* 0x000fea0003c00000 */
[----:B------:R0:W1:Y:S02]  /*12db0*/  SHFL.IDX P6, R14, R13, R12, R11 ;  /* 0x0000000c0d0e7389 */ /* 0x00006400000c000b */
[----:B01----:R-:W-:Y:S01]  /*12dc0*/  ENDCOLLECTIVE ;  /* 0x000000000000791b */ /* 0x003fe20003800000 */
.L_x_5900:
        /* <DEDUP_REMOVED lines=13> */
.L_x_5901:
[----:B------:R-:W-:Y:S01]  /*12ea0*/  IMAD.MOV.U32 R13, RZ, RZ, R6 ;  /* 0x000000ffff0d7224 */ /* 0x000fe200078e0006 */
[----:B------:R-:W-:Y:S01]  /*12eb0*/  MOV R12, 0x3 ;  /* 0x00000003000c7802 */ /* 0x000fe20000000f00 */
[----:B------:R-:W-:-:S07]  /*12ec0*/  IMAD.MOV.U32 R2, RZ, RZ, R14 ;  /* 0x000000ffff027224 */ /* 0x000fce00078e000e */
[----:B------:R-:W-:Y:S05]  /*12ed0*/  WARPSYNC.COLLECTIVE R15, `(.L_x_5902) ;  /* 0x000000000f087348 */ /* 0x000fea0003c00000 */
[----:B------:R0:W1:Y:S02]  /*12ee0*/  SHFL.IDX P6, R14, R13, R12, R11 ;  /* 0x0000000c0d0e7389 */ /* 0x00006400000c000b */
[----:B01----:R-:W-:Y:S01]  /*12ef0*/  ENDCOLLECTIVE ;  /* 0x000000000000791b */ /* 0x003fe20003800000 */
.L_x_5902:
        /* <DEDUP_REMOVED lines=13> */
.L_x_5903:
[----:B------:R-:W-:Y:S02]  /*12fd0*/  IMAD.MOV.U32 R13, RZ, RZ, R6 ;  /* 0x000000ffff0d7224 */ /* 0x000fe400078e0006 */
[----:B------:R-:W-:Y:S02]  /*12fe0*/  IMAD.MOV.U32 R12, RZ, RZ, 0x4 ;  /* 0x00000004ff0c7424 */ /* 0x000fe400078e00ff */
[----:B------:R-:W-:-:S07]  /*12ff0*/  IMAD.MOV.U32 R2, RZ, RZ, R14 ;  /* 0x000000ffff027224 */ /* 0x000fce00078e000e */
[----:B------:R-:W-:Y:S05]  /*13000*/  WARPSYNC.COLLECTIVE R15, `(.L_x_5904) ;  /* 0x000000000f087348 */ /* 0x000fea0003c00000 */
[----:B------:R0:W1:Y:S02]  /*13010*/  SHFL.IDX P6, R14, R13, R12, R11 ;  /* 0x0000000c0d0e7389 */ /* 0x00006400000c000b */
[----:B01----:R-:W-:Y:S01]  /*13020*/  ENDCOLLECTIVE ;  /* 0x000000000000791b */ /* 0x003fe20003800000 */
.L_x_5904:
        /* <DEDUP_REMOVED lines=13> */
.L_x_5905:
[----:B------:R-:W-:Y:S02]  /*13100*/  IMAD.MOV.U32 R13, RZ, RZ, R6 ;  /* 0x000000ffff0d7224 */ /* 0x000fe400078e0006 */
[----:B------:R-:W-:Y:S02]  /*13110*/  IMAD.MOV.U32 R12, RZ, RZ, 0x5 ;  /* 0x00000005ff0c7424 */ /* 0x000fe400078e00ff */
[----:B------:R-:W-:-:S07]  /*13120*/  IMAD.MOV.U32 R2, RZ, RZ, R14 ;  /* 0x000000ffff027224 */ /* 0x000fce00078e000e */
[----:B------:R-:W-:Y:S05]  /*13130*/  WARPSYNC.COLLECTIVE R15, `(.L_x_5906) ;  /* 0x000000000f087348 */ /* 0x000fea0003c00000 */
[----:B------:R0:W1:Y:S02]  /*13140*/  SHFL.IDX P6, R14, R13, R12, R11 ;  /* 0x0000000c0d0e7389 */ /* 0x00006400000c000b */
[----:B01----:R-:W-:Y:S01]  /*13150*/  ENDCOLLECTIVE ;  /* 0x000000000000791b */ /* 0x003fe20003800000 */
.L_x_5906:
        /* <DEDUP_REMOVED lines=14> */
.L_x_5907:
[----:B------:R-:W-:Y:S01]  /*13240*/  IMAD.MOV.U32 R2, RZ, RZ, R14 ;  /* 0x000000ffff027224 */ /* 0x000fe200078e000e */
[----:B------:R-:W-:Y:S06]  /*13250*/  BRA `(.L_x_5908) ;  /* 0xffffffc000307947 */ /* 0x000fec000383ffff */
.L_x_5817:
[----:B0-----:R0:W1:Y:S02]  /*13260*/  SYNCS.PHASECHK.TRANS64.TRYWAIT P0, [R6+URZ+0x30860], R2 ;  /* 0x03086002060075a7 */ /* 0x001064000800017f */
[----:B-1----:R-:W-:Y:S05]  /*13270*/  @!P0 NANOSLEEP.SYNCS 0x989680 ;  /* 0x009896800000895d */ /* 0x002fea0003900000 */
[----:B------:R-:W1:Y:S02]  /*13280*/  @!P0 SYNCS.PHASECHK.TRANS64 P0, [R6+URZ+0x30860], R2 ;  /* 0x03086002060085a7 */ /* 0x000e64000800007f */
[----:B-1----:R-:W-:Y:S05]  /*13290*/  @!P0 BRA `(.L_x_5817) ;  /* 0xfffffffc00f08947 */ /* 0x002fea000383ffff */
[----:B------:R-:W-:Y:S05]  /*132a0*/  BRA `(.L_x_5909) ;  /* 0xffffffc000987947 */ /* 0x000fea000383ffff */
.L_x_5818:
        /* <DEDUP_REMOVED lines=8> */
.L_x_5911:
[----:B------:R-:W-:Y:S05]  /*13330*/  BSYNC B1 ;  /* 0x0000000000017941 */ /* 0x000fea0003800000 */
.L_x_5910:
[----:B------:R-:W-:Y:S01]  /*13340*/  IMAD.MOV.U32 R13, RZ, RZ, R24 ;  /* 0x000000ffff0d7224 */ /* 0x000fe200078e0018 */
[----:B------:R-:W-:Y:S01]  /*13350*/  MOV R3, R14 ;  /* 0x0000000e00037202 */ /* 0x000fe20000000f00 */
[----:B------:R-:W-:Y:S02]  /*13360*/  IMAD.MOV.U32 R12, RZ, RZ, RZ ;  /* 0x000000ffff0c7224 */ /* 0x000fe400078e00ff */
[----:B------:R-:W-:Y:S02]  /*13370*/  IMAD.MOV.U32 R11, RZ, RZ, 0x181f ;  /* 0x0000181fff0b7424 */ /* 0x000fe400078e00ff */
[----:B------:R-:W-:Y:S02]  /*13380*/  IMAD.MOV.U32 R15, RZ, RZ, -0x1 ;  /* 0xffffffffff0f7424 */ /* 0x000fe400078e00ff */
[----:B------:R-:W-:-:S07]  /*13390*/  IMAD R5, R5, 0x2, R22 ;  /* 0x0000000205057824 */ /* 0x000fce00078e0216 */
[----:B------:R-:W-:Y:S05]  /*133a0*/  WARPSYNC.COLLECTIVE R15, `(.L_x_5912) ;  /* 0x000000000f087348 */ /* 0x000fea0003c00000 */
[----:B------:R0:W1:Y:S02]  /*133b0*/  SHFL.IDX P6, R14, R13, R12, R11 ;  /* 0x0000000c0d0e7389 */ /* 0x00006400000c000b */
[----:B01----:R-:W-:Y:S01]  /*133c0*/  ENDCOLLECTIVE ;  /* 0x000000000000791b */ /* 0x003fe20003800000 */
.L_x_5912:
[----:B------:R-:W-:Y:S02]  /*133d0*/  IMAD.MOV.U32 R13, RZ, RZ, R25 ;  /* 0x000000ffff0d7224 */ /* 0x000fe400078e0019 */
[----:B------:R-:W-:Y:S02]  /*133e0*/  IMAD.MOV.U32 R12, RZ, RZ, 0x1 ;  /* 0x00000001ff0c7424 */ /* 0x000fe400078e00ff */
[----:B------:R-:W-:-:S07]  /*133f0*/  IMAD.MOV.U32 R2, RZ, RZ, R14 ;  /* 0x000000ffff027224 */ /* 0x000fce00078e000e */
[----:B------:R-:W-:Y:S05]  /*13400*/  WARPSYNC.COLLECTIVE R15, `(.L_x_5913) ;  /* 0x000000000f087348 */ /* 0x000fea0003c00000 */
[----:B------:R0:W1:Y:S02]  /*13410*/  SHFL.IDX P6, R14, R13, R12, R11 ;  /* 0x0000000c0d0e7389 */ /* 0x00006400000c000b */
[----:B01----:R-:W-:Y:S01]  /*13420*/  ENDCOLLECTIVE ;  /* 0x000000000000791b */ /* 0x003fe20003800000 */
.L_x_5913:
        /* <DEDUP_REMOVED lines=16> */
.L_x_5914:
[----:B------:R-:W-:Y:S02]  /*13530*/  IMAD.MOV.U32 R13, RZ, RZ, R25 ;  /* 0x000000ffff0d7224 */ /* 0x000fe400078e0019 */
[----:B------:R-:W-:Y:S02]  /*13540*/  IMAD.MOV.U32 R12, RZ, RZ, 0x2 ;  /* 0x00000002ff0c7424 */ /* 0x000fe400078e00ff */
[----:B------:R-:W-:-:S07]  /*13550*/  IMAD.MOV.U32 R2, RZ, RZ, R14 ;  /* 0x000000ffff027224 */ /* 0x000fce00078e000e */
[----:B------:R-:W-:Y:S05]  /*13560*/  WARPSYNC.COLLECTIVE R15, `(.L_x_5915) ;  /* 0x000000000f087348 */ /* 0x000fea0003c00000 */
[----:B------:R0:W1:Y:S02]  /*13570*/  SHFL.IDX P6, R14, R13, R12, R11 ;  /* 0x0000000c0d0e7389 */ /* 0x00006400000c000b */
[----:B01----:R-:W-:Y:S01]  /*13580*/  ENDCOLLECTIVE ;  /* 0x000000000000791b */ /* 0x003fe20003800000 */
.L_x_5915:
        /* <DEDUP_REMOVED lines=16> */
.L_x_5916:
[----:B------:R-:W-:Y:S01]  /*13690*/  MOV R13, R25 ;  /* 0x00000019000d7202 */ /* 0x000fe20000000f00 */
[----:B------:R-:W-:Y:S02]  /*136a0*/  IMAD.MOV.U32 R12, RZ, RZ, 0x3 ;  /* 0x00000003ff0c7424 */ /* 0x000fe400078e00ff */
[----:B------:R-:W-:-:S07]  /*136b0*/  IMAD.MOV.U32 R2, RZ, RZ, R14 ;  /* 0x000000ffff027224 */ /* 0x000fce00078e000e */
[----:B------:R-:W-:Y:S05]  /*136c0*/  WARPSYNC.COLLECTIVE R15, `(.L_x_5917) ;  /* 0x000000000f087348 */ /* 0x000fea0003c00000 */
[----:B------:R0:W1:Y:S02]  /*136d0*/  SHFL.IDX P6, R14, R13, R12, R11 ;  /* 0x0000000c0d0e7389 */ /* 0x00006400000c000b */
[----:B01----:R-:W-:Y:S01]  /*136e0*/  ENDCOLLECTIVE ;  /* 0x000000000000791b */ /* 0x003fe20003800000 */
.L_x_5917:
        /* <DEDUP_REMOVED lines=16> */
.L_x_5918:
[----:B------:R-:W-:Y:S02]  /*137f0*/  IMAD.MOV.U32 R13, RZ, RZ, R25 ;  /* 0x000000ffff0d7224 */ /* 0x000fe400078e0019 */
[----:B------:R-:W-:Y:S02]  /*13800*/  IMAD.MOV.U32 R12, RZ, RZ, 0x4 ;  /* 0x00000004ff0c7424 */ /* 0x000fe400078e00ff */
[----:B------:R-:W-:-:S07]  /*13810*/  IMAD.MOV.U32 R2, RZ, RZ, R14 ;  /* 0x000000ffff027224 */ /* 0x000fce00078e000e */
[----:B------:R-:W-:Y:S05]  /*13820*/  WARPSYNC.COLLECTIVE R15, `(.L_x_5919) ;  /* 0x000000000f087348 */ /* 0x000fea0003c00000 */
[----:B------:R0:W1:Y:S02]  /*13830*/  SHFL.IDX P6, R14, R13, R12, R11 ;  /* 0x0000000c0d0e7389 */ /* 0x00006400000c000b */
[----:B01----:R-:W-:Y:S01]  /*13840*/  ENDCOLLECTIVE ;  /* 0x000000000000791b */ /* 0x003fe20003800000 */
.L_x_5919:
        /* <DEDUP_REMOVED lines=16> */
.L_x_5920:
[----:B------:R-:W-:Y:S02]  /*13950*/  IMAD.MOV.U32 R13, RZ, RZ, R25 ;  /* 0x000000ffff0d7224 */ /* 0x000fe400078e0019 */
[----:B------:R-:W-:Y:S01]  /*13960*/  IMAD.MOV.U32 R12, RZ, RZ, 0x5 ;  /* 0x00000005ff0c7424 */ /* 0x000fe200078e00ff */
[----:B------:R-:W-:-:S07]  /*13970*/  MOV R2, R14 ;  /* 0x0000000e00027202 */ /* 0x000fce0000000f00 */
[----:B------:R-:W-:Y:S05]  /*13980*/  WARPSYNC.COLLECTIVE R15, `(.L_x_5921) ;  /* 0x000000000f087348 */ /* 0x000fea0003c00000 */
[----:B------:R0:W1:Y:S02]  /*13990*/  SHFL.IDX P6, R14, R13, R12, R11 ;  /* 0x0000000c0d0e7389 */ /* 0x00006400000c000b */
[----:B01----:R-:W-:Y:S01]  /*139a0*/  ENDCOLLECTIVE ;  /* 0x000000000000791b */ /* 0x003fe20003800000 */
.L_x_5921:
        /* <DEDUP_REMOVED lines=13> */
.L_x_5922:
[----:B------:R-:W-:Y:S01]  /*13a80*/  @!PT LDS RZ, [RZ] ;  /* 0x00000000fffff984 */ /* 0x000fe20000000800 */
[----:B------:R-:W-:Y:S01]  /*13a90*/  @!PT LDS RZ, [RZ] ;  /* 0x00000000fffff984 */ /* 0x000fe20000000800 */
[----:B------:R-:W-:Y:S01]  /*13aa0*/  @!PT LDS RZ, [RZ] ;  /* 0x00000000fffff984 */ /* 0x000fe20000000800 */
[----:B------:R1:W-:Y:S01]  /*13ab0*/  LDGSTS.E.BYPASS.LTC128B.128 [R5+0x5400], desc[UR36][R2.64+0x80], !P0 ;  /* 0x0540008002057fae */ /* 0x0003e2000c101d64 */
[----:B------:R-:W-:-:S13]  /*13ac0*/  ISETP.LT.OR P0, PT, R7, 0x41, P1 ;  /* 0x000000410700780c */ /* 0x000fda0000f01670 */
[----:B------:R1:W-:Y:S01]  /*13ad0*/  LDGSTS.E.BYPASS.LTC128B.128 [R5+0x8400], desc[UR36][R2.64+0x100], !P0 ;  /* 0x0840010002057fae */ /* 0x0003e2000c101d64 */
[----:B------:R-:W-:Y:S05]  /*13ae0*/  BRA `(.L_x_5923) ;  /* 0xffffffbc007c7947 */ /* 0x000fea000383ffff */
.L_x_5826:
[----:B0-----:R0:W1:Y:S02]  /*13af0*/  SYNCS.PHASECHK.TRANS64.TRYWAIT P0, [R0+URZ+0x30860], R3 ;  /* 0x03086003000075a7 */ /* 0x001064000800017f */
[----:B-1----:R-:W-:Y:S05]  /*13b00*/  @!P0 NANOSLEEP.SYNCS 0x989680 ;  /* 0x009896800000895d */ /* 0x002fea0003900000 */
[----:B------:R-:W1:Y:S02]  /*13b10*/  @!P0 SYNCS.PHASECHK.TRANS64 P0, [R0+URZ+0x30860], R3 ;  /* 0x03086003000085a7 */ /* 0x000e64000800007f */
[----:B-1----:R-:W-:Y:S05]  /*13b20*/  @!P0 BRA `(.L_x_5826) ;  /* 0xfffffffc00f08947 */ /* 0x002fea000383ffff */
[----:B------:R-:W-:Y:S05]  /*13b30*/  BRA `(.L_x_5924) ;  /* 0xffffffc0009c7947 */ /* 0x000fea000383ffff */
.L_x_5827:
[----:B------:R-:W-:Y:S01]  /*13b40*/  BSSY B0, `(.L_x_5925) ;  /* 0x0000008000007945 */ /* 0x000fe20003800000 */
[----:B------:R-:W-:Y:S02]  /*13b50*/  IMAD.MOV.U32 R13, RZ, RZ, R25 ;  /* 0x000000ffff0d7224 */ /* 0x000fe400078e0019 */
[----:B------:R-:W-:Y:S02]  /*13b60*/  IMAD.MOV.U32 R12, RZ, RZ, RZ ;  /* 0x000000ffff0c7224 */ /* 0x000fe400078e00ff */
[----:B------:R-:W-:Y:S02]  /*13b70*/  IMAD.MOV.U32 R11, RZ, RZ, 0x181f ;  /* 0x0000181fff0b7424 */ /* 0x000fe400078e00ff */
[----:B------:R-:W-:-:S07]  /*13b80*/  IMAD.MOV.U32 R15, RZ, RZ, -0x1 ;  /* 0xffffffffff0f7424 */ /* 0x000fce00078e00ff */
[----:B0-2---:R-:W-:Y:S05]  /*13b90*/  WARPSYNC.COLLECTIVE R15, `(.L_x_5926) ;  /* 0x000000000f087348 */ /* 0x005fea0003c00000 */
[----:B--2---:R1:W2:Y:S02]  /*13ba0*/  SHFL.IDX P6, R14, R13, R12, R11 ;  /* 0x0000000c0d0e7389 */ /* 0x0042a400000c000b */
[----:B012---:R-:W-:Y:S01]  /*13bb0*/  ENDCOLLECTIVE ;  /* 0x000000000000791b */ /* 0x007fe20003800000 */
.L_x_5926:
[----:B------:R-:W-:Y:S05]  /*13bc0*/  BSYNC B0 ;  /* 0x0000000000007941 */ /* 0x000fea0003800000 */
.L_x_5925:
[----:B------:R-:W-:Y:S01]  /*13bd0*/  IMAD.MOV.U32 R13, RZ, RZ, R24 ;  /* 0x000000ffff0d7224 */ /* 0x000fe200078e0018 */
[----:B------:R-:W-:Y:S01]  /*13be0*/  MOV R3, R14 ;  /* 0x0000000e00037202 */ /* 0x000fe20000000f00 */
[----:B------:R-:W-:Y:S02]  /*13bf0*/  IMAD.MOV.U32 R12, RZ, RZ, RZ ;  /* 0x000000ffff0c7224 */ /* 0x000fe400078e00ff */
[----:B------:R-:W-:Y:S02]  /*13c00*/  IMAD.MOV.U32 R11, RZ, RZ, 0x181f ;  /* 0x0000181fff0b7424 */ /* 0x000fe400078e00ff */
[----:B------:R-:W-:Y:S02]  /*13c10*/  IMAD.MOV.U32 R15, RZ, RZ, -0x1 ;  /* 0xffffffffff0f7424 */ /* 0x000fe400078e00ff */
[----:B------:R-:W-:Y:S02]  /*13c20*/  IMAD.SHL.U32 R5, R32, 0x2, RZ ;  /* 0x0000000220057824 */ /* 0x000fe400078e00ff */
[----:B------:R-:W-:-:S07]  /*13c30*/  IMAD R4, R7, 0x2, R22 ;  /* 0x0000000207047824 */ /* 0x000fce00078e0216 */
[----:B------:R-:W-:Y:S05]  /*13c40*/  WARPSYNC.COLLECTIVE R15, `(.L_x_5927) ;  /* 0x000000000f087348 */ /* 0x000fea0003c00000 */
[----:B------:R0:W1:Y:S02]  /*13c50*/  SHFL.IDX P6, R14, R13, R12, R11 ;  /* 0x0000000c0d0e7389 */ /* 0x00006400000c000b */
[----:B01----:R-:W-:Y:S01]  /*13c60*/  ENDCOLLECTIVE ;  /* 0x000000000000791b */ /* 0x003fe20003800000 */
.L_x_5927:
        /* <DEDUP_REMOVED lines=13> */
.L_x_5928:
        /* <DEDUP_REMOVED lines=13> */
.L_x_5929:
[----:B------:R-:W-:Y:S02]  /*13e10*/  IMAD.MOV.U32 R13, RZ, RZ, R25 ;  /* 0x000000ffff0d7224 */ /* 0x000fe400078e0019 */
[----:B------:R-:W-:Y:S01]  /*13e20*/  IMAD.MOV.U32 R12, RZ, RZ, 0x2 ;  /* 0x00000002ff0c7424 */ /* 0x000fe200078e00ff */
[----:B------:R-:W-:-:S13]  /*13e30*/  IADD3 R2, P4, R14, R5, RZ ;  /* 0x000000050e027210 */ /* 0x000fda0007f9e0ff */
[----:B------:R-:W-:Y:S05]  /*13e40*/  WARPSYNC.COLLECTIVE R15, `(.L_x_5930) ;  /* 0x000000000f087348 */ /* 0x000fea0003c00000 */
[----:B------:R0:W1:Y:S02]  /*13e50*/  SHFL.IDX P6, R14, R13, R12, R11 ;  /* 0x0000000c0d0e7389 */ /* 0x00006400000c000b */
[----:B01----:R-:W-:Y:S01]  /*13e60*/  ENDCOLLECTIVE ;  /* 0x000000000000791b */ /* 0x003fe20003800000 */
.L_x_5930:
        /* <DEDUP_REMOVED lines=15> */
.L_x_5931:
[----:B------:R-:W-:Y:S02]  /*13f60*/  IMAD.MOV.U32 R13, RZ, RZ, R25 ;  /* 0x000000ffff0d7224 */ /* 0x000fe400078e0019 */
[----:B------:R-:W-:Y:S01]  /*13f70*/  IMAD.MOV.U32 R12, RZ, RZ, 0x3 ;  /* 0x00000003ff0c7424 */ /* 0x000fe200078e00ff */
[----:B------:R-:W-:-:S13]  /*13f80*/  IADD3 R2, P4, R14, R5, RZ ;  /* 0x000000050e027210 */ /* 0x000fda0007f9e0ff */
[----:B------:R-:W-:Y:S05]  /*13f90*/  WARPSYNC.COLLECTIVE R15, `(.L_x_5932) ;  /* 0x000000000f087348 */ /* 0x000fea0003c00000 */
[----:B------:R0:W1:Y:S02]  /*13fa0*/  SHFL.IDX P6, R14, R13, R12, R11 ;  /* 0x0000000c0d0e7389 */ /* 0x00006400000c000b */
[----:B01----:R-:W-:Y:S01]  /*13fb0*/  ENDCOLLECTIVE ;  /* 0x000000000000791b */ /* 0x003fe20003800000 */
.L_x_5932:
        /* <DEDUP_REMOVED lines=15> */
.L_x_5933:
[----:B------:R-:W-:Y:S02]  /*140b0*/  IMAD.MOV.U32 R13, RZ, RZ, R25 ;  /* 0x000000ffff0d7224 */ /* 0x000fe400078e0019 */
[----:B------:R-:W-:Y:S01]  /*140c0*/  IMAD.MOV.U32 R12, RZ, RZ, 0x4 ;  /* 0x00000004ff0c7424 */ /* 0x000fe200078e00ff */
[----:B------:R-:W-:-:S13]  /*140d0*/  IADD3 R2, P4, R14, R5, RZ ;  /* 0x000000050e027210 */ /* 0x000fda0007f9e0ff */
[----:B------:R-:W-:Y:S05]  /*140e0*/  WARPSYNC.COLLECTIVE R15, `(.L_x_5934) ;  /* 0x000000000f087348 */ /* 0x000fea0003c00000 */
[----:B------:R0:W1:Y:S02]  /*140f0*/  SHFL.IDX P6, R14, R13, R12, R11 ;  /* 0x0000000c0d0e7389 */ /* 0x00006400000c000b */
[----:B01----:R-:W-:Y:S01]  /*14100*/  ENDCOLLECTIVE ;  /* 0x000000000000791b */ /* 0x003fe20003800000 */
.L_x_5934:
        /* <DEDUP_REMOVED lines=15> */
.L_x_5935:
[----:B------:R-:W-:Y:S02]  /*14200*/  IMAD.MOV.U32 R13, RZ, RZ, R25 ;  /* 0x000000ffff0d7224 */ /* 0x000fe400078e0019 */
[----:B------:R-:W-:Y:S01]  /*14210*/  IMAD.MOV.U32 R12, RZ, RZ, 0x5 ;  /* 0x00000005ff0c7424 */ /* 0x000fe200078e00ff */
[----:B------:R-:W-:-:S13]  /*14220*/  IADD3 R2, P4, R14, R5, RZ ;  /* 0x000000050e027210 */ /* 0x000fda0007f9e0ff */
[----:B------:R-:W-:Y:S05]  /*14230*/  WARPSYNC.COLLECTIVE R15, `(.L_x_5936) ;  /* 0x000000000f087348 */ /* 0x000fea0003c00000 */
[----:B------:R0:W1:Y:S02]  /*14240*/  SHFL.IDX P6, R14, R13, R12, R11 ;  /* 0x0000000c0d0e7389 */ /* 0x00006400000c000b */
[----:B01----:R-:W-:Y:S01]  /*14250*/  ENDCOLLECTIVE ;  /* 0x000000000000791b */ /* 0x003fe20003800000 */
.L_x_5936:
        /* <DEDUP_REMOVED lines=14> */
.L_x_5937:
[----:B------:R-:W-:Y:S05]  /*14340*/  BRA `(.L_x_5938) ;  /* 0xffffffbc00a07947 */ /* 0x000fea000383ffff */
.L_x_5832:
        /* <DEDUP_REMOVED lines=8> */
.L_x_5940:
[----:B------:R-:W-:Y:S05]  /*143d0*/  BSYNC B0 ;  /* 0x0000000000007941 */ /* 0x000fea0003800000 */
.L_x_5939:
        /* <DEDUP_REMOVED lines=9> */
.L_x_5941:
        /* <DEDUP_REMOVED lines=18> */
.L_x_5942:
[----:B------:R-:W-:Y:S01]  /*14590*/  IMAD.MOV.U32 R12, RZ, RZ, 0x2 ;  /* 0x00000002ff0c7424 */ /* 0x000fe200078e00ff */
[----:B------:R-:W-:-:S05]  /*145a0*/  SEL R6, R14, RZ, P1 ;  /* 0x000000ff0e067207 */ /* 0x000fca0000800000 */
[----:B------:R-:W-:-:S04]  /*145b0*/  IMAD.IADD R6, R5, 0x1, R6 ;  /* 0x0000000105067824 */ /* 0x000fc800078e0206 */
[----:B------:R-:W-:-:S07]  /*145c0*/  IMAD.MOV.U32 R13, RZ, RZ, R6 ;  /* 0x000000ffff0d7224 */ /* 0x000fce00078e0006 */
[----:B------:R-:W-:Y:S05]  /*145d0*/  WARPSYNC.COLLECTIVE R15, `(.L_x_5943) ;  /* 0x000000000f087348 */ /* 0x000fea0003c00000 */
[----:B------:R0:W1:Y:S02]  /*145e0*/  SHFL.UP P6, R14, R13, R12, R11 ;  /* 0x0400000c0d0e7389 */ /* 0x00006400000c000b */
[----:B01----:R-:W-:Y:S01]  /*145f0*/  ENDCOLLECTIVE ;  /* 0x000000000000791b */ /* 0x003fe20003800000 */
.L_x_5943:
[----:B------:R-:W-:Y:S01]  /*14600*/  IMAD.MOV.U32 R12, RZ, RZ, 0x4 ;  /* 0x00000004ff0c7424 */ /* 0x000fe200078e00ff */
[----:B------:R-:W-:-:S04]  /*14610*/  SEL R7, R14, RZ, P2 ;  /* 0x000000ff0e077207 */ /* 0x000fc80001000000 */
[----:B------:R-:W-:-:S05]  /*14620*/  IADD3 R7, R6, R7, RZ ;  /* 0x0000000706077210 */ /* 0x000fca0007ffe0ff */
[----:B------:R-:W-:-:S07]  /*14630*/  IMAD.MOV.U32 R13, RZ, RZ, R7 ;  /* 0x000000ffff0d7224 */ /* 0x000fce00078e0007 */
[----:B------:R-:W-:Y:S05]  /*14640*/  WARPSYNC.COLLECTIVE R15, `(.L_x_5944) ;  /* 0x000000000f087348 */ /* 0x000fea0003c00000 */
[----:B------:R0:W1:Y:S02]  /*14650*/  SHFL.UP P6, R14, R13, R12, R11 ;  /* 0x0400000c0d0e7389 */ /* 0x00006400000c000b */
[----:B01----:R-:W-:Y:S01]  /*14660*/  ENDCOLLECTIVE ;  /* 0x000000000000791b */ /* 0x003fe20003800000 */
.L_x_5944:
[----:B------:R-:W-:Y:S01]  /*14670*/  IMAD.MOV.U32 R12, RZ, RZ, 0x8 ;  /* 0x00000008ff0c7424 */ /* 0x000fe200078e00ff */
[----:B------:R-:W-:-:S05]  /*14680*/  SEL R2, R14, RZ, P3 ;  /* 0x000000ff0e027207 */ /* 0x000fca0001800000 */
[----:B------:R-:W-:-:S04]  /*14690*/  IMAD.IADD R2, R7, 0x1, R2 ;  /* 0x0000000107027824 */ /* 0x000fc800078e0202 */
[----:B------:R-:W-:-:S07]  /*146a0*/  IMAD.MOV.U32 R13, RZ, RZ, R2 ;  /* 0x000000ffff0d7224 */ /* 0x000fce00078e0002 */
[----:B------:R-:W-:Y:S05]  /*146b0*/  WARPSYNC.COLLECTIVE R15, `(.L_x_5945) ;  /* 0x000000000f087348 */ /* 0x000fea0003c00000 */
[----:B------:R0:W1:Y:S02]  /*146c0*/  SHFL.UP P6, R14, R13, R12, R11 ;  /* 0x0400000c0d0e7389 */ /* 0x00006400000c000b */
[----:B01----:R-:W-:Y:S01]  /*146d0*/  ENDCOLLECTIVE ;  /* 0x000000000000791b */ /* 0x003fe20003800000 */
.L_x_5945:
[----:B------:R-:W-:Y:S01]  /*146e0*/  IMAD.MOV.U32 R12, RZ, RZ, 0x10 ;  /* 0x00000010ff0c7424 */ /* 0x000fe200078e00ff */
[----:B------:R-:W-:-:S05]  /*146f0*/  SEL R3, R14, RZ, P4 ;  /* 0x000000ff0e037207 */ /* 0x000fca0002000000 */
[----:B------:R-:W-:-:S04]  /*14700*/  IMAD.IADD R3, R2, 0x1, R3 ;  /* 0x0000000102037824 */ /* 0x000fc800078e0203 */
[----:B------:R-:W-:-:S07]  /*14710*/  IMAD.MOV.U32 R13, RZ, RZ, R3 ;  /* 0x000000ffff0d7224 */ /* 0x000fce00078e0003 */
[----:B------:R-:W-:Y:S05]  /*14720*/  WARPSYNC.COLLECTIVE R15, `(.L_x_5946) ;  /* 0x000000000f087348 */ /* 0x000fea0003c00000 */
[----:B------:R0:W1:Y:S02]  /*14730*/  SHFL.UP P6, R14, R13, R12, R11 ;  /* 0x0400000c0d0e7389 */ /* 0x00006400000c000b */
[----:B01----:R-:W-:Y:S01]  /*14740*/  ENDCOLLECTIVE ;  /* 0x000000000000791b */ /* 0x003fe20003800000 */
.L_x_5946:
        /* <DEDUP_REMOVED lines=8> */
.L_x_5947:
[----:B------:R-:W-:Y:S05]  /*147d0*/  BRA `(.L_x_5948) ;  /* 0xffffffbc00b07947 */ /* 0x000fea000383ffff */
.L_x_5837:
        /* <DEDUP_REMOVED lines=8> */
.L_x_5950:
[----:B------:R-:W-:Y:S05]  /*14860*/  BSYNC B0 ;  /* 0x0000000000007941 */ /* 0x000fea0003800000 */
.L_x_5949:
        /* <DEDUP_REMOVED lines=8> */
.L_x_5951:
[----:B------:R-:W-:Y:S01]  /*148f0*/  IMAD.MOV.U32 R12, RZ, RZ, 0x4 ;  /* 0x00000004ff0c7424 */ /* 0x000fe200078e00ff */
[----:B------:R-:W-:-:S05]  /*14900*/  SEL R2, R14, RZ, P2 ;  /* 0x000000ff0e027207 */ /* 0x000fca0001000000 */
[----:B------:R-:W-:-:S04]  /*14910*/  IMAD.IADD R2, R13, 0x1, R2 ;  /* 0x000000010d027824 */ /* 0x000fc800078e0202 */
[----:B------:R-:W-:-:S07]  /*14920*/  IMAD.MOV.U32 R13, RZ, RZ, R2 ;  /* 0x000000ffff0d7224 */ /* 0x000fce00078e0002 */
[----:B------:R-:W-:Y:S05]  /*14930*/  WARPSYNC.COLLECTIVE R15, `(.L_x_5952) ;  /* 0x000000000f087348 */ /* 0x000fea0003c00000 */
[----:B------:R0:W1:Y:S02]  /*14940*/  SHFL.UP P6, R14, R13, R12, R11 ;  /* 0x0400000c0d0e7389 */ /* 0x00006400000c000b */
[----:B01----:R-:W-:Y:S01]  /*14950*/  ENDCOLLECTIVE ;  /* 0x000000000000791b */ /* 0x003fe20003800000 */
.L_x_5952:
[----:B------:R-:W-:Y:S01]  /*14960*/  IMAD.MOV.U32 R12, RZ, RZ, 0x8 ;  /* 0x00000008ff0c7424 */ /* 0x000fe200078e00ff */
[----:B------:R-:W-:-:S05]  /*14970*/  SEL R3, R14, RZ, P3 ;  /* 0x000000ff0e037207 */ /* 0x000fca0001800000 */
[----:B------:R-:W-:-:S04]  /*14980*/  IMAD.IADD R3, R2, 0x1, R3 ;  /* 0x0000000102037824 */ /* 0x000fc800078e0203 */
[----:B------:R-:W-:-:S07]  /*14990*/  IMAD.MOV.U32 R13, RZ, RZ, R3 ;  /* 0x000000ffff0d7224 */ /* 0x000fce00078e0003 */
[----:B------:R-:W-:Y:S05]  /*149a0*/  WARPSYNC.COLLECTIVE R15, `(.L_x_5953) ;  /* 0x000000000f087348 */ /* 0x000fea0003c00000 */
[----:B------:R0:W1:Y:S02]  /*149b0*/  SHFL.UP P6, R14, R13, R12, R11 ;  /* 0x0400000c0d0e7389 */ /* 0x00006400000c000b */
[----:B01----:R-:W-:Y:S01]  /*149c0*/  ENDCOLLECTIVE ;  /* 0x000000000000791b */ /* 0x003fe20003800000 */
.L_x_5953:
[----:B------:R-:W-:Y:S01]  /*149d0*/  IMAD.MOV.U32 R12, RZ, RZ, 0x10 ;  /* 0x00000010ff0c7424 */ /* 0x000fe200078e00ff */
[----:B------:R-:W-:-:S05]  /*149e0*/  SEL R4, R14, RZ, P4 ;  /* 0x000000ff0e047207 */ /* 0x000fca0002000000 */
[----:B------:R-:W-:-:S04]  /*149f0*/  IMAD.IADD R4, R3, 0x1, R4 ;  /* 0x0000000103047824 */ /* 0x000fc800078e0204 */
[----:B------:R-:W-:-:S07]  /*14a00*/  IMAD.MOV.U32 R13, RZ, RZ, R4 ;  /* 0x000000ffff0d7224 */ /* 0x000fce00078e0004 */
[----:B------:R-:W-:Y:S05]  /*14a10*/  WARPSYNC.COLLECTIVE R15, `(.L_x_5954) ;  /* 0x000000000f087348 */ /* 0x000fea0003c00000 */
[----:B------:R0:W1:Y:S02]  /*14a20*/  SHFL.UP P6, R14, R13, R12, R11 ;  /* 0x0400000c0d0e7389 */ /* 0x00006400000c000b */
[----:B01----:R-:W-:Y:S01]  /*14a30*/  ENDCOLLECTIVE ;  /* 0x000000000000791b */ /* 0x003fe20003800000 */
.L_x_5954:
        /* <DEDUP_REMOVED lines=8> */
.L_x_5955:
[----:B------:R-:W-:Y:S05]  /*14ac0*/  BRA `(.L_x_5956) ;  /* 0xffffffbc00907947 */ /* 0x000fea000383ffff */
.L_x_5839:
[----:B------:R-:W-:Y:S01]  /*14ad0*/  BSSY B0, `(.L_x_5957) ;  /* 0x0000006000007945 */ /* 0x000fe20003800000 */
[----:B------:R-:W-:Y:S01]  /*14ae0*/  PLOP3.LUT P6, PT, P6, PT, PT, 0x8, 0x0 ;  /* 0x000000000000781c */ /* 0x000fe200037ce170 */
[----:B------:R-:W-:-:S12]  /*14af0*/  IMAD.MOV.U32 R15, RZ, RZ, -0x1 ;  /* 0xffffffffff0f7424 */ /* 0x000fd800078e00ff */
[----:B0-----:R-:W-:Y:S05]  /*14b00*/  WARPSYNC.COLLECTIVE R15, `(.L_x_5958) ;  /* 0x000000000f087348 */ /* 0x001fea0003c00000 */
[----:B------:R-:W-:Y:S01]  /*14b10*/  VOTE.ANY R14, PT, P6 ;  /* 0x00000000000e7806 */ /* 0x000fe200030e0100 */
[----:B0-----:R-:W-:Y:S06]  /*14b20*/  ENDCOLLECTIVE ;  /* 0x000000000000791b */ /* 0x001fec0003800000 */
.L_x_5958:
[----:B------:R-:W-:Y:S05]  /*14b30*/  BSYNC B0 ;  /* 0x0000000000007941 */ /* 0x000fea0003800000 */
.L_x_5957:
        /* <DEDUP_REMOVED lines=9> */
.L_x_5959:
[----:B------:R-:W-:Y:S01]  /*14bd0*/  MOV R5, R14 ;  /* 0x0000000e00057202 */ /* 0x000fe20000000f00 */
[----:B------:R-:W-:Y:S06]  /*14be0*/  BRA `(.L_x_5960) ;  /* 0xffffffbc00807947 */ /* 0x000fec000383ffff */
.L_x_5841:
[----:B------:R-:W-:Y:S01]  /*14bf0*/  BSSY B0, `(.L_x_5961) ;  /* 0x0000007000007945 */ /* 0x000fe20003800000 */
[----:B------:R-:W-:Y:S02]  /*14c00*/  IMAD.MOV.U32 R13, RZ, RZ, R6 ;  /* 0x000000ffff0d7224 */ /* 0x000fe400078e0006 */
[----:B------:R-:W-:Y:S02]  /*14c10*/  IMAD.MOV.U32 R11, RZ, RZ, 0x1f ;  /* 0x0000001fff0b7424 */ /* 0x000fe400078e00ff */
[----:B------:R-:W-:-:S07]  /*14c20*/  IMAD.MOV.U32 R15, RZ, RZ, -0x1 ;  /* 0xffffffffff0f7424 */ /* 0x000fce00078e00ff */
[----:B012---:R-:W-:Y:S05]  /*14c30*/  WARPSYNC.COLLECTIVE R15, `(.L_x_5962) ;  /* 0x000000000f087348 */ /* 0x007fea0003c00000 */
[----:B------:R3:W4:Y:S02]  /*14c40*/  SHFL.IDX P6, R14, R13, R12, R11 ;  /* 0x0000000c0d0e7389 */ /* 0x00072400000c000b */
[----:B01234-:R-:W-:Y:S01]  /*14c50*/  ENDCOLLECTIVE ;  /* 0x000000000000791b */ /* 0x01ffe20003800000 */
.L_x_5962:
[----:B------:R-:W-:Y:S05]  /*14c60*/  BSYNC B0 ;  /* 0x0000000000007941 */ /* 0x000fea0003800000 */
.L_x_5961:
[----:B------:R-:W-:Y:S05]  /*14c70*/  BRA `(.L_x_5840) ;  /* 0xffffffbc00787947 */ /* 0x000fea000383ffff */
.L_x_5845:
[----:B-1----:R1:W3:Y:S02]  /*14c80*/  SYNCS.PHASECHK.TRANS64.TRYWAIT P0, [R4+URZ+0x30820], R0 ;  /* 0x03082000040075a7 */ /* 0x0022e4000800017f */
[----:B---3--:R-:W-:Y:S05]  /*14c90*/  @!P0 NANOSLEEP.SYNCS 0x989680 ;  /* 0x009896800000895d */ /* 0x008fea0003900000 */
[----:B------:R-:W3:Y:S02]  /*14ca0*/  @!P0 SYNCS.PHASECHK.TRANS64 P0, [R4+URZ+0x30820], R0 ;  /* 0x03082000040085a7 */ /* 0x000ee4000800007f */
[----:B---3--:R-:W-:Y:S05]  /*14cb0*/  @!P0 BRA `(.L_x_5845) ;  /* 0xfffffffc00f08947 */ /* 0x008fea000383ffff */
[----:B------:R-:W-:Y:S05]  /*14cc0*/  BRA `(.L_x_5963) ;  /* 0xffffffc000f07947 */ /* 0x000fea000383ffff */
.L_x_5846:
        /* <DEDUP_REMOVED lines=11> */
.L_x_5965:
[----:B------:R-:W-:Y:S05]  /*14d80*/  BSYNC B0 ;  /* 0x0000000000007941 */ /* 0x000fea0003800000 */
.L_x_5964:
[----:B------:R-:W-:Y:S05]  /*14d90*/  BRA `(.L_x_5966) ;  /* 0xffffffc000d87947 */ /* 0x000fea000383ffff */
.L_x_5849:
[----:B------:R-:W-:Y:S01]  /*14da0*/  BSSY B1, `(.L_x_5967) ;  /* 0x0000006000017945 */ /* 0x000fe20003800000 */
[----:B------:R-:W-:-:S07]  /*14db0*/  IMAD.MOV.U32 R15, RZ, RZ, -0x1 ;  /* 0xffffffffff0f7424 */ /* 0x000fce00078e00ff */
[----:B012---:R-:W-:Y:S05]  /*14dc0*/  WARPSYNC.COLLECTIVE R15, `(.L_x_5968) ;  /* 0x000000000f0c7348 */ /* 0x007fea0003c00000 */
[----:B------:R-:W-:Y:S02]  /*14dd0*/  ELECT P6, UR62, PT ;  /* 0x00000000003e782f */ /* 0x000fe400038c0000 */
[----:B------:R-:W-:Y:S01]  /*14de0*/  MOV R14, UR62 ;  /* 0x0000003e000e7c02 */ /* 0x000fe20008000f00 */
[----:B012---:R-:W-:Y:S10]  /*14df0*/  ENDCOLLECTIVE ;  /* 0x000000000000791b */ /* 0x007ff40003800000 */
.L_x_5968:
[----:B------:R-:W-:Y:S05]  /*14e00*/  BSYNC B1 ;  /* 0x0000000000017941 */ /* 0x000fea0003800000 */
.L_x_5967:
[----:B------:R-:W-:Y:S05]  /*14e10*/  BRA `(.L_x_5969) ;  /* 0xffffffc000d07947 */ /* 0x000fea000383ffff */
.L_x_5851:
[----:B-1----:R1:W3:Y:S02]  /*14e20*/  SYNCS.PHASECHK.TRANS64.TRYWAIT P1, [R5+URZ+0x30840], R0 ;  /* 0x03084000050075a7 */ /* 0x0022e4000802017f */
[----:B---3--:R-:W-:Y:S05]  /*14e30*/  @!P1 NANOSLEEP.SYNCS 0x989680 ;  /* 0x009896800000995d */ /* 0x008fea0003900000 */
[----:B------:R-:W3:Y:S02]  /*14e40*/  @!P1 SYNCS.PHASECHK.TRANS64 P1, [R5+URZ+0x30840], R0 ;  /* 0x03084000050095a7 */ /* 0x000ee4000802007f */
[----:B---3--:R-:W-:Y:S05]  /*14e50*/  @!P1 BRA `(.L_x_5851) ;  /* 0xfffffffc00f09947 */ /* 0x008fea000383ffff */
[----:B------:R-:W-:Y:S05]  /*14e60*/  BRA `(.L_x_5970) ;  /* 0xffffffc000f87947 */ /* 0x000fea000383ffff */
.L_x_5853:
[----:B---3--:R3:W4:Y:S02]  /*14e70*/  SYNCS.PHASECHK.TRANS64.TRYWAIT P1, [R27+URZ+0x30840], R2 ;  /* 0x030840021b0075a7 */ /* 0x008724000802017f */
[----:B----4-:R-:W-:Y:S05]  /*14e80*/  @!P1 NANOSLEEP.SYNCS 0x989680 ;  /* 0x009896800000995d */ /* 0x010fea0003900000 */
[----:B------:R-:W4:Y:S02]  /*14e90*/  @!P1 SYNCS.PHASECHK.TRANS64 P1, [R27+URZ+0x30840], R2 ;  /* 0x030840021b0095a7 */ /* 0x000f24000802007f */
[----:B----4-:R-:W-:Y:S05]  /*14ea0*/  @!P1 BRA `(.L_x_5853) ;  /* 0xfffffffc00f09947 */ /* 0x010fea000383ffff */
[----:B------:R-:W-:Y:S05]  /*14eb0*/  BRA `(.L_x_5971) ;  /* 0xffffffc400047947 */ /* 0x000fea000383ffff */
.L_x_5855:
[----:B----4-:R4:W0:Y:S02]  /*14ec0*/  SYNCS.PHASECHK.TRANS64.TRYWAIT P1, [R5+URZ+0x30860], R0 ;  /* 0x03086000050075a7 */ /* 0x010824000802017f */
[----:B0-----:R-:W-:Y:S05]  /*14ed0*/  @!P1 NANOSLEEP.SYNCS 0x989680 ;  /* 0x009896800000995d */ /* 0x001fea0003900000 */
[----:B------:R-:W0:Y:S02]  /*14ee0*/  @!P1 SYNCS.PHASECHK.TRANS64 P1, [R5+URZ+0x30860], R0 ;  /* 0x03086000050095a7 */ /* 0x000e24000802007f */
[----:B0-----:R-:W-:Y:S05]  /*14ef0*/  @!P1 BRA `(.L_x_5855) ;  /* 0xfffffffc00f09947 */ /* 0x001fea000383ffff */
[----:B------:R-:W-:Y:S05]  /*14f00*/  BRA `(.L_x_5972) ;  /* 0xffffffc400007947 */ /* 0x000fea000383ffff */
.L_x_5973:
        /* <DEDUP_REMOVED lines=15> */
.L_x_15852:


//--------------------- .text._ZN7cutlass13device_kernelIN5flash11enable_sm90INS1_16FlashAttnFwdSm90INS1_25CollectiveMainloopFwdSm90ILi2EN4cute5tupleIJNS5_1CILi1EEES8_S8_EEENS6_IJNS7_ILi128EEENS7_ILi96EEENS7_ILi192EEEEEELi192ENS_6half_tEfNS_4arch4Sm90ELb1ELb0ELb0ELb1ELb1ELb1ELb0ELb1ELb1ELb1ELb0ELb0EEENS1_21CollectiveEpilogueFwdINS6_IJSA_SC_SB_EEES9_SE_SG_Li256ELb1ELb1ELb0ELb0EEENS1_36VarlenDynamicPersistentTileSchedulerILi128ELi96ELi256ELi128ELb0ELb1ELb1ELb1ELb1ELb1EEEEEEEEEvNT_6ParamsE --------------------------
	.section	.text._ZN7cutlass13device_kernelIN5flash11enable_sm90INS1_16FlashAttnFwdSm90INS1_25CollectiveMainloopFwdSm90ILi2EN4cute5tupleIJNS5_1CILi1EEES8_S8_EEENS6_IJNS7_ILi128EEENS7_ILi96EEENS7_ILi192EEEEEELi192ENS_6half_tEfNS_4arch4Sm90ELb1ELb0ELb0ELb1ELb1ELb1ELb0ELb1ELb1ELb1ELb0ELb0EEENS1_21CollectiveEpilogueFwdINS6_IJSA_SC_SB_EEES9_SE_SG_Li256ELb1ELb1ELb0ELb0EEENS1_36VarlenDynamicPersistentTileSchedulerILi128ELi96ELi256ELi128ELb0ELb1ELb1ELb1ELb1ELb1EEEEEEEEEvNT_6ParamsE,"ax",@progbits
	.align	128
.text._ZN7cutlass13device_kernelIN5flash11enable_sm90INS1_16FlashAttnFwdSm90INS1_25CollectiveMainloopFwdSm90ILi2EN4cute5tupleIJNS5_1CILi1EEES8_S8_EEENS6_IJNS7_ILi128EEENS7_ILi96EEENS7_ILi192EEEEEELi192ENS_6half_tEfNS_4arch4Sm90ELb1ELb0ELb0ELb1ELb1ELb1ELb0ELb1ELb1ELb1ELb0ELb0EEENS1_21CollectiveEpilogueFwdINS6_IJSA_SC_SB_EEES9_SE_SG_Li256ELb1ELb1ELb0ELb0EEENS1_36VarlenDynamicPersistentTileSchedulerILi128ELi96ELi256ELi128ELb0ELb1ELb1ELb1ELb1ELb1EEEEEEEEEvNT_6ParamsE:
        .type           _ZN7cutlass13device_kernelIN5flash11enable_sm90INS1_16FlashAttnFwdSm90INS1_25CollectiveMainloopFwdSm90ILi2EN4cute5tupleIJNS5_1CILi1EEES8_S8_EEENS6_IJNS7_ILi128EEENS7_ILi96EEENS7_ILi192EEEEEELi192ENS_6half_tEfNS_4arch4Sm90ELb1ELb0ELb0ELb1ELb1ELb1ELb0ELb1ELb1ELb1ELb0ELb0EEENS1_21CollectiveEpilogueFwdINS6_IJSA_SC_SB_EEES9_SE_SG_Li256ELb1ELb1ELb0ELb0EEENS1_36VarlenDynamicPersistentTileSchedulerILi128ELi96ELi256ELi128ELb0ELb1ELb1ELb1ELb1ELb1EEEEEEEEEvNT_6ParamsE,@function
        .size           _ZN7cutlass13device_kernelIN5flash11enable_sm90INS1_16FlashAttnFwdSm90INS1_25CollectiveMainloopFwdSm90ILi2EN4cute5tupleIJNS5_1CILi1EEES8_S8_EEENS6_IJNS7_ILi128EEENS7_ILi96EEENS7_ILi192EEEEEELi192ENS_6half_tEfNS_4arch4Sm90ELb1ELb0ELb0ELb1ELb1ELb1ELb0ELb1ELb1ELb1ELb0ELb0EEENS1_21CollectiveEpilogueFwdINS6_IJSA_SC_SB_EEES9_SE_SG_Li256ELb1ELb1ELb0ELb0EEENS1_36VarlenDynamicPersistentTileSchedulerILi128ELi96ELi256ELi128ELb0ELb1ELb1ELb1ELb1ELb1EEEEEEEEEvNT_6ParamsE,(.L_x_15853 - _ZN7cutlass13device_kernelIN5flash11enable_sm90INS1_16FlashAttnFwdSm90INS1_25CollectiveMainloopFwdSm90ILi2EN4cute5tupleIJNS5_1CILi1EEES8_S8_EEENS6_IJNS7_ILi128EEENS7_ILi96EEENS7_ILi192EEEEEELi192ENS_6half_tEfNS_4arch4Sm90ELb1ELb0ELb0ELb1ELb1ELb1ELb0ELb1ELb1ELb1ELb0ELb0EEENS1_21CollectiveEpilogueFwdINS6_IJSA_SC_SB_EEES9_SE_SG_Li256ELb1ELb1ELb0ELb0EEENS1_36VarlenDynamicPersistentTileSchedulerILi128ELi96ELi256ELi128ELb0ELb1ELb1ELb1ELb1ELb1EEEEEEEEEvNT_6ParamsE)
        .other          _ZN7cutlass13device_kernelIN5flash11enable_sm90INS1_16FlashAttnFwdSm90INS1_25CollectiveMainloopFwdSm90ILi2EN4cute5tupleIJNS5_1CILi1EEES8_S8_EEENS6_IJNS7_ILi128EEENS7_ILi96EEENS7_ILi192EEEEEELi192ENS_6half_tEfNS_4arch4Sm90ELb1ELb0ELb0ELb1ELb1ELb1ELb0ELb1ELb1ELb1ELb0ELb0EEENS1_21CollectiveEpilogueFwdINS6_IJSA_SC_SB_EEES9_SE_SG_Li256ELb1ELb1ELb0ELb0EEENS1_36VarlenDynamicPersistentTileSchedulerILi128ELi96ELi256ELi128ELb0ELb1ELb1ELb1ELb1ELb1EEEEEEEEEvNT_6ParamsE,@"STO_CUDA_ENTRY STV_DEFAULT"
_ZN7cutlass13device_kernelIN5flash11enable_sm90INS1_16FlashAttnFwdSm90INS1_25CollectiveMainloopFwdSm90ILi2EN4cute5tupleIJNS5_1CILi1EEES8_S8_EEENS6_IJNS7_ILi128EEENS7_ILi96EEENS7_ILi192EEEEEELi192ENS_6half_tEfNS_4arch4Sm90ELb1ELb0ELb0ELb1ELb1ELb1ELb0ELb1ELb1ELb1ELb0ELb0EEENS1_21CollectiveEpilogueFwdINS6_IJSA_SC_SB_EEES9_SE_SG_Li256ELb1ELb1ELb0ELb0EEENS1_36VarlenDynamicPersistentTileSchedulerILi128ELi96ELi256ELi128ELb0ELb1ELb1ELb1ELb1ELb1EEEEEEEEEvNT_6ParamsE:
        /* <DEDUP_REMOVED lines=18> */
.L_x_5975:
[----:B------:R-:W-:Y:S05]  /*0120*/  BSYNC B0 ;  /* 0x0000000000007941 */ /* 0x000fea0003800000 */
.L_x_5974:
        /* <DEDUP_REMOVED lines=41> */
.L_x_5976:
        /* <DEDUP_REMOVED lines=22> */
.L_x_5977:
        /* <DEDUP_REMOVED lines=18> */
.L_x_5978:
        /* <DEDUP_REMOVED lines=22> */
.L_x_5979:
        /* <DEDUP_REMOVED lines=22> */
.L_x_5980:
[----:B------:R-:W-:Y:S01]  /*0900*/  PLOP3.LUT P0, PT, PT, PT, UP0, 0x80, 0x0 ;  /* 0x000000000000781c */ /* 0x000fe20003f0f008 */
[----:B------:R-:W-:Y:S01]  /*0910*/  UMOV UR60, 0x1 ;  /* 0x00000001003c7882 */ /* 0x000fe20000000000 */
[----:B------:R-:W-:Y:S01]  /*0920*/  NOP ;  /* 0x0000000000007918 */ /* 0x000fe20000000000 */
[----:B------:R-:W-:Y:S01]  /*0930*/  USEL UR60, UR60, 0x2, !UP0 ;  /* 0x000000023c3c7887 */ /* 0x000fe2000c000000 */
[----:B------:R-:W-:Y:S01]  /*0940*/  BSSY B9, `(.L_x_5981) ;  /* 0x00022f4000097945 */ /* 0x000fe20003800000 */
[----:B012-4-:R-:W-:Y:S08]  /*0950*/  BAR.SYNC.DEFER_BLOCKING 0x0 ;  /* 0x0000000000007b1d */ /* 0x017ff00000010000 */
[----:B------:R-:W-:Y:S05]  /*0960*/  @!P0 BRA `(.L_x_5982) ;  /* 0x000001bc00308947 */ /* 0x000fea0003800000 */
.L_x_5983:
        /* <DEDUP_REMOVED lines=19> */
[----:B------:R-:W-:Y:S01]  /*0aa0*/  SHF.R.S32.HI R3, RZ, 0x1f, R0 ;  /* 0x0000001fff037819 */ /* 0x000fe20000011400 */
[----:B------:R-:W-:Y:S01]  /*0ab0*/  IMAD.MOV.U32 R200, RZ, RZ, RZ ;  /* 0x000000ffffc87224 */ /* 0x000fe200078e00ff */
[----:B------:R-:W-:Y:S01]  /*0ac0*/  MOV R205, RZ ;  /* 0x000000ff00cd7202 */ /* 0x000fe20000000f00 */
[----:B------:R-:W-:Y:S01]  /*0ad0*/  IMAD.MOV.U32 R197, RZ, RZ, RZ ;  /* 0x000000ffffc57224 */ /* 0x000fe200078e00ff */
[CC--:B------:R-:W-:Y:S02]  /*0ae0*/  LEA.HI R2, R3.reuse, R0.reuse, RZ, 0x7 ;  /* 0x0000000003027211 */ /* 0x0c0fe400078f38ff */
[----:B------:R-:W-:-:S02]  /*0af0*/  LEA.HI R4, R3, R0, RZ, 0x4 ;  /* 0x0000000003047211 */ /* 0x000fc400078f20ff */
[----:B------:R-:W-:Y:S02]  /*0b00*/  LOP3.LUT R5, R2, 0xffffff80, RZ, 0xc0, !PT ;  /* 0xffffff8002057812 */ /* 0x000fe400078ec0ff */
[----:B------:R-:W-:Y:S01]  /*0b10*/  SHF.R.S32.HI R12, RZ, 0x7, R2 ;  /* 0x00000007ff0c7819 */ /* 0x000fe20000011402 */
[----:B------:R-:W-:Y:S02]  /*0b20*/  UIADD3 UR4, UR4, 0x12400, URZ ;  /* 0x0001240004047890 */ /* 0x000fe4000fffe03f */
[----:B------:R-:W-:Y:S01]  /*0b30*/  IMAD.IADD R15, R0, 0x1, -R5 ;  /* 0x00000001000f7824 */ /* 0x000fe200078e0a05 */
[----:B------:R-:W-:Y:S02]  /*0b40*/  SHF.R.S32.HI R5, RZ, 0x4, R4 ;  /* 0x00000004ff057819 */ /* 0x000fe40000011404 */
[----:B------:R-:W-:Y:S02]  /*0b50*/  LEA.HI R2, R2, R12, RZ, 0x1 ;  /* 0x0000000c02027211 */ /* 0x000fe400078f08ff */
[----:B------:R-:W-:Y:S01]  /*0b60*/  SHF.R.S32.HI R7, RZ, 0x1f, R15 ;  /* 0x0000001fff077819 */ /* 0x000fe2000001140f */
[----:B------:R-:W-:Y:S01]  /*0b70*/  STL [R1+0x48], R15 ;  /* 0x0000480f01007387 */ /* 0x000fe20000100800 */
[----:B------:R-:W-:-:S02]  /*0b80*/  LOP3.LUT R2, R2, 0x3fffffe, RZ, 0xc0, !PT ;  /* 0x03fffffe02027812 */ /* 0x000fc400078ec0ff */
[CC--:B------:R-:W-:Y:S01]  /*0b90*/  LEA.HI R8, R7.reuse, R15.reuse, RZ, 0x2 ;  /* 0x0000000f07087211 */ /* 0x0c0fe200078f10ff */
[----:B------:R0:W-:Y:S01]  /*0ba0*/  STL [R1+0x64], R12 ;  /* 0x0000640c01007387 */ /* 0x0001e20000100800 */
[----:B------:R-:W-:Y:S01]  /*0bb0*/  LEA.HI R7, R7, R15, RZ, 0x5 ;  /* 0x0000000f07077211 */ /* 0x000fe200078f28ff */
[----:B------:R-:W-:Y:S01]  /*0bc0*/  IMAD.IADD R2, R12, 0x1, -R2 ;  /* 0x000000010c027824 */ /* 0x000fe200078e0a02 */
[--C-:B------:R-:W-:Y:S02]  /*0bd0*/  SHF.R.S32.HI R9, RZ, 0x2, R8.reuse ;  /* 0x00000002ff097819 */ /* 0x100fe40000011408 */
[----:B------:R-:W-:Y:S02]  /*0be0*/  SHF.R.S32.HI R6, RZ, 0x1f, R8 ;  /* 0x0000001fff067819 */ /* 0x000fe40000011408 */
[----:B------:R-:W-:Y:S02]  /*0bf0*/  SHF.R.S32.HI R7, RZ, 0x5, R7 ;  /* 0x00000005ff077819 */ /* 0x000fe40000011407 */
[----:B------:R-:W-:-:S02]  /*0c00*/  LEA.HI R10, R6, R9, RZ, 0x3 ;  /* 0x00000009060a7211 */ /* 0x000fc400078f18ff */
[----:B------:R-:W-:Y:S02]  /*0c10*/  LEA.HI R6, R4, R5, RZ, 0x1 ;  /* 0x0000000504067211 */ /* 0x000fe400078f08ff */
[----:B------:R-:W-:Y:S02]  /*0c20*/  LOP3.LUT R10, R10, 0xfffffff8, RZ, 0xc0, !PT ;  /* 0xfffffff80a0a7812 */ /* 0x000fe400078ec0ff */
[----:B------:R-:W-:Y:S02]  /*0c30*/  LOP3.LUT R6, R6, 0x1ffffffe, RZ, 0xc0, !PT ;  /* 0x1ffffffe06067812 */ /* 0x000fe400078ec0ff */
[----:B------:R-:W-:Y:S01]  /*0c40*/  LOP3.LUT R222, R8, 0x7ffffffc, RZ, 0xc0, !PT ;  /* 0x7ffffffc08de7812 */ /* 0x000fe200078ec0ff */
[----:B------:R-:W-:Y:S01]  /*0c50*/  IMAD.IADD R10, R9, 0x1, -R10 ;  /* 0x00000001090a7824 */ /* 0x000fe200078e0a0a */
[----:B------:R-:W-:Y:S02]  /*0c60*/  IADD3 R6, R5, -R6, RZ ;  /* 0x8000000605067210 */ /* 0x000fe40007ffe0ff */
[-C--:B------:R-:W-:Y:S01]  /*0c70*/  LEA.HI R5, R3, R0.reuse, RZ, 0x5 ;  /* 0x0000000003057211 */ /* 0x080fe200078f28ff */
[----:B------:R-:W-:Y:S01]  /*0c80*/  IMAD R9, R7, 0x10, R10 ;  /* 0x0000001007097824 */ /* 0x000fe200078e020a */
[----:B------:R-:W-:-:S02]  /*0c90*/  LEA.HI R10, R3, R0, RZ, 0x2 ;  /* 0x00000000030a7211 */ /* 0x000fc400078f10ff */
[----:B------:R-:W-:Y:S01]  /*0ca0*/  LEA.HI R7, R3, R0, RZ, 0x3 ;  /* 0x0000000003077211 */ /* 0x000fe200078f18ff */
[----:B------:R-:W-:Y:S01]  /*0cb0*/  IMAD R14, R2, 0x40, R9 ;  /* 0x00000040020e7824 */ /* 0x000fe200078e0209 */
[----:B------:R-:W-:Y:S02]  /*0cc0*/  LOP3.LUT R11, R10, 0xfffffffc, RZ, 0xc0, !PT ;  /* 0xfffffffc0a0b7812 */ /* 0x000fe400078ec0ff */
[----:B------:R-:W-:Y:S02]  /*0cd0*/  LOP3.LUT R3, R4, 0x3fffff0, RZ, 0xc0, !PT ;  /* 0x03fffff004037812 */ /* 0x000fe400078ec0ff */
[----:B------:R-:W-:Y:S02]  /*0ce0*/  SHF.R.S32.HI R204, RZ, 0x2, R10 ;  /* 0x00000002ffcc7819 */ /* 0x000fe4000001140a */
[----:B------:R-:W-:Y:S01]  /*0cf0*/  SHF.R.S32.HI R4, RZ, 0x5, R5 ;  /* 0x00000005ff047819 */ /* 0x000fe20000011405 */
[----:B------:R-:W-:Y:S01]  /*0d00*/  IMAD.IADD R3, R0, 0x1, -R3 ;  /* 0x0000000100037824 */ /* 0x000fe200078e0a03 */
[----:B------:R-:W-:-:S02]  /*0d10*/  LOP3.LUT R5, R7, 0xfffffff8, RZ, 0xc0, !PT ;  /* 0xfffffff807057812 */ /* 0x000fc400078ec0ff */
[----:B------:R-:W-:Y:S01]  /*0d20*/  SHF.R.S32.HI R13, RZ, 0x1f, R10 ;  /* 0x0000001fff0d7819 */ /* 0x000fe2000001140a */
[----:B------:R-:W-:Y:S01]  /*0d30*/  IMAD.SHL.U32 R215, R4, 0x200, RZ ;  /* 0x0000020004d77824 */ /* 0x000fe200078e00ff */
[C---:B------:R-:W-:Y:S01]  /*0d40*/  IADD3 R20, R0.reuse, -R11, RZ ;  /* 0x8000000b00147210 */ /* 0x040fe20007ffe0ff */
[----:B------:R-:W-:Y:S01]  /*0d50*/  IMAD.IADD R226, R0, 0x1, -R5 ;  /* 0x0000000100e27824 */ /* 0x000fe200078e0a05 */
[----:B------:R-:W-:Y:S02]  /*0d60*/  IADD3 R10, R204, 0x40, RZ ;  /* 0x00000040cc0a7810 */ /* 0x000fe40007ffe0ff */
[----:B------:R-:W-:Y:S01]  /*0d70*/  LEA.HI R13, R13, R204, RZ, 0x3 ;  /* 0x000000cc0d0d7211 */ /* 0x000fe200078f18ff */
[----:B------:R-:W-:Y:S01]  /*0d80*/  IMAD.SHL.U32 R194, R20, 0x4, RZ ;  /* 0x0000000414c27824 */ /* 0x000fe200078e00ff */
[----:B------:R-:W-:Y:S01]  /*0d90*/  SHF.R.S32.HI R0, RZ, 0x1f, R10 ;  /* 0x0000001fff007819 */ /* 0x000fe2000001140a */
[----:B------:R-:W-:Y:S01]  /*0da0*/  IMAD.SHL.U32 R217, R226, 0x8, RZ ;  /* 0x00000008e2d97824 */ /* 0x000fe200078e00ff */
[----:B------:R-:W-:Y:S01]  /*0db0*/  LOP3.LUT R13, R13, 0xfffffff8, RZ, 0xc0, !PT ;  /* 0xfffffff80d0d7812 */ /* 0x000fe200078ec0ff */
[----:B------:R-:W-:Y:S01]  /*0dc0*/  VIADD R207, R194, 0x20 ;  /* 0x00000020c2cf7836 */ /* 0x000fe20000000000 */
[----:B------:R-:W-:Y:S01]  /*0dd0*/  LEA.HI R0, R0, R10, RZ, 0x3 ;  /* 0x0000000a00007211 */ /* 0x000fe200078f18ff */
[----:B------:R-:W-:Y:S01]  /*0de0*/  STL [R1+0x3c], R20 ;  /* 0x00003c1401007387 */ /* 0x000fe20000100800 */
[----:B------:R-:W-:Y:S01]  /*0df0*/  IADD3 R206, R194, 0x40, RZ ;  /* 0x00000040c2ce7810 */ /* 0x000fe20007ffe0ff */
[----:B------:R-:W-:Y:S01]  /*0e00*/  IMAD.IADD R221, R204, 0x1, -R13 ;  /* 0x00000001ccdd7824 */ /* 0x000fe200078e0a0d */
[----:B------:R-:W-:Y:S01]  /*0e10*/  LEA R3, R4, R3, 0x4 ;  /* 0x0000000304037211 */ /* 0x000fe200078e20ff */
[----:B------:R-:W-:Y:S01]  /*0e20*/  IMAD.SHL.U32 R0, R0, 0x40, RZ ;  /* 0x0000004000007824 */ /* 0x000fe200078e00ff */
[----:B------:R-:W-:Y:S01]  /*0e30*/  SHF.L.U32 R211, R10, 0x6, RZ ;  /* 0x000000060ad37819 */ /* 0x000fe200000006ff */
[C---:B------:R-:W-:Y:S01]  /*0e40*/  IMAD.IADD R193, R194.reuse, 0x1, R206 ;  /* 0x00000001c2c17824 */ /* 0x040fe200078e02ce */
[----:B------:R-:W-:Y:S01]  /*0e50*/  SHF.L.U32 R213, R221, 0x6, RZ ;  /* 0x00000006ddd57819 */ /* 0x000fe200000006ff */
[----:B------:R-:W-:Y:S01]  /*0e60*/  IMAD.IADD R196, R194, 0x1, R207 ;  /* 0x00000001c2c47824 */ /* 0x000fe200078e02cf */
[----:B------:R-:W-:Y:S01]  /*0e70*/  LOP3.LUT R216, R0, 0xfffffe00, RZ, 0xc0, !PT ;  /* 0xfffffe0000d87812 */ /* 0x000fe200078ec0ff */
[----:B0-----:R-:W-:Y:S01]  /*0e80*/  IMAD R12, R3, 0x8, R6 ;  /* 0x00000008030c7824 */ /* 0x001fe200078e0206 */
[----:B------:R-:W-:Y:S01]  /*0e90*/  SHF.R.S32.HI R0, RZ, 0x1f, R193 ;  /* 0x0000001fff007819 */ /* 0x000fe200000114c1 */
[----:B------:R-:W-:Y:S01]  /*0ea0*/  VIADD R225, R217, 0x80 ;  /* 0x00000080d9e17836 */ /* 0x000fe20000000000 */
[----:B------:R-:W-:Y:S01]  /*0eb0*/  SHF.R.S32.HI R3, RZ, 0x1f, R196 ;  /* 0x0000001fff037819 */ /* 0x000fe200000114c4 */
[----:B------:R-:W-:Y:S01]  /*0ec0*/  STL [R1+0x68], R14 ;  /* 0x0000680e01007387 */ /* 0x000fe20000100800 */
[----:B------:R-:W-:Y:S01]  /*0ed0*/  LOP3.LUT R213, R213, 0x1c0, RZ, 0xc0, !PT ;  /* 0x000001c0d5d57812 */ /* 0x000fe200078ec0ff */
[----:B------:R-:W-:Y:S01]  /*0ee0*/  VIADD R224, R217, 0x40 ;  /* 0x00000040d9e07836 */ /* 0x000fe20000000000 */
[CC--:B------:R-:W-:Y:S01]  /*0ef0*/  LEA.HI R4, R0.reuse, R193.reuse, RZ, 0x6 ;  /* 0x000000c100047211 */ /* 0x0c0fe200078f30ff */
[----:B------:R-:W-:Y:S01]  /*0f00*/  STL [R1+0x38], RZ ;  /* 0x000038ff01007387 */ /* 0x000fe20000100800 */
[----:B------:R-:W-:Y:S01]  /*0f10*/  LEA.HI R2, R0, R193, RZ, 0x3 ;  /* 0x000000c100027211 */ /* 0x000fe200078f18ff */
[----:B------:R-:W-:Y:S01]  /*0f20*/  VIADD R210, R194, 0x50 ;  /* 0x00000050c2d27836 */ /* 0x000fe20000000000 */
[----:B------:R-:W-:-:S02]  /*0f30*/  LOP3.LUT R211, R211, 0x1c0, RZ, 0xc0, !PT ;  /* 0x000001c0d3d37812 */ /* 0x000fc400078ec0ff */
[----:B------:R-:W-:Y:S02]  /*0f40*/  LEA.HI R198, R3, R196, RZ, 0x3 ;  /* 0x000000c403c67211 */ /* 0x000fe400078f18ff */
[----:B------:R-:W-:Y:S02]  /*0f50*/  SHF.R.U32.HI R214, RZ, 0x3, R213 ;  /* 0x00000003ffd67819 */ /* 0x000fe400000116d5 */
[----:B------:R-:W-:Y:S02]  /*0f60*/  SHF.L.U32 R4, R4, 0x7, RZ ;  /* 0x0000000704047819 */ /* 0x000fe400000006ff */
[--C-:B------:R-:W-:Y:S02]  /*0f70*/  LOP3.LUT R5, R213, 0x38, R2.reuse, 0xf8, !PT ;  /* 0x00000038d5057812 */ /* 0x100fe400078ef802 */
[----:B------:R-:W-:Y:S02]  /*0f80*/  SHF.R.U32.HI R13, RZ, 0x3, R211 ;  /* 0x00000003ff0d7819 */ /* 0x000fe400000116d3 */
[----:B------:R-:W-:-:S02]  /*0f90*/  LOP3.LUT R10, R211, 0x38, R2, 0xf8, !PT ;  /* 0x00000038d30a7812 */ /* 0x000fc400078ef802 */
[----:B------:R-:W-:Y:S02]  /*0fa0*/  LOP3.LUT R6, R211, 0x38, R198, 0xf8, !PT ;  /* 0x00000038d3067812 */ /* 0x000fe400078ef8c6 */
[----:B------:R-:W-:Y:S02]  /*0fb0*/  LEA.HI R3, R3, R196, RZ, 0x6 ;  /* 0x000000c403037211 */ /* 0x000fe400078f30ff */
[----:B------:R-:W-:Y:S02]  /*0fc0*/  LOP3.LUT R4, R4, 0xffffe000, RZ, 0xc0, !PT ;  /* 0xffffe00004047812 */ /* 0x000fe400078ec0ff */
[----:B------:R-:W-:Y:S01]  /*0fd0*/  LOP3.LUT R5, R5, R214, RZ, 0x3c, !PT ;  /* 0x000000d605057212 */ /* 0x000fe200078e3cff */
[----:B------:R-:W-:Y:S01]  /*0fe0*/  IMAD.SHL.U32 R0, R3, 0x80, RZ ;  /* 0x0000008003007824 */ /* 0x000fe200078e00ff */
[-C--:B------:R-:W-:Y:S02]  /*0ff0*/  LOP3.LUT R11, R10, R13.reuse, RZ, 0x3c, !PT ;  /* 0x0000000d0a0b7212 */ /* 0x080fe400078e3cff */
[----:B------:R-:W-:-:S02]  /*1000*/  LOP3.LUT R9, R6, R13, RZ, 0x3c, !PT ;  /* 0x0000000d06097212 */ /* 0x000fc400078e3cff */
[-C--:B------:R-:W-:Y:S02]  /*1010*/  IADD3 R6, R5, R4.reuse, R215 ;  /* 0x0000000405067210 */ /* 0x080fe40007ffe0d7 */
[----:B------:R-:W-:Y:S01]  /*1020*/  IADD3 R11, R11, R4, R216 ;  /* 0x000000040b0b7210 */ /* 0x000fe20007ffe0d8 */
[----:B------:R-:W-:Y:S01]  /*1030*/  IMAD.U32 R4, RZ, RZ, UR4 ;  /* 0x00000004ff047e24 */ /* 0x000fe2000f8e00ff */
[----:B------:R-:W-:Y:S02]  /*1040*/  SHF.R.S32.HI R5, RZ, 0x3, R7 ;  /* 0x00000003ff057819 */ /* 0x000fe40000011407 */
[----:B------:R-:W-:Y:S02]  /*1050*/  LOP3.LUT R3, R213, 0x38, R198, 0xf8, !PT ;  /* 0x00000038d5037812 */ /* 0x000fe400078ef8c6 */
[----:B------:R-:W-:Y:S01]  /*1060*/  SHF.L.U32 R16, R20, 0x3, RZ ;  /* 0x0000000314107819 */ /* 0x000fe200000006ff */
[----:B------:R0:W-:Y:S01]  /*1070*/  STL [R1+0x44], R5 ;  /* 0x0000440501007387 */ /* 0x0001e20000100800 */
[----:B------:R-:W-:-:S02]  /*1080*/  LOP3.LUT R0, R0, 0xffffe000, RZ, 0xc0, !PT ;  /* 0xffffe00000007812 */ /* 0x000fc400078ec0ff */
[----:B------:R-:W-:Y:S01]  /*1090*/  LOP3.LUT R3, R3, R214, RZ, 0x3c, !PT ;  /* 0x000000d603037212 */ /* 0x000fe200078e3cff */
[----:B------:R1:W-:Y:S01]  /*10a0*/  STL [R1+0x60], R4 ;  /* 0x0000600401007387 */ /* 0x0003e20000100800 */
[----:B------:R-:W-:Y:S01]  /*10b0*/  SHF.R.S32.HI R199, RZ, 0x3, R2 ;  /* 0x00000003ffc77819 */ /* 0x000fe20000011402 */
[C---:B------:R-:W-:Y:S01]  /*10c0*/  VIADD R22, R16.reuse, 0x80 ;  /* 0x0000008010167836 */ /* 0x040fe20000000000 */
[-C--:B------:R-:W-:Y:S01]  /*10d0*/  IADD3 R3, R3, R0.reuse, R215 ;  /* 0x0000000003037210 */ /* 0x080fe20007ffe0d7 */
[----:B------:R-:W-:Y:S01]  /*10e0*/  VIADD R192, R16, 0xa0 ;  /* 0x000000a010c07836 */ /* 0x000fe20000000000 */
[----:B------:R-:W-:Y:S01]  /*10f0*/  IADD3 R9, R9, R0, R216 ;  /* 0x0000000009097210 */ /* 0x000fe20007ffe0d8 */
[----:B------:R-:W-:Y:S01]  /*1100*/  IMAD.U32 R0, RZ, RZ, UR5 ;  /* 0x00000005ff007e24 */ /* 0x000fe2000f8e00ff */
[----:B0-----:R-:W-:Y:S02]  /*1110*/  LOP3.LUT R5, R211, 0x38, R16, 0xf8, !PT ;  /* 0x00000038d3057812 */ /* 0x001fe400078ef810 */
[----:B------:R-:W-:-:S02]  /*1120*/  LEA R2, R3, UR4, 0x1 ;  /* 0x0000000403027c11 */ /* 0x000fc4000f8e08ff */
[----:B-1----:R-:W-:Y:S01]  /*1130*/  SHF.R.S32.HI R4, RZ, 0x1f, R225 ;  /* 0x0000001fff047819 */ /* 0x002fe200000114e1 */
[----:B------:R-:W-:Y:S01]  /*1140*/  IMAD.SHL.U32 R4, R12, 0x8, RZ ;  /* 0x000000080c047824 */ /* 0x000fe200078e00ff */
[----:B------:R-:W-:Y:S02]  /*1150*/  LOP3.LUT R5, R216, R5, R13, 0xf6, !PT ;  /* 0x00000005d8057212 */ /* 0x000fe400078ef60d */
[----:B------:R-:W-:Y:S02]  /*1160*/  LEA R3, R6, UR4, 0x1 ;  /* 0x0000000406037c11 */ /* 0x000fe4000f8e08ff */
[----:B------:R0:W-:Y:S01]  /*1170*/  STL [R1+0x6c], R4 ;  /* 0x00006c0401007387 */ /* 0x0001e20000100800 */
[----:B------:R-:W-:Y:S02]  /*1180*/  LEA.HI R0, R20, R20, RZ, 0x1 ;  /* 0x0000001414007211 */ /* 0x000fe400078f08ff */
[----:B------:R-:W-:Y:S01]  /*1190*/  IADD3 R23, R16, 0x60, RZ ;  /* 0x0000006010177810 */ /* 0x000fe20007ffe0ff */
[----:B------:R1:W-:Y:S01]  /*11a0*/  STL [R1+0x5c], R2 ;  /* 0x00005c0201007387 */ /* 0x0003e20000100800 */
[----:B------:R-:W-:-:S02]  /*11b0*/  LOP3.LUT R0, R0, 0x1ffffffe, RZ, 0xc0, !PT ;  /* 0x1ffffffe00007812 */ /* 0x000fc400078ec0ff */
[----:B------:R-:W-:Y:S02]  /*11c0*/  SHF.R.S32.HI R17, RZ, 0x1f, R16 ;  /* 0x0000001fff117819 */ /* 0x000fe40000011410 */
[----:B------:R-:W-:Y:S01]  /*11d0*/  IADD3 R209, R194, 0x10, RZ ;  /* 0x00000010c2d17810 */ /* 0x000fe20007ffe0ff */
[----:B------:R-:W-:Y:S01]  /*11e0*/  IMAD.IADD R0, R20, 0x1, -R0 ;  /* 0x0000000114007824 */ /* 0x000fe200078e0a00 */
[----:B0-----:R-:W-:Y:S02]  /*11f0*/  LEA R4, R5, UR4, 0x1 ;  /* 0x0000000405047c11 */ /* 0x001fe4000f8e08ff */
[----:B------:R-:W-:Y:S01]  /*1200*/  IADD3 R208, R194, 0x30, RZ ;  /* 0x00000030c2d07810 */ /* 0x000fe20007ffe0ff */
[----:B------:R-:W-:Y:S01]  /*1210*/  IMAD R223, R0, 0x8, R14 ;  /* 0x0000000800df7824 */ /* 0x000fe200078e020e */
[----:B-1----:R-:W-:Y:S01]  /*1220*/  LEA R2, R11, UR4, 0x1 ;  /* 0x000000040b027c11 */ /* 0x002fe2000f8e08ff */
[----:B------:R0:W-:Y:S01]  /*1230*/  STL [R1+0x58], R4 ;  /* 0x0000580401007387 */ /* 0x0001e20000100800 */
[----:B------:R-:W-:-:S02]  /*1240*/  SHF.R.S32.HI R203, RZ, 0x1f, R23 ;  /* 0x0000001fffcb7819 */ /* 0x000fc40000011417 */
[----:B------:R-:W-:Y:S02]  /*1250*/  SHF.R.S32.HI R202, RZ, 0x1f, R22 ;  /* 0x0000001fffca7819 */ /* 0x000fe40000011416 */
[----:B------:R-:W-:Y:S02]  /*1260*/  SHF.R.S32.HI R201, RZ, 0x1f, R192 ;  /* 0x0000001fffc97819 */ /* 0x000fe400000114c0 */
[----:B------:R-:W-:Y:S02]  /*1270*/  IADD3 R222, R15, -R222, RZ ;  /* 0x800000de0fde7210 */ /* 0x000fe40007ffe0ff */
[----:B------:R-:W-:Y:S02]  /*1280*/  SHF.R.S32.HI R198, RZ, 0x3, R198 ;  /* 0x00000003ffc67819 */ /* 0x000fe400000114c6 */
[----:B0-----:R-:W-:-:S05]  /*1290*/  LEA R4, R9, UR4, 0x1 ;  /* 0x0000000409047c11 */ /* 0x001fca000f8e08ff */
[----:B------:R0:W-:Y:S04]  /*12a0*/  STL [R1+0x50], R4 ;  /* 0x0000500401007387 */ /* 0x0001e80000100800 */
[----:B------:R0:W-:Y:S04]  /*12b0*/  STL [R1+0x54], R3 ;  /* 0x0000540301007387 */ /* 0x0001e80000100800 */
[----:B------:R0:W-:Y:S02]  /*12c0*/  STL [R1+0x4c], R2 ;  /* 0x00004c0201007387 */ /* 0x0001e40000100800 */
.L_x_6220:
[----:B0---4-:R-:W0:Y:S01]  /*12d0*/  LDC.64 R2, c[0x0][0xc88] ;  /* 0x00032200ff027b82 */ /* 0x011e220000000a00 */
[----:B------:R-:W-:Y:S01]  /*12e0*/  ULDC.64 UR10, c[0x0][0x208] ;  /* 0x00008200000a7ab9 */ /* 0x000fe20000000a00 */
[----:B------:R-:W-:Y:S01]  /*12f0*/  ULDC.64 UR4, c[0x0][0xa28] ;  /* 0x00028a0000047ab9 */ /* 0x000fe20000000a00 */
[----:B------:R-:W-:Y:S01]  /*1300*/  ULDC.64 UR8, c[0x0][0xa18] ;  /* 0x0002860000087ab9 */ /* 0x000fe20000000a00 */
[----:B------:R-:W-:Y:S01]  /*1310*/  ULDC.64 UR6, c[0x0][0xa08] ;  /* 0x0002820000067ab9 */ /* 0x000fe20000000a00 */
[----:B0-----:R-:W-:-:S05]  /*1320*/  IMAD.WIDE R2, R31, 0x4, R2 ;  /* 0x000000041f027825 */ /* 0x001fca00078e0202 */
[----:B--2---:R-:W2:Y:S01]  /*1330*/  LDG.E R8, desc[UR10][R2.64] ;  /* 0x0000000a02087981 */ /* 0x004ea2000c1e1900 */
[----:B------:R-:W-:Y:S01]  /*1340*/  ISETP.NE.U32.AND P2, PT, RZ, UR4, PT ;  /* 0x00000004ff007c0c */ /* 0x000fe2000bf45070 */
[----:B------:R-:W-:Y:S01]  /*1350*/  IMAD.MOV.U32 R26, RZ, RZ, RZ ;  /* 0x000000ffff1a7224 */ /* 0x000fe200078e00ff */
[----:B------:R-:W-:Y:S02]  /*1360*/  ISETP.NE.U32.AND P1, PT, RZ, UR8, PT ;  /* 0x00000008ff007c0c */ /* 0x000fe4000bf25070 */
[----:B------:R-:W-:Y:S02]  /*1370*/  ISETP.NE.AND.EX P2, PT, RZ, UR5, PT, P2 ;  /* 0x00000005ff007c0c */ /* 0x000fe4000bf45320 */
[----:B------:R-:W-:Y:S02]  /*1380*/  ISETP.NE.AND.EX P1, PT, RZ, UR9, PT, P1 ;  /* 0x00000009ff007c0c */ /* 0x000fe4000bf25310 */
[----:B------:R-:W-:-:S04]  /*1390*/  ISETP.NE.U32.AND P0, PT, RZ, UR6, PT ;  /* 0x00000006ff007c0c */ /* 0x000fc8000bf05070 */
[----:B------:R-:W-:Y:S01]  /*13a0*/  ISETP.NE.AND.EX P0, PT, RZ, UR7, PT, P0 ;  /* 0x00000007ff007c0c */ /* 0x000fe2000bf05300 */
[----:B------:R-:W-:Y:S01]  /*13b0*/  IMAD.MOV.U32 R227, RZ, RZ, R30 ;  /* 0x000000ffffe37224 */ /* 0x000fe200078e001e */
[----:B--2---:R-:W-:Y:S01]  /*13c0*/  SHF.R.S32.HI R0, RZ, 0x1f, R8 ;  /* 0x0000001fff007819 */ /* 0x004fe20000011408 */
[----:B------:R-:W-:Y:S02]  /*13d0*/  STL [R1+0x4], R8 ;  /* 0x0000040801007387 */ /* 0x000fe40000100800 */
[C---:B------:R-:W-:Y:S01]  /*13e0*/  @P2 LEA R2, P3, R8.reuse, UR4, 0x2 ;  /* 0x0000000408022c11 */ /* 0x040fe2000f8610ff */
[----:B------:R-:W-:Y:S01]  /*13f0*/  ULDC UR4, c[0x0][0x288] ;  /* 0x0000a20000047ab9 */ /* 0x000fe20000000800 */
[C-C-:B------:R-:W-:Y:S01]  /*1400*/  SHF.L.U64.HI R229, R8.reuse, 0x2, R0.reuse ;  /* 0x0000000208e57819 */ /* 0x140fe20000010200 */
[----:B------:R0:W-:Y:S01]  /*1410*/  STL [R1+0x40], R0 ;  /* 0x0000400001007387 */ /* 0x0001e20000100800 */
[C---:B------:R-:W-:Y:S02]  /*1420*/  @P2 LEA.HI.X R3, R8.reuse, UR5, R0, 0x2, P3 ;  /* 0x0000000508032c11 */ /* 0x040fe400098f1400 */
[----:B------:R-:W-:Y:S01]  /*1430*/  MOV R219, UR4 ;  /* 0x0000000400db7c02 */ /* 0x000fe20008000f00 */
[----:B------:R-:W-:Y:S01]  /*1440*/  ULDC.64 UR4, c[0x0][0x418] ;  /* 0x0001060000047ab9 */ /* 0x000fe20000000a00 */
[----:B------:R-:W-:Y:S01]  /*1450*/  SHF.L.U32 R228, R8, 0x2, RZ ;  /* 0x0000000208e47819 */ /* 0x000fe200000006ff */
[----:B0-----:R-:W-:Y:S01]  /*1460*/  IMAD.MOV.U32 R0, RZ, RZ, RZ ;  /* 0x000000ffff007224 */ /* 0x001fe200078e00ff */
[----:B------:R-:W-:-:S02]  /*1470*/  UISETP.NE.U32.AND UP0, UPT, UR4, URZ, UPT ;  /* 0x0000003f0400728c */ /* 0x000fc4000bf05070 */
[C---:B---3--:R-:W-:Y:S01]  /*1480*/  IADD3 R6, P4, R228.reuse, UR6, RZ ;  /* 0x00000006e4067c10 */ /* 0x048fe2000ff9e0ff */
[----:B------:R-:W-:Y:S02]  /*1490*/  ULDC UR4, c[0x0][0x424] ;  /* 0x0001090000047ab9 */ /* 0x000fe40000000800 */
[----:B------:R0:W5:Y:S01]  /*14a0*/  @P2 LDG.E R0, desc[UR10][R2.64] ;  /* 0x0000000a02002981 */ /* 0x000162000c1e1900 */
[----:B------:R-:W-:Y:S01]  /*14b0*/  @P1 IADD3 R4, P2, R228, UR8, RZ ;  /* 0x00000008e4041c10 */ /* 0x000fe2000ff5e0ff */
[----:B------:R-:W-:Y:S01]  /*14c0*/  UISETP.NE.AND.EX UP0, UPT, UR5, URZ, UPT, UP0 ;  /* 0x0000003f0500728c */ /* 0x000fe2000bf05300 */
[C---:B------:R-:W-:Y:S02]  /*14d0*/  IADD3.X R7, R229.reuse, UR7, RZ, P4, !PT ;  /* 0x00000007e5077c10 */ /* 0x040fe4000a7fe4ff */
[----:B------:R-:W-:Y:S01]  /*14e0*/  @P1 IADD3.X R5, R229, UR9, RZ, P2, !PT ;  /* 0x00000009e5051c10 */ /* 0x000fe200097fe4ff */
[----:B------:R-:W-:Y:S01]  /*14f0*/  ULDC.64 UR8, c[0x0][0xa20] ;  /* 0x0002880000087ab9 */ /* 0x000fe20000000a00 */
        /* <DEDUP_REMOVED lines=20> */
.L_x_5985:
[----:B0-----:R-:W-:Y:S02]  /*1640*/  IMAD.U32 R2, RZ, RZ, UR5 ;  /* 0x00000005ff027e24 */ /* 0x001fe4000f8e00ff */
[----:B------:R-:W-:Y:S01]  /*1650*/  IMAD.U32 R27, RZ, RZ, UR4 ;  /* 0x00000004ff1b7e24 */ /* 0x000fe2000f8e00ff */
[----:B------:R-:W-:Y:S06]  /*1660*/  @!P2 BRA `(.L_x_5986) ;  /* 0x000000000014a947 */ /* 0x000fec0003800000 */
[----:B------:R-:W-:Y:S01]  /*1670*/  IADD3 R4, P0, R228, UR8, RZ ;  /* 0x00000008e4047c10 */ /* 0x000fe2000ff1e0ff */
[----:B------:R-:W-:-:S03]  /*1680*/  ULDC.64 UR4, c[0x0][0x208] ;  /* 0x0000820000047ab9 */ /* 0x000fc60000000a00 */
[----:B------:R-:W-:-:S05]  /*1690*/  IADD3.X R5, R229, UR9, RZ, P0, !PT ;  /* 0x00000009e5057c10 */ /* 0x000fca00087fe4ff */
[----:B------:R0:W5:Y:S01]  /*16a0*/  LDG.E R27, desc[UR4][R4.64] ;  /* 0x00000004041b7981 */ /* 0x000162000c1e1900 */
[----:B------:R-:W-:Y:S05]  /*16b0*/  BRA `(.L_x_5987) ;  /* 0x0000000000147947 */ /* 0x000fea0003800000 */
.L_x_5986:
[----:B------:R-:W-:Y:S05]  /*16c0*/  @!P0 BRA `(.L_x_5987) ;  /* 0x0000000000108947 */ /* 0x000fea0003800000 */
[----:B------:R-:W-:Y:S02]  /*16d0*/  ULDC.64 UR4, c[0x0][0x208] ;  /* 0x0000820000047ab9 */ /* 0x000fe40000000a00 */
[----:B------:R-:W2:Y:S04]  /*16e0*/  LDG.E R4, desc[UR4][R6.64] ;  /* 0x0000000406047981 */ /* 0x000ea8000c1e1900 */
[----:B------:R-:W2:Y:S02]  /*16f0*/  LDG.E R27, desc[UR4][R6.64+0x4] ;  /* 0x00000404061b7981 */ /* 0x000ea4000c1e1900 */
[----:B--2---:R-:W-:-:S07]  /*1700*/  IADD3 R27, -R4, R27, RZ ;  /* 0x0000001b041b7210 */ /* 0x004fce0007ffe1ff */
.L_x_5987:
[----:B------:R-:W-:Y:S01]  /*1710*/  ULDC.64 UR4, c[0x0][0xa10] ;  /* 0x0002840000047ab9 */ /* 0x000fe20000000a00 */
[----:B------:R-:W-:Y:S01]  /*1720*/  ULDC.64 UR6, c[0x0][0x208] ;  /* 0x0000820000067ab9 */ /* 0x000fe20000000a00 */
[----:B------:R-:W-:Y:S01]  /*1730*/  ISETP.NE.U32.AND P0, PT, RZ, UR4, PT ;  /* 0x00000004ff007c0c */ /* 0x000fe2000bf05070 */
[----:B------:R-:W1:Y:S03]  /*1740*/  LDC R9, c[0x0][0x448] ;  /* 0x00011200ff097b82 */ /* 0x000e660000000800 */
[----:B------:R-:W-:Y:S01]  /*1750*/  ISETP.NE.AND.EX P0, PT, RZ, UR5, PT, P0 ;  /* 0x00000005ff007c0c */ /* 0x000fe2000bf05300 */
[----:B------:R-:W-:-:S12]  /*1760*/  ULDC.64 UR4, c[0x0][0xa30] ;  /* 0x00028c0000047ab9 */ /* 0x000fd80000000a00 */
[----:B0-----:R-:W0:Y:S02]  /*1770*/  @P0 LDC.64 R4, c[0x0][0xa10] ;  /* 0x00028400ff040b82 */ /* 0x001e240000000a00 */
[----:B0-----:R-:W-:-:S05]  /*1780*/  @P0 IMAD.WIDE R4, R24, 0x4, R4 ;  /* 0x0000000418040825 */ /* 0x001fca00078e0204 */
[----:B------:R-:W2:Y:S04]  /*1790*/  @P0 LDG.E R3, desc[UR6][R4.64] ;  /* 0x0000000604030981 */ /* 0x000ea8000c1e1900 */
[----:B------:R0:W2:Y:S01]  /*17a0*/  @P0 LDG.E R8, desc[UR6][R4.64+0x4] ;  /* 0x0000040604080981 */ /* 0x0000a2000c1e1900 */
[----:B------:R-:W-:Y:S01]  /*17b0*/  ISETP.NE.U32.AND P1, PT, RZ, UR4, PT ;  /* 0x00000004ff007c0c */ /* 0x000fe2000bf25070 */
[----:B-----5:R-:W-:-:S03]  /*17c0*/  IMAD.MOV.U32 R135, RZ, RZ, R27 ;  /* 0x000000ffff877224 */ /* 0x020fc600078e001b */
[----:B------:R-:W-:-:S13]  /*17d0*/  ISETP.NE.AND.EX P1, PT, RZ, UR5, PT, P1 ;  /* 0x00000005ff007c0c */ /* 0x000fda000bf25310 */
[----:B------:R-:W-:-:S04]  /*17e0*/  @P1 IADD3 R6, P2, R228, UR4, RZ ;  /* 0x00000004e4061c10 */ /* 0x000fc8000ff5e0ff */
[----:B------:R-:W-:-:S05]  /*17f0*/  @P1 IADD3.X R7, R229, UR5, RZ, P2, !PT ;  /* 0x00000005e5071c10 */ /* 0x000fca00097fe4ff */
[----:B------:R3:W5:Y:S01]  /*1800*/  @P1 LDG.E R135, desc[UR6][R6.64] ;  /* 0x0000000606871981 */ /* 0x000762000c1e1900 */
[----:B-1----:R-:W-:Y:S01]  /*1810*/  ISETP.NE.AND P1, PT, R9, 0x1, PT ;  /* 0x000000010900780c */ /* 0x002fe20003f25270 */
[----:B------:R-:W-:Y:S01]  /*1820*/  IMAD.SHL.U32 R218, R29, 0x80, RZ ;  /* 0x000000801dda7824 */ /* 0x000fe200078e00ff */
[----:B------:R-:W-:Y:S01]  /*1830*/  PLOP3.LUT P2, PT, PT, PT, PT, 0x80, 0x0 ;  /* 0x000000000000781c */ /* 0x000fe20003f4f070 */
[----:B------:R-:W-:-:S03]  /*1840*/  IMAD.IADD R11, R27, 0x1, -R0 ;  /* 0x000000011b0b7824 */ /* 0x000fc600078e0a00 */
[----:B0-----:R-:W-:-:S07]  /*1850*/  IADD3 R4, R218, 0x7f, RZ ;  /* 0x0000007fda047810 */ /* 0x001fce0007ffe0ff */
[----:B------:R-:W0:Y:S08]  /*1860*/  @P1 LDC R9, c[0x0][0x44c] ;  /* 0x00011300ff091b82 */ /* 0x000e300000000800 */
[----:B------:R-:W1:Y:S01]  /*1870*/  @P1 LDC R5, c[0x0][0x450] ;  /* 0x00011400ff051b82 */ /* 0x000e620000000800 */
[----:B0-----:R-:W-:-:S05]  /*1880*/  @P1 IMAD.HI.U32 R0, R4, R9, RZ ;  /* 0x0000000904001227 */ /* 0x001fca00078e00ff */
[----:B-1----:R-:W-:Y:S01]  /*1890*/  @P1 SHF.R.U32.HI R4, RZ, R5, R0 ;  /* 0x00000005ff041219 */ /* 0x002fe20000011600 */
[----:B--2---:R-:W-:-:S05]  /*18a0*/  @P0 IMAD.IADD R2, R8, 0x1, -R3 ;  /* 0x0000000108020824 */ /* 0x004fca00078e0a03 */
[----:B------:R-:W-:-:S04]  /*18b0*/  IADD3 R220, R11, R2, RZ ;  /* 0x000000020bdc7210 */ /* 0x000fc80007ffe0ff */
[C---:B------:R-:W-:Y:S01]  /*18c0*/  IADD3 R136, R220.reuse, 0x60, -R219 ;  /* 0x00000060dc887810 */ /* 0x040fe20007ffe8db */
[----:B------:R-:W-:-:S04]  /*18d0*/  VIADD R0, R220, 0x5f ;  /* 0x0000005fdc007836 */ /* 0x000fc80000000000 */
[----:B------:R-:W-:Y:S02]  /*18e0*/  IMAD.IADD R4, R136, 0x1, R4 ;  /* 0x0000000188047824 */ /* 0x000fe400078e0204 */
[----:B------:R-:W-:-:S04]  /*18f0*/  IMAD.HI R0, R0, 0x2aaaaaab, RZ ;  /* 0x2aaaaaab00007827 */ /* 0x000fc800078e02ff */
[----:B------:R-:W-:Y:S01]  /*1900*/  IMAD.HI R4, R4, 0x2aaaaaab, RZ ;  /* 0x2aaaaaab04047827 */ /* 0x000fe200078e02ff */
[----:B------:R-:W-:-:S04]  /*1910*/  SHF.R.U32.HI R137, RZ, 0x1f, R0 ;  /* 0x0000001fff897819 */ /* 0x000fc80000011600 */
[----:B------:R-:W-:Y:S02]  /*1920*/  SHF.R.U32.HI R3, RZ, 0x1f, R4 ;  /* 0x0000001fff037819 */ /* 0x000fe40000011604 */
[----:B------:R-:W-:Y:S02]  /*1930*/  LEA.HI.SX32 R137, R0, R137, 0x1c ;  /* 0x0000008900897211 */ /* 0x000fe400078fe2ff */
[----:B------:R-:W-:Y:S02]  /*1940*/  LEA.HI.SX32 R4, R4, R3, 0x1c ;  /* 0x0000000304047211 */ /* 0x000fe400078fe2ff */
[----:B------:R-:W-:Y:S02]  /*1950*/  IADD3 R0, -R11, RZ, RZ ;  /* 0x000000ff0b007210 */ /* 0x000fe40007ffe1ff */
[----:B------:R-:W-:-:S05]  /*1960*/  VIMNMX R4, R137, R4, PT ;  /* 0x0000000489047248 */ /* 0x000fca0003fe0100 */
[----:B------:R-:W-:Y:S01]  /*1970*/  IMAD R3, R4, 0x60, -R11 ;  /* 0x0000006004037824 */ /* 0x000fe200078e0a0b */
[----:B------:R-:W-:-:S04]  /*1980*/  VIMNMX R4, RZ, R0, !PT ;  /* 0x00000000ff047248 */ /* 0x000fc80007fe0100 */
        /* <DEDUP_REMOVED lines=8> */
[----:B------:R-:W-:-:S04]  /*1a10*/  @P0 LEA.HI.SX32 R25, R0, R3, 0x1c ;  /* 0x0000000300190211 */ /* 0x000fc800078fe2ff */
[----:B------:R-:W-:-:S13]  /*1a20*/  ISETP.GT.AND P0, PT, R25, R121, PT ;  /* 0x000000791900720c */ /* 0x000fda0003f04270 */
[----:B---3--:R-:W-:Y:S05]  /*1a30*/  @!P0 BRA `(.L_x_5988) ;  /* 0x0000008c00fc8947 */ /* 0x008fea0003800000 */
        /* <DEDUP_REMOVED lines=20> */
.L_x_5990:
[----:B------:R-:W-:Y:S05]  /*1b80*/  BSYNC B6 ;  /* 0x0000000000067941 */ /* 0x000fea0003800000 */
.L_x_5989:
        /* <DEDUP_REMOVED lines=20> */
.L_x_5992:
[----:B------:R-:W-:Y:S05]  /*1cd0*/  BSYNC B6 ;  /* 0x0000000000067941 */ /* 0x000fea0003800000 */
.L_x_5991:
[----:B------:R-:W-:Y:S01]  /*1ce0*/  ULDC.64 UR4, c[0x0][0x9f8] ;  /* 0x00027e0000047ab9 */ /* 0x000fe20000000a00 */
[----:B------:R-:W2:Y:S01]  /*1cf0*/  LDL R21, [R1+0x3c] ;  /* 0x00003c0001157983 */ /* 0x000ea20000100800 */
[----:B------:R-:W-:Y:S01]  /*1d00*/  ISETP.NE.U32.AND P0, PT, RZ, UR4, PT ;  /* 0x00000004ff007c0c */ /* 0x000fe2000bf05070 */
[----:B------:R-:W-:Y:S01]  /*1d10*/  ULDC.64 UR6, c[0x0][0x208] ;  /* 0x0000820000067ab9 */ /* 0x000fe20000000a00 */
[----:B------:R-:W0:Y:S01]  /*1d20*/  LDC.64 R96, c[0x0][0x3f8] ;  /* 0x0000fe00ff607b82 */ /* 0x000e220000000a00 */
[----:B------:R-:W3:Y:S01]  /*1d30*/  LDL.LU R20, [R1] ;  /* 0x0000000001147983 */ /* 0x000ee20000300800 */
[----:B------:R-:W-:-:S06]  /*1d40*/  ISETP.NE.AND.EX P0, PT, RZ, UR5, PT, P0 ;  /* 0x00000005ff007c0c */ /* 0x000fcc000bf05300 */
[----:B------:R-:W1:Y:S07]  /*1d50*/  LDC R15, c[0x0][0x3f4] ;  /* 0x0000fd00ff0f7b82 */ /* 0x000e6e0000000800 */
[----:B------:R-:W-:Y:S01]  /*1d60*/  @P0 IADD3 R4, P1, R228, UR4, RZ ;  /* 0x00000004e4040c10 */ /* 0x000fe2000ff3e0ff */
[----:B------:R-:W-:Y:S01]  /*1d70*/  ULDC UR4, c[0x0][0x2f4] ;  /* 0x0000bd0000047ab9 */ /* 0x000fe20000000800 */
[----:B------:R-:W4:Y:S02]  /*1d80*/  LDC.64 R90, c[0x0][0x408] ;  /* 0x00010200ff5a7b82 */ /* 0x000f240000000a00 */
[----:B------:R-:W-:-:S05]  /*1d90*/  @P0 IADD3.X R5, R229, UR5, RZ, P1, !PT ;  /* 0x00000005e5050c10 */ /* 0x000fca0008ffe4ff */
[----:B------:R1:W3:Y:S01]  /*1da0*/  @P0 LDG.E R24, desc[UR6][R4.64] ;  /* 0x0000000604180981 */ /* 0x0002e2000c1e1900 */
[----:B------:R-:W-:Y:S01]  /*1db0*/  ISETP.GE.AND P1, PT, R196, UR4, PT ;  /* 0x00000004c4007c0c */ /* 0x000fe2000bf26270 */
[----:B0-----:R-:W-:Y:S01]  /*1dc0*/  IMAD.WIDE.U32 R98, R204, R96, R16 ;  /* 0x00000060cc627225 */ /* 0x001fe200078e0010 */
[----:B------:R-:W-:Y:S01]  /*1dd0*/  ISETP.GE.AND P0, PT, R16, UR4, PT ;  /* 0x0000000410007c0c */ /* 0x000fe2000bf06270 */
[----:B------:R-:W0:Y:S01]  /*1de0*/  S2R R138, SR_TID.X ;  /* 0x00000000008a7919 */ /* 0x000e220000002100 */
[----:B------:R-:W-:Y:S01]  /*1df0*/  SEL R3, RZ, 0xffffffff, P1 ;  /* 0xffffffffff037807 */ /* 0x000fe20000800000 */
[----:B------:R-:W-:Y:S01]  /*1e00*/  IMAD.SHL.U32 R104, R96, 0x40, RZ ;  /* 0x0000004060687824 */ /* 0x000fe200078e00ff */
[----:B------:R-:W-:Y:S01]  /*1e10*/  SEL R0, RZ, 0x1, P0 ;  /* 0x00000001ff007807 */ /* 0x000fe20000000000 */
[----:B------:R-:W-:Y:S01]  /*1e20*/  IMAD.IADD R123, R26, 0x1, R27 ;  /* 0x000000011a7b7824 */ /* 0x000fe200078e021b */
[----:B------:R-:W-:Y:S01]  /*1e30*/  ISETP.GE.AND P0, PT, R193, UR4, PT ;  /* 0x00000004c1007c0c */ /* 0x000fe2000bf06270 */
[----:B------:R-:W-:Y:S01]  /*1e40*/  IMAD.SHL.U32 R3, R3, 0x2, RZ ;  /* 0x0000000203037824 */ /* 0x000fe200078e00ff */
[----:B------:R-:W-:Y:S01]  /*1e50*/  ISETP.GE.AND P1, PT, R23, UR4, PT ;  /* 0x0000000417007c0c */ /* 0x000fe2000bf26270 */
[----:B-1----:R-:W-:Y:S01]  /*1e60*/  IMAD.SHL.U32 R120, R15, 0x2, RZ ;  /* 0x000000020f787824 */ /* 0x002fe200078e00ff */
[----:B------:R-:W-:-:S02]  /*1e70*/  SHF.R.S32.HI R5, RZ, 0x1f, R204 ;  /* 0x0000001fff057819 */ /* 0x000fc400000114cc */
[----:B------:R-:W-:Y:S02]  /*1e80*/  LOP3.LUT R0, R3, 0x2, R0, 0xe2, !PT ;  /* 0x0000000203007812 */ /* 0x000fe400078ee200 */
[----:B------:R-:W-:Y:S01]  /*1e90*/  SEL R3, RZ, 0x4, P0 ;  /* 0x00000004ff037807 */ /* 0x000fe20000000000 */
[C---:B------:R-:W-:Y:S01]  /*1ea0*/  IMAD R6, R5.reuse, R96, RZ ;  /* 0x0000006005067224 */ /* 0x040fe200078e02ff */
[----:B------:R-:W-:Y:S01]  /*1eb0*/  SEL R4, RZ, 0x8, P1 ;  /* 0x00000008ff047807 */ /* 0x000fe20000800000 */
[-C--:B----4-:R-:W-:Y:S01]  /*1ec0*/  IMAD R5, R5, R90.reuse, RZ ;  /* 0x0000005a05057224 */ /* 0x090fe200078e02ff */
[----:B------:R-:W-:Y:S01]  /*1ed0*/  ISETP.GE.AND P2, PT, R22, UR4, PT ;  /* 0x0000000416007c0c */ /* 0x000fe2000bf46270 */
[C---:B------:R-:W-:Y:S01]  /*1ee0*/  IMAD R7, R204.reuse, R97, R6 ;  /* 0x00000061cc077224 */ /* 0x040fe200078e0206 */
[----:B------:R-:W-:Y:S01]  /*1ef0*/  SHF.R.S32.HI R195, RZ, 0x1f, R194 ;  /* 0x0000001fffc37819 */ /* 0x000fe200000114c2 */
[----:B------:R-:W-:Y:S01]  /*1f00*/  IMAD.WIDE.U32 R92, R204, R90, R16 ;  /* 0x0000005acc5c7225 */ /* 0x000fe200078e0010 */
[----:B------:R-:W-:-:S02]  /*1f10*/  LOP3.LUT R0, R4, R0, R3, 0xfe, !PT ;  /* 0x0000000004007212 */ /* 0x000fc400078efe03 */
[----:B------:R-:W-:Y:S01]  /*1f20*/  SEL R3, RZ, 0x10, P2 ;  /* 0x00000010ff037807 */ /* 0x000fe20001000000 */
[----:B------:R-:W-:Y:S01]  /*1f30*/  IMAD.WIDE.U32 R100, R204, R96, R194 ;  /* 0x00000060cc647225 */ /* 0x000fe200078e00c2 */
[----:B------:R-:W-:Y:S02]  /*1f40*/  ISETP.GE.AND P0, PT, R16, R15, PT ;  /* 0x0000000f1000720c */ /* 0x000fe40003f06270 */
[----:B------:R-:W-:Y:S01]  /*1f50*/  LOP3.LUT R9, R0, R3, RZ, 0xfc, !PT ;  /* 0x0000000300097212 */ /* 0x000fe200078efcff */
[----:B------:R-:W-:Y:S01]  /*1f60*/  IMAD.IADD R99, R7, 0x1, R99 ;  /* 0x0000000107637824 */ /* 0x000fe200078e0263 */
[-C--:B------:R-:W-:Y:S01]  /*1f70*/  ISETP.GE.AND P1, PT, R196, R15.reuse, PT ;  /* 0x0000000fc400720c */ /* 0x080fe20003f26270 */
[----:B------:R-:W-:Y:S01]  /*1f80*/  IMAD.WIDE.U32 R94, R204, R90, R194 ;  /* 0x0000005acc5e7225 */ /* 0x000fe200078e00c2 */
[----:B------:R-:W-:Y:S02]  /*1f90*/  ISETP.GE.AND P3, PT, R193, R15, PT ;  /* 0x0000000fc100720c */ /* 0x000fe40003f66270 */
[----:B------:R-:W-:Y:S01]  /*1fa0*/  SEL R3, R15, RZ, P0 ;  /* 0x000000ff0f037207 */ /* 0x000fe20000000000 */
[----:B-----5:R-:W-:Y:S01]  /*1fb0*/  IMAD.WIDE.U32 R98, R135, R96, R98 ;  /* 0x0000006087627225 */ /* 0x020fe200078e0062 */
[----:B------:R-:W-:-:S02]  /*1fc0*/  IADD3 R101, R101, R7, RZ ;  /* 0x0000000765657210 */ /* 0x000fc40007ffe0ff */
[C---:B------:R-:W-:Y:S01]  /*1fd0*/  SEL R0, R15.reuse, RZ, P3 ;  /* 0x000000ff0f007207 */ /* 0x040fe20001800000 */
[----:B------:R-:W-:Y:S01]  /*1fe0*/  IMAD R7, R204, R91, R5 ;  /* 0x0000005bcc077224 */ /* 0x000fe200078e0205 */
[----:B------:R-:W-:Y:S01]  /*1ff0*/  SEL R5, R15, RZ, P1 ;  /* 0x000000ff0f057207 */ /* 0x000fe20000800000 */
[----:B------:R-:W-:Y:S01]  /*2000*/  IMAD.IADD R3, R16, 0x1, R3 ;  /* 0x0000000110037824 */ /* 0x000fe200078e0203 */
[----:B------:R-:W-:Y:S01]  /*2010*/  LOP3.LUT P2, RZ, R221, 0x4, RZ, 0xc0, !PT ;  /* 0x00000004ddff7812 */ /* 0x000fe2000784c0ff */
[----:B------:R-:W-:Y:S01]  /*2020*/  IMAD.IADD R11, R193, 0x1, R0 ;  /* 0x00000001c10b7824 */ /* 0x000fe200078e0200 */
[----:B------:R-:W-:Y:S01]  /*2030*/  IADD3 R5, R196, R5, RZ ;  /* 0x00000005c4057210 */ /* 0x000fe20007ffe0ff */
[----:B------:R-:W-:Y:S01]  /*2040*/  IMAD.IADD R93, R7, 0x1, R93 ;  /* 0x00000001075d7824 */ /* 0x000fe200078e025d */
[----:B------:R-:W-:Y:S01]  /*2050*/  SHF.R.S32.HI R0, RZ, 0x1f, R3 ;  /* 0x0000001fff007819 */ /* 0x000fe20000011403 */
[----:B------:R-:W-:Y:S01]  /*2060*/  IMAD.WIDE.U32 R100, R135, R96, R100 ;  /* 0x0000006087647225 */ /* 0x000fe200078e0064 */
[----:B------:R-:W-:-:S02]  /*2070*/  SHF.R.S32.HI R4, RZ, 0x1f, R5 ;  /* 0x0000001fff047819 */ /* 0x000fc40000011405 */
[CC--:B------:R-:W-:Y:S01]  /*2080*/  LEA.HI R6, R0.reuse, R3.reuse, RZ, 0x3 ;  /* 0x0000000300067211 */ /* 0x0c0fe200078f18ff */
[----:B------:R-:W-:Y:S01]  /*2090*/  IMAD R125, R91, 0x60, RZ ;  /* 0x000000605b7d7824 */ /* 0x000fe200078e02ff */
[----:B------:R-:W-:Y:S01]  /*20a0*/  LEA.HI R0, R0, R3, RZ, 0x6 ;  /* 0x0000000300007211 */ /* 0x000fe200078f30ff */
[----:B------:R-:W-:Y:S01]  /*20b0*/  IMAD.WIDE.U32 R92, R135, R90, R92 ;  /* 0x0000005a875c7225 */ /* 0x000fe200078e005c */
[CC--:B------:R-:W-:Y:S02]  /*20c0*/  LEA.HI R3, R4.reuse, R5.reuse, RZ, 0x6 ;  /* 0x0000000504037211 */ /* 0x0c0fe400078f30ff */
[----:B------:R-:W-:Y:S02]  /*20d0*/  LEA.HI R10, R4, R5, RZ, 0x3 ;  /* 0x00000005040a7211 */ /* 0x000fe400078f18ff */
[----:B------:R-:W-:Y:S02]  /*20e0*/  SHF.R.S32.HI R0, RZ, 0x6, R0 ;  /* 0x00000006ff007819 */ /* 0x000fe40000011400 */
[----:B------:R-:W-:-:S02]  /*20f0*/  SHF.R.S32.HI R4, RZ, 0x6, R3 ;  /* 0x00000006ff047819 */ /* 0x000fc40000011403 */
[C---:B------:R-:W-:Y:S01]  /*2100*/  LOP3.LUT R3, R213.reuse, 0x38, R6, 0xf8, !PT ;  /* 0x00000038d5037812 */ /* 0x040fe200078ef806 */
[C---:B------:R-:W-:Y:S01]  /*2110*/  IMAD R133, R0.reuse, 0x1800, R215 ;  /* 0x0000180000857824 */ /* 0x040fe200078e02d7 */
[----:B------:R-:W-:Y:S01]  /*2120*/  SHF.R.S32.HI R12, RZ, 0x1f, R11 ;  /* 0x0000001fff0c7819 */ /* 0x000fe2000001140b */
[----:B------:R-:W-:Y:S01]  /*2130*/  IMAD R131, R0, 0x1800, R216 ;  /* 0x0000180000837824 */ /* 0x000fe200078e02d8 */
[----:B------:R-:W-:Y:S01]  /*2140*/  LOP3.LUT R5, R213, 0x38, R10, 0xf8, !PT ;  /* 0x00000038d5057812 */ /* 0x000fe200078ef80a */
[C---:B------:R-:W-:Y:S01]  /*2150*/  IMAD R132, R4.reuse, 0x1800, R215 ;  /* 0x0000180004847824 */ /* 0x040fe200078e02d7 */
[----:B------:R-:W-:Y:S01]  /*2160*/  LOP3.LUT R0, R3, R214, RZ, 0x3c, !PT ;  /* 0x000000d603007212 */ /* 0x000fe200078e3cff */
[----:B------:R-:W-:Y:S01]  /*2170*/  IMAD R128, R4, 0x1800, R216 ;  /* 0x0000180004807824 */ /* 0x000fe200078e02d8 */
[----:B------:R-:W-:Y:S02]  /*2180*/  IADD3 R95, R95, R7, RZ ;  /* 0x000000075f5f7210 */ /* 0x000fe40007ffe0ff */
[----:B------:R-:W-:Y:S01]  /*2190*/  LEA.HI R14, R12, R11, RZ, 0x3 ;  /* 0x0000000b0c0e7211 */ /* 0x000fe200078f18ff */
[----:B------:R-:W-:Y:S01]  /*21a0*/  IMAD.IADD R133, R133, 0x1, R0 ;  /* 0x0000000185857824 */ /* 0x000fe200078e0200 */
[----:B------:R-:W-:Y:S01]  /*21b0*/  LOP3.LUT R7, R211, 0x38, R6, 0xf8, !PT ;  /* 0x00000038d3077812 */ /* 0x000fe200078ef806 */
[----:B------:R-:W-:Y:S01]  /*21c0*/  IMAD.WIDE.U32 R94, R135, R90, R94 ;  /* 0x0000005a875e7225 */ /* 0x000fe200078e005e */
[----:B------:R-:W-:-:S02]  /*21d0*/  SHF.R.U32.HI R28, RZ, 0x3, R211 ;  /* 0x00000003ff1c7819 */ /* 0x000fc400000116d3 */
[----:B------:R-:W-:Y:S02]  /*21e0*/  LEA.HI R11, R12, R11, RZ, 0x6 ;  /* 0x0000000b0c0b7211 */ /* 0x000fe400078f30ff */
[----:B------:R-:W-:Y:S02]  /*21f0*/  LOP3.LUT R5, R5, R214, RZ, 0x3c, !PT ;  /* 0x000000d605057212 */ /* 0x000fe400078e3cff */
[----:B------:R-:W-:Y:S02]  /*2200*/  LOP3.LUT R0, R211, 0x38, R10, 0xf8, !PT ;  /* 0x00000038d3007812 */ /* 0x000fe400078ef80a */
[----:B------:R-:W-:Y:S01]  /*2210*/  LOP3.LUT R8, R7, R28, RZ, 0x3c, !PT ;  /* 0x0000001c07087212 */ /* 0x000fe200078e3cff */
[----:B------:R-:W-:Y:S01]  /*2220*/  IMAD.IADD R132, R132, 0x1, R5 ;  /* 0x0000000184847824 */ /* 0x000fe200078e0205 */
[----:B------:R-:W-:Y:S02]  /*2230*/  SHF.R.S32.HI R13, RZ, 0x1f, R135 ;  /* 0x0000001fff0d7819 */ /* 0x000fe40000011487 */
[----:B------:R-:W-:-:S02]  /*2240*/  SHF.R.S32.HI R11, RZ, 0x6, R11 ;  /* 0x00000006ff0b7819 */ /* 0x000fc4000001140b */
[--C-:B------:R-:W-:Y:S02]  /*2250*/  LOP3.LUT R3, R213, 0x38, R14.reuse, 0xf8, !PT ;  /* 0x00000038d5037812 */ /* 0x100fe400078ef80e */
[----:B------:R-:W-:Y:S01]  /*2260*/  LOP3.LUT R5, R0, R28, RZ, 0x3c, !PT ;  /* 0x0000001c00057212 */ /* 0x000fe200078e3cff */
[----:B------:R-:W-:Y:S01]  /*2270*/  IMAD R129, R11, 0x1800, R215 ;  /* 0x000018000b817824 */ /* 0x000fe200078e02d7 */
[----:B------:R-:W-:Y:S01]  /*2280*/  IADD3 R131, R131, R8, RZ ;  /* 0x0000000883837210 */ /* 0x000fe20007ffe0ff */
[----:B------:R-:W-:Y:S01]  /*2290*/  IMAD R8, R13, R96, RZ ;  /* 0x000000600d087224 */ /* 0x000fe200078e02ff */
[----:B------:R-:W-:Y:S01]  /*22a0*/  LOP3.LUT R7, R211, 0x38, R14, 0xf8, !PT ;  /* 0x00000038d3077812 */ /* 0x000fe200078ef80e */
[----:B------:R-:W-:Y:S01]  /*22b0*/  IMAD.IADD R128, R128, 0x1, R5 ;  /* 0x0000000180807824 */ /* 0x000fe200078e0205 */
[----:B------:R-:W-:Y:S01]  /*22c0*/  LOP3.LUT R0, R3, R214, RZ, 0x3c, !PT ;  /* 0x000000d603007212 */ /* 0x000fe200078e3cff */
[----:B------:R-:W-:Y:S01]  /*22d0*/  IMAD R5, R97, 0x60, RZ ;  /* 0x0000006061057824 */ /* 0x000fe200078e02ff */
[----:B------:R-:W-:Y:S01]  /*22e0*/  LOP3.LUT R4, R7, R28, RZ, 0x3c, !PT ;  /* 0x0000001c07047212 */ /* 0x000fe200078e3cff */
[----:B------:R-:W-:Y:S01]  /*22f0*/  IMAD R7, R135, R97, R8 ;  /* 0x0000006187077224 */ /* 0x000fe200078e0208 */
[C---:B------:R-:W-:Y:S01]  /*2300*/  SHF.L.U64.HI R103, R96.reuse, 0x6, R97 ;  /* 0x0000000660677819 */ /* 0x040fe20000010261 */
[----:B------:R-:W-:Y:S01]  /*2310*/  IMAD.WIDE.U32 R96, R96, 0x60, RZ ;  /* 0x0000006060607825 */ /* 0x000fe200078e00ff */
[----:B------:R-:W-:-:S02]  /*2320*/  IADD3 R129, R129, R0, RZ ;  /* 0x0000000081817210 */ /* 0x000fc40007ffe0ff */
[----:B------:R-:W-:Y:S01]  /*2330*/  LOP3.LUT R3, R213, 0x18, R16, 0xf8, !PT ;  /* 0x00000018d5037812 */ /* 0x000fe200078ef810 */
[----:B------:R-:W-:Y:S01]  /*2340*/  IMAD R0, R13, R90, RZ ;  /* 0x0000005a0d007224 */ /* 0x000fe200078e02ff */
[C---:B------:R-:W-:Y:S01]  /*2350*/  SHF.L.U64.HI R105, R90.reuse, 0x6, R91 ;  /* 0x000000065a697819 */ /* 0x040fe2000001025b */
[----:B------:R-:W-:Y:S01]  /*2360*/  IMAD R127, R11, 0x1800, R216 ;  /* 0x000018000b7f7824 */ /* 0x000fe200078e02d8 */
[----:B------:R-:W-:Y:S01]  /*2370*/  LOP3.LUT R126, R3, R214, RZ, 0x3c, !PT ;  /* 0x000000d6037e7212 */ /* 0x000fe200078e3cff */
[----:B------:R-:W-:Y:S01]  /*2380*/  IMAD.IADD R124, R97, 0x1, R5 ;  /* 0x00000001617c7824 */ /* 0x000fe200078e0205 */
[C---:B------:R-:W-:Y:S01]  /*2390*/  SHF.L.U32 R106, R90.reuse, 0x6, RZ ;  /* 0x000000065a6a7819 */ /* 0x040fe200000006ff */
[----:B------:R-:W-:Y:S01]  /*23a0*/  IMAD R11, R135, R91, R0 ;  /* 0x0000005b870b7224 */ /* 0x000fe200078e0200 */
[----:B------:R-:W-:Y:S01]  /*23b0*/  IADD3 R102, R101, R7, RZ ;  /* 0x0000000765667210 */ /* 0x000fe20007ffe0ff */
[----:B------:R-:W-:Y:S01]  /*23c0*/  IMAD.IADD R3, R7, 0x1, R99 ;  /* 0x0000000107037824 */ /* 0x000fe200078e0263 */
[----:B------:R-:W-:Y:S01]  /*23d0*/  SHF.R.S32.HI R113, RZ, 0x3, R6 ;  /* 0x00000003ff717819 */ /* 0x000fe20000011406 */
[----:B------:R-:W-:Y:S01]  /*23e0*/  IMAD.WIDE.U32 R90, R90, 0x60, RZ ;  /* 0x000000605a5a7825 */ /* 0x000fe200078e00ff */
[----:B------:R-:W-:-:S02]  /*23f0*/  LOP3.LUT R5, R6, 0xfffffff8, RZ, 0xc0, !PT ;  /* 0xfffffff806057812 */ /* 0x000fc400078ec0ff */
[----:B------:R-:W-:Y:S01]  /*2400*/  LOP3.LUT R6, R10, 0xfffffff8, RZ, 0xc0, !PT ;  /* 0xfffffff80a067812 */ /* 0x000fe200078ec0ff */
[----:B------:R-:W-:Y:S01]  /*2410*/  IMAD.IADD R127, R127, 0x1, R4 ;  /* 0x000000017f7f7824 */ /* 0x000fe200078e0204 */
[----:B------:R-:W-:Y:S01]  /*2420*/  LOP3.LUT R7, R14, 0xfffffff8, RZ, 0xc0, !PT ;  /* 0xfffffff80e077812 */ /* 0x000fe200078ec0ff */
[----:B------:R-:W-:Y:S01]  /*2430*/  IMAD.IADD R125, R91, 0x1, R125 ;  /* 0x000000015b7d7824 */ /* 0x000fe200078e027d */
[----:B------:R-:W-:Y:S01]  /*2440*/  SHF.R.S32.HI R112, RZ, 0x3, R10 ;  /* 0x00000003ff707819 */ /* 0x000fe2000001140a */
[----:B------:R-:W-:Y:S01]  /*2450*/  IMAD.IADD R89, R95, 0x1, R11 ;  /* 0x000000015f597824 */ /* 0x000fe200078e020b */
[----:B------:R-:W-:Y:S02]  /*2460*/  SHF.R.S32.HI R0, RZ, 0x1f, R30 ;  /* 0x0000001fff007819 */ /* 0x000fe4000001141e */
[----:B0-----:R-:W-:Y:S02]  /*2470*/  LEA.HI R138, R138, 0x8, RZ, 0x19 ;  /* 0x000000088a8a7811 */ /* 0x001fe400078fc8ff */
[----:B------:R-:W-:-:S02]  /*2480*/  IADD3 R126, R215, R126, RZ ;  /* 0x0000007ed77e7210 */ /* 0x000fc40007ffe0ff */
[----:B------:R-:W-:Y:S02]  /*2490*/  IADD3 R4, R11, R93, RZ ;  /* 0x0000005d0b047210 */ /* 0x000fe40007ffe0ff */
[----:B------:R-:W-:Y:S02]  /*24a0*/  SHF.R.S32.HI R111, RZ, 0x3, R14 ;  /* 0x00000003ff6f7819 */ /* 0x000fe4000001140e */
[----:B------:R-:W-:Y:S02]  /*24b0*/  SHF.R.S32.HI R109, RZ, 0x1f, R5 ;  /* 0x0000001fff6d7819 */ /* 0x000fe40000011405 */
[----:B------:R-:W-:Y:S02]  /*24c0*/  SHF.R.S32.HI R108, RZ, 0x1f, R6 ;  /* 0x0000001fff6c7819 */ /* 0x000fe40000011406 */
[----:B------:R-:W-:Y:S01]  /*24d0*/  SHF.R.S32.HI R107, RZ, 0x1f, R7 ;  /* 0x0000001fff6b7819 */ /* 0x000fe20000011407 */
[----:B--2---:R-:W-:Y:S01]  /*24e0*/  IMAD R110, R21, 0x40, R204 ;  /* 0x00000040156e7824 */ /* 0x004fe200078e02cc */
[----:B---3--:R-:W-:-:S04]  /*24f0*/  LOP3.LUT R20, R20, 0xfffffffe, RZ, 0xc0, !PT ;  /* 0xfffffffe14147812 */ /* 0x008fc800078ec0ff */
[----:B------:R-:W-:-:S04]  /*2500*/  @P3 LOP3.LUT R20, R20, 0x1, RZ, 0xfc, !PT ;  /* 0x0000000114143812 */ /* 0x000fc800078efcff */
[----:B------:R-:W-:-:S04]  /*2510*/  LOP3.LUT R20, R20, 0xfffffffb, RZ, 0xc0, !PT ;  /* 0xfffffffb14147812 */ /* 0x000fc800078ec0ff */
[----:B------:R-:W-:Y:S02]  /*2520*/  @P2 LOP3.LUT R20, R20, 0x4, RZ, 0xfc, !PT ;  /* 0x0000000414142812 */ /* 0x000fe400078efcff */
[----:B------:R-:W-:-:S03]  /*2530*/  ISETP.GE.AND P2, PT, R192, UR4, PT ;  /* 0x00000004c0007c0c */ /* 0x000fc6000bf46270 */
[----:B------:R0:W-:Y:S01]  /*2540*/  STL [R1], R20 ;  /* 0x0000001401007387 */ /* 0x0001e20000100800 */
[----:B------:R-:W-:-:S04]  /*2550*/  SEL R8, RZ, 0x20, P2 ;  /* 0x00000020ff087807 */ /* 0x000fc80001000000 */
[C---:B------:R-:W-:Y:S02]  /*2560*/  LOP3.LUT R26, R9.reuse, R8, RZ, 0xfc, !PT ;  /* 0x00000008091a7212 */ /* 0x040fe400078efcff */
[----:B------:R-:W-:Y:S02]  /*2570*/  LOP3.LUT R8, R9, 0x1, RZ, 0xc0, !PT ;  /* 0x0000000109087812 */ /* 0x000fe400078ec0ff */
[C---:B------:R-:W-:Y:S02]  /*2580*/  LOP3.LUT R9, R26.reuse, 0x2, RZ, 0xc0, !PT ;  /* 0x000000021a097812 */ /* 0x040fe400078ec0ff */
[C---:B------:R-:W-:Y:S02]  /*2590*/  LOP3.LUT R10, R26.reuse, 0x4, RZ, 0xc0, !PT ;  /* 0x000000041a0a7812 */ /* 0x040fe400078ec0ff */
[C---:B0-----:R-:W-:Y:S02]  /*25a0*/  LOP3.LUT R20, R26.reuse, 0x8, RZ, 0xc0, !PT ;  /* 0x000000081a147812 */ /* 0x041fe400078ec0ff */
[----:B------:R-:W-:-:S02]  /*25b0*/  LOP3.LUT R21, R26, 0x10, RZ, 0xc0, !PT ;  /* 0x000000101a157812 */ /* 0x000fc400078ec0ff */
[----:B------:R-:W-:Y:S02]  /*25c0*/  SHF.R.S32.HI R122, RZ, 0x1f, R24 ;  /* 0x0000001fff7a7819 */ /* 0x000fe40000011418 */
[----:B------:R-:W-:-:S07]  /*25d0*/  LOP3.LUT R26, R26, 0x20, RZ, 0xc0, !PT ;  /* 0x000000201a1a7812 */ /* 0x000fce00078ec0ff */
.L_x_6098:
[----:B--2---:R-:W2:Y:S01]  /*25e0*/  LDL.LU R33, [R1] ;  /* 0x0000000001217983 */ /* 0x004ea20000300800 */
[----:B------:R-:W0:Y:S01]  /*25f0*/  LDC R32, c[0x0][0x430] ;  /* 0x00010c00ff207b82 */ /* 0x000e220000000800 */
[----:B------:R-:W-:Y:S01]  /*2600*/  VIADD R25, R25, 0xffffffff ;  /* 0xffffffff19197836 */ /* 0x000fe20000000000 */
[----:B------:R-:W-:Y:S01]  /*2610*/  ULDC.64 UR4, c[0x0][0x208] ;  /* 0x0000820000047ab9 */ /* 0x000fe20000000a00 */
        /* <DEDUP_REMOVED lines=27> */
[----:B------:R-:W-:Y:S01]  /*27d0*/  VIADD R31, R29, 0x20 ;  /* 0x000000201d1f7836 */ /* 0x000fe20000000000 */
[----:B------:R-:W-:Y:S03]  /*27e0*/  BSSY B0, `(.L_x_5993) ;  /* 0x0000799000007945 */ /* 0x000fe60003800000 */
[----:B------:R-:W-:-:S02]  /*27f0*/  IMAD R28, R32, R11, R36 ;  /* 0x0000000b201c7224 */ /* 0x000fc400078e0224 */
[C---:B------:R-:W-:Y:S01]  /*2800*/  @P4 VIADD R31, R29.reuse, 0xffffffe0 ;  /* 0xffffffe01d1f4836 */ /* 0x040fe20000000000 */
[----:B------:R-:W-:-:S03]  /*2810*/  LEA R29, R29, R114, 0x1 ;  /* 0x000000721d1d7211 */ /* 0x000fc600078e08ff */
        /* <DEDUP_REMOVED lines=60> */
[----:B------:R-:W-:Y:S01]  /*2be0*/  ULDC.64 UR6, c[0x0][0x208] ;  /* 0x0000820000067ab9 */ /* 0x000fe20000000a00 */
        /* <DEDUP_REMOVED lines=36> */
.L_x_5997:
[----:B------:R-:W-:Y:S05]  /*2e30*/  BSYNC B1 ;  /* 0x0000000000017941 */ /* 0x000fea0003800000 */
.L_x_5996:
        /* <DEDUP_REMOVED lines=21> */
[----:B------:R-:W-:Y:S01]  /*2f90*/  IADD3.X R13, R102, R11, R103, P2, P5 ;  /* 0x0000000b660d7210 */ /* 0x000fe200017ea467 */
[----:B------:R-:W-:Y:S01]  /*2fa0*/  ULDC.64 UR6, c[0x0][0x208] ;  /* 0x0000820000067ab9 */ /* 0x000fe20000000a00 */
        /* <DEDUP_REMOVED lines=35> */
.L_x_5999:
[----:B------:R-:W-:Y:S05]  /*31e0*/  BSYNC B1 ;  /* 0x0000000000017941 */ /* 0x000fea0003800000 */
.L_x_5998:
[----:B0-----:R-:W-:Y:S01]  /*31f0*/  IMAD.MOV.U32 R12, RZ, RZ, R61 ;  /* 0x000000ffff0c7224 */ /* 0x001fe200078e003d */
[----:B------:R-:W-:Y:S01]  /*3200*/  MOV R11, R60 ;  /* 0x0000003c000b7202 */ /* 0x000fe20000000f00 */
[----:B------:R-:W-:Y:S01]  /*3210*/  IMAD.MOV.U32 R13, RZ, RZ, R68 ;  /* 0x000000ffff0d7224 */ /* 0x000fe200078e0044 */
[----:B------:R-:W-:Y:S01]  /*3220*/  ULOP3.LUT UR4, UR60, 0x1, URZ, 0xfc, !UPT ;  /* 0x000000013c047892 */ /* 0x000fe2000f8efc3f */
        /* <DEDUP_REMOVED lines=23> */
[----:B------:R-:W-:Y:S01]  /*33a0*/  IMAD.MOV.U32 R14, RZ, RZ, R71 ;  /* 0x000000ffff0e7224 */ /* 0x000fe200078e0047 */
[----:B------:R-:W-:-:S02]  /*33b0*/  PRMT R149, R81, 0x5410, R82 ;  /* 0x0000541051957816 */ /* 0x000fc40000000052 */
[----:B------:R-:W-:Y:S01]  /*33c0*/  PRMT R154, R11, 0x5410, R12 ;  /* 0x000054100b9a7816 */ /* 0x000fe2000000000c */
[----:B------:R-:W-:Y:S01]  /*33d0*/  IMAD.MOV.U32 R12, RZ, RZ, R75 ;  /* 0x000000ffff0c7224 */ /* 0x000fe200078e004b */
[----:B------:R-:W-:Y:S01]  /*33e0*/  PRMT R158, R13, 0x5410, R14 ;  /* 0x000054100d9e7816 */ /* 0x000fe2000000000e */
[----:B------:R-:W-:Y:S01]  /*33f0*/  IMAD.MOV.U32 R13, RZ, RZ, R78 ;  /* 0x000000ffff0d7224 */ /* 0x000fe200078e004e */
        /* <DEDUP_REMOVED lines=43> */
.L_x_6000:
[----:B------:R-:W-:Y:S01]  /*36b0*/  IMAD R87, R19, 0x8, R18 ;  /* 0x0000000813577824 */ /* 0x000fe200078e0212 */
[----:B------:R-:W-:Y:S01]  /*36c0*/  SHF.L.U32 R88, R205, 0x1f, RZ ;  /* 0x0000001fcd587819 */ /* 0x000fe200000006ff */
[----:B------:R-:W-:Y:S03]  /*36d0*/  BSSY B1, `(.L_x_6001) ;  /* 0x0000003000017945 */ /* 0x000fe60003800000 */
[----:B------:R-:W0:Y:S02]  /*36e0*/  SYNCS.PHASECHK.TRANS64.TRYWAIT P5, [R87+URZ+0x30890], R88 ;  /* 0x03089058570075a7 */ /* 0x000e2400080a017f */
[----:B0-----:R-:W-:Y:S05]  /*36f0*/  @!P5 BRA `(.L_x_6002) ;  /* 0x000002000068d947 */ /* 0x001fea0003800000 */
.L_x_6345:
[----:B------:R-:W-:Y:S05]  /*3700*/  BSYNC B1 ;  /* 0x0000000000017941 */ /* 0x000fea0003800000 */
.L_x_6001:
[----:B------:R-:W-:-:S03]  /*3710*/  UMOV UR4, 0xffffffff ;  /* 0xffffffff00047882 */ /* 0x000fc60000000000 */
[----:B------:R-:W-:Y:S05]  /*3720*/  BRA.DIV UR4, `(.L_x_6003) ;  /* 0x0000020204707947 */ /* 0x000fea000b800000 */
[----:B------:R1:W2:Y:S04]  /*3730*/  SHFL.IDX PT, R82, R115, RZ, 0x1c1f ;  /* 0x001c1fff73527589 */ /* 0x0002a800000e0000 */
[----:B------:R1:W3:Y:S02]  /*3740*/  SHFL.IDX PT, R11, R118, RZ, 0x1c1f ;  /* 0x001c1fff760b7589 */ /* 0x0002e400000e0000 */
.L_x_6349:
        /* <DEDUP_REMOVED lines=13> */
[----:B------:R-:W-:Y:S01]  /*3820*/  SHF.R.U64 R76, R76, 0x10, R77 ;  /* 0x000000104c4c7819 */ /* 0x000fe2000000124d */
[----:B------:R-:W-:Y:S01]  /*3830*/  HADD2.F32 R148, -RZ, R148.H0_H0 ;  /* 0x20000094ff947230 */ /* 0x000fe20000004100 */
[----:B------:R-:W-:Y:S01]  /*3840*/  SHF.R.U32.HI R79, RZ, 0x10, R79 ;  /* 0x00000010ff4f7819 */ /* 0x000fe2000001164f */
[----:B------:R-:W-:Y:S01]  /*3850*/  HADD2.F32 R144, -RZ, R144.H0_H0 ;  /* 0x20000090ff907230 */ /* 0x000fe20000004100 */
[----:B------:R-:W-:Y:S01]  /*3860*/  SHF.R.U32.HI R77, RZ, 0x10, R77 ;  /* 0x00000010ff4d7819 */ /* 0x000fe2000001164d */
[--C-:B------:R-:W-:Y:S02]  /*3870*/  HADD2.F32 R13, -RZ, R78.reuse.H1_H1 ;  /* 0x3000004eff0d7230 */ /* 0x100fe40000004100 */
[----:B------:R-:W-:Y:S02]  /*3880*/  HADD2.F32 R145, -RZ, R78.H0_H0 ;  /* 0x2000004eff917230 */ /* 0x000fe40000004100 */
[----:B------:R-:W-:-:S02]  /*3890*/  HADD2.F32 R76, -RZ, R76.H0_H0 ;  /* 0x2000004cff4c7230 */ /* 0x000fc40000004100 */
[-C--:B------:R-:W-:Y:S01]  /*38a0*/  FMUL.FTZ R78, R13, R144.reuse ;  /* 0x000000900d4e7220 */ /* 0x080fe20000410000 */
[----:B------:R-:W-:Y:S02]  /*38b0*/  HADD2.F32 R77, -RZ, R77.H0_H0 ;  /* 0x2000004dff4d7230 */ /* 0x000fe40000004100 */
[C---:B------:R-:W-:Y:S01]  /*38c0*/  FMUL.FTZ R144, R145.reuse, R144 ;  /* 0x0000009091907220 */ /* 0x040fe20000410000 */
[----:B------:R-:W-:-:S03]  /*38d0*/  FFMA.FTZ R78, R145, R76, -R78 ;  /* 0x0000004c914e7223 */ /* 0x000fc6000001084e */
[----:B------:R-:W-:Y:S01]  /*38e0*/  FFMA.FTZ R13, R13, R76, R144 ;  /* 0x0000004c0d0d7223 */ /* 0x000fe20000010090 */
[----:B------:R-:W-:Y:S01]  /*38f0*/  IMAD.MOV.U32 R144, RZ, RZ, R15 ;  /* 0x000000ffff907224 */ /* 0x000fe200078e000f */
[----:B------:R-:W-:Y:S01]  /*3900*/  MOV R76, R12 ;  /* 0x0000000c004c7202 */ /* 0x000fe20000000f00 */
[----:B------:R-:W-:Y:S02]  /*3910*/  HADD2.F32 R15, -RZ, R79.H0_H0 ;  /* 0x2000004fff0f7230 */ /* 0x000fe40000004100 */
[----:B------:R-:W-:Y:S01]  /*3920*/  F2FP.F16.F32.PACK_AB R13, R13, R78 ;  /* 0x0000004e0d0d723e */ /* 0x000fe200000000ff */
[--C-:B------:R-:W-:Y:S02]  /*3930*/  HADD2.F32 R12, -RZ, R144.reuse.H1_H1 ;  /* 0x30000090ff0c7230 */ /* 0x100fe40000004100 */
[----:B------:R-:W-:-:S03]  /*3940*/  HADD2.F32 R144, -RZ, R144.H0_H0 ;  /* 0x20000090ff907230 */ /* 0x000fc60000004100 */
[-C--:B------:R-:W-:Y:S02]  /*3950*/  FMUL.FTZ R79, R12, R15.reuse ;  /* 0x0000000f0c4f7220 */ /* 0x080fe40000410000 */
[C---:B------:R-:W-:Y:S02]  /*3960*/  FMUL.FTZ R145, R144.reuse, R15 ;  /* 0x0000000f90917220 */ /* 0x040fe40000410000 */
[-C--:B------:R-:W-:Y:S01]  /*3970*/  FFMA.FTZ R15, R144, R77.reuse, -R79 ;  /* 0x0000004d900f7223 */ /* 0x080fe2000001084f */
[--C-:B------:R-:W-:Y:S02]  /*3980*/  HADD2.F32 R79, -RZ, R76.reuse.H0_H0 ;  /* 0x2000004cff4f7230 */ /* 0x100fe40000004100 */
[----:B------:R-:W-:Y:S01]  /*3990*/  FFMA.FTZ R12, R12, R77, R145 ;  /* 0x0000004d0c0c7223 */ /* 0x000fe20000010091 */
[----:B------:R-:W-:Y:S02]  /*39a0*/  HADD2.F32 R77, -RZ, R76.H1_H1 ;  /* 0x3000004cff4d7230 */ /* 0x000fe40000004100 */
[----:B------:R-:W-:-:S02]  /*39b0*/  HADD2.F32 R144, -RZ, R157.H0_H0 ;  /* 0x2000009dff907230 */ /* 0x000fc40000004100 */
[----:B------:R-:W-:Y:S02]  /*39c0*/  HADD2.F32 R145, -RZ, R14.H0_H0 ;  /* 0x2000000eff917230 */ /* 0x000fe40000004100 */
[-C--:B------:R-:W-:Y:S01]  /*39d0*/  FMUL.FTZ R76, R77, R148.reuse ;  /* 0x000000944d4c7220 */ /* 0x080fe20000410000 */
[C---:B------:R-:W-:Y:S01]  /*39e0*/  FMUL.FTZ R148, R79.reuse, R148 ;  /* 0x000000944f947220 */ /* 0x040fe20000410000 */
[----:B------:R-:W-:Y:S02]  /*39f0*/  F2FP.F16.F32.PACK_AB R15, R12, R15 ;  /* 0x0000000f0c0f723e */ /* 0x000fe400000000ff */
[-C--:B------:R-:W-:Y:S01]  /*3a00*/  FFMA.FTZ R76, R79, R144.reuse, -R76 ;  /* 0x000000904f4c7223 */ /* 0x080fe2000001084c */
[----:B------:R-:W-:Y:S01]  /*3a10*/  FFMA.FTZ R77, R77, R144, R148 ;  /* 0x000000904d4d7223 */ /* 0x000fe20000010094 */
[----:B------:R-:W-:Y:S02]  /*3a20*/  HADD2.F32 R144, -RZ, R160.H0_H0 ;  /* 0x200000a0ff907230 */ /* 0x000fe40000004100 */
[----:B------:R-:W-:-:S02]  /*3a30*/  HADD2.F32 R79, -RZ, R14.H1_H1 ;  /* 0x3000000eff4f7230 */ /* 0x000fc40000004100 */
[----:B------:R-:W-:Y:S01]  /*3a40*/  HADD2.F32 R14, -RZ, R157.H1_H1 ;  /* 0x3000009dff0e7230 */ /* 0x000fe20000004100 */
[----:B------:R-:W-:Y:S02]  /*3a50*/  F2FP.F16.F32.PACK_AB R12, R77, R76 ;  /* 0x0000004c4d0c723e */ /* 0x000fe400000000ff */
[-C--:B------:R-:W-:Y:S01]  /*3a60*/  FMUL.FTZ R148, R79, R144.reuse ;  /* 0x000000904f947220 */ /* 0x080fe20000410000 */
[----:B------:R-:W-:-:S03]  /*3a70*/  FMUL.FTZ R144, R145, R144 ;  /* 0x0000009091907220 */ /* 0x000fc60000410000 */
[-C--:B------:R-:W-:Y:S01]  /*3a80*/  FFMA.FTZ R148, R145, R14.reuse, -R148 ;  /* 0x0000000e91947223 */ /* 0x080fe20000010894 */
[----:B------:R-:W-:-:S05]  /*3a90*/  FFMA.FTZ R79, R79, R14, R144 ;  /* 0x0000000e4f4f7223 */ /* 0x000fca0000010090 */
[----:B------:R-:W-:-:S07]  /*3aa0*/  F2FP.F16.F32.PACK_AB R14, R79, R148 ;  /* 0x000000944f0e723e */ /* 0x000fce00000000ff */
.L_x_6009:
[----:B------:R-:W-:Y:S05]  /*3ab0*/  BSYNC B3 ;  /* 0x0000000000037941 */ /* 0x000fea0003800000 */
.L_x_6008:
[----:B------:R-:W-:Y:S02]  /*3ac0*/  ULDC.64 UR4, c[0x0][0x208] ;  /* 0x0000820000047ab9 */ /* 0x000fe40000000a00 */
[----:B0-----:R4:W-:Y:S03]  /*3ad0*/  ST.E.128 desc[UR4][R80.64], R12 ;  /* 0x0000000c50007985 */ /* 0x0019e6000c101d04 */
.L_x_6007:
[----:B------:R-:W-:Y:S05]  /*3ae0*/  BSYNC B2 ;  /* 0x0000000000027941 */ /* 0x000fea0003800000 */
.L_x_6006:
[----:B------:R-:W-:Y:S01]  /*3af0*/  ISETP.NE.AND P3, PT, R9, RZ, PT ;  /* 0x000000ff0900720c */ /* 0x000fe20003f65270 */
[----:B------:R-:W-:-:S12]  /*3b00*/  BSSY B2, `(.L_x_6010) ;  /* 0x0000036000027945 */ /* 0x000fd80003800000 */
[----:B------:R-:W-:Y:S05]  /*3b10*/  @!P3 BRA `(.L_x_6011) ;  /* 0x0000000000d0b947 */ /* 0x000fea0003800000 */
[----:B----4-:R4:W0:Y:S01]  /*3b20*/  LDS.128 R12, [R31+0x1e000] ;  /* 0x01e000001f0c7984 */ /* 0x0108220000000c00 */
[----:B------:R-:W-:Y:S01]  /*3b30*/  ISETP.GE.AND P3, PT, R209, R119, PT ;  /* 0x00000077d100720c */ /* 0x000fe20003f66270 */
[----:B------:R-:W-:Y:S01]  /*3b40*/  IMAD.SHL.U32 R79, R198, 0x8, RZ ;  /* 0x00000008c64f7824 */ /* 0x000fe200078e00ff */
[----:B---3--:R-:W-:Y:S01]  /*3b50*/  MOV R76, R11 ;  /* 0x0000000b004c7202 */ /* 0x008fe20000000f00 */
[----:B--2---:R-:W-:Y:S01]  /*3b60*/  IMAD.MOV.U32 R77, RZ, RZ, R82 ;  /* 0x000000ffff4d7224 */ /* 0x004fe200078e0052 */
[----:B------:R-:W-:Y:S03]  /*3b70*/  BSSY B3, `(.L_x_6012) ;  /* 0x000002c000037945 */ /* 0x000fe60003800000 */
[----:B------:R-:W-:-:S06]  /*3b80*/  IMAD.WIDE R76, R79, 0x2, R76 ;  /* 0x000000024f4c7825 */ /* 0x000fcc00078e024c */
[----:B----4-:R-:W-:Y:S05]  /*3b90*/  @P3 BRA `(.L_x_6013) ;  /* 0x0000000000a43947 */ /* 0x010fea0003800000 */
[----:B------:R-:W-:Y:S01]  /*3ba0*/  SHF.R.U64 R78, R72, 0x10, R73 ;  /* 0x00000010484e7819 */ /* 0x000fe20000001249 */
[----:B0-----:R-:W-:Y:S01]  /*3bb0*/  HADD2.F32 R80, -RZ, R15.H0_H0 ;  /* 0x2000000fff507230 */ /* 0x001fe20000004100 */
        /* <DEDUP_REMOVED lines=39> */
.L_x_6013:
[----:B------:R-:W-:Y:S05]  /*3e30*/  BSYNC B3 ;  /* 0x0000000000037941 */ /* 0x000fea0003800000 */
.L_x_6012:
[----:B------:R-:W-:Y:S02]  /*3e40*/  ULDC.64 UR4, c[0x0][0x208] ;  /* 0x0000820000047ab9 */ /* 0x000fe40000000a00 */
[----:B0-----:R0:W-:Y:S03]  /*3e50*/  ST.E.128 desc[UR4][R76.64], R12 ;  /* 0x0000000c4c007985 */ /* 0x0011e6000c101d04 */
.L_x_6011:
[----:B------:R-:W-:Y:S05]  /*3e60*/  BSYNC B2 ;  /* 0x0000000000027941 */ /* 0x000fea0003800000 */
.L_x_6010:
[----:B------:R-:W-:Y:S01]  /*3e70*/  ISETP.NE.AND P3, PT, R10, RZ, PT ;  /* 0x000000ff0a00720c */ /* 0x000fe20003f65270 */
[----:B------:R-:W-:-:S12]  /*3e80*/  BSSY B2, `(.L_x_6014) ;  /* 0x0000036000027945 */ /* 0x000fd80003800000 */
[----:B------:R-:W-:Y:S05]  /*3e90*/  @!P3 BRA `(.L_x_6015) ;  /* 0x0000000000d0b947 */ /* 0x000fea0003800000 */
[----:B0---4-:R0:W4:Y:S01]  /*3ea0*/  LDS.128 R12, [R29+0x21000] ;  /* 0x021000001d0c7984 */ /* 0x0111220000000c00 */
[----:B------:R-:W-:Y:S01]  /*3eb0*/  ISETP.GE.AND P3, PT, R207, R119, PT ;  /* 0x00000077cf00720c */ /* 0x000fe20003f66270 */
[----:B---3--:R-:W-:Y:S01]  /*3ec0*/  IMAD.MOV.U32 R72, RZ, RZ, R11 ;  /* 0x000000ffff487224 */ /* 0x008fe200078e000b */
[----:B------:R-:W-:Y:S01]  /*3ed0*/  SHF.L.U32 R75, R199, 0x3, RZ ;  /* 0x00000003c74b7819 */ /* 0x000fe200000006ff */
[----:B--2---:R-:W-:Y:S01]  /*3ee0*/  IMAD.MOV.U32 R73, RZ, RZ, R82 ;  /* 0x000000ffff497224 */ /* 0x004fe200078e0052 */
[----:B------:R-:W-:Y:S03]  /*3ef0*/  BSSY B3, `(.L_x_6016) ;  /* 0x000002c000037945 */ /* 0x000fe60003800000 */
[----:B------:R-:W-:-:S06]  /*3f00*/  IMAD.WIDE R72, R75, 0x2, R72 ;  /* 0x000000024b487825 */ /* 0x000fcc00078e0248 */
[----:B0-----:R-:W-:Y:S05]  /*3f10*/  @P3 BRA `(.L_x_6017) ;  /* 0x0000000000a43947 */ /* 0x001fea0003800000 */
[--C-:B------:R-:W-:Y:S01]  /*3f20*/  SHF.R.U64 R74, R68, 0x10, R69.reuse ;  /* 0x00000010444a7819 */ /* 0x100fe20000001245 */
[----:B----4-:R-:W-:Y:S01]  /*3f30*/  HADD2.F32 R76, -RZ, R15.H0_H0 ;  /* 0x2000000fff4c7230 */ /* 0x010fe20000004100 */
[----:B------:R-:W-:Y:S01]  /*3f40*/  SHF.R.U32.HI R68, RZ, 0x10, R69 ;  /* 0x00000010ff447819 */ /* 0x000fe20000011645 */
[----:B------:R-:W-:Y:S01]  /*3f50*/  HADD2.F32 R79, -RZ, R155.H1_H1 ;  /* 0x3000009bff4f7230 */ /* 0x000fe20000004100 */
[--C-:B------:R-:W-:Y:S01]  /*3f60*/  SHF.R.U32.HI R75, RZ, 0x10, R71.reuse ;  /* 0x00000010ff4b7819 */ /* 0x100fe20000011647 */
[----:B------:R-:W-:Y:S01]  /*3f70*/  HADD2.F32 R74, -RZ, R74.H0_H0 ;  /* 0x2000004aff4a7230 */ /* 0x000fe20000004100 */
[----:B------:R-:W-:Y:S01]  /*3f80*/  SHF.R.U64 R69, R70, 0x10, R71 ;  /* 0x0000001046457819 */ /* 0x000fe20000001247 */
[----:B------:R-:W-:Y:S02]  /*3f90*/  HADD2.F32 R70, -RZ, R15.H1_H1 ;  /* 0x3000000fff467230 */ /* 0x000fe40000004100 */
[----:B------:R-:W-:Y:S02]  /*3fa0*/  HADD2.F32 R75, -RZ, R75.H0_H0 ;  /* 0x2000004bff4b7230 */ /* 0x000fe40000004100 */
[----:B------:R-:W-:-:S02]  /*3fb0*/  HADD2.F32 R78, -RZ, R69.H0_H0 ;  /* 0x20000045ff4e7230 */ /* 0x000fc40000004100 */
[--C-:B------:R-:W-:Y:S02]  /*3fc0*/  HADD2.F32 R69, -RZ, R13.reuse.H1_H1 ;  /* 0x3000000dff457230 */ /* 0x100fe40000004100 */
[-C--:B------:R-:W-:Y:S01]  /*3fd0*/  FMUL.FTZ R15, R70, R75.reuse ;  /* 0x0000004b460f7220 */ /* 0x080fe20000410000 */
[----:B------:R-:W-:Y:S02]  /*3fe0*/  HADD2.F32 R13, -RZ, R13.H0_H0 ;  /* 0x2000000dff0d7230 */ /* 0x000fe40000004100 */
[C---:B------:R-:W-:Y:S01]  /*3ff0*/  FMUL.FTZ R75, R76.reuse, R75 ;  /* 0x0000004b4c4b7220 */ /* 0x040fe20000410000 */
[----:B------:R-:W-:Y:S02]  /*4000*/  HADD2.F32 R71, -RZ, R68.H0_H0 ;  /* 0x20000044ff477230 */ /* 0x000fe40000004100 */
[-C--:B------:R-:W-:Y:S01]  /*4010*/  FMUL.FTZ R68, R69, R78.reuse ;  /* 0x0000004e45447220 */ /* 0x080fe20000410000 */
[C---:B------:R-:W-:Y:S02]  /*4020*/  FMUL.FTZ R78, R13.reuse, R78 ;  /* 0x0000004e0d4e7220 */ /* 0x040fe40000410000 */
        /* <DEDUP_REMOVED lines=16> */
[----:B------:R-:W-:Y:S02]  /*4130*/  FMUL.FTZ R69, R14, R69 ;  /* 0x000000450e457220 */ /* 0x000fe40000410000 */
[-C--:B------:R-:W-:Y:S01]  /*4140*/  FFMA.FTZ R77, R76, R74.reuse, -R77 ;  /* 0x0000004a4c4d7223 */ /* 0x080fe2000001084d */
[----:B------:R-:W-:Y:S01]  /*4150*/  FFMA.FTZ R78, R75, R74, R78 ;  /* 0x0000004a4b4e7223 */ /* 0x000fe2000001004e */
[-C--:B------:R-:W-:Y:S01]  /*4160*/  FFMA.FTZ R71, R14, R79.reuse, -R71 ;  /* 0x0000004f0e477223 */ /* 0x080fe20000010847 */
[----:B------:R-:W-:-:S03]  /*4170*/  FFMA.FTZ R12, R12, R79, R69 ;  /* 0x0000004f0c0c7223 */ /* 0x000fc60000010045 */
[----:B------:R-:W-:Y:S02]  /*4180*/  F2FP.F16.F32.PACK_AB R78, R78, R77 ;  /* 0x0000004d4e4e723e */ /* 0x000fe400000000ff */
[----:B------:R-:W-:Y:S02]  /*4190*/  F2FP.F16.F32.PACK_AB R14, R12, R71 ;  /* 0x000000470c0e723e */ /* 0x000fe400000000ff */
[----:B------:R-:W-:-:S07]  /*41a0*/  MOV R12, R78 ;  /* 0x0000004e000c7202 */ /* 0x000fce0000000f00 */
.L_x_6017:
[----:B------:R-:W-:Y:S05]  /*41b0*/  BSYNC B3 ;  /* 0x0000000000037941 */ /* 0x000fea0003800000 */
.L_x_6016:
[----:B------:R-:W-:Y:S02]  /*41c0*/  ULDC.64 UR4, c[0x0][0x208] ;  /* 0x0000820000047ab9 */ /* 0x000fe40000000a00 */
[----:B----4-:R0:W-:Y:S03]  /*41d0*/  ST.E.128 desc[UR4][R72.64], R12 ;  /* 0x0000000c48007985 */ /* 0x0101e6000c101d04 */
.L_x_6015:
[----:B------:R-:W-:Y:S05]  /*41e0*/  BSYNC B2 ;  /* 0x0000000000027941 */ /* 0x000fea0003800000 */
.L_x_6014:
        /* <DEDUP_REMOVED lines=50> */
.L_x_6021:
[----:B------:R-:W-:Y:S05]  /*4510*/  BSYNC B3 ;  /* 0x0000000000037941 */ /* 0x000fea0003800000 */
.L_x_6020:
[----:B------:R-:W-:Y:S02]  /*4520*/  ULDC.64 UR4, c[0x0][0x208] ;  /* 0x0000820000047ab9 */ /* 0x000fe40000000a00 */
[----:B----4-:R0:W-:Y:S03]  /*4530*/  ST.E.128 desc[UR4][R68.64], R12 ;  /* 0x0000000c44007985 */ /* 0x0101e6000c101d04 */
.L_x_6019:
[----:B------:R-:W-:Y:S05]  /*4540*/  BSYNC B2 ;  /* 0x0000000000027941 */ /* 0x000fea0003800000 */
.L_x_6018:
        /* <DEDUP_REMOVED lines=10> */
[----:B------:R-:W-:Y:S01]  /*45f0*/  SHF.R.U32.HI R60, RZ, 0x10, R61 ;  /* 0x00000010ff3c7819 */ /* 0x000fe2000001163d */
[----:B----4-:R-:W-:Y:S01]  /*4600*/  IMAD.MOV.U32 R61, RZ, RZ, R15 ;  /* 0x000000ffff3d7224 */ /* 0x010fe200078e000f */
[--C-:B------:R-:W-:Y:S01]  /*4610*/  SHF.R.U64 R68, R62, 0x10, R63.reuse ;  /* 0x000000103e447819 */ /* 0x100fe2000000123f */
[--C-:B------:R-:W-:Y:S01]  /*4620*/  HADD2.F32 R15, -RZ, R13.reuse.H1_H1 ;  /* 0x3000000dff0f7230 */ /* 0x100fe20000004100 */
[----:B------:R-:W-:Y:S01]  /*4630*/  SHF.R.U32.HI R67, RZ, 0x10, R63 ;  /* 0x00000010ff437819 */ /* 0x000fe2000001163f */
[----:B------:R-:W-:Y:S02]  /*4640*/  HADD2.F32 R13, -RZ, R13.H0_H0 ;  /* 0x2000000dff0d7230 */ /* 0x000fe40000004100 */
[----:B------:R-:W-:Y:S02]  /*4650*/  HADD2.F32 R68, -RZ, R68.H0_H0 ;  /* 0x20000044ff447230 */ /* 0x000fe40000004100 */
[----:B------:R-:W-:-:S02]  /*4660*/  HADD2.F32 R67, -RZ, R67.H0_H0 ;  /* 0x20000043ff437230 */ /* 0x000fc40000004100 */
[--C-:B------:R-:W-:Y:S02]  /*4670*/  HADD2.F32 R62, -RZ, R61.reuse.H1_H1 ;  /* 0x3000003dff3e7230 */ /* 0x100fe40000004100 */
[----:B------:R-:W-:Y:S02]  /*4680*/  HADD2.F32 R61, -RZ, R61.H0_H0 ;  /* 0x2000003dff3d7230 */ /* 0x000fe40000004100 */
[----:B------:R-:W-:Y:S02]  /*4690*/  HADD2.F32 R66, -RZ, R66.H0_H0 ;  /* 0x20000042ff427230 */ /* 0x000fe40000004100 */
[-C--:B------:R-:W-:Y:S01]  /*46a0*/  FMUL.FTZ R70, R62, R67.reuse ;  /* 0x000000433e467220 */ /* 0x080fe20000410000 */
[----:B------:R-:W-:Y:S02]  /*46b0*/  HADD2.F32 R63, -RZ, R60.H0_H0 ;  /* 0x2000003cff3f7230 */ /* 0x000fe40000004100 */
[-C--:B------:R-:W-:Y:S01]  /*46c0*/  FMUL.FTZ R60, R15, R68.reuse ;  /* 0x000000440f3c7220 */ /* 0x080fe20000410000 */
[----:B------:R-:W-:Y:S01]  /*46d0*/  FMUL.FTZ R68, R13, R68 ;  /* 0x000000440d447220 */ /* 0x000fe20000410000 */
[----:B------:R-:W-:-:S02]  /*46e0*/  FMUL.FTZ R67, R61, R67 ;  /* 0x000000433d437220 */ /* 0x000fc40000410000 */
[-C--:B------:R-:W-:Y:S01]  /*46f0*/  FFMA.FTZ R13, R13, R66.reuse, -R60 ;  /* 0x000000420d0d7223 */ /* 0x080fe2000001083c */
[----:B------:R-:W-:Y:S01]  /*4700*/  FFMA.FTZ R60, R15, R66, R68 ;  /* 0x000000420f3c7223 */ /* 0x000fe20000010044 */
[-C--:B------:R-:W-:Y:S01]  /*4710*/  FFMA.FTZ R62, R62, R63.reuse, R67 ;  /* 0x0000003f3e3e7223 */ /* 0x080fe20000010043 */
[----:B------:R-:W-:Y:S01]  /*4720*/  FFMA.FTZ R15, R61, R63, -R70 ;  /* 0x0000003f3d0f7223 */ /* 0x000fe20000010846 */
[--C-:B------:R-:W-:Y:S02]  /*4730*/  HADD2.F32 R67, -RZ, R152.reuse.H0_H0 ;  /* 0x20000098ff437230 */ /* 0x100fe40000004100 */
[----:B------:R-:W-:Y:S01]  /*4740*/  HADD2.F32 R152, -RZ, R152.H1_H1 ;  /* 0x30000098ff987230 */ /* 0x000fe20000004100 */
[----:B------:R-:W-:Y:S01]  /*4750*/  F2FP.F16.F32.PACK_AB R13, R60, R13 ;  /* 0x0000000d3c0d723e */ /* 0x000fe200000000ff */
[----:B------:R-:W-:Y:S01]  /*4760*/  HADD2.F32 R66, -RZ, R12.H1_H1 ;  /* 0x3000000cff427230 */ /* 0x000fe20000004100 */
[----:B------:R-:W-:Y:S01]  /*4770*/  F2FP.F16.F32.PACK_AB R15, R62, R15 ;  /* 0x0000000f3e0f723e */ /* 0x000fe200000000ff */
[----:B------:R-:W-:-:S02]  /*4780*/  HADD2.F32 R63, -RZ, R14.H1_H1 ;  /* 0x3000000eff3f7230 */ /* 0x000fc40000004100 */
[----:B------:R-:W-:Y:S02]  /*4790*/  HADD2.F32 R12, -RZ, R12.H0_H0 ;  /* 0x2000000cff0c7230 */ /* 0x000fe40000004100 */
[-C--:B------:R-:W-:Y:S01]  /*47a0*/  FMUL.FTZ R69, R66, R67.reuse ;  /* 0x0000004342457220 */ /* 0x080fe20000410000 */
[----:B------:R-:W-:Y:S02]  /*47b0*/  HADD2.F32 R14, -RZ, R14.H0_H0 ;  /* 0x2000000eff0e7230 */ /* 0x000fe40000004100 */
[CC--:B------:R-:W-:Y:S01]  /*47c0*/  FMUL.FTZ R71, R63.reuse, R152.reuse ;  /* 0x000000983f477220 */ /* 0x0c0fe20000410000 */
[--C-:B------:R-:W-:Y:S02]  /*47d0*/  HADD2.F32 R61, -RZ, R151.reuse.H0_H0 ;  /* 0x20000097ff3d7230 */ /* 0x100fe40000004100 */
[----:B------:R-:W-:Y:S01]  /*47e0*/  FMUL.FTZ R67, R12, R67 ;  /* 0x000000430c437220 */ /* 0x000fe20000410000 */
[----:B------:R-:W-:Y:S02]  /*47f0*/  HADD2.F32 R151, -RZ, R151.H1_H1 ;  /* 0x30000097ff977230 */ /* 0x000fe40000004100 */
[----:B------:R-:W-:Y:S01]  /*4800*/  FMUL.FTZ R152, R14, R152 ;  /* 0x000000980e987220 */ /* 0x000fe20000410000 */
[-C--:B------:R-:W-:Y:S01]  /*4810*/  FFMA.FTZ R69, R12, R61.reuse, -R69 ;  /* 0x0000003d0c457223 */ /* 0x080fe20000010845 */
[----:B------:R-:W-:Y:S01]  /*4820*/  FFMA.FTZ R66, R66, R61, R67 ;  /* 0x0000003d42427223 */ /* 0x000fe20000010043 */
[-C--:B------:R-:W-:Y:S01]  /*4830*/  FFMA.FTZ R71, R14, R151.reuse, -R71 ;  /* 0x000000970e477223 */ /* 0x080fe20000010847 */
[----:B------:R-:W-:-:S03]  /*4840*/  FFMA.FTZ R152, R63, R151, R152 ;  /* 0x000000973f987223 */ /* 0x000fc60000010098 */
[----:B------:R-:W-:Y:S02]  /*4850*/  F2FP.F16.F32.PACK_AB R12, R66, R69 ;  /* 0x00000045420c723e */ /* 0x000fe400000000ff */
[----:B------:R-:W-:-:S07]  /*4860*/  F2FP.F16.F32.PACK_AB R14, R152, R71 ;  /* 0x00000047980e723e */ /* 0x000fce00000000ff */
.L_x_6025:
[----:B------:R-:W-:Y:S05]  /*4870*/  BSYNC B3 ;  /* 0x0000000000037941 */ /* 0x000fea0003800000 */
.L_x_6024:
[----:B------:R-:W-:Y:S02]  /*4880*/  ULDC.64 UR4, c[0x0][0x208] ;  /* 0x0000820000047ab9 */ /* 0x000fe40000000a00 */
[----:B----4-:R0:W-:Y:S03]  /*4890*/  ST.E.128 desc[UR4][R64.64], R12 ;  /* 0x0000000c40007985 */ /* 0x0101e6000c101d04 */
.L_x_6023:
[----:B------:R-:W-:Y:S05]  /*48a0*/  BSYNC B2 ;  /* 0x0000000000027941 */ /* 0x000fea0003800000 */
.L_x_6022:
        /* <DEDUP_REMOVED lines=8> */
[----:B------:R-:W-:Y:S02]  /*4930*/  SHF.R.U64 R11, R56, 0x10, R57 ;  /* 0x00000010380b7819 */ /* 0x000fe40000001239 */
[--C-:B------:R-:W-:Y:S02]  /*4940*/  SHF.R.U64 R62, R58, 0x10, R59.reuse ;  /* 0x000000103a3e7819 */ /* 0x100fe4000000123b */
[----:B----4-:R-:W-:Y:S01]  /*4950*/  MOV R56, R15 ;  /* 0x0000000f00387202 */ /* 0x010fe20000000f00 */
[----:B------:R-:W-:Y:S01]  /*4960*/  HADD2.F32 R58, -RZ, R11.H0_H0 ;  /* 0x2000000bff3a7230 */ /* 0x000fe20000004100 */
[----:B------:R-:W-:Y:S01]  /*4970*/  SHF.R.U32.HI R59, RZ, 0x10, R59 ;  /* 0x00000010ff3b7819 */ /* 0x000fe2000001163b */
[--C-:B------:R-:W-:Y:S01]  /*4980*/  HADD2.F32 R15, -RZ, R13.reuse.H1_H1 ;  /* 0x3000000dff0f7230 */ /* 0x100fe20000004100 */
[----:B------:R-:W-:Y:S01]  /*4990*/  SHF.R.U32.HI R57, RZ, 0x10, R57 ;  /* 0x00000010ff397819 */ /* 0x000fe20000011639 */
[----:B------:R-:W-:Y:S02]  /*49a0*/  HADD2.F32 R11, -RZ, R13.H0_H0 ;  /* 0x2000000dff0b7230 */ /* 0x000fe40000004100 */
[----:B------:R-:W-:-:S02]  /*49b0*/  HADD2.F32 R13, -RZ, R56.H1_H1 ;  /* 0x30000038ff0d7230 */ /* 0x000fc40000004100 */
[----:B------:R-:W-:Y:S02]  /*49c0*/  HADD2.F32 R59, -RZ, R59.H0_H0 ;  /* 0x2000003bff3b7230 */ /* 0x000fe40000004100 */
[----:B------:R-:W-:Y:S02]  /*49d0*/  HADD2.F32 R56, -RZ, R56.H0_H0 ;  /* 0x20000038ff387230 */ /* 0x000fe40000004100 */
[----:B------:R-:W-:Y:S02]  /*49e0*/  HADD2.F32 R62, -RZ, R62.H0_H0 ;  /* 0x2000003eff3e7230 */ /* 0x000fe40000004100 */
[-C--:B------:R-:W-:Y:S01]  /*49f0*/  FMUL.FTZ R63, R13, R59.reuse ;  /* 0x0000003b0d3f7220 */ /* 0x080fe20000410000 */
[----:B------:R-:W-:Y:S02]  /*4a00*/  HADD2.F32 R57, -RZ, R57.H0_H0 ;  /* 0x20000039ff397230 */ /* 0x000fe40000004100 */
[----:B------:R-:W-:Y:S01]  /*4a10*/  FMUL.FTZ R66, R56, R59 ;  /* 0x0000003b38427220 */ /* 0x000fe20000410000 */
[-C--:B------:R-:W-:Y:S01]  /*4a20*/  FMUL.FTZ R64, R15, R62.reuse ;  /* 0x0000003e0f407220 */ /* 0x080fe20000410000 */
[----:B------:R-:W-:-:S02]  /*4a30*/  FMUL.FTZ R62, R11, R62 ;  /* 0x0000003e0b3e7220 */ /* 0x000fc40000410000 */
[-C--:B------:R-:W-:Y:S01]  /*4a40*/  FFMA.FTZ R66, R13, R57.reuse, R66 ;  /* 0x000000390d427223 */ /* 0x080fe20000010042 */
[----:B------:R-:W-:Y:S01]  /*4a50*/  FFMA.FTZ R63, R56, R57, -R63 ;  /* 0x00000039383f7223 */ /* 0x000fe2000001083f */
[----:B------:R-:W-:Y:S02]  /*4a60*/  HADD2.F32 R13, -RZ, R12.H1_H1 ;  /* 0x3000000cff0d7230 */ /* 0x000fe40000004100 */
[-C--:B------:R-:W-:Y:S01]  /*4a70*/  FFMA.FTZ R62, R15, R58.reuse, R62 ;  /* 0x0000003a0f3e7223 */ /* 0x080fe2000001003e */
[----:B------:R-:W-:Y:S02]  /*4a80*/  HADD2.F32 R57, -RZ, R150.H0_H0 ;  /* 0x20000096ff397230 */ /* 0x000fe40000004100 */
[----:B------:R-:W-:Y:S01]  /*4a90*/  FFMA.FTZ R11, R11, R58, -R64 ;  /* 0x0000003a0b0b7223 */ /* 0x000fe20000010840 */
[----:B------:R-:W-:Y:S02]  /*4aa0*/  HADD2.F32 R12, -RZ, R12.H0_H0 ;  /* 0x2000000cff0c7230 */ /* 0x000fe40000004100 */
[----:B------:R-:W-:-:S02]  /*4ab0*/  HADD2.F32 R150, -RZ, R150.H1_H1 ;  /* 0x30000096ff967230 */ /* 0x000fc40000004100 */
[-C--:B------:R-:W-:Y:S01]  /*4ac0*/  FMUL.FTZ R59, R13, R57.reuse ;  /* 0x000000390d3b7220 */ /* 0x080fe20000410000 */
[--C-:B------:R-:W-:Y:S02]  /*4ad0*/  HADD2.F32 R15, -RZ, R14.reuse.H1_H1 ;  /* 0x3000000eff0f7230 */ /* 0x100fe40000004100 */
        /* <DEDUP_REMOVED lines=14> */
.L_x_6027:
[----:B------:R-:W-:Y:S05]  /*4bc0*/  BSYNC B2 ;  /* 0x0000000000027941 */ /* 0x000fea0003800000 */
.L_x_6026:
[----:B------:R-:W-:Y:S02]  /*4bd0*/  ULDC.64 UR4, c[0x0][0x208] ;  /* 0x0000820000047ab9 */ /* 0x000fe40000000a00 */
[----:B----4-:R0:W-:Y:S03]  /*4be0*/  ST.E.128 desc[UR4][R60.64], R12 ;  /* 0x0000000c3c007985 */ /* 0x0101e6000c101d04 */
.L_x_6005:
[----:B------:R-:W-:Y:S05]  /*4bf0*/  BSYNC B1 ;  /* 0x0000000000017941 */ /* 0x000fea0003800000 */
.L_x_6004:
[----:B------:R-:W-:-:S03]  /*4c00*/  UMOV UR4, 0xffffffff ;  /* 0xffffffff00047882 */ /* 0x000fc60000000000 */
[----:B------:R-:W-:Y:S05]  /*4c10*/  BRA.DIV UR4, `(.L_x_6028) ;  /* 0x000001ee04807947 */ /* 0x000fea000b800000 */
[----:B-1----:R-:W1:Y:S04]  /*4c20*/  SHFL.IDX PT, R115, R115, 0x1, 0x1c1f ;  /* 0x003c1f0073737f89 */ /* 0x002e6800000e0000 */
[----:B------:R-:W0:Y:S02]  /*4c30*/  SHFL.IDX PT, R118, R118, 0x1, 0x1c1f ;  /* 0x003c1f0076767f89 */ /* 0x000e2400000e0000 */
.L_x_6353:
        /* <DEDUP_REMOVED lines=50> */
.L_x_6033:
[----:B------:R-:W-:Y:S05]  /*4f60*/  BSYNC B2 ;  /* 0x0000000000027941 */ /* 0x000fea0003800000 */
.L_x_6032:
[----:B------:R-:W-:Y:S02]  /*4f70*/  ULDC.64 UR4, c[0x0][0x208] ;  /* 0x0000820000047ab9 */ /* 0x000fe40000000a00 */
[----:B----4-:R0:W-:Y:S03]  /*4f80*/  ST.E.128 desc[UR4][R56.64], R12 ;  /* 0x0000000c38007985 */ /* 0x0101e6000c101d04 */
.L_x_6031:
[----:B------:R-:W-:Y:S05]  /*4f90*/  BSYNC B1 ;  /* 0x0000000000017941 */ /* 0x000fea0003800000 */
.L_x_6030:
[----:B------:R-:W-:Y:S01]  /*4fa0*/  ISETP.NE.AND P3, PT, R9, RZ, PT ;  /* 0x000000ff0900720c */ /* 0x000fe20003f65270 */
[----:B------:R-:W-:-:S12]  /*4fb0*/  BSSY B1, `(.L_x_6034) ;  /* 0x0000035000017945 */ /* 0x000fd80003800000 */
[----:B------:R-:W-:Y:S05]  /*4fc0*/  @!P3 BRA `(.L_x_6035) ;  /* 0x0000000000ccb947 */ /* 0x000fea0003800000 */
[----:B0---4-:R0:W4:Y:S01]  /*4fd0*/  LDS.128 R12, [R31+0x20000] ;  /* 0x020000001f0c7984 */ /* 0x0111220000000c00 */
[----:B------:R-:W-:Y:S01]  /*4fe0*/  ISETP.GE.AND P3, PT, R209, R119, PT ;  /* 0x00000077d100720c */ /* 0x000fe20003f66270 */
[----:B---3--:R-:W-:Y:S01]  /*4ff0*/  IMAD.SHL.U32 R11, R198, 0x8, RZ ;  /* 0x00000008c60b7824 */ /* 0x008fe200078e00ff */
[----:B-1----:R-:W-:Y:S01]  /*5000*/  MOV R53, R115 ;  /* 0x0000007300357202 */ /* 0x002fe20000000f00 */
        /* <DEDUP_REMOVED lines=44> */
.L_x_6037:
[----:B------:R-:W-:Y:S05]  /*52d0*/  BSYNC B2 ;  /* 0x0000000000027941 */ /* 0x000fea0003800000 */
.L_x_6036:
[----:B------:R-:W-:Y:S02]  /*52e0*/  ULDC.64 UR4, c[0x0][0x208] ;  /* 0x0000820000047ab9 */ /* 0x000fe40000000a00 */
[----:B----4-:R0:W-:Y:S03]  /*52f0*/  ST.E.128 desc[UR4][R52.64], R12 ;  /* 0x0000000c34007985 */ /* 0x0101e6000c101d04 */
.L_x_6035:
[----:B------:R-:W-:Y:S05]  /*5300*/  BSYNC B1 ;  /* 0x0000000000017941 */ /* 0x000fea0003800000 */
.L_x_6034:
        /* <DEDUP_REMOVED lines=51> */
.L_x_6041:
[----:B------:R-:W-:Y:S05]  /*5640*/  BSYNC B2 ;  /* 0x0000000000027941 */ /* 0x000fea0003800000 */
.L_x_6040:
[----:B------:R-:W-:Y:S02]  /*5650*/  ULDC.64 UR4, c[0x0][0x208] ;  /* 0x0000820000047ab9 */ /* 0x000fe40000000a00 */
[----:B----4-:R0:W-:Y:S03]  /*5660*/  ST.E.128 desc[UR4][R48.64], R12 ;  /* 0x0000000c30007985 */ /* 0x0101e6000c101d04 */
.L_x_6039:
[----:B------:R-:W-:Y:S05]  /*5670*/  BSYNC B1 ;  /* 0x0000000000017941 */ /* 0x000fea0003800000 */
.L_x_6038:
        /* <DEDUP_REMOVED lines=49> */
.L_x_6045:
[----:B------:R-:W-:Y:S05]  /*5990*/  BSYNC B2 ;  /* 0x0000000000027941 */ /* 0x000fea0003800000 */
.L_x_6044:
[----:B------:R-:W-:Y:S02]  /*59a0*/  ULDC.64 UR4, c[0x0][0x208] ;  /* 0x0000820000047ab9 */ /* 0x000fe40000000a00 */
[----:B----4-:R0:W-:Y:S03]  /*59b0*/  ST.E.128 desc[UR4][R44.64], R12 ;  /* 0x0000000c2c007985 */ /* 0x0101e6000c101d04 */
.L_x_6043:
[----:B------:R-:W-:Y:S05]  /*59c0*/  BSYNC B1 ;  /* 0x0000000000017941 */ /* 0x000fea0003800000 */
.L_x_6042:
        /* <DEDUP_REMOVED lines=49> */
.L_x_6049:
[----:B------:R-:W-:Y:S05]  /*5ce0*/  BSYNC B2 ;  /* 0x0000000000027941 */ /* 0x000fea0003800000 */
.L_x_6048:
[----:B------:R-:W-:Y:S02]  /*5cf0*/  ULDC.64 UR4, c[0x0][0x208] ;  /* 0x0000820000047ab9 */ /* 0x000fe40000000a00 */
[----:B----4-:R0:W-:Y:S03]  /*5d00*/  ST.E.128 desc[UR4][R40.64], R12 ;  /* 0x0000000c28007985 */ /* 0x0101e6000c101d04 */
.L_x_6047:
[----:B------:R-:W-:Y:S05]  /*5d10*/  BSYNC B1 ;  /* 0x0000000000017941 */ /* 0x000fea0003800000 */
.L_x_6046:
        /* <DEDUP_REMOVED lines=48> */
.L_x_6051:
[----:B------:R-:W-:Y:S05]  /*6020*/  BSYNC B1 ;  /* 0x0000000000017941 */ /* 0x000fea0003800000 */
.L_x_6050:
[----:B------:R-:W-:Y:S02]  /*6030*/  ULDC.64 UR4, c[0x0][0x208] ;  /* 0x0000820000047ab9 */ /* 0x000fe40000000a00 */
[----:B----4-:R0:W-:Y:S01]  /*6040*/  ST.E.128 desc[UR4][R36.64], R12 ;  /* 0x0000000c24007985 */ /* 0x0101e2000c101d04 */
[----:B------:R-:W-:Y:S05]  /*6050*/  BRA `(.L_x_6029) ;  /* 0x0000004000447947 */ /* 0x000fea0003800000 */
.L_x_5995:
        /* <DEDUP_REMOVED lines=22> */
[C---:B------:R-:W-:Y:S02]  /*61c0*/  LEA R56, P2, R32.reuse, UR4, 0x1 ;  /* 0x0000000420387c11 */ /* 0x040fe4000f8408ff */
[----:B------:R-:W-:Y:S01]  /*61d0*/  CS2R R52, SRZ ;  /* 0x0000000000347805 */ /* 0x000fe2000001ff00 */
[----:B------:R-:W-:Y:S01]  /*61e0*/  ULDC.64 UR6, c[0x0][0x208] ;  /* 0x0000820000067ab9 */ /* 0x000fe20000000a00 */
        /* <DEDUP_REMOVED lines=23> */
.L_x_6053:
[----:B------:R-:W-:Y:S05]  /*6360*/  BSYNC B1 ;  /* 0x0000000000017941 */ /* 0x000fea0003800000 */
.L_x_6052:
        /* <DEDUP_REMOVED lines=24> */
[----:B------:R-:W-:Y:S01]  /*64f0*/  CS2R R76, SRZ ;  /* 0x00000000004c7805 */ /* 0x000fe2000001ff00 */
[----:B------:R-:W-:Y:S01]  /*6500*/  ULDC.64 UR6, c[0x0][0x208] ;  /* 0x0000820000067ab9 */ /* 0x000fe20000000a00 */
        /* <DEDUP_REMOVED lines=23> */
.L_x_6055:
[----:B------:R-:W-:Y:S05]  /*6680*/  BSYNC B1 ;  /* 0x0000000000017941 */ /* 0x000fea0003800000 */
.L_x_6054:
        /* <DEDUP_REMOVED lines=23> */
[----:B------:R-:W-:Y:S02]  /*6800*/  PLOP3.LUT P2, PT, PT, PT, UP0, 0x80, 0x0 ;  /* 0x000000000000781c */ /* 0x000fe40003f4f008 */
        /* <DEDUP_REMOVED lines=9> */
[----:B------:R-:W-:-:S02]  /*68a0*/  PRMT R163, R11, 0x7610, R163 ;  /* 0x000076100ba37816 */ /* 0x000fc400000000a3 */
        /* <DEDUP_REMOVED lines=46> */
.L_x_6056:
[----:B------:R-:W-:Y:S01]  /*6b90*/  IMAD R87, R19, 0x8, R18 ;  /* 0x0000000813577824 */ /* 0x000fe200078e0212 */
[----:B------:R-:W-:Y:S01]  /*6ba0*/  SHF.L.U32 R88, R205, 0x1f, RZ ;  /* 0x0000001fcd587819 */ /* 0x000fe200000006ff */
[----:B------:R-:W0:Y:S01]  /*6bb0*/  LDC R130, c[0x0][0x2f4] ;  /* 0x0000bd00ff827b82 */ /* 0x000e220000000800 */
[----:B------:R-:W-:Y:S02]  /*6bc0*/  BSSY B1, `(.L_x_6057) ;  /* 0x0000003000017945 */ /* 0x000fe40003800000 */
[----:B------:R-:W1:Y:S02]  /*6bd0*/  SYNCS.PHASECHK.TRANS64.TRYWAIT P5, [R87+URZ+0x30890], R88 ;  /* 0x03089058570075a7 */ /* 0x000e6400080a017f */
[----:B-1----:R-:W-:Y:S05]  /*6be0*/  @!P5 BRA `(.L_x_6058) ;  /* 0x000001cc00d8d947 */ /* 0x002fea0003800000 */
.L_x_6354:
[----:B------:R-:W-:Y:S05]  /*6bf0*/  BSYNC B1 ;  /* 0x0000000000017941 */ /* 0x000fea0003800000 */
.L_x_6057:
[----:B------:R-:W-:Y:S01]  /*6c00*/  UMOV UR4, 0xffffffff ;  /* 0xffffffff00047882 */ /* 0x000fe20000000000 */
[----:B0-----:R-:W-:Y:S02]  /*6c10*/  IMAD.IADD R134, R130, 0x1, -R120 ;  /* 0x0000000182867824 */ /* 0x001fe400078e0a78 */
[----:B------:R-:W-:Y:S05]  /*6c20*/  BRA.DIV UR4, `(.L_x_6059) ;  /* 0x000001ce04dc7947 */ /* 0x000fea000b800000 */
[----:B------:R0:W2:Y:S04]  /*6c30*/  SHFL.IDX PT, R117, R115, RZ, 0x1c1f ;  /* 0x001c1fff73757589 */ /* 0x0000a800000e0000 */
[----:B------:R0:W3:Y:S02]  /*6c40*/  SHFL.IDX PT, R11, R118, RZ, 0x1c1f ;  /* 0x001c1fff760b7589 */ /* 0x0000e400000e0000 */
.L_x_6358:
[----:B------:R-:W-:Y:S04]  /*6c50*/  BSSY B1, `(.L_x_6060) ;  /* 0x0000169000017945 */ /* 0x000fe80003800000 */
[----:B------:R-:W-:Y:S05]  /*6c60*/  @P3 BRA `(.L_x_6061) ;  /* 0x00000014009c3947 */ /* 0x000fea0003800000 */
[----:B------:R-:W-:Y:S01]  /*6c70*/  ISETP.NE.AND P3, PT, R8, RZ, PT ;  /* 0x000000ff0800720c */ /* 0x000fe20003f65270 */
[----:B------:R-:W-:Y:S01]  /*6c80*/  BSSY B2, `(.L_x_6062) ;  /* 0x000007a000027945 */ /* 0x000fe20003800000 */
[----:B---3--:R-:W-:-:S11]  /*6c90*/  MOV R116, R11 ;  /* 0x0000000b00747202 */ /* 0x008fd60000000f00 */
        /* <DEDUP_REMOVED lines=15> */
[C---:B------:R-:W-:Y:S02]  /*6d90*/  IMAD R80, R19.reuse, 0x4800, R12 ;  /* 0x0000480013507824 */ /* 0x040fe400078e020c */
[----:B------:R-:W-:Y:S02]  /*6da0*/  IMAD R12, R19, 0x4800, R133 ;  /* 0x00004800130c7824 */ /* 0x000fe400078e0285 */
[----:B------:R-:W-:-:S03]  /*6db0*/  IMAD R80, R80, 0x2, R18 ;  /* 0x0000000250507824 */ /* 0x000fc600078e0212 */
[----:B------:R-:W-:-:S03]  /*6dc0*/  LEA R12, R12, R18, 0x1 ;  /* 0x000000120c0c7211 */ /* 0x000fc600078e08ff */
[----:B------:R-:W3:Y:S04]  /*6dd0*/  LDS.128 R80, [R80+0x1e400] ;  /* 0x01e4000050507984 */ /* 0x000ee80000000c00 */
[----:B------:R-:W4:Y:S01]  /*6de0*/  LDS.128 R12, [R12+0x1e400] ;  /* 0x01e400000c0c7984 */ /* 0x000f220000000c00 */
[----:B------:R-:W-:Y:S05]  /*6df0*/  @P3 BRA `(.L_x_6065) ;  /* 0x0000000400683947 */ /* 0x000fea0003800000 */
[----:B---3--:R-:W-:Y:S01]  /*6e00*/  IMAD.MOV.U32 R150, RZ, RZ, R81 ;  /* 0x000000ffff967224 */ /* 0x008fe200078e0051 */
[----:B----4-:R-:W-:Y:S01]  /*6e10*/  MOV R81, R13 ;  /* 0x0000000d00517202 */ /* 0x010fe20000000f00 */
[----:B------:R-:W-:Y:S01]  /*6e20*/  HADD2.F32 R151, -RZ, R151.H0_H0 ;  /* 0x20000097ff977230 */ /* 0x000fe20000004100 */
[----:B------:R-:W-:Y:S01]  /*6e30*/  SHF.R.U64 R40, R40, 0x10, R41 ;  /* 0x0000001028287819 */ /* 0x000fe20000001229 */
[----:B------:R-:W-:Y:S01]  /*6e40*/  HADD2.F32 R13, -RZ, R152.H0_H0 ;  /* 0x20000098ff0d7230 */ /* 0x000fe20000004100 */
[----:B------:R-:W-:Y:S01]  /*6e50*/  SHF.R.U64 R52, R52, 0x10, R53 ;  /* 0x0000001034347819 */ /* 0x000fe20000001235 */
[----:B------:R-:W-:Y:S01]  /*6e60*/  HADD2.F32 R148, -RZ, R150.H0_H0 ;  /* 0x20000096ff947230 */ /* 0x000fe20000004100 */
[----:B------:R-:W-:Y:S01]  /*6e70*/  SHF.R.U64 R54, R54, 0x10, R55 ;  /* 0x0000001036367819 */ /* 0x000fe20000001237 */
[--C-:B------:R-:W-:Y:S01]  /*6e80*/  HADD2.F32 R149, -RZ, R81.reuse.H0_H0 ;  /* 0x20000051ff957230 */ /* 0x100fe20000004100 */
[----:B------:R-:W-:Y:S01]  /*6e90*/  SHF.R.U64 R42, R42, 0x10, R43 ;  /* 0x000000102a2a7819 */ /* 0x000fe2000000122b */
[----:B------:R-:W-:-:S02]  /*6ea0*/  HADD2.F32 R81, -RZ, R81.H1_H1 ;  /* 0x30000051ff517230 */ /* 0x000fc40000004100 */
[CC--:B------:R-:W-:Y:S01]  /*6eb0*/  FMUL.FTZ R152, R148.reuse, R151.reuse ;  /* 0x0000009794987220 */ /* 0x0c0fe20000410000 */
[----:B------:R-:W-:Y:S02]  /*6ec0*/  HADD2.F32 R154, -RZ, R154.H0_H0 ;  /* 0x2000009aff9a7230 */ /* 0x000fe40000004100 */
[C---:B------:R-:W-:Y:S01]  /*6ed0*/  FMUL.FTZ R151, R149.reuse, R151 ;  /* 0x0000009795977220 */ /* 0x040fe20000410000 */
[----:B------:R-:W-:Y:S02]  /*6ee0*/  HADD2.F32 R52, -RZ, R52.H0_H0 ;  /* 0x20000034ff347230 */ /* 0x000fe40000004100 */
[-C--:B------:R-:W-:Y:S01]  /*6ef0*/  FFMA.FTZ R149, R149, R13.reuse, -R152 ;  /* 0x0000000d95957223 */ /* 0x080fe20000010898 */
[----:B------:R-:W-:Y:S02]  /*6f00*/  HADD2.F32 R40, -RZ, R40.H0_H0 ;  /* 0x20000028ff287230 */ /* 0x000fe40000004100 */
[----:B------:R-:W-:Y:S01]  /*6f10*/  FFMA.FTZ R148, R148, R13, R151 ;  /* 0x0000000d94947223 */ /* 0x000fe20000010097 */
[----:B------:R-:W-:Y:S01]  /*6f20*/  SHF.R.U32.HI R151, RZ, 0x10, R53 ;  /* 0x00000010ff977819 */ /* 0x000fe20000011635 */
[----:B------:R-:W-:Y:S01]  /*6f30*/  HADD2.F32 R13, -RZ, R150.H1_H1 ;  /* 0x30000096ff0d7230 */ /* 0x000fe20000004100 */
[----:B------:R-:W-:Y:S01]  /*6f40*/  SHF.R.U32.HI R150, RZ, 0x10, R41 ;  /* 0x00000010ff967819 */ /* 0x000fe20000011629 */
[----:B------:R-:W-:-:S02]  /*6f50*/  IMAD.MOV.U32 R41, RZ, RZ, R83 ;  /* 0x000000ffff297224 */ /* 0x000fc400078e0053 */
        /* <DEDUP_REMOVED lines=8> */
[----:B------:R-:W-:-:S02]  /*6fe0*/  HADD2.F32 R151, -RZ, R153.H1_H1 ;  /* 0x30000099ff977230 */ /* 0x000fc40000004100 */
[----:B------:R-:W-:Y:S01]  /*6ff0*/  HADD2.F32 R150, -RZ, R153.H0_H0 ;  /* 0x20000099ff967230 */ /* 0x000fe20000004100 */
[----:B------:R-:W-:Y:S01]  /*7000*/  F2FP.F16.F32.PACK_AB R81, R81, R149 ;  /* 0x000000955151723e */ /* 0x000fe200000000ff */
[----:B------:R-:W-:Y:S02]  /*7010*/  HADD2.F32 R54, -RZ, R54.H0_H0 ;  /* 0x20000036ff367230 */ /* 0x000fe40000004100 */
[-C--:B------:R-:W-:Y:S01]  /*7020*/  FMUL.FTZ R152, R83, R151.reuse ;  /* 0x0000009753987220 */ /* 0x080fe20000410000 */
[----:B------:R-:W-:Y:S01]  /*7030*/  FMUL.FTZ R151, R53, R151 ;  /* 0x0000009735977220 */ /* 0x000fe20000410000 */
[----:B------:R-:W-:Y:S01]  /*7040*/  HADD2.F32 R42, -RZ, R42.H0_H0 ;  /* 0x2000002aff2a7230 */ /* 0x000fe20000004100 */
[----:B------:R-:W-:Y:S01]  /*7050*/  F2FP.F16.F32.PACK_AB R148, R13, R148 ;  /* 0x000000940d94723e */ /* 0x000fe200000000ff */
[-C--:B------:R-:W-:Y:S01]  /*7060*/  FFMA.FTZ R53, R53, R150.reuse, -R152 ;  /* 0x0000009635357223 */ /* 0x080fe20000010898 */
[----:B------:R-:W-:Y:S01]  /*7070*/  FFMA.FTZ R151, R83, R150, R151 ;  /* 0x0000009653977223 */ /* 0x000fe20000010097 */
[----:B------:R-:W-:Y:S01]  /*7080*/  SHF.R.U32.HI R150, RZ, 0x10, R55 ;  /* 0x00000010ff967819 */ /* 0x000fe20000011637 */
[----:B------:R-:W-:Y:S01]  /*7090*/  HADD2.F32 R83, -RZ, R41.H1_H1 ;  /* 0x30000029ff537230 */ /* 0x000fe20000004100 */
[----:B------:R-:W-:Y:S01]  /*70a0*/  SHF.R.U32.HI R152, RZ, 0x10, R43 ;  /* 0x00000010ff987819 */ /* 0x000fe2000001162b */
[----:B------:R-:W-:Y:S01]  /*70b0*/  HADD2.F32 R55, -RZ, R14.H0_H0 ;  /* 0x2000000eff377230 */ /* 0x000fe20000004100 */
[----:B------:R-:W-:Y:S01]  /*70c0*/  MOV R13, R81 ;  /* 0x00000051000d7202 */ /* 0x000fe20000000f00 */
[----:B------:R-:W-:-:S02]  /*70d0*/  HADD2.F32 R41, -RZ, R150.H0_H0 ;  /* 0x20000096ff297230 */ /* 0x000fc40000004100 */
[----:B------:R-:W-:Y:S02]  /*70e0*/  HADD2.F32 R150, -RZ, R15.H1_H1 ;  /* 0x3000000fff967230 */ /* 0x000fe40000004100 */
[----:B------:R-:W-:Y:S02]  /*70f0*/  HADD2.F32 R15, -RZ, R152.H0_H0 ;  /* 0x20000098ff0f7230 */ /* 0x000fe40000004100 */
[-C--:B------:R-:W-:Y:S01]  /*7100*/  FMUL.FTZ R152, R83, R41.reuse ;  /* 0x0000002953987220 */ /* 0x080fe20000410000 */
[----:B------:R-:W-:Y:S02]  /*7110*/  HADD2.F32 R14, -RZ, R14.H1_H1 ;  /* 0x3000000eff0e7230 */ /* 0x000fe40000004100 */
[C---:B------:R-:W-:Y:S01]  /*7120*/  FMUL.FTZ R153, R150.reuse, R41 ;  /* 0x0000002996997220 */ /* 0x040fe20000410000 */
[----:B------:R-:W-:Y:S02]  /*7130*/  IMAD.MOV.U32 R81, RZ, RZ, R148 ;  /* 0x000000ffff517224 */ /* 0x000fe400078e0094 */
[----:B------:R-:W-:Y:S01]  /*7140*/  FFMA.FTZ R41, R150, R15, -R152 ;  /* 0x0000000f96297223 */ /* 0x000fe20000010898 */
[----:B------:R-:W-:-:S02]  /*7150*/  HADD2.F32 R152, -RZ, R12.H0_H0 ;  /* 0x2000000cff987230 */ /* 0x000fc40000004100 */
[----:B------:R-:W-:Y:S01]  /*7160*/  FFMA.FTZ R15, R83, R15, R153 ;  /* 0x0000000f530f7223 */ /* 0x000fe20000010099 */
[----:B------:R-:W-:Y:S02]  /*7170*/  HADD2.F32 R83, -RZ, R80.H0_H0 ;  /* 0x20000050ff537230 */ /* 0x000fe40000004100 */
[----:B------:R-:W-:Y:S01]  /*7180*/  HADD2.F32 R150, -RZ, R166.H1_H1 ;  /* 0x300000a6ff967230 */ /* 0x000fe20000004100 */
[----:B------:R-:W-:Y:S01]  /*7190*/  F2FP.F16.F32.PACK_AB R41, R41, R53 ;  /* 0x000000352929723e */ /* 0x000fe200000000ff */
[----:B------:R-:W-:Y:S02]  /*71a0*/  HADD2.F32 R80, -RZ, R80.H1_H1 ;  /* 0x30000050ff507230 */ /* 0x000fe40000004100 */
        /* <DEDUP_REMOVED lines=8> */
[----:B------:R-:W-:Y:S01]  /*7230*/  HADD2.F32 R150, -RZ, R168.H0_H0 ;  /* 0x200000a8ff967230 */ /* 0x000fe20000004100 */
[----:B------:R-:W-:Y:S01]  /*7240*/  MOV R15, R41 ;  /* 0x00000029000f7202 */ /* 0x000fe20000000f00 */
[----:B------:R-:W-:Y:S01]  /*7250*/  FFMA.FTZ R83, R12, R40, -R83 ;  /* 0x000000280c537223 */ /* 0x000fe20000010853 */
[----:B------:R-:W-:-:S02]  /*7260*/  HADD2.F32 R12, -RZ, R82.H0_H0 ;  /* 0x20000052ff0c7230 */ /* 0x000fc40000004100 */
[----:B------:R-:W-:Y:S01]  /*7270*/  FFMA.FTZ R52, R80, R40, R52 ;  /* 0x0000002850347223 */ /* 0x000fe20000010034 */
[----:B------:R-:W-:Y:S02]  /*7280*/  HADD2.F32 R40, -RZ, R166.H0_H0 ;  /* 0x200000a6ff287230 */ /* 0x000fe40000004100 */
[----:B------:R-:W-:Y:S02]  /*7290*/  HADD2.F32 R82, -RZ, R82.H1_H1 ;  /* 0x30000052ff527230 */ /* 0x000fe40000004100 */
[CC--:B------:R-:W-:Y:S01]  /*72a0*/  FMUL.FTZ R80, R12.reuse, R150.reuse ;  /* 0x000000960c507220 */ /* 0x0c0fe20000410000 */
[----:B------:R-:W-:Y:S01]  /*72b0*/  FMUL.FTZ R150, R55, R150 ;  /* 0x0000009637967220 */ /* 0x000fe20000410000 */
[----:B------:R-:W-:Y:S02]  /*72c0*/  F2FP.F16.F32.PACK_AB R83, R83, R153 ;  /* 0x000000995353723e */ /* 0x000fe400000000ff */
[-C--:B------:R-:W-:Y:S01]  /*72d0*/  FFMA.FTZ R80, R55, R40.reuse, -R80 ;  /* 0x0000002837507223 */ /* 0x080fe20000010850 */
[----:B------:R-:W-:Y:S01]  /*72e0*/  FFMA.FTZ R150, R12, R40, R150 ;  /* 0x000000280c967223 */ /* 0x000fe20000010096 */
[-C--:B------:R-:W-:Y:S01]  /*72f0*/  FMUL.FTZ R12, R82, R54.reuse ;  /* 0x00000036520c7220 */ /* 0x080fe20000410000 */
[----:B------:R-:W-:Y:S01]  /*7300*/  FMUL.FTZ R54, R14, R54 ;  /* 0x000000360e367220 */ /* 0x000fe20000410000 */
[----:B------:R-:W-:-:S02]  /*7310*/  F2FP.F16.F32.PACK_AB R52, R52, R154 ;  /* 0x0000009a3434723e */ /* 0x000fc400000000ff */
[-C--:B------:R-:W-:Y:S01]  /*7320*/  FFMA.FTZ R12, R14, R42.reuse, -R12 ;  /* 0x0000002a0e0c7223 */ /* 0x080fe2000001080c */
[----:B------:R-:W-:-:S04]  /*7330*/  FFMA.FTZ R54, R82, R42, R54 ;  /* 0x0000002a52367223 */ /* 0x000fc80000010036 */
[----:B------:R-:W-:Y:S01]  /*7340*/  F2FP.F16.F32.PACK_AB R14, R12, R80 ;  /* 0x000000500c0e723e */ /* 0x000fe200000000ff */
[----:B------:R-:W-:Y:S01]  /*7350*/  IMAD.MOV.U32 R12, RZ, RZ, R83 ;  /* 0x000000ffff0c7224 */ /* 0x000fe200078e0053 */
[----:B------:R-:W-:Y:S01]  /*7360*/  F2FP.F16.F32.PACK_AB R54, R54, R150 ;  /* 0x000000963636723e */ /* 0x000fe200000000ff */
[----:B------:R-:W-:Y:S02]  /*7370*/  IMAD.MOV.U32 R80, RZ, RZ, R52 ;  /* 0x000000ffff507224 */ /* 0x000fe400078e0034 */
[----:B------:R-:W-:Y:S02]  /*7380*/  IMAD.MOV.U32 R83, RZ, RZ, R151 ;  /* 0x000000ffff537224 */ /* 0x000fe400078e0097 */
[----:B------:R-:W-:-:S07]  /*7390*/  IMAD.MOV.U32 R82, RZ, RZ, R54 ;  /* 0x000000ffff527224 */ /* 0x000fce00078e0036 */
.L_x_6065:
[----:B------:R-:W-:Y:S05]  /*73a0*/  BSYNC B3 ;  /* 0x0000000000037941 */ /* 0x000fea0003800000 */
.L_x_6064:
[----:B------:R-:W-:Y:S01]  /*73b0*/  LEA R40, P3, R5, R11, 0x1 ;  /* 0x0000000b05287211 */ /* 0x000fe200078608ff */
[----:B------:R-:W-:-:S03]  /*73c0*/  ULDC.64 UR4, c[0x0][0x208] ;  /* 0x0000820000047ab9 */ /* 0x000fc60000000a00 */
[----:B--2---:R-:W-:Y:S02]  /*73d0*/  LEA.HI.X R41, R5, R117, R109, 0x1, P3 ;  /* 0x0000007505297211 */ /* 0x004fe400018f0c6d */
[----:B------:R-:W-:-:S03]  /*73e0*/  ISETP.GE.AND P3, PT, R147, R130, PT ;  /* 0x000000829300720c */ /* 0x000fc60003f66270 */
[----:B----4-:R4:W-:Y:S10]  /*73f0*/  ST.E.128 desc[UR4][R40.64], R12 ;  /* 0x0000000c28007985 */ /* 0x0109f4000c101d04 */
[----:B------:R-:W-:-:S05]  /*7400*/  @!P3 IMAD.WIDE R42, R147, 0x2, R116 ;  /* 0x00000002932ab825 */ /* 0x000fca00078e0274 */
[----:B---3--:R4:W-:Y:S02]  /*7410*/  @!P3 ST.E.128 desc[UR4][R42.64], R80 ;  /* 0x000000502a00b985 */ /* 0x0089e4000c101d04 */
.L_x_6063:
[----:B------:R-:W-:Y:S05]  /*7420*/  BSYNC B2 ;  /* 0x0000000000027941 */ /* 0x000fea0003800000 */
.L_x_6062:
[----:B------:R-:W-:Y:S01]  /*7430*/  ISETP.NE.AND P3, PT, R9, RZ, PT ;  /* 0x000000ff0900720c */ /* 0x000fe20003f65270 */
[----:B------:R-:W-:-:S12]  /*7440*/  BSSY B2, `(.L_x_6066) ;  /* 0x0000076000027945 */ /* 0x000fd80003800000 */
[----:B------:R-:W-:Y:S05]  /*7450*/  @!P3 BRA `(.L_x_6067) ;  /* 0x0000000400d0b947 */ /* 0x000fea0003800000 */
[----:B----4-:R-:W-:Y:S01]  /*7460*/  SEL R12, R120, R134, !P1 ;  /* 0x00000086780c7207 */ /* 0x010fe20004800000 */
        /* <DEDUP_REMOVED lines=22> */
[----:B------:R-:W-:Y:S01]  /*75d0*/  HADD2.F32 R82, -RZ, R167.H1_H1 ;  /* 0x300000a7ff527230 */ /* 0x000fe20000004100 */
[----:B------:R-:W-:Y:S01]  /*75e0*/  SHF.R.U64 R36, R36, 0x10, R37 ;  /* 0x0000001024247819 */ /* 0x000fe20000001225 */
[----:B---3--:R-:W-:Y:S01]  /*75f0*/  HADD2.F32 R80, -RZ, R41.H0_H0 ;  /* 0x20000029ff507230 */ /* 0x008fe20000004100 */
[----:B------:R-:W-:Y:S01]  /*7600*/  SHF.R.U64 R48, R48, 0x10, R49 ;  /* 0x0000001030307819 */ /* 0x000fe20000001231 */
[----:B--2---:R-:W-:Y:S01]  /*7610*/  HADD2.F32 R81, -RZ, R13.H0_H0 ;  /* 0x2000000dff517230 */ /* 0x004fe20000004100 */
[----:B------:R-:W-:Y:S01]  /*7620*/  SHF.R.U64 R50, R50, 0x10, R51 ;  /* 0x0000001032327819 */ /* 0x000fe20000001233 */
[----:B------:R-:W-:Y:S02]  /*7630*/  HADD2.F32 R55, -RZ, R165.H1_H1 ;  /* 0x300000a5ff377230 */ /* 0x000fe40000004100 */
[-C--:B------:R-:W-:Y:S01]  /*7640*/  FMUL.FTZ R83, R80, R82.reuse ;  /* 0x0000005250537220 */ /* 0x080fe20000410000 */
[----:B------:R-:W-:Y:S02]  /*7650*/  HADD2.F32 R41, -RZ, R41.H1_H1 ;  /* 0x30000029ff297230 */ /* 0x000fe40000004100 */
[----:B------:R-:W-:Y:S01]  /*7660*/  FMUL.FTZ R82, R81, R82 ;  /* 0x0000005251527220 */ /* 0x000fe20000410000 */
[----:B------:R-:W-:-:S02]  /*7670*/  HADD2.F32 R148, -RZ, R167.H0_H0 ;  /* 0x200000a7ff947230 */ /* 0x000fc40000004100 */
[-C--:B------:R-:W-:Y:S01]  /*7680*/  FFMA.FTZ R81, R81, R55.reuse, -R83 ;  /* 0x0000003751517223 */ /* 0x080fe20000010853 */
[----:B------:R-:W-:Y:S01]  /*7690*/  SHF.R.U32.HI R83, RZ, 0x10, R37 ;  /* 0x00000010ff537819 */ /* 0x000fe20000011625 */
[----:B------:R-:W-:Y:S01]  /*76a0*/  FFMA.FTZ R80, R80, R55, R82 ;  /* 0x0000003750507223 */ /* 0x000fe20000010052 */
[----:B------:R-:W-:Y:S01]  /*76b0*/  SHF.R.U32.HI R82, RZ, 0x10, R49 ;  /* 0x00000010ff527819 */ /* 0x000fe20000011631 */
[----:B------:R-:W-:Y:S01]  /*76c0*/  HADD2.F32 R55, -RZ, R13.H1_H1 ;  /* 0x3000000dff377230 */ /* 0x000fe20000004100 */
[--C-:B------:R-:W-:Y:S01]  /*76d0*/  SHF.R.U64 R37, R38, 0x10, R39.reuse ;  /* 0x0000001026257819 */ /* 0x100fe20000001227 */
[----:B------:R-:W-:Y:S01]  /*76e0*/  HADD2.F32 R13, -RZ, R83.H0_H0 ;  /* 0x20000053ff0d7230 */ /* 0x000fe20000004100 */
[----:B------:R-:W-:Y:S01]  /*76f0*/  SHF.R.U32.HI R38, RZ, 0x10, R39 ;  /* 0x00000010ff267819 */ /* 0x000fe20000011627 */
[----:B------:R-:W-:Y:S01]  /*7700*/  HADD2.F32 R82, -RZ, R82.H0_H0 ;  /* 0x20000052ff527230 */ /* 0x000fe20000004100 */
[----:B------:R-:W-:Y:S01]  /*7710*/  SHF.R.U32.HI R39, RZ, 0x10, R51 ;  /* 0x00000010ff277819 */ /* 0x000fe20000011633 */
[----:B------:R-:W-:-:S02]  /*7720*/  HADD2.F32 R51, -RZ, R48.H0_H0 ;  /* 0x20000030ff337230 */ /* 0x000fc40000004100 */
[----:B------:R-:W-:Y:S02]  /*7730*/  HADD2.F32 R36, -RZ, R36.H0_H0 ;  /* 0x20000024ff247230 */ /* 0x000fe40000004100 */
[-C--:B------:R-:W-:Y:S01]  /*7740*/  FMUL.FTZ R83, R41, R82.reuse ;  /* 0x0000005229537220 */ /* 0x080fe20000410000 */
[C---:B------:R-:W-:Y:S01]  /*7750*/  FMUL.FTZ R82, R55.reuse, R82 ;  /* 0x0000005237527220 */ /* 0x040fe20000410000 */
[----:B------:R-:W-:Y:S02]  /*7760*/  HADD2.F32 R39, -RZ, R39.H0_H0 ;  /* 0x20000027ff277230 */ /* 0x000fe40000004100 */
[-C--:B------:R-:W-:Y:S01]  /*7770*/  FFMA.FTZ R55, R55, R13.reuse, -R83 ;  /* 0x0000000d37377223 */ /* 0x080fe20000010853 */
[----:B------:R-:W-:Y:S01]  /*7780*/  FFMA.FTZ R41, R41, R13, R82 ;  /* 0x0000000d29297223 */ /* 0x000fe20000010052 */
[----:B------:R-:W-:Y:S02]  /*7790*/  IMAD.MOV.U32 R13, RZ, RZ, R43 ;  /* 0x000000ffff0d7224 */ /* 0x000fe400078e002b */
[----:B------:R-:W-:Y:S01]  /*77a0*/  HADD2.F32 R83, -RZ, R15.H0_H0 ;  /* 0x2000000fff537230 */ /* 0x000fe20000004100 */
[----:B------:R-:W-:Y:S01]  /*77b0*/  F2FP.F16.F32.PACK_AB R55, R55, R81 ;  /* 0x000000513737723e */ /* 0x000fe200000000ff */
[----:B------:R-:W-:Y:S01]  /*77c0*/  HADD2.F32 R82, -RZ, R165.H0_H0 ;  /* 0x200000a5ff527230 */ /* 0x000fe20000004100 */
[----:B------:R-:W-:Y:S01]  /*77d0*/  F2FP.F16.F32.PACK_AB R41, R41, R80 ;  /* 0x000000502929723e */ /* 0x000fe200000000ff */
[----:B------:R-:W-:-:S02]  /*77e0*/  HADD2.F32 R43, -RZ, R13.H0_H0 ;  /* 0x2000000dff2b7230 */ /* 0x000fc40000004100 */
[----:B------:R-:W-:Y:S02]  /*77f0*/  HADD2.F32 R13, -RZ, R13.H1_H1 ;  /* 0x3000000dff0d7230 */ /* 0x000fe40000004100 */
[----:B------:R-:W-:Y:S02]  /*7800*/  HADD2.F32 R15, -RZ, R15.H1_H1 ;  /* 0x3000000fff0f7230 */ /* 0x000fe40000004100 */
[-C--:B------:R-:W-:Y:S01]  /*7810*/  FMUL.FTZ R147, R43, R148.reuse ;  /* 0x000000942b937220 */ /* 0x080fe20000410000 */
[----:B------:R-:W-:Y:S01]  /*7820*/  FMUL.FTZ R148, R83, R148 ;  /* 0x0000009453947220 */ /* 0x000fe20000410000 */
[----:B------:R-:W-:Y:S02]  /*7830*/  HADD2.F32 R50, -RZ, R50.H0_H0 ;  /* 0x20000032ff327230 */ /* 0x000fe40000004100 */
[----:B------:R-:W-:Y:S01]  /*7840*/  FMUL.FTZ R49, R15, R39 ;  /* 0x000000270f317220 */ /* 0x000fe20000410000 */
[----:B------:R-:W-:Y:S01]  /*7850*/  FFMA.FTZ R148, R43, R82, R148 ;  /* 0x000000522b947223 */ /* 0x000fe20000010094 */
[----:B------:R-:W-:-:S02]  /*7860*/  HADD2.F32 R43, -RZ, R38.H0_H0 ;  /* 0x20000026ff2b7230 */ /* 0x000fc40000004100 */
[----:B------:R-:W-:Y:S01]  /*7870*/  FMUL.FTZ R38, R13, R39 ;  /* 0x000000270d267220 */ /* 0x000fe20000410000 */
[--C-:B------:R-:W-:Y:S02]  /*7880*/  HADD2.F32 R39, -RZ, R40.reuse.H0_H0 ;  /* 0x20000028ff277230 */ /* 0x100fe40000004100 */
[----:B------:R-:W-:Y:S01]  /*7890*/  FFMA.FTZ R147, R83, R82, -R147 ;  /* 0x0000005253937223 */ /* 0x000fe20000010893 */
[----:B------:R-:W-:Y:S02]  /*78a0*/  HADD2.F32 R40, -RZ, R40.H1_H1 ;  /* 0x30000028ff287230 */ /* 0x000fe40000004100 */
[-C--:B------:R-:W-:Y:S01]  /*78b0*/  FFMA.FTZ R15, R15, R43.reuse, -R38 ;  /* 0x0000002b0f0f7223 */ /* 0x080fe20000010826 */
[--C-:B------:R-:W-:Y:S02]  /*78c0*/  HADD2.F32 R38, -RZ, R164.reuse.H1_H1 ;  /* 0x300000a4ff267230 */ /* 0x100fe40000004100 */
[----:B------:R-:W-:Y:S01]  /*78d0*/  FFMA.FTZ R13, R13, R43, R49 ;  /* 0x0000002b0d0d7223 */ /* 0x000fe20000010031 */
[----:B------:R-:W-:-:S02]  /*78e0*/  HADD2.F32 R43, -RZ, R164.H0_H0 ;  /* 0x200000a4ff2b7230 */ /* 0x000fc40000004100 */
[--C-:B------:R-:W-:Y:S02]  /*78f0*/  HADD2.F32 R49, -RZ, R12.reuse.H0_H0 ;  /* 0x2000000cff317230 */ /* 0x100fe40000004100 */
[----:B------:R-:W-:Y:S01]  /*7900*/  FMUL.FTZ R48, R39, R38 ;  /* 0x0000002627307220 */ /* 0x000fe20000410000 */
[----:B------:R-:W-:Y:S01]  /*7910*/  HADD2.F32 R12, -RZ, R12.H1_H1 ;  /* 0x3000000cff0c7230 */ /* 0x000fe20000004100 */
[----:B------:R-:W-:Y:S01]  /*7920*/  F2FP.F16.F32.PACK_AB R148, R13, R148 ;  /* 0x000000940d94723e */ /* 0x000fe200000000ff */
[C---:B------:R-:W-:Y:S01]  /*7930*/  FMUL.FTZ R38, R49.reuse, R38 ;  /* 0x0000002631267220 */ /* 0x040fe20000410000 */
[----:B------:R-:W-:Y:S01]  /*7940*/  FFMA.FTZ R48, R49, R43, -R48 ;  /* 0x0000002b31307223 */ /* 0x000fe20000010830 */
[-C--:B------:R-:W-:Y:S01]  /*7950*/  FMUL.FTZ R49, R40, R51.reuse ;  /* 0x0000003328317220 */ /* 0x080fe20000410000 */
[----:B------:R-:W-:Y:S01]  /*7960*/  FMUL.FTZ R51, R12, R51 ;  /* 0x000000330c337220 */ /* 0x000fe20000410000 */
[----:B------:R-:W-:Y:S01]  /*7970*/  FFMA.FTZ R38, R39, R43, R38 ;  /* 0x0000002b27267223 */ /* 0x000fe20000010026 */
[----:B------:R-:W-:-:S02]  /*7980*/  HADD2.F32 R39, -RZ, R14.H0_H0 ;  /* 0x2000000eff277230 */ /* 0x000fc40000004100 */
[-C--:B------:R-:W-:Y:S01]  /*7990*/  FFMA.FTZ R49, R12, R36.reuse, -R49 ;  /* 0x000000240c317223 */ /* 0x080fe20000010831 */
[----:B------:R-:W-:Y:S01]  /*79a0*/  FFMA.FTZ R51, R40, R36, R51 ;  /* 0x0000002428337223 */ /* 0x000fe20000010033 */
[----:B------:R-:W-:Y:S01]  /*79b0*/  HADD2.F32 R12, -RZ, R163.H0_H0 ;  /* 0x200000a3ff0c7230 */ /* 0x000fe20000004100 */
[----:B------:R-:W-:Y:S01]  /*79c0*/  F2FP.F16.F32.PACK_AB R15, R15, R147 ;  /* 0x000000930f0f723e */ /* 0x000fe200000000ff */
[--C-:B------:R-:W-:Y:S01]  /*79d0*/  HADD2.F32 R40, -RZ, R42.reuse.H0_H0 ;  /* 0x2000002aff287230 */ /* 0x100fe20000004100 */
[----:B------:R-:W-:Y:S01]  /*79e0*/  F2FP.F16.F32.PACK_AB R48, R49, R48 ;  /* 0x000000303130723e */ /* 0x000fe200000000ff */
[----:B------:R-:W-:Y:S02]  /*79f0*/  HADD2.F32 R42, -RZ, R42.H1_H1 ;  /* 0x3000002aff2a7230 */ /* 0x000fe40000004100 */
[----:B------:R-:W-:Y:S01]  /*7a00*/  FMUL.FTZ R82, R39, R12 ;  /* 0x0000000c27527220 */ /* 0x000fe20000410000 */
[----:B------:R-:W-:Y:S01]  /*7a10*/  HADD2.F32 R14, -RZ, R14.H1_H1 ;  /* 0x3000000eff0e7230 */ /* 0x000fe20000004100 */
[----:B------:R-:W-:Y:S01]  /*7a20*/  F2FP.F16.F32.PACK_AB R38, R51, R38 ;  /* 0x000000263326723e */ /* 0x000fe200000000ff */
[----:B------:R-:W-:-:S02]  /*7a30*/  HADD2.F32 R43, -RZ, R37.H0_H0 ;  /* 0x20000025ff2b7230 */ /* 0x000fc40000004100 */
[----:B------:R-:W-:Y:S01]  /*7a40*/  FMUL.FTZ R37, R40, R12 ;  /* 0x0000000c28257220 */ /* 0x000fe20000410000 */
[----:B------:R-:W-:Y:S02]  /*7a50*/  HADD2.F32 R36, -RZ, R163.H1_H1 ;  /* 0x300000a3ff247230 */ /* 0x000fe40000004100 */
[-C--:B------:R-:W-:Y:S01]  /*7a60*/  FMUL.FTZ R12, R42, R50.reuse ;  /* 0x000000322a0c7220 */ /* 0x080fe20000410000 */
[C---:B------:R-:W-:Y:S01]  /*7a70*/  FMUL.FTZ R50, R14.reuse, R50 ;  /* 0x000000320e327220 */ /* 0x040fe20000410000 */
[----:B------:R-:W-:Y:S01]  /*7a80*/  MOV R13, R55 ;  /* 0x00000037000d7202 */ /* 0x000fe20000000f00 */
[-C--:B------:R-:W-:Y:S01]  /*7a90*/  FFMA.FTZ R37, R39, R36.reuse, -R37 ;  /* 0x0000002427257223 */ /* 0x080fe20000010825 */
[-C--:B------:R-:W-:Y:S01]  /*7aa0*/  FFMA.FTZ R12, R14, R43.reuse, -R12 ;  /* 0x0000002b0e0c7223 */ /* 0x080fe2000001080c */
[----:B------:R-:W-:Y:S01]  /*7ab0*/  FFMA.FTZ R82, R40, R36, R82 ;  /* 0x0000002428527223 */ /* 0x000fe20000010052 */
[----:B------:R-:W-:Y:S01]  /*7ac0*/  FFMA.FTZ R50, R42, R43, R50 ;  /* 0x0000002b2a327223 */ /* 0x000fe20000010032 */
[----:B------:R-:W-:-:S02]  /*7ad0*/  IMAD.MOV.U32 R40, RZ, RZ, R38 ;  /* 0x000000ffff287224 */ /* 0x000fc400078e0026 */
[----:B------:R-:W-:Y:S01]  /*7ae0*/  F2FP.F16.F32.PACK_AB R37, R12, R37 ;  /* 0x000000250c25723e */ /* 0x000fe200000000ff */
[----:B------:R-:W-:Y:S01]  /*7af0*/  IMAD.MOV.U32 R12, RZ, RZ, R48 ;  /* 0x000000ffff0c7224 */ /* 0x000fe200078e0030 */
[----:B------:R-:W-:Y:S01]  /*7b00*/  F2FP.F16.F32.PACK_AB R50, R50, R82 ;  /* 0x000000523232723e */ /* 0x000fe200000000ff */
[----:B------:R-:W-:Y:S02]  /*7b10*/  IMAD.MOV.U32 R43, RZ, RZ, R148 ;  /* 0x000000ffff2b7224 */ /* 0x000fe400078e0094 */
[----:B------:R-:W-:Y:S01]  /*7b20*/  IMAD.MOV.U32 R14, RZ, RZ, R37 ;  /* 0x000000ffff0e7224 */ /* 0x000fe200078e0025 */
[----:B------:R-:W-:-:S07]  /*7b30*/  MOV R42, R50 ;  /* 0x00000032002a7202 */ /* 0x000fce0000000f00 */
.L_x_6069:
[----:B------:R-:W-:Y:S05]  /*7b40*/  BSYNC B3 ;  /* 0x0000000000037941 */ /* 0x000fea0003800000 */
.L_x_6068:
[C---:B------:R-:W-:Y:S01]  /*7b50*/  ISETP.GE.AND P3, PT, R54.reuse, R130, PT ;  /* 0x000000823600720c */ /* 0x040fe20003f66270 */
[----:B------:R-:W-:Y:S02]  /*7b60*/  ULDC.64 UR4, c[0x0][0x208] ;  /* 0x0000820000047ab9 */ /* 0x000fe40000000a00 */
[----:B--2---:R2:W-:Y:S10]  /*7b70*/  ST.E.128 desc[UR4][R52.64], R12 ;  /* 0x0000000c34007985 */ /* 0x0045f4000c101d04 */
[----:B------:R-:W-:-:S05]  /*7b80*/  @!P3 IMAD.WIDE R36, R54, 0x2, R116 ;  /* 0x000000023624b825 */ /* 0x000fca00078e0274 */
[----:B---3--:R2:W-:Y:S02]  /*7b90*/  @!P3 ST.E.128 desc[UR4][R36.64], R40 ;  /* 0x000000282400b985 */ /* 0x0085e4000c101d04 */
.L_x_6067:
[----:B------:R-:W-:Y:S05]  /*7ba0*/  BSYNC B2 ;  /* 0x0000000000027941 */ /* 0x000fea0003800000 */
.L_x_6066:
[----:B------:R-:W-:-:S13]  /*7bb0*/  ISETP.NE.AND P3, PT, R10, RZ, PT ;  /* 0x000000ff0a00720c */ /* 0x000fda0003f65270 */
[----:B------:R-:W-:Y:S05]  /*7bc0*/  @!P3 BRA `(.L_x_6061) ;  /* 0x0000000400c4b947 */ /* 0x000fea0003800000 */
[----:B--2-4-:R-:W2:Y:S01]  /*7bd0*/  LDL R12, [R1] ;  /* 0x00000000010c7983 */ /* 0x014ea20000100800 */
[C---:B------:R-:W-:Y:S01]  /*7be0*/  LEA R40, P3, R7.reuse, R11, 0x1 ;  /* 0x0000000b07287211 */ /* 0x040fe200078608ff */
[----:B------:R-:W-:Y:S03]  /*7bf0*/  BSSY B2, `(.L_x_6070) ;  /* 0x0000069000027945 */ /* 0x000fe60003800000 */
[----:B------:R-:W-:Y:S02]  /*7c00*/  LEA.HI.X R41, R7, R117, R107, 0x1, P3 ;  /* 0x0000007507297211 */ /* 0x000fe400018f0c6b */
[----:B------:R-:W-:Y:S02]  /*7c10*/  ISETP.GE.AND P3, PT, R193, R119, PT ;  /* 0x00000077c100720c */ /* 0x000fe40003f66270 */
[----:B--2---:R-:W-:-:S04]  /*7c20*/  LOP3.LUT P5, RZ, R12, 0x1, RZ, 0xc0, !PT ;  /* 0x000000010cff7812 */ /* 0x004fc800078ac0ff */
        /* <DEDUP_REMOVED lines=38> */
[----:B------:R-:W-:Y:S01]  /*7e90*/  FMUL.FTZ R44, R13, R44 ;  /* 0x0000002c0d2c7220 */ /* 0x000fe20000410000 */
        /* <DEDUP_REMOVED lines=9> */
[----:B------:R-:W-:-:S02]  /*7f30*/  HADD2.F32 R39, -RZ, R39.H1_H1 ;  /* 0x30000027ff277230 */ /* 0x000fc40000004100 */
[----:B------:R-:W-:Y:S02]  /*7f40*/  HADD2.F32 R46, -RZ, R46.H0_H0 ;  /* 0x2000002eff2e7230 */ /* 0x000fe40000004100 */
[----:B------:R-:W-:Y:S02]  /*7f50*/  HADD2.F32 R15, -RZ, R15.H1_H1 ;  /* 0x3000000fff0f7230 */ /* 0x000fe40000004100 */
[----:B------:R-:W-:Y:S02]  /*7f60*/  HADD2.F32 R52, -RZ, R35.H0_H0 ;  /* 0x20000023ff347230 */ /* 0x000fe40000004100 */
[-C--:B------:R-:W-:Y:S01]  /*7f70*/  FMUL.FTZ R35, R48, R37.reuse ;  /* 0x0000002530237220 */ /* 0x080fe20000410000 */
[----:B------:R-:W-:Y:S02]  /*7f80*/  HADD2.F32 R13, -RZ, R159.H1_H1 ;  /* 0x3000009fff0d7230 */ /* 0x000fe40000004100 */
[----:B------:R-:W-:Y:S01]  /*7f90*/  FMUL.FTZ R37, R50, R37 ;  /* 0x0000002532257220 */ /* 0x000fe20000410000 */
[-C--:B------:R-:W-:Y:S01]  /*7fa0*/  FMUL.FTZ R54, R39, R46.reuse ;  /* 0x0000002e27367220 */ /* 0x080fe20000410000 */
[----:B------:R-:W-:Y:S01]  /*7fb0*/  FMUL.FTZ R46, R15, R46 ;  /* 0x0000002e0f2e7220 */ /* 0x000fe20000410000 */
[----:B------:R-:W-:-:S02]  /*7fc0*/  HADD2.F32 R162, -RZ, R162.H0_H0 ;  /* 0x200000a2ffa27230 */ /* 0x000fc40000004100 */
[-C--:B------:R-:W-:Y:S01]  /*7fd0*/  FFMA.FTZ R35, R50, R13.reuse, -R35 ;  /* 0x0000000d32237223 */ /* 0x080fe20000010823 */
[----:B------:R-:W-:Y:S01]  /*7fe0*/  FFMA.FTZ R37, R48, R13, R37 ;  /* 0x0000000d30257223 */ /* 0x000fe20000010025 */
[----:B------:R-:W-:Y:S02]  /*7ff0*/  HADD2.F32 R13, -RZ, R36.H0_H0 ;  /* 0x20000024ff0d7230 */ /* 0x000fe40000004100 */
[-C--:B------:R-:W-:Y:S01]  /*8000*/  FFMA.FTZ R46, R39, R52.reuse, R46 ;  /* 0x00000034272e7223 */ /* 0x080fe2000001002e */
[----:B------:R-:W-:Y:S02]  /*8010*/  HADD2.F32 R39, -RZ, R33.H0_H0 ;  /* 0x20000021ff277230 */ /* 0x000fe40000004100 */
[----:B------:R-:W-:Y:S01]  /*8020*/  FFMA.FTZ R54, R15, R52, -R54 ;  /* 0x000000340f367223 */ /* 0x000fe20000010836 */
[----:B------:R-:W-:Y:S02]  /*8030*/  HADD2.F32 R33, -RZ, R12.H0_H0 ;  /* 0x2000000cff217230 */ /* 0x000fe40000004100 */
[----:B------:R-:W-:-:S02]  /*8040*/  HADD2.F32 R160, -RZ, R160.H0_H0 ;  /* 0x200000a0ffa07230 */ /* 0x000fc40000004100 */
[----:B------:R-:W-:Y:S02]  /*8050*/  HADD2.F32 R15, -RZ, R32.H0_H0 ;  /* 0x20000020ff0f7230 */ /* 0x000fe40000004100 */
[-C--:B------:R-:W-:Y:S01]  /*8060*/  FMUL.FTZ R32, R13, R162.reuse ;  /* 0x000000a20d207220 */ /* 0x080fe20000410000 */
[----:B------:R-:W-:Y:S02]  /*8070*/  HADD2.F32 R36, -RZ, R36.H1_H1 ;  /* 0x30000024ff247230 */ /* 0x000fe40000004100 */
[C---:B------:R-:W-:Y:S01]  /*8080*/  FMUL.FTZ R162, R33.reuse, R162 ;  /* 0x000000a221a27220 */ /* 0x040fe20000410000 */
        /* <DEDUP_REMOVED lines=13> */
[----:B------:R-:W-:Y:S01]  /*8160*/  FMUL.FTZ R161, R48, R161 ;  /* 0x000000a130a17220 */ /* 0x000fe20000410000 */
[----:B------:R-:W-:Y:S02]  /*8170*/  HADD2.F32 R159, -RZ, R159.H0_H0 ;  /* 0x2000009fff9f7230 */ /* 0x000fe40000004100 */
[-C--:B------:R-:W-:Y:S01]  /*8180*/  FMUL.FTZ R45, R38, R43.reuse ;  /* 0x0000002b262d7220 */ /* 0x080fe20000410000 */
[----:B------:R-:W-:Y:S02]  /*8190*/  HADD2.F32 R15, -RZ, R34.H0_H0 ;  /* 0x20000022ff0f7230 */ /* 0x000fe40000004100 */
[----:B------:R-:W-:Y:S01]  /*81a0*/  FMUL.FTZ R43, R14, R43 ;  /* 0x0000002b0e2b7220 */ /* 0x000fe20000410000 */
[----:B------:R-:W-:Y:S01]  /*81b0*/  FFMA.FTZ R13, R13, R160, R162 ;  /* 0x000000a00d0d7223 */ /* 0x000fe200000100a2 */
        /* <DEDUP_REMOVED lines=10> */
[----:B------:R-:W-:Y:S02]  /*8260*/  F2FP.F16.F32.PACK_AB R38, R43, R32 ;  /* 0x000000202b26723e */ /* 0x000fe400000000ff */
[----:B------:R-:W-:-:S07]  /*8270*/  MOV R13, R42 ;  /* 0x0000002a000d7202 */ /* 0x000fce0000000f00 */
.L_x_6071:
[----:B------:R-:W-:Y:S05]  /*8280*/  BSYNC B2 ;  /* 0x0000000000027941 */ /* 0x000fea0003800000 */
.L_x_6070:
[C---:B------:R-:W-:Y:S01]  /*8290*/  ISETP.GE.AND P3, PT, R11.reuse, R130, PT ;  /* 0x000000820b00720c */ /* 0x040fe20003f66270 */
[----:B------:R-:W-:Y:S02]  /*82a0*/  ULDC.64 UR4, c[0x0][0x208] ;  /* 0x0000820000047ab9 */ /* 0x000fe40000000a00 */
[----:B--2---:R2:W-:Y:S10]  /*82b0*/  ST.E.128 desc[UR4][R40.64], R12 ;  /* 0x0000000c28007985 */ /* 0x0045f4000c101d04 */
[----:B------:R-:W-:-:S05]  /*82c0*/  @!P3 IMAD.WIDE R116, R11, 0x2, R116 ;  /* 0x000000020b74b825 */ /* 0x000fca00078e0274 */
[----:B---3--:R2:W-:Y:S02]  /*82d0*/  @!P3 ST.E.128 desc[UR4][R116.64], R36 ;  /* 0x000000247400b985 */ /* 0x0085e4000c101d04 */
.L_x_6061:
[----:B------:R-:W-:Y:S05]  /*82e0*/  BSYNC B1 ;  /* 0x0000000000017941 */ /* 0x000fea0003800000 */
.L_x_6060:
[----:B------:R-:W-:-:S03]  /*82f0*/  UMOV UR4, 0xffffffff ;  /* 0xffffffff00047882 */ /* 0x000fc60000000000 */
[----:B------:R-:W-:Y:S05]  /*8300*/  BRA.DIV UR4, `(.L_x_6072) ;  /* 0x000001ba04707947 */ /* 0x000fea000b800000 */
[----:B0-----:R-:W0:Y:S04]  /*8310*/  SHFL.IDX PT, R115, R115, 0x1, 0x1c1f ;  /* 0x003c1f0073737f89 */ /* 0x001e2800000e0000 */
[----:B--2---:R2:W0:Y:S02]  /*8320*/  SHFL.IDX PT, R36, R118, 0x1, 0x1c1f ;  /* 0x003c1f0076247f89 */ /* 0x00442400000e0000 */
.L_x_6362:
[----:B------:R-:W-:Y:S05]  /*8330*/  @P4 BRA `(.L_x_6029) ;  /* 0x0000001c008c4947 */ /* 0x000fea0003800000 */
[----:B------:R-:W-:Y:S01]  /*8340*/  ISETP.NE.AND P3, PT, R8, RZ, PT ;  /* 0x000000ff0800720c */ /* 0x000fe20003f65270 */
[----:B------:R-:W-:Y:S01]  /*8350*/  BSSY B1, `(.L_x_6073) ;  /* 0x0000075000017945 */ /* 0x000fe20003800000 */
[----:B0-----:R-:W-:-:S11]  /*8360*/  IMAD.MOV.U32 R37, RZ, RZ, R115 ;  /* 0x000000ffff257224 */ /* 0x001fd600078e0073 */
[----:B------:R-:W-:Y:S05]  /*8370*/  @!P3 BRA `(.L_x_6074) ;  /* 0x0000000400c8b947 */ /* 0x000fea0003800000 */
[----:B---3--:R-:W-:Y:S01]  /*8380*/  SEL R11, R120, R134, !P0 ;  /* 0x00000086780b7207 */ /* 0x008fe20004000000 */
[----:B------:R-:W-:Y:S01]  /*8390*/  BSSY B2, `(.L_x_6075) ;  /* 0x000006d000027945 */ /* 0x000fe20003800000 */
[----:B----4-:R-:W-:Y:S02]  /*83a0*/  SHF.R.U32.HI R14, RZ, 0x3, R211 ;  /* 0x00000003ff0e7819 */ /* 0x010fe400000116d3 */
[----:B------:R-:W-:Y:S02]  /*83b0*/  SHF.R.S32.HI R12, RZ, 0x1f, R11 ;  /* 0x0000001fff0c7819 */ /* 0x000fe4000001140b */
[----:B------:R-:W-:Y:S02]  /*83c0*/  LEA R38, P3, R5, R36, 0x1 ;  /* 0x0000002405267211 */ /* 0x000fe400078608ff */
[----:B------:R-:W-:Y:S02]  /*83d0*/  LEA.HI R12, R12, R11, RZ, 0x4 ;  /* 0x0000000b0c0c7211 */ /* 0x000fe400078f20ff */
[----:B------:R-:W-:-:S02]  /*83e0*/  ISETP.GE.AND P4, PT, R16, R119, PT ;  /* 0x000000771000720c */ /* 0x000fc40003f86270 */
[----:B------:R-:W-:Y:S02]  /*83f0*/  LEA.HI.SX32 R12, R12, R113, 0x1c ;  /* 0x000000710c0c7211 */ /* 0x000fe400078fe2ff */
[----:B------:R-:W-:Y:S02]  /*8400*/  LEA.HI.X R39, R5, R115, R109, 0x1, P3 ;  /* 0x0000007305277211 */ /* 0x000fe400018f0c6d */
[----:B------:R-:W-:Y:S02]  /*8410*/  SHF.R.S32.HI R11, RZ, 0x1f, R12 ;  /* 0x0000001fff0b7819 */ /* 0x000fe4000001140c */
[----:B------:R-:W-:Y:S02]  /*8420*/  SHF.L.U32 R41, R12, 0x3, RZ ;  /* 0x000000030c297819 */ /* 0x000fe400000006ff */
[----:B------:R-:W-:Y:S02]  /*8430*/  LEA.HI R11, R11, R12, RZ, 0x3 ;  /* 0x0000000c0b0b7211 */ /* 0x000fe400078f18ff */
[----:B------:R-:W-:-:S02]  /*8440*/  ISETP.GE.AND P3, PT, R41, R130, PT ;  /* 0x000000822900720c */ /* 0x000fc40003f66270 */
[----:B------:R-:W-:Y:S02]  /*8450*/  SHF.R.S32.HI R13, RZ, 0x3, R11 ;  /* 0x00000003ff0d7819 */ /* 0x000fe4000001140b */
[----:B------:R-:W-:-:S03]  /*8460*/  LOP3.LUT R11, R211, 0x38, R41, 0xf8, !PT ;  /* 0x00000038d30b7812 */ /* 0x000fc600078ef829 */
[----:B------:R-:W-:Y:S01]  /*8470*/  IMAD R12, R13, 0x1800, R216 ;  /* 0x000018000d0c7824 */ /* 0x000fe200078e02d8 */
[----:B------:R-:W-:-:S05]  /*8480*/  LOP3.LUT R11, R11, R14, RZ, 0x3c, !PT ;  /* 0x0000000e0b0b7212 */ /* 0x000fca00078e3cff */
        /* <DEDUP_REMOVED lines=21> */
[----:B------:R-:W-:Y:S02]  /*85e0*/  HADD2.F32 R49, -RZ, R49.H0_H0 ;  /* 0x20000031ff317230 */ /* 0x000fe40000004100 */
[----:B------:R-:W-:Y:S01]  /*85f0*/  FMUL.FTZ R50, R15, R50 ;  /* 0x000000320f327220 */ /* 0x000fe20000410000 */
[----:B------:R-:W-:Y:S01]  /*8600*/  HADD2.F32 R46, -RZ, R13.H1_H1 ;  /* 0x3000000dff2e7230 */ /* 0x000fe20000004100 */
[--C-:B------:R-:W-:Y:S01]  /*8610*/  SHF.R.U64 R43, R66, 0x10, R67.reuse ;  /* 0x00000010422b7819 */ /* 0x100fe20000001243 */
[----:B------:R-:W-:Y:S02]  /*8620*/  HADD2.F32 R48, -RZ, R156.H1_H1 ;  /* 0x3000009cff307230 */ /* 0x000fe40000004100 */
[-C--:B------:R-:W-:Y:S01]  /*8630*/  FMUL.FTZ R51, R45, R49.reuse ;  /* 0x000000312d337220 */ /* 0x080fe20000410000 */
[----:B------:R-:W-:Y:S02]  /*8640*/  HADD2.F32 R64, -RZ, R64.H0_H0 ;  /* 0x20000040ff407230 */ /* 0x000fe40000004100 */
[C---:B------:R-:W-:Y:S01]  /*8650*/  FMUL.FTZ R54, R46.reuse, R49 ;  /* 0x000000312e367220 */ /* 0x040fe20000410000 */
[----:B------:R-:W-:Y:S01]  /*8660*/  SHF.R.U32.HI R66, RZ, 0x10, R67 ;  /* 0x00000010ff427819 */ /* 0x000fe20000011643 */
[-C--:B------:R-:W-:Y:S01]  /*8670*/  FFMA.FTZ R13, R15, R48.reuse, -R52 ;  /* 0x000000300f0d7223 */ /* 0x080fe20000010834 */
[----:B------:R-:W-:Y:S01]  /*8680*/  FFMA.FTZ R15, R47, R48, R50 ;  /* 0x000000302f0f7223 */ /* 0x000fe20000010032 */
[-C--:B------:R-:W-:Y:S01]  /*8690*/  FFMA.FTZ R46, R46, R64.reuse, -R51 ;  /* 0x000000402e2e7223 */ /* 0x080fe20000010833 */
[----:B------:R-:W-:Y:S01]  /*86a0*/  FFMA.FTZ R48, R45, R64, R54 ;  /* 0x000000402d307223 */ /* 0x000fe20000010036 */
[----:B------:R-:W-:Y:S01]  /*86b0*/  HADD2.F32 R64, -RZ, R157.H1_H1 ;  /* 0x3000009dff407230 */ /* 0x000fe20000004100 */
[----:B------:R-:W-:Y:S01]  /*86c0*/  SHF.R.U64 R42, R76, 0x10, R77 ;  /* 0x000000104c2a7819 */ /* 0x000fe2000000124d */
[--C-:B------:R-:W-:Y:S01]  /*86d0*/  HADD2.F32 R45, -RZ, R35.reuse.H0_H0 ;  /* 0x20000023ff2d7230 */ /* 0x100fe20000004100 */
[----:B------:R-:W-:Y:S01]  /*86e0*/  F2FP.F16.F32.PACK_AB R13, R46, R13 ;  /* 0x0000000d2e0d723e */ /* 0x000fe200000000ff */
[----:B------:R-:W-:-:S02]  /*86f0*/  HADD2.F32 R52, -RZ, R35.H1_H1 ;  /* 0x30000023ff347230 */ /* 0x000fc40000004100 */
[--C-:B------:R-:W-:Y:S02]  /*8700*/  HADD2.F32 R35, -RZ, R33.reuse.H0_H0 ;  /* 0x20000021ff237230 */ /* 0x100fe40000004100 */
[----:B------:R-:W-:Y:S02]  /*8710*/  HADD2.F32 R49, -RZ, R78.H0_H0 ;  /* 0x2000004eff317230 */ /* 0x000fe40000004100 */
[----:B------:R-:W-:Y:S02]  /*8720*/  HADD2.F32 R50, -RZ, R33.H1_H1 ;  /* 0x30000021ff327230 */ /* 0x000fe40000004100 */
[----:B------:R-:W-:Y:S02]  /*8730*/  HADD2.F32 R54, -RZ, R155.H1_H1 ;  /* 0x3000009bff367230 */ /* 0x000fe40000004100 */
[-C--:B------:R-:W-:Y:S01]  /*8740*/  FMUL.FTZ R51, R52, R49.reuse ;  /* 0x0000003134337220 */ /* 0x080fe20000410000 */
[----:B------:R-:W-:Y:S02]  /*8750*/  HADD2.F32 R47, -RZ, R66.H0_H0 ;  /* 0x20000042ff2f7230 */ /* 0x000fe40000004100 */
[-C--:B------:R-:W-:Y:S01]  /*8760*/  FMUL.FTZ R66, R45, R64.reuse ;  /* 0x000000402d427220 */ /* 0x080fe20000410000 */
[----:B------:R-:W-:Y:S01]  /*8770*/  FMUL.FTZ R64, R35, R64 ;  /* 0x0000004023407220 */ /* 0x000fe20000410000 */
[----:B------:R-:W-:Y:S01]  /*8780*/  FMUL.FTZ R49, R50, R49 ;  /* 0x0000003132317220 */ /* 0x000fe20000410000 */
[----:B------:R-:W-:-:S02]  /*8790*/  HADD2.F32 R158, -RZ, R158.H0_H0 ;  /* 0x2000009eff9e7230 */ /* 0x000fc40000004100 */
[-C--:B------:R-:W-:Y:S01]  /*87a0*/  FFMA.FTZ R33, R35, R54.reuse, -R66 ;  /* 0x0000003623217223 */ /* 0x080fe20000010842 */
[----:B------:R-:W-:Y:S01]  /*87b0*/  FFMA.FTZ R35, R45, R54, R64 ;  /* 0x000000362d237223 */ /* 0x000fe20000010040 */
[-C--:B------:R-:W-:Y:S01]  /*87c0*/  FFMA.FTZ R50, R50, R47.reuse, -R51 ;  /* 0x0000002f32327223 */ /* 0x080fe20000010833 */
[----:B------:R-:W-:Y:S01]  /*87d0*/  FFMA.FTZ R52, R52, R47, R49 ;  /* 0x0000002f34347223 */ /* 0x000fe20000010031 */
[----:B------:R-:W-:Y:S02]  /*87e0*/  HADD2.F32 R51, -RZ, R42.H0_H0 ;  /* 0x2000002aff337230 */ /* 0x000fe40000004100 */
[----:B------:R-:W-:Y:S01]  /*87f0*/  HADD2.F32 R45, -RZ, R32.H0_H0 ;  /* 0x20000020ff2d7230 */ /* 0x000fe20000004100 */
[----:B------:R-:W-:Y:S01]  /*8800*/  F2FP.F16.F32.PACK_AB R50, R50, R33 ;  /* 0x000000213232723e */ /* 0x000fe200000000ff */
[----:B------:R-:W-:Y:S01]  /*8810*/  HADD2.F32 R42, -RZ, R12.H0_H0 ;  /* 0x2000000cff2a7230 */ /* 0x000fe20000004100 */
[----:B------:R-:W-:Y:S01]  /*8820*/  F2FP.F16.F32.PACK_AB R33, R48, R15 ;  /* 0x0000000f3021723e */ /* 0x000fe200000000ff */
[----:B------:R-:W-:Y:S01]  /*8830*/  HADD2.F32 R47, -RZ, R32.H1_H1 ;  /* 0x30000020ff2f7230 */ /* 0x000fe20000004100 */
[----:B------:R-:W-:Y:S01]  /*8840*/  F2FP.F16.F32.PACK_AB R35, R52, R35 ;  /* 0x000000233423723e */ /* 0x000fe200000000ff */
[----:B------:R-:W-:-:S02]  /*8850*/  HADD2.F32 R156, -RZ, R156.H0_H0 ;  /* 0x2000009cff9c7230 */ /* 0x000fc40000004100 */
[----:B------:R-:W-:Y:S02]  /*8860*/  HADD2.F32 R49, -RZ, R11.H0_H0 ;  /* 0x2000000bff317230 */ /* 0x000fe40000004100 */
[-C--:B------:R-:W-:Y:S01]  /*8870*/  FMUL.FTZ R11, R45, R158.reuse ;  /* 0x0000009e2d0b7220 */ /* 0x080fe20000410000 */
[----:B------:R-:W-:Y:S02]  /*8880*/  HADD2.F32 R32, -RZ, R12.H1_H1 ;  /* 0x3000000cff207230 */ /* 0x000fe40000004100 */
[C---:B------:R-:W-:Y:S01]  /*8890*/  FMUL.FTZ R12, R42.reuse, R158 ;  /* 0x0000009e2a0c7220 */ /* 0x040fe20000410000 */
[-C--:B------:R-:W-:Y:S01]  /*88a0*/  FMUL.FTZ R53, R47, R51.reuse ;  /* 0x000000332f357220 */ /* 0x080fe20000410000 */
[-C--:B------:R-:W-:Y:S01]  /*88b0*/  FFMA.FTZ R11, R42, R156.reuse, -R11 ;  /* 0x0000009c2a0b7223 */ /* 0x080fe2000001080b */
[----:B------:R-:W-:Y:S02]  /*88c0*/  HADD2.F32 R42, -RZ, R34.H0_H0 ;  /* 0x20000022ff2a7230 */ /* 0x000fe40000004100 */
[C---:B------:R-:W-:Y:S01]  /*88d0*/  FMUL.FTZ R64, R32.reuse, R51 ;  /* 0x0000003320407220 */ /* 0x040fe20000410000 */
[----:B------:R-:W-:Y:S01]  /*88e0*/  FFMA.FTZ R12, R45, R156, R12 ;  /* 0x0000009c2d0c7223 */ /* 0x000fe2000001000c */
[----:B------:R-:W-:Y:S01]  /*88f0*/  FFMA.FTZ R54, R32, R49, -R53 ;  /* 0x0000003120367223 */ /* 0x000fe20000010835 */
[----:B------:R-:W-:-:S02]  /*8900*/  HADD2.F32 R157, -RZ, R157.H0_H0 ;  /* 0x2000009dff9d7230 */ /* 0x000fc40000004100 */
[----:B------:R-:W-:Y:S01]  /*8910*/  FFMA.FTZ R47, R47, R49, R64 ;  /* 0x000000312f2f7223 */ /* 0x000fe20000010040 */
[----:B------:R-:W-:Y:S02]  /*8920*/  HADD2.F32 R45, -RZ, R44.H0_H0 ;  /* 0x2000002cff2d7230 */ /* 0x000fe40000004100 */
[----:B------:R-:W-:Y:S02]  /*8930*/  HADD2.F32 R32, -RZ, R14.H0_H0 ;  /* 0x2000000eff207230 */ /* 0x000fe40000004100 */
[----:B------:R-:W-:Y:S01]  /*8940*/  FMUL.FTZ R49, R42, R157 ;  /* 0x0000009d2a317220 */ /* 0x000fe20000410000 */
[----:B------:R-:W-:Y:S01]  /*8950*/  HADD2.F32 R34, -RZ, R34.H1_H1 ;  /* 0x30000022ff227230 */ /* 0x000fe20000004100 */
[----:B------:R-:W-:Y:S01]  /*8960*/  F2FP.F16.F32.PACK_AB R54, R54, R11 ;  /* 0x0000000b3636723e */ /* 0x000fe200000000ff */
        /* <DEDUP_REMOVED lines=11> */
[----:B------:R-:W-:-:S02]  /*8a20*/  F2FP.F16.F32.PACK_AB R32, R47, R12 ;  /* 0x0000000c2f20723e */ /* 0x000fc400000000ff */
[----:B------:R-:W-:Y:S02]  /*8a30*/  MOV R12, R54 ;  /* 0x00000036000c7202 */ /* 0x000fe40000000f00 */
[----:B------:R-:W-:Y:S02]  /*8a40*/  F2FP.F16.F32.PACK_AB R14, R14, R49 ;  /* 0x000000310e0e723e */ /* 0x000fe400000000ff */
[----:B------:R-:W-:-:S07]  /*8a50*/  F2FP.F16.F32.PACK_AB R34, R34, R157 ;  /* 0x0000009d2222723e */ /* 0x000fce00000000ff */
.L_x_6076:
[----:B------:R-:W-:Y:S05]  /*8a60*/  BSYNC B2 ;  /* 0x0000000000027941 */ /* 0x000fea0003800000 */
.L_x_6075:
[----:B------:R-:W-:Y:S02]  /*8a70*/  ULDC.64 UR4, c[0x0][0x208] ;  /* 0x0000820000047ab9 */ /* 0x000fe40000000a00 */
[----:B---3--:R3:W-:Y:S04]  /*8a80*/  ST.E.128 desc[UR4][R38.64], R12 ;  /* 0x0000000c26007985 */ /* 0x0087e8000c101d04 */
[----:B----4-:R3:W-:Y:S02]  /*8a90*/  @!P3 ST.E.128 desc[UR4][R40.64], R32 ;  /* 0x000000202800b985 */ /* 0x0107e4000c101d04 */
.L_x_6074:
[----:B------:R-:W-:Y:S05]  /*8aa0*/  BSYNC B1 ;  /* 0x0000000000017941 */ /* 0x000fea0003800000 */
.L_x_6073:
[----:B------:R-:W-:Y:S01]  /*8ab0*/  ISETP.NE.AND P3, PT, R9, RZ, PT ;  /* 0x000000ff0900720c */ /* 0x000fe20003f65270 */
[----:B------:R-:W-:-:S12]  /*8ac0*/  BSSY B1, `(.L_x_6077) ;  /* 0x0000077000017945 */ /* 0x000fd80003800000 */
[----:B------:R-:W-:Y:S05]  /*8ad0*/  @!P3 BRA `(.L_x_6078) ;  /* 0x0000000400d4b947 */ /* 0x000fea0003800000 */
[----:B0--3--:R-:W-:Y:S01]  /*8ae0*/  SEL R11, R120, R134, !P1 ;  /* 0x00000086780b7207 */ /* 0x009fe20004800000 */
        /* <DEDUP_REMOVED lines=14> */
[----:B------:R-:W-:Y:S01]  /*8bd0*/  ISETP.GE.AND P3, PT, R41, R130, PT ;  /* 0x000000822900720c */ /* 0x000fe20003f66270 */
[----:B------:R-:W-:-:S05]  /*8be0*/  IMAD R12, R13, 0x1800, R216 ;  /* 0x000018000d0c7824 */ /* 0x000fca00078e02d8 */
[----:B------:R-:W-:Y:S01]  /*8bf0*/  IADD3 R12, R12, R11, RZ ;  /* 0x0000000b0c0c7210 */ /* 0x000fe20007ffe0ff */
[----:B------:R-:W-:-:S04]  /*8c00*/  IMAD R11, R19, 0x4800, R128 ;  /* 0x00004800130b7824 */ /* 0x000fc800078e0280 */
[----:B------:R-:W-:Y:S02]  /*8c10*/  IMAD R13, R19, 0x4800, R12 ;  /* 0x00004800130d7824 */ /* 0x000fe400078e020c */
[--C-:B------:R-:W-:Y:S02]  /*8c20*/  IMAD R11, R11, 0x2, R18.reuse ;  /* 0x000000020b0b7824 */ /* 0x100fe400078e0212 */
[----:B------:R-:W-:Y:S02]  /*8c30*/  IMAD R32, R13, 0x2, R18 ;  /* 0x000000020d207824 */ /* 0x000fe400078e0212 */
[----:B------:R-:W-:Y:S01]  /*8c40*/  @!P3 IMAD.WIDE R40, R41, 0x2, R36 ;  /* 0x000000022928b825 */ /* 0x000fe200078e0224 */
[----:B------:R0:W3:Y:S04]  /*8c50*/  LDS.128 R12, [R11+0x1e400] ;  /* 0x01e400000b0c7984 */ /* 0x0000e80000000c00 */
[----:B------:R-:W4:Y:S01]  /*8c60*/  LDS.128 R32, [R32+0x1e400] ;  /* 0x01e4000020207984 */ /* 0x000f220000000c00 */
[----:B------:R-:W-:Y:S05]  /*8c70*/  @P4 BRA `(.L_x_6080) ;  /* 0x00000004005c4947 */ /* 0x000fea0003800000 */
[----:B---3--:R-:W-:Y:S01]  /*8c80*/  MOV R45, R12 ;  /* 0x0000000c002d7202 */ /* 0x008fe20000000f00 */
[----:B----4-:R-:W-:Y:S01]  /*8c90*/  IMAD.MOV.U32 R12, RZ, RZ, R33 ;  /* 0x000000ffff0c7224 */ /* 0x010fe200078e0021 */
[----:B------:R-:W-:Y:S01]  /*8ca0*/  SHF.R.U32.HI R50, RZ, 0x10, R73 ;  /* 0x00000010ff327819 */ /* 0x000fe20000011649 */
[----:B------:R-:W-:Y:S01]  /*8cb0*/  IMAD.MOV.U32 R46, RZ, RZ, R32 ;  /* 0x000000ffff2e7224 */ /* 0x000fe200078e0020 */
[----:B------:R-:W-:Y:S01]  /*8cc0*/  SHF.R.U32.HI R48, RZ, 0x10, R61 ;  /* 0x00000010ff307819 */ /* 0x000fe2000001163d */
[----:B------:R-:W-:Y:S01]  /*8cd0*/  IMAD.MOV.U32 R47, RZ, RZ, R35 ;  /* 0x000000ffff2f7224 */ /* 0x000fe200078e0023 */
[----:B------:R-:W-:Y:S01]  /*8ce0*/  MOV R33, R15 ;  /* 0x0000000f00217202 */ /* 0x000fe20000000f00 */
[----:B------:R-:W-:Y:S01]  /*8cf0*/  HADD2.F32 R51, -RZ, R146.H1_H1 ;  /* 0x30000092ff337230 */ /* 0x000fe20000004100 */
[----:B------:R-:W-:Y:S01]  /*8d00*/  SHF.R.U32.HI R54, RZ, 0x10, R75 ;  /* 0x00000010ff367819 */ /* 0x000fe2000001164b */
[--C-:B------:R-:W-:Y:S01]  /*8d10*/  HADD2.F32 R32, -RZ, R12.reuse.H0_H0 ;  /* 0x2000000cff207230 */ /* 0x100fe20000004100 */
        /* <DEDUP_REMOVED lines=23> */
[----:B------:R-:W-:Y:S02]  /*8e90*/  HADD2.F32 R54, -RZ, R54.H0_H0 ;  /* 0x20000036ff367230 */ /* 0x000fe40000004100 */
[-C--:B------:R-:W-:Y:S01]  /*8ea0*/  FMUL.FTZ R60, R48, R51.reuse ;  /* 0x00000033303c7220 */ /* 0x080fe20000410000 */
[----:B------:R-:W-:Y:S02]  /*8eb0*/  HADD2.F32 R35, -RZ, R33.H0_H0 ;  /* 0x20000021ff237230 */ /* 0x000fe40000004100 */
[----:B------:R-:W-:Y:S02]  /*8ec0*/  HADD2.F32 R50, -RZ, R143.H1_H1 ;  /* 0x3000008fff327230 */ /* 0x000fe40000004100 */
        /* <DEDUP_REMOVED lines=8> */
[----:B------:R-:W-:Y:S02]  /*8f50*/  HADD2.F32 R47, -RZ, R46.H0_H0 ;  /* 0x2000002eff2f7230 */ /* 0x000fe40000004100 */
[----:B------:R-:W-:Y:S01]  /*8f60*/  FFMA.FTZ R54, R49, R52, R54 ;  /* 0x0000003431367223 */ /* 0x000fe20000010036 */
[----:B------:R-:W-:Y:S02]  /*8f70*/  HADD2.F32 R48, -RZ, R44.H0_H0 ;  /* 0x2000002cff307230 */ /* 0x000fe40000004100 */
[----:B------:R-:W-:Y:S01]  /*8f80*/  HADD2.F32 R46, -RZ, R46.H1_H1 ;  /* 0x3000002eff2e7230 */ /* 0x000fe20000004100 */
[----:B------:R-:W-:Y:S01]  /*8f90*/  F2FP.F16.F32.PACK_AB R62, R62, R33 ;  /* 0x000000213e3e723e */ /* 0x000fe200000000ff */
[--C-:B------:R-:W-:Y:S01]  /*8fa0*/  HADD2.F32 R44, -RZ, R45.reuse.H0_H0 ;  /* 0x2000002dff2c7230 */ /* 0x100fe20000004100 */
[----:B------:R-:W-:Y:S01]  /*8fb0*/  F2FP.F16.F32.PACK_AB R33, R32, R13 ;  /* 0x0000000d2021723e */ /* 0x000fe200000000ff */
[----:B------:R-:W-:-:S02]  /*8fc0*/  HADD2.F32 R45, -RZ, R45.H1_H1 ;  /* 0x3000002dff2d7230 */ /* 0x000fc40000004100 */
[-C--:B------:R-:W-:Y:S01]  /*8fd0*/  FMUL.FTZ R50, R46, R48.reuse ;  /* 0x000000302e327220 */ /* 0x080fe20000410000 */
[----:B------:R-:W-:Y:S01]  /*8fe0*/  HADD2.F32 R42, -RZ, R42.H0_H0 ;  /* 0x2000002aff2a7230 */ /* 0x000fe20000004100 */
[----:B------:R-:W-:Y:S01]  /*8ff0*/  F2FP.F16.F32.PACK_AB R35, R54, R35 ;  /* 0x000000233623723e */ /* 0x000fe200000000ff */
[----:B------:R-:W-:Y:S02]  /*9000*/  HADD2.F32 R146, -RZ, R146.H0_H0 ;  /* 0x20000092ff927230 */ /* 0x000fe40000004100 */
[C---:B------:R-:W-:Y:S01]  /*9010*/  FMUL.FTZ R51, R45.reuse, R48 ;  /* 0x000000302d337220 */ /* 0x040fe20000410000 */
[----:B------:R-:W-:Y:S02]  /*9020*/  HADD2.F32 R144, -RZ, R144.H0_H0 ;  /* 0x20000090ff907230 */ /* 0x000fe40000004100 */
[-C--:B------:R-:W-:Y:S01]  /*9030*/  FFMA.FTZ R50, R45, R42.reuse, -R50 ;  /* 0x0000002a2d327223 */ /* 0x080fe20000010832 */
[----:B------:R-:W-:Y:S02]  /*9040*/  HADD2.F32 R45, -RZ, R43.H0_H0 ;  /* 0x2000002bff2d7230 */ /* 0x000fe40000004100 */
[----:B------:R-:W-:Y:S01]  /*9050*/  FFMA.FTZ R51, R46, R42, R51 ;  /* 0x0000002a2e337223 */ /* 0x000fe20000010033 */
[----:B------:R-:W-:-:S02]  /*9060*/  HADD2.F32 R43, -RZ, R34.H0_H0 ;  /* 0x20000022ff2b7230 */ /* 0x000fc40000004100 */
[CC--:B------:R-:W-:Y:S01]  /*9070*/  FMUL.FTZ R49, R47.reuse, R146.reuse ;  /* 0x000000922f317220 */ /* 0x0c0fe20000410000 */
[----:B------:R-:W-:Y:S02]  /*9080*/  HADD2.F32 R42, -RZ, R14.H0_H0 ;  /* 0x2000000eff2a7230 */ /* 0x000fe40000004100 */
[C---:B------:R-:W-:Y:S01]  /*9090*/  FMUL.FTZ R146, R44.reuse, R146 ;  /* 0x000000922c927220 */ /* 0x040fe20000410000 */
[----:B------:R-:W-:Y:S02]  /*90a0*/  HADD2.F32 R34, -RZ, R34.H1_H1 ;  /* 0x30000022ff227230 */ /* 0x000fe40000004100 */
[-C--:B------:R-:W-:Y:S01]  /*90b0*/  FFMA.FTZ R49, R44, R144.reuse, -R49 ;  /* 0x000000902c317223 */ /* 0x080fe20000010831 */
[----:B------:R-:W-:Y:S02]  /*90c0*/  HADD2.F32 R145, -RZ, R145.H0_H0 ;  /* 0x20000091ff917230 */ /* 0x000fe40000004100 */
[----:B------:R-:W-:Y:S01]  /*90d0*/  FFMA.FTZ R146, R47, R144, R146 ;  /* 0x000000902f927223 */ /* 0x000fe20000010092 */
[----:B------:R-:W-:-:S02]  /*90e0*/  HADD2.F32 R14, -RZ, R14.H1_H1 ;  /* 0x3000000eff0e7230 */ /* 0x000fc40000004100 */
[----:B------:R-:W-:Y:S01]  /*90f0*/  FMUL.FTZ R53, R34, R45 ;  /* 0x0000002d22357220 */ /* 0x000fe20000410000 */
[----:B------:R-:W-:Y:S02]  /*9100*/  HADD2.F32 R143, -RZ, R143.H0_H0 ;  /* 0x2000008fff8f7230 */ /* 0x000fe40000004100 */
[CC--:B------:R-:W-:Y:S01]  /*9110*/  FMUL.FTZ R47, R43.reuse, R145.reuse ;  /* 0x000000912b2f7220 */ /* 0x0c0fe20000410000 */
[----:B------:R-:W-:Y:S02]  /*9120*/  HADD2.F32 R11, -RZ, R11.H0_H0 ;  /* 0x2000000bff0b7230 */ /* 0x000fe40000004100 */
[----:B------:R-:W-:Y:S01]  /*9130*/  FMUL.FTZ R44, R42, R145 ;  /* 0x000000912a2c7220 */ /* 0x000fe20000410000 */
[----:B------:R-:W-:Y:S01]  /*9140*/  FMUL.FTZ R45, R14, R45 ;  /* 0x0000002d0e2d7220 */ /* 0x000fe20000410000 */
[-C--:B------:R-:W-:Y:S01]  /*9150*/  FFMA.FTZ R47, R42, R143.reuse, -R47 ;  /* 0x0000008f2a2f7223 */ /* 0x080fe2000001082f */
[----:B------:R-:W-:Y:S02]  /*9160*/  IMAD.MOV.U32 R13, RZ, RZ, R15 ;  /* 0x000000ffff0d7224 */ /* 0x000fe400078e000f */
[----:B------:R-:W-:Y:S01]  /*9170*/  FFMA.FTZ R44, R43, R143, R44 ;  /* 0x0000008f2b2c7223 */ /* 0x000fe2000001002c */
[-C--:B------:R-:W-:Y:S01]  /*9180*/  FFMA.FTZ R14, R14, R11.reuse, -R53 ;  /* 0x0000000b0e0e7223 */ /* 0x080fe20000010835 */
[----:B------:R-:W-:Y:S01]  /*9190*/  FFMA.FTZ R45, R34, R11, R45 ;  /* 0x0000000b222d7223 */ /* 0x000fe2000001002d */
[----:B------:R-:W-:-:S02]  /*91a0*/  F2FP.F16.F32.PACK_AB R12, R50, R49 ;  /* 0x00000031320c723e */ /* 0x000fc400000000ff */
[----:B------:R-:W-:Y:S02]  /*91b0*/  F2FP.F16.F32.PACK_AB R32, R51, R146 ;  /* 0x000000923320723e */ /* 0x000fe400000000ff */
[----:B------:R-:W-:Y:S02]  /*91c0*/  F2FP.F16.F32.PACK_AB R14, R14, R47 ;  /* 0x0000002f0e0e723e */ /* 0x000fe400000000ff */
[----:B------:R-:W-:Y:S02]  /*91d0*/  F2FP.F16.F32.PACK_AB R34, R45, R44 ;  /* 0x0000002c2d22723e */ /* 0x000fe400000000ff */
[----:B------:R-:W-:-:S07]  /*91e0*/  MOV R15, R62 ;  /* 0x0000003e000f7202 */ /* 0x000fce0000000f00 */
.L_x_6080:
[----:B------:R-:W-:Y:S05]  /*91f0*/  BSYNC B2 ;  /* 0x0000000000027941 */ /* 0x000fea0003800000 */
.L_x_6079:
[----:B------:R-:W-:Y:S02]  /*9200*/  ULDC.64 UR4, c[0x0][0x208] ;  /* 0x0000820000047ab9 */ /* 0x000fe40000000a00 */
[----:B---3--:R3:W-:Y:S04]  /*9210*/  ST.E.128 desc[UR4][R38.64], R12 ;  /* 0x0000000c26007985 */ /* 0x0087e8000c101d04 */
[----:B----4-:R3:W-:Y:S02]  /*9220*/  @!P3 ST.E.128 desc[UR4][R40.64], R32 ;  /* 0x000000202800b985 */ /* 0x0107e4000c101d04 */
.L_x_6078:
[----:B------:R-:W-:Y:S05]  /*9230*/  BSYNC B1 ;  /* 0x0000000000017941 */ /* 0x000fea0003800000 */
.L_x_6077:
[----:B------:R-:W-:-:S13]  /*9240*/  ISETP.NE.AND P3, PT, R10, RZ, PT ;  /* 0x000000ff0a00720c */ /* 0x000fda0003f65270 */
[----:B------:R-:W-:Y:S05]  /*9250*/  @!P3 BRA `(.L_x_6029) ;  /* 0x0000000c00c4b947 */ /* 0x000fea0003800000 */
[----:B0--3--:R-:W3:Y:S01]  /*9260*/  LDL R11, [R1] ;  /* 0x00000000010b7983 */ /* 0x009ee20000100800 */
[----:B----4-:R-:W-:Y:S01]  /*9270*/  SHF.R.U32.HI R14, RZ, 0x3, R211 ;  /* 0x00000003ff0e7819 */ /* 0x010fe200000116d3 */
[----:B------:R-:W-:Y:S01]  /*9280*/  BSSY B1, `(.L_x_6081) ;  /* 0x000006e000017945 */ /* 0x000fe20003800000 */
[----:B------:R-:W-:-:S04]  /*9290*/  LEA R38, P3, R7, R36, 0x1 ;  /* 0x0000002407267211 */ /* 0x000fc800078608ff */
        /* <DEDUP_REMOVED lines=24> */
[----:B0-----:R-:W-:Y:S01]  /*9420*/  MOV R32, R15 ;  /* 0x0000000f00207202 */ /* 0x001fe20000000f00 */
[----:B------:R-:W-:Y:S01]  /*9430*/  IMAD.MOV.U32 R44, RZ, RZ, R34 ;  /* 0x000000ffff2c7224 */ /* 0x000fe200078e0022 */
        /* <DEDUP_REMOVED lines=13> */
[----:B------:R-:W-:Y:S02]  /*9510*/  HADD2.F32 R45, -RZ, R140.H1_H1 ;  /* 0x3000008cff2d7230 */ /* 0x000fe40000004100 */
[-C--:B------:R-:W-:Y:S01]  /*9520*/  FMUL.FTZ R50, R34, R47.reuse ;  /* 0x0000002f22327220 */ /* 0x080fe20000410000 */
[----:B------:R-:W-:Y:S02]  /*9530*/  HADD2.F32 R46, -RZ, R46.H0_H0 ;  /* 0x2000002eff2e7230 */ /* 0x000fe40000004100 */
[----:B------:R-:W-:Y:S01]  /*9540*/  FMUL.FTZ R48, R13, R48 ;  /* 0x000000300d307220 */ /* 0x000fe20000410000 */
[C---:B------:R-:W-:Y:S01]  /*9550*/  FMUL.FTZ R47, R15.reuse, R47 ;  /* 0x0000002f0f2f7220 */ /* 0x040fe20000410000 */
[----:B------:R-:W-:Y:S01]  /*9560*/  FFMA.FTZ R50, R15, R45, -R50 ;  /* 0x0000002d0f327223 */ /* 0x000fe20000010832 */
[----:B------:R-:W-:Y:S02]  /*9570*/  HADD2.F32 R15, -RZ, R35.H0_H0 ;  /* 0x20000023ff0f7230 */ /* 0x000fe40000004100 */
[-C--:B------:R-:W-:Y:S01]  /*9580*/  FFMA.FTZ R49, R13, R46.reuse, -R52 ;  /* 0x0000002e0d317223 */ /* 0x080fe20000010834 */
[----:B------:R-:W-:Y:S01]  /*9590*/  FFMA.FTZ R48, R33, R46, R48 ;  /* 0x0000002e21307223 */ /* 0x000fe20000010030 */
[----:B------:R-:W-:-:S02]  /*95a0*/  HADD2.F32 R46, -RZ, R141.H1_H1 ;  /* 0x3000008dff2e7230 */ /* 0x000fc40000004100 */
[----:B------:R-:W-:Y:S01]  /*95b0*/  FFMA.FTZ R47, R34, R45, R47 ;  /* 0x0000002d222f7223 */ /* 0x000fe2000001002f */
[----:B------:R-:W-:Y:S01]  /*95c0*/  HADD2.F32 R13, -RZ, R32.H0_H0 ;  /* 0x20000020ff0d7230 */ /* 0x000fe20000004100 */
[----:B------:R-:W-:Y:S01]  /*95d0*/  SHF.R.U64 R42, R56, 0x10, R57 ;  /* 0x00000010382a7819 */ /* 0x000fe20000001239 */
        /* <DEDUP_REMOVED lines=9> */
[----:B------:R-:W-:Y:S01]  /*9670*/  FFMA.FTZ R46, R15, R34, R46 ;  /* 0x000000220f2e7223 */ /* 0x000fe2000001002e */
[----:B------:R-:W-:Y:S02]  /*9680*/  HADD2.F32 R142, -RZ, R142.H0_H0 ;  /* 0x2000008eff8e7230 */ /* 0x000fe40000004100 */
[C---:B------:R-:W-:Y:S01]  /*9690*/  FMUL.FTZ R54, R32.reuse, R45 ;  /* 0x0000002d20367220 */ /* 0x040fe20000410000 */
[----:B------:R-:W-:Y:S02]  /*96a0*/  HADD2.F32 R15, -RZ, R43.H0_H0 ;  /* 0x2000002bff0f7230 */ /* 0x000fe40000004100 */
[----:B------:R-:W-:Y:S01]  /*96b0*/  FFMA.FTZ R51, R32, R33, -R51 ;  /* 0x0000002120337223 */ /* 0x000fe20000010833 */
[----:B------:R-:W-:-:S02]  /*96c0*/  HADD2.F32 R32, -RZ, R55.H0_H0 ;  /* 0x20000037ff207230 */ /* 0x000fc40000004100 */
[----:B------:R-:W-:Y:S01]  /*96d0*/  FFMA.FTZ R52, R13, R34, -R52 ;  /* 0x000000220d347223 */ /* 0x000fe20000010834 */
[----:B------:R-:W-:Y:S02]  /*96e0*/  HADD2.F32 R43, -RZ, R43.H1_H1 ;  /* 0x3000002bff2b7230 */ /* 0x000fe40000004100 */
[----:B------:R-:W-:Y:S01]  /*96f0*/  FFMA.FTZ R53, R35, R33, R54 ;  /* 0x0000002123357223 */ /* 0x000fe20000010036 */
[----:B------:R-:W-:Y:S02]  /*9700*/  HADD2.F32 R140, -RZ, R140.H0_H0 ;  /* 0x2000008cff8c7230 */ /* 0x000fe40000004100 */
[----:B------:R-:W-:Y:S01]  /*9710*/  FMUL.FTZ R34, R15, R142 ;  /* 0x0000008e0f227220 */ /* 0x000fe20000410000 */
[--C-:B------:R-:W-:Y:S02]  /*9720*/  HADD2.F32 R13, -RZ, R12.reuse.H0_H0 ;  /* 0x2000000cff0d7230 */ /* 0x100fe40000004100 */
[----:B------:R-:W-:Y:S01]  /*9730*/  FMUL.FTZ R33, R43, R32 ;  /* 0x000000202b217220 */ /* 0x000fe20000410000 */
[----:B------:R-:W-:Y:S01]  /*9740*/  HADD2.F32 R12, -RZ, R12.H1_H1 ;  /* 0x3000000cff0c7230 */ /* 0x000fe20000004100 */
[----:B------:R-:W-:Y:S01]  /*9750*/  F2FP.F16.F32.PACK_AB R53, R53, R46 ;  /* 0x0000002e3535723e */ /* 0x000fe200000000ff */
[----:B------:R-:W-:-:S02]  /*9760*/  HADD2.F32 R42, -RZ, R42.H0_H0 ;  /* 0x2000002aff2a7230 */ /* 0x000fc40000004100 */
[C---:B------:R-:W-:Y:S01]  /*9770*/  FMUL.FTZ R142, R13.reuse, R142 ;  /* 0x0000008e0d8e7220 */ /* 0x040fe20000410000 */
[----:B------:R-:W-:Y:S01]  /*9780*/  FFMA.FTZ R34, R13, R140, -R34 ;  /* 0x0000008c0d227223 */ /* 0x000fe20000010822 */
[C---:B------:R-:W-:Y:S01]  /*9790*/  FMUL.FTZ R32, R12.reuse, R32 ;  /* 0x000000200c207220 */ /* 0x040fe20000410000 */
[----:B------:R-:W-:Y:S02]  /*97a0*/  HADD2.F32 R13, -RZ, R44.H0_H0 ;  /* 0x2000002cff0d7230 */ /* 0x000fe40000004100 */
[----:B------:R-:W-:Y:S01]  /*97b0*/  FFMA.FTZ R33, R12, R42, -R33 ;  /* 0x0000002a0c217223 */ /* 0x000fe20000010821 */
[----:B------:R-:W-:Y:S02]  /*97c0*/  HADD2.F32 R41, -RZ, R41.H0_H0 ;  /* 0x20000029ff297230 */ /* 0x000fe40000004100 */
[----:B------:R-:W-:Y:S01]  /*97d0*/  FFMA.FTZ R142, R15, R140, R142 ;  /* 0x0000008c0f8e7223 */ /* 0x000fe2000001008e */
[----:B------:R-:W-:Y:S02]  /*97e0*/  HADD2.F32 R12, -RZ, R14.H0_H0 ;  /* 0x2000000eff0c7230 */ /* 0x000fe40000004100 */
[----:B------:R-:W-:Y:S01]  /*97f0*/  FFMA.FTZ R43, R43, R42, R32 ;  /* 0x0000002a2b2b7223 */ /* 0x000fe20000010020 */
[----:B------:R-:W-:-:S02]  /*9800*/  HADD2.F32 R44, -RZ, R44.H1_H1 ;  /* 0x3000002cff2c7230 */ /* 0x000fc40000004100 */
[----:B------:R-:W-:Y:S02]  /*9810*/  HADD2.F32 R141, -RZ, R141.H0_H0 ;  /* 0x2000008dff8d7230 */ /* 0x000fe40000004100 */
[----:B------:R-:W-:Y:S02]  /*9820*/  HADD2.F32 R14, -RZ, R14.H1_H1 ;  /* 0x3000000eff0e7230 */ /* 0x000fe40000004100 */
[----:B------:R-:W-:Y:S01]  /*9830*/  FMUL.FTZ R45, R44, R41 ;  /* 0x000000292c2d7220 */ /* 0x000fe20000410000 */
[----:B------:R-:W-:Y:S02]  /*9840*/  HADD2.F32 R139, -RZ, R139.H0_H0 ;  /* 0x2000008bff8b7230 */ /* 0x000fe40000004100 */
[-C--:B------:R-:W-:Y:S01]  /*9850*/  FMUL.FTZ R35, R13, R141.reuse ;  /* 0x0000008d0d237220 */ /* 0x080fe20000410000 */
[----:B------:R-:W-:Y:S02]  /*9860*/  HADD2.F32 R15, -RZ, R40.H0_H0 ;  /* 0x20000028ff0f7230 */ /* 0x000fe40000004100 */
[----:B------:R-:W-:Y:S01]  /*9870*/  FMUL.FTZ R32, R12, R141 ;  /* 0x0000008d0c207220 */ /* 0x000fe20000410000 */
[----:B------:R-:W-:Y:S01]  /*9880*/  FMUL.FTZ R41, R14, R41 ;  /* 0x000000290e297220 */ /* 0x000fe20000410000 */
[-C--:B------:R-:W-:Y:S01]  /*9890*/  FFMA.FTZ R35, R12, R139.reuse, -R35 ;  /* 0x0000008b0c237223 */ /* 0x080fe20000010823 */
[----:B------:R-:W-:Y:S01]  /*98a0*/  F2FP.F16.F32.PACK_AB R46, R43, R142 ;  /* 0x0000008e2b2e723e */ /* 0x000fe200000000ff */
        /* <DEDUP_REMOVED lines=11> */
.L_x_6082:
[----:B------:R-:W-:Y:S05]  /*9960*/  BSYNC B1 ;  /* 0x0000000000017941 */ /* 0x000fea0003800000 */
.L_x_6081:
[----:B------:R-:W-:Y:S01]  /*9970*/  ISETP.GE.AND P3, PT, R11, R130, PT ;  /* 0x000000820b00720c */ /* 0x000fe20003f66270 */
[----:B------:R-:W-:Y:S02]  /*9980*/  ULDC.64 UR4, c[0x0][0x208] ;  /* 0x0000820000047ab9 */ /* 0x000fe40000000a00 */
[----:B0-----:R0:W-:Y:S10]  /*9990*/  ST.E.128 desc[UR4][R38.64], R12 ;  /* 0x0000000c26007985 */ /* 0x0011f4000c101d04 */
[----:B------:R-:W-:Y:S05]  /*99a0*/  @P3 BRA `(.L_x_6029) ;  /* 0x0000000400f03947 */ /* 0x000fea0003800000 */
[----:B------:R-:W-:Y:S01]  /*99b0*/  IMAD.WIDE R36, R11, 0x2, R36 ;  /* 0x000000020b247825 */ /* 0x000fe200078e0224 */
[----:B------:R-:W-:-:S04]  /*99c0*/  ULDC.64 UR4, c[0x0][0x208] ;  /* 0x0000820000047ab9 */ /* 0x000fc80000000a00 */
[----:B---3--:R3:W-:Y:S01]  /*99d0*/  ST.E.128 desc[UR4][R36.64], R32 ;  /* 0x0000002024007985 */ /* 0x0087e2000c101d04 */
[----:B------:R-:W-:Y:S05]  /*99e0*/  BRA `(.L_x_6029) ;  /* 0x0000000400e07947 */ /* 0x000fea0003800000 */
.L_x_5994:
[----:B------:R-:W-:-:S04]  /*99f0*/  ULOP3.LUT UR4, UR60, 0x1, URZ, 0xfc, !UPT ;  /* 0x000000013c047892 */ /* 0x000fc8000f8efc3f */
[----:B------:R-:W-:-:S06]  /*9a00*/  UISETP.NE.AND UP0, UPT, UR4, 0x3, UPT ;  /* 0x000000030400788c */ /* 0x000fcc000bf05270 */
[----:B------:R-:W-:-:S13]  /*9a10*/  PLOP3.LUT P2, PT, PT, PT, UP0, 0x80, 0x0 ;  /* 0x000000000000781c */ /* 0x000fda0003f4f008 */
[----:B------:R-:W-:Y:S05]  /*9a20*/  @!P2 BRA `(.L_x_6083) ;  /* 0x000000000004a947 */ /* 0x000fea0003800000 */
[----:B------:R-:W-:Y:S01]  /*9a30*/  BPT.TRAP 0x1 ;  /* 0x000000040000795c */ /* 0x000fe20000300000 */
.L_x_6083:
[----:B------:R-:W-:Y:S01]  /*9a40*/  IMAD R87, R19, 0x8, R18 ;  /* 0x0000000813577824 */ /* 0x000fe200078e0212 */
[----:B------:R-:W-:Y:S01]  /*9a50*/  SHF.L.U32 R88, R205, 0x1f, RZ ;  /* 0x0000001fcd587819 */ /* 0x000fe200000006ff */
[----:B------:R-:W-:Y:S01]  /*9a60*/  BSSY B1, `(.L_x_6084) ;  /* 0x0000004000017945 */ /* 0x000fe20003800000 */
[----:B------:R-:W-:Y:S02]  /*9a70*/  SHF.R.S32.HI R84, RZ, 0x1f, R28 ;  /* 0x0000001fff547819 */ /* 0x000fe4000001141c */
[----:B------:R-:W0:Y:S02]  /*9a80*/  SYNCS.PHASECHK.TRANS64.TRYWAIT P3, [R87+URZ+0x30890], R88 ;  /* 0x03089058570075a7 */ /* 0x000e24000806017f */
[----:B0-----:R-:W-:Y:S05]  /*9a90*/  @!P3 BRA `(.L_x_6085) ;  /* 0x000001a000d8b947 */ /* 0x001fea0003800000 */
.L_x_6363:
[----:B------:R-:W-:Y:S05]  /*9aa0*/  BSYNC B1 ;  /* 0x0000000000017941 */ /* 0x000fea0003800000 */
.L_x_6084:
        /* <DEDUP_REMOVED lines=27> */
.L_x_6367:
        /* <DEDUP_REMOVED lines=38> */
.L_x_6088:
[----:B------:R-:W-:Y:S05]  /*9ec0*/  BSYNC B1 ;  /* 0x0000000000017941 */ /* 0x000fea0003800000 */
.L_x_6087:
[----:B------:R-:W-:-:S03]  /*9ed0*/  UMOV UR4, 0xffffffff ;  /* 0xffffffff00047882 */ /* 0x000fc60000000000 */
[----:B------:R-:W-:Y:S05]  /*9ee0*/  BRA.DIV UR4, `(.L_x_6089) ;  /* 0x000001a204247947 */ /* 0x000fea000b800000 */
[----:B--2---:R2:W0:Y:S04]  /*9ef0*/  SHFL.IDX PT, R39, R41, 0x1, 0x1c1f ;  /* 0x003c1f0029277f89 */ /* 0x00442800000e0000 */
[----:B---3--:R2:W3:Y:S02]  /*9f00*/  SHFL.IDX PT, R38, R40, 0x1, 0x1c1f ;  /* 0x003c1f0028267f89 */ /* 0x0084e400000e0000 */
.L_x_6371:
[----:B------:R-:W-:-:S13]  /*9f10*/  ISETP.GE.AND P3, PT, R42, 0x41, PT ;  /* 0x000000412a00780c */ /* 0x000fda0003f66270 */
[----:B------:R-:W-:Y:S05]  /*9f20*/  @!P3 BRA `(.L_x_6029) ;  /* 0x000000000090b947 */ /* 0x000fea0003800000 */
[----:B------:R-:W-:Y:S01]  /*9f30*/  ULDC UR4, c[0x0][0x2f4] ;  /* 0x0000bd0000047ab9 */ /* 0x000fe20000000800 */
[----:B------:R-:W-:Y:S01]  /*9f40*/  ULDC.64 UR6, c[0x0][0x208] ;  /* 0x0000820000067ab9 */ /* 0x000fe20000000a00 */
        /* <DEDUP_REMOVED lines=34> */
.L_x_6029:
[----:B------:R-:W-:Y:S05]  /*a170*/  BSYNC B0 ;  /* 0x0000000000007941 */ /* 0x000fea0003800000 */
.L_x_5993:
        /* <DEDUP_REMOVED lines=17> */
.L_x_6091:
[----:B------:R-:W-:Y:S05]  /*a290*/  BSYNC B0 ;  /* 0x0000000000007941 */ /* 0x000fea0003800000 */
.L_x_6090:
[----:B------:R-:W3:Y:S01]  /*a2a0*/  SYNCS.PHASECHK.TRANS64.TRYWAIT P2, [R87+URZ+0x308b0], R88 ;  /* 0x0308b058570075a7 */ /* 0x000ee2000804017f */
[----:B------:R-:W-:Y:S01]  /*a2b0*/  ULDC UR61, c[0x0][0x2f4] ;  /* 0x0000bd00003d7ab9 */ /* 0x000fe20000000800 */
[----:B------:R-:W-:Y:S04]  /*a2c0*/  BSSY B0, `(.L_x_6092) ;  /* 0x0000002000007945 */ /* 0x000fe80003800000 */
[----:B---3--:R-:W-:Y:S05]  /*a2d0*/  @!P2 BRA `(.L_x_6093) ;  /* 0x0000019c0074a947 */ /* 0x008fea0003800000 */
.L_x_6372:
[----:B------:R-:W-:Y:S05]  /*a2e0*/  BSYNC B0 ;  /* 0x0000000000007941 */ /* 0x000fea0003800000 */
.L_x_6092:
[----:B------:R-:W-:Y:S01]  /*a2f0*/  ULDC.64 UR4, c[0x0][0x328] ;  /* 0x0000ca0000047ab9 */ /* 0x000fe20000000a00 */
[----:B------:R-:W-:Y:S01]  /*a300*/  IMAD.IADD R86, R86, 0x1, -R204 ;  /* 0x0000000156567824 */ /* 0x000fe200078e0acc */
[----:B------:R-:W-:Y:S01]  /*a310*/  BSSY B0, `(.L_x_6094) ;  /* 0x0000037000007945 */ /* 0x000fe20003800000 */
[----:B0-----:R-:W-:Y:S02]  /*a320*/  IMAD R11, R84, UR4, RZ ;  /* 0x00000004540b7c24 */ /* 0x001fe4000f8e02ff */
[----:B----4-:R-:W-:-:S04]  /*a330*/  IMAD.WIDE.U32 R12, R28, UR4, RZ ;  /* 0x000000041c0c7c25 */ /* 0x010fc8000f8e00ff */
        /* <DEDUP_REMOVED lines=19> */
[----:B------:R-:W-:Y:S01]  /*a470*/  ISETP.GE.AND P5, PT, R16, UR61, PT ;  /* 0x0000003d10007c0c */ /* 0x000fe2000bfa6270 */
[----:B------:R-:W-:Y:S01]  /*a480*/  ULDC.64 UR4, c[0x0][0x208] ;  /* 0x0000820000047ab9 */ /* 0x000fe20000000a00 */
        /* <DEDUP_REMOVED lines=12> */
[----:B-12---:R-:W-:-:S05]  /*a550*/  @!P5 SHF.L.U32 R41, R198, 0x3, RZ ;  /* 0x00000003c629d819 */ /* 0x006fca00000006ff */
[----:B0-----:R-:W-:-:S05]  /*a560*/  @!P5 IMAD.WIDE R38, R41, 0x2, R36 ;  /* 0x000000022926d825 */ /* 0x001fca00078e0224 */
[----:B----4-:R0:W-:Y:S01]  /*a570*/  @!P5 ST.E.128 desc[UR4][R38.64], R12 ;  /* 0x0000000c2600d985 */ /* 0x0101e2000c101d04 */
[----:B------:R-:W-:-:S13]  /*a580*/  ISETP.GE.AND P5, PT, R193, UR61, PT ;  /* 0x0000003dc1007c0c */ /* 0x000fda000bfa6270 */
[----:B------:R-:W1:Y:S01]  /*a590*/  @!P5 LDS.128 R12, [R29+0x3000] ;  /* 0x003000001d0cd984 */ /* 0x000e620000000c00 */
[----:B------:R-:W-:Y:S01]  /*a5a0*/  @!P5 IMAD.SHL.U32 R41, R199, 0x8, RZ ;  /* 0x00000008c729d824 */ /* 0x000fe200078e00ff */
[----:B0-----:R-:W-:Y:S01]  /*a5b0*/  @!P5 MOV R39, R37 ;  /* 0x000000250027d202 */ /* 0x001fe20000000f00 */
[----:B------:R-:W-:-:S04]  /*a5c0*/  @!P5 IMAD.MOV.U32 R38, RZ, RZ, R36 ;  /* 0x000000ffff26d224 */ /* 0x000fc800078e0024 */
[----:B------:R-:W-:-:S05]  /*a5d0*/  @!P5 IMAD.WIDE R38, R41, 0x2, R38 ;  /* 0x000000022926d825 */ /* 0x000fca00078e0226 */
[----:B-1----:R-:W-:Y:S01]  /*a5e0*/  @!P5 ST.E.128 desc[UR4][R38.64], R12 ;  /* 0x0000000c2600d985 */ /* 0x002fe2000c101d04 */
        /* <DEDUP_REMOVED lines=9> */
.L_x_6095:
[----:B------:R-:W-:Y:S05]  /*a680*/  BSYNC B0 ;  /* 0x0000000000007941 */ /* 0x000fea0003800000 */
.L_x_6094:
[----:B------:R-:W-:Y:S01]  /*a690*/  ISETP.GE.AND P2, PT, R86, 0x41, PT ;  /* 0x000000415600780c */ /* 0x000fe20003f46270 */
[----:B0-----:R0:W0:Y:S01]  /*a6a0*/  SHFL.IDX PT, R37, R11, 0x1, 0x1c1f ;  /* 0x003c1f000b257f89 */ /* 0x00102200000e0000 */
[----:B------:R-:W-:Y:S03]  /*a6b0*/  BSSY B0, `(.L_x_6096) ;  /* 0x0000024000007945 */ /* 0x000fe60003800000 */
[----:B----4-:R4:W0:Y:S08]  /*a6c0*/  SHFL.IDX PT, R36, R27, 0x1, 0x1c1f ;  /* 0x003c1f001b247f89 */ /* 0x01083000000e0000 */
[----:B----4-:R-:W-:Y:S05]  /*a6d0*/  @!P2 BRA `(.L_x_6097) ;  /* 0x000000000084a947 */ /* 0x010fea0003800000 */
[----:B------:R-:W-:Y:S01]  /*a6e0*/  ISETP.GE.AND P5, PT, R16, UR61, PT ;  /* 0x0000003d10007c0c */ /* 0x000fe2000bfa6270 */
[----:B------:R-:W-:Y:S01]  /*a6f0*/  ULDC.64 UR4, c[0x0][0x208] ;  /* 0x0000820000047ab9 */ /* 0x000fe20000000a00 */
        /* <DEDUP_REMOVED lines=31> */
.L_x_6097:
[----:B------:R-:W-:Y:S05]  /*a8f0*/  BSYNC B0 ;  /* 0x0000000000007941 */ /* 0x000fea0003800000 */
.L_x_6096:
        /* <DEDUP_REMOVED lines=19> */
.L_x_5988:
[----:B------:R-:W0:Y:S01]  /*aa30*/  LDC R0, c[0x0][0x448] ;  /* 0x00011200ff007b82 */ /* 0x000e220000000800 */
[----:B------:R-:W-:Y:S01]  /*aa40*/  VIADD R3, R218, 0x7f ;  /* 0x0000007fda037836 */ /* 0x000fe20000000000 */
[----:B------:R-:W-:Y:S01]  /*aa50*/  BSSY B0, `(.L_x_6099) ;  /* 0x0000044000007945 */ /* 0x000fe20003800000 */
[----:B--2---:R-:W-:Y:S02]  /*aa60*/  CS2R R118, SRZ ;  /* 0x0000000000767805 */ /* 0x004fe4000001ff00 */
        /* <DEDUP_REMOVED lines=9> */
[----:B------:R-:W-:Y:S02]  /*ab00*/  MOV R103, RZ ;  /* 0x000000ff00677202 */ /* 0x000fe40000000f00 */
[----:B------:R-:W-:Y:S02]  /*ab10*/  CS2R R98, SRZ ;  /* 0x0000000000627805 */ /* 0x000fe4000001ff00 */
[----:B------:R-:W-:Y:S02]  /*ab20*/  CS2R R100, SRZ ;  /* 0x0000000000647805 */ /* 0x000fe4000001ff00 */
[----:B------:R-:W-:-:S02]  /*ab30*/  CS2R R78, SRZ ;  /* 0x00000000004e7805 */ /* 0x000fc4000001ff00 */
[----:B------:R-:W-:Y:S01]  /*ab40*/  CS2R R96, SRZ ;  /* 0x0000000000607805 */ /* 0x000fe2000001ff00 */
[----:B------:R-:W-:Y:S01]  /*ab50*/  IMAD.MOV.U32 R95, RZ, RZ, RZ ;  /* 0x000000ffff5f7224 */ /* 0x000fe200078e00ff */
[----:B------:R-:W-:Y:S02]  /*ab60*/  CS2R R90, SRZ ;  /* 0x00000000005a7805 */ /* 0x000fe4000001ff00 */
[----:B------:R-:W-:Y:S02]  /*ab70*/  CS2R R92, SRZ ;  /* 0x00000000005c7805 */ /* 0x000fe4000001ff00 */
[----:B------:R-:W-:Y:S02]  /*ab80*/  CS2R R86, SRZ ;  /* 0x0000000000567805 */ /* 0x000fe4000001ff00 */
[----:B------:R-:W-:Y:S02]  /*ab90*/  CS2R R88, SRZ ;  /* 0x0000000000587805 */ /* 0x000fe4000001ff00 */
[----:B------:R-:W-:-:S02]  /*aba0*/  CS2R R82, SRZ ;  /* 0x0000000000527805 */ /* 0x000fc4000001ff00 */
[----:B0-----:R-:W-:Y:S02]  /*abb0*/  ISETP.NE.AND P0, PT, R0, 0x1, PT ;  /* 0x000000010000780c */ /* 0x001fe40003f05270 */
        /* <DEDUP_REMOVED lines=11> */
[----:B------:R-:W-:Y:S01]  /*ac70*/  CS2R R60, SRZ ;  /* 0x00000000003c7805 */ /* 0x000fe2000001ff00 */
[----:B------:R-:W0:Y:S01]  /*ac80*/  @P0 LDC R0, c[0x0][0x44c] ;  /* 0x00011300ff000b82 */ /* 0x000e220000000800 */
[----:B------:R-:W-:-:S02]  /*ac90*/  CS2R R56, SRZ ;  /* 0x0000000000387805 */ /* 0x000fc4000001ff00 */
[----:B------:R-:W-:Y:S02]  /*aca0*/  CS2R R130, SRZ ;  /* 0x0000000000827805 */ /* 0x000fe4000001ff00 */
        /* <DEDUP_REMOVED lines=8> */
[----:B------:R-:W-:Y:S02]  /*ad30*/  MOV R134, RZ ;  /* 0x000000ff00867202 */ /* 0x000fe40000000f00 */
[----:B------:R-:W-:Y:S02]  /*ad40*/  CS2R R34, SRZ ;  /* 0x0000000000227805 */ /* 0x000fe4000001ff00 */
[----:B------:R-:W-:Y:S02]  /*ad50*/  CS2R R36, SRZ ;  /* 0x0000000000247805 */ /* 0x000fe4000001ff00 */
[----:B------:R-:W-:Y:S01]  /*ad60*/  CS2R R32, SRZ ;  /* 0x0000000000207805 */ /* 0x000fe2000001ff00 */
[----:B------:R-:W-:Y:S01]  /*ad70*/  IMAD.MOV.U32 R8, RZ, RZ, RZ ;  /* 0x000000ffff087224 */ /* 0x000fe200078e00ff */
[----:B------:R-:W-:Y:S01]  /*ad80*/  CS2R R26, SRZ ;  /* 0x00000000001a7805 */ /* 0x000fe2000001ff00 */
[----:B0-----:R-:W-:-:S05]  /*ad90*/  @P0 IMAD.HI.U32 R0, R3, R0, RZ ;  /* 0x0000000003000227 */ /* 0x001fca00078e00ff */
[----:B-1----:R-:W-:Y:S02]  /*ada0*/  @P0 SHF.R.U32.HI R3, RZ, R5, R0 ;  /* 0x00000005ff030219 */ /* 0x002fe40000011600 */
[----:B------:R-:W-:Y:S02]  /*adb0*/  CS2R R4, SRZ ;  /* 0x0000000000047805 */ /* 0x000fe4000001ff00 */
[----:B------:R-:W-:Y:S01]  /*adc0*/  PLOP3.LUT P0, PT, PT, PT, PT, 0x80, 0x0 ;  /* 0x000000000000781c */ /* 0x000fe20003f0f070 */
[----:B------:R-:W-:-:S04]  /*add0*/  IMAD.IADD R3, R136, 0x1, R3 ;  /* 0x0000000188037824 */ /* 0x000fc800078e0203 */
[----:B------:R-:W-:-:S05]  /*ade0*/  IMAD.HI R3, R3, 0x2aaaaaab, RZ ;  /* 0x2aaaaaab03037827 */ /* 0x000fca00078e02ff */
[----:B------:R-:W-:-:S04]  /*adf0*/  SHF.R.U32.HI R0, RZ, 0x1f, R3 ;  /* 0x0000001fff007819 */ /* 0x000fc80000011603 */
[----:B------:R-:W-:Y:S02]  /*ae00*/  LEA.HI.SX32 R0, R3, R0, 0x1c ;  /* 0x0000000003007211 */ /* 0x000fe400078fe2ff */
[----:B------:R-:W-:Y:S02]  /*ae10*/  CS2R R2, SRZ ;  /* 0x0000000000027805 */ /* 0x000fe4000001ff00 */
[----:B------:R-:W-:Y:S02]  /*ae20*/  VIMNMX R72, R137, R0, PT ;  /* 0x0000000089487248 */ /* 0x000fe40003fe0100 */
[----:B------:R-:W-:Y:S02]  /*ae30*/  CS2R R136, SRZ ;  /* 0x0000000000887805 */ /* 0x000fe4000001ff00 */
[----:B------:R-:W-:Y:S02]  /*ae40*/  MOV R0, RZ ;  /* 0x000000ff00007202 */ /* 0x000fe40000000f00 */
[----:B------:R-:W-:Y:S01]  /*ae50*/  ISETP.GE.AND P1, PT, R72, 0x1, PT ;  /* 0x000000014800780c */ /* 0x000fe20003f26270 */
[----:B------:R-:W-:-:S12]  /*ae60*/  @P2 BRA `(.L_x_6100) ;  /* 0x0000000000082947 */ /* 0x000fd80003800000 */
[----:B------:R-:W0:Y:S02]  /*ae70*/  FENCE.VIEW.ASYNC.G ;  /* 0x00000000000073c6 */ /* 0x000e240000000100 */
[----:B0-----:R-:W-:Y:S06]  /*ae80*/  BAR.ARV 0xc, 0x180 ;  /* 0x0306000000007b1d */ /* 0x001fec0000002000 */
.L_x_6100:
[----:B------:R-:W-:Y:S05]  /*ae90*/  BSYNC B0 ;  /* 0x0000000000007941 */ /* 0x000fea0003800000 */
.L_x_6099:
[----:B------:R-:W-:Y:S01]  /*aea0*/  CS2R R24, SRZ ;  /* 0x0000000000187805 */ /* 0x000fe2000001ff00 */
[----:B------:R-:W-:Y:S06]  /*aeb0*/  @!P1 BRA `(.L_x_6101) ;  /* 0x000000ec00ec9947 */ /* 0x000fec0003800000 */
        /* <DEDUP_REMOVED lines=29> */
.L_x_6102:
[----:B------:R-:W-:Y:S02]  /*b090*/  ULDC UR4, c[0x0][0x3f4] ;  /* 0x0000fd0000047ab9 */ /* 0x000fe40000000800 */
[----:B------:R-:W-:-:S13]  /*b0a0*/  ISETP.LT.AND P0, PT, RZ, UR4, PT ;  /* 0x00000004ff007c0c */ /* 0x000fda000bf01270 */
[----:B------:R-:W-:Y:S05]  /*b0b0*/  @P0 BRA `(.L_x_6103) ;  /* 0x0000000000400947 */ /* 0x000fea0003800000 */
[----:B------:R-:W2:Y:S02]  /*b0c0*/  LDL R20, [R1+0x38] ;  /* 0x0000380001147983 */ /* 0x000ea40000100800 */
[----:B--2---:R-:W-:-:S04]  /*b0d0*/  LEA.HI R0, R20, R20, RZ, 0x1 ;  /* 0x0000001414007211 */ /* 0x004fc800078f08ff */
[----:B------:R-:W-:-:S04]  /*b0e0*/  LOP3.LUT R0, R0, 0xfffffffe, RZ, 0xc0, !PT ;  /* 0xfffffffe00007812 */ /* 0x000fc800078ec0ff */
[----:B------:R-:W-:-:S04]  /*b0f0*/  IADD3 R0, R20, -R0, RZ ;  /* 0x8000000014007210 */ /* 0x000fc80007ffe0ff */
[----:B------:R-:W-:-:S04]  /*b100*/  SHF.L.U32 R3, R0, 0x1f, RZ ;  /* 0x0000001f00037819 */ /* 0x000fc800000006ff */
[----:B------:R0:W1:Y:S03]  /*b110*/  SYNCS.PHASECHK.TRANS64.TRYWAIT P0, [R18+URZ+0x30800], R3 ;  /* 0x03080003120075a7 */ /* 0x000066000800017f */
[----:B-1----:R-:W-:Y:S05]  /*b120*/  @!P0 NANOSLEEP.SYNCS 0x989680 ;  /* 0x009896800000895d */ /* 0x002fea0003900000 */
[----:B------:R-:W1:Y:S01]  /*b130*/  @!P0 SYNCS.PHASECHK.TRANS64 P0, [R18+URZ+0x30800], R3 ;  /* 0x03080003120085a7 */ /* 0x000e62000800007f */
[----:B------:R-:W-:Y:S04]  /*b140*/  BSSY B0, `(.L_x_6104) ;  /* 0x0000006000007945 */ /* 0x000fe80003800000 */
[----:B-1----:R-:W-:Y:S05]  /*b150*/  @P0 BRA `(.L_x_6105) ;  /* 0x0000000000100947 */ /* 0x002fea0003800000 */
.L_x_6106:
[----:B-1----:R1:W2:Y:S02]  /*b160*/  SYNCS.PHASECHK.TRANS64.TRYWAIT P0, [R18+URZ+0x30800], R3 ;  /* 0x03080003120075a7 */ /* 0x0022a4000800017f */
[----:B--2---:R-:W-:Y:S05]  /*b170*/  @!P0 NANOSLEEP.SYNCS 0x989680 ;  /* 0x009896800000895d */ /* 0x004fea0003900000 */
[----:B------:R-:W2:Y:S02]  /*b180*/  @!P0 SYNCS.PHASECHK.TRANS64 P0, [R18+URZ+0x30800], R3 ;  /* 0x03080003120085a7 */ /* 0x000ea4000800007f */
[----:B--2---:R-:W-:Y:S05]  /*b190*/  @!P0 BRA `(.L_x_6106) ;  /* 0xfffffffc00f08947 */ /* 0x004fea000383ffff */
.L_x_6105:
[----:B------:R-:W-:Y:S05]  /*b1a0*/  BSYNC B0 ;  /* 0x0000000000007941 */ /* 0x000fea0003800000 */
.L_x_6104:
[----:B------:R-:W-:Y:S05]  /*b1b0*/  BRA `(.L_x_6107) ;  /* 0x0000006c00747947 */ /* 0x000fea0003800000 */
.L_x_6103:
        /* <DEDUP_REMOVED lines=12> */
[----:B------:R-:W-:Y:S02]  /*b280*/  IMAD R31, R135, UR7, R0 ;  /* 0x00000007871f7c24 */ /* 0x000fe4000f8e0200 */
        /* <DEDUP_REMOVED lines=19> */
.L_x_6108:
[----:B------:R-:W-:Y:S01]  /*b3c0*/  ULDC.U8 UR4, c[0x0][0x410] ;  /* 0x0001040000047ab9 */ /* 0x000fe20000000000 */
[----:B------:R-:W-:Y:S01]  /*b3d0*/  BSSY B0, `(.L_x_6109) ;  /* 0x00006b3000007945 */ /* 0x000fe20003800000 */
[----:B------:R-:W-:Y:S02]  /*b3e0*/  ISETP.NE.AND P0, PT, RZ, UR4, PT ;  /* 0x00000004ff007c0c */ /* 0x000fe4000bf05270 */
[----:B------:R-:W-:-:S11]  /*b3f0*/  IADD3 R62, R204, R218, RZ ;  /* 0x000000dacc3e7210 */ /* 0x000fd60007ffe0ff */
[----:B------:R-:W-:Y:S05]  /*b400*/  @!P0 BRA `(.L_x_6110) ;  /* 0x00000034008c8947 */ /* 0x000fea0003800000 */
[----:B------:R-:W2:Y:S01]  /*b410*/  LDL R21, [R1+0x3c] ;  /* 0x00003c0001157983 */ /* 0x000ea20000100800 */
[----:B------:R-:W0:Y:S01]  /*b420*/  LDC R20, c[0x0][0x448] ;  /* 0x00011200ff147b82 */ /* 0x000e220000000800 */
[----:B------:R-:W-:Y:S01]  /*b430*/  ULDC.64 UR4, c[0x0][0x3f8] ;  /* 0x0000fe0000047ab9 */ /* 0x000fe20000000a00 */
[----:B------:R-:W-:Y:S01]  /*b440*/  MOV R9, R29 ;  /* 0x0000001d00097202 */ /* 0x000fe20000000f00 */
[----:B------:R-:W-:Y:S01]  /*b450*/  ULDC.64 UR6, c[0x0][0x408] ;  /* 0x0001020000067ab9 */ /* 0x000fe20000000a00 */
[----:B------:R-:W-:Y:S01]  /*b460*/  IMAD.MOV.U32 R8, RZ, RZ, R24 ;  /* 0x000000ffff087224 */ /* 0x000fe200078e0018 */
[----:B------:R-:W-:Y:S01]  /*b470*/  SHF.R.S32.HI R66, RZ, 0x1f, R209 ;  /* 0x0000001fff427819 */ /* 0x000fe200000114d1 */
[----:B------:R-:W-:Y:S01]  /*b480*/  IMAD.MOV.U32 R10, RZ, RZ, R26 ;  /* 0x000000ffff0a7224 */ /* 0x000fe200078e001a */
[----:B------:R-:W-:Y:S01]  /*b490*/  SHF.R.S32.HI R64, RZ, 0x1f, R207 ;  /* 0x0000001fff407819 */ /* 0x000fe200000114cf */
[----:B------:R-:W-:Y:S01]  /*b4a0*/  IMAD.MOV.U32 R11, RZ, RZ, R31 ;  /* 0x000000ffff0b7224 */ /* 0x000fe200078e001f */
[----:B------:R-:W-:-:S02]  /*b4b0*/  SHF.R.S32.HI R67, RZ, 0x1f, R208 ;  /* 0x0000001fff437819 */ /* 0x000fc400000114d0 */
[----:B------:R-:W-:Y:S02]  /*b4c0*/  SHF.R.S32.HI R65, RZ, 0x1f, R206 ;  /* 0x0000001fff417819 */ /* 0x000fe400000114ce */
[----:B------:R-:W-:Y:S02]  /*b4d0*/  SHF.R.S32.HI R63, RZ, 0x1f, R210 ;  /* 0x0000001fff3f7819 */ /* 0x000fe400000114d2 */
[----:B0-----:R-:W-:-:S13]  /*b4e0*/  ISETP.NE.AND P0, PT, R20, 0x1, PT ;  /* 0x000000011400780c */ /* 0x001fda0003f05270 */
[----:B------:R-:W0:Y:S08]  /*b4f0*/  @P0 LDC R0, c[0x0][0x44c] ;  /* 0x00011300ff000b82 */ /* 0x000e300000000800 */
[----:B------:R-:W1:Y:S01]  /*b500*/  @P0 LDC R5, c[0x0][0x450] ;  /* 0x00011400ff050b82 */ /* 0x000e620000000800 */
[----:B--2---:R-:W-:-:S04]  /*b510*/  IMAD R3, R21, 0x40, R62 ;  /* 0x0000004015037824 */ /* 0x004fc800078e023e */
        /* <DEDUP_REMOVED lines=23> */
.L_x_6378:
        /* <DEDUP_REMOVED lines=23> */
[----:B------:R-:W-:-:S02]  /*b800*/  ISETP.GE.AND P0, PT, R206, UR4, PT ;  /* 0x00000004ce007c0c */ /* 0x000fc4000bf06270 */
[----:B------:R-:W-:-:S03]  /*b810*/  ISETP.GE.AND P4, PT, R194, UR4, PT ;  /* 0x00000004c2007c0c */ /* 0x000fc6000bf86270 */
[C---:B------:R-:W-:Y:S01]  /*b820*/  @!P3 IMAD.SHL.U32 R29, R209.reuse, 0x2, RZ ;  /* 0x00000002d11db824 */ /* 0x040fe200078e00ff */
[----:B------:R-:W-:-:S03]  /*b830*/  @!P3 SHF.L.U64.HI R8, R209, 0x1, R66 ;  /* 0x00000001d108b819 */ /* 0x000fc60000010242 */
[C---:B------:R-:W-:Y:S02]  /*b840*/  @!P2 SHF.L.U32 R35, R207.reuse, 0x1, RZ ;  /* 0x00000001cf23a819 */ /* 0x040fe400000006ff */
[----:B------:R-:W-:Y:S01]  /*b850*/  @!P1 IMAD.SHL.U32 R37, R208, 0x2, RZ ;  /* 0x00000002d0259824 */ /* 0x000fe200078e00ff */
[-C--:B--2---:R-:W-:Y:S01]  /*b860*/  @!P3 IADD3 R26, P6, R0, R29.reuse, RZ ;  /* 0x0000001d001ab210 */ /* 0x084fe20007fde0ff */
[----:B------:R-:W-:Y:S01]  /*b870*/  @!P0 IMAD.SHL.U32 R45, R206, 0x2, RZ ;  /* 0x00000002ce2d8824 */ /* 0x000fe200078e00ff */
[----:B----4-:R-:W-:Y:S01]  /*b880*/  @!P3 IADD3 R28, P5, R14, R29, RZ ;  /* 0x0000001d0e1cb210 */ /* 0x010fe20007fbe0ff */
[----:B---3--:R-:W-:Y:S01]  /*b890*/  @!P4 IMAD.MOV.U32 R15, RZ, RZ, R5 ;  /* 0x000000ffff0fc224 */ /* 0x008fe200078e0005 */
[----:B------:R-:W-:Y:S01]  /*b8a0*/  @!P2 SHF.L.U64.HI R20, R207, 0x1, R64 ;  /* 0x00000001cf14a819 */ /* 0x000fe20000010240 */
[----:B-1----:R-:W-:Y:S01]  /*b8b0*/  @!P3 IMAD.X R27, R3, 0x1, R8, P6 ;  /* 0x00000001031bb824 */ /* 0x002fe200030e0608 */
[----:B------:R-:W-:Y:S02]  /*b8c0*/  @!P2 IADD3 R12, P6, R0, R35, RZ ;  /* 0x00000023000ca210 */ /* 0x000fe40007fde0ff */
[----:B------:R-:W-:-:S02]  /*b8d0*/  @!P3 IADD3.X R29, R5, R8, RZ, P5, !PT ;  /* 0x00000008051db210 */ /* 0x000fc40002ffe4ff */
[----:B------:R-:W-:Y:S01]  /*b8e0*/  @!P2 IADD3 R34, P5, R14, R35, RZ ;  /* 0x000000230e22a210 */ /* 0x000fe20007fbe0ff */
[--C-:B------:R-:W-:Y:S01]  /*b8f0*/  @!P2 IMAD.X R13, R3, 0x1, R20.reuse, P6 ;  /* 0x00000001030da824 */ /* 0x100fe200030e0614 */
[----:B------:R-:W-:Y:S02]  /*b900*/  @!P1 SHF.L.U64.HI R24, R208, 0x1, R67 ;  /* 0x00000001d0189819 */ /* 0x000fe40000010243 */
[-C--:B------:R-:W-:Y:S01]  /*b910*/  @!P1 IADD3 R8, P6, R0, R37.reuse, RZ ;  /* 0x0000002500089210 */ /* 0x080fe20007fde0ff */
[----:B------:R-:W-:Y:S01]  /*b920*/  @!P2 IMAD.X R35, R5, 0x1, R20, P5 ;  /* 0x000000010523a824 */ /* 0x000fe200028e0614 */
[----:B------:R-:W-:Y:S01]  /*b930*/  ISETP.GE.AND P5, PT, R210, UR4, PT ;  /* 0x00000004d2007c0c */ /* 0x000fe2000bfa6270 */
[----:B------:R-:W-:Y:S01]  /*b940*/  @!P4 IMAD.MOV.U32 R20, RZ, RZ, R0 ;  /* 0x000000ffff14c224 */ /* 0x000fe200078e0000 */
[----:B------:R-:W-:Y:S02]  /*b950*/  @!P1 IADD3.X R9, R3, R24, RZ, P6, !PT ;  /* 0x0000001803099210 */ /* 0x000fe400037fe4ff */
[----:B------:R-:W-:-:S02]  /*b960*/  @!P1 IADD3 R36, P6, R14, R37, RZ ;  /* 0x000000250e249210 */ /* 0x000fc40007fde0ff */
[----:B------:R-:W-:Y:S02]  /*b970*/  @!P0 SHF.L.U64.HI R32, R206, 0x1, R65 ;  /* 0x00000001ce208819 */ /* 0x000fe40000010241 */
[----:B------:R-:W-:Y:S01]  /*b980*/  @!P4 MOV R21, R3 ;  /* 0x000000030015c202 */ /* 0x000fe20000000f00 */
[----:B------:R-:W-:Y:S01]  /*b990*/  @!P1 IMAD.X R37, R5, 0x1, R24, P6 ;  /* 0x0000000105259824 */ /* 0x000fe200030e0618 */
[----:B------:R-:W-:Y:S01]  /*b9a0*/  @!P0 IADD3 R42, P6, R0, R45, RZ ;  /* 0x0000002d002a8210 */ /* 0x000fe20007fde0ff */
[----:B------:R-:W-:-:S03]  /*b9b0*/  @!P4 IMAD.WIDE R24, R194, 0x2, R14 ;  /* 0x00000002c218c825 */ /* 0x000fc600078e020e */
[----:B------:R-:W-:Y:S01]  /*b9c0*/  @!P0 IADD3.X R43, R3, R32, RZ, P6, !PT ;  /* 0x00000020032b8210 */ /* 0x000fe200037fe4ff */
[----:B------:R-:W-:Y:S01]  /*b9d0*/  @!P4 IMAD.WIDE R20, R194, 0x2, R20 ;  /* 0x00000002c214c825 */ /* 0x000fe200078e0214 */
[----:B------:R-:W-:Y:S01]  /*b9e0*/  @!P0 IADD3 R44, P6, R14, R45, RZ ;  /* 0x0000002d0e2c8210 */ /* 0x000fe20007fde0ff */
[----:B------:R1:W5:Y:S02]  /*b9f0*/  @!P4 LD.E.64 R58, desc[UR6][R24.64] ;  /* 0x00000006183ac980 */ /* 0x000364000c101b00 */
[C---:B------:R-:W-:Y:S01]  /*ba00*/  @!P5 IMAD.SHL.U32 R15, R210.reuse, 0x2, RZ ;  /* 0x00000002d20fd824 */ /* 0x040fe200078e00ff */
[----:B------:R-:W-:Y:S01]  /*ba10*/  @!P5 SHF.L.U64.HI R30, R210, 0x1, R63 ;  /* 0x00000001d21ed819 */ /* 0x000fe2000001023f */
[----:B------:R-:W-:Y:S01]  /*ba20*/  @!P0 IMAD.X R45, R5, 0x1, R32, P6 ;  /* 0x00000001052d8824 */ /* 0x000fe200030e0620 */
[----:B------:R1:W5:Y:S02]  /*ba30*/  @!P4 LD.E.64 R60, desc[UR6][R20.64] ;  /* 0x00000006143cc980 */ /* 0x000364000c101b00 */
[----:B------:R-:W-:-:S02]  /*ba40*/  @!P5 IADD3 R14, P6, R14, R15, RZ ;  /* 0x0000000f0e0ed210 */ /* 0x000fc40007fde0ff */
[----:B------:R-:W-:Y:S02]  /*ba50*/  @!P5 IADD3 R68, P4, R0, R15, RZ ;  /* 0x0000000f0044d210 */ /* 0x000fe40007f9e0ff */
[----:B------:R-:W-:Y:S02]  /*ba60*/  CS2R R54, SRZ ;  /* 0x0000000000367805 */ /* 0x000fe4000001ff00 */
[----:B------:R-:W-:Y:S01]  /*ba70*/  CS2R R56, SRZ ;  /* 0x0000000000387805 */ /* 0x000fe2000001ff00 */
[----:B------:R-:W-:Y:S01]  /*ba80*/  @!P5 IMAD.X R15, R5, 0x1, R30, P6 ;  /* 0x00000001050fd824 */ /* 0x000fe200030e061e */
[----:B------:R-:W-:Y:S02]  /*ba90*/  @!P5 IADD3.X R69, R3, R30, RZ, P4, !PT ;  /* 0x0000001e0345d210 */ /* 0x000fe400027fe4ff */
        /* <DEDUP_REMOVED lines=18> */
.L_x_6113:
[----:B------:R-:W-:Y:S05]  /*bbc0*/  BSYNC B1 ;  /* 0x0000000000017941 */ /* 0x000fea0003800000 */
.L_x_6112:
[----:B---3-5:R-:W-:Y:S01]  /*bbd0*/  IMAD.MOV.U32 R5, RZ, RZ, R40 ;  /* 0x000000ffff057224 */ /* 0x028fe200078e0028 */
[----:B-1----:R-:W-:Y:S01]  /*bbe0*/  MOV R3, R33 ;  /* 0x0000002100037202 */ /* 0x002fe20000000f00 */
[----:B------:R-:W-:Y:S01]  /*bbf0*/  IMAD.MOV.U32 R8, RZ, RZ, R41 ;  /* 0x000000ffff087224 */ /* 0x000fe200078e0029 */
[----:B------:R-:W-:Y:S01]  /*bc00*/  UMOV UR4, 0xffffffff ;  /* 0xffffffff00047882 */ /* 0x000fe20000000000 */
[----:B--2---:R-:W-:-:S03]  /*bc10*/  IMAD.MOV.U32 R0, RZ, RZ, R32 ;  /* 0x000000ffff007224 */ /* 0x004fc600078e0020 */
        /* <DEDUP_REMOVED lines=31> */
[----:B------:R-:W-:-:S02]  /*be10*/  PRMT R88, R88, 0x5410, R8 ;  /* 0x0000541058587816 */ /* 0x000fc40000000008 */
        /* <DEDUP_REMOVED lines=8> */
.L_x_6384:
[----:B------:R-:W-:Y:S01]  /*bea0*/  VIADD R62, R62, 0x40 ;  /* 0x000000403e3e7836 */ /* 0x000fe20000000000 */
[----:B-1----:R-:W-:Y:S01]  /*beb0*/  LOP3.LUT R7, R213, 0x18, R16, 0xf8, !PT ;  /* 0x00000018d5077812 */ /* 0x002fe200078ef810 */
[----:B------:R-:W-:Y:S01]  /*bec0*/  BSSY B1, `(.L_x_6115) ;  /* 0x0000054000017945 */ /* 0x000fe20003800000 */
[----:B------:R-:W-:Y:S02]  /*bed0*/  LOP3.LUT P0, RZ, R221, 0x4, RZ, 0xc0, !PT ;  /* 0x00000004ddff7812 */ /* 0x000fe4000780c0ff */
[----:B------:R-:W-:Y:S02]  /*bee0*/  CS2R R12, SRZ ;  /* 0x00000000000c7805 */ /* 0x000fe4000001ff00 */
[----:B------:R-:W-:Y:S02]  /*bef0*/  ISETP.GE.AND P1, PT, R62, R81, PT ;  /* 0x000000513e00720c */ /* 0x000fe40003f26270 */
[----:B------:R-:W-:Y:S02]  /*bf00*/  CS2R R20, SRZ ;  /* 0x0000000000147805 */ /* 0x000fe4000001ff00 */
[----:B------:R-:W-:-:S02]  /*bf10*/  LOP3.LUT R6, R7, R214, RZ, 0x3c, !PT ;  /* 0x000000d607067212 */ /* 0x000fc400078e3cff */
[----:B------:R-:W-:Y:S02]  /*bf20*/  CS2R R26, SRZ ;  /* 0x00000000001a7805 */ /* 0x000fe4000001ff00 */
[----:B------:R-:W-:Y:S02]  /*bf30*/  CS2R R34, SRZ ;  /* 0x0000000000227805 */ /* 0x000fe4000001ff00 */
[----:B------:R-:W-:Y:S02]  /*bf40*/  CS2R R42, SRZ ;  /* 0x00000000002a7805 */ /* 0x000fe4000001ff00 */
[----:B------:R-:W-:Y:S02]  /*bf50*/  IADD3 R7, R215, R6, RZ ;  /* 0x00000006d7077210 */ /* 0x000fe40007ffe0ff */
[----:B------:R-:W-:Y:S02]  /*bf60*/  CS2R R10, SRZ ;  /* 0x00000000000a7805 */ /* 0x000fe4000001ff00 */
[----:B----4-:R-:W-:-:S02]  /*bf70*/  CS2R R14, SRZ ;  /* 0x00000000000e7805 */ /* 0x010fc4000001ff00 */
[----:B------:R-:W-:Y:S02]  /*bf80*/  CS2R R24, SRZ ;  /* 0x0000000000187805 */ /* 0x000fe4000001ff00 */
[----:B------:R-:W-:Y:S02]  /*bf90*/  CS2R R28, SRZ ;  /* 0x00000000001c7805 */ /* 0x000fe4000001ff00 */
[----:B------:R-:W-:Y:S01]  /*bfa0*/  CS2R R36, SRZ ;  /* 0x0000000000247805 */ /* 0x000fe2000001ff00 */
[----:B------:R-:W-:Y:S01]  /*bfb0*/  IMAD R62, R7, 0x2, R18 ;  /* 0x00000002073e7824 */ /* 0x000fe200078e0212 */
        /* <DEDUP_REMOVED lines=12> */
[C---:B------:R-:W-:Y:S02]  /*c080*/  @!P3 SHF.L.U32 R71, R207.reuse, 0x1, RZ ;  /* 0x00000001cf47b819 */ /* 0x040fe400000006ff */
[----:B---3--:R-:W-:Y:S02]  /*c090*/  @!P4 IADD3 R10, P5, R0, R9, RZ ;  /* 0x00000009000ac210 */ /* 0x008fe40007fbe0ff */
[----:B------:R-:W-:Y:S01]  /*c0a0*/  @!P1 IMAD.SHL.U32 R7, R206, 0x2, RZ ;  /* 0x00000002ce079824 */ /* 0x000fe200078e00ff */
[----:B------:R-:W-:Y:S02]  /*c0b0*/  @!P3 SHF.L.U64.HI R64, R207, 0x1, R64 ;  /* 0x00000001cf40b819 */ /* 0x000fe40000010240 */
[----:B------:R-:W-:Y:S01]  /*c0c0*/  @!P2 SHF.L.U64.HI R6, R208, 0x1, R67 ;  /* 0x00000001d006a819 */ /* 0x000fe20000010243 */
[----:B--2---:R-:W-:Y:S01]  /*c0d0*/  @!P4 IMAD.X R11, R3, 0x1, R66, P5 ;  /* 0x00000001030bc824 */ /* 0x004fe200028e0642 */
[----:B------:R-:W-:Y:S01]  /*c0e0*/  @!P3 IADD3 R76, P5, R0, R71, RZ ;  /* 0x00000047004cb210 */ /* 0x000fe20007fbe0ff */
[----:B------:R-:W-:Y:S01]  /*c0f0*/  @!P2 IMAD.SHL.U32 R67, R208, 0x2, RZ ;  /* 0x00000002d043a824 */ /* 0x000fe200078e00ff */
[----:B0-----:R-:W-:-:S02]  /*c100*/  @!P4 IADD3 R8, P6, R4, R9, RZ ;  /* 0x000000090408c210 */ /* 0x001fc40007fde0ff */
[----:B------:R-:W-:Y:S01]  /*c110*/  @!P1 SHF.L.U64.HI R12, R206, 0x1, R65 ;  /* 0x00000001ce0c9819 */ /* 0x000fe20000010241 */
[----:B------:R-:W-:Y:S01]  /*c120*/  @!P3 IMAD.X R77, R3, 0x1, R64, P5 ;  /* 0x00000001034db824 */ /* 0x000fe200028e0640 */
[C---:B------:R-:W-:Y:S02]  /*c130*/  @!P4 IADD3.X R9, R5.reuse, R66, RZ, P6, !PT ;  /* 0x000000420509c210 */ /* 0x040fe400037fe4ff */
[----:B------:R-:W-:Y:S02]  /*c140*/  @!P3 IADD3 R70, P6, R4, R71, RZ ;  /* 0x000000470446b210 */ /* 0x000fe40007fde0ff */
[-C--:B------:R-:W-:Y:S02]  /*c150*/  @!P2 IADD3 R68, P5, R0, R67.reuse, RZ ;  /* 0x000000430044a210 */ /* 0x080fe40007fbe0ff */
[----:B------:R-:W-:Y:S02]  /*c160*/  @!P3 IADD3.X R71, R5, R64, RZ, P6, !PT ;  /* 0x000000400547b210 */ /* 0x000fe400037fe4ff */
[----:B------:R-:W-:Y:S01]  /*c170*/  @!P2 IADD3 R66, P6, R4, R67, RZ ;  /* 0x000000430442a210 */ /* 0x000fe20007fde0ff */
[----:B------:R-:W-:Y:S01]  /*c180*/  @!P2 IMAD.X R69, R3, 0x1, R6, P5 ;  /* 0x000000010345a824 */ /* 0x000fe200028e0606 */
[----:B------:R-:W-:-:S03]  /*c190*/  @!P1 IADD3 R64, P5, R0, R7, RZ ;  /* 0x0000000700409210 */ /* 0x000fc60007fbe0ff */
[----:B------:R-:W-:Y:S01]  /*c1a0*/  @!P2 IMAD.X R67, R5, 0x1, R6, P6 ;  /* 0x000000010543a824 */ /* 0x000fe200030e0606 */
[----:B------:R-:W-:Y:S02]  /*c1b0*/  @!P1 IADD3.X R65, R3, R12, RZ, P5, !PT ;  /* 0x0000000c03419210 */ /* 0x000fe40002ffe4ff */
[----:B------:R-:W-:Y:S02]  /*c1c0*/  ISETP.GE.AND P6, PT, R194, UR4, PT ;  /* 0x00000004c2007c0c */ /* 0x000fe4000bfc6270 */
[----:B------:R-:W-:-:S05]  /*c1d0*/  @!P1 IADD3 R6, P5, R4, R7, RZ ;  /* 0x0000000704069210 */ /* 0x000fca0007fbe0ff */
[----:B------:R-:W-:Y:S01]  /*c1e0*/  @!P1 IMAD.X R7, R5, 0x1, R12, P5 ;  /* 0x0000000105079824 */ /* 0x000fe200028e060c */
[----:B------:R-:W-:-:S05]  /*c1f0*/  ISETP.GE.AND P5, PT, R210, UR4, PT ;  /* 0x00000004d2007c0c */ /* 0x000fca000bfa6270 */
[----:B------:R-:W-:Y:S01]  /*c200*/  @!P6 MOV R13, R3 ;  /* 0x00000003000de202 */ /* 0x000fe20000000f00 */
[----:B------:R-:W-:Y:S02]  /*c210*/  @!P6 IMAD.MOV.U32 R12, RZ, RZ, R0 ;  /* 0x000000ffff0ce224 */ /* 0x000fe400078e0000 */
[----:B------:R-:W-:-:S04]  /*c220*/  @!P6 IMAD.WIDE R14, R194, 0x2, R4 ;  /* 0x00000002c20ee825 */ /* 0x000fc800078e0204 */
[----:B------:R-:W-:Y:S01]  /*c230*/  @!P6 IMAD.WIDE R12, R194, 0x2, R12 ;  /* 0x00000002c20ce825 */ /* 0x000fe200078e020c */
[----:B------:R-:W5:Y:S03]  /*c240*/  @!P6 LD.E.64 R44, desc[UR6][R14.64] ;  /* 0x000000060e2ce980 */ /* 0x000f66000c101b00 */
[C---:B------:R-:W-:Y:S01]  /*c250*/  @!P5 IMAD.SHL.U32 R21, R210.reuse, 0x2, RZ ;  /* 0x00000002d215d824 */ /* 0x040fe200078e00ff */
[----:B------:R0:W5:Y:S01]  /*c260*/  @!P6 LD.E.64 R42, desc[UR6][R12.64] ;  /* 0x000000060c2ae980 */ /* 0x000162000c101b00 */
[----:B------:R-:W-:-:S03]  /*c270*/  @!P5 SHF.L.U64.HI R20, R210, 0x1, R63 ;  /* 0x00000001d214d819 */ /* 0x000fc6000001023f */
[-C--:B------:R-:W-:Y:S02]  /*c280*/  @!P5 IADD3 R74, P6, R0, R21.reuse, RZ ;  /* 0x00000015004ad210 */ /* 0x080fe40007fde0ff */
[----:B------:R-:W-:Y:S02]  /*c290*/  CS2R R34, SRZ ;  /* 0x0000000000227805 */ /* 0x000fe4000001ff00 */
[----:B------:R-:W-:Y:S01]  /*c2a0*/  CS2R R36, SRZ ;  /* 0x0000000000247805 */ /* 0x000fe2000001ff00 */
[----:B------:R-:W-:Y:S01]  /*c2b0*/  @!P5 IMAD.X R75, R3, 0x1, R20, P6 ;  /* 0x00000001034bd824 */ /* 0x000fe200030e0614 */
[----:B------:R-:W-:Y:S02]  /*c2c0*/  @!P5 IADD3 R4, P6, R4, R21, RZ ;  /* 0x000000150404d210 */ /* 0x000fe40007fde0ff */
[----:B------:R1:W5:Y:S01]  /*c2d0*/  @!P4 LD.E.64 R34, desc[UR6][R10.64] ;  /* 0x000000060a22c980 */ /* 0x000362000c101b00 */
[----:B------:R-:W-:Y:S02]  /*c2e0*/  CS2R R26, SRZ ;  /* 0x00000000001a7805 */ /* 0x000fe4000001ff00 */
[----:B------:R-:W-:-:S02]  /*c2f0*/  CS2R R28, SRZ ;  /* 0x00000000001c7805 */ /* 0x000fc4000001ff00 */
[----:B------:R-:W-:Y:S01]  /*c300*/  @!P5 IADD3.X R5, R5, R20, RZ, P6, !PT ;  /* 0x000000140505d210 */ /* 0x000fe200037fe4ff */
[----:B------:R2:W5:Y:S01]  /*c310*/  @!P4 LD.E.64 R36, desc[UR6][R8.64] ;  /* 0x000000060824c980 */ /* 0x000562000c101b00 */
[----:B------:R-:W-:Y:S02]  /*c320*/  CS2R R20, SRZ ;  /* 0x0000000000147805 */ /* 0x000fe4000001ff00 */
[----:B------:R-:W-:Y:S02]  /*c330*/  CS2R R24, SRZ ;  /* 0x0000000000187805 */ /* 0x000fe4000001ff00 */
[----:B0-----:R-:W-:Y:S02]  /*c340*/  CS2R R12, SRZ ;  /* 0x00000000000c7805 */ /* 0x001fe4000001ff00 */
        /* <DEDUP_REMOVED lines=11> */
.L_x_6116:
[----:B------:R-:W-:Y:S05]  /*c400*/  BSYNC B1 ;  /* 0x0000000000017941 */ /* 0x000fea0003800000 */
.L_x_6115:
[----:B------:R-:W0:Y:S01]  /*c410*/  LDL R63, [R1+0x38] ;  /* 0x00003800013f7983 */ /* 0x000e220000100800 */
[C---:B----4-:R-:W-:Y:S01]  /*c420*/  VIADD R5, R62.reuse, 0x12400 ;  /* 0x000124003e057836 */ /* 0x050fe20000000000 */
[----:B--2--5:R-:W-:Y:S01]  /*c430*/  MOV R3, R8 ;  /* 0x0000000800037202 */ /* 0x024fe20000000f00 */
[----:B---3--:R-:W-:Y:S01]  /*c440*/  VIADD R0, R62, 0x12440 ;  /* 0x000124403e007836 */ /* 0x008fe20000000000 */
[----:B------:R-:W-:Y:S01]  /*c450*/  MOV R6, R12 ;  /* 0x0000000c00067202 */ /* 0x000fe20000000f00 */
[----:B------:R-:W-:Y:S01]  /*c460*/  @P0 VIADD R0, R5, 0xffffffc0 ;  /* 0xffffffc005000836 */ /* 0x000fe20000000000 */
[----:B------:R-:W-:Y:S01]  /*c470*/  VIADDMNMX R81, R81, -R218, 0x80, PT ;  /* 0x0000008051517446 */ /* 0x000fe200038009da */
        /* <DEDUP_REMOVED lines=9> */
[----:B------:R-:W-:Y:S01]  /*c510*/  BSSY B1, `(.L_x_6117) ;  /* 0x0000024000017945 */ /* 0x000fe20003800000 */
[----:B------:R-:W-:-:S02]  /*c520*/  ISETP.GE.AND P1, PT, R204, R81, PT ;  /* 0x00000051cc00720c */ /* 0x000fc40003f26270 */
[----:B------:R-:W-:Y:S02]  /*c530*/  PRMT R64, R67, 0x7610, R64 ;  /* 0x0000761043407816 */ /* 0x000fe40000000040 */
[----:B------:R-:W-:Y:S01]  /*c540*/  PRMT R66, R6, 0x5410, R7 ;  /* 0x0000541006427816 */ /* 0x000fe20000000007 */
[----:B------:R-:W-:Y:S02]  /*c550*/  IMAD.MOV.U32 R6, RZ, RZ, R34 ;  /* 0x000000ffff067224 */ /* 0x000fe400078e0022 */
[----:B------:R-:W-:-:S05]  /*c560*/  IMAD.MOV.U32 R7, RZ, RZ, R35 ;  /* 0x000000ffff077224 */ /* 0x000fca00078e0023 */
[----:B------:R-:W-:Y:S01]  /*c570*/  PRMT R70, R6, 0x5410, R7 ;  /* 0x0000541006467816 */ /* 0x000fe20000000007 */
[----:B------:R-:W-:Y:S01]  /*c580*/  IMAD.MOV.U32 R6, RZ, RZ, R10 ;  /* 0x000000ffff067224 */ /* 0x000fe200078e000a */
[----:B------:R-:W-:Y:S02]  /*c590*/  MOV R7, R11 ;  /* 0x0000000b00077202 */ /* 0x000fe40000000f00 */
[----:B0-----:R-:W-:-:S04]  /*c5a0*/  LEA.HI R4, R63, R63, RZ, 0x1 ;  /* 0x0000003f3f047211 */ /* 0x001fc800078f08ff */
[----:B------:R-:W-:-:S05]  /*c5b0*/  LOP3.LUT R4, R4, 0xfffffffe, RZ, 0xc0, !PT ;  /* 0xfffffffe04047812 */ /* 0x000fca00078ec0ff */
[----:B------:R-:W-:Y:S02]  /*c5c0*/  IMAD.IADD R4, R63, 0x1, -R4 ;  /* 0x000000013f047824 */ /* 0x000fe400078e0a04 */
[----:B------:R-:W-:-:S03]  /*c5d0*/  IMAD.MOV.U32 R63, RZ, RZ, R26 ;  /* 0x000000ffff3f7224 */ /* 0x000fc600078e001a */
[----:B------:R-:W-:Y:S02]  /*c5e0*/  SHF.L.U32 R5, R4, 0x1f, RZ ;  /* 0x0000001f04057819 */ /* 0x000fe400000006ff */
[----:B------:R-:W-:Y:S02]  /*c5f0*/  PRMT R68, R63, 0x7610, R68 ;  /* 0x000076103f447816 */ /* 0x000fe40000000044 */
[----:B------:R-:W0:Y:S01]  /*c600*/  SYNCS.PHASECHK.TRANS64.TRYWAIT P0, [R18+URZ+0x30800], R5 ;  /* 0x03080005120075a7 */ /* 0x000e22000800017f */
[----:B------:R-:W-:Y:S02]  /*c610*/  MOV R4, R27 ;  /* 0x0000001b00047202 */ /* 0x000fe40000000f00 */
[----:B------:R-:W-:Y:S02]  /*c620*/  MOV R63, R42 ;  /* 0x0000002a003f7202 */ /* 0x000fe40000000f00 */
[----:B------:R-:W-:Y:S01]  /*c630*/  PRMT R68, R68, 0x5410, R4 ;  /* 0x0000541044447816 */ /* 0x000fe20000000004 */
[----:B------:R-:W-:Y:S01]  /*c640*/  IMAD.MOV.U32 R4, RZ, RZ, R43 ;  /* 0x000000ffff047224 */ /* 0x000fe200078e002b */
[----:B------:R-:W-:-:S02]  /*c650*/  PRMT R74, R63, 0x7610, R74 ;  /* 0x000076103f4a7816 */ /* 0x000fc4000000004a */
        /* <DEDUP_REMOVED lines=9> */
[----:B------:R-:W-:-:S04]  /*c6f0*/  MOV R6, R29 ;  /* 0x0000001d00067202 */ /* 0x000fc80000000f00 */
[----:B------:R-:W-:Y:S01]  /*c700*/  PRMT R69, R4, 0x5410, R6 ;  /* 0x0000541004457816 */ /* 0x000fe20000000006 */
[----:B------:R-:W-:Y:S01]  /*c710*/  IMAD.MOV.U32 R6, RZ, RZ, R45 ;  /* 0x000000ffff067224 */ /* 0x000fe200078e002d */
[----:B------:R-:W-:Y:S02]  /*c720*/  PRMT R71, R7, 0x5410, R75 ;  /* 0x0000541007477816 */ /* 0x000fe4000000004b */
[----:B------:R-:W-:Y:S01]  /*c730*/  MOV R4, R44 ;  /* 0x0000002c00047202 */ /* 0x000fe20000000f00 */
[----:B0-----:R-:W-:Y:S06]  /*c740*/  @!P0 BRA `(.L_x_6118) ;  /* 0x0000017c00508947 */ /* 0x001fec0003800000 */
.L_x_6385:
[----:B------:R-:W-:Y:S05]  /*c750*/  BSYNC B1 ;  /* 0x0000000000017941 */ /* 0x000fea0003800000 */
.L_x_6117:
        /* <DEDUP_REMOVED lines=31> */
[--C-:B------:R-:W-:Y:S02]  /*c950*/  HADD2.F32 R61, -RZ, R88.reuse.H1_H1 ;  /* 0x30000058ff3d7230 */ /* 0x100fe40000004100 */
[----:B------:R-:W-:Y:S01]  /*c960*/  FFMA.FTZ R91, R60, R77, -R91 ;  /* 0x0000004d3c5b7223 */ /* 0x000fe2000001085b */
[--C-:B------:R-:W-:Y:S02]  /*c970*/  HADD2.F32 R6, -RZ, R5.reuse.H0_H0 ;  /* 0x20000005ff067230 */ /* 0x100fe40000004100 */
[-C--:B------:R-:W-:Y:S01]  /*c980*/  FMUL.FTZ R90, R4, R76.reuse ;  /* 0x0000004c045a7220 */ /* 0x080fe20000410000 */
[----:B------:R-:W-:Y:S02]  /*c990*/  HADD2.F32 R88, -RZ, R88.H0_H0 ;  /* 0x20000058ff587230 */ /* 0x000fe40000004100 */
[----:B------:R-:W-:Y:S01]  /*c9a0*/  FFMA.FTZ R92, R7, R76, -R92 ;  /* 0x0000004c075c7223 */ /* 0x000fe2000001085c */
[----:B------:R-:W-:-:S02]  /*c9b0*/  HADD2.F32 R5, -RZ, R5.H1_H1 ;  /* 0x30000005ff057230 */ /* 0x000fc40000004100 */
[----:B------:R-:W-:Y:S01]  /*c9c0*/  FFMA.FTZ R89, R7, R89, R90 ;  /* 0x0000005907597223 */ /* 0x000fe2000001005a */
[----:B------:R-:W-:Y:S02]  /*c9d0*/  HADD2.F32 R60, -RZ, R93.H0_H0 ;  /* 0x2000005dff3c7230 */ /* 0x000fe40000004100 */
[CC--:B------:R-:W-:Y:S01]  /*c9e0*/  FMUL.FTZ R77, R59.reuse, R61.reuse ;  /* 0x0000003d3b4d7220 */ /* 0x0c0fe20000410000 */
        /* <DEDUP_REMOVED lines=13> */
.L_x_6122:
[----:B------:R-:W-:Y:S05]  /*cac0*/  BSYNC B2 ;  /* 0x0000000000027941 */ /* 0x000fea0003800000 */
.L_x_6121:
[----:B------:R-:W-:Y:S04]  /*cad0*/  BSSY B2, `(.L_x_6123) ;  /* 0x000002c000027945 */ /* 0x000fe80003800000 */
[----:B------:R-:W-:Y:S05]  /*cae0*/  @P1 BRA `(.L_x_6124) ;  /* 0x0000000000a81947 */ /* 0x000fea0003800000 */
[----:B0-----:R-:W0:Y:S01]  /*caf0*/  LDS.128 R4, [R0] ;  /* 0x0000000000047984 */ /* 0x001e220000000c00 */
        /* <DEDUP_REMOVED lines=41> */
.L_x_6124:
[----:B------:R-:W-:Y:S05]  /*cd90*/  BSYNC B2 ;  /* 0x0000000000027941 */ /* 0x000fea0003800000 */
.L_x_6123:
[----:B------:R-:W-:Y:S04]  /*cda0*/  BSSY B2, `(.L_x_6125) ;  /* 0x000002c000027945 */ /* 0x000fe80003800000 */
[----:B------:R-:W-:Y:S05]  /*cdb0*/  @P2 BRA `(.L_x_6126) ;  /* 0x0000000000a82947 */ /* 0x000fea0003800000 */
[----:B01----:R-:W0:Y:S01]  /*cdc0*/  LDS.128 R4, [R62+0x16400] ;  /* 0x016400003e047984 */ /* 0x003e220000000c00 */
        /* <DEDUP_REMOVED lines=41> */
.L_x_6126:
[----:B------:R-:W-:Y:S05]  /*d060*/  BSYNC B2 ;  /* 0x0000000000027941 */ /* 0x000fea0003800000 */
.L_x_6125:
[----:B------:R-:W-:Y:S04]  /*d070*/  BSSY B2, `(.L_x_6127) ;  /* 0x000002c000027945 */ /* 0x000fe80003800000 */
[----:B------:R-:W-:Y:S05]  /*d080*/  @P3 BRA `(.L_x_6128) ;  /* 0x0000000000a83947 */ /* 0x000fea0003800000 */
[----:B012---:R-:W0:Y:S01]  /*d090*/  LDS.128 R4, [R0+0x4000] ;  /* 0x0040000000047984 */ /* 0x007e220000000c00 */
        /* <DEDUP_REMOVED lines=41> */
.L_x_6128:
[----:B------:R-:W-:Y:S05]  /*d330*/  BSYNC B2 ;  /* 0x0000000000027941 */ /* 0x000fea0003800000 */
.L_x_6127:
        /* <DEDUP_REMOVED lines=44> */
.L_x_6130:
[----:B------:R-:W-:Y:S05]  /*d600*/  BSYNC B2 ;  /* 0x0000000000027941 */ /* 0x000fea0003800000 */
.L_x_6129:
[----:B------:R-:W-:Y:S05]  /*d610*/  @P5 BRA `(.L_x_6120) ;  /* 0x0000000000a85947 */ /* 0x000fea0003800000 */
[----:B01234-:R-:W0:Y:S01]  /*d620*/  LDS.128 R4, [R0+0x8000] ;  /* 0x0080000000047984 */ /* 0x01fe220000000c00 */
        /* <DEDUP_REMOVED lines=41> */
.L_x_6120:
[----:B------:R-:W-:Y:S05]  /*d8c0*/  BSYNC B1 ;  /* 0x0000000000017941 */ /* 0x000fea0003800000 */
.L_x_6119:
        /* <DEDUP_REMOVED lines=54> */
.L_x_6133:
[----:B------:R-:W-:Y:S05]  /*dc30*/  BSYNC B1 ;  /* 0x0000000000017941 */ /* 0x000fea0003800000 */
.L_x_6132:
        /* <DEDUP_REMOVED lines=44> */
.L_x_6135:
[----:B------:R-:W-:Y:S05]  /*df00*/  BSYNC B1 ;  /* 0x0000000000017941 */ /* 0x000fea0003800000 */
.L_x_6134:
        /* <DEDUP_REMOVED lines=44> */
.L_x_6137:
[----:B------:R-:W-:Y:S05]  /*e1d0*/  BSYNC B1 ;  /* 0x0000000000017941 */ /* 0x000fea0003800000 */
.L_x_6136:
[----:B------:R-:W-:Y:S04]  /*e1e0*/  BSSY B1, `(.L_x_6138) ;  /* 0x000002c000017945 */ /* 0x000fe80003800000 */
[----:B------:R-:W-:Y:S05]  /*e1f0*/  @P3 BRA `(.L_x_6139) ;  /* 0x0000000000a83947 */ /* 0x000fea0003800000 */
[----:B012---:R-:W0:Y:S01]  /*e200*/  LDS.128 R4, [R0+0x6000] ;  /* 0x0060000000047984 */ /* 0x007e220000000c00 */
        /* <DEDUP_REMOVED lines=41> */
.L_x_6139:
[----:B------:R-:W-:Y:S05]  /*e4a0*/  BSYNC B1 ;  /* 0x0000000000017941 */ /* 0x000fea0003800000 */
.L_x_6138:
[----:B------:R-:W-:Y:S04]  /*e4b0*/  BSSY B1, `(.L_x_6140) ;  /* 0x000002c000017945 */ /* 0x000fe80003800000 */
[----:B------:R-:W-:Y:S05]  /*e4c0*/  @P4 BRA `(.L_x_6141) ;  /* 0x0000000000a84947 */ /* 0x000fea0003800000 */
[----:B0123--:R-:W0:Y:S01]  /*e4d0*/  LDS.128 R4, [R62+0x1c400] ;  /* 0x01c400003e047984 */ /* 0x00fe220000000c00 */
        /* <DEDUP_REMOVED lines=41> */
.L_x_6141:
[----:B------:R-:W-:Y:S05]  /*e770*/  BSYNC B1 ;  /* 0x0000000000017941 */ /* 0x000fea0003800000 */
.L_x_6140:
[----:B------:R-:W-:Y:S05]  /*e780*/  @P5 BRA `(.L_x_6131) ;  /* 0x0000003400dc5947 */ /* 0x000fea0003800000 */
[----:B01234-:R-:W0:Y:S01]  /*e790*/  LDS.128 R4, [R0+0xa000] ;  /* 0x00a0000000047984 */ /* 0x01fe220000000c00 */
        /* <DEDUP_REMOVED lines=32> */
[----:B------:R-:W-:Y:S01]  /*e9a0*/  FMUL.FTZ R9, R5, R3 ;  /* 0x0000000305097220 */ /* 0x000fe20000410000 */
        /* <DEDUP_REMOVED lines=9> */
.L_x_6110:
        /* <DEDUP_REMOVED lines=10> */
[----:B--2---:R-:W-:-:S05]  /*eae0*/  LEA R3, R3, R62, 0x6 ;  /* 0x0000003e03037211 */ /* 0x004fca00078e30ff */
        /* <DEDUP_REMOVED lines=24> */
.L_x_6391:
        /* <DEDUP_REMOVED lines=25> */
[----:B---3--:R-:W-:Y:S02]  /*ee00*/  MOV R15, R5 ;  /* 0x00000005000f7202 */ /* 0x008fe40000000f00 */
[----:B------:R-:W-:Y:S01]  /*ee10*/  CS2R R42, SRZ ;  /* 0x00000000002a7805 */ /* 0x000fe2000001ff00 */
[----:B------:R-:W-:Y:S01]  /*ee20*/  ULDC.64 UR6, c[0x0][0x208] ;  /* 0x0000820000067ab9 */ /* 0x000fe20000000a00 */
[----:B------:R-:W-:Y:S02]  /*ee30*/  @!P2 IMAD.SHL.U32 R9, R16, 0x2, RZ ;  /* 0x000000021009a824 */ /* 0x000fe400078e00ff */
[----:B------:R-:W-:-:S03]  /*ee40*/  @!P3 IMAD.SHL.U32 R25, R198, 0x8, RZ ;  /* 0x00000008c619b824 */ /* 0x000fc600078e00ff */
        /* <DEDUP_REMOVED lines=24> */
.L_x_6144:
[----:B------:R-:W-:Y:S05]  /*efd0*/  BSYNC B1 ;  /* 0x0000000000017941 */ /* 0x000fea0003800000 */
.L_x_6143:
[----:B-1---5:R-:W-:Y:S01]  /*efe0*/  IMAD.MOV.U32 R3, RZ, RZ, R45 ;  /* 0x000000ffff037224 */ /* 0x022fe200078e002d */
[----:B--2---:R-:W-:Y:S01]  /*eff0*/  MOV R0, R44 ;  /* 0x0000002c00007202 */ /* 0x004fe20000000f00 */
[----:B------:R-:W-:Y:S01]  /*f000*/  IMAD.MOV.U32 R4, RZ, RZ, R46 ;  /* 0x000000ffff047224 */ /* 0x000fe200078e002e */
[----:B---3--:R-:W-:Y:S01]  /*f010*/  MOV R5, R47 ;  /* 0x0000002f00057202 */ /* 0x008fe20000000f00 */
[----:B------:R-:W-:Y:S01]  /*f020*/  UMOV UR4, 0xffffffff ;  /* 0xffffffff00047882 */ /* 0x000fe20000000000 */
        /* <DEDUP_REMOVED lines=36> */
[----:B------:R-:W-:Y:S01]  /*f270*/  CS2R R4, SRZ ;  /* 0x0000000000047805 */ /* 0x000fe2000001ff00 */
[----:B------:R-:W-:Y:S06]  /*f280*/  BRA.DIV UR4, `(.L_x_6145) ;  /* 0x0000015604047947 */ /* 0x000fec000b800000 */
[----:B------:R1:W2:Y:S04]  /*f290*/  SHFL.IDX PT, R3, R7, 0x1, 0x1c1f ;  /* 0x003c1f0007037f89 */ /* 0x0002a800000e0000 */
[----:B------:R1:W3:Y:S04]  /*f2a0*/  SHFL.IDX PT, R0, R6, 0x1, 0x1c1f ;  /* 0x003c1f0006007f89 */ /* 0x0002e800000e0000 */
[----:B0-----:R-:W0:Y:S04]  /*f2b0*/  SHFL.IDX PT, R21, R21, 0x1, 0x1c1f ;  /* 0x003c1f0015157f89 */ /* 0x001e2800000e0000 */
[----:B-1----:R-:W0:Y:S02]  /*f2c0*/  SHFL.IDX PT, R20, R20, 0x1, 0x1c1f ;  /* 0x003c1f0014147f89 */ /* 0x002e2400000e0000 */
.L_x_6397:
[----:B------:R-:W-:Y:S01]  /*f2d0*/  IADD3 R62, R62, 0x40, RZ ;  /* 0x000000403e3e7810 */ /* 0x000fe20007ffe0ff */
[----:B------:R-:W-:Y:S01]  /*f2e0*/  BSSY B1, `(.L_x_6146) ;  /* 0x0000033000017945 */ /* 0x000fe20003800000 */
[----:B------:R-:W-:Y:S02]  /*f2f0*/  CS2R R6, SRZ ;  /* 0x0000000000067805 */ /* 0x000fe4000001ff00 */
[----:B------:R-:W-:Y:S02]  /*f300*/  CS2R R8, SRZ ;  /* 0x0000000000087805 */ /* 0x000fe4000001ff00 */
[----:B------:R-:W-:Y:S02]  /*f310*/  ISETP.GE.AND P0, PT, R62, R73, PT ;  /* 0x000000493e00720c */ /* 0x000fe40003f06270 */
[----:B------:R-:W-:Y:S02]  /*f320*/  CS2R R10, SRZ ;  /* 0x00000000000a7805 */ /* 0x000fe4000001ff00 */
        /* <DEDUP_REMOVED lines=10> */
[----:B--2---:R-:W-:Y:S01]  /*f3d0*/  MOV R5, R3 ;  /* 0x0000000300057202 */ /* 0x004fe20000000f00 */
[----:B---3--:R-:W-:Y:S01]  /*f3e0*/  IMAD.MOV.U32 R4, RZ, RZ, R0 ;  /* 0x000000ffff047224 */ /* 0x008fe200078e0000 */
        /* <DEDUP_REMOVED lines=9> */
[----:B------:R-:W-:Y:S01]  /*f480*/  ULDC.64 UR6, c[0x0][0x208] ;  /* 0x0000820000067ab9 */ /* 0x000fe20000000a00 */
[----:B------:R-:W-:Y:S02]  /*f490*/  @!P2 IMAD.SHL.U32 R63, R16, 0x2, RZ ;  /* 0x00000002103fa824 */ /* 0x000fe400078e00ff */
[----:B------:R-:W-:-:S02]  /*f4a0*/  @!P3 IMAD.SHL.U32 R71, R198, 0x8, RZ ;  /* 0x00000008c647b824 */ /* 0x000fc400078e00ff */
[----:B------:R-:W-:Y:S01]  /*f4b0*/  @!P4 IMAD.SHL.U32 R65, R199, 0x8, RZ ;  /* 0x00000008c741c824 */ /* 0x000fe200078e00ff */
[-C--:B------:R-:W-:Y:S01]  /*f4c0*/  @!P2 IADD3 R60, P0, R0, R63.reuse, RZ ;  /* 0x0000003f003ca210 */ /* 0x080fe20007f1e0ff */
[----:B------:R-:W-:Y:S01]  /*f4d0*/  @!P3 IMAD.WIDE R66, R71, 0x2, R4 ;  /* 0x000000024742b825 */ /* 0x000fe200078e0204 */
[----:B0-----:R-:W-:Y:S02]  /*f4e0*/  @!P2 IADD3 R62, P1, R20, R63, RZ ;  /* 0x0000003f143ea210 */ /* 0x001fe40007f3e0ff */
[----:B------:R-:W-:Y:S01]  /*f4f0*/  @!P2 SHF.L.U64.HI R0, R16, 0x1, R17 ;  /* 0x000000011000a819 */ /* 0x000fe20000010211 */
[----:B------:R-:W-:Y:S01]  /*f500*/  @!P4 IMAD.WIDE R68, R65, 0x2, R4 ;  /* 0x000000024144c825 */ /* 0x000fe200078e0204 */
[----:B------:R-:W-:Y:S02]  /*f510*/  CS2R R12, SRZ ;  /* 0x00000000000c7805 */ /* 0x000fe4000001ff00 */
[----:B------:R-:W-:Y:S02]  /*f520*/  CS2R R14, SRZ ;  /* 0x00000000000e7805 */ /* 0x000fe4000001ff00 */
[----:B------:R-:W-:-:S02]  /*f530*/  CS2R R48, SRZ ;  /* 0x0000000000307805 */ /* 0x000fc4000001ff00 */
[----:B------:R-:W-:Y:S02]  /*f540*/  CS2R R50, SRZ ;  /* 0x0000000000327805 */ /* 0x000fe4000001ff00 */
[----:B------:R-:W-:Y:S02]  /*f550*/  CS2R R4, SRZ ;  /* 0x0000000000047805 */ /* 0x000fe4000001ff00 */
[----:B------:R-:W-:Y:S01]  /*f560*/  CS2R R6, SRZ ;  /* 0x0000000000067805 */ /* 0x000fe2000001ff00 */
[--C-:B------:R-:W-:Y:S01]  /*f570*/  @!P3 IMAD.WIDE R70, R71, 0x2, R20.reuse ;  /* 0x000000024746b825 */ /* 0x100fe200078e0214 */
[----:B------:R-:W-:Y:S01]  /*f580*/  @!P2 IADD3.X R61, R3, R0, RZ, P0, !PT ;  /* 0x00000000033da210 */ /* 0x000fe200007fe4ff */
[----:B------:R1:W5:Y:S02]  /*f590*/  @!P3 LD.E.128 R52, desc[UR6][R66.64] ;  /* 0x000000064234b980 */ /* 0x000364000c101d00 */
[----:B------:R-:W-:Y:S02]  /*f5a0*/  @!P4 IMAD.WIDE R64, R65, 0x2, R20 ;  /* 0x000000024140c825 */ /* 0x000fe400078e0214 */
[----:B------:R1:W5:Y:S02]  /*f5b0*/  @!P3 LD.E.128 R8, desc[UR6][R70.64] ;  /* 0x000000064608b980 */ /* 0x000364000c101d00 */
[----:B------:R-:W-:-:S02]  /*f5c0*/  @!P2 IMAD.X R63, R21, 0x1, R0, P1 ;  /* 0x00000001153fa824 */ /* 0x000fc400008e0600 */
[----:B------:R1:W5:Y:S04]  /*f5d0*/  @!P4 LD.E.128 R56, desc[UR6][R68.64] ;  /* 0x000000064438c980 */ /* 0x000368000c101d00 */
[----:B------:R1:W5:Y:S04]  /*f5e0*/  @!P4 LD.E.128 R12, desc[UR6][R64.64] ;  /* 0x00000006400cc980 */ /* 0x000368000c101d00 */
[----:B------:R1:W5:Y:S04]  /*f5f0*/  @!P2 LD.E.128 R48, desc[UR6][R60.64] ;  /* 0x000000063c30a980 */ /* 0x000368000c101d00 */
[----:B------:R1:W5:Y:S02]  /*f600*/  @!P2 LD.E.128 R4, desc[UR6][R62.64] ;  /* 0x000000063e04a980 */ /* 0x000364000c101d00 */
.L_x_6147:
[----:B------:R-:W-:Y:S05]  /*f610*/  BSYNC B1 ;  /* 0x0000000000017941 */ /* 0x000fea0003800000 */
.L_x_6146:
[----:B-1----:R-:W3:Y:S01]  /*f620*/  LDL R60, [R1+0x38] ;  /* 0x00003800013c7983 */ /* 0x002ee20000100800 */
[----:B--2--5:R-:W-:Y:S01]  /*f630*/  IMAD.MOV.U32 R3, RZ, RZ, R4 ;  /* 0x000000ffff037224 */ /* 0x024fe200078e0004 */
[----:B0-----:R-:W-:Y:S01]  /*f640*/  MOV R20, R5 ;  /* 0x0000000500147202 */ /* 0x001fe20000000f00 */
[----:B------:R-:W-:Y:S01]  /*f650*/  IMAD.MOV.U32 R21, RZ, RZ, R7 ;  /* 0x000000ffff157224 */ /* 0x000fe200078e0007 */
[----:B------:R-:W-:Y:S01]  /*f660*/  VIADDMNMX R69, R73, -R218, 0x80, PT ;  /* 0x0000008049457446 */ /* 0x000fe200038009da */
[----:B------:R-:W-:Y:S01]  /*f670*/  IMAD.MOV.U32 R61, RZ, RZ, R49 ;  /* 0x000000ffff3d7224 */ /* 0x000fe200078e0031 */
[----:B------:R-:W-:Y:S01]  /*f680*/  PRMT R78, R3, 0x5410, R20 ;  /* 0x00005410034e7816 */ /* 0x000fe20000000014 */
[----:B------:R-:W-:Y:S01]  /*f690*/  IMAD.MOV.U32 R3, RZ, RZ, R6 ;  /* 0x000000ffff037224 */ /* 0x000fe200078e0006 */
[----:B------:R-:W-:Y:S01]  /*f6a0*/  BSSY B1, `(.L_x_6148) ;  /* 0x0000028000017945 */ /* 0x000fe20003800000 */
[----:B------:R-:W-:Y:S01]  /*f6b0*/  IMAD.MOV.U32 R20, RZ, RZ, R9 ;  /* 0x000000ffff147224 */ /* 0x000fe200078e0009 */
[----:B------:R-:W-:Y:S01]  /*f6c0*/  ISETP.GE.AND P1, PT, R204, R69, PT ;  /* 0x00000045cc00720c */ /* 0x000fe20003f26270 */
[----:B------:R-:W-:Y:S01]  /*f6d0*/  IMAD.MOV.U32 R62, RZ, RZ, R50 ;  /* 0x000000ffff3e7224 */ /* 0x000fe200078e0032 */
[----:B------:R-:W-:Y:S01]  /*f6e0*/  PRMT R80, R3, 0x5410, R21 ;  /* 0x0000541003507816 */ /* 0x000fe20000000015 */
[----:B------:R-:W-:-:S03]  /*f6f0*/  IMAD.MOV.U32 R3, RZ, RZ, R8 ;  /* 0x000000ffff037224 */ /* 0x000fc600078e0008 */
[----:B------:R-:W-:Y:S02]  /*f700*/  PRMT R82, R62, 0x7610, R82 ;  /* 0x000076103e527816 */ /* 0x000fe40000000052 */
[----:B------:R-:W-:Y:S01]  /*f710*/  PRMT R68, R3, 0x5410, R20 ;  /* 0x0000541003447816 */ /* 0x000fe20000000014 */
[----:B------:R-:W-:Y:S01]  /*f720*/  IMAD.MOV.U32 R3, RZ, RZ, R12 ;  /* 0x000000ffff037224 */ /* 0x000fe200078e000c */
[----:B------:R-:W-:Y:S02]  /*f730*/  MOV R20, R13 ;  /* 0x0000000d00147202 */ /* 0x000fe40000000f00 */
[----:B------:R-:W-:Y:S02]  /*f740*/  MOV R62, R57 ;  /* 0x00000039003e7202 */ /* 0x000fe40000000f00 */
[----:B---3--:R-:W-:-:S04]  /*f750*/  LEA.HI R0, R60, R60, RZ, 0x1 ;  /* 0x0000003c3c007211 */ /* 0x008fc800078f08ff */
[----:B------:R-:W-:-:S04]  /*f760*/  LOP3.LUT R0, R0, 0xfffffffe, RZ, 0xc0, !PT ;  /* 0xfffffffe00007812 */ /* 0x000fc800078ec0ff */
[----:B------:R-:W-:Y:S02]  /*f770*/  IADD3 R0, R60, -R0, RZ ;  /* 0x800000003c007210 */ /* 0x000fe40007ffe0ff */
[----:B------:R-:W-:Y:S02]  /*f780*/  MOV R60, R10 ;  /* 0x0000000a003c7202 */ /* 0x000fe40000000f00 */
[----:B------:R-:W-:Y:S01]  /*f790*/  SHF.L.U32 R21, R0, 0x1f, RZ ;  /* 0x0000001f00157819 */ /* 0x000fe200000006ff */
[----:B------:R-:W-:Y:S01]  /*f7a0*/  IMAD.MOV.U32 R0, RZ, RZ, R11 ;  /* 0x000000ffff007224 */ /* 0x000fe200078e000b */
[----:B------:R-:W-:Y:S01]  /*f7b0*/  PRMT R70, R60, 0x7610, R70 ;  /* 0x000076103c467816 */ /* 0x000fe20000000046 */
[----:B------:R-:W-:Y:S01]  /*f7c0*/  IMAD.MOV.U32 R60, RZ, RZ, R14 ;  /* 0x000000ffff3c7224 */ /* 0x000fe200078e000e */
[----:B------:R-:W0:Y:S02]  /*f7d0*/  SYNCS.PHASECHK.TRANS64.TRYWAIT P0, [R18+URZ+0x30800], R21 ;  /* 0x03080015120075a7 */ /* 0x000e24000800017f */
[----:B------:R-:W-:-:S02]  /*f7e0*/  PRMT R70, R70, 0x5410, R0 ;  /* 0x0000541046467816 */ /* 0x000fc40000000000 */
[----:B------:R-:W-:Y:S01]  /*f7f0*/  PRMT R0, R3, 0x5410, R20 ;  /* 0x0000541003007816 */ /* 0x000fe20000000014 */
[----:B------:R-:W-:Y:S01]  /*f800*/  IMAD.MOV.U32 R20, RZ, RZ, R15 ;  /* 0x000000ffff147224 */ /* 0x000fe200078e000f */
[----:B------:R-:W-:Y:S02]  /*f810*/  PRMT R3, R60, 0x7610, R3 ;  /* 0x000076103c037816 */ /* 0x000fe40000000003 */
[----:B------:R-:W-:Y:S02]  /*f820*/  MOV R60, R48 ;  /* 0x00000030003c7202 */ /* 0x000fe40000000f00 */
[----:B------:R-:W-:Y:S02]  /*f830*/  PRMT R3, R3, 0x5410, R20 ;  /* 0x0000541003037816 */ /* 0x000fe40000000014 */
[----:B------:R-:W-:Y:S01]  /*f840*/  PRMT R81, R60, 0x5410, R61 ;  /* 0x000054103c517816 */ /* 0x000fe2000000003d */
[----:B------:R-:W-:Y:S01]  /*f850*/  IMAD.MOV.U32 R60, RZ, RZ, R52 ;  /* 0x000000ffff3c7224 */ /* 0x000fe200078e0034 */
[----:B------:R-:W-:Y:S01]  /*f860*/  MOV R20, R51 ;  /* 0x0000003300147202 */ /* 0x000fe20000000f00 */
[----:B------:R-:W-:-:S03]  /*f870*/  IMAD.MOV.U32 R61, RZ, RZ, R53 ;  /* 0x000000ffff3d7224 */ /* 0x000fc600078e0035 */
[----:B------:R-:W-:Y:S02]  /*f880*/  PRMT R82, R82, 0x5410, R20 ;  /* 0x0000541052527816 */ /* 0x000fe40000000014 */
        /* <DEDUP_REMOVED lines=8> */
[----:B0-----:R-:W-:Y:S06]  /*f910*/  @!P0 BRA `(.L_x_6149) ;  /* 0x0000014c00d48947 */ /* 0x001fec0003800000 */
.L_x_6398:
[----:B------:R-:W-:Y:S05]  /*f920*/  BSYNC B1 ;  /* 0x0000000000017941 */ /* 0x000fea0003800000 */
.L_x_6148:
        /* <DEDUP_REMOVED lines=14> */
[----:B------:R-:W-:Y:S01]  /*fa10*/  LOP3.LUT R60, R61, R214, RZ, 0x3c, !PT ;  /* 0x000000d63d3c7212 */ /* 0x000fe200078e3cff */
[----:B------:R-:W-:Y:S01]  /*fa20*/  HADD2.F32 R102, -RZ, R89.H0_H0 ;  /* 0x20000059ff667230 */ /* 0x000fe20000004100 */
[----:B------:R-:W-:Y:S02]  /*fa30*/  SHF.R.U32.HI R99, RZ, 0x10, R45 ;  /* 0x00000010ff637819 */ /* 0x000fe4000001162d */
[--C-:B------:R-:W-:Y:S01]  /*fa40*/  SHF.R.U64 R32, R32, 0x10, R33.reuse ;  /* 0x0000001020207819 */ /* 0x100fe20000001221 */
[----:B------:R-:W-:Y:S01]  /*fa50*/  IMAD.IADD R87, R215, 0x1, R60 ;  /* 0x00000001d7577824 */ /* 0x000fe200078e023c */
[----:B------:R-:W-:Y:S01]  /*fa60*/  SHF.R.U32.HI R100, RZ, 0x10, R33 ;  /* 0x00000010ff647819 */ /* 0x000fe20000011621 */
[----:B------:R-:W-:Y:S01]  /*fa70*/  HADD2.F32 R99, -RZ, R99.H0_H0 ;  /* 0x20000063ff637230 */ /* 0x000fe20000004100 */
[----:B------:R-:W-:-:S02]  /*fa80*/  SHF.R.U64 R33, R34, 0x10, R35 ;  /* 0x0000001022217819 */ /* 0x000fc40000001223 */
[----:B------:R-:W-:Y:S02]  /*fa90*/  LEA R87, R87, R18, 0x1 ;  /* 0x0000001257577211 */ /* 0x000fe400078e08ff */
[--C-:B------:R-:W-:Y:S01]  /*faa0*/  SHF.R.U64 R34, R46, 0x10, R47.reuse ;  /* 0x000000102e227819 */ /* 0x100fe2000000122f */
[----:B------:R-:W-:Y:S01]  /*fab0*/  HADD2.F32 R33, -RZ, R33.H0_H0 ;  /* 0x20000021ff217230 */ /* 0x000fe20000004100 */
[----:B------:R-:W-:Y:S02]  /*fac0*/  SHF.R.U32.HI R105, RZ, 0x10, R47 ;  /* 0x00000010ff697819 */ /* 0x000fe4000001162f */
[----:B------:R-:W-:-:S05]  /*fad0*/  SHF.R.U32.HI R92, RZ, 0x10, R35 ;  /* 0x00000010ff5c7819 */ /* 0x000fca0000011623 */
[----:B------:R-:W-:Y:S01]  /*fae0*/  HADD2.F32 R92, -RZ, R92.H0_H0 ;  /* 0x2000005cff5c7230 */ /* 0x000fe20000004100 */
        /* <DEDUP_REMOVED lines=8> */
[----:B------:R-:W0:Y:S02]  /*fb70*/  LDS.128 R60, [R87+0x12400] ;  /* 0x01240000573c7984 */ /* 0x000e240000000c00 */
        /* <DEDUP_REMOVED lines=15> */
[----:B------:R-:W-:Y:S01]  /*fc70*/  FFMA.FTZ R45, R46, R97, -R101 ;  /* 0x000000612e2d7223 */ /* 0x000fe20000010865 */
[----:B------:R-:W-:-:S02]  /*fc80*/  HADD2.F32 R97, -RZ, R100.H0_H0 ;  /* 0x20000064ff617230 */ /* 0x000fc40000004100 */
[----:B------:R-:W-:Y:S01]  /*fc90*/  FFMA.FTZ R46, R46, R98, R103 ;  /* 0x000000622e2e7223 */ /* 0x000fe20000010067 */
[--C-:B------:R-:W-:Y:S02]  /*fca0*/  HADD2.F32 R100, -RZ, R91.reuse.H1_H1 ;  /* 0x3000005bff647230 */ /* 0x100fe40000004100 */
[C---:B------:R-:W-:Y:S01]  /*fcb0*/  FMUL.FTZ R101, R93.reuse, R99 ;  /* 0x000000635d657220 */ /* 0x040fe20000410000 */
[----:B------:R-:W-:Y:S02]  /*fcc0*/  HADD2.F32 R98, -RZ, R91.H0_H0 ;  /* 0x2000005bff627230 */ /* 0x000fe40000004100 */
[-C--:B------:R-:W-:Y:S01]  /*fcd0*/  FMUL.FTZ R93, R93, R97.reuse ;  /* 0x000000615d5d7220 */ /* 0x080fe20000410000 */
[----:B------:R-:W-:Y:S02]  /*fce0*/  HADD2.F32 R96, -RZ, R67.H0_H0 ;  /* 0x20000043ff607230 */ /* 0x000fe40000004100 */
[C---:B------:R-:W-:Y:S01]  /*fcf0*/  FMUL.FTZ R104, R65.reuse, R100 ;  /* 0x0000006441687220 */ /* 0x040fe20000410000 */
[C---:B------:R-:W-:Y:S01]  /*fd00*/  FFMA.FTZ R106, R94.reuse, R97, -R101 ;  /* 0x000000615e6a7223 */ /* 0x040fe20000010865 */
[-C--:B------:R-:W-:Y:S01]  /*fd10*/  FMUL.FTZ R65, R65, R98.reuse ;  /* 0x0000006241417220 */ /* 0x080fe20000410000 */
[----:B------:R-:W-:Y:S01]  /*fd20*/  FFMA.FTZ R93, R94, R99, R93 ;  /* 0x000000635e5d7223 */ /* 0x000fe2000001005d */
[----:B------:R-:W-:Y:S01]  /*fd30*/  FFMA.FTZ R104, R61, R98, -R104 ;  /* 0x000000623d687223 */ /* 0x000fe20000010868 */
[----:B------:R-:W-:-:S02]  /*fd40*/  HADD2.F32 R94, -RZ, R89.H1_H1 ;  /* 0x30000059ff5e7230 */ /* 0x000fc40000004100 */
[----:B------:R-:W-:Y:S01]  /*fd50*/  FFMA.FTZ R65, R61, R100, R65 ;  /* 0x000000643d417223 */ /* 0x000fe20000010041 */
[--C-:B------:R-:W-:Y:S02]  /*fd60*/  HADD2.F32 R61, -RZ, R88.reuse.H1_H1 ;  /* 0x30000058ff3d7230 */ /* 0x100fe40000004100 */
[C---:B------:R-:W-:Y:S01]  /*fd70*/  FMUL.FTZ R98, R95.reuse, R102 ;  /* 0x000000665f627220 */ /* 0x040fe20000410000 */
[----:B------:R-:W-:Y:S02]  /*fd80*/  HADD2.F32 R88, -RZ, R88.H0_H0 ;  /* 0x20000058ff587230 */ /* 0x000fe40000004100 */
[-C--:B------:R-:W-:Y:S01]  /*fd90*/  FMUL.FTZ R100, R95, R94.reuse ;  /* 0x0000005e5f647220 */ /* 0x080fe20000410000 */
[----:B------:R-:W-:Y:S02]  /*fda0*/  HADD2.F32 R67, -RZ, R67.H1_H1 ;  /* 0x30000043ff437230 */ /* 0x000fe40000004100 */
[----:B------:R-:W-:Y:S01]  /*fdb0*/  FFMA.FTZ R98, R47, R94, -R98 ;  /* 0x0000005e2f627223 */ /* 0x000fe20000010862 */
[----:B------:R-:W-:-:S02]  /*fdc0*/  HADD2.F32 R94, -RZ, R105.H0_H0 ;  /* 0x20000069ff5e7230 */ /* 0x000fc40000004100 */
[C---:B------:R-:W-:Y:S01]  /*fdd0*/  FMUL.FTZ R108, R96.reuse, R88 ;  /* 0x00000058606c7220 */ /* 0x040fe20000410000 */
[-C--:B------:R-:W-:Y:S01]  /*fde0*/  FMUL.FTZ R89, R96, R61.reuse ;  /* 0x0000003d60597220 */ /* 0x080fe20000410000 */
[----:B------:R-:W-:Y:S01]  /*fdf0*/  FFMA.FTZ R100, R47, R102, R100 ;  /* 0x000000662f647223 */ /* 0x000fe20000010064 */
        /* <DEDUP_REMOVED lines=31> */
.L_x_6153:
[----:B------:R-:W-:Y:S05]  /*fff0*/  BSYNC B2 ;  /* 0x0000000000027941 */ /* 0x000fea0003800000 */
.L_x_6152:
        /* <DEDUP_REMOVED lines=11> */
[----:B------:R-:W-:Y:S02]  /*100b0*/  LEA.HI R32, R33, R32, RZ, 0x3 ;  /* 0x0000002021207211 */ /* 0x000fe400078f18ff */
[----:B------:R-:W-:-:S02]  /*100c0*/  LOP3.LUT R33, R213, 0x38, R34, 0xf8, !PT ;  /* 0x00000038d5217812 */ /* 0x000fc400078ef822 */
[----:B------:R-:W-:Y:S02]  /*100d0*/  SHF.L.U32 R32, R32, 0xa, RZ ;  /* 0x0000000a20207819 */ /* 0x000fe400000006ff */
[----:B------:R-:W-:Y:S02]  /*100e0*/  LOP3.LUT R45, R33, R214, RZ, 0x3c, !PT ;  /* 0x000000d6212d7212 */ /* 0x000fe400078e3cff */
[----:B------:R-:W-:Y:S02]  /*100f0*/  LOP3.LUT R44, R32, 0x7fffe000, RZ, 0xc0, !PT ;  /* 0x7fffe000202c7812 */ /* 0x000fe400078ec0ff */
[----:B------:R-:W-:Y:S02]  /*10100*/  SHF.R.U32.HI R62, RZ, 0x10, R29 ;  /* 0x00000010ff3e7819 */ /* 0x000fe4000001161d */
[----:B------:R-:W-:Y:S02]  /*10110*/  IADD3 R45, R45, R44, R215 ;  /* 0x0000002c2d2d7210 */ /* 0x000fe40007ffe0d7 */
[----:B------:R-:W-:-:S02]  /*10120*/  SHF.R.U64 R94, R30, 0x10, R31 ;  /* 0x000000101e5e7819 */ /* 0x000fc4000000121f */
[----:B------:R-:W-:Y:S01]  /*10130*/  SHF.R.U64 R92, R40, 0x10, R41 ;  /* 0x00000010285c7819 */ /* 0x000fe20000001229 */
[----:B------:R-:W-:Y:S01]  /*10140*/  IMAD R60, R45, 0x2, R18 ;  /* 0x000000022d3c7824 */ /* 0x000fe200078e0212 */
[----:B------:R-:W-:Y:S02]  /*10150*/  SHF.R.U64 R28, R28, 0x10, R29 ;  /* 0x000000101c1c7819 */ /* 0x000fe4000000121d */
[----:B------:R-:W-:Y:S02]  /*10160*/  SHF.R.U32.HI R89, RZ, 0x10, R43 ;  /* 0x00000010ff597819 */ /* 0x000fe4000001162b */
[----:B------:R-:W0:Y:S01]  /*10170*/  LDS.128 R44, [R60+0x12400] ;  /* 0x012400003c2c7984 */ /* 0x000e220000000c00 */
[----:B------:R-:W-:Y:S01]  /*10180*/  SHF.R.U32.HI R93, RZ, 0x10, R31 ;  /* 0x00000010ff5d7819 */ /* 0x000fe2000001161f */
[--C-:B0-----:R-:W-:Y:S02]  /*10190*/  HADD2.F32 R42, -RZ, R45.reuse.H0_H0 ;  /* 0x2000002dff2a7230 */ /* 0x101fe40000004100 */
[----:B------:R-:W-:-:S02]  /*101a0*/  HADD2.F32 R45, -RZ, R45.H1_H1 ;  /* 0x3000002dff2d7230 */ /* 0x000fc40000004100 */
[----:B------:R-:W-:Y:S02]  /*101b0*/  HADD2.F32 R41, -RZ, R44.H0_H0 ;  /* 0x2000002cff297230 */ /* 0x000fe40000004100 */
[C---:B------:R-:W-:Y:S01]  /*101c0*/  FMUL.FTZ R67, R42.reuse, R65 ;  /* 0x000000412a437220 */ /* 0x040fe20000410000 */
[----:B------:R-:W-:Y:S01]  /*101d0*/  FMUL.FTZ R87, R42, R63 ;  /* 0x0000003f2a577220 */ /* 0x000fe20000410000 */
[----:B------:R-:W-:Y:S02]  /*101e0*/  HADD2.F32 R42, -RZ, R62.H0_H0 ;  /* 0x2000003eff2a7230 */ /* 0x000fe40000004100 */
[C---:B------:R-:W-:Y:S01]  /*101f0*/  FMUL.FTZ R66, R45.reuse, R64 ;  /* 0x000000402d427220 */ /* 0x040fe20000410000 */
[----:B------:R-:W-:Y:S02]  /*10200*/  HADD2.F32 R62, -RZ, R83.H0_H0 ;  /* 0x20000053ff3e7230 */ /* 0x000fe40000004100 */
[----:B------:R-:W-:Y:S02]  /*10210*/  HADD2.F32 R43, -RZ, R46.H0_H0 ;  /* 0x2000002eff2b7230 */ /* 0x000fe40000004100 */
[----:B------:R-:W-:Y:S01]  /*10220*/  FMUL.FTZ R90, R45, R42 ;  /* 0x0000002a2d5a7220 */ /* 0x000fe20000410000 */
[----:B------:R-:W-:-:S02]  /*10230*/  HADD2.F32 R61, -RZ, R47.H0_H0 ;  /* 0x2000002fff3d7230 */ /* 0x000fc40000004100 */
[----:B------:R-:W-:Y:S02]  /*10240*/  HADD2.F32 R47, -RZ, R47.H1_H1 ;  /* 0x3000002fff2f7230 */ /* 0x000fe40000004100 */
[----:B------:R-:W-:Y:S02]  /*10250*/  HADD2.F32 R44, -RZ, R44.H1_H1 ;  /* 0x3000002cff2c7230 */ /* 0x000fe40000004100 */
[----:B------:R-:W-:Y:S01]  /*10260*/  HADD2.F32 R46, -RZ, R46.H1_H1 ;  /* 0x3000002eff2e7230 */ /* 0x000fe20000004100 */
[----:B--2---:R-:W0:Y:S02]  /*10270*/  LDS.128 R32, [R95] ;  /* 0x000000005f207984 */ /* 0x004e240000000c00 */
[--C-:B0-----:R-:W-:Y:S02]  /*10280*/  HADD2.F32 R30, -RZ, R33.reuse.H0_H0 ;  /* 0x20000021ff1e7230 */ /* 0x101fe40000004100 */
[----:B------:R-:W-:Y:S02]  /*10290*/  HADD2.F32 R33, -RZ, R33.H1_H1 ;  /* 0x30000021ff217230 */ /* 0x000fe40000004100 */
[----:B------:R-:W-:-:S02]  /*102a0*/  HADD2.F32 R29, -RZ, R32.H0_H0 ;  /* 0x20000020ff1d7230 */ /* 0x000fc40000004100 */
[C---:B------:R-:W-:Y:S01]  /*102b0*/  FFMA.FTZ R67, R30.reuse, R63, -R67 ;  /* 0x0000003f1e437223 */ /* 0x040fe20000010843 */
[----:B------:R-:W-:Y:S01]  /*102c0*/  FFMA.FTZ R87, R30, R65, R87 ;  /* 0x000000411e577223 */ /* 0x000fe20000010057 */
[----:B------:R-:W-:Y:S02]  /*102d0*/  HADD2.F32 R30, -RZ, R85.H0_H0 ;  /* 0x20000055ff1e7230 */ /* 0x000fe40000004100 */
[----:B------:R-:W-:Y:S01]  /*102e0*/  FFMA.FTZ R88, R33, R42, -R66 ;  /* 0x0000002a21587223 */ /* 0x000fe20000010842 */
[----:B------:R-:W-:Y:S01]  /*102f0*/  FMUL.FTZ R66, R41, R62 ;  /* 0x0000003e29427220 */ /* 0x000fe20000410000 */
[----:B------:R-:W-:Y:S02]  /*10300*/  HADD2.F32 R42, -RZ, R84.H0_H0 ;  /* 0x20000054ff2a7230 */ /* 0x000fe40000004100 */
[----:B------:R-:W-:Y:S01]  /*10310*/  FFMA.FTZ R90, R33, R64, R90 ;  /* 0x00000040215a7223 */ /* 0x000fe2000001005a */
[-C--:B------:R-:W-:Y:S01]  /*10320*/  FMUL.FTZ R41, R41, R30.reuse ;  /* 0x0000001e29297220 */ /* 0x080fe20000410000 */
[----:B------:R-:W-:Y:S01]  /*10330*/  FFMA.FTZ R66, R29, R30, -R66 ;  /* 0x0000001e1d427223 */ /* 0x000fe20000010842 */
[----:B------:R-:W-:-:S02]  /*10340*/  HADD2.F32 R31, -RZ, R34.H0_H0 ;  /* 0x20000022ff1f7230 */ /* 0x000fc40000004100 */
[----:B------:R-:W-:Y:S02]  /*10350*/  HADD2.F32 R30, -RZ, R86.H0_H0 ;  /* 0x20000056ff1e7230 */ /* 0x000fe40000004100 */
[----:B------:R-:W-:Y:S01]  /*10360*/  FFMA.FTZ R45, R29, R62, R41 ;  /* 0x0000003e1d2d7223 */ /* 0x000fe20000010029 */
[----:B------:R-:W-:Y:S02]  /*10370*/  HADD2.F32 R84, -RZ, R84.H1_H1 ;  /* 0x30000054ff547230 */ /* 0x000fe40000004100 */
[C---:B------:R-:W-:Y:S01]  /*10380*/  FMUL.FTZ R62, R43.reuse, R42 ;  /* 0x0000002a2b3e7220 */ /* 0x040fe20000410000 */
[----:B------:R-:W-:Y:S02]  /*10390*/  HADD2.F32 R86, -RZ, R86.H1_H1 ;  /* 0x30000056ff567230 */ /* 0x000fe40000004100 */
[-C--:B------:R-:W-:Y:S01]  /*103a0*/  FMUL.FTZ R64, R43, R30.reuse ;  /* 0x0000001e2b407220 */ /* 0x080fe20000410000 */
[----:B------:R-:W-:Y:S02]  /*103b0*/  HADD2.F32 R40, -RZ, R35.H0_H0 ;  /* 0x20000023ff287230 */ /* 0x000fe40000004100 */
[----:B------:R-:W-:Y:S01]  /*103c0*/  FFMA.FTZ R63, R31, R30, -R62 ;  /* 0x0000001e1f3f7223 */ /* 0x000fe2000001083e */
[----:B------:R-:W-:Y:S01]  /*103d0*/  FMUL.FTZ R29, R61, R84 ;  /* 0x000000543d1d7220 */ /* 0x000fe20000410000 */
[----:B------:R-:W-:-:S02]  /*103e0*/  HADD2.F32 R62, -RZ, R89.H0_H0 ;  /* 0x20000059ff3e7230 */ /* 0x000fc40000004100 */
[----:B------:R-:W-:Y:S01]  /*103f0*/  FMUL.FTZ R61, R61, R86 ;  /* 0x000000563d3d7220 */ /* 0x000fe20000410000 */
        /* <DEDUP_REMOVED lines=33> */
.L_x_6155:
[----:B------:R-:W-:Y:S05]  /*10610*/  BSYNC B2 ;  /* 0x0000000000027941 */ /* 0x000fea0003800000 */
.L_x_6154:
[----:B------:R-:W-:Y:S05]  /*10620*/  @P2 BRA `(.L_x_6151) ;  /* 0x00000004007c2947 */ /* 0x000fea0003800000 */
[----:B------:R-:W2:Y:S01]  /*10630*/  LDL R66, [R1+0x54] ;  /* 0x0000540001427983 */ /* 0x000ea20000100800 */
[----:B------:R-:W-:Y:S01]  /*10640*/  LEA.HI R79, R79, R199, RZ, 0x1d ;  /* 0x000000c74f4f7211 */ /* 0x000fe200078fe8ff */
[----:B------:R-:W-:Y:S01]  /*10650*/  HADD2.F32 R41, -RZ, R76.H1_H1 ;  /* 0x3000004cff297230 */ /* 0x000fe20000004100 */
[----:B------:R-:W-:Y:S01]  /*10660*/  SHF.R.U64 R63, R36, 0x10, R37 ;  /* 0x00000010243f7819 */ /* 0x000fe20000001225 */
[--C-:B------:R-:W-:Y:S01]  /*10670*/  HADD2.F32 R42, -RZ, R74.reuse.H1_H1 ;  /* 0x3000004aff2a7230 */ /* 0x100fe20000004100 */
[----:B-1----:R-:W-:Y:S01]  /*10680*/  SHF.R.S32.HI R30, RZ, 0x1f, R79 ;  /* 0x0000001fff1e7819 */ /* 0x002fe2000001144f */
[----:B------:R-:W-:Y:S01]  /*10690*/  IMAD.SHL.U32 R28, R79, 0x8, RZ ;  /* 0x000000084f1c7824 */ /* 0x000fe200078e00ff */
[----:B------:R-:W-:Y:S01]  /*106a0*/  SHF.R.U32.HI R43, RZ, 0x10, R25 ;  /* 0x00000010ff2b7819 */ /* 0x000fe20000011619 */
[----:B------:R-:W-:Y:S01]  /*106b0*/  HADD2.F32 R74, -RZ, R74.H0_H0 ;  /* 0x2000004aff4a7230 */ /* 0x000fe20000004100 */
[----:B------:R-:W-:Y:S01]  /*106c0*/  LEA.HI R30, R30, R79, RZ, 0x3 ;  /* 0x0000004f1e1e7211 */ /* 0x000fe200078f18ff */
[----:B------:R-:W-:Y:S01]  /*106d0*/  HADD2.F32 R76, -RZ, R76.H0_H0 ;  /* 0x2000004cff4c7230 */ /* 0x000fe20000004100 */
[----:B------:R-:W-:-:S02]  /*106e0*/  LOP3.LUT R29, R213, 0x38, R28, 0xf8, !PT ;  /* 0x00000038d51d7812 */ /* 0x000fc400078ef81c */
[----:B------:R-:W-:Y:S02]  /*106f0*/  SHF.L.U32 R30, R30, 0xa, RZ ;  /* 0x0000000a1e1e7819 */ /* 0x000fe400000006ff */
[----:B0-----:R-:W-:Y:S02]  /*10700*/  LOP3.LUT R33, R29, R214, RZ, 0x3c, !PT ;  /* 0x000000d61d217212 */ /* 0x001fe400078e3cff */
[----:B------:R-:W-:Y:S02]  /*10710*/  LOP3.LUT R32, R30, 0x7fffe000, RZ, 0xc0, !PT ;  /* 0x7fffe0001e207812 */ /* 0x000fe400078ec0ff */
[----:B------:R-:W-:Y:S02]  /*10720*/  SHF.R.U32.HI R44, RZ, 0x10, R37 ;  /* 0x00000010ff2c7819 */ /* 0x000fe40000011625 */
[----:B------:R-:W-:Y:S02]  /*10730*/  IADD3 R33, R33, R32, R215 ;  /* 0x0000002021217210 */ /* 0x000fe40007ffe0d7 */
[----:B------:R-:W-:Y:S01]  /*10740*/  SHF.R.U64 R65, R24, 0x10, R25 ;  /* 0x0000001018417819 */ /* 0x000fe20000001219 */
[----:B------:R-:W-:Y:S01]  /*10750*/  HADD2.F32 R44, -RZ, R44.H0_H0 ;  /* 0x2000002cff2c7230 */ /* 0x000fe20000004100 */
[----:B------:R-:W-:Y:S01]  /*10760*/  SHF.R.U64 R61, R38, 0x10, R39 ;  /* 0x00000010263d7819 */ /* 0x000fe20000001227 */
[----:B------:R-:W-:Y:S01]  /*10770*/  IMAD R40, R33, 0x2, R18 ;  /* 0x0000000221287824 */ /* 0x000fe200078e0212 */
[----:B------:R-:W-:-:S02]  /*10780*/  SHF.R.U64 R64, R26, 0x10, R27 ;  /* 0x000000101a407819 */ /* 0x000fc4000000121b */
[----:B------:R-:W-:Y:S02]  /*10790*/  SHF.R.U32.HI R45, RZ, 0x10, R39 ;  /* 0x00000010ff2d7819 */ /* 0x000fe40000011627 */
        /* <DEDUP_REMOVED lines=20> */
[----:B------:R-:W-:Y:S01]  /*108e0*/  FMUL.FTZ R25, R33, R74 ;  /* 0x0000004a21197220 */ /* 0x000fe20000410000 */
[----:B------:R-:W-:Y:S01]  /*108f0*/  FMUL.FTZ R42, R37, R36 ;  /* 0x00000024252a7220 */ /* 0x000fe20000410000 */
[----:B------:R-:W-:Y:S02]  /*10900*/  HADD2.F32 R37, -RZ, R75.H0_H0 ;  /* 0x2000004bff257230 */ /* 0x000fe40000004100 */
[-C--:B------:R-:W-:Y:S01]  /*10910*/  FMUL.FTZ R33, R33, R76.reuse ;  /* 0x0000004c21217220 */ /* 0x080fe20000410000 */
[----:B------:R-:W-:Y:S01]  /*10920*/  FFMA.FTZ R76, R24, R76, -R25 ;  /* 0x0000004c184c7223 */ /* 0x000fe20000010819 */
[----:B------:R-:W-:Y:S01]  /*10930*/  FFMA.FTZ R43, R29, R44, R42 ;  /* 0x0000002c1d2b7223 */ /* 0x000fe2000001002a */
[----:B------:R-:W-:-:S02]  /*10940*/  HADD2.F32 R25, -RZ, R77.H0_H0 ;  /* 0x2000004dff197230 */ /* 0x000fc40000004100 */
[----:B------:R-:W-:Y:S01]  /*10950*/  FFMA.FTZ R41, R29, R36, -R62 ;  /* 0x000000241d297223 */ /* 0x000fe2000001083e */
[----:B------:R-:W-:Y:S02]  /*10960*/  HADD2.F32 R26, -RZ, R30.H0_H0 ;  /* 0x2000001eff1a7230 */ /* 0x000fe40000004100 */
[----:B------:R-:W-:Y:S01]  /*10970*/  FFMA.FTZ R74, R24, R74, R33 ;  /* 0x0000004a184a7223 */ /* 0x000fe20000010021 */
[----:B------:R-:W-:Y:S02]  /*10980*/  HADD2.F32 R42, -RZ, R75.H1_H1 ;  /* 0x3000004bff2a7230 */ /* 0x000fe40000004100 */
[C---:B------:R-:W-:Y:S01]  /*10990*/  FMUL.FTZ R29, R38.reuse, R37 ;  /* 0x00000025261d7220 */ /* 0x040fe20000410000 */
[----:B------:R-:W-:Y:S02]  /*109a0*/  HADD2.F32 R24, -RZ, R77.H1_H1 ;  /* 0x3000004dff187230 */ /* 0x000fe40000004100 */
[----:B------:R-:W-:Y:S01]  /*109b0*/  FMUL.FTZ R33, R38, R25 ;  /* 0x0000001926217220 */ /* 0x000fe20000410000 */
[----:B------:R-:W-:-:S02]  /*109c0*/  HADD2.F32 R27, -RZ, R31.H0_H0 ;  /* 0x2000001fff1b7230 */ /* 0x000fc40000004100 */
[C---:B------:R-:W-:Y:S01]  /*109d0*/  FFMA.FTZ R44, R26.reuse, R25, -R29 ;  /* 0x000000191a2c7223 */ /* 0x040fe2000001081d */
[----:B------:R-:W-:Y:S02]  /*109e0*/  HADD2.F32 R38, -RZ, R45.H0_H0 ;  /* 0x2000002dff267230 */ /* 0x000fe40000004100 */
[C---:B------:R-:W-:Y:S01]  /*109f0*/  FMUL.FTZ R62, R39.reuse, R42 ;  /* 0x0000002a273e7220 */ /* 0x040fe20000410000 */
[----:B------:R-:W-:Y:S02]  /*10a00*/  HADD2.F32 R36, -RZ, R47.H0_H0 ;  /* 0x2000002fff247230 */ /* 0x000fe40000004100 */
[-C--:B------:R-:W-:Y:S01]  /*10a10*/  FMUL.FTZ R25, R39, R24.reuse ;  /* 0x0000001827197220 */ /* 0x080fe20000410000 */
[----:B------:R-:W-:Y:S02]  /*10a20*/  HADD2.F32 R31, -RZ, R31.H1_H1 ;  /* 0x3000001fff1f7230 */ /* 0x000fe40000004100 */
[----:B------:R-:W-:Y:S01]  /*10a30*/  FFMA.FTZ R39, R26, R37, R33 ;  /* 0x000000251a277223 */ /* 0x000fe20000010021 */
        /* <DEDUP_REMOVED lines=30> */
.L_x_6151:
[----:B------:R-:W-:Y:S05]  /*10c20*/  BSYNC B1 ;  /* 0x0000000000017941 */ /* 0x000fea0003800000 */
.L_x_6150:
[----:B--2---:R-:W-:-:S05]  /*10c30*/  VIADD R24, R204, 0x40 ;  /* 0x00000040cc187836 */ /* 0x004fca0000000000 */
[----:B------:R-:W-:-:S13]  /*10c40*/  ISETP.GE.AND P0, PT, R24, R69, PT ;  /* 0x000000451800720c */ /* 0x000fda0003f06270 */
[----:B------:R-:W-:Y:S05]  /*10c50*/  @P0 BRA `(.L_x_6131) ;  /* 0x0000001000a80947 */ /* 0x000fea0003800000 */
[----:B01----:R-:W0:Y:S01]  /*10c60*/  LDC R33, c[0x0][0x3f4] ;  /* 0x0000fd00ff217b82 */ /* 0x003e220000000800 */
[----:B------:R-:W-:Y:S01]  /*10c70*/  BSSY B1, `(.L_x_6156) ;  /* 0x0000066000017945 */ /* 0x000fe20003800000 */
[----:B------:R-:W-:Y:S02]  /*10c80*/  SHF.R.U32.HI R61, RZ, 0x3, R211 ;  /* 0x00000003ff3d7819 */ /* 0x000fe400000116d3 */
[-C--:B0-----:R-:W-:Y:S02]  /*10c90*/  ISETP.GE.AND P0, PT, R16, R33.reuse, PT ;  /* 0x000000211000720c */ /* 0x081fe40003f06270 */
[-C--:B------:R-:W-:Y:S02]  /*10ca0*/  ISETP.GE.AND P1, PT, R196, R33.reuse, PT ;  /* 0x00000021c400720c */ /* 0x080fe40003f26270 */
[----:B------:R-:W-:-:S09]  /*10cb0*/  ISETP.GE.AND P2, PT, R193, R33, PT ;  /* 0x00000021c100720c */ /* 0x000fd20003f46270 */
[----:B------:R-:W-:Y:S05]  /*10cc0*/  @P0 BRA `(.L_x_6157) ;  /* 0x0000000400800947 */ /* 0x000fea0003800000 */
[----:B------:R-:W2:Y:S04]  /*10cd0*/  LDL R24, [R1+0x3c] ;  /* 0x00003c0001187983 */ /* 0x000ea80000100800 */
[----:B------:R-:W3:Y:S01]  /*10ce0*/  LDL R62, [R1+0x58] ;  /* 0x00005800013e7983 */ /* 0x000ee20000100800 */
[--C-:B------:R-:W-:Y:S01]  /*10cf0*/  HADD2.F32 R38, -RZ, R81.reuse.H1_H1 ;  /* 0x30000051ff267230 */ /* 0x100fe20000004100 */
[--C-:B------:R-:W-:Y:S01]  /*10d00*/  SHF.R.U64 R60, R48, 0x10, R49.reuse ;  /* 0x00000010303c7819 */ /* 0x100fe20000001231 */
[--C-:B------:R-:W-:Y:S01]  /*10d10*/  HADD2.F32 R39, -RZ, R78.reuse.H1_H1 ;  /* 0x3000004eff277230 */ /* 0x100fe20000004100 */
[----:B------:R-:W-:Y:S01]  /*10d20*/  SHF.R.U32.HI R49, RZ, 0x10, R49 ;  /* 0x00000010ff317819 */ /* 0x000fe20000011631 */
[----:B------:R-:W-:Y:S01]  /*10d30*/  HADD2.F32 R78, -RZ, R78.H0_H0 ;  /* 0x2000004eff4e7230 */ /* 0x000fe20000004100 */
[--C-:B------:R-:W-:Y:S01]  /*10d40*/  SHF.R.U64 R47, R4, 0x10, R5.reuse ;  /* 0x00000010042f7819 */ /* 0x100fe20000001205 */
[----:B------:R-:W-:Y:S01]  /*10d50*/  HADD2.F32 R81, -RZ, R81.H0_H0 ;  /* 0x20000051ff517230 */ /* 0x000fe20000004100 */
[----:B------:R-:W-:-:S02]  /*10d60*/  SHF.R.U32.HI R40, RZ, 0x10, R5 ;  /* 0x00000010ff287819 */ /* 0x000fc40000011605 */
[--C-:B------:R-:W-:Y:S02]  /*10d70*/  SHF.R.U64 R48, R50, 0x10, R51.reuse ;  /* 0x0000001032307819 */ /* 0x100fe40000001233 */
[----:B------:R-:W-:Y:S01]  /*10d80*/  SHF.R.U32.HI R50, RZ, 0x10, R51 ;  /* 0x00000010ff327819 */ /* 0x000fe20000011633 */
[----:B------:R-:W-:Y:S01]  /*10d90*/  HADD2.F32 R40, -RZ, R40.H0_H0 ;  /* 0x20000028ff287230 */ /* 0x000fe20000004100 */
        /* <DEDUP_REMOVED lines=26> */
[C---:B------:R-:W-:Y:S01]  /*10f40*/  FFMA.FTZ R42, R5.reuse, R38, -R42 ;  /* 0x00000026052a7223 */ /* 0x040fe2000001082a */
[----:B------:R-:W-:Y:S01]  /*10f50*/  FFMA.FTZ R44, R5, R39, R44 ;  /* 0x00000027052c7223 */ /* 0x000fe2000001002c */
[----:B------:R-:W-:Y:S01]  /*10f60*/  FMUL.FTZ R5, R29, R78 ;  /* 0x0000004e1d057220 */ /* 0x000fe20000410000 */
[C---:B------:R-:W-:Y:S01]  /*10f70*/  FMUL.FTZ R38, R35.reuse, R40 ;  /* 0x0000002823267220 */ /* 0x040fe20000410000 */
[----:B------:R-:W-:Y:S01]  /*10f80*/  FMUL.FTZ R46, R35, R34 ;  /* 0x00000022232e7220 */ /* 0x000fe20000410000 */
[----:B------:R-:W-:Y:S01]  /*10f90*/  FMUL.FTZ R29, R29, R81 ;  /* 0x000000511d1d7220 */ /* 0x000fe20000410000 */
[----:B------:R-:W-:-:S02]  /*10fa0*/  HADD2.F32 R35, -RZ, R80.H0_H0 ;  /* 0x20000050ff237230 */ /* 0x000fc40000004100 */
[C---:B------:R-:W-:Y:S01]  /*10fb0*/  FFMA.FTZ R81, R4.reuse, R81, -R5 ;  /* 0x0000005104517223 */ /* 0x040fe20000010805 */
[----:B------:R-:W-:Y:S02]  /*10fc0*/  HADD2.F32 R36, -RZ, R30.H0_H0 ;  /* 0x2000001eff247230 */ /* 0x000fe40000004100 */
[C---:B------:R-:W-:Y:S01]  /*10fd0*/  FFMA.FTZ R39, R25.reuse, R34, -R38 ;  /* 0x0000002219277223 */ /* 0x040fe20000010826 */
[----:B------:R-:W-:Y:S02]  /*10fe0*/  HADD2.F32 R37, -RZ, R31.H0_H0 ;  /* 0x2000001fff257230 */ /* 0x000fe40000004100 */
[----:B------:R-:W-:Y:S01]  /*10ff0*/  FFMA.FTZ R41, R25, R40, R46 ;  /* 0x0000002819297223 */ /* 0x000fe2000001002e */
[----:B------:R-:W-:Y:S02]  /*11000*/  HADD2.F32 R5, -RZ, R82.H0_H0 ;  /* 0x20000052ff057230 */ /* 0x000fe40000004100 */
[----:B------:R-:W-:Y:S01]  /*11010*/  FFMA.FTZ R78, R4, R78, R29 ;  /* 0x0000004e044e7223 */ /* 0x000fe2000001001d */
[----:B------:R-:W-:-:S02]  /*11020*/  HADD2.F32 R80, -RZ, R80.H1_H1 ;  /* 0x30000050ff507230 */ /* 0x000fc40000004100 */
[C---:B------:R-:W-:Y:S01]  /*11030*/  FMUL.FTZ R25, R36.reuse, R35 ;  /* 0x0000002324197220 */ /* 0x040fe20000410000 */
[----:B------:R-:W-:Y:S02]  /*11040*/  HADD2.F32 R82, -RZ, R82.H1_H1 ;  /* 0x30000052ff527230 */ /* 0x000fe40000004100 */
[----:B------:R-:W-:Y:S01]  /*11050*/  FMUL.FTZ R29, R36, R5 ;  /* 0x00000005241d7220 */ /* 0x000fe20000410000 */
[----:B------:R-:W-:Y:S02]  /*11060*/  HADD2.F32 R31, -RZ, R31.H1_H1 ;  /* 0x3000001fff1f7230 */ /* 0x000fe40000004100 */
[C---:B------:R-:W-:Y:S01]  /*11070*/  FMUL.FTZ R38, R37.reuse, R80 ;  /* 0x0000005025267220 */ /* 0x040fe20000410000 */
[----:B------:R-:W-:Y:S02]  /*11080*/  HADD2.F32 R34, -RZ, R43.H0_H0 ;  /* 0x2000002bff227230 */ /* 0x000fe40000004100 */
[----:B------:R-:W-:Y:S01]  /*11090*/  FMUL.FTZ R37, R37, R82 ;  /* 0x0000005225257220 */ /* 0x000fe20000410000 */
[----:B------:R-:W-:-:S02]  /*110a0*/  HADD2.F32 R4, -RZ, R50.H0_H0 ;  /* 0x20000032ff047230 */ /* 0x000fc40000004100 */
[C---:B------:R-:W-:Y:S01]  /*110b0*/  FFMA.FTZ R36, R6.reuse, R5, -R25 ;  /* 0x0000000506247223 */ /* 0x040fe20000010819 */
[----:B------:R-:W-:Y:S01]  /*110c0*/  FFMA.FTZ R35, R6, R35, R29 ;  /* 0x0000002306237223 */ /* 0x000fe2000001001d */
[----:B------:R-:W-:Y:S02]  /*110d0*/  HADD2.F32 R28, -RZ, R28.H1_H1 ;  /* 0x3000001cff1c7230 */ /* 0x000fe40000004100 */
[----:B------:R-:W-:Y:S01]  /*110e0*/  FMUL.FTZ R6, R31, R34 ;  /* 0x000000221f067220 */ /* 0x000fe20000410000 */
[----:B------:R-:W-:Y:S02]  /*110f0*/  HADD2.F32 R30, -RZ, R30.H1_H1 ;  /* 0x3000001eff1e7230 */ /* 0x000fe40000004100 */
        /* <DEDUP_REMOVED lines=29> */
.L_x_6157:
[----:B------:R-:W-:Y:S05]  /*112d0*/  BSYNC B1 ;  /* 0x0000000000017941 */ /* 0x000fea0003800000 */
.L_x_6156:
[----:B------:R-:W-:Y:S04]  /*112e0*/  BSSY B1, `(.L_x_6158) ;  /* 0x0000061000017945 */ /* 0x000fe80003800000 */
[----:B------:R-:W-:Y:S05]  /*112f0*/  @P1 BRA `(.L_x_6159) ;  /* 0x00000004007c1947 */ /* 0x000fea0003800000 */
[----:B------:R-:W2:Y:S01]  /*11300*/  LDL R47, [R1+0x50] ;  /* 0x00005000012f7983 */ /* 0x000ea20000100800 */
[----:B0-----:R-:W-:Y:S01]  /*11310*/  LEA.HI R4, R33, R198, RZ, 0x1d ;  /* 0x000000c621047211 */ /* 0x001fe200078fe8ff */
[----:B------:R-:W-:Y:S01]  /*11320*/  HADD2.F32 R34, -RZ, R71.H1_H1 ;  /* 0x30000047ff227230 */ /* 0x000fe20000004100 */
[----:B------:R-:W-:Y:S01]  /*11330*/  SHF.R.U32.HI R36, RZ, 0x10, R9 ;  /* 0x00000010ff247819 */ /* 0x000fe20000011609 */
[--C-:B------:R-:W-:Y:S01]  /*11340*/  HADD2.F32 R35, -RZ, R68.reuse.H1_H1 ;  /* 0x30000044ff237230 */ /* 0x100fe20000004100 */
[----:B------:R-:W-:Y:S01]  /*11350*/  SHF.R.S32.HI R5, RZ, 0x1f, R4 ;  /* 0x0000001fff057819 */ /* 0x000fe20000011404 */
[----:B------:R-:W-:Y:S01]  /*11360*/  HADD2.F32 R68, -RZ, R68.H0_H0 ;  /* 0x20000044ff447230 */ /* 0x000fe20000004100 */
[----:B------:R-:W-:Y:S01]  /*11370*/  SHF.L.U32 R6, R4, 0x3, RZ ;  /* 0x0000000304067819 */ /* 0x000fe200000006ff */
[----:B------:R-:W-:Y:S01]  /*11380*/  HADD2.F32 R36, -RZ, R36.H0_H0 ;  /* 0x20000024ff247230 */ /* 0x000fe20000004100 */
[----:B------:R-:W-:Y:S02]  /*11390*/  LEA.HI R5, R5, R4, RZ, 0x3 ;  /* 0x0000000405057211 */ /* 0x000fe400078f18ff */
[----:B------:R-:W-:-:S02]  /*113a0*/  LOP3.LUT R4, R211, 0x38, R6, 0xf8, !PT ;  /* 0x00000038d3047812 */ /* 0x000fc400078ef806 */
[--C-:B------:R-:W-:Y:S01]  /*113b0*/  SHF.R.U64 R46, R52, 0x10, R53.reuse ;  /* 0x00000010342e7819 */ /* 0x100fe20000001235 */
[----:B------:R-:W-:Y:S01]  /*113c0*/  IMAD.SHL.U32 R5, R5, 0x400, RZ ;  /* 0x0000040005057824 */ /* 0x000fe200078e00ff */
[----:B------:R-:W-:Y:S02]  /*113d0*/  LOP3.LUT R25, R4, R61, RZ, 0x3c, !PT ;  /* 0x0000003d04197212 */ /* 0x000fe400078e3cff */
[----:B------:R-:W-:Y:S02]  /*113e0*/  SHF.R.U32.HI R52, RZ, 0x10, R53 ;  /* 0x00000010ff347819 */ /* 0x000fe40000011635 */
[----:B------:R-:W-:Y:S02]  /*113f0*/  LOP3.LUT R24, R5, 0x7fffe000, RZ, 0xc0, !PT ;  /* 0x7fffe00005187812 */ /* 0x000fe400078ec0ff */
[----:B------:R-:W-:Y:S02]  /*11400*/  SHF.R.U64 R44, R8, 0x10, R9 ;  /* 0x00000010082c7819 */ /* 0x000fe40000001209 */
[----:B------:R-:W-:-:S02]  /*11410*/  IADD3 R25, R25, R24, R216 ;  /* 0x0000001819197210 */ /* 0x000fc40007ffe0d8 */
[----:B------:R-:W-:Y:S02]  /*11420*/  SHF.R.U64 R43, R10, 0x10, R11 ;  /* 0x000000100a2b7819 */ /* 0x000fe4000000120b */
[--C-:B------:R-:W-:Y:S01]  /*11430*/  SHF.R.U64 R45, R54, 0x10, R55.reuse ;  /* 0x00000010362d7819 */ /* 0x100fe20000001237 */
[----:B------:R-:W-:Y:S01]  /*11440*/  IMAD R28, R25, 0x2, R18 ;  /* 0x00000002191c7824 */ /* 0x000fe200078e0212 */
[----:B------:R-:W-:Y:S02]  /*11450*/  SHF.R.U32.HI R54, RZ, 0x10, R55 ;  /* 0x00000010ff367819 */ /* 0x000fe40000011637 */
[----:B------:R-:W-:Y:S02]  /*11460*/  SHF.R.U32.HI R41, RZ, 0x10, R11 ;  /* 0x00000010ff297819 */ /* 0x000fe4000001160b */
[----:B------:R-:W0:Y:S02]  /*11470*/  LDS.128 R24, [R28+0x12400] ;  /* 0x012400001c187984 */ /* 0x000e240000000c00 */
[----:B0-----:R-:W-:-:S02]  /*11480*/  HADD2.F32 R29, -RZ, R25.H0_H0 ;  /* 0x20000019ff1d7230 */ /* 0x001fc40000004100 */
[----:B------:R-:W-:Y:S02]  /*11490*/  HADD2.F32 R30, -RZ, R25.H1_H1 ;  /* 0x30000019ff1e7230 */ /* 0x000fe40000004100 */
[----:B------:R-:W-:Y:S02]  /*114a0*/  HADD2.F32 R25, -RZ, R24.H0_H0 ;  /* 0x20000018ff197230 */ /* 0x000fe40000004100 */
[C---:B------:R-:W-:Y:S01]  /*114b0*/  FMUL.FTZ R37, R29.reuse, R35 ;  /* 0x000000231d257220 */ /* 0x040fe20000410000 */
[----:B------:R-:W-:Y:S01]  /*114c0*/  FMUL.FTZ R39, R29, R34 ;  /* 0x000000221d277220 */ /* 0x000fe20000410000 */
[----:B------:R-:W-:Y:S02]  /*114d0*/  HADD2.F32 R29, -RZ, R52.H0_H0 ;  /* 0x20000034ff1d7230 */ /* 0x000fe40000004100 */
[----:B------:R-:W-:Y:S02]  /*114e0*/  HADD2.F32 R31, -RZ, R26.H0_H0 ;  /* 0x2000001aff1f7230 */ /* 0x000fe40000004100 */
[----:B------:R-:W-:-:S02]  /*114f0*/  HADD2.F32 R32, -RZ, R27.H0_H0 ;  /* 0x2000001bff207230 */ /* 0x000fc40000004100 */
[----:B------:R-:W-:Y:S01]  /*11500*/  FMUL.FTZ R40, R30, R29 ;  /* 0x0000001d1e287220 */ /* 0x000fe20000410000 */
[----:B------:R-:W-:Y:S02]  /*11510*/  HADD2.F32 R27, -RZ, R27.H1_H1 ;  /* 0x3000001bff1b7230 */ /* 0x000fe40000004100 */
[----:B------:R-:W-:Y:S02]  /*11520*/  HADD2.F32 R24, -RZ, R24.H1_H1 ;  /* 0x30000018ff187230 */ /* 0x000fe40000004100 */
[----:B------:R-:W-:Y:S01]  /*11530*/  HADD2.F32 R26, -RZ, R26.H1_H1 ;  /* 0x3000001aff1a7230 */ /* 0x000fe20000004100 */
[----:B--2---:R-:W0:Y:S02]  /*11540*/  LDS.128 R4, [R47] ;  /* 0x000000002f047984 */ /* 0x004e240000000c00 */
[--C-:B0-----:R-:W-:Y:S02]  /*11550*/  HADD2.F32 R8, -RZ, R5.reuse.H0_H0 ;  /* 0x20000005ff087230 */ /* 0x101fe40000004100 */
[----:B------:R-:W-:-:S02]  /*11560*/  HADD2.F32 R9, -RZ, R5.H1_H1 ;  /* 0x30000005ff097230 */ /* 0x000fc40000004100 */
[----:B------:R-:W-:Y:S02]  /*11570*/  HADD2.F32 R5, -RZ, R4.H0_H0 ;  /* 0x20000004ff057230 */ /* 0x000fe40000004100 */
[C---:B------:R-:W-:Y:S01]  /*11580*/  FFMA.FTZ R37, R8.reuse, R34, -R37 ;  /* 0x0000002208257223 */ /* 0x040fe20000010825 */
[----:B------:R-:W-:Y:S01]  /*11590*/  FFMA.FTZ R39, R8, R35, R39 ;  /* 0x0000002308277223 */ /* 0x000fe20000010027 */
[----:B------:R-:W-:Y:S01]  /*115a0*/  FMUL.FTZ R34, R30, R36 ;  /* 0x000000241e227220 */ /* 0x000fe20000410000 */
[----:B------:R-:W-:Y:S02]  /*115b0*/  HADD2.F32 R8, -RZ, R71.H0_H0 ;  /* 0x20000047ff087230 */ /* 0x000fe40000004100 */
[----:B------:R-:W-:Y:S01]  /*115c0*/  FMUL.FTZ R30, R25, R68 ;  /* 0x00000044191e7220 */ /* 0x000fe20000410000 */
[----:B------:R-:W-:Y:S02]  /*115d0*/  HADD2.F32 R10, -RZ, R6.H0_H0 ;  /* 0x20000006ff0a7230 */ /* 0x000fe40000004100 */
[----:B------:R-:W-:Y:S01]  /*115e0*/  FFMA.FTZ R38, R9, R29, -R34 ;  /* 0x0000001d09267223 */ /* 0x000fe20000010822 */
[----:B------:R-:W-:-:S02]  /*115f0*/  HADD2.F32 R29, -RZ, R70.H0_H0 ;  /* 0x20000046ff1d7230 */ /* 0x000fc40000004100 */
[-C--:B------:R-:W-:Y:S01]  /*11600*/  FMUL.FTZ R25, R25, R8.reuse ;  /* 0x0000000819197220 */ /* 0x080fe20000410000 */
[----:B------:R-:W-:Y:S01]  /*11610*/  FFMA.FTZ R34, R5, R8, -R30 ;  /* 0x0000000805227223 */ /* 0x000fe2000001081e */
[--C-:B------:R-:W-:Y:S02]  /*11620*/  HADD2.F32 R8, -RZ, R73.reuse.H0_H0 ;  /* 0x20000049ff087230 */ /* 0x100fe40000004100 */
[----:B------:R-:W-:Y:S01]  /*11630*/  FFMA.FTZ R40, R9, R36, R40 ;  /* 0x0000002409287223 */ /* 0x000fe20000010028 */
[----:B------:R-:W-:Y:S01]  /*11640*/  FFMA.FTZ R68, R5, R68, R25 ;  /* 0x0000004405447223 */ /* 0x000fe20000010019 */
[C---:B------:R-:W-:Y:S01]  /*11650*/  FMUL.FTZ R5, R31.reuse, R29 ;  /* 0x0000001d1f057220 */ /* 0x040fe20000410000 */
[----:B------:R-:W-:Y:S02]  /*11660*/  HADD2.F32 R73, -RZ, R73.H1_H1 ;  /* 0x30000049ff497230 */ /* 0x000fe40000004100 */
[----:B------:R-:W-:Y:S01]  /*11670*/  FMUL.FTZ R9, R31, R8 ;  /* 0x000000081f097220 */ /* 0x000fe20000410000 */
[----:B------:R-:W-:-:S02]  /*11680*/  HADD2.F32 R70, -RZ, R70.H1_H1 ;  /* 0x30000046ff467230 */ /* 0x000fc40000004100 */
[----:B------:R-:W-:Y:S01]  /*11690*/  FFMA.FTZ R31, R10, R8, -R5 ;  /* 0x000000080a1f7223 */ /* 0x000fe20000010805 */
[----:B------:R-:W-:Y:S02]  /*116a0*/  HADD2.F32 R11, -RZ, R7.H0_H0 ;  /* 0x20000007ff0b7230 */ /* 0x000fe40000004100 */
[C---:B------:R-:W-:Y:S01]  /*116b0*/  FMUL.FTZ R5, R32.reuse, R73 ;  /* 0x0000004920057220 */ /* 0x040fe20000410000 */
[----:B------:R-:W-:Y:S02]  /*116c0*/  HADD2.F32 R30, -RZ, R41.H0_H0 ;  /* 0x20000029ff1e7230 */ /* 0x000fe40000004100 */
[-C--:B------:R-:W-:Y:S01]  /*116d0*/  FMUL.FTZ R36, R32, R70.reuse ;  /* 0x0000004620247220 */ /* 0x080fe20000410000 */
[----:B------:R-:W-:Y:S02]  /*116e0*/  HADD2.F32 R8, -RZ, R54.H0_H0 ;  /* 0x20000036ff087230 */ /* 0x000fe40000004100 */
[----:B------:R-:W-:Y:S01]  /*116f0*/  FFMA.FTZ R70, R11, R70, R5 ;  /* 0x000000460b467223 */ /* 0x000fe20000010005 */
[----:B------:R-:W-:-:S02]  /*11700*/  HADD2.F32 R7, -RZ, R7.H1_H1 ;  /* 0x30000007ff077230 */ /* 0x000fc40000004100 */
[----:B------:R-:W-:Y:S01]  /*11710*/  FFMA.FTZ R36, R11, R73, -R36 ;  /* 0x000000490b247223 */ /* 0x000fe20000010824 */
        /* <DEDUP_REMOVED lines=8> */
[----:B------:R-:W-:-:S02]  /*117a0*/  HADD2.F32 R9, -RZ, R45.H0_H0 ;  /* 0x2000002dff097230 */ /* 0x000fc40000004100 */
        /* <DEDUP_REMOVED lines=20> */
.L_x_6159:
[----:B------:R-:W-:Y:S05]  /*118f0*/  BSYNC B1 ;  /* 0x0000000000017941 */ /* 0x000fea0003800000 */
.L_x_6158:
[----:B------:R-:W-:Y:S05]  /*11900*/  @P2 BRA `(.L_x_6131) ;  /* 0x00000004007c2947 */ /* 0x000fea0003800000 */
[----:B------:R-:W2:Y:S01]  /*11910*/  LDL R41, [R1+0x4c] ;  /* 0x00004c0001297983 */ /* 0x000ea20000100800 */
[----:B------:R-:W-:Y:S01]  /*11920*/  LEA.HI R33, R33, R199, RZ, 0x1d ;  /* 0x000000c721217211 */ /* 0x000fe200078fe8ff */
[----:B------:R-:W-:Y:S01]  /*11930*/  HADD2.F32 R29, -RZ, R20.H1_H1 ;  /* 0x30000014ff1d7230 */ /* 0x000fe20000004100 */
[----:B0-----:R-:W-:Y:S01]  /*11940*/  SHF.R.U32.HI R32, RZ, 0x10, R13 ;  /* 0x00000010ff207819 */ /* 0x001fe2000001160d */
[--C-:B------:R-:W-:Y:S01]  /*11950*/  HADD2.F32 R31, -RZ, R0.reuse.H1_H1 ;  /* 0x30000000ff1f7230 */ /* 0x100fe20000004100 */
[----:B-1----:R-:W-:Y:S01]  /*11960*/  SHF.R.S32.HI R6, RZ, 0x1f, R33 ;  /* 0x0000001fff067819 */ /* 0x002fe20000011421 */
[----:B------:R-:W-:Y:S01]  /*11970*/  HADD2.F32 R30, -RZ, R0.H0_H0 ;  /* 0x20000000ff1e7230 */ /* 0x000fe20000004100 */
[----:B------:R-:W-:Y:S01]  /*11980*/  SHF.L.U32 R4, R33, 0x3, RZ ;  /* 0x0000000321047819 */ /* 0x000fe200000006ff */
[----:B------:R-:W-:Y:S01]  /*11990*/  HADD2.F32 R32, -RZ, R32.H0_H0 ;  /* 0x20000020ff207230 */ /* 0x000fe20000004100 */
[----:B------:R-:W-:Y:S01]  /*119a0*/  LEA.HI R6, R6, R33, RZ, 0x3 ;  /* 0x0000002106067211 */ /* 0x000fe200078f18ff */
[----:B------:R-:W-:Y:S01]  /*119b0*/  HADD2.F32 R20, -RZ, R20.H0_H0 ;  /* 0x20000014ff147230 */ /* 0x000fe20000004100 */
        /* <DEDUP_REMOVED lines=24> */
[----:B------:R-:W-:Y:S02]  /*11b40*/  HADD2.F32 R11, -RZ, R11.H1_H1 ;  /* 0x3000000bff0b7230 */ /* 0x000fe40000004100 */
[----:B------:R-:W-:Y:S02]  /*11b50*/  HADD2.F32 R8, -RZ, R8.H1_H1 ;  /* 0x30000008ff087230 */ /* 0x000fe40000004100 */
[----:B------:R-:W-:Y:S01]  /*11b60*/  HADD2.F32 R10, -RZ, R10.H1_H1 ;  /* 0x3000000aff0a7230 */ /* 0x000fe20000004100 */
[----:B--2---:R-:W0:Y:S02]  /*11b70*/  LDS.128 R4, [R41] ;  /* 0x0000000029047984 */ /* 0x004e240000000c00 */
[--C-:B0-----:R-:W-:Y:S02]  /*11b80*/  HADD2.F32 R13, -RZ, R5.reuse.H1_H1 ;  /* 0x30000005ff0d7230 */ /* 0x101fe40000004100 */
[----:B------:R-:W-:-:S02]  /*11b90*/  HADD2.F32 R12, -RZ, R5.H0_H0 ;  /* 0x20000005ff0c7230 */ /* 0x000fc40000004100 */
        /* <DEDUP_REMOVED lines=54> */
.L_x_6131:
[----:B------:R-:W-:Y:S05]  /*11f00*/  BSYNC B0 ;  /* 0x0000000000007941 */ /* 0x000fea0003800000 */
.L_x_6109:
        /* <DEDUP_REMOVED lines=8> */
.L_x_6107:
[----:B------:R-:W-:-:S06]  /*11f90*/  ULOP3.LUT UR4, UR60, 0x1, URZ, 0xfc, !UPT ;  /* 0x000000013c047892 */ /* 0x000fcc000f8efc3f */
[----:B01-3--:R-:W-:-:S04]  /*11fa0*/  MOV R0, UR4 ;  /* 0x0000000400007c02 */ /* 0x00bfc80008000f00 */
[----:B------:R-:W-:-:S13]  /*11fb0*/  ISETP.NE.AND P0, PT, R0, 0x3, PT ;  /* 0x000000030000780c */ /* 0x000fda0003f05270 */
[----:B------:R-:W-:Y:S05]  /*11fc0*/  @!P0 BRA `(.L_x_6160) ;  /* 0x0000000000048947 */ /* 0x000fea0003800000 */
[----:B------:R-:W-:Y:S01]  /*11fd0*/  BPT.TRAP 0x1 ;  /* 0x000000040000795c */ /* 0x000fe20000300000 */
.L_x_6160:
[----:B------:R-:W-:Y:S01]  /*11fe0*/  IMAD R0, R197, 0x8, R18 ;  /* 0x00000008c5007824 */ /* 0x000fe200078e0212 */
[----:B------:R-:W-:-:S04]  /*11ff0*/  SHF.L.U32 R3, R200, 0x1f, RZ ;  /* 0x0000001fc8037819 */ /* 0x000fc800000006ff */
[----:B------:R0:W1:Y:S01]  /*12000*/  SYNCS.PHASECHK.TRANS64.TRYWAIT P1, [R0+URZ+0x30830], R3 ;  /* 0x03083003000075a7 */ /* 0x000062000802017f */
[----:B------:R-:W-:Y:S05]  /*12010*/  @!P0 BRA `(.L_x_6161) ;  /* 0x0000000000048947 */ /* 0x000fea0003800000 */
[----:B------:R-:W-:Y:S01]  /*12020*/  BPT.TRAP 0x1 ;  /* 0x000000040000795c */ /* 0x000fe20000300000 */
.L_x_6161:
[----:B-1----:R-:W-:Y:S05]  /*12030*/  @P1 BRA `(.L_x_6162) ;  /* 0x0000000000081947 */ /* 0x002fea0003800000 */
[----:B------:R-:W1:Y:S02]  /*12040*/  SYNCS.PHASECHK.TRANS64.TRYWAIT P1, [R0+URZ+0x30830], R3 ;  /* 0x03083003000075a7 */ /* 0x000e64000802017f */
[----:B-1----:R-:W-:Y:S05]  /*12050*/  @!P1 BRA `(.L_x_6163) ;  /* 0x0000012800189947 */ /* 0x002fea0003800000 */
.L_x_6162:
[----:B------:R-:W-:Y:S05]  /*12060*/  WARPSYNC.ALL ;  /* 0x0000000000007948 */ /* 0x000fea0003800000 */
[----:B01----:R-:W-:Y:S01]  /*12070*/  VIADD R3, R18, 0x1e400 ;  /* 0x0001e40012037836 */ /* 0x003fe20000000000 */
[----:B------:R-:W-:Y:S01]  /*12080*/  R2UR UR4, R2 ;  /* 0x00000000020472ca */ /* 0x000fe200000e0000 */
[----:B--2-4-:R-:W-:Y:S01]  /*12090*/  WARPGROUP.ARRIVE ;  /* 0x00000000000079c5 */ /* 0x014fe20000000000 */
[----:B------:R-:W-:Y:S01]  /*120a0*/  UMOV UR9, 0x40000040 ;  /* 0x4000004000097882 */ /* 0x000fe20000000000 */
[----:B------:R-:W-:Y:S01]  /*120b0*/  IMAD.MOV.U32 R5, RZ, RZ, 0x40000040 ;  /* 0x40000040ff057424 */ /* 0x000fe200078e00ff */
[----:B------:R-:W-:Y:S01]  /*120c0*/  SHF.R.U32.HI R3, RZ, 0x4, R3 ;  /* 0x00000004ff037819 */ /* 0x000fe20000011603 */
[----:B------:R-:W-:Y:S01]  /*120d0*/  IMAD.U32 R7, RZ, RZ, UR9 ;  /* 0x00000009ff077e24 */ /* 0x000fe2000f8e00ff */
[----:B------:R-:W-:Y:S01]  /*120e0*/  UMOV UR57, 0x40000040 ;  /* 0x4000004000397882 */ /* 0x000fe20000000000 */
[----:B------:R-:W-:Y:S01]  /*120f0*/  UMOV UR53, 0x40000040 ;  /* 0x4000004000357882 */ /* 0x000fe20000000000 */
[----:B------:R-:W-:Y:S01]  /*12100*/  LOP3.LUT R3, R3, 0x3fff, RZ, 0xc0, !PT ;  /* 0x00003fff03037812 */ /* 0x000fe200078ec0ff */
[----:B------:R-:W-:Y:S01]  /*12110*/  UMOV UR49, 0x40000040 ;  /* 0x4000004000317882 */ /* 0x000fe20000000000 */
[----:B------:R-:W-:Y:S01]  /*12120*/  UMOV UR45, 0x40000040 ;  /* 0x40000040002d7882 */ /* 0x000fe20000000000 */
[----:B------:R-:W-:Y:S01]  /*12130*/  UMOV UR41, 0x40000040 ;  /* 0x4000004000297882 */ /* 0x000fe20000000000 */
[----:B------:R-:W-:Y:S01]  /*12140*/  LOP3.LUT R8, R3, 0x10000, RZ, 0xfc, !PT ;  /* 0x0001000003087812 */ /* 0x000fe200078efcff */
[----:B------:R-:W-:Y:S01]  /*12150*/  ULOP3.LUT UR4, UR4, 0x10000, URZ, 0xfc, !UPT ;  /* 0x0001000004047892 */ /* 0x000fe2000f8efc3f */
[----:B------:R-:W-:Y:S01]  /*12160*/  MOV R3, 0x40000040 ;  /* 0x4000004000037802 */ /* 0x000fe20000000f00 */
[----:B------:R-:W-:-:S02]  /*12170*/  UMOV UR37, 0x40000040 ;  /* 0x4000004000257882 */ /* 0x000fc40000000000 */
[----:B------:R-:W-:Y:S01]  /*12180*/  IMAD R2, R197, 0x900, R8 ;  /* 0x00000900c5027824 */ /* 0x000fe200078e0208 */
[----:B------:R-:W-:Y:S01]  /*12190*/  R2UR UR11, R3 ;  /* 0x00000000030b72ca */ /* 0x000fe200000e0000 */
[----:B------:R-:W-:Y:S01]  /*121a0*/  UIADD3 UR5, UR4, 0x2, URZ ;  /* 0x0000000204057890 */ /* 0x000fe2000fffe03f */
[----:B------:R-:W-:Y:S01]  /*121b0*/  IMAD.MOV.U32 R3, RZ, RZ, 0x40000040 ;  /* 0x40000040ff037424 */ /* 0x000fe200078e00ff */
[----:B------:R-:W-:Y:S01]  /*121c0*/  UMOV UR8, UR4 ;  /* 0x0000000400087c82 */ /* 0x000fe20008000000 */
[C---:B------:R-:W-:Y:S01]  /*121d0*/  R2UR UR10, R2.reuse ;  /* 0x00000000020a72ca */ /* 0x040fe200000e0000 */
[----:B------:R-:W-:Y:S01]  /*121e0*/  IMAD.U32 R6, RZ, RZ, UR8 ;  /* 0x00000008ff067e24 */ /* 0x000fe2000f8e00ff */
[----:B------:R-:W-:Y:S01]  /*121f0*/  IADD3 R4, R2, 0x2, RZ ;  /* 0x0000000202047810 */ /* 0x000fe20007ffe0ff */
[----:B------:R-:W-:Y:S01]  /*12200*/  UIADD3 UR56, UR4, 0x404, URZ ;  /* 0x0000040404387890 */ /* 0x000fe2000fffe03f */
[----:B------:R-:W-:Y:S01]  /*12210*/  R2UR UR39, R3 ;  /* 0x00000000032772ca */ /* 0x000fe200000e0000 */
[----:B------:R-:W-:Y:S01]  /*12220*/  UIADD3 UR52, UR4, 0x406, URZ ;  /* 0x0000040604347890 */ /* 0x000fe2000fffe03f */
[----:B------:R0:W-:Y:S01]  /*12230*/  STL.64 [R1+0x30], R6 ;  /* 0x0000300601007387 */ /* 0x0001e20000100a00 */
[----:B------:R-:W-:-:S02]  /*12240*/  UIADD3 UR48, UR4, 0x800, URZ ;  /* 0x0000080004307890 */ /* 0x000fc4000fffe03f */
        /* <DEDUP_REMOVED lines=11> */
[----:B------:R-:W-:Y:S01]  /*12300*/  IMAD.U32 R6, RZ, RZ, UR8 ;  /* 0x00000008ff067e24 */ /* 0x000fe2000f8e00ff */
[----:B------:R-:W-:-:S04]  /*12310*/  UIADD3 UR36, UR4, 0x806, URZ ;  /* 0x0000080604247890 */ /* 0x000fc8000fffe03f */
        /* <DEDUP_REMOVED lines=61> */
[----:B------:R-:W-:Y:S01]  /*126f0*/  VIADD R4, R2, 0x602 ;  /* 0x0000060202047836 */ /* 0x000fe20000000000 */
[----:B------:R-:W-:Y:S02]  /*12700*/  R2UR UR51, R5 ;  /* 0x00000000053372ca */ /* 0x000fe400000e0000 */
[----:B------:R-:W-:Y:S02]  /*12710*/  MOV R5, 0x40000040 ;  /* 0x4000004000057802 */ /* 0x000fe40000000f00 */
[----:B------:R-:W-:Y:S01]  /*12720*/  R2UR UR46, R4 ;  /* 0x00000000042e72ca */ /* 0x000fe200000e0000 */
[C---:B------:R-:W-:Y:S01]  /*12730*/  VIADD R4, R2.reuse, 0x604 ;  /* 0x0000060402047836 */ /* 0x040fe20000000000 */
[----:B------:R-:W-:Y:S01]  /*12740*/  R2UR UR47, R5 ;  /* 0x00000000052f72ca */ /* 0x000fe200000e0000 */
[----:B------:R-:W-:Y:S01]  /*12750*/  IMAD.MOV.U32 R5, RZ, RZ, 0x40000040 ;  /* 0x40000040ff057424 */ /* 0x000fe200078e00ff */
[----:B------:R-:W-:-:S02]  /*12760*/  IADD3 R2, R2, 0x606, RZ ;  /* 0x0000060602027810 */ /* 0x000fc40007ffe0ff */
        /* <DEDUP_REMOVED lines=27> */
.L_x_6164:
[----:B------:R-:W0:Y:S01]  /*12920*/  LDC R2, c[0x0][0x448] ;  /* 0x00011200ff027b82 */ /* 0x000e220000000800 */
[----:B------:R-:W-:Y:S01]  /*12930*/  MOV R5, 0xffffffa0 ;  /* 0xffffffa000057802 */ /* 0x000fe20000000f00 */
[----:B------:R-:W-:Y:S01]  /*12940*/  ULDC UR4, c[0x0][0x988] ;  /* 0x0002620000047ab9 */ /* 0x000fe20000000800 */
[----:B------:R-:W-:Y:S01]  /*12950*/  BSSY B0, `(.L_x_6165) ;  /* 0x000041c000007945 */ /* 0x000fe20003800000 */
[----:B------:R-:W-:Y:S02]  /*12960*/  CS2R R118, SRZ ;  /* 0x0000000000767805 */ /* 0x000fe4000001ff00 */
[----:B------:R-:W-:Y:S01]  /*12970*/  CS2R R116, SRZ ;  /* 0x0000000000747805 */ /* 0x000fe2000001ff00 */
[----:B------:R-:W-:Y:S01]  /*12980*/  IMAD R5, R72, R5, 0x61 ;  /* 0x0000006148057424 */ /* 0x000fe200078e0205 */
[----:B------:R-:W-:Y:S02]  /*12990*/  CS2R R114, SRZ ;  /* 0x0000000000727805 */ /* 0x000fe4000001ff00 */
[----:B------:R-:W-:-:S02]  /*129a0*/  CS2R R112, SRZ ;  /* 0x0000000000707805 */ /* 0x000fc4000001ff00 */
[----:B------:R-:W-:Y:S01]  /*129b0*/  CS2R R110, SRZ ;  /* 0x00000000006e7805 */ /* 0x000fe2000001ff00 */
[----:B------:R-:W-:Y:S01]  /*129c0*/  IMAD R5, R222, -0x2, R5 ;  /* 0xfffffffede057824 */ /* 0x000fe200078e0205 */
[----:B------:R-:W-:Y:S02]  /*129d0*/  CS2R R108, SRZ ;  /* 0x00000000006c7805 */ /* 0x000fe4000001ff00 */
[----:B------:R-:W-:Y:S02]  /*129e0*/  CS2R R106, SRZ ;  /* 0x00000000006a7805 */ /* 0x000fe4000001ff00 */
[----:B------:R-:W-:Y:S02]  /*129f0*/  CS2R R104, SRZ ;  /* 0x0000000000687805 */ /* 0x000fe4000001ff00 */
[----:B------:R-:W-:Y:S02]  /*12a00*/  CS2R R102, SRZ ;  /* 0x0000000000667805 */ /* 0x000fe4000001ff00 */
[----:B------:R-:W-:-:S02]  /*12a10*/  IADD3 R6, -R219, R5, R220 ;  /* 0x00000005db067210 */ /* 0x000fc40007ffe1dc */
[----:B------:R-:W-:Y:S02]  /*12a20*/  CS2R R100, SRZ ;  /* 0x0000000000647805 */ /* 0x000fe4000001ff00 */
[----:B------:R-:W-:Y:S02]  /*12a30*/  CS2R R98, SRZ ;  /* 0x0000000000627805 */ /* 0x000fe4000001ff00 */
[----:B------:R-:W-:Y:S02]  /*12a40*/  CS2R R96, SRZ ;  /* 0x0000000000607805 */ /* 0x000fe4000001ff00 */
[----:B------:R-:W-:Y:S02]  /*12a50*/  CS2R R94, SRZ ;  /* 0x00000000005e7805 */ /* 0x000fe4000001ff00 */
[----:B------:R-:W-:Y:S02]  /*12a60*/  CS2R R92, SRZ ;  /* 0x00000000005c7805 */ /* 0x000fe4000001ff00 */
[----:B------:R-:W-:-:S02]  /*12a70*/  CS2R R90, SRZ ;  /* 0x00000000005a7805 */ /* 0x000fc4000001ff00 */
[----:B0-----:R-:W-:Y:S01]  /*12a80*/  ISETP.NE.AND P1, PT, R2, 0x1, PT ;  /* 0x000000010200780c */ /* 0x001fe20003f25270 */
[----:B------:R-:W-:-:S12]  /*12a90*/  IMAD.IADD R2, R223, 0x1, R218 ;  /* 0x00000001df027824 */ /* 0x000fd800078e02da */
[----:B------:R-:W0:Y:S08]  /*12aa0*/  @P1 LDC R3, c[0x0][0x44c] ;  /* 0x00011300ff031b82 */ /* 0x000e300000000800 */
[----:B------:R-:W1:Y:S01]  /*12ab0*/  @P1 LDC R4, c[0x0][0x450] ;  /* 0x00011400ff041b82 */ /* 0x000e620000000800 */
[----:B0-----:R-:W-:-:S05]  /*12ac0*/  @P1 IMAD.HI.U32 R3, R2, R3, RZ ;  /* 0x0000000302031227 */ /* 0x001fca00078e00ff */
[----:B-1----:R-:W-:Y:S01]  /*12ad0*/  @P1 SHF.R.U32.HI R2, RZ, R4, R3 ;  /* 0x00000004ff021219 */ /* 0x002fe20000011603 */
[----:B------:R-:W-:-:S04]  /*12ae0*/  IMAD R3, R72, -0x60, R220 ;  /* 0xffffffa048037824 */ /* 0x000fc800078e02dc */
[----:B------:R-:W0:Y:S01]  /*12af0*/  SHFL.IDX PT, R4, R2, 0x1, 0x1c1f ;  /* 0x003c1f0002047f89 */ /* 0x000e2200000e0000 */
[----:B------:R-:W-:-:S03]  /*12b00*/  VIADD R3, R3, 0x60 ;  /* 0x0000006003037836 */ /* 0x000fc60000000000 */
[----:B------:R-:W-:Y:S01]  /*12b10*/  SHFL.IDX PT, R2, R2, RZ, 0x1c1f ;  /* 0x001c1fff02027589 */ /* 0x000fe200000e0000 */
[----:B------:R-:W-:-:S05]  /*12b20*/  IMAD R3, R222, -0x2, R3 ;  /* 0xfffffffede037824 */ /* 0x000fca00078e0203 */
        /* <DEDUP_REMOVED lines=70> */
[----:B------:R-:W-:-:S04]  /*12f90*/  FMNMX.FTZ R38, R70, R7, !PT ;  /* 0x0000000746267209 */ /* 0x000fc80007810000 */
[----:B------:R-:W-:-:S05]  /*12fa0*/  FMNMX.FTZ R5, R71, R38, !PT ;  /* 0x0000002647057209 */ /* 0x000fca0007810000 */
[----:B------:R-:W0:Y:S02]  /*12fb0*/  SHFL.BFLY PT, R38, R5, 0x2, 0x1f ;  /* 0x0c401f0005267f89 */ /* 0x000e2400000e0000 */
[----:B0-----:R-:W-:Y:S02]  /*12fc0*/  FMNMX.FTZ R7, R5, R38, !PT ;  /* 0x0000002605077209 */ /* 0x001fe40007810000 */
[----:B------:R-:W-:Y:S01]  /*12fd0*/  VIADDMNMX R38, R2, R6, R3, PT ;  /* 0x0000000602267246 */ /* 0x000fe20003800103 */
[----:B------:R-:W-:Y:S02]  /*12fe0*/  IMAD.U32 R2, RZ, RZ, UR4 ;  /* 0x00000004ff027e24 */ /* 0x000fe4000f8e00ff */
[----:B------:R-:W0:Y:S01]  /*12ff0*/  SHFL.BFLY PT, R88, R7, 0x1, 0x1f ;  /* 0x0c201f0007587f89 */ /* 0x000e2200000e0000 */
[C---:B------:R-:W-:Y:S02]  /*13000*/  ISETP.GT.AND P2, PT, R38.reuse, RZ, PT ;  /* 0x000000ff2600720c */ /* 0x040fe40003f44270 */
[----:B------:R-:W-:-:S02]  /*13010*/  ISETP.GT.AND P3, PT, R38, 0x1, PT ;  /* 0x000000012600780c */ /* 0x000fc40003f64270 */
[----:B------:R-:W-:Y:S02]  /*13020*/  ISETP.GT.AND P4, PT, R38, 0x8, PT ;  /* 0x000000082600780c */ /* 0x000fe40003f84270 */
[----:B------:R-:W-:Y:S02]  /*13030*/  FSEL R15, R24, -INF , P2 ;  /* 0xff800000180f7808 */ /* 0x000fe40001000000 */
[----:B------:R-:W-:Y:S02]  /*13040*/  FSEL R25, R25, -INF , P3 ;  /* 0xff80000019197808 */ /* 0x000fe40001800000 */
[----:B------:R-:W-:Y:S02]  /*13050*/  ISETP.GT.AND P2, PT, R38, 0x9, PT ;  /* 0x000000092600780c */ /* 0x000fe40003f44270 */
[----:B------:R-:W-:Y:S02]  /*13060*/  FSEL R11, R28, -INF , P4 ;  /* 0xff8000001c0b7808 */ /* 0x000fe40002000000 */
[----:B------:R-:W-:-:S02]  /*13070*/  FMNMX.FTZ R6, R15, R25, !PT ;  /* 0x000000190f067209 */ /* 0x000fc40007810000 */
[C---:B------:R-:W-:Y:S02]  /*13080*/  ISETP.GT.AND P3, PT, R38.reuse, 0x10, PT ;  /* 0x000000102600780c */ /* 0x040fe40003f64270 */
[----:B------:R-:W-:Y:S02]  /*13090*/  FSEL R29, R29, -INF , P2 ;  /* 0xff8000001d1d7808 */ /* 0x000fe40001000000 */
[----:B------:R-:W-:Y:S02]  /*130a0*/  FMNMX.FTZ R6, R11, R6, !PT ;  /* 0x000000060b067209 */ /* 0x000fe40007810000 */
[----:B------:R-:W-:Y:S02]  /*130b0*/  ISETP.GT.AND P2, PT, R38, 0x11, PT ;  /* 0x000000112600780c */ /* 0x000fe40003f44270 */
[----:B0-----:R-:W-:Y:S02]  /*130c0*/  FMNMX.FTZ R3, R7, R88, !PT ;  /* 0x0000005807037209 */ /* 0x001fe40007810000 */
[----:B------:R-:W-:-:S02]  /*130d0*/  CS2R R88, SRZ ;  /* 0x0000000000587805 */ /* 0x000fc4000001ff00 */
[----:B------:R-:W-:Y:S02]  /*130e0*/  FSEL R7, R32, -INF , P3 ;  /* 0xff80000020077808 */ /* 0x000fe40001800000 */
[----:B------:R-:W-:Y:S01]  /*130f0*/  FMNMX.FTZ R6, R29, R6, !PT ;  /* 0x000000061d067209 */ /* 0x000fe20007810000 */
[----:B------:R-:W-:Y:S01]  /*13100*/  FMUL.FTZ R5, R3, R2 ;  /* 0x0000000203057220 */ /* 0x000fe20000410000 */
[----:B------:R-:W-:Y:S02]  /*13110*/  ISETP.GT.AND P4, PT, R38, 0x18, PT ;  /* 0x000000182600780c */ /* 0x000fe40003f84270 */
[----:B------:R-:W-:Y:S02]  /*13120*/  FSEL R33, R33, -INF , P2 ;  /* 0xff80000021217808 */ /* 0x000fe40001000000 */
[----:B------:R-:W-:Y:S02]  /*13130*/  FMNMX.FTZ R6, R7, R6, !PT ;  /* 0x0000000607067209 */ /* 0x000fe40007810000 */
[----:B------:R-:W-:-:S02]  /*13140*/  FSETP.NEU.FTZ.AND P3, PT, R3, -INF , PT ;  /* 0xff8000000300780b */ /* 0x000fc40003f7d000 */
[----:B------:R-:W-:Y:S02]  /*13150*/  ISETP.GT.AND P2, PT, R38, 0x19, PT ;  /* 0x000000192600780c */ /* 0x000fe40003f44270 */
[----:B------:R-:W-:Y:S02]  /*13160*/  FSEL R9, R36, -INF , P4 ;  /* 0xff80000024097808 */ /* 0x000fe40002000000 */
[----:B------:R-:W-:Y:S02]  /*13170*/  FMNMX.FTZ R6, R33, R6, !PT ;  /* 0x0000000621067209 */ /* 0x000fe40007810000 */
[----:B------:R-:W-:Y:S02]  /*13180*/  FSEL R5, R5, RZ, P3 ;  /* 0x000000ff05057208 */ /* 0x000fe40001800000 */
[----:B------:R-:W-:Y:S02]  /*13190*/  ISETP.GT.AND P3, PT, R38, 0x20, PT ;  /* 0x000000202600780c */ /* 0x000fe40003f64270 */
[----:B------:R-:W-:Y:S01]  /*131a0*/  FSEL R37, R37, -INF , P2 ;  /* 0xff80000025257808 */ /* 0x000fe20001000000 */
[--C-:B------:R-:W-:Y:S01]  /*131b0*/  FFMA.FTZ R36, R4, R2, -R5.reuse ;  /* 0x0000000204247223 */ /* 0x100fe20000010805 */
[----:B------:R-:W-:Y:S01]  /*131c0*/  FMNMX.FTZ R6, R9, R6, !PT ;  /* 0x0000000609067209 */ /* 0x000fe20007810000 */
[-CC-:B------:R-:W-:Y:S01]  /*131d0*/  FFMA.FTZ R189, R74, R2.reuse, -R5.reuse ;  /* 0x000000024abd7223 */ /* 0x180fe20000010805 */
[----:B------:R-:W-:Y:S01]  /*131e0*/  ISETP.GT.AND P2, PT, R38, 0x21, PT ;  /* 0x000000212600780c */ /* 0x000fe20003f44270 */
[-CC-:B------:R-:W-:Y:S01]  /*131f0*/  FFMA.FTZ R76, R76, R2.reuse, -R5.reuse ;  /* 0x000000024c4c7223 */ /* 0x180fe20000010805 */
[----:B------:R-:W-:Y:S01]  /*13200*/  FSEL R13, R40, -INF , P3 ;  /* 0xff800000280d7808 */ /* 0x000fe20001800000 */
[--C-:B------:R-:W-:Y:S01]  /*13210*/  FFMA.FTZ R40, R14, R2, -R5.reuse ;  /* 0x000000020e287223 */ /* 0x100fe20000010805 */
[----:B------:R-:W-:Y:S01]  /*13220*/  FMNMX.FTZ R6, R37, R6, !PT ;  /* 0x0000000625067209 */ /* 0x000fe20007810000 */
[-CC-:B------:R-:W-:Y:S01]  /*13230*/  FFMA.FTZ R191, R78, R2.reuse, -R5.reuse ;  /* 0x000000024ebf7223 */ /* 0x180fe20000010805 */
[----:B------:R-:W-:Y:S01]  /*13240*/  ISETP.GT.AND P3, PT, R38, 0x28, PT ;  /* 0x000000282600780c */ /* 0x000fe20003f64270 */
[----:B------:R-:W-:Y:S01]  /*13250*/  MUFU.EX2 R189, R189 ;  /* 0x000000bd00bd7308 */ /* 0x000fe20000000800 */
[----:B------:R-:W-:Y:S01]  /*13260*/  FSEL R41, R41, -INF , P2 ;  /* 0xff80000029297808 */ /* 0x000fe20001000000 */
[--C-:B------:R-:W-:Y:S01]  /*13270*/  FFMA.FTZ R80, R80, R2, -R5.reuse ;  /* 0x0000000250507223 */ /* 0x100fe20000010805 */
[----:B------:R-:W-:Y:S01]  /*13280*/  FMNMX.FTZ R24, R13, R6, !PT ;  /* 0x000000060d187209 */ /* 0x000fe20007810000 */
[-CC-:B------:R-:W-:Y:S01]  /*13290*/  FFMA.FTZ R185, R82, R2.reuse, -R5.reuse ;  /* 0x0000000252b97223 */ /* 0x180fe20000010805 */
[----:B------:R-:W-:Y:S01]  /*132a0*/  ISETP.GT.AND P2, PT, R38, 0x29, PT ;  /* 0x000000292600780c */ /* 0x000fe20003f44270 */
[--C-:B------:R-:W-:Y:S01]  /*132b0*/  FFMA.FTZ R84, R84, R2, -R5.reuse ;  /* 0x0000000254547223 */ /* 0x100fe20000010805 */
[----:B------:R-:W-:Y:S01]  /*132c0*/  FSEL R21, R44, -INF , P3 ;  /* 0xff8000002c157808 */ /* 0x000fe20001800000 */
[----:B------:R-:W0:Y:S01]  /*132d0*/  MUFU.EX2 R6, R76 ;  /* 0x0000004c00067308 */ /* 0x000e220000000800 */
[----:B------:R-:W-:Y:S01]  /*132e0*/  FMNMX.FTZ R24, R41, R24, !PT ;  /* 0x0000001829187209 */ /* 0x000fe20007810000 */
[-CC-:B------:R-:W-:Y:S01]  /*132f0*/  FFMA.FTZ R187, R86, R2.reuse, -R5.reuse ;  /* 0x0000000256bb7223 */ /* 0x180fe20000010805 */
[----:B------:R-:W-:Y:S01]  /*13300*/  ISETP.GT.AND P3, PT, R38, 0x30, PT ;  /* 0x000000302600780c */ /* 0x000fe20003f64270 */
[-CC-:B------:R-:W-:Y:S01]  /*13310*/  FFMA.FTZ R181, R42, R2.reuse, -R5.reuse ;  /* 0x000000022ab57223 */ /* 0x180fe20000010805 */
[----:B------:R-:W-:Y:S01]  /*13320*/  FSEL R45, R45, -INF , P2 ;  /* 0xff8000002d2d7808 */ /* 0x000fe20001000000 */
[--C-:B------:R-:W-:Y:S01]  /*13330*/  FFMA.FTZ R183, R46, R2, -R5.reuse ;  /* 0x000000022eb77223 */ /* 0x100fe20000010805 */
[----:B------:R-:W-:Y:S01]  /*13340*/  FMNMX.FTZ R24, R21, R24, !PT ;  /* 0x0000001815187209 */ /* 0x000fe20007810000 */
[----:B------:R-:W1:Y:S01]  /*13350*/  MUFU.EX2 R191, R191 ;  /* 0x000000bf00bf7308 */ /* 0x000e620000000800 */
        /* <DEDUP_REMOVED lines=15> */
[----:B------:R2:W3:Y:S01]  /*13450*/  MUFU.EX2 R24, R80 ;  /* 0x0000005000187308 */ /* 0x0004e20000000800 */
[----:B------:R-:W-:Y:S01]  /*13460*/  FMNMX.FTZ R28, R49, R28, !PT ;  /* 0x0000001c311c7209 */ /* 0x000fe20007810000 */
[-CC-:B------:R-:W-:Y:S01]  /*13470*/  FFMA.FTZ R20, R30, R2.reuse, -R5.reuse ;  /* 0x000000021e147223 */ /* 0x180fe20000010805 */
[----:B------:R-:W-:Y:S01]  /*13480*/  ISETP.GT.AND P3, PT, R38, 0x40, PT ;  /* 0x000000402600780c */ /* 0x000fe20003f64270 */
[----:B------:R-:W-:Y:S01]  /*13490*/  FFMA.FTZ R171, R70, R2, -R5 ;  /* 0x0000000246ab7223 */ /* 0x000fe20000010805 */
[----:B------:R-:W-:-:S02]  /*134a0*/  FSEL R53, R53, -INF , P2 ;  /* 0xff80000035357808 */ /* 0x000fc40001000000 */
[----:B------:R-:W-:Y:S02]  /*134b0*/  CS2R R86, SRZ ;  /* 0x0000000000567805 */ /* 0x000fe4000001ff00 */
[----:B------:R-:W-:Y:S01]  /*134c0*/  FMNMX.FTZ R28, R47, R28, !PT ;  /* 0x0000001c2f1c7209 */ /* 0x000fe20007810000 */
[----:B------:R-:W-:Y:S01]  /*134d0*/  MUFU.EX2 R187, R187 ;  /* 0x000000bb00bb7308 */ /* 0x000fe20000000800 */
[----:B------:R-:W-:Y:S02]  /*134e0*/  ISETP.GT.AND P2, PT, R38, 0x41, PT ;  /* 0x000000412600780c */ /* 0x000fe40003f44270 */
[----:B------:R-:W-:Y:S02]  /*134f0*/  CS2R R82, SRZ ;  /* 0x0000000000527805 */ /* 0x000fe4000001ff00 */
[----:B------:R-:W-:Y:S02]  /*13500*/  FSEL R27, R56, -INF , P3 ;  /* 0xff800000381b7808 */ /* 0x000fe40001800000 */
[----:B--2---:R-:W-:-:S02]  /*13510*/  CS2R R80, SRZ ;  /* 0x0000000000507805 */ /* 0x004fc4000001ff00 */
[----:B------:R-:W-:Y:S02]  /*13520*/  FMNMX.FTZ R28, R53, R28, !PT ;  /* 0x0000001c351c7209 */ /* 0x000fe40007810000 */
[----:B------:R-:W-:Y:S02]  /*13530*/  CS2R R78, SRZ ;  /* 0x00000000004e7805 */ /* 0x000fe4000001ff00 */
[----:B------:R-:W-:Y:S01]  /*13540*/  ISETP.GT.AND P3, PT, R38, 0x48, PT ;  /* 0x000000482600780c */ /* 0x000fe20003f64270 */
[----:B------:R-:W-:Y:S01]  /*13550*/  MUFU.EX2 R181, R181 ;  /* 0x000000b500b57308 */ /* 0x000fe20000000800 */
[----:B------:R-:W-:Y:S02]  /*13560*/  FSEL R57, R57, -INF , P2 ;  /* 0xff80000039397808 */ /* 0x000fe40001000000 */
[----:B------:R-:W-:Y:S02]  /*13570*/  CS2R R76, SRZ ;  /* 0x00000000004c7805 */ /* 0x000fe4000001ff00 */
[----:B------:R-:W-:-:S02]  /*13580*/  FMNMX.FTZ R32, R27, R28, !PT ;  /* 0x0000001c1b207209 */ /* 0x000fc40007810000 */
[----:B------:R-:W-:Y:S02]  /*13590*/  CS2R R74, SRZ ;  /* 0x00000000004a7805 */ /* 0x000fe4000001ff00 */
[----:B------:R-:W-:Y:S02]  /*135a0*/  ISETP.GT.AND P2, PT, R38, 0x49, PT ;  /* 0x000000492600780c */ /* 0x000fe40003f44270 */
[----:B------:R-:W-:Y:S02]  /*135b0*/  CS2R R66, SRZ ;  /* 0x0000000000427805 */ /* 0x000fe4000001ff00 */
[----:B------:R-:W-:Y:S01]  /*135c0*/  FSEL R31, R60, -INF , P3 ;  /* 0xff8000003c1f7808 */ /* 0x000fe20001800000 */
[----:B------:R2:W-:Y:S01]  /*135d0*/  MUFU.EX2 R28, R84 ;  /* 0x00000054001c7308 */ /* 0x0005e20000000800 */
[----:B------:R-:W-:Y:S02]  /*135e0*/  FMNMX.FTZ R32, R57, R32, !PT ;  /* 0x0000002039207209 */ /* 0x000fe40007810000 */
[----:B------:R-:W-:-:S02]  /*135f0*/  CS2R R62, SRZ ;  /* 0x00000000003e7805 */ /* 0x000fc4000001ff00 */
[C---:B------:R-:W-:Y:S02]  /*13600*/  ISETP.GT.AND P3, PT, R38.reuse, 0x50, PT ;  /* 0x000000502600780c */ /* 0x040fe40003f64270 */
[----:B------:R-:W-:Y:S02]  /*13610*/  CS2R R58, SRZ ;  /* 0x00000000003a7805 */ /* 0x000fe4000001ff00 */
[----:B------:R-:W-:Y:S02]  /*13620*/  FSEL R61, R61, -INF , P2 ;  /* 0xff8000003d3d7808 */ /* 0x000fe40001000000 */
[----:B------:R-:W-:Y:S02]  /*13630*/  CS2R R54, SRZ ;  /* 0x0000000000367805 */ /* 0x000fe4000001ff00 */
[----:B------:R-:W-:Y:S01]  /*13640*/  FMNMX.FTZ R32, R31, R32, !PT ;  /* 0x000000201f207209 */ /* 0x000fe20007810000 */
[----:B------:R-:W-:Y:S01]  /*13650*/  MUFU.EX2 R36, R36 ;  /* 0x0000002400247308 */ /* 0x000fe20000000800 */
[----:B------:R-:W-:-:S02]  /*13660*/  ISETP.GT.AND P2, PT, R38, 0x51, PT ;  /* 0x000000512600780c */ /* 0x000fc40003f44270 */
[----:B--2---:R-:W-:Y:S02]  /*13670*/  CS2R R84, SRZ ;  /* 0x0000000000547805 */ /* 0x004fe4000001ff00 */
[----:B------:R-:W-:Y:S02]  /*13680*/  FSEL R35, R64, -INF , P3 ;  /* 0xff80000040237808 */ /* 0x000fe40001800000 */
[----:B------:R-:W-:Y:S02]  /*13690*/  FMNMX.FTZ R32, R61, R32, !PT ;  /* 0x000000203d207209 */ /* 0x000fe40007810000 */
[----:B------:R-:W-:Y:S01]  /*136a0*/  ISETP.GT.AND P3, PT, R38, 0x58, PT ;  /* 0x000000582600780c */ /* 0x000fe20003f64270 */
[----:B------:R-:W-:Y:S01]  /*136b0*/  MUFU.EX2 R183, R183 ;  /* 0x000000b700b77308 */ /* 0x000fe20000000800 */
[----:B------:R-:W-:Y:S02]  /*136c0*/  FSEL R65, R65, -INF , P2 ;  /* 0xff80000041417808 */ /* 0x000fe40001000000 */
[----:B------:R-:W-:-:S02]  /*136d0*/  FMNMX.FTZ R14, R35, R32, !PT ;  /* 0x00000020230e7209 */ /* 0x000fc40007810000 */
[----:B------:R-:W-:Y:S01]  /*136e0*/  ISETP.GT.AND P2, PT, R38, 0x59, PT ;  /* 0x000000592600780c */ /* 0x000fe20003f44270 */
[-CC-:B------:R-:W-:Y:S01]  /*136f0*/  FFMA.FTZ R38, R10, R2.reuse, -R5.reuse ;  /* 0x000000020a267223 */ /* 0x180fe20000010805 */
[----:B------:R-:W-:Y:S01]  /*13700*/  FSEL R39, R68, -INF , P3 ;  /* 0xff80000044277808 */ /* 0x000fe20001800000 */
[----:B------:R-:W-:Y:S01]  /*13710*/  FFMA.FTZ R10, R26, R2, -R5 ;  /* 0x000000021a0a7223 */ /* 0x000fe20000010805 */
[----:B------:R-:W-:Y:S01]  /*13720*/  FMNMX.FTZ R14, R65, R14, !PT ;  /* 0x0000000e410e7209 */ /* 0x000fe20007810000 */
[----:B0-----:R-:W-:Y:S01]  /*13730*/  FADD.FTZ R26, R189, R6 ;  /* 0x00000006bd1a7221 */ /* 0x001fe20000010000 */
[----:B------:R-:W-:Y:S01]  /*13740*/  FSEL R69, R69, -INF , P2 ;  /* 0xff80000045457808 */ /* 0x000fe20001000000 */
[----:B------:R0:W-:Y:S01]  /*13750*/  MUFU.EX2 R32, R40 ;  /* 0x0000002800207308 */ /* 0x0001e20000000800 */
[----:B------:R-:W-:Y:S02]  /*13760*/  FMNMX.FTZ R14, R39, R14, !PT ;  /* 0x0000000e270e7209 */ /* 0x000fe40007810000 */
[----:B------:R-:W-:-:S02]  /*13770*/  F2FP.F16.F32.PACK_AB R189, R6, R189 ;  /* 0x000000bd06bd723e */ /* 0x000fc400000000ff */
[----:B------:R-:W-:-:S03]  /*13780*/  FMNMX.FTZ R14, R69, R14, !PT ;  /* 0x0000000e450e7209 */ /* 0x000fc60007810000 */
[----:B------:R-:W-:Y:S01]  /*13790*/  MUFU.EX2 R38, R38 ;  /* 0x0000002600267308 */ /* 0x000fe20000000800 */
[-CC-:B0-----:R-:W-:Y:S01]  /*137a0*/  FFMA.FTZ R40, R12, R2.reuse, -R5.reuse ;  /* 0x000000020c287223 */ /* 0x181fe20000010805 */
[----:B------:R-:W0:Y:S01]  /*137b0*/  SHFL.BFLY PT, R51, R14, 0x2, 0x1f ;  /* 0x0c401f000e337f89 */ /* 0x000e2200000e0000 */
[-CC-:B------:R-:W-:Y:S01]  /*137c0*/  FFMA.FTZ R12, R34, R2.reuse, -R5.reuse ;  /* 0x00000002220c7223 */ /* 0x180fe20000010805 */
[----:B------:R-:W-:Y:S01]  /*137d0*/  FFMA.FTZ R5, R71, R2, -R5 ;  /* 0x0000000247057223 */ /* 0x000fe20000010805 */
[----:B------:R-:W-:-:S03]  /*137e0*/  CS2R R70, SRZ ;  /* 0x0000000000467805 */ /* 0x000fc6000001ff00 */
        /* <DEDUP_REMOVED lines=8> */
[----:B0-----:R-:W-:-:S07]  /*13870*/  FMNMX.FTZ R4, R51, R4, !PT ;  /* 0x0000000433047209 */ /* 0x001fce0007810000 */
[----:B------:R-:W-:Y:S01]  /*13880*/  MUFU.EX2 R175, R175 ;  /* 0x000000af00af7308 */ /* 0x000fe20000000800 */
[----:B------:R-:W0:Y:S01]  /*13890*/  @P1 LDC R51, c[0x0][0x450] ;  /* 0x00011400ff331b82 */ /* 0x000e220000000800 */
[C---:B------:R-:W-:Y:S01]  /*138a0*/  FSETP.NEU.FTZ.AND P2, PT, R4.reuse, -INF , PT ;  /* 0xff8000000400780b */ /* 0x040fe20003f5d000 */
[----:B------:R-:W-:-:S05]  /*138b0*/  FMUL.FTZ R14, R4, R2 ;  /* 0x00000002040e7220 */ /* 0x000fca0000410000 */
[----:B------:R-:W-:Y:S01]  /*138c0*/  MUFU.EX2 R12, R12 ;  /* 0x0000000c000c7308 */ /* 0x000fe20000000800 */
[----:B------:R-:W-:-:S05]  /*138d0*/  FSEL R14, R14, RZ, P2 ;  /* 0x000000ff0e0e7208 */ /* 0x000fca0001000000 */
        /* <DEDUP_REMOVED lines=8> */
[-CC-:B------:R-:W-:Y:S01]  /*13960*/  FFMA.FTZ R37, R37, R2.reuse, -R14.reuse ;  /* 0x0000000225257223 */ /* 0x180fe2000001080e */
[-CC-:B------:R-:W-:Y:S01]  /*13970*/  FFMA.FTZ R13, R13, R2.reuse, -R14.reuse ;  /* 0x000000020d0d7223 */ /* 0x180fe2000001080e */
[-CC-:B------:R-:W-:Y:S01]  /*13980*/  FFMA.FTZ R41, R41, R2.reuse, -R14.reuse ;  /* 0x0000000229297223 */ /* 0x180fe2000001080e */
[-CC-:B------:R-:W-:Y:S01]  /*13990*/  FFMA.FTZ R21, R21, R2.reuse, -R14.reuse ;  /* 0x0000000215157223 */ /* 0x180fe2000001080e */
[----:B------:R-:W4:Y:S01]  /*139a0*/  MUFU.EX2 R15, R15 ;  /* 0x0000000f000f7308 */ /* 0x000f220000000800 */
[----:B--2---:R-:W2:Y:S01]  /*139b0*/  @P1 LDC R25, c[0x0][0x44c] ;  /* 0x00011300ff191b82 */ /* 0x004ea20000000800 */
[-CC-:B------:R-:W-:Y:S01]  /*139c0*/  FFMA.FTZ R45, R45, R2.reuse, -R14.reuse ;  /* 0x000000022d2d7223 */ /* 0x180fe2000001080e */
[-CC-:B------:R-:W-:Y:S01]  /*139d0*/  FFMA.FTZ R43, R43, R2.reuse, -R14.reuse ;  /* 0x000000022b2b7223 */ /* 0x180fe2000001080e */
[-CC-:B------:R-:W-:Y:S01]  /*139e0*/  FFMA.FTZ R49, R49, R2.reuse, -R14.reuse ;  /* 0x0000000231317223 */ /* 0x180fe2000001080e */
[-CC-:B------:R-:W-:Y:S01]  /*139f0*/  FFMA.FTZ R47, R47, R2.reuse, -R14.reuse ;  /* 0x000000022f2f7223 */ /* 0x180fe2000001080e */
[-CC-:B------:R-:W-:Y:S01]  /*13a00*/  FFMA.FTZ R53, R53, R2.reuse, -R14.reuse ;  /* 0x0000000235357223 */ /* 0x180fe2000001080e */
[-CC-:B------:R-:W-:Y:S01]  /*13a10*/  FFMA.FTZ R27, R27, R2.reuse, -R14.reuse ;  /* 0x000000021b1b7223 */ /* 0x180fe2000001080e */
[----:B------:R-:W4:Y:S01]  /*13a20*/  MUFU.EX2 R11, R11 ;  /* 0x0000000b000b7308 */ /* 0x000f220000000800 */
[-CC-:B------:R-:W-:Y:S01]  /*13a30*/  FFMA.FTZ R57, R57, R2.reuse, -R14.reuse ;  /* 0x0000000239397223 */ /* 0x180fe2000001080e */
[-CC-:B------:R-:W-:Y:S01]  /*13a40*/  FFMA.FTZ R31, R31, R2.reuse, -R14.reuse ;  /* 0x000000021f1f7223 */ /* 0x180fe2000001080e */
[-CC-:B------:R-:W-:Y:S01]  /*13a50*/  FFMA.FTZ R61, R61, R2.reuse, -R14.reuse ;  /* 0x000000023d3d7223 */ /* 0x180fe2000001080e */
[-CC-:B------:R-:W-:Y:S01]  /*13a60*/  FFMA.FTZ R35, R35, R2.reuse, -R14.reuse ;  /* 0x0000000223237223 */ /* 0x180fe2000001080e */
[-CC-:B------:R-:W-:Y:S01]  /*13a70*/  FFMA.FTZ R65, R65, R2.reuse, -R14.reuse ;  /* 0x0000000241417223 */ /* 0x180fe2000001080e */
[-CC-:B------:R-:W-:Y:S01]  /*13a80*/  FFMA.FTZ R39, R39, R2.reuse, -R14.reuse ;  /* 0x0000000227277223 */ /* 0x180fe2000001080e */
[----:B------:R-:W-:Y:S01]  /*13a90*/  FFMA.FTZ R69, R69, R2, -R14 ;  /* 0x0000000245457223 */ /* 0x000fe2000001080e */
[----:B------:R1:W4:Y:S08]  /*13aa0*/  MUFU.EX2 R190, R29 ;  /* 0x0000001d00be7308 */ /* 0x0003300000000800 */
[----:B------:R3:W4:Y:S01]  /*13ab0*/  MUFU.EX2 R184, R7 ;  /* 0x0000000700b87308 */ /* 0x0007220000000800 */
[----:B-1----:R-:W-:-:S07]  /*13ac0*/  IMAD.MOV.U32 R29, RZ, RZ, R218 ;  /* 0x000000ffff1d7224 */ /* 0x002fce00078e00da */
[----:B------:R-:W1:Y:S01]  /*13ad0*/  MUFU.EX2 R33, R33 ;  /* 0x0000002100217308 */ /* 0x000e620000000800 */
[----:B---3--:R-:W-:Y:S01]  /*13ae0*/  IADD3 R7, R0, 0x30840, RZ ;  /* 0x0003084000077810 */ /* 0x008fe20007ffe0ff */
[----:B--2---:R-:W-:-:S04]  /*13af0*/  @P1 IMAD.HI.U32 R0, R218, R25, RZ ;  /* 0x00000019da001227 */ /* 0x004fc800078e00ff */
[----:B------:R-:W-:Y:S01]  /*13b00*/  FADD.FTZ R25, R191, R26 ;  /* 0x0000001abf197221 */ /* 0x000fe20000010000 */
[----:B------:R-:W-:Y:S02]  /*13b10*/  F2FP.F16.F32.PACK_AB R191, R24, R191 ;  /* 0x000000bf18bf723e */ /* 0x000fe400000000ff */
[----:B------:R-:W-:Y:S02]  /*13b20*/  PRMT R7, R212, 0x654, R7 ;  /* 0x00000654d4077816 */ /* 0x000fe40000000007 */
[----:B0-----:R-:W-:Y:S01]  /*13b30*/  @P1 SHF.R.U32.HI R29, RZ, R51, R0 ;  /* 0x00000033ff1d1219 */ /* 0x001fe20000011600 */
[----:B----4-:R-:W-:Y:S01]  /*13b40*/  FADD.FTZ R0, R15, R188 ;  /* 0x000000bc0f007221 */ /* 0x010fe20000010000 */
[----:B------:R-:W0:Y:S01]  /*13b50*/  MUFU.EX2 R9, R9 ;  /* 0x0000000900097308 */ /* 0x000e220000000800 */
[----:B------:R2:W-:Y:S01]  /*13b60*/  SYNCS.ARRIVE.TRANS64.RED.A1T0 RZ, [R7+URZ], RZ ;  /* 0x000000ff07ff79a7 */ /* 0x0005e2000810043f */
[----:B------:R-:W-:Y:S02]  /*13b70*/  IADD3 R26, R29, R220, -R219 ;  /* 0x000000dc1d1a7210 */ /* 0x000fe40007ffe8db */
[----:B------:R-:W-:-:S02]  /*13b80*/  CS2R R50, SRZ ;  /* 0x0000000000327805 */ /* 0x000fc4000001ff00 */
[----:B------:R-:W-:Y:S01]  /*13b90*/  F2FP.F16.F32.PACK_AB R188, R188, R15 ;  /* 0x0000000fbcbc723e */ /* 0x000fe200000000ff */
[----:B------:R-:W-:Y:S01]  /*13ba0*/  IMAD.HI R29, R26, 0x2aaaaaab, RZ ;  /* 0x2aaaaaab1a1d7827 */ /* 0x000fe200078e02ff */
[----:B------:R-:W3:Y:S03]  /*13bb0*/  MUFU.EX2 R186, R37 ;  /* 0x0000002500ba7308 */ /* 0x000ee60000000800 */
[----:B--2---:R-:W-:Y:S01]  /*13bc0*/  FADD.FTZ R7, R11, R0 ;  /* 0x000000000b077221 */ /* 0x004fe20000010000 */
[----:B------:R-:W-:-:S03]  /*13bd0*/  FADD.FTZ R0, R24, R25 ;  /* 0x0000001918007221 */ /* 0x000fc60000010000 */
[C---:B------:R-:W-:Y:S01]  /*13be0*/  FADD.FTZ R7, R190.reuse, R7 ;  /* 0x00000007be077221 */ /* 0x040fe20000010000 */
[----:B------:R-:W-:Y:S01]  /*13bf0*/  FADD.FTZ R25, R185, R0 ;  /* 0x00000000b9197221 */ /* 0x000fe20000010000 */
[----:B------:R-:W-:Y:S01]  /*13c00*/  F2FP.F16.F32.PACK_AB R190, R190, R11 ;  /* 0x0000000bbebe723e */ /* 0x000fe200000000ff */
[----:B------:R-:W2:Y:S01]  /*13c10*/  MUFU.EX2 R13, R13 ;  /* 0x0000000d000d7308 */ /* 0x000ea20000000800 */
[----:B------:R-:W-:Y:S01]  /*13c20*/  FADD.FTZ R0, R184, R7 ;  /* 0x00000007b8007221 */ /* 0x000fe20000010000 */
[C---:B------:R-:W-:Y:S01]  /*13c30*/  FADD.FTZ R26, R28.reuse, R25 ;  /* 0x000000191c1a7221 */ /* 0x040fe20000010000 */
[----:B------:R-:W-:Y:S02]  /*13c40*/  F2FP.F16.F32.PACK_AB R185, R28, R185 ;  /* 0x000000b91cb9723e */ /* 0x000fe400000000ff */
[----:B-1----:R-:W-:Y:S01]  /*13c50*/  FADD.FTZ R0, R33, R0 ;  /* 0x0000000021007221 */ /* 0x002fe20000010000 */
[----:B------:R-:W-:Y:S01]  /*13c60*/  FADD.FTZ R25, R187, R26 ;  /* 0x0000001abb197221 */ /* 0x000fe20000010000 */
[C---:B------:R-:W-:Y:S01]  /*13c70*/  F2FP.F16.F32.PACK_AB R187, R32.reuse, R187 ;  /* 0x000000bb20bb723e */ /* 0x040fe200000000ff */
[----:B------:R-:W1:Y:S01]  /*13c80*/  MUFU.EX2 R180, R41 ;  /* 0x0000002900b47308 */ /* 0x000e620000000800 */
[----:B0-----:R-:W-:Y:S01]  /*13c90*/  FADD.FTZ R7, R9, R0 ;  /* 0x0000000009077221 */ /* 0x001fe20000010000 */
[----:B------:R-:W-:Y:S01]  /*13ca0*/  FADD.FTZ R26, R32, R25 ;  /* 0x00000019201a7221 */ /* 0x000fe20000010000 */
[----:B------:R-:W-:-:S02]  /*13cb0*/  F2FP.F16.F32.PACK_AB R184, R33, R184 ;  /* 0x000000b821b8723e */ /* 0x000fc400000000ff */
[----:B------:R-:W-:Y:S01]  /*13cc0*/  CS2R R32, SRZ ;  /* 0x0000000000207805 */ /* 0x000fe2000001ff00 */
[----:B---3--:R-:W-:Y:S01]  /*13cd0*/  FADD.FTZ R0, R186, R7 ;  /* 0x00000007ba007221 */ /* 0x008fe20000010000 */
[----:B------:R-:W-:Y:S01]  /*13ce0*/  FADD.FTZ R25, R181, R26 ;  /* 0x0000001ab5197221 */ /* 0x000fe20000010000 */
[----:B------:R-:W-:Y:S01]  /*13cf0*/  SHF.R.U32.HI R26, RZ, 0x1f, R29 ;  /* 0x0000001fff1a7819 */ /* 0x000fe2000001161d */
[----:B------:R-:W0:Y:S01]  /*13d00*/  MUFU.EX2 R21, R21 ;  /* 0x0000001500157308 */ /* 0x000e220000000800 */
[----:B--2---:R-:W-:Y:S01]  /*13d10*/  FADD.FTZ R7, R13, R0 ;  /* 0x000000000d077221 */ /* 0x004fe20000010000 */
[----:B------:R-:W-:Y:S01]  /*13d20*/  FADD.FTZ R14, R36, R25 ;  /* 0x00000019240e7221 */ /* 0x000fe20000010000 */
[----:B------:R-:W-:Y:S02]  /*13d30*/  F2FP.F16.F32.PACK_AB R186, R186, R9 ;  /* 0x00000009baba723e */ /* 0x000fe400000000ff */
[----:B------:R-:W-:Y:S01]  /*13d40*/  F2FP.F16.F32.PACK_AB R181, R36, R181 ;  /* 0x000000b524b5723e */ /* 0x000fe200000000ff */
[----:B------:R-:W-:Y:S01]  /*13d50*/  FADD.FTZ R25, R183, R14 ;  /* 0x0000000eb7197221 */ /* 0x000fe20000010000 */
[----:B------:R-:W-:Y:S01]  /*13d60*/  LEA.HI.SX32 R14, R29, R26, 0x1c ;  /* 0x0000001a1d0e7211 */ /* 0x000fe200078fe2ff */
[----:B------:R2:W3:Y:S01]  /*13d70*/  MUFU.EX2 R182, R45 ;  /* 0x0000002d00b67308 */ /* 0x0004e20000000800 */
[----:B-1----:R-:W-:Y:S01]  /*13d80*/  FADD.FTZ R0, R180, R7 ;  /* 0x00000007b4007221 */ /* 0x002fe20000010000 */
[----:B------:R-:W-:Y:S01]  /*13d90*/  FADD.FTZ R6, R38, R25 ;  /* 0x0000001926067221 */ /* 0x000fe20000010000 */
[----:B------:R-:W-:-:S02]  /*13da0*/  VIMNMX R14, RZ, R14, !PT ;  /* 0x0000000eff0e7248 */ /* 0x000fc40007fe0100 */
[----:B------:R-:W-:Y:S02]  /*13db0*/  CS2R R36, SRZ ;  /* 0x0000000000247805 */ /* 0x000fe4000001ff00 */
[----:B------:R-:W-:Y:S01]  /*13dc0*/  F2FP.F16.F32.PACK_AB R183, R38, R183 ;  /* 0x000000b726b7723e */ /* 0x000fe200000000ff */
[----:B------:R-:W-:Y:S01]  /*13dd0*/  FADD.FTZ R25, R177, R6 ;  /* 0x00000006b1197221 */ /* 0x000fe20000010000 */
[C---:B------:R-:W-:Y:S01]  /*13de0*/  F2FP.F16.F32.PACK_AB R177, R40.reuse, R177 ;  /* 0x000000b128b1723e */ /* 0x040fe200000000ff */
[----:B------:R-:W1:Y:S01]  /*13df0*/  MUFU.EX2 R43, R43 ;  /* 0x0000002b002b7308 */ /* 0x000e620000000800 */
[----:B0-----:R-:W-:Y:S01]  /*13e00*/  FADD.FTZ R7, R21, R0 ;  /* 0x0000000015077221 */ /* 0x001fe20000010000 */
[----:B------:R-:W-:Y:S01]  /*13e10*/  FADD.FTZ R6, R40, R25 ;  /* 0x0000001928067221 */ /* 0x000fe20000010000 */
[----:B------:R-:W-:Y:S02]  /*13e20*/  F2FP.F16.F32.PACK_AB R180, R180, R13 ;  /* 0x0000000db4b4723e */ /* 0x000fe400000000ff */
[----:B--2---:R-:W-:-:S02]  /*13e30*/  CS2R R44, SRZ ;  /* 0x00000000002c7805 */ /* 0x004fc4000001ff00 */
[----:B------:R-:W-:Y:S01]  /*13e40*/  CS2R R40, SRZ ;  /* 0x0000000000287805 */ /* 0x000fe2000001ff00 */
[----:B------:R-:W-:Y:S01]  /*13e50*/  FADD.FTZ R25, R179, R6 ;  /* 0x00000006b3197221 */ /* 0x000fe20000010000 */
[----:B------:R-:W-:Y:S01]  /*13e60*/  F2FP.F16.F32.PACK_AB R179, R42, R179 ;  /* 0x000000b32ab3723e */ /* 0x000fe200000000ff */
[----:B------:R0:W2:Y:S01]  /*13e70*/  MUFU.EX2 R176, R49 ;  /* 0x0000003100b07308 */ /* 0x0000a20000000800 */
[----:B---3--:R-:W-:Y:S01]  /*13e80*/  FADD.FTZ R0, R182, R7 ;  /* 0x00000007b6007221 */ /* 0x008fe20000010000 */
[----:B------:R-:W-:Y:S01]  /*13e90*/  FADD.FTZ R6, R42, R25 ;  /* 0x000000192a067221 */ /* 0x000fe20000010000 */
[----:B------:R-:W-:Y:S02]  /*13ea0*/  F2FP.F16.F32.PACK_AB R182, R182, R21 ;  /* 0x00000015b6b6723e */ /* 0x000fe400000000ff */
[----:B------:R-:W-:Y:S01]  /*13eb0*/  CS2R R28, SRZ ;  /* 0x00000000001c7805 */ /* 0x000fe2000001ff00 */
[----:B------:R-:W-:Y:S01]  /*13ec0*/  FADD.FTZ R11, R173, R6 ;  /* 0x00000006ad0b7221 */ /* 0x000fe20000010000 */
[C---:B------:R-:W-:Y:S01]  /*13ed0*/  F2FP.F16.F32.PACK_AB R173, R10.reuse, R173 ;  /* 0x000000ad0aad723e */ /* 0x040fe200000000ff */
[----:B------:R-:W3:Y:S01]  /*13ee0*/  MUFU.EX2 R47, R47 ;  /* 0x0000002f002f7308 */ /* 0x000ee20000000800 */
[----:B-1----:R-:W-:Y:S01]  /*13ef0*/  FADD.FTZ R7, R43, R0 ;  /* 0x000000002b077221 */ /* 0x002fe20000010000 */
[----:B------:R-:W-:Y:S01]  /*13f00*/  FADD.FTZ R6, R10, R11 ;  /* 0x0000000b0a067221 */ /* 0x000fe20000010000 */
[----:B------:R-:W-:Y:S01]  /*13f10*/  VIADD R11, R72, 0xfffffffe ;  /* 0xfffffffe480b7836 */ /* 0x000fe20000000000 */
[----:B------:R-:W-:-:S02]  /*13f20*/  CS2R R72, SRZ ;  /* 0x0000000000487805 */ /* 0x000fc4000001ff00 */
[----:B0-----:R-:W-:Y:S01]  /*13f30*/  CS2R R48, SRZ ;  /* 0x0000000000307805 */ /* 0x001fe2000001ff00 */
[----:B------:R-:W-:Y:S01]  /*13f40*/  FADD.FTZ R9, R175, R6 ;  /* 0x00000006af097221 */ /* 0x000fe20000010000 */
[----:B------:R-:W-:Y:S01]  /*13f50*/  F2FP.F16.F32.PACK_AB R175, R12, R175 ;  /* 0x000000af0caf723e */ /* 0x000fe200000000ff */
[----:B------:R0:W1:Y:S01]  /*13f60*/  MUFU.EX2 R178, R53 ;  /* 0x0000003500b27308 */ /* 0x0000620000000800 */
[----:B--2---:R-:W-:Y:S01]  /*13f70*/  FADD.FTZ R0, R176, R7 ;  /* 0x00000007b0007221 */ /* 0x004fe20000010000 */
[----:B------:R-:W-:Y:S01]  /*13f80*/  FADD.FTZ R24, R12, R9 ;  /* 0x000000090c187221 */ /* 0x000fe20000010000 */
[----:B------:R-:W-:Y:S02]  /*13f90*/  ISETP.GE.AND P2, PT, R11, R14, PT ;  /* 0x0000000e0b00720c */ /* 0x000fe40003f46270 */
[----:B------:R-:W-:Y:S02]  /*13fa0*/  F2FP.F16.F32.PACK_AB R176, R176, R43 ;  /* 0x0000002bb0b0723e */ /* 0x000fe400000000ff */
[----:B------:R-:W-:Y:S01]  /*13fb0*/  CS2R R42, SRZ ;  /* 0x00000000002a7805 */ /* 0x000fe2000001ff00 */
[----:B------:R-:W2:Y:S01]  /*13fc0*/  MUFU.EX2 R27, R27 ;  /* 0x0000001b001b7308 */ /* 0x000ea20000000800 */
[----:B---3--:R-:W-:Y:S01]  /*13fd0*/  FADD.FTZ R7, R47, R0 ;  /* 0x000000002f077221 */ /* 0x008fe20000010000 */
[----:B0-----:R-:W-:-:S06]  /*13fe0*/  CS2R R52, SRZ ;  /* 0x0000000000347805 */ /* 0x001fcc000001ff00 */
[----:B------:R0:W3:Y:S01]  /*13ff0*/  MUFU.EX2 R172, R57 ;  /* 0x0000003900ac7308 */ /* 0x0000e20000000800 */
[C---:B-1----:R-:W-:Y:S01]  /*14000*/  FADD.FTZ R0, R178.reuse, R7 ;  /* 0x00000007b2007221 */ /* 0x042fe20000010000 */
[----:B------:R-:W-:Y:S02]  /*14010*/  F2FP.F16.F32.PACK_AB R178, R178, R47 ;  /* 0x0000002fb2b2723e */ /* 0x000fe400000000ff */
[----:B------:R-:W-:-:S04]  /*14020*/  CS2R R46, SRZ ;  /* 0x00000000002e7805 */ /* 0x000fc8000001ff00 */
[----:B------:R-:W1:Y:S01]  /*14030*/  MUFU.EX2 R31, R31 ;  /* 0x0000001f001f7308 */ /* 0x000e620000000800 */
[----:B--2---:R-:W-:Y:S01]  /*14040*/  FADD.FTZ R7, R27, R0 ;  /* 0x000000001b077221 */ /* 0x004fe20000010000 */
[----:B0-----:R-:W-:-:S06]  /*14050*/  CS2R R56, SRZ ;  /* 0x0000000000387805 */ /* 0x001fcc000001ff00 */
[----:B------:R0:W2:Y:S01]  /*14060*/  MUFU.EX2 R174, R61 ;  /* 0x0000003d00ae7308 */ /* 0x0000a20000000800 */
[C---:B---3--:R-:W-:Y:S01]  /*14070*/  FADD.FTZ R0, R172.reuse, R7 ;  /* 0x00000007ac007221 */ /* 0x048fe20000010000 */
[----:B------:R-:W-:Y:S02]  /*14080*/  F2FP.F16.F32.PACK_AB R172, R172, R27 ;  /* 0x0000001bacac723e */ /* 0x000fe400000000ff */
[----:B------:R-:W-:-:S04]  /*14090*/  CS2R R26, SRZ ;  /* 0x00000000001a7805 */ /* 0x000fc8000001ff00 */
[----:B------:R-:W3:Y:S01]  /*140a0*/  MUFU.EX2 R35, R35 ;  /* 0x0000002300237308 */ /* 0x000ee20000000800 */
[----:B-1----:R-:W-:Y:S01]  /*140b0*/  FADD.FTZ R7, R31, R0 ;  /* 0x000000001f077221 */ /* 0x002fe20000010000 */
[----:B0-----:R-:W-:-:S06]  /*140c0*/  CS2R R60, SRZ ;  /* 0x00000000003c7805 */ /* 0x001fcc000001ff00 */
[----:B------:R-:W0:Y:S01]  /*140d0*/  MUFU.EX2 R169, R169 ;  /* 0x000000a900a97308 */ /* 0x000e220000000800 */
[C---:B--2---:R-:W-:Y:S01]  /*140e0*/  FADD.FTZ R6, R174.reuse, R7 ;  /* 0x00000007ae067221 */ /* 0x044fe20000010000 */
[----:B------:R-:W-:Y:S02]  /*140f0*/  F2FP.F16.F32.PACK_AB R174, R174, R31 ;  /* 0x0000001faeae723e */ /* 0x000fe400000000ff */
[----:B------:R-:W-:-:S04]  /*14100*/  CS2R R30, SRZ ;  /* 0x00000000001e7805 */ /* 0x000fc8000001ff00 */
[----:B------:R1:W2:Y:S01]  /*14110*/  MUFU.EX2 R168, R65 ;  /* 0x0000004100a87308 */ /* 0x0002a20000000800 */
[----:B---3--:R-:W-:-:S07]  /*14120*/  FADD.FTZ R7, R35, R6 ;  /* 0x0000000623077221 */ /* 0x008fce0000010000 */
[----:B------:R-:W3:Y:S01]  /*14130*/  MUFU.EX2 R20, R20 ;  /* 0x0000001400147308 */ /* 0x000ee20000000800 */
[----:B0-----:R-:W-:Y:S01]  /*14140*/  FADD.FTZ R9, R169, R24 ;  /* 0x00000018a9097221 */ /* 0x001fe20000010000 */
[----:B-1----:R-:W-:Y:S02]  /*14150*/  CS2R R64, SRZ ;  /* 0x0000000000407805 */ /* 0x002fe4000001ff00 */
[----:B------:R-:W-:-:S04]  /*14160*/  CS2R R24, SRZ ;  /* 0x0000000000187805 */ /* 0x000fc8000001ff00 */
[----:B------:R-:W0:Y:S01]  /*14170*/  MUFU.EX2 R39, R39 ;  /* 0x0000002700277308 */ /* 0x000e220000000800 */
[C---:B--2---:R-:W-:Y:S01]  /*14180*/  FADD.FTZ R6, R168.reuse, R7 ;  /* 0x00000007a8067221 */ /* 0x044fe20000010000 */
[----:B------:R-:W-:Y:S02]  /*14190*/  F2FP.F16.F32.PACK_AB R168, R168, R35 ;  /* 0x00000023a8a8723e */ /* 0x000fe400000000ff */
[----:B------:R-:W-:-:S04]  /*141a0*/  CS2R R34, SRZ ;  /* 0x0000000000227805 */ /* 0x000fc8000001ff00 */
[----:B------:R-:W1:Y:S01]  /*141b0*/  MUFU.EX2 R171, R171 ;  /* 0x000000ab00ab7308 */ /* 0x000e620000000800 */
[C---:B---3--:R-:W-:Y:S01]  /*141c0*/  FADD.FTZ R10, R20.reuse, R9 ;  /* 0x00000009140a7221 */ /* 0x048fe20000010000 */
[----:B------:R-:W-:-:S06]  /*141d0*/  F2FP.F16.F32.PACK_AB R169, R20, R169 ;  /* 0x000000a914a9723e */ /* 0x000fcc00000000ff */
[----:B------:R2:W3:Y:S01]  /*141e0*/  MUFU.EX2 R170, R69 ;  /* 0x0000004500aa7308 */ /* 0x0004e20000000800 */
[----:B0-----:R-:W-:-:S07]  /*141f0*/  FADD.FTZ R7, R39, R6 ;  /* 0x0000000627077221 */ /* 0x001fce0000010000 */
[----:B------:R1:W0:Y:S01]  /*14200*/  MUFU.EX2 R0, R5 ;  /* 0x0000000500007308 */ /* 0x0002220000000800 */
[----:B--2---:R-:W-:Y:S01]  /*14210*/  CS2R R68, SRZ ;  /* 0x0000000000447805 */ /* 0x004fe2000001ff00 */
[----:B-1----:R-:W-:Y:S01]  /*14220*/  FADD.FTZ R5, R171, R10 ;  /* 0x0000000aab057221 */ /* 0x002fe20000010000 */
[C---:B---3--:R-:W-:Y:S01]  /*14230*/  FADD.FTZ R7, R170.reuse, R7 ;  /* 0x00000007aa077221 */ /* 0x048fe20000010000 */
[----:B------:R-:W-:Y:S02]  /*14240*/  F2FP.F16.F32.PACK_AB R170, R170, R39 ;  /* 0x00000027aaaa723e */ /* 0x000fe400000000ff */
[----:B------:R-:W-:Y:S01]  /*14250*/  CS2R R38, SRZ ;  /* 0x0000000000267805 */ /* 0x000fe2000001ff00 */
[C---:B0-----:R-:W-:Y:S01]  /*14260*/  FADD.FTZ R6, R0.reuse, R5 ;  /* 0x0000000500067221 */ /* 0x041fe20000010000 */
[----:B------:R-:W-:Y:S01]  /*14270*/  F2FP.F16.F32.PACK_AB R171, R0, R171 ;  /* 0x000000ab00ab723e */ /* 0x000fe200000000ff */
[----:B------:R-:W-:Y:S01]  /*14280*/  IMAD.MOV.U32 R5, RZ, RZ, 0x3f800000 ;  /* 0x3f800000ff057424 */ /* 0x000fe200078e00ff */
[----:B------:R-:W-:Y:S01]  /*14290*/  MOV R0, 0x3f800000 ;  /* 0x3f80000000007802 */ /* 0x000fe20000000f00 */
[----:B------:R-:W-:Y:S06]  /*142a0*/  @!P2 BRA `(.L_x_6166) ;  /* 0x000000280018a947 */ /* 0x000fec0003800000 */
[----:B------:R-:W-:Y:S01]  /*142b0*/  BSSY B1, `(.L_x_6166) ;  /* 0x0000285000017945 */ /* 0x000fe20003800000 */
[----:B------:R-:W-:Y:S01]  /*142c0*/  IMAD.MOV.U32 R9, RZ, RZ, R3 ;  /* 0x000000ffff097224 */ /* 0x000fe200078e0003 */
[----:B------:R-:W-:Y:S01]  /*142d0*/  MOV R10, R4 ;  /* 0x00000004000a7202 */ /* 0x000fe20000000f00 */
[----:B------:R-:W-:Y:S01]  /*142e0*/  IMAD.MOV.U32 R13, RZ, RZ, R200 ;  /* 0x000000ffff0d7224 */ /* 0x000fe200078e00c8 */
[----:B------:R-:W-:Y:S01]  /*142f0*/  MOV R0, 0x3f800000 ;  /* 0x3f80000000007802 */ /* 0x000fe20000000f00 */
[----:B------:R-:W-:Y:S02]  /*14300*/  IMAD.MOV.U32 R15, RZ, RZ, R197 ;  /* 0x000000ffff0f7224 */ /* 0x000fe400078e00c5 */
[----:B------:R-:W-:-:S07]  /*14310*/  IMAD.MOV.U32 R119, RZ, RZ, RZ ;  /* 0x000000ffff777224 */ /* 0x000fce00078e00ff */
.L_x_6179:
[----:B------:R-:W-:-:S04]  /*14320*/  ISETP.NE.AND P2, PT, R15, 0x1, PT ;  /* 0x000000010f00780c */ /* 0x000fc80003f45270 */
[----:B------:R-:W-:-:S04]  /*14330*/  SEL R200, RZ, 0x1, P2 ;  /* 0x00000001ffc87807 */ /* 0x000fc80001000000 */
[----:B------:R-:W-:Y:S01]  /*14340*/  LOP3.LUT R200, R13, R200, RZ, 0x3c, !PT ;  /* 0x000000c80dc87212 */ /* 0x000fe200078e3cff */
[----:B------:R-:W-:Y:S06]  /*14350*/  @!P0 BRA `(.L_x_6167) ;  /* 0x0000000000048947 */ /* 0x000fec0003800000 */
[----:B------:R-:W-:Y:S01]  /*14360*/  BPT.TRAP 0x1 ;  /* 0x000000040000795c */ /* 0x000fe20000300000 */
.L_x_6167:
        /* <DEDUP_REMOVED lines=8> */
.L_x_6168:
[----:B------:R-:W-:Y:S01]  /*143f0*/  IMAD R4, R197, 0x900, R8 ;  /* 0x00000900c5047824 */ /* 0x000fe200078e0208 */
[----:B------:R-:W-:Y:S03]  /*14400*/  BSSY B2, `(.L_x_6169) ;  /* 0x0000006000027945 */ /* 0x000fe60003800000 */
[C---:B------:R-:W-:Y:S02]  /*14410*/  VIADD R21, R4.reuse, 0x2 ;  /* 0x0000000204157836 */ /* 0x040fe40000000000 */
[----:B------:R-:W-:Y:S01]  /*14420*/  VIADD R120, R4, 0x4 ;  /* 0x0000000404787836 */ /* 0x000fe20000000000 */
[----:B-1----:R-:W-:Y:S06]  /*14430*/  @P2 BRA `(.L_x_6170) ;  /* 0x0000000000082947 */ /* 0x002fec0003800000 */
[----:B------:R-:W1:Y:S02]  /*14440*/  SYNCS.PHASECHK.TRANS64.TRYWAIT P2, [R12+URZ+0x30830], R3 ;  /* 0x030830030c0075a7 */ /* 0x000e64000804017f */
[----:B-1----:R-:W-:Y:S05]  /*14450*/  @!P2 BRA `(.L_x_6171) ;  /* 0x00000104002ca947 */ /* 0x002fea0003800000 */
.L_x_6170:
[----:B------:R-:W-:Y:S05]  /*14460*/  BSYNC B2 ;  /* 0x0000000000027941 */ /* 0x000fea0003800000 */
.L_x_6169:
[----:B------:R-:W2:Y:S04]  /*14470*/  LDL.64 R122, [R1+0x30] ;  /* 0x00003000017a7983 */ /* 0x000ea80000100a00 */
[----:B------:R3:W-:Y:S04]  /*14480*/  STL.64 [R1+0x80], R8 ;  /* 0x0000800801007387 */ /* 0x0007e80000100a00 */
[----:B---3--:R-:W3:Y:S04]  /*14490*/  LDL.64 R8, [R1+0x28] ;  /* 0x0000280001087983 */ /* 0x008ee80000100a00 */
[----:B------:R4:W-:Y:S04]  /*144a0*/  STL.64 [R1+0x78], R6 ;  /* 0x0000780601007387 */ /* 0x0009e80000100a00 */
[----:B----4-:R-:W4:Y:S01]  /*144b0*/  LDL.64 R6, [R1+0x20] ;  /* 0x0000200001067983 */ /* 0x010f220000100a00 */
[----:B------:R-:W-:Y:S01]  /*144c0*/  MOV R2, R4 ;  /* 0x0000000400027202 */ /* 0x000fe20000000f00 */
[----:B------:R-:W-:-:S02]  /*144d0*/  VIADD R20, R4, 0x6 ;  /* 0x0000000604147836 */ /* 0x000fc40000000000 */
[----:B01----:R-:W-:Y:S01]  /*144e0*/  IMAD.MOV.U32 R3, RZ, RZ, 0x40000040 ;  /* 0x40000040ff037424 */ /* 0x003fe200078e00ff */
[----:B------:R-:W-:Y:S01]  /*144f0*/  R2UR UR26, R2 ;  /* 0x00000000021a72ca */ /* 0x000fe200000e0000 */
[----:B------:R-:W-:Y:S01]  /*14500*/  IMAD.MOV.U32 R121, RZ, RZ, 0x40000040 ;  /* 0x40000040ff797424 */ /* 0x000fe200078e00ff */
[----:B------:R-:W-:Y:S02]  /*14510*/  MOV R2, R21 ;  /* 0x0000001500027202 */ /* 0x000fe40000000f00 */
[----:B------:R-:W-:Y:S01]  /*14520*/  R2UR UR14, R20 ;  /* 0x00000000140e72ca */ /* 0x000fe200000e0000 */
[----:B------:R-:W-:Y:S01]  /*14530*/  VIADD R20, R4, 0x302 ;  /* 0x0000030204147836 */ /* 0x000fe20000000000 */
[----:B------:R-:W-:Y:S01]  /*14540*/  R2UR UR22, R2 ;  /* 0x00000000021672ca */ /* 0x000fe200000e0000 */
[----:B------:R-:W-:Y:S02]  /*14550*/  IMAD.MOV.U32 R2, RZ, RZ, R120 ;  /* 0x000000ffff027224 */ /* 0x000fe400078e0078 */
[-C--:B------:R-:W-:Y:S01]  /*14560*/  FMUL.FTZ R24, R24, R5.reuse ;  /* 0x0000000518187220 */ /* 0x080fe20000410000 */
[----:B------:R-:W-:Y:S01]  /*14570*/  VIADD R120, R4, 0x304 ;  /* 0x0000030404787836 */ /* 0x000fe20000000000 */
[----:B------:R-:W-:Y:S01]  /*14580*/  R2UR UR6, R20 ;  /* 0x00000000140672ca */ /* 0x000fe200000e0000 */
[----:B------:R-:W-:Y:S01]  /*14590*/  VIADD R20, R4, 0x600 ;  /* 0x0000060004147836 */ /* 0x000fe20000000000 */
[----:B------:R-:W-:Y:S01]  /*145a0*/  R2UR UR18, R2 ;  /* 0x00000000021272ca */ /* 0x000fe200000e0000 */
[----:B------:R-:W-:Y:S01]  /*145b0*/  VIADD R2, R4, 0x300 ;  /* 0x0000030004027836 */ /* 0x000fe20000000000 */
[----:B------:R-:W-:Y:S01]  /*145c0*/  R2UR UR58, R120 ;  /* 0x00000000783a72ca */ /* 0x000fe200000e0000 */
[----:B------:R-:W-:Y:S01]  /*145d0*/  FMUL.FTZ R25, R25, R5 ;  /* 0x0000000519197220 */ /* 0x000fe20000410000 */
[----:B------:R-:W-:Y:S01]  /*145e0*/  R2UR UR50, R20 ;  /* 0x00000000143272ca */ /* 0x000fe200000e0000 */
[----:B------:R-:W-:Y:S01]  /*145f0*/  VIADD R20, R4, 0x606 ;  /* 0x0000060604147836 */ /* 0x000fe20000000000 */
[----:B------:R-:W-:-:S02]  /*14600*/  R2UR UR10, R2 ;  /* 0x00000000020a72ca */ /* 0x000fc400000e0000 */
[----:B------:R-:W-:Y:S01]  /*14610*/  IADD3 R2, R4, 0x306, RZ ;  /* 0x0000030604027810 */ /* 0x000fe20007ffe0ff */
[-C--:B------:R-:W-:Y:S01]  /*14620*/  FMUL.FTZ R28, R28, R5.reuse ;  /* 0x000000051c1c7220 */ /* 0x080fe20000410000 */
[----:B------:R-:W-:Y:S01]  /*14630*/  IADD3 R120, R4, 0x602, RZ ;  /* 0x0000060204787810 */ /* 0x000fe20007ffe0ff */
[-C--:B------:R-:W-:Y:S01]  /*14640*/  FMUL.FTZ R29, R29, R5.reuse ;  /* 0x000000051d1d7220 */ /* 0x080fe20000410000 */
[----:B------:R-:W-:Y:S01]  /*14650*/  R2UR UR54, R2 ;  /* 0x00000000023672ca */ /* 0x000fe200000e0000 */
[----:B------:R-:W-:Y:S02]  /*14660*/  VIADD R2, R4, 0x604 ;  /* 0x0000060404027836 */ /* 0x000fe40000000000 */
        /* <DEDUP_REMOVED lines=44> */
[----:B------:R-:W-:Y:S01]  /*14930*/  R2UR UR27, R3 ;  /* 0x00000000031b72ca */ /* 0x000fe200000e0000 */
[----:B------:R-:W4:Y:S01]  /*14940*/  LDL.64 R4, [R1+0x18] ;  /* 0x0000180001047983 */ /* 0x000f220000100a00 */
[----:B------:R-:W-:-:S02]  /*14950*/  R2UR UR59, R121 ;  /* 0x00000000793b72ca */ /* 0x000fc400000e0000 */
[----:B------:R-:W-:Y:S02]  /*14960*/  R2UR UR46, R120 ;  /* 0x00000000782e72ca */ /* 0x000fe400000e0000 */
[----:B------:R-:W-:Y:S02]  /*14970*/  R2UR UR47, R121 ;  /* 0x00000000792f72ca */ /* 0x000fe400000e0000 */
[----:B------:R-:W-:Y:S02]  /*14980*/  MOV R21, 0x40000040 ;  /* 0x4000004000157802 */ /* 0x000fe40000000f00 */
[----:B------:R-:W-:Y:S02]  /*14990*/  R2UR UR38, R20 ;  /* 0x00000000142672ca */ /* 0x000fe400000e0000 */
[C---:B------:R-:W-:Y:S02]  /*149a0*/  R2UR UR15, R21.reuse ;  /* 0x00000000150f72ca */ /* 0x040fe400000e0000 */
[----:B------:R-:W-:-:S02]  /*149b0*/  R2UR UR7, R21 ;  /* 0x00000000150772ca */ /* 0x000fc400000e0000 */
[C---:B------:R-:W-:Y:S02]  /*149c0*/  R2UR UR51, R21.reuse ;  /* 0x00000000153372ca */ /* 0x040fe400000e0000 */
[----:B------:R-:W-:Y:S02]  /*149d0*/  R2UR UR39, R21 ;  /* 0x00000000152772ca */ /* 0x000fe400000e0000 */
[----:B------:R-:W4:Y:S01]  /*149e0*/  LDL.64 R20, [R1+0x10] ;  /* 0x0000100001147983 */ /* 0x000f220000100a00 */
[C---:B------:R-:W-:Y:S02]  /*149f0*/  R2UR UR23, R3.reuse ;  /* 0x00000000031772ca */ /* 0x040fe400000e0000 */
[C---:B------:R-:W-:Y:S02]  /*14a00*/  R2UR UR19, R3.reuse ;  /* 0x00000000031372ca */ /* 0x040fe400000e0000 */
[C---:B------:R-:W-:Y:S02]  /*14a10*/  R2UR UR11, R3.reuse ;  /* 0x00000000030b72ca */ /* 0x040fe400000e0000 */
[----:B------:R-:W-:-:S02]  /*14a20*/  R2UR UR55, R3 ;  /* 0x00000000033772ca */ /* 0x000fc400000e0000 */
[----:B------:R-:W-:Y:S02]  /*14a30*/  R2UR UR42, R2 ;  /* 0x00000000022a72ca */ /* 0x000fe400000e0000 */
[----:B------:R-:W-:Y:S02]  /*14a40*/  R2UR UR43, R3 ;  /* 0x00000000032b72ca */ /* 0x000fe400000e0000 */
[----:B------:R-:W4:Y:S01]  /*14a50*/  LDL.64 R2, [R1+0x8] ;  /* 0x0000080001027983 */ /* 0x000f220000100a00 */
        /* <DEDUP_REMOVED lines=10> */
[----:B----4-:R-:W-:Y:S02]  /*14b00*/  R2UR UR16, R6 ;  /* 0x00000000061072ca */ /* 0x010fe400000e0000 */
[----:B------:R-:W-:Y:S02]  /*14b10*/  R2UR UR17, R7 ;  /* 0x00000000071172ca */ /* 0x000fe400000e0000 */
[----:B------:R-:W-:Y:S01]  /*14b20*/  R2UR UR12, R4 ;  /* 0x00000000040c72ca */ /* 0x000fe200000e0000 */
[----:B------:R0:W5:Y:S01]  /*14b30*/  LDL.LU.64 R6, [R1+0x78] ;  /* 0x0000780001067983 */ /* 0x0001620000300a00 */
[----:B------:R-:W-:Y:S01]  /*14b40*/  R2UR UR13, R5 ;  /* 0x00000000050d72ca */ /* 0x000fe200000e0000 */
[----:B------:R-:W-:Y:S02]  /*14b50*/  WARPGROUP.DEPBAR.LE gsb0, 0x0 ;  /* 0x00008000000079c5 */ /* 0x000fe40000010000 */
[----:B------:R-:W-:-:S06]  /*14b60*/  WARPGROUP.ARRIVE ;  /* 0x00000000000079c5 */ /* 0x000fcc0000000000 */
[----:B------:R-:W-:Y:S01]  /*14b70*/  HGMMA.64x96x16.F32 R120, gdesc[UR16], R120, gsb0 ;  /* 0x01600000107879f0 */ /* 0x000fe20008000878 */
[----:B------:R-:W-:Y:S02]  /*14b80*/  R2UR UR8, R20 ;  /* 0x00000000140872ca */ /* 0x000fe400000e0000 */
        /* <DEDUP_REMOVED lines=79> */
[----:B0-----:R-:W-:Y:S05]  /*15080*/  @!P0 BRA `(.L_x_6172) ;  /* 0x0000000000048947 */ /* 0x001fea0003800000 */
[----:B------:R-:W-:Y:S01]  /*15090*/  BPT.TRAP 0x1 ;  /* 0x000000040000795c */ /* 0x000fe20000300000 */
.L_x_6172:
[----:B------:R-:W-:Y:S02]  /*150a0*/  SHF.L.U32 R0, R13, 0x1f, RZ ;  /* 0x0000001f0d007819 */ /* 0x000fe400000006ff */
[----:B------:R-:W-:-:S04]  /*150b0*/  LEA R13, R15, R18, 0x3 ;  /* 0x000000120f0d7211 */ /* 0x000fc800078e18ff */
[----:B------:R0:W1:Y:S01]  /*150c0*/  SYNCS.PHASECHK.TRANS64.TRYWAIT P2, [R13+URZ+0x30850], R0 ;  /* 0x030850000d0075a7 */ /* 0x000062000804017f */
[----:B------:R-:W-:Y:S05]  /*150d0*/  @!P0 BRA `(.L_x_6173) ;  /* 0x0000000000048947 */ /* 0x000fea0003800000 */
[----:B------:R-:W-:Y:S01]  /*150e0*/  BPT.TRAP 0x1 ;  /* 0x000000040000795c */ /* 0x000fe20000300000 */
.L_x_6173:
[----:B------:R-:W-:Y:S04]  /*150f0*/  BSSY B2, `(.L_x_6174) ;  /* 0x0000004000027945 */ /* 0x000fe80003800000 */
[----:B-1----:R-:W-:Y:S05]  /*15100*/  @P2 BRA `(.L_x_6175) ;  /* 0x0000000000082947 */ /* 0x002fea0003800000 */
[----:B------:R-:W1:Y:S02]  /*15110*/  SYNCS.PHASECHK.TRANS64.TRYWAIT P2, [R13+URZ+0x30850], R0 ;  /* 0x030850000d0075a7 */ /* 0x000e64000804017f */
[----:B-1----:R-:W-:Y:S05]  /*15120*/  @!P2 BRA `(.L_x_6176) ;  /* 0x000000f8000ca947 */ /* 0x002fea0003800000 */
.L_x_6175:
[----:B------:R-:W-:Y:S05]  /*15130*/  BSYNC B2 ;  /* 0x0000000000027941 */ /* 0x000fea0003800000 */
.L_x_6174:
        /* <DEDUP_REMOVED lines=30> */
[C---:B------:R-:W-:Y:S01]  /*15320*/  IADD3 R4, R2.reuse, 0x200, RZ ;  /* 0x0000020002047810 */ /* 0x040fe20007ffe0ff */
        /* <DEDUP_REMOVED lines=17> */
.L_x_6177:
[----:B------:R-:W0:Y:S01]  /*15440*/  @P1 LDC R3, c[0x0][0x44c] ;  /* 0x00011300ff031b82 */ /* 0x000e220000000800 */
[----:B------:R-:W-:Y:S01]  /*15450*/  IMAD.IADD R2, R223, 0x1, R218 ;  /* 0x00000001df027824 */ /* 0x000fe200078e02da */
[----:B------:R-:W-:Y:S01]  /*15460*/  ULDC UR4, c[0x0][0x988] ;  /* 0x0002620000047ab9 */ /* 0x000fe20000000800 */
[----:B------:R-:W-:-:S04]  /*15470*/  IADD3 R12, R12, 0x30840, RZ ;  /* 0x000308400c0c7810 */ /* 0x000fc80007ffe0ff */
[----:B------:R-:W-:Y:S01]  /*15480*/  PRMT R12, R212, 0x654, R12 ;  /* 0x00000654d40c7816 */ /* 0x000fe2000000000c */
[----:B------:R-:W1:Y:S03]  /*15490*/  @P1 LDC R0, c[0x0][0x450] ;  /* 0x00011400ff001b82 */ /* 0x000e660000000800 */
[----:B------:R2:W-:Y:S01]  /*154a0*/  SYNCS.ARRIVE.TRANS64.RED.A1T0 RZ, [R12+URZ], RZ ;  /* 0x000000ff0cff79a7 */ /* 0x0005e2000810043f */
[----:B0-----:R-:W-:-:S05]  /*154b0*/  @P1 IMAD.HI.U32 R3, R2, R3, RZ ;  /* 0x0000000302031227 */ /* 0x001fca00078e00ff */
[----:B-1----:R-:W-:Y:S01]  /*154c0*/  @P1 SHF.R.U32.HI R2, RZ, R0, R3 ;  /* 0x00000000ff021219 */ /* 0x002fe20000011603 */
[----:B------:R-:W-:-:S04]  /*154d0*/  IMAD.MOV.U32 R0, RZ, RZ, -0x60 ;  /* 0xffffffa0ff007424 */ /* 0x000fc800078e00ff */
[----:B------:R-:W0:Y:S01]  /*154e0*/  SHFL.IDX PT, R3, R2, RZ, 0x1c1f ;  /* 0x001c1fff02037589 */ /* 0x000e2200000e0000 */
[----:B------:R-:W-:-:S04]  /*154f0*/  IMAD R0, R11, R0, 0x1 ;  /* 0x000000010b007424 */ /* 0x000fc800078e0200 */
[----:B------:R-:W-:-:S05]  /*15500*/  IMAD R0, R222, -0x2, R0 ;  /* 0xfffffffede007824 */ /* 0x000fca00078e0200 */
[----:B------:R-:W-:-:S04]  /*15510*/  IADD3 R0, -R219, R0, R220 ;  /* 0x00000000db007210 */ /* 0x000fc80007ffe1dc */
[----:B0-----:R-:W-:-:S04]  /*15520*/  IADD3 R3, R0, R3, RZ ;  /* 0x0000000300037210 */ /* 0x001fc80007ffe0ff */
        /* <DEDUP_REMOVED lines=70> */
[----:B------:R-:W-:-:S04]  /*15990*/  FMNMX.FTZ R4, R164, R4, !PT ;  /* 0x00000004a4047209 */ /* 0x000fc80007810000 */
[----:B------:R-:W-:-:S05]  /*159a0*/  FMNMX.FTZ R4, R165, R4, !PT ;  /* 0x00000004a5047209 */ /* 0x000fca0007810000 */
[----:B------:R-:W0:Y:S02]  /*159b0*/  SHFL.BFLY PT, R3, R4, 0x2, 0x1f ;  /* 0x0c401f0004037f89 */ /* 0x000e2400000e0000 */
[----:B0-----:R-:W-:Y:S02]  /*159c0*/  FMNMX.FTZ R4, R4, R3, !PT ;  /* 0x0000000304047209 */ /* 0x001fe40007810000 */
[----:B------:R-:W0:Y:S04]  /*159d0*/  SHFL.IDX PT, R3, R2, 0x1, 0x1c1f ;  /* 0x003c1f0002037f89 */ /* 0x000e2800000e0000 */
[----:B------:R-:W1:Y:S01]  /*159e0*/  SHFL.BFLY PT, R2, R4, 0x1, 0x1f ;  /* 0x0c201f0004027f89 */ /* 0x000e6200000e0000 */
[----:B0-----:R-:W-:Y:S01]  /*159f0*/  IMAD.IADD R0, R0, 0x1, R3 ;  /* 0x0000000100007824 */ /* 0x001fe200078e0203 */
[----:B-1----:R-:W-:Y:S01]  /*15a00*/  FMNMX.FTZ R4, R4, R2, !PT ;  /* 0x0000000204047209 */ /* 0x002fe20007810000 */
[----:B------:R-:W-:-:S03]  /*15a10*/  IMAD.U32 R2, RZ, RZ, UR4 ;  /* 0x00000004ff027e24 */ /* 0x000fc6000f8e00ff */
[C---:B------:R-:W-:Y:S02]  /*15a20*/  ISETP.GT.AND P5, PT, R0.reuse, RZ, PT ;  /* 0x000000ff0000720c */ /* 0x040fe40003fa4270 */
[----:B------:R-:W-:Y:S01]  /*15a30*/  ISETP.GT.AND P4, PT, R0, 0x8, PT ;  /* 0x000000080000780c */ /* 0x000fe20003f84270 */
[----:B------:R-:W-:Y:S01]  /*15a40*/  FMUL.FTZ R5, R4, R2 ;  /* 0x0000000204057220 */ /* 0x000fe20000410000 */
[C---:B------:R-:W-:Y:S02]  /*15a50*/  ISETP.GT.AND P2, PT, R0.reuse, 0x9, PT ;  /* 0x000000090000780c */ /* 0x040fe40003f44270 */
[----:B------:R-:W-:Y:S02]  /*15a60*/  ISETP.GT.AND P6, PT, R0, 0x10, PT ;  /* 0x000000100000780c */ /* 0x000fe40003fc4270 */
[----:B------:R-:W-:Y:S02]  /*15a70*/  FSEL R122, R122, -INF , P5 ;  /* 0xff8000007a7a7808 */ /* 0x000fe40002800000 */
[----:B------:R-:W-:-:S02]  /*15a80*/  FSEL R126, R126, -INF , P4 ;  /* 0xff8000007e7e7808 */ /* 0x000fc40002000000 */
[----:B------:R-:W-:Y:S02]  /*15a90*/  FSEL R127, R127, -INF , P2 ;  /* 0xff8000007f7f7808 */ /* 0x000fe40001000000 */
[----:B------:R-:W-:Y:S02]  /*15aa0*/  FSEL R130, R130, -INF , P6 ;  /* 0xff80000082827808 */ /* 0x000fe40003000000 */
[C---:B------:R-:W-:Y:S02]  /*15ab0*/  ISETP.GT.AND P3, PT, R0.reuse, 0x1, PT ;  /* 0x000000010000780c */ /* 0x040fe40003f64270 */
[C---:B------:R-:W-:Y:S02]  /*15ac0*/  ISETP.GT.AND P5, PT, R0.reuse, 0x11, PT ;  /* 0x000000110000780c */ /* 0x040fe40003fa4270 */
[C---:B------:R-:W-:Y:S02]  /*15ad0*/  ISETP.GT.AND P4, PT, R0.reuse, 0x19, PT ;  /* 0x000000190000780c */ /* 0x040fe40003f84270 */
[----:B------:R-:W-:-:S02]  /*15ae0*/  ISETP.GT.AND P2, PT, R0, 0x20, PT ;  /* 0x000000200000780c */ /* 0x000fc40003f44270 */
[----:B------:R-:W-:Y:S02]  /*15af0*/  ISETP.GT.AND P6, PT, R0, 0x21, PT ;  /* 0x000000210000780c */ /* 0x000fe40003fc4270 */
[----:B------:R-:W-:Y:S02]  /*15b00*/  FSEL R123, R123, -INF , P3 ;  /* 0xff8000007b7b7808 */ /* 0x000fe40001800000 */
[----:B------:R-:W-:Y:S02]  /*15b10*/  FSEL R131, R131, -INF , P5 ;  /* 0xff80000083837808 */ /* 0x000fe40002800000 */
[----:B------:R-:W-:Y:S02]  /*15b20*/  FSEL R135, R135, -INF , P4 ;  /* 0xff80000087877808 */ /* 0x000fe40002000000 */
[----:B------:R-:W-:Y:S02]  /*15b30*/  FSEL R138, R138, -INF , P2 ;  /* 0xff8000008a8a7808 */ /* 0x000fe40001000000 */
[----:B------:R-:W-:-:S02]  /*15b40*/  FSEL R139, R139, -INF , P6 ;  /* 0xff8000008b8b7808 */ /* 0x000fc40003000000 */
[C---:B------:R-:W-:Y:S02]  /*15b50*/  ISETP.GT.AND P3, PT, R0.reuse, 0x18, PT ;  /* 0x000000180000780c */ /* 0x040fe40003f64270 */
        /* <DEDUP_REMOVED lines=8> */
[----:B------:R-:W-:Y:S02]  /*15be0*/  FSEL R150, R150, -INF , P6 ;  /* 0xff80000096967808 */ /* 0x000fe40003000000 */
[C---:B------:R-:W-:Y:S02]  /*15bf0*/  ISETP.GT.AND P3, PT, R0.reuse, 0x29, PT ;  /* 0x000000290000780c */ /* 0x040fe40003f64270 */
[----:B------:R-:W-:-:S02]  /*15c00*/  ISETP.GT.AND P5, PT, R0, 0x39, PT ;  /* 0x000000390000780c */ /* 0x000fc40003fa4270 */
[C---:B------:R-:W-:Y:S02]  /*15c10*/  ISETP.GT.AND P4, PT, R0.reuse, 0x41, PT ;  /* 0x000000410000780c */ /* 0x040fe40003f84270 */
[C---:B------:R-:W-:Y:S02]  /*15c20*/  ISETP.GT.AND P2, PT, R0.reuse, 0x48, PT ;  /* 0x000000480000780c */ /* 0x040fe40003f44270 */
[----:B------:R-:W-:Y:S02]  /*15c30*/  ISETP.GT.AND P6, PT, R0, 0x49, PT ;  /* 0x000000490000780c */ /* 0x000fe40003fc4270 */
[----:B------:R-:W-:Y:S02]  /*15c40*/  FSEL R143, R143, -INF , P3 ;  /* 0xff8000008f8f7808 */ /* 0x000fe40001800000 */
        /* <DEDUP_REMOVED lines=9> */
[----:B-----5:R-:W-:Y:S02]  /*15ce0*/  FMNMX.FTZ R0, R122, R9, !PT ;  /* 0x000000097a007209 */ /* 0x020fe40007810000 */
[----:B------:R-:W-:Y:S02]  /*15cf0*/  FSEL R154, R154, -INF , P3 ;  /* 0xff8000009a9a7808 */ /* 0x000fe40001800000 */
[----:B------:R-:W-:Y:S02]  /*15d00*/  FMNMX.FTZ R0, R123, R0, !PT ;  /* 0x000000007b007209 */ /* 0x000fe40007810000 */
[----:B------:R-:W-:Y:S02]  /*15d10*/  FSEL R162, R162, -INF , P5 ;  /* 0xff800000a2a27808 */ /* 0x000fe40002800000 */
[----:B------:R-:W-:-:S02]  /*15d20*/  FMNMX.FTZ R0, R126, R0, !PT ;  /* 0x000000007e007209 */ /* 0x000fc40007810000 */
[----:B------:R-:W-:Y:S02]  /*15d30*/  FSEL R163, R163, -INF , P4 ;  /* 0xff800000a3a37808 */ /* 0x000fe40002000000 */
[----:B------:R-:W-:Y:S02]  /*15d40*/  FMNMX.FTZ R0, R127, R0, !PT ;  /* 0x000000007f007209 */ /* 0x000fe40007810000 */
[----:B------:R-:W-:Y:S02]  /*15d50*/  FSEL R166, R166, -INF , P2 ;  /* 0xff800000a6a67808 */ /* 0x000fe40001000000 */
[----:B------:R-:W-:Y:S02]  /*15d60*/  FMNMX.FTZ R0, R130, R0, !PT ;  /* 0x0000000082007209 */ /* 0x000fe40007810000 */
[----:B------:R-:W-:Y:S02]  /*15d70*/  FSEL R167, R167, -INF , P6 ;  /* 0xff800000a7a77808 */ /* 0x000fe40003000000 */
[----:B------:R-:W-:-:S02]  /*15d80*/  FMNMX.FTZ R0, R131, R0, !PT ;  /* 0x0000000083007209 */ /* 0x000fc40007810000 */
        /* <DEDUP_REMOVED lines=60> */
[----:B------:R-:W-:Y:S02]  /*16150*/  FSEL R0, R4, RZ, P3 ;  /* 0x000000ff04007208 */ /* 0x000fe40001800000 */
[C---:B------:R-:W-:Y:S01]  /*16160*/  FSETP.NEU.FTZ.AND P2, PT, R3.reuse, -INF , PT ;  /* 0xff8000000300780b */ /* 0x040fe20003f5d000 */
[CC--:B------:R-:W-:Y:S02]  /*16170*/  FMUL.FTZ R137, R3.reuse, R2.reuse ;  /* 0x0000000203897220 */ /* 0x0c0fe40000410000 */
[----:B------:R-:W-:Y:S01]  /*16180*/  FADD.FTZ R0, -R0, R10 ;  /* 0x0000000a00007221 */ /* 0x000fe20000010100 */
[----:B------:R-:W-:Y:S01]  /*16190*/  FSEL R5, R3, RZ, P2 ;  /* 0x000000ff03057208 */ /* 0x000fe20001000000 */
[----:B------:R-:W-:Y:S01]  /*161a0*/  MUFU.EX2 R176, R176 ;  /* 0x000000b000b07308 */ /* 0x000fe20000000800 */
[----:B------:R-:W-:Y:S01]  /*161b0*/  FSEL R137, R137, RZ, P2 ;  /* 0x000000ff89897208 */ /* 0x000fe20001000000 */
[----:B------:R-:W-:-:S02]  /*161c0*/  FMUL.FTZ R0, R0, R2 ;  /* 0x0000000200007220 */ /* 0x000fc40000410000 */
[----:B------:R-:W-:Y:S02]  /*161d0*/  FADD.FTZ R9, -R5, R9 ;  /* 0x0000000905097221 */ /* 0x000fe40000010100 */
[-CC-:B------:R-:W-:Y:S01]  /*161e0*/  FFMA.FTZ R189, R122, R2.reuse, -R137.reuse ;  /* 0x000000027abd7223 */ /* 0x180fe20000010889 */
[-CC-:B------:R-:W-:Y:S01]  /*161f0*/  FFMA.FTZ R140, R123, R2.reuse, -R137.reuse ;  /* 0x000000027b8c7223 */ /* 0x180fe20000010889 */
[-C--:B------:R-:W-:Y:S01]  /*16200*/  FMUL.FTZ R9, R9, R2.reuse ;  /* 0x0000000209097220 */ /* 0x080fe20000410000 */
        /* <DEDUP_REMOVED lines=16> */
[----:B------:R1:W3:Y:S01]  /*16310*/  MUFU.EX2 R0, R9 ;  /* 0x0000000900007308 */ /* 0x0002e20000000800 */
[----:B0-----:R-:W-:Y:S01]  /*16320*/  FFMA.FTZ R7, R5, R7, R188 ;  /* 0x0000000705077223 */ /* 0x001fe200000100bc */
[-CC-:B------:R-:W-:Y:S01]  /*16330*/  FFMA.FTZ R173, R154, R2.reuse, -R137.reuse ;  /* 0x000000029aad7223 */ /* 0x180fe20000010889 */
[-CC-:B------:R-:W-:Y:S01]  /*16340*/  FFMA.FTZ R134, R155, R2.reuse, -R137.reuse ;  /* 0x000000029b867223 */ /* 0x180fe20000010889 */
[-CC-:B------:R-:W-:Y:S01]  /*16350*/  FFMA.FTZ R175, R158, R2.reuse, -R137.reuse ;  /* 0x000000029eaf7223 */ /* 0x180fe20000010889 */
[-CC-:B------:R-:W-:Y:S01]  /*16360*/  FFMA.FTZ R130, R159, R2.reuse, -R137.reuse ;  /* 0x000000029f827223 */ /* 0x180fe20000010889 */
[-CC-:B------:R-:W-:Y:S01]  /*16370*/  FFMA.FTZ R169, R162, R2.reuse, -R137.reuse ;  /* 0x00000002a2a97223 */ /* 0x180fe20000010889 */
[-CC-:B--2---:R-:W-:Y:S01]  /*16380*/  FFMA.FTZ R12, R163, R2.reuse, -R137.reuse ;  /* 0x00000002a30c7223 */ /* 0x184fe20000010889 */
[----:B------:R-:W0:Y:S01]  /*16390*/  MUFU.EX2 R140, R140 ;  /* 0x0000008c008c7308 */ /* 0x000e220000000800 */
[-CC-:B------:R-:W-:Y:S01]  /*163a0*/  FFMA.FTZ R171, R166, R2.reuse, -R137.reuse ;  /* 0x00000002a6ab7223 */ /* 0x180fe20000010889 */
[----:B-1----:R-:W-:Y:S01]  /*163b0*/  FFMA.FTZ R9, R167, R2, -R137 ;  /* 0x00000002a7097223 */ /* 0x002fe20000010889 */
[----:B------:R-:W-:-:S05]  /*163c0*/  FADD.FTZ R7, R120, R7 ;  /* 0x0000000778077221 */ /* 0x000fca0000010000 */
[----:B------:R-:W1:Y:S01]  /*163d0*/  MUFU.EX2 R191, R191 ;  /* 0x000000bf00bf7308 */ /* 0x000e620000000800 */
[----:B---3--:R-:W-:-:S07]  /*163e0*/  FFMA.FTZ R6, R0, R6, R189 ;  /* 0x0000000600067223 */ /* 0x008fce00000100bd */
        /* <DEDUP_REMOVED lines=79> */
.L_x_6178:
[----:B------:R-:W-:Y:S01]  /*168e0*/  ISETP.GT.AND P2, PT, R11, R14, PT ;  /* 0x0000000e0b00720c */ /* 0x000fe20003f44270 */
[----:B------:R-:W-:Y:S01]  /*168f0*/  VIADD R13, R13, 0x30860 ;  /* 0x000308600d0d7836 */ /* 0x000fe20000000000 */
[----:B------:R-:W-:Y:S01]  /*16900*/  F2FP.F16.F32.PACK_AB R186, R15, R186 ;  /* 0x000000ba0fba723e */ /* 0x000fe200000000ff */
[----:B------:R-:W-:Y:S01]  /*16910*/  VIADD R11, R11, 0xffffffff ;  /* 0xffffffff0b0b7836 */ /* 0x000fe20000000000 */
        /* <DEDUP_REMOVED lines=27> */
[----:B------:R-:W-:Y:S02]  /*16ad0*/  MOV R9, R3 ;  /* 0x0000000300097202 */ /* 0x000fe40000000f00 */
[----:B------:R-:W-:Y:S01]  /*16ae0*/  MOV R15, R197 ;  /* 0x000000c5000f7202 */ /* 0x000fe20000000f00 */
[----:B------:R-:W-:Y:S06]  /*16af0*/  @P2 BRA `(.L_x_6179) ;  /* 0xffffffd800082947 */ /* 0x000fec000383ffff */
[----:B------:R-:W-:Y:S05]  /*16b00*/  BSYNC B1 ;  /* 0x0000000000017941 */ /* 0x000fea0003800000 */
.L_x_6166:
[----:B------:R-:W-:Y:S05]  /*16b10*/  BSYNC B0 ;  /* 0x0000000000007941 */ /* 0x000fea0003800000 */
.L_x_6165:
[----:B------:R-:W-:Y:S01]  /*16b20*/  ISETP.GE.AND P1, PT, R11, RZ, PT ;  /* 0x000000ff0b00720c */ /* 0x000fe20003f26270 */
[----:B------:R-:W-:-:S12]  /*16b30*/  BSSY B0, `(.L_x_6180) ;  /* 0x0000212000007945 */ /* 0x000fd80003800000 */
[----:B------:R-:W-:Y:S05]  /*16b40*/  @!P1 BRA `(.L_x_6181) ;  /* 0x0000002000409947 */ /* 0x000fea0003800000 */
[----:B------:R-:W-:Y:S01]  /*16b50*/  IMAD.MOV.U32 R10, RZ, RZ, R3 ;  /* 0x000000ffff0a7224 */ /* 0x000fe200078e0003 */
[----:B------:R-:W-:Y:S01]  /*16b60*/  MOV R12, R200 ;  /* 0x000000c8000c7202 */ /* 0x000fe20000000f00 */
[----:B------:R-:W-:Y:S02]  /*16b70*/  IMAD.MOV.U32 R9, RZ, RZ, R4 ;  /* 0x000000ffff097224 */ /* 0x000fe400078e0004 */
[----:B------:R-:W-:-:S07]  /*16b80*/  IMAD.MOV.U32 R14, RZ, RZ, R197 ;  /* 0x000000ffff0e7224 */ /* 0x000fce00078e00c5 */
.L_x_6194:
[----:B------:R-:W-:-:S05]  /*16b90*/  VIADD R13, R14, 0x1 ;  /* 0x000000010e0d7836 */ /* 0x000fca0000000000 */
[----:B------:R-:W-:-:S04]  /*16ba0*/  ISETP.NE.AND P1, PT, R13, 0x2, PT ;  /* 0x000000020d00780c */ /* 0x000fc80003f25270 */
[----:B------:R-:W-:Y:S02]  /*16bb0*/  SEL R3, RZ, 0x1, P1 ;  /* 0x00000001ff037807 */ /* 0x000fe40000800000 */
[----:B------:R-:W-:Y:S02]  /*16bc0*/  SEL R13, R13, RZ, P1 ;  /* 0x000000ff0d0d7207 */ /* 0x000fe40000800000 */
[----:B------:R-:W-:Y:S02]  /*16bd0*/  LOP3.LUT R200, R12, R3, RZ, 0x3c, !PT ;  /* 0x000000030cc87212 */ /* 0x000fe400078e3cff */
[----:B------:R-:W-:Y:S01]  /*16be0*/  MOV R197, R13 ;  /* 0x0000000d00c57202 */ /* 0x000fe20000000f00 */
[----:B------:R-:W-:Y:S06]  /*16bf0*/  @!P0 BRA `(.L_x_6182) ;  /* 0x0000000000048947 */ /* 0x000fec0003800000 */
[----:B------:R-:W-:Y:S01]  /*16c00*/  BPT.TRAP 0x1 ;  /* 0x000000040000795c */ /* 0x000fe20000300000 */
.L_x_6182:
[----:B------:R-:W-:Y:S01]  /*16c10*/  IMAD R2, R197, 0x8, R18 ;  /* 0x00000008c5027824 */ /* 0x000fe200078e0212 */
[----:B------:R-:W-:-:S04]  /*16c20*/  SHF.L.U32 R3, R200, 0x1f, RZ ;  /* 0x0000001fc8037819 */ /* 0x000fc800000006ff */
[----:B------:R0:W1:Y:S01]  /*16c30*/  SYNCS.PHASECHK.TRANS64.TRYWAIT P1, [R2+URZ+0x30830], R3 ;  /* 0x03083003020075a7 */ /* 0x000062000802017f */
[----:B------:R-:W-:Y:S05]  /*16c40*/  @!P0 BRA `(.L_x_6183) ;  /* 0x0000000000048947 */ /* 0x000fea0003800000 */
[----:B------:R-:W-:Y:S01]  /*16c50*/  BPT.TRAP 0x1 ;  /* 0x000000040000795c */ /* 0x000fe20000300000 */
.L_x_6183:
[----:B------:R-:W-:Y:S01]  /*16c60*/  IMAD R4, R197, 0x900, R8 ;  /* 0x00000900c5047824 */ /* 0x000fe200078e0208 */
[----:B------:R-:W-:Y:S03]  /*16c70*/  BSSY B1, `(.L_x_6184) ;  /* 0x0000006000017945 */ /* 0x000fe60003800000 */
[C---:B------:R-:W-:Y:S01]  /*16c80*/  VIADD R15, R4.reuse, 0x2 ;  /* 0x00000002040f7836 */ /* 0x040fe20000000000 */
[----:B------:R-:W-:Y:S01]  /*16c90*/  IADD3 R21, R4, 0x4, RZ ;  /* 0x0000000404157810 */ /* 0x000fe20007ffe0ff */
[----:B-1----:R-:W-:Y:S06]  /*16ca0*/  @P1 BRA `(.L_x_6185) ;  /* 0x0000000000081947 */ /* 0x002fec0003800000 */
[----:B------:R-:W1:Y:S02]  /*16cb0*/  SYNCS.PHASECHK.TRANS64.TRYWAIT P1, [R2+URZ+0x30830], R3 ;  /* 0x03083003020075a7 */ /* 0x000e64000802017f */
[----:B-1----:R-:W-:Y:S05]  /*16cc0*/  @!P1 BRA `(.L_x_6186) ;  /* 0x000000dc00389947 */ /* 0x002fea0003800000 */
.L_x_6185:
[----:B------:R-:W-:Y:S05]  /*16cd0*/  BSYNC B1 ;  /* 0x0000000000017941 */ /* 0x000fea0003800000 */
.L_x_6184:
[----:B------:R-:W2:Y:S04]  /*16ce0*/  LDL.64 R122, [R1+0x30] ;  /* 0x00003000017a7983 */ /* 0x000ea80000100a00 */
[----:B------:R3:W-:Y:S04]  /*16cf0*/  STL.64 [R1+0x80], R8 ;  /* 0x0000800801007387 */ /* 0x0007e80000100a00 */
[----:B---3--:R-:W3:Y:S04]  /*16d00*/  LDL.64 R8, [R1+0x28] ;  /* 0x0000280001087983 */ /* 0x008ee80000100a00 */
[----:B------:R4:W-:Y:S04]  /*16d10*/  STL.64 [R1+0x78], R6 ;  /* 0x0000780601007387 */ /* 0x0009e80000100a00 */
[----:B----4-:R-:W4:Y:S01]  /*16d20*/  LDL.64 R6, [R1+0x20] ;  /* 0x0000200001067983 */ /* 0x010f220000100a00 */
[----:B01----:R-:W-:Y:S01]  /*16d30*/  IMAD.MOV.U32 R2, RZ, RZ, R4 ;  /* 0x000000ffff027224 */ /* 0x003fe200078e0004 */
[C---:B------:R-:W-:Y:S01]  /*16d40*/  IADD3 R20, R4.reuse, 0x6, RZ ;  /* 0x0000000604147810 */ /* 0x040fe20007ffe0ff */
[----:B------:R-:W-:Y:S01]  /*16d50*/  IMAD.MOV.U32 R3, RZ, RZ, 0x40000040 ;  /* 0x40000040ff037424 */ /* 0x000fe200078e00ff */
[----:B------:R-:W-:Y:S01]  /*16d60*/  IADD3 R120, R4, 0x304, RZ ;  /* 0x0000030404787810 */ /* 0x000fe20007ffe0ff */
[----:B------:R-:W-:Y:S01]  /*16d70*/  IMAD.MOV.U32 R121, RZ, RZ, 0x40000040 ;  /* 0x40000040ff797424 */ /* 0x000fe200078e00ff */
[----:B------:R-:W-:Y:S01]  /*16d80*/  R2UR UR26, R2 ;  /* 0x00000000021a72ca */ /* 0x000fe200000e0000 */
[----:B------:R-:W-:Y:S01]  /*16d90*/  IMAD.MOV.U32 R2, RZ, RZ, R15 ;  /* 0x000000ffff027224 */ /* 0x000fe200078e000f */
[----:B------:R-:W-:Y:S01]  /*16da0*/  R2UR UR14, R20 ;  /* 0x00000000140e72ca */ /* 0x000fe200000e0000 */
[----:B------:R-:W-:Y:S01]  /*16db0*/  VIADD R20, R4, 0x302 ;  /* 0x0000030204147836 */ /* 0x000fe20000000000 */
[----:B------:R-:W-:Y:S01]  /*16dc0*/  R2UR UR58, R120 ;  /* 0x00000000783a72ca */ /* 0x000fe200000e0000 */
[----:B------:R-:W-:Y:S01]  /*16dd0*/  VIADD R120, R4, 0x602 ;  /* 0x0000060204787836 */ /* 0x000fe20000000000 */
[----:B------:R-:W-:Y:S01]  /*16de0*/  R2UR UR22, R2 ;  /* 0x00000000021672ca */ /* 0x000fe200000e0000 */
[----:B------:R-:W-:Y:S01]  /*16df0*/  IMAD.MOV.U32 R2, RZ, RZ, R21 ;  /* 0x000000ffff027224 */ /* 0x000fe200078e0015 */
[----:B------:R-:W-:Y:S01]  /*16e00*/  R2UR UR6, R20 ;  /* 0x00000000140672ca */ /* 0x000fe200000e0000 */
[-C--:B------:R-:W-:Y:S01]  /*16e10*/  FMUL.FTZ R24, R24, R5.reuse ;  /* 0x0000000518187220 */ /* 0x080fe20000410000 */
[----:B------:R-:W-:Y:S01]  /*16e20*/  IADD3 R20, R4, 0x600, RZ ;  /* 0x0000060004147810 */ /* 0x000fe20007ffe0ff */
[-C--:B------:R-:W-:Y:S01]  /*16e30*/  FMUL.FTZ R25, R25, R5.reuse ;  /* 0x0000000519197220 */ /* 0x080fe20000410000 */
[----:B------:R-:W-:Y:S01]  /*16e40*/  R2UR UR18, R2 ;  /* 0x00000000021272ca */ /* 0x000fe200000e0000 */
[-C--:B------:R-:W-:Y:S01]  /*16e50*/  FMUL.FTZ R28, R28, R5.reuse ;  /* 0x000000051c1c7220 */ /* 0x080fe20000410000 */
[----:B------:R-:W-:Y:S01]  /*16e60*/  IADD3 R2, R4, 0x300, RZ ;  /* 0x0000030004027810 */ /* 0x000fe20007ffe0ff */
[-C--:B------:R-:W-:Y:S01]  /*16e70*/  FMUL.FTZ R29, R29, R5.reuse ;  /* 0x000000051d1d7220 */ /* 0x080fe20000410000 */
[----:B------:R-:W-:Y:S01]  /*16e80*/  R2UR UR50, R20 ;  /* 0x00000000143272ca */ /* 0x000fe200000e0000 */
[-C--:B------:R-:W-:Y:S01]  /*16e90*/  FMUL.FTZ R32, R32, R5.reuse ;  /* 0x0000000520207220 */ /* 0x080fe20000410000 */
[----:B------:R-:W-:Y:S01]  /*16ea0*/  R2UR UR10, R2 ;  /* 0x00000000020a72ca */ /* 0x000fe200000e0000 */
[C---:B------:R-:W-:Y:S01]  /*16eb0*/  VIADD R2, R4.reuse, 0x306 ;  /* 0x0000030604027836 */ /* 0x040fe20000000000 */
[----:B------:R-:W-:Y:S01]  /*16ec0*/  IADD3 R20, R4, 0x606, RZ ;  /* 0x0000060604147810 */ /* 0x000fe20007ffe0ff */
[-C--:B------:R-:W-:Y:S01]  /*16ed0*/  FMUL.FTZ R33, R33, R5.reuse ;  /* 0x0000000521217220 */ /* 0x080fe20000410000 */
[-C--:B------:R-:W-:Y:S01]  /*16ee0*/  FMUL.FTZ R36, R36, R5.reuse ;  /* 0x0000000524247220 */ /* 0x080fe20000410000 */
[----:B------:R-:W-:Y:S01]  /*16ef0*/  FMUL.FTZ R37, R37, R5 ;  /* 0x0000000525257220 */ /* 0x000fe20000410000 */
[----:B------:R-:W-:Y:S01]  /*16f00*/  R2UR UR54, R2 ;  /* 0x00000000023672ca */ /* 0x000fe200000e0000 */
[----:B------:R-:W-:-:S02]  /*16f10*/  VIADD R2, R4, 0x604 ;  /* 0x0000060404027836 */ /* 0x000fc40000000000 */
        /* <DEDUP_REMOVED lines=42> */
[----:B------:R-:W-:Y:S01]  /*171c0*/  R2UR UR59, R121 ;  /* 0x00000000793b72ca */ /* 0x000fe200000e0000 */
[----:B------:R-:W-:Y:S01]  /*171d0*/  IMAD.MOV.U32 R21, RZ, RZ, 0x40000040 ;  /* 0x40000040ff157424 */ /* 0x000fe200078e00ff */
[----:B------:R-:W-:-:S02]  /*171e0*/  R2UR UR46, R120 ;  /* 0x00000000782e72ca */ /* 0x000fc400000e0000 */
[----:B------:R-:W-:Y:S02]  /*171f0*/  R2UR UR47, R121 ;  /* 0x00000000792f72ca */ /* 0x000fe400000e0000 */
[C---:B------:R-:W-:Y:S02]  /*17200*/  R2UR UR15, R21.reuse ;  /* 0x00000000150f72ca */ /* 0x040fe400000e0000 */
[C---:B------:R-:W-:Y:S02]  /*17210*/  R2UR UR7, R21.reuse ;  /* 0x00000000150772ca */ /* 0x040fe400000e0000 */
[C---:B------:R-:W-:Y:S02]  /*17220*/  R2UR UR51, R21.reuse ;  /* 0x00000000153372ca */ /* 0x040fe400000e0000 */
[----:B------:R-:W-:Y:S02]  /*17230*/  R2UR UR38, R20 ;  /* 0x00000000142672ca */ /* 0x000fe400000e0000 */
[----:B------:R-:W-:-:S02]  /*17240*/  R2UR UR39, R21 ;  /* 0x00000000152772ca */ /* 0x000fc400000e0000 */
[----:B------:R-:W4:Y:S01]  /*17250*/  LDL.64 R20, [R1+0x10] ;  /* 0x0000100001147983 */ /* 0x000f220000100a00 */
[C---:B------:R-:W-:Y:S02]  /*17260*/  R2UR UR23, R3.reuse ;  /* 0x00000000031772ca */ /* 0x040fe400000e0000 */
[C---:B------:R-:W-:Y:S02]  /*17270*/  R2UR UR19, R3.reuse ;  /* 0x00000000031372ca */ /* 0x040fe400000e0000 */
[C---:B------:R-:W-:Y:S02]  /*17280*/  R2UR UR11, R3.reuse ;  /* 0x00000000030b72ca */ /* 0x040fe400000e0000 */
[C---:B------:R-:W-:Y:S02]  /*17290*/  R2UR UR55, R3.reuse ;  /* 0x00000000033772ca */ /* 0x040fe400000e0000 */
[----:B------:R-:W-:Y:S02]  /*172a0*/  R2UR UR42, R2 ;  /* 0x00000000022a72ca */ /* 0x000fe400000e0000 */
[----:B------:R-:W-:-:S02]  /*172b0*/  R2UR UR43, R3 ;  /* 0x00000000032b72ca */ /* 0x000fc400000e0000 */
        /* <DEDUP_REMOVED lines=101> */
.L_x_6187:
[----:B------:R-:W-:Y:S01]  /*17910*/  SHF.L.U32 R0, R12, 0x1f, RZ ;  /* 0x0000001f0c007819 */ /* 0x000fe200000006ff */
[----:B------:R-:W-:-:S04]  /*17920*/  IMAD R12, R14, 0x8, R18 ;  /* 0x000000080e0c7824 */ /* 0x000fc800078e0212 */
[----:B------:R0:W1:Y:S01]  /*17930*/  SYNCS.PHASECHK.TRANS64.TRYWAIT P1, [R12+URZ+0x30850], R0 ;  /* 0x030850000c0075a7 */ /* 0x000062000802017f */
[----:B------:R-:W-:Y:S05]  /*17940*/  @!P0 BRA `(.L_x_6188) ;  /* 0x0000000000048947 */ /* 0x000fea0003800000 */
[----:B------:R-:W-:Y:S01]  /*17950*/  BPT.TRAP 0x1 ;  /* 0x000000040000795c */ /* 0x000fe20000300000 */
.L_x_6188:
[----:B------:R-:W-:Y:S04]  /*17960*/  BSSY B1, `(.L_x_6189) ;  /* 0x0000004000017945 */ /* 0x000fe80003800000 */
[----:B-1----:R-:W-:Y:S05]  /*17970*/  @P1 BRA `(.L_x_6190) ;  /* 0x0000000000081947 */ /* 0x002fea0003800000 */
[----:B------:R-:W1:Y:S02]  /*17980*/  SYNCS.PHASECHK.TRANS64.TRYWAIT P1, [R12+URZ+0x30850], R0 ;  /* 0x030850000c0075a7 */ /* 0x000e64000802017f */
[----:B-1----:R-:W-:Y:S05]  /*17990*/  @!P1 BRA `(.L_x_6191) ;  /* 0x000000d000189947 */ /* 0x002fea0003800000 */
.L_x_6190:
[----:B------:R-:W-:Y:S05]  /*179a0*/  BSYNC B1 ;  /* 0x0000000000017941 */ /* 0x000fea0003800000 */
.L_x_6189:
        /* <DEDUP_REMOVED lines=30> */
[----:B------:R-:W-:Y:S01]  /*17b90*/  IMAD.MOV.U32 R5, RZ, RZ, 0x40000040 ;  /* 0x40000040ff057424 */ /* 0x000fe200078e00ff */
[----:B------:R-:W-:Y:S01]  /*17ba0*/  IADD3 R2, R2, 0x280, RZ ;  /* 0x0000028002027810 */ /* 0x000fe20007ffe0ff */
        /* <DEDUP_REMOVED lines=16> */
.L_x_6192:
[----:B-----5:R-:W-:Y:S01]  /*17cb0*/  FMNMX.FTZ R0, R120, R9, !PT ;  /* 0x0000000978007209 */ /* 0x020fe20007810000 */
[----:B------:R-:W-:Y:S01]  /*17cc0*/  ULDC UR4, c[0x0][0x988] ;  /* 0x0002620000047ab9 */ /* 0x000fe20000000800 */
[----:B------:R-:W-:Y:S02]  /*17cd0*/  LEA R13, R13, R18, 0x3 ;  /* 0x000000120d0d7211 */ /* 0x000fe400078e18ff */
        /* <DEDUP_REMOVED lines=53> */
[----:B0-----:R-:W-:Y:S01]  /*18030*/  FMNMX.FTZ R4, R4, R2, !PT ;  /* 0x0000000204047209 */ /* 0x001fe20007810000 */
[----:B------:R-:W-:-:S04]  /*18040*/  IMAD.U32 R2, RZ, RZ, UR4 ;  /* 0x00000004ff027e24 */ /* 0x000fc8000f8e00ff */
[C---:B------:R-:W-:Y:S01]  /*18050*/  FADD.FTZ R5, -R4.reuse, R9 ;  /* 0x0000000904057221 */ /* 0x040fe20000010100 */
[----:B------:R-:W-:Y:S01]  /*18060*/  FMUL.FTZ R9, R4, R2 ;  /* 0x0000000204097220 */ /* 0x000fe20000410000 */
[----:B-1----:R-:W-:Y:S02]  /*18070*/  FMNMX.FTZ R3, R3, R0, !PT ;  /* 0x0000000003037209 */ /* 0x002fe40007810000 */
[-C--:B------:R-:W-:Y:S01]  /*18080*/  FMUL.FTZ R5, R5, R2.reuse ;  /* 0x0000000205057220 */ /* 0x080fe20000410000 */
[-CC-:B------:R-:W-:Y:S01]  /*18090*/  FFMA.FTZ R169, R125, R2.reuse, -R9.reuse ;  /* 0x000000027da97223 */ /* 0x180fe20000010809 */
[-CC-:B------:R-:W-:Y:S01]  /*180a0*/  FFMA.FTZ R125, R129, R2.reuse, -R9.reuse ;  /* 0x00000002817d7223 */ /* 0x180fe20000010809 */
[C---:B------:R-:W-:Y:S01]  /*180b0*/  FADD.FTZ R0, -R3.reuse, R10 ;  /* 0x0000000a03007221 */ /* 0x040fe20000010100 */
[-C--:B------:R-:W-:Y:S01]  /*180c0*/  FMUL.FTZ R129, R3, R2.reuse ;  /* 0x0000000203817220 */ /* 0x080fe20000410000 */
[-CC-:B------:R-:W-:Y:S01]  /*180d0*/  FFMA.FTZ R188, R120, R2.reuse, -R9.reuse ;  /* 0x0000000278bc7223 */ /* 0x180fe20000010809 */
[-C--:B------:R-:W-:Y:S01]  /*180e0*/  FFMA.FTZ R171, R121, R2.reuse, -R9 ;  /* 0x0000000279ab7223 */ /* 0x080fe20000010809 */
[-C--:B------:R-:W-:Y:S01]  /*180f0*/  FMUL.FTZ R0, R0, R2.reuse ;  /* 0x0000000200007220 */ /* 0x080fe20000410000 */
[-C--:B------:R-:W-:Y:S01]  /*18100*/  FFMA.FTZ R189, R122, R2.reuse, -R129 ;  /* 0x000000027abd7223 */ /* 0x080fe20000010881 */
[-C--:B------:R-:W-:Y:S01]  /*18110*/  FFMA.FTZ R184, R128, R2.reuse, -R9 ;  /* 0x0000000280b87223 */ /* 0x080fe20000010809 */
[-C--:B------:R-:W-:Y:S01]  /*18120*/  FFMA.FTZ R128, R123, R2.reuse, -R129 ;  /* 0x000000027b807223 */ /* 0x080fe20000010881 */
[----:B------:R-:W-:Y:S01]  /*18130*/  MUFU.EX2 R5, R5 ;  /* 0x0000000500057308 */ /* 0x000fe20000000800 */
[-C--:B------:R-:W-:Y:S01]  /*18140*/  FFMA.FTZ R190, R124, R2.reuse, -R9 ;  /* 0x000000027cbe7223 */ /* 0x080fe20000010809 */
[-CC-:B------:R-:W-:Y:S01]  /*18150*/  FFMA.FTZ R191, R126, R2.reuse, -R129.reuse ;  /* 0x000000027ebf7223 */ /* 0x180fe20000010881 */
[-CC-:B------:R-:W-:Y:S01]  /*18160*/  FFMA.FTZ R127, R127, R2.reuse, -R129.reuse ;  /* 0x000000027f7f7223 */ /* 0x180fe20000010881 */
[----:B------:R-:W-:Y:S01]  /*18170*/  FFMA.FTZ R185, R130, R2, -R129 ;  /* 0x0000000282b97223 */ /* 0x000fe20000010881 */
[----:B------:R-:W-:-:S02]  /*18180*/  VIADD R130, R13, 0x30840 ;  /* 0x000308400d827836 */ /* 0x000fc40000000000 */
[-C--:B------:R-:W-:Y:S01]  /*18190*/  FFMA.FTZ R126, R131, R2.reuse, -R129 ;  /* 0x00000002837e7223 */ /* 0x080fe20000010881 */
[-C--:B------:R-:W-:Y:S01]  /*181a0*/  FFMA.FTZ R186, R132, R2.reuse, -R9 ;  /* 0x0000000284ba7223 */ /* 0x080fe20000010809 */
[----:B------:R-:W0:Y:S01]  /*181b0*/  MUFU.EX2 R188, R188 ;  /* 0x000000bc00bc7308 */ /* 0x000e220000000800 */
[-C--:B------:R-:W-:Y:S01]  /*181c0*/  FFMA.FTZ R187, R134, R2.reuse, -R129 ;  /* 0x0000000286bb7223 */ /* 0x080fe20000010881 */
[----:B------:R-:W-:Y:S01]  /*181d0*/  PRMT R130, R212, 0x654, R130 ;  /* 0x00000654d4827816 */ /* 0x000fe20000000082 */
[-CC-:B------:R-:W-:Y:S01]  /*181e0*/  FFMA.FTZ R124, R133, R2.reuse, -R9.reuse ;  /* 0x00000002857c7223 */ /* 0x180fe20000010809 */
[-C--:B------:R-:W-:Y:S01]  /*181f0*/  FFMA.FTZ R180, R136, R2.reuse, -R9 ;  /* 0x0000000288b47223 */ /* 0x080fe20000010809 */
[-CC-:B------:R-:W-:Y:S01]  /*18200*/  FFMA.FTZ R123, R135, R2.reuse, -R129.reuse ;  /* 0x00000002877b7223 */ /* 0x180fe20000010881 */
[----:B------:R1:W-:Y:S01]  /*18210*/  SYNCS.ARRIVE.TRANS64.RED.A1T0 RZ, [R130+URZ], RZ ;  /* 0x000000ff82ff79a7 */ /* 0x0003e2000810043f */
        /* <DEDUP_REMOVED lines=9> */
[----:B------:R-:W2:Y:S01]  /*182b0*/  MUFU.EX2 R189, R189 ;  /* 0x000000bd00bd7308 */ /* 0x000ea20000000800 */
[----:B0-----:R-:W-:Y:S01]  /*182c0*/  FFMA.FTZ R7, R5, R7, R188 ;  /* 0x0000000705077223 */ /* 0x001fe200000100bc */
        /* <DEDUP_REMOVED lines=8> */
[-C--:B-1----:R-:W-:Y:S01]  /*18350*/  FFMA.FTZ R130, R167, R2.reuse, -R129 ;  /* 0x00000002a7827223 */ /* 0x082fe20000010881 */
[-CC-:B------:R-:W-:Y:S01]  /*18360*/  FFMA.FTZ R121, R137, R2.reuse, -R9.reuse ;  /* 0x0000000289797223 */ /* 0x180fe20000010809 */
[-CC-:B------:R-:W-:Y:S01]  /*18370*/  FFMA.FTZ R182, R140, R2.reuse, -R9.reuse ;  /* 0x000000028cb67223 */ /* 0x180fe20000010809 */
[-CC-:B------:R-:W-:Y:S01]  /*18380*/  FFMA.FTZ R120, R141, R2.reuse, -R9.reuse ;  /* 0x000000028d787223 */ /* 0x180fe20000010809 */
[-CC-:B------:R-:W-:Y:S01]  /*18390*/  FFMA.FTZ R176, R144, R2.reuse, -R9.reuse ;  /* 0x0000000290b07223 */ /* 0x180fe20000010809 */
[----:B------:R-:W-:Y:S01]  /*183a0*/  FFMA.FTZ R21, R145, R2, -R9 ;  /* 0x0000000291157223 */ /* 0x000fe20000010809 */
[----:B------:R-:W1:Y:S01]  /*183b0*/  MUFU.EX2 R128, R128 ;  /* 0x0000008000807308 */ /* 0x000e620000000800 */
[----:B--2---:R-:W-:Y:S01]  /*183c0*/  FFMA.FTZ R6, R0, R6, R189 ;  /* 0x0000000600067223 */ /* 0x004fe200000100bd */
[-CC-:B------:R-:W-:Y:S01]  /*183d0*/  FFMA.FTZ R178, R148, R2.reuse, -R9.reuse ;  /* 0x0000000294b27223 */ /* 0x180fe20000010809 */
[-CC-:B------:R-:W-:Y:S01]  /*183e0*/  FFMA.FTZ R20, R149, R2.reuse, -R9.reuse ;  /* 0x0000000295147223 */ /* 0x180fe20000010809 */
[-CC-:B------:R-:W-:Y:S01]  /*183f0*/  FFMA.FTZ R172, R152, R2.reuse, -R9.reuse ;  /* 0x0000000298ac7223 */ /* 0x180fe20000010809 */
[-CC-:B------:R-:W-:Y:S01]  /*18400*/  FFMA.FTZ R15, R153, R2.reuse, -R9.reuse ;  /* 0x00000002990f7223 */ /* 0x180fe20000010809 */
[-CC-:B------:R-:W-:Y:S01]  /*18410*/  FFMA.FTZ R174, R156, R2.reuse, -R9.reuse ;  /* 0x000000029cae7223 */ /* 0x180fe20000010809 */
[-C--:B------:R-:W-:Y:S01]  /*18420*/  FFMA.FTZ R14, R157, R2.reuse, -R9 ;  /* 0x000000029d0e7223 */ /* 0x080fe20000010809 */
[----:B------:R-:W2:Y:S01]  /*18430*/  MUFU.EX2 R190, R190 ;  /* 0x000000be00be7308 */ /* 0x000ea20000000800 */
[----:B0-----:R-:W-:Y:S01]  /*18440*/  FADD.FTZ R7, R171, R7 ;  /* 0x00000007ab077221 */ /* 0x001fe20000010000 */
[-CC-:B------:R-:W-:Y:S01]  /*18450*/  FFMA.FTZ R168, R160, R2.reuse, -R9.reuse ;  /* 0x00000002a0a87223 */ /* 0x180fe20000010809 */
[-CC-:B------:R-:W-:Y:S01]  /*18460*/  FFMA.FTZ R10, R161, R2.reuse, -R9.reuse ;  /* 0x00000002a10a7223 */ /* 0x180fe20000010809 */
[-CC-:B------:R-:W-:Y:S01]  /*18470*/  FFMA.FTZ R170, R164, R2.reuse, -R9.reuse ;  /* 0x00000002a4aa7223 */ /* 0x180fe20000010809 */
[----:B------:R-:W-:-:S03]  /*18480*/  FFMA.FTZ R9, R165, R2, -R9 ;  /* 0x00000002a5097223 */ /* 0x000fc60000010809 */
        /* <DEDUP_REMOVED lines=90> */
.L_x_6193:
[----:B------:R-:W-:Y:S01]  /*18a30*/  ISETP.GT.AND P1, PT, R11, RZ, PT ;  /* 0x000000ff0b00720c */ /* 0x000fe20003f24270 */
[----:B------:R-:W-:Y:S01]  /*18a40*/  VIADD R12, R12, 0x30860 ;  /* 0x000308600c0c7836 */ /* 0x000fe20000000000 */
[----:B------:R-:W-:Y:S02]  /*18a50*/  F2FP.F16.F32.PACK_AB R188, R171, R188 ;  /* 0x000000bcabbc723e */ /* 0x000fe400000000ff */
        /* <DEDUP_REMOVED lines=28> */
[----:B------:R-:W-:Y:S02]  /*18c20*/  IADD3 R11, R11, -0x1, RZ ;  /* 0xffffffff0b0b7810 */ /* 0x000fe40007ffe0ff */
[----:B0-----:R-:W-:Y:S01]  /*18c30*/  MOV R12, R200 ;  /* 0x000000c8000c7202 */ /* 0x001fe20000000f00 */
[----:B------:R-:W-:Y:S06]  /*18c40*/  @P1 BRA `(.L_x_6194) ;  /* 0xffffffdc00d01947 */ /* 0x000fec000383ffff */
.L_x_6181:
[----:B------:R-:W-:Y:S05]  /*18c50*/  BSYNC B0 ;  /* 0x0000000000007941 */ /* 0x000fea0003800000 */
.L_x_6180:
        /* <DEDUP_REMOVED lines=99> */
.L_x_6195:
[----:B------:R-:W-:Y:S01]  /*19290*/  IMAD R10, R197, 0x8, R18 ;  /* 0x00000008c50a7824 */ /* 0x000fe200078e0212 */
[----:B------:R-:W-:-:S04]  /*192a0*/  SHF.L.U32 R5, R200, 0x1f, RZ ;  /* 0x0000001fc8057819 */ /* 0x000fc800000006ff */
[----:B------:R0:W1:Y:S01]  /*192b0*/  SYNCS.PHASECHK.TRANS64.TRYWAIT P1, [R10+URZ+0x30850], R5 ;  /* 0x030850050a0075a7 */ /* 0x000062000802017f */
[----:B------:R-:W-:Y:S05]  /*192c0*/  @!P0 BRA `(.L_x_6196) ;  /* 0x0000000000048947 */ /* 0x000fea0003800000 */
[----:B------:R-:W-:Y:S01]  /*192d0*/  BPT.TRAP 0x1 ;  /* 0x000000040000795c */ /* 0x000fe20000300000 */
.L_x_6196:
        /* <DEDUP_REMOVED lines=9> */
.L_x_6198:
[----:B------:R-:W-:Y:S05]  /*19370*/  BSYNC B0 ;  /* 0x0000000000007941 */ /* 0x000fea0003800000 */
.L_x_6197:
[----:B------:R-:W-:Y:S01]  /*19380*/  IMAD.MOV.U32 R8, RZ, RZ, R0 ;  /* 0x000000ffff087224 */ /* 0x000fe200078e0000 */
[----:B------:R-:W-:Y:S01]  /*19390*/  WARPGROUP.ARRIVE ;  /* 0x00000000000079c5 */ /* 0x000fe20000000000 */
[----:B------:R-:W-:Y:S01]  /*193a0*/  IMAD.MOV.U32 R9, RZ, RZ, 0x40000040 ;  /* 0x40000040ff097424 */ /* 0x000fe200078e00ff */
[----:B01----:R-:W-:Y:S02]  /*193b0*/  SHFL.BFLY PT, R5, R6, 0x2, 0x1f ;  /* 0x0c401f0006057f89 */ /* 0x003fe400000e0000 */
        /* <DEDUP_REMOVED lines=32> */
[----:B------:R-:W-:Y:S02]  /*195c0*/  WARPGROUP.DEPBAR.LE gsb0, 0x0 ;  /* 0x00008000000079c5 */ /* 0x000fe40000010000 */
[----:B------:R-:W-:-:S11]  /*195d0*/  WARPGROUP.ARRIVE ;  /* 0x00000000000079c5 */ /* 0x000fd60000000000 */
[----:B------:R-:W-:Y:S01]  /*195e0*/  HGMMA.64x192x16.F32 R24, R172, gdesc[UR4].tnspB, R24, gsb0 ;  /* 0x42e00004ac187df0 */ /* 0x000fe20008000818 */
[----:B------:R-:W-:Y:S01]  /*195f0*/  R2UR UR6, R8 ;  /* 0x00000000080672ca */ /* 0x000fe200000e0000 */
[----:B------:R-:W-:Y:S01]  /*19600*/  FADD.FTZ R8, R5, R6 ;  /* 0x0000000605087221 */ /* 0x000fe20000010000 */
[----:B------:R-:W-:Y:S01]  /*19610*/  R2UR UR7, R9 ;  /* 0x00000000090772ca */ /* 0x000fe200000e0000 */
[----:B------:R-:W0:Y:S01]  /*19620*/  SHFL.BFLY PT, R5, R0, 0x1, 0x1f ;  /* 0x0c201f0000057f89 */ /* 0x000e2200000e0000 */
[----:B------:R-:W-:-:S03]  /*19630*/  CS2R R6, SRZ ;  /* 0x0000000000067805 */ /* 0x000fc6000001ff00 */
        /* <DEDUP_REMOVED lines=19> */
[----:B------:R-:W-:Y:S03]  /*19770*/  HGMMA.64x192x16.F32 R24, R168, gdesc[UR4].tnspB, R24, gsb0 ;  /* 0x42e00004a8187df0 */ /* 0x000fe60008000818 */
[----:B------:R-:W-:Y:S02]  /*19780*/  WARPGROUP.DEPBAR.LE gsb0, 0x0 ;  /* 0x00008000000079c5 */ /* 0x000fe40000010000 */
[----:B--23--:R-:W-:Y:S05]  /*19790*/  @!P0 BRA `(.L_x_6200) ;  /* 0x0000000000048947 */ /* 0x00cfea0003800000 */
[----:B------:R-:W-:Y:S01]  /*197a0*/  BPT.TRAP 0x1 ;  /* 0x000000040000795c */ /* 0x000fe20000300000 */
.L_x_6200:
        /* <DEDUP_REMOVED lines=54> */
[----:B------:R-:W-:Y:S01]  /*19b10*/  SEL R7, RZ, 0x1, P1 ;  /* 0x00000001ff077807 */ /* 0x000fe20000800000 */
        /* <DEDUP_REMOVED lines=53> */
.L_x_6101:
[----:B------:R-:W1:Y:S08]  /*19e70*/  S2UR UR4, SR_CgaCtaId ;  /* 0x00000000000479c3 */ /* 0x000e700000008800 */
[----:B------:R-:W-:Y:S01]  /*19e80*/  BAR.SYNC.DEFER_BLOCKING 0x5, 0x180 ;  /* 0x0146000000007b1d */ /* 0x000fe20000010000 */
[----:B------:R-:W-:-:S05]  /*19e90*/  MOV R7, 0x400 ;  /* 0x0000040000077802 */ /* 0x000fca0000000f00 */
[----:B------:R-:W-:Y:S01]  /*19ea0*/  BSSY B0, `(.L_x_6201) ;  /* 0x0000274000007945 */ /* 0x000fe20003800000 */
[----:B-1----:R-:W-:-:S04]  /*19eb0*/  MOV R212, UR4 ;  /* 0x0000000400d47c02 */ /* 0x002fc80008000f00 */
[----:B------:R-:W-:-:S05]  /*19ec0*/  LEA R18, R212, R7, 0x18 ;  /* 0x00000007d4127211 */ /* 0x000fca00078ec0ff */
[----:B------:R0:W1:Y:S01]  /*19ed0*/  LDS.128 R28, [R18+0x308d0] ;  /* 0x0308d000121c7984 */ /* 0x0000620000000c00 */
[----:B------:R-:W-:Y:S06]  /*19ee0*/  BAR.ARV 0x4, 0x180 ;  /* 0x0106000000007b1d */ /* 0x000fec0000002000 */
[----:B------:R-:W-:Y:S05]  /*19ef0*/  @P0 BRA `(.L_x_6202) ;  /* 0x0000001800940947 */ /* 0x000fea0003800000 */
[----:B------:R-:W2:Y:S01]  /*19f00*/  LDL R10, [R1+0x6c] ;  /* 0x00006c00010a7983 */ /* 0x000ea20000100800 */
[----:B------:R-:W-:Y:S01]  /*19f10*/  F2FP.F16.F32.PACK_AB R24, R25, R24 ;  /* 0x000000181918723e */ /* 0x000fe200000000ff */
[----:B------:R-:W-:Y:S01]  /*19f20*/  ULDC.64 UR4, c[0x0][0xc00] ;  /* 0x0003000000047ab9 */ /* 0x000fe20000000a00 */
[----:B------:R-:W-:Y:S01]  /*19f30*/  F2FP.F16.F32.PACK_AB R25, R137, R26 ;  /* 0x0000001a8919723e */ /* 0x000fe200000000ff */
[----:B------:R-:W3:Y:S01]  /*19f40*/  S2R R9, SR_SWINHI ;  /* 0x0000000000097919 */ /* 0x000ee20000002f00 */
[----:B------:R-:W-:Y:S01]  /*19f50*/  F2FP.F16.F32.PACK_AB R32, R33, R32 ;  /* 0x000000202120723e */ /* 0x000fe200000000ff */
[----:B------:R-:W-:Y:S01]  /*19f60*/  ULDC.64 UR6, c[0x0][0x208] ;  /* 0x0000820000067ab9 */ /* 0x000fe20000000a00 */
        /* <DEDUP_REMOVED lines=16> */
[----:B---3--:R-:W-:Y:S02]  /*1a070*/  MOV R7, R9 ;  /* 0x0000000900077202 */ /* 0x008fe40000000f00 */
        /* <DEDUP_REMOVED lines=18> */
[----:B------:R-:W-:Y:S01]  /*1a1a0*/  BAR.SYNC.DEFER_BLOCKING 0x1, 0x100 ;  /* 0x0044000000007b1d */ /* 0x000fe20000010000 */
[----:B--2---:R-:W-:-:S03]  /*1a1b0*/  IMAD.WIDE R70, R10, 0x2, R6 ;  /* 0x000000020a467825 */ /* 0x004fc600078e0206 */
[C---:B------:R-:W-:Y:S02]  /*1a1c0*/  IADD3 R141, P5, R70.reuse, 0x4000, RZ ;  /* 0x00004000468d7810 */ /* 0x040fe40007fbe0ff */
[C---:B------:R-:W-:Y:S02]  /*1a1d0*/  IADD3 R111, P2, R70.reuse, 0x20, RZ ;  /* 0x00000020466f7810 */ /* 0x040fe40007f5e0ff */
[----:B------:R-:W-:Y:S01]  /*1a1e0*/  LOP3.LUT R20, R141, 0x380, RZ, 0xc0, !PT ;  /* 0x000003808d147812 */ /* 0x000fe200078ec0ff */
[--C-:B------:R-:W-:Y:S01]  /*1a1f0*/  IMAD.X R21, RZ, RZ, R71.reuse, P5 ;  /* 0x000000ffff157224 */ /* 0x100fe200028e0647 */
[----:B-----5:R-:W-:Y:S01]  /*1a200*/  IADD3 R135, P1, R70, 0x40, RZ ;  /* 0x0000004046877810 */ /* 0x020fe20007f3e0ff */
[--C-:B------:R-:W-:Y:S01]  /*1a210*/  IMAD.X R11, RZ, RZ, R71.reuse, P2 ;  /* 0x000000ffff0b7224 */ /* 0x100fe200010e0647 */
[----:B------:R-:W-:Y:S02]  /*1a220*/  SHF.R.U64 R20, R20, 0x3, RZ ;  /* 0x0000000314147819 */ /* 0x000fe400000012ff */
[C---:B------:R-:W-:Y:S01]  /*1a230*/  IADD3 R139, P6, R70.reuse, 0x60, RZ ;  /* 0x00000060468b7810 */ /* 0x040fe20007fde0ff */
[----:B------:R-:W-:Y:S01]  /*1a240*/  IMAD.X R13, RZ, RZ, R71, P1 ;  /* 0x000000ffff0d7224 */ /* 0x000fe200008e0647 */
[----:B------:R-:W-:-:S02]  /*1a250*/  IADD3 R58, P2, R70, 0x8000, RZ ;  /* 0x00008000463a7810 */ /* 0x000fc40007f5e0ff */
[----:B------:R-:W-:Y:S02]  /*1a260*/  LOP3.LUT R9, R70, 0x380, RZ, 0xc0, !PT ;  /* 0x0000038046097812 */ /* 0x000fe400078ec0ff */
[----:B------:R-:W-:Y:S01]  /*1a270*/  LOP3.LUT R10, R111, 0x380, RZ, 0xc0, !PT ;  /* 0x000003806f0a7812 */ /* 0x000fe200078ec0ff */
[----:B------:R-:W-:Y:S01]  /*1a280*/  IMAD.X R59, RZ, RZ, R71, P2 ;  /* 0x000000ffff3b7224 */ /* 0x000fe200010e0647 */
[----:B------:R-:W-:Y:S02]  /*1a290*/  LOP3.LUT R12, R135, 0x380, RZ, 0xc0, !PT ;  /* 0x00000380870c7812 */ /* 0x000fe400078ec0ff */
[----:B------:R-:W-:Y:S02]  /*1a2a0*/  LOP3.LUT R20, R20, R141, RZ, 0x3c, !PT ;  /* 0x0000008d14147212 */ /* 0x000fe400078e3cff */
[----:B------:R-:W-:Y:S02]  /*1a2b0*/  LOP3.LUT R14, R139, 0x380, RZ, 0xc0, !PT ;  /* 0x000003808b0e7812 */ /* 0x000fe400078ec0ff */
[----:B------:R-:W-:-:S02]  /*1a2c0*/  LOP3.LUT R141, R58, 0x380, RZ, 0xc0, !PT ;  /* 0x000003803a8d7812 */ /* 0x000fc400078ec0ff */
[----:B------:R-:W-:Y:S02]  /*1a2d0*/  SHF.R.U64 R9, R9, 0x3, RZ ;  /* 0x0000000309097819 */ /* 0x000fe400000012ff */
[----:B------:R-:W-:Y:S02]  /*1a2e0*/  SHF.R.U64 R10, R10, 0x3, RZ ;  /* 0x000000030a0a7819 */ /* 0x000fe400000012ff */
[----:B------:R-:W-:Y:S02]  /*1a2f0*/  IADD3.X R15, RZ, R71, RZ, P6, !PT ;  /* 0x00000047ff0f7210 */ /* 0x000fe400037fe4ff */
[----:B------:R-:W-:Y:S02]  /*1a300*/  SHF.R.U64 R12, R12, 0x3, RZ ;  /* 0x000000030c0c7819 */ /* 0x000fe400000012ff */
[C---:B------:R-:W-:Y:S02]  /*1a310*/  IADD3 R38, P0, R70.reuse, 0x4020, RZ ;  /* 0x0000402046267810 */ /* 0x040fe40007f1e0ff */
[----:B------:R-:W-:-:S02]  /*1a320*/  IADD3 R46, P4, R70, 0x4040, RZ ;  /* 0x00004040462e7810 */ /* 0x000fc40007f9e0ff */
[C---:B------:R-:W-:Y:S01]  /*1a330*/  IADD3 R54, P3, R70.reuse, 0x4060, RZ ;  /* 0x0000406046367810 */ /* 0x040fe20007f7e0ff */
[--C-:B------:R-:W-:Y:S01]  /*1a340*/  IMAD.X R39, RZ, RZ, R71.reuse, P0 ;  /* 0x000000ffff277224 */ /* 0x100fe200000e0647 */
[C---:B-1----:R-:W-:Y:S02]  /*1a350*/  IADD3 R28, P1, R70.reuse, 0x8020, RZ ;  /* 0x00008020461c7810 */ /* 0x042fe40007f3e0ff */
[C---:B------:R-:W-:Y:S01]  /*1a360*/  IADD3 R66, P6, R70.reuse, 0x8040, RZ ;  /* 0x0000804046427810 */ /* 0x040fe20007fde0ff */
[--C-:B------:R-:W-:Y:S01]  /*1a370*/  IMAD.X R55, RZ, RZ, R71.reuse, P3 ;  /* 0x000000ffff377224 */ /* 0x100fe200018e0647 */
[----:B------:R-:W-:Y:S02]  /*1a380*/  IADD3 R72, P5, R70, 0x8060, RZ ;  /* 0x0000806046487810 */ /* 0x000fe40007fbe0ff */
[----:B------:R-:W-:Y:S01]  /*1a390*/  SHF.R.U64 R14, R14, 0x3, RZ ;  /* 0x000000030e0e7819 */ /* 0x000fe200000012ff */
[----:B------:R-:W-:Y:S01]  /*1a3a0*/  IMAD.X R67, RZ, RZ, R71, P6 ;  /* 0x000000ffff437224 */ /* 0x000fe200030e0647 */
[----:B------:R-:W-:-:S02]  /*1a3b0*/  SHF.R.U64 R141, R141, 0x3, RZ ;  /* 0x000000038d8d7819 */ /* 0x000fc400000012ff */
[----:B------:R-:W-:Y:S01]  /*1a3c0*/  LOP3.LUT R70, R9, R70, RZ, 0x3c, !PT ;  /* 0x0000004609467212 */ /* 0x000fe200078e3cff */
[----:B------:R-:W-:Y:S01]  /*1a3d0*/  IMAD.X R9, RZ, RZ, R71, P5 ;  /* 0x000000ffff097224 */ /* 0x000fe200028e0647 */
[----:B------:R-:W-:Y:S02]  /*1a3e0*/  LOP3.LUT R10, R10, R111, RZ, 0x3c, !PT ;  /* 0x0000006f0a0a7212 */ /* 0x000fe400078e3cff */
[----:B------:R-:W-:Y:S02]  /*1a3f0*/  LOP3.LUT R12, R12, R135, RZ, 0x3c, !PT ;  /* 0x000000870c0c7212 */ /* 0x000fe400078e3cff */
[----:B------:R-:W-:Y:S02]  /*1a400*/  LOP3.LUT R14, R14, R139, RZ, 0x3c, !PT ;  /* 0x0000008b0e0e7212 */ /* 0x000fe400078e3cff */
[----:B------:R-:W-:Y:S02]  /*1a410*/  LOP3.LUT R111, R38, 0x380, RZ, 0xc0, !PT ;  /* 0x00000380266f7812 */ /* 0x000fe400078ec0ff */
[----:B------:R-:W-:-:S02]  /*1a420*/  LOP3.LUT R58, R141, R58, RZ, 0x3c, !PT ;  /* 0x0000003a8d3a7212 */ /* 0x000fc400078e3cff */
[----:B------:R-:W-:Y:S02]  /*1a430*/  MOV R70, R70 ;  /* 0x0000004600467202 */ /* 0x000fe40000000f00 */
[----:B------:R-:W-:Y:S02]  /*1a440*/  MOV R10, R10 ;  /* 0x0000000a000a7202 */ /* 0x000fe40000000f00 */
[----:B------:R-:W-:Y:S01]  /*1a450*/  MOV R13, R12 ;  /* 0x0000000c000d7202 */ /* 0x000fe20000000f00 */
[----:B------:R-:W-:Y:S01]  /*1a460*/  STSM.16.M88.4 [R70], R24 ;  /* 0x0000001846007844 */ /* 0x000fe20000000200 */
[----:B------:R-:W-:Y:S02]  /*1a470*/  SHF.R.U64 R111, R111, 0x3, RZ ;  /* 0x000000036f6f7819 */ /* 0x000fe400000012ff */
[----:B------:R-:W-:Y:S01]  /*1a480*/  MOV R14, R14 ;  /* 0x0000000e000e7202 */ /* 0x000fe20000000f00 */
[----:B------:R-:W-:Y:S01]  /*1a490*/  STSM.16.M88.4 [R10], R32 ;  /* 0x000000200a007844 */ /* 0x000fe20000000200 */
[----:B------:R-:W-:-:S02]  /*1a4a0*/  MOV R12, R58 ;  /* 0x0000003a000c7202 */ /* 0x000fc40000000f00 */
[----:B------:R-:W-:Y:S01]  /*1a4b0*/  MOV R20, R20 ;  /* 0x0000001400147202 */ /* 0x000fe20000000f00 */
[----:B------:R-:W-:Y:S01]  /*1a4c0*/  STSM.16.M88.4 [R13], R40 ;  /* 0x000000280d007844 */ /* 0x000fe20000000200 */
[----:B------:R-:W-:Y:S02]  /*1a4d0*/  F2FP.F16.F32.PACK_AB R58, R61, R60 ;  /* 0x0000003c3d3a723e */ /* 0x000fe400000000ff */
[----:B------:R-:W-:Y:S01]  /*1a4e0*/  F2FP.F16.F32.PACK_AB R59, R128, R120 ;  /* 0x00000078803b723e */ /* 0x000fe200000000ff */
[----:B------:R-:W-:Y:S01]  /*1a4f0*/  STSM.16.M88.4 [R14], R48 ;  /* 0x000000300e007844 */ /* 0x000fe20000000200 */
[-C--:B------:R-:W-:Y:S02]  /*1a500*/  IADD3.X R47, RZ, R71.reuse, RZ, P4, !PT ;  /* 0x00000047ff2f7210 */ /* 0x080fe400027fe4ff */
[----:B------:R-:W-:Y:S01]  /*1a510*/  IADD3.X R63, RZ, R71, RZ, P1, !PT ;  /* 0x00000047ff3f7210 */ /* 0x000fe20000ffe4ff */
[----:B------:R1:W-:Y:S01]  /*1a520*/  STSM.16.M88.4 [R20], R56 ;  /* 0x0000003814007844 */ /* 0x0003e20000000200 */
[----:B------:R-:W-:-:S02]  /*1a530*/  LOP3.LUT R38, R111, R38, RZ, 0x3c, !PT ;  /* 0x000000266f267212 */ /* 0x000fc400078e3cff */
[----:B------:R-:W-:Y:S02]  /*1a540*/  LOP3.LUT R71, R66, 0x380, RZ, 0xc0, !PT ;  /* 0x0000038042477812 */ /* 0x000fe400078ec0ff */
[----:B------:R-:W-:Y:S02]  /*1a550*/  LOP3.LUT R111, R72, 0x380, RZ, 0xc0, !PT ;  /* 0x00000380486f7812 */ /* 0x000fe400078ec0ff */
[----:B------:R-:W-:Y:S02]  /*1a560*/  LOP3.LUT R135, R46, 0x380, RZ, 0xc0, !PT ;  /* 0x000003802e877812 */ /* 0x000fe400078ec0ff */
[----:B------:R-:W-:Y:S02]  /*1a570*/  LOP3.LUT R139, R54, 0x380, RZ, 0xc0, !PT ;  /* 0x00000380368b7812 */ /* 0x000fe400078ec0ff */
[----:B------:R-:W-:Y:S02]  /*1a580*/  LOP3.LUT R62, R28, 0x380, RZ, 0xc0, !PT ;  /* 0x000003801c3e7812 */ /* 0x000fe400078ec0ff */
[----:B------:R-:W-:-:S02]  /*1a590*/  SHF.R.U64 R71, R71, 0x3, RZ ;  /* 0x0000000347477819 */ /* 0x000fc400000012ff */
[----:B------:R-:W-:Y:S01]  /*1a5a0*/  SHF.R.U64 R111, R111, 0x3, RZ ;  /* 0x000000036f6f7819 */ /* 0x000fe200000012ff */
[----:B-1----:R-:W1:Y:S01]  /*1a5b0*/  LDC R20, c[0x0][0xbe8] ;  /* 0x0002fa00ff147b82 */ /* 0x002e620000000800 */
[----:B------:R-:W-:Y:S02]  /*1a5c0*/  SHF.R.U64 R135, R135, 0x3, RZ ;  /* 0x0000000387877819 */ /* 0x000fe400000012ff */
[----:B------:R-:W-:Y:S02]  /*1a5d0*/  SHF.R.U64 R139, R139, 0x3, RZ ;  /* 0x000000038b8b7819 */ /* 0x000fe400000012ff */
[----:B------:R-:W-:Y:S02]  /*1a5e0*/  SHF.R.U64 R3, R62, 0x3, RZ ;  /* 0x000000033e037819 */ /* 0x000fe400000012ff */
[----:B------:R-:W-:Y:S02]  /*1a5f0*/  LOP3.LUT R66, R71, R66, RZ, 0x3c, !PT ;  /* 0x0000004247427212 */ /* 0x000fe400078e3cff */
[----:B------:R-:W-:-:S02]  /*1a600*/  LOP3.LUT R8, R111, R72, RZ, 0x3c, !PT ;  /* 0x000000486f087212 */ /* 0x000fc400078e3cff */
[----:B------:R-:W-:Y:S02]  /*1a610*/  LOP3.LUT R46, R135, R46, RZ, 0x3c, !PT ;  /* 0x0000002e872e7212 */ /* 0x000fe400078e3cff */
[----:B------:R-:W-:Y:S02]  /*1a620*/  LOP3.LUT R54, R139, R54, RZ, 0x3c, !PT ;  /* 0x000000368b367212 */ /* 0x000fe400078e3cff */
[----:B------:R-:W-:Y:S02]  /*1a630*/  LOP3.LUT R62, R3, R28, RZ, 0x3c, !PT ;  /* 0x0000001c033e7212 */ /* 0x000fe400078e3cff */
[----:B------:R-:W-:Y:S02]  /*1a640*/  MOV R2, R66 ;  /* 0x0000004200027202 */ /* 0x000fe40000000f00 */
[----:B------:R-:W-:Y:S02]  /*1a650*/  MOV R38, R38 ;  /* 0x0000002600267202 */ /* 0x000fe40000000f00 */
[----:B------:R-:W-:-:S02]  /*1a660*/  MOV R3, R8 ;  /* 0x0000000800037202 */ /* 0x000fc40000000f00 */
[----:B------:R-:W-:Y:S02]  /*1a670*/  F2FP.F16.F32.PACK_AB R66, R69, R68 ;  /* 0x000000444542723e */ /* 0x000fe400000000ff */
[----:B------:R-:W-:Y:S02]  /*1a680*/  F2FP.F16.F32.PACK_AB R67, R126, R122 ;  /* 0x0000007a7e43723e */ /* 0x000fe400000000ff */
[----:B------:R-:W-:Y:S02]  /*1a690*/  MOV R46, R46 ;  /* 0x0000002e002e7202 */ /* 0x000fe40000000f00 */
[----:B------:R-:W-:Y:S01]  /*1a6a0*/  F2FP.F16.F32.PACK_AB R8, R73, R4 ;  /* 0x000000044908723e */ /* 0x000fe200000000ff */
[----:B------:R-:W-:Y:S01]  /*1a6b0*/  STSM.16.M88.4 [R38], R64 ;  /* 0x0000004026007844 */ /* 0x000fe20000000200 */
[----:B------:R-:W-:Y:S02]  /*1a6c0*/  F2FP.F16.F32.PACK_AB R9, R125, R74 ;  /* 0x0000004a7d09723e */ /* 0x000fe400000000ff */
[----:B------:R-:W-:-:S02]  /*1a6d0*/  F2FP.F16.F32.PACK_AB R10, R77, R76 ;  /* 0x0000004c4d0a723e */ /* 0x000fc400000000ff */
[----:B------:R-:W-:Y:S02]  /*1a6e0*/  F2FP.F16.F32.PACK_AB R11, R124, R78 ;  /* 0x0000004e7c0b723e */ /* 0x000fe400000000ff */
[----:B------:R-:W-:Y:S02]  /*1a6f0*/  MOV R54, R54 ;  /* 0x0000003600367202 */ /* 0x000fe40000000f00 */
[----:B------:R-:W-:Y:S01]  /*1a700*/  ISETP.NE.U32.AND P0, PT, RZ, UR4, PT ;  /* 0x00000004ff007c0c */ /* 0x000fe2000bf05070 */
[----:B------:R2:W-:Y:S01]  /*1a710*/  STSM.16.M88.4 [R46], R8 ;  /* 0x000000082e007844 */ /* 0x0005e20000000200 */
[----:B------:R-:W-:Y:S02]  /*1a720*/  MOV R62, R62 ;  /* 0x0000003e003e7202 */ /* 0x000fe40000000f00 */
[----:B------:R-:W-:Y:S01]  /*1a730*/  ISETP.NE.AND.EX P0, PT, RZ, UR5, PT, P0 ;  /* 0x00000005ff007c0c */ /* 0x000fe2000bf05300 */
[----:B------:R-:W-:Y:S01]  /*1a740*/  STSM.16.M88.4 [R54], R80 ;  /* 0x0000005036007844 */ /* 0x000fe20000000200 */
[----:B------:R-:W-:-:S03]  /*1a750*/  MOV R21, RZ ;  /* 0x000000ff00157202 */ /* 0x000fc60000000f00 */
[----:B------:R3:W-:Y:S04]  /*1a760*/  STSM.16.M88.4 [R12], R88 ;  /* 0x000000580c007844 */ /* 0x0007e80000000200 */
[----:B------:R4:W-:Y:S01]  /*1a770*/  STSM.16.M88.4 [R62], R96 ;  /* 0x000000603e007844 */ /* 0x0009e20000000200 */
[----:B--2---:R-:W-:-:S03]  /*1a780*/  F2FP.F16.F32.PACK_AB R8, R113, R138 ;  /* 0x0000008a7108723e */ /* 0x004fc600000000ff */
[----:B------:R4:W-:Y:S01]  /*1a790*/  STSM.16.M88.4 [R2], R104 ;  /* 0x0000006802007844 */ /* 0x0009e20000000200 */
[----:B------:R-:W-:Y:S02]  /*1a7a0*/  F2FP.F16.F32.PACK_AB R9, R115, R114 ;  /* 0x000000727309723e */ /* 0x000fe400000000ff */
[----:B------:R-:W-:Y:S02]  /*1a7b0*/  F2FP.F16.F32.PACK_AB R10, R117, R116 ;  /* 0x00000074750a723e */ /* 0x000fe400000000ff */
[----:B------:R-:W-:Y:S02]  /*1a7c0*/  F2FP.F16.F32.PACK_AB R11, R119, R118 ;  /* 0x00000076770b723e */ /* 0x000fe400000000ff */
[----:B---3--:R-:W-:-:S03]  /*1a7d0*/  IADD3 R12, P1, R228, UR4, RZ ;  /* 0x00000004e40c7c10 */ /* 0x008fc6000ff3e0ff */
[----:B------:R4:W-:Y:S01]  /*1a7e0*/  STSM.16.M88.4 [R3], R8 ;  /* 0x0000000803007844 */ /* 0x0009e20000000200 */
[----:B------:R-:W-:Y:S01]  /*1a7f0*/  IADD3.X R13, R229, UR5, RZ, P1, !PT ;  /* 0x00000005e50d7c10 */ /* 0x000fe20008ffe4ff */
[----:B------:R-:W-:Y:S01]  /*1a800*/  ULDC.64 UR4, c[0x0][0xc08] ;  /* 0x0003020000047ab9 */ /* 0x000fe20000000a00 */
[----:B------:R-:W-:Y:S01]  /*1a810*/  BAR.SYNC.DEFER_BLOCKING 0x1, 0x100 ;  /* 0x0044000000007b1d */ /* 0x000fe20000010000 */
[----:B-1----:R-:W-:Y:S02]  /*1a820*/  ISETP.NE.AND P1, PT, R20, 0x1, PT ;  /* 0x000000011400780c */ /* 0x002fe40003f25270 */
[----:B------:R-:W-:-:S04]  /*1a830*/  ISETP.NE.U32.AND P2, PT, RZ, UR4, PT ;  /* 0x00000004ff007c0c */ /* 0x000fc8000bf45070 */
[----:B------:R-:W-:-:S07]  /*1a840*/  ISETP.NE.AND.EX P2, PT, RZ, UR5, PT, P2 ;  /* 0x00000005ff007c0c */ /* 0x000fce000bf45320 */
[----:B------:R-:W1:Y:S08]  /*1a850*/  @P1 LDC R4, c[0x0][0xbec] ;  /* 0x0002fb00ff041b82 */ /* 0x000e700000000800 */
[----:B------:R-:W2:Y:S01]  /*1a860*/  @P1 LDC R25, c[0x0][0xbf0] ;  /* 0x0002fc00ff191b82 */ /* 0x000ea20000000800 */
[----:B------:R-:W-:Y:S01]  /*1a870*/  @P2 IADD3 R228, P3, R228, UR4, RZ ;  /* 0x00000004e4e42c10 */ /* 0x000fe2000ff7e0ff */
[----:B------:R-:W-:Y:S01]  /*1a880*/  ULDC UR4, c[0x0][0xa88] ;  /* 0x0002a20000047ab9 */ /* 0x000fe20000000800 */
[----:B------:R4:W5:Y:S01]  /*1a890*/  @P0 LDG.E R21, desc[UR6][R12.64] ;  /* 0x000000060c150981 */ /* 0x000962000c1e1900 */
[----:B------:R-:W-:Y:S01]  /*1a8a0*/  IMAD.U32 R65, RZ, RZ, UR4 ;  /* 0x00000004ff417e24 */ /* 0x000fe2000f8e00ff */
[----:B------:R-:W-:-:S05]  /*1a8b0*/  @P2 IADD3.X R229, R229, UR5, RZ, P3, !PT ;  /* 0x00000005e5e52c10 */ /* 0x000fca0009ffe4ff */
[----:B------:R4:W5:Y:S01]  /*1a8c0*/  @P2 LDG.E R65, desc[UR6][R228.64] ;  /* 0x00000006e4412981 */ /* 0x000962000c1e1900 */
[----:B------:R-:W-:Y:S05]  /*1a8d0*/  @P2 BRA `(.L_x_6203) ;  /* 0x0000000000142947 */ /* 0x000fea0003800000 */
[----:B------:R-:W-:Y:S05]  /*1a8e0*/  @!P0 BRA `(.L_x_6203) ;  /* 0x0000000000108947 */ /* 0x000fea0003800000 */
[----:B------:R-:W-:Y:S02]  /*1a8f0*/  ULDC.64 UR4, c[0x0][0x208] ;  /* 0x0000820000047ab9 */ /* 0x000fe40000000a00 */
[----:B----4-:R-:W3:Y:S04]  /*1a900*/  LDG.E R2, desc[UR4][R12.64] ;  /* 0x000000040c027981 */ /* 0x010ee8000c1e1900 */
[----:B-----5:R-:W3:Y:S02]  /*1a910*/  LDG.E R65, desc[UR4][R12.64+0x4] ;  /* 0x000004040c417981 */ /* 0x020ee4000c1e1900 */
[----:B---3--:R-:W-:-:S07]  /*1a920*/  IMAD.IADD R65, R65, 0x1, -R2 ;  /* 0x0000000141417824 */ /* 0x008fce00078e0a02 */
.L_x_6203:
[----:B----4-:R-:W3:Y:S01]  /*1a930*/  LDL.LU R12, [R1+0x40] ;  /* 0x00004000010c7983 */ /* 0x010ee20000300800 */
[----:B------:R-:W-:Y:S01]  /*1a940*/  IADD3 R27, R223, R218, RZ ;  /* 0x000000dadf1b7210 */ /* 0x000fe20007ffe0ff */
[----:B------:R-:W-:Y:S01]  /*1a950*/  ULDC.64 UR4, c[0x0][0xb90] ;  /* 0x0002e40000047ab9 */ /* 0x000fe20000000a00 */
[----:B------:R-:W-:Y:S01]  /*1a960*/  SHF.R.S32.HI R64, RZ, 0x1f, R227 ;  /* 0x0000001fff407819 */ /* 0x000fe200000114e3 */
[----:B------:R-:W4:Y:S01]  /*1a970*/  LDL.LU R10, [R1+0x4] ;  /* 0x00000400010a7983 */ /* 0x000f220000300800 */
[--C-:B-----5:R-:W-:Y:S01]  /*1a980*/  SHF.R.S32.HI R3, RZ, 0x1f, R21.reuse ;  /* 0x0000001fff037819 */ /* 0x120fe20000011415 */
[----:B------:R-:W-:Y:S01]  /*1a990*/  IMAD.MOV.U32 R2, RZ, RZ, R21 ;  /* 0x000000ffff027224 */ /* 0x000fe200078e0015 */
[----:B------:R-:W0:Y:S01]  /*1a9a0*/  @P1 LDC R69, c[0x0][0xbec] ;  /* 0x0002fb00ff451b82 */ /* 0x000e220000000800 */
[----:B------:R-:W4:Y:S01]  /*1a9b0*/  LDL R70, [R1+0x44] ;  /* 0x0000440001467983 */ /* 0x000f220000100800 */
[----:B-1----:R-:W-:-:S03]  /*1a9c0*/  @P1 IMAD.HI.U32 R4, R27, R4, RZ ;  /* 0x000000041b041227 */ /* 0x002fc600078e00ff */
[----:B------:R-:W4:Y:S01]  /*1a9d0*/  LDL R26, [R1+0x68] ;  /* 0x00006800011a7983 */ /* 0x000f220000100800 */
[----:B------:R-:W-:Y:S02]  /*1a9e0*/  IMAD R8, R64, UR4, RZ ;  /* 0x0000000440087c24 */ /* 0x000fe4000f8e02ff */
[----:B------:R-:W-:Y:S01]  /*1a9f0*/  IMAD.MOV.U32 R11, RZ, RZ, R27 ;  /* 0x000000ffff0b7224 */ /* 0x000fe200078e001b */
[----:B------:R-:W4:Y:S01]  /*1aa00*/  LDL R34, [R1+0x48] ;  /* 0x0000480001227983 */ /* 0x000f220000100800 */
[C---:B------:R-:W-:Y:S01]  /*1aa10*/  IMAD R15, R227.reuse, UR5, R8 ;  /* 0x00000005e30f7c24 */ /* 0x040fe2000f8e0208 */
[----:B--2---:R-:W-:Y:S01]  /*1aa20*/  @P1 SHF.R.U32.HI R11, RZ, R25, R4 ;  /* 0x00000019ff0b1219 */ /* 0x004fe20000011604 */
[----:B------:R-:W-:Y:S01]  /*1aa30*/  IMAD.WIDE.U32 R8, R227, UR4, R2 ;  /* 0x00000004e3087c25 */ /* 0x000fe2000f8e0002 */
[----:B------:R-:W-:-:S03]  /*1aa40*/  ULDC.64 UR4, c[0x0][0xb98] ;  /* 0x0002e60000047ab9 */ /* 0x000fc60000000a00 */
[----:B------:R-:W-:Y:S01]  /*1aa50*/  IMAD R65, R65, R20, RZ ;  /* 0x0000001441417224 */ /* 0x000fe200078e02ff */
[----:B------:R-:W-:Y:S01]  /*1aa60*/  ULDC.64 UR6, c[0x0][0x208] ;  /* 0x0000820000067ab9 */ /* 0x000fe20000000a00 */
[----:B------:R-:W-:Y:S01]  /*1aa70*/  IMAD.IADD R9, R9, 0x1, R15 ;  /* 0x0000000109097824 */ /* 0x000fe200078e020f */
[----:B------:R-:W1:Y:S01]  /*1aa80*/  @P1 LDC R71, c[0x0][0xbf0] ;  /* 0x0002fc00ff471b82 */ /* 0x000e620000000800 */
[----:B------:R-:W-:Y:S01]  /*1aa90*/  IMAD.MOV R25, RZ, RZ, -R11 ;  /* 0x000000ffff197224 */ /* 0x000fe200078e0a0b */
[----:B------:R-:W-:Y:S01]  /*1aaa0*/  BSSY B1, `(.L_x_6204) ;  /* 0x00000ae000017945 */ /* 0x000fe20003800000 */
[----:B---3--:R-:W-:Y:S02]  /*1aab0*/  SEL R2, R12, RZ, !P0 ;  /* 0x000000ff0c027207 */ /* 0x008fe40004000000 */
[----:B----4-:R-:W-:Y:S02]  /*1aac0*/  SEL R28, R10, RZ, !P0 ;  /* 0x000000ff0a1c7207 */ /* 0x010fe40004000000 */
[----:B------:R-:W-:Y:S01]  /*1aad0*/  LEA R13, R70, R217, 0x6 ;  /* 0x000000d9460d7211 */ /* 0x000fe200078e30ff */
[----:B------:R-:W-:-:S02]  /*1aae0*/  IMAD R15, R2, UR4, RZ ;  /* 0x00000004020f7c24 */ /* 0x000fc4000f8e02ff */
[----:B------:R-:W-:-:S04]  /*1aaf0*/  IMAD.WIDE.U32 R8, R28, UR4, R8 ;  /* 0x000000041c087c25 */ /* 0x000fc8000f8e0008 */
[----:B------:R-:W-:-:S04]  /*1ab00*/  IMAD.WIDE R6, R13, 0x2, R6 ;  /* 0x000000020d067825 */ /* 0x000fc800078e0206 */
[----:B------:R-:W-:Y:S01]  /*1ab10*/  IMAD R13, R20, R25, R27 ;  /* 0x00000019140d7224 */ /* 0x000fe200078e021b */
[----:B------:R-:W-:Y:S01]  /*1ab20*/  IADD3 R10, P0, R11, R8, RZ ;  /* 0x000000080b0a7210 */ /* 0x000fe20007f1e0ff */
[----:B------:R-:W-:Y:S01]  /*1ab30*/  IMAD R12, R28, UR5, R15 ;  /* 0x000000051c0c7c24 */ /* 0x000fe2000f8e020f */
[----:B------:R-:W-:Y:S01]  /*1ab40*/  SHF.R.S32.HI R15, RZ, 0x1f, R11 ;  /* 0x0000001fff0f7819 */ /* 0x000fe2000001140b */
        /* <DEDUP_REMOVED lines=11> */
[----:B------:R-:W-:Y:S02]  /*1ac00*/  IADD3 R25, P2, R6, 0x1000, RZ ;  /* 0x0000100006197810 */ /* 0x000fe40007f5e0ff */
[----:B------:R-:W-:-:S02]  /*1ac10*/  SHF.R.U64 R12, R12, 0x3, RZ ;  /* 0x000000030c0c7819 */ /* 0x000fc400000012ff */
[----:B------:R-:W-:Y:S01]  /*1ac20*/  LEA.HI.X R10, R10, UR5, R11, 0x2, P0 ;  /* 0x000000050a0a7c11 */ /* 0x000fe200080f140b */
[----:B------:R-:W-:Y:S01]  /*1ac30*/  SHFL.IDX PT, R54, R14, RZ, 0x1c1f ;  /* 0x001c1fff0e367589 */ /* 0x000fe200000e0000 */
[----:B------:R-:W-:Y:S01]  /*1ac40*/  IADD3 R37, P0, R6, 0x5000, RZ ;  /* 0x0000500006257810 */ /* 0x000fe20007f1e0ff */
[----:B------:R-:W-:Y:S01]  /*1ac50*/  IMAD.IADD R26, R26, 0x1, R218 ;  /* 0x000000011a1a7824 */ /* 0x000fe200078e02da */
[----:B------:R-:W-:Y:S01]  /*1ac60*/  LOP3.LUT R12, R12, R9, RZ, 0x3c, !PT ;  /* 0x000000090c0c7212 */ /* 0x000fe200078e3cff */
[----:B------:R-:W-:Y:S01]  /*1ac70*/  IMAD.X R9, RZ, RZ, R7, P2 ;  /* 0x000000ffff097224 */ /* 0x000fe200010e0607 */
[----:B------:R-:W-:Y:S01]  /*1ac80*/  LOP3.LUT R36, R37, 0x380, RZ, 0xc0, !PT ;  /* 0x0000038025247812 */ /* 0x000fe200078ec0ff */
[----:B------:R-:W-:Y:S01]  /*1ac90*/  ULDC.64 UR4, c[0x0][0xaa0] ;  /* 0x0002a80000047ab9 */ /* 0x000fe20000000a00 */
[----:B------:R-:W-:Y:S01]  /*1aca0*/  IADD3 R45, P2, R6, 0x7000, RZ ;  /* 0x00007000062d7810 */ /* 0x000fe20007f5e0ff */
[----:B------:R-:W2:Y:S01]  /*1acb0*/  SHFL.IDX PT, R55, R10, RZ, 0x1c1f ;  /* 0x001c1fff0a377589 */ /* 0x000ea200000e0000 */
[----:B------:R-:W-:-:S02]  /*1acc0*/  SHF.R.U64 R36, R36, 0x3, RZ ;  /* 0x0000000324247819 */ /* 0x000fc400000012ff */
[----:B------:R-:W-:Y:S02]  /*1acd0*/  LOP3.LUT R44, R45, 0x380, RZ, 0xc0, !PT ;  /* 0x000003802d2c7812 */ /* 0x000fe400078ec0ff */
[----:B------:R-:W-:Y:S02]  /*1ace0*/  LOP3.LUT R36, R36, R37, RZ, 0x3c, !PT ;  /* 0x0000002524247212 */ /* 0x000fe400078e3cff */
[----:B------:R-:W-:Y:S02]  /*1acf0*/  SHF.R.U64 R44, R44, 0x3, RZ ;  /* 0x000000032c2c7819 */ /* 0x000fe400000012ff */
[----:B------:R-:W-:Y:S02]  /*1ad00*/  IADD3.X R37, RZ, R7, RZ, P0, !PT ;  /* 0x00000007ff257210 */ /* 0x000fe400007fe4ff */
[----:B------:R-:W-:Y:S02]  /*1ad10*/  LOP3.LUT P0, RZ, R34, 0x3, RZ, 0xc0, !PT ;  /* 0x0000000322ff7812 */ /* 0x000fe4000780c0ff */
[----:B------:R-:W-:-:S02]  /*1ad20*/  LOP3.LUT R44, R44, R45, RZ, 0x3c, !PT ;  /* 0x0000002d2c2c7212 */ /* 0x000fc400078e3cff */
[----:B------:R-:W-:Y:S02]  /*1ad30*/  IADD3.X R45, RZ, R7, RZ, P2, !PT ;  /* 0x00000007ff2d7210 */ /* 0x000fe400017fe4ff */
[----:B------:R-:W-:Y:S02]  /*1ad40*/  ISETP.GE.OR P2, PT, R26, R65, P0 ;  /* 0x000000411a00720c */ /* 0x000fe40000746670 */
[----:B------:R-:W-:-:S04]  /*1ad50*/  LOP3.LUT R8, R25, 0x380, RZ, 0xc0, !PT ;  /* 0x0000038019087812 */ /* 0x000fc800078ec0ff */
[----:B------:R-:W-:Y:S02]  /*1ad60*/  SHF.R.U64 R8, R8, 0x3, RZ ;  /* 0x0000000308087819 */ /* 0x000fe400000012ff */
[----:B------:R-:W-:Y:S02]  /*1ad70*/  IADD3 R33, P4, R6, 0x4000, RZ ;  /* 0x0000400006217810 */ /* 0x000fe40007f9e0ff */
[----:B------:R-:W-:-:S03]  /*1ad80*/  LOP3.LUT R8, R8, R25, RZ, 0x3c, !PT ;  /* 0x0000001908087212 */ /* 0x000fc600078e3cff */
[----:B--2---:R2:W-:Y:S01]  /*1ad90*/  @!P2 ST.E desc[UR6][R54.64], R0 ;  /* 0x000000003600a985 */ /* 0x0045e2000c101906 */
[C---:B------:R-:W-:Y:S02]  /*1ada0*/  IADD3 R25, P5, R6.reuse, 0x3000, RZ ;  /* 0x0000300006197810 */ /* 0x040fe40007fbe0ff */
[----:B------:R-:W-:Y:S01]  /*1adb0*/  IADD3 R41, P3, R6, 0x6000, RZ ;  /* 0x0000600006297810 */ /* 0x000fe20007f7e0ff */
[----:B------:R-:W-:Y:S01]  /*1adc0*/  IMAD.WIDE.U32 R66, R21, UR4, RZ ;  /* 0x0000000415427c25 */ /* 0x000fe2000f8e00ff */
[----:B------:R-:W-:Y:S02]  /*1add0*/  LOP3.LUT R24, R25, 0x380, RZ, 0xc0, !PT ;  /* 0x0000038019187812 */ /* 0x000fe400078ec0ff */
[----:B------:R-:W-:Y:S01]  /*1ade0*/  LOP3.LUT R32, R33, 0x380, RZ, 0xc0, !PT ;  /* 0x0000038021207812 */ /* 0x000fe200078ec0ff */
[----:B--2---:R-:W-:Y:S01]  /*1adf0*/  IMAD R0, R3, UR4, RZ ;  /* 0x0000000403007c24 */ /* 0x004fe2000f8e02ff */
[----:B------:R-:W-:-:S03]  /*1ae00*/  LOP3.LUT R40, R41, 0x380, RZ, 0xc0, !PT ;  /* 0x0000038029287812 */ /* 0x000fc600078ec0ff */
[----:B------:R-:W-:Y:S01]  /*1ae10*/  IMAD R3, R21, UR5, R0 ;  /* 0x0000000515037c24 */ /* 0x000fe2000f8e0200 */
[----:B------:R-:W-:Y:S01]  /*1ae20*/  SHF.R.U64 R24, R24, 0x3, RZ ;  /* 0x0000000318187819 */ /* 0x000fe200000012ff */
[----:B------:R-:W-:Y:S01]  /*1ae30*/  SHFL.IDX PT, R58, R14, 0x1, 0x1c1f ;  /* 0x003c1f000e3a7f89 */ /* 0x000fe200000e0000 */
[----:B------:R-:W-:Y:S01]  /*1ae40*/  SHF.R.U64 R32, R32, 0x3, RZ ;  /* 0x0000000320207819 */ /* 0x000fe200000012ff */
[----:B------:R-:W-:Y:S01]  /*1ae50*/  IMAD.IADD R67, R67, 0x1, R3 ;  /* 0x0000000143437824 */ /* 0x000fe200078e0203 */
[----:B------:R-:W-:Y:S01]  /*1ae60*/  LEA R3, R226, R70, 0x5 ;  /* 0x00000046e2037211 */ /* 0x000fe200078e28ff */
[----:B------:R-:W2:Y:S01]  /*1ae70*/  SHFL.IDX PT, R59, R10, 0x1, 0x1c1f ;  /* 0x003c1f000a3b7f89 */ /* 0x000ea200000e0000 */
[----:B------:R-:W-:Y:S01]  /*1ae80*/  SHF.R.U64 R40, R40, 0x3, RZ ;  /* 0x0000000328287819 */ /* 0x000fe200000012ff */
[----:B------:R-:W-:Y:S01]  /*1ae90*/  ULDC.64 UR4, c[0x0][0xae8] ;  /* 0x0002ba0000047ab9 */ /* 0x000fe20000000a00 */
[----:B------:R-:W-:Y:S01]  /*1aea0*/  LOP3.LUT R24, R24, R25, RZ, 0x3c, !PT ;  /* 0x0000001918187212 */ /* 0x000fe200078e3cff */
[----:B------:R-:W-:Y:S01]  /*1aeb0*/  IMAD R64, R64, UR4, RZ ;  /* 0x0000000440407c24 */ /* 0x000fe2000f8e02ff */
[----:B------:R-:W-:Y:S01]  /*1aec0*/  LOP3.LUT R32, R32, R33, RZ, 0x3c, !PT ;  /* 0x0000002120207212 */ /* 0x000fe200078e3cff */
[--C-:B------:R-:W-:Y:S01]  /*1aed0*/  IMAD.X R13, RZ, RZ, R7.reuse, P6 ;  /* 0x000000ffff0d7224 */ /* 0x100fe200030e0607 */
[----:B------:R-:W-:Y:S01]  /*1aee0*/  LOP3.LUT R40, R40, R41, RZ, 0x3c, !PT ;  /* 0x0000002928287212 */ /* 0x000fe200078e3cff */
[----:B------:R-:W-:Y:S01]  /*1aef0*/  IMAD.X R33, RZ, RZ, R7, P4 ;  /* 0x000000ffff217224 */ /* 0x000fe200020e0607 */
[----:B------:R-:W-:Y:S01]  /*1af00*/  IADD3.X R25, RZ, R7, RZ, P5, !PT ;  /* 0x00000007ff197210 */ /* 0x000fe20002ffe4ff */
[----:B------:R-:W-:Y:S01]  /*1af10*/  VIADD R4, R26, 0x8 ;  /* 0x000000081a047836 */ /* 0x000fe20000000000 */
[----:B------:R-:W-:Y:S01]  /*1af20*/  IADD3 R49, P6, R6, 0x8000, RZ ;  /* 0x0000800006317810 */ /* 0x000fe20007fde0ff */
[----:B------:R-:W-:Y:S01]  /*1af30*/  IMAD.IADD R68, R218, 0x1, R3 ;  /* 0x00000001da447824 */ /* 0x000fe200078e0203 */
[C---:B------:R-:W-:Y:S01]  /*1af40*/  IADD3 R53, P5, R6.reuse, 0x9000, RZ ;  /* 0x0000900006357810 */ /* 0x040fe20007fbe0ff */
[----:B------:R-:W-:Y:S01]  /*1af50*/  IMAD.X R41, RZ, RZ, R7, P3 ;  /* 0x000000ffff297224 */ /* 0x000fe200018e0607 */
[C---:B------:R-:W-:Y:S01]  /*1af60*/  IADD3 R57, P4, R6.reuse, 0xa000, RZ ;  /* 0x0000a00006397810 */ /* 0x040fe20007f9e0ff */
[C---:B------:R-:W-:Y:S01]  /*1af70*/  IMAD R3, R227.reuse, UR5, R64 ;  /* 0x00000005e3037c24 */ /* 0x040fe2000f8e0240 */
[----:B------:R-:W-:Y:S01]  /*1af80*/  IADD3 R11, P3, R6, 0xb000, RZ ;  /* 0x0000b000060b7810 */ /* 0x000fe20007f7e0ff */
[----:B------:R-:W-:Y:S01]  /*1af90*/  IMAD.WIDE.U32 R66, R227, UR4, R66 ;  /* 0x00000004e3427c25 */ /* 0x000fe2000f8e0042 */
[----:B------:R-:W-:Y:S01]  /*1afa0*/  LOP3.LUT R48, R49, 0x380, RZ, 0xc0, !PT ;  /* 0x0000038031307812 */ /* 0x000fe200078ec0ff */
[----:B------:R-:W-:Y:S01]  /*1afb0*/  ULDC.64 UR4, c[0x0][0xaf0] ;  /* 0x0002bc0000047ab9 */ /* 0x000fe20000000a00 */
[----:B------:R-:W-:Y:S01]  /*1afc0*/  LOP3.LUT R52, R53, 0x380, RZ, 0xc0, !PT ;  /* 0x0000038035347812 */ /* 0x000fe200078ec0ff */
[----:B0-----:R-:W-:Y:S01]  /*1afd0*/  @P1 IMAD.HI.U32 R0, R68, R69, RZ ;  /* 0x0000004544001227 */ /* 0x001fe200078e00ff */
[----:B------:R-:W-:-:S02]  /*1afe0*/  LOP3.LUT R56, R57, 0x380, RZ, 0xc0, !PT ;  /* 0x0000038039387812 */ /* 0x000fc400078ec0ff */
[----:B------:R-:W-:Y:S01]  /*1aff0*/  ISETP.GE.OR P0, PT, R4, R65, P0 ;  /* 0x000000410400720c */ /* 0x000fe20000706670 */
[----:B------:R-:W-:Y:S01]  /*1b000*/  IMAD.IADD R67, R67, 0x1, R3 ;  /* 0x0000000143437824 */ /* 0x000fe200078e0203 */
[----:B------:R-:W-:Y:S02]  /*1b010*/  LOP3.LUT R15, R6, 0x380, RZ, 0xc0, !PT ;  /* 0x00000380060f7812 */ /* 0x000fe400078ec0ff */
[----:B------:R-:W-:Y:S01]  /*1b020*/  LOP3.LUT R4, R11, 0x380, RZ, 0xc0, !PT ;  /* 0x000003800b047812 */ /* 0x000fe200078ec0ff */
[----:B------:R-:W-:Y:S01]  /*1b030*/  IMAD R3, R2, UR4, RZ ;  /* 0x0000000402037c24 */ /* 0x000fe2000f8e02ff */
[----:B------:R-:W-:Y:S02]  /*1b040*/  MOV R21, R68 ;  /* 0x0000004400157202 */ /* 0x000fe40000000f00 */
[----:B------:R-:W-:Y:S02]  /*1b050*/  SHF.R.U64 R48, R48, 0x3, RZ ;  /* 0x0000000330307819 */ /* 0x000fe400000012ff */
[----:B------:R-:W-:-:S02]  /*1b060*/  SHF.R.U64 R52, R52, 0x3, RZ ;  /* 0x0000000334347819 */ /* 0x000fc400000012ff */
[----:B------:R-:W-:Y:S02]  /*1b070*/  SHF.R.U64 R56, R56, 0x3, RZ ;  /* 0x0000000338387819 */ /* 0x000fe400000012ff */
[----:B-1----:R-:W-:Y:S02]  /*1b080*/  @P1 SHF.R.U32.HI R21, RZ, R71, R0 ;  /* 0x00000047ff151219 */ /* 0x002fe40000011600 */
[----:B------:R-:W-:Y:S02]  /*1b090*/  SHF.R.U64 R15, R15, 0x3, RZ ;  /* 0x000000030f0f7819 */ /* 0x000fe400000012ff */
[----:B------:R-:W-:Y:S01]  /*1b0a0*/  SHF.R.U64 R4, R4, 0x3, RZ ;  /* 0x0000000304047819 */ /* 0x000fe200000012ff */
[----:B------:R-:W-:Y:S01]  /*1b0b0*/  IMAD R69, R28, UR5, R3 ;  /* 0x000000051c457c24 */ /* 0x000fe2000f8e0203 */
[----:B------:R-:W-:Y:S01]  /*1b0c0*/  LOP3.LUT R48, R48, R49, RZ, 0x3c, !PT ;  /* 0x0000003130307212 */ /* 0x000fe200078e3cff */
[----:B------:R-:W-:Y:S01]  /*1b0d0*/  IMAD.WIDE.U32 R2, R28, UR4, R66 ;  /* 0x000000041c027c25 */ /* 0x000fe2000f8e0042 */
[----:B------:R-:W-:Y:S01]  /*1b0e0*/  LOP3.LUT R52, R52, R53, RZ, 0x3c, !PT ;  /* 0x0000003534347212 */ /* 0x000fe200078e3cff */
[----:B------:R-:W-:Y:S01]  /*1b0f0*/  ULDC.64 UR4, c[0x0][0xae0] ;  /* 0x0002b80000047ab9 */ /* 0x000fe20000000a00 */
[----:B------:R-:W-:Y:S01]  /*1b100*/  LOP3.LUT R56, R56, R57, RZ, 0x3c, !PT ;  /* 0x0000003938387212 */ /* 0x000fe200078e3cff */
[----:B------:R-:W-:Y:S01]  /*1b110*/  IMAD.X R49, RZ, RZ, R7, P6 ;  /* 0x000000ffff317224 */ /* 0x000fe200030e0607 */
[----:B------:R-:W-:Y:S01]  /*1b120*/  SHF.R.S32.HI R0, RZ, 0x1f, R21 ;  /* 0x0000001fff007819 */ /* 0x000fe20000011415 */
[--C-:B------:R-:W-:Y:S01]  /*1b130*/  IMAD.X R53, RZ, RZ, R7.reuse, P5 ;  /* 0x000000ffff357224 */ /* 0x100fe200028e0607 */
[----:B------:R-:W-:Y:S01]  /*1b140*/  LOP3.LUT R6, R15, R6, RZ, 0x3c, !PT ;  /* 0x000000060f067212 */ /* 0x000fe200078e3cff */
[----:B------:R-:W-:Y:S01]  /*1b150*/  IMAD.X R61, RZ, RZ, R7, P3 ;  /* 0x000000ffff3d7224 */ /* 0x000fe200018e0607 */
[----:B------:R-:W-:Y:S01]  /*1b160*/  IADD3.X R57, RZ, R7, RZ, P4, !PT ;  /* 0x00000007ff397210 */ /* 0x000fe200027fe4ff */
[----:B------:R-:W-:Y:S01]  /*1b170*/  IMAD.MOV R67, RZ, RZ, -R21 ;  /* 0x000000ffff437224 */ /* 0x000fe200078e0a15 */
[----:B------:R-:W-:Y:S01]  /*1b180*/  LOP3.LUT R60, R4, R11, RZ, 0x3c, !PT ;  /* 0x0000000b043c7212 */ /* 0x000fe200078e3cff */
[----:B------:R-:W-:Y:S01]  /*1b190*/  IMAD R0, R0, UR4, RZ ;  /* 0x0000000400007c24 */ /* 0x000fe2000f8e02ff */
[----:B--2---:R0:W-:Y:S01]  /*1b1a0*/  @!P0 ST.E desc[UR6][R58.64], R5 ;  /* 0x000000053a008985 */ /* 0x0041e2000c101906 */
[----:B------:R-:W-:-:S02]  /*1b1b0*/  IMAD R67, R20, R67, R68 ;  /* 0x0000004314437224 */ /* 0x000fc400078e0244 */
[----:B------:R-:W-:Y:S01]  /*1b1c0*/  IMAD.IADD R3, R3, 0x1, R69 ;  /* 0x0000000103037824 */ /* 0x000fe200078e0245 */
[----:B------:R-:W5:Y:S01]  /*1b1d0*/  LD.E.128 R8, desc[UR6][R8.64] ;  /* 0x0000000608087980 */ /* 0x000f62000c101d00 */
[----:B------:R-:W-:-:S03]  /*1b1e0*/  IMAD R69, R21, UR5, R0 ;  /* 0x0000000515457c24 */ /* 0x000fc6000f8e0200 */
[----:B------:R-:W5:Y:S01]  /*1b1f0*/  LD.E.128 R12, desc[UR6][R12.64] ;  /* 0x000000060c0c7980 */ /* 0x000f62000c101d00 */
[----:B------:R-:W-:-:S03]  /*1b200*/  SHF.R.S32.HI R0, RZ, 0x1f, R67 ;  /* 0x0000001fff007819 */ /* 0x000fc60000011443 */
[----:B0-----:R-:W5:Y:S04]  /*1b210*/  LD.E.128 R4, desc[UR6][R6.64] ;  /* 0x0000000606047980 */ /* 0x001f68000c101d00 */
        /* <DEDUP_REMOVED lines=9> */
[----:B------:R-:W-:Y:S01]  /*1b2b0*/  IMAD.WIDE.U32 R2, R21, UR4, R2 ;  /* 0x0000000415027c25 */ /* 0x000fe2000f8e0002 */
[----:B------:R-:W-:Y:S01]  /*1b2c0*/  IADD3 R218, R70, R218, RZ ;  /* 0x000000da46da7210 */ /* 0x000fe20007ffe0ff */
        /* <DEDUP_REMOVED lines=9> */
[C---:B------:R-:W-:Y:S02]  /*1b360*/  VIADD R0, R218.reuse, 0x20 ;  /* 0x00000020da007836 */ /* 0x040fe40000000000 */
[C---:B------:R-:W-:Y:S02]  /*1b370*/  IMAD R21, R67.reuse, UR5, R20 ;  /* 0x0000000543157c24 */ /* 0x040fe4000f8e0214 */
[----:B------:R-:W-:Y:S01]  /*1b380*/  IMAD.WIDE.U32 R2, R67, UR4, R2 ;  /* 0x0000000443027c25 */ /* 0x000fe2000f8e0002 */
[-C--:B------:R-:W-:Y:S01]  /*1b390*/  ISETP.GE.AND P2, PT, R218, R65.reuse, PT ;  /* 0x00000041da00720c */ /* 0x080fe20003f46270 */
[----:B------:R-:W-:Y:S01]  /*1b3a0*/  ULDC.64 UR4, c[0x0][0xa80] ;  /* 0x0002a00000047ab9 */ /* 0x000fe20000000a00 */
[----:B------:R-:W-:Y:S01]  /*1b3b0*/  ISETP.GE.AND P1, PT, R0, R65, PT ;  /* 0x000000410000720c */ /* 0x000fe20003f26270 */
[----:B------:R-:W-:Y:S01]  /*1b3c0*/  IMAD.IADD R3, R3, 0x1, R21 ;  /* 0x0000000103037824 */ /* 0x000fe200078e0215 */
[----:B------:R-:W-:-:S02]  /*1b3d0*/  IADD3 R0, R18, 0x30820, RZ ;  /* 0x0003082012007810 */ /* 0x000fc40007ffe0ff */
[C---:B------:R-:W-:Y:S02]  /*1b3e0*/  LEA R28, P3, R2.reuse, UR4, 0x1 ;  /* 0x00000004021c7c11 */ /* 0x040fe4000f8608ff */
[----:B------:R-:W-:Y:S02]  /*1b3f0*/  PRMT R0, RZ, 0x654, R0 ;  /* 0x00000654ff007816 */ /* 0x000fe40000000000 */
[----:B------:R-:W-:Y:S01]  /*1b400*/  LEA.HI.X R64, R2, UR5, R3, 0x1, P3 ;  /* 0x0000000502407c11 */ /* 0x000fe200098f0c03 */
[----:B------:R-:W-:Y:S01]  /*1b410*/  VIADD R20, R218, 0x40 ;  /* 0x00000040da147836 */ /* 0x000fe20000000000 */
[----:B0-----:R0:W1:Y:S01]  /*1b420*/  SHFL.IDX PT, R66, R28, RZ, 0x181f ;  /* 0x00181fff1c427589 */ /* 0x00106200000e0000 */
[----:B------:R2:W-:Y:S01]  /*1b430*/  SYNCS.ARRIVE.TRANS64.RED.A1T0 RZ, [R0+URZ], RZ ;  /* 0x000000ff00ff79a7 */ /* 0x0005e2000810043f */
[----:B------:R-:W-:Y:S02]  /*1b440*/  SHF.R.S32.HI R68, RZ, 0x1f, R217 ;  /* 0x0000001fff447819 */ /* 0x000fe400000114d9 */
[----:B------:R-:W-:-:S02]  /*1b450*/  ISETP.GE.AND P0, PT, R20, R65, PT ;  /* 0x000000411400720c */ /* 0x000fc40003f06270 */
[----:B------:R-:W-:Y:S01]  /*1b460*/  SHF.R.S32.HI R69, RZ, 0x1f, R224 ;  /* 0x0000001fff457819 */ /* 0x000fe200000114e0 */
[----:B--2---:R0:W2:Y:S01]  /*1b470*/  SHFL.IDX PT, R0, R64, RZ, 0x181f ;  /* 0x00181fff40007589 */ /* 0x0040a200000e0000 */
[----:B------:R-:W-:Y:S01]  /*1b480*/  SHF.R.S32.HI R70, RZ, 0x1f, R225 ;  /* 0x0000001fff467819 */ /* 0x000fe200000114e1 */
[----:B------:R-:W-:Y:S08]  /*1b490*/  @P2 BRA `(.L_x_6205) ;  /* 0x0000000000382947 */ /* 0x000ff00003800000 */
[----:B------:R-:W-:Y:S01]  /*1b4a0*/  ULDC UR4, c[0x0][0xac8] ;  /* 0x0002b20000047ab9 */ /* 0x000fe20000000800 */
[----:B------:R-:W-:Y:S01]  /*1b4b0*/  ULDC.64 UR6, c[0x0][0x208] ;  /* 0x0000820000067ab9 */ /* 0x000fe20000000a00 */
        /* <DEDUP_REMOVED lines=12> */
.L_x_6205:
[----:B------:R-:W-:Y:S05]  /*1b580*/  BSYNC B1 ;  /* 0x0000000000017941 */ /* 0x000fea0003800000 */
.L_x_6204:
        /* <DEDUP_REMOVED lines=18> */
.L_x_6207:
[----:B------:R-:W-:Y:S05]  /*1b6b0*/  BSYNC B1 ;  /* 0x0000000000017941 */ /* 0x000fea0003800000 */
.L_x_6206:
        /* <DEDUP_REMOVED lines=18> */
.L_x_6209:
[----:B------:R-:W-:Y:S05]  /*1b7e0*/  BSYNC B1 ;  /* 0x0000000000017941 */ /* 0x000fea0003800000 */
.L_x_6208:
[----:B0-----:R-:W-:Y:S01]  /*1b7f0*/  IADD3 R0, R218, 0x60, RZ ;  /* 0x00000060da007810 */ /* 0x001fe20007ffe0ff */
[----:B--2-4-:R-:W0:Y:S03]  /*1b800*/  SHFL.IDX PT, R64, R64, 0x3, 0x181f ;  /* 0x00781f0040407f89 */ /* 0x014e2600000e0000 */
[----:B------:R-:W-:Y:S01]  /*1b810*/  ISETP.GE.AND P0, PT, R0, R65, PT ;  /* 0x000000410000720c */ /* 0x000fe20003f06270 */
[----:B------:R-:W2:-:S12]  /*1b820*/  SHFL.IDX PT, R28, R28, 0x3, 0x181f ;  /* 0x00781f001c1c7f89 */ /* 0x000e9800000e0000 */
[----:B------:R-:W-:Y:S05]  /*1b830*/  @P0 BRA `(.L_x_6210) ;  /* 0x0000000c00680947 */ /* 0x000fea0003800000 */
[----:B------:R-:W-:Y:S01]  /*1b840*/  ULDC UR4, c[0x0][0xac8] ;  /* 0x0002b20000047ab9 */ /* 0x000fe20000000800 */
[----:B------:R-:W-:Y:S01]  /*1b850*/  ULDC.64 UR6, c[0x0][0x208] ;  /* 0x0000820000067ab9 */ /* 0x000fe20000000a00 */
[----:B------:R-:W-:Y:S02]  /*1b860*/  ISETP.GE.AND P2, PT, R217, UR4, PT ;  /* 0x00000004d9007c0c */ /* 0x000fe4000bf46270 */
[----:B------:R-:W-:-:S11]  /*1b870*/  ISETP.GE.AND P3, PT, R224, UR4, PT ;  /* 0x00000004e0007c0c */ /* 0x000fd6000bf66270 */
[CC--:B--2---:R-:W-:Y:S02]  /*1b880*/  @!P2 LEA R2, P0, R217.reuse, R28.reuse, 0x1 ;  /* 0x0000001cd902a211 */ /* 0x0c4fe400078008ff */
[C---:B------:R-:W-:Y:S02]  /*1b890*/  @!P3 LEA R4, P1, R224.reuse, R28, 0x1 ;  /* 0x0000001ce004b211 */ /* 0x040fe400078208ff */
[-C--:B0-----:R-:W-:Y:S02]  /*1b8a0*/  @!P2 LEA.HI.X R3, R217, R64.reuse, R68, 0x1, P0 ;  /* 0x00000040d903a211 */ /* 0x081fe400000f0c44 */
[----:B------:R-:W-:Y:S02]  /*1b8b0*/  ISETP.GE.AND P0, PT, R225, UR4, PT ;  /* 0x00000004e1007c0c */ /* 0x000fe4000bf06270 */
[----:B------:R-:W-:Y:S01]  /*1b8c0*/  @!P3 LEA.HI.X R5, R224, R64, R69, 0x1, P1 ;  /* 0x00000040e005b211 */ /* 0x000fe200008f0c45 */
[----:B------:R4:W-:Y:S04]  /*1b8d0*/  @!P2 ST.E.128 desc[UR6][R2.64], R24 ;  /* 0x000000180200a985 */ /* 0x0009e8000c101d06 */
[----:B------:R4:W-:Y:S06]  /*1b8e0*/  @!P3 ST.E.128 desc[UR6][R4.64], R44 ;  /* 0x0000002c0400b985 */ /* 0x0009ec000c101d06 */
[----:B------:R-:W-:Y:S05]  /*1b8f0*/  @P0 BRA `(.L_x_6210) ;  /* 0x0000000c00380947 */ /* 0x000fea0003800000 */
[----:B----4-:R-:W-:Y:S01]  /*1b900*/  LEA R2, P0, R225, R28, 0x1 ;  /* 0x0000001ce1027211 */ /* 0x010fe200078008ff */
[----:B------:R-:W-:-:S03]  /*1b910*/  ULDC.64 UR4, c[0x0][0x208] ;  /* 0x0000820000047ab9 */ /* 0x000fc60000000a00 */
[----:B------:R-:W-:-:S05]  /*1b920*/  LEA.HI.X R3, R225, R64, R70, 0x1, P0 ;  /* 0x00000040e1037211 */ /* 0x000fca00000f0c46 */
[----:B------:R0:W-:Y:S01]  /*1b930*/  ST.E.128 desc[UR4][R2.64], R60 ;  /* 0x0000003c02007985 */ /* 0x0001e2000c101d04 */
[----:B------:R-:W-:Y:S05]  /*1b940*/  BRA `(.L_x_6210) ;  /* 0x0000000c00247947 */ /* 0x000fea0003800000 */
.L_x_6202:
[----:B------:R-:W-:Y:S01]  /*1b950*/  ULDC.64 UR4, c[0x0][0xc00] ;  /* 0x0003000000047ab9 */ /* 0x000fe20000000a00 */
[----:B------:R-:W2:Y:S01]  /*1b960*/  LDC R21, c[0x0][0xbe8] ;  /* 0x0002fa00ff157b82 */ /* 0x000ea20000000800 */
[----:B------:R-:W-:Y:S01]  /*1b970*/  ISETP.NE.U32.AND P0, PT, RZ, UR4, PT ;  /* 0x00000004ff007c0c */ /* 0x000fe2000bf05070 */
[----:B------:R-:W-:Y:S01]  /*1b980*/  IMAD.MOV.U32 R6, RZ, RZ, RZ ;  /* 0x000000ffff067224 */ /* 0x000fe200078e00ff */
[----:B------:R-:W-:Y:S01]  /*1b990*/  IADD3 R2, P1, R228, UR4, RZ ;  /* 0x00000004e4027c10 */ /* 0x000fe2000ff3e0ff */
[----:B------:R-:W-:Y:S01]  /*1b9a0*/  ULDC.64 UR6, c[0x0][0x208] ;  /* 0x0000820000067ab9 */ /* 0x000fe20000000a00 */
[----:B------:R-:W-:Y:S02]  /*1b9b0*/  ISETP.NE.AND.EX P0, PT, RZ, UR5, PT, P0 ;  /* 0x00000005ff007c0c */ /* 0x000fe4000bf05300 */
[----:B------:R-:W-:Y:S01]  /*1b9c0*/  IADD3.X R3, R229, UR5, RZ, P1, !PT ;  /* 0x00000005e5037c10 */ /* 0x000fe20008ffe4ff */
[----:B------:R-:W-:Y:S02]  /*1b9d0*/  ULDC.64 UR4, c[0x0][0xc08] ;  /* 0x0003020000047ab9 */ /* 0x000fe40000000a00 */
[----:B------:R-:W-:-:S04]  /*1b9e0*/  ISETP.NE.U32.AND P1, PT, RZ, UR4, PT ;  /* 0x00000004ff007c0c */ /* 0x000fc8000bf25070 */
[----:B------:R-:W-:Y:S01]  /*1b9f0*/  ISETP.NE.AND.EX P1, PT, RZ, UR5, PT, P1 ;  /* 0x00000005ff007c0c */ /* 0x000fe2000bf25310 */
[----:B------:R-:W3:Y:S03]  /*1ba00*/  S2R R9, SR_TID.X ;  /* 0x0000000000097919 */ /* 0x000ee60000002100 */
[----:B------:R4:W5:Y:S09]  /*1ba10*/  @P0 LDG.E R6, desc[UR6][R2.64] ;  /* 0x0000000602060981 */ /* 0x000972000c1e1900 */
[----:B------:R-:W-:Y:S01]  /*1ba20*/  @P1 IADD3 R228, P2, R228, UR4, RZ ;  /* 0x00000004e4e41c10 */ /* 0x000fe2000ff5e0ff */
[----:B------:R-:W-:-:S02]  /*1ba30*/  ULDC UR4, c[0x0][0xa88] ;  /* 0x0002a20000047ab9 */ /* 0x000fc40000000800 */
[----:B------:R-:W-:Y:S01]  /*1ba40*/  IMAD.U32 R0, RZ, RZ, UR4 ;  /* 0x00000004ff007e24 */ /* 0x000fe2000f8e00ff */
[----:B------:R-:W-:Y:S02]  /*1ba50*/  @P1 IADD3.X R229, R229, UR5, RZ, P2, !PT ;  /* 0x00000005e5e51c10 */ /* 0x000fe400097fe4ff */
[----:B--2---:R-:W-:-:S03]  /*1ba60*/  ISETP.NE.AND P2, PT, R21, 0x1, PT ;  /* 0x000000011500780c */ /* 0x004fc60003f45270 */
[----:B------:R4:W5:Y:S10]  /*1ba70*/  @P1 LDG.E R0, desc[UR6][R228.64] ;  /* 0x00000006e4001981 */ /* 0x000974000c1e1900 */
[----:B------:R-:W2:Y:S01]  /*1ba80*/  @P2 LDC R20, c[0x0][0xbec] ;  /* 0x0002fb00ff142b82 */ /* 0x000ea20000000800 */
[----:B---3--:R-:W-:-:S04]  /*1ba90*/  IADD3 R4, R9, -0x80, RZ ;  /* 0xffffff8009047810 */ /* 0x008fc80007ffe0ff */
[----:B------:R-:W-:-:S03]  /*1baa0*/  ISETP.GE.AND P3, PT, R4, 0x80, PT ;  /* 0x000000800400780c */ /* 0x000fc60003f66270 */
[----:B------:R-:W3:Y:S01]  /*1bab0*/  @P2 LDC R25, c[0x0][0xbf0] ;  /* 0x0002fc00ff192b82 */ /* 0x000ee20000000800 */
[----:B----4-:R-:W-:Y:S09]  /*1bac0*/  @P1 BRA `(.L_x_6211) ;  /* 0x0000000000141947 */ /* 0x010ff20003800000 */
[----:B------:R-:W-:Y:S05]  /*1bad0*/  @!P0 BRA `(.L_x_6211) ;  /* 0x0000000000108947 */ /* 0x000fea0003800000 */
[----:B------:R-:W-:Y:S02]  /*1bae0*/  ULDC.64 UR4, c[0x0][0x208] ;  /* 0x0000820000047ab9 */ /* 0x000fe40000000a00 */
[----:B------:R-:W4:Y:S04]  /*1baf0*/  LDG.E R5, desc[UR4][R2.64] ;  /* 0x0000000402057981 */ /* 0x000f28000c1e1900 */
[----:B-----5:R-:W4:Y:S02]  /*1bb00*/  LDG.E R0, desc[UR4][R2.64+0x4] ;  /* 0x0000040402007981 */ /* 0x020f24000c1e1900 */
[----:B----4-:R-:W-:-:S07]  /*1bb10*/  IMAD.IADD R0, R0, 0x1, -R5 ;  /* 0x0000000100007824 */ /* 0x010fce00078e0a05 */
.L_x_6211:
[----:B------:R-:W4:Y:S04]  /*1bb20*/  LDL.LU R3, [R1+0x4] ;  /* 0x0000040001037983 */ /* 0x000f280000300800 */
[----:B------:R-:W2:Y:S01]  /*1bb30*/  LDL.LU R2, [R1+0x40] ;  /* 0x0000400001027983 */ /* 0x000ea20000300800 */
[----:B------:R-:W-:Y:S01]  /*1bb40*/  BSSY B1, `(.L_x_6212) ;  /* 0x000002d000017945 */ /* 0x000fe20003800000 */
[----:B------:R-:W-:Y:S02]  /*1bb50*/  SHF.R.S32.HI R10, RZ, 0x1f, R227 ;  /* 0x0000001fff0a7819 */ /* 0x000fe400000114e3 */
[----:B-----5:R-:W-:Y:S02]  /*1bb60*/  SHF.R.S32.HI R11, RZ, 0x1f, R6 ;  /* 0x0000001fff0b7819 */ /* 0x020fe40000011406 */
[----:B----4-:R-:W-:-:S02]  /*1bb70*/  SEL R13, R3, RZ, !P0 ;  /* 0x000000ff030d7207 */ /* 0x010fc40004000000 */
[----:B--2---:R-:W-:Y:S01]  /*1bb80*/  SEL R12, R2, RZ, !P0 ;  /* 0x000000ff020c7207 */ /* 0x004fe20004000000 */
[----:B------:R-:W-:Y:S06]  /*1bb90*/  @P3 BRA `(.L_x_6213) ;  /* 0x00000000009c3947 */ /* 0x000fec0003800000 */
[----:B------:R-:W2:Y:S01]  /*1bba0*/  LDC R14, c[0x0][0xbe8] ;  /* 0x0002fa00ff0e7b82 */ /* 0x000ea20000000800 */
[----:B------:R-:W-:Y:S01]  /*1bbb0*/  IADD3 R9, R218, -0x80, R9 ;  /* 0xffffff80da097810 */ /* 0x000fe20007ffe009 */
[----:B--2---:R-:W-:-:S05]  /*1bbc0*/  IMAD R2, R0, R14, RZ ;  /* 0x0000000e00027224 */ /* 0x004fca00078e02ff */
        /* <DEDUP_REMOVED lines=19> */
[----:B------:R-:W-:Y:S01]  /*1bd00*/  IADD3 R7, -R5, RZ, RZ ;  /* 0x000000ff05077210 */ /* 0x000fe20007ffe1ff */
[----:B------:R-:W-:Y:S01]  /*1bd10*/  IMAD R8, R13, UR5, R4 ;  /* 0x000000050d087c24 */ /* 0x000fe2000f8e0204 */
[----:B------:R-:W-:Y:S01]  /*1bd20*/  IADD3 R2, P0, R5, R2, RZ ;  /* 0x0000000205027210 */ /* 0x000fe20007f1e0ff */
[----:B------:R-:W-:Y:S02]  /*1bd30*/  ULDC.64 UR4, c[0x0][0xb88] ;  /* 0x0002e20000047ab9 */ /* 0x000fe40000000a00 */
[----:B------:R-:W-:Y:S01]  /*1bd40*/  IMAD R7, R14, R7, R9 ;  /* 0x000000070e077224 */ /* 0x000fe200078e0209 */
[----:B------:R-:W-:-:S04]  /*1bd50*/  SHF.R.S32.HI R9, RZ, 0x1f, R5 ;  /* 0x0000001fff097819 */ /* 0x000fc80000011405 */
        /* <DEDUP_REMOVED lines=11> */
.L_x_6213:
[----:B------:R-:W-:Y:S05]  /*1be10*/  BSYNC B1 ;  /* 0x0000000000017941 */ /* 0x000fea0003800000 */
.L_x_6212:
[----:B------:R-:W4:Y:S01]  /*1be20*/  LDL R8, [R1+0x44] ;  /* 0x0000440001087983 */ /* 0x000f220000100800 */
[----:B------:R-:W-:Y:S01]  /*1be30*/  ULDC.64 UR4, c[0x0][0xaa0] ;  /* 0x0002a80000047ab9 */ /* 0x000fe20000000a00 */
[----:B------:R-:W-:Y:S01]  /*1be40*/  BSSY B1, `(.L_x_6214) ;  /* 0x0000040000017945 */ /* 0x000fe20003800000 */
[----:B--2---:R-:W-:Y:S01]  /*1be50*/  IMAD R3, R11, UR4, RZ ;  /* 0x000000040b037c24 */ /* 0x004fe2000f8e02ff */
[----:B------:R-:W-:-:S03]  /*1be60*/  SHF.R.S32.HI R14, RZ, 0x1f, R225 ;  /* 0x0000001fff0e7819 */ /* 0x000fc600000114e1 */
[C---:B------:R-:W-:Y:S02]  /*1be70*/  IMAD R5, R6.reuse, UR5, R3 ;  /* 0x0000000506057c24 */ /* 0x040fe4000f8e0203 */
[----:B------:R-:W-:Y:S01]  /*1be80*/  IMAD.WIDE.U32 R2, R6, UR4, RZ ;  /* 0x0000000406027c25 */ /* 0x000fe2000f8e00ff */
[----:B------:R-:W-:-:S03]  /*1be90*/  ULDC.64 UR4, c[0x0][0xae8] ;  /* 0x0002ba0000047ab9 */ /* 0x000fc60000000a00 */
[----:B------:R-:W-:Y:S02]  /*1bea0*/  IMAD.IADD R3, R3, 0x1, R5 ;  /* 0x0000000103037824 */ /* 0x000fe400078e0205 */
[----:B------:R-:W-:Y:S02]  /*1beb0*/  IMAD R6, R10, UR4, RZ ;  /* 0x000000040a067c24 */ /* 0x000fe4000f8e02ff */
[----:B------:R-:W-:Y:S01]  /*1bec0*/  IMAD.WIDE.U32 R2, R227, UR4, R2 ;  /* 0x00000004e3027c25 */ /* 0x000fe2000f8e0002 */
[----:B----4-:R-:W-:-:S05]  /*1bed0*/  LEA R7, R226, R8, 0x5 ;  /* 0x00000008e2077211 */ /* 0x010fca00078e28ff */
[----:B------:R-:W-:Y:S02]  /*1bee0*/  IMAD.IADD R9, R218, 0x1, R7 ;  /* 0x00000001da097824 */ /* 0x000fe400078e0207 */
[----:B------:R-:W-:Y:S01]  /*1bef0*/  IMAD R7, R227, UR5, R6 ;  /* 0x00000005e3077c24 */ /* 0x000fe2000f8e0206 */
[----:B------:R-:W-:Y:S01]  /*1bf00*/  ULDC.64 UR4, c[0x0][0xaf0] ;  /* 0x0002bc0000047ab9 */ /* 0x000fe20000000a00 */
[----:B------:R-:W-:Y:S01]  /*1bf10*/  @P2 IMAD.HI.U32 R4, R9, R20, RZ ;  /* 0x0000001409042227 */ /* 0x000fe200078e00ff */
[----:B------:R-:W-:-:S03]  /*1bf20*/  MOV R5, R9 ;  /* 0x0000000900057202 */ /* 0x000fc60000000f00 */
[----:B------:R-:W-:Y:S01]  /*1bf30*/  IMAD R6, R12, UR4, RZ ;  /* 0x000000040c067c24 */ /* 0x000fe2000f8e02ff */
[----:B---3--:R-:W-:Y:S01]  /*1bf40*/  @P2 SHF.R.U32.HI R5, RZ, R25, R4 ;  /* 0x00000019ff052219 */ /* 0x008fe20000011604 */
[----:B------:R-:W-:Y:S02]  /*1bf50*/  IMAD.IADD R3, R3, 0x1, R7 ;  /* 0x0000000103037824 */ /* 0x000fe400078e0207 */
[C---:B------:R-:W-:Y:S01]  /*1bf60*/  IMAD R7, R13.reuse, UR5, R6 ;  /* 0x000000050d077c24 */ /* 0x040fe2000f8e0206 */
[----:B------:R-:W-:Y:S01]  /*1bf70*/  SHF.R.S32.HI R4, RZ, 0x1f, R5 ;  /* 0x0000001fff047819 */ /* 0x000fe20000011405 */
        /* <DEDUP_REMOVED lines=12> */
[----:B------:R-:W-:Y:S01]  /*1c040*/  IMAD.IADD R218, R8, 0x1, R218 ;  /* 0x0000000108da7824 */ /* 0x000fe200078e02da */
[----:B------:R-:W-:Y:S01]  /*1c050*/  SHF.R.S32.HI R8, RZ, 0x1f, R217 ;  /* 0x0000001fff087819 */ /* 0x000fe200000114d9 */
[----:B------:R-:W-:Y:S02]  /*1c060*/  IMAD R21, R0, R21, RZ ;  /* 0x0000001500157224 */ /* 0x000fe400078e02ff */
[C---:B------:R-:W-:Y:S01]  /*1c070*/  IMAD R5, R7.reuse, UR5, R4 ;  /* 0x0000000507057c24 */ /* 0x040fe2000f8e0204 */
[C---:B------:R-:W-:Y:S01]  /*1c080*/  IADD3 R0, R218.reuse, 0x20, RZ ;  /* 0x00000020da007810 */ /* 0x040fe20007ffe0ff */
[----:B------:R-:W-:Y:S01]  /*1c090*/  IMAD.WIDE.U32 R2, R7, UR4, R2 ;  /* 0x0000000407027c25 */ /* 0x000fe2000f8e0002 */
[-C--:B------:R-:W-:Y:S01]  /*1c0a0*/  ISETP.GE.AND P2, PT, R218, R21.reuse, PT ;  /* 0x00000015da00720c */ /* 0x080fe20003f46270 */
[----:B------:R-:W-:Y:S01]  /*1c0b0*/  ULDC.64 UR4, c[0x0][0xa80] ;  /* 0x0002a00000047ab9 */ /* 0x000fe20000000a00 */
[----:B------:R-:W-:Y:S01]  /*1c0c0*/  ISETP.GE.AND P1, PT, R0, R21, PT ;  /* 0x000000150000720c */ /* 0x000fe20003f26270 */
[----:B------:R-:W-:Y:S01]  /*1c0d0*/  IMAD.IADD R3, R3, 0x1, R5 ;  /* 0x0000000103037824 */ /* 0x000fe200078e0205 */
[----:B------:R-:W-:Y:S01]  /*1c0e0*/  LEA R4, P3, R2, UR4, 0x1 ;  /* 0x0000000402047c11 */ /* 0x000fe2000f8608ff */
[----:B------:R-:W-:Y:S01]  /*1c0f0*/  VIADD R0, R218, 0x40 ;  /* 0x00000040da007836 */ /* 0x000fe20000000000 */
[----:B------:R-:W-:-:S02]  /*1c100*/  SHF.R.S32.HI R7, RZ, 0x1f, R224 ;  /* 0x0000001fff077819 */ /* 0x000fc400000114e0 */
[----:B------:R-:W-:Y:S02]  /*1c110*/  LEA.HI.X R5, R2, UR5, R3, 0x1, P3 ;  /* 0x0000000502057c11 */ /* 0x000fe400098f0c03 */
[----:B------:R-:W-:Y:S01]  /*1c120*/  ISETP.GE.AND P0, PT, R0, R21, PT ;  /* 0x000000150000720c */ /* 0x000fe20003f06270 */
[----:B------:R2:W3:Y:S04]  /*1c130*/  SHFL.IDX PT, R2, R4, RZ, 0x181f ;  /* 0x00181fff04027589 */ /* 0x0004e800000e0000 */
[----:B------:R2:W4:Y:S01]  /*1c140*/  SHFL.IDX PT, R0, R5, RZ, 0x181f ;  /* 0x00181fff05007589 */ /* 0x00052200000e0000 */
[----:B------:R-:W-:Y:S07]  /*1c150*/  @P2 BRA `(.L_x_6215) ;  /* 0x0000000000382947 */ /* 0x000fee0003800000 */
[----:B------:R-:W-:Y:S01]  /*1c160*/  ULDC UR4, c[0x0][0xac8] ;  /* 0x0002b20000047ab9 */ /* 0x000fe20000000800 */
[----:B------:R-:W-:Y:S01]  /*1c170*/  ULDC.64 UR6, c[0x0][0x208] ;  /* 0x0000820000067ab9 */ /* 0x000fe20000000a00 */
[----:B------:R-:W-:Y:S02]  /*1c180*/  ISETP.GE.AND P4, PT, R217, UR4, PT ;  /* 0x00000004d9007c0c */ /* 0x000fe4000bf86270 */
[----:B------:R-:W-:Y:S02]  /*1c190*/  ISETP.GE.AND P3, PT, R224, UR4, PT ;  /* 0x00000004e0007c0c */ /* 0x000fe4000bf66270 */
[----:B------:R-:W-:-:S09]  /*1c1a0*/  ISETP.GE.AND P2, PT, R225, UR4, PT ;  /* 0x00000004e1007c0c */ /* 0x000fd2000bf46270 */
[CC--:B---3--:R-:W-:Y:S02]  /*1c1b0*/  @!P4 LEA R10, P6, R217.reuse, R2.reuse, 0x1 ;  /* 0x00000002d90ac211 */ /* 0x0c8fe400078c08ff */
[C---:B------:R-:W-:Y:S02]  /*1c1c0*/  @!P3 LEA R12, P5, R224.reuse, R2, 0x1 ;  /* 0x00000002e00cb211 */ /* 0x040fe400078a08ff */
[----:B----4-:R-:W-:Y:S02]  /*1c1d0*/  @!P4 LEA.HI.X R11, R217, R0, R8, 0x1, P6 ;  /* 0x00000000d90bc211 */ /* 0x010fe400030f0c08 */
[C---:B------:R-:W-:Y:S02]  /*1c1e0*/  @!P2 LEA R2, P6, R225.reuse, R2, 0x1 ;  /* 0x00000002e102a211 */ /* 0x040fe400078c08ff */
[-C--:B------:R-:W-:Y:S01]  /*1c1f0*/  @!P3 LEA.HI.X R13, R224, R0.reuse, R7, 0x1, P5 ;  /* 0x00000000e00db211 */ /* 0x080fe200028f0c07 */
[----:B------:R3:W-:Y:S01]  /*1c200*/  @!P4 ST.E.128 desc[UR6][R10.64], RZ ;  /* 0x000000ff0a00c985 */ /* 0x0007e2000c101d06 */
[----:B------:R-:W-:-:S03]  /*1c210*/  @!P2 LEA.HI.X R3, R225, R0, R14, 0x1, P6 ;  /* 0x00000000e103a211 */ /* 0x000fc600030f0c0e */
[----:B------:R3:W-:Y:S04]  /*1c220*/  @!P3 ST.E.128 desc[UR6][R12.64], RZ ;  /* 0x000000ff0c00b985 */ /* 0x0007e8000c101d06 */
[----:B------:R3:W-:Y:S02]  /*1c230*/  @!P2 ST.E.128 desc[UR6][R2.64], RZ ;  /* 0x000000ff0200a985 */ /* 0x0007e4000c101d06 */
.L_x_6215:
[----:B------:R-:W-:Y:S05]  /*1c240*/  BSYNC B1 ;  /* 0x0000000000017941 */ /* 0x000fea0003800000 */
.L_x_6214:
        /* <DEDUP_REMOVED lines=18> */
.L_x_6217:
[----:B------:R-:W-:Y:S05]  /*1c370*/  BSYNC B1 ;  /* 0x0000000000017941 */ /* 0x000fea0003800000 */
.L_x_6216:
[----:B0-----:R0:W0:Y:S01]  /*1c380*/  SHFL.IDX PT, R0, R5, 0x2, 0x181f ;  /* 0x00581f0005007f89 */ /* 0x00102200000e0000 */
[----:B------:R-:W-:Y:S03]  /*1c390*/  BSSY B1, `(.L_x_6218) ;  /* 0x0000011000017945 */ /* 0x000fe60003800000 */
[----:B---3--:R3:W0:Y:S01]  /*1c3a0*/  SHFL.IDX PT, R2, R4, 0x2, 0x181f ;  /* 0x00581f0004027f89 */ /* 0x00862200000e0000 */
[----:B------:R-:W-:Y:S05]  /*1c3b0*/  @P0 BRA `(.L_x_6219) ;  /* 0x0000000000380947 */ /* 0x000fea0003800000 */
[----:B------:R-:W-:Y:S01]  /*1c3c0*/  ULDC UR4, c[0x0][0xac8] ;  /* 0x0002b20000047ab9 */ /* 0x000fe20000000800 */
[----:B------:R-:W-:Y:S01]  /*1c3d0*/  ULDC.64 UR6, c[0x0][0x208] ;  /* 0x0000820000067ab9 */ /* 0x000fe20000000a00 */
        /* <DEDUP_REMOVED lines=9> */
[----:B------:R0:W-:Y:S04]  /*1c470*/  @!P3 ST.E.128 desc[UR6][R10.64], RZ ;  /* 0x000000ff0a00b985 */ /* 0x0001e8000c101d06 */
[----:B------:R0:W-:Y:S04]  /*1c480*/  @!P4 ST.E.128 desc[UR6][R12.64], RZ ;  /* 0x000000ff0c00c985 */ /* 0x0001e8000c101d06 */
[----:B------:R0:W-:Y:S02]  /*1c490*/  @!P5 ST.E.128 desc[UR6][R2.64], RZ ;  /* 0x000000ff0200d985 */ /* 0x0001e4000c101d06 */
.L_x_6219:
[----:B------:R-:W-:Y:S05]  /*1c4a0*/  BSYNC B1 ;  /* 0x0000000000017941 */ /* 0x000fea0003800000 */
.L_x_6218:
[----:B0-----:R-:W-:Y:S01]  /*1c4b0*/  IADD3 R0, R218, 0x60, RZ ;  /* 0x00000060da007810 */ /* 0x001fe20007ffe0ff */
[----:B------:R0:W0:Y:S03]  /*1c4c0*/  SHFL.IDX PT, R6, R5, 0x3, 0x181f ;  /* 0x00781f0005067f89 */ /* 0x00002600000e0000 */
[----:B------:R-:W-:Y:S01]  /*1c4d0*/  ISETP.GE.AND P0, PT, R0, R21, PT ;  /* 0x000000150000720c */ /* 0x000fe20003f06270 */
[----:B------:R0:W0:-:S12]  /*1c4e0*/  SHFL.IDX PT, R2, R4, 0x3, 0x181f ;  /* 0x00781f0004027f89 */ /* 0x00001800000e0000 */
[----:B------:R-:W-:Y:S05]  /*1c4f0*/  @P0 BRA `(.L_x_6210) ;  /* 0x0000000000380947 */ /* 0x000fea0003800000 */
[----:B------:R-:W-:Y:S01]  /*1c500*/  ULDC UR4, c[0x0][0xac8] ;  /* 0x0002b20000047ab9 */ /* 0x000fe20000000800 */
[----:B------:R-:W-:Y:S01]  /*1c510*/  ULDC.64 UR6, c[0x0][0x208] ;  /* 0x0000820000067ab9 */ /* 0x000fe20000000a00 */
[----:B------:R-:W-:Y:S02]  /*1c520*/  ISETP.GE.AND P3, PT, R217, UR4, PT ;  /* 0x00000004d9007c0c */ /* 0x000fe4000bf66270 */
[----:B------:R-:W-:Y:S02]  /*1c530*/  ISETP.GE.AND P4, PT, R224, UR4, PT ;  /* 0x00000004e0007c0c */ /* 0x000fe4000bf86270 */
[----:B------:R-:W-:-:S09]  /*1c540*/  ISETP.GE.AND P5, PT, R225, UR4, PT ;  /* 0x00000004e1007c0c */ /* 0x000fd2000bfa6270 */
[-C--:B0-234-:R-:W-:Y:S02]  /*1c550*/  @!P3 LEA R4, P0, R217, R2.reuse, 0x1 ;  /* 0x00000002d904b211 */ /* 0x09dfe400078008ff */
        /* <DEDUP_REMOVED lines=8> */
.L_x_6210:
[----:B------:R-:W-:Y:S05]  /*1c5e0*/  BSYNC B0 ;  /* 0x0000000000007941 */ /* 0x000fea0003800000 */
.L_x_6201:
[----:B------:R-:W-:Y:S02]  /*1c5f0*/  ULDC UR4, c[0x0][0xc3c] ;  /* 0x00030f0000047ab9 */ /* 0x000fe40000000800 */
[----:B-1----:R-:W-:-:S13]  /*1c600*/  ISETP.GE.AND P0, PT, R31, UR4, PT ;  /* 0x000000041f007c0c */ /* 0x002fda000bf06270 */
[----:B------:R-:W-:Y:S05]  /*1c610*/  @!P0 BRA `(.L_x_6220) ;  /* 0xfffffe4c002c8947 */ /* 0x000fea000383ffff */
[----:B------:R-:W-:Y:S05]  /*1c620*/  BRA `(.L_x_5984) ;  /* 0x0000007000947947 */ /* 0x000fea0003800000 */
.L_x_5982:
[----:B------:R-:W-:-:S08]  /*1c630*/  NOP ;  /* 0x0000000000007918 */ /* 0x000fd00000000000 */
[----:B------:R-:W0:-:S00]  /*1c640*/  USETMAXREG.DEALLOC.CTAPOOL 0x28 ;  /* 0x00000028000079c8 */ /* 0x000e0000080e0500 */
[----:B0-----:R-:W2:Y:S01]  /*1c650*/  LDL.LU R3, [R1] ;  /* 0x0000000001037983 */ /* 0x001ea20000300800 */
[----:B------:R-:W-:Y:S01]  /*1c660*/  LOP3.LUT R2, R2, 0x3, RZ, 0xc0, !PT ;  /* 0x0000000302027812 */ /* 0x000fe200078ec0ff */
[----:B------:R-:W-:-:S05]  /*1c670*/  IMAD.MOV.U32 R4, RZ, RZ, RZ ;  /* 0x000000ffff047224 */ /* 0x000fca00078e00ff */
        /* <DEDUP_REMOVED lines=13> */
.L_x_6221:
[----:B------:R-:W-:Y:S01]  /*1c750*/  LOP3.LUT R5, R0, 0x1f, RZ, 0xc0, !PT ;  /* 0x0000001f00057812 */ /* 0x000fe200078ec0ff */
[----:B------:R-:W-:Y:S01]  /*1c760*/  ULDC UR4, c[0x0][0xc3c] ;  /* 0x00030f0000047ab9 */ /* 0x000fe20000000800 */
[----:B------:R-:W-:Y:S01]  /*1c770*/  ULDC.64 UR6, c[0x0][0x208] ;  /* 0x0000820000067ab9 */ /* 0x000fe20000000a00 */
[----:B------:R-:W-:Y:S01]  /*1c780*/  ULDC UR5, c[0x0][0xc38] ;  /* 0x00030e0000057ab9 */ /* 0x000fe20000000800 */
[----:B------:R-:W-:-:S04]  /*1c790*/  ISETP.NE.AND P0, PT, R5, 0x1f, PT ;  /* 0x0000001f0500780c */ /* 0x000fc80003f05270 */
[----:B------:R-:W-:-:S13]  /*1c7a0*/  ISETP.GE.OR P1, PT, R5, UR4, !P0 ;  /* 0x0000000405007c0c */ /* 0x000fda000c726670 */
[----:B0-----:R-:W0:Y:S02]  /*1c7b0*/  @!P1 LDC.64 R2, c[0x0][0xc80] ;  /* 0x00032000ff029b82 */ /* 0x001e240000000a00 */
        /* <DEDUP_REMOVED lines=35> */
.L_x_6227:
        /* <DEDUP_REMOVED lines=13> */
.L_x_6226:
[----:B------:R-:W-:Y:S05]  /*1cac0*/  BSYNC B0 ;  /* 0x0000000000007941 */ /* 0x000fea0003800000 */
.L_x_6225:
        /* <DEDUP_REMOVED lines=20> */
.L_x_6223:
        /* <DEDUP_REMOVED lines=16> */
[----:B0-----:R-:W-:-:S06]  /*1cd10*/  IADD3 R11, R10, 0xffffffe, RZ ;  /* 0x0ffffffe0a0b7810 */ /* 0x001fcc0007ffe0ff */
[----:B------:R0:W1:Y:S01]  /*1cd20*/  F2I.FTZ.U32.TRUNC.NTZ R3, R11 ;  /* 0x0000000b00037305 */ /* 0x000062000021f000 */
[----:B------:R-:W-:Y:S05]  /*1cd30*/  @!P0 BRA `(.L_x_6228) ;  /* 0x0000000000088947 */ /* 0x000fea0003800000 */
[----:B------:R-:W-:-:S05]  /*1cd40*/  VIADD R9, R15, 0xffffffff ;  /* 0xffffffff0f097836 */ /* 0x000fca0000000000 */
[----:B------:R2:W3:Y:S02]  /*1cd50*/  SHFL.IDX PT, R16, R8, R9, 0x1f ;  /* 0x00001f0908107589 */ /* 0x0004e400000e0000 */
.L_x_6228:
        /* <DEDUP_REMOVED lines=34> */
[----:B0-----:R-:W-:-:S06]  /*1cf80*/  IADD3 R3, R7, 0xffffffe, RZ ;  /* 0x0ffffffe07037810 */ /* 0x001fcc0007ffe0ff */
        /* <DEDUP_REMOVED lines=21> */
[----:B------:R-:W-:-:S03]  /*1d0e0*/  IMAD R18, R2, R18, R3 ;  /* 0x0000001202127224 */ /* 0x000fc600078e0203 */
[----:B------:R-:W-:Y:S01]  /*1d0f0*/  IADD3 R17, R4, R17, RZ ;  /* 0x0000001104117210 */ /* 0x000fe20007ffe0ff */
[----:B------:R-:W-:Y:S06]  /*1d100*/  BRA `(.L_x_6229) ;  /* 0x00000000000c7947 */ /* 0x000fec0003800000 */
.L_x_6224:
[----:B------:R-:W-:Y:S01]  /*1d110*/  IMAD.MOV.U32 R17, RZ, RZ, RZ ;  /* 0x000000ffff117224 */ /* 0x000fe200078e00ff */
[----:B------:R-:W-:Y:S01]  /*1d120*/  MOV R18, RZ ;  /* 0x000000ff00127202 */ /* 0x000fe20000000f00 */
[----:B------:R-:W-:-:S07]  /*1d130*/  IMAD.U32 R16, RZ, RZ, UR6 ;  /* 0x00000006ff107e24 */ /* 0x000fce000f8e00ff */
.L_x_6229:
[----:B------:R-:W-:-:S13]  /*1d140*/  ISETP.NE.AND P0, PT, R5, RZ, PT ;  /* 0x000000ff0500720c */ /* 0x000fda0003f05270 */
[----:B------:R-:W0:Y:S01]  /*1d150*/  @!P0 S2R R3, SR_CgaCtaId ;  /* 0x0000000000038919 */ /* 0x000e220000008800 */
[----:B------:R-:W-:-:S04]  /*1d160*/  @!P0 MOV R2, 0x400 ;  /* 0x0000040000028802 */ /* 0x000fc80000000f00 */
[----:B0-----:R-:W-:-:S05]  /*1d170*/  @!P0 LEA R2, R3, R2, 0x18 ;  /* 0x0000000203028211 */ /* 0x001fca00078ec0ff */
[----:B------:R0:W-:Y:S01]  /*1d180*/  @!P0 STS.128 [R2+0x308d0], R16 ;  /* 0x0308d01002008388 */ /* 0x0001e20000000c00 */
[----:B------:R-:W-:Y:S06]  /*1d190*/  BAR.ARV 0x5, 0x180 ;  /* 0x0146000000007b1d */ /* 0x000fec0000002000 */
.L_x_6222:
[----:B------:R2:W-:Y:S01]  /*1d1a0*/  STL [R1+0x28], RZ ;  /* 0x000028ff01007387 */ /* 0x0005e20000100800 */
[----:B------:R-:W-:Y:S01]  /*1d1b0*/  ULDC UR4, c[0x0][0xc3c] ;  /* 0x00030f0000047ab9 */ /* 0x000fe20000000800 */
[----:B------:R-:W-:Y:S01]  /*1d1c0*/  IMAD.MOV.U32 R28, RZ, RZ, 0x1 ;  /* 0x00000001ff1c7424 */ /* 0x000fe200078e00ff */
[----:B-1----:R-:W-:Y:S01]  /*1d1d0*/  ISETP.GE.AND P0, PT, R19, UR4, PT ;  /* 0x0000000413007c0c */ /* 0x002fe2000bf06270 */
[----:B------:R-:W-:-:S12]  /*1d1e0*/  IMAD.MOV.U32 R26, RZ, RZ, RZ ;  /* 0x000000ffff1a7224 */ /* 0x000fd800078e00ff */
[----:B--2---:R-:W-:Y:S05]  /*1d1f0*/  @P0 BRA `(.L_x_6230) ;  /* 0x0000006000c40947 */ /* 0x004fea0003800000 */
        /* <DEDUP_REMOVED lines=9> */
[----:B------:R-:W-:Y:S01]  /*1d290*/  LOP3.LUT R2, R3, 0x38, R0, 0x78, !PT ;  /* 0x0000003803027812 */ /* 0x000fe200078e7800 */
        /* <DEDUP_REMOVED lines=16> */
.L_x_6333:
[----:B0-----:R-:W0:Y:S01]  /*1d3a0*/  LDC.64 R30, c[0x0][0xc88] ;  /* 0x00032200ff1e7b82 */ /* 0x001e220000000a00 */
[----:B------:R-:W-:Y:S01]  /*1d3b0*/  ULDC.64 UR4, c[0x0][0x208] ;  /* 0x0000820000047ab9 */ /* 0x000fe20000000a00 */
[----:B0-----:R-:W-:-:S06]  /*1d3c0*/  IMAD.WIDE R30, R19, 0x4, R30 ;  /* 0x00000004131e7825 */ /* 0x001fcc00078e021e */
[----:B--2---:R-:W2:Y:S01]  /*1d3d0*/  LDG.E R30, desc[UR4][R30.64] ;  /* 0x000000041e1e7981 */ /* 0x004ea2000c1e1900 */
[----:B------:R-:W-:Y:S05]  /*1d3e0*/  YIELD ;  /* 0x0000000000007946 */ /* 0x000fea0003800000 */
[----:B------:R-:W-:Y:S01]  /*1d3f0*/  ULDC.64 UR4, c[0x0][0xa28] ;  /* 0x00028a0000047ab9 */ /* 0x000fe20000000a00 */
[----:B------:R-:W-:Y:S01]  /*1d400*/  ULDC.64 UR8, c[0x0][0xa18] ;  /* 0x0002860000087ab9 */ /* 0x000fe20000000a00 */
[----:B------:R-:W-:Y:S01]  /*1d410*/  ISETP.NE.U32.AND P0, PT, RZ, UR4, PT ;  /* 0x00000004ff007c0c */ /* 0x000fe2000bf05070 */
[----:B-1----:R-:W-:Y:S01]  /*1d420*/  IMAD.MOV.U32 R12, RZ, RZ, RZ ;  /* 0x000000ffff0c7224 */ /* 0x002fe200078e00ff */
        /* <DEDUP_REMOVED lines=38> */
[----:B0-----:R-:W-:Y:S01]  /*1d690*/  IMAD.U32 R6, RZ, RZ, UR5 ;  /* 0x00000005ff067e24 */ /* 0x001fe2000f8e00ff */
[----:B---3--:R0:W-:Y:S01]  /*1d6a0*/  STL [R1+0x18], R8 ;  /* 0x0000180801007387 */ /* 0x0081e20000100800 */
[----:B------:R-:W-:-:S03]  /*1d6b0*/  MOV R11, R8 ;  /* 0x00000008000b7202 */ /* 0x000fc60000000f00 */
[----:B--2---:R1:W-:Y:S01]  /*1d6c0*/  STL [R1+0xc], R12 ;  /* 0x00000c0c01007387 */ /* 0x0043e20000100800 */
[----:B0-----:R-:W-:Y:S01]  /*1d6d0*/  IMAD.U32 R8, RZ, RZ, UR4 ;  /* 0x00000004ff087e24 */ /* 0x001fe2000f8e00ff */
[----:B----4-:R-:W-:Y:S06]  /*1d6e0*/  @P2 BRA `(.L_x_6231) ;  /* 0x0000000000182947 */ /* 0x010fec0003800000 */
[----:B------:R-:W-:Y:S05]  /*1d6f0*/  @!P0 BRA `(.L_x_6231) ;  /* 0x0000000000148947 */ /* 0x000fea0003800000 */
[----:B------:R-:W-:Y:S02]  /*1d700*/  ULDC.64 UR4, c[0x0][0x208] ;  /* 0x0000820000047ab9 */ /* 0x000fe40000000a00 */
[----:B------:R-:W2:Y:S04]  /*1d710*/  LDG.E R10, desc[UR4][R2.64] ;  /* 0x00000004020a7981 */ /* 0x000ea8000c1e1900 */
[----:B------:R-:W2:Y:S02]  /*1d720*/  LDG.E R7, desc[UR4][R2.64+0x4] ;  /* 0x0000040402077981 */ /* 0x000ea4000c1e1900 */
[----:B--2---:R-:W-:-:S05]  /*1d730*/  IADD3 R11, -R10, R7, RZ ;  /* 0x000000070a0b7210 */ /* 0x004fca0007ffe1ff */
[----:B------:R0:W-:Y:S02]  /*1d740*/  STL [R1+0x18], R11 ;  /* 0x0000180b01007387 */ /* 0x0001e40000100800 */
.L_x_6231:
        /* <DEDUP_REMOVED lines=10> */
.L_x_6232:
        /* <DEDUP_REMOVED lines=8> */
[----:B------:R-:W2:Y:S02]  /*1d870*/  LDG.E R7, desc[UR4][R2.64+0x4] ;  /* 0x0000040402077981 */ /* 0x000ea4000c1e1900 */
[----:B--2---:R-:W-:-:S07]  /*1d880*/  IMAD.IADD R8, R7, 0x1, -R8 ;  /* 0x0000000107087824 */ /* 0x004fce00078e0a08 */
.L_x_6233:
[----:B------:R-:W-:Y:S01]  /*1d890*/  ULDC.64 UR4, c[0x0][0x208] ;  /* 0x0000820000047ab9 */ /* 0x000fe20000000a00 */
[----:B--2---:R-:W2:Y:S01]  /*1d8a0*/  LDC R3, c[0x0][0x448] ;  /* 0x00011200ff037b82 */ /* 0x004ea20000000800 */
[----:B------:R-:W3:Y:S04]  /*1d8b0*/  @P1 LDG.E R2, desc[UR4][R4.64] ;  /* 0x0000000404021981 */ /* 0x000ee8000c1e1900 */
[----:B------:R4:W3:Y:S01]  /*1d8c0*/  @P1 LDG.E R9, desc[UR4][R4.64+0x4] ;  /* 0x0000040404091981 */ /* 0x0008e2000c1e1900 */
[----:B------:R-:W-:Y:S01]  /*1d8d0*/  BSSY B0, `(.L_x_6234) ;  /* 0x0000166000007945 */ /* 0x000fe20003800000 */
[----:B----45:R-:W-:Y:S01]  /*1d8e0*/  IMAD.IADD R5, R8, 0x1, -R12 ;  /* 0x0000000108057824 */ /* 0x030fe200078e0a0c */
[----:B--2---:R-:W-:-:S13]  /*1d8f0*/  ISETP.NE.AND P0, PT, R3, 0x1, PT ;  /* 0x000000010300780c */ /* 0x004fda0003f05270 */
[----:B------:R-:W2:Y:S08]  /*1d900*/  @P0 LDC R7, c[0x0][0x44c] ;  /* 0x00011300ff070b82 */ /* 0x000eb00000000800 */
[----:B------:R-:W4:Y:S01]  /*1d910*/  @P0 LDC R3, c[0x0][0x450] ;  /* 0x00011400ff030b82 */ /* 0x000f220000000800 */
[----:B---3--:R-:W-:Y:S01]  /*1d920*/  @P1 IADD3 R6, -R2, R9, RZ ;  /* 0x0000000902061210 */ /* 0x008fe20007ffe1ff */
[----:B------:R-:W-:-:S04]  /*1d930*/  IMAD.SHL.U32 R2, R17, 0x80, RZ ;  /* 0x0000008011027824 */ /* 0x000fc800078e00ff */
[----:B------:R-:W-:Y:S02]  /*1d940*/  VIADD R2, R2, 0x7f ;  /* 0x0000007f02027836 */ /* 0x000fe40000000000 */
[----:B------:R-:W-:Y:S02]  /*1d950*/  IMAD.IADD R4, R5, 0x1, R6 ;  /* 0x0000000105047824 */ /* 0x000fe400078e0206 */
[----:B--2---:R-:W-:Y:S01]  /*1d960*/  @P0 IMAD.HI.U32 R10, R2, R7, RZ ;  /* 0x00000007020a0227 */ /* 0x004fe200078e00ff */
[----:B------:R-:W-:Y:S02]  /*1d970*/  MOV R7, R2 ;  /* 0x0000000200077202 */ /* 0x000fe40000000f00 */
[----:B------:R-:W-:Y:S01]  /*1d980*/  IADD3 R2, R4, 0x5f, RZ ;  /* 0x0000005f04027810 */ /* 0x000fe20007ffe0ff */
[----:B------:R2:W-:Y:S01]  /*1d990*/  STL [R1+0x8], R4 ;  /* 0x0000080401007387 */ /* 0x0005e20000100800 */
[----:B----4-:R-:W-:-:S03]  /*1d9a0*/  @P0 SHF.R.U32.HI R7, RZ, R3, R10 ;  /* 0x00000003ff070219 */ /* 0x010fc6000001160a */
[----:B------:R-:W-:-:S05]  /*1d9b0*/  IMAD.HI R2, R2, 0x2aaaaaab, RZ ;  /* 0x2aaaaaab02027827 */ /* 0x000fca00078e02ff */
[----:B------:R-:W-:-:S04]  /*1d9c0*/  SHF.R.U32.HI R3, RZ, 0x1f, R2 ;  /* 0x0000001fff037819 */ /* 0x000fc80000011602 */
[----:B------:R-:W-:Y:S02]  /*1d9d0*/  LEA.HI.SX32 R3, R2, R3, 0x1c ;  /* 0x0000000302037211 */ /* 0x000fe400078fe2ff */
[----:B------:R-:W-:-:S05]  /*1d9e0*/  IADD3 R2, R4, 0x60, -R11 ;  /* 0x0000006004027810 */ /* 0x000fca0007ffe80b */
[----:B------:R-:W-:-:S04]  /*1d9f0*/  IMAD.IADD R7, R2, 0x1, R7 ;  /* 0x0000000102077824 */ /* 0x000fc800078e0207 */
[----:B------:R-:W-:-:S05]  /*1da00*/  IMAD.HI R7, R7, 0x2aaaaaab, RZ ;  /* 0x2aaaaaab07077827 */ /* 0x000fca00078e02ff */
[----:B--2---:R-:W-:-:S04]  /*1da10*/  SHF.R.U32.HI R4, RZ, 0x1f, R7 ;  /* 0x0000001fff047819 */ /* 0x004fc80000011607 */
[----:B------:R-:W-:-:S04]  /*1da20*/  LEA.HI.SX32 R4, R7, R4, 0x1c ;  /* 0x0000000407047211 */ /* 0x000fc800078fe2ff */
[----:B------:R-:W-:-:S05]  /*1da30*/  VIMNMX R4, R3, R4, PT ;  /* 0x0000000403047248 */ /* 0x000fca0003fe0100 */
[--C-:B------:R-:W-:Y:S02]  /*1da40*/  IMAD R7, R4, 0x60, -R5.reuse ;  /* 0x0000006004077824 */ /* 0x100fe400078e0a05 */
[----:B------:R-:W-:-:S03]  /*1da50*/  IMAD.MOV R5, RZ, RZ, -R5 ;  /* 0x000000ffff057224 */ /* 0x000fc600078e0a05 */
[----:B------:R-:W-:Y:S02]  /*1da60*/  VIMNMX R7, R7, R6, PT ;  /* 0x0000000607077248 */ /* 0x000fe40003fe0100 */
[----:B------:R-:W-:-:S04]  /*1da70*/  VIMNMX R6, RZ, R5, !PT ;  /* 0x00000005ff067248 */ /* 0x000fc80007fe0100 */
[----:B------:R-:W-:-:S13]  /*1da80*/  ISETP.GT.AND P0, PT, R7, R6, PT ;  /* 0x000000060700720c */ /* 0x000fda0003f04270 */
[----:B------:R-:W-:Y:S01]  /*1da90*/  @P0 IADD3 R4, R7, 0x5f, RZ ;  /* 0x0000005f07040810 */ /* 0x000fe20007ffe0ff */
[----:B------:R-:W-:-:S04]  /*1daa0*/  IMAD.WIDE.U32 R6, R6, -0x55555555, RZ ;  /* 0xaaaaaaab06067825 */ /* 0x000fc800078e00ff */
[----:B------:R-:W-:Y:S01]  /*1dab0*/  @P0 IMAD.HI R4, R4, 0x2aaaaaab, RZ ;  /* 0x2aaaaaab04040827 */ /* 0x000fe200078e02ff */
[----:B------:R-:W-:-:S04]  /*1dac0*/  SHF.R.U32.HI R6, RZ, 0x6, R7 ;  /* 0x00000006ff067819 */ /* 0x000fc80000011607 */
[----:B------:R-:W-:Y:S01]  /*1dad0*/  @P0 SHF.R.U32.HI R7, RZ, 0x1f, R4 ;  /* 0x0000001fff070819 */ /* 0x000fe20000011604 */
[----:B------:R-:W-:-:S03]  /*1dae0*/  IMAD.MOV.U32 R5, RZ, RZ, R6 ;  /* 0x000000ffff057224 */ /* 0x000fc600078e0006 */
[----:B------:R-:W-:Y:S02]  /*1daf0*/  @P0 LEA.HI.SX32 R5, R4, R7, 0x1c ;  /* 0x0000000704050211 */ /* 0x000fe400078fe2ff */
[----:B------:R-:W-:Y:S02]  /*1db00*/  PLOP3.LUT P0, PT, PT, PT, PT, 0x80, 0x0 ;  /* 0x000000000000781c */ /* 0x000fe40003f0f070 */
[----:B------:R-:W-:-:S13]  /*1db10*/  ISETP.GT.AND P2, PT, R5, R6, PT ;  /* 0x000000060500720c */ /* 0x000fda0003f44270 */
[----:B------:R-:W-:Y:S05]  /*1db20*/  @!P2 BRA `(.L_x_6235) ;  /* 0x000000140000a947 */ /* 0x000fea0003800000 */
[----:B------:R-:W-:Y:S01]  /*1db30*/  UMOV UR4, 0xffffffff ;  /* 0xffffffff00047882 */ /* 0x000fe20000000000 */
[----:B------:R-:W-:Y:S02]  /*1db40*/  SEL R4, R32, RZ, !P1 ;  /* 0x000000ff20047207 */ /* 0x000fe40004800000 */
[----:B------:R-:W-:Y:S05]  /*1db50*/  BRA.DIV UR4, `(.L_x_6236) ;  /* 0x0000006e04d07947 */ /* 0x000fea000b800000 */
[----:B------:R-:W2:Y:S02]  /*1db60*/  S2R R7, SR_TID.X ;  /* 0x0000000000077919 */ /* 0x000ea40000002100 */
[----:B--2---:R-:W-:-:S04]  /*1db70*/  SHF.R.U32.HI R7, RZ, 0x5, R7 ;  /* 0x00000005ff077819 */ /* 0x004fc80000011607 */
[----:B------:R-:W-:-:S05]  /*1db80*/  LOP3.LUT R7, R7, 0x3, RZ, 0xc0, !PT ;  /* 0x0000000307077812 */ /* 0x000fca00078ec0ff */
[----:B------:R2:W3:Y:S02]  /*1db90*/  SHFL.IDX PT, R14, R7, RZ, 0x1f ;  /* 0x00001fff070e7589 */ /* 0x0004e400000e0000 */
.L_x_6401:
[----:B---3--:R-:W-:Y:S02]  /*1dba0*/  ISETP.NE.AND P0, PT, R14, RZ, PT ;  /* 0x000000ff0e00720c */ /* 0x008fe40003f05270 */
[----:B------:R-:W-:-:S11]  /*1dbb0*/  PLOP3.LUT P6, PT, PT, PT, PT, 0x8, 0x0 ;  /* 0x000000000000781c */ /* 0x000fd60003fce170 */
[----:B------:R-:W-:Y:S05]  /*1dbc0*/  @P0 BRA `(.L_x_6237) ;  /* 0x00000000000c0947 */ /* 0x000fea0003800000 */
[----:B------:R-:W-:-:S03]  /*1dbd0*/  UMOV UR4, 0xffffffff ;  /* 0xffffffff00047882 */ /* 0x000fc60000000000 */
[----:B------:R-:W-:Y:S05]  /*1dbe0*/  BRA.DIV UR4, `(.L_x_6238) ;  /* 0x0000006e04e07947 */ /* 0x000fea000b800000 */
[----:B------:R-:W-:-:S13]  /*1dbf0*/  ELECT P6, URZ, PT ;  /* 0x00000000003f782f */ /* 0x000fda00038c0000 */
.L_x_6237:
[----:B--2---:R-:W2:Y:S01]  /*1dc00*/  LDL R7, [R1+0x28] ;  /* 0x0000280001077983 */ /* 0x004ea20000100800 */
[----:B------:R-:W-:Y:S01]  /*1dc10*/  BSSY B1, `(.L_x_6239) ;  /* 0x0000008000017945 */ /* 0x000fe20003800000 */
[----:B--2---:R-:W-:-:S05]  /*1dc20*/  VIADD R7, R7, 0x1 ;  /* 0x0000000107077836 */ /* 0x004fca0000000000 */
[----:B------:R-:W-:-:S04]  /*1dc30*/  LEA.HI R8, R7, R7, RZ, 0x1 ;  /* 0x0000000707087211 */ /* 0x000fc800078f08ff */
[----:B------:R-:W-:-:S04]  /*1dc40*/  LOP3.LUT R8, R8, 0xfffffffe, RZ, 0xc0, !PT ;  /* 0xfffffffe08087812 */ /* 0x000fc800078ec0ff */
[----:B------:R-:W-:-:S04]  /*1dc50*/  IADD3 R7, R7, -R8, RZ ;  /* 0x8000000807077210 */ /* 0x000fc80007ffe0ff */
[----:B------:R-:W-:-:S04]  /*1dc60*/  SHF.L.U32 R7, R7, 0x1f, RZ ;  /* 0x0000001f07077819 */ /* 0x000fc800000006ff */
[----:B------:R-:W2:Y:S02]  /*1dc70*/  SYNCS.PHASECHK.TRANS64.TRYWAIT P0, [R22+URZ+0x30820], R7 ;  /* 0x03082007160075a7 */ /* 0x000ea4000800017f */
[----:B--2---:R-:W-:Y:S05]  /*1dc80*/  @!P0 BRA `(.L_x_6240) ;  /* 0x0000006c00d88947 */ /* 0x004fea0003800000 */
.L_x_6404:
[----:B------:R-:W-:Y:S05]  /*1dc90*/  BSYNC B1 ;  /* 0x0000000000017941 */ /* 0x000fea0003800000 */
.L_x_6239:
[----:B------:R-:W-:Y:S04]  /*1dca0*/  BSSY B1, `(.L_x_6241) ;  /* 0x000008b000017945 */ /* 0x000fe80003800000 */
[----:B------:R-:W-:Y:S05]  /*1dcb0*/  @!P6 BRA `(.L_x_6242) ;  /* 0x000000080024e947 */ /* 0x000fea0003800000 */
[----:B0-----:R-:W-:Y:S01]  /*1dcc0*/  IMAD R11, R27, 0x8, R22 ;  /* 0x000000081b0b7824 */ /* 0x001fe200078e0216 */
[----:B------:R-:W-:Y:S01]  /*1dcd0*/  SHF.L.U32 R10, R29, 0x1f, RZ ;  /* 0x0000001f1d0a7819 */ /* 0x000fe200000006ff */
[----:B------:R-:W0:Y:S01]  /*1dce0*/  S2R R8, SR_TID.X ;  /* 0x0000000000087919 */ /* 0x000e220000002100 */
[----:B------:R-:W-:Y:S02]  /*1dcf0*/  BSSY B2, `(.L_x_6243) ;  /* 0x0000005000027945 */ /* 0x000fe40003800000 */
[----:B------:R-:W3:Y:S01]  /*1dd00*/  SYNCS.PHASECHK.TRANS64.TRYWAIT P0, [R11+URZ+0x308a0], R10 ;  /* 0x0308a00a0b0075a7 */ /* 0x000ee2000800017f */
[----:B0-----:R-:W-:-:S04]  /*1dd10*/  LOP3.LUT R8, R8, 0x7f, RZ, 0xc0, !PT ;  /* 0x0000007f08087812 */ /* 0x001fc800078ec0ff */
[----:B------:R-:W-:Y:S01]  /*1dd20*/  ISETP.NE.AND P1, PT, R8, RZ, PT ;  /* 0x000000ff0800720c */ /* 0x000fe20003f25270 */
[----:B---3--:R-:W-:-:S12]  /*1dd30*/  @!P0 BRA `(.L_x_6244) ;  /* 0x0000006c00c08947 */ /* 0x008fd80003800000 */
.L_x_6405:
[----:B------:R-:W-:Y:S05]  /*1dd40*/  BSYNC B2 ;  /* 0x0000000000027941 */ /* 0x000fea0003800000 */
.L_x_6243:
[----:B------:R-:W-:Y:S04]  /*1dd50*/  BSSY B2, `(.L_x_6245) ;  /* 0x0000009000027945 */ /* 0x000fe80003800000 */
[----:B------:R-:W-:Y:S05]  /*1dd60*/  @P1 BRA `(.L_x_6246) ;  /* 0x00000000001c1947 */ /* 0x000fea0003800000 */
[----:B------:R-:W3:Y:S01]  /*1dd70*/  S2R R8, SR_TID.X ;  /* 0x0000000000087919 */ /* 0x000ee20000002100 */
[----:B--2---:R-:W-:-:S04]  /*1dd80*/  IMAD.MOV.U32 R7, RZ, RZ, 0x9000 ;  /* 0x00009000ff077424 */ /* 0x004fc800078e00ff */
[----:B------:R4:W-:Y:S01]  /*1dd90*/  SYNCS.ARRIVE.TRANS64 RZ, [R11+URZ+0x30890], R7 ;  /* 0x030890070bff79a7 */ /* 0x0009e2000800003f */
[----:B---3--:R-:W-:-:S04]  /*1dda0*/  LOP3.LUT R8, R8, 0x1f, RZ, 0xc0, !PT ;  /* 0x0000001f08087812 */ /* 0x008fc800078ec0ff */
[----:B------:R-:W-:-:S13]  /*1ddb0*/  ISETP.NE.AND P0, PT, R8, RZ, PT ;  /* 0x000000ff0800720c */ /* 0x000fda0003f05270 */
[----:B----4-:R-:W-:Y:S05]  /*1ddc0*/  @!P0 BRA `(.L_x_6246) ;  /* 0x0000000000048947 */ /* 0x010fea0003800000 */
[----:B------:R-:W-:Y:S01]  /*1ddd0*/  BPT.TRAP 0x1 ;  /* 0x000000040000795c */ /* 0x000fe20000300000 */
.L_x_6246:
[----:B------:R-:W-:Y:S05]  /*1dde0*/  BSYNC B2 ;  /* 0x0000000000027941 */ /* 0x000fea0003800000 */
.L_x_6245:
[----:B------:R-:W-:Y:S01]  /*1ddf0*/  MOV R20, RZ ;  /* 0x000000ff00147202 */ /* 0x000fe20000000f00 */
[----:B------:R-:W-:Y:S01]  /*1de00*/  IMAD R9, R27, 0x9000, R22 ;  /* 0x000090001b097824 */ /* 0x000fe200078e0216 */
[----:B------:R-:W-:Y:S01]  /*1de10*/  UIADD3 UR4, UP0, UR38, 0x570, URZ ;  /* 0x0000057026047890 */ /* 0x000fe2000ff1e03f */
[----:B------:R-:W-:Y:S01]  /*1de20*/  IMAD R8, R5, 0x60, R0 ;  /* 0x0000006005087824 */ /* 0x000fe200078e0200 */
[----:B------:R-:W-:Y:S01]  /*1de30*/  R2UR UR10, R20 ;  /* 0x00000000140a72ca */ /* 0x000fe200000e0000 */
[----:B--2---:R-:W-:Y:S01]  /*1de40*/  VIADD R7, R11, 0x30890 ;  /* 0x000308900b077836 */ /* 0x004fe20000000000 */
[----:B------:R-:W-:Y:S01]  /*1de50*/  PLOP3.LUT P0, PT, PT, PT, PT, 0x80, 0x0 ;  /* 0x000000000000781c */ /* 0x000fe20003f0f070 */
[----:B------:R-:W-:Y:S01]  /*1de60*/  VIADD R8, R8, 0xffffffa0 ;  /* 0xffffffa008087836 */ /* 0x000fe20000000000 */
[----:B-1----:R-:W-:Y:S01]  /*1de70*/  IADD3 R12, R9, 0x1e400, RZ ;  /* 0x0001e400090c7810 */ /* 0x002fe20007ffe0ff */
[----:B------:R-:W-:Y:S01]  /*1de80*/  UIADD3.X UR5, URZ, UR39, URZ, UP0, !UPT ;  /* 0x000000273f057290 */ /* 0x000fe200087fe43f */
[----:B------:R-:W-:Y:S01]  /*1de90*/  UMOV UR6, 0x0 ;  /* 0x0000000000067882 */ /* 0x000fe20000000000 */
[----:B------:R-:W-:-:S10]  /*1dea0*/  UMOV UR7, 0x12f00000 ;  /* 0x12f0000000077882 */ /* 0x000fd40000000000 */
.L_x_6247:
        /* <DEDUP_REMOVED lines=10> */
[----:B------:R-:W-:Y:S01]  /*1df50*/  IMAD.MOV.U32 R15, RZ, RZ, 0x40 ;  /* 0x00000040ff0f7424 */ /* 0x000fe200078e00ff */
[----:B------:R-:W-:Y:S01]  /*1df60*/  PLOP3.LUT P0, PT, PT, PT, PT, 0x80, 0x0 ;  /* 0x000000000000781c */ /* 0x000fe20003f0f070 */
[----:B------:R-:W-:Y:S01]  /*1df70*/  VIADD R12, R9, 0x21400 ;  /* 0x00021400090c7836 */ /* 0x000fe20000000000 */
[----:B------:R-:W-:Y:S01]  /*1df80*/  UMOV UR6, 0x0 ;  /* 0x0000000000067882 */ /* 0x000fe20000000000 */
[----:B------:R-:W-:Y:S01]  /*1df90*/  UMOV UR7, 0x12f00000 ;  /* 0x12f0000000077882 */ /* 0x000fe20000000000 */
[----:B------:R-:W-:-:S15]  /*1dfa0*/  R2UR UR10, R15 ;  /* 0x000000000f0a72ca */ /* 0x000fde00000e0000 */
.L_x_6248:
        /* <DEDUP_REMOVED lines=10> */
[----:B------:R-:W-:Y:S01]  /*1e050*/  MOV R14, 0x80 ;  /* 0x00000080000e7802 */ /* 0x000fe20000000f00 */
[----:B------:R-:W-:Y:S01]  /*1e060*/  VIADD R12, R9, 0x24400 ;  /* 0x00024400090c7836 */ /* 0x000fe20000000000 */
[----:B------:R-:W-:Y:S01]  /*1e070*/  PLOP3.LUT P0, PT, PT, PT, PT, 0x80, 0x0 ;  /* 0x000000000000781c */ /* 0x000fe20003f0f070 */
[----:B------:R-:W-:Y:S01]  /*1e080*/  UMOV UR6, 0x0 ;  /* 0x0000000000067882 */ /* 0x000fe20000000000 */
[----:B------:R-:W-:Y:S01]  /*1e090*/  R2UR UR10, R14 ;  /* 0x000000000e0a72ca */ /* 0x000fe200000e0000 */
[----:B------:R-:W-:-:S14]  /*1e0a0*/  UMOV UR7, 0x12f00000 ;  /* 0x12f0000000077882 */ /* 0x000fdc0000000000 */
.L_x_6249:
        /* <DEDUP_REMOVED lines=10> */
[----:B------:R-:W1:Y:S01]  /*1e150*/  SYNCS.PHASECHK.TRANS64.TRYWAIT P0, [R11+URZ+0x308c0], R10 ;  /* 0x0308c00a0b0075a7 */ /* 0x000e62000800017f */
[----:B------:R-:W-:Y:S04]  /*1e160*/  BSSY B2, `(.L_x_6250) ;  /* 0x0000002000027945 */ /* 0x000fe80003800000 */
[----:B-1----:R-:W-:Y:S05]  /*1e170*/  @!P0 BRA `(.L_x_6251) ;  /* 0x0000006800c48947 */ /* 0x002fea0003800000 */
.L_x_6406:
[----:B------:R-:W-:Y:S05]  /*1e180*/  BSYNC B2 ;  /* 0x0000000000027941 */ /* 0x000fea0003800000 */
.L_x_6250:
        /* <DEDUP_REMOVED lines=11> */
.L_x_6253:
[----:B------:R-:W-:Y:S05]  /*1e240*/  BSYNC B2 ;  /* 0x0000000000027941 */ /* 0x000fea0003800000 */
.L_x_6252:
        /* <DEDUP_REMOVED lines=8> */
.L_x_6254:
        /* <DEDUP_REMOVED lines=15> */
.L_x_6255:
        /* <DEDUP_REMOVED lines=15> */
.L_x_6256:
        /* <DEDUP_REMOVED lines=9> */
[----:B---3--:R-:W-:Y:S05]  /*1e540*/  @P0 BRA.U.ANY `(.L_x_6256) ;  /* 0xfffffffd00d80947 */ /* 0x008fea000393ffff */
.L_x_6242:
[----:B------:R-:W-:Y:S05]  /*1e550*/  BSYNC B1 ;  /* 0x0000000000017941 */ /* 0x000fea0003800000 */
.L_x_6241:
[----:B0-----:R-:W-:Y:S01]  /*1e560*/  VIADD R11, R5, 0xfffffffe ;  /* 0xfffffffe050b7836 */ /* 0x001fe20000000000 */
        /* <DEDUP_REMOVED lines=8> */
.L_x_6273:
[----:B------:R-:W-:Y:S05]  /*1e5f0*/  YIELD ;  /* 0x0000000000007946 */ /* 0x000fea0003800000 */
[----:B------:R-:W-:Y:S04]  /*1e600*/  BSSY B1, `(.L_x_6257) ;  /* 0x000008a000017945 */ /* 0x000fe80003800000 */
[----:B------:R-:W-:Y:S05]  /*1e610*/  @!P6 BRA `(.L_x_6258) ;  /* 0x000000080020e947 */ /* 0x000fea0003800000 */
[----:B------:R-:W-:Y:S01]  /*1e620*/  IMAD R10, R27, 0x8, R22 ;  /* 0x000000081b0a7824 */ /* 0x000fe200078e0216 */
[----:B------:R-:W-:Y:S01]  /*1e630*/  SHF.L.U32 R9, R29, 0x1f, RZ ;  /* 0x0000001f1d097819 */ /* 0x000fe200000006ff */
[----:B------:R-:W0:Y:S01]  /*1e640*/  S2R R5, SR_TID.X ;  /* 0x0000000000057919 */ /* 0x000e220000002100 */
[----:B------:R-:W-:Y:S02]  /*1e650*/  BSSY B2, `(.L_x_6259) ;  /* 0x0000005000027945 */ /* 0x000fe40003800000 */
[----:B------:R-:W3:Y:S01]  /*1e660*/  SYNCS.PHASECHK.TRANS64.TRYWAIT P1, [R10+URZ+0x308a0], R9 ;  /* 0x0308a0090a0075a7 */ /* 0x000ee2000802017f */
[----:B0-----:R-:W-:-:S04]  /*1e670*/  LOP3.LUT R5, R5, 0x7f, RZ, 0xc0, !PT ;  /* 0x0000007f05057812 */ /* 0x001fc800078ec0ff */
[----:B------:R-:W-:Y:S01]  /*1e680*/  ISETP.NE.AND P2, PT, R5, RZ, PT ;  /* 0x000000ff0500720c */ /* 0x000fe20003f45270 */
[----:B---3--:R-:W-:-:S12]  /*1e690*/  @!P1 BRA `(.L_x_6260) ;  /* 0x0000006400909947 */ /* 0x008fd80003800000 */
.L_x_6407:
[----:B------:R-:W-:Y:S05]  /*1e6a0*/  BSYNC B2 ;  /* 0x0000000000027941 */ /* 0x000fea0003800000 */
.L_x_6259:
[----:B------:R-:W-:Y:S04]  /*1e6b0*/  BSSY B2, `(.L_x_6261) ;  /* 0x0000009000027945 */ /* 0x000fe80003800000 */
[----:B------:R-:W-:Y:S05]  /*1e6c0*/  @P2 BRA `(.L_x_6262) ;  /* 0x00000000001c2947 */ /* 0x000fea0003800000 */
[----:B--2---:R-:W2:Y:S01]  /*1e6d0*/  S2R R7, SR_TID.X ;  /* 0x0000000000077919 */ /* 0x004ea20000002100 */
[----:B------:R-:W-:-:S04]  /*1e6e0*/  MOV R5, 0x9000 ;  /* 0x0000900000057802 */ /* 0x000fc80000000f00 */
[----:B------:R3:W-:Y:S01]  /*1e6f0*/  SYNCS.ARRIVE.TRANS64 RZ, [R10+URZ+0x30890], R5 ;  /* 0x030890050aff79a7 */ /* 0x0007e2000800003f */
[----:B--2---:R-:W-:-:S04]  /*1e700*/  LOP3.LUT R7, R7, 0x1f, RZ, 0xc0, !PT ;  /* 0x0000001f07077812 */ /* 0x004fc800078ec0ff */
[----:B------:R-:W-:-:S13]  /*1e710*/  ISETP.NE.AND P1, PT, R7, RZ, PT ;  /* 0x000000ff0700720c */ /* 0x000fda0003f25270 */
[----:B---3--:R-:W-:Y:S05]  /*1e720*/  @!P1 BRA `(.L_x_6262) ;  /* 0x0000000000049947 */ /* 0x008fea0003800000 */
[----:B------:R-:W-:Y:S01]  /*1e730*/  BPT.TRAP 0x1 ;  /* 0x000000040000795c */ /* 0x000fe20000300000 */
.L_x_6262:
[----:B------:R-:W-:Y:S05]  /*1e740*/  BSYNC B2 ;  /* 0x0000000000027941 */ /* 0x000fea0003800000 */
.L_x_6261:
[----:B------:R-:W-:Y:S01]  /*1e750*/  IMAD.MOV.U32 R14, RZ, RZ, RZ ;  /* 0x000000ffff0e7224 */ /* 0x000fe200078e00ff */
[----:B------:R-:W-:Y:S01]  /*1e760*/  UIADD3 UR4, UP0, UR38, 0x570, URZ ;  /* 0x0000057026047890 */ /* 0x000fe2000ff1e03f */
[----:B------:R-:W-:Y:S01]  /*1e770*/  IMAD R8, R27, 0x9000, R22 ;  /* 0x000090001b087824 */ /* 0x000fe200078e0216 */
[----:B------:R-:W-:Y:S01]  /*1e780*/  PLOP3.LUT P1, PT, PT, PT, PT, 0x80, 0x0 ;  /* 0x000000000000781c */ /* 0x000fe20003f2f070 */
[----:B--2---:R-:W-:Y:S01]  /*1e790*/  IMAD R7, R11, 0x60, R0 ;  /* 0x000000600b077824 */ /* 0x004fe200078e0200 */
[----:B------:R-:W-:Y:S01]  /*1e7a0*/  R2UR UR10, R14 ;  /* 0x000000000e0a72ca */ /* 0x000fe200000e0000 */
[----:B------:R-:W-:Y:S01]  /*1e7b0*/  VIADD R5, R10, 0x30890 ;  /* 0x000308900a057836 */ /* 0x000fe20000000000 */
[----:B-1----:R-:W-:Y:S01]  /*1e7c0*/  IADD3 R12, R8, 0x1e400, RZ ;  /* 0x0001e400080c7810 */ /* 0x002fe20007ffe0ff */
[----:B------:R-:W-:Y:S01]  /*1e7d0*/  UIADD3.X UR5, URZ, UR39, URZ, UP0, !UPT ;  /* 0x000000273f057290 */ /* 0x000fe200087fe43f */
[----:B------:R-:W-:Y:S01]  /*1e7e0*/  UMOV UR6, 0x0 ;  /* 0x0000000000067882 */ /* 0x000fe20000000000 */
[----:B------:R-:W-:-:S10]  /*1e7f0*/  UMOV UR7, 0x12f00000 ;  /* 0x12f0000000077882 */ /* 0x000fd40000000000 */
.L_x_6263:
        /* <DEDUP_REMOVED lines=16> */
.L_x_6264:
        /* <DEDUP_REMOVED lines=16> */
.L_x_6265:
        /* <DEDUP_REMOVED lines=13> */
.L_x_6408:
[----:B------:R-:W-:Y:S05]  /*1ead0*/  BSYNC B2 ;  /* 0x0000000000027941 */ /* 0x000fea0003800000 */
.L_x_6266:
        /* <DEDUP_REMOVED lines=11> */
.L_x_6269:
[----:B------:R-:W-:Y:S05]  /*1eb90*/  BSYNC B2 ;  /* 0x0000000000027941 */ /* 0x000fea0003800000 */
.L_x_6268:
        /* <DEDUP_REMOVED lines=8> */
.L_x_6270:
        /* <DEDUP_REMOVED lines=15> */
.L_x_6271:
        /* <DEDUP_REMOVED lines=15> */
.L_x_6272:
        /* <DEDUP_REMOVED lines=10> */
.L_x_6258:
[----:B------:R-:W-:Y:S05]  /*1eea0*/  BSYNC B1 ;  /* 0x0000000000017941 */ /* 0x000fea0003800000 */
.L_x_6257:
        /* <DEDUP_REMOVED lines=8> */
.L_x_6235:
[----:B------:R-:W-:Y:S05]  /*1ef30*/  BSYNC B0 ;  /* 0x0000000000007941 */ /* 0x000fea0003800000 */
.L_x_6234:
[----:B------:R-:W3:Y:S01]  /*1ef40*/  LDC R0, c[0x0][0x448] ;  /* 0x00011200ff007b82 */ /* 0x000ee20000000800 */
[----:B------:R-:W-:Y:S01]  /*1ef50*/  LEA R5, R17, 0x7f, 0x7 ;  /* 0x0000007f11057811 */ /* 0x000fe200078e38ff */
[----:B------:R-:W-:Y:S05]  /*1ef60*/  @!P0 WARPSYNC.ALL ;  /* 0x0000000000008948 */ /* 0x000fea0003800000 */
[----:B------:R-:W-:Y:S01]  /*1ef70*/  BSSY B7, `(.L_x_6274) ;  /* 0x0000393000077945 */ /* 0x000fe20003800000 */
[----:B------:R-:W-:Y:S01]  /*1ef80*/  @!P0 BAR.SYNC.DEFER_BLOCKING 0xc, 0x180 ;  /* 0x0306000000008b1d */ /* 0x000fe20000010000 */
[----:B---3--:R-:W-:-:S13]  /*1ef90*/  ISETP.NE.AND P1, PT, R0, 0x1, PT ;  /* 0x000000010000780c */ /* 0x008fda0003f25270 */
[----:B------:R-:W3:Y:S08]  /*1efa0*/  @P1 LDC R0, c[0x0][0x44c] ;  /* 0x00011300ff001b82 */ /* 0x000ef00000000800 */
[----:B--2---:R-:W2:Y:S01]  /*1efb0*/  @P1 LDC R7, c[0x0][0x450] ;  /* 0x00011400ff071b82 */ /* 0x004ea20000000800 */
[----:B---3--:R-:W-:-:S05]  /*1efc0*/  @P1 IMAD.HI.U32 R0, R5, R0, RZ ;  /* 0x0000000005001227 */ /* 0x008fca00078e00ff */
        /* <DEDUP_REMOVED lines=16> */
[----:B------:R-:W2:Y:S01]  /*1f0d0*/  FLO.U32 R0, UR4 ;  /* 0x0000000400007d00 */ /* 0x000ea200080e0000 */
[----:B------:R-:W-:Y:S01]  /*1f0e0*/  ULDC.64 UR6, c[0x0][0x208] ;  /* 0x0000820000067ab9 */ /* 0x000fe20000000a00 */
        /* <DEDUP_REMOVED lines=9> */
.L_x_6275:
        /* <DEDUP_REMOVED lines=10> */
[----:B------:R-:W2:Y:S01]  /*1f220*/  LDC.64 R2, c[0x4][R2] ;  /* 0x0100000002027b82 */ /* 0x000ea20000000a00 */
[----:B------:R-:W-:Y:S01]  /*1f230*/  IMAD.U32 R5, RZ, RZ, UR7 ;  /* 0x00000007ff057e24 */ /* 0x000fe2000f8e00ff */
[----:B0-----:R-:W-:Y:S01]  /*1f240*/  MOV R11, UR5 ;  /* 0x00000005000b7c02 */ /* 0x001fe20008000f00 */
[----:B------:R-:W-:Y:S01]  /*1f250*/  IMAD.U32 R7, RZ, RZ, UR9 ;  /* 0x00000009ff077e24 */ /* 0x000fe2000f8e00ff */
[----:B------:R-:W-:Y:S01]  /*1f260*/  MOV R13, RZ ;  /* 0x000000ff000d7202 */ /* 0x000fe20000000f00 */
[----:B------:R-:W-:-:S02]  /*1f270*/  IMAD.U32 R10, RZ, RZ, UR4 ;  /* 0x00000004ff0a7e24 */ /* 0x000fc4000f8e00ff */
[----:B------:R-:W-:Y:S02]  /*1f280*/  IMAD.MOV.U32 R8, RZ, RZ, 0x70 ;  /* 0x00000070ff087424 */ /* 0x000fe400078e00ff */
[----:B-1----:R-:W-:-:S07]  /*1f290*/  IMAD.MOV.U32 R12, RZ, RZ, 0x1 ;  /* 0x00000001ff0c7424 */ /* 0x002fce00078e00ff */
[----:B------:R-:W-:-:S07]  /*1f2a0*/  LEPC R20, `(.L_x_6278) ;  /* 0x000000001014794e */ /* 0x000fce0000000000 */
[----:B--2---:R-:W-:Y:S05]  /*1f2b0*/  CALL.ABS.NOINC R2 ;  /* 0x0000000002007343 */ /* 0x004fea0003c00000 */
.L_x_6278:
[----:B------:R-:W-:Y:S05]  /*1f2c0*/  BSYNC B6 ;  /* 0x0000000000067941 */ /* 0x000fea0003800000 */
.L_x_6277:
        /* <DEDUP_REMOVED lines=10> */
[----:B------:R-:W-:Y:S01]  /*1f370*/  MOV R5, UR7 ;  /* 0x0000000700057c02 */ /* 0x000fe20008000f00 */
[----:B------:R-:W-:Y:S01]  /*1f380*/  IMAD.U32 R6, RZ, RZ, UR8 ;  /* 0x00000008ff067e24 */ /* 0x000fe2000f8e00ff */
[----:B------:R-:W-:Y:S01]  /*1f390*/  MOV R10, UR4 ;  /* 0x00000004000a7c02 */ /* 0x000fe20008000f00 */
[----:B------:R-:W-:Y:S01]  /*1f3a0*/  IMAD.U32 R7, RZ, RZ, UR9 ;  /* 0x00000009ff077e24 */ /* 0x000fe2000f8e00ff */
[----:B-1----:R-:W-:Y:S01]  /*1f3b0*/  MOV R12, 0x1 ;  /* 0x00000001000c7802 */ /* 0x002fe20000000f00 */
[----:B0-----:R-:W-:-:S02]  /*1f3c0*/  IMAD.U32 R11, RZ, RZ, UR5 ;  /* 0x00000005ff0b7e24 */ /* 0x001fc4000f8e00ff */
[----:B------:R-:W-:Y:S02]  /*1f3d0*/  IMAD.MOV.U32 R8, RZ, RZ, 0x70 ;  /* 0x00000070ff087424 */ /* 0x000fe400078e00ff */
[----:B--2---:R-:W-:-:S07]  /*1f3e0*/  IMAD.MOV.U32 R13, RZ, RZ, RZ ;  /* 0x000000ffff0d7224 */ /* 0x004fce00078e00ff */
[----:B------:R-:W-:-:S07]  /*1f3f0*/  LEPC R20, `(.L_x_6281) ;  /* 0x000000001014794e */ /* 0x000fce0000000000 */
[----:B---3--:R-:W-:Y:S05]  /*1f400*/  CALL.ABS.NOINC R2 ;  /* 0x0000000002007343 */ /* 0x008fea0003c00000 */
.L_x_6281:
        /* <DEDUP_REMOVED lines=15> */
.L_x_6280:
[----:B------:R-:W-:Y:S05]  /*1f500*/  BSYNC B6 ;  /* 0x0000000000067941 */ /* 0x000fea0003800000 */
.L_x_6279:
[----:B------:R-:W-:Y:S01]  /*1f510*/  IMAD.MOV.U32 R25, RZ, RZ, R31 ;  /* 0x000000ffff197224 */ /* 0x000fe200078e001f */
[----:B------:R-:W-:Y:S01]  /*1f520*/  ULDC.64 UR4, c[0x0][0x9f8] ;  /* 0x00027e0000047ab9 */ /* 0x000fe20000000a00 */
[----:B------:R-:W2:Y:S01]  /*1f530*/  LDL R31, [R1+0x8] ;  /* 0x00000800011f7983 */ /* 0x000ea20000100800 */
[----:B------:R-:W-:-:S03]  /*1f540*/  ISETP.NE.U32.AND P0, PT, RZ, UR4, PT ;  /* 0x00000004ff007c0c */ /* 0x000fc6000bf05070 */
[----:B------:R-:W3:Y:S01]  /*1f550*/  LDL R21, [R1+0xc] ;  /* 0x00000c0001157983 */ /* 0x000ee20000100800 */
[----:B------:R-:W-:Y:S01]  /*1f560*/  ISETP.NE.AND.EX P0, PT, RZ, UR5, PT, P0 ;  /* 0x00000005ff007c0c */ /* 0x000fe2000bf05300 */
[----:B------:R-:W-:Y:S01]  /*1f570*/  ULDC.64 UR6, c[0x0][0x208] ;  /* 0x0000820000067ab9 */ /* 0x000fe20000000a00 */
[----:B------:R-:W4:Y:S01]  /*1f580*/  LDC R0, c[0x0][0x430] ;  /* 0x00010c00ff007b82 */ /* 0x000f220000000800 */
[----:B------:R-:W3:Y:S01]  /*1f590*/  LDL.LU R8, [R1] ;  /* 0x0000000001087983 */ /* 0x000ee20000300800 */
[----:B------:R-:W0:Y:S09]  /*1f5a0*/  S2R R20, SR_TID.X ;  /* 0x0000000000147919 */ /* 0x000e320000002100 */
[----:B------:R-:W-:Y:S01]  /*1f5b0*/  @P0 IADD3 R2, P1, R23, UR4, RZ ;  /* 0x0000000417020c10 */ /* 0x000fe2000ff3e0ff */
[----:B------:R-:W-:Y:S01]  /*1f5c0*/  VIADD R25, R25, 0xffffffff ;  /* 0xffffffff19197836 */ /* 0x000fe20000000000 */
[----:B------:R-:W-:-:S02]  /*1f5d0*/  ULDC UR4, c[0x0][0x2f4] ;  /* 0x0000bd0000047ab9 */ /* 0x000fc40000000800 */
[----:B------:R-:W-:-:S05]  /*1f5e0*/  @P0 IADD3.X R3, R24, UR5, RZ, P1, !PT ;  /* 0x0000000518030c10 */ /* 0x000fca0008ffe4ff */
[----:B------:R1:W3:Y:S01]  /*1f5f0*/  @P0 LDG.E R32, desc[UR6][R2.64] ;  /* 0x0000000602200981 */ /* 0x0002e2000c1e1900 */
[----:B0-----:R-:W-:-:S04]  /*1f600*/  LOP3.LUT R20, R20, 0x7f, RZ, 0xc0, !PT ;  /* 0x0000007f14147812 */ /* 0x001fc800078ec0ff */
[----:B------:R-:W-:Y:S02]  /*1f610*/  SHF.R.U32.HI R4, RZ, 0x3, R20 ;  /* 0x00000003ff047819 */ /* 0x000fe40000011614 */
[----:B------:R-:W0:Y:S01]  /*1f620*/  S2R R20, SR_TID.X ;  /* 0x0000000000147919 */ /* 0x000e220000002100 */
[----:B----4-:R-:W-:-:S13]  /*1f630*/  ISETP.NE.AND P1, PT, R0, 0x1, PT ;  /* 0x000000010000780c */ /* 0x010fda0003f25270 */
[----:B------:R-:W4:Y:S01]  /*1f640*/  @P1 LDC R6, c[0x0][0x438] ;  /* 0x00010e00ff061b82 */ /* 0x000f220000000800 */
[----:B0-----:R-:W-:-:S04]  /*1f650*/  SHF.L.U32 R20, R20, 0x4, RZ ;  /* 0x0000000414147819 */ /* 0x001fc800000006ff */
[----:B------:R-:W-:-:S03]  /*1f660*/  LOP3.LUT R20, R4, 0x70, R20, 0xf8, !PT ;  /* 0x0000007004147812 */ /* 0x000fc600078ef814 */
[----:B------:R-:W0:Y:S02]  /*1f670*/  @P1 LDC R4, c[0x0][0x434] ;  /* 0x00010d00ff041b82 */ /* 0x000e240000000800 */
[----:B------:R-:W-:Y:S01]  /*1f680*/  IMAD R5, R25, 0x60, R20 ;  /* 0x0000006019057824 */ /* 0x000fe200078e0214 */
[----:B------:R-:W-:Y:S01]  /*1f690*/  ISETP.GE.AND P3, PT, R33, UR4, PT ;  /* 0x0000000421007c0c */ /* 0x000fe2000bf66270 */
[----:B------:R-:W-:-:S03]  /*1f6a0*/  UMOV UR5, 0xffffffff ;  /* 0xffffffff00057882 */ /* 0x000fc60000000000 */
[----:B--2---:R-:W-:-:S04]  /*1f6b0*/  ISETP.GE.AND P0, PT, R5, R31, PT ;  /* 0x0000001f0500720c */ /* 0x004fc80003f06270 */
[----:B------:R-:W-:Y:S01]  /*1f6c0*/  ISETP.GT.U32.OR P0, PT, R20, 0x5f, P0 ;  /* 0x0000005f1400780c */ /* 0x000fe20000704470 */
[----:B---3--:R-:W-:-:S04]  /*1f6d0*/  IMAD.IADD R5, R5, 0x1, R21 ;  /* 0x0000000105057824 */ /* 0x008fc800078e0215 */
[----:B0-----:R-:W-:-:S08]  /*1f6e0*/  @P1 IMAD.HI.U32 R7, R5, R4, RZ ;  /* 0x0000000405071227 */ /* 0x001fd000078e00ff */
[----:B-1----:R-:W0:Y:S01]  /*1f6f0*/  @!P0 LDC.64 R2, c[0x0][0x428] ;  /* 0x00010a00ff028b82 */ /* 0x002e220000000a00 */
[----:B------:R-:W-:Y:S02]  /*1f700*/  MOV R4, R5 ;  /* 0x0000000500047202 */ /* 0x000fe40000000f00 */
[----:B----4-:R-:W-:-:S05]  /*1f710*/  @P1 SHF.R.U32.HI R4, RZ, R6, R7 ;  /* 0x00000006ff041219 */ /* 0x010fca0000011607 */
[----:B------:R-:W-:Y:S01]  /*1f720*/  IMAD.MOV R6, RZ, RZ, -R4 ;  /* 0x000000ffff067224 */ /* 0x000fe200078e0a04 */
[----:B------:R-:W-:-:S03]  /*1f730*/  SHF.R.S32.HI R9, RZ, 0x1f, R32 ;  /* 0x0000001fff097819 */ /* 0x000fc60000011420 */
[----:B------:R-:W-:Y:S01]  /*1f740*/  IMAD R0, R0, R6, R5 ;  /* 0x0000000600007224 */ /* 0x000fe200078e0205 */
[--C-:B------:R-:W-:Y:S01]  /*1f750*/  @!P0 SHF.R.S32.HI R5, RZ, 0x1f, R4.reuse ;  /* 0x0000001fff058819 */ /* 0x100fe20000011404 */
[-C--:B0-----:R-:W-:Y:S02]  /*1f760*/  @!P0 IMAD R6, R9, R2.reuse, RZ ;  /* 0x0000000209068224 */ /* 0x081fe400078e02ff */
[----:B------:R-:W-:-:S04]  /*1f770*/  @!P0 IMAD.WIDE.U32 R4, R32, R2, R4 ;  /* 0x0000000220048225 */ /* 0x000fc800078e0004 */
[----:B------:R-:W-:Y:S02]  /*1f780*/  @!P0 IMAD R6, R32, R3, R6 ;  /* 0x0000000320068224 */ /* 0x000fe400078e0206 */
[----:B------:R-:W0:Y:S02]  /*1f790*/  @!P0 LDC.64 R2, c[0x0][0x418] ;  /* 0x00010600ff028b82 */ /* 0x000e240000000a00 */
[----:B------:R-:W-:Y:S02]  /*1f7a0*/  @!P0 IMAD.IADD R6, R5, 0x1, R6 ;  /* 0x0000000105068824 */ /* 0x000fe400078e0206 */
[----:B------:R-:W-:Y:S01]  /*1f7b0*/  IMAD.U32 R7, RZ, RZ, UR37 ;  /* 0x00000025ff077e24 */ /* 0x000fe2000f8e00ff */
[----:B0-----:R-:W-:-:S04]  /*1f7c0*/  @!P0 LEA R2, P1, R4, R2, 0x2 ;  /* 0x0000000204028211 */ /* 0x001fc800078210ff */
[----:B------:R-:W-:Y:S02]  /*1f7d0*/  @!P0 LEA.HI.X R3, R4, R3, R6, 0x2, P1 ;  /* 0x0000000304038211 */ /* 0x000fe400008f1406 */
[----:B------:R-:W-:-:S06]  /*1f7e0*/  MOV R4, RZ ;  /* 0x000000ff00047202 */ /* 0x000fcc0000000f00 */
        /* <DEDUP_REMOVED lines=15> */
[----:B------:R0:W-:Y:S04]  /*1f8e0*/  STL [R1+0x10], R9 ;  /* 0x0000100901007387 */ /* 0x0001e80000100800 */
[----:B------:R0:W-:Y:S01]  /*1f8f0*/  STL [R1], R8 ;  /* 0x0000000801007387 */ /* 0x0001e20000100800 */
[----:B------:R-:W-:Y:S05]  /*1f900*/  BRA.DIV UR5, `(.L_x_6282) ;  /* 0x00000056051c7947 */ /* 0x000fea000b800000 */
.L_x_6411:
[----:B------:R-:W-:Y:S01]  /*1f910*/  SHF.R.S32.HI R31, RZ, 0x1f, R18 ;  /* 0x0000001fff1f7819 */ /* 0x000fe20000011412 */
[----:B------:R-:W-:Y:S06]  /*1f920*/  @!P2 BRA `(.L_x_6283) ;  /* 0x000000000004a947 */ /* 0x000fec0003800000 */
[----:B------:R-:W-:Y:S01]  /*1f930*/  BPT.TRAP 0x1 ;  /* 0x000000040000795c */ /* 0x000fe20000300000 */
.L_x_6283:
        /* <DEDUP_REMOVED lines=25> */
.L_x_6412:
[----:B------:R-:W-:Y:S05]  /*1fad0*/  BSYNC B0 ;  /* 0x0000000000007941 */ /* 0x000fea0003800000 */
.L_x_6284:
        /* <DEDUP_REMOVED lines=13> */
[----:B------:R-:W-:Y:S01]  /*1fbb0*/  IMAD R6, R6, UR4, RZ ;  /* 0x0000000406067c24 */ /* 0x000fe2000f8e02ff */
[----:B------:R-:W-:Y:S01]  /*1fbc0*/  IADD3 R3, R3, R5, RZ ;  /* 0x0000000503037210 */ /* 0x000fe20007ffe0ff */
[----:B------:R-:W-:Y:S02]  /*1fbd0*/  IMAD R5, R26, 0x4800, R37 ;  /* 0x000048001a057824 */ /* 0x000fe400078e0225 */
        /* <DEDUP_REMOVED lines=8> */
[----:B---3--:R-:W-:Y:S01]  /*1fc60*/  IMAD R6, R25, -0x60, R9 ;  /* 0xffffffa019067824 */ /* 0x008fe200078e0209 */
[----:B------:R-:W-:Y:S01]  /*1fc70*/  LEA R4, P0, R2, UR4, 0x1 ;  /* 0x0000000402047c11 */ /* 0x000fe2000f8008ff */
[----:B------:R-:W-:Y:S01]  /*1fc80*/  IMAD.IADD R0, R3, 0x1, R0 ;  /* 0x0000000103007824 */ /* 0x000fe200078e0200 */
[----:B------:R-:W-:Y:S02]  /*1fc90*/  UMOV UR4, 0xffffffff ;  /* 0xffffffff00047882 */ /* 0x000fe40000000000 */
[----:B------:R-:W-:Y:S02]  /*1fca0*/  IADD3 R6, -R8, R6, RZ ;  /* 0x0000000608067210 */ /* 0x000fe40007ffe1ff */
[----:B------:R-:W-:Y:S02]  /*1fcb0*/  LEA.HI.X R0, R2, UR5, R0, 0x1, P0 ;  /* 0x0000000502007c11 */ /* 0x000fe400080f0c00 */
[----:B------:R-:W-:Y:S01]  /*1fcc0*/  ISETP.GE.AND P0, PT, R6, 0x1, PT ;  /* 0x000000010600780c */ /* 0x000fe20003f06270 */
[----:B------:R-:W-:-:S12]  /*1fcd0*/  BRA.DIV UR4, `(.L_x_6286) ;  /* 0x0000005204707947 */ /* 0x000fd8000b800000 */
[----:B------:R-:W0:Y:S01]  /*1fce0*/  SHFL.IDX PT, R3, R4, RZ, 0x181f ;  /* 0x00181fff04037589 */ /* 0x000e2200000e0000 */
[----:B------:R-:W-:Y:S01]  /*1fcf0*/  @P0 IMAD R8, R5, 0x2, R22 ;  /* 0x0000000205080824 */ /* 0x000fe200078e0216 */
[----:B------:R-:W-:Y:S02]  /*1fd00*/  ULDC.64 UR4, c[0x0][0x208] ;  /* 0x0000820000047ab9 */ /* 0x000fe40000000a00 */
        /* <DEDUP_REMOVED lines=51> */
[----:B0-----:R-:W-:-:S04]  /*20040*/  @P1 LEA R3, P0, R33, R3, 0x1 ;  /* 0x0000000321031211 */ /* 0x001fc800078008ff */
[----:B-1----:R-:W-:-:S04]  /*20050*/  @P1 IADD3.X R2, RZ, R2, RZ, P0, !PT ;  /* 0x00000002ff021210 */ /* 0x002fc800007fe4ff */
[----:B------:R-:W-:-:S04]  /*20060*/  @P1 LOP3.LUT R3, R3, R2, RZ, 0x3c, !PT ;  /* 0x0000000203031212 */ /* 0x000fc800078e3cff */
[----:B------:R-:W-:-:S04]  /*20070*/  @P1 LOP3.LUT R2, R3, R2, RZ, 0x3c, !PT ;  /* 0x0000000203021212 */ /* 0x000fc800078e3cff */
[----:B------:R-:W-:-:S05]  /*20080*/  @P1 LOP3.LUT R3, R3, R2, RZ, 0x3c, !PT ;  /* 0x0000000203031212 */ /* 0x000fca00078e3cff */
[----:B------:R-:W-:Y:S04]  /*20090*/  @P1 LDGSTS.E.BYPASS.LTC128B.128 [R8+0x20400], desc[UR4][R2.64], !P4 ;  /* 0x2040000002081fae */ /* 0x000fe8000e101d44 */
[----:B------:R-:W-:Y:S04]  /*200a0*/  @P1 LDGSTS.E.BYPASS.LTC128B.128 [R8+0x23400], desc[UR4][R2.64+0x80], !P3 ;  /* 0x2340008002081fae */ /* 0x000fe8000d901d44 */
[----:B------:R0:W-:Y:S04]  /*200b0*/  @P1 LDGSTS.E.BYPASS.LTC128B.128 [R8+0x26400], desc[UR4][R2.64+0x100], !P2 ;  /* 0x2640010002081fae */ /* 0x0001e8000d101d44 */
[----:B0-2---:R0:W1:Y:S02]  /*200c0*/  SHFL.IDX PT, R2, R4, 0x5, 0x181f ;  /* 0x00b81f0004027f89 */ /* 0x00506400000e0000 */
.L_x_6426:
[----:B------:R-:W-:Y:S01]  /*200d0*/  ISETP.GE.AND P0, PT, R6, 0x51, PT ;  /* 0x000000510600780c */ /* 0x000fe20003f06270 */
[----:B------:R-:W-:-:S12]  /*200e0*/  ULDC.64 UR4, c[0x0][0x208] ;  /* 0x0000820000047ab9 */ /* 0x000fd80000000a00 */
[----:B-1----:R-:W-:Y:S02]  /*200f0*/  @P0 LEA R2, P1, R33, R2, 0x1 ;  /* 0x0000000221020211 */ /* 0x002fe400078208ff */
[----:B------:R-:W-:-:S03]  /*20100*/  @P0 LEA R5, R5, R22, 0x1 ;  /* 0x0000001605050211 */ /* 0x000fc600078e08ff */
        /* <DEDUP_REMOVED lines=9> */
.L_x_6287:
        /* <DEDUP_REMOVED lines=11> */
.L_x_6288:
        /* <DEDUP_REMOVED lines=8> */
[----:B------:R-:W-:-:S02]  /*202d0*/  SHF.R.S32.HI R0, RZ, 0x1f, R34 ;  /* 0x0000001fff007819 */ /* 0x000fc40000011422 */
[----:B------:R-:W-:Y:S01]  /*202e0*/  ISETP.NE.AND.EX P0, PT, RZ, UR7, PT, P0 ;  /* 0x00000007ff007c0c */ /* 0x000fe2000bf05300 */
[----:B------:R-:W-:Y:S01]  /*202f0*/  VIADD R2, R22, 0x12400 ;  /* 0x0001240016027836 */ /* 0x000fe20000000000 */
[----:B------:R-:W-:Y:S01]  /*20300*/  BSSY B6, `(.L_x_6289) ;  /* 0x000001a000067945 */ /* 0x000fe20003800000 */
[----:B------:R-:W-:Y:S01]  /*20310*/  IMAD R0, R0, UR4, RZ ;  /* 0x0000000400007c24 */ /* 0x000fe2000f8e02ff */
[----:B------:R-:W-:-:S03]  /*20320*/  SEL R30, R30, RZ, !P0 ;  /* 0x000000ff1e1e7207 */ /* 0x000fc60004000000 */
[----:B------:R-:W-:-:S05]  /*20330*/  IMAD R0, R34, UR5, R0 ;  /* 0x0000000522007c24 */ /* 0x000fca000f8e0200 */
[----:B------:R-:W-:Y:S02]  /*20340*/  IADD3 R34, R5, R0, RZ ;  /* 0x0000000005227210 */ /* 0x000fe40007ffe0ff */
        /* <DEDUP_REMOVED lines=15> */
[----:B------:R-:W-:Y:S01]  /*20440*/  MOV R13, RZ ;  /* 0x000000ff000d7202 */ /* 0x000fe20000000f00 */
[----:B------:R-:W-:-:S02]  /*20450*/  IMAD.U32 R10, RZ, RZ, UR8 ;  /* 0x00000008ff0a7e24 */ /* 0x000fc4000f8e00ff */
[----:B------:R-:W-:Y:S02]  /*20460*/  IMAD.MOV.U32 R8, RZ, RZ, 0x70 ;  /* 0x00000070ff087424 */ /* 0x000fe400078e00ff */
[----:B------:R-:W-:-:S07]  /*20470*/  IMAD.MOV.U32 R12, RZ, RZ, 0x1 ;  /* 0x00000001ff0c7424 */ /* 0x000fce00078e00ff */
[----:B------:R-:W-:-:S07]  /*20480*/  LEPC R20, `(.L_x_6290) ;  /* 0x000000001014794e */ /* 0x000fce0000000000 */
[----:B0-----:R-:W-:Y:S05]  /*20490*/  CALL.ABS.NOINC R2 ;  /* 0x0000000002007343 */ /* 0x001fea0003c00000 */
.L_x_6290:
[----:B------:R-:W-:Y:S05]  /*204a0*/  BSYNC B6 ;  /* 0x0000000000067941 */ /* 0x000fea0003800000 */
.L_x_6289:
[----:B------:R-:W2:Y:S01]  /*204b0*/  LDL.LU R20, [R1+0x2c] ;  /* 0x00002c0001147983 */ /* 0x000ea20000300800 */
[----:B------:R-:W-:Y:S01]  /*204c0*/  ULDC.64 UR4, c[0x0][0x2d8] ;  /* 0x0000b60000047ab9 */ /* 0x000fe20000000a00 */
[----:B-1----:R-:W1:Y:S02]  /*204d0*/  LDC R7, c[0x0][0x448] ;  /* 0x00011200ff077b82 */ /* 0x002e640000000800 */
[----:B0-----:R-:W3:Y:S01]  /*204e0*/  LDL.LU.64 R2, [R1+0x20] ;  /* 0x0000200001027983 */ /* 0x001ee20000300a00 */
[----:B------:R-:W-:-:S03]  /*204f0*/  IMAD R0, R31, UR4, RZ ;  /* 0x000000041f007c24 */ /* 0x000fc6000f8e02ff */
[----:B------:R0:W5:Y:S01]  /*20500*/  LDL R10, [R1+0x18] ;  /* 0x00001800010a7983 */ /* 0x0001620000100800 */
[----:B------:R-:W-:-:S03]  /*20510*/  IMAD R5, R18, UR5, R0 ;  /* 0x0000000512057c24 */ /* 0x000fc6000f8e0200 */
[----:B------:R0:W5:Y:S01]  /*20520*/  LDL R8, [R1+0x4] ;  /* 0x0000040001087983 */ /* 0x0001620000100800 */
[----:B-1----:R-:W-:-:S13]  /*20530*/  ISETP.NE.AND P0, PT, R7, 0x1, PT ;  /* 0x000000010700780c */ /* 0x002fda0003f05270 */
[----:B------:R-:W1:Y:S01]  /*20540*/  @P0 LDC R6, c[0x0][0x44c] ;  /* 0x00011300ff060b82 */ /* 0x000e620000000800 */
[----:B---3--:R-:W-:Y:S02]  /*20550*/  IMAD.MOV.U32 R3, RZ, RZ, R34 ;  /* 0x000000ffff037224 */ /* 0x008fe400078e0022 */
[----:B------:R-:W-:Y:S01]  /*20560*/  IMAD.WIDE.U32 R2, R18, UR4, R2 ;  /* 0x0000000412027c25 */ /* 0x000fe2000f8e0002 */
[----:B------:R-:W-:-:S03]  /*20570*/  ULDC.64 UR4, c[0x0][0x2e0] ;  /* 0x0000b80000047ab9 */ /* 0x000fc60000000a00 */
[----:B------:R-:W-:Y:S02]  /*20580*/  IMAD.IADD R3, R3, 0x1, R5 ;  /* 0x0000000103037824 */ /* 0x000fe400078e0205 */
[----:B--2---:R-:W-:Y:S02]  /*20590*/  IMAD R5, R20, UR4, RZ ;  /* 0x0000000414057c24 */ /* 0x004fe4000f8e02ff */
[----:B------:R-:W2:Y:S01]  /*205a0*/  S2R R20, SR_TID.X ;  /* 0x0000000000147919 */ /* 0x000ea20000002100 */
[----:B------:R-:W-:-:S04]  /*205b0*/  IMAD.WIDE.U32 R2, R30, UR4, R2 ;  /* 0x000000041e027c25 */ /* 0x000fc8000f8e0002 */
[----:B------:R-:W-:Y:S01]  /*205c0*/  IMAD R0, R30, UR5, R5 ;  /* 0x000000051e007c24 */ /* 0x000fe2000f8e0205 */
[----:B------:R-:W-:-:S04]  /*205d0*/  ULDC.64 UR4, c[0x0][0x2d0] ;  /* 0x0000b40000047ab9 */ /* 0x000fc80000000a00 */
[----:B------:R-:W-:Y:S02]  /*205e0*/  IADD3 R3, R3, R0, RZ ;  /* 0x0000000003037210 */ /* 0x000fe40007ffe0ff */
[----:B------:R-:W3:Y:S01]  /*205f0*/  @P0 LDC R0, c[0x0][0x450] ;  /* 0x00011400ff000b82 */ /* 0x000ee20000000800 */
[----:B--2---:R-:W-:-:S04]  /*20600*/  LOP3.LUT R20, R20, 0x7f, RZ, 0xc0, !PT ;  /* 0x0000007f14147812 */ /* 0x004fc800078ec0ff */
[----:B------:R-:W-:Y:S02]  /*20610*/  SHF.R.U32.HI R21, RZ, 0x3, R20 ;  /* 0x00000003ff157819 */ /* 0x000fe40000011614 */
[----:B------:R-:W2:Y:S02]  /*20620*/  S2R R20, SR_TID.X ;  /* 0x0000000000147919 */ /* 0x000ea40000002100 */
[----:B--2---:R-:W-:-:S05]  /*20630*/  IMAD.SHL.U32 R20, R20, 0x10, RZ ;  /* 0x0000001014147824 */ /* 0x004fca00078e00ff */
[----:B------:R-:W-:-:S05]  /*20640*/  LOP3.LUT R20, R21, 0x70, R20, 0xf8, !PT ;  /* 0x0000007015147812 */ /* 0x000fca00078ef814 */
[----:B------:R-:W-:-:S04]  /*20650*/  IMAD R5, R17, 0x80, R20 ;  /* 0x0000008011057824 */ /* 0x000fc800078e0214 */
[----:B-1----:R-:W-:Y:S01]  /*20660*/  @P0 IMAD.HI.U32 R6, R5, R6, RZ ;  /* 0x0000000605060227 */ /* 0x002fe200078e00ff */
[----:B------:R-:W-:-:S04]  /*20670*/  MOV R4, R5 ;  /* 0x0000000500047202 */ /* 0x000fc80000000f00 */
[----:B---3--:R-:W-:Y:S01]  /*20680*/  @P0 SHF.R.U32.HI R4, RZ, R0, R6 ;  /* 0x00000000ff040219 */ /* 0x008fe20000011606 */
[----:B------:R-:W1:Y:S04]  /*20690*/  S2R R20, SR_TID.X ;  /* 0x0000000000147919 */ /* 0x000e680000002100 */
        /* <DEDUP_REMOVED lines=16> */
[----:B-1----:R-:W-:Y:S02]  /*207a0*/  LOP3.LUT R20, R20, 0x7f, RZ, 0xc0, !PT ;  /* 0x0000007f14147812 */ /* 0x002fe400078ec0ff */
[----:B------:R-:W-:Y:S01]  /*207b0*/  LEA.HI.X R4, R2, UR5, R3, 0x1, P0 ;  /* 0x0000000502047c11 */ /* 0x000fe200080f0c03 */
[----:B------:R-:W-:Y:S01]  /*207c0*/  UMOV UR5, 0xffffffff ;  /* 0xffffffff00057882 */ /* 0x000fe20000000000 */
[----:B------:R-:W-:-:S02]  /*207d0*/  ISETP.GE.AND P3, PT, R33, UR4, PT ;  /* 0x0000000421007c0c */ /* 0x000fc4000bf66270 */
[----:B------:R-:W-:Y:S02]  /*207e0*/  ISETP.GE.AND P0, PT, R36, UR4, PT ;  /* 0x0000000424007c0c */ /* 0x000fe4000bf06270 */
[----:B------:R-:W-:Y:S02]  /*207f0*/  ISETP.GE.AND P1, PT, R35, UR4, PT ;  /* 0x0000000423007c0c */ /* 0x000fe4000bf26270 */
[----:B------:R-:W-:Y:S01]  /*20800*/  SHF.R.U32.HI R9, RZ, 0x3, R20 ;  /* 0x00000003ff097819 */ /* 0x000fe20000011614 */
[----:B0-----:R-:W-:Y:S10]  /*20810*/  BRA.DIV UR5, `(.L_x_6291) ;  /* 0x0000004e05dc7947 */ /* 0x001ff4000b800000 */
[----:B------:R-:W0:Y:S01]  /*20820*/  SHFL.IDX PT, R14, R0, RZ, 0x181f ;  /* 0x00181fff000e7589 */ /* 0x000e2200000e0000 */
[----:B-----5:R-:W-:Y:S01]  /*20830*/  IMAD R5, R10, R7, RZ ;  /* 0x000000070a057224 */ /* 0x020fe200078e02ff */
[----:B------:R-:W-:Y:S01]  /*20840*/  ULDC.64 UR4, c[0x0][0x208] ;  /* 0x0000820000047ab9 */ /* 0x000fe20000000a00 */
        /* <DEDUP_REMOVED lines=15> */
[----:B-1----:R-:W-:Y:S01]  /*20940*/  @!P2 IMAD.X R7, RZ, RZ, R2, P4 ;  /* 0x000000ffff07a224 */ /* 0x002fe200020e0602 */
[----:B------:R-:W-:Y:S02]  /*20950*/  @!P2 MOV R2, R14 ;  /* 0x0000000e0002a202 */ /* 0x000fe40000000f00 */
[----:B------:R-:W0:Y:S01]  /*20960*/  SHFL.IDX PT, R14, R0, 0x2, 0x181f ;  /* 0x00581f00000e7f89 */ /* 0x000e2200000e0000 */
[----:B------:R-:W-:-:S05]  /*20970*/  @!P2 IMAD.MOV.U32 R3, RZ, RZ, R7 ;  /* 0x000000ffff03a224 */ /* 0x000fca00078e0007 */
[----:B------:R-:W-:Y:S04]  /*20980*/  @!P2 LDGSTS.E.BYPASS.LTC128B.128 [R8+0x12c00], desc[UR4][R2.64], !P3 ;  /* 0x12c000000208afae */ /* 0x000fe8000d901d44 */
[----:B------:R-:W-:Y:S04]  /*20990*/  @!P2 LDGSTS.E.BYPASS.LTC128B.128 [R8+0x16c00], desc[UR4][R2.64+0x80], !P0 ;  /* 0x16c000800208afae */ /* 0x000fe8000c101d44 */
[----:B------:R1:W-:Y:S01]  /*209a0*/  @!P2 LDGSTS.E.BYPASS.LTC128B.128 [R8+0x1ac00], desc[UR4][R2.64+0x100], !P1 ;  /* 0x1ac001000208afae */ /* 0x0003e2000c901d44 */
[----:B------:R-:W-:Y:S02]  /*209b0*/  ISETP.GE.AND P2, PT, R6, R5, PT ;  /* 0x000000050600720c */ /* 0x000fe40003f46270 */
[----:B------:R-:W-:Y:S01]  /*209c0*/  IADD3 R6, R17, 0x30, RZ ;  /* 0x0000003011067810 */ /* 0x000fe20007ffe0ff */
        /* <DEDUP_REMOVED lines=48> */
[----:B------:R1:W2:Y:S01]  /*20cd0*/  SHFL.IDX PT, R14, R0, 0x7, 0x181f ;  /* 0x00f81f00000e7f89 */ /* 0x0002a200000e0000 */
[----:B------:R-:W-:-:S05]  /*20ce0*/  @!P2 MOV R3, R7 ;  /* 0x000000070003a202 */ /* 0x000fca0000000f00 */
[----:B------:R1:W-:Y:S04]  /*20cf0*/  @!P2 LDGSTS.E.BYPASS.LTC128B.128 [R8+0x15400], desc[UR4][R2.64], !P3 ;  /* 0x154000000208afae */ /* 0x0003e8000d901d44 */
[----:B------:R1:W-:Y:S04]  /*20d00*/  @!P2 LDGSTS.E.BYPASS.LTC128B.128 [R8+0x19400], desc[UR4][R2.64+0x80], !P0 ;  /* 0x194000800208afae */ /* 0x0003e8000c101d44 */
[----:B0-----:R1:W-:Y:S02]  /*20d10*/  @!P2 LDGSTS.E.BYPASS.LTC128B.128 [R8+0x1d400], desc[UR4][R2.64+0x100], !P1 ;  /* 0x1d4001000208afae */ /* 0x0013e4000c901d44 */
.L_x_6443:
[----:B-1----:R-:W-:Y:S01]  /*20d20*/  VIADD R0, R17, 0x70 ;  /* 0x0000007011007836 */ /* 0x002fe20000000000 */
[----:B------:R-:W-:Y:S04]  /*20d30*/  BSSY B0, `(.L_x_6292) ;  /* 0x000000c000007945 */ /* 0x000fe80003800000 */
[----:B------:R-:W-:-:S13]  /*20d40*/  ISETP.GE.AND P2, PT, R0, R5, PT ;  /* 0x000000050000720c */ /* 0x000fda0003f46270 */
[----:B------:R-:W-:Y:S05]  /*20d50*/  @P2 BRA `(.L_x_6293) ;  /* 0x0000000000242947 */ /* 0x000fea0003800000 */
[----:B--2---:R-:W-:Y:S01]  /*20d60*/  LEA R2, P2, R33, R14, 0x1 ;  /* 0x0000000e21027211 */ /* 0x004fe200078408ff */
[----:B------:R-:W-:-:S04]  /*20d70*/  ULDC.64 UR4, c[0x0][0x208] ;  /* 0x0000820000047ab9 */ /* 0x000fc80000000a00 */
[----:B------:R-:W-:-:S05]  /*20d80*/  IMAD.X R3, RZ, RZ, R4, P2 ;  /* 0x000000ffff037224 */ /* 0x000fca00010e0604 */
[----:B------:R-:W-:Y:S01]  /*20d90*/  @!PT LDS RZ, [RZ] ;  /* 0x00000000fffff984 */ /* 0x000fe20000000800 */
[----:B------:R-:W-:Y:S01]  /*20da0*/  @!PT LDS RZ, [RZ] ;  /* 0x00000000fffff984 */ /* 0x000fe20000000800 */
[----:B------:R-:W-:Y:S01]  /*20db0*/  @!PT LDS RZ, [RZ] ;  /* 0x00000000fffff984 */ /* 0x000fe20000000800 */
[----:B------:R0:W-:Y:S04]  /*20dc0*/  LDGSTS.E.BYPASS.LTC128B.128 [R8+0x15c00], desc[UR4][R2.64], !P3 ;  /* 0x15c0000002087fae */ /* 0x0001e8000d901d44 */
[----:B------:R0:W-:Y:S04]  /*20dd0*/  LDGSTS.E.BYPASS.LTC128B.128 [R8+0x19c00], desc[UR4][R2.64+0x80], !P0 ;  /* 0x19c0008002087fae */ /* 0x0001e8000c101d44 */
[----:B------:R0:W-:Y:S02]  /*20de0*/  LDGSTS.E.BYPASS.LTC128B.128 [R8+0x1dc00], desc[UR4][R2.64+0x100], !P1 ;  /* 0x1dc0010002087fae */ /* 0x0001e4000c901d44 */
.L_x_6293:
[----:B------:R-:W-:Y:S05]  /*20df0*/  BSYNC B0 ;  /* 0x0000000000007941 */ /* 0x000fea0003800000 */
.L_x_6292:
[----:B------:R-:W-:Y:S01]  /*20e00*/  NOP ;  /* 0x0000000000007918 */ /* 0x000fe20000000000 */
[----:B------:R-:W-:-:S13]  /*20e10*/  PLOP3.LUT P0, PT, PT, PT, PT, 0x80, 0x0 ;  /* 0x000000000000781c */ /* 0x000fda0003f0f070 */
.L_x_6294:
[----:B------:R-:W-:Y:S02]  /*20e20*/  PLOP3.LUT P1, PT, P1, P0, PT, 0xa2, 0x0 ;  /* 0x000000000000781c */ /* 0x000fe40000f21472 */
[----:B------:R-:W-:-:S08]  /*20e30*/  @P0 R2UR P1, UR4, R22 ;  /* 0x00000000160402ca */ /* 0x000fd00000020000 */
[----:B------:R-:W-:-:S05]  /*20e40*/  @P0 PLOP3.LUT P0, PT, P1, PT, PT, 0x80, 0x0 ;  /* 0x000000000000081c */ /* 0x000fca0000f0f070 */
[----:B------:R-:W-:Y:S01]  /*20e50*/  @!P1 SYNCS.ARRIVE.TRANS64.RED.A0T1 RZ, [UR4+0x30800], RZ ;  /* 0x030800ffffff99a7 */ /* 0x000fe20008200404 */
[----:B------:R-:W-:Y:S07]  /*20e60*/  @!P1 ARRIVES.LDGSTSBAR.64.TRANSCNT [UR4+0x30800] ;  /* 0x03080000ff0099b0 */ /* 0x000fee0008000a84 */
[----:B------:R-:W-:Y:S05]  /*20e70*/  @P0 BRA.U.ANY `(.L_x_6294) ;  /* 0xfffffffd00e80947 */ /* 0x000fea000393ffff */
[----:B0-----:R-:W3:Y:S02]  /*20e80*/  LDL.LU R2, [R1+0x28] ;  /* 0x0000280001027983 */ /* 0x001ee40000300800 */
[----:B---3--:R-:W-:-:S04]  /*20e90*/  IADD3 R2, R2, 0x1, RZ ;  /* 0x0000000102027810 */ /* 0x008fc80007ffe0ff */
        /* <DEDUP_REMOVED lines=10> */
.L_x_6444:
[----:B------:R-:W-:Y:S05]  /*20f40*/  BSYNC B0 ;  /* 0x0000000000007941 */ /* 0x000fea0003800000 */
.L_x_6295:
        /* <DEDUP_REMOVED lines=12> */
.L_x_6311:
[----:B------:R-:W3:Y:S01]  /*21010*/  LDL R4, [R1+0xc] ;  /* 0x00000c0001047983 */ /* 0x000ee20000100800 */
[----:B------:R-:W1:Y:S03]  /*21020*/  LDC R7, c[0x0][0x430] ;  /* 0x00010c00ff077b82 */ /* 0x000e660000000800 */
[----:B------:R-:W4:Y:S01]  /*21030*/  LDL R8, [R1+0x10] ;  /* 0x0000100001087983 */ /* 0x000f220000100800 */
[----:B------:R-:W0:Y:S02]  /*21040*/  S2R R0, SR_TID.X ;  /* 0x0000000000007919 */ /* 0x000e240000002100 */
[----:B0-----:R-:W-:-:S04]  /*21050*/  LOP3.LUT R0, R0, 0x7f, RZ, 0xc0, !PT ;  /* 0x0000007f00007812 */ /* 0x001fc800078ec0ff */
[----:B------:R-:W-:Y:S02]  /*21060*/  SHF.R.U32.HI R2, RZ, 0x3, R0 ;  /* 0x00000003ff027819 */ /* 0x000fe40000011600 */
[----:B------:R-:W0:Y:S01]  /*21070*/  S2R R0, SR_TID.X ;  /* 0x0000000000007919 */ /* 0x000e220000002100 */
[----:B-1----:R-:W-:-:S13]  /*21080*/  ISETP.NE.AND P0, PT, R7, 0x1, PT ;  /* 0x000000010700780c */ /* 0x002fda0003f05270 */
[----:B------:R-:W1:Y:S01]  /*21090*/  @P0 LDC R3, c[0x0][0x438] ;  /* 0x00010e00ff030b82 */ /* 0x000e620000000800 */
[----:B0-----:R-:W-:-:S04]  /*210a0*/  SHF.L.U32 R0, R0, 0x4, RZ ;  /* 0x0000000400007819 */ /* 0x001fc800000006ff */
[----:B------:R-:W-:-:S03]  /*210b0*/  LOP3.LUT R0, R2, 0x70, R0, 0xf8, !PT ;  /* 0x0000007002007812 */ /* 0x000fc600078ef800 */
[----:B------:R-:W0:Y:S01]  /*210c0*/  @P0 LDC R2, c[0x0][0x434] ;  /* 0x00010d00ff020b82 */ /* 0x000e220000000800 */
[----:B------:R-:W-:Y:S01]  /*210d0*/  ISETP.GT.U32.AND P4, PT, R0, 0x5f, PT ;  /* 0x0000005f0000780c */ /* 0x000fe20003f84070 */
[----:B------:R-:W-:Y:S01]  /*210e0*/  IMAD.U32 R11, RZ, RZ, UR37 ;  /* 0x00000025ff0b7e24 */ /* 0x000fe2000f8e00ff */
[----:B------:R-:W-:Y:S01]  /*210f0*/  ULDC.64 UR4, c[0x0][0x208] ;  /* 0x0000820000047ab9 */ /* 0x000fe20000000a00 */
[----:B------:R-:W-:Y:S02]  /*21100*/  IADD3 R26, R10, 0x1, RZ ;  /* 0x000000010a1a7810 */ /* 0x000fe40007ffe0ff */
[----:B------:R-:W-:Y:S01]  /*21110*/  MOV R25, R6 ;  /* 0x0000000600197202 */ /* 0x000fe20000000f00 */
[----:B---3--:R-:W-:-:S07]  /*21120*/  IMAD R9, R6, 0x60, R4 ;  /* 0x0000006006097824 */ /* 0x008fce00078e0204 */
[----:B------:R-:W4:Y:S01]  /*21130*/  @!P4 LDC.64 R4, c[0x0][0x428] ;  /* 0x00010a00ff04cb82 */ /* 0x000f220000000a00 */
[----:B------:R-:W-:-:S04]  /*21140*/  IMAD.IADD R9, R0, 0x1, R9 ;  /* 0x0000000100097824 */ /* 0x000fc800078e0209 */
[----:B0-----:R-:W-:-:S04]  /*21150*/  @P0 IMAD.HI.U32 R2, R9, R2, RZ ;  /* 0x0000000209020227 */ /* 0x001fc800078e00ff */
[----:B------:R-:W-:Y:S01]  /*21160*/  IMAD.MOV.U32 R0, RZ, RZ, R9 ;  /* 0x000000ffff007224 */ /* 0x000fe200078e0009 */
[----:B-1----:R-:W-:-:S04]  /*21170*/  @P0 SHF.R.U32.HI R0, RZ, R3, R2 ;  /* 0x00000003ff000219 */ /* 0x002fc80000011602 */
[----:B------:R-:W-:Y:S02]  /*21180*/  @!P4 SHF.R.S32.HI R3, RZ, 0x1f, R0 ;  /* 0x0000001fff03c819 */ /* 0x000fe40000011400 */
[----:B------:R-:W-:Y:S01]  /*21190*/  @!P4 MOV R2, R0 ;  /* 0x000000000002c202 */ /* 0x000fe20000000f00 */
[----:B----4-:R-:W-:-:S04]  /*211a0*/  @!P4 IMAD R8, R8, R4, RZ ;  /* 0x000000040808c224 */ /* 0x010fc800078e02ff */
        /* <DEDUP_REMOVED lines=10> */
[----:B------:R-:W-:Y:S02]  /*21250*/  ISETP.NE.AND P4, PT, R11, 0x3, PT ;  /* 0x000000030b00780c */ /* 0x000fe40003f85270 */
[C---:B------:R-:W-:Y:S01]  /*21260*/  ISETP.NE.AND P0, PT, R26.reuse, 0x2, PT ;  /* 0x000000021a00780c */ /* 0x040fe20003f05270 */
[----:B------:R-:W-:Y:S05]  /*21270*/  YIELD ;  /* 0x0000000000007946 */ /* 0x000fea0003800000 */
[----:B------:R-:W-:Y:S02]  /*21280*/  SEL R28, RZ, 0x1, P0 ;  /* 0x00000001ff1c7807 */ /* 0x000fe40000000000 */
[----:B------:R-:W-:-:S02]  /*21290*/  SEL R26, R26, RZ, P0 ;  /* 0x000000ff1a1a7207 */ /* 0x000fc40000000000 */
[----:B------:R-:W-:Y:S01]  /*212a0*/  LOP3.LUT R28, R17, R28, RZ, 0x3c, !PT ;  /* 0x0000001c111c7212 */ /* 0x000fe200078e3cff */
[----:B0-----:R-:W-:Y:S06]  /*212b0*/  @!P4 BRA `(.L_x_6299) ;  /* 0x000000000004c947 */ /* 0x001fec0003800000 */
[----:B------:R-:W-:Y:S01]  /*212c0*/  BPT.TRAP 0x1 ;  /* 0x000000040000795c */ /* 0x000fe20000300000 */
.L_x_6299:
[----:B------:R-:W-:Y:S01]  /*212d0*/  IMAD R7, R26, 0x8, R22 ;  /* 0x000000081a077824 */ /* 0x000fe200078e0216 */
[----:B------:R-:W-:Y:S01]  /*212e0*/  SHF.L.U32 R2, R28, 0x1f, RZ ;  /* 0x0000001f1c027819 */ /* 0x000fe200000006ff */
[----:B------:R-:W-:Y:S03]  /*212f0*/  BSSY B1, `(.L_x_6300) ;  /* 0x0000003000017945 */ /* 0x000fe60003800000 */
[----:B------:R-:W0:Y:S02]  /*21300*/  SYNCS.PHASECHK.TRANS64.TRYWAIT P0, [R7+URZ+0x30840], R2 ;  /* 0x03084002070075a7 */ /* 0x000e24000800017f */
[----:B0-----:R-:W-:Y:S05]  /*21310*/  @!P0 BRA `(.L_x_6301) ;  /* 0x0000004c00e88947 */ /* 0x001fea0003800000 */
.L_x_6445:
[----:B------:R-:W-:Y:S05]  /*21320*/  BSYNC B1 ;  /* 0x0000000000017941 */ /* 0x000fea0003800000 */
.L_x_6300:
[----:B------:R-:W3:Y:S01]  /*21330*/  LDL R3, [R1] ;  /* 0x0000000001037983 */ /* 0x000ee20000100800 */
[----:B------:R-:W-:Y:S01]  /*21340*/  SHF.R.S32.HI R20, RZ, 0x1f, R9 ;  /* 0x0000001fff147819 */ /* 0x000fe20000011409 */
[----:B------:R-:W-:Y:S01]  /*21350*/  ULDC.64 UR4, c[0x0][0x300] ;  /* 0x0000c00000047ab9 */ /* 0x000fe20000000a00 */
[----:B-----5:R-:W-:Y:S01]  /*21360*/  SHF.R.S32.HI R21, RZ, 0x1f, R0 ;  /* 0x0000001fff157819 */ /* 0x020fe20000011400 */
[----:B------:R-:W-:Y:S02]  /*21370*/  IMAD R5, R26, 0x4800, R37 ;  /* 0x000048001a057824 */ /* 0x000fe400078e0225 */
[----:B------:R-:W-:-:S04]  /*21380*/  IMAD R4, R20, UR4, RZ ;  /* 0x0000000414047c24 */ /* 0x000fc8000f8e02ff */
[----:B------:R-:W-:Y:S01]  /*21390*/  IMAD R4, R9, UR5, R4 ;  /* 0x0000000509047c24 */ /* 0x000fe2000f8e0204 */
[C---:B---3--:R-:W-:Y:S02]  /*213a0*/  LOP3.LUT P5, RZ, R3.reuse, 0x2, RZ, 0xc0, !PT ;  /* 0x0000000203ff7812 */ /* 0x048fe400078ac0ff */
        /* <DEDUP_REMOVED lines=18> */
[----:B------:R-:W3:Y:S01]  /*214d0*/  LDL R3, [R1] ;  /* 0x0000000001037983 */ /* 0x000ee20000100800 */
[----:B------:R-:W-:Y:S01]  /*214e0*/  IMAD.SHL.U32 R4, R33, 0x2, RZ ;  /* 0x0000000221047824 */ /* 0x000fe200078e00ff */
[----:B------:R-:W-:Y:S01]  /*214f0*/  ULDC.64 UR4, c[0x0][0x208] ;  /* 0x0000820000047ab9 */ /* 0x000fe20000000a00 */
[----:B------:R-:W-:Y:S01]  /*21500*/  IMAD R5, R5, 0x2, R22 ;  /* 0x0000000205057824 */ /* 0x000fe200078e0216 */
[----:B------:R-:W0:Y:S04]  /*21510*/  SHFL.IDX PT, R2, R8, RZ, 0x181f ;  /* 0x00181fff08027589 */ /* 0x000e2800000e0000 */
[----:B------:R-:W-:Y:S01]  /*21520*/  SHFL.IDX PT, R34, R6, 0x2, 0x181f ;  /* 0x00581f0006227f89 */ /* 0x000fe200000e0000 */
[----:B0-----:R-:W-:Y:S02]  /*21530*/  IADD3 R2, P0, R2, R4, RZ ;  /* 0x0000000402027210 */ /* 0x001fe40007f1e0ff */
[----:B---3--:R-:W-:-:S02]  /*21540*/  LOP3.LUT P6, RZ, R3, 0x4, RZ, 0xc0, !PT ;  /* 0x0000000403ff7812 */ /* 0x008fc400078cc0ff */
        /* <DEDUP_REMOVED lines=33> */
[----:B-1-3--:R0:W3:Y:S02]  /*21760*/  SHFL.IDX PT, R2, R8, 0x5, 0x181f ;  /* 0x00b81f0008027f89 */ /* 0x00a0e400000e0000 */
.L_x_6459:
[----:B------:R-:W4:Y:S01]  /*21770*/  LDL R3, [R1] ;  /* 0x0000000001037983 */ /* 0x000f220000100800 */
[----:B---3--:R-:W-:Y:S01]  /*21780*/  IADD3 R2, P0, R2, R4, RZ ;  /* 0x0000000402027210 */ /* 0x008fe20007f1e0ff */
[----:B------:R-:W-:Y:S01]  /*21790*/  ULDC.64 UR4, c[0x0][0x208] ;  /* 0x0000820000047ab9 */ /* 0x000fe20000000a00 */
[----:B----4-:R-:W-:Y:S02]  /*217a0*/  LOP3.LUT P6, RZ, R3, 0x4, RZ, 0xc0, !PT ;  /* 0x0000000403ff7812 */ /* 0x010fe400078cc0ff */
        /* <DEDUP_REMOVED lines=9> */
.L_x_6303:
        /* <DEDUP_REMOVED lines=11> */
.L_x_6304:
[----:B------:R1:W-:Y:S01]  /*218f0*/  SYNCS.ARRIVE.TRANS64.A1T0 RZ, [R7+URZ+0x30830], RZ ;  /* 0x030830ff07ff79a7 */ /* 0x0003e2000810003f */
[----:B------:R-:W-:Y:S05]  /*21900*/  @!P5 BRA `(.L_x_6305) ;  /* 0x000000000004d947 */ /* 0x000fea0003800000 */
[----:B------:R-:W-:Y:S01]  /*21910*/  BPT.TRAP 0x1 ;  /* 0x000000040000795c */ /* 0x000fe20000300000 */
.L_x_6305:
[----:B------:R-:W-:Y:S01]  /*21920*/  SHF.L.U32 R2, R17, 0x1f, RZ ;  /* 0x0000001f11027819 */ /* 0x000fe200000006ff */
[----:B0-----:R-:W-:Y:S01]  /*21930*/  IMAD R6, R10, 0x8, R22 ;  /* 0x000000080a067824 */ /* 0x001fe200078e0216 */
[----:B------:R-:W-:Y:S03]  /*21940*/  BSSY B1, `(.L_x_6306) ;  /* 0x0000003000017945 */ /* 0x000fe60003800000 */
[----:B------:R-:W0:Y:S02]  /*21950*/  SYNCS.PHASECHK.TRANS64.TRYWAIT P0, [R6+URZ+0x30860], R2 ;  /* 0x03086002060075a7 */ /* 0x000e24000800017f */
[----:B0-----:R-:W-:Y:S05]  /*21960*/  @!P0 BRA `(.L_x_6307) ;  /* 0x00000050006c8947 */ /* 0x001fea0003800000 */
.L_x_6460:
[----:B------:R-:W-:Y:S05]  /*21970*/  BSYNC B1 ;  /* 0x0000000000017941 */ /* 0x000fea0003800000 */
.L_x_6306:
[----:B------:R-:W1:Y:S01]  /*21980*/  LDL R5, [R1+0x8] ;  /* 0x0000080001057983 */ /* 0x000e620000100800 */
[----:B------:R-:W3:Y:S01]  /*21990*/  S2R R3, SR_TID.X ;  /* 0x0000000000037919 */ /* 0x000ee20000002100 */
[----:B------:R-:W-:Y:S01]  /*219a0*/  UMOV UR4, 0xffffffff ;  /* 0xffffffff00047882 */ /* 0x000fe20000000000 */
[----:B---3--:R-:W-:-:S04]  /*219b0*/  LOP3.LUT R3, R3, 0x7f, RZ, 0xc0, !PT ;  /* 0x0000007f03037812 */ /* 0x008fc800078ec0ff */
[----:B------:R-:W-:Y:S01]  /*219c0*/  SHF.R.U32.HI R3, RZ, 0x3, R3 ;  /* 0x00000003ff037819 */ /* 0x000fe20000011603 */
[----:B-1----:R-:W-:Y:S02]  /*219d0*/  IMAD R7, R30, -0x60, R5 ;  /* 0xffffffa01e077824 */ /* 0x002fe400078e0205 */
[----:B------:R-:W-:-:S03]  /*219e0*/  IMAD R5, R10, 0x4800, R37 ;  /* 0x000048000a057824 */ /* 0x000fc600078e0225 */
[----:B------:R-:W-:Y:S01]  /*219f0*/  IADD3 R7, -R3, R7, RZ ;  /* 0x0000000703077210 */ /* 0x000fe20007ffe1ff */
[----:B------:R-:W-:Y:S06]  /*21a00*/  BRA.DIV UR4, `(.L_x_6308) ;  /* 0x0000005204587947 */ /* 0x000fec000b800000 */
[----:B0-----:R-:W0:Y:S01]  /*21a10*/  SHFL.IDX PT, R2, R23, RZ, 0x181f ;  /* 0x00181fff17027589 */ /* 0x001e2200000e0000 */
[----:B------:R-:W-:Y:S01]  /*21a20*/  IMAD R5, R5, 0x2, R22 ;  /* 0x0000000205057824 */ /* 0x000fe200078e0216 */
[----:B------:R-:W-:Y:S02]  /*21a30*/  ULDC.64 UR4, c[0x0][0x208] ;  /* 0x0000820000047ab9 */ /* 0x000fe40000000a00 */
[----:B------:R-:W1:Y:S04]  /*21a40*/  SHFL.IDX PT, R3, R24, RZ, 0x181f ;  /* 0x00181fff18037589 */ /* 0x000e6800000e0000 */
[----:B--2---:R-:W-:Y:S01]  /*21a50*/  SHFL.IDX PT, R14, R23, 0x5, 0x181f ;  /* 0x00b81f00170e7f89 */ /* 0x004fe200000e0000 */
        /* <DEDUP_REMOVED lines=49> */
.L_x_6474:
[----:B0-----:R-:W-:Y:S01]  /*21d70*/  IADD3 R2, P0, R14, R4, RZ ;  /* 0x000000040e027210 */ /* 0x001fe20007f1e0ff */
        /* <DEDUP_REMOVED lines=10> */
[----:B------:R0:W-:Y:S01]  /*21e20*/  LDGSTS.E.BYPASS.LTC128B.128 [R5+0x8c00], desc[UR4][R2.64+0x100], !P0 ;  /* 0x08c0010002057fae */ /* 0x0001e2000c101d44 */
        /* <DEDUP_REMOVED lines=20> */
.L_x_6309:
        /* <DEDUP_REMOVED lines=11> */
.L_x_6310:
[C---:B------:R-:W-:Y:S01]  /*22020*/  ISETP.GT.AND P0, PT, R25.reuse, RZ, PT ;  /* 0x000000ff1900720c */ /* 0x040fe20003f04270 */
[----:B------:R0:W-:Y:S01]  /*22030*/  SYNCS.ARRIVE.TRANS64.A1T0 RZ, [R6+URZ+0x30850], RZ ;  /* 0x030850ff06ff79a7 */ /* 0x0001e2000810003f */
[----:B------:R-:W-:Y:S01]  /*22040*/  IMAD.MOV.U32 R10, RZ, RZ, R26 ;  /* 0x000000ffff0a7224 */ /* 0x000fe200078e001a */
[----:B------:R-:W-:Y:S01]  /*22050*/  MOV R30, R25 ;  /* 0x00000019001e7202 */ /* 0x000fe20000000f00 */
[----:B------:R-:W-:Y:S01]  /*22060*/  IMAD.MOV.U32 R17, RZ, RZ, R28 ;  /* 0x000000ffff117224 */ /* 0x000fe200078e001c */
[----:B0-----:R-:W-:-:S08]  /*22070*/  IADD3 R6, R25, -0x1, RZ ;  /* 0xffffffff19067810 */ /* 0x001fd00007ffe0ff */
[----:B------:R-:W-:Y:S05]  /*22080*/  @P0 BRA `(.L_x_6311) ;  /* 0xffffffec00e00947 */ /* 0x000fea000383ffff */
.L_x_6298:
[----:B------:R-:W-:Y:S05]  /*22090*/  BSYNC B0 ;  /* 0x0000000000007941 */ /* 0x000fea0003800000 */
.L_x_6297:
        /* <DEDUP_REMOVED lines=8> */
[----:B------:R-:W1:Y:S01]  /*22120*/  FLO.U32 R0, UR4 ;  /* 0x0000000400007d00 */ /* 0x000e6200080e0000 */
[----:B------:R-:W-:Y:S01]  /*22130*/  ULDC.64 UR6, c[0x0][0x208] ;  /* 0x0000820000067ab9 */ /* 0x000fe20000000a00 */
        /* <DEDUP_REMOVED lines=8> */
.L_x_6313:
[----:B------:R-:W-:Y:S05]  /*221c0*/  BSYNC B0 ;  /* 0x0000000000007941 */ /* 0x000fea0003800000 */
.L_x_6312:
[----:B------:R-:W-:-:S05]  /*221d0*/  IMAD.U32 R0, RZ, RZ, UR37 ;  /* 0x00000025ff007e24 */ /* 0x000fca000f8e00ff */
[----:B------:R-:W-:-:S13]  /*221e0*/  ISETP.NE.AND P0, PT, R0, 0x3, PT ;  /* 0x000000030000780c */ /* 0x000fda0003f05270 */
[----:B------:R-:W-:Y:S05]  /*221f0*/  @!P0 BRA `(.L_x_6314) ;  /* 0x0000000000048947 */ /* 0x000fea0003800000 */
[----:B------:R-:W-:Y:S01]  /*22200*/  BPT.TRAP 0x1 ;  /* 0x000000040000795c */ /* 0x000fe20000300000 */
.L_x_6314:
[----:B------:R-:W3:Y:S01]  /*22210*/  LDL.LU R2, [R1+0x8] ;  /* 0x0000080001027983 */ /* 0x000ee20000300800 */
[----:B------:R-:W-:Y:S01]  /*22220*/  IMAD R0, R26, 0x8, R22 ;  /* 0x000000081a007824 */ /* 0x000fe200078e0216 */
[----:B0-----:R-:W-:Y:S01]  /*22230*/  SHF.L.U32 R3, R28, 0x1f, RZ ;  /* 0x0000001f1c037819 */ /* 0x001fe200000006ff */
[----:B------:R-:W-:Y:S03]  /*22240*/  BSSY B0, `(.L_x_6315) ;  /* 0x0000004000007945 */ /* 0x000fe60003800000 */
[----:B------:R-:W0:Y:S01]  /*22250*/  SYNCS.PHASECHK.TRANS64.TRYWAIT P0, [R0+URZ+0x30860], R3 ;  /* 0x03086003000075a7 */ /* 0x000e22000800017f */
[----:B---3--:R-:W-:Y:S01]  /*22260*/  IMAD R6, R25, -0x60, R2 ;  /* 0xffffffa019067824 */ /* 0x008fe200078e0202 */
[----:B0-----:R-:W-:Y:S06]  /*22270*/  @!P0 BRA `(.L_x_6316) ;  /* 0x0000005000548947 */ /* 0x001fec0003800000 */
.L_x_6475:
[----:B------:R-:W-:Y:S05]  /*22280*/  BSYNC B0 ;  /* 0x0000000000007941 */ /* 0x000fea0003800000 */
.L_x_6315:
        /* <DEDUP_REMOVED lines=12> */
[----:B------:R-:W-:Y:S01]  /*22350*/  IMAD R4, R7, 0x2, R22 ;  /* 0x0000000207047824 */ /* 0x000fe200078e0216 */
[----:B------:R-:W-:Y:S01]  /*22360*/  ISETP.GE.AND P1, PT, R36, UR4, PT ;  /* 0x0000000424007c0c */ /* 0x000fe2000bf26270 */
[----:B------:R-:W-:Y:S01]  /*22370*/  ULDC.64 UR6, c[0x0][0x208] ;  /* 0x0000820000067ab9 */ /* 0x000fe20000000a00 */
[C---:B------:R-:W-:Y:S01]  /*22380*/  ISETP.LT.OR P4, PT, R6.reuse, 0x1, P2 ;  /* 0x000000010600780c */ /* 0x040fe20001781670 */
[----:B------:R-:W-:Y:S01]  /*22390*/  SHFL.IDX PT, R7, R24, 0x1, 0x181f ;  /* 0x00381f0018077f89 */ /* 0x000fe200000e0000 */
[----:B------:R-:W-:-:S02]  /*223a0*/  ISETP.LT.OR P3, PT, R6, 0x1, P1 ;  /* 0x000000010600780c */ /* 0x000fc40000f61670 */
[----:B-1----:R-:W-:Y:S02]  /*223b0*/  IADD3 R2, P0, R14, R5, RZ ;  /* 0x000000050e027210 */ /* 0x002fe40007f1e0ff */
[----:B------:R-:W1:Y:S02]  /*223c0*/  SHFL.IDX PT, R14, R23, 0x1, 0x181f ;  /* 0x00381f00170e7f89 */ /* 0x000e6400000e0000 */
[----:B0-----:R-:W-:Y:S02]  /*223d0*/  IADD3.X R3, RZ, R3, RZ, P0, !PT ;  /* 0x00000003ff037210 */ /* 0x001fe400007fe4ff */
[----:B------:R-:W-:-:S03]  /*223e0*/  ISETP.GE.AND P0, PT, R35, UR4, PT ;  /* 0x0000000423007c0c */ /* 0x000fc6000bf06270 */
        /* <DEDUP_REMOVED lines=44> */
.L_x_6489:
[C---:B------:R-:W-:Y:S01]  /*226b0*/  ISETP.LT.OR P2, PT, R6.reuse, 0x51, P2 ;  /* 0x000000510600780c */ /* 0x040fe20001741670 */
[----:B------:R-:W-:Y:S01]  /*226c0*/  ULDC.64 UR4, c[0x0][0x208] ;  /* 0x0000820000047ab9 */ /* 0x000fe20000000a00 */
        /* <DEDUP_REMOVED lines=12> */
.L_x_6318:
        /* <DEDUP_REMOVED lines=11> */
.L_x_6319:
[----:B------:R2:W-:Y:S01]  /*22840*/  SYNCS.ARRIVE.TRANS64.A1T0 RZ, [R0+URZ+0x30850], RZ ;  /* 0x030850ff00ff79a7 */ /* 0x0005e2000810003f */
[----:B------:R-:W-:-:S05]  /*22850*/  VIADD R26, R26, 0x1 ;  /* 0x000000011a1a7836 */ /* 0x000fca0000000000 */
[----:B------:R-:W-:-:S04]  /*22860*/  ISETP.NE.AND P0, PT, R26, 0x2, PT ;  /* 0x000000021a00780c */ /* 0x000fc80003f05270 */
[----:B------:R-:W-:Y:S02]  /*22870*/  SEL R3, RZ, 0x1, P0 ;  /* 0x00000001ff037807 */ /* 0x000fe40000000000 */
[----:B------:R-:W-:Y:S02]  /*22880*/  SEL R26, R26, RZ, P0 ;  /* 0x000000ff1a1a7207 */ /* 0x000fe40000000000 */
[----:B--2---:R-:W-:-:S07]  /*22890*/  LOP3.LUT R28, R28, R3, RZ, 0x3c, !PT ;  /* 0x000000031c1c7212 */ /* 0x004fce00078e3cff */
.L_x_6276:
[----:B------:R-:W-:Y:S05]  /*228a0*/  BSYNC B7 ;  /* 0x0000000000077941 */ /* 0x000fea0003800000 */
.L_x_6274:
[----:B------:R-:W2:Y:S02]  /*228b0*/  LDL R0, [R1] ;  /* 0x0000000001007983 */ /* 0x000ea40000100800 */
[----:B--2---:R-:W-:-:S13]  /*228c0*/  LOP3.LUT P0, RZ, R0, 0x20, RZ, 0xc0, !PT ;  /* 0x0000002000ff7812 */ /* 0x004fda000780c0ff */
[----:B------:R-:W-:Y:S05]  /*228d0*/  @!P0 BRA `(.L_x_6320) ;  /* 0x0000000000248947 */ /* 0x000fea0003800000 */
[----:B------:R-:W-:Y:S05]  /*228e0*/  WARPSYNC.ALL ;  /* 0x0000000000007948 */ /* 0x000fea0003800000 */
[----:B------:R-:W2:Y:S08]  /*228f0*/  S2UR UR5, SR_CgaCtaId ;  /* 0x00000000000579c3 */ /* 0x000eb00000008800 */
[----:B------:R-:W-:Y:S06]  /*22900*/  BAR.SYNC.DEFER_BLOCKING 0x5, 0x180 ;  /* 0x0146000000007b1d */ /* 0x000fec0000010000 */
[----:B------:R-:W-:-:S02]  /*22910*/  UMOV UR4, 0x400 ;  /* 0x0000040000047882 */ /* 0x000fc40000000000 */
[----:B--2---:R-:W-:-:S06]  /*22920*/  ULEA UR4, UR5, UR4, 0x18 ;  /* 0x0000000405047291 */ /* 0x004fcc000f8ec03f */
[----:B------:R-:W-:-:S05]  /*22930*/  IMAD.U32 R22, RZ, RZ, UR4 ;  /* 0x00000004ff167e24 */ /* 0x000fca000f8e00ff */
[----:B------:R2:W3:Y:S01]  /*22940*/  LDS.128 R16, [R22+0x308d0] ;  /* 0x0308d00016107984 */ /* 0x0004e20000000c00 */
[----:B------:R-:W-:Y:S06]  /*22950*/  BAR.ARV 0x4, 0x180 ;  /* 0x0106000000007b1d */ /* 0x000fec0000002000 */
[----:B------:R-:W-:Y:S05]  /*22960*/  BRA `(.L_x_6321) ;  /* 0x0000000800d87947 */ /* 0x000fea0003800000 */
.L_x_6320:
[----:B------:R-:W2:Y:S01]  /*22970*/  S2R R8, SR_TID.X ;  /* 0x0000000000087919 */ /* 0x000ea20000002100 */
[----:B------:R-:W-:Y:S01]  /*22980*/  UMOV UR4, 0xffffffff ;  /* 0xffffffff00047882 */ /* 0x000fe20000000000 */
[----:B--2---:R-:W-:-:S04]  /*22990*/  LOP3.LUT R8, R8, 0x1f, RZ, 0xc0, !PT ;  /* 0x0000001f08087812 */ /* 0x004fc800078ec0ff */
[----:B------:R-:W-:Y:S01]  /*229a0*/  ISETP.NE.AND P0, PT, R8, 0x1f, PT ;  /* 0x0000001f0800780c */ /* 0x000fe20003f05270 */
[----:B------:R-:W-:-:S12]  /*229b0*/  BRA.DIV UR4, `(.L_x_6322) ;  /* 0x0000005204b07947 */ /* 0x000fd8000b800000 */
[----:B------:R-:W-:Y:S01]  /*229c0*/  IADD3 R5, R19, R8, RZ ;  /* 0x0000000813057210 */ /* 0x000fe20007ffe0ff */
[----:B------:R-:W-:Y:S01]  /*229d0*/  ULDC UR4, c[0x0][0xc3c] ;  /* 0x00030f0000047ab9 */ /* 0x000fe20000000800 */
[----:B------:R-:W-:Y:S02]  /*229e0*/  ULDC.64 UR6, c[0x0][0x208] ;  /* 0x0000820000067ab9 */ /* 0x000fe40000000a00 */
        /* <DEDUP_REMOVED lines=13> */
[----:B------:R-:W2:Y:S02]  /*22ac0*/  SHFL.UP PT, R14, R5, 0x1, RZ ;  /* 0x04200000050e7989 */ /* 0x000ea400000e00ff */
[----:B--2---:R-:W-:-:S04]  /*22ad0*/  SEL R6, R14, RZ, P1 ;  /* 0x000000ff0e067207 */ /* 0x004fc80000800000 */
[----:B------:R-:W-:-:S05]  /*22ae0*/  IADD3 R6, R5, R6, RZ ;  /* 0x0000000605067210 */ /* 0x000fca0007ffe0ff */
        /* <DEDUP_REMOVED lines=11> */
[----:B------:R-:W-:-:S05]  /*22ba0*/  IMAD.IADD R6, R3, 0x1, R6 ;  /* 0x0000000103067824 */ /* 0x000fca00078e0206 */
[----:B------:R2:W3:Y:S02]  /*22bb0*/  SHFL.IDX PT, R14, R6, 0x1f, 0x1f ;  /* 0x03e01f00060e7f89 */ /* 0x0004e400000e0000 */
.L_x_6499:
[----:B------:R-:W-:Y:S02]  /*22bc0*/  ULDC UR4, c[0x0][0xc38] ;  /* 0x00030e0000047ab9 */ /* 0x000fe40000000800 */
[----:B------:R-:W-:-:S04]  /*22bd0*/  IMAD.U32 R7, RZ, RZ, UR4 ;  /* 0x00000004ff077e24 */ /* 0x000fc8000f8e00ff */
[----:B---3--:R-:W-:-:S05]  /*22be0*/  IMAD R14, R14, R7, RZ ;  /* 0x000000070e0e7224 */ /* 0x008fca00078e02ff */
[----:B------:R-:W-:-:S04]  /*22bf0*/  IADD3 R9, R4, R14, RZ ;  /* 0x0000000e04097210 */ /* 0x000fc80007ffe0ff */
[----:B------:R-:W-:-:S13]  /*22c00*/  ISETP.GT.AND P6, PT, R9, R0, PT ;  /* 0x000000000900720c */ /* 0x000fda0003fc4270 */
[----:B------:R-:W-:Y:S05]  /*22c10*/  @P6 BRA `(.L_x_6323) ;  /* 0x0000000000a06947 */ /* 0x000fea0003800000 */
.L_x_6328:
[----:B------:R-:W3:Y:S01]  /*22c20*/  LDC R2, c[0x0][0xc3c] ;  /* 0x00030f00ff027b82 */ /* 0x000ee20000000800 */
[----:B------:R-:W-:-:S05]  /*22c30*/  VIADD R19, R19, 0x1f ;  /* 0x0000001f13137836 */ /* 0x000fca0000000000 */
[----:B---3--:R-:W-:-:S13]  /*22c40*/  ISETP.GE.AND P6, PT, R19, R2, PT ;  /* 0x000000021300720c */ /* 0x008fda0003fc6270 */
[----:B------:R-:W-:Y:S05]  /*22c50*/  @P6 BRA `(.L_x_6324) ;  /* 0x0000000400d86947 */ /* 0x000fea0003800000 */
[----:B------:R-:W3:Y:S01]  /*22c60*/  S2R R3, SR_TID.X ;  /* 0x0000000000037919 */ /* 0x000ee20000002100 */
[----:B------:R-:W-:Y:S01]  /*22c70*/  BSSY B0, `(.L_x_6325) ;  /* 0x000000a000007945 */ /* 0x000fe20003800000 */
[----:B------:R-:W-:Y:S02]  /*22c80*/  MOV R5, RZ ;  /* 0x000000ff00057202 */ /* 0x000fe40000000f00 */
[----:B---3--:R-:W-:-:S05]  /*22c90*/  LOP3.LUT R3, R3, 0x1f, RZ, 0xc0, !PT ;  /* 0x0000001f03037812 */ /* 0x008fca00078ec0ff */
[----:B------:R-:W-:-:S05]  /*22ca0*/  IMAD.IADD R7, R19, 0x1, R3 ;  /* 0x0000000113077824 */ /* 0x000fca00078e0203 */
[----:B------:R-:W-:-:S13]  /*22cb0*/  ISETP.GE.OR P6, PT, R7, R2, !P0 ;  /* 0x000000020700720c */ /* 0x000fda00047c6670 */
[----:B------:R-:W-:Y:S05]  /*22cc0*/  @P6 BRA `(.L_x_6326) ;  /* 0x0000000000106947 */ /* 0x000fea0003800000 */
[----:B------:R-:W3:Y:S01]  /*22cd0*/  LDC.64 R2, c[0x0][0xc80] ;  /* 0x00032000ff027b82 */ /* 0x000ee20000000a00 */
[----:B------:R-:W-:Y:S01]  /*22ce0*/  ULDC.64 UR4, c[0x0][0x208] ;  /* 0x0000820000047ab9 */ /* 0x000fe20000000a00 */
[----:B---3--:R-:W-:-:S05]  /*22cf0*/  IMAD.WIDE R2, R7, 0x4, R2 ;  /* 0x0000000407027825 */ /* 0x008fca00078e0202 */
[----:B------:R3:W5:Y:S02]  /*22d00*/  LDG.E R5, desc[UR4][R2.64] ;  /* 0x0000000402057981 */ /* 0x000764000c1e1900 */
.L_x_6326:
[----:B------:R-:W-:Y:S05]  /*22d10*/  BSYNC B0 ;  /* 0x0000000000007941 */ /* 0x000fea0003800000 */
.L_x_6325:
[----:B------:R-:W-:-:S03]  /*22d20*/  UMOV UR4, 0xffffffff ;  /* 0xffffffff00047882 */ /* 0x000fc60000000000 */
[----:B------:R-:W-:Y:S05]  /*22d30*/  BRA.DIV UR4, `(.L_x_6327) ;  /* 0x0000005204f87947 */ /* 0x000fea000b800000 */
[----:B-----5:R-:W4:Y:S02]  /*22d40*/  SHFL.UP PT, R14, R5, 0x1, RZ ;  /* 0x04200000050e7989 */ /* 0x020f2400000e00ff */
[----:B----4-:R-:W-:-:S05]  /*22d50*/  SEL R14, R14, RZ, P1 ;  /* 0x000000ff0e0e7207 */ /* 0x010fca0000800000 */
[----:B------:R-:W-:-:S05]  /*22d60*/  IMAD.IADD R13, R5, 0x1, R14 ;  /* 0x00000001050d7824 */ /* 0x000fca00078e020e */
[----:B------:R-:W3:Y:S02]  /*22d70*/  SHFL.UP PT, R14, R13, 0x2, RZ ;  /* 0x044000000d0e7989 */ /* 0x000ee400000e00ff */
[----:B---3--:R-:W-:-:S05]  /*22d80*/  SEL R2, R14, RZ, P2 ;  /* 0x000000ff0e027207 */ /* 0x008fca0001000000 */
[----:B------:R-:W-:-:S05]  /*22d90*/  IMAD.IADD R2, R13, 0x1, R2 ;  /* 0x000000010d027824 */ /* 0x000fca00078e0202 */
[----:B------:R-:W3:Y:S02]  /*22da0*/  SHFL.UP PT, R14, R2, 0x4, RZ ;  /* 0x04800000020e7989 */ /* 0x000ee400000e00ff */
[----:B---3--:R-:W-:-:S04]  /*22db0*/  SEL R3, R14, RZ, P3 ;  /* 0x000000ff0e037207 */ /* 0x008fc80001800000 */
[----:B------:R-:W-:-:S05]  /*22dc0*/  IADD3 R3, R2, R3, RZ ;  /* 0x0000000302037210 */ /* 0x000fca0007ffe0ff */
[----:B------:R-:W3:Y:S02]  /*22dd0*/  SHFL.UP PT, R14, R3, 0x8, RZ ;  /* 0x05000000030e7989 */ /* 0x000ee400000e00ff */
[----:B---3--:R-:W-:-:S05]  /*22de0*/  SEL R4, R14, RZ, P4 ;  /* 0x000000ff0e047207 */ /* 0x008fca0002000000 */
[----:B------:R-:W-:-:S05]  /*22df0*/  IMAD.IADD R4, R3, 0x1, R4 ;  /* 0x0000000103047824 */ /* 0x000fca00078e0204 */
[----:B------:R-:W3:Y:S02]  /*22e00*/  SHFL.UP PT, R14, R4, 0x10, RZ ;  /* 0x06000000040e7989 */ /* 0x000ee400000e00ff */
[----:B---3--:R-:W-:-:S05]  /*22e10*/  SEL R7, R14, RZ, P5 ;  /* 0x000000ff0e077207 */ /* 0x008fca0002800000 */
[----:B--2---:R-:W-:-:S05]  /*22e20*/  IMAD.IADD R6, R4, 0x1, R7 ;  /* 0x0000000104067824 */ /* 0x004fca00078e0207 */
[----:B------:R2:W3:Y:S02]  /*22e30*/  SHFL.IDX PT, R14, R6, 0x1f, 0x1f ;  /* 0x03e01f00060e7f89 */ /* 0x0004e400000e0000 */
.L_x_6507:
[----:B------:R-:W-:Y:S02]  /*22e40*/  ULDC UR4, c[0x0][0xc38] ;  /* 0x00030e0000047ab9 */ /* 0x000fe40000000800 */
[----:B------:R-:W-:-:S05]  /*22e50*/  MOV R7, UR4 ;  /* 0x0000000400077c02 */ /* 0x000fca0008000f00 */
[----:B---3--:R-:W-:-:S04]  /*22e60*/  IMAD R14, R14, R7, RZ ;  /* 0x000000070e0e7224 */ /* 0x008fc800078e02ff */
[----:B------:R-:W-:-:S05]  /*22e70*/  IMAD.IADD R9, R14, 0x1, R9 ;  /* 0x000000010e097824 */ /* 0x000fca00078e0209 */
[----:B------:R-:W-:-:S13]  /*22e80*/  ISETP.GT.AND P6, PT, R9, R0, PT ;  /* 0x000000000900720c */ /* 0x000fda0003fc4270 */
[----:B------:R-:W-:Y:S05]  /*22e90*/  @!P6 BRA `(.L_x_6328) ;  /* 0xfffffffc0060e947 */ /* 0x000fea000383ffff */
.L_x_6323:
[----:B------:R-:W-:Y:S01]  /*22ea0*/  IMAD.IADD R16, R9, 0x1, -R14 ;  /* 0x0000000109107824 */ /* 0x000fe200078e0a0e */
[----:B------:R-:W-:-:S03]  /*22eb0*/  UMOV UR4, 0xffffffff ;  /* 0xffffffff00047882 */ /* 0x000fc60000000000 */
[----:B------:R-:W-:-:S05]  /*22ec0*/  IMAD R3, R6, R7, R16 ;  /* 0x0000000706037224 */ /* 0x000fca00078e0210 */
[----:B------:R-:W-:Y:S01]  /*22ed0*/  ISETP.GT.AND P6, PT, R3, R0, PT ;  /* 0x000000000300720c */ /* 0x000fe20003fc4270 */
[----:B------:R-:W-:-:S12]  /*22ee0*/  BRA.DIV UR4, `(.L_x_6329) ;  /* 0x0000005604487947 */ /* 0x000fd8000b800000 */
[----:B------:R-:W-:-:S04]  /*22ef0*/  VOTE.ANY R2, PT, !P6 ;  /* 0x0000000000027806 */ /* 0x000fc800070e0100 */
[----:B------:R-:W3:Y:S02]  /*22f00*/  POPC R4, R2 ;  /* 0x0000000200047309 */ /* 0x000ee40000000000 */
[----:B---3--:R3:W4:Y:S02]  /*22f10*/  SHFL.IDX PT, R5, R5, R4, 0x1f ;  /* 0x00001f0405057589 */ /* 0x00872400000e0000 */
.L_x_6511:
[----:B------:R-:W-:Y:S02]  /*22f20*/  ISETP.NE.AND P0, PT, R2, RZ, PT ;  /* 0x000000ff0200720c */ /* 0x000fe40003f05270 */
[----:B------:R-:W-:-:S11]  /*22f30*/  MOV R14, RZ ;  /* 0x000000ff000e7202 */ /* 0x000fd60000000f00 */
[----:B------:R-:W-:Y:S05]  /*22f40*/  @!P0 BRA `(.L_x_6330) ;  /* 0x0000000000108947 */ /* 0x000fea0003800000 */
[----:B------:R-:W-:Y:S01]  /*22f50*/  UMOV UR4, 0xffffffff ;  /* 0xffffffff00047882 */ /* 0x000fe20000000000 */
[----:B-1----:R-:W-:Y:S02]  /*22f60*/  VIADD R12, R4, 0xffffffff ;  /* 0xffffffff040c7836 */ /* 0x002fe40000000000 */
[----:B------:R-:W-:Y:S05]  /*22f70*/  BRA.DIV UR4, `(.L_x_6331) ;  /* 0x00000056046c7947 */ /* 0x000fea000b800000 */
[----:B------:R1:W0:Y:S02]  /*22f80*/  SHFL.IDX PT, R14, R6, R12, 0x1f ;  /* 0x00001f0c060e7589 */ /* 0x00022400000e0000 */
.L_x_6330:
[----:B------:R-:W5:Y:S01]  /*22f90*/  LDC.64 R2, c[0x0][0xc90] ;  /* 0x00032400ff027b82 */ /* 0x000f620000000a00 */
[----:B------:R-:W-:Y:S01]  /*22fa0*/  IMAD.IADD R19, R4, 0x1, R19 ;  /* 0x0000000104137824 */ /* 0x000fe200078e0213 */
[----:B------:R-:W-:-:S03]  /*22fb0*/  ULDC.64 UR4, c[0x0][0x208] ;  /* 0x0000820000047ab9 */ /* 0x000fc60000000a00 */
[----:B-----5:R-:W-:-:S05]  /*22fc0*/  IMAD.WIDE R2, R19, 0x4, R2 ;  /* 0x0000000413027825 */ /* 0x020fca00078e0202 */
[----:B-12---:R1:W3:Y:S01]  /*22fd0*/  LDG.E R6, desc[UR4][R2.64] ;  /* 0x0000000402067981 */ /* 0x0062e2000c1e1900 */
[----:B0-----:R-:W-:Y:S02]  /*22fe0*/  IMAD R16, R14, R7, R16 ;  /* 0x000000070e107224 */ /* 0x001fe400078e0210 */
[----:B-1----:R-:W-:Y:S02]  /*22ff0*/  IMAD.MOV.U32 R2, RZ, RZ, RZ ;  /* 0x000000ffff027224 */ /* 0x002fe400078e00ff */
[----:B---34-:R-:W-:-:S05]  /*23000*/  IMAD R4, R5, R6, RZ ;  /* 0x0000000605047224 */ /* 0x018fca00078e02ff */
[----:B------:R-:W-:-:S04]  /*23010*/  IABS R8, R4 ;  /* 0x0000000400087213 */ /* 0x000fc80000000000 */
[----:B------:R-:W0:Y:S08]  /*23020*/  I2F.RP R10, R8 ;  /* 0x00000008000a7306 */ /* 0x000e300000209400 */
[----:B0-----:R-:W0:Y:S02]  /*23030*/  MUFU.RCP R10, R10 ;  /* 0x0000000a000a7308 */ /* 0x001e240000001000 */
[----:B0-----:R-:W-:-:S06]  /*23040*/  IADD3 R11, R10, 0xffffffe, RZ ;  /* 0x0ffffffe0a0b7810 */ /* 0x001fcc0007ffe0ff */
[----:B------:R-:W0:Y:S02]  /*23050*/  F2I.FTZ.U32.TRUNC.NTZ R3, R11 ;  /* 0x0000000b00037305 */ /* 0x000e24000021f000 */
[----:B0-----:R-:W-:-:S04]  /*23060*/  IMAD.MOV R9, RZ, RZ, -R3 ;  /* 0x000000ffff097224 */ /* 0x001fc800078e0a03 */
[----:B------:R-:W-:-:S04]  /*23070*/  IMAD R9, R9, R8, RZ ;  /* 0x0000000809097224 */ /* 0x000fc800078e02ff */
[----:B------:R-:W-:Y:S01]  /*23080*/  IMAD.HI.U32 R2, R3, R9, R2 ;  /* 0x0000000903027227 */ /* 0x000fe200078e0002 */
[----:B------:R-:W-:Y:S02]  /*23090*/  IADD3 R9, R0, -R16, RZ ;  /* 0x8000001000097210 */ /* 0x000fe40007ffe0ff */
[----:B------:R-:W-:Y:S02]  /*230a0*/  IABS R0, R4 ;  /* 0x0000000400007213 */ /* 0x000fe40000000000 */
[----:B------:R-:W-:-:S03]  /*230b0*/  IABS R3, R9 ;  /* 0x0000000900037213 */ /* 0x000fc60000000000 */
[----:B------:R-:W-:Y:S02]  /*230c0*/  IMAD.MOV R0, RZ, RZ, -R0 ;  /* 0x000000ffff007224 */ /* 0x000fe400078e0a00 */
        /* <DEDUP_REMOVED lines=35> */
[-C--:B------:R-:W-:Y:S01]  /*23300*/  @!P1 IADD3 R4, R4, -R7.reuse, RZ ;  /* 0x8000000704049210 */ /* 0x080fe20007ffe0ff */
[----:B------:R-:W-:Y:S01]  /*23310*/  @!P1 VIADD R2, R2, 0x1 ;  /* 0x0000000102029836 */ /* 0x000fe20000000000 */
[----:B------:R-:W-:Y:S02]  /*23320*/  ISETP.NE.AND P1, PT, R6, RZ, PT ;  /* 0x000000ff0600720c */ /* 0x000fe40003f25270 */
[----:B------:R-:W-:-:S13]  /*23330*/  ISETP.GE.U32.AND P0, PT, R4, R7, PT ;  /* 0x000000070400720c */ /* 0x000fda0003f06070 */
[----:B------:R-:W-:-:S05]  /*23340*/  @P0 VIADD R2, R2, 0x1 ;  /* 0x0000000102020836 */ /* 0x000fca0000000000 */
[----:B------:R-:W-:Y:S02]  /*23350*/  @!P2 IADD3 R2, -R2, RZ, RZ ;  /* 0x000000ff0202a210 */ /* 0x000fe40007ffe1ff */
[----:B------:R-:W-:Y:S01]  /*23360*/  @!P1 LOP3.LUT R2, RZ, R6, RZ, 0x33, !PT ;  /* 0x00000006ff029212 */ /* 0x000fe200078e33ff */
[----:B------:R-:W-:-:S04]  /*23370*/  IMAD.MOV R6, RZ, RZ, -R6 ;  /* 0x000000ffff067224 */ /* 0x000fc800078e0a06 */
[----:B------:R-:W-:Y:S01]  /*23380*/  IMAD R18, R2, R6, R9 ;  /* 0x0000000602127224 */ /* 0x000fe200078e0209 */
[----:B------:R-:W-:-:S04]  /*23390*/  LOP3.LUT R2, RZ, R2, RZ, 0x33, !PT ;  /* 0x00000002ff027212 */ /* 0x000fc800078e33ff */
[----:B------:R-:W-:Y:S01]  /*233a0*/  IADD3 R17, R5, R2, RZ ;  /* 0x0000000205117210 */ /* 0x000fe20007ffe0ff */
[----:B------:R-:W-:Y:S06]  /*233b0*/  BRA `(.L_x_6332) ;  /* 0x00000000001c7947 */ /* 0x000fec0003800000 */
.L_x_6324:
[----:B------:R-:W-:Y:S01]  /*233c0*/  UMOV UR4, URZ ;  /* 0x0000003f00047c82 */ /* 0x000fe20008000000 */
[----:B------:R-:W-:Y:S01]  /*233d0*/  UMOV UR5, URZ ;  /* 0x0000003f00057c82 */ /* 0x000fe20008000000 */
[----:B------:R-:W-:Y:S01]  /*233e0*/  ULDC UR6, c[0x0][0xc3c] ;  /* 0x00030f0000067ab9 */ /* 0x000fe20000000800 */
[----:B------:R-:W-:Y:S01]  /*233f0*/  IMAD.MOV.U32 R16, RZ, RZ, R0 ;  /* 0x000000ffff107224 */ /* 0x000fe200078e0000 */
[----:B------:R-:W-:Y:S01]  /*23400*/  MOV R18, UR5 ;  /* 0x0000000500127c02 */ /* 0x000fe20008000f00 */
[----:B------:R-:W-:Y:S02]  /*23410*/  IMAD.U32 R17, RZ, RZ, UR4 ;  /* 0x00000004ff117e24 */ /* 0x000fe4000f8e00ff */
[----:B------:R-:W-:-:S07]  /*23420*/  IMAD.U32 R19, RZ, RZ, UR6 ;  /* 0x00000006ff137e24 */ /* 0x000fce000f8e00ff */
.L_x_6332:
[----:B------:R-:W3:Y:S01]  /*23430*/  S2R R0, SR_TID.X ;  /* 0x0000000000007919 */ /* 0x000ee20000002100 */
[----:B------:R-:W-:Y:S05]  /*23440*/  WARPSYNC.ALL ;  /* 0x0000000000007948 */ /* 0x000fea0003800000 */
[----:B------:R-:W-:Y:S01]  /*23450*/  BAR.SYNC.DEFER_BLOCKING 0x4, 0x180 ;  /* 0x0106000000007b1d */ /* 0x000fe20000010000 */
[----:B---3--:R-:W-:-:S04]  /*23460*/  LOP3.LUT R0, R0, 0x1f, RZ, 0xc0, !PT ;  /* 0x0000001f00007812 */ /* 0x008fc800078ec0ff */
[----:B------:R-:W-:-:S13]  /*23470*/  ISETP.NE.AND P0, PT, R0, RZ, PT ;  /* 0x000000ff0000720c */ /* 0x000fda0003f05270 */
[----:B------:R-:W3:Y:S01]  /*23480*/  @!P0 S2R R3, SR_CgaCtaId ;  /* 0x0000000000038919 */ /* 0x000ee20000008800 */
[----:B------:R-:W-:-:S04]  /*23490*/  @!P0 MOV R0, 0x400 ;  /* 0x0000040000008802 */ /* 0x000fc80000000f00 */
[----:B---3--:R-:W-:-:S05]  /*234a0*/  @!P0 LEA R22, R3, R0, 0x18 ;  /* 0x0000000003168211 */ /* 0x008fca00078ec0ff */
[----:B------:R4:W-:Y:S01]  /*234b0*/  @!P0 STS.128 [R22+0x308d0], R16 ;  /* 0x0308d01016008388 */ /* 0x0009e20000000c00 */
[----:B------:R-:W-:Y:S06]  /*234c0*/  BAR.ARV 0x5, 0x180 ;  /* 0x0146000000007b1d */ /* 0x000fec0000002000 */
.L_x_6321:
[----:B------:R-:W-:Y:S02]  /*234d0*/  ULDC UR4, c[0x0][0xc3c] ;  /* 0x00030f0000047ab9 */ /* 0x000fe40000000800 */
[----:B---3--:R-:W-:-:S13]  /*234e0*/  ISETP.GE.AND P0, PT, R19, UR4, PT ;  /* 0x0000000413007c0c */ /* 0x008fda000bf06270 */
[----:B------:R-:W-:Y:S05]  /*234f0*/  @!P0 BRA `(.L_x_6333) ;  /* 0xffffff9c00a88947 */ /* 0x000fea000383ffff */
[----:B------:R-:W-:Y:S05]  /*23500*/  BSYNC B8 ;  /* 0x0000000000087941 */ /* 0x000fea0003800000 */
.L_x_6230:
[----:B------:R-:W3:Y:S01]  /*23510*/  LDL.LU R0, [R1+0x28] ;  /* 0x0000280001007983 */ /* 0x000ee20000300800 */
[----:B------:R-:W-:Y:S01]  /*23520*/  BSSY B0, `(.L_x_6334) ;  /* 0x000000b000007945 */ /* 0x000fe20003800000 */
[----:B------:R-:W5:Y:S01]  /*23530*/  S2R R5, SR_CgaCtaId ;  /* 0x0000000000057919 */ /* 0x000f620000008800 */
[----:B---3--:R-:W-:-:S05]  /*23540*/  VIADD R0, R0, 0x1 ;  /* 0x0000000100007836 */ /* 0x008fca0000000000 */
[----:B0-----:R-:W-:-:S04]  /*23550*/  LEA.HI R2, R0, R0, RZ, 0x1 ;  /* 0x0000000000027211 */ /* 0x001fc800078f08ff */
[----:B------:R-:W-:Y:S02]  /*23560*/  LOP3.LUT R3, R2, 0xfffffffe, RZ, 0xc0, !PT ;  /* 0xfffffffe02037812 */ /* 0x000fe400078ec0ff */
[----:B------:R-:W-:Y:S02]  /*23570*/  MOV R2, 0x400 ;  /* 0x0000040000027802 */ /* 0x000fe40000000f00 */
[----:B------:R-:W-:Y:S02]  /*23580*/  IADD3 R0, R0, -R3, RZ ;  /* 0x8000000300007210 */ /* 0x000fe40007ffe0ff */
[----:B-----5:R-:W-:Y:S02]  /*23590*/  LEA R7, R5, R2, 0x18 ;  /* 0x0000000205077211 */ /* 0x020fe400078ec0ff */
[----:B------:R-:W-:-:S04]  /*235a0*/  SHF.L.U32 R0, R0, 0x1f, RZ ;  /* 0x0000001f00007819 */ /* 0x000fc800000006ff */
[----:B------:R-:W0:Y:S02]  /*235b0*/  SYNCS.PHASECHK.TRANS64.TRYWAIT P0, [R7+URZ+0x30820], R0 ;  /* 0x03082000070075a7 */ /* 0x000e24000800017f */
[----:B0-----:R-:W-:Y:S05]  /*235c0*/  @!P0 BRA `(.L_x_6335) ;  /* 0x0000004c00fc8947 */ /* 0x001fea0003800000 */
.L_x_6514:
[----:B------:R-:W-:Y:S05]  /*235d0*/  BSYNC B0 ;  /* 0x0000000000007941 */ /* 0x000fea0003800000 */
.L_x_6334:
[----:B------:R-:W-:-:S03]  /*235e0*/  UMOV UR4, 0xffffffff ;  /* 0xffffffff00047882 */ /* 0x000fc60000000000 */
[----:B------:R-:W-:Y:S05]  /*235f0*/  BRA.DIV UR4, `(.L_x_6336) ;  /* 0x0000005204047947 */ /* 0x000fea000b800000 */
[----:B0-----:R-:W0:Y:S02]  /*23600*/  S2R R0, SR_TID.X ;  /* 0x0000000000007919 */ /* 0x001e240000002100 */
[----:B0-----:R-:W-:-:S04]  /*23610*/  SHF.R.U32.HI R0, RZ, 0x5, R0 ;  /* 0x00000005ff007819 */ /* 0x001fc80000011600 */
[----:B------:R-:W-:-:S05]  /*23620*/  LOP3.LUT R0, R0, 0x3, RZ, 0xc0, !PT ;  /* 0x0000000300007812 */ /* 0x000fca00078ec0ff */
[----:B------:R0:W3:Y:S02]  /*23630*/  SHFL.IDX PT, R14, R0, RZ, 0x1f ;  /* 0x00001fff000e7589 */ /* 0x0000e400000e0000 */
.L_x_6517:
[----:B---3--:R-:W-:-:S13]  /*23640*/  ISETP.NE.AND P0, PT, R14, RZ, PT ;  /* 0x000000ff0e00720c */ /* 0x008fda0003f05270 */
[----:B------:R-:W-:Y:S05]  /*23650*/  @P0 BRA `(.L_x_5984) ;  /* 0x0000000000880947 */ /* 0x000fea0003800000 */
[----:B------:R-:W-:-:S03]  /*23660*/  UMOV UR4, 0xffffffff ;  /* 0xffffffff00047882 */ /* 0x000fc60000000000 */
[----:B------:R-:W-:Y:S05]  /*23670*/  BRA.DIV UR4, `(.L_x_6337) ;  /* 0x0000005204187947 */ /* 0x000fea000b800000 */
[----:B------:R-:W-:-:S13]  /*23680*/  ELECT P6, URZ, PT ;  /* 0x00000000003f782f */ /* 0x000fda00038c0000 */
.L_x_6520:
[----:B------:R-:W-:Y:S05]  /*23690*/  @!P6 BRA `(.L_x_5984) ;  /* 0x000000000078e947 */ /* 0x000fea0003800000 */
[----:B------:R-:W-:-:S06]  /*236a0*/  ULOP3.LUT UR4, UR60, 0x2, URZ, 0xfc, !UPT ;  /* 0x000000023c047892 */ /* 0x000fcc000f8efc3f */
[----:B0-----:R-:W-:-:S05]  /*236b0*/  IMAD.U32 R0, RZ, RZ, UR4 ;  /* 0x00000004ff007e24 */ /* 0x001fca000f8e00ff */
[----:B------:R-:W-:-:S13]  /*236c0*/  ISETP.NE.AND P0, PT, R0, 0x3, PT ;  /* 0x000000030000780c */ /* 0x000fda0003f05270 */
[----:B------:R-:W-:Y:S05]  /*236d0*/  @!P0 BRA `(.L_x_6338) ;  /* 0x0000000000048947 */ /* 0x000fea0003800000 */
[----:B------:R-:W-:Y:S01]  /*236e0*/  BPT.TRAP 0x1 ;  /* 0x000000040000795c */ /* 0x000fe20000300000 */
.L_x_6338:
[----:B------:R-:W-:Y:S01]  /*236f0*/  IMAD R5, R26, 0x8, R7 ;  /* 0x000000081a057824 */ /* 0x000fe200078e0207 */
[----:B------:R-:W-:Y:S02]  /*23700*/  SHF.L.U32 R0, R28, 0x1f, RZ ;  /* 0x0000001f1c007819 */ /* 0x000fe400000006ff */
[----:B------:R-:W-:Y:S02]  /*23710*/  IADD3 R26, R26, 0x1, RZ ;  /* 0x000000011a1a7810 */ /* 0x000fe40007ffe0ff */
[----:B------:R-:W0:Y:S02]  /*23720*/  SYNCS.PHASECHK.TRANS64.TRYWAIT P1, [R5+URZ+0x30840], R0 ;  /* 0x03084000050075a7 */ /* 0x000e24000802017f */
[----:B------:R-:W-:-:S04]  /*23730*/  ISETP.NE.AND P2, PT, R26, 0x2, PT ;  /* 0x000000021a00780c */ /* 0x000fc80003f45270 */
[----:B------:R-:W-:Y:S01]  /*23740*/  SEL R3, RZ, 0x1, P2 ;  /* 0x00000001ff037807 */ /* 0x000fe20001000000 */
[----:B0-----:R-:W-:Y:S08]  /*23750*/  @!P1 BRA `(.L_x_6339) ;  /* 0x0000005000009947 */ /* 0x001ff00003800000 */
.L_x_6521:
[----:B------:R-:W-:Y:S02]  /*23760*/  SEL R26, R26, RZ, P2 ;  /* 0x000000ff1a1a7207 */ /* 0x000fe40001000000 */
[----:B------:R-:W-:Y:S01]  /*23770*/  LOP3.LUT R2, R28, R3, RZ, 0x3c, !PT ;  /* 0x000000031c027212 */ /* 0x000fe200078e3cff */
[----:B------:R-:W-:Y:S06]  /*23780*/  @!P0 BRA `(.L_x_6340) ;  /* 0x0000000000048947 */ /* 0x000fec0003800000 */
[----:B------:R-:W-:Y:S01]  /*23790*/  BPT.TRAP 0x1 ;  /* 0x000000040000795c */ /* 0x000fe20000300000 */
.L_x_6340:
[----:B------:R-:W-:Y:S01]  /*237a0*/  IMAD R3, R26, 0x8, R7 ;  /* 0x000000081a037824 */ /* 0x000fe200078e0207 */
[----:B------:R-:W-:-:S04]  /*237b0*/  SHF.L.U32 R2, R2, 0x1f, RZ ;  /* 0x0000001f02027819 */ /* 0x000fc800000006ff */
[----:B------:R-:W3:Y:S02]  /*237c0*/  SYNCS.PHASECHK.TRANS64.TRYWAIT P1, [R3+URZ+0x30840], R2 ;  /* 0x03084002030075a7 */ /* 0x000ee4000802017f */
[----:B---3--:R-:W-:Y:S05]  /*237d0*/  @!P1 BRA `(.L_x_6341) ;  /* 0x0000004c00f49947 */ /* 0x008fea0003800000 */
.L_x_6522:
[----:B------:R-:W-:Y:S05]  /*237e0*/  @!P0 BRA `(.L_x_6342) ;  /* 0x0000000000048947 */ /* 0x000fea0003800000 */
[----:B------:R-:W-:Y:S01]  /*237f0*/  BPT.TRAP 0x1 ;  /* 0x000000040000795c */ /* 0x000fe20000300000 */
.L_x_6342:
[----:B------:R-:W5:Y:S02]  /*23800*/  SYNCS.PHASECHK.TRANS64.TRYWAIT P1, [R5+URZ+0x30860], R0 ;  /* 0x03086000050075a7 */ /* 0x000f64000802017f */
[----:B-----5:R-:W-:Y:S05]  /*23810*/  @!P1 BRA `(.L_x_6343) ;  /* 0x0000004c00f89947 */ /* 0x020fea0003800000 */
.L_x_6523:
[----:B------:R-:W-:Y:S05]  /*23820*/  @!P0 BRA `(.L_x_6344) ;  /* 0x0000000000048947 */ /* 0x000fea0003800000 */
[----:B------:R-:W-:Y:S01]  /*23830*/  BPT.TRAP 0x1 ;  /* 0x000000040000795c */ /* 0x000fe20000300000 */
.L_x_6344:
[----:B------:R0:W0:Y:S02]  /*23840*/  SYNCS.PHASECHK.TRANS64.TRYWAIT P0, [R3+URZ+0x30860], R2 ;  /* 0x03086002030075a7 */ /* 0x000024000800017f */
[----:B0-----:R-:W-:Y:S05]  /*23850*/  @!P0 NANOSLEEP.SYNCS 0x989680 ;  /* 0x009896800000895d */ /* 0x001fea0003900000 */
[----:B------:R-:W0:Y:S02]  /*23860*/  @!P0 SYNCS.PHASECHK.TRANS64 P0, [R3+URZ+0x30860], R2 ;  /* 0x03086002030085a7 */ /* 0x000e24000800007f */
[----:B0-----:R-:W-:Y:S05]  /*23870*/  @!P0 BRA `(.L_x_6344) ;  /* 0xfffffffc00f08947 */ /* 0x001fea000383ffff */
.L_x_5984:
[----:B------:R-:W-:Y:S05]  /*23880*/  BSYNC B9 ;  /* 0x0000000000097941 */ /* 0x000fea0003800000 */
.L_x_5981:
[----:B------:R-:W-:Y:S05]  /*23890*/  EXIT ;  /* 0x000000000000794d */ /* 0x000fea0003800000 */
.L_x_6002:
[----:B0-----:R0:W1:Y:S02]  /*238a0*/  SYNCS.PHASECHK.TRANS64.TRYWAIT P5, [R87+URZ+0x30890], R88 ;  /* 0x03089058570075a7 */ /* 0x00106400080a017f */
[----:B-1----:R-:W-:Y:S05]  /*238b0*/  @!P5 NANOSLEEP.SYNCS 0x989680 ;  /* 0x009896800000d95d */ /* 0x002fea0003900000 */
[----:B------:R-:W1:Y:S02]  /*238c0*/  @!P5 SYNCS.PHASECHK.TRANS64 P5, [R87+URZ+0x30890], R88 ;  /* 0x030890585700d5a7 */ /* 0x000e6400080a007f */
[----:B-1----:R-:W-:Y:S05]  /*238d0*/  @!P5 BRA `(.L_x_6002) ;  /* 0xfffffffc00f0d947 */ /* 0x002fea000383ffff */
[----:B------:R-:W-:Y:S05]  /*238e0*/  BRA `(.L_x_6345) ;  /* 0xfffffdfc00847947 */ /* 0x000fea000383ffff */
.L_x_6003:
        /* <DEDUP_REMOVED lines=8> */
.L_x_6347:
[----:B------:R-:W-:Y:S05]  /*23970*/  BSYNC B1 ;  /* 0x0000000000017941 */ /* 0x000fea0003800000 */
.L_x_6346:
[----:B------:R-:W-:Y:S01]  /*23980*/  IMAD.MOV.U32 R13, RZ, RZ, R118 ;  /* 0x000000ffff0d7224 */ /* 0x000fe200078e0076 */
[----:B------:R-:W-:Y:S01]  /*23990*/  MOV R11, 0x1c1f ;  /* 0x00001c1f000b7802 */ /* 0x000fe20000000f00 */
[----:B------:R-:W-:Y:S01]  /*239a0*/  IMAD.MOV.U32 R12, RZ, RZ, RZ ;  /* 0x000000ffff0c7224 */ /* 0x000fe200078e00ff */
[----:B------:R-:W-:Y:S01]  /*239b0*/  MOV R82, R14 ;  /* 0x0000000e00527202 */ /* 0x000fe20000000f00 */
[----:B------:R-:W-:-:S07]  /*239c0*/  IMAD.MOV.U32 R15, RZ, RZ, -0x1 ;  /* 0xffffffffff0f7424 */ /* 0x000fce00078e00ff */
[----:B------:R-:W-:Y:S05]  /*239d0*/  WARPSYNC.COLLECTIVE R15, `(.L_x_6348) ;  /* 0x000000000f087348 */ /* 0x000fea0003c00000 */
[----:B------:R0:W1:Y:S02]  /*239e0*/  SHFL.IDX P6, R14, R13, R12, R11 ;  /* 0x0000000c0d0e7389 */ /* 0x00006400000c000b */
[----:B01----:R-:W-:Y:S01]  /*239f0*/  ENDCOLLECTIVE ;  /* 0x000000000000791b */ /* 0x003fe20003800000 */
.L_x_6348:
[----:B------:R-:W-:Y:S01]  /*23a00*/  IMAD.MOV.U32 R11, RZ, RZ, R14 ;  /* 0x000000ffff0b7224 */ /* 0x000fe200078e000e */
[----:B------:R-:W-:Y:S06]  /*23a10*/  BRA `(.L_x_6349) ;  /* 0xfffffdfc004c7947 */ /* 0x000fec000383ffff */
.L_x_6028:
[----:B------:R-:W-:Y:S01]  /*23a20*/  BSSY B1, `(.L_x_6350) ;  /* 0x0000008000017945 */ /* 0x000fe20003800000 */
[----:B0---4-:R-:W-:Y:S01]  /*23a30*/  MOV R13, R115 ;  /* 0x00000073000d7202 */ /* 0x011fe20000000f00 */
[----:B------:R-:W-:Y:S01]  /*23a40*/  IMAD.MOV.U32 R12, RZ, RZ, 0x1 ;  /* 0x00000001ff0c7424 */ /* 0x000fe200078e00ff */
[----:B------:R-:W-:Y:S01]  /*23a50*/  MOV R15, 0xffffffff ;  /* 0xffffffff000f7802 */ /* 0x000fe20000000f00 */
[----:B---3--:R-:W-:-:S07]  /*23a60*/  IMAD.MOV.U32 R11, RZ, RZ, 0x1c1f ;  /* 0x00001c1fff0b7424 */ /* 0x008fce00078e00ff */
[----:B-12---:R-:W-:Y:S05]  /*23a70*/  WARPSYNC.COLLECTIVE R15, `(.L_x_6351) ;  /* 0x000000000f087348 */ /* 0x006fea0003c00000 */
[----:B------:R0:W3:Y:S02]  /*23a80*/  SHFL.IDX P6, R14, R13, R12, R11 ;  /* 0x0000000c0d0e7389 */ /* 0x0000e400000c000b */
[----:B0123--:R-:W-:Y:S01]  /*23a90*/  ENDCOLLECTIVE ;  /* 0x000000000000791b */ /* 0x00ffe20003800000 */
.L_x_6351:
[----:B------:R-:W-:Y:S05]  /*23aa0*/  BSYNC B1 ;  /* 0x0000000000017941 */ /* 0x000fea0003800000 */
.L_x_6350:
        /* <DEDUP_REMOVED lines=8> */
.L_x_6352:
[----:B------:R-:W-:Y:S01]  /*23b30*/  MOV R118, R14 ;  /* 0x0000000e00767202 */ /* 0x000fe20000000f00 */
[----:B------:R-:W-:Y:S06]  /*23b40*/  BRA `(.L_x_6353) ;  /* 0xfffffe10003c7947 */ /* 0x000fec000383ffff */
.L_x_6058:
[----:B-1----:R1:W2:Y:S02]  /*23b50*/  SYNCS.PHASECHK.TRANS64.TRYWAIT P5, [R87+URZ+0x30890], R88 ;  /* 0x03089058570075a7 */ /* 0x0022a400080a017f */
[----:B--2---:R-:W-:Y:S05]  /*23b60*/  @!P5 NANOSLEEP.SYNCS 0x989680 ;  /* 0x009896800000d95d */ /* 0x004fea0003900000 */
[----:B------:R-:W2:Y:S02]  /*23b70*/  @!P5 SYNCS.PHASECHK.TRANS64 P5, [R87+URZ+0x30890], R88 ;  /* 0x030890585700d5a7 */ /* 0x000ea400080a007f */
[----:B--2---:R-:W-:Y:S05]  /*23b80*/  @!P5 BRA `(.L_x_6058) ;  /* 0xfffffffc00f0d947 */ /* 0x004fea000383ffff */
[----:B------:R-:W-:Y:S05]  /*23b90*/  BRA `(.L_x_6354) ;  /* 0xfffffe3000147947 */ /* 0x000fea000383ffff */
.L_x_6059:
        /* <DEDUP_REMOVED lines=8> */
.L_x_6356:
[----:B------:R-:W-:Y:S05]  /*23c20*/  BSYNC B1 ;  /* 0x0000000000017941 */ /* 0x000fea0003800000 */
.L_x_6355:
        /* <DEDUP_REMOVED lines=8> */
.L_x_6357:
[----:B------:R-:W-:Y:S01]  /*23cb0*/  IMAD.MOV.U32 R11, RZ, RZ, R14 ;  /* 0x000000ffff0b7224 */ /* 0x000fe200078e000e */
[----:B------:R-:W-:Y:S06]  /*23cc0*/  BRA `(.L_x_6358) ;  /* 0xfffffe2c00e07947 */ /* 0x000fec000383ffff */
.L_x_6072:
[----:B------:R-:W-:Y:S01]  /*23cd0*/  BSSY B1, `(.L_x_6359) ;  /* 0x0000008000017945 */ /* 0x000fe20003800000 */
[----:B--2-4-:R-:W-:Y:S01]  /*23ce0*/  IMAD.MOV.U32 R13, RZ, RZ, R115 ;  /* 0x000000ffff0d7224 */ /* 0x014fe200078e0073 */
[----:B------:R-:W-:Y:S01]  /*23cf0*/  MOV R12, 0x1 ;  /* 0x00000001000c7802 */ /* 0x000fe20000000f00 */
[----:B---3--:R-:W-:Y:S02]  /*23d00*/  IMAD.MOV.U32 R11, RZ, RZ, 0x1c1f ;  /* 0x00001c1fff0b7424 */ /* 0x008fe400078e00ff */
[----:B------:R-:W-:-:S07]  /*23d10*/  IMAD.MOV.U32 R15, RZ, RZ, -0x1 ;  /* 0xffffffffff0f7424 */ /* 0x000fce00078e00ff */
[----:B01----:R-:W-:Y:S05]  /*23d20*/  WARPSYNC.COLLECTIVE R15, `(.L_x_6360) ;  /* 0x000000000f087348 */ /* 0x003fea0003c00000 */
[----:B------:R2:W3:Y:S02]  /*23d30*/  SHFL.IDX P6, R14, R13, R12, R11 ;  /* 0x0000000c0d0e7389 */ /* 0x0004e400000c000b */
[----:B0123--:R-:W-:Y:S01]  /*23d40*/  ENDCOLLECTIVE ;  /* 0x000000000000791b */ /* 0x00ffe20003800000 */
.L_x_6360:
[----:B------:R-:W-:Y:S05]  /*23d50*/  BSYNC B1 ;  /* 0x0000000000017941 */ /* 0x000fea0003800000 */
.L_x_6359:
        /* <DEDUP_REMOVED lines=8> */
.L_x_6361:
[----:B------:R-:W-:Y:S01]  /*23de0*/  IMAD.MOV.U32 R36, RZ, RZ, R14 ;  /* 0x000000ffff247224 */ /* 0x000fe200078e000e */
[----:B------:R-:W-:Y:S06]  /*23df0*/  BRA `(.L_x_6362) ;  /* 0xfffffe44004c7947 */ /* 0x000fec000383ffff */
.L_x_6085:
[----:B0-----:R0:W1:Y:S02]  /*23e00*/  SYNCS.PHASECHK.TRANS64.TRYWAIT P3, [R87+URZ+0x30890], R88 ;  /* 0x03089058570075a7 */ /* 0x001064000806017f */
[----:B-1----:R-:W-:Y:S05]  /*23e10*/  @!P3 NANOSLEEP.SYNCS 0x989680 ;  /* 0x009896800000b95d */ /* 0x002fea0003900000 */
[----:B------:R-:W1:Y:S02]  /*23e20*/  @!P3 SYNCS.PHASECHK.TRANS64 P3, [R87+URZ+0x30890], R88 ;  /* 0x030890585700b5a7 */ /* 0x000e64000806007f */
[----:B-1----:R-:W-:Y:S05]  /*23e30*/  @!P3 BRA `(.L_x_6085) ;  /* 0xfffffffc00f0b947 */ /* 0x002fea000383ffff */
[----:B------:R-:W-:Y:S05]  /*23e40*/  BRA `(.L_x_6363) ;  /* 0xfffffe5c00147947 */ /* 0x000fea000383ffff */
.L_x_6086:
        /* <DEDUP_REMOVED lines=8> */
.L_x_6365:
[----:B------:R-:W-:Y:S05]  /*23ed0*/  BSYNC B1 ;  /* 0x0000000000017941 */ /* 0x000fea0003800000 */
.L_x_6364:
        /* <DEDUP_REMOVED lines=8> */
.L_x_6366:
[----:B------:R-:W-:Y:S01]  /*23f60*/  MOV R38, R14 ;  /* 0x0000000e00267202 */ /* 0x000fe20000000f00 */
[----:B------:R-:W-:Y:S06]  /*23f70*/  BRA `(.L_x_6367) ;  /* 0xfffffe5c00387947 */ /* 0x000fec000383ffff */
.L_x_6089:
        /* <DEDUP_REMOVED lines=8> */
.L_x_6369:
[----:B------:R-:W-:Y:S05]  /*24000*/  BSYNC B1 ;  /* 0x0000000000017941 */ /* 0x000fea0003800000 */
.L_x_6368:
        /* <DEDUP_REMOVED lines=8> */
.L_x_6370:
[----:B------:R-:W-:Y:S01]  /*24090*/  IMAD.MOV.U32 R38, RZ, RZ, R14 ;  /* 0x000000ffff267224 */ /* 0x000fe200078e000e */
[----:B------:R-:W-:Y:S06]  /*240a0*/  BRA `(.L_x_6371) ;  /* 0xfffffe5c00987947 */ /* 0x000fec000383ffff */
.L_x_6093:
[----:B---3--:R3:W0:Y:S02]  /*240b0*/  SYNCS.PHASECHK.TRANS64.TRYWAIT P2, [R87+URZ+0x308b0], R88 ;  /* 0x0308b058570075a7 */ /* 0x008624000804017f */
[----:B0-----:R-:W-:Y:S05]  /*240c0*/  @!P2 NANOSLEEP.SYNCS 0x989680 ;  /* 0x009896800000a95d */ /* 0x001fea0003900000 */
[----:B------:R-:W0:Y:S02]  /*240d0*/  @!P2 SYNCS.PHASECHK.TRANS64 P2, [R87+URZ+0x308b0], R88 ;  /* 0x0308b0585700a5a7 */ /* 0x000e24000804007f */
[----:B0-----:R-:W-:Y:S05]  /*240e0*/  @!P2 BRA `(.L_x_6093) ;  /* 0xfffffffc00f0a947 */ /* 0x001fea000383ffff */
[----:B------:R-:W-:Y:S05]  /*240f0*/  BRA `(.L_x_6372) ;  /* 0xfffffe6000787947 */ /* 0x000fea000383ffff */
.L_x_6111:
        /* <DEDUP_REMOVED lines=8> */
.L_x_6374:
[----:B------:R-:W-:Y:S05]  /*24180*/  BSYNC B1 ;  /* 0x0000000000017941 */ /* 0x000fea0003800000 */
.L_x_6373:
        /* <DEDUP_REMOVED lines=8> */
.L_x_6375:
[----:B------:R-:W-:Y:S01]  /*24210*/  MOV R13, R10 ;  /* 0x0000000a000d7202 */ /* 0x000fe20000000f00 */
[----:B------:R-:W-:-:S07]  /*24220*/  IMAD.MOV.U32 R0, RZ, RZ, R14 ;  /* 0x000000ffff007224 */ /* 0x000fce00078e000e */
[----:B------:R-:W-:Y:S05]  /*24230*/  WARPSYNC.COLLECTIVE R15, `(.L_x_6376) ;  /* 0x000000000f087348 */ /* 0x000fea0003c00000 */
[----:B------:R0:W1:Y:S02]  /*24240*/  SHFL.IDX P6, R14, R13, R12, R11 ;  /* 0x0000000c0d0e7389 */ /* 0x00006400000c000b */
[----:B01----:R-:W-:Y:S01]  /*24250*/  ENDCOLLECTIVE ;  /* 0x000000000000791b */ /* 0x003fe20003800000 */
.L_x_6376:
[----:B------:R-:W-:Y:S02]  /*24260*/  IMAD.MOV.U32 R13, RZ, RZ, R4 ;  /* 0x000000ffff0d7224 */ /* 0x000fe400078e0004 */
[----:B------:R-:W-:-:S07]  /*24270*/  IMAD.MOV.U32 R5, RZ, RZ, R14 ;  /* 0x000000ffff057224 */ /* 0x000fce00078e000e */
[----:B------:R-:W-:Y:S05]  /*24280*/  WARPSYNC.COLLECTIVE R15, `(.L_x_6377) ;  /* 0x000000000f087348 */ /* 0x000fea0003c00000 */
[----:B------:R0:W1:Y:S02]  /*24290*/  SHFL.IDX P6, R14, R13, R12, R11 ;  /* 0x0000000c0d0e7389 */ /* 0x00006400000c000b */
[----:B01----:R-:W-:Y:S01]  /*242a0*/  ENDCOLLECTIVE ;  /* 0x000000000000791b */ /* 0x003fe20003800000 */
.L_x_6377:
[----:B------:R-:W-:Y:S05]  /*242b0*/  BRA `(.L_x_6378) ;  /* 0xfffffe7000f47947 */ /* 0x000fea000383ffff */
.L_x_6114:
[----:B------:R-:W-:Y:S01]  /*242c0*/  BSSY B1, `(.L_x_6379) ;  /* 0x0000008000017945 */ /* 0x000fe20003800000 */
[----:B------:R-:W-:Y:S01]  /*242d0*/  MOV R13, R7 ;  /* 0x00000007000d7202 */ /* 0x000fe20000000f00 */
[----:B------:R-:W-:Y:S01]  /*242e0*/  IMAD.MOV.U32 R12, RZ, RZ, 0x1 ;  /* 0x00000001ff0c7424 */ /* 0x000fe200078e00ff */
[----:B------:R-:W-:Y:S01]  /*242f0*/  MOV R15, 0xffffffff ;  /* 0xffffffff000f7802 */ /* 0x000fe20000000f00 */
[----:B------:R-:W-:-:S07]  /*24300*/  IMAD.MOV.U32 R11, RZ, RZ, 0x1c1f ;  /* 0x00001c1fff0b7424 */ /* 0x000fce00078e00ff */
[----:B0---4-:R-:W-:Y:S05]  /*24310*/  WARPSYNC.COLLECTIVE R15, `(.L_x_6380) ;  /* 0x000000000f087348 */ /* 0x011fea0003c00000 */
[----:B----4-:R1:W2:Y:S02]  /*24320*/  SHFL.IDX P6, R14, R13, R12, R11 ;  /* 0x0000000c0d0e7389 */ /* 0x0102a400000c000b */
[----:B012---:R-:W-:Y:S01]  /*24330*/  ENDCOLLECTIVE ;  /* 0x000000000000791b */ /* 0x007fe20003800000 */
.L_x_6380:
[----:B------:R-:W-:Y:S05]  /*24340*/  BSYNC B1 ;  /* 0x0000000000017941 */ /* 0x000fea0003800000 */
.L_x_6379:
        /* <DEDUP_REMOVED lines=8> */
.L_x_6381:
[----:B------:R-:W-:Y:S01]  /*243d0*/  IMAD.MOV.U32 R13, RZ, RZ, R10 ;  /* 0x000000ffff0d7224 */ /* 0x000fe200078e000a */
[----:B------:R-:W-:-:S07]  /*243e0*/  MOV R0, R14 ;  /* 0x0000000e00007202 */ /* 0x000fce0000000f00 */
[----:B------:R-:W-:Y:S05]  /*243f0*/  WARPSYNC.COLLECTIVE R15, `(.L_x_6382) ;  /* 0x000000000f087348 */ /* 0x000fea0003c00000 */
[----:B------:R0:W1:Y:S02]  /*24400*/  SHFL.IDX P6, R14, R13, R12, R11 ;  /* 0x0000000c0d0e7389 */ /* 0x00006400000c000b */
[----:B01----:R-:W-:Y:S01]  /*24410*/  ENDCOLLECTIVE ;  /* 0x000000000000791b */ /* 0x003fe20003800000 */
.L_x_6382:
[----:B------:R-:W-:Y:S01]  /*24420*/  MOV R13, R4 ;  /* 0x00000004000d7202 */ /* 0x000fe20000000f00 */
[----:B------:R-:W-:-:S07]  /*24430*/  IMAD.MOV.U32 R5, RZ, RZ, R14 ;  /* 0x000000ffff057224 */ /* 0x000fce00078e000e */
[----:B------:R-:W-:Y:S05]  /*24440*/  WARPSYNC.COLLECTIVE R15, `(.L_x_6383) ;  /* 0x000000000f087348 */ /* 0x000fea0003c00000 */
[----:B------:R0:W1:Y:S02]  /*24450*/  SHFL.IDX P6, R14, R13, R12, R11 ;  /* 0x0000000c0d0e7389 */ /* 0x00006400000c000b */
[----:B01----:R-:W-:Y:S01]  /*24460*/  ENDCOLLECTIVE ;  /* 0x000000000000791b */ /* 0x003fe20003800000 */
.L_x_6383:
[----:B------:R-:W-:Y:S01]  /*24470*/  IMAD.MOV.U32 R4, RZ, RZ, R14 ;  /* 0x000000ffff047224 */ /* 0x000fe200078e000e */
[----:B------:R-:W-:Y:S06]  /*24480*/  BRA `(.L_x_6384) ;  /* 0xfffffe7800847947 */ /* 0x000fec000383ffff */
.L_x_6118:
[----:B0-----:R0:W1:Y:S02]  /*24490*/  SYNCS.PHASECHK.TRANS64.TRYWAIT P0, [R18+URZ+0x30800], R5 ;  /* 0x03080005120075a7 */ /* 0x001064000800017f */
[----:B-1----:R-:W-:Y:S05]  /*244a0*/  @!P0 NANOSLEEP.SYNCS 0x989680 ;  /* 0x009896800000895d */ /* 0x002fea0003900000 */
[----:B------:R-:W1:Y:S02]  /*244b0*/  @!P0 SYNCS.PHASECHK.TRANS64 P0, [R18+URZ+0x30800], R5 ;  /* 0x03080005120085a7 */ /* 0x000e64000800007f */
[----:B-1----:R-:W-:Y:S05]  /*244c0*/  @!P0 BRA `(.L_x_6118) ;  /* 0xfffffffc00f08947 */ /* 0x002fea000383ffff */
[----:B------:R-:W-:Y:S05]  /*244d0*/  BRA `(.L_x_6385) ;  /* 0xfffffe80009c7947 */ /* 0x000fea000383ffff */
.L_x_6142:
        /* <DEDUP_REMOVED lines=8> */
.L_x_6387:
[----:B------:R-:W-:Y:S05]  /*24560*/  BSYNC B1 ;  /* 0x0000000000017941 */ /* 0x000fea0003800000 */
.L_x_6386:
        /* <DEDUP_REMOVED lines=8> */
.L_x_6388:
[----:B------:R-:W-:Y:S01]  /*245f0*/  MOV R13, R21 ;  /* 0x00000015000d7202 */ /* 0x000fe20000000f00 */
[----:B------:R-:W-:-:S07]  /*24600*/  IMAD.MOV.U32 R0, RZ, RZ, R14 ;  /* 0x000000ffff007224 */ /* 0x000fce00078e000e */
[----:B------:R-:W-:Y:S05]  /*24610*/  WARPSYNC.COLLECTIVE R15, `(.L_x_6389) ;  /* 0x000000000f087348 */ /* 0x000fea0003c00000 */
[----:B------:R0:W1:Y:S02]  /*24620*/  SHFL.IDX P6, R14, R13, R12, R11 ;  /* 0x0000000c0d0e7389 */ /* 0x00006400000c000b */
[----:B01----:R-:W-:Y:S01]  /*24630*/  ENDCOLLECTIVE ;  /* 0x000000000000791b */ /* 0x003fe20003800000 */
.L_x_6389:
[----:B------:R-:W-:Y:S02]  /*24640*/  IMAD.MOV.U32 R13, RZ, RZ, R20 ;  /* 0x000000ffff0d7224 */ /* 0x000fe400078e0014 */
[----:B------:R-:W-:-:S07]  /*24650*/  IMAD.MOV.U32 R5, RZ, RZ, R14 ;  /* 0x000000ffff057224 */ /* 0x000fce00078e000e */
[----:B------:R-:W-:Y:S05]  /*24660*/  WARPSYNC.COLLECTIVE R15, `(.L_x_6390) ;  /* 0x000000000f087348 */ /* 0x000fea0003c00000 */
[----:B------:R0:W1:Y:S02]  /*24670*/  SHFL.IDX P6, R14, R13, R12, R11 ;  /* 0x0000000c0d0e7389 */ /* 0x00006400000c000b */
[----:B01----:R-:W-:Y:S01]  /*24680*/  ENDCOLLECTIVE ;  /* 0x000000000000791b */ /* 0x003fe20003800000 */
.L_x_6390:
[----:B------:R-:W-:Y:S05]  /*24690*/  BRA `(.L_x_6391) ;  /* 0xfffffea400747947 */ /* 0x000fea000383ffff */
.L_x_6145:
        /* <DEDUP_REMOVED lines=8> */
.L_x_6393:
[----:B------:R-:W-:Y:S05]  /*24720*/  BSYNC B1 ;  /* 0x0000000000017941 */ /* 0x000fea0003800000 */
.L_x_6392:
        /* <DEDUP_REMOVED lines=8> */
.L_x_6394:
[----:B------:R-:W-:Y:S01]  /*247b0*/  IMAD.MOV.U32 R13, RZ, RZ, R21 ;  /* 0x000000ffff0d7224 */ /* 0x000fe200078e0015 */
[----:B------:R-:W-:-:S07]  /*247c0*/  MOV R0, R14 ;  /* 0x0000000e00007202 */ /* 0x000fce0000000f00 */
[----:B------:R-:W-:Y:S05]  /*247d0*/  WARPSYNC.COLLECTIVE R15, `(.L_x_6395) ;  /* 0x000000000f087348 */ /* 0x000fea0003c00000 */
[----:B------:R0:W1:Y:S02]  /*247e0*/  SHFL.IDX P6, R14, R13, R12, R11 ;  /* 0x0000000c0d0e7389 */ /* 0x00006400000c000b */
[----:B01----:R-:W-:Y:S01]  /*247f0*/  ENDCOLLECTIVE ;  /* 0x000000000000791b */ /* 0x003fe20003800000 */
.L_x_6395:
[----:B------:R-:W-:Y:S01]  /*24800*/  MOV R13, R20 ;  /* 0x00000014000d7202 */ /* 0x000fe20000000f00 */
[----:B------:R-:W-:-:S07]  /*24810*/  IMAD.MOV.U32 R21, RZ, RZ, R14 ;  /* 0x000000ffff157224 */ /* 0x000fce00078e000e */
[----:B------:R-:W-:Y:S05]  /*24820*/  WARPSYNC.COLLECTIVE R15, `(.L_x_6396) ;  /* 0x000000000f087348 */ /* 0x000fea0003c00000 */
[----:B------:R0:W1:Y:S02]  /*24830*/  SHFL.IDX P6, R14, R13, R12, R11 ;  /* 0x0000000c0d0e7389 */ /* 0x00006400000c000b */
[----:B01----:R-:W-:Y:S01]  /*24840*/  ENDCOLLECTIVE ;  /* 0x000000000000791b */ /* 0x003fe20003800000 */
.L_x_6396:
[----:B------:R-:W-:Y:S01]  /*24850*/  IMAD.MOV.U32 R20, RZ, RZ, R14 ;  /* 0x000000ffff147224 */ /* 0x000fe200078e000e */
[----:B------:R-:W-:Y:S06]  /*24860*/  BRA `(.L_x_6397) ;  /* 0xfffffea800987947 */ /* 0x000fec000383ffff */
.L_x_6149:
[----:B0-----:R0:W1:Y:S02]  /*24870*/  SYNCS.PHASECHK.TRANS64.TRYWAIT P0, [R18+URZ+0x30800], R21 ;  /* 0x03080015120075a7 */ /* 0x001064000800017f */
[----:B-1----:R-:W-:Y:S05]  /*24880*/  @!P0 NANOSLEEP.SYNCS 0x989680 ;  /* 0x009896800000895d */ /* 0x002fea0003900000 */
[----:B------:R-:W1:Y:S02]  /*24890*/  @!P0 SYNCS.PHASECHK.TRANS64 P0, [R18+URZ+0x30800], R21 ;  /* 0x03080015120085a7 */ /* 0x000e64000800007f */
[----:B-1----:R-:W-:Y:S05]  /*248a0*/  @!P0 BRA `(.L_x_6149) ;  /* 0xfffffffc00f08947 */ /* 0x002fea000383ffff */
[----:B------:R-:W-:Y:S05]  /*248b0*/  BRA `(.L_x_6398) ;  /* 0xfffffeb000187947 */ /* 0x000fea000383ffff */
.L_x_6163:
[----:B-1----:R1:W3:Y:S02]  /*248c0*/  SYNCS.PHASECHK.TRANS64.TRYWAIT P1, [R0+URZ+0x30830], R3 ;  /* 0x03083003000075a7 */ /* 0x0022e4000802017f */
[----:B---3--:R-:W-:Y:S05]  /*248d0*/  @!P1 NANOSLEEP.SYNCS 0x989680 ;  /* 0x009896800000995d */ /* 0x008fea0003900000 */
[----:B------:R-:W3:Y:S02]  /*248e0*/  @!P1 SYNCS.PHASECHK.TRANS64 P1, [R0+URZ+0x30830], R3 ;  /* 0x03083003000095a7 */ /* 0x000ee4000802007f */
[----:B---3--:R-:W-:Y:S05]  /*248f0*/  @!P1 BRA `(.L_x_6163) ;  /* 0xfffffffc00f09947 */ /* 0x008fea000383ffff */
[----:B------:R-:W-:Y:S05]  /*24900*/  BRA `(.L_x_6162) ;  /* 0xfffffed400d47947 */ /* 0x000fea000383ffff */
.L_x_6171:
[----:B-1----:R1:W2:Y:S02]  /*24910*/  SYNCS.PHASECHK.TRANS64.TRYWAIT P2, [R12+URZ+0x30830], R3 ;  /* 0x030830030c0075a7 */ /* 0x0022a4000804017f */
[----:B--2---:R-:W-:Y:S05]  /*24920*/  @!P2 NANOSLEEP.SYNCS 0x989680 ;  /* 0x009896800000a95d */ /* 0x004fea0003900000 */
[----:B------:R-:W2:Y:S02]  /*24930*/  @!P2 SYNCS.PHASECHK.TRANS64 P2, [R12+URZ+0x30830], R3 ;  /* 0x030830030c00a5a7 */ /* 0x000ea4000804007f */
[----:B--2---:R-:W-:Y:S05]  /*24940*/  @!P2 BRA `(.L_x_6171) ;  /* 0xfffffffc00f0a947 */ /* 0x004fea000383ffff */
[----:B------:R-:W-:Y:S05]  /*24950*/  BRA `(.L_x_6170) ;  /* 0xfffffef800c07947 */ /* 0x000fea000383ffff */
.L_x_6176:
[----:B-1----:R1:W2:Y:S02]  /*24960*/  SYNCS.PHASECHK.TRANS64.TRYWAIT P2, [R13+URZ+0x30850], R0 ;  /* 0x030850000d0075a7 */ /* 0x0022a4000804017f */
[----:B--2---:R-:W-:Y:S05]  /*24970*/  @!P2 NANOSLEEP.SYNCS 0x989680 ;  /* 0x009896800000a95d */ /* 0x004fea0003900000 */
[----:B------:R-:W2:Y:S02]  /*24980*/  @!P2 SYNCS.PHASECHK.TRANS64 P2, [R13+URZ+0x30850], R0 ;  /* 0x030850000d00a5a7 */ /* 0x000ea4000804007f */
[----:B--2---:R-:W-:Y:S05]  /*24990*/  @!P2 BRA `(.L_x_6176) ;  /* 0xfffffffc00f0a947 */ /* 0x004fea000383ffff */
[----:B------:R-:W-:Y:S05]  /*249a0*/  BRA `(.L_x_6175) ;  /* 0xffffff0400e07947 */ /* 0x000fea000383ffff */
.L_x_6186:
[----:B-1----:R1:W2:Y:S02]  /*249b0*/  SYNCS.PHASECHK.TRANS64.TRYWAIT P1, [R2+URZ+0x30830], R3 ;  /* 0x03083003020075a7 */ /* 0x0022a4000802017f */
[----:B--2---:R-:W-:Y:S05]  /*249c0*/  @!P1 NANOSLEEP.SYNCS 0x989680 ;  /* 0x009896800000995d */ /* 0x004fea0003900000 */
[----:B------:R-:W2:Y:S02]  /*249d0*/  @!P1 SYNCS.PHASECHK.TRANS64 P1, [R2+URZ+0x30830], R3 ;  /* 0x03083003020095a7 */ /* 0x000ea4000802007f */
[----:B--2---:R-:W-:Y:S05]  /*249e0*/  @!P1 BRA `(.L_x_6186) ;  /* 0xfffffffc00f09947 */ /* 0x004fea000383ffff */
[----:B------:R-:W-:Y:S05]  /*249f0*/  BRA `(.L_x_6185) ;  /* 0xffffff2000b47947 */ /* 0x000fea000383ffff */
.L_x_6191:
[----:B-1----:R1:W2:Y:S02]  /*24a00*/  SYNCS.PHASECHK.TRANS64.TRYWAIT P1, [R12+URZ+0x30850], R0 ;  /* 0x030850000c0075a7 */ /* 0x0022a4000802017f */
[----:B--2---:R-:W-:Y:S05]  /*24a10*/  @!P1 NANOSLEEP.SYNCS 0x989680 ;  /* 0x009896800000995d */ /* 0x004fea0003900000 */
[----:B------:R-:W2:Y:S02]  /*24a20*/  @!P1 SYNCS.PHASECHK.TRANS64 P1, [R12+URZ+0x30850], R0 ;  /* 0x030850000c0095a7 */ /* 0x000ea4000802007f */
[----:B--2---:R-:W-:Y:S05]  /*24a30*/  @!P1 BRA `(.L_x_6191) ;  /* 0xfffffffc00f09947 */ /* 0x004fea000383ffff */
[----:B------:R-:W-:Y:S05]  /*24a40*/  BRA `(.L_x_6190) ;  /* 0xffffff2c00d47947 */ /* 0x000fea000383ffff */
.L_x_6199:
[----:B-1----:R1:W2:Y:S02]  /*24a50*/  SYNCS.PHASECHK.TRANS64.TRYWAIT P1, [R10+URZ+0x30850], R5 ;  /* 0x030850050a0075a7 */ /* 0x0022a4000802017f */
[----:B--2---:R-:W-:Y:S05]  /*24a60*/  @!P1 NANOSLEEP.SYNCS 0x989680 ;  /* 0x009896800000995d */ /* 0x004fea0003900000 */
[----:B------:R-:W2:Y:S02]  /*24a70*/  @!P1 SYNCS.PHASECHK.TRANS64 P1, [R10+URZ+0x30850], R5 ;  /* 0x030850050a0095a7 */ /* 0x000ea4000802007f */
[----:B--2---:R-:W-:Y:S05]  /*24a80*/  @!P1 BRA `(.L_x_6199) ;  /* 0xfffffffc00f09947 */ /* 0x004fea000383ffff */
[----:B------:R-:W-:Y:S05]  /*24a90*/  BRA `(.L_x_6198) ;  /* 0xffffff4800347947 */ /* 0x000fea000383ffff */
.L_x_6236:
[----:B------:R-:W2:Y:S01]  /*24aa0*/  S2R R9, SR_TID.X ;  /* 0x0000000000097919 */ /* 0x000ea20000002100 */
[----:B------:R-:W-:Y:S01]  /*24ab0*/  BSSY B1, `(.L_x_6399) ;  /* 0x000000a000017945 */ /* 0x000fe20003800000 */
[----:B-1----:R-:W-:Y:S01]  /*24ac0*/  MOV R12, RZ ;  /* 0x000000ff000c7202 */ /* 0x002fe20000000f00 */
[----:B0-----:R-:W-:Y:S02]  /*24ad0*/  IMAD.MOV.U32 R11, RZ, RZ, 0x1f ;  /* 0x0000001fff0b7424 */ /* 0x001fe400078e00ff */
[----:B------:R-:W-:Y:S01]  /*24ae0*/  IMAD.MOV.U32 R15, RZ, RZ, -0x1 ;  /* 0xffffffffff0f7424 */ /* 0x000fe200078e00ff */
[----:B--2---:R-:W-:-:S04]  /*24af0*/  SHF.R.U32.HI R9, RZ, 0x5, R9 ;  /* 0x00000005ff097819 */ /* 0x004fc80000011609 */
[----:B------:R-:W-:-:S05]  /*24b00*/  LOP3.LUT R9, R9, 0x3, RZ, 0xc0, !PT ;  /* 0x0000000309097812 */ /* 0x000fca00078ec0ff */
[----:B------:R-:W-:-:S07]  /*24b10*/  IMAD.MOV.U32 R13, RZ, RZ, R9 ;  /* 0x000000ffff0d7224 */ /* 0x000fce00078e0009 */
[----:B------:R-:W-:Y:S05]  /*24b20*/  WARPSYNC.COLLECTIVE R15, `(.L_x_6400) ;  /* 0x000000000f087348 */ /* 0x000fea0003c00000 */
[----:B------:R0:W1:Y:S02]  /*24b30*/  SHFL.IDX P6, R14, R13, R12, R11 ;  /* 0x0000000c0d0e7389 */ /* 0x00006400000c000b */
[----:B01----:R-:W-:Y:S01]  /*24b40*/  ENDCOLLECTIVE ;  /* 0x000000000000791b */ /* 0x003fe20003800000 */
.L_x_6400:
[----:B------:R-:W-:Y:S05]  /*24b50*/  BSYNC B1 ;  /* 0x0000000000017941 */ /* 0x000fea0003800000 */
.L_x_6399:
[----:B------:R-:W-:Y:S05]  /*24b60*/  BRA `(.L_x_6401) ;  /* 0xffffff90000c7947 */ /* 0x000fea000383ffff */
.L_x_6238:
[----:B------:R-:W-:Y:S01]  /*24b70*/  BSSY B1, `(.L_x_6402) ;  /* 0x0000006000017945 */ /* 0x000fe20003800000 */
[----:B------:R-:W-:-:S07]  /*24b80*/  MOV R15, 0xffffffff ;  /* 0xffffffff000f7802 */ /* 0x000fce0000000f00 */
[----:B012---:R-:W-:Y:S05]  /*24b90*/  WARPSYNC.COLLECTIVE R15, `(.L_x_6403) ;  /* 0x000000000f0c7348 */ /* 0x007fea0003c00000 */
[----:B------:R-:W-:Y:S02]  /*24ba0*/  ELECT P6, UR62, PT ;  /* 0x00000000003e782f */ /* 0x000fe400038c0000 */
[----:B------:R-:W-:Y:S01]  /*24bb0*/  MOV R14, UR62 ;  /* 0x0000003e000e7c02 */ /* 0x000fe20008000f00 */
[----:B012---:R-:W-:Y:S10]  /*24bc0*/  ENDCOLLECTIVE ;  /* 0x000000000000791b */ /* 0x007ff40003800000 */
.L_x_6403:
[----:B------:R-:W-:Y:S05]  /*24bd0*/  BSYNC B1 ;  /* 0x0000000000017941 */ /* 0x000fea0003800000 */
.L_x_6402:
[----:B------:R-:W-:Y:S05]  /*24be0*/  BRA `(.L_x_6237) ;  /* 0xffffff9000047947 */ /* 0x000fea000383ffff */
.L_x_6240:
[----:B--2---:R2:W3:Y:S02]  /*24bf0*/  SYNCS.PHASECHK.TRANS64.TRYWAIT P0, [R22+URZ+0x30820], R7 ;  /* 0x03082007160075a7 */ /* 0x0044e4000800017f */
[----:B---3--:R-:W-:Y:S05]  /*24c00*/  @!P0 NANOSLEEP.SYNCS 0x989680 ;  /* 0x009896800000895d */ /* 0x008fea0003900000 */
[----:B------:R-:W3:Y:S02]  /*24c10*/  @!P0 SYNCS.PHASECHK.TRANS64 P0, [R22+URZ+0x30820], R7 ;  /* 0x03082007160085a7 */ /* 0x000ee4000800007f */
[----:B---3--:R-:W-:Y:S05]  /*24c20*/  @!P0 BRA `(.L_x_6240) ;  /* 0xfffffffc00f08947 */ /* 0x008fea000383ffff */
[----:B------:R-:W-:Y:S05]  /*24c30*/  BRA `(.L_x_6404) ;  /* 0xffffff9000147947 */ /* 0x000fea000383ffff */
.L_x_6244:
[----:B0-----:R0:W3:Y:S02]  /*24c40*/  SYNCS.PHASECHK.TRANS64.TRYWAIT P0, [R11+URZ+0x308a0], R10 ;  /* 0x0308a00a0b0075a7 */ /* 0x0010e4000800017f */
[----:B---3--:R-:W-:Y:S05]  /*24c50*/  @!P0 NANOSLEEP.SYNCS 0x989680 ;  /* 0x009896800000895d */ /* 0x008fea0003900000 */
[----:B------:R-:W3:Y:S02]  /*24c60*/  @!P0 SYNCS.PHASECHK.TRANS64 P0, [R11+URZ+0x308a0], R10 ;  /* 0x0308a00a0b0085a7 */ /* 0x000ee4000800007f */
[----:B---3--:R-:W-:Y:S05]  /*24c70*/  @!P0 BRA `(.L_x_6244) ;  /* 0xfffffffc00f08947 */ /* 0x008fea000383ffff */
[----:B------:R-:W-:Y:S05]  /*24c80*/  BRA `(.L_x_6405) ;  /* 0xffffff90002c7947 */ /* 0x000fea000383ffff */
.L_x_6251:
[----:B-1----:R1:W2:Y:S02]  /*24c90*/  SYNCS.PHASECHK.TRANS64.TRYWAIT P0, [R11+URZ+0x308c0], R10 ;  /* 0x0308c00a0b0075a7 */ /* 0x0022a4000800017f */
[----:B--2---:R-:W-:Y:S05]  /*24ca0*/  @!P0 NANOSLEEP.SYNCS 0x989680 ;  /* 0x009896800000895d */ /* 0x004fea0003900000 */
[----:B------:R-:W2:Y:S02]  /*24cb0*/  @!P0 SYNCS.PHASECHK.TRANS64 P0, [R11+URZ+0x308c0], R10 ;  /* 0x0308c00a0b0085a7 */ /* 0x000ea4000800007f */
[----:B--2---:R-:W-:Y:S05]  /*24cc0*/  @!P0 BRA `(.L_x_6251) ;  /* 0xfffffffc00f08947 */ /* 0x004fea000383ffff */
[----:B------:R-:W-:Y:S05]  /*24cd0*/  BRA `(.L_x_6406) ;  /* 0xffffff9400287947 */ /* 0x000fea000383ffff */
.L_x_6260:
[----:B0-----:R0:W3:Y:S02]  /*24ce0*/  SYNCS.PHASECHK.TRANS64.TRYWAIT P1, [R10+URZ+0x308a0], R9 ;  /* 0x0308a0090a0075a7 */ /* 0x0010e4000802017f */
[----:B---3--:R-:W-:Y:S05]  /*24cf0*/  @!P1 NANOSLEEP.SYNCS 0x989680 ;  /* 0x009896800000995d */ /* 0x008fea0003900000 */
[----:B------:R-:W3:Y:S02]  /*24d00*/  @!P1 SYNCS.PHASECHK.TRANS64 P1, [R10+URZ+0x308a0], R9 ;  /* 0x0308a0090a0095a7 */ /* 0x000ee4000802007f */
[----:B---3--:R-:W-:Y:S05]  /*24d10*/  @!P1 BRA `(.L_x_6260) ;  /* 0xfffffffc00f09947 */ /* 0x008fea000383ffff */
[----:B------:R-:W-:Y:S05]  /*24d20*/  BRA `(.L_x_6407) ;  /* 0xffffff98005c7947 */ /* 0x000fea000383ffff */
.L_x_6267:
[----:B-1----:R1:W2:Y:S02]  /*24d30*/  SYNCS.PHASECHK.TRANS64.TRYWAIT P1, [R10+URZ+0x308c0], R9 ;  /* 0x0308c0090a0075a7 */ /* 0x0022a4000802017f */
[----:B--2---:R-:W-:Y:S05]  /*24d40*/  @!P1 NANOSLEEP.SYNCS 0x989680 ;  /* 0x009896800000995d */ /* 0x004fea0003900000 */
[----:B------:R-:W2:Y:S02]  /*24d50*/  @!P1 SYNCS.PHASECHK.TRANS64 P1, [R10+URZ+0x308c0], R9 ;  /* 0x0308c0090a0095a7 */ /* 0x000ea4000802007f */
[----:B--2---:R-:W-:Y:S05]  /*24d60*/  @!P1 BRA `(.L_x_6267) ;  /* 0xfffffffc00f09947 */ /* 0x004fea000383ffff */
[----:B------:R-:W-:Y:S05]  /*24d70*/  BRA `(.L_x_6408) ;  /* 0xffffff9c00547947 */ /* 0x000fea000383ffff */
.L_x_6282:
[----:B0-----:R-:W0:Y:S01]  /*24d80*/  S2R R8, SR_TID.X ;  /* 0x0000000000087919 */ /* 0x001e220000002100 */
[----:B------:R-:W-:Y:S01]  /*24d90*/  BSSY B0, `(.L_x_6409) ;  /* 0x000000a000007945 */ /* 0x000fe20003800000 */
[----:B------:R-:W-:Y:S01]  /*24da0*/  IMAD.MOV.U32 R12, RZ, RZ, RZ ;  /* 0x000000ffff0c7224 */ /* 0x000fe200078e00ff */
[----:B------:R-:W-:Y:S01]  /*24db0*/  MOV R11, 0x1f ;  /* 0x0000001f000b7802 */ /* 0x000fe20000000f00 */
[----:B------:R-:W-:Y:S01]  /*24dc0*/  IMAD.MOV.U32 R15, RZ, RZ, -0x1 ;  /* 0xffffffffff0f7424 */ /* 0x000fe200078e00ff */
[----:B0-----:R-:W-:-:S04]  /*24dd0*/  SHF.R.U32.HI R8, RZ, 0x5, R8 ;  /* 0x00000005ff087819 */ /* 0x001fc80000011608 */
[----:B------:R-:W-:-:S05]  /*24de0*/  LOP3.LUT R8, R8, 0x3, RZ, 0xc0, !PT ;  /* 0x0000000308087812 */ /* 0x000fca00078ec0ff */
[----:B------:R-:W-:-:S07]  /*24df0*/  IMAD.MOV.U32 R13, RZ, RZ, R8 ;  /* 0x000000ffff0d7224 */ /* 0x000fce00078e0008 */
[----:B-----5:R-:W-:Y:S05]  /*24e00*/  WARPSYNC.COLLECTIVE R15, `(.L_x_6410) ;  /* 0x000000000f087348 */ /* 0x020fea0003c00000 */
[----:B------:R0:W1:Y:S02]  /*24e10*/  SHFL.IDX P6, R14, R13, R12, R11 ;  /* 0x0000000c0d0e7389 */ /* 0x00006400000c000b */
[----:B01---5:R-:W-:Y:S01]  /*24e20*/  ENDCOLLECTIVE ;  /* 0x000000000000791b */ /* 0x023fe20003800000 */
.L_x_6410:
[----:B------:R-:W-:Y:S05]  /*24e30*/  BSYNC B0 ;  /* 0x0000000000007941 */ /* 0x000fea0003800000 */
.L_x_6409:
[----:B------:R-:W-:Y:S05]  /*24e40*/  BRA `(.L_x_6411) ;  /* 0xffffffa800b07947 */ /* 0x000fea000383ffff */
.L_x_6285:
[----:B0-----:R0:W1:Y:S02]  /*24e50*/  SYNCS.PHASECHK.TRANS64.TRYWAIT P0, [R7+URZ+0x30840], R2 ;  /* 0x03084002070075a7 */ /* 0x001064000800017f */
[----:B-1----:R-:W-:Y:S05]  /*24e60*/  @!P0 NANOSLEEP.SYNCS 0x989680 ;  /* 0x009896800000895d */ /* 0x002fea0003900000 */
[----:B------:R-:W1:Y:S02]  /*24e70*/  @!P0 SYNCS.PHASECHK.TRANS64 P0, [R7+URZ+0x30840], R2 ;  /* 0x03084002070085a7 */ /* 0x000e64000800007f */
[----:B-1----:R-:W-:Y:S05]  /*24e80*/  @!P0 BRA `(.L_x_6285) ;  /* 0xfffffffc00f08947 */ /* 0x002fea000383ffff */
[----:B------:R-:W-:Y:S05]  /*24e90*/  BRA `(.L_x_6412) ;  /* 0xffffffac000c7947 */ /* 0x000fea000383ffff */
.L_x_6286:
        /* <DEDUP_REMOVED lines=8> */
.L_x_6414:
[----:B------:R-:W-:Y:S05]  /*24f20*/  BSYNC B0 ;  /* 0x0000000000007941 */ /* 0x000fea0003800000 */
.L_x_6413:
[----:B------:R-:W-:Y:S01]  /*24f30*/  IMAD.MOV.U32 R13, RZ, RZ, R4 ;  /* 0x000000ffff0d7224 */ /* 0x000fe200078e0004 */
[----:B------:R-:W-:Y:S01]  /*24f40*/  MOV R11, 0x181f ;  /* 0x0000181f000b7802 */ /* 0x000fe20000000f00 */
[----:B------:R-:W-:Y:S01]  /*24f50*/  IMAD.MOV.U32 R12, RZ, RZ, RZ ;  /* 0x000000ffff0c7224 */ /* 0x000fe200078e00ff */
[----:B------:R-:W-:Y:S01]  /*24f60*/  MOV R2, R14 ;  /* 0x0000000e00027202 */ /* 0x000fe20000000f00 */
[----:B------:R-:W-:Y:S02]  /*24f70*/  IMAD.MOV.U32 R15, RZ, RZ, -0x1 ;  /* 0xffffffffff0f7424 */ /* 0x000fe400078e00ff */
[----:B------:R-:W-:-:S07]  /*24f80*/  @P0 IMAD R8, R5, 0x2, R22 ;  /* 0x0000000205080824 */ /* 0x000fce00078e0216 */
[----:B------:R-:W-:Y:S05]  /*24f90*/  WARPSYNC.COLLECTIVE R15, `(.L_x_6415) ;  /* 0x000000000f087348 */ /* 0x000fea0003c00000 */
[----:B------:R0:W1:Y:S02]  /*24fa0*/  SHFL.IDX P6, R14, R13, R12, R11 ;  /* 0x0000000c0d0e7389 */ /* 0x00006400000c000b */
[----:B01----:R-:W-:Y:S01]  /*24fb0*/  ENDCOLLECTIVE ;  /* 0x000000000000791b */ /* 0x003fe20003800000 */
.L_x_6415:
[----:B------:R-:W-:Y:S01]  /*24fc0*/  ULDC.64 UR4, c[0x0][0x208] ;  /* 0x0000820000047ab9 */ /* 0x000fe20000000a00 */
[----:B------:R-:W-:Y:S01]  /*24fd0*/  IMAD.MOV.U32 R13, RZ, RZ, R0 ;  /* 0x000000ffff0d7224 */ /* 0x000fe200078e0000 */
[----:B------:R-:W-:Y:S01]  /*24fe0*/  MOV R12, 0x1 ;  /* 0x00000001000c7802 */ /* 0x000fe20000000f00 */
[----:B------:R-:W-:-:S05]  /*24ff0*/  IMAD.MOV.U32 R3, RZ, RZ, R14 ;  /* 0x000000ffff037224 */ /* 0x000fca00078e000e */
[----:B------:R-:W-:-:S04]  /*25000*/  @P0 LEA R3, P1, R33, R3, 0x1 ;  /* 0x0000000321030211 */ /* 0x000fc800078208ff */
[----:B------:R-:W-:Y:S02]  /*25010*/  @P0 IADD3.X R2, RZ, R2, RZ, P1, !PT ;  /* 0x00000002ff020210 */ /* 0x000fe40000ffe4ff */
[----:B------:R-:W-:Y:S02]  /*25020*/  ISETP.GE.AND P1, PT, R6, 0x11, PT ;  /* 0x000000110600780c */ /* 0x000fe40003f26270 */
[----:B------:R-:W-:-:S04]  /*25030*/  @P0 LOP3.LUT R3, R3, R2, RZ, 0x3c, !PT ;  /* 0x0000000203030212 */ /* 0x000fc800078e3cff */
[----:B------:R-:W-:-:S04]  /*25040*/  @P0 LOP3.LUT R2, R3, R2, RZ, 0x3c, !PT ;  /* 0x0000000203020212 */ /* 0x000fc800078e3cff */
[----:B------:R-:W-:-:S05]  /*25050*/  @P0 LOP3.LUT R3, R3, R2, RZ, 0x3c, !PT ;  /* 0x0000000203030212 */ /* 0x000fca00078e3cff */
[----:B------:R-:W-:Y:S01]  /*25060*/  @!PT LDS RZ, [RZ] ;  /* 0x00000000fffff984 */ /* 0x000fe20000000800 */
[----:B------:R-:W-:Y:S01]  /*25070*/  @!PT LDS RZ, [RZ] ;  /* 0x00000000fffff984 */ /* 0x000fe20000000800 */
[----:B------:R-:W-:Y:S01]  /*25080*/  @!PT LDS RZ, [RZ] ;  /* 0x00000000fffff984 */ /* 0x000fe20000000800 */
[----:B------:R0:W-:Y:S04]  /*25090*/  @P0 LDGSTS.E.BYPASS.LTC128B.128 [R8+0x1e400], desc[UR4][R2.64], !P4 ;  /* 0x1e40000002080fae */ /* 0x0001e8000e101d44 */
[----:B------:R0:W-:Y:S04]  /*250a0*/  @P0 LDGSTS.E.BYPASS.LTC128B.128 [R8+0x21400], desc[UR4][R2.64+0x80], !P3 ;  /* 0x2140008002080fae */ /* 0x0001e8000d901d44 */
[----:B------:R0:W-:Y:S02]  /*250b0*/  @P0 LDGSTS.E.BYPASS.LTC128B.128 [R8+0x24400], desc[UR4][R2.64+0x100], !P2 ;  /* 0x2440010002080fae */ /* 0x0001e4000d101d44 */
[----:B0-----:R-:W-:Y:S05]  /*250c0*/  WARPSYNC.COLLECTIVE R15, `(.L_x_6416) ;  /* 0x000000000f087348 */ /* 0x001fea0003c00000 */
[----:B------:R1:W2:Y:S02]  /*250d0*/  SHFL.IDX P6, R14, R13, R12, R11 ;  /* 0x0000000c0d0e7389 */ /* 0x0002a400000c000b */
[----:B012---:R-:W-:Y:S01]  /*250e0*/  ENDCOLLECTIVE ;  /* 0x000000000000791b */ /* 0x007fe20003800000 */
.L_x_6416:
[----:B------:R-:W-:Y:S02]  /*250f0*/  @P1 IMAD R8, R5, 0x2, R22 ;  /* 0x0000000205081824 */ /* 0x000fe400078e0216 */
[----:B------:R-:W-:Y:S02]  /*25100*/  IMAD.MOV.U32 R13, RZ, RZ, R4 ;  /* 0x000000ffff0d7224 */ /* 0x000fe400078e0004 */
[----:B------:R-:W-:-:S07]  /*25110*/  IMAD.MOV.U32 R2, RZ, RZ, R14 ;  /* 0x000000ffff027224 */ /* 0x000fce00078e000e */
[----:B------:R-:W-:Y:S05]  /*25120*/  WARPSYNC.COLLECTIVE R15, `(.L_x_6417) ;  /* 0x000000000f087348 */ /* 0x000fea0003c00000 */
[----:B------:R0:W1:Y:S02]  /*25130*/  SHFL.IDX P6, R14, R13, R12, R11 ;  /* 0x0000000c0d0e7389 */ /* 0x00006400000c000b */
[----:B01----:R-:W-:Y:S01]  /*25140*/  ENDCOLLECTIVE ;  /* 0x000000000000791b */ /* 0x003fe20003800000 */
.L_x_6417:
[----:B------:R-:W-:Y:S01]  /*25150*/  ULDC.64 UR4, c[0x0][0x208] ;  /* 0x0000820000047ab9 */ /* 0x000fe20000000a00 */
[----:B------:R-:W-:Y:S01]  /*25160*/  MOV R13, R0 ;  /* 0x00000000000d7202 */ /* 0x000fe20000000f00 */
[----:B------:R-:W-:Y:S01]  /*25170*/  IMAD.MOV.U32 R12, RZ, RZ, 0x2 ;  /* 0x00000002ff0c7424 */ /* 0x000fe200078e00ff */
[----:B------:R-:W-:-:S04]  /*25180*/  MOV R3, R14 ;  /* 0x0000000e00037202 */ /* 0x000fc80000000f00 */
[----:B------:R-:W-:-:S05]  /*25190*/  @P1 LEA R3, P0, R33, R3, 0x1 ;  /* 0x0000000321031211 */ /* 0x000fca00078008ff */
[----:B------:R-:W-:-:S05]  /*251a0*/  @P1 IMAD.X R2, RZ, RZ, R2, P0 ;  /* 0x000000ffff021224 */ /* 0x000fca00000e0602 */
        /* <DEDUP_REMOVED lines=8> */
[----:B------:R0:W-:Y:S01]  /*25230*/  @P1 LDGSTS.E.BYPASS.LTC128B.128 [R8+0x24c00], desc[UR4][R2.64+0x100], !P2 ;  /* 0x24c0010002081fae */ /* 0x0001e2000d101d44 */
[----:B------:R-:W-:-:S13]  /*25240*/  ISETP.GE.AND P1, PT, R6, 0x21, PT ;  /* 0x000000210600780c */ /* 0x000fda0003f26270 */
[----:B0-----:R-:W-:Y:S05]  /*25250*/  WARPSYNC.COLLECTIVE R15, `(.L_x_6418) ;  /* 0x000000000f087348 */ /* 0x001fea0003c00000 */
[----:B------:R1:W2:Y:S02]  /*25260*/  SHFL.IDX P6, R14, R13, R12, R11 ;  /* 0x0000000c0d0e7389 */ /* 0x0002a400000c000b */
[----:B012---:R-:W-:Y:S01]  /*25270*/  ENDCOLLECTIVE ;  /* 0x000000000000791b */ /* 0x007fe20003800000 */
.L_x_6418:
[----:B------:R-:W-:Y:S02]  /*25280*/  @P1 LEA R8, R5, R22, 0x1 ;  /* 0x0000001605081211 */ /* 0x000fe400078e08ff */
[----:B------:R-:W-:Y:S01]  /*25290*/  MOV R13, R4 ;  /* 0x00000004000d7202 */ /* 0x000fe20000000f00 */
[----:B------:R-:W-:-:S07]  /*252a0*/  IMAD.MOV.U32 R2, RZ, RZ, R14 ;  /* 0x000000ffff027224 */ /* 0x000fce00078e000e */
[----:B------:R-:W-:Y:S05]  /*252b0*/  WARPSYNC.COLLECTIVE R15, `(.L_x_6419) ;  /* 0x000000000f087348 */ /* 0x000fea0003c00000 */
[----:B------:R0:W1:Y:S02]  /*252c0*/  SHFL.IDX P6, R14, R13, R12, R11 ;  /* 0x0000000c0d0e7389 */ /* 0x00006400000c000b */
[----:B01----:R-:W-:Y:S01]  /*252d0*/  ENDCOLLECTIVE ;  /* 0x000000000000791b */ /* 0x003fe20003800000 */
.L_x_6419:
[----:B------:R-:W-:Y:S01]  /*252e0*/  ULDC.64 UR4, c[0x0][0x208] ;  /* 0x0000820000047ab9 */ /* 0x000fe20000000a00 */
[----:B------:R-:W-:Y:S02]  /*252f0*/  IMAD.MOV.U32 R13, RZ, RZ, R0 ;  /* 0x000000ffff0d7224 */ /* 0x000fe400078e0000 */
[----:B------:R-:W-:Y:S02]  /*25300*/  IMAD.MOV.U32 R12, RZ, RZ, 0x3 ;  /* 0x00000003ff0c7424 */ /* 0x000fe400078e00ff */
[----:B------:R-:W-:-:S05]  /*25310*/  IMAD.MOV.U32 R3, RZ, RZ, R14 ;  /* 0x000000ffff037224 */ /* 0x000fca00078e000e */
        /* <DEDUP_REMOVED lines=15> */
.L_x_6420:
[----:B------:R-:W-:Y:S02]  /*25410*/  @P1 IMAD R8, R5, 0x2, R22 ;  /* 0x0000000205081824 */ /* 0x000fe400078e0216 */
[----:B------:R-:W-:Y:S01]  /*25420*/  IMAD.MOV.U32 R13, RZ, RZ, R4 ;  /* 0x000000ffff0d7224 */ /* 0x000fe200078e0004 */
[----:B------:R-:W-:-:S07]  /*25430*/  MOV R2, R14 ;  /* 0x0000000e00027202 */ /* 0x000fce0000000f00 */
[----:B------:R-:W-:Y:S05]  /*25440*/  WARPSYNC.COLLECTIVE R15, `(.L_x_6421) ;  /* 0x000000000f087348 */ /* 0x000fea0003c00000 */
[----:B------:R0:W1:Y:S02]  /*25450*/  SHFL.IDX P6, R14, R13, R12, R11 ;  /* 0x0000000c0d0e7389 */ /* 0x00006400000c000b */
[----:B01----:R-:W-:Y:S01]  /*25460*/  ENDCOLLECTIVE ;  /* 0x000000000000791b */ /* 0x003fe20003800000 */
.L_x_6421:
[----:B------:R-:W-:Y:S01]  /*25470*/  ULDC.64 UR4, c[0x0][0x208] ;  /* 0x0000820000047ab9 */ /* 0x000fe20000000a00 */
[----:B------:R-:W-:Y:S01]  /*25480*/  IMAD.MOV.U32 R13, RZ, RZ, R0 ;  /* 0x000000ffff0d7224 */ /* 0x000fe200078e0000 */
[----:B------:R-:W-:Y:S01]  /*25490*/  MOV R12, 0x4 ;  /* 0x00000004000c7802 */ /* 0x000fe20000000f00 */
[----:B------:R-:W-:-:S05]  /*254a0*/  IMAD.MOV.U32 R3, RZ, RZ, R14 ;  /* 0x000000ffff037224 */ /* 0x000fca00078e000e */
[----:B------:R-:W-:-:S04]  /*254b0*/  @P1 LEA R3, P0, R33, R3, 0x1 ;  /* 0x0000000321031211 */ /* 0x000fc800078008ff */
[----:B------:R-:W-:-:S04]  /*254c0*/  @P1 IADD3.X R2, RZ, R2, RZ, P0, !PT ;  /* 0x00000002ff021210 */ /* 0x000fc800007fe4ff */
        /* <DEDUP_REMOVED lines=13> */
.L_x_6422:
[----:B------:R-:W-:Y:S02]  /*255a0*/  @P1 IMAD R8, R5, 0x2, R22 ;  /* 0x0000000205081824 */ /* 0x000fe400078e0216 */
[----:B------:R-:W-:Y:S02]  /*255b0*/  IMAD.MOV.U32 R13, RZ, RZ, R4 ;  /* 0x000000ffff0d7224 */ /* 0x000fe400078e0004 */
[----:B------:R-:W-:-:S07]  /*255c0*/  IMAD.MOV.U32 R2, RZ, RZ, R14 ;  /* 0x000000ffff027224 */ /* 0x000fce00078e000e */
[----:B------:R-:W-:Y:S05]  /*255d0*/  WARPSYNC.COLLECTIVE R15, `(.L_x_6423) ;  /* 0x000000000f087348 */ /* 0x000fea0003c00000 */
[----:B------:R0:W1:Y:S02]  /*255e0*/  SHFL.IDX P6, R14, R13, R12, R11 ;  /* 0x0000000c0d0e7389 */ /* 0x00006400000c000b */
[----:B01----:R-:W-:Y:S01]  /*255f0*/  ENDCOLLECTIVE ;  /* 0x000000000000791b */ /* 0x003fe20003800000 */
.L_x_6423:
        /* <DEDUP_REMOVED lines=18> */
.L_x_6424:
[----:B------:R-:W-:Y:S01]  /*25720*/  MOV R13, R4 ;  /* 0x00000004000d7202 */ /* 0x000fe20000000f00 */
[----:B------:R-:W-:-:S07]  /*25730*/  IMAD.MOV.U32 R0, RZ, RZ, R14 ;  /* 0x000000ffff007224 */ /* 0x000fce00078e000e */
[----:B------:R-:W-:Y:S05]  /*25740*/  WARPSYNC.COLLECTIVE R15, `(.L_x_6425) ;  /* 0x000000000f087348 */ /* 0x000fea0003c00000 */
[----:B------:R0:W1:Y:S02]  /*25750*/  SHFL.IDX P6, R14, R13, R12, R11 ;  /* 0x0000000c0d0e7389 */ /* 0x00006400000c000b */
[----:B01----:R-:W-:Y:S01]  /*25760*/  ENDCOLLECTIVE ;  /* 0x000000000000791b */ /* 0x003fe20003800000 */
.L_x_6425:
[----:B------:R-:W-:Y:S01]  /*25770*/  IMAD.MOV.U32 R2, RZ, RZ, R14 ;  /* 0x000000ffff027224 */ /* 0x000fe200078e000e */
[----:B------:R-:W-:Y:S06]  /*25780*/  BRA `(.L_x_6426) ;  /* 0xffffffa800507947 */ /* 0x000fec000383ffff */
.L_x_6291:
[----:B------:R-:W-:Y:S01]  /*25790*/  IMAD.MOV.U32 R13, RZ, RZ, R4 ;  /* 0x000000ffff0d7224 */ /* 0x000fe200078e0004 */
[----:B------:R-:W-:Y:S01]  /*257a0*/  MOV R12, RZ ;  /* 0x000000ff000c7202 */ /* 0x000fe20000000f00 */
[----:B------:R-:W-:Y:S02]  /*257b0*/  IMAD.MOV.U32 R11, RZ, RZ, 0x181f ;  /* 0x0000181fff0b7424 */ /* 0x000fe400078e00ff */
[----:B------:R-:W-:Y:S02]  /*257c0*/  IMAD.MOV.U32 R15, RZ, RZ, -0x1 ;  /* 0xffffffffff0f7424 */ /* 0x000fe400078e00ff */
[----:B-----5:R-:W-:Y:S02]  /*257d0*/  IMAD R5, R10, R7, RZ ;  /* 0x000000070a057224 */ /* 0x020fe400078e02ff */
[----:B------:R-:W-:-:S07]  /*257e0*/  IMAD R17, R17, 0x80, R9 ;  /* 0x0000008011117824 */ /* 0x000fce00078e0209 */
[----:B------:R-:W-:Y:S05]  /*257f0*/  WARPSYNC.COLLECTIVE R15, `(.L_x_6427) ;  /* 0x000000000f087348 */ /* 0x000fea0003c00000 */
[----:B------:R0:W1:Y:S02]  /*25800*/  SHFL.IDX P6, R14, R13, R12, R11 ;  /* 0x0000000c0d0e7389 */ /* 0x00006400000c000b */
[----:B01----:R-:W-:Y:S01]  /*25810*/  ENDCOLLECTIVE ;  /* 0x000000000000791b */ /* 0x003fe20003800000 */
.L_x_6427:
[C---:B------:R-:W-:Y:S01]  /*25820*/  VIADD R6, R17.reuse, 0x10 ;  /* 0x0000001011067836 */ /* 0x040fe20000000000 */
[----:B------:R-:W-:Y:S01]  /*25830*/  ISETP.GE.AND P2, PT, R17, R5, PT ;  /* 0x000000051100720c */ /* 0x000fe20003f46270 */
[----:B------:R-:W-:Y:S01]  /*25840*/  IMAD.MOV.U32 R13, RZ, RZ, R0 ;  /* 0x000000ffff0d7224 */ /* 0x000fe200078e0000 */
[----:B------:R-:W-:-:S11]  /*25850*/  MOV R2, R14 ;  /* 0x0000000e00027202 */ /* 0x000fd60000000f00 */
[----:B------:R-:W-:Y:S05]  /*25860*/  WARPSYNC.COLLECTIVE R15, `(.L_x_6428) ;  /* 0x000000000f087348 */ /* 0x000fea0003c00000 */
[----:B------:R0:W1:Y:S02]  /*25870*/  SHFL.IDX P6, R14, R13, R12, R11 ;  /* 0x0000000c0d0e7389 */ /* 0x00006400000c000b */
[----:B01----:R-:W-:Y:S01]  /*25880*/  ENDCOLLECTIVE ;  /* 0x000000000000791b */ /* 0x003fe20003800000 */
.L_x_6428:
[----:B------:R-:W-:Y:S01]  /*25890*/  ULDC.64 UR4, c[0x0][0x208] ;  /* 0x0000820000047ab9 */ /* 0x000fe20000000a00 */
[----:B------:R-:W-:Y:S01]  /*258a0*/  MOV R13, R4 ;  /* 0x00000004000d7202 */ /* 0x000fe20000000f00 */
[----:B------:R-:W-:Y:S01]  /*258b0*/  IMAD.MOV.U32 R12, RZ, RZ, 0x1 ;  /* 0x00000001ff0c7424 */ /* 0x000fe200078e00ff */
[----:B------:R-:W-:-:S04]  /*258c0*/  @!P2 LEA R14, P4, R33, R14, 0x1 ;  /* 0x0000000e210ea211 */ /* 0x000fc800078808ff */
[----:B------:R-:W-:Y:S01]  /*258d0*/  @!P2 IADD3.X R3, RZ, R2, RZ, P4, !PT ;  /* 0x00000002ff03a210 */ /* 0x000fe200027fe4ff */
[----:B------:R-:W-:-:S05]  /*258e0*/  @!P2 IMAD.MOV.U32 R2, RZ, RZ, R14 ;  /* 0x000000ffff02a224 */ /* 0x000fca00078e000e */
[----:B------:R-:W-:Y:S01]  /*258f0*/  @!PT LDS RZ, [RZ] ;  /* 0x00000000fffff984 */ /* 0x000fe20000000800 */
[----:B------:R-:W-:Y:S01]  /*25900*/  @!PT LDS RZ, [RZ] ;  /* 0x00000000fffff984 */ /* 0x000fe20000000800 */
[----:B------:R-:W-:Y:S01]  /*25910*/  @!PT LDS RZ, [RZ] ;  /* 0x00000000fffff984 */ /* 0x000fe20000000800 */
[----:B------:R0:W-:Y:S04]  /*25920*/  @!P2 LDGSTS.E.BYPASS.LTC128B.128 [R8+0x12400], desc[UR4][R2.64], !P3 ;  /* 0x124000000208afae */ /* 0x0001e8000d901d44 */
[----:B------:R0:W-:Y:S04]  /*25930*/  @!P2 LDGSTS.E.BYPASS.LTC128B.128 [R8+0x16400], desc[UR4][R2.64+0x80], !P0 ;  /* 0x164000800208afae */ /* 0x0001e8000c101d44 */
[----:B------:R0:W-:Y:S01]  /*25940*/  @!P2 LDGSTS.E.BYPASS.LTC128B.128 [R8+0x1a400], desc[UR4][R2.64+0x100], !P1 ;  /* 0x1a4001000208afae */ /* 0x0001e2000c901d44 */
[----:B------:R-:W-:Y:S01]  /*25950*/  ISETP.GE.AND P2, PT, R6, R5, PT ;  /* 0x000000050600720c */ /* 0x000fe20003f46270 */
[----:B------:R-:W-:-:S12]  /*25960*/  VIADD R6, R17, 0x20 ;  /* 0x0000002011067836 */ /* 0x000fd80000000000 */
[----:B0-----:R-:W-:Y:S05]  /*25970*/  WARPSYNC.COLLECTIVE R15, `(.L_x_6429) ;  /* 0x000000000f087348 */ /* 0x001fea0003c00000 */
[----:B------:R1:W2:Y:S02]  /*25980*/  SHFL.IDX P6, R14, R13, R12, R11 ;  /* 0x0000000c0d0e7389 */ /* 0x0002a400000c000b */
[----:B012---:R-:W-:Y:S01]  /*25990*/  ENDCOLLECTIVE ;  /* 0x000000000000791b */ /* 0x007fe20003800000 */
.L_x_6429:
[----:B------:R-:W-:Y:S01]  /*259a0*/  MOV R13, R0 ;  /* 0x00000000000d7202 */ /* 0x000fe20000000f00 */
[----:B------:R-:W-:-:S07]  /*259b0*/  IMAD.MOV.U32 R2, RZ, RZ, R14 ;  /* 0x000000ffff027224 */ /* 0x000fce00078e000e */
[----:B------:R-:W-:Y:S05]  /*259c0*/  WARPSYNC.COLLECTIVE R15, `(.L_x_6430) ;  /* 0x000000000f087348 */ /* 0x000fea0003c00000 */
[----:B------:R0:W1:Y:S02]  /*259d0*/  SHFL.IDX P6, R14, R13, R12, R11 ;  /* 0x0000000c0d0e7389 */ /* 0x00006400000c000b */
[----:B01----:R-:W-:Y:S01]  /*259e0*/  ENDCOLLECTIVE ;  /* 0x000000000000791b */ /* 0x003fe20003800000 */
.L_x_6430:
[----:B------:R-:W-:Y:S01]  /*259f0*/  ULDC.64 UR4, c[0x0][0x208] ;  /* 0x0000820000047ab9 */ /* 0x000fe20000000a00 */
[----:B------:R-:W-:Y:S01]  /*25a00*/  IMAD.MOV.U32 R13, RZ, RZ, R4 ;  /* 0x000000ffff0d7224 */ /* 0x000fe200078e0004 */
[----:B------:R-:W-:Y:S02]  /*25a10*/  MOV R12, 0x2 ;  /* 0x00000002000c7802 */ /* 0x000fe40000000f00 */
[----:B------:R-:W-:-:S05]  /*25a20*/  @!P2 LEA R14, P4, R33, R14, 0x1 ;  /* 0x0000000e210ea211 */ /* 0x000fca00078808ff */
[----:B------:R-:W-:Y:S02]  /*25a30*/  @!P2 IMAD.X R7, RZ, RZ, R2, P4 ;  /* 0x000000ffff07a224 */ /* 0x000fe400020e0602 */
[----:B------:R-:W-:-:S03]  /*25a40*/  @!P2 IMAD.MOV.U32 R2, RZ, RZ, R14 ;  /* 0x000000ffff02a224 */ /* 0x000fc600078e000e */
[----:B------:R-:W-:-:S05]  /*25a50*/  @!P2 MOV R3, R7 ;  /* 0x000000070003a202 */ /* 0x000fca0000000f00 */
[----:B------:R-:W-:Y:S01]  /*25a60*/  @!PT LDS RZ, [RZ] ;  /* 0x00000000fffff984 */ /* 0x000fe20000000800 */
[----:B------:R-:W-:Y:S01]  /*25a70*/  @!PT LDS RZ, [RZ] ;  /* 0x00000000fffff984 */ /* 0x000fe20000000800 */
[----:B------:R-:W-:Y:S01]  /*25a80*/  @!PT LDS RZ, [RZ] ;  /* 0x00000000fffff984 */ /* 0x000fe20000000800 */
[----:B------:R0:W-:Y:S04]  /*25a90*/  @!P2 LDGSTS.E.BYPASS.LTC128B.128 [R8+0x12c00], desc[UR4][R2.64], !P3 ;  /* 0x12c000000208afae */ /* 0x0001e8000d901d44 */
[----:B------:R0:W-:Y:S04]  /*25aa0*/  @!P2 LDGSTS.E.BYPASS.LTC128B.128 [R8+0x16c00], desc[UR4][R2.64+0x80], !P0 ;  /* 0x16c000800208afae */ /* 0x0001e8000c101d44 */
[----:B------:R0:W-:Y:S01]  /*25ab0*/  @!P2 LDGSTS.E.BYPASS.LTC128B.128 [R8+0x1ac00], desc[UR4][R2.64+0x100], !P1 ;  /* 0x1ac001000208afae */ /* 0x0001e2000c901d44 */
[----:B------:R-:W-:Y:S02]  /*25ac0*/  ISETP.GE.AND P2, PT, R6, R5, PT ;  /* 0x000000050600720c */ /* 0x000fe40003f46270 */
[----:B------:R-:W-:-:S11]  /*25ad0*/  IADD3 R6, R17, 0x30, RZ ;  /* 0x0000003011067810 */ /* 0x000fd60007ffe0ff */
[----:B0-----:R-:W-:Y:S05]  /*25ae0*/  WARPSYNC.COLLECTIVE R15, `(.L_x_6431) ;  /* 0x000000000f087348 */ /* 0x001fea0003c00000 */
[----:B------:R1:W2:Y:S02]  /*25af0*/  SHFL.IDX P6, R14, R13, R12, R11 ;  /* 0x0000000c0d0e7389 */ /* 0x0002a400000c000b */
[----:B012---:R-:W-:Y:S01]  /*25b00*/  ENDCOLLECTIVE ;  /* 0x000000000000791b */ /* 0x007fe20003800000 */
.L_x_6431:
[----:B------:R-:W-:Y:S02]  /*25b10*/  IMAD.MOV.U32 R13, RZ, RZ, R0 ;  /* 0x000000ffff0d7224 */ /* 0x000fe400078e0000 */
[----:B------:R-:W-:-:S07]  /*25b20*/  IMAD.MOV.U32 R2, RZ, RZ, R14 ;  /* 0x000000ffff027224 */ /* 0x000fce00078e000e */
[----:B------:R-:W-:Y:S05]  /*25b30*/  WARPSYNC.COLLECTIVE R15, `(.L_x_6432) ;  /* 0x000000000f087348 */ /* 0x000fea0003c00000 */
[----:B------:R0:W1:Y:S02]  /*25b40*/  SHFL.IDX P6, R14, R13, R12, R11 ;  /* 0x0000000c0d0e7389 */ /* 0x00006400000c000b */
[----:B01----:R-:W-:Y:S01]  /*25b50*/  ENDCOLLECTIVE ;  /* 0x000000000000791b */ /* 0x003fe20003800000 */
.L_x_6432:
[----:B------:R-:W-:Y:S01]  /*25b60*/  ULDC.64 UR4, c[0x0][0x208] ;  /* 0x0000820000047ab9 */ /* 0x000fe20000000a00 */
[----:B------:R-:W-:Y:S02]  /*25b70*/  IMAD.MOV.U32 R13, RZ, RZ, R4 ;  /* 0x000000ffff0d7224 */ /* 0x000fe400078e0004 */
[----:B------:R-:W-:Y:S01]  /*25b80*/  IMAD.MOV.U32 R12, RZ, RZ, 0x3 ;  /* 0x00000003ff0c7424 */ /* 0x000fe200078e00ff */
        /* <DEDUP_REMOVED lines=15> */
.L_x_6433:
[----:B------:R-:W-:Y:S01]  /*25c80*/  IMAD.MOV.U32 R13, RZ, RZ, R0 ;  /* 0x000000ffff0d7224 */ /* 0x000fe200078e0000 */
[----:B------:R-:W-:-:S07]  /*25c90*/  MOV R2, R14 ;  /* 0x0000000e00027202 */ /* 0x000fce0000000f00 */
[----:B------:R-:W-:Y:S05]  /*25ca0*/  WARPSYNC.COLLECTIVE R15, `(.L_x_6434) ;  /* 0x000000000f087348 */ /* 0x000fea0003c00000 */
[----:B------:R0:W1:Y:S02]  /*25cb0*/  SHFL.IDX P6, R14, R13, R12, R11 ;  /* 0x0000000c0d0e7389 */ /* 0x00006400000c000b */
[----:B01----:R-:W-:Y:S01]  /*25cc0*/  ENDCOLLECTIVE ;  /* 0x000000000000791b */ /* 0x003fe20003800000 */
.L_x_6434:
[----:B------:R-:W-:Y:S01]  /*25cd0*/  ULDC.64 UR4, c[0x0][0x208] ;  /* 0x0000820000047ab9 */ /* 0x000fe20000000a00 */
[----:B------:R-:W-:Y:S01]  /*25ce0*/  MOV R13, R4 ;  /* 0x00000004000d7202 */ /* 0x000fe20000000f00 */
[----:B------:R-:W-:Y:S01]  /*25cf0*/  IMAD.MOV.U32 R12, RZ, RZ, 0x4 ;  /* 0x00000004ff0c7424 */ /* 0x000fe200078e00ff */
        /* <DEDUP_REMOVED lines=15> */
.L_x_6435:
[----:B------:R-:W-:Y:S01]  /*25df0*/  MOV R13, R0 ;  /* 0x00000000000d7202 */ /* 0x000fe20000000f00 */
[----:B------:R-:W-:-:S07]  /*25e00*/  IMAD.MOV.U32 R2, RZ, RZ, R14 ;  /* 0x000000ffff027224 */ /* 0x000fce00078e000e */
[----:B------:R-:W-:Y:S05]  /*25e10*/  WARPSYNC.COLLECTIVE R15, `(.L_x_6436) ;  /* 0x000000000f087348 */ /* 0x000fea0003c00000 */
[----:B------:R0:W1:Y:S02]  /*25e20*/  SHFL.IDX P6, R14, R13, R12, R11 ;  /* 0x0000000c0d0e7389 */ /* 0x00006400000c000b */
[----:B01----:R-:W-:Y:S01]  /*25e30*/  ENDCOLLECTIVE ;  /* 0x000000000000791b */ /* 0x003fe20003800000 */
.L_x_6436:
        /* <DEDUP_REMOVED lines=18> */
.L_x_6437:
[----:B------:R-:W-:Y:S02]  /*25f60*/  IMAD.MOV.U32 R13, RZ, RZ, R0 ;  /* 0x000000ffff0d7224 */ /* 0x000fe400078e0000 */
[----:B------:R-:W-:-:S07]  /*25f70*/  IMAD.MOV.U32 R2, RZ, RZ, R14 ;  /* 0x000000ffff027224 */ /* 0x000fce00078e000e */
[----:B------:R-:W-:Y:S05]  /*25f80*/  WARPSYNC.COLLECTIVE R15, `(.L_x_6438) ;  /* 0x000000000f087348 */ /* 0x000fea0003c00000 */
[----:B------:R0:W1:Y:S02]  /*25f90*/  SHFL.IDX P6, R14, R13, R12, R11 ;  /* 0x0000000c0d0e7389 */ /* 0x00006400000c000b */
[----:B01----:R-:W-:Y:S01]  /*25fa0*/  ENDCOLLECTIVE ;  /* 0x000000000000791b */ /* 0x003fe20003800000 */
.L_x_6438:
        /* <DEDUP_REMOVED lines=13> */
[----:B------:R-:W-:-:S13]  /*26080*/  ISETP.GE.AND P2, PT, R6, R5, PT ;  /* 0x000000050600720c */ /* 0x000fda0003f46270 */
[----:B0-----:R-:W-:Y:S05]  /*26090*/  WARPSYNC.COLLECTIVE R15, `(.L_x_6439) ;  /* 0x000000000f087348 */ /* 0x001fea0003c00000 */
[----:B------:R1:W2:Y:S02]  /*260a0*/  SHFL.IDX P6, R14, R13, R12, R11 ;  /* 0x0000000c0d0e7389 */ /* 0x0002a400000c000b */
[----:B012---:R-:W-:Y:S01]  /*260b0*/  ENDCOLLECTIVE ;  /* 0x000000000000791b */ /* 0x007fe20003800000 */
.L_x_6439:
[----:B------:R-:W-:Y:S01]  /*260c0*/  IMAD.MOV.U32 R13, RZ, RZ, R0 ;  /* 0x000000ffff0d7224 */ /* 0x000fe200078e0000 */
[----:B------:R-:W-:-:S07]  /*260d0*/  MOV R2, R14 ;  /* 0x0000000e00027202 */ /* 0x000fce0000000f00 */
[----:B------:R-:W-:Y:S05]  /*260e0*/  WARPSYNC.COLLECTIVE R15, `(.L_x_6440) ;  /* 0x000000000f087348 */ /* 0x000fea0003c00000 */
[----:B------:R0:W1:Y:S02]  /*260f0*/  SHFL.IDX P6, R14, R13, R12, R11 ;  /* 0x0000000c0d0e7389 */ /* 0x00006400000c000b */
[----:B01----:R-:W-:Y:S01]  /*26100*/  ENDCOLLECTIVE ;  /* 0x000000000000791b */ /* 0x003fe20003800000 */
.L_x_6440:
[----:B------:R-:W-:Y:S01]  /*26110*/  ULDC.64 UR4, c[0x0][0x208] ;  /* 0x0000820000047ab9 */ /* 0x000fe20000000a00 */
[----:B------:R-:W-:Y:S01]  /*26120*/  IMAD.MOV.U32 R13, RZ, RZ, R4 ;  /* 0x000000ffff0d7224 */ /* 0x000fe200078e0004 */
[----:B------:R-:W-:Y:S02]  /*26130*/  MOV R12, 0x7 ;  /* 0x00000007000c7802 */ /* 0x000fe40000000f00 */
        /* <DEDUP_REMOVED lines=9> */
[----:B------:R0:W-:Y:S02]  /*261d0*/  @!P2 LDGSTS.E.BYPASS.LTC128B.128 [R8+0x1d400], desc[UR4][R2.64+0x100], !P1 ;  /* 0x1d4001000208afae */ /* 0x0001e4000c901d44 */
[----:B0-----:R-:W-:Y:S05]  /*261e0*/  WARPSYNC.COLLECTIVE R15, `(.L_x_6441) ;  /* 0x000000000f087348 */ /* 0x001fea0003c00000 */
[----:B------:R1:W2:Y:S02]  /*261f0*/  SHFL.IDX P6, R14, R13, R12, R11 ;  /* 0x0000000c0d0e7389 */ /* 0x0002a400000c000b */
[----:B012---:R-:W-:Y:S01]  /*26200*/  ENDCOLLECTIVE ;  /* 0x000000000000791b */ /* 0x007fe20003800000 */
.L_x_6441:
[----:B------:R-:W-:Y:S02]  /*26210*/  IMAD.MOV.U32 R13, RZ, RZ, R0 ;  /* 0x000000ffff0d7224 */ /* 0x000fe400078e0000 */
[----:B------:R-:W-:-:S07]  /*26220*/  IMAD.MOV.U32 R4, RZ, RZ, R14 ;  /* 0x000000ffff047224 */ /* 0x000fce00078e000e */
[----:B------:R-:W-:Y:S05]  /*26230*/  WARPSYNC.COLLECTIVE R15, `(.L_x_6442) ;  /* 0x000000000f087348 */ /* 0x000fea0003c00000 */
[----:B------:R0:W1:Y:S02]  /*26240*/  SHFL.IDX P6, R14, R13, R12, R11 ;  /* 0x0000000c0d0e7389 */ /* 0x00006400000c000b */
[----:B01----:R-:W-:Y:S01]  /*26250*/  ENDCOLLECTIVE ;  /* 0x000000000000791b */ /* 0x003fe20003800000 */
.L_x_6442:
[----:B------:R-:W-:Y:S05]  /*26260*/  BRA `(.L_x_6443) ;  /* 0xffffffa800ac7947 */ /* 0x000fea000383ffff */
.L_x_6296:
[----:B0-----:R0:W1:Y:S02]  /*26270*/  SYNCS.PHASECHK.TRANS64.TRYWAIT P0, [R22+URZ+0x30820], R3 ;  /* 0x03082003160075a7 */ /* 0x001064000800017f */
[----:B-1----:R-:W-:Y:S05]  /*26280*/  @!P0 NANOSLEEP.SYNCS 0x989680 ;  /* 0x009896800000895d */ /* 0x002fea0003900000 */
[----:B------:R-:W1:Y:S02]  /*26290*/  @!P0 SYNCS.PHASECHK.TRANS64 P0, [R22+URZ+0x30820], R3 ;  /* 0x03082003160085a7 */ /* 0x000e64000800007f */
[----:B-1----:R-:W-:Y:S05]  /*262a0*/  @!P0 BRA `(.L_x_6296) ;  /* 0xfffffffc00f08947 */ /* 0x002fea000383ffff */
[----:B------:R-:W-:Y:S05]  /*262b0*/  BRA `(.L_x_6444) ;  /* 0xffffffac00207947 */ /* 0x000fea000383ffff */
.L_x_6301:
[----:B0-----:R0:W1:Y:S02]  /*262c0*/  SYNCS.PHASECHK.TRANS64.TRYWAIT P0, [R7+URZ+0x30840], R2 ;  /* 0x03084002070075a7 */ /* 0x001064000800017f */
[----:B-1----:R-:W-:Y:S05]  /*262d0*/  @!P0 NANOSLEEP.SYNCS 0x989680 ;  /* 0x009896800000895d */ /* 0x002fea0003900000 */
[----:B------:R-:W1:Y:S02]  /*262e0*/  @!P0 SYNCS.PHASECHK.TRANS64 P0, [R7+URZ+0x30840], R2 ;  /* 0x03084002070085a7 */ /* 0x000e64000800007f */
[----:B-1----:R-:W-:Y:S05]  /*262f0*/  @!P0 BRA `(.L_x_6301) ;  /* 0xfffffffc00f08947 */ /* 0x002fea000383ffff */
[----:B------:R-:W-:Y:S05]  /*26300*/  BRA `(.L_x_6445) ;  /* 0xffffffb000047947 */ /* 0x000fea000383ffff */
.L_x_6302:
[----:B------:R-:W-:Y:S01]  /*26310*/  BSSY B1, `(.L_x_6446) ;  /* 0x0000008000017945 */ /* 0x000fe20003800000 */
[----:B------:R-:W-:Y:S01]  /*26320*/  MOV R13, R6 ;  /* 0x00000006000d7202 */ /* 0x000fe20000000f00 */
[----:B------:R-:W-:Y:S01]  /*26330*/  IMAD.MOV.U32 R12, RZ, RZ, RZ ;  /* 0x000000ffff0c7224 */ /* 0x000fe200078e00ff */
[----:B------:R-:W-:Y:S01]  /*26340*/  MOV R15, 0xffffffff ;  /* 0xffffffff000f7802 */ /* 0x000fe20000000f00 */
[----:B------:R-:W-:-:S07]  /*26350*/  IMAD.MOV.U32 R11, RZ, RZ, 0x181f ;  /* 0x0000181fff0b7424 */ /* 0x000fce00078e00ff */
[----:B--2---:R-:W-:Y:S05]  /*26360*/  WARPSYNC.COLLECTIVE R15, `(.L_x_6447) ;  /* 0x000000000f087348 */ /* 0x004fea0003c00000 */
[----:B--2---:R0:W1:Y:S02]  /*26370*/  SHFL.IDX P6, R14, R13, R12, R11 ;  /* 0x0000000c0d0e7389 */ /* 0x00406400000c000b */
[----:B01----:R-:W-:Y:S01]  /*26380*/  ENDCOLLECTIVE ;  /* 0x000000000000791b */ /* 0x003fe20003800000 */
.L_x_6447:
[----:B------:R-:W-:Y:S05]  /*26390*/  BSYNC B1 ;  /* 0x0000000000017941 */ /* 0x000fea0003800000 */
.L_x_6446:
[----:B------:R0:W-:Y:S04]  /*263a0*/  STL [R1+0x70], R0 ;  /* 0x0000700001007387 */ /* 0x0001e80000100800 */
[----:B0-----:R0:W5:Y:S01]  /*263b0*/  LDL.LU R0, [R1] ;  /* 0x0000000001007983 */ /* 0x0011620000300800 */
[----:B------:R-:W-:Y:S01]  /*263c0*/  IMAD.MOV.U32 R13, RZ, RZ, R8 ;  /* 0x000000ffff0d7224 */ /* 0x000fe200078e0008 */
[----:B------:R-:W-:Y:S01]  /*263d0*/  MOV R12, RZ ;  /* 0x000000ff000c7202 */ /* 0x000fe20000000f00 */
[----:B------:R-:W-:Y:S01]  /*263e0*/  IMAD.MOV.U32 R11, RZ, RZ, 0x181f ;  /* 0x0000181fff0b7424 */ /* 0x000fe200078e00ff */
[----:B------:R-:W-:Y:S01]  /*263f0*/  LEA R5, R5, R22, 0x1 ;  /* 0x0000001605057211 */ /* 0x000fe200078e08ff */
[----:B------:R-:W-:Y:S02]  /*26400*/  IMAD.MOV.U32 R15, RZ, RZ, -0x1 ;  /* 0xffffffffff0f7424 */ /* 0x000fe400078e00ff */
[----:B------:R-:W-:-:S02]  /*26410*/  IMAD.MOV.U32 R3, RZ, RZ, R14 ;  /* 0x000000ffff037224 */ /* 0x000fc400078e000e */
[----:B0-----:R-:W-:-:S07]  /*26420*/  IMAD.SHL.U32 R4, R33, 0x2, RZ ;  /* 0x0000000221047824 */ /* 0x001fce00078e00ff */
[----:B-----5:R-:W-:Y:S05]  /*26430*/  WARPSYNC.COLLECTIVE R15, `(.L_x_6448) ;  /* 0x000000000f087348 */ /* 0x020fea0003c00000 */
[----:B------:R0:W1:Y:S02]  /*26440*/  SHFL.IDX P6, R14, R13, R12, R11 ;  /* 0x0000000c0d0e7389 */ /* 0x00006400000c000b */
[----:B01---5:R-:W-:Y:S01]  /*26450*/  ENDCOLLECTIVE ;  /* 0x000000000000791b */ /* 0x023fe20003800000 */
.L_x_6448:
[----:B------:R-:W-:Y:S01]  /*26460*/  ULDC.64 UR4, c[0x0][0x208] ;  /* 0x0000820000047ab9 */ /* 0x000fe20000000a00 */
[----:B------:R-:W-:Y:S02]  /*26470*/  IMAD.MOV.U32 R13, RZ, RZ, R6 ;  /* 0x000000ffff0d7224 */ /* 0x000fe400078e0006 */
[----:B------:R-:W-:Y:S01]  /*26480*/  IMAD.MOV.U32 R12, RZ, RZ, 0x1 ;  /* 0x00000001ff0c7424 */ /* 0x000fe200078e00ff */
[----:B------:R-:W-:-:S04]  /*26490*/  MOV R2, R14 ;  /* 0x0000000e00027202 */ /* 0x000fc80000000f00 */
[----:B------:R-:W-:-:S05]  /*264a0*/  IADD3 R2, P0, R2, R4, RZ ;  /* 0x0000000402027210 */ /* 0x000fca0007f1e0ff */
[----:B------:R-:W-:Y:S01]  /*264b0*/  IMAD.X R3, RZ, RZ, R3, P0 ;  /* 0x000000ffff037224 */ /* 0x000fe200000e0603 */
[----:B------:R-:W-:-:S04]  /*264c0*/  LOP3.LUT R0, R0, 0xffffffbf, RZ, 0xc0, !PT ;  /* 0xffffffbf00007812 */ /* 0x000fc800078ec0ff */
[----:B------:R-:W-:-:S04]  /*264d0*/  @P1 LOP3.LUT R0, R0, 0x40, RZ, 0xfc, !PT ;  /* 0x0000004000001812 */ /* 0x000fc800078efcff */
[----:B------:R-:W-:Y:S01]  /*264e0*/  LOP3.LUT P1, RZ, R0, 0x4, RZ, 0xc0, !PT ;  /* 0x0000000400ff7812 */ /* 0x000fe2000782c0ff */
[----:B------:R0:W-:-:S12]  /*264f0*/  STL [R1], R0 ;  /* 0x0000000001007387 */ /* 0x0001d80000100800 */
[----:B------:R-:W-:Y:S01]  /*26500*/  @!PT LDS RZ, [RZ] ;  /* 0x00000000fffff984 */ /* 0x000fe20000000800 */
[----:B------:R-:W-:Y:S01]  /*26510*/  @!PT LDS RZ, [RZ] ;  /* 0x00000000fffff984 */ /* 0x000fe20000000800 */
[----:B------:R-:W-:Y:S01]  /*26520*/  @!PT LDS RZ, [RZ] ;  /* 0x00000000fffff984 */ /* 0x000fe20000000800 */
[----:B------:R0:W-:Y:S04]  /*26530*/  LDGSTS.E.BYPASS.LTC128B.128 [R5+0x1e400], desc[UR4][R2.64], !P1 ;  /* 0x1e40000002057fae */ /* 0x0001e8000c901d44 */
[----:B------:R0:W-:Y:S04]  /*26540*/  LDGSTS.E.BYPASS.LTC128B.128 [R5+0x21400], desc[UR4][R2.64+0x80], !P5 ;  /* 0x2140008002057fae */ /* 0x0001e8000e901d44 */
[----:B------:R0:W-:Y:S02]  /*26550*/  LDGSTS.E.BYPASS.LTC128B.128 [R5+0x24400], desc[UR4][R2.64+0x100], !P4 ;  /* 0x2440010002057fae */ /* 0x0001e4000e101d44 */
[----:B0-----:R-:W-:Y:S05]  /*26560*/  WARPSYNC.COLLECTIVE R15, `(.L_x_6449) ;  /* 0x000000000f087348 */ /* 0x001fea0003c00000 */
[----:B------:R1:W2:Y:S02]  /*26570*/  SHFL.IDX P6, R14, R13, R12, R11 ;  /* 0x0000000c0d0e7389 */ /* 0x0002a400000c000b */
[----:B012---:R-:W-:Y:S01]  /*26580*/  ENDCOLLECTIVE ;  /* 0x000000000000791b */ /* 0x007fe20003800000 */
.L_x_6449:
[----:B------:R-:W-:Y:S01]  /*26590*/  IMAD.MOV.U32 R13, RZ, RZ, R8 ;  /* 0x000000ffff0d7224 */ /* 0x000fe200078e0008 */
[----:B------:R-:W-:-:S07]  /*265a0*/  MOV R3, R14 ;  /* 0x0000000e00037202 */ /* 0x000fce0000000f00 */
[----:B------:R-:W-:Y:S05]  /*265b0*/  WARPSYNC.COLLECTIVE R15, `(.L_x_6450) ;  /* 0x000000000f087348 */ /* 0x000fea0003c00000 */
[----:B------:R0:W1:Y:S02]  /*265c0*/  SHFL.IDX P6, R14, R13, R12, R11 ;  /* 0x0000000c0d0e7389 */ /* 0x00006400000c000b */
[----:B01----:R-:W-:Y:S01]  /*265d0*/  ENDCOLLECTIVE ;  /* 0x000000000000791b */ /* 0x003fe20003800000 */
.L_x_6450:
[----:B------:R-:W-:Y:S01]  /*265e0*/  ULDC.64 UR4, c[0x0][0x208] ;  /* 0x0000820000047ab9 */ /* 0x000fe20000000a00 */
[----:B------:R-:W-:Y:S02]  /*265f0*/  IMAD.MOV.U32 R13, RZ, RZ, R6 ;  /* 0x000000ffff0d7224 */ /* 0x000fe400078e0006 */
[----:B------:R-:W-:Y:S02]  /*26600*/  IMAD.MOV.U32 R12, RZ, RZ, 0x2 ;  /* 0x00000002ff0c7424 */ /* 0x000fe400078e00ff */
        /* <DEDUP_REMOVED lines=12> */
.L_x_6451:
[----:B------:R-:W-:Y:S01]  /*266d0*/  IMAD.MOV.U32 R13, RZ, RZ, R8 ;  /* 0x000000ffff0d7224 */ /* 0x000fe200078e0008 */
[----:B------:R-:W-:-:S07]  /*266e0*/  MOV R34, R14 ;  /* 0x0000000e00227202 */ /* 0x000fce0000000f00 */
[----:B------:R-:W-:Y:S05]  /*266f0*/  WARPSYNC.COLLECTIVE R15, `(.L_x_6452) ;  /* 0x000000000f087348 */ /* 0x000fea0003c00000 */
[----:B------:R0:W1:Y:S02]  /*26700*/  SHFL.IDX P6, R14, R13, R12, R11 ;  /* 0x0000000c0d0e7389 */ /* 0x00006400000c000b */
[----:B01----:R-:W-:Y:S01]  /*26710*/  ENDCOLLECTIVE ;  /* 0x000000000000791b */ /* 0x003fe20003800000 */
.L_x_6452:
        /* <DEDUP_REMOVED lines=15> */
.L_x_6453:
[----:B------:R-:W-:Y:S01]  /*26810*/  IMAD.MOV.U32 R13, RZ, RZ, R8 ;  /* 0x000000ffff0d7224 */ /* 0x000fe200078e0008 */
[----:B------:R-:W-:-:S07]  /*26820*/  MOV R34, R14 ;  /* 0x0000000e00227202 */ /* 0x000fce0000000f00 */
[----:B------:R-:W-:Y:S05]  /*26830*/  WARPSYNC.COLLECTIVE R15, `(.L_x_6454) ;  /* 0x000000000f087348 */ /* 0x000fea0003c00000 */
[----:B------:R0:W1:Y:S02]  /*26840*/  SHFL.IDX P6, R14, R13, R12, R11 ;  /* 0x0000000c0d0e7389 */ /* 0x00006400000c000b */
[----:B01----:R-:W-:Y:S01]  /*26850*/  ENDCOLLECTIVE ;  /* 0x000000000000791b */ /* 0x003fe20003800000 */
.L_x_6454:
        /* <DEDUP_REMOVED lines=15> */
.L_x_6455:
[----:B------:R-:W-:Y:S01]  /*26950*/  IMAD.MOV.U32 R13, RZ, RZ, R8 ;  /* 0x000000ffff0d7224 */ /* 0x000fe200078e0008 */
[----:B------:R-:W-:-:S07]  /*26960*/  MOV R34, R14 ;  /* 0x0000000e00227202 */ /* 0x000fce0000000f00 */
[----:B------:R-:W-:Y:S05]  /*26970*/  WARPSYNC.COLLECTIVE R15, `(.L_x_6456) ;  /* 0x000000000f087348 */ /* 0x000fea0003c00000 */
[----:B------:R0:W1:Y:S02]  /*26980*/  SHFL.IDX P6, R14, R13, R12, R11 ;  /* 0x0000000c0d0e7389 */ /* 0x00006400000c000b */
[----:B01----:R-:W-:Y:S01]  /*26990*/  ENDCOLLECTIVE ;  /* 0x000000000000791b */ /* 0x003fe20003800000 */
.L_x_6456:
[----:B------:R-:W-:Y:S01]  /*269a0*/  ULDC.64 UR4, c[0x0][0x208] ;  /* 0x0000820000047ab9 */ /* 0x000fe20000000a00 */
        /* <DEDUP_REMOVED lines=9> */
[----:B------:R-:W-:Y:S02]  /*26a40*/  IMAD.MOV.U32 R13, RZ, RZ, R6 ;  /* 0x000000ffff0d7224 */ /* 0x000fe400078e0006 */
[----:B------:R-:W-:Y:S01]  /*26a50*/  IMAD.MOV.U32 R12, RZ, RZ, 0x5 ;  /* 0x00000005ff0c7424 */ /* 0x000fe200078e00ff */
[----:B------:R0:W-:Y:S04]  /*26a60*/  LDGSTS.E.BYPASS.LTC128B.128 [R5+0x23400], desc[UR4][R2.64+0x80], !P5 ;  /* 0x2340008002057fae */ /* 0x0001e8000e901d44 */
[----:B------:R0:W-:Y:S02]  /*26a70*/  LDGSTS.E.BYPASS.LTC128B.128 [R5+0x26400], desc[UR4][R2.64+0x100], !P4 ;  /* 0x2640010002057fae */ /* 0x0001e4000e101d44 */
[----:B0----5:R-:W-:Y:S05]  /*26a80*/  WARPSYNC.COLLECTIVE R15, `(.L_x_6457) ;  /* 0x000000000f087348 */ /* 0x021fea0003c00000 */
[----:B------:R1:W2:Y:S02]  /*26a90*/  SHFL.IDX P6, R14, R13, R12, R11 ;  /* 0x0000000c0d0e7389 */ /* 0x0002a400000c000b */
[----:B012--5:R-:W-:Y:S01]  /*26aa0*/  ENDCOLLECTIVE ;  /* 0x000000000000791b */ /* 0x027fe20003800000 */
.L_x_6457:
[----:B------:R-:W-:Y:S01]  /*26ab0*/  IMAD.MOV.U32 R13, RZ, RZ, R8 ;  /* 0x000000ffff0d7224 */ /* 0x000fe200078e0008 */
[----:B------:R-:W-:-:S07]  /*26ac0*/  MOV R34, R14 ;  /* 0x0000000e00227202 */ /* 0x000fce0000000f00 */
[----:B------:R-:W-:Y:S05]  /*26ad0*/  WARPSYNC.COLLECTIVE R15, `(.L_x_6458) ;  /* 0x000000000f087348 */ /* 0x000fea0003c00000 */
[----:B------:R0:W1:Y:S02]  /*26ae0*/  SHFL.IDX P6, R14, R13, R12, R11 ;  /* 0x0000000c0d0e7389 */ /* 0x00006400000c000b */
[----:B01----:R-:W-:Y:S01]  /*26af0*/  ENDCOLLECTIVE ;  /* 0x000000000000791b */ /* 0x003fe20003800000 */
.L_x_6458:
[----:B------:R-:W-:Y:S01]  /*26b00*/  IMAD.MOV.U32 R2, RZ, RZ, R14 ;  /* 0x000000ffff027224 */ /* 0x000fe200078e000e */
[----:B------:R-:W-:Y:S06]  /*26b10*/  BRA `(.L_x_6459) ;  /* 0xffffffac00147947 */ /* 0x000fec000383ffff */
.L_x_6307:
[----:B0-----:R0:W3:Y:S02]  /*26b20*/  SYNCS.PHASECHK.TRANS64.TRYWAIT P0, [R6+URZ+0x30860], R2 ;  /* 0x03086002060075a7 */ /* 0x0010e4000800017f */
[----:B---3--:R-:W-:Y:S05]  /*26b30*/  @!P0 NANOSLEEP.SYNCS 0x989680 ;  /* 0x009896800000895d */ /* 0x008fea0003900000 */
[----:B------:R-:W3:Y:S02]  /*26b40*/  @!P0 SYNCS.PHASECHK.TRANS64 P0, [R6+URZ+0x30860], R2 ;  /* 0x03086002060085a7 */ /* 0x000ee4000800007f */
[----:B---3--:R-:W-:Y:S05]  /*26b50*/  @!P0 BRA `(.L_x_6307) ;  /* 0xfffffffc00f08947 */ /* 0x008fea000383ffff */
[----:B------:R-:W-:Y:S05]  /*26b60*/  BRA `(.L_x_6460) ;  /* 0xffffffac00807947 */ /* 0x000fea000383ffff */
.L_x_6308:
[----:B------:R-:W-:Y:S01]  /*26b70*/  BSSY B1, `(.L_x_6461) ;  /* 0x0000008000017945 */ /* 0x000fe20003800000 */
[----:B------:R-:W-:Y:S01]  /*26b80*/  MOV R13, R24 ;  /* 0x00000018000d7202 */ /* 0x000fe20000000f00 */
[----:B------:R-:W-:Y:S01]  /*26b90*/  IMAD.MOV.U32 R12, RZ, RZ, RZ ;  /* 0x000000ffff0c7224 */ /* 0x000fe200078e00ff */
[----:B------:R-:W-:Y:S01]  /*26ba0*/  MOV R15, 0xffffffff ;  /* 0xffffffff000f7802 */ /* 0x000fe20000000f00 */
[----:B------:R-:W-:-:S07]  /*26bb0*/  IMAD.MOV.U32 R11, RZ, RZ, 0x181f ;  /* 0x0000181fff0b7424 */ /* 0x000fce00078e00ff */
[----:B0-2---:R-:W-:Y:S05]  /*26bc0*/  WARPSYNC.COLLECTIVE R15, `(.L_x_6462) ;  /* 0x000000000f087348 */ /* 0x005fea0003c00000 */
[----:B--2---:R1:W2:Y:S02]  /*26bd0*/  SHFL.IDX P6, R14, R13, R12, R11 ;  /* 0x0000000c0d0e7389 */ /* 0x0042a400000c000b */
[----:B012---:R-:W-:Y:S01]  /*26be0*/  ENDCOLLECTIVE ;  /* 0x000000000000791b */ /* 0x007fe20003800000 */
.L_x_6462:
[----:B------:R-:W-:Y:S05]  /*26bf0*/  BSYNC B1 ;  /* 0x0000000000017941 */ /* 0x000fea0003800000 */
.L_x_6461:
        /* <DEDUP_REMOVED lines=9> */
.L_x_6463:
        /* <DEDUP_REMOVED lines=18> */
.L_x_6464:
[----:B------:R-:W-:Y:S01]  /*26db0*/  MOV R13, R23 ;  /* 0x00000017000d7202 */ /* 0x000fe20000000f00 */
[----:B------:R-:W-:-:S07]  /*26dc0*/  IMAD.MOV.U32 R3, RZ, RZ, R14 ;  /* 0x000000ffff037224 */ /* 0x000fce00078e000e */
[----:B------:R-:W-:Y:S05]  /*26dd0*/  WARPSYNC.COLLECTIVE R15, `(.L_x_6465) ;  /* 0x000000000f087348 */ /* 0x000fea0003c00000 */
[----:B------:R0:W1:Y:S02]  /*26de0*/  SHFL.IDX P6, R14, R13, R12, R11 ;  /* 0x0000000c0d0e7389 */ /* 0x00006400000c000b */
[----:B01----:R-:W-:Y:S01]  /*26df0*/  ENDCOLLECTIVE ;  /* 0x000000000000791b */ /* 0x003fe20003800000 */
.L_x_6465:
[----:B------:R-:W-:Y:S01]  /*26e00*/  ULDC.64 UR4, c[0x0][0x208] ;  /* 0x0000820000047ab9 */ /* 0x000fe20000000a00 */
[----:B------:R-:W-:Y:S01]  /*26e10*/  MOV R13, R24 ;  /* 0x00000018000d7202 */ /* 0x000fe20000000f00 */
        /* <DEDUP_REMOVED lines=16> */
.L_x_6466:
[----:B------:R-:W-:Y:S01]  /*26f20*/  MOV R13, R23 ;  /* 0x00000017000d7202 */ /* 0x000fe20000000f00 */
[----:B------:R-:W-:-:S07]  /*26f30*/  IMAD.MOV.U32 R3, RZ, RZ, R14 ;  /* 0x000000ffff037224 */ /* 0x000fce00078e000e */
[----:B------:R-:W-:Y:S05]  /*26f40*/  WARPSYNC.COLLECTIVE R15, `(.L_x_6467) ;  /* 0x000000000f087348 */ /* 0x000fea0003c00000 */
[----:B------:R0:W1:Y:S02]  /*26f50*/  SHFL.IDX P6, R14, R13, R12, R11 ;  /* 0x0000000c0d0e7389 */ /* 0x00006400000c000b */
[----:B01----:R-:W-:Y:S01]  /*26f60*/  ENDCOLLECTIVE ;  /* 0x000000000000791b */ /* 0x003fe20003800000 */
.L_x_6467:
        /* <DEDUP_REMOVED lines=18> */
.L_x_6468:
[----:B------:R-:W-:Y:S01]  /*27090*/  MOV R13, R23 ;  /* 0x00000017000d7202 */ /* 0x000fe20000000f00 */
[----:B------:R-:W-:-:S07]  /*270a0*/  IMAD.MOV.U32 R3, RZ, RZ, R14 ;  /* 0x000000ffff037224 */ /* 0x000fce00078e000e */
[----:B------:R-:W-:Y:S05]  /*270b0*/  WARPSYNC.COLLECTIVE R15, `(.L_x_6469) ;  /* 0x000000000f087348 */ /* 0x000fea0003c00000 */
[----:B------:R0:W1:Y:S02]  /*270c0*/  SHFL.IDX P6, R14, R13, R12, R11 ;  /* 0x0000000c0d0e7389 */ /* 0x00006400000c000b */
[----:B01----:R-:W-:Y:S01]  /*270d0*/  ENDCOLLECTIVE ;  /* 0x000000000000791b */ /* 0x003fe20003800000 */
.L_x_6469:
        /* <DEDUP_REMOVED lines=18> */
.L_x_6470:
[----:B------:R-:W-:Y:S01]  /*27200*/  MOV R13, R23 ;  /* 0x00000017000d7202 */ /* 0x000fe20000000f00 */
[----:B------:R-:W-:-:S07]  /*27210*/  IMAD.MOV.U32 R3, RZ, RZ, R14 ;  /* 0x000000ffff037224 */ /* 0x000fce00078e000e */
[----:B------:R-:W-:Y:S05]  /*27220*/  WARPSYNC.COLLECTIVE R15, `(.L_x_6471) ;  /* 0x000000000f087348 */ /* 0x000fea0003c00000 */
[----:B------:R0:W1:Y:S02]  /*27230*/  SHFL.IDX P6, R14, R13, R12, R11 ;  /* 0x0000000c0d0e7389 */ /* 0x00006400000c000b */
[----:B01----:R-:W-:Y:S01]  /*27240*/  ENDCOLLECTIVE ;  /* 0x000000000000791b */ /* 0x003fe20003800000 */
.L_x_6471:
        /* <DEDUP_REMOVED lines=18> */
.L_x_6472:
[----:B------:R-:W-:Y:S01]  /*27370*/  MOV R13, R23 ;  /* 0x00000017000d7202 */ /* 0x000fe20000000f00 */
[----:B------:R-:W-:-:S07]  /*27380*/  IMAD.MOV.U32 R24, RZ, RZ, R14 ;  /* 0x000000ffff187224 */ /* 0x000fce00078e000e */
[----:B------:R-:W-:Y:S05]  /*27390*/  WARPSYNC.COLLECTIVE R15, `(.L_x_6473) ;  /* 0x000000000f087348 */ /* 0x000fea0003c00000 */
[----:B------:R0:W1:Y:S02]  /*273a0*/  SHFL.IDX P6, R14, R13, R12, R11 ;  /* 0x0000000c0d0e7389 */ /* 0x00006400000c000b */
[----:B01----:R-:W-:Y:S01]  /*273b0*/  ENDCOLLECTIVE ;  /* 0x000000000000791b */ /* 0x003fe20003800000 */
.L_x_6473:
[----:B------:R-:W-:Y:S05]  /*273c0*/  BRA `(.L_x_6474) ;  /* 0xffffffa800687947 */ /* 0x000fea000383ffff */
.L_x_6316:
[----:B0-----:R0:W1:Y:S02]  /*273d0*/  SYNCS.PHASECHK.TRANS64.TRYWAIT P0, [R0+URZ+0x30860], R3 ;  /* 0x03086003000075a7 */ /* 0x001064000800017f */
[----:B-1----:R-:W-:Y:S05]  /*273e0*/  @!P0 NANOSLEEP.SYNCS 0x989680 ;  /* 0x009896800000895d */ /* 0x002fea0003900000 */
[----:B------:R-:W1:Y:S02]  /*273f0*/  @!P0 SYNCS.PHASECHK.TRANS64 P0, [R0+URZ+0x30860], R3 ;  /* 0x03086003000085a7 */ /* 0x000e64000800007f */
[----:B-1----:R-:W-:Y:S05]  /*27400*/  @!P0 BRA `(.L_x_6316) ;  /* 0xfffffffc00f08947 */ /* 0x002fea000383ffff */
[----:B------:R-:W-:Y:S05]  /*27410*/  BRA `(.L_x_6475) ;  /* 0xffffffac00987947 */ /* 0x000fea000383ffff */
.L_x_6317:
        /* <DEDUP_REMOVED lines=8> */
.L_x_6477:
[----:B------:R-:W-:Y:S05]  /*274a0*/  BSYNC B0 ;  /* 0x0000000000007941 */ /* 0x000fea0003800000 */
.L_x_6476:
[----:B------:R-:W-:Y:S01]  /*274b0*/  MOV R13, R23 ;  /* 0x00000017000d7202 */ /* 0x000fe20000000f00 */
[----:B------:R-:W-:Y:S01]  /*274c0*/  IMAD.MOV.U32 R12, RZ, RZ, RZ ;  /* 0x000000ffff0c7224 */ /* 0x000fe200078e00ff */
[----:B------:R-:W-:Y:S01]  /*274d0*/  MOV R15, 0xffffffff ;  /* 0xffffffff000f7802 */ /* 0x000fe20000000f00 */
[----:B------:R-:W-:Y:S01]  /*274e0*/  IMAD.MOV.U32 R11, RZ, RZ, 0x181f ;  /* 0x0000181fff0b7424 */ /* 0x000fe200078e00ff */
[----:B------:R-:W-:Y:S01]  /*274f0*/  LEA R4, R7, R22, 0x1 ;  /* 0x0000001607047211 */ /* 0x000fe200078e08ff */
[----:B------:R-:W-:Y:S02]  /*27500*/  IMAD.MOV.U32 R3, RZ, RZ, R14 ;  /* 0x000000ffff037224 */ /* 0x000fe400078e000e */
[----:B------:R-:W-:-:S07]  /*27510*/  IMAD.SHL.U32 R5, R33, 0x2, RZ ;  /* 0x0000000221057824 */ /* 0x000fce00078e00ff */
[----:B------:R-:W-:Y:S05]  /*27520*/  WARPSYNC.COLLECTIVE R15, `(.L_x_6478) ;  /* 0x000000000f087348 */ /* 0x000fea0003c00000 */
[----:B------:R0:W1:Y:S02]  /*27530*/  SHFL.IDX P6, R14, R13, R12, R11 ;  /* 0x0000000c0d0e7389 */ /* 0x00006400000c000b */
[----:B01----:R-:W-:Y:S01]  /*27540*/  ENDCOLLECTIVE ;  /* 0x000000000000791b */ /* 0x003fe20003800000 */
.L_x_6478:
[----:B------:R-:W-:Y:S01]  /*27550*/  ULDC UR4, c[0x0][0x2f4] ;  /* 0x0000bd0000047ab9 */ /* 0x000fe20000000800 */
[----:B------:R-:W-:Y:S01]  /*27560*/  ULDC.64 UR6, c[0x0][0x208] ;  /* 0x0000820000067ab9 */ /* 0x000fe20000000a00 */
        /* <DEDUP_REMOVED lines=8> */
[----:B------:R-:W-:-:S04]  /*275f0*/  ISETP.GE.AND P0, PT, R35, UR4, PT ;  /* 0x0000000423007c0c */ /* 0x000fc8000bf06270 */
[----:B------:R-:W-:Y:S01]  /*27600*/  @!PT LDS RZ, [RZ] ;  /* 0x00000000fffff984 */ /* 0x000fe20000000800 */
[----:B------:R-:W-:Y:S01]  /*27610*/  @!PT LDS RZ, [RZ] ;  /* 0x00000000fffff984 */ /* 0x000fe20000000800 */
[----:B------:R-:W-:Y:S01]  /*27620*/  @!PT LDS RZ, [RZ] ;  /* 0x00000000fffff984 */ /* 0x000fe20000000800 */
[----:B------:R0:W-:Y:S01]  /*27630*/  LDGSTS.E.BYPASS.LTC128B.128 [R4+0x400], desc[UR6][R2.64], !P3 ;  /* 0x0040000002047fae */ /* 0x0001e2000d901d46 */
[----:B------:R-:W-:-:S03]  /*27640*/  ISETP.LT.OR P3, PT, R6, 0x1, P0 ;  /* 0x000000010600780c */ /* 0x000fc60000761670 */
[----:B------:R0:W-:Y:S10]  /*27650*/  LDGSTS.E.BYPASS.LTC128B.128 [R4+0x3400], desc[UR6][R2.64+0x80], !P4 ;  /* 0x0340008002047fae */ /* 0x0001f4000e101d46 */
[----:B------:R0:W-:Y:S01]  /*27660*/  LDGSTS.E.BYPASS.LTC128B.128 [R4+0x6400], desc[UR6][R2.64+0x100], !P3 ;  /* 0x0640010002047fae */ /* 0x0001e2000d901d46 */
[----:B------:R-:W-:-:S13]  /*27670*/  ISETP.LT.OR P3, PT, R6, 0x11, P2 ;  /* 0x000000110600780c */ /* 0x000fda0001761670 */
[----:B0-----:R-:W-:Y:S05]  /*27680*/  WARPSYNC.COLLECTIVE R15, `(.L_x_6479) ;  /* 0x000000000f087348 */ /* 0x001fea0003c00000 */
[----:B------:R1:W2:Y:S02]  /*27690*/  SHFL.IDX P6, R14, R13, R12, R11 ;  /* 0x0000000c0d0e7389 */ /* 0x0002a400000c000b */
[----:B012---:R-:W-:Y:S01]  /*276a0*/  ENDCOLLECTIVE ;  /* 0x000000000000791b */ /* 0x007fe20003800000 */
.L_x_6479:
[----:B------:R-:W-:Y:S01]  /*276b0*/  IMAD.MOV.U32 R13, RZ, RZ, R23 ;  /* 0x000000ffff0d7224 */ /* 0x000fe200078e0017 */
[----:B------:R-:W-:-:S07]  /*276c0*/  MOV R7, R14 ;  /* 0x0000000e00077202 */ /* 0x000fce0000000f00 */
[----:B------:R-:W-:Y:S05]  /*276d0*/  WARPSYNC.COLLECTIVE R15, `(.L_x_6480) ;  /* 0x000000000f087348 */ /* 0x000fea0003c00000 */
[----:B------:R0:W1:Y:S02]  /*276e0*/  SHFL.IDX P6, R14, R13, R12, R11 ;  /* 0x0000000c0d0e7389 */ /* 0x00006400000c000b */
[----:B01----:R-:W-:Y:S01]  /*276f0*/  ENDCOLLECTIVE ;  /* 0x000000000000791b */ /* 0x003fe20003800000 */
.L_x_6480:
[----:B------:R-:W-:Y:S01]  /*27700*/  ULDC.64 UR4, c[0x0][0x208] ;  /* 0x0000820000047ab9 */ /* 0x000fe20000000a00 */
        /* <DEDUP_REMOVED lines=10> */
[----:B------:R0:W-:Y:S05]  /*277b0*/  LDGSTS.E.BYPASS.LTC128B.128 [R4+0x3c00], desc[UR4][R2.64+0x80], !P4 ;  /* 0x03c0008002047fae */ /* 0x0001ea000e101d44 */
[----:B------:R0:W-:Y:S01]  /*277c0*/  LDGSTS.E.BYPASS.LTC128B.128 [R4+0x6c00], desc[UR4][R2.64+0x100], !P3 ;  /* 0x06c0010002047fae */ /* 0x0001e2000d901d44 */
[----:B------:R-:W-:-:S13]  /*277d0*/  ISETP.LT.OR P3, PT, R6, 0x21, P2 ;  /* 0x000000210600780c */ /* 0x000fda0001761670 */
[----:B0-----:R-:W-:Y:S05]  /*277e0*/  WARPSYNC.COLLECTIVE R15, `(.L_x_6481) ;  /* 0x000000000f087348 */ /* 0x001fea0003c00000 */
[----:B------:R1:W2:Y:S02]  /*277f0*/  SHFL.IDX P6, R14, R13, R12, R11 ;  /* 0x0000000c0d0e7389 */ /* 0x0002a400000c000b */
[----:B012---:R-:W-:Y:S01]  /*27800*/  ENDCOLLECTIVE ;  /* 0x000000000000791b */ /* 0x007fe20003800000 */
.L_x_6481:
[----:B------:R-:W-:Y:S01]  /*27810*/  MOV R13, R23 ;  /* 0x00000017000d7202 */ /* 0x000fe20000000f00 */
[----:B------:R-:W-:-:S07]  /*27820*/  IMAD.MOV.U32 R7, RZ, RZ, R14 ;  /* 0x000000ffff077224 */ /* 0x000fce00078e000e */
[----:B------:R-:W-:Y:S05]  /*27830*/  WARPSYNC.COLLECTIVE R15, `(.L_x_6482) ;  /* 0x000000000f087348 */ /* 0x000fea0003c00000 */
[----:B------:R0:W1:Y:S02]  /*27840*/  SHFL.IDX P6, R14, R13, R12, R11 ;  /* 0x0000000c0d0e7389 */ /* 0x00006400000c000b */
[----:B01----:R-:W-:Y:S01]  /*27850*/  ENDCOLLECTIVE ;  /* 0x000000000000791b */ /* 0x003fe20003800000 */
.L_x_6482:
[----:B------:R-:W-:Y:S01]  /*27860*/  ULDC.64 UR4, c[0x0][0x208] ;  /* 0x0000820000047ab9 */ /* 0x000fe20000000a00 */
        /* <DEDUP_REMOVED lines=16> */
.L_x_6483:
[----:B------:R-:W-:Y:S02]  /*27970*/  IMAD.MOV.U32 R13, RZ, RZ, R23 ;  /* 0x000000ffff0d7224 */ /* 0x000fe400078e0017 */
[----:B------:R-:W-:-:S07]  /*27980*/  IMAD.MOV.U32 R7, RZ, RZ, R14 ;  /* 0x000000ffff077224 */ /* 0x000fce00078e000e */
[----:B------:R-:W-:Y:S05]  /*27990*/  WARPSYNC.COLLECTIVE R15, `(.L_x_6484) ;  /* 0x000000000f087348 */ /* 0x000fea0003c00000 */
[----:B------:R0:W1:Y:S02]  /*279a0*/  SHFL.IDX P6, R14, R13, R12, R11 ;  /* 0x0000000c0d0e7389 */ /* 0x00006400000c000b */
[----:B01----:R-:W-:Y:S01]  /*279b0*/  ENDCOLLECTIVE ;  /* 0x000000000000791b */ /* 0x003fe20003800000 */
.L_x_6484:
[----:B------:R-:W-:Y:S01]  /*279c0*/  ULDC.64 UR4, c[0x0][0x208] ;  /* 0x0000820000047ab9 */ /* 0x000fe20000000a00 */
[----:B------:R-:W-:Y:S02]  /*279d0*/  IMAD.MOV.U32 R13, RZ, RZ, R24 ;  /* 0x000000ffff0d7224 */ /* 0x000fe400078e0018 */
        /* <DEDUP_REMOVED lines=9> */
[----:B------:R0:W-:Y:S04]  /*27a70*/  LDGSTS.E.BYPASS.LTC128B.128 [R4+0x4c00], desc[UR4][R2.64+0x80], !P4 ;  /* 0x04c0008002047fae */ /* 0x0001e8000e101d44 */
[----:B------:R0:W-:Y:S01]  /*27a80*/  LDGSTS.E.BYPASS.LTC128B.128 [R4+0x7c00], desc[UR4][R2.64+0x100], !P3 ;  /* 0x07c0010002047fae */ /* 0x0001e2000d901d44 */
[----:B------:R-:W-:-:S13]  /*27a90*/  ISETP.LT.OR P3, PT, R6, 0x41, P2 ;  /* 0x000000410600780c */ /* 0x000fda0001761670 */
[----:B0-----:R-:W-:Y:S05]  /*27aa0*/  WARPSYNC.COLLECTIVE R15, `(.L_x_6485) ;  /* 0x000000000f087348 */ /* 0x001fea0003c00000 */
[----:B------:R1:W2:Y:S02]  /*27ab0*/  SHFL.IDX P6, R14, R13, R12, R11 ;  /* 0x0000000c0d0e7389 */ /* 0x0002a400000c000b */
[----:B012---:R-:W-:Y:S01]  /*27ac0*/  ENDCOLLECTIVE ;  /* 0x000000000000791b */ /* 0x007fe20003800000 */
.L_x_6485:
[----:B------:R-:W-:Y:S01]  /*27ad0*/  IMAD.MOV.U32 R13, RZ, RZ, R23 ;  /* 0x000000ffff0d7224 */ /* 0x000fe200078e0017 */
[----:B------:R-:W-:-:S07]  /*27ae0*/  MOV R7, R14 ;  /* 0x0000000e00077202 */ /* 0x000fce0000000f00 */
[----:B------:R-:W-:Y:S05]  /*27af0*/  WARPSYNC.COLLECTIVE R15, `(.L_x_6486) ;  /* 0x000000000f087348 */ /* 0x000fea0003c00000 */
[----:B------:R0:W1:Y:S02]  /*27b00*/  SHFL.IDX P6, R14, R13, R12, R11 ;  /* 0x0000000c0d0e7389 */ /* 0x00006400000c000b */
[----:B01----:R-:W-:Y:S01]  /*27b10*/  ENDCOLLECTIVE ;  /* 0x000000000000791b */ /* 0x003fe20003800000 */
.L_x_6486:
        /* <DEDUP_REMOVED lines=12> */
[----:B------:R0:W-:Y:S02]  /*27be0*/  LDGSTS.E.BYPASS.LTC128B.128 [R4+0x8400], desc[UR4][R2.64+0x100], !P3 ;  /* 0x0840010002047fae */ /* 0x0001e4000d901d44 */
[----:B0-----:R-:W-:Y:S05]  /*27bf0*/  WARPSYNC.COLLECTIVE R15, `(.L_x_6487) ;  /* 0x000000000f087348 */ /* 0x001fea0003c00000 */
[----:B------:R1:W2:Y:S02]  /*27c00*/  SHFL.IDX P6, R14, R13, R12, R11 ;  /* 0x0000000c0d0e7389 */ /* 0x0002a400000c000b */
[----:B012---:R-:W-:Y:S01]  /*27c10*/  ENDCOLLECTIVE ;  /* 0x000000000000791b */ /* 0x007fe20003800000 */
.L_x_6487:
[----:B------:R-:W-:Y:S01]  /*27c20*/  MOV R13, R23 ;  /* 0x00000017000d7202 */ /* 0x000fe20000000f00 */
[----:B------:R-:W-:-:S07]  /*27c30*/  IMAD.MOV.U32 R24, RZ, RZ, R14 ;  /* 0x000000ffff187224 */ /* 0x000fce00078e000e */
[----:B------:R-:W-:Y:S05]  /*27c40*/  WARPSYNC.COLLECTIVE R15, `(.L_x_6488) ;  /* 0x000000000f087348 */ /* 0x000fea0003c00000 */
[----:B------:R0:W1:Y:S02]  /*27c50*/  SHFL.IDX P6, R14, R13, R12, R11 ;  /* 0x0000000c0d0e7389 */ /* 0x00006400000c000b */
[----:B01----:R-:W-:Y:S01]  /*27c60*/  ENDCOLLECTIVE ;  /* 0x000000000000791b */ /* 0x003fe20003800000 */
.L_x_6488:
[----:B------:R-:W-:Y:S05]  /*27c70*/  BRA `(.L_x_6489) ;  /* 0xffffffa8008c7947 */ /* 0x000fea000383ffff */
.L_x_6322:
[----:B------:R-:W-:Y:S01]  /*27c80*/  BSSY B0, `(.L_x_6490) ;  /* 0x0000008000007945 */ /* 0x000fe20003800000 */
[----:B------:R-:W-:Y:S01]  /*27c90*/  IMAD.MOV.U32 R13, RZ, RZ, R16 ;  /* 0x000000ffff0d7224 */ /* 0x000fe200078e0010 */
[----:B0-----:R-:W-:Y:S01]  /*27ca0*/  MOV R11, 0x1f ;  /* 0x0000001f000b7802 */ /* 0x001fe20000000f00 */
[----:B-1----:R-:W-:Y:S02]  /*27cb0*/  IMAD.MOV.U32 R12, RZ, RZ, RZ ;  /* 0x000000ffff0c7224 */ /* 0x002fe400078e00ff */
[----:B------:R-:W-:-:S07]  /*27cc0*/  IMAD.MOV.U32 R15, RZ, RZ, -0x1 ;  /* 0xffffffffff0f7424 */ /* 0x000fce00078e00ff */
[----:B------:R-:W-:Y:S05]  /*27cd0*/  WARPSYNC.COLLECTIVE R15, `(.L_x_6491) ;  /* 0x000000000f087348 */ /* 0x000fea0003c00000 */
[----:B------:R0:W1:Y:S02]  /*27ce0*/  SHFL.IDX P6, R14, R13, R12, R11 ;  /* 0x0000000c0d0e7389 */ /* 0x00006400000c000b */
[----:B01----:R-:W-:Y:S01]  /*27cf0*/  ENDCOLLECTIVE ;  /* 0x000000000000791b */ /* 0x003fe20003800000 */
.L_x_6491:
[----:B------:R-:W-:Y:S05]  /*27d00*/  BSYNC B0 ;  /* 0x0000000000007941 */ /* 0x000fea0003800000 */
.L_x_6490:
        /* <DEDUP_REMOVED lines=9> */
.L_x_6492:
        /* <DEDUP_REMOVED lines=19> */
.L_x_6493:
[----:B------:R-:W-:Y:S02]  /*27ed0*/  MOV R12, 0x2 ;  /* 0x00000002000c7802 */ /* 0x000fe40000000f00 */
[----:B------:R-:W-:-:S05]  /*27ee0*/  SEL R6, R14, RZ, P1 ;  /* 0x000000ff0e067207 */ /* 0x000fca0000800000 */
[----:B------:R-:W-:-:S04]  /*27ef0*/  IMAD.IADD R6, R5, 0x1, R6 ;  /* 0x0000000105067824 */ /* 0x000fc800078e0206 */
[----:B------:R-:W-:-:S07]  /*27f00*/  IMAD.MOV.U32 R13, RZ, RZ, R6 ;  /* 0x000000ffff0d7224 */ /* 0x000fce00078e0006 */
[----:B------:R-:W-:Y:S05]  /*27f10*/  WARPSYNC.COLLECTIVE R15, `(.L_x_6494) ;  /* 0x000000000f087348 */ /* 0x000fea0003c00000 */
[----:B------:R0:W1:Y:S02]  /*27f20*/  SHFL.UP P6, R14, R13, R12, R11 ;  /* 0x0400000c0d0e7389 */ /* 0x00006400000c000b */
[----:B01----:R-:W-:Y:S01]  /*27f30*/  ENDCOLLECTIVE ;  /* 0x000000000000791b */ /* 0x003fe20003800000 */
.L_x_6494:
[----:B------:R-:W-:Y:S02]  /*27f40*/  MOV R12, 0x4 ;  /* 0x00000004000c7802 */ /* 0x000fe40000000f00 */
[----:B------:R-:W-:-:S05]  /*27f50*/  SEL R7, R14, RZ, P2 ;  /* 0x000000ff0e077207 */ /* 0x000fca0001000000 */
[----:B------:R-:W-:-:S04]  /*27f60*/  IMAD.IADD R7, R6, 0x1, R7 ;  /* 0x0000000106077824 */ /* 0x000fc800078e0207 */
[----:B------:R-:W-:-:S07]  /*27f70*/  IMAD.MOV.U32 R13, RZ, RZ, R7 ;  /* 0x000000ffff0d7224 */ /* 0x000fce00078e0007 */
[----:B------:R-:W-:Y:S05]  /*27f80*/  WARPSYNC.COLLECTIVE R15, `(.L_x_6495) ;  /* 0x000000000f087348 */ /* 0x000fea0003c00000 */
[----:B------:R0:W1:Y:S02]  /*27f90*/  SHFL.UP P6, R14, R13, R12, R11 ;  /* 0x0400000c0d0e7389 */ /* 0x00006400000c000b */
[----:B01----:R-:W-:Y:S01]  /*27fa0*/  ENDCOLLECTIVE ;  /* 0x000000000000791b */ /* 0x003fe20003800000 */
.L_x_6495:
[----:B------:R-:W-:Y:S02]  /*27fb0*/  MOV R12, 0x8 ;  /* 0x00000008000c7802 */ /* 0x000fe40000000f00 */
[----:B------:R-:W-:-:S05]  /*27fc0*/  SEL R2, R14, RZ, P3 ;  /* 0x000000ff0e027207 */ /* 0x000fca0001800000 */
[----:B------:R-:W-:-:S04]  /*27fd0*/  IMAD.IADD R2, R7, 0x1, R2 ;  /* 0x0000000107027824 */ /* 0x000fc800078e0202 */
[----:B------:R-:W-:-:S07]  /*27fe0*/  IMAD.MOV.U32 R13, RZ, RZ, R2 ;  /* 0x000000ffff0d7224 */ /* 0x000fce00078e0002 */
[----:B------:R-:W-:Y:S05]  /*27ff0*/  WARPSYNC.COLLECTIVE R15, `(.L_x_6496) ;  /* 0x000000000f087348 */ /* 0x000fea0003c00000 */
[----:B------:R0:W1:Y:S02]  /*28000*/  SHFL.UP P6, R14, R13, R12, R11 ;  /* 0x0400000c0d0e7389 */ /* 0x00006400000c000b */
[----:B01----:R-:W-:Y:S01]  /*28010*/  ENDCOLLECTIVE ;  /* 0x000000000000791b */ /* 0x003fe20003800000 */
.L_x_6496:
[----:B------:R-:W-:Y:S02]  /*28020*/  MOV R12, 0x10 ;  /* 0x00000010000c7802 */ /* 0x000fe40000000f00 */
[----:B------:R-:W-:-:S05]  /*28030*/  SEL R3, R14, RZ, P4 ;  /* 0x000000ff0e037207 */ /* 0x000fca0002000000 */
[----:B------:R-:W-:-:S04]  /*28040*/  IMAD.IADD R3, R2, 0x1, R3 ;  /* 0x0000000102037824 */ /* 0x000fc800078e0203 */
[----:B------:R-:W-:-:S07]  /*28050*/  IMAD.MOV.U32 R13, RZ, RZ, R3 ;  /* 0x000000ffff0d7224 */ /* 0x000fce00078e0003 */
[----:B------:R-:W-:Y:S05]  /*28060*/  WARPSYNC.COLLECTIVE R15, `(.L_x_6497) ;  /* 0x000000000f087348 */ /* 0x000fea0003c00000 */
[----:B------:R0:W1:Y:S02]  /*28070*/  SHFL.UP P6, R14, R13, R12, R11 ;  /* 0x0400000c0d0e7389 */ /* 0x00006400000c000b */
[----:B01----:R-:W-:Y:S01]  /*28080*/  ENDCOLLECTIVE ;  /* 0x000000000000791b */ /* 0x003fe20003800000 */
.L_x_6497:
        /* <DEDUP_REMOVED lines=8> */
.L_x_6498:
[----:B------:R-:W-:Y:S05]  /*28110*/  BRA `(.L_x_6499) ;  /* 0xffffffa800a87947 */ /* 0x000fea000383ffff */
.L_x_6327:
[----:B------:R-:W-:Y:S01]  /*28120*/  BSSY B0, `(.L_x_6500) ;  /* 0x0000008000007945 */ /* 0x000fe20003800000 */
[----:B-----5:R-:W-:Y:S01]  /*28130*/  IMAD.MOV.U32 R13, RZ, RZ, R5 ;  /* 0x000000ffff0d7224 */ /* 0x020fe200078e0005 */
[----:B-1----:R-:W-:Y:S01]  /*28140*/  MOV R12, 0x1 ;  /* 0x00000001000c7802 */ /* 0x002fe20000000f00 */
[----:B0-----:R-:W-:Y:S02]  /*28150*/  IMAD.MOV.U32 R11, RZ, RZ, RZ ;  /* 0x000000ffff0b7224 */ /* 0x001fe400078e00ff */
[----:B------:R-:W-:-:S07]  /*28160*/  IMAD.MOV.U32 R15, RZ, RZ, -0x1 ;  /* 0xffffffffff0f7424 */ /* 0x000fce00078e00ff */
[----:B--23--:R-:W-:Y:S05]  /*28170*/  WARPSYNC.COLLECTIVE R15, `(.L_x_6501) ;  /* 0x000000000f087348 */ /* 0x00cfea0003c00000 */
[----:B------:R0:W1:Y:S02]  /*28180*/  SHFL.UP P6, R14, R13, R12, R11 ;  /* 0x0400000c0d0e7389 */ /* 0x00006400000c000b */
[----:B0123--:R-:W-:Y:S01]  /*28190*/  ENDCOLLECTIVE ;  /* 0x000000000000791b */ /* 0x00ffe20003800000 */
.L_x_6501:
[----:B------:R-:W-:Y:S05]  /*281a0*/  BSYNC B0 ;  /* 0x0000000000007941 */ /* 0x000fea0003800000 */
.L_x_6500:
        /* <DEDUP_REMOVED lines=8> */
.L_x_6502:
[----:B------:R-:W-:Y:S01]  /*28230*/  IMAD.MOV.U32 R12, RZ, RZ, 0x4 ;  /* 0x00000004ff0c7424 */ /* 0x000fe200078e00ff */
[----:B------:R-:W-:-:S05]  /*28240*/  SEL R2, R14, RZ, P2 ;  /* 0x000000ff0e027207 */ /* 0x000fca0001000000 */
[----:B------:R-:W-:-:S05]  /*28250*/  IMAD.IADD R2, R13, 0x1, R2 ;  /* 0x000000010d027824 */ /* 0x000fca00078e0202 */
[----:B------:R-:W-:-:S07]  /*28260*/  MOV R13, R2 ;  /* 0x00000002000d7202 */ /* 0x000fce0000000f00 */
[----:B------:R-:W-:Y:S05]  /*28270*/  WARPSYNC.COLLECTIVE R15, `(.L_x_6503) ;  /* 0x000000000f087348 */ /* 0x000fea0003c00000 */
[----:B------:R0:W1:Y:S02]  /*28280*/  SHFL.UP P6, R14, R13, R12, R11 ;  /* 0x0400000c0d0e7389 */ /* 0x00006400000c000b */
[----:B01----:R-:W-:Y:S01]  /*28290*/  ENDCOLLECTIVE ;  /* 0x000000000000791b */ /* 0x003fe20003800000 */
.L_x_6503:
[----:B------:R-:W-:Y:S02]  /*282a0*/  MOV R12, 0x8 ;  /* 0x00000008000c7802 */ /* 0x000fe40000000f00 */
[----:B------:R-:W-:-:S04]  /*282b0*/  SEL R3, R14, RZ, P3 ;  /* 0x000000ff0e037207 */ /* 0x000fc80001800000 */
[----:B------:R-:W-:-:S05]  /*282c0*/  IADD3 R3, R2, R3, RZ ;  /* 0x0000000302037210 */ /* 0x000fca0007ffe0ff */
[----:B------:R-:W-:-:S07]  /*282d0*/  IMAD.MOV.U32 R13, RZ, RZ, R3 ;  /* 0x000000ffff0d7224 */ /* 0x000fce00078e0003 */
[----:B------:R-:W-:Y:S05]  /*282e0*/  WARPSYNC.COLLECTIVE R15, `(.L_x_6504) ;  /* 0x000000000f087348 */ /* 0x000fea0003c00000 */
[----:B------:R0:W1:Y:S02]  /*282f0*/  SHFL.UP P6, R14, R13, R12, R11 ;  /* 0x0400000c0d0e7389 */ /* 0x00006400000c000b */
[----:B01----:R-:W-:Y:S01]  /*28300*/  ENDCOLLECTIVE ;  /* 0x000000000000791b */ /* 0x003fe20003800000 */
.L_x_6504:
[----:B------:R-:W-:Y:S01]  /*28310*/  IMAD.MOV.U32 R12, RZ, RZ, 0x10 ;  /* 0x00000010ff0c7424 */ /* 0x000fe200078e00ff */
[----:B------:R-:W-:-:S05]  /*28320*/  SEL R4, R14, RZ, P4 ;  /* 0x000000ff0e047207 */ /* 0x000fca0002000000 */
[----:B------:R-:W-:-:S05]  /*28330*/  IMAD.IADD R4, R3, 0x1, R4 ;  /* 0x0000000103047824 */ /* 0x000fca00078e0204 */
[----:B------:R-:W-:-:S07]  /*28340*/  MOV R13, R4 ;  /* 0x00000004000d7202 */ /* 0x000fce0000000f00 */
[----:B------:R-:W-:Y:S05]  /*28350*/  WARPSYNC.COLLECTIVE R15, `(.L_x_6505) ;  /* 0x000000000f087348 */ /* 0x000fea0003c00000 */
[----:B------:R0:W1:Y:S02]  /*28360*/  SHFL.UP P6, R14, R13, R12, R11 ;  /* 0x0400000c0d0e7389 */ /* 0x00006400000c000b */
[----:B01----:R-:W-:Y:S01]  /*28370*/  ENDCOLLECTIVE ;  /* 0x000000000000791b */ /* 0x003fe20003800000 */
.L_x_6505:
        /* <DEDUP_REMOVED lines=8> */
.L_x_6506:
[----:B------:R-:W-:Y:S05]  /*28400*/  BRA `(.L_x_6507) ;  /* 0xffffffa8008c7947 */ /* 0x000fea000383ffff */
.L_x_6329:
[----:B------:R-:W-:Y:S01]  /*28410*/  BSSY B0, `(.L_x_6508) ;  /* 0x0000006000007945 */ /* 0x000fe20003800000 */
[----:B------:R-:W-:Y:S02]  /*28420*/  PLOP3.LUT P6, PT, P6, PT, PT, 0x8, 0x0 ;  /* 0x000000000000781c */ /* 0x000fe400037ce170 */
[----:B------:R-:W-:-:S11]  /*28430*/  MOV R15, 0xffffffff ;  /* 0xffffffff000f7802 */ /* 0x000fd60000000f00 */
[----:B012---:R-:W-:Y:S05]  /*28440*/  WARPSYNC.COLLECTIVE R15, `(.L_x_6509) ;  /* 0x000000000f087348 */ /* 0x007fea0003c00000 */
[----:B------:R-:W-:Y:S01]  /*28450*/  VOTE.ANY R14, PT, P6 ;  /* 0x00000000000e7806 */ /* 0x000fe200030e0100 */
[----:B012---:R-:W-:Y:S06]  /*28460*/  ENDCOLLECTIVE ;  /* 0x000000000000791b */ /* 0x007fec0003800000 */
.L_x_6509:
[----:B------:R-:W-:Y:S05]  /*28470*/  BSYNC B0 ;  /* 0x0000000000007941 */ /* 0x000fea0003800000 */
.L_x_6508:
        /* <DEDUP_REMOVED lines=9> */
.L_x_6510:
[----:B------:R-:W-:Y:S01]  /*28510*/  MOV R5, R14 ;  /* 0x0000000e00057202 */ /* 0x000fe20000000f00 */
[----:B------:R-:W-:Y:S06]  /*28520*/  BRA `(.L_x_6511) ;  /* 0xffffffa8007c7947 */ /* 0x000fec000383ffff */
.L_x_6331:
[----:B------:R-:W-:Y:S01]  /*28530*/  BSSY B0, `(.L_x_6512) ;  /* 0x0000007000007945 */ /* 0x000fe20003800000 */
[----:B------:R-:W-:Y:S01]  /*28540*/  IMAD.MOV.U32 R13, RZ, RZ, R6 ;  /* 0x000000ffff0d7224 */ /* 0x000fe200078e0006 */
[----:B0-----:R-:W-:Y:S01]  /*28550*/  MOV R11, 0x1f ;  /* 0x0000001f000b7802 */ /* 0x001fe20000000f00 */
[----:B------:R-:W-:-:S07]  /*28560*/  IMAD.MOV.U32 R15, RZ, RZ, -0x1 ;  /* 0xffffffffff0f7424 */ /* 0x000fce00078e00ff */
[----:B--234-:R-:W-:Y:S05]  /*28570*/  WARPSYNC.COLLECTIVE R15, `(.L_x_6513) ;  /* 0x000000000f087348 */ /* 0x01cfea0003c00000 */
[----:B------:R0:W1:Y:S02]  /*28580*/  SHFL.IDX P6, R14, R13, R12, R11 ;  /* 0x0000000c0d0e7389 */ /* 0x00006400000c000b */
[----:B01234-:R-:W-:Y:S01]  /*28590*/  ENDCOLLECTIVE ;  /* 0x000000000000791b */ /* 0x01ffe20003800000 */
.L_x_6513:
[----:B------:R-:W-:Y:S05]  /*285a0*/  BSYNC B0 ;  /* 0x0000000000007941 */ /* 0x000fea0003800000 */
.L_x_6512:
[----:B------:R-:W-:Y:S05]  /*285b0*/  BRA `(.L_x_6330) ;  /* 0xffffffa800747947 */ /* 0x000fea000383ffff */
.L_x_6335:
[----:B0-----:R0:W3:Y:S02]  /*285c0*/  SYNCS.PHASECHK.TRANS64.TRYWAIT P0, [R7+URZ+0x30820], R0 ;  /* 0x03082000070075a7 */ /* 0x0010e4000800017f */
[----:B---3--:R-:W-:Y:S05]  /*285d0*/  @!P0 NANOSLEEP.SYNCS 0x989680 ;  /* 0x009896800000895d */ /* 0x008fea0003900000 */
[----:B------:R-:W3:Y:S02]  /*285e0*/  @!P0 SYNCS.PHASECHK.TRANS64 P0, [R7+URZ+0x30820], R0 ;  /* 0x03082000070085a7 */ /* 0x000ee4000800007f */
[----:B---3--:R-:W-:Y:S05]  /*285f0*/  @!P0 BRA `(.L_x_6335) ;  /* 0xfffffffc00f08947 */ /* 0x008fea000383ffff */
[----:B------:R-:W-:Y:S05]  /*28600*/  BRA `(.L_x_6514) ;  /* 0xffffffac00f07947 */ /* 0x000fea000383ffff */
.L_x_6336:
[----:B------:R-:W3:Y:S01]  /*28610*/  S2R R2, SR_TID.X ;  /* 0x0000000000027919 */ /* 0x000ee20000002100 */
[----:B------:R-:W-:Y:S01]  /*28620*/  BSSY B0, `(.L_x_6515) ;  /* 0x000000a000007945 */ /* 0x000fe20003800000 */
[----:B-1----:R-:W-:Y:S01]  /*28630*/  IMAD.MOV.U32 R12, RZ, RZ, RZ ;  /* 0x000000ffff0c7224 */ /* 0x002fe200078e00ff */
[----:B------:R-:W-:Y:S01]  /*28640*/  MOV R11, 0x1f ;  /* 0x0000001f000b7802 */ /* 0x000fe20000000f00 */
[----:B------:R-:W-:Y:S01]  /*28650*/  IMAD.MOV.U32 R15, RZ, RZ, -0x1 ;  /* 0xffffffffff0f7424 */ /* 0x000fe200078e00ff */
[----:B---3--:R-:W-:-:S04]  /*28660*/  SHF.R.U32.HI R2, RZ, 0x5, R2 ;  /* 0x00000005ff027819 */ /* 0x008fc80000011602 */
[----:B------:R-:W-:-:S04]  /*28670*/  LOP3.LUT R2, R2, 0x3, RZ, 0xc0, !PT ;  /* 0x0000000302027812 */ /* 0x000fc800078ec0ff */
[----:B------:R-:W-:-:S07]  /*28680*/  MOV R13, R2 ;  /* 0x00000002000d7202 */ /* 0x000fce0000000f00 */
[----:B0-2-4-:R-:W-:Y:S05]  /*28690*/  WARPSYNC.COLLECTIVE R15, `(.L_x_6516) ;  /* 0x000000000f087348 */ /* 0x015fea0003c00000 */
[----:B------:R1:W3:Y:S02]  /*286a0*/  SHFL.IDX P6, R14, R13, R12, R11 ;  /* 0x0000000c0d0e7389 */ /* 0x0002e400000c000b */
[----:B01234-:R-:W-:Y:S01]  /*286b0*/  ENDCOLLECTIVE ;  /* 0x000000000000791b */ /* 0x01ffe20003800000 */
.L_x_6516:
[----:B------:R-:W-:Y:S05]  /*286c0*/  BSYNC B0 ;  /* 0x0000000000007941 */ /* 0x000fea0003800000 */
.L_x_6515:
[----:B------:R-:W-:Y:S05]  /*286d0*/  BRA `(.L_x_6517) ;  /* 0xffffffac00d87947 */ /* 0x000fea000383ffff */
.L_x_6337:
[----:B------:R-:W-:Y:S01]  /*286e0*/  BSSY B0, `(.L_x_6518) ;  /* 0x0000006000007945 */ /* 0x000fe20003800000 */
[----:B------:R-:W-:-:S07]  /*286f0*/  MOV R15, 0xffffffff ;  /* 0xffffffff000f7802 */ /* 0x000fce0000000f00 */
[----:B012-4-:R-:W-:Y:S05]  /*28700*/  WARPSYNC.COLLECTIVE R15, `(.L_x_6519) ;  /* 0x000000000f0c7348 */ /* 0x017fea0003c00000 */
[----:B------:R-:W-:Y:S02]  /*28710*/  ELECT P6, UR62, PT ;  /* 0x00000000003e782f */ /* 0x000fe400038c0000 */
[----:B------:R-:W-:Y:S01]  /*28720*/  MOV R14, UR62 ;  /* 0x0000003e000e7c02 */ /* 0x000fe20008000f00 */
[----:B012-4-:R-:W-:Y:S10]  /*28730*/  ENDCOLLECTIVE ;  /* 0x000000000000791b */ /* 0x017ff40003800000 */
.L_x_6519:
[----:B------:R-:W-:Y:S05]  /*28740*/  BSYNC B0 ;  /* 0x0000000000007941 */ /* 0x000fea0003800000 */
.L_x_6518:
[----:B------:R-:W-:Y:S05]  /*28750*/  BRA `(.L_x_6520) ;  /* 0xffffffac00cc7947 */ /* 0x000fea000383ffff */
.L_x_6339:
[----:B0-----:R0:W3:Y:S02]  /*28760*/  SYNCS.PHASECHK.TRANS64.TRYWAIT P1, [R5+URZ+0x30840], R0 ;  /* 0x03084000050075a7 */ /* 0x0010e4000802017f */
[----:B---3--:R-:W-:Y:S05]  /*28770*/  @!P1 NANOSLEEP.SYNCS 0x989680 ;  /* 0x009896800000995d */ /* 0x008fea0003900000 */
[----:B------:R-:W3:Y:S02]  /*28780*/  @!P1 SYNCS.PHASECHK.TRANS64 P1, [R5+URZ+0x30840], R0 ;  /* 0x03084000050095a7 */ /* 0x000ee4000802007f */
[----:B---3--:R-:W-:Y:S05]  /*28790*/  @!P1 BRA `(.L_x_6339) ;  /* 0xfffffffc00f09947 */ /* 0x008fea000383ffff */
[----:B------:R-:W-:Y:S05]  /*287a0*/  BRA `(.L_x_6521) ;  /* 0xffffffac00ec7947 */ /* 0x000fea000383ffff */
.L_x_6341:
[----:B---3--:R3:W0:Y:S02]  /*287b0*/  SYNCS.PHASECHK.TRANS64.TRYWAIT P1, [R3+URZ+0x30840], R2 ;  /* 0x03084002030075a7 */ /* 0x008624000802017f */
[----:B0-----:R-:W-:Y:S05]  /*287c0*/  @!P1 NANOSLEEP.SYNCS 0x989680 ;  /* 0x009896800000995d */ /* 0x001fea0003900000 */
[----:B------:R-:W0:Y:S02]  /*287d0*/  @!P1 SYNCS.PHASECHK.TRANS64 P1, [R3+URZ+0x30840], R2 ;  /* 0x03084002030095a7 */ /* 0x000e24000802007f */
[----:B0-----:R-:W-:Y:S05]  /*287e0*/  @!P1 BRA `(.L_x_6341) ;  /* 0xfffffffc00f09947 */ /* 0x001fea000383ffff */
[----:B------:R-:W-:Y:S05]  /*287f0*/  BRA `(.L_x_6522) ;  /* 0xffffffac00f87947 */ /* 0x000fea000383ffff */
.L_x_6343:
[----:B------:R0:W0:Y:S02]  /*28800*/  SYNCS.PHASECHK.TRANS64.TRYWAIT P1, [R5+URZ+0x30860], R0 ;  /* 0x03086000050075a7 */ /* 0x000024000802017f */
[----:B0-----:R-:W-:Y:S05]  /*28810*/  @!P1 NANOSLEEP.SYNCS 0x989680 ;  /* 0x009896800000995d */ /* 0x001fea0003900000 */
[----:B------:R-:W0:Y:S02]  /*28820*/  @!P1 SYNCS.PHASECHK.TRANS64 P1, [R5+URZ+0x30860], R0 ;  /* 0x03086000050095a7 */ /* 0x000e24000802007f */
[----:B0-----:R-:W-:Y:S05]  /*28830*/  @!P1 BRA `(.L_x_6343) ;  /* 0xfffffffc00f09947 */ /* 0x001fea000383ffff */
[----:B------:R-:W-:Y:S05]  /*28840*/  BRA `(.L_x_6523) ;  /* 0xffffffac00f47947 */ /* 0x000fea000383ffff */
.L_x_6524:
        /* <DEDUP_REMOVED lines=11> */
.L_x_15853:


//--------------------- .text._ZN7cutlass13device_kernelIN5flash11enable_sm90INS1_16FlashAttnFwdSm90INS1_25CollectiveMainloopFwdSm90ILi2EN4cute5tupleIJNS5_1CILi1EEES8_S8_EEENS6_IJNS7_ILi128EEESA_SA_EEELi128ENS_6half_tEfNS_4arch4Sm90ELb0ELb0ELb0ELb0ELb1ELb0ELb0ELb1ELb1ELb1ELb0ELb0EEENS1_21CollectiveEpilogueFwdISB_S9_SC_SE_Li256ELb0ELb1ELb0ELb0EEENS1_29StaticPersistentTileSchedulerILb0EEEEEEEEEvNT_6ParamsE --------------------------
	.section	.text._ZN7cutlass13device_kernelIN5flash11enable_sm90INS1_16FlashAttnFwdSm90INS1_25CollectiveMainloopFwdSm90ILi2EN4cute5tupleIJNS5_1CILi1EEES8_S8_EEENS6_IJNS7_ILi128EEESA_SA_EEELi128ENS_6half_tEfNS_4arch4Sm90ELb0ELb0ELb0ELb0ELb1ELb0ELb0ELb1ELb1ELb1ELb0ELb0EEENS1_21CollectiveEpilogueFwdISB_S9_SC_SE_Li256ELb0ELb1ELb0ELb0EEENS1_29StaticPersistentTileSchedulerILb0EEEEEEEEEvNT_6ParamsE,"ax",@progbits
	.align	128
.text._ZN7cutlass13device_kernelIN5flash11enable_sm90INS1_16FlashAttnFwdSm90INS1_25CollectiveMainloopFwdSm90ILi2EN4cute5tupleIJNS5_1CILi1EEES8_S8_EEENS6_IJNS7_ILi128EEESA_SA_EEELi128ENS_6half_tEfNS_4arch4Sm90ELb0ELb0ELb0ELb0ELb1ELb0ELb0ELb1ELb1ELb1ELb0ELb0EEENS1_21CollectiveEpilogueFwdISB_S9_SC_SE_Li256ELb0ELb1ELb0ELb0EEENS1_29StaticPersistentTileSchedulerILb0EEEEEEEEEvNT_6ParamsE:
        .type           _ZN7cutlass13device_kernelIN5flash11enable_sm90INS1_16FlashAttnFwdSm90INS1_25CollectiveMainloopFwdSm90ILi2EN4cute5tupleIJNS5_1CILi1EEES8_S8_EEENS6_IJNS7_ILi128EEESA_SA_EEELi128ENS_6half_tEfNS_4arch4Sm90ELb0ELb0ELb0ELb0ELb1ELb0ELb0ELb1ELb1ELb1ELb0ELb0EEENS1_21CollectiveEpilogueFwdISB_S9_SC_SE_Li256ELb0ELb1ELb0ELb0EEENS1_29StaticPersistentTileSchedulerILb0EEEEEEEEEvNT_6ParamsE,@function
        .size           _ZN7cutlass13device_kernelIN5flash11enable_sm90INS1_16FlashAttnFwdSm90INS1_25CollectiveMainloopFwdSm90ILi2EN4cute5tupleIJNS5_1CILi1EEES8_S8_EEENS6_IJNS7_ILi128EEESA_SA_EEELi128ENS_6half_tEfNS_4arch4Sm90ELb0ELb0ELb0ELb0ELb1ELb0ELb0ELb1ELb1ELb1ELb0ELb0EEENS1_21CollectiveEpilogueFwdISB_S9_SC_SE_Li256ELb0ELb1ELb0ELb0EEENS1_29StaticPersistentTileSchedulerILb0EEEEEEEEEvNT_6ParamsE,(.L_x_15854 - _ZN7cutlass13device_kernelIN5flash11enable_sm90INS1_16FlashAttnFwdSm90INS1_25CollectiveMainloopFwdSm90ILi2EN4cute5tupleIJNS5_1CILi1EEES8_S8_EEENS6_IJNS7_ILi128EEESA_SA_EEELi128ENS_6half_tEfNS_4arch4Sm90ELb0ELb0ELb0ELb0ELb1ELb0ELb0ELb1ELb1ELb1ELb0ELb0EEENS1_21CollectiveEpilogueFwdISB_S9_SC_SE_Li256ELb0ELb1ELb0ELb0EEENS1_29StaticPersistentTileSchedulerILb0EEEEEEEEEvNT_6ParamsE)
        .other          _ZN7cutlass13device_kernelIN5flash11enable_sm90INS1_16FlashAttnFwdSm90INS1_25CollectiveMainloopFwdSm90ILi2EN4cute5tupleIJNS5_1CILi1EEES8_S8_EEENS6_IJNS7_ILi128EEESA_SA_EEELi128ENS_6half_tEfNS_4arch4Sm90ELb0ELb0ELb0ELb0ELb1ELb0ELb0ELb1ELb1ELb1ELb0ELb0EEENS1_21CollectiveEpilogueFwdISB_S9_SC_SE_Li256ELb0ELb1ELb0ELb0EEENS1_29StaticPersistentTileSchedulerILb0EEEEEEEEEvNT_6ParamsE,@"STO_CUDA_ENTRY STV_DEFAULT"
_ZN7cutlass13device_kernelIN5flash11enable_sm90INS1_16FlashAttnFwdSm90INS1_25CollectiveMainloopFwdSm90ILi2EN4cute5tupleIJNS5_1CILi1EEES8_S8_EEENS6_IJNS7_ILi128EEESA_SA_EEELi128ENS_6half_tEfNS_4arch4Sm90ELb0ELb0ELb0ELb0ELb1ELb0ELb0ELb1ELb1ELb1ELb0ELb0EEENS1_21CollectiveEpilogueFwdISB_S9_SC_SE_Li256ELb0ELb1ELb0ELb0EEENS1_29StaticPersistentTileSchedulerILb0EEEEEEEEEvNT_6ParamsE:
[----:B------:R-:W0:Y:S01]  /*0000*/  LDC R1, c[0x0][0x28] ;  /* 0x00000a00ff017b82 */ /* 0x000e220000000800 */
[----:B------:R-:W1:Y:S01]  /*0010*/  S2R R5, SR_TID.X ;  /* 0x0000000000057919 */ /* 0x000e620000002100 */
[----:B------:R-:W-:Y:S01]  /*0020*/  ELECT P0, URZ, PT ;  /* 0x00000000003f782f */ /* 0x000fe20003800000 */
[----:B------:R-:W-:Y:S01]  /*0030*/  UMOV UR4, 0x80 ;  /* 0x0000008000047882 */ /* 0x000fe20000000000 */
[----:B------:R-:W-:Y:S01]  /*0040*/  UMOV UR7, 0x100 ;  /* 0x0000010000077882 */ /* 0x000fe20000000000 */
[----:B-1----:R-:W-:-:S05]  /*0050*/  SHF.R.U32.HI R0, RZ, 0x5, R5 ;  /* 0x00000005ff007819 */ /* 0x002fca0000011605 */
[----:B------:R-:W1:Y:S02]  /*0060*/  SHFL.IDX PT, R2, R0, RZ, 0x1f ;  /* 0x00001fff00027589 */ /* 0x000e6400000e0000 */
[C---:B-1----:R-:W-:Y:S02]  /*0070*/  ISETP.NE.OR P0, PT, R2.reuse, RZ, !P0 ;  /* 0x000000ff0200720c */ /* 0x042fe40004705670 */
[----:B------:R-:W-:Y:S02]  /*0080*/  ISETP.NE.AND P1, PT, R2, RZ, PT ;  /* 0x000000ff0200720c */ /* 0x000fe40003f25270 */
[----:B------:R-:W-:-:S05]  /*0090*/  SHF.R.U32.HI R2, RZ, 0x7, R5 ;  /* 0x00000007ff027819 */ /* 0x000fca0000011605 */
[----:B------:R1:W2:Y:S04]  /*00a0*/  SHFL.IDX PT, R4, R2, RZ, 0x1f ;  /* 0x00001fff02047589 */ /* 0x0002a800000e0000 */
[----:B------:R-:W-:Y:S01]  /*00b0*/  VOTEU.ALL UP0, P0 ;  /* 0x00000000003f7886 */ /* 0x000fe20000000000 */
[----:B------:R-:W-:-:S04]  /*00c0*/  VOTEU.ALL UP1, P0 ;  /* 0x00000000003f7886 */ /* 0x000fc80000020000 */
[----:B------:R-:W3:Y:S01]  /*00d0*/  @!UP0 S2UR UR8, SR_CgaCtaId ;  /* 0x00000000000889c3 */ /* 0x000ee20000008800 */
[----:B------:R-:W-:Y:S01]  /*00e0*/  @!UP0 UMOV UR6, 0x400 ;  /* 0x0000040000068882 */ /* 0x000fe20000000000 */
[----:B------:R-:W-:-:S04]  /*00f0*/  @!UP0 UIADD3 UR4, -UR4, 0x100000, URZ ;  /* 0x0010000004048890 */ /* 0x000fc8000fffe13f */
[----:B------:R-:W-:Y:S02]  /*0100*/  @!UP0 USHF.L.U32 UR5, UR4, 0xb, URZ ;  /* 0x0000000b04058899 */ /* 0x000fe4000800063f */
[----:B------:R-:W-:Y:S02]  /*0110*/  @!UP0 USHF.L.U32 UR4, UR4, 0x1, URZ ;  /* 0x0000000104048899 */ /* 0x000fe4000800063f */
[----:B---3--:R-:W-:Y:S02]  /*0120*/  @!UP0 ULEA UR8, UR8, UR6, 0x18 ;  /* 0x0000000608088291 */ /* 0x008fe4000f8ec03f */
[----:B------:R-:W-:-:S04]  /*0130*/  @!UP0 UIADD3 UR6, -UR7, 0x100000, URZ ;  /* 0x0010000007068890 */ /* 0x000fc8000fffe13f */
[----:B------:R-:W-:Y:S02]  /*0140*/  @!UP0 USHF.L.U32 UR7, UR6, 0xb, URZ ;  /* 0x0000000b06078899 */ /* 0x000fe4000800063f */
[----:B------:R-:W-:Y:S01]  /*0150*/  @!UP0 USHF.L.U32 UR6, UR6, 0x1, URZ ;  /* 0x0000000106068899 */ /* 0x000fe2000800063f */
[----:B------:R-:W-:-:S05]  /*0160*/  VOTEU.ALL UP0, P0 ;  /* 0x00000000003f7886 */ /* 0x000fca0000000000 */
[----:B------:R1:W3:Y:S06]  /*0170*/  @!UP0 SYNCS.EXCH.64 URZ, [UR8+0x28800], UR4 ;  /* 0x02880004083f85b2 */ /* 0x0002ec0008000100 */
[----:B------:R1:W4:Y:S02]  /*0180*/  @!UP1 SYNCS.EXCH.64 URZ, [UR8+0x28820], UR6 ;  /* 0x02882006083f95b2 */ /* 0x0003240008000100 */
[----:B012---:R-:W-:Y:S05]  /*0190*/  @P1 BRA `(.L_x_6525) ;  /* 0x0000000000481947 */ /* 0x007fea0003800000 */
        /* <DEDUP_REMOVED lines=14> */
[----:B------:R0:W2:Y:S01]  /*0280*/  SYNCS.EXCH.64 URZ, [UR8+0x28840], UR6 ;  /* 0x02884006083f75b2 */ /* 0x0000a20008000100 */
[----:B------:R0:W0:Y:S01]  /*0290*/  SYNCS.EXCH.64 URZ, [UR8+0x28838], UR4 ;  /* 0x02883804083f75b2 */ /* 0x0000220008000100 */
[----:B------:R0:W0:Y:S01]  /*02a0*/  SYNCS.EXCH.64 URZ, [UR8+0x28848], UR6 ;  /* 0x02884806083f75b2 */ /* 0x0000220008000100 */
[----:B------:R-:W-:Y:S01]  /*02b0*/  NOP ;  /* 0x0000000000007918 */ /* 0x000fe20000000000 */
.L_x_6525:
        /* <DEDUP_REMOVED lines=22> */
.L_x_6526:
        /* <DEDUP_REMOVED lines=18> */
.L_x_6527:
        /* <DEDUP_REMOVED lines=22> */
.L_x_6528:
        /* <DEDUP_REMOVED lines=23> */
.L_x_6529:
[----:B------:R-:W-:Y:S01]  /*0810*/  UISETP.NE.AND UP0, UPT, UR9, URZ, UPT ;  /* 0x0000003f0900728c */ /* 0x000fe2000bf05270 */
[----:B------:R-:W-:Y:S01]  /*0820*/  NOP ;  /* 0x0000000000007918 */ /* 0x000fe20000000000 */
[----:B------:R-:W-:Y:S01]  /*0830*/  UMOV UR36, 0x1 ;  /* 0x0000000100247882 */ /* 0x000fe20000000000 */
[----:B------:R-:W-:Y:S01]  /*0840*/  ULDC.64 UR48, c[0x0][0x208] ;  /* 0x0000820000307ab9 */ /* 0x000fe20000000a00 */
[----:B------:R-:W-:Y:S01]  /*0850*/  USEL UR36, UR36, 0x2, !UP0 ;  /* 0x0000000224247887 */ /* 0x000fe2000c000000 */
[----:B01234-:R-:W-:Y:S01]  /*0860*/  BAR.SYNC.DEFER_BLOCKING 0x0 ;  /* 0x0000000000007b1d */ /* 0x01ffe20000010000 */
[----:B------:R-:W-:-:S13]  /*0870*/  PLOP3.LUT P0, PT, PT, PT, UP0, 0x80, 0x0 ;  /* 0x000000000000781c */ /* 0x000fda0003f0f008 */
[----:B------:R-:W-:Y:S05]  /*0880*/  @!P0 BRA `(.L_x_6530) ;  /* 0x0000006800888947 */ /* 0x000fea0003800000 */
.L_x_6531:
[----:B------:R-:W-:-:S08]  /*0890*/  NOP ;  /* 0x0000000000007918 */ /* 0x000fd00000000000 */
[----:B------:R-:W0:Y:S02]  /*08a0*/  USETMAXREG.TRY_ALLOC.CTAPOOL UP0, 0xe8 ;  /* 0x000000e8000079c8 */ /* 0x000e240008000600 */
[----:B0-----:R-:W-:-:S13]  /*08b0*/  PLOP3.LUT P0, PT, PT, PT, UP0, 0x80, 0x0 ;  /* 0x000000000000781c */ /* 0x001fda0003f0f008 */
[----:B------:R-:W-:Y:S05]  /*08c0*/  @!P0 BRA `(.L_x_6531) ;  /* 0xfffffffc00f08947 */ /* 0x000fea000383ffff */
[----:B------:R-:W-:Y:S01]  /*08d0*/  LOP3.LUT R0, R5, 0xffffff80, RZ, 0xc0, !PT ;  /* 0xffffff8005007812 */ /* 0x000fe200078ec0ff */
[----:B------:R-:W0:Y:S08]  /*08e0*/  S2UR UR41, SR_CTAID.X ;  /* 0x00000000002979c3 */ /* 0x000e300000002500 */
[----:B------:R-:W-:Y:S06]  /*08f0*/  BAR.ARV 0x8, 0x180 ;  /* 0x0206000000007b1d */ /* 0x000fec0000002000 */
[----:B------:R-:W-:-:S02]  /*0900*/  ISETP.NE.AND P0, PT, R0, 0x80, PT ;  /* 0x000000800000780c */ /* 0x000fc40003f05270 */
[----:B------:R-:W0:Y:S11]  /*0910*/  LDC R0, c[0x0][0xc34] ;  /* 0x00030d00ff007b82 */ /* 0x000e360000000800 */
[----:B------:R-:W-:Y:S06]  /*0920*/  @!P0 BAR.ARV 0x9, 0x100 ;  /* 0x0244000000008b1d */ /* 0x000fec0000002000 */
[----:B0-----:R-:W-:-:S13]  /*0930*/  ISETP.LE.AND P0, PT, R0, UR41, PT ;  /* 0x0000002900007c0c */ /* 0x001fda000bf03270 */
[----:B------:R-:W-:Y:S05]  /*0940*/  @P0 EXIT ;  /* 0x000000000000094d */ /* 0x000fea0003800000 */
[----:B------:R-:W-:Y:S01]  /*0950*/  VIADD R153, R5, 0xffffff80 ;  /* 0xffffff8005997836 */ /* 0x000fe20000000000 */
[----:B------:R-:W-:Y:S01]  /*0960*/  ULOP3.LUT UR46, UR36, 0x1, URZ, 0xfc, !UPT ;  /* 0x00000001242e7892 */ /* 0x000fe2000f8efc3f */
[----:B------:R-:W-:Y:S01]  /*0970*/  UMOV UR45, URZ ;  /* 0x0000003f002d7c82 */ /* 0x000fe20008000000 */
[----:B------:R-:W-:Y:S02]  /*0980*/  UMOV UR44, URZ ;  /* 0x0000003f002c7c82 */ /* 0x000fe40008000000 */
[----:B------:R-:W-:Y:S01]  /*0990*/  SHF.R.S32.HI R0, RZ, 0x1f, R153 ;  /* 0x0000001fff007819 */ /* 0x000fe20000011499 */
[----:B------:R-:W-:-:S03]  /*09a0*/  UMOV UR43, URZ ;  /* 0x0000003f002b7c82 */ /* 0x000fc60008000000 */
[CC--:B------:R-:W-:Y:S02]  /*09b0*/  LEA.HI R4, R0.reuse, R153.reuse, RZ, 0x7 ;  /* 0x0000009900047211 */ /* 0x0c0fe400078f38ff */
[-C--:B------:R-:W-:Y:S02]  /*09c0*/  LEA.HI R3, R0, R153.reuse, RZ, 0x5 ;  /* 0x0000009900037211 */ /* 0x080fe400078f28ff */
[----:B------:R-:W-:Y:S02]  /*09d0*/  LOP3.LUT R154, R4, 0xffffff80, RZ, 0xc0, !PT ;  /* 0xffffff80049a7812 */ /* 0x000fe400078ec0ff */
[CC--:B------:R-:W-:Y:S01]  /*09e0*/  LEA.HI R6, R0.reuse, R153.reuse, RZ, 0x4 ;  /* 0x0000009900067211 */ /* 0x0c0fe200078f20ff */
[----:B------:R-:W-:Y:S01]  /*09f0*/  IMAD.SHL.U32 R3, R3, 0x20, RZ ;  /* 0x0000002003037824 */ /* 0x000fe200078e00ff */
[----:B------:R-:W-:Y:S01]  /*0a00*/  LEA.HI R10, R0, R153, RZ, 0x2 ;  /* 0x00000099000a7211 */ /* 0x000fe200078f10ff */
[----:B------:R-:W-:Y:S01]  /*0a10*/  IMAD.IADD R154, R153, 0x1, -R154 ;  /* 0x00000001999a7824 */ /* 0x000fe200078e0a9a */
[----:B------:R-:W-:-:S02]  /*0a20*/  LOP3.LUT R8, R6, 0x3fffff0, RZ, 0xc0, !PT ;  /* 0x03fffff006087812 */ /* 0x000fc400078ec0ff */
[----:B------:R-:W-:Y:S02]  /*0a30*/  LOP3.LUT R9, R3, 0xfffffc00, RZ, 0xc0, !PT ;  /* 0xfffffc0003097812 */ /* 0x000fe400078ec0ff */
[----:B------:R-:W-:Y:S01]  /*0a40*/  SHF.R.S32.HI R3, RZ, 0x1f, R154 ;  /* 0x0000001fff037819 */ /* 0x000fe2000001149a */
[----:B------:R-:W-:Y:S01]  /*0a50*/  IMAD.IADD R8, R153, 0x1, -R8 ;  /* 0x0000000199087824 */ /* 0x000fe200078e0a08 */
[----:B------:R-:W-:Y:S02]  /*0a60*/  LEA.HI R17, R0, R153, RZ, 0x3 ;  /* 0x0000009900117211 */ /* 0x000fe400078f18ff */
[----:B------:R-:W-:Y:S01]  /*0a70*/  LEA.HI R5, R3, R154, RZ, 0x2 ;  /* 0x0000009a03057211 */ /* 0x000fe200078f10ff */
[----:B------:R-:W-:Y:S01]  /*0a80*/  IMAD R9, R8, 0x40, R9 ;  /* 0x0000004008097824 */ /* 0x000fe200078e0209 */
[----:B------:R-:W-:Y:S02]  /*0a90*/  LOP3.LUT R10, R10, 0xfffffffc, RZ, 0xc0, !PT ;  /* 0xfffffffc0a0a7812 */ /* 0x000fe400078ec0ff */
[----:B------:R-:W-:-:S02]  /*0aa0*/  SHF.R.S32.HI R8, RZ, 0x2, R5 ;  /* 0x00000002ff087819 */ /* 0x000fc40000011405 */
[----:B------:R-:W-:Y:S01]  /*0ab0*/  SHF.R.S32.HI R11, RZ, 0x1f, R5 ;  /* 0x0000001fff0b7819 */ /* 0x000fe20000011405 */
        /* <DEDUP_REMOVED lines=8> */
[----:B------:R-:W-:Y:S02]  /*0b40*/  LEA.HI R3, R3, R154, RZ, 0x5 ;  /* 0x0000009a03037211 */ /* 0x000fe400078f28ff */
[----:B------:R-:W-:Y:S01]  /*0b50*/  LEA.HI R4, R4, R23, RZ, 0x1 ;  /* 0x0000001704047211 */ /* 0x000fe200078f08ff */
[----:B------:R-:W-:Y:S01]  /*0b60*/  IMAD.IADD R8, R8, 0x1, -R11 ;  /* 0x0000000108087824 */ /* 0x000fe200078e0a0b */
[----:B------:R-:W-:Y:S01]  /*0b70*/  LOP3.LUT R6, R6, 0x1ffffffe, RZ, 0xc0, !PT ;  /* 0x1ffffffe06067812 */ /* 0x000fe200078ec0ff */
[----:B------:R-:W-:Y:S01]  /*0b80*/  IMAD.SHL.U32 R22, R153, 0x8, RZ ;  /* 0x0000000899167824 */ /* 0x000fe200078e00ff */
[----:B------:R-:W-:Y:S02]  /*0b90*/  LEA.HI R0, R10, R10, RZ, 0x1 ;  /* 0x0000000a0a007211 */ /* 0x000fe400078f08ff */
[----:B------:R-:W-:-:S02]  /*0ba0*/  SHF.R.S32.HI R3, RZ, 0x5, R3 ;  /* 0x00000005ff037819 */ /* 0x000fc40000011403 */
[----:B------:R-:W-:Y:S02]  /*0bb0*/  LOP3.LUT R4, R4, 0x3fffffe, RZ, 0xc0, !PT ;  /* 0x03fffffe04047812 */ /* 0x000fe400078ec0ff */
[----:B------:R-:W-:Y:S01]  /*0bc0*/  IADD3 R6, R7, -R6, RZ ;  /* 0x8000000607067210 */ /* 0x000fe20007ffe0ff */
[----:B------:R-:W-:Y:S01]  /*0bd0*/  IMAD R3, R3, 0x10, R8 ;  /* 0x0000001003037824 */ /* 0x000fe200078e0208 */
[----:B------:R-:W-:Y:S01]  /*0be0*/  LOP3.LUT R5, R5, 0x7ffffffc, RZ, 0xc0, !PT ;  /* 0x7ffffffc05057812 */ /* 0x000fe200078ec0ff */
[----:B------:R-:W-:Y:S01]  /*0bf0*/  IMAD.IADD R4, R23, 0x1, -R4 ;  /* 0x0000000117047824 */ /* 0x000fe200078e0a04 */
[----:B------:R-:W-:Y:S01]  /*0c00*/  LOP3.LUT R7, R0, 0x1ffffffe, RZ, 0xc0, !PT ;  /* 0x1ffffffe00077812 */ /* 0x000fe200078ec0ff */
[----:B------:R-:W-:Y:S01]  /*0c10*/  IMAD R152, R6, 0x8, R9 ;  /* 0x0000000806987824 */ /* 0x000fe200078e0209 */
[----:B------:R-:W-:Y:S01]  /*0c20*/  IADD3 R5, R154, -R5, RZ ;  /* 0x800000059a057210 */ /* 0x000fe20007ffe0ff */
[----:B------:R-:W-:Y:S01]  /*0c30*/  IMAD.MOV.U32 R6, RZ, RZ, -0x2 ;  /* 0xfffffffeff067424 */ /* 0x000fe200078e00ff */
[----:B------:R-:W-:Y:S01]  /*0c40*/  IADD3 R18, R22, 0x40, RZ ;  /* 0x0000004016127810 */ /* 0x000fe20007ffe0ff */
[----:B------:R-:W-:Y:S01]  /*0c50*/  IMAD.IADD R16, R10, 0x1, -R7 ;  /* 0x000000010a107824 */ /* 0x000fe200078e0a07 */
[----:B------:R-:W-:Y:S01]  /*0c60*/  SHF.R.S32.HI R17, RZ, 0x3, R17 ;  /* 0x00000003ff117819 */ /* 0x000fe20000011411 */
[----:B------:R-:W-:Y:S01]  /*0c70*/  IMAD R19, R4, 0x40, R3 ;  /* 0x0000004004137824 */ /* 0x000fe200078e0203 */
[----:B------:R-:W-:Y:S01]  /*0c80*/  SHF.R.S32.HI R188, RZ, 0x1f, R18 ;  /* 0x0000001fffbc7819 */ /* 0x000fe20000011412 */
[----:B------:R-:W-:-:S02]  /*0c90*/  IMAD R155, R5, R6, 0x80 ;  /* 0x00000080059b7424 */ /* 0x000fc400078e0206 */
[----:B------:R-:W-:-:S07]  /*0ca0*/  IMAD R16, R16, 0x8, R19 ;  /* 0x0000000810107824 */ /* 0x000fce00078e0213 */
.L_x_6564:
[----:B------:R-:W0:Y:S01]  /*0cb0*/  SHFL.IDX PT, R0, R23, RZ, 0x1f ;  /* 0x00001fff17007589 */ /* 0x000e2200000e0000 */
[----:B-1----:R-:W1:Y:S01]  /*0cc0*/  S2UR UR37, SR_CgaCtaId ;  /* 0x00000000002579c3 */ /* 0x002e620000008800 */
[----:B------:R-:W-:Y:S01]  /*0cd0*/  ULDC UR4, c[0x0][0xc38] ;  /* 0x00030e0000047ab9 */ /* 0x000fe20000000800 */
[----:B------:R-:W-:Y:S01]  /*0ce0*/  UMOV UR42, UR41 ;  /* 0x00000029002a7c82 */ /* 0x000fe20008000000 */
[----:B------:R-:W-:Y:S01]  /*0cf0*/  UISETP.NE.AND UP0, UPT, UR4, 0x1, UPT ;  /* 0x000000010400788c */ /* 0x000fe2000bf05270 */
[----:B------:R-:W-:Y:S02]  /*0d00*/  ULDC.64 UR8, c[0x0][0x418] ;  /* 0x0001060000087ab9 */ /* 0x000fe40000000a00 */
[----:B------:R-:W-:Y:S01]  /*0d10*/  ULDC UR4, c[0x0][0xc44] ;  /* 0x0003110000047ab9 */ /* 0x000fe20000000800 */
[----:B------:R-:W-:Y:S01]  /*0d20*/  UMOV UR39, 0x400 ;  /* 0x0000040000277882 */ /* 0x000fe20000000000 */
[----:B------:R-:W-:Y:S01]  /*0d30*/  UISETP.NE.AND UP1, UPT, UR4, 0x1, UPT ;  /* 0x000000010400788c */ /* 0x000fe2000bf25270 */
[----:B------:R-:W-:-:S05]  /*0d40*/  ULDC UR50, c[0x0][0x424] ;  /* 0x0001090000327ab9 */ /* 0x000fca0000000800 */
[----:B------:R-:W-:Y:S01]  /*0d50*/  @UP0 ULDC UR4, c[0x0][0xc3c] ;  /* 0x00030f0000040ab9 */ /* 0x000fe20000000800 */
[----:B------:R-:W-:Y:S01]  /*0d60*/  @UP0 ULDC UR6, c[0x0][0xc40] ;  /* 0x0003100000060ab9 */ /* 0x000fe20000000800 */
[----:B------:R-:W-:-:S04]  /*0d70*/  UIMAD.WIDE.U32 UR4, UR41, UR4, URZ ;  /* 0x00000004290472a5 */ /* 0x000fc8000f8e003f */
[----:B------:R-:W-:Y:S02]  /*0d80*/  @UP0 USHF.R.U32.HI UR42, URZ, UR6, UR5 ;  /* 0x000000063f2a0299 */ /* 0x000fe40008011605 */
[----:B------:R-:W-:Y:S01]  /*0d90*/  UISETP.NE.U32.AND UP0, UPT, UR8, URZ, UPT ;  /* 0x0000003f0800728c */ /* 0x000fe2000bf05070 */
[----:B0-----:R-:W-:Y:S01]  /*0da0*/  R2UR UR38, R0 ;  /* 0x00000000002672ca */ /* 0x001fe200000e0000 */
[----:B------:R-:W-:Y:S01]  /*0db0*/  @UP1 ULDC.64 UR6, c[0x0][0xc48] ;  /* 0x0003120000061ab9 */ /* 0x000fe20000000a00 */
[----:B-1----:R-:W-:Y:S02]  /*0dc0*/  ULEA UR39, UR37, UR39, 0x18 ;  /* 0x0000002725277291 */ /* 0x002fe4000f8ec03f */
[----:B------:R-:W-:Y:S02]  /*0dd0*/  UIMAD.WIDE.U32 UR4, UR42, UR6, URZ ;  /* 0x000000062a0472a5 */ /* 0x000fe4000f8e003f */
[----:B------:R-:W-:Y:S02]  /*0de0*/  UISETP.NE.AND.EX UP0, UPT, UR9, URZ, UPT, UP0 ;  /* 0x0000003f0900728c */ /* 0x000fe4000bf05300 */
[----:B------:R-:W-:Y:S01]  /*0df0*/  UIADD3 UR6, UR39, 0x10400, URZ ;  /* 0x0001040027067890 */ /* 0x000fe2000fffe03f */
[----:B------:R-:W-:Y:S01]  /*0e00*/  UMOV UR40, UR42 ;  /* 0x0000002a00287c82 */ /* 0x000fe20008000000 */
[----:B------:R-:W-:-:S03]  /*0e10*/  USEL UR50, UR50, 0x1, UP0 ;  /* 0x0000000132327887 */ /* 0x000fc60008000000 */
[----:B------:R-:W-:Y:S02]  /*0e20*/  ULEA.HI UR4, UR38, UR38, URZ, 0x1 ;  /* 0x0000002626047291 */ /* 0x000fe4000f8f083f */
[----:B------:R-:W-:Y:S02]  /*0e30*/  @UP1 USHF.R.U32.HI UR40, URZ, UR7, UR5 ;  /* 0x000000073f281299 */ /* 0x000fe40008011605 */
[----:B------:R-:W-:Y:S01]  /*0e40*/  ULOP3.LUT UP0, URZ, UR6, 0x3ff, URZ, 0xc0, !UPT ;  /* 0x000003ff063f7892 */ /* 0x000fe2000f80c03f */
[----:B------:R-:W-:Y:S01]  /*0e50*/  ULDC UR5, c[0x0][0x2f0] ;  /* 0x0000bc0000057ab9 */ /* 0x000fe20000000800 */
[----:B------:R-:W-:Y:S02]  /*0e60*/  ULOP3.LUT UR4, UR4, 0x1e, URZ, 0xc0, !UPT ;  /* 0x0000001e04047892 */ /* 0x000fe4000f8ec03f */
[----:B------:R-:W-:Y:S02]  /*0e70*/  UIMAD UR50, UR50, UR5, URZ ;  /* 0x00000005323272a4 */ /* 0x000fe4000f8e023f */
[----:B------:R-:W-:Y:S01]  /*0e80*/  PLOP3.LUT P0, PT, PT, PT, UP0, 0x80, 0x0 ;  /* 0x000000000000781c */ /* 0x000fe20003f0f008 */
[----:B------:R-:W-:-:S02]  /*0e90*/  UIADD3 UR5, UR38, -UR4, URZ ;  /* 0x8000000426057290 */ /* 0x000fc4000fffe03f */
[----:B------:R-:W-:Y:S02]  /*0ea0*/  UIADD3 UR4, UR50, 0x7f, URZ ;  /* 0x0000007f32047890 */ /* 0x000fe4000fffe03f */
[----:B------:R-:W-:Y:S02]  /*0eb0*/  ULEA UR6, UR5, UR6, 0xd ;  /* 0x0000000605067291 */ /* 0x000fe4000f8e683f */
[----:B------:R-:W-:Y:S02]  /*0ec0*/  USHF.R.S32.HI UR5, URZ, 0x1f, UR4 ;  /* 0x0000001f3f057899 */ /* 0x000fe40008011404 */
[----:B------:R-:W-:Y:S02]  /*0ed0*/  USHF.R.U32.HI UR6, URZ, 0x4, UR6 ;  /* 0x000000043f067899 */ /* 0x000fe40008011606 */
[----:B------:R-:W-:Y:S02]  /*0ee0*/  ULEA.HI UR5, UR5, UR4, URZ, 0x7 ;  /* 0x0000000405057291 */ /* 0x000fe4000f8f383f */
[----:B------:R-:W-:-:S02]  /*0ef0*/  ULOP3.LUT UR52, UR6, 0x3fff, URZ, 0xc0, !UPT ;  /* 0x00003fff06347892 */ /* 0x000fc4000f8ec03f */
[----:B------:R-:W-:Y:S01]  /*0f00*/  USHF.R.S32.HI UR51, URZ, 0x7, UR5 ;  /* 0x000000073f337899 */ /* 0x000fe20008011405 */
[----:B---3-5:R-:W-:Y:S11]  /*0f10*/  @!P0 BRA `(.L_x_6532) ;  /* 0x0000000000408947 */ /* 0x028ff60003800000 */
        /* <DEDUP_REMOVED lines=16> */
.L_x_6532:
[----:B------:R-:W-:Y:S01]  /*1020*/  ULOP3.LUT UR4, UR45, 0x1, URZ, 0xc0, !UPT ;  /* 0x000000012d047892 */ /* 0x000fe2000f8ec03f */
[----:B------:R-:W-:-:S04]  /*1030*/  MOV R3, UR46 ;  /* 0x0000002e00037c02 */ /* 0x000fc80008000f00 */
[----:B------:R-:W-:Y:S01]  /*1040*/  ISETP.NE.AND P0, PT, R3, 0x3, PT ;  /* 0x000000030300780c */ /* 0x000fe20003f05270 */
[----:B------:R-:W-:-:S05]  /*1050*/  IMAD.U32 R0, RZ, RZ, UR4 ;  /* 0x00000004ff007e24 */ /* 0x000fca000f8e00ff */
[----:B------:R-:W-:-:S04]  /*1060*/  SHF.L.U32 R0, R0, 0x1f, RZ ;  /* 0x0000001f00007819 */ /* 0x000fc800000006ff */
[----:B------:R-:W0:Y:S02]  /*1070*/  SYNCS.PHASECHK.TRANS64.TRYWAIT P1, [UR39+0x28800], R0 ;  /* 0x02880000ff0075a7 */ /* 0x000e240008020167 */
[----:B0-----:R-:W-:Y:S05]  /*1080*/  @!P1 BRA `(.L_x_6533) ;  /* 0x0000009800f49947 */ /* 0x001fea0003800000 */
.L_x_6614:
[----:B------:R-:W-:Y:S05]  /*1090*/  @!P0 BRA `(.L_x_6534) ;  /* 0x0000000000048947 */ /* 0x000fea0003800000 */
[----:B------:R-:W-:Y:S01]  /*10a0*/  BPT.TRAP 0x1 ;  /* 0x000000040000795c */ /* 0x000fe20000300000 */
.L_x_6534:
[----:B------:R-:W-:Y:S02]  /*10b0*/  IMAD.U32 R5, RZ, RZ, UR43 ;  /* 0x0000002bff057e24 */ /* 0x000fe4000f8e00ff */
[----:B0-----:R-:W-:-:S03]  /*10c0*/  IMAD.U32 R0, RZ, RZ, UR44 ;  /* 0x0000002cff007e24 */ /* 0x001fc6000f8e00ff */
[----:B------:R-:W-:Y:S02]  /*10d0*/  LEA R5, R5, UR39, 0x3 ;  /* 0x0000002705057c11 */ /* 0x000fe4000f8e18ff */
[----:B------:R-:W-:-:S04]  /*10e0*/  SHF.L.U32 R0, R0, 0x1f, RZ ;  /* 0x0000001f00007819 */ /* 0x000fc800000006ff */
[----:B------:R0:W1:Y:S01]  /*10f0*/  SYNCS.PHASECHK.TRANS64.TRYWAIT P1, [R5+URZ+0x28830], R0 ;  /* 0x02883000050075a7 */ /* 0x000062000802017f */
[----:B------:R-:W-:Y:S05]  /*1100*/  @!P0 BRA `(.L_x_6535) ;  /* 0x0000000000048947 */ /* 0x000fea0003800000 */
[----:B------:R-:W-:Y:S01]  /*1110*/  BPT.TRAP 0x1 ;  /* 0x000000040000795c */ /* 0x000fe20000300000 */
.L_x_6535:
[----:B------:R-:W-:Y:S01]  /*1120*/  IMAD.MOV.U32 R151, RZ, RZ, RZ ;  /* 0x000000ffff977224 */ /* 0x000fe200078e00ff */
[----:B-1----:R-:W-:Y:S06]  /*1130*/  @P1 BRA `(.L_x_6536) ;  /* 0x0000000000081947 */ /* 0x002fec0003800000 */
[----:B------:R-:W1:Y:S02]  /*1140*/  SYNCS.PHASECHK.TRANS64.TRYWAIT P1, [R5+URZ+0x28830], R0 ;  /* 0x02883000050075a7 */ /* 0x000e64000802017f */
[----:B-1----:R-:W-:Y:S05]  /*1150*/  @!P1 BRA `(.L_x_6537) ;  /* 0x0000009800d89947 */ /* 0x002fea0003800000 */
.L_x_6536:
        /* <DEDUP_REMOVED lines=8> */
[----:B------:R-:W-:Y:S01]  /*11e0*/  UMOV UR5, 0x40000040 ;  /* 0x4000004000057882 */ /* 0x000fe20000000000 */
[----:B------:R-:W-:Y:S02]  /*11f0*/  UMOV UR7, 0x40000040 ;  /* 0x4000004000077882 */ /* 0x000fe40000000000 */
[----:B------:R-:W-:Y:S02]  /*1200*/  ULOP3.LUT UR47, UR4, 0x10000, URZ, 0xfc, !UPT ;  /* 0x00010000042f7892 */ /* 0x000fe4000f8efc3f */
[----:B------:R-:W-:Y:S02]  /*1210*/  UIADD3 UR4, UR32, 0x2, URZ ;  /* 0x0000000220047890 */ /* 0x000fe4000fffe03f */
[----:B------:R-:W-:Y:S02]  /*1220*/  ULEA UR34, UR43, UR47, 0xb ;  /* 0x0000002f2b227291 */ /* 0x000fe4000f8e583f */
[----:B------:R-:W-:-:S02]  /*1230*/  UIADD3 UR8, UR32, 0x4, URZ ;  /* 0x0000000420087890 */ /* 0x000fc4000fffe03f */
[----:B------:R-:W-:Y:S02]  /*1240*/  UIADD3 UR6, UR34, 0x2, URZ ;  /* 0x0000000222067890 */ /* 0x000fe4000fffe03f */
[----:B------:R-:W-:Y:S01]  /*1250*/  UIADD3 UR10, UR34, 0x4, URZ ;  /* 0x00000004220a7890 */ /* 0x000fe2000fffe03f */
[----:B------:R-:W-:Y:S02]  /*1260*/  UMOV UR9, 0x40000040 ;  /* 0x4000004000097882 */ /* 0x000fe40000000000 */
[----:B------:R-:W-:Y:S01]  /*1270*/  HGMMA.64x128x16.F32 R24, gdesc[UR32], RZ, !UPT, gsb0 ;  /* 0x01e00000201879f0 */ /* 0x000fe2000c0008ff */
        /* <DEDUP_REMOVED lines=21> */
[----:B------:R-:W-:Y:S02]  /*13d0*/  WARPGROUP.DEPBAR.LE gsb0, 0x0 ;  /* 0x00008000000079c5 */ /* 0x000fe40000010000 */
[----:B------:R-:W-:-:S06]  /*13e0*/  WARPGROUP.ARRIVE ;  /* 0x00000000000079c5 */ /* 0x000fcc0000000000 */
[----:B------:R-:W-:Y:S03]  /*13f0*/  HGMMA.64x128x16.F32 R24, gdesc[UR4], R24, gsb0 ;  /* 0x01e00000041879f0 */ /* 0x000fe60008000818 */
[----:B------:R-:W-:Y:S02]  /*1400*/  WARPGROUP.DEPBAR.LE gsb0, 0x0 ;  /* 0x00008000000079c5 */ /* 0x000fe40000010000 */
[----:B------:R-:W-:-:S07]  /*1410*/  WARPGROUP.ARRIVE ;  /* 0x00000000000079c5 */ /* 0x000fce0000000000 */
        /* <DEDUP_REMOVED lines=17> */
[----:B------:R-:W-:Y:S05]  /*1530*/  @!P0 BRA `(.L_x_6538) ;  /* 0x0000000000048947 */ /* 0x000fea0003800000 */
[----:B------:R-:W-:Y:S01]  /*1540*/  BPT.TRAP 0x1 ;  /* 0x000000040000795c */ /* 0x000fe20000300000 */
.L_x_6538:
[----:B01----:R-:W-:Y:S01]  /*1550*/  VIADD R0, R155, UR50 ;  /* 0x000000329b007c36 */ /* 0x003fe20008000000 */
[----:B------:R-:W-:Y:S01]  /*1560*/  P2R R89, PR, RZ, 0x1 ;  /* 0x00000001ff597803 */ /* 0x000fe20000000000 */
[----:B------:R-:W-:Y:S01]  /*1570*/  IMAD.U32 R3, RZ, RZ, UR51 ;  /* 0x00000033ff037e24 */ /* 0x000fe2000f8e00ff */
[----:B------:R-:W-:Y:S01]  /*1580*/  ULDC UR6, c[0x0][0x988] ;  /* 0x0002620000067ab9 */ /* 0x000fe20000000800 */
        /* <DEDUP_REMOVED lines=137> */
[----:B------:R-:W-:Y:S02]  /*1e20*/  FSEL R124, R77, -INF , P2 ;  /* 0xff8000004d7c7808 */ /* 0x000fe40001000000 */
[----:B------:R-:W-:Y:S02]  /*1e30*/  FMNMX.FTZ R3, R76, R3, !PT ;  /* 0x000000034c037209 */ /* 0x000fe40007810000 */
[----:B------:R-:W-:Y:S02]  /*1e40*/  ISETP.GT.AND P3, PT, R4, 0x70, PT ;  /* 0x000000700400780c */ /* 0x000fe40003f64270 */
[----:B------:R-:W-:Y:S02]  /*1e50*/  FSEL R62, R62, -INF , P4 ;  /* 0xff8000003e3e7808 */ /* 0x000fe40002000000 */
[----:B------:R-:W-:Y:S02]  /*1e60*/  FSEL R80, R80, -INF , P3 ;  /* 0xff80000050507808 */ /* 0x000fe40001800000 */
[----:B------:R-:W-:-:S02]  /*1e70*/  FMNMX.FTZ R3, R124, R3, !PT ;  /* 0x000000037c037209 */ /* 0x000fc40007810000 */
[----:B------:R-:W-:Y:S02]  /*1e80*/  ISETP.GT.AND P4, PT, R4, 0x71, PT ;  /* 0x000000710400780c */ /* 0x000fe40003f84270 */
[----:B------:R-:W-:Y:S02]  /*1e90*/  FMNMX.FTZ R3, R80, R3, !PT ;  /* 0x0000000350037209 */ /* 0x000fe40007810000 */
[----:B------:R-:W-:Y:S02]  /*1ea0*/  FSEL R126, R81, -INF , P4 ;  /* 0xff800000517e7808 */ /* 0x000fe40002000000 */
[----:B------:R-:W-:Y:S02]  /*1eb0*/  ISETP.GT.AND P5, PT, R4, 0x78, PT ;  /* 0x000000780400780c */ /* 0x000fe40003fa4270 */
[----:B------:R-:W-:Y:S02]  /*1ec0*/  FMNMX.FTZ R3, R126, R3, !PT ;  /* 0x000000037e037209 */ /* 0x000fe40007810000 */
[----:B------:R-:W-:-:S02]  /*1ed0*/  FSEL R84, R84, -INF , P5 ;  /* 0xff80000054547808 */ /* 0x000fc40002800000 */
[----:B------:R-:W-:Y:S02]  /*1ee0*/  ISETP.GT.AND P6, PT, R4, 0x79, PT ;  /* 0x000000790400780c */ /* 0x000fe40003fc4270 */
[----:B------:R-:W-:Y:S02]  /*1ef0*/  FMNMX.FTZ R3, R84, R3, !PT ;  /* 0x0000000354037209 */ /* 0x000fe40007810000 */
[----:B------:R-:W-:Y:S02]  /*1f00*/  FSEL R128, R85, -INF , P6 ;  /* 0xff80000055807808 */ /* 0x000fe40003000000 */
[----:B------:R-:W-:Y:S02]  /*1f10*/  P2R R13, PR, RZ, 0x8 ;  /* 0x00000008ff0d7803 */ /* 0x000fe40000000000 */
[----:B------:R-:W-:Y:S02]  /*1f20*/  FMNMX.FTZ R7, R128, R3, !PT ;  /* 0x0000000380077209 */ /* 0x000fe40007810000 */
[----:B------:R-:W-:-:S02]  /*1f30*/  MOV R3, UR6 ;  /* 0x0000000600037c02 */ /* 0x000fc40008000f00 */
[----:B------:R-:W-:Y:S01]  /*1f40*/  P2R R15, PR, RZ, 0x4 ;  /* 0x00000004ff0f7803 */ /* 0x000fe20000000000 */
[----:B------:R-:W0:Y:S01]  /*1f50*/  SHFL.BFLY PT, R0, R7, 0x2, 0x1f ;  /* 0x0c401f0007007f89 */ /* 0x000e2200000e0000 */
[----:B------:R-:W-:Y:S02]  /*1f60*/  ISETP.GT.AND P2, PT, R4, 0x58, PT ;  /* 0x000000580400780c */ /* 0x000fe40003f44270 */
[----:B------:R-:W-:Y:S02]  /*1f70*/  P2R R21, PR, RZ, 0x2 ;  /* 0x00000002ff157803 */ /* 0x000fe40000000000 */
[----:B------:R-:W-:Y:S02]  /*1f80*/  FSEL R70, R70, -INF , P2 ;  /* 0xff80000046467808 */ /* 0x000fe40001000000 */
[----:B------:R-:W-:Y:S02]  /*1f90*/  ISETP.NE.AND P2, PT, R15, RZ, PT ;  /* 0x000000ff0f00720c */ /* 0x000fe40003f45270 */
[----:B------:R-:W-:-:S02]  /*1fa0*/  ISETP.GT.AND P1, PT, R4, 0x59, PT ;  /* 0x000000590400780c */ /* 0x000fc40003f24270 */
[----:B------:R-:W-:Y:S02]  /*1fb0*/  P2R R29, PR, RZ, 0x1 ;  /* 0x00000001ff1d7803 */ /* 0x000fe40000000000 */
[----:B------:R-:W-:Y:S02]  /*1fc0*/  FSEL R40, R71, -INF , P1 ;  /* 0xff80000047287808 */ /* 0x000fe40000800000 */
[----:B------:R-:W-:Y:S02]  /*1fd0*/  ISETP.NE.AND P1, PT, R21, RZ, PT ;  /* 0x000000ff1500720c */ /* 0x000fe40003f25270 */
[----:B------:R-:W-:Y:S02]  /*1fe0*/  ISETP.GT.AND P0, PT, R4, 0x60, PT ;  /* 0x000000600400780c */ /* 0x000fe40003f04270 */
[----:B------:R-:W-:Y:S02]  /*1ff0*/  FSEL R78, R78, -INF , P1 ;  /* 0xff8000004e4e7808 */ /* 0x000fe40000800000 */
[----:B------:R-:W-:-:S02]  /*2000*/  FSEL R74, R74, -INF , P0 ;  /* 0xff8000004a4a7808 */ /* 0x000fc40000000000 */
[----:B------:R-:W-:Y:S02]  /*2010*/  ISETP.NE.AND P0, PT, R29, RZ, PT ;  /* 0x000000ff1d00720c */ /* 0x000fe40003f05270 */
[----:B0-----:R-:W-:Y:S02]  /*2020*/  FMNMX.FTZ R9, R7, R0, !PT ;  /* 0x0000000007097209 */ /* 0x001fe40007810000 */
[----:B------:R-:W-:Y:S02]  /*2030*/  FSEL R44, R75, -INF , P0 ;  /* 0xff8000004b2c7808 */ /* 0x000fe40000000000 */
[----:B------:R-:W-:Y:S01]  /*2040*/  FSEL R86, R86, -INF , P5 ;  /* 0xff80000056567808 */ /* 0x000fe20002800000 */
[----:B------:R-:W0:Y:S01]  /*2050*/  SHFL.BFLY PT, R0, R9, 0x1, 0x1f ;  /* 0x0c201f0009007f89 */ /* 0x000e2200000e0000 */
[----:B------:R-:W-:Y:S02]  /*2060*/  R2UR UR6, R5 ;  /* 0x00000000050672ca */ /* 0x000fe400000e0000 */
[----:B------:R-:W-:Y:S01]  /*2070*/  ISETP.NE.AND P0, PT, R89, RZ, PT ;  /* 0x000000ff5900720c */ /* 0x000fe20003f05270 */
[----:B------:R-:W-:Y:S01]  /*2080*/  IMAD.MOV.U32 R89, RZ, RZ, R151 ;  /* 0x000000ffff597224 */ /* 0x000fe200078e0097 */
[----:B------:R-:W-:-:S02]  /*2090*/  MOV R127, R151 ;  /* 0x00000097007f7202 */ /* 0x000fc40000000f00 */
[-C--:B------:R-:W-:Y:S02]  /*20a0*/  MOV R121, R151.reuse ;  /* 0x0000009700797202 */ /* 0x080fe40000000f00 */
[-C--:B------:R-:W-:Y:S02]  /*20b0*/  MOV R115, R151.reuse ;  /* 0x0000009700737202 */ /* 0x080fe40000000f00 */
[-C--:B------:R-:W-:Y:S02]  /*20c0*/  MOV R109, R151.reuse ;  /* 0x00000097006d7202 */ /* 0x080fe40000000f00 */
[-C--:B------:R-:W-:Y:S01]  /*20d0*/  MOV R103, R151.reuse ;  /* 0x0000009700677202 */ /* 0x080fe20000000f00 */
[----:B------:R-:W-:Y:S01]  /*20e0*/  UIADD3 UR6, UR6, 0x28840, URZ ;  /* 0x0002884006067890 */ /* 0x000fe2000fffe03f */
[-C--:B------:R-:W-:Y:S02]  /*20f0*/  MOV R97, R151.reuse ;  /* 0x0000009700617202 */ /* 0x080fe40000000f00 */
[----:B------:R-:W-:Y:S01]  /*2100*/  MOV R91, R151 ;  /* 0x00000097005b7202 */ /* 0x000fe20000000f00 */
[----:B------:R-:W-:Y:S01]  /*2110*/  UPRMT UR6, UR37, 0x654, UR6 ;  /* 0x0000065425067896 */ /* 0x000fe20008000006 */
[----:B0-----:R-:W-:-:S08]  /*2120*/  FMNMX.FTZ R0, R9, R0, !PT ;  /* 0x0000000009007209 */ /* 0x001fd00007810000 */
[----:B------:R-:W-:Y:S01]  /*2130*/  SYNCS.ARRIVE.TRANS64.RED.A1T0 RZ, [UR6], RZ ;  /* 0x000000ffffff79a7 */ /* 0x000fe20008100406 */
        /* <DEDUP_REMOVED lines=8> */
[----:B------:R-:W-:Y:S01]  /*21c0*/  FSEL R48, R79, -INF , P2 ;  /* 0xff8000004f307808 */ /* 0x000fe20001000000 */
[--C-:B------:R-:W-:Y:S01]  /*21d0*/  FFMA.FTZ R170, R52, R3, -R37.reuse ;  /* 0x0000000334aa7223 */ /* 0x100fe20000010825 */
[----:B------:R-:W-:Y:S01]  /*21e0*/  FMNMX.FTZ R11, R6, R11, !PT ;  /* 0x0000000b060b7209 */ /* 0x000fe20007810000 */
[-CC-:B------:R-:W-:Y:S01]  /*21f0*/  FFMA.FTZ R172, R56, R3.reuse, -R37.reuse ;  /* 0x0000000338ac7223 */ /* 0x180fe20000010825 */
[----:B------:R-:W-:Y:S01]  /*2200*/  FSEL R82, R82, -INF , P3 ;  /* 0xff80000052527808 */ /* 0x000fe20001800000 */
[--C-:B------:R-:W-:Y:S01]  /*2210*/  FFMA.FTZ R156, R88, R3, -R37.reuse ;  /* 0x00000003589c7223 */ /* 0x100fe20000010825 */
[----:B------:R-:W-:Y:S01]  /*2220*/  FMNMX.FTZ R11, R34, R11, !PT ;  /* 0x0000000b220b7209 */ /* 0x000fe20007810000 */
[--C-:B------:R-:W-:Y:S01]  /*2230*/  FFMA.FTZ R158, R90, R3, -R37.reuse ;  /* 0x000000035a9e7223 */ /* 0x100fe20000010825 */
[----:B------:R-:W-:Y:S01]  /*2240*/  FSEL R52, R83, -INF , P4 ;  /* 0xff80000053347808 */ /* 0x000fe20002000000 */
[----:B------:R-:W-:Y:S01]  /*2250*/  MUFU.EX2 R7, R7 ;  /* 0x0000000700077308 */ /* 0x000fe20000000800 */
[----:B------:R-:W-:Y:S01]  /*2260*/  FMNMX.FTZ R13, R8, R11, !PT ;  /* 0x0000000b080d7209 */ /* 0x000fe20007810000 */
[-CC-:B------:R-:W-:Y:S01]  /*2270*/  FFMA.FTZ R9, R92, R3.reuse, -R37.reuse ;  /* 0x000000035c097223 */ /* 0x180fe20000010825 */
[----:B------:R-:W-:Y:S01]  /*2280*/  FSEL R56, R87, -INF , P6 ;  /* 0xff80000057387808 */ /* 0x000fe20003000000 */
        /* <DEDUP_REMOVED lines=10> */
[-CC-:B------:R-:W-:Y:S01]  /*2330*/  FFMA.FTZ R166, R106, R3.reuse, -R37.reuse ;  /* 0x000000036aa67223 */ /* 0x180fe20000010825 */
[--C-:B------:R-:W-:Y:S01]  /*2340*/  FFMA.FTZ R108, R108, R3, -R37.reuse ;  /* 0x000000036c6c7223 */ /* 0x100fe20000010825 */
[----:B------:R-:W1:Y:S01]  /*2350*/  MUFU.EX2 R158, R158 ;  /* 0x0000009e009e7308 */ /* 0x000e620000000800 */
[----:B------:R-:W-:Y:S01]  /*2360*/  FMNMX.FTZ R15, R12, R13, !PT ;  /* 0x0000000d0c0f7209 */ /* 0x000fe20007810000 */
[-CC-:B------:R-:W-:Y:S01]  /*2370*/  FFMA.FTZ R110, R110, R3.reuse, -R37.reuse ;  /* 0x000000036e6e7223 */ /* 0x180fe20000010825 */
[-CC-:B------:R-:W-:Y:S01]  /*2380*/  FFMA.FTZ R112, R112, R3.reuse, -R37.reuse ;  /* 0x0000000370707223 */ /* 0x180fe20000010825 */
[--C-:B------:R-:W-:Y:S01]  /*2390*/  FFMA.FTZ R114, R114, R3, -R37.reuse ;  /* 0x0000000372727223 */ /* 0x100fe20000010825 */
[----:B------:R-:W-:Y:S01]  /*23a0*/  FMNMX.FTZ R15, R46, R15, !PT ;  /* 0x0000000f2e0f7209 */ /* 0x000fe20007810000 */
[-CC-:B------:R-:W-:Y:S01]  /*23b0*/  FFMA.FTZ R174, R60, R3.reuse, -R37.reuse ;  /* 0x000000033cae7223 */ /* 0x180fe20000010825 */
[----:B------:R-:W-:Y:S01]  /*23c0*/  FFMA.FTZ R64, R64, R3, -R37 ;  /* 0x0000000340407223 */ /* 0x000fe20000010825 */
[----:B------:R-:W2:Y:S01]  /*23d0*/  MUFU.EX2 R9, R9 ;  /* 0x0000000900097308 */ /* 0x000ea20000000800 */
[----:B------:R-:W-:Y:S01]  /*23e0*/  FMNMX.FTZ R15, R14, R15, !PT ;  /* 0x0000000f0e0f7209 */ /* 0x000fe20007810000 */
[----:B0-----:R-:W-:Y:S01]  /*23f0*/  FADD.FTZ R49, R156, R7 ;  /* 0x000000079c317221 */ /* 0x001fe20000010000 */
[-CC-:B------:R-:W-:Y:S01]  /*2400*/  FFMA.FTZ R118, R118, R3.reuse, -R37.reuse ;  /* 0x0000000376767223 */ /* 0x180fe20000010825 */
        /* <DEDUP_REMOVED lines=10> */
[--C-:B------:R-:W-:Y:S01]  /*24b0*/  FFMA.FTZ R80, R80, R3, -R37.reuse ;  /* 0x0000000350507223 */ /* 0x100fe20000010825 */
[----:B------:R-:W-:Y:S01]  /*24c0*/  F2FP.F16.F32.PACK_AB R156, R7, R156 ;  /* 0x0000009c079c723e */ /* 0x000fe200000000ff */
[----:B------:R3:W4:Y:S01]  /*24d0*/  MUFU.EX2 R11, R96 ;  /* 0x00000060000b7308 */ /* 0x0007220000000800 */
[----:B------:R-:W-:Y:S01]  /*24e0*/  FMNMX.FTZ R21, R24, R21, !PT ;  /* 0x0000001518157209 */ /* 0x000fe20007810000 */
[-CC-:B------:R-:W-:Y:S01]  /*24f0*/  FFMA.FTZ R126, R126, R3.reuse, -R37.reuse ;  /* 0x000000037e7e7223 */ /* 0x180fe20000010825 */
[----:B------:R-:W-:Y:S01]  /*2500*/  FFMA.FTZ R84, R84, R3, -R37 ;  /* 0x0000000354547223 */ /* 0x000fe20000010825 */
[--C-:B------:R-:W-:Y:S01]  /*2510*/  IMAD.MOV.U32 R106, RZ, RZ, R151.reuse ;  /* 0x000000ffff6a7224 */ /* 0x100fe200078e0097 */
[----:B------:R-:W-:Y:S01]  /*2520*/  FMNMX.FTZ R21, R58, R21, !PT ;  /* 0x000000153a157209 */ /* 0x000fe20007810000 */
[----:B------:R-:W-:-:S02]  /*2530*/  IMAD.MOV.U32 R102, RZ, RZ, R151 ;  /* 0x000000ffff667224 */ /* 0x000fc400078e0097 */
[----:B------:R-:W5:Y:S01]  /*2540*/  MUFU.EX2 R162, R162 ;  /* 0x000000a200a27308 */ /* 0x000f620000000800 */
[----:B------:R-:W-:Y:S01]  /*2550*/  FMNMX.FTZ R25, R28, R21, !PT ;  /* 0x000000151c197209 */ /* 0x000fe20007810000 */
[--C-:B------:R-:W-:Y:S02]  /*2560*/  IMAD.MOV.U32 R98, RZ, RZ, R151.reuse ;  /* 0x000000ffff627224 */ /* 0x100fe400078e0097 */
[--C-:B---3--:R-:W-:Y:S01]  /*2570*/  IMAD.MOV.U32 R96, RZ, RZ, R151.reuse ;  /* 0x000000ffff607224 */ /* 0x108fe200078e0097 */
[----:B------:R-:W-:Y:S01]  /*2580*/  FMNMX.FTZ R25, R62, R25, !PT ;  /* 0x000000193e197209 */ /* 0x000fe20007810000 */
[--C-:B------:R-:W-:Y:S02]  /*2590*/  IMAD.MOV.U32 R94, RZ, RZ, R151.reuse ;  /* 0x000000ffff5e7224 */ /* 0x100fe400078e0097 */
[----:B------:R3:W5:Y:S01]  /*25a0*/  MUFU.EX2 R13, R100 ;  /* 0x00000064000d7308 */ /* 0x0007620000000800 */
[----:B------:R-:W-:Y:S01]  /*25b0*/  FMNMX.FTZ R25, R32, R25, !PT ;  /* 0x0000001920197209 */ /* 0x000fe20007810000 */
[----:B------:R-:W-:-:S02]  /*25c0*/  IMAD.MOV.U32 R92, RZ, RZ, R151 ;  /* 0x000000ffff5c7224 */ /* 0x000fc400078e0097 */
[--C-:B------:R-:W-:Y:S01]  /*25d0*/  IMAD.MOV.U32 R90, RZ, RZ, R151.reuse ;  /* 0x000000ffff5a7224 */ /* 0x100fe200078e0097 */
[----:B------:R-:W-:Y:S01]  /*25e0*/  FMNMX.FTZ R25, R66, R25, !PT ;  /* 0x0000001942197209 */ /* 0x000fe20007810000 */
[--C-:B------:R-:W-:Y:S02]  /*25f0*/  IMAD.MOV.U32 R88, RZ, RZ, R151.reuse ;  /* 0x000000ffff587224 */ /* 0x100fe400078e0097 */
[----:B------:R-:W-:Y:S01]  /*2600*/  MUFU.EX2 R164, R164 ;  /* 0x000000a400a47308 */ /* 0x000fe20000000800 */
[----:B------:R-:W-:Y:S01]  /*2610*/  FMNMX.FTZ R29, R36, R25, !PT ;  /* 0x00000019241d7209 */ /* 0x000fe20007810000 */
[----:B---3--:R-:W-:-:S03]  /*2620*/  IMAD.MOV.U32 R100, RZ, RZ, R151 ;  /* 0x000000ffff647224 */ /* 0x008fc600078e0097 */
[----:B------:R-:W-:-:S03]  /*2630*/  FMNMX.FTZ R29, R70, R29, !PT ;  /* 0x0000001d461d7209 */ /* 0x000fc60007810000 */
[----:B------:R3:W-:Y:S01]  /*2640*/  MUFU.EX2 R15, R104 ;  /* 0x00000068000f7308 */ /* 0x0007e20000000800 */
[----:B------:R-:W-:-:S04]  /*2650*/  FMNMX.FTZ R29, R40, R29, !PT ;  /* 0x0000001d281d7209 */ /* 0x000fc80007810000 */
[----:B------:R-:W-:-:S03]  /*2660*/  FMNMX.FTZ R29, R74, R29, !PT ;  /* 0x0000001d4a1d7209 */ /* 0x000fc60007810000 */
        /* <DEDUP_REMOVED lines=12> */
[----:B------:R-:W-:Y:S01]  /*2730*/  FMNMX.FTZ R4, R56, R33, !PT ;  /* 0x0000002138047209 */ /* 0x000fe20007810000 */
[-CC-:B------:R-:W-:Y:S01]  /*2740*/  FFMA.FTZ R33, R116, R3.reuse, -R37.reuse ;  /* 0x0000000374217223 */ /* 0x180fe20000010825 */
[----:B------:R-:W-:Y:S01]  /*2750*/  FFMA.FTZ R37, R128, R3, -R37 ;  /* 0x0000000380257223 */ /* 0x000fe20000010825 */
[--C-:B------:R-:W-:Y:S02]  /*2760*/  IMAD.MOV.U32 R128, RZ, RZ, R151.reuse ;  /* 0x000000ffff807224 */ /* 0x100fe400078e0097 */
[----:B------:R-:W1:Y:S01]  /*2770*/  SHFL.BFLY PT, R35, R4, 0x2, 0x1f ;  /* 0x0c401f0004237f89 */ /* 0x000e6200000e0000 */
[--C-:B------:R-:W-:Y:S01]  /*2780*/  IMAD.MOV.U32 R116, RZ, RZ, R151.reuse ;  /* 0x000000ffff747224 */ /* 0x100fe200078e0097 */
[----:B------:R-:W-:Y:S01]  /*2790*/  MUFU.EX2 R170, R170 ;  /* 0x000000aa00aa7308 */ /* 0x000fe20000000800 */
[----:B---3--:R-:W-:-:S07]  /*27a0*/  IMAD.MOV.U32 R110, RZ, RZ, R151 ;  /* 0x000000ffff6e7224 */ /* 0x008fce00078e0097 */
[----:B------:R3:W-:Y:S08]  /*27b0*/  MUFU.EX2 R29, R112 ;  /* 0x00000070001d7308 */ /* 0x0007f00000000800 */
[----:B------:R-:W-:Y:S01]  /*27c0*/  MUFU.EX2 R172, R172 ;  /* 0x000000ac00ac7308 */ /* 0x000fe20000000800 */
[----:B---3--:R-:W-:Y:S01]  /*27d0*/  IMAD.MOV.U32 R112, RZ, RZ, R151 ;  /* 0x000000ffff707224 */ /* 0x008fe200078e0097 */
[----:B-1----:R-:W-:-:S06]  /*27e0*/  FMNMX.FTZ R35, R4, R35, !PT ;  /* 0x0000002304237209 */ /* 0x002fcc0007810000 */
[----:B------:R1:W-:Y:S01]  /*27f0*/  MUFU.EX2 R31, R114 ;  /* 0x00000072001f7308 */ /* 0x0003e20000000800 */
[----:B------:R-:W3:Y:S07]  /*2800*/  SHFL.BFLY PT, R4, R35, 0x1, 0x1f ;  /* 0x0c201f0023047f89 */ /* 0x000eee00000e0000 */
[----:B------:R-:W-:Y:S01]  /*2810*/  MUFU.EX2 R174, R174 ;  /* 0x000000ae00ae7308 */ /* 0x000fe20000000800 */
[----:B-1----:R-:W-:-:S07]  /*2820*/  IMAD.MOV.U32 R114, RZ, RZ, R151 ;  /* 0x000000ffff727224 */ /* 0x002fce00078e0097 */
[----:B------:R-:W-:Y:S08]  /*2830*/  MUFU.EX2 R33, R33 ;  /* 0x0000002100217308 */ /* 0x000ff00000000800 */
[----:B------:R-:W-:Y:S01]  /*2840*/  MUFU.EX2 R64, R64 ;  /* 0x0000004000407308 */ /* 0x000fe20000000800 */
[----:B---3--:R-:W-:-:S04]  /*2850*/  FMNMX.FTZ R4, R35, R4, !PT ;  /* 0x0000000423047209 */ /* 0x008fc80007810000 */
[C---:B------:R-:W-:Y:S01]  /*2860*/  FSETP.NEU.FTZ.AND P1, PT, R4.reuse, -INF , PT ;  /* 0xff8000000400780b */ /* 0x040fe20003f3d000 */
[----:B------:R-:W-:Y:S02]  /*2870*/  FMUL.FTZ R47, R4, R3 ;  /* 0x00000003042f7220 */ /* 0x000fe40000410000 */
[----:B------:R-:W-:Y:S03]  /*2880*/  MUFU.EX2 R39, R118 ;  /* 0x0000007600277308 */ /* 0x000fe60000000800 */
        /* <DEDUP_REMOVED lines=17> */
[-C--:B------:R-:W-:Y:S01]  /*29a0*/  FFMA.FTZ R20, R20, R3.reuse, -R47 ;  /* 0x0000000314147223 */ /* 0x080fe2000001082f */
[----:B------:R-:W-:Y:S01]  /*29b0*/  MUFU.EX2 R26, R26 ;  /* 0x0000001a001a7308 */ /* 0x000fe20000000800 */
[----:B-1----:R-:W-:Y:S01]  /*29c0*/  FADD.FTZ R6, R158, R49 ;  /* 0x000000319e067221 */ /* 0x002fe20000010000 */
[-CC-:B------:R-:W-:Y:S01]  /*29d0*/  FFMA.FTZ R54, R54, R3.reuse, -R47.reuse ;  /* 0x0000000336367223 */ /* 0x180fe2000001082f */
[-CC-:B------:R-:W-:Y:S01]  /*29e0*/  FFMA.FTZ R24, R24, R3.reuse, -R47.reuse ;  /* 0x0000000318187223 */ /* 0x180fe2000001082f */
[-CC-:B------:R-:W-:Y:S01]  /*29f0*/  FFMA.FTZ R58, R58, R3.reuse, -R47.reuse ;  /* 0x000000033a3a7223 */ /* 0x180fe2000001082f */
[----:B--2---:R-:W-:Y:S01]  /*2a00*/  FADD.FTZ R49, R9, R6 ;  /* 0x0000000609317221 */ /* 0x004fe20000010000 */
[-CC-:B------:R-:W-:Y:S01]  /*2a10*/  FFMA.FTZ R28, R28, R3.reuse, -R47.reuse ;  /* 0x000000031c1c7223 */ /* 0x180fe2000001082f */
[-C--:B------:R-:W-:Y:S01]  /*2a20*/  FFMA.FTZ R62, R62, R3.reuse, -R47 ;  /* 0x000000033e3e7223 */ /* 0x080fe2000001082f */
[----:B------:R-:W1:Y:S01]  /*2a30*/  MUFU.EX2 R27, R27 ;  /* 0x0000001b001b7308 */ /* 0x000e620000000800 */
[----:B0-----:R-:W-:Y:S01]  /*2a40*/  FADD.FTZ R6, R160, R49 ;  /* 0x00000031a0067221 */ /* 0x001fe20000010000 */
[-CC-:B------:R-:W-:Y:S01]  /*2a50*/  FFMA.FTZ R32, R32, R3.reuse, -R47.reuse ;  /* 0x0000000320207223 */ /* 0x180fe2000001082f */
[-CC-:B------:R-:W-:Y:S01]  /*2a60*/  FFMA.FTZ R66, R66, R3.reuse, -R47.reuse ;  /* 0x0000000342427223 */ /* 0x180fe2000001082f */
[-CC-:B------:R-:W-:Y:S01]  /*2a70*/  FFMA.FTZ R36, R36, R3.reuse, -R47.reuse ;  /* 0x0000000324247223 */ /* 0x180fe2000001082f */
[----:B----4-:R-:W-:Y:S01]  /*2a80*/  FADD.FTZ R49, R11, R6 ;  /* 0x000000060b317221 */ /* 0x010fe20000010000 */
[-CC-:B------:R-:W-:Y:S01]  /*2a90*/  FFMA.FTZ R70, R70, R3.reuse, -R47.reuse ;  /* 0x0000000346467223 */ /* 0x180fe2000001082f */
[-C--:B------:R-:W-:Y:S01]  /*2aa0*/  FFMA.FTZ R40, R40, R3.reuse, -R47 ;  /* 0x0000000328287223 */ /* 0x080fe2000001082f */
[----:B------:R-:W0:Y:S01]  /*2ab0*/  MUFU.EX2 R30, R30 ;  /* 0x0000001e001e7308 */ /* 0x000e220000000800 */
[----:B-----5:R-:W-:Y:S01]  /*2ac0*/  FADD.FTZ R6, R162, R49 ;  /* 0x00000031a2067221 */ /* 0x020fe20000010000 */
[-CC-:B------:R-:W-:Y:S01]  /*2ad0*/  FFMA.FTZ R74, R74, R3.reuse, -R47.reuse ;  /* 0x000000034a4a7223 */ /* 0x180fe2000001082f */
[-CC-:B------:R-:W-:Y:S01]  /*2ae0*/  FFMA.FTZ R44, R44, R3.reuse, -R47.reuse ;  /* 0x000000032c2c7223 */ /* 0x180fe2000001082f */
[-CC-:B------:R-:W-:Y:S01]  /*2af0*/  FFMA.FTZ R78, R78, R3.reuse, -R47.reuse ;  /* 0x000000034e4e7223 */ /* 0x180fe2000001082f */
[----:B------:R-:W-:Y:S01]  /*2b00*/  FADD.FTZ R51, R13, R6 ;  /* 0x000000060d337221 */ /* 0x000fe20000010000 */
[-CC-:B------:R-:W-:Y:S01]  /*2b10*/  FFMA.FTZ R48, R48, R3.reuse, -R47.reuse ;  /* 0x0000000330307223 */ /* 0x180fe2000001082f */
[-C--:B------:R-:W-:Y:S01]  /*2b20*/  FFMA.FTZ R82, R82, R3.reuse, -R47 ;  /* 0x0000000352527223 */ /* 0x080fe2000001082f */
[----:B------:R-:W2:Y:S01]  /*2b30*/  MUFU.EX2 R34, R34 ;  /* 0x0000002200227308 */ /* 0x000ea20000000800 */
[----:B-1----:R-:W-:Y:S01]  /*2b40*/  FADD.FTZ R49, R26, R27 ;  /* 0x0000001b1a317221 */ /* 0x002fe20000010000 */
[-CC-:B------:R-:W-:Y:S01]  /*2b50*/  FFMA.FTZ R52, R52, R3.reuse, -R47.reuse ;  /* 0x0000000334347223 */ /* 0x180fe2000001082f */
[-CC-:B------:R-:W-:Y:S01]  /*2b60*/  FFMA.FTZ R86, R86, R3.reuse, -R47.reuse ;  /* 0x0000000356567223 */ /* 0x180fe2000001082f */
[----:B------:R-:W-:Y:S01]  /*2b70*/  FFMA.FTZ R47, R56, R3, -R47 ;  /* 0x00000003382f7223 */ /* 0x000fe2000001082f */
[----:B------:R-:W-:Y:S01]  /*2b80*/  F2FP.F16.F32.PACK_AB R158, R9, R158 ;  /* 0x0000009e099e723e */ /* 0x000fe200000000ff */
[----:B------:R-:W-:Y:S01]  /*2b90*/  IMAD.MOV.U32 R118, RZ, RZ, R151 ;  /* 0x000000ffff767224 */ /* 0x000fe200078e0097 */
[----:B------:R-:W-:Y:S01]  /*2ba0*/  F2FP.F16.F32.PACK_AB R160, R11, R160 ;  /* 0x000000a00ba0723e */ /* 0x000fe200000000ff */
[----:B------:R1:W3:Y:S01]  /*2bb0*/  MUFU.EX2 R161, R8 ;  /* 0x0000000800a17308 */ /* 0x0002e20000000800 */
[----:B0-----:R-:W-:Y:S01]  /*2bc0*/  FADD.FTZ R6, R30, R49 ;  /* 0x000000311e067221 */ /* 0x001fe20000010000 */
[----:B------:R-:W-:-:S02]  /*2bd0*/  F2FP.F16.F32.PACK_AB R162, R13, R162 ;  /* 0x000000a20da2723e */ /* 0x000fc400000000ff */
[----:B------:R-:W-:Y:S01]  /*2be0*/  F2FP.F16.F32.PACK_AB R176, R39, R64 ;  /* 0x0000004027b0723e */ /* 0x000fe200000000ff */
[----:B------:R-:W-:Y:S01]  /*2bf0*/  FADD.FTZ R49, R159, R6 ;  /* 0x000000069f317221 */ /* 0x000fe20000010000 */
[----:B------:R-:W-:Y:S02]  /*2c00*/  F2FP.F16.F32.PACK_AB R157, R27, R26 ;  /* 0x0000001a1b9d723e */ /* 0x000fe400000000ff */
[----:B------:R-:W0:Y:S01]  /*2c10*/  MUFU.EX2 R38, R38 ;  /* 0x0000002600267308 */ /* 0x000e220000000800 */
[----:B-1----:R-:W-:Y:S01]  /*2c20*/  FADD.FTZ R8, R164, R51 ;  /* 0x00000033a4087221 */ /* 0x002fe20000010000 */
[----:B--2---:R-:W-:Y:S01]  /*2c30*/  FADD.FTZ R6, R34, R49 ;  /* 0x0000003122067221 */ /* 0x004fe20000010000 */
[C---:B------:R-:W-:Y:S02]  /*2c40*/  F2FP.F16.F32.PACK_AB R164, R15.reuse, R164 ;  /* 0x000000a40fa4723e */ /* 0x040fe400000000ff */
[----:B------:R-:W-:Y:S01]  /*2c50*/  FADD.FTZ R51, R15, R8 ;  /* 0x000000080f337221 */ /* 0x000fe20000010000 */
[----:B------:R-:W-:-:S02]  /*2c60*/  F2FP.F16.F32.PACK_AB R159, R159, R30 ;  /* 0x0000001e9f9f723e */ /* 0x000fc400000000ff */
[----:B------:R-:W1:Y:S01]  /*2c70*/  MUFU.EX2 R163, R10 ;  /* 0x0000000a00a37308 */ /* 0x000e620000000800 */
[----:B------:R-:W-:Y:S01]  /*2c80*/  FADD.FTZ R8, R166, R51 ;  /* 0x00000033a6087221 */ /* 0x000fe20000010000 */
[----:B---3--:R-:W-:Y:S01]  /*2c90*/  FADD.FTZ R49, R161, R6 ;  /* 0x00000006a1317221 */ /* 0x008fe20000010000 */
[C---:B------:R-:W-:Y:S02]  /*2ca0*/  F2FP.F16.F32.PACK_AB R166, R21.reuse, R166 ;  /* 0x000000a615a6723e */ /* 0x040fe400000000ff */
[----:B------:R-:W-:Y:S01]  /*2cb0*/  FADD.FTZ R51, R21, R8 ;  /* 0x0000000815337221 */ /* 0x000fe20000010000 */
[----:B------:R-:W-:Y:S02]  /*2cc0*/  F2FP.F16.F32.PACK_AB R161, R161, R34 ;  /* 0x00000022a1a1723e */ /* 0x000fe400000000ff */
[----:B------:R-:W2:Y:S01]  /*2cd0*/  MUFU.EX2 R42, R42 ;  /* 0x0000002a002a7308 */ /* 0x000ea20000000800 */
[----:B0-----:R-:W-:Y:S01]  /*2ce0*/  FADD.FTZ R6, R38, R49 ;  /* 0x0000003126067221 */ /* 0x001fe20000010000 */
[----:B------:R-:W-:Y:S01]  /*2cf0*/  FADD.FTZ R8, R168, R51 ;  /* 0x00000033a8087221 */ /* 0x000fe20000010000 */
[----:B------:R-:W-:-:S03]  /*2d00*/  F2FP.F16.F32.PACK_AB R168, R25, R168 ;  /* 0x000000a819a8723e */ /* 0x000fc600000000ff */
[----:B------:R-:W-:Y:S02]  /*2d10*/  FADD.FTZ R51, R25, R8 ;  /* 0x0000000819337221 */ /* 0x000fe40000010000 */
[----:B------:R-:W0:Y:S01]  /*2d20*/  MUFU.EX2 R165, R12 ;  /* 0x0000000c00a57308 */ /* 0x000e220000000800 */
[----:B-1----:R-:W-:Y:S01]  /*2d30*/  FADD.FTZ R49, R163, R6 ;  /* 0x00000006a3317221 */ /* 0x002fe20000010000 */
[----:B------:R-:W-:Y:S01]  /*2d40*/  FADD.FTZ R8, R170, R51 ;  /* 0x00000033aa087221 */ /* 0x000fe20000010000 */
[----:B------:R-:W-:Y:S02]  /*2d50*/  F2FP.F16.F32.PACK_AB R170, R29, R170 ;  /* 0x000000aa1daa723e */ /* 0x000fe400000000ff */
[----:B------:R-:W-:-:S03]  /*2d60*/  F2FP.F16.F32.PACK_AB R163, R163, R38 ;  /* 0x00000026a3a3723e */ /* 0x000fc600000000ff */
[----:B------:R-:W1:Y:S01]  /*2d70*/  MUFU.EX2 R46, R46 ;  /* 0x0000002e002e7308 */ /* 0x000e620000000800 */
[----:B--2---:R-:W-:Y:S01]  /*2d80*/  FADD.FTZ R6, R42, R49 ;  /* 0x000000312a067221 */ /* 0x004fe20000010000 */
[----:B------:R-:W-:-:S04]  /*2d90*/  FADD.FTZ R49, R29, R8 ;  /* 0x000000081d317221 */ /* 0x000fc80000010000 */
[----:B------:R-:W-:Y:S01]  /*2da0*/  FADD.FTZ R8, R172, R49 ;  /* 0x00000031ac087221 */ /* 0x000fe20000010000 */
[----:B------:R-:W-:Y:S01]  /*2db0*/  F2FP.F16.F32.PACK_AB R172, R31, R172 ;  /* 0x000000ac1fac723e */ /* 0x000fe200000000ff */
[----:B------:R-:W2:Y:S01]  /*2dc0*/  MUFU.EX2 R167, R14 ;  /* 0x0000000e00a77308 */ /* 0x000ea20000000800 */
[----:B0-----:R-:W-:Y:S01]  /*2dd0*/  FADD.FTZ R5, R165, R6 ;  /* 0x00000006a5057221 */ /* 0x001fe20000010000 */
[----:B------:R-:W-:Y:S01]  /*2de0*/  FADD.FTZ R49, R31, R8 ;  /* 0x000000081f317221 */ /* 0x000fe20000010000 */
[----:B------:R-:W-:-:S03]  /*2df0*/  F2FP.F16.F32.PACK_AB R165, R165, R42 ;  /* 0x0000002aa5a5723e */ /* 0x000fc600000000ff */
[----:B------:R-:W-:Y:S01]  /*2e00*/  FADD.FTZ R8, R174, R49 ;  /* 0x00000031ae087221 */ /* 0x000fe20000010000 */
[C---:B------:R-:W-:Y:S01]  /*2e10*/  F2FP.F16.F32.PACK_AB R174, R33.reuse, R174 ;  /* 0x000000ae21ae723e */ /* 0x040fe200000000ff */
[----:B------:R-:W0:Y:S01]  /*2e20*/  MUFU.EX2 R50, R50 ;  /* 0x0000003200327308 */ /* 0x000e220000000800 */
[----:B-1----:R-:W-:Y:S01]  /*2e30*/  FADD.FTZ R6, R46, R5 ;  /* 0x000000052e067221 */ /* 0x002fe20000010000 */
[----:B------:R-:W-:-:S04]  /*2e40*/  FADD.FTZ R49, R33, R8 ;  /* 0x0000000821317221 */ /* 0x000fc80000010000 */
[----:B------:R-:W-:Y:S02]  /*2e50*/  FADD.FTZ R8, R64, R49 ;  /* 0x0000003140087221 */ /* 0x000fe40000010000 */
[----:B------:R-:W1:Y:S01]  /*2e60*/  MUFU.EX2 R169, R20 ;  /* 0x0000001400a97308 */ /* 0x000e620000000800 */
[----:B--2---:R-:W-:Y:S01]  /*2e70*/  FADD.FTZ R5, R167, R6 ;  /* 0x00000006a7057221 */ /* 0x004fe20000010000 */
[----:B------:R-:W-:Y:S01]  /*2e80*/  FADD.FTZ R49, R39, R8 ;  /* 0x0000000827317221 */ /* 0x000fe20000010000 */
[----:B------:R-:W-:-:S03]  /*2e90*/  F2FP.F16.F32.PACK_AB R167, R167, R46 ;  /* 0x0000002ea7a7723e */ /* 0x000fc600000000ff */
[----:B------:R-:W-:Y:S02]  /*2ea0*/  FADD.FTZ R8, R68, R49 ;  /* 0x0000003144087221 */ /* 0x000fe40000010000 */
        /* <DEDUP_REMOVED lines=10> */
[----:B------:R0:W3:Y:S01]  /*2f50*/  MUFU.EX2 R41, R120 ;  /* 0x0000007800297308 */ /* 0x0000e20000000800 */
[----:B-1----:R-:W-:-:S07]  /*2f60*/  FADD.FTZ R6, R58, R5 ;  /* 0x000000053a067221 */ /* 0x002fce0000010000 */
[----:B------:R-:W1:Y:S01]  /*2f70*/  MUFU.EX2 R62, R62 ;  /* 0x0000003e003e7308 */ /* 0x000e620000000800 */
[C---:B--2---:R-:W-:Y:S01]  /*2f80*/  FADD.FTZ R5, R173.reuse, R6 ;  /* 0x00000006ad057221 */ /* 0x044fe20000010000 */
[----:B------:R-:W-:Y:S01]  /*2f90*/  F2FP.F16.F32.PACK_AB R173, R173, R58 ;  /* 0x0000003aadad723e */ /* 0x000fe200000000ff */
[----:B0-----:R-:W-:-:S05]  /*2fa0*/  IMAD.MOV.U32 R120, RZ, RZ, R151 ;  /* 0x000000ffff787224 */ /* 0x001fca00078e0097 */
[----:B------:R-:W0:Y:S01]  /*2fb0*/  MUFU.EX2 R72, R72 ;  /* 0x0000004800487308 */ /* 0x000e220000000800 */
[C---:B---3--:R-:W-:Y:S01]  /*2fc0*/  FADD.FTZ R7, R41.reuse, R8 ;  /* 0x0000000829077221 */ /* 0x048fe20000010000 */
[----:B------:R-:W-:-:S06]  /*2fd0*/  F2FP.F16.F32.PACK_AB R178, R41, R68 ;  /* 0x0000004429b2723e */ /* 0x000fcc00000000ff */
[----:B------:R-:W2:Y:S01]  /*2fe0*/  MUFU.EX2 R175, R32 ;  /* 0x0000002000af7308 */ /* 0x000ea20000000800 */
[----:B-1----:R-:W-:-:S07]  /*2ff0*/  FADD.FTZ R6, R62, R5 ;  /* 0x000000053e067221 */ /* 0x002fce0000010000 */
[----:B------:R1:W3:Y:S01]  /*3000*/  MUFU.EX2 R43, R122 ;  /* 0x0000007a002b7308 */ /* 0x0002e20000000800 */
[----:B0-----:R-:W-:-:S07]  /*3010*/  FADD.FTZ R8, R72, R7 ;  /* 0x0000000748087221 */ /* 0x001fce0000010000 */
[----:B------:R-:W0:Y:S01]  /*3020*/  MUFU.EX2 R66, R66 ;  /* 0x0000004200427308 */ /* 0x000e220000000800 */
[C---:B--2---:R-:W-:Y:S01]  /*3030*/  FADD.FTZ R5, R175.reuse, R6 ;  /* 0x00000006af057221 */ /* 0x044fe20000010000 */
[----:B------:R-:W-:Y:S01]  /*3040*/  F2FP.F16.F32.PACK_AB R175, R175, R62 ;  /* 0x0000003eafaf723e */ /* 0x000fe200000000ff */
[----:B-1----:R-:W-:-:S05]  /*3050*/  IMAD.MOV.U32 R122, RZ, RZ, R151 ;  /* 0x000000ffff7a7224 */ /* 0x002fca00078e0097 */
[----:B------:R-:W1:Y:S01]  /*3060*/  MUFU.EX2 R76, R76 ;  /* 0x0000004c004c7308 */ /* 0x000e620000000800 */
[C---:B---3--:R-:W-:Y:S01]  /*3070*/  FADD.FTZ R7, R43.reuse, R8 ;  /* 0x000000082b077221 */ /* 0x048fe20000010000 */
[----:B------:R-:W-:-:S06]  /*3080*/  F2FP.F16.F32.PACK_AB R180, R43, R72 ;  /* 0x000000482bb4723e */ /* 0x000fcc00000000ff */
[----:B------:R-:W2:Y:S01]  /*3090*/  MUFU.EX2 R177, R36 ;  /* 0x0000002400b17308 */ /* 0x000ea20000000800 */
[----:B0-----:R-:W-:-:S07]  /*30a0*/  FADD.FTZ R6, R66, R5 ;  /* 0x0000000542067221 */ /* 0x001fce0000010000 */
        /* <DEDUP_REMOVED lines=39> */
[----:B------:R-:W-:-:S03]  /*3320*/  F2FP.F16.F32.PACK_AB R185, R185, R82 ;  /* 0x00000052b9b9723e */ /* 0x000fc600000000ff */
[----:B--2---:R-:W-:-:S04]  /*3330*/  FADD.FTZ R8, R86, R5 ;  /* 0x0000000556087221 */ /* 0x004fc80000010000 */
[C---:B0-----:R-:W-:Y:S01]  /*3340*/  FADD.FTZ R5, R47.reuse, R8 ;  /* 0x000000082f057221 */ /* 0x041fe20000010000 */
[----:B------:R-:W-:Y:S01]  /*3350*/  F2FP.F16.F32.PACK_AB R187, R47, R86 ;  /* 0x000000562fbb723e */ /* 0x000fe200000000ff */
[----:B------:R-:W-:Y:S06]  /*3360*/  @!P1 BRA `(.L_x_6539) ;  /* 0x0000002000949947 */ /* 0x000fec0003800000 */
[----:B------:R-:W-:Y:S01]  /*3370*/  IMAD.MOV.U32 R9, RZ, RZ, R4 ;  /* 0x000000ffff097224 */ /* 0x000fe200078e0004 */
[----:B------:R-:W-:Y:S01]  /*3380*/  CS2R R150, SRZ ;  /* 0x0000000000967805 */ /* 0x000fe2000001ff00 */
[----:B------:R-:W-:Y:S01]  /*3390*/  IMAD.MOV.U32 R7, RZ, RZ, R0 ;  /* 0x000000ffff077224 */ /* 0x000fe200078e0000 */
        /* <DEDUP_REMOVED lines=31> */
[----:B------:R-:W-:Y:S01]  /*3590*/  UIADD3 UR51, UR51, -0x2, URZ ;  /* 0xfffffffe33337890 */ /* 0x000fe2000fffe03f */
[----:B------:R-:W-:Y:S01]  /*35a0*/  UMOV UR52, UR44 ;  /* 0x0000002c00347c82 */ /* 0x000fe20008000000 */
[----:B------:R-:W-:-:S10]  /*35b0*/  UMOV UR50, UR43 ;  /* 0x0000002b00327c82 */ /* 0x000fd40008000000 */
.L_x_6550:
[----:B------:R-:W-:Y:S01]  /*35c0*/  ISETP.NE.AND P2, PT, RZ, UR38, PT ;  /* 0x00000026ff007c0c */ /* 0x000fe2000bf45270 */
[----:B------:R-:W-:-:S04]  /*35d0*/  UISETP.NE.AND UP0, UPT, UR50, 0x1, UPT ;  /* 0x000000013200788c */ /* 0x000fc8000bf05270 */
[----:B------:R-:W-:-:S04]  /*35e0*/  USEL UR44, URZ, 0x1, UP0 ;  /* 0x000000013f2c7887 */ /* 0x000fc80008000000 */
[----:B------:R-:W-:-:S04]  /*35f0*/  ULOP3.LUT UR44, UR52, UR44, URZ, 0x3c, !UPT ;  /* 0x0000002c342c7292 */ /* 0x000fc8000f8e3c3f */
[----:B------:R-:W-:Y:S08]  /*3600*/  @P2 BRA `(.L_x_6540) ;  /* 0x0000000000382947 */ /* 0x000ff00003800000 */
[----:B------:R-:W-:Y:S05]  /*3610*/  @!P0 BRA `(.L_x_6541) ;  /* 0x0000000000048947 */ /* 0x000fea0003800000 */
[----:B------:R-:W-:Y:S01]  /*3620*/  BPT.TRAP 0x1 ;  /* 0x000000040000795c */ /* 0x000fe20000300000 */
.L_x_6541:
[----:B------:R-:W-:Y:S01]  /*3630*/  UIADD3 UR6, UR50, 0x1, URZ ;  /* 0x0000000132067890 */ /* 0x000fe2000fffe03f */
[----:B------:R-:W-:-:S03]  /*3640*/  MOV R0, UR44 ;  /* 0x0000002c00007c02 */ /* 0x000fc60008000f00 */
[----:B------:R-:W-:Y:S01]  /*3650*/  UISETP.NE.AND UP0, UPT, UR6, 0x2, UPT ;  /* 0x000000020600788c */ /* 0x000fe2000bf05270 */
[----:B------:R-:W-:-:S03]  /*3660*/  SHF.L.U32 R0, R0, 0x1f, RZ ;  /* 0x0000001f00007819 */ /* 0x000fc600000006ff */
[----:B------:R-:W-:-:S04]  /*3670*/  USEL UR6, UR6, URZ, UP0 ;  /* 0x0000003f06067287 */ /* 0x000fc80008000000 */
[----:B------:R-:W-:-:S09]  /*3680*/  ULEA UR6, UR6, UR39, 0x3 ;  /* 0x0000002706067291 */ /* 0x000fd2000f8e183f */
[----:B------:R0:W1:Y:S01]  /*3690*/  SYNCS.PHASECHK.TRANS64.TRYWAIT P1, [UR6+0x28830], R0 ;  /* 0x02883000ff0075a7 */ /* 0x0000620008020146 */
[----:B------:R-:W-:Y:S05]  /*36a0*/  @!P0 BRA `(.L_x_6542) ;  /* 0x0000000000048947 */ /* 0x000fea0003800000 */
[----:B------:R-:W-:Y:S01]  /*36b0*/  BPT.TRAP 0x1 ;  /* 0x000000040000795c */ /* 0x000fe20000300000 */
.L_x_6542:
[----:B-1----:R-:W-:Y:S05]  /*36c0*/  @P1 BRA `(.L_x_6540) ;  /* 0x0000000000081947 */ /* 0x002fea0003800000 */
[----:B------:R-:W1:Y:S02]  /*36d0*/  SYNCS.PHASECHK.TRANS64.TRYWAIT P1, [UR6+0x28830], R0 ;  /* 0x02883000ff0075a7 */ /* 0x000e640008020146 */
[----:B-1----:R-:W-:Y:S05]  /*36e0*/  @!P1 BRA `(.L_x_6543) ;  /* 0x0000007400889947 */ /* 0x002fea0003800000 */
.L_x_6540:
[----:B01----:R-:W-:Y:S01]  /*36f0*/  VIADD R0, R2, 0x8 ;  /* 0x0000000802007836 */ /* 0x003fe20000000000 */
[----:B------:R-:W-:Y:S01]  /*3700*/  UIADD3 UR43, UR50, 0x1, URZ ;  /* 0x00000001322b7890 */ /* 0x000fe2000fffe03f */
[----:B------:R-:W-:Y:S01]  /*3710*/  UMOV UR35, 0x40000040 ;  /* 0x4000004000237882 */ /* 0x000fe20000000000 */
[----:B------:R-:W-:Y:S02]  /*3720*/  UMOV UR7, 0x40000040 ;  /* 0x4000004000077882 */ /* 0x000fe40000000000 */
[----:B------:R0:W-:Y:S01]  /*3730*/  BAR.SYNC.DEFER_BLOCKING R0, 0x100 ;  /* 0x000400000000751d */ /* 0x0001e20000010000 */
[----:B------:R-:W-:-:S04]  /*3740*/  UISETP.NE.AND UP0, UPT, UR43, 0x2, UPT ;  /* 0x000000022b00788c */ /* 0x000fc8000bf05270 */
[----:B------:R-:W-:Y:S01]  /*3750*/  USEL UR43, UR43, URZ, UP0 ;  /* 0x0000003f2b2b7287 */ /* 0x000fe20008000000 */
[----:B------:R-:W-:Y:S01]  /*3760*/  UMOV UR11, 0x40000040 ;  /* 0x40000040000b7882 */ /* 0x000fe20000000000 */
[----:B------:R-:W-:Y:S02]  /*3770*/  UMOV UR15, 0x40000040 ;  /* 0x40000040000f7882 */ /* 0x000fe40000000000 */
[----:B------:R-:W-:Y:S01]  /*3780*/  ULEA UR34, UR43, UR47, 0xb ;  /* 0x0000002f2b227291 */ /* 0x000fe2000f8e583f */
[----:B------:R-:W-:Y:S01]  /*3790*/  UMOV UR19, 0x40000040 ;  /* 0x4000004000137882 */ /* 0x000fe20000000000 */
[----:B------:R-:W-:Y:S02]  /*37a0*/  UMOV UR23, 0x40000040 ;  /* 0x4000004000177882 */ /* 0x000fe40000000000 */
[----:B------:R-:W-:Y:S02]  /*37b0*/  UIADD3 UR6, UR34, 0x2, URZ ;  /* 0x0000000222067890 */ /* 0x000fe4000fffe03f */
[----:B------:R-:W-:-:S02]  /*37c0*/  UIADD3 UR10, UR34, 0x4, URZ ;  /* 0x00000004220a7890 */ /* 0x000fc4000fffe03f */
[----:B------:R-:W-:Y:S02]  /*37d0*/  UIADD3 UR14, UR34, 0x6, URZ ;  /* 0x00000006220e7890 */ /* 0x000fe4000fffe03f */
[----:B------:R-:W-:Y:S02]  /*37e0*/  UIADD3 UR18, UR34, 0x400, URZ ;  /* 0x0000040022127890 */ /* 0x000fe4000fffe03f */
[----:B------:R-:W-:Y:S02]  /*37f0*/  UIADD3 UR22, UR34, 0x402, URZ ;  /* 0x0000040222167890 */ /* 0x000fe4000fffe03f */
[----:B------:R-:W-:Y:S01]  /*3800*/  UIADD3 UR26, UR34, 0x404, URZ ;  /* 0x00000404221a7890 */ /* 0x000fe2000fffe03f */
[----:B------:R-:W-:Y:S01]  /*3810*/  WARPGROUP.ARRIVE ;  /* 0x00000000000079c5 */ /* 0x000fe20000000000 */
[----:B------:R-:W-:Y:S01]  /*3820*/  UMOV UR27, 0x40000040 ;  /* 0x40000040001b7882 */ /* 0x000fe20000000000 */
[----:B------:R-:W-:Y:S01]  /*3830*/  UIADD3 UR30, UR34, 0x406, URZ ;  /* 0x00000406221e7890 */ /* 0x000fe2000fffe03f */
[----:B------:R-:W-:-:S03]  /*3840*/  UMOV UR31, 0x40000040 ;  /* 0x40000040001f7882 */ /* 0x000fc60000000000 */
[----:B------:R-:W-:Y:S03]  /*3850*/  HGMMA.64x128x16.F32 R24, gdesc[UR32], RZ, !UPT, gsb0 ;  /* 0x01e00000201879f0 */ /* 0x000fe6000c0008ff */
        /* <DEDUP_REMOVED lines=22> */
[----:B0-----:R-:W-:Y:S05]  /*39c0*/  @P2 BRA `(.L_x_6544) ;  /* 0x00000000002c2947 */ /* 0x001fea0003800000 */
[----:B------:R-:W-:Y:S05]  /*39d0*/  @!P0 BRA `(.L_x_6545) ;  /* 0x0000000000048947 */ /* 0x000fea0003800000 */
[----:B------:R-:W-:Y:S01]  /*39e0*/  BPT.TRAP 0x1 ;  /* 0x000000040000795c */ /* 0x000fe20000300000 */
.L_x_6545:
[----:B------:R-:W-:Y:S01]  /*39f0*/  ULEA UR6, UR50, UR39, 0x3 ;  /* 0x0000002732067291 */ /* 0x000fe2000f8e183f */
[----:B------:R-:W-:-:S05]  /*3a00*/  IMAD.U32 R0, RZ, RZ, UR52 ;  /* 0x00000034ff007e24 */ /* 0x000fca000f8e00ff */
[----:B------:R-:W-:-:S04]  /*3a10*/  SHF.L.U32 R0, R0, 0x1f, RZ ;  /* 0x0000001f00007819 */ /* 0x000fc800000006ff */
[----:B------:R0:W1:Y:S01]  /*3a20*/  SYNCS.PHASECHK.TRANS64.TRYWAIT P1, [UR6+0x28850], R0 ;  /* 0x02885000ff0075a7 */ /* 0x0000620008020146 */
[----:B------:R-:W-:Y:S05]  /*3a30*/  @!P0 BRA `(.L_x_6546) ;  /* 0x0000000000048947 */ /* 0x000fea0003800000 */
[----:B------:R-:W-:Y:S01]  /*3a40*/  BPT.TRAP 0x1 ;  /* 0x000000040000795c */ /* 0x000fe20000300000 */
.L_x_6546:
[----:B-1----:R-:W-:Y:S05]  /*3a50*/  @P1 BRA `(.L_x_6544) ;  /* 0x0000000000081947 */ /* 0x002fea0003800000 */
[----:B------:R-:W1:Y:S02]  /*3a60*/  SYNCS.PHASECHK.TRANS64.TRYWAIT P1, [UR6+0x28850], R0 ;  /* 0x02885000ff0075a7 */ /* 0x000e640008020146 */
[----:B-1----:R-:W-:Y:S05]  /*3a70*/  @!P1 BRA `(.L_x_6547) ;  /* 0x0000007000bc9947 */ /* 0x002fea0003800000 */
.L_x_6544:
[----:B------:R-:W-:Y:S01]  /*3a80*/  UIADD3 UR6, UR39, 0x400, URZ ;  /* 0x0000040027067890 */ /* 0x000fe2000fffe03f */
[----:B------:R-:W-:Y:S01]  /*3a90*/  WARPGROUP.ARRIVE ;  /* 0x00000000000079c5 */ /* 0x000fe20000000000 */
[----:B------:R-:W-:Y:S01]  /*3aa0*/  UMOV UR7, 0x40000040 ;  /* 0x4000004000077882 */ /* 0x000fe20000000000 */
[----:B01----:R-:W-:Y:S01]  /*3ab0*/  IADD3 R0, -R2, 0xb, RZ ;  /* 0x0000000b02007810 */ /* 0x003fe20007ffe1ff */
[----:B------:R-:W-:-:S04]  /*3ac0*/  USHF.R.U32.HI UR6, URZ, 0x4, UR6 ;  /* 0x000000043f067899 */ /* 0x000fc80008011606 */
[----:B------:R-:W-:-:S04]  /*3ad0*/  ULOP3.LUT UR6, UR6, 0x3fff, URZ, 0xc0, !UPT ;  /* 0x00003fff06067892 */ /* 0x000fc8000f8ec03f */
[----:B------:R-:W-:-:S04]  /*3ae0*/  ULOP3.LUT UR6, UR6, 0x4000000, URZ, 0xfc, !UPT ;  /* 0x0400000006067892 */ /* 0x000fc8000f8efc3f */
[----:B------:R-:W-:-:S07]  /*3af0*/  ULEA UR10, UR50, UR6, 0xb ;  /* 0x00000006320a7291 */ /* 0x000fce000f8e583f */
[----:B------:R-:W-:Y:S02]  /*3b00*/  UMOV UR6, UR10 ;  /* 0x0000000a00067c82 */ /* 0x000fe40008000000 */
[----:B------:R-:W-:Y:S01]  /*3b10*/  HGMMA.64x128x16.F32 R88, R156, gdesc[UR4].tnspB, R88, gsb0 ;  /* 0x41e000049c587df0 */ /* 0x000fe20008000858 */
[----:B------:R-:W-:Y:S01]  /*3b20*/  UIADD3 UR6, UR10, 0x80, URZ ;  /* 0x000000800a067890 */ /* 0x000fe2000fffe03f */
[----:B------:R-:W-:Y:S01]  /*3b30*/  UMOV UR7, 0x40000040 ;  /* 0x4000004000077882 */ /* 0x000fe20000000000 */
[----:B------:R-:W-:Y:S02]  /*3b40*/  WARPGROUP.DEPBAR.LE gsb0, 0x0 ;  /* 0x00008000000079c5 */ /* 0x000fe40000010000 */
[----:B------:R-:W-:-:S07]  /*3b50*/  WARPGROUP.ARRIVE ;  /* 0x00000000000079c5 */ /* 0x000fce0000000000 */
        /* <DEDUP_REMOVED lines=30> */
[----:B------:R-:W-:Y:S03]  /*3d40*/  HGMMA.64x128x16.F32 R88, R184, gdesc[UR4].tnspB, R88, gsb0 ;  /* 0x41e00004b8587df0 */ /* 0x000fe60008000858 */
[----:B------:R-:W-:Y:S02]  /*3d50*/  WARPGROUP.DEPBAR.LE gsb0, 0x0 ;  /* 0x00008000000079c5 */ /* 0x000fe40000010000 */
[----:B------:R0:W-:Y:S06]  /*3d60*/  BAR.ARV R0, 0x100 ;  /* 0x000400000000751d */ /* 0x0001ec0000002000 */
[----:B------:R-:W-:Y:S05]  /*3d70*/  @!P0 BRA `(.L_x_6548) ;  /* 0x0000000000048947 */ /* 0x000fea0003800000 */
[----:B------:R-:W-:Y:S01]  /*3d80*/  BPT.TRAP 0x1 ;  /* 0x000000040000795c */ /* 0x000fe20000300000 */
.L_x_6548:
[----:B0-----:R-:W-:Y:S01]  /*3d90*/  FMNMX.FTZ R0, R24, R7, !PT ;  /* 0x0000000718007209 */ /* 0x001fe20007810000 */
[----:B------:R-:W-:Y:S01]  /*3da0*/  ULEA UR6, UR43, UR39, 0x3 ;  /* 0x000000272b067291 */ /* 0x000fe2000f8e183f */
[----:B------:R-:W-:Y:S02]  /*3db0*/  FMNMX.FTZ R4, R26, R9, !PT ;  /* 0x000000091a047209 */ /* 0x000fe40007810000 */
[----:B------:R-:W-:Y:S01]  /*3dc0*/  FMNMX.FTZ R3, R25, R0, !PT ;  /* 0x0000000019037209 */ /* 0x000fe20007810000 */
[----:B------:R-:W-:Y:S01]  /*3dd0*/  UIADD3 UR6, UR6, 0x28840, URZ ;  /* 0x0002884006067890 */ /* 0x000fe2000fffe03f */
[----:B------:R-:W-:Y:S02]  /*3de0*/  FMNMX.FTZ R11, R27, R4, !PT ;  /* 0x000000041b0b7209 */ /* 0x000fe40007810000 */
[----:B------:R-:W-:Y:S01]  /*3df0*/  FMNMX.FTZ R0, R28, R3, !PT ;  /* 0x000000031c007209 */ /* 0x000fe20007810000 */
[----:B------:R-:W-:Y:S01]  /*3e00*/  UPRMT UR6, UR37, 0x654, UR6 ;  /* 0x0000065425067896 */ /* 0x000fe20008000006 */
[----:B------:R-:W-:-:S02]  /*3e10*/  FMNMX.FTZ R4, R30, R11, !PT ;  /* 0x0000000b1e047209 */ /* 0x000fc40007810000 */
[----:B------:R-:W-:Y:S02]  /*3e20*/  FMNMX.FTZ R3, R29, R0, !PT ;  /* 0x000000001d037209 */ /* 0x000fe40007810000 */
[----:B------:R-:W-:Y:S02]  /*3e30*/  FMNMX.FTZ R11, R31, R4, !PT ;  /* 0x000000041f0b7209 */ /* 0x000fe40007810000 */
[----:B------:R-:W-:Y:S02]  /*3e40*/  FMNMX.FTZ R0, R32, R3, !PT ;  /* 0x0000000320007209 */ /* 0x000fe40007810000 */
[----:B------:R-:W-:Y:S01]  /*3e50*/  FMNMX.FTZ R4, R34, R11, !PT ;  /* 0x0000000b22047209 */ /* 0x000fe20007810000 */
[----:B------:R-:W-:Y:S01]  /*3e60*/  SYNCS.ARRIVE.TRANS64.RED.A1T0 RZ, [UR6], RZ ;  /* 0x000000ffffff79a7 */ /* 0x000fe20008100406 */
        /* <DEDUP_REMOVED lines=63> */
[CC--:B0-----:R-:W-:Y:S01]  /*4260*/  FMUL.FTZ R10, R0.reuse, R3.reuse ;  /* 0x00000003000a7220 */ /* 0x0c1fe20000410000 */
[----:B------:R-:W-:Y:S01]  /*4270*/  FADD.FTZ R12, -R0, R7 ;  /* 0x00000007000c7221 */ /* 0x000fe20000010100 */
[----:B------:R-:W-:Y:S02]  /*4280*/  FADD.FTZ R8, -R4, R9 ;  /* 0x0000000904087221 */ /* 0x000fe40000010100 */
        /* <DEDUP_REMOVED lines=33> */
[-C--:B------:R-:W-:Y:S01]  /*44a0*/  FMUL.FTZ R7, R12, R3.reuse ;  /* 0x000000030c077220 */ /* 0x080fe20000410000 */
[-C--:B------:R-:W-:Y:S01]  /*44b0*/  FMUL.FTZ R8, R8, R3.reuse ;  /* 0x0000000308087220 */ /* 0x080fe20000410000 */
        /* <DEDUP_REMOVED lines=23> */
[-C--:B------:R-:W-:Y:S01]  /*4630*/  FFMA.FTZ R177, R66, R3.reuse, -R10 ;  /* 0x0000000342b17223 */ /* 0x080fe2000001080a */
[----:B------:R-:W1:Y:S01]  /*4640*/  MUFU.EX2 R157, R157 ;  /* 0x0000009d009d7308 */ /* 0x000e620000000800 */
        /* <DEDUP_REMOVED lines=139> */
.L_x_6549:
[----:B------:R-:W-:Y:S01]  /*4f00*/  ULEA UR6, UR50, UR39, 0x3 ;  /* 0x0000002732067291 */ /* 0x000fe2000f8e183f */
[----:B------:R-:W-:Y:S01]  /*4f10*/  ISETP.LT.AND P1, PT, RZ, UR51, PT ;  /* 0x00000033ff007c0c */ /* 0x000fe2000bf21270 */
[----:B------:R-:W-:Y:S01]  /*4f20*/  UIADD3 UR7, UR51, -0x1, URZ ;  /* 0xffffffff33077890 */ /* 0x000fe2000fffe03f */
[----:B------:R-:W-:Y:S01]  /*4f30*/  F2FP.F16.F32.PACK_AB R156, R9, R156 ;  /* 0x0000009c099c723e */ /* 0x000fe200000000ff */
[----:B------:R-:W-:Y:S01]  /*4f40*/  UIADD3 UR6, UR6, 0x28860, URZ ;  /* 0x0002886006067890 */ /* 0x000fe2000fffe03f */
[-C--:B------:R-:W-:Y:S01]  /*4f50*/  FMUL.FTZ R88, R88, R7.reuse ;  /* 0x0000000758587220 */ /* 0x080fe20000410000 */
[----:B------:R-:W-:Y:S01]  /*4f60*/  UMOV UR52, UR44 ;  /* 0x0000002c00347c82 */ /* 0x000fe20008000000 */
[----:B------:R-:W-:Y:S01]  /*4f70*/  UMOV UR50, UR43 ;  /* 0x0000002b00327c82 */ /* 0x000fe20008000000 */
[----:B------:R-:W-:Y:S01]  /*4f80*/  UPRMT UR6, UR37, 0x654, UR6 ;  /* 0x0000065425067896 */ /* 0x000fe20008000006 */
[-C--:B------:R-:W-:Y:S01]  /*4f90*/  FMUL.FTZ R89, R89, R7.reuse ;  /* 0x0000000759597220 */ /* 0x080fe20000410000 */
[----:B------:R-:W-:Y:S01]  /*4fa0*/  UMOV UR51, UR7 ;  /* 0x0000000700337c82 */ /* 0x000fe20008000000 */
        /* <DEDUP_REMOVED lines=31> */
[----:B------:R-:W-:Y:S01]  /*51a0*/  F2FP.F16.F32.PACK_AB R157, R12, R157 ;  /* 0x0000009d0c9d723e */ /* 0x000fe200000000ff */
[----:B------:R-:W-:Y:S01]  /*51b0*/  FMUL.FTZ R90, R90, R8 ;  /* 0x000000085a5a7220 */ /* 0x000fe20000410000 */
[----:B------:R-:W-:Y:S01]  /*51c0*/  F2FP.F16.F32.PACK_AB R158, R11, R158 ;  /* 0x0000009e0b9e723e */ /* 0x000fe200000000ff */
[-C--:B------:R-:W-:Y:S01]  /*51d0*/  FMUL.FTZ R91, R91, R8.reuse ;  /* 0x000000085b5b7220 */ /* 0x080fe20000410000 */
        /* <DEDUP_REMOVED lines=57> */
[-C--:B------:R-:W-:Y:S01]  /*5570*/  FMUL.FTZ R150, R150, R8.reuse ;  /* 0x0000000896967220 */ /* 0x080fe20000410000 */
[----:B------:R-:W-:Y:S01]  /*5580*/  FMUL.FTZ R151, R151, R8 ;  /* 0x0000000897977220 */ /* 0x000fe20000410000 */
[----:B------:R-:W-:-:S02]  /*5590*/  IMAD.MOV.U32 R9, RZ, RZ, R4 ;  /* 0x000000ffff097224 */ /* 0x000fc400078e0004 */
[----:B------:R-:W-:Y:S01]  /*55a0*/  IMAD.MOV.U32 R7, RZ, RZ, R0 ;  /* 0x000000ffff077224 */ /* 0x000fe200078e0000 */
[----:B------:R-:W-:Y:S06]  /*55b0*/  @P1 BRA `(.L_x_6550) ;  /* 0xffffffe000001947 */ /* 0x000fec000383ffff */
.L_x_6539:
[----:B------:R-:W-:Y:S06]  /*55c0*/  BAR.ARV 0x8, 0x180 ;  /* 0x0206000000007b1d */ /* 0x000fec0000002000 */
[----:B------:R-:W-:Y:S05]  /*55d0*/  @!P0 BRA `(.L_x_6551) ;  /* 0x0000000000048947 */ /* 0x000fea0003800000 */
[----:B------:R-:W-:Y:S01]  /*55e0*/  BPT.TRAP 0x1 ;  /* 0x000000040000795c */ /* 0x000fe20000300000 */
.L_x_6551:
[----:B------:R-:W-:Y:S01]  /*55f0*/  ULEA UR10, UR43, UR39, 0x3 ;  /* 0x000000272b0a7291 */ /* 0x000fe2000f8e183f */
[----:B------:R-:W-:-:S05]  /*5600*/  IMAD.U32 R7, RZ, RZ, UR44 ;  /* 0x0000002cff077e24 */ /* 0x000fca000f8e00ff */
[----:B------:R-:W-:-:S04]  /*5610*/  SHF.L.U32 R7, R7, 0x1f, RZ ;  /* 0x0000001f07077819 */ /* 0x000fc800000006ff */
[----:B------:R0:W1:Y:S01]  /*5620*/  SYNCS.PHASECHK.TRANS64.TRYWAIT P1, [UR10+0x28850], R7 ;  /* 0x02885007ff0075a7 */ /* 0x000062000802014a */
[----:B------:R-:W-:Y:S05]  /*5630*/  @!P0 BRA `(.L_x_6552) ;  /* 0x0000000000048947 */ /* 0x000fea0003800000 */
[----:B------:R-:W-:Y:S01]  /*5640*/  BPT.TRAP 0x1 ;  /* 0x000000040000795c */ /* 0x000fe20000300000 */
.L_x_6552:
[----:B-1----:R-:W-:Y:S05]  /*5650*/  @P1 BRA `(.L_x_6553) ;  /* 0x0000000000081947 */ /* 0x002fea0003800000 */
[----:B------:R-:W1:Y:S02]  /*5660*/  SYNCS.PHASECHK.TRANS64.TRYWAIT P1, [UR10+0x28850], R7 ;  /* 0x02885007ff0075a7 */ /* 0x000e64000802014a */
[----:B-1----:R-:W-:Y:S05]  /*5670*/  @!P1 BRA `(.L_x_6554) ;  /* 0x0000005400d49947 */ /* 0x002fea0003800000 */
.L_x_6553:
[----:B------:R-:W-:Y:S01]  /*5680*/  UIADD3 UR4, UR39, 0x400, URZ ;  /* 0x0000040027047890 */ /* 0x000fe2000fffe03f */
[----:B------:R-:W-:Y:S01]  /*5690*/  WARPGROUP.ARRIVE ;  /* 0x00000000000079c5 */ /* 0x000fe20000000000 */
[----:B------:R-:W-:Y:S01]  /*56a0*/  UMOV UR7, 0x40000040 ;  /* 0x4000004000077882 */ /* 0x000fe20000000000 */
[----:B01----:R-:W0:Y:S01]  /*56b0*/  SHFL.BFLY PT, R7, R6, 0x2, 0x1f ;  /* 0x0c401f0006077f89 */ /* 0x003e2200000e0000 */
[----:B------:R-:W-:Y:S01]  /*56c0*/  USHF.R.U32.HI UR4, URZ, 0x4, UR4 ;  /* 0x000000043f047899 */ /* 0x000fe20008011604 */
[----:B------:R-:W-:Y:S01]  /*56d0*/  MOV R61, RZ ;  /* 0x000000ff003d7202 */ /* 0x000fe20000000f00 */
[----:B------:R-:W-:Y:S01]  /*56e0*/  IMAD.MOV.U32 R37, RZ, RZ, -0x800000 ;  /* 0xff800000ff257424 */ /* 0x000fe200078e00ff */
[----:B------:R-:W1:Y:S01]  /*56f0*/  SHFL.BFLY PT, R8, R5, 0x2, 0x1f ;  /* 0x0c401f0005087f89 */ /* 0x000e6200000e0000 */
[----:B------:R-:W-:Y:S01]  /*5700*/  ULOP3.LUT UR4, UR4, 0x3fff, URZ, 0xc0, !UPT ;  /* 0x00003fff04047892 */ /* 0x000fe2000f8ec03f */
[----:B------:R-:W-:-:S03]  /*5710*/  IMAD.MOV.U32 R36, RZ, RZ, -0x800000 ;  /* 0xff800000ff247424 */ /* 0x000fc600078e00ff */
[----:B------:R-:W-:-:S04]  /*5720*/  ULOP3.LUT UR4, UR4, 0x4000000, URZ, 0xfc, !UPT ;  /* 0x0400000004047892 */ /* 0x000fc8000f8efc3f */
[----:B------:R-:W-:-:S07]  /*5730*/  ULEA UR4, UR43, UR4, 0xb ;  /* 0x000000042b047291 */ /* 0x000fce000f8e583f */
[----:B------:R-:W-:Y:S02]  /*5740*/  UMOV UR6, UR4 ;  /* 0x0000000400067c82 */ /* 0x000fe40008000000 */
[----:B------:R-:W-:Y:S01]  /*5750*/  HGMMA.64x128x16.F32 R88, R156, gdesc[UR4].tnspB, R88, gsb0 ;  /* 0x41e000049c587df0 */ /* 0x000fe20008000858 */
[----:B------:R-:W-:Y:S01]  /*5760*/  UIADD3 UR6, UR4, 0x80, URZ ;  /* 0x0000008004067890 */ /* 0x000fe2000fffe03f */
[----:B0-----:R-:W-:Y:S01]  /*5770*/  FADD.FTZ R7, R7, R6 ;  /* 0x0000000607077221 */ /* 0x001fe20000010000 */
[----:B------:R-:W-:Y:S01]  /*5780*/  UMOV UR7, 0x40000040 ;  /* 0x4000004000077882 */ /* 0x000fe20000000000 */
[----:B-1----:R-:W-:-:S03]  /*5790*/  FADD.FTZ R9, R8, R5 ;  /* 0x0000000508097221 */ /* 0x002fc60000010000 */
[----:B------:R-:W0:Y:S04]  /*57a0*/  SHFL.BFLY PT, R8, R7, 0x1, 0x1f ;  /* 0x0c201f0007087f89 */ /* 0x000e2800000e0000 */
[----:B------:R-:W1:Y:S01]  /*57b0*/  SHFL.BFLY PT, R10, R9, 0x1, 0x1f ;  /* 0x0c201f00090a7f89 */ /* 0x000e6200000e0000 */
[----:B0-----:R-:W-:Y:S01]  /*57c0*/  FADD.FTZ R11, R7, R8 ;  /* 0x00000008070b7221 */ /* 0x001fe20000010000 */
[----:B------:R-:W-:Y:S02]  /*57d0*/  IMAD.MOV.U32 R8, RZ, RZ, RZ ;  /* 0x000000ffff087224 */ /* 0x000fe400078e00ff */
[----:B-1----:R-:W-:Y:S02]  /*57e0*/  FADD.FTZ R12, R9, R10 ;  /* 0x0000000a090c7221 */ /* 0x002fe40000010000 */
[----:B------:R-:W-:-:S03]  /*57f0*/  FSETP.NE.FTZ.AND P1, PT, R11, RZ, PT ;  /* 0x000000ff0b00720b */ /* 0x000fc60003f35000 */
        /* <DEDUP_REMOVED lines=36> */
[----:B------:R-:W-:Y:S01]  /*5a40*/  UIADD3 UR4, UR4, 0x380, URZ ;  /* 0x0000038004047890 */ /* 0x000fe2000fffe03f */
[----:B------:R-:W-:Y:S02]  /*5a50*/  WARPGROUP.DEPBAR.LE gsb0, 0x0 ;  /* 0x00008000000079c5 */ /* 0x000fe40000010000 */
[----:B------:R-:W-:-:S06]  /*5a60*/  WARPGROUP.ARRIVE ;  /* 0x00000000000079c5 */ /* 0x000fcc0000000000 */
[----:B------:R-:W-:Y:S01]  /*5a70*/  HGMMA.64x128x16.F32 R88, R180, gdesc[UR4].tnspB, R88, gsb0 ;  /* 0x41e00004b4587df0 */ /* 0x000fe20008000858 */
[----:B------:R-:W-:Y:S01]  /*5a80*/  UMOV UR6, UR4 ;  /* 0x0000000400067c82 */ /* 0x000fe20008000000 */
[----:B------:R-:W-:Y:S01]  /*5a90*/  UMOV UR7, 0x40000040 ;  /* 0x4000004000077882 */ /* 0x000fe20000000000 */
[----:B------:R-:W-:Y:S02]  /*5aa0*/  WARPGROUP.DEPBAR.LE gsb0, 0x0 ;  /* 0x00008000000079c5 */ /* 0x000fe40000010000 */
[----:B------:R-:W-:-:S07]  /*5ab0*/  WARPGROUP.ARRIVE ;  /* 0x00000000000079c5 */ /* 0x000fce0000000000 */
[----:B------:R-:W-:Y:S03]  /*5ac0*/  HGMMA.64x128x16.F32 R88, R184, gdesc[UR4].tnspB, R88, gsb0 ;  /* 0x41e00004b8587df0 */ /* 0x000fe60008000858 */
[----:B------:R-:W-:Y:S02]  /*5ad0*/  WARPGROUP.DEPBAR.LE gsb0, 0x0 ;  /* 0x00008000000079c5 */ /* 0x000fe40000010000 */
[----:B0-23--:R-:W-:Y:S05]  /*5ae0*/  @!P0 BRA `(.L_x_6555) ;  /* 0x0000000000048947 */ /* 0x00dfea0003800000 */
[----:B------:R-:W-:Y:S01]  /*5af0*/  BPT.TRAP 0x1 ;  /* 0x000000040000795c */ /* 0x000fe20000300000 */
.L_x_6555:
[----:B------:R-:W0:Y:S01]  /*5b00*/  S2UR UR6, SR_SWINHI ;  /* 0x00000000000679c3 */ /* 0x000e220000002f00 */
[----:B------:R-:W-:Y:S01]  /*5b10*/  LEA R9, R17, R22, 0x6 ;  /* 0x0000001611097211 */ /* 0x000fe200078e30ff */
[----:B------:R-:W-:Y:S01]  /*5b20*/  ULDC UR7, c[0x0][0xc44] ;  /* 0x0003110000077ab9 */ /* 0x000fe20000000800 */
[-C--:B------:R-:W-:Y:S01]  /*5b30*/  FMUL.FTZ R62, R113, R61.reuse ;  /* 0x0000003d713e7220 */ /* 0x080fe20000410000 */
[-C--:B------:R-:W-:Y:S01]  /*5b40*/  FMUL.FTZ R113, R98, R8.reuse ;  /* 0x0000000862717220 */ /* 0x080fe20000410000 */
[-C--:B------:R-:W-:Y:S01]  /*5b50*/  FMUL.FTZ R98, R103, R8.reuse ;  /* 0x0000000867627220 */ /* 0x080fe20000410000 */
[----:B------:R-:W-:Y:S01]  /*5b60*/  ULDC.64 UR8, c[0x0][0xb90] ;  /* 0x0002e40000087ab9 */ /* 0x000fe20000000a00 */
[-C--:B------:R-:W-:Y:S01]  /*5b70*/  FMUL.FTZ R69, R108, R61.reuse ;  /* 0x0000003d6c457220 */ /* 0x080fe20000410000 */
[----:B------:R-:W1:Y:S01]  /*5b80*/  LDC R59, c[0x0][0xbe8] ;  /* 0x0002fa00ff3b7b82 */ /* 0x000e620000000800 */
[-C--:B------:R-:W-:Y:S01]  /*5b90*/  FMUL.FTZ R108, R99, R8.reuse ;  /* 0x00000008636c7220 */ /* 0x080fe20000410000 */
[-C--:B------:R-:W-:Y:S01]  /*5ba0*/  FMUL.FTZ R99, R110, R8.reuse ;  /* 0x000000086e637220 */ /* 0x080fe20000410000 */
[-C--:B------:R-:W-:Y:S01]  /*5bb0*/  FMUL.FTZ R7, R92, R61.reuse ;  /* 0x0000003d5c077220 */ /* 0x080fe20000410000 */
[-C--:B------:R-:W-:Y:S01]  /*5bc0*/  FMUL.FTZ R68, R109, R61.reuse ;  /* 0x0000003d6d447220 */ /* 0x080fe20000410000 */
[-C--:B------:R-:W-:Y:S01]  /*5bd0*/  FMUL.FTZ R92, R111, R8.reuse ;  /* 0x000000086f5c7220 */ /* 0x080fe20000410000 */
[-C--:B------:R-:W-:Y:S01]  /*5be0*/  FMUL.FTZ R109, R94, R8.reuse ;  /* 0x000000085e6d7220 */ /* 0x080fe20000410000 */
[-C--:B------:R-:W-:Y:S01]  /*5bf0*/  FMUL.FTZ R94, R107, R8.reuse ;  /* 0x000000086b5e7220 */ /* 0x080fe20000410000 */
[----:B------:R-:W2:Y:S01]  /*5c00*/  LDC R103, c[0x0][0xc38] ;  /* 0x00030e00ff677b82 */ /* 0x000ea20000000800 */
[-C--:B------:R-:W-:Y:S01]  /*5c10*/  FMUL.FTZ R75, R96, R61.reuse ;  /* 0x0000003d604b7220 */ /* 0x080fe20000410000 */
[-C--:B------:R-:W-:Y:S01]  /*5c20*/  FMUL.FTZ R70, R101, R61.reuse ;  /* 0x0000003d65467220 */ /* 0x080fe20000410000 */
[----:B------:R-:W-:Y:S01]  /*5c30*/  IADD3 R96, RZ, -UR42, RZ ;  /* 0x8000002aff607c10 */ /* 0x000fe2000fffe0ff */
[-C--:B------:R-:W-:Y:S01]  /*5c40*/  FMUL.FTZ R20, R89, R61.reuse ;  /* 0x0000003d59147220 */ /* 0x080fe20000410000 */
[-C--:B------:R-:W-:Y:S01]  /*5c50*/  FMUL.FTZ R77, R88, R61.reuse ;  /* 0x0000003d584d7220 */ /* 0x080fe20000410000 */
[----:B------:R-:W-:Y:S01]  /*5c60*/  FMUL.FTZ R101, R106, R8 ;  /* 0x000000086a657220 */ /* 0x000fe20000410000 */
[-C--:B------:R-:W-:Y:S01]  /*5c70*/  FMUL.FTZ R73, R100, R61.reuse ;  /* 0x0000003d64497220 */ /* 0x080fe20000410000 */
[----:B------:R-:W-:Y:S01]  /*5c80*/  UMOV UR4, UR39 ;  /* 0x0000002700047c82 */ /* 0x000fe20008000000 */
[----:B0-----:R-:W-:Y:S01]  /*5c90*/  UMOV UR5, UR6 ;  /* 0x0000000600057c82 */ /* 0x001fe20008000000 */
[----:B------:R-:W-:Y:S01]  /*5ca0*/  FMUL.FTZ R66, R105, R61 ;  /* 0x0000003d69427220 */ /* 0x000fe20000410000 */
[----:B------:R-:W-:Y:S01]  /*5cb0*/  IMAD.U32 R38, RZ, RZ, UR4 ;  /* 0x00000004ff267e24 */ /* 0x000fe2000f8e00ff */
[----:B------:R-:W-:Y:S01]  /*5cc0*/  UIADD3 UR4, -UR40, URZ, URZ ;  /* 0x0000003f28047290 */ /* 0x000fe2000fffe13f */
[----:B------:R-:W-:-:S02]  /*5cd0*/  IMAD.U32 R39, RZ, RZ, UR5 ;  /* 0x00000005ff277e24 */ /* 0x000fc4000f8e00ff */
[-C--:B------:R-:W-:Y:S01]  /*5ce0*/  FMUL.FTZ R71, R104, R61.reuse ;  /* 0x0000003d68477220 */ /* 0x080fe20000410000 */
[----:B------:R-:W-:Y:S01]  /*5cf0*/  FMUL.FTZ R64, R117, R61 ;  /* 0x0000003d75407220 */ /* 0x000fe20000410000 */
[----:B------:R-:W-:Y:S01]  /*5d00*/  UIMAD UR7, UR7, UR4, UR42 ;  /* 0x00000004070772a4 */ /* 0x000fe2000f8e022a */
[----:B------:R-:W-:-:S04]  /*5d10*/  IMAD.WIDE R4, R152, 0x2, R38 ;  /* 0x0000000298047825 */ /* 0x000fc800078e0226 */
[-C--:B------:R-:W-:Y:S01]  /*5d20*/  FMUL.FTZ R6, R93, R61.reuse ;  /* 0x0000003d5d067220 */ /* 0x080fe20000410000 */
[----:B------:R-:W-:Y:S01]  /*5d30*/  FMUL.FTZ R72, R97, R61 ;  /* 0x0000003d61487220 */ /* 0x000fe20000410000 */
[----:B------:R-:W-:Y:S01]  /*5d40*/  UIMAD.WIDE.U32 UR4, UR7, UR8, URZ ;  /* 0x00000008070472a5 */ /* 0x000fe2000f8e003f */
[----:B------:R-:W-:Y:S01]  /*5d50*/  IMAD.WIDE R38, R9, 0x2, R38 ;  /* 0x0000000209267825 */ /* 0x000fe200078e0226 */
[----:B------:R-:W-:-:S03]  /*5d60*/  IADD3 R31, P1, R4, 0x4040, RZ ;  /* 0x00004040041f7810 */ /* 0x000fc60007f3e0ff */
[-C--:B------:R-:W-:Y:S01]  /*5d70*/  FMUL.FTZ R100, R91, R8.reuse ;  /* 0x000000085b647220 */ /* 0x080fe20000410000 */
[----:B------:R-:W-:Y:S01]  /*5d80*/  IADD3 R13, P6, R4, 0x20, RZ ;  /* 0x00000020040d7810 */ /* 0x000fe20007fde0ff */
[-C--:B------:R-:W-:Y:S01]  /*5d90*/  FMUL.FTZ R105, R90, R8.reuse ;  /* 0x000000085a697220 */ /* 0x080fe20000410000 */
[----:B------:R-:W-:Y:S01]  /*5da0*/  LOP3.LUT R12, R31, 0x380, RZ, 0xc0, !PT ;  /* 0x000003801f0c7812 */ /* 0x000fe200078ec0ff */
[--C-:B------:R-:W-:Y:S01]  /*5db0*/  IMAD.X R45, RZ, RZ, R5.reuse, P1 ;  /* 0x000000ffff2d7224 */ /* 0x100fe200008e0605 */
[----:B-1----:R-:W-:Y:S01]  /*5dc0*/  ISETP.NE.AND P1, PT, R59, 0x1, PT ;  /* 0x000000013b00780c */ /* 0x002fe20003f25270 */
[--C-:B------:R-:W-:Y:S01]  /*5dd0*/  IMAD.X R15, RZ, RZ, R5.reuse, P6 ;  /* 0x000000ffff0f7224 */ /* 0x100fe200030e0605 */
[----:B------:R-:W-:Y:S01]  /*5de0*/  SHF.R.U64 R12, R12, 0x3, RZ ;  /* 0x000000030c0c7819 */ /* 0x000fe200000012ff */
[-C--:B------:R-:W-:Y:S01]  /*5df0*/  FMUL.FTZ R104, R95, R8.reuse ;  /* 0x000000085f687220 */ /* 0x080fe20000410000 */
[----:B------:R-:W-:Y:S01]  /*5e00*/  IADD3 R35, P6, R38, 0x1000, RZ ;  /* 0x0000100026237810 */ /* 0x000fe20007fde0ff */
[----:B------:R-:W-:Y:S01]  /*5e10*/  FMUL.FTZ R117, R102, R8 ;  /* 0x0000000866757220 */ /* 0x000fe20000410000 */
[----:B------:R-:W-:Y:S01]  /*5e20*/  LOP3.LUT R44, R12, R31, RZ, 0x3c, !PT ;  /* 0x0000001f0c2c7212 */ /* 0x000fe200078e3cff */
[----:B------:R-:W-:Y:S01]  /*5e30*/  IMAD.U32 R12, RZ, RZ, UR4 ;  /* 0x00000004ff0c7e24 */ /* 0x000fe2000f8e00ff */
[C---:B------:R-:W-:Y:S01]  /*5e40*/  IADD3 R47, P0, R4.reuse, 0x4060, RZ ;  /* 0x00004060042f7810 */ /* 0x040fe20007f1e0ff */
[----:B------:R-:W-:Y:S01]  /*5e50*/  UIADD3 UR4, UR10, 0x28860, URZ ;  /* 0x000288600a047890 */ /* 0x000fe2000fffe03f */
[----:B------:R-:W-:Y:S01]  /*5e60*/  LOP3.LUT R34, R35, 0x380, RZ, 0xc0, !PT ;  /* 0x0000038023227812 */ /* 0x000fe200078ec0ff */
[----:B--2---:R-:W-:Y:S01]  /*5e70*/  IMAD R96, R103, R96, UR41 ;  /* 0x0000002967607e24 */ /* 0x004fe2000f8e0260 */
[----:B------:R-:W-:Y:S01]  /*5e80*/  LOP3.LUT R9, R4, 0x380, RZ, 0xc0, !PT ;  /* 0x0000038004097812 */ /* 0x000fe200078ec0ff */
[----:B------:R-:W0:Y:S01]  /*5e90*/  @P1 LDC R110, c[0x0][0xbec] ;  /* 0x0002fb00ff6e1b82 */ /* 0x000e220000000800 */
[----:B------:R-:W-:Y:S01]  /*5ea0*/  LOP3.LUT R46, R47, 0x380, RZ, 0xc0, !PT ;  /* 0x000003802f2e7812 */ /* 0x000fe200078ec0ff */
[----:B------:R-:W-:Y:S01]  /*5eb0*/  UPRMT UR4, UR37, 0x654, UR4 ;  /* 0x0000065425047896 */ /* 0x000fe20008000004 */
[----:B------:R-:W-:Y:S01]  /*5ec0*/  SHF.R.U64 R34, R34, 0x3, RZ ;  /* 0x0000000322227819 */ /* 0x000fe200000012ff */
[-C--:B------:R-:W-:Y:S01]  /*5ed0*/  FMUL.FTZ R88, R115, R8.reuse ;  /* 0x0000000873587220 */ /* 0x080fe20000410000 */
[----:B------:R-:W-:Y:S01]  /*5ee0*/  SHF.R.U64 R9, R9, 0x3, RZ ;  /* 0x0000000309097819 */ /* 0x000fe200000012ff */
[-C--:B------:R-:W-:Y:S01]  /*5ef0*/  FMUL.FTZ R97, R114, R8.reuse ;  /* 0x0000000872617220 */ /* 0x080fe20000410000 */
[----:B------:R-:W-:Y:S01]  /*5f00*/  SHF.R.U64 R46, R46, 0x3, RZ ;  /* 0x000000032e2e7819 */ /* 0x000fe200000012ff */
[----:B------:R-:W1:Y:S01]  /*5f10*/  @P1 LDC R111, c[0x0][0xbf0] ;  /* 0x0002fc00ff6f1b82 */ /* 0x000e620000000800 */
[C---:B------:R-:W-:Y:S01]  /*5f20*/  IADD3 R29, P2, R4.reuse, 0x4020, RZ ;  /* 0x00004020041d7810 */ /* 0x040fe20007f5e0ff */
[-C--:B------:R-:W-:Y:S01]  /*5f30*/  FMUL.FTZ R90, R119, R8.reuse ;  /* 0x00000008775a7220 */ /* 0x080fe20000410000 */
[----:B------:R-:W-:Y:S01]  /*5f40*/  IADD3 R27, P3, R4, 0x4000, RZ ;  /* 0x00004000041b7810 */ /* 0x000fe20007f7e0ff */
[----:B------:R-:W-:Y:S01]  /*5f50*/  FMUL.FTZ R95, R118, R8 ;  /* 0x00000008765f7220 */ /* 0x000fe20000410000 */
[C---:B------:R-:W-:Y:S01]  /*5f60*/  IADD3 R25, P4, R4.reuse, 0x60, RZ ;  /* 0x0000006004197810 */ /* 0x040fe20007f9e0ff */
[--C-:B------:R-:W-:Y:S01]  /*5f70*/  IMAD.X R43, RZ, RZ, R5.reuse, P2 ;  /* 0x000000ffff2b7224 */ /* 0x100fe200010e0605 */
[----:B------:R-:W-:Y:S01]  /*5f80*/  IADD3 R21, P5, R4, 0x40, RZ ;  /* 0x0000004004157810 */ /* 0x000fe20007fbe0ff */
[----:B------:R-:W-:Y:S01]  /*5f90*/  IMAD.X R41, RZ, RZ, R5, P3 ;  /* 0x000000ffff297224 */ /* 0x000fe200018e0605 */
[----:B------:R-:W-:Y:S01]  /*5fa0*/  LOP3.LUT R34, R34, R35, RZ, 0x3c, !PT ;  /* 0x0000002322227212 */ /* 0x000fe200078e3cff */
[----:B------:R-:W-:Y:S01]  /*5fb0*/  IMAD.X R35, RZ, RZ, R39, P6 ;  /* 0x000000ffff237224 */ /* 0x000fe200030e0627 */
[----:B------:R-:W-:Y:S01]  /*5fc0*/  LOP3.LUT R4, R9, R4, RZ, 0x3c, !PT ;  /* 0x0000000409047212 */ /* 0x000fe200078e3cff */
[--C-:B------:R-:W-:Y:S01]  /*5fd0*/  IMAD.X R9, RZ, RZ, R5.reuse, P5 ;  /* 0x000000ffff097224 */ /* 0x100fe200028e0605 */
[----:B------:R-:W-:Y:S01]  /*5fe0*/  IADD3 R107, P6, R38, 0x7000, RZ ;  /* 0x00007000266b7810 */ /* 0x000fe20007fde0ff */
[----:B------:R-:W-:Y:S01]  /*5ff0*/  SYNCS.ARRIVE.TRANS64.RED.A1T0 RZ, [UR4], RZ ;  /* 0x000000ffffff79a7 */ /* 0x000fe20008100404 */
[----:B------:R-:W-:Y:S01]  /*6000*/  LOP3.LUT R46, R46, R47, RZ, 0x3c, !PT ;  /* 0x0000002f2e2e7212 */ /* 0x000fe200078e3cff */
[----:B------:R-:W-:Y:S01]  /*6010*/  IMAD.X R47, RZ, RZ, R5, P0 ;  /* 0x000000ffff2f7224 */ /* 0x000fe200000e0605 */
[-C--:B------:R-:W-:Y:S01]  /*6020*/  IADD3.X R11, RZ, R5.reuse, RZ, P4, !PT ;  /* 0x00000005ff0b7210 */ /* 0x080fe200027fe4ff */
[----:B------:R-:W-:Y:S01]  /*6030*/  FMUL.FTZ R80, R123, R8 ;  /* 0x000000087b507220 */ /* 0x000fe20000410000 */
[----:B------:R-:W-:Y:S01]  /*6040*/  MOV R106, R4 ;  /* 0x00000004006a7202 */ /* 0x000fe20000000f00 */
[-C--:B------:R-:W-:Y:S01]  /*6050*/  FMUL.FTZ R93, R122, R8.reuse ;  /* 0x000000087a5d7220 */ /* 0x080fe20000410000 */
[----:B------:R-:W-:Y:S01]  /*6060*/  LOP3.LUT R10, R29, 0x380, RZ, 0xc0, !PT ;  /* 0x000003801d0a7812 */ /* 0x000fe200078ec0ff */
        /* <DEDUP_REMOVED lines=16> */
[----:B------:R-:W2:Y:S01]  /*6170*/  LDC.64 R102, c[0x0][0xb98] ;  /* 0x0002e600ff667b82 */ /* 0x000ea20000000a00 */
[----:B------:R-:W-:Y:S01]  /*6180*/  LOP3.LUT R8, R27, 0x380, RZ, 0xc0, !PT ;  /* 0x000003801b087812 */ /* 0x000fe200078ec0ff */
[----:B------:R-:W-:Y:S01]  /*6190*/  USHF.R.S32.HI UR11, URZ, 0x1f, UR7 ;  /* 0x0000001f3f0b7899 */ /* 0x000fe20008011407 */
[----:B------:R-:W-:Y:S01]  /*61a0*/  SHF.R.U64 R10, R10, 0x3, RZ ;  /* 0x000000030a0a7819 */ /* 0x000fe200000012ff */
[----:B------:R-:W-:Y:S01]  /*61b0*/  USHF.R.S32.HI UR10, URZ, 0x1f, UR40 ;  /* 0x0000001f3f0a7899 */ /* 0x000fe20008011428 */
[----:B------:R-:W-:Y:S01]  /*61c0*/  SHF.R.U64 R20, R5, 0x3, RZ ;  /* 0x0000000305147819 */ /* 0x000fe200000012ff */
[----:B------:R-:W-:Y:S01]  /*61d0*/  UIMAD UR6, UR11, UR8, URZ ;  /* 0x000000080b0672a4 */ /* 0x000fe2000f8e023f */
[----:B------:R-:W-:Y:S01]  /*61e0*/  SHF.R.U64 R8, R8, 0x3, RZ ;  /* 0x0000000308087819 */ /* 0x000fe200000012ff */
[----:B------:R-:W-:Y:S01]  /*61f0*/  FMUL.FTZ R67, R112, R61 ;  /* 0x0000003d70437220 */ /* 0x000fe20000410000 */
[----:B------:R-:W-:Y:S01]  /*6200*/  LOP3.LUT R42, R10, R29, RZ, 0x3c, !PT ;  /* 0x0000001d0a2a7212 */ /* 0x000fe200078e3cff */
[----:B------:R-:W-:Y:S01]  /*6210*/  UIMAD UR6, UR7, UR9, UR6 ;  /* 0x00000009070672a4 */ /* 0x000fe2000f8e0206 */
[----:B------:R-:W-:Y:S01]  /*6220*/  LOP3.LUT R20, R20, R107, RZ, 0x3c, !PT ;  /* 0x0000006b14147212 */ /* 0x000fe200078e3cff */
[----:B------:R-:W-:Y:S01]  /*6230*/  IMAD R107, R96, 0x80, R16 ;  /* 0x00000080606b7824 */ /* 0x000fe200078e0210 */
[----:B------:R-:W-:Y:S01]  /*6240*/  LOP3.LUT R10, R25, 0x380, RZ, 0xc0, !PT ;  /* 0x00000380190a7812 */ /* 0x000fe200078ec0ff */
[----:B------:R-:W-:Y:S01]  /*6250*/  UIADD3 UR6, UR5, UR6, URZ ;  /* 0x0000000605067290 */ /* 0x000fe2000fffe03f */
[----:B------:R-:W-:Y:S01]  /*6260*/  LOP3.LUT R40, R8, R27, RZ, 0x3c, !PT ;  /* 0x0000001b08287212 */ /* 0x000fe200078e3cff */
[----:B------:R-:W-:Y:S01]  /*6270*/  FMUL.FTZ R65, R116, R61 ;  /* 0x0000003d74417220 */ /* 0x000fe20000410000 */
[----:B------:R-:W-:Y:S01]  /*6280*/  MOV R77, R46 ;  /* 0x0000002e004d7202 */ /* 0x000fe20000000f00 */
[----:B0-----:R-:W-:Y:S01]  /*6290*/  @P1 IMAD.HI.U32 R46, R107, R110, RZ ;  /* 0x0000006e6b2e1227 */ /* 0x001fe200078e00ff */
[----:B------:R-:W-:-:S03]  /*62a0*/  LOP3.LUT R8, R13, 0x380, RZ, 0xc0, !PT ;  /* 0x000003800d087812 */ /* 0x000fc600078ec0ff */
[-C--:B------:R-:W-:Y:S01]  /*62b0*/  FMUL.FTZ R60, R121, R61.reuse ;  /* 0x0000003d793c7220 */ /* 0x080fe20000410000 */
[----:B------:R-:W-:Y:S01]  /*62c0*/  SHF.R.U64 R10, R10, 0x3, RZ ;  /* 0x000000030a0a7819 */ /* 0x000fe200000012ff */
[----:B------:R-:W-:Y:S01]  /*62d0*/  IMAD.MOV.U32 R47, RZ, RZ, R107 ;  /* 0x000000ffff2f7224 */ /* 0x000fe200078e006b */
[----:B------:R-:W-:Y:S01]  /*62e0*/  SHF.R.U64 R8, R8, 0x3, RZ ;  /* 0x0000000308087819 */ /* 0x000fe200000012ff */
[----:B------:R-:W-:Y:S01]  /*62f0*/  FMUL.FTZ R63, R120, R61 ;  /* 0x0000003d783f7220 */ /* 0x000fe20000410000 */
[----:B------:R-:W-:Y:S01]  /*6300*/  LOP3.LUT R10, R10, R25, RZ, 0x3c, !PT ;  /* 0x000000190a0a7212 */ /* 0x000fe200078e3cff */
[-C--:B------:R-:W-:Y:S01]  /*6310*/  FMUL.FTZ R51, R125, R61.reuse ;  /* 0x0000003d7d337220 */ /* 0x080fe20000410000 */
[----:B------:R-:W-:Y:S01]  /*6320*/  IADD3 R25, P0, R38, 0x6000, RZ ;  /* 0x0000600026197810 */ /* 0x000fe20007f1e0ff */
[----:B------:R-:W-:Y:S01]  /*6330*/  FMUL.FTZ R58, R124, R61 ;  /* 0x0000003d7c3a7220 */ /* 0x000fe20000410000 */
[----:B-1----:R-:W-:Y:S01]  /*6340*/  @P1 SHF.R.U32.HI R47, RZ, R111, R46 ;  /* 0x0000006fff2f1219 */ /* 0x002fe2000001162e */
[----:B------:R-:W-:Y:S01]  /*6350*/  FMUL.FTZ R52, R129, R61 ;  /* 0x0000003d81347220 */ /* 0x000fe20000410000 */
[----:B------:R-:W-:Y:S01]  /*6360*/  F2FP.F16.F32.PACK_AB R6, R6, R7 ;  /* 0x000000070606723e */ /* 0x000fe200000000ff */
[----:B------:R-:W-:Y:S01]  /*6370*/  FMUL.FTZ R57, R128, R61 ;  /* 0x0000003d80397220 */ /* 0x000fe20000410000 */
[----:B------:R-:W-:Y:S01]  /*6380*/  F2FP.F16.F32.PACK_AB R5, R100, R105 ;  /* 0x000000696405723e */ /* 0x000fe200000000ff */
[----:B------:R-:W-:Y:S01]  /*6390*/  FMUL.FTZ R49, R133, R61 ;  /* 0x0000003d85317220 */ /* 0x000fe20000410000 */
[----:B------:R-:W-:Y:S01]  /*63a0*/  F2FP.F16.F32.PACK_AB R7, R104, R109 ;  /* 0x0000006d6807723e */ /* 0x000fe200000000ff */
[----:B------:R-:W-:Y:S01]  /*63b0*/  BAR.SYNC.DEFER_BLOCKING 0x1, 0x100 ;  /* 0x0044000000007b1d */ /* 0x000fe20000010000 */
[----:B------:R-:W-:Y:S01]  /*63c0*/  LOP3.LUT R14, R8, R13, RZ, 0x3c, !PT ;  /* 0x0000000d080e7212 */ /* 0x000fe200078e3cff */
[----:B------:R-:W-:Y:S01]  /*63d0*/  IMAD.U32 R13, RZ, RZ, UR5 ;  /* 0x00000005ff0d7e24 */ /* 0x000fe2000f8e00ff */
[----:B------:R-:W-:Y:S01]  /*63e0*/  LOP3.LUT R24, R25, 0x380, RZ, 0xc0, !PT ;  /* 0x0000038019187812 */ /* 0x000fe200078ec0ff */
[----:B------:R-:W-:Y:S01]  /*63f0*/  IMAD.U32 R13, RZ, RZ, UR6 ;  /* 0x00000006ff0d7e24 */ /* 0x000fe2000f8e00ff */
[----:B------:R-:W-:Y:S01]  /*6400*/  MOV R105, R40 ;  /* 0x0000002800697202 */ /* 0x000fe20000000f00 */
[----:B------:R-:W-:Y:S01]  /*6410*/  IMAD.MOV R40, RZ, RZ, -R47 ;  /* 0x000000ffff287224 */ /* 0x000fe200078e0a2f */
[----:B------:R-:W-:Y:S01]  /*6420*/  SHF.R.U64 R24, R24, 0x3, RZ ;  /* 0x0000000318187819 */ /* 0x000fe200000012ff */
[----:B--2---:R-:W-:Y:S01]  /*6430*/  IMAD.WIDE.U32 R12, R102, UR40, R12 ;  /* 0x00000028660c7c25 */ /* 0x004fe2000f8e000c */
[----:B------:R-:W-:Y:S01]  /*6440*/  IADD3 R29, P3, R38, 0x4000, RZ ;  /* 0x00004000261d7810 */ /* 0x000fe20007f7e0ff */
[----:B------:R-:W-:Y:S01]  /*6450*/  ULDC.64 UR4, c[0x0][0xb88] ;  /* 0x0002e20000047ab9 */ /* 0x000fe20000000a00 */
[----:B------:R-:W-:Y:S01]  /*6460*/  LOP3.LUT R24, R24, R25, RZ, 0x3c, !PT ;  /* 0x0000001918187212 */ /* 0x000fe200078e3cff */
[----:B------:R-:W-:Y:S01]  /*6470*/  IMAD.X R25, RZ, RZ, R39, P0 ;  /* 0x000000ffff197224 */ /* 0x000fe200000e0627 */
[----:B------:R-:W-:Y:S01]  /*6480*/  SHF.R.S32.HI R41, RZ, 0x1f, R47 ;  /* 0x0000001fff297819 */ /* 0x000fe2000001142f */
[----:B------:R-:W-:Y:S01]  /*6490*/  ULDC UR6, c[0x0][0xa88] ;  /* 0x0002a20000067ab9 */ /* 0x000fe20000000800 */
[----:B------:R-:W-:Y:S01]  /*64a0*/  IADD3 R12, P0, R47, R12, RZ ;  /* 0x0000000c2f0c7210 */ /* 0x000fe20007f1e0ff */
[-C--:B------:R-:W-:Y:S01]  /*64b0*/  FMUL.FTZ R56, R132, R61.reuse ;  /* 0x0000003d84387220 */ /* 0x080fe20000410000 */
[----:B------:R-:W-:Y:S01]  /*64c0*/  LOP3.LUT R8, R21, 0x380, RZ, 0xc0, !PT ;  /* 0x0000038015087812 */ /* 0x000fe200078ec0ff */
[-C--:B------:R-:W-:Y:S01]  /*64d0*/  FMUL.FTZ R50, R137, R61.reuse ;  /* 0x0000003d89327220 */ /* 0x080fe20000410000 */
[----:B------:R-:W-:Y:S01]  /*64e0*/  IADD3 R27, P2, R38, 0x5000, RZ ;  /* 0x00005000261b7810 */ /* 0x000fe20007f5e0ff */
[-C--:B------:R-:W-:Y:S01]  /*64f0*/  FMUL.FTZ R55, R136, R61.reuse ;  /* 0x0000003d88377220 */ /* 0x080fe20000410000 */
[----:B------:R-:W-:Y:S01]  /*6500*/  LOP3.LUT R28, R29, 0x380, RZ, 0xc0, !PT ;  /* 0x000003801d1c7812 */ /* 0x000fe200078ec0ff */
[-C--:B------:R-:W-:Y:S01]  /*6510*/  FMUL.FTZ R3, R141, R61.reuse ;  /* 0x0000003d8d037220 */ /* 0x080fe20000410000 */
[----:B------:R-:W-:Y:S01]  /*6520*/  SHF.R.U64 R8, R8, 0x3, RZ ;  /* 0x0000000308087819 */ /* 0x000fe200000012ff */
[----:B------:R0:W-:Y:S01]  /*6530*/  STSM.16.M88.4 [R106], R4 ;  /* 0x000000046a007844 */ /* 0x0001e20000000200 */
[----:B------:R-:W-:Y:S01]  /*6540*/  LOP3.LUT R26, R27, 0x380, RZ, 0xc0, !PT ;  /* 0x000003801b1a7812 */ /* 0x000fe200078ec0ff */
[----:B------:R-:W-:Y:S01]  /*6550*/  FMUL.FTZ R54, R140, R61 ;  /* 0x0000003d8c367220 */ /* 0x000fe20000410000 */
[----:B------:R-:W-:Y:S01]  /*6560*/  MOV R15, R14 ;  /* 0x0000000e000f7202 */ /* 0x000fe20000000f00 */
[-C--:B------:R-:W-:Y:S01]  /*6570*/  FMUL.FTZ R48, R145, R61.reuse ;  /* 0x0000003d91307220 */ /* 0x080fe20000410000 */
[----:B------:R-:W-:Y:S01]  /*6580*/  SHF.R.U64 R28, R28, 0x3, RZ ;  /* 0x000000031c1c7819 */ /* 0x000fe200000012ff */
[----:B------:R-:W-:Y:S01]  /*6590*/  FMUL.FTZ R53, R144, R61 ;  /* 0x0000003d90357220 */ /* 0x000fe20000410000 */
[----:B------:R-:W-:Y:S01]  /*65a0*/  MOV R104, R42 ;  /* 0x0000002a00687202 */ /* 0x000fe20000000f00 */
[----:B------:R-:W-:Y:S01]  /*65b0*/  IMAD R43, R96, 0x80, R19 ;  /* 0x00000080602b7824 */ /* 0x000fe200078e0213 */
[----:B------:R-:W-:Y:S01]  /*65c0*/  LOP3.LUT R8, R8, R21, RZ, 0x3c, !PT ;  /* 0x0000001508087212 */ /* 0x000fe200078e3cff */
[-C--:B------:R-:W-:Y:S01]  /*65d0*/  FMUL.FTZ R0, R149, R61.reuse ;  /* 0x0000003d95007220 */ /* 0x080fe20000410000 */
[----:B------:R-:W-:Y:S01]  /*65e0*/  SHF.R.U64 R26, R26, 0x3, RZ ;  /* 0x000000031a1a7819 */ /* 0x000fe200000012ff */
[----:B------:R-:W-:Y:S01]  /*65f0*/  FMUL.FTZ R61, R148, R61 ;  /* 0x0000003d943d7220 */ /* 0x000fe20000410000 */
[----:B------:R-:W-:Y:S01]  /*6600*/  LOP3.LUT R28, R28, R29, RZ, 0x3c, !PT ;  /* 0x0000001d1c1c7212 */ /* 0x000fe200078e3cff */
[----:B------:R-:W-:Y:S01]  /*6610*/  IMAD.X R29, RZ, RZ, R39, P3 ;  /* 0x000000ffff1d7224 */ /* 0x000fe200018e0627 */
[----:B------:R-:W-:Y:S01]  /*6620*/  MOV R14, R8 ;  /* 0x00000008000e7202 */ /* 0x000fe20000000f00 */
[----:B0-----:R-:W-:Y:S01]  /*6630*/  IMAD R4, R102, UR10, RZ ;  /* 0x0000000a66047c24 */ /* 0x001fe2000f8e02ff */
[----:B------:R-:W-:Y:S01]  /*6640*/  MOV R106, R10 ;  /* 0x0000000a006a7202 */ /* 0x000fe20000000f00 */
[----:B------:R-:W-:Y:S01]  /*6650*/  IMAD R11, R59, R40, R107 ;  /* 0x000000283b0b7224 */ /* 0x000fe200078e026b */
[----:B------:R-:W-:Y:S01]  /*6660*/  F2FP.F16.F32.PACK_AB R5, R108, R113 ;  /* 0x000000716c05723e */ /* 0x000fe200000000ff */
[----:B------:R-:W-:Y:S01]  /*6670*/  IMAD R103, R103, UR40, R4 ;  /* 0x0000002867677c24 */ /* 0x000fe2000f8e0204 */
[----:B------:R-:W-:Y:S01]  /*6680*/  F2FP.F16.F32.PACK_AB R4, R72, R75 ;  /* 0x0000004b4804723e */ /* 0x000fe200000000ff */
[----:B------:R-:W-:Y:S01]  /*6690*/  IMAD R72, R59, UR6, RZ ;  /* 0x000000063b487c24 */ /* 0x000fe2000f8e02ff */
[----:B------:R-:W-:Y:S01]  /*66a0*/  SHF.R.S32.HI R10, RZ, 0x1f, R11 ;  /* 0x0000001fff0a7819 */ /* 0x000fe2000001140b */
[----:B------:R-:W-:Y:S01]  /*66b0*/  ULDC.64 UR8, c[0x0][0xae8] ;  /* 0x0002ba0000087ab9 */ /* 0x000fe20000000a00 */
[----:B------:R-:W-:-:S02]  /*66c0*/  IADD3.X R13, R41, R13, R103, P0, !PT ;  /* 0x0000000d290d7210 */ /* 0x000fc400007fe467 */
[----:B------:R-:W-:Y:S01]  /*66d0*/  F2FP.F16.F32.PACK_AB R6, R70, R73 ;  /* 0x000000494606723e */ /* 0x000fe200000000ff */
[----:B------:R-:W-:Y:S01]  /*66e0*/  IMAD R10, R10, UR4, RZ ;  /* 0x000000040a0a7c24 */ /* 0x000fe2000f8e02ff */
[----:B------:R-:W-:Y:S01]  /*66f0*/  F2FP.F16.F32.PACK_AB R7, R98, R117 ;  /* 0x000000756207723e */ /* 0x000fe200000000ff */
[C---:B------:R-:W-:Y:S01]  /*6700*/  IMAD.WIDE.U32 R12, R11.reuse, UR4, R12 ;  /* 0x000000040b0c7c25 */ /* 0x040fe2000f8e000c */
[----:B------:R-:W-:Y:S02]  /*6710*/  LOP3.LUT P0, RZ, R154, 0x3, RZ, 0xc0, !PT ;  /* 0x000000039aff7812 */ /* 0x000fe4000780c0ff */
[----:B------:R-:W-:Y:S01]  /*6720*/  F2FP.F16.F32.PACK_AB R8, R66, R71 ;  /* 0x000000474208723e */ /* 0x000fe200000000ff */
[----:B------:R-:W-:Y:S01]  /*6730*/  IMAD R41, R11, UR5, R10 ;  /* 0x000000050b297c24 */ /* 0x000fe2000f8e020a */
[----:B------:R0:W-:Y:S01]  /*6740*/  STSM.16.M88.4 [R15], R4 ;  /* 0x000000040f007844 */ /* 0x0001e20000000200 */
[----:B------:R-:W-:Y:S01]  /*6750*/  ULDC.64 UR4, c[0x0][0xb50] ;  /* 0x0002d40000047ab9 */ /* 0x000fe20000000a00 */
[----:B------:R-:W-:-:S02]  /*6760*/  F2FP.F16.F32.PACK_AB R9, R94, R101 ;  /* 0x000000655e09723e */ /* 0x000fc400000000ff */
[----:B------:R-:W-:Y:S02]  /*6770*/  F2FP.F16.F32.PACK_AB R10, R68, R69 ;  /* 0x00000045440a723e */ /* 0x000fe400000000ff */
[----:B------:R-:W-:Y:S02]  /*6780*/  F2FP.F16.F32.PACK_AB R11, R92, R99 ;  /* 0x000000635c0b723e */ /* 0x000fe400000000ff */
[----:B------:R-:W-:Y:S02]  /*6790*/  LEA R40, P3, R12, UR4, 0x2 ;  /* 0x000000040c287c11 */ /* 0x000fe4000f8610ff */
[----:B------:R-:W-:Y:S01]  /*67a0*/  LOP3.LUT R26, R26, R27, RZ, 0x3c, !PT ;  /* 0x0000001b1a1a7212 */ /* 0x000fe200078e3cff */
[----:B------:R-:W-:Y:S01]  /*67b0*/  IMAD.X R27, RZ, RZ, R39, P2 ;  /* 0x000000ffff1b7224 */ /* 0x000fe200010e0627 */
[----:B------:R-:W-:Y:S01]  /*67c0*/  ISETP.GE.OR P2, PT, R43, R72, P0 ;  /* 0x000000482b00720c */ /* 0x000fe20000746670 */
[----:B------:R1:W-:Y:S01]  /*67d0*/  STSM.16.M88.4 [R14], R8 ;  /* 0x000000080e007844 */ /* 0x0003e20000000200 */
[----:B------:R-:W-:Y:S01]  /*67e0*/  F2FP.F16.F32.PACK_AB R71, R81, R84 ;  /* 0x000000545147723e */ /* 0x000fe200000000ff */
[----:B0-----:R-:W-:Y:S01]  /*67f0*/  VIADD R5, R43, 0x8 ;  /* 0x000000082b057836 */ /* 0x001fe20000000000 */
[----:B------:R-:W-:Y:S01]  /*6800*/  IADD3 R7, R13, R41, RZ ;  /* 0x000000290d077210 */ /* 0x000fe20007ffe0ff */
[----:B------:R-:W-:Y:S01]  /*6810*/  SHFL.IDX PT, R66, R40, 0x1, 0x1c1f ;  /* 0x003c1f0028427f89 */ /* 0x000fe200000e0000 */
[----:B------:R-:W-:-:S02]  /*6820*/  F2FP.F16.F32.PACK_AB R4, R62, R67 ;  /* 0x000000433e04723e */ /* 0x000fc400000000ff */
[----:B------:R-:W-:Y:S02]  /*6830*/  ISETP.GE.OR P0, PT, R5, R72, P0 ;  /* 0x000000480500720c */ /* 0x000fe40000706670 */
[----:B------:R-:W-:Y:S02]  /*6840*/  LEA.HI.X R41, R12, UR5, R7, 0x2, P3 ;  /* 0x000000050c297c11 */ /* 0x000fe400098f1407 */
[----:B------:R-:W-:Y:S02]  /*6850*/  F2FP.F16.F32.PACK_AB R5, R88, R97 ;  /* 0x000000615805723e */ /* 0x000fe400000000ff */
[----:B------:R-:W-:Y:S01]  /*6860*/  F2FP.F16.F32.PACK_AB R6, R64, R65 ;  /* 0x000000414006723e */ /* 0x000fe200000000ff */
[----:B------:R-:W-:Y:S01]  /*6870*/  SHFL.IDX PT, R67, R41, 0x1, 0x1c1f ;  /* 0x003c1f0029437f89 */ /* 0x000fe200000e0000 */
[----:B------:R-:W-:Y:S02]  /*6880*/  F2FP.F16.F32.PACK_AB R7, R90, R95 ;  /* 0x0000005f5a07723e */ /* 0x000fe400000000ff */
[----:B------:R-:W-:Y:S01]  /*6890*/  F2FP.F16.F32.PACK_AB R12, R60, R63 ;  /* 0x0000003f3c0c723e */ /* 0x000fe200000000ff */
[----:B------:R-:W-:Y:S01]  /*68a0*/  SHFL.IDX PT, R64, R40, RZ, 0x1c1f ;  /* 0x001c1fff28407589 */ /* 0x000fe200000e0000 */
[----:B------:R-:W-:-:S02]  /*68b0*/  F2FP.F16.F32.PACK_AB R13, R80, R93 ;  /* 0x0000005d500d723e */ /* 0x000fc400000000ff */
[----:B-1----:R-:W-:Y:S01]  /*68c0*/  F2FP.F16.F32.PACK_AB R14, R51, R58 ;  /* 0x0000003a330e723e */ /* 0x002fe200000000ff */
[----:B------:R-:W-:Y:S01]  /*68d0*/  STSM.16.M88.4 [R106], R4 ;  /* 0x000000046a007844 */ /* 0x000fe20000000200 */
[----:B------:R-:W-:Y:S02]  /*68e0*/  F2FP.F16.F32.PACK_AB R15, R79, R86 ;  /* 0x000000564f0f723e */ /* 0x000fe400000000ff */
[----:B------:R-:W-:Y:S01]  /*68f0*/  F2FP.F16.F32.PACK_AB R8, R52, R57 ;  /* 0x000000393408723e */ /* 0x000fe200000000ff */
[----:B------:R-:W0:Y:S01]  /*6900*/  SHFL.IDX PT, R65, R41, RZ, 0x1c1f ;  /* 0x001c1fff29417589 */ /* 0x000e2200000e0000 */
[----:B------:R-:W-:Y:S01]  /*6910*/  F2FP.F16.F32.PACK_AB R9, R76, R91 ;  /* 0x0000005b4c09723e */ /* 0x000fe200000000ff */
[----:B------:R-:W1:Y:S01]  /*6920*/  @P1 LDC R57, c[0x0][0xbec] ;  /* 0x0002fb00ff391b82 */ /* 0x000e620000000800 */
[----:B------:R-:W-:Y:S01]  /*6930*/  F2FP.F16.F32.PACK_AB R10, R49, R56 ;  /* 0x00000038310a723e */ /* 0x000fe200000000ff */
[----:B------:R-:W-:Y:S01]  /*6940*/  STSM.16.M88.4 [R105], R12 ;  /* 0x0000000c69007844 */ /* 0x000fe20000000200 */
[----:B------:R-:W-:-:S02]  /*6950*/  F2FP.F16.F32.PACK_AB R11, R78, R89 ;  /* 0x000000594e0b723e */ /* 0x000fc400000000ff */
[----:B------:R-:W-:Y:S02]  /*6960*/  MOV R100, R44 ;  /* 0x0000002c00647202 */ /* 0x000fe40000000f00 */
        /* <DEDUP_REMOVED lines=9> */
[C---:B------:R-:W-:Y:S02]  /*6a00*/  LOP3.LUT R21, R38.reuse, 0x380, RZ, 0xc0, !PT ;  /* 0x0000038026157812 */ /* 0x040fe400078ec0ff */
[C---:B------:R-:W-:Y:S01]  /*6a10*/  IADD3 R33, P5, R38.reuse, 0x2000, RZ ;  /* 0x0000200026217810 */ /* 0x040fe20007fbe0ff */
[----:B------:R-:W-:Y:S01]  /*6a20*/  STSM.16.M88.4 [R77], R80 ;  /* 0x000000504d007844 */ /* 0x000fe20000000200 */
[----:B------:R-:W-:Y:S01]  /*6a30*/  IMAD R3, R153, 0x20, R17 ;  /* 0x0000002099037824 */ /* 0x000fe200078e0211 */
[----:B------:R-:W-:Y:S01]  /*6a40*/  SHF.R.U64 R21, R21, 0x3, RZ ;  /* 0x0000000315157819 */ /* 0x000fe200000012ff */
[----:B------:R-:W-:Y:S01]  /*6a50*/  BAR.SYNC.DEFER_BLOCKING 0x1, 0x100 ;  /* 0x0044000000007b1d */ /* 0x000fe20000010000 */
[----:B------:R-:W-:Y:S01]  /*6a60*/  IADD3 R31, P4, R38, 0x3000, RZ ;  /* 0x00003000261f7810 */ /* 0x000fe20007f9e0ff */
[----:B------:R-:W-:Y:S01]  /*6a70*/  UIMAD UR6, UR11, UR8, URZ ;  /* 0x000000080b0672a4 */ /* 0x000fe2000f8e023f */
[----:B------:R-:W-:Y:S01]  /*6a80*/  LOP3.LUT R38, R21, R38, RZ, 0x3c, !PT ;  /* 0x0000002615267212 */ /* 0x000fe200078e3cff */
[----:B------:R-:W-:Y:S01]  /*6a90*/  IMAD.X R21, RZ, RZ, R39, P6 ;  /* 0x000000ffff157224 */ /* 0x000fe200030e0627 */
[----:B------:R-:W-:Y:S01]  /*6aa0*/  UIMAD.WIDE.U32 UR4, UR7, UR8, URZ ;  /* 0x00000008070472a5 */ /* 0x000fe2000f8e003f */
[----:B------:R-:W-:Y:S01]  /*6ab0*/  LOP3.LUT R32, R33, 0x380, RZ, 0xc0, !PT ;  /* 0x0000038021207812 */ /* 0x000fe200078ec0ff */
[----:B0-----:R0:W-:Y:S01]  /*6ac0*/  @!P2 ST.E desc[UR48][R64.64], R37 ;  /* 0x000000254000a985 */ /* 0x0011e2000c101930 */
[----:B------:R-:W-:Y:S01]  /*6ad0*/  UIMAD UR6, UR7, UR9, UR6 ;  /* 0x00000009070672a4 */ /* 0x000fe2000f8e0206 */
[----:B------:R-:W-:-:S02]  /*6ae0*/  LOP3.LUT R30, R31, 0x380, RZ, 0xc0, !PT ;  /* 0x000003801f1e7812 */ /* 0x000fc400078ec0ff */
[----:B------:R2:W-:Y:S01]  /*6af0*/  @!P0 ST.E desc[UR48][R66.64], R36 ;  /* 0x0000002442008985 */ /* 0x0005e2000c101930 */
[----:B------:R-:W-:Y:S01]  /*6b00*/  ULDC.64 UR8, c[0x0][0xaf0] ;  /* 0x0002bc0000087ab9 */ /* 0x000fe20000000a00 */
[----:B------:R-:W-:Y:S02]  /*6b10*/  SHF.R.U64 R32, R32, 0x3, RZ ;  /* 0x0000000320207819 */ /* 0x000fe400000012ff */
[----:B------:R3:W5:Y:S01]  /*6b20*/  LD.E.128 R44, desc[UR48][R34.64] ;  /* 0x00000030222c7980 */ /* 0x000762000c101d00 */
[----:B0-----:R-:W0:Y:S03]  /*6b30*/  @P1 LDC R37, c[0x0][0xbf0] ;  /* 0x0002fc00ff251b82 */ /* 0x001e260000000800 */
[----:B------:R4:W5:Y:S01]  /*6b40*/  LD.E.128 R52, desc[UR48][R28.64] ;  /* 0x000000301c347980 */ /* 0x000962000c101d00 */
[----:B------:R-:W-:Y:S01]  /*6b50*/  UIADD3 UR5, UR5, UR6, URZ ;  /* 0x0000000605057290 */ /* 0x000fe2000fffe03f */
[----:B------:R-:W-:-:S02]  /*6b60*/  SHF.R.U64 R30, R30, 0x3, RZ ;  /* 0x000000031e1e7819 */ /* 0x000fc400000012ff */
[----:B------:R2:W5:Y:S01]  /*6b70*/  LD.E.128 R8, desc[UR48][R20.64] ;  /* 0x0000003014087980 */ /* 0x000562000c101d00 */
[----:B------:R-:W-:Y:S01]  /*6b80*/  LOP3.LUT R32, R32, R33, RZ, 0x3c, !PT ;  /* 0x0000002120207212 */ /* 0x000fe200078e3cff */
[----:B---3--:R-:W3:Y:S02]  /*6b90*/  LDC.64 R34, c[0x0][0xae0] ;  /* 0x0002b800ff227b82 */ /* 0x008ee40000000a00 */
[----:B------:R-:W5:Y:S01]  /*6ba0*/  LD.E.128 R48, desc[UR48][R38.64] ;  /* 0x0000003026307980 */ /* 0x000f62000c101d00 */
[----:B----4-:R-:W-:Y:S01]  /*6bb0*/  IMAD R28, R96, 0x80, R3 ;  /* 0x00000080601c7824 */ /* 0x010fe200078e0203 */
[----:B------:R-:W-:Y:S01]  /*6bc0*/  UIMAD UR6, UR10, UR8, URZ ;  /* 0x000000080a0672a4 */ /* 0x000fe2000f8e023f */
[----:B------:R-:W-:Y:S01]  /*6bd0*/  LOP3.LUT R30, R30, R31, RZ, 0x3c, !PT ;  /* 0x0000001f1e1e7212 */ /* 0x000fe200078e3cff */
[----:B------:R-:W-:Y:S01]  /*6be0*/  UIMAD.WIDE.U32 UR4, UR40, UR8, UR4 ;  /* 0x00000008280472a5 */ /* 0x000fe2000f8e0004 */
[----:B-1----:R-:W-:Y:S01]  /*6bf0*/  @P1 IMAD.HI.U32 R0, R28, R57, RZ ;  /* 0x000000391c001227 */ /* 0x002fe200078e00ff */
[----:B------:R-:W-:Y:S01]  /*6c00*/  IADD3.X R33, RZ, R39, RZ, P5, !PT ;  /* 0x00000027ff217210 */ /* 0x000fe20002ffe4ff */
[----:B------:R-:W5:Y:S02]  /*6c10*/  LD.E.128 R60, desc[UR48][R26.64] ;  /* 0x000000301a3c7980 */ /* 0x000f64000c101d00 */
[----:B--2---:R-:W-:Y:S01]  /*6c20*/  IMAD.MOV.U32 R20, RZ, RZ, R28 ;  /* 0x000000ffff147224 */ /* 0x004fe200078e001c */
[----:B------:R-:W-:Y:S01]  /*6c30*/  UIMAD UR6, UR40, UR9, UR6 ;  /* 0x00000009280672a4 */ /* 0x000fe2000f8e0206 */
[----:B------:R-:W-:Y:S01]  /*6c40*/  IMAD.X R31, RZ, RZ, R39, P4 ;  /* 0x000000ffff1f7224 */ /* 0x000fe200020e0627 */
[----:B------:R-:W5:Y:S01]  /*6c50*/  LD.E.128 R40, desc[UR48][R32.64] ;  /* 0x0000003020287980 */ /* 0x000f62000c101d00 */
[----:B0-----:R-:W-:Y:S01]  /*6c60*/  @P1 SHF.R.U32.HI R20, RZ, R37, R0 ;  /* 0x00000025ff141219 */ /* 0x001fe20000011600 */
[----:B------:R-:W-:-:S02]  /*6c70*/  UIADD3 UR5, UR5, UR6, URZ ;  /* 0x0000000605057290 */ /* 0x000fc4000fffe03f */
[----:B------:R-:W5:Y:S01]  /*6c80*/  LD.E.128 R4, desc[UR48][R30.64] ;  /* 0x000000301e047980 */ /* 0x000f62000c101d00 */
[--C-:B------:R-:W-:Y:S01]  /*6c90*/  SHF.R.S32.HI R3, RZ, 0x1f, R20.reuse ;  /* 0x0000001fff037819 */ /* 0x100fe20000011414 */
[----:B------:R-:W-:Y:S02]  /*6ca0*/  IMAD.MOV R0, RZ, RZ, -R20 ;  /* 0x000000ffff007224 */ /* 0x000fe400078e0a14 */
[----:B------:R0:W5:Y:S01]  /*6cb0*/  LD.E.128 R12, desc[UR48][R24.64] ;  /* 0x00000030180c7980 */ /* 0x000162000c101d00 */
[----:B------:R-:W-:Y:S01]  /*6cc0*/  ULDC.64 UR6, c[0x0][0xad8] ;  /* 0x0002b60000067ab9 */ /* 0x000fe20000000a00 */
[----:B------:R-:W-:Y:S01]  /*6cd0*/  IMAD R59, R59, R0, R28 ;  /* 0x000000003b3b7224 */ /* 0x000fe200078e021c */
[----:B------:R-:W-:Y:S01]  /*6ce0*/  @!PT LDS RZ, [RZ] ;  /* 0x00000000fffff984 */ /* 0x000fe20000000800 */
[----:B------:R-:W-:Y:S01]  /*6cf0*/  @!PT LDS RZ, [RZ] ;  /* 0x00000000fffff984 */ /* 0x000fe20000000800 */
[----:B------:R-:W-:Y:S01]  /*6d00*/  @!PT LDS RZ, [RZ] ;  /* 0x00000000fffff984 */ /* 0x000fe20000000800 */
[----:B------:R-:W-:Y:S01]  /*6d10*/  @!PT LDS RZ, [RZ] ;  /* 0x00000000fffff984 */ /* 0x000fe20000000800 */
[----:B------:R1:W-:Y:S06]  /*6d20*/  MEMBAR.ALL.CTA ;  /* 0x0000000000007992 */ /* 0x0003ec0000008000 */
[----:B-1----:R-:W1:Y:S01]  /*6d30*/  FENCE.VIEW.ASYNC.S ;  /* 0x00000000000073c6 */ /* 0x002e620000000000 */
[----:B---3--:R-:W-:Y:S01]  /*6d40*/  IMAD R3, R3, R34, RZ ;  /* 0x0000002203037224 */ /* 0x008fe200078e02ff */
[----:B------:R-:W-:-:S03]  /*6d50*/  SHF.R.S32.HI R0, RZ, 0x1f, R59 ;  /* 0x0000001fff007819 */ /* 0x000fc6000001143b */
[C---:B------:R-:W-:Y:S02]  /*6d60*/  IMAD R3, R20.reuse, R35, R3 ;  /* 0x0000002314037224 */ /* 0x040fe400078e0203 */
[----:B------:R-:W-:Y:S01]  /*6d70*/  IMAD.WIDE.U32 R20, R20, R34, UR4 ;  /* 0x0000000414147e25 */ /* 0x000fe2000f8e0022 */
[----:B------:R-:W-:-:S03]  /*6d80*/  LEA R29, R96, R17, 0x7 ;  /* 0x00000011601d7211 */ /* 0x000fc600078e38ff */
[----:B------:R-:W-:Y:S02]  /*6d90*/  IMAD.IADD R21, R21, 0x1, R3 ;  /* 0x0000000115157824 */ /* 0x000fe400078e0203 */
[----:B------:R-:W-:Y:S01]  /*6da0*/  IMAD R0, R0, UR6, RZ ;  /* 0x0000000600007c24 */ /* 0x000fe2000f8e02ff */
[----:B------:R-:W-:Y:S01]  /*6db0*/  UIADD3 UR39, UR39, 0x28820, URZ ;  /* 0x0002882027277890 */ /* 0x000fe2000fffe03f */
[----:B------:R-:W-:Y:S01]  /*6dc0*/  IMAD.WIDE.U32 R20, R59, UR6, R20 ;  /* 0x000000063b147c25 */ /* 0x000fe2000f8e0014 */
[----:B------:R-:W-:Y:S01]  /*6dd0*/  UIADD3 UR43, UR43, 0x1, URZ ;  /* 0x000000012b2b7890 */ /* 0x000fe2000fffe03f */
[----:B------:R-:W-:Y:S02]  /*6de0*/  ISETP.GE.AND P1, PT, R29, R72, PT ;  /* 0x000000481d00720c */ /* 0x000fe40003f26270 */
[----:B0-----:R-:W-:Y:S01]  /*6df0*/  IMAD R25, R59, UR7, R0 ;  /* 0x000000073b197c24 */ /* 0x001fe2000f8e0200 */
[----:B------:R-:W-:Y:S01]  /*6e00*/  ULDC.64 UR6, c[0x0][0xa80] ;  /* 0x0002a00000067ab9 */ /* 0x000fe20000000a00 */
[----:B------:R-:W-:Y:S01]  /*6e10*/  UPRMT UR39, URZ, 0x654, UR39 ;  /* 0x000006543f277896 */ /* 0x000fe20008000027 */
[----:B------:R-:W-:Y:S01]  /*6e20*/  LEA R0, P2, R20, UR6, 0x1 ;  /* 0x0000000614007c11 */ /* 0x000fe2000f8408ff */
[----:B------:R-:W-:Y:S01]  /*6e30*/  IMAD.IADD R21, R21, 0x1, R25 ;  /* 0x0000000115157824 */ /* 0x000fe200078e0219 */
[----:B------:R-:W-:Y:S01]  /*6e40*/  UISETP.NE.AND UP0, UPT, UR43, 0x2, UPT ;  /* 0x000000022b00788c */ /* 0x000fe2000bf05270 */
[----:B------:R-:W-:-:S03]  /*6e50*/  VIADD R3, R29, 0x20 ;  /* 0x000000201d037836 */ /* 0x000fc60000000000 */
[----:B------:R-:W-:Y:S01]  /*6e60*/  LEA.HI.X R28, R20, UR7, R21, 0x1, P2 ;  /* 0x00000007141c7c11 */ /* 0x000fe200090f0c15 */
[----:B------:R-:W-:Y:S01]  /*6e70*/  USEL UR5, URZ, 0x1, UP0 ;  /* 0x000000013f057887 */ /* 0x000fe20008000000 */
[-C--:B------:R-:W-:Y:S01]  /*6e80*/  ISETP.GE.AND P3, PT, R3, R72.reuse, PT ;  /* 0x000000480300720c */ /* 0x080fe20003f66270 */
[----:B------:R-:W-:Y:S01]  /*6e90*/  ULDC UR4, c[0x0][0xc] ;  /* 0x0000030000047ab9 */ /* 0x000fe20000000800 */
[----:B------:R-:W-:Y:S01]  /*6ea0*/  VIADD R3, R29, 0x40 ;  /* 0x000000401d037836 */ /* 0x000fe20000000000 */
[----:B------:R-:W-:Y:S01]  /*6eb0*/  UIADD3 UR41, UR4, UR41, URZ ;  /* 0x0000002904297290 */ /* 0x000fe2000fffe03f */
[----:B-1----:R0:W1:Y:S01]  /*6ec0*/  SHFL.IDX PT, R26, R0, RZ, 0x181f ;  /* 0x00181fff001a7589 */ /* 0x00206200000e0000 */
        /* <DEDUP_REMOVED lines=9> */
[----:B------:R-:W-:-:S11]  /*6f60*/  ISETP.GE.AND P1, PT, R22, UR4, PT ;  /* 0x0000000416007c0c */ /* 0x000fd6000bf26270 */
[----:B-1----:R-:W-:Y:S02]  /*6f70*/  @!P2 LEA R24, P4, R18, R26, 0x1 ;  /* 0x0000001a1218a211 */ /* 0x002fe400078808ff */
[----:B--2---:R-:W-:Y:S02]  /*6f80*/  @!P1 IMAD.WIDE R20, R22, 0x2, R26 ;  /* 0x0000000216149825 */ /* 0x004fe400078e021a */
[----:B------:R-:W-:-:S03]  /*6f90*/  @!P2 LEA.HI.X R25, R18, R27, R188, 0x1, P4 ;  /* 0x0000001b1219a211 */ /* 0x000fc600020f0cbc */
[----:B-----5:R3:W-:Y:S04]  /*6fa0*/  @!P1 ST.E.128 desc[UR48][R20.64], R48 ;  /* 0x0000003014009985 */ /* 0x0207e8000c101d30 */
[----:B------:R3:W-:Y:S02]  /*6fb0*/  @!P2 ST.E.128 desc[UR48][R24.64], R52 ;  /* 0x000000341800a985 */ /* 0x0007e4000c101d30 */
.L_x_6557:
[----:B------:R-:W-:Y:S05]  /*6fc0*/  BSYNC B0 ;  /* 0x0000000000007941 */ /* 0x000fea0003800000 */
.L_x_6556:
[----:B--2---:R2:W4:Y:S01]  /*6fd0*/  SHFL.IDX PT, R27, R28, 0x1, 0x181f ;  /* 0x00381f001c1b7f89 */ /* 0x00452200000e0000 */
[----:B------:R-:W-:Y:S03]  /*6fe0*/  BSSY B0, `(.L_x_6558) ;  /* 0x000000b000007945 */ /* 0x000fe60003800000 */
[----:B-1----:R2:W1:Y:S01]  /*6ff0*/  SHFL.IDX PT, R26, R0, 0x1, 0x181f ;  /* 0x00381f00001a7f89 */ /* 0x00246200000e0000 */
[----:B------:R-:W-:Y:S05]  /*7000*/  @P3 BRA `(.L_x_6559) ;  /* 0x0000000000203947 */ /* 0x000fea0003800000 */
[----:B------:R-:W-:Y:S02]  /*7010*/  ULDC UR4, c[0x0][0xac8] ;  /* 0x0002b20000047ab9 */ /* 0x000fe40000000800 */
[----:B------:R-:W-:Y:S02]  /*7020*/  ISETP.GE.AND P3, PT, R18, UR4, PT ;  /* 0x0000000412007c0c */ /* 0x000fe4000bf66270 */
[----:B------:R-:W-:-:S11]  /*7030*/  ISETP.GE.AND P2, PT, R22, UR4, PT ;  /* 0x0000000416007c0c */ /* 0x000fd6000bf46270 */
[----:B-1-3--:R-:W-:Y:S02]  /*7040*/  @!P3 LEA R24, P1, R18, R26, 0x1 ;  /* 0x0000001a1218b211 */ /* 0x00afe400078208ff */
[----:B----4-:R-:W-:Y:S02]  /*7050*/  @!P2 IMAD.WIDE R20, R22, 0x2, R26 ;  /* 0x000000021614a825 */ /* 0x010fe400078e021a */
[----:B------:R-:W-:-:S03]  /*7060*/  @!P3 LEA.HI.X R25, R18, R27, R188, 0x1, P1 ;  /* 0x0000001b1219b211 */ /* 0x000fc600008f0cbc */
[----:B-----5:R1:W-:Y:S04]  /*7070*/  @!P2 ST.E.128 desc[UR48][R20.64], R44 ;  /* 0x0000002c1400a985 */ /* 0x0203e8000c101d30 */
[----:B------:R1:W-:Y:S02]  /*7080*/  @!P3 ST.E.128 desc[UR48][R24.64], R60 ;  /* 0x0000003c1800b985 */ /* 0x0003e4000c101d30 */
.L_x_6559:
[----:B------:R-:W-:Y:S05]  /*7090*/  BSYNC B0 ;  /* 0x0000000000007941 */ /* 0x000fea0003800000 */
.L_x_6558:
[----:B----4-:R4:W0:Y:S01]  /*70a0*/  SHFL.IDX PT, R27, R28, 0x2, 0x181f ;  /* 0x00581f001c1b7f89 */ /* 0x01082200000e0000 */
[----:B------:R-:W-:Y:S03]  /*70b0*/  BSSY B0, `(.L_x_6560) ;  /* 0x000000b000007945 */ /* 0x000fe60003800000 */
[----:B-1----:R4:W1:Y:S01]  /*70c0*/  SHFL.IDX PT, R26, R0, 0x2, 0x181f ;  /* 0x00581f00001a7f89 */ /* 0x00286200000e0000 */
[----:B------:R-:W-:Y:S05]  /*70d0*/  @P0 BRA `(.L_x_6561) ;  /* 0x0000000000200947 */ /* 0x000fea0003800000 */
[----:B------:R-:W-:Y:S02]  /*70e0*/  ULDC UR4, c[0x0][0xac8] ;  /* 0x0002b20000047ab9 */ /* 0x000fe40000000800 */
[----:B------:R-:W-:Y:S02]  /*70f0*/  ISETP.GE.AND P2, PT, R18, UR4, PT ;  /* 0x0000000412007c0c */ /* 0x000fe4000bf46270 */
[----:B------:R-:W-:-:S11]  /*7100*/  ISETP.GE.AND P1, PT, R22, UR4, PT ;  /* 0x0000000416007c0c */ /* 0x000fd6000bf26270 */
[----:B-1-3--:R-:W-:Y:S02]  /*7110*/  @!P2 LEA R24, P0, R18, R26, 0x1 ;  /* 0x0000001a1218a211 */ /* 0x00afe400078008ff */
[----:B0-----:R-:W-:Y:S02]  /*7120*/  @!P1 IMAD.WIDE R20, R22, 0x2, R26 ;  /* 0x0000000216149825 */ /* 0x001fe400078e021a */
[----:B------:R-:W-:-:S03]  /*7130*/  @!P2 LEA.HI.X R25, R18, R27, R188, 0x1, P0 ;  /* 0x0000001b1219a211 */ /* 0x000fc600000f0cbc */
[----:B-----5:R0:W-:Y:S04]  /*7140*/  @!P1 ST.E.128 desc[UR48][R20.64], R40 ;  /* 0x0000002814009985 */ /* 0x0201e8000c101d30 */
[----:B------:R0:W-:Y:S02]  /*7150*/  @!P2 ST.E.128 desc[UR48][R24.64], R12 ;  /* 0x0000000c1800a985 */ /* 0x0001e4000c101d30 */
.L_x_6561:
[----:B------:R-:W-:Y:S05]  /*7160*/  BSYNC B0 ;  /* 0x0000000000007941 */ /* 0x000fea0003800000 */
.L_x_6560:
[----:B------:R-:W-:Y:S01]  /*7170*/  VIADD R3, R29, 0x60 ;  /* 0x000000601d037836 */ /* 0x000fe20000000000 */
[----:B0--3--:R0:W3:Y:S01]  /*7180*/  SHFL.IDX PT, R21, R28, 0x3, 0x181f ;  /* 0x00781f001c157f89 */ /* 0x0090e200000e0000 */
[----:B------:R-:W-:Y:S01]  /*7190*/  UIADD3 UR45, UR45, 0x1, URZ ;  /* 0x000000012d2d7890 */ /* 0x000fe2000fffe03f */
[----:B------:R-:W-:Y:S02]  /*71a0*/  BSSY B0, `(.L_x_6562) ;  /* 0x000000c000007945 */ /* 0x000fe40003800000 */
[----:B------:R-:W-:Y:S01]  /*71b0*/  ISETP.GE.AND P0, PT, R3, R72, PT ;  /* 0x000000480300720c */ /* 0x000fe20003f06270 */
[----:B------:R0:W0:-:S12]  /*71c0*/  SHFL.IDX PT, R20, R0, 0x3, 0x181f ;  /* 0x00781f0000147f89 */ /* 0x00001800000e0000 */
[----:B------:R-:W-:Y:S05]  /*71d0*/  @P0 BRA `(.L_x_6563) ;  /* 0x0000000000200947 */ /* 0x000fea0003800000 */
[----:B------:R-:W-:Y:S02]  /*71e0*/  ULDC UR4, c[0x0][0xac8] ;  /* 0x0002b20000047ab9 */ /* 0x000fe40000000800 */
[----:B------:R-:W-:Y:S02]  /*71f0*/  ISETP.GE.AND P2, PT, R18, UR4, PT ;  /* 0x0000000412007c0c */ /* 0x000fe4000bf46270 */
[----:B------:R-:W-:-:S11]  /*7200*/  ISETP.GE.AND P1, PT, R22, UR4, PT ;  /* 0x0000000416007c0c */ /* 0x000fd6000bf26270 */
[----:B0----5:R-:W-:Y:S02]  /*7210*/  @!P2 LEA R14, P0, R18, R20, 0x1 ;  /* 0x00000014120ea211 */ /* 0x021fe400078008ff */
[----:B---3--:R-:W-:Y:S02]  /*7220*/  @!P1 IMAD.WIDE R12, R22, 0x2, R20 ;  /* 0x00000002160c9825 */ /* 0x008fe400078e0214 */
[----:B------:R-:W-:-:S03]  /*7230*/  @!P2 LEA.HI.X R15, R18, R21, R188, 0x1, P0 ;  /* 0x00000015120fa211 */ /* 0x000fc600000f0cbc */
[----:B------:R0:W-:Y:S04]  /*7240*/  @!P1 ST.E.128 desc[UR48][R12.64], R4 ;  /* 0x000000040c009985 */ /* 0x0001e8000c101d30 */
[----:B------:R0:W-:Y:S02]  /*7250*/  @!P2 ST.E.128 desc[UR48][R14.64], R8 ;  /* 0x000000080e00a985 */ /* 0x0001e4000c101d30 */
.L_x_6563:
[----:B------:R-:W-:Y:S05]  /*7260*/  BSYNC B0 ;  /* 0x0000000000007941 */ /* 0x000fea0003800000 */
.L_x_6562:
[----:B0-2-4-:R-:W0:Y:S02]  /*7270*/  LDC R0, c[0x0][0xc34] ;  /* 0x00030d00ff007b82 */ /* 0x015e240000000800 */
[----:B0-----:R-:W-:-:S13]  /*7280*/  ISETP.LE.AND P0, PT, R0, UR41, PT ;  /* 0x0000002900007c0c */ /* 0x001fda000bf03270 */
[----:B------:R-:W-:Y:S05]  /*7290*/  @!P0 BRA `(.L_x_6564) ;  /* 0xffffff9800848947 */ /* 0x000fea000383ffff */
[----:B------:R-:W-:Y:S05]  /*72a0*/  EXIT ;  /* 0x000000000000794d */ /* 0x000fea0003800000 */
.L_x_6530:
[----:B------:R-:W-:-:S08]  /*72b0*/  NOP ;  /* 0x0000000000007918 */ /* 0x000fd00000000000 */
[----:B------:R-:W0:-:S00]  /*72c0*/  USETMAXREG.DEALLOC.CTAPOOL 0x28 ;  /* 0x00000028000079c8 */ /* 0x000e0000080e0500 */
[----:B------:R-:W1:Y:S01]  /*72d0*/  S2UR UR10, SR_CTAID.X ;  /* 0x00000000000a79c3 */ /* 0x000e620000002500 */
[----:B0-----:R-:W-:Y:S01]  /*72e0*/  IMAD.MOV.U32 R25, RZ, RZ, 0x1 ;  /* 0x00000001ff197424 */ /* 0x001fe200078e00ff */
[----:B------:R-:W-:Y:S01]  /*72f0*/  MOV R22, RZ ;  /* 0x000000ff00167202 */ /* 0x000fe20000000f00 */
[----:B------:R-:W-:-:S05]  /*7300*/  IMAD.MOV.U32 R37, RZ, RZ, 0x1 ;  /* 0x00000001ff257424 */ /* 0x000fca00078e00ff */
[----:B------:R-:W1:Y:S02]  /*7310*/  LDC R2, c[0x0][0xc34] ;  /* 0x00030d00ff027b82 */ /* 0x000e640000000800 */
[----:B-1----:R-:W-:-:S13]  /*7320*/  ISETP.LE.AND P0, PT, R2, UR10, PT ;  /* 0x0000000a02007c0c */ /* 0x002fda000bf03270 */
[----:B------:R-:W-:Y:S05]  /*7330*/  @P0 BRA `(.L_x_6565) ;  /* 0x0000003400740947 */ /* 0x000fea0003800000 */
[C---:B------:R-:W-:Y:S01]  /*7340*/  IMAD.SHL.U32 R28, R5.reuse, 0x8, RZ ;  /* 0x00000008051c7824 */ /* 0x040fe200078e00ff */
[----:B------:R-:W-:Y:S01]  /*7350*/  ULDC.64 UR6, c[0x0][0x2f0] ;  /* 0x0000bc0000067ab9 */ /* 0x000fe20000000a00 */
[----:B------:R-:W-:Y:S01]  /*7360*/  ULDC UR9, c[0x0][0x2b8] ;  /* 0x0000ae0000097ab9 */ /* 0x000fe20000000800 */
[----:B------:R-:W-:Y:S01]  /*7370*/  LOP3.LUT R18, R18, 0xfffffffe, RZ, 0xc0, !PT ;  /* 0xfffffffe12127812 */ /* 0x000fe200078ec0ff */
[----:B------:R-:W-:Y:S01]  /*7380*/  ULDC.64 UR4, c[0x0][0x418] ;  /* 0x0001060000047ab9 */ /* 0x000fe20000000a00 */
[C---:B------:R-:W-:Y:S01]  /*7390*/  LOP3.LUT R0, R28.reuse, 0x1f8, RZ, 0xc0, !PT ;  /* 0x000001f81c007812 */ /* 0x040fe200078ec0ff */
[----:B------:R-:W-:Y:S01]  /*73a0*/  UISETP.NE.U32.AND UP0, UPT, UR4, URZ, UPT ;  /* 0x0000003f0400728c */ /* 0x000fe2000bf05070 */
[----:B------:R-:W-:Y:S01]  /*73b0*/  LOP3.LUT R34, R28, 0x38, RZ, 0xc0, !PT ;  /* 0x000000381c227812 */ /* 0x000fe200078ec0ff */
[----:B------:R-:W0:Y:S01]  /*73c0*/  S2UR UR8, SR_CgaCtaId ;  /* 0x00000000000879c3 */ /* 0x000e220000008800 */
[--C-:B------:R-:W-:Y:S01]  /*73d0*/  LOP3.LUT R3, R0, 0x38, R5.reuse, 0x78, !PT ;  /* 0x0000003800037812 */ /* 0x100fe200078e7805 */
[----:B------:R-:W-:Y:S01]  /*73e0*/  UISETP.NE.AND.EX UP0, UPT, UR5, URZ, UPT, UP0 ;  /* 0x0000003f0500728c */ /* 0x000fe2000bf05300 */
[----:B------:R-:W-:Y:S01]  /*73f0*/  LOP3.LUT R0, R34, 0x40, RZ, 0xfc, !PT ;  /* 0x0000004022007812 */ /* 0x000fe200078efcff */
[----:B------:R-:W-:Y:S01]  /*7400*/  ULDC UR4, c[0x0][0x424] ;  /* 0x0001090000047ab9 */ /* 0x000fe20000000800 */
[----:B------:R-:W-:Y:S01]  /*7410*/  ULDC UR38, c[0x0][0x448] ;  /* 0x0001120000267ab9 */ /* 0x000fe20000000800 */
[----:B------:R-:W-:Y:S01]  /*7420*/  USEL UR4, UR4, 0x1, UP0 ;  /* 0x0000000104047887 */ /* 0x000fe20008000000 */
[C---:B------:R-:W-:Y:S01]  /*7430*/  ISETP.GE.AND P2, PT, R0.reuse, UR7, PT ;  /* 0x0000000700007c0c */ /* 0x040fe2000bf46270 */
[----:B------:R-:W-:Y:S01]  /*7440*/  UMOV UR39, 0x400 ;  /* 0x0000040000277882 */ /* 0x000fe20000000000 */
[C---:B------:R-:W-:Y:S01]  /*7450*/  ISETP.GE.AND P1, PT, R0.reuse, UR9, PT ;  /* 0x0000000900007c0c */ /* 0x040fe2000bf26270 */
[----:B------:R-:W-:Y:S01]  /*7460*/  UIMAD UR37, UR4, UR6, URZ ;  /* 0x00000006042572a4 */ /* 0x000fe2000f8e023f */
[----:B------:R-:W-:Y:S01]  /*7470*/  ISETP.GE.AND P0, PT, R0, UR7, PT ;  /* 0x0000000700007c0c */ /* 0x000fe2000bf06270 */
[----:B------:R-:W-:Y:S01]  /*7480*/  IMAD.SHL.U32 R0, R5, 0x10, RZ ;  /* 0x0000001005007824 */ /* 0x000fe200078e00ff */
[----:B------:R-:W-:Y:S01]  /*7490*/  ULDC UR4, c[0x0][0x288] ;  /* 0x0000a20000047ab9 */ /* 0x000fe20000000800 */
[----:B------:R-:W-:Y:S01]  /*74a0*/  UIADD3 UR5, UR37, 0x7f, URZ ;  /* 0x0000007f25057890 */ /* 0x000fe2000fffe03f */
[----:B------:R-:W-:Y:S01]  /*74b0*/  SHF.R.U32.HI R35, RZ, 0x3, R5 ;  /* 0x00000003ff237819 */ /* 0x000fe20000011605 */
[----:B------:R-:W-:Y:S01]  /*74c0*/  UIMAD UR38, UR38, UR4, URZ ;  /* 0x00000004262672a4 */ /* 0x000fe2000f8e023f */
[----:B------:R-:W-:Y:S01]  /*74d0*/  LOP3.LUT R28, R3, 0x200, R28, 0xf8, !PT ;  /* 0x00000200031c7812 */ /* 0x000fe200078ef81c */
[----:B------:R-:W-:Y:S01]  /*74e0*/  USHF.R.S32.HI UR6, URZ, 0x1f, UR5 ;  /* 0x0000001f3f067899 */ /* 0x000fe20008011405 */
[----:B------:R-:W-:Y:S01]  /*74f0*/  LOP3.LUT R35, R35, 0xf, RZ, 0xc0, !PT ;  /* 0x0000000f23237812 */ /* 0x000fe200078ec0ff */
[----:B------:R-:W-:Y:S01]  /*7500*/  IMAD.U32 R33, RZ, RZ, UR10 ;  /* 0x0000000aff217e24 */ /* 0x000fe2000f8e00ff */
[----:B------:R-:W-:Y:S01]  /*7510*/  @P2 LOP3.LUT R18, R18, 0x1, RZ, 0xfc, !PT ;  /* 0x0000000112122812 */ /* 0x000fe200078efcff */
[----:B------:R-:W-:Y:S01]  /*7520*/  ULEA.HI UR6, UR6, UR5, URZ, 0x7 ;  /* 0x0000000506067291 */ /* 0x000fe2000f8f383f */
[----:B------:R-:W-:Y:S01]  /*7530*/  LOP3.LUT R2, R0, 0x70, RZ, 0xc0, !PT ;  /* 0x0000007000027812 */ /* 0x000fe200078ec0ff */
[----:B0-----:R-:W-:Y:S01]  /*7540*/  ULEA UR39, UR8, UR39, 0x18 ;  /* 0x0000002708277291 */ /* 0x001fe2000f8ec03f */
[----:B------:R-:W-:Y:S01]  /*7550*/  LOP3.LUT R18, R18, 0xffffffbf, RZ, 0xc0, !PT ;  /* 0xffffffbf12127812 */ /* 0x000fe200078ec0ff */
[----:B------:R-:W-:Y:S01]  /*7560*/  ULEA.HI.SX32 UR42, UR6, 0xffffffff, 0x19 ;  /* 0xffffffff062a7891 */ /* 0x000fe2000f8fca3f */
[----:B------:R-:W-:Y:S01]  /*7570*/  IMAD.MOV.U32 R25, RZ, RZ, 0x1 ;  /* 0x00000001ff197424 */ /* 0x000fe200078e00ff */
[----:B------:R-:W-:Y:S01]  /*7580*/  MOV R37, RZ ;  /* 0x000000ff00257202 */ /* 0x000fe20000000f00 */
[----:B------:R-:W-:Y:S01]  /*7590*/  IMAD.MOV.U32 R22, RZ, RZ, RZ ;  /* 0x000000ffff167224 */ /* 0x000fe200078e00ff */
[----:B------:R-:W-:Y:S01]  /*75a0*/  @P1 LOP3.LUT R18, R18, 0x40, RZ, 0xfc, !PT ;  /* 0x0000004012121812 */ /* 0x000fe200078efcff */
[----:B------:R-:W-:Y:S01]  /*75b0*/  USHF.L.U32 UR4, UR42, 0x7, URZ ;  /* 0x000000072a047899 */ /* 0x000fe2000800063f */
[----:B------:R-:W-:Y:S01]  /*75c0*/  ISETP.GE.AND P1, PT, R34, UR7, PT ;  /* 0x0000000722007c0c */ /* 0x000fe2000bf26270 */
[----:B------:R-:W-:Y:S01]  /*75d0*/  ULOP3.LUT UR41, UR36, 0x2, URZ, 0xfc, !UPT ;  /* 0x0000000224297892 */ /* 0x000fe2000f8efc3f */
[----:B------:R-:W-:Y:S01]  /*75e0*/  LOP3.LUT R18, R18, 0xfffffffb, RZ, 0xc0, !PT ;  /* 0xfffffffb12127812 */ /* 0x000fe200078ec0ff */
[----:B------:R-:W-:Y:S01]  /*75f0*/  ULEA.HI.SX32 UR40, UR6, 0xfffffffe, 0x19 ;  /* 0xfffffffe06287891 */ /* 0x000fe2000f8fca3f */
[----:B------:R-:W-:Y:S01]  /*7600*/  LEA R0, R28, UR39, 0x1 ;  /* 0x000000271c007c11 */ /* 0x000fe2000f8e08ff */
[----:B------:R-:W-:Y:S01]  /*7610*/  IMAD.U32 R30, RZ, RZ, UR4 ;  /* 0x00000004ff1e7e24 */ /* 0x000fe2000f8e00ff */
[----:B------:R-:W-:Y:S01]  /*7620*/  @P0 LOP3.LUT R18, R18, 0x4, RZ, 0xfc, !PT ;  /* 0x0000000412120812 */ /* 0x000fe200078efcff */
[----:B------:R-:W-:Y:S01]  /*7630*/  ULDC UR43, c[0x0][0xc] ;  /* 0x00000300002b7ab9 */ /* 0x000fe20000000800 */
[----:B------:R-:W-:-:S02]  /*7640*/  ISETP.GE.AND P0, PT, R34, UR7, PT ;  /* 0x0000000722007c0c */ /* 0x000fc4000bf06270 */
[----:B------:R-:W-:Y:S02]  /*7650*/  LOP3.LUT R18, R18, 0xfffffffd, RZ, 0xc0, !PT ;  /* 0xfffffffd12127812 */ /* 0x000fe400078ec0ff */
[C---:B------:R-:W-:Y:S02]  /*7660*/  LOP3.LUT R36, R35.reuse, UR4, R2, 0xfe, !PT ;  /* 0x0000000423247c12 */ /* 0x040fe4000f8efe02 */
[----:B------:R-:W-:Y:S02]  /*7670*/  @P1 LOP3.LUT R18, R18, 0x2, RZ, 0xfc, !PT ;  /* 0x0000000212121812 */ /* 0x000fe400078efcff */
[----:B------:R-:W-:Y:S02]  /*7680*/  IADD3 R30, -R35, UR37, -R30 ;  /* 0x00000025231e7c10 */ /* 0x000fe4000fffe91e */
[----:B------:R-:W-:-:S04]  /*7690*/  LOP3.LUT R18, R18, 0xfffffff7, RZ, 0xc0, !PT ;  /* 0xfffffff712127812 */ /* 0x000fc800078ec0ff */
[----:B------:R-:W-:Y:S02]  /*76a0*/  @P0 LOP3.LUT R18, R18, 0x8, RZ, 0xfc, !PT ;  /* 0x0000000812120812 */ /* 0x000fe400078efcff */
[----:B------:R-:W-:Y:S02]  /*76b0*/  ISETP.GE.AND P0, PT, R34, UR9, PT ;  /* 0x0000000922007c0c */ /* 0x000fe4000bf06270 */
[----:B------:R-:W-:-:S11]  /*76c0*/  LOP3.LUT R18, R18, 0xffffff7f, RZ, 0xc0, !PT ;  /* 0xffffff7f12127812 */ /* 0x000fd600078ec0ff */
[----:B------:R-:W-:-:S07]  /*76d0*/  @P0 LOP3.LUT R18, R18, 0x80, RZ, 0xfc, !PT ;  /* 0x0000008012120812 */ /* 0x000fce00078efcff */
.L_x_6600:
[----:B------:R-:W0:Y:S01]  /*76e0*/  LDC R0, c[0x0][0xc38] ;  /* 0x00030e00ff007b82 */ /* 0x000e220000000800 */
[----:B------:R-:W-:Y:S01]  /*76f0*/  IMAD.MOV.U32 R24, RZ, RZ, R33 ;  /* 0x000000ffff187224 */ /* 0x000fe200078e0021 */
[----:B------:R-:W-:Y:S05]  /*7700*/  YIELD ;  /* 0x0000000000007946 */ /* 0x000fea0003800000 */
[----:B------:R-:W-:Y:S01]  /*7710*/  ULDC.64 UR4, c[0x0][0xa28] ;  /* 0x00028a0000047ab9 */ /* 0x000fe20000000a00 */
[----:B------:R-:W1:Y:S01]  /*7720*/  LDC R2, c[0x0][0xc44] ;  /* 0x00031100ff027b82 */ /* 0x000e620000000800 */
[----:B------:R-:W-:Y:S01]  /*7730*/  IMAD.MOV.U32 R32, RZ, RZ, RZ ;  /* 0x000000ffff207224 */ /* 0x000fe200078e00ff */
[----:B0-----:R-:W-:-:S13]  /*7740*/  ISETP.NE.AND P0, PT, R0, 0x1, PT ;  /* 0x000000010000780c */ /* 0x001fda0003f05270 */
[----:B------:R-:W0:Y:S08]  /*7750*/  @P0 LDC R0, c[0x0][0xc3c] ;  /* 0x00030f00ff000b82 */ /* 0x000e300000000800 */
[----:B------:R-:W2:Y:S01]  /*7760*/  @P0 LDC R3, c[0x0][0xc40] ;  /* 0x00031000ff030b82 */ /* 0x000ea20000000800 */
[----:B0-----:R-:W-:-:S05]  /*7770*/  @P0 IMAD.HI.U32 R0, R33, R0, RZ ;  /* 0x0000000021000227 */ /* 0x001fca00078e00ff */
[----:B--2---:R-:W-:Y:S02]  /*7780*/  @P0 SHF.R.U32.HI R24, RZ, R3, R0 ;  /* 0x00000003ff180219 */ /* 0x004fe40000011600 */
[----:B-1----:R-:W-:-:S03]  /*7790*/  ISETP.NE.AND P0, PT, R2, 0x1, PT ;  /* 0x000000010200780c */ /* 0x002fc60003f05270 */
[----:B------:R-:W-:-:S10]  /*77a0*/  IMAD.MOV.U32 R23, RZ, RZ, R24 ;  /* 0x000000ffff177224 */ /* 0x000fd400078e0018 */
        /* <DEDUP_REMOVED lines=27> */
[----:B0----5:R-:W-:Y:S05]  /*7960*/  CALL.ABS.NOINC R2 ;  /* 0x0000000002007343 */ /* 0x021fea0003c00000 */
.L_x_6566:
        /* <DEDUP_REMOVED lines=20> */
.L_x_6568:
[----:B------:R0:W1:Y:S01]  /*7ab0*/  LDC.64 R2, c[0x4][R16] ;  /* 0x0100000010027b82 */ /* 0x0000620000000a00 */
[----:B------:R-:W-:Y:S01]  /*7ac0*/  ULDC.64 UR4, c[0x4][0x138] ;  /* 0x01004e0000047ab9 */ /* 0x000fe20000000a00 */
[----:B------:R-:W-:Y:S01]  /*7ad0*/  ULDC.64 UR6, c[0x4][0x140] ;  /* 0x0100500000067ab9 */ /* 0x000fe20000000a00 */
[----:B------:R-:W-:Y:S01]  /*7ae0*/  MOV R4, UR4 ;  /* 0x0000000400047c02 */ /* 0x000fe20008000f00 */
        /* <DEDUP_REMOVED lines=11> */
.L_x_6567:
[----:B------:R-:W-:Y:S01]  /*7ba0*/  ULDC.64 UR4, c[0x0][0x9f8] ;  /* 0x00027e0000047ab9 */ /* 0x000fe20000000a00 */
[--C-:B------:R-:W-:Y:S01]  /*7bb0*/  IMAD.MOV.U32 R29, RZ, RZ, R23.reuse ;  /* 0x000000ffff1d7224 */ /* 0x100fe200078e0017 */
[----:B------:R-:W-:Y:S01]  /*7bc0*/  ISETP.NE.U32.AND P0, PT, RZ, UR4, PT ;  /* 0x00000004ff007c0c */ /* 0x000fe2000bf05070 */
[----:B------:R-:W0:Y:S01]  /*7bd0*/  LDC R8, c[0x0][0x430] ;  /* 0x00010c00ff087b82 */ /* 0x000e220000000800 */
[----:B-----5:R-:W-:Y:S01]  /*7be0*/  IMAD.IADD R0, R36, 0x1, R32 ;  /* 0x0000000124007824 */ /* 0x020fe200078e0220 */
[----:B------:R-:W-:Y:S01]  /*7bf0*/  LOP3.LUT R18, R18, 0xffffffdf, RZ, 0xc0, !PT ;  /* 0xffffffdf12127812 */ /* 0x000fe200078ec0ff */
[----:B------:R-:W-:Y:S01]  /*7c00*/  IMAD.MOV R19, RZ, RZ, -R23 ;  /* 0x000000ffff137224 */ /* 0x000fe200078e0a17 */
[----:B------:R-:W-:Y:S01]  /*7c10*/  ISETP.NE.AND.EX P0, PT, RZ, UR5, PT, P0 ;  /* 0x00000005ff007c0c */ /* 0x000fe2000bf05300 */
[----:B------:R-:W-:-:S12]  /*7c20*/  ULDC UR4, c[0x0][0xc44] ;  /* 0x0003110000047ab9 */ /* 0x000fd80000000800 */
[----:B------:R-:W1:Y:S02]  /*7c30*/  @P0 LDC.64 R2, c[0x0][0x9f8] ;  /* 0x00027e00ff020b82 */ /* 0x000e640000000a00 */
[----:B-1----:R-:W-:-:S05]  /*7c40*/  @P0 IMAD.WIDE R2, R23, 0x4, R2 ;  /* 0x0000000417020825 */ /* 0x002fca00078e0202 */
[----:B------:R1:W2:Y:S01]  /*7c50*/  @P0 LDG.E R29, desc[UR48][R2.64] ;  /* 0x00000030021d0981 */ /* 0x0002a2000c1e1900 */
[----:B0-----:R-:W-:Y:S01]  /*7c60*/  ISETP.NE.AND P1, PT, R8, 0x1, PT ;  /* 0x000000010800780c */ /* 0x001fe20003f25270 */
[----:B------:R-:W-:Y:S01]  /*7c70*/  IMAD.MOV.U32 R9, RZ, RZ, R0 ;  /* 0x000000ffff097224 */ /* 0x000fe200078e0000 */
[----:B------:R-:W-:-:S11]  /*7c80*/  ISETP.GE.AND P0, PT, R36, UR37, PT ;  /* 0x0000002524007c0c */ /* 0x000fd6000bf06270 */
[----:B------:R-:W0:Y:S01]  /*7c90*/  @P1 LDC R5, c[0x0][0x434] ;  /* 0x00010d00ff051b82 */ /* 0x000e220000000800 */
[----:B------:R-:W-:-:S07]  /*7ca0*/  @P1 LOP3.LUT R18, R18, 0x20, RZ, 0xfc, !PT ;  /* 0x0000002012121812 */ /* 0x000fce00078efcff */
[----:B------:R-:W3:Y:S08]  /*7cb0*/  @P1 LDC R11, c[0x0][0x438] ;  /* 0x00010e00ff0b1b82 */ /* 0x000ef00000000800 */
[----:B------:R-:W4:Y:S01]  /*7cc0*/  @!P0 LDC.64 R6, c[0x0][0x428] ;  /* 0x00010a00ff068b82 */ /* 0x000f220000000a00 */
[----:B0-----:R-:W-:-:S05]  /*7cd0*/  @P1 IMAD.HI.U32 R4, R0, R5, RZ ;  /* 0x0000000500041227 */ /* 0x001fca00078e00ff */
[----:B---3--:R-:W-:Y:S02]  /*7ce0*/  @P1 SHF.R.U32.HI R9, RZ, R11, R4 ;  /* 0x0000000bff091219 */ /* 0x008fe40000011604 */
[----:B------:R-:W0:Y:S02]  /*7cf0*/  @!P0 LDC.64 R4, c[0x0][0x418] ;  /* 0x00010600ff048b82 */ /* 0x000e240000000a00 */
[----:B-1----:R-:W-:Y:S01]  /*7d00*/  @!P0 SHF.R.S32.HI R3, RZ, 0x1f, R9 ;  /* 0x0000001fff038819 */ /* 0x002fe20000011409 */
[----:B------:R-:W-:Y:S01]  /*7d10*/  UMOV UR5, 0xffffffff ;  /* 0xffffffff00057882 */ /* 0x000fe20000000000 */
[----:B------:R-:W-:Y:S01]  /*7d20*/  IMAD R19, R19, UR4, R24 ;  /* 0x0000000413137c24 */ /* 0x000fe2000f8e0218 */
[----:B--2---:R-:W-:-:S05]  /*7d30*/  SHF.R.S32.HI R31, RZ, 0x1f, R29 ;  /* 0x0000001fff1f7819 */ /* 0x004fca000001141d */
[----:B----4-:R-:W-:-:S04]  /*7d40*/  @!P0 IMAD R2, R31, R6, RZ ;  /* 0x000000061f028224 */ /* 0x010fc800078e02ff */
[----:B------:R-:W-:Y:S01]  /*7d50*/  @!P0 IMAD R7, R29, R7, R2 ;  /* 0x000000071d078224 */ /* 0x000fe200078e0202 */
[----:B------:R-:W-:-:S05]  /*7d60*/  @!P0 MOV R2, R9 ;  /* 0x0000000900028202 */ /* 0x000fca0000000f00 */
[----:B------:R-:W-:-:S04]  /*7d70*/  @!P0 IMAD.WIDE.U32 R2, R29, R6, R2 ;  /* 0x000000061d028225 */ /* 0x000fc800078e0002 */
[----:B------:R-:W-:Y:S01]  /*7d80*/  @!P0 IMAD.IADD R3, R3, 0x1, R7 ;  /* 0x0000000103038824 */ /* 0x000fe200078e0207 */
[----:B0-----:R-:W-:Y:S01]  /*7d90*/  @!P0 LEA R4, P1, R2, R4, 0x2 ;  /* 0x0000000402048211 */ /* 0x001fe200078210ff */
[----:B------:R-:W-:-:S03]  /*7da0*/  IMAD.MOV.U32 R6, RZ, RZ, RZ ;  /* 0x000000ffff067224 */ /* 0x000fc600078e00ff */
[----:B------:R-:W-:Y:S01]  /*7db0*/  @!P0 LEA.HI.X R5, R2, R5, R3, 0x2, P1 ;  /* 0x0000000502058211 */ /* 0x000fe200008f1403 */
[----:B------:R-:W-:Y:S02]  /*7dc0*/  IMAD.MOV R3, RZ, RZ, -R9 ;  /* 0x000000ffff037224 */ /* 0x000fe400078e0a09 */
[----:B------:R-:W-:Y:S02]  /*7dd0*/  IMAD.U32 R2, RZ, RZ, UR41 ;  /* 0x00000029ff027e24 */ /* 0x000fe4000f8e00ff */
[----:B------:R0:W5:Y:S02]  /*7de0*/  @!P0 LDG.E R6, desc[UR48][R4.64] ;  /* 0x0000003004068981 */ /* 0x000164000c1e1900 */
[----:B0-----:R-:W-:Y:S01]  /*7df0*/  IMAD R4, R8, R3, R0 ;  /* 0x0000000308047224 */ /* 0x001fe200078e0200 */
[----:B------:R-:W-:Y:S06]  /*7e00*/  BRA.DIV UR5, `(.L_x_6569) ;  /* 0x0000003205087947 */ /* 0x000fec000b800000 */
.L_x_6617:
[----:B------:R-:W-:Y:S02]  /*7e10*/  ISETP.NE.AND P0, PT, R2, 0x3, PT ;  /* 0x000000030200780c */ /* 0x000fe40003f05270 */
[----:B------:R-:W-:Y:S02]  /*7e20*/  LOP3.LUT R18, R18, 0xffffffef, RZ, 0xc0, !PT ;  /* 0xffffffef12127812 */ /* 0x000fe400078ec0ff */
[----:B------:R-:W-:-:S09]  /*7e30*/  SHF.R.S32.HI R27, RZ, 0x1f, R19 ;  /* 0x0000001fff1b7819 */ /* 0x000fd20000011413 */
[----:B------:R-:W-:Y:S01]  /*7e40*/  @P0 LOP3.LUT R18, R18, 0x10, RZ, 0xfc, !PT ;  /* 0x0000001012120812 */ /* 0x000fe200078efcff */
[----:B------:R-:W-:Y:S06]  /*7e50*/  @!P0 BRA `(.L_x_6570) ;  /* 0x0000000000048947 */ /* 0x000fec0003800000 */
[----:B------:R-:W-:Y:S01]  /*7e60*/  BPT.TRAP 0x1 ;  /* 0x000000040000795c */ /* 0x000fe20000300000 */
.L_x_6570:
[----:B------:R-:W-:Y:S01]  /*7e70*/  SHF.R.S32.HI R7, RZ, 0x1f, R4 ;  /* 0x0000001fff077819 */ /* 0x000fe20000011404 */
[----:B------:R-:W-:Y:S01]  /*7e80*/  ULDC.64 UR4, c[0x0][0x328] ;  /* 0x0000ca0000047ab9 */ /* 0x000fe20000000a00 */
[----:B------:R-:W-:Y:S03]  /*7e90*/  BSSY B0, `(.L_x_6571) ;  /* 0x0000017000007945 */ /* 0x000fe60003800000 */
[----:B------:R-:W-:-:S04]  /*7ea0*/  IMAD R3, R7, UR4, RZ ;  /* 0x0000000407037c24 */ /* 0x000fc8000f8e02ff */
[C---:B------:R-:W-:Y:S02]  /*7eb0*/  IMAD R5, R4.reuse, UR5, R3 ;  /* 0x0000000504057c24 */ /* 0x040fe4000f8e0203 */
[----:B------:R-:W-:Y:S01]  /*7ec0*/  IMAD.WIDE.U32 R2, R4, UR4, RZ ;  /* 0x0000000404027c25 */ /* 0x000fe2000f8e00ff */
[----:B------:R-:W-:-:S04]  /*7ed0*/  ULDC.64 UR4, c[0x0][0x338] ;  /* 0x0000ce0000047ab9 */ /* 0x000fc80000000a00 */
[----:B------:R-:W-:Y:S02]  /*7ee0*/  IADD3 R3, R3, R5, RZ ;  /* 0x0000000503037210 */ /* 0x000fe40007ffe0ff */
[----:B-----5:R-:W-:Y:S01]  /*7ef0*/  SHF.R.S32.HI R5, RZ, 0x1f, R6 ;  /* 0x0000001fff057819 */ /* 0x020fe20000011406 */
[----:B------:R-:W-:-:S04]  /*7f00*/  IMAD.WIDE.U32 R2, R6, UR4, R2 ;  /* 0x0000000406027c25 */ /* 0x000fc8000f8e0002 */
[----:B------:R-:W-:-:S04]  /*7f10*/  IMAD R9, R5, UR4, RZ ;  /* 0x0000000405097c24 */ /* 0x000fc8000f8e02ff */
[----:B------:R-:W-:Y:S01]  /*7f20*/  IMAD R9, R6, UR5, R9 ;  /* 0x0000000506097c24 */ /* 0x000fe2000f8e0209 */
[----:B------:R-:W-:Y:S02]  /*7f30*/  ULDC.64 UR4, c[0x0][0x330] ;  /* 0x0000cc0000047ab9 */ /* 0x000fe40000000a00 */
[----:B------:R-:W-:Y:S02]  /*7f40*/  IMAD R0, R27, UR4, RZ ;  /* 0x000000041b007c24 */ /* 0x000fe4000f8e02ff */
[----:B------:R-:W-:Y:S02]  /*7f50*/  IMAD.IADD R3, R3, 0x1, R9 ;  /* 0x0000000103037824 */ /* 0x000fe400078e0209 */
[C---:B------:R-:W-:Y:S01]  /*7f60*/  IMAD R17, R19.reuse, UR5, R0 ;  /* 0x0000000513117c24 */ /* 0x040fe2000f8e0200 */
[----:B------:R-:W-:Y:S01]  /*7f70*/  LEA R0, R22, UR39, 0x3 ;  /* 0x0000002716007c11 */ /* 0x000fe2000f8e18ff */
[----:B------:R-:W-:Y:S01]  /*7f80*/  IMAD.WIDE.U32 R2, R19, UR4, R2 ;  /* 0x0000000413027c25 */ /* 0x000fe2000f8e0002 */
[----:B------:R-:W-:-:S03]  /*7f90*/  ULDC.64 UR4, c[0x0][0x318] ;  /* 0x0000c60000047ab9 */ /* 0x000fc60000000a00 */
[----:B------:R-:W-:Y:S01]  /*7fa0*/  IMAD.IADD R17, R3, 0x1, R17 ;  /* 0x0000000103117824 */ /* 0x000fe200078e0211 */
[C---:B------:R-:W-:Y:S02]  /*7fb0*/  LEA R16, P0, R2.reuse, UR4, 0x1 ;  /* 0x0000000402107c11 */ /* 0x040fe4000f8008ff */
[----:B------:R-:W-:Y:S02]  /*7fc0*/  SHF.L.U32 R3, R25, 0x1f, RZ ;  /* 0x0000001f19037819 */ /* 0x000fe400000006ff */
[----:B------:R-:W-:-:S08]  /*7fd0*/  LEA.HI.X R17, R2, UR5, R17, 0x1, P0 ;  /* 0x0000000502117c11 */ /* 0x000fd000080f0c11 */
[----:B------:R-:W0:Y:S02]  /*7fe0*/  SYNCS.PHASECHK.TRANS64.TRYWAIT P0, [R0+URZ+0x28840], R3 ;  /* 0x02884003000075a7 */ /* 0x000e24000800017f */
[----:B0-----:R-:W-:Y:S05]  /*7ff0*/  @!P0 BRA `(.L_x_6572) ;  /* 0x0000002c00c08947 */ /* 0x001fea0003800000 */
.L_x_6618:
[----:B------:R-:W-:Y:S05]  /*8000*/  BSYNC B0 ;  /* 0x0000000000007941 */ /* 0x000fea0003800000 */
.L_x_6571:
[----:B------:R-:W-:Y:S01]  /*8010*/  ULDC.64 UR4, c[0x0][0x300] ;  /* 0x0000c00000047ab9 */ /* 0x000fe20000000a00 */
[C---:B------:R-:W-:Y:S01]  /*8020*/  LOP3.LUT P3, RZ, R18.reuse, 0x2, RZ, 0xc0, !PT ;  /* 0x0000000212ff7812 */ /* 0x040fe2000786c0ff */
[----:B------:R-:W-:Y:S01]  /*8030*/  IMAD R7, R7, UR4, RZ ;  /* 0x0000000407077c24 */ /* 0x000fe2000f8e02ff */
[----:B------:R-:W-:Y:S01]  /*8040*/  LOP3.LUT P2, RZ, R18, 0x1, RZ, 0xc0, !PT ;  /* 0x0000000112ff7812 */ /* 0x000fe2000784c0ff */
        /* <DEDUP_REMOVED lines=16> */
[----:B------:R-:W-:-:S03]  /*8150*/  LEA R5, R22, R28, 0xe ;  /* 0x0000001c16057211 */ /* 0x000fc600078e70ff */
[----:B------:R-:W-:Y:S01]  /*8160*/  LEA.HI.X R6, R2, UR5, R3, 0x1, P0 ;  /* 0x0000000502067c11 */ /* 0x000fe200080f0c03 */
[----:B------:R-:W-:Y:S06]  /*8170*/  BRA.DIV UR4, `(.L_x_6573) ;  /* 0x0000002e04747947 */ /* 0x000fec000b800000 */
        /* <DEDUP_REMOVED lines=10> */
[----:B------:R1:W-:Y:S01]  /*8220*/  @P0 LDGSTS.E.BYPASS.LTC128B.128 [R7+0x1c400], desc[UR48][R2.64+0x80], !P2 ;  /* 0x1c40008002070fae */ /* 0x0003e2000d101d70 */
[----:B------:R-:W-:-:S03]  /*8230*/  ISETP.GE.AND P0, PT, R30, 0x11, PT ;  /* 0x000000111e00780c */ /* 0x000fc60003f06270 */
[----:B-1----:R-:W-:Y:S10]  /*8240*/  SHFL.IDX PT, R7, R6, 0x2, 0x181f ;  /* 0x00581f0006077f89 */ /* 0x002ff400000e0000 */
[----:B------:R-:W-:-:S02]  /*8250*/  @P0 LEA R21, R5, UR39, 0x1 ;  /* 0x0000002705150c11 */ /* 0x000fc4000f8e08ff */
[----:B0-----:R-:W-:-:S05]  /*8260*/  @P0 LEA R14, P1, R34, R14, 0x1 ;  /* 0x0000000e220e0211 */ /* 0x001fca00078208ff */
[----:B------:R-:W-:Y:S02]  /*8270*/  @P0 IMAD.MOV.U32 R2, RZ, RZ, R14 ;  /* 0x000000ffff020224 */ /* 0x000fe400078e000e */
[----:B------:R-:W-:Y:S01]  /*8280*/  @P0 IMAD.X R9, RZ, RZ, R8, P1 ;  /* 0x000000ffff090224 */ /* 0x000fe200008e0608 */
[----:B------:R-:W0:Y:S03]  /*8290*/  SHFL.IDX PT, R14, R4, 0x2, 0x181f ;  /* 0x00581f00040e7f89 */ /* 0x000e2600000e0000 */
[----:B------:R-:W-:-:S05]  /*82a0*/  @P0 IMAD.MOV.U32 R3, RZ, RZ, R9 ;  /* 0x000000ffff030224 */ /* 0x000fca00078e0009 */
[----:B------:R-:W-:Y:S04]  /*82b0*/  @P0 LDGSTS.E.BYPASS.LTC128B.128 [R21+0x18c00], desc[UR48][R2.64], !P3 ;  /* 0x18c0000002150fae */ /* 0x000fe8000d901d70 */
[----:B------:R1:W-:Y:S01]  /*82c0*/  @P0 LDGSTS.E.BYPASS.LTC128B.128 [R21+0x1cc00], desc[UR48][R2.64+0x80], !P2 ;  /* 0x1cc0008002150fae */ /* 0x0003e2000d101d70 */
[----:B------:R-:W-:-:S13]  /*82d0*/  ISETP.GE.AND P0, PT, R30, 0x21, PT ;  /* 0x000000211e00780c */ /* 0x000fda0003f06270 */
[----:B0-----:R-:W-:Y:S02]  /*82e0*/  @P0 LEA R14, P1, R34, R14, 0x1 ;  /* 0x0000000e220e0211 */ /* 0x001fe400078208ff */
[----:B------:R-:W-:Y:S02]  /*82f0*/  @P0 LEA R9, R5, UR39, 0x1 ;  /* 0x0000002705090c11 */ /* 0x000fe4000f8e08ff */
[----:B------:R-:W-:Y:S01]  /*8300*/  @P0 IADD3.X R7, RZ, R7, RZ, P1, !PT ;  /* 0x00000007ff070210 */ /* 0x000fe20000ffe4ff */
[----:B-1----:R-:W-:Y:S02]  /*8310*/  @P0 IMAD.MOV.U32 R2, RZ, RZ, R14 ;  /* 0x000000ffff020224 */ /* 0x002fe400078e000e */
[----:B------:R-:W0:Y:S02]  /*8320*/  SHFL.IDX PT, R14, R4, 0x3, 0x181f ;  /* 0x00781f00040e7f89 */ /* 0x000e2400000e0000 */
[----:B------:R-:W-:Y:S02]  /*8330*/  @P0 IMAD.MOV.U32 R3, RZ, RZ, R7 ;  /* 0x000000ffff030224 */ /* 0x000fe400078e0007 */
[----:B------:R-:W1:Y:S04]  /*8340*/  SHFL.IDX PT, R7, R6, 0x3, 0x181f ;  /* 0x00781f0006077f89 */ /* 0x000e6800000e0000 */
        /* <DEDUP_REMOVED lines=8> */
[----:B------:R-:W-:-:S03]  /*83d0*/  @P0 IMAD.MOV.U32 R3, RZ, RZ, R7 ;  /* 0x000000ffff030224 */ /* 0x000fc600078e0007 */
[----:B------:R-:W1:Y:S04]  /*83e0*/  SHFL.IDX PT, R7, R6, 0x4, 0x181f ;  /* 0x00981f0006077f89 */ /* 0x000e6800000e0000 */
[----:B------:R-:W-:Y:S04]  /*83f0*/  @P0 LDGSTS.E.BYPASS.LTC128B.128 [R21+0x19c00], desc[UR48][R2.64], !P3 ;  /* 0x19c0000002150fae */ /* 0x000fe8000d901d70 */
[----:B------:R2:W-:Y:S01]  /*8400*/  @P0 LDGSTS.E.BYPASS.LTC128B.128 [R21+0x1dc00], desc[UR48][R2.64+0x80], !P2 ;  /* 0x1dc0008002150fae */ /* 0x0005e2000d101d70 */
[----:B------:R-:W-:-:S13]  /*8410*/  ISETP.GE.AND P0, PT, R30, 0x41, PT ;  /* 0x000000411e00780c */ /* 0x000fda0003f06270 */
[----:B0-----:R-:W-:Y:S02]  /*8420*/  @P0 LEA R14, P1, R34, R14, 0x1 ;  /* 0x0000000e220e0211 */ /* 0x001fe400078208ff */
[----:B------:R-:W-:Y:S02]  /*8430*/  @P0 LEA R9, R5, UR39, 0x1 ;  /* 0x0000002705090c11 */ /* 0x000fe4000f8e08ff */
[----:B-1----:R-:W-:Y:S01]  /*8440*/  @P0 IADD3.X R7, RZ, R7, RZ, P1, !PT ;  /* 0x00000007ff070210 */ /* 0x002fe20000ffe4ff */
[----:B--2---:R-:W-:Y:S02]  /*8450*/  @P0 IMAD.MOV.U32 R2, RZ, RZ, R14 ;  /* 0x000000ffff020224 */ /* 0x004fe400078e000e */
        /* <DEDUP_REMOVED lines=20> */
[----:B------:R0:W1:Y:S02]  /*85a0*/  SHFL.IDX PT, R14, R4, 0x7, 0x181f ;  /* 0x00f81f00040e7f89 */ /* 0x00006400000e0000 */
[----:B------:R-:W-:Y:S02]  /*85b0*/  @P0 IMAD.MOV.U32 R3, RZ, RZ, R7 ;  /* 0x000000ffff030224 */ /* 0x000fe400078e0007 */
[----:B------:R0:W2:Y:S04]  /*85c0*/  SHFL.IDX PT, R7, R6, 0x7, 0x181f ;  /* 0x00f81f0006077f89 */ /* 0x0000a800000e0000 */
[----:B------:R0:W-:Y:S04]  /*85d0*/  @P0 LDGSTS.E.BYPASS.LTC128B.128 [R9+0x1b400], desc[UR48][R2.64], !P3 ;  /* 0x1b40000002090fae */ /* 0x0001e8000d901d70 */
[----:B------:R0:W-:Y:S02]  /*85e0*/  @P0 LDGSTS.E.BYPASS.LTC128B.128 [R9+0x1f400], desc[UR48][R2.64+0x80], !P2 ;  /* 0x1f40008002090fae */ /* 0x0001e4000d101d70 */
.L_x_6636:
[----:B------:R-:W-:-:S13]  /*85f0*/  ISETP.GE.AND P0, PT, R30, 0x71, PT ;  /* 0x000000711e00780c */ /* 0x000fda0003f06270 */
[----:B01----:R-:W-:Y:S02]  /*8600*/  @P0 LEA R2, P1, R34, R14, 0x1 ;  /* 0x0000000e22020211 */ /* 0x003fe400078208ff */
[----:B------:R-:W-:-:S03]  /*8610*/  @P0 LEA R5, R5, UR39, 0x1 ;  /* 0x0000002705050c11 */ /* 0x000fc6000f8e08ff */
[----:B--2---:R-:W-:-:S05]  /*8620*/  @P0 IMAD.X R3, RZ, RZ, R7, P1 ;  /* 0x000000ffff030224 */ /* 0x004fca00008e0607 */
[----:B------:R-:W-:Y:S01]  /*8630*/  @!PT LDS RZ, [RZ] ;  /* 0x00000000fffff984 */ /* 0x000fe20000000800 */
[----:B------:R-:W-:Y:S01]  /*8640*/  @!PT LDS RZ, [RZ] ;  /* 0x00000000fffff984 */ /* 0x000fe20000000800 */
[----:B------:R-:W-:Y:S01]  /*8650*/  @!PT LDS RZ, [RZ] ;  /* 0x00000000fffff984 */ /* 0x000fe20000000800 */
[----:B------:R0:W-:Y:S04]  /*8660*/  @P0 LDGSTS.E.BYPASS.LTC128B.128 [R5+0x1bc00], desc[UR48][R2.64], !P3 ;  /* 0x1bc0000002050fae */ /* 0x0001e8000d901d70 */
[----:B------:R0:W-:Y:S01]  /*8670*/  @P0 LDGSTS.E.BYPASS.LTC128B.128 [R5+0x1fc00], desc[UR48][R2.64+0x80], !P2 ;  /* 0x1fc0008002050fae */ /* 0x0001e2000d101d70 */
[----:B------:R-:W-:Y:S01]  /*8680*/  PLOP3.LUT P0, PT, PT, PT, PT, 0x80, 0x0 ;  /* 0x000000000000781c */ /* 0x000fe20003f0f070 */
[----:B------:R-:W-:-:S12]  /*8690*/  NOP ;  /* 0x0000000000007918 */ /* 0x000fd80000000000 */
.L_x_6574:
        /* <DEDUP_REMOVED lines=11> */
.L_x_6575:
[----:B------:R0:W-:Y:S02]  /*8750*/  SYNCS.ARRIVE.TRANS64.A1T0 RZ, [R0+URZ+0x28830], RZ ;  /* 0x028830ff00ff79a7 */ /* 0x0001e4000810003f */
[----:B------:R-:W-:Y:S05]  /*8760*/  WARPSYNC.ALL ;  /* 0x0000000000007948 */ /* 0x000fea0003800000 */
[----:B------:R-:W-:-:S04]  /*8770*/  UIADD3 UR4, UR39, 0x10400, URZ ;  /* 0x0001040027047890 */ /* 0x000fc8000fffe03f */
[----:B------:R-:W-:Y:S01]  /*8780*/  ULOP3.LUT UP0, URZ, UR4, 0x3ff, URZ, 0xc0, !UPT ;  /* 0x000003ff043f7892 */ /* 0x000fe2000f80c03f */
[----:B------:R-:W-:Y:S05]  /*8790*/  BAR.SYNC.DEFER_BLOCKING 0x8, 0x180 ;  /* 0x0206000000007b1d */ /* 0x000fea0000010000 */
[----:B------:R-:W-:-:S13]  /*87a0*/  PLOP3.LUT P0, PT, PT, PT, UP0, 0x80, 0x0 ;  /* 0x000000000000781c */ /* 0x000fda0003f0f008 */
        /* <DEDUP_REMOVED lines=17> */
.L_x_6576:
[----:B0-----:R-:W0:Y:S01]  /*88c0*/  LDC R0, c[0x0][0x448] ;  /* 0x00011200ff007b82 */ /* 0x001e220000000800 */
[----:B------:R-:W1:Y:S01]  /*88d0*/  S2R R20, SR_TID.X ;  /* 0x0000000000147919 */ /* 0x000e620000002100 */
[----:B------:R-:W-:Y:S01]  /*88e0*/  IMAD.MOV R4, RZ, RZ, -R24 ;  /* 0x000000ffff047224 */ /* 0x000fe200078e0a18 */
[----:B------:R-:W-:Y:S01]  /*88f0*/  ULDC UR4, c[0x0][0xc38] ;  /* 0x00030e0000047ab9 */ /* 0x000fe20000000800 */
[----:B------:R-:W-:Y:S02]  /*8900*/  SHF.R.S32.HI R6, RZ, 0x1f, R23 ;  /* 0x0000001fff067819 */ /* 0x000fe40000011417 */
[----:B------:R-:W-:Y:S01]  /*8910*/  IMAD R4, R4, UR4, R33 ;  /* 0x0000000404047c24 */ /* 0x000fe2000f8e0221 */
[----:B------:R-:W-:Y:S01]  /*8920*/  ULDC.64 UR4, c[0x0][0x2d8] ;  /* 0x0000b60000047ab9 */ /* 0x000fe20000000a00 */
[----:B------:R-:W-:Y:S02]  /*8930*/  LOP3.LUT P4, RZ, R18, 0x80, RZ, 0xc0, !PT ;  /* 0x0000008012ff7812 */ /* 0x000fe4000788c0ff */
[----:B------:R-:W-:Y:S01]  /*8940*/  IMAD.SHL.U32 R4, R4, 0x80, RZ ;  /* 0x0000008004047824 */ /* 0x000fe200078e00ff */
[----:B------:R-:W-:-:S02]  /*8950*/  LOP3.LUT P5, RZ, R18, 0x40, RZ, 0xc0, !PT ;  /* 0x0000004012ff7812 */ /* 0x000fc400078ac0ff */
[----:B------:R-:W-:Y:S02]  /*8960*/  LEA R8, R28, UR39, 0x1 ;  /* 0x000000271c087c11 */ /* 0x000fe4000f8e08ff */
[----:B0-----:R-:W-:Y:S01]  /*8970*/  ISETP.NE.AND P0, PT, R0, 0x1, PT ;  /* 0x000000010000780c */ /* 0x001fe20003f05270 */
[----:B-1----:R-:W-:-:S12]  /*8980*/  IMAD.SHL.U32 R20, R20, 0x10, RZ ;  /* 0x0000001014147824 */ /* 0x002fd800078e00ff */
[----:B------:R-:W0:Y:S01]  /*8990*/  @P0 LDC R2, c[0x0][0x44c] ;  /* 0x00011300ff020b82 */ /* 0x000e220000000800 */
[----:B------:R-:W-:-:S04]  /*89a0*/  LOP3.LUT R20, R20, 0x70, RZ, 0xc0, !PT ;  /* 0x0000007014147812 */ /* 0x000fc800078ec0ff */
[----:B------:R-:W-:-:S03]  /*89b0*/  LOP3.LUT R7, R4, R35, R20, 0xfe, !PT ;  /* 0x0000002304077212 */ /* 0x000fc600078efe14 */
[----:B------:R-:W1:Y:S02]  /*89c0*/  @P0 LDC R3, c[0x0][0x450] ;  /* 0x00011400ff030b82 */ /* 0x000e640000000800 */
[----:B------:R-:W-:Y:S02]  /*89d0*/  IMAD.MOV.U32 R5, RZ, RZ, R7 ;  /* 0x000000ffff057224 */ /* 0x000fe400078e0007 */
[----:B0-----:R-:W-:-:S05]  /*89e0*/  @P0 IMAD.HI.U32 R2, R7, R2, RZ ;  /* 0x0000000207020227 */ /* 0x001fca00078e00ff */
[----:B-1----:R-:W-:Y:S01]  /*89f0*/  @P0 SHF.R.U32.HI R5, RZ, R3, R2 ;  /* 0x00000003ff050219 */ /* 0x002fe20000011602 */
[----:B------:R-:W-:-:S04]  /*8a00*/  IMAD R2, R27, UR4, RZ ;  /* 0x000000041b027c24 */ /* 0x000fc8000f8e02ff */
[C---:B------:R-:W-:Y:S02]  /*8a10*/  IMAD R9, R19.reuse, UR5, R2 ;  /* 0x0000000513097c24 */ /* 0x040fe4000f8e0202 */
[----:B------:R-:W-:Y:S01]  /*8a20*/  IMAD.WIDE.U32 R2, R19, UR4, RZ ;  /* 0x0000000413027c25 */ /* 0x000fe2000f8e00ff */
[----:B------:R-:W-:-:S03]  /*8a30*/  ULDC.64 UR4, c[0x0][0x2e0] ;  /* 0x0000b80000047ab9 */ /* 0x000fc60000000a00 */
[----:B------:R-:W-:Y:S01]  /*8a40*/  IMAD R6, R6, UR4, RZ ;  /* 0x0000000406067c24 */ /* 0x000fe2000f8e02ff */
[----:B------:R-:W-:-:S03]  /*8a50*/  IADD3 R3, R3, R9, RZ ;  /* 0x0000000903037210 */ /* 0x000fc60007ffe0ff */
        /* <DEDUP_REMOVED lines=32> */
[----:B------:R-:W-:Y:S04]  /*8c60*/  @!P0 LDGSTS.E.BYPASS.LTC128B.128 [R8+0x10400], desc[UR48][R2.64], !P4 ;  /* 0x1040000002088fae */ /* 0x000fe8000e101d70 */
[----:B------:R1:W-:Y:S01]  /*8c70*/  @!P0 LDGSTS.E.BYPASS.LTC128B.128 [R8+0x14400], desc[UR48][R2.64+0x80], !P5 ;  /* 0x1440008002088fae */ /* 0x0003e2000e901d70 */
[----:B------:R-:W-:-:S13]  /*8c80*/  ISETP.GE.AND P0, PT, R7, UR38, PT ;  /* 0x0000002607007c0c */ /* 0x000fda000bf06270 */
[----:B0-----:R-:W-:-:S05]  /*8c90*/  @!P0 LEA R14, P1, R34, R14, 0x1 ;  /* 0x0000000e220e8211 */ /* 0x001fca00078208ff */
[----:B-1----:R-:W-:Y:S02]  /*8ca0*/  @!P0 IMAD.MOV.U32 R2, RZ, RZ, R14 ;  /* 0x000000ffff028224 */ /* 0x002fe400078e000e */
[----:B------:R-:W-:Y:S01]  /*8cb0*/  @!P0 IMAD.X R7, RZ, RZ, R6, P1 ;  /* 0x000000ffff078224 */ /* 0x000fe200008e0606 */
[----:B------:R-:W0:Y:S03]  /*8cc0*/  SHFL.IDX PT, R14, R0, 0x2, 0x181f ;  /* 0x00581f00000e7f89 */ /* 0x000e2600000e0000 */
[----:B------:R-:W-:Y:S01]  /*8cd0*/  @!P0 IMAD.MOV.U32 R3, RZ, RZ, R7 ;  /* 0x000000ffff038224 */ /* 0x000fe200078e0007 */
[----:B------:R-:W1:Y:S01]  /*8ce0*/  SHFL.IDX PT, R6, R5, 0x2, 0x181f ;  /* 0x00581f0005067f89 */ /* 0x000e6200000e0000 */
[----:B------:R-:W-:-:S03]  /*8cf0*/  IADD3 R7, R4, 0x20, RZ ;  /* 0x0000002004077810 */ /* 0x000fc60007ffe0ff */
[----:B------:R-:W-:Y:S04]  /*8d00*/  @!P0 LDGSTS.E.BYPASS.LTC128B.128 [R8+0x10c00], desc[UR48][R2.64], !P4 ;  /* 0x10c0000002088fae */ /* 0x000fe8000e101d70 */
[----:B------:R2:W-:Y:S01]  /*8d10*/  @!P0 LDGSTS.E.BYPASS.LTC128B.128 [R8+0x14c00], desc[UR48][R2.64+0x80], !P5 ;  /* 0x14c0008002088fae */ /* 0x0005e2000e901d70 */
[----:B------:R-:W-:-:S13]  /*8d20*/  ISETP.GE.AND P0, PT, R7, UR38, PT ;  /* 0x0000002607007c0c */ /* 0x000fda000bf06270 */
[----:B0-----:R-:W-:-:S05]  /*8d30*/  @!P0 LEA R14, P1, R34, R14, 0x1 ;  /* 0x0000000e220e8211 */ /* 0x001fca00078208ff */
[----:B--2---:R-:W-:Y:S02]  /*8d40*/  @!P0 IMAD.MOV.U32 R2, RZ, RZ, R14 ;  /* 0x000000ffff028224 */ /* 0x004fe400078e000e */
[----:B-1----:R-:W-:Y:S01]  /*8d50*/  @!P0 IMAD.X R7, RZ, RZ, R6, P1 ;  /* 0x000000ffff078224 */ /* 0x002fe200008e0606 */
[----:B------:R-:W0:Y:S03]  /*8d60*/  SHFL.IDX PT, R14, R0, 0x3, 0x181f ;  /* 0x00781f00000e7f89 */ /* 0x000e2600000e0000 */
[----:B------:R-:W-:Y:S01]  /*8d70*/  @!P0 IMAD.MOV.U32 R3, RZ, RZ, R7 ;  /* 0x000000ffff038224 */ /* 0x000fe200078e0007 */
[----:B------:R-:W1:Y:S01]  /*8d80*/  SHFL.IDX PT, R6, R5, 0x3, 0x181f ;  /* 0x00781f0005067f89 */ /* 0x000e6200000e0000 */
[----:B------:R-:W-:-:S03]  /*8d90*/  VIADD R7, R4, 0x30 ;  /* 0x0000003004077836 */ /* 0x000fc60000000000 */
        /* <DEDUP_REMOVED lines=40> */
[----:B------:R0:W-:Y:S02]  /*9020*/  @!P0 LDGSTS.E.BYPASS.LTC128B.128 [R8+0x17400], desc[UR48][R2.64+0x80], !P5 ;  /* 0x1740008002088fae */ /* 0x0001e4000e901d70 */
.L_x_6653:
[----:B------:R-:W-:Y:S01]  /*9030*/  VIADD R4, R4, 0x70 ;  /* 0x0000007004047836 */ /* 0x000fe20000000000 */
[----:B0-----:R-:W-:-:S04]  /*9040*/  LOP3.LUT R0, R37, 0x1, RZ, 0xc, !PT ;  /* 0x0000000125007812 */ /* 0x001fc800078e0cff */
[----:B------:R-:W-:Y:S02]  /*9050*/  ISETP.GE.AND P0, PT, R4, UR38, PT ;  /* 0x0000002604007c0c */ /* 0x000fe4000bf06270 */
[----:B------:R-:W-:-:S11]  /*9060*/  SHF.L.U32 R0, R0, 0x1f, RZ ;  /* 0x0000001f00007819 */ /* 0x000fd600000006ff */
[----:B-1----:R-:W-:-:S05]  /*9070*/  @!P0 LEA R2, P1, R34, R14, 0x1 ;  /* 0x0000000e22028211 */ /* 0x002fca00078208ff */
[----:B--2---:R-:W-:-:S05]  /*9080*/  @!P0 IMAD.X R3, RZ, RZ, R6, P1 ;  /* 0x000000ffff038224 */ /* 0x004fca00008e0606 */
[----:B------:R-:W-:Y:S01]  /*9090*/  @!PT LDS RZ, [RZ] ;  /* 0x00000000fffff984 */ /* 0x000fe20000000800 */
[----:B------:R-:W-:Y:S01]  /*90a0*/  @!PT LDS RZ, [RZ] ;  /* 0x00000000fffff984 */ /* 0x000fe20000000800 */
[----:B------:R-:W-:Y:S01]  /*90b0*/  @!PT LDS RZ, [RZ] ;  /* 0x00000000fffff984 */ /* 0x000fe20000000800 */
[----:B------:R0:W-:Y:S04]  /*90c0*/  @!P0 LDGSTS.E.BYPASS.LTC128B.128 [R8+0x13c00], desc[UR48][R2.64], !P4 ;  /* 0x13c0000002088fae */ /* 0x0001e8000e101d70 */
[----:B------:R0:W-:Y:S01]  /*90d0*/  @!P0 LDGSTS.E.BYPASS.LTC128B.128 [R8+0x17c00], desc[UR48][R2.64+0x80], !P5 ;  /* 0x17c0008002088fae */ /* 0x0001e2000e901d70 */
[----:B------:R-:W-:Y:S01]  /*90e0*/  NOP ;  /* 0x0000000000007918 */ /* 0x000fe20000000000 */
[----:B------:R-:W-:Y:S02]  /*90f0*/  SYNCS.ARRIVE.TRANS64.RED.A0T1 RZ, [UR39+0x28800], RZ ;  /* 0x028800ffffff79a7 */ /* 0x000fe40008200427 */
[----:B------:R-:W-:Y:S01]  /*9100*/  ARRIVES.LDGSTSBAR.64.TRANSCNT [UR39+0x28800] ;  /* 0x02880000ff0079b0 */ /* 0x000fe20008000aa7 */
[----:B------:R-:W-:Y:S01]  /*9110*/  NOP ;  /* 0x0000000000007918 */ /* 0x000fe20000000000 */
[----:B------:R-:W-:Y:S01]  /*9120*/  SYNCS.ARRIVE.TRANS64.A1T0 RZ, [UR39+0x28800], RZ ;  /* 0x028800ffffff79a7 */ /* 0x000fe20008100027 */
[----:B------:R-:W-:Y:S01]  /*9130*/  BSSY B0, `(.L_x_6578) ;  /* 0x0000003000007945 */ /* 0x000fe20003800000 */
[----:B------:R-:W1:Y:S03]  /*9140*/  SYNCS.PHASECHK.TRANS64.TRYWAIT P0, [UR39+0x28820], R0 ;  /* 0x02882000ff0075a7 */ /* 0x000e660008000167 */
[----:B01----:R-:W-:Y:S05]  /*9150*/  @!P0 BRA `(.L_x_6579) ;  /* 0x0000003000888947 */ /* 0x003fea0003800000 */
.L_x_6654:
[----:B------:R-:W-:Y:S05]  /*9160*/  BSYNC B0 ;  /* 0x0000000000007941 */ /* 0x000fea0003800000 */
.L_x_6578:
[----:B------:R-:W-:Y:S01]  /*9170*/  UISETP.GE.AND UP0, UPT, UR37, 0x81, UPT ;  /* 0x000000812500788c */ /* 0x000fe2000bf06270 */
[----:B------:R-:W-:-:S05]  /*9180*/  IMAD.U32 R20, RZ, RZ, UR42 ;  /* 0x0000002aff147e24 */ /* 0x000fca000f8e00ff */
[----:B------:R-:W-:-:S13]  /*9190*/  PLOP3.LUT P0, PT, PT, PT, UP0, 0x40, 0x0 ;  /* 0x000000000000781c */ /* 0x000fda0003f0e808 */
[----:B------:R-:W-:Y:S05]  /*91a0*/  @P0 BRA `(.L_x_6580) ;  /* 0x0000001000180947 */ /* 0x000fea0003800000 */
[----:B------:R-:W-:Y:S01]  /*91b0*/  BSSY B0, `(.L_x_6580) ;  /* 0x0000105000007945 */ /* 0x000fe20003800000 */
[----:B------:R-:W-:Y:S01]  /*91c0*/  IMAD.MOV.U32 R21, RZ, RZ, R25 ;  /* 0x000000ffff157224 */ /* 0x000fe200078e0019 */
[----:B------:R-:W-:Y:S01]  /*91d0*/  MOV R10, R22 ;  /* 0x00000016000a7202 */ /* 0x000fe20000000f00 */
[----:B------:R-:W-:Y:S02]  /*91e0*/  IMAD.U32 R6, RZ, RZ, UR40 ;  /* 0x00000028ff067e24 */ /* 0x000fe4000f8e00ff */
[----:B------:R-:W-:-:S07]  /*91f0*/  IMAD.U32 R26, RZ, RZ, UR42 ;  /* 0x0000002aff1a7e24 */ /* 0x000fce000f8e00ff */
.L_x_6593:
[----:B0-----:R-:W0:Y:S01]  /*9200*/  LDC R0, c[0x0][0x430] ;  /* 0x00010c00ff007b82 */ /* 0x001e220000000800 */
[----:B------:R-:W1:Y:S01]  /*9210*/  S2R R4, SR_TID.X ;  /* 0x0000000000047919 */ /* 0x000e620000002100 */
[----:B------:R-:W-:Y:S01]  /*9220*/  IMAD R7, R6, 0x80, R35 ;  /* 0x0000008006077824 */ /* 0x000fe200078e0223 */
[----:B------:R-:W-:Y:S01]  /*9230*/  ULDC.64 UR4, c[0x0][0x428] ;  /* 0x00010a0000047ab9 */ /* 0x000fe20000000a00 */
[----:B------:R-:W-:Y:S01]  /*9240*/  VIADD R22, R10, 0x1 ;  /* 0x000000010a167836 */ /* 0x000fe20000000000 */
[----:B0-----:R-:W-:Y:S01]  /*9250*/  ISETP.NE.AND P0, PT, R0, 0x1, PT ;  /* 0x000000010000780c */ /* 0x001fe20003f05270 */
[----:B-1----:R-:W-:-:S12]  /*9260*/  IMAD.SHL.U32 R4, R4, 0x10, RZ ;  /* 0x0000001004047824 */ /* 0x002fd800078e00ff */
[----:B------:R-:W0:Y:S01]  /*9270*/  @P0 LDC R0, c[0x0][0x434] ;  /* 0x00010d00ff000b82 */ /* 0x000e220000000800 */
[----:B------:R-:W-:-:S04]  /*9280*/  LOP3.LUT R4, R4, 0x70, RZ, 0xc0, !PT ;  /* 0x0000007004047812 */ /* 0x000fc800078ec0ff */
[----:B------:R-:W-:-:S03]  /*9290*/  IADD3 R7, R4, R7, R32 ;  /* 0x0000000704077210 */ /* 0x000fc60007ffe020 */
[----:B------:R-:W1:Y:S02]  /*92a0*/  @P0 LDC R3, c[0x0][0x438] ;  /* 0x00010e00ff030b82 */ /* 0x000e640000000800 */
[----:B------:R-:W-:Y:S02]  /*92b0*/  IMAD.MOV.U32 R9, RZ, RZ, R7 ;  /* 0x000000ffff097224 */ /* 0x000fe400078e0007 */
[----:B0-----:R-:W-:-:S05]  /*92c0*/  @P0 IMAD.HI.U32 R0, R7, R0, RZ ;  /* 0x0000000007000227 */ /* 0x001fca00078e00ff */
[----:B-1----:R-:W-:Y:S01]  /*92d0*/  @P0 SHF.R.U32.HI R9, RZ, R3, R0 ;  /* 0x00000003ff090219 */ /* 0x002fe20000011600 */
[----:B------:R-:W-:-:S03]  /*92e0*/  IMAD R0, R31, UR4, RZ ;  /* 0x000000041f007c24 */ /* 0x000fc6000f8e02ff */
[----:B------:R-:W-:Y:S01]  /*92f0*/  SHF.R.S32.HI R3, RZ, 0x1f, R9 ;  /* 0x0000001fff037819 */ /* 0x000fe20000011409 */
[----:B------:R-:W-:Y:S01]  /*9300*/  IMAD R5, R29, UR5, R0 ;  /* 0x000000051d057c24 */ /* 0x000fe2000f8e0200 */
[----:B------:R-:W-:-:S05]  /*9310*/  MOV R2, R9 ;  /* 0x0000000900027202 */ /* 0x000fca0000000f00 */
[----:B------:R-:W-:Y:S01]  /*9320*/  IMAD.WIDE.U32 R2, R29, UR4, R2 ;  /* 0x000000041d027c25 */ /* 0x000fe2000f8e0002 */
[----:B------:R-:W-:-:S03]  /*9330*/  ULDC.64 UR4, c[0x0][0x418] ;  /* 0x0001060000047ab9 */ /* 0x000fc60000000a00 */
[----:B------:R-:W-:Y:S01]  /*9340*/  IMAD.IADD R3, R5, 0x1, R3 ;  /* 0x0000000105037824 */ /* 0x000fe200078e0203 */
[C---:B------:R-:W-:Y:S01]  /*9350*/  LEA R4, P0, R2.reuse, UR4, 0x2 ;  /* 0x0000000402047c11 */ /* 0x040fe2000f8010ff */
[----:B------:R-:W-:Y:S01]  /*9360*/  IMAD.U32 R11, RZ, RZ, UR41 ;  /* 0x00000029ff0b7e24 */ /* 0x000fe2000f8e00ff */
[----:B------:R-:W-:Y:S02]  /*9370*/  ULDC UR4, c[0x0][0x430] ;  /* 0x00010c0000047ab9 */ /* 0x000fe40000000800 */
[----:B------:R-:W-:Y:S02]  /*9380*/  LEA.HI.X R5, R2, UR5, R3, 0x2, P0 ;  /* 0x0000000502057c11 */ /* 0x000fe400080f1403 */
[----:B------:R-:W-:Y:S01]  /*9390*/  ISETP.NE.AND P1, PT, R11, 0x3, PT ;  /* 0x000000030b00780c */ /* 0x000fe20003f25270 */
[----:B------:R-:W-:Y:S01]  /*93a0*/  IMAD.MOV R8, RZ, RZ, -R9 ;  /* 0x000000ffff087224 */ /* 0x000fe200078e0a09 */
[C---:B------:R-:W-:Y:S01]  /*93b0*/  ISETP.NE.AND P0, PT, R22.reuse, 0x2, PT ;  /* 0x000000021600780c */ /* 0x040fe20003f05270 */
[----:B------:R0:W2:Y:S03]  /*93c0*/  LDG.E R0, desc[UR48][R4.64] ;  /* 0x0000003004007981 */ /* 0x0000a6000c1e1900 */
[----:B------:R-:W-:Y:S01]  /*93d0*/  SEL R2, RZ, 0x1, P0 ;  /* 0x00000001ff027807 */ /* 0x000fe20000000000 */
[----:B------:R-:W-:Y:S01]  /*93e0*/  IMAD.MOV.U32 R20, RZ, RZ, R6 ;  /* 0x000000ffff147224 */ /* 0x000fe200078e0006 */
[----:B------:R-:W-:-:S02]  /*93f0*/  SEL R22, R22, RZ, P0 ;  /* 0x000000ff16167207 */ /* 0x000fc40000000000 */
[----:B------:R-:W-:Y:S01]  /*9400*/  LOP3.LUT R25, R21, R2, RZ, 0x3c, !PT ;  /* 0x0000000215197212 */ /* 0x000fe200078e3cff */
[----:B0-----:R-:W-:Y:S01]  /*9410*/  IMAD R4, R8, UR4, R7 ;  /* 0x0000000408047c24 */ /* 0x001fe2000f8e0207 */
[----:B--2---:R-:W-:Y:S01]  /*9420*/  SHF.R.S32.HI R24, RZ, 0x1f, R0 ;  /* 0x0000001fff187819 */ /* 0x004fe20000011400 */
[----:B------:R-:W-:Y:S06]  /*9430*/  @!P1 BRA `(.L_x_6581) ;  /* 0x0000000000049947 */ /* 0x000fec0003800000 */
[----:B------:R-:W-:Y:S01]  /*9440*/  BPT.TRAP 0x1 ;  /* 0x000000040000795c */ /* 0x000fe20000300000 */
.L_x_6581:
[----:B------:R-:W-:Y:S01]  /*9450*/  LEA R6, R22, UR39, 0x3 ;  /* 0x0000002716067c11 */ /* 0x000fe2000f8e18ff */
[----:B------:R-:W-:Y:S01]  /*9460*/  BSSY B1, `(.L_x_6582) ;  /* 0x0000004000017945 */ /* 0x000fe20003800000 */
[----:B------:R-:W-:-:S04]  /*9470*/  SHF.L.U32 R3, R25, 0x1f, RZ ;  /* 0x0000001f19037819 */ /* 0x000fc800000006ff */
[----:B------:R-:W0:Y:S02]  /*9480*/  SYNCS.PHASECHK.TRANS64.TRYWAIT P0, [R6+URZ+0x28840], R3 ;  /* 0x02884003060075a7 */ /* 0x000e24000800017f */
[----:B0-----:R-:W-:Y:S05]  /*9490*/  @!P0 BRA `(.L_x_6583) ;  /* 0x0000002c00d08947 */ /* 0x001fea0003800000 */
.L_x_6655:
[----:B------:R-:W-:Y:S05]  /*94a0*/  BSYNC B1 ;  /* 0x0000000000017941 */ /* 0x000fea0003800000 */
.L_x_6582:
[----:B------:R-:W-:Y:S01]  /*94b0*/  SHF.R.S32.HI R23, RZ, 0x1f, R4 ;  /* 0x0000001fff177819 */ /* 0x000fe20000011404 */
[----:B------:R-:W-:Y:S01]  /*94c0*/  ULDC.64 UR4, c[0x0][0x300] ;  /* 0x0000c00000047ab9 */ /* 0x000fe20000000a00 */
[C---:B------:R-:W-:Y:S02]  /*94d0*/  LOP3.LUT P2, RZ, R18.reuse, 0x2, RZ, 0xc0, !PT ;  /* 0x0000000212ff7812 */ /* 0x040fe4000784c0ff */
[----:B------:R-:W-:Y:S01]  /*94e0*/  LOP3.LUT P1, RZ, R18, 0x1, RZ, 0xc0, !PT ;  /* 0x0000000112ff7812 */ /* 0x000fe2000782c0ff */
[----:B0-----:R-:W-:-:S04]  /*94f0*/  IMAD R3, R23, UR4, RZ ;  /* 0x0000000417037c24 */ /* 0x001fc8000f8e02ff */
[C---:B------:R-:W-:Y:S02]  /*9500*/  IMAD R5, R4.reuse, UR5, R3 ;  /* 0x0000000504057c24 */ /* 0x040fe4000f8e0203 */
[----:B------:R-:W-:Y:S01]  /*9510*/  IMAD.WIDE.U32 R2, R4, UR4, RZ ;  /* 0x0000000404027c25 */ /* 0x000fe2000f8e00ff */
        /* <DEDUP_REMOVED lines=14> */
[----:B------:R-:W-:-:S04]  /*9600*/  UMOV UR4, 0xffffffff ;  /* 0xffffffff00047882 */ /* 0x000fc80000000000 */
[----:B------:R-:W-:Y:S01]  /*9610*/  LEA.HI.X R9, R2, UR5, R9, 0x1, P0 ;  /* 0x0000000502097c11 */ /* 0x000fe200080f0c09 */
[----:B------:R-:W-:Y:S06]  /*9620*/  BRA.DIV UR4, `(.L_x_6584) ;  /* 0x0000002e04807947 */ /* 0x000fec000b800000 */
[----:B------:R-:W0:Y:S01]  /*9630*/  SHFL.IDX PT, R14, R7, RZ, 0x181f ;  /* 0x00181fff070e7589 */ /* 0x000e2200000e0000 */
[----:B------:R-:W-:Y:S01]  /*9640*/  IMAD.SHL.U32 R5, R34, 0x2, RZ ;  /* 0x0000000222057824 */ /* 0x000fe200078e00ff */
[----:B------:R-:W-:Y:S02]  /*9650*/  LEA R8, R8, UR39, 0x1 ;  /* 0x0000002708087c11 */ /* 0x000fe4000f8e08ff */
[----:B------:R-:W1:Y:S02]  /*9660*/  SHFL.IDX PT, R3, R9, RZ, 0x181f ;  /* 0x00181fff09037589 */ /* 0x000e6400000e0000 */
[----:B0-----:R-:W-:Y:S02]  /*9670*/  IADD3 R2, P0, R14, R5, RZ ;  /* 0x000000050e027210 */ /* 0x001fe40007f1e0ff */
[----:B------:R-:W0:Y:S03]  /*9680*/  SHFL.IDX PT, R14, R7, 0x1, 0x181f ;  /* 0x00381f00070e7f89 */ /* 0x000e2600000e0000 */
[----:B-1----:R-:W-:-:S05]  /*9690*/  IMAD.X R3, RZ, RZ, R3, P0 ;  /* 0x000000ffff037224 */ /* 0x002fca00000e0603 */
[----:B------:R-:W-:Y:S04]  /*96a0*/  LDGSTS.E.BYPASS.LTC128B.128 [R8+0x18400], desc[UR48][R2.64], !P2 ;  /* 0x1840000002087fae */ /* 0x000fe8000d101d70 */
[----:B------:R1:W-:Y:S04]  /*96b0*/  LDGSTS.E.BYPASS.LTC128B.128 [R8+0x1c400], desc[UR48][R2.64+0x80], !P1 ;  /* 0x1c40008002087fae */ /* 0x0003e8000c901d70 */
[----:B-1----:R-:W1:Y:S01]  /*96c0*/  SHFL.IDX PT, R3, R9, 0x1, 0x181f ;  /* 0x00381f0009037f89 */ /* 0x002e6200000e0000 */
[----:B0-----:R-:W-:-:S03]  /*96d0*/  IADD3 R2, P0, R14, R5, RZ ;  /* 0x000000050e027210 */ /* 0x001fc60007f1e0ff */
[----:B------:R-:W0:Y:S01]  /*96e0*/  SHFL.IDX PT, R14, R7, 0x2, 0x181f ;  /* 0x00581f00070e7f89 */ /* 0x000e2200000e0000 */
[----:B-1----:R-:W-:-:S05]  /*96f0*/  IADD3.X R3, RZ, R3, RZ, P0, !PT ;  /* 0x00000003ff037210 */ /* 0x002fca00007fe4ff */
[----:B------:R-:W-:Y:S04]  /*9700*/  LDGSTS.E.BYPASS.LTC128B.128 [R8+0x18c00], desc[UR48][R2.64], !P2 ;  /* 0x18c0000002087fae */ /* 0x000fe8000d101d70 */
[----:B------:R1:W-:Y:S04]  /*9710*/  LDGSTS.E.BYPASS.LTC128B.128 [R8+0x1cc00], desc[UR48][R2.64+0x80], !P1 ;  /* 0x1cc0008002087fae */ /* 0x0003e8000c901d70 */
[----:B-1----:R-:W1:Y:S01]  /*9720*/  SHFL.IDX PT, R3, R9, 0x2, 0x181f ;  /* 0x00581f0009037f89 */ /* 0x002e6200000e0000 */
[----:B0-----:R-:W-:-:S03]  /*9730*/  IADD3 R2, P0, R14, R5, RZ ;  /* 0x000000050e027210 */ /* 0x001fc60007f1e0ff */
[----:B------:R-:W0:Y:S02]  /*9740*/  SHFL.IDX PT, R14, R7, 0x3, 0x181f ;  /* 0x00781f00070e7f89 */ /* 0x000e2400000e0000 */
[----:B-1----:R-:W-:-:S05]  /*9750*/  IMAD.X R3, RZ, RZ, R3, P0 ;  /* 0x000000ffff037224 */ /* 0x002fca00000e0603 */
        /* <DEDUP_REMOVED lines=22> */
[----:B------:R0:W2:Y:S04]  /*98c0*/  SHFL.IDX PT, R14, R7, 0x7, 0x181f ;  /* 0x00f81f00070e7f89 */ /* 0x0000a800000e0000 */
[----:B------:R-:W3:Y:S01]  /*98d0*/  SHFL.IDX PT, R9, R9, 0x7, 0x181f ;  /* 0x00f81f0009097f89 */ /* 0x000ee200000e0000 */
[----:B-1----:R-:W-:-:S05]  /*98e0*/  IMAD.X R3, RZ, RZ, R3, P0 ;  /* 0x000000ffff037224 */ /* 0x002fca00000e0603 */
[----:B------:R0:W-:Y:S04]  /*98f0*/  LDGSTS.E.BYPASS.LTC128B.128 [R8+0x1b400], desc[UR48][R2.64], !P2 ;  /* 0x1b40000002087fae */ /* 0x0001e8000d101d70 */
[----:B--23--:R0:W-:Y:S02]  /*9900*/  LDGSTS.E.BYPASS.LTC128B.128 [R8+0x1f400], desc[UR48][R2.64+0x80], !P1 ;  /* 0x1f40008002087fae */ /* 0x00c1e4000c901d70 */
.L_x_6673:
[----:B0-----:R-:W-:-:S04]  /*9910*/  IADD3 R2, P0, R14, R5, RZ ;  /* 0x000000050e027210 */ /* 0x001fc80007f1e0ff */
[----:B------:R-:W-:Y:S02]  /*9920*/  IADD3.X R3, RZ, R9, RZ, P0, !PT ;  /* 0x00000009ff037210 */ /* 0x000fe400007fe4ff */
[----:B------:R-:W-:-:S03]  /*9930*/  PLOP3.LUT P0, PT, PT, PT, PT, 0x80, 0x0 ;  /* 0x000000000000781c */ /* 0x000fc60003f0f070 */
[----:B------:R-:W-:Y:S01]  /*9940*/  @!PT LDS RZ, [RZ] ;  /* 0x00000000fffff984 */ /* 0x000fe20000000800 */
[----:B------:R-:W-:Y:S01]  /*9950*/  @!PT LDS RZ, [RZ] ;  /* 0x00000000fffff984 */ /* 0x000fe20000000800 */
[----:B------:R-:W-:Y:S01]  /*9960*/  @!PT LDS RZ, [RZ] ;  /* 0x00000000fffff984 */ /* 0x000fe20000000800 */
[----:B------:R0:W-:Y:S04]  /*9970*/  LDGSTS.E.BYPASS.LTC128B.128 [R8+0x1bc00], desc[UR48][R2.64], !P2 ;  /* 0x1bc0000002087fae */ /* 0x0001e8000d101d70 */
[----:B------:R0:W-:Y:S01]  /*9980*/  LDGSTS.E.BYPASS.LTC128B.128 [R8+0x1fc00], desc[UR48][R2.64+0x80], !P1 ;  /* 0x1fc0008002087fae */ /* 0x0001e2000c901d70 */
[----:B------:R-:W-:-:S05]  /*9990*/  NOP ;  /* 0x0000000000007918 */ /* 0x000fca0000000000 */
.L_x_6585:
        /* <DEDUP_REMOVED lines=11> */
.L_x_6586:
[----:B------:R0:W-:Y:S01]  /*9a50*/  SYNCS.ARRIVE.TRANS64.A1T0 RZ, [R6+URZ+0x28830], RZ ;  /* 0x028830ff06ff79a7 */ /* 0x0001e2000810003f */
[----:B------:R-:W-:Y:S05]  /*9a60*/  @!P2 BRA `(.L_x_6587) ;  /* 0x000000000004a947 */ /* 0x000fea0003800000 */
[----:B------:R-:W-:Y:S01]  /*9a70*/  BPT.TRAP 0x1 ;  /* 0x000000040000795c */ /* 0x000fe20000300000 */
.L_x_6587:
[----:B------:R-:W-:Y:S01]  /*9a80*/  IMAD.MOV.U32 R3, RZ, RZ, -0x80 ;  /* 0xffffff80ff037424 */ /* 0x000fe200078e00ff */
[----:B0-----:R-:W-:Y:S01]  /*9a90*/  LEA R6, R10, UR39, 0x3 ;  /* 0x000000270a067c11 */ /* 0x001fe2000f8e18ff */
[----:B------:R-:W-:Y:S02]  /*9aa0*/  BSSY B1, `(.L_x_6588) ;  /* 0x0000005000017945 */ /* 0x000fe40003800000 */
[----:B------:R-:W-:Y:S01]  /*9ab0*/  IMAD R8, R26, R3, UR37 ;  /* 0x000000251a087e24 */ /* 0x000fe2000f8e0203 */
[----:B------:R-:W-:-:S04]  /*9ac0*/  SHF.L.U32 R3, R21, 0x1f, RZ ;  /* 0x0000001f15037819 */ /* 0x000fc800000006ff */
[----:B------:R-:W0:Y:S02]  /*9ad0*/  SYNCS.PHASECHK.TRANS64.TRYWAIT P0, [R6+URZ+0x28860], R3 ;  /* 0x02886003060075a7 */ /* 0x000e24000800017f */
[----:B0-----:R-:W-:Y:S05]  /*9ae0*/  @!P0 BRA `(.L_x_6589) ;  /* 0x00000030007c8947 */ /* 0x001fea0003800000 */
.L_x_6674:
[----:B------:R-:W-:Y:S05]  /*9af0*/  BSYNC B1 ;  /* 0x0000000000017941 */ /* 0x000fea0003800000 */
.L_x_6588:
[----:B------:R-:W-:Y:S01]  /*9b00*/  UMOV UR4, 0xffffffff ;  /* 0xffffffff00047882 */ /* 0x000fe20000000000 */
[----:B------:R-:W-:Y:S01]  /*9b10*/  LOP3.LUT P2, RZ, R18, 0x8, RZ, 0xc0, !PT ;  /* 0x0000000812ff7812 */ /* 0x000fe2000784c0ff */
[----:B------:R-:W-:Y:S01]  /*9b20*/  IMAD R7, R10, 0x4000, R28 ;  /* 0x000040000a077824 */ /* 0x000fe200078e021c */
[----:B------:R-:W-:Y:S01]  /*9b30*/  LOP3.LUT P1, RZ, R18, 0x4, RZ, 0xc0, !PT ;  /* 0x0000000412ff7812 */ /* 0x000fe2000782c0ff */
[----:B------:R-:W-:Y:S01]  /*9b40*/  IMAD.IADD R8, R8, 0x1, -R35 ;  /* 0x0000000108087824 */ /* 0x000fe200078e0a23 */
[----:B------:R-:W-:Y:S11]  /*9b50*/  BRA.DIV UR4, `(.L_x_6590) ;  /* 0x0000003204747947 */ /* 0x000ff6000b800000 */
[----:B------:R-:W1:Y:S01]  /*9b60*/  SHFL.IDX PT, R14, R16, RZ, 0x181f ;  /* 0x00181fff100e7589 */ /* 0x000e6200000e0000 */
[----:B------:R-:W-:-:S03]  /*9b70*/  LEA R7, R7, UR39, 0x1 ;  /* 0x0000002707077c11 */ /* 0x000fc6000f8e08ff */
[----:B0-----:R-:W0:Y:S01]  /*9b80*/  SHFL.IDX PT, R3, R17, RZ, 0x181f ;  /* 0x00181fff11037589 */ /* 0x001e2200000e0000 */
[----:B-1----:R-:W-:-:S03]  /*9b90*/  IADD3 R2, P0, R14, R5, RZ ;  /* 0x000000050e027210 */ /* 0x002fc60007f1e0ff */
[----:B------:R-:W1:Y:S02]  /*9ba0*/  SHFL.IDX PT, R14, R16, 0x1, 0x181f ;  /* 0x00381f00100e7f89 */ /* 0x000e6400000e0000 */
[----:B0-----:R-:W-:Y:S01]  /*9bb0*/  IMAD.X R3, RZ, RZ, R3, P0 ;  /* 0x000000ffff037224 */ /* 0x001fe200000e0603 */
[----:B------:R-:W-:-:S13]  /*9bc0*/  ISETP.LT.OR P0, PT, R8, 0x1, P2 ;  /* 0x000000010800780c */ /* 0x000fda0001701670 */
[----:B------:R-:W-:Y:S01]  /*9bd0*/  LDGSTS.E.BYPASS.LTC128B.128 [R7+0x400], desc[UR48][R2.64], !P0 ;  /* 0x0040000002077fae */ /* 0x000fe2000c101d70 */
[----:B------:R-:W-:-:S13]  /*9be0*/  ISETP.LT.OR P0, PT, R8, 0x1, P1 ;  /* 0x000000010800780c */ /* 0x000fda0000f01670 */
[----:B------:R0:W-:Y:S04]  /*9bf0*/  LDGSTS.E.BYPASS.LTC128B.128 [R7+0x4400], desc[UR48][R2.64+0x80], !P0 ;  /* 0x0440008002077fae */ /* 0x0001e8000c101d70 */
[----:B0-----:R-:W0:Y:S01]  /*9c00*/  SHFL.IDX PT, R3, R17, 0x1, 0x181f ;  /* 0x00381f0011037f89 */ /* 0x001e2200000e0000 */
[----:B-1----:R-:W-:-:S03]  /*9c10*/  IADD3 R2, P0, R14, R5, RZ ;  /* 0x000000050e027210 */ /* 0x002fc60007f1e0ff */
[----:B------:R-:W1:Y:S01]  /*9c20*/  SHFL.IDX PT, R14, R16, 0x2, 0x181f ;  /* 0x00581f00100e7f89 */ /* 0x000e6200000e0000 */
[----:B0-----:R-:W-:Y:S02]  /*9c30*/  IADD3.X R3, RZ, R3, RZ, P0, !PT ;  /* 0x00000003ff037210 */ /* 0x001fe400007fe4ff */
[----:B------:R-:W-:-:S13]  /*9c40*/  ISETP.LT.OR P0, PT, R8, 0x11, P2 ;  /* 0x000000110800780c */ /* 0x000fda0001701670 */
[----:B------:R-:W-:Y:S01]  /*9c50*/  LDGSTS.E.BYPASS.LTC128B.128 [R7+0xc00], desc[UR48][R2.64], !P0 ;  /* 0x00c0000002077fae */ /* 0x000fe2000c101d70 */
[----:B------:R-:W-:-:S13]  /*9c60*/  ISETP.LT.OR P0, PT, R8, 0x11, P1 ;  /* 0x000000110800780c */ /* 0x000fda0000f01670 */
[----:B------:R0:W-:Y:S04]  /*9c70*/  LDGSTS.E.BYPASS.LTC128B.128 [R7+0x4c00], desc[UR48][R2.64+0x80], !P0 ;  /* 0x04c0008002077fae */ /* 0x0001e8000c101d70 */
[----:B0-----:R-:W0:Y:S01]  /*9c80*/  SHFL.IDX PT, R3, R17, 0x2, 0x181f ;  /* 0x00581f0011037f89 */ /* 0x001e2200000e0000 */
        /* <DEDUP_REMOVED lines=33> */
[----:B------:R-:W1:Y:S04]  /*9ea0*/  SHFL.IDX PT, R17, R17, 0x7, 0x181f ;  /* 0x00f81f0011117f89 */ /* 0x000e6800000e0000 */
[----:B------:R2:W3:Y:S01]  /*9eb0*/  SHFL.IDX PT, R14, R16, 0x7, 0x181f ;  /* 0x00f81f00100e7f89 */ /* 0x0004e200000e0000 */
[----:B0-----:R-:W-:Y:S01]  /*9ec0*/  IMAD.X R3, RZ, RZ, R3, P0 ;  /* 0x000000ffff037224 */ /* 0x001fe200000e0603 */
[----:B------:R-:W-:-:S13]  /*9ed0*/  ISETP.LT.OR P0, PT, R8, 0x61, P2 ;  /* 0x000000610800780c */ /* 0x000fda0001701670 */
[----:B------:R2:W-:Y:S01]  /*9ee0*/  LDGSTS.E.BYPASS.LTC128B.128 [R7+0x3400], desc[UR48][R2.64], !P0 ;  /* 0x0340000002077fae */ /* 0x0005e2000c101d70 */
[----:B------:R-:W-:-:S13]  /*9ef0*/  ISETP.LT.OR P0, PT, R8, 0x61, P1 ;  /* 0x000000610800780c */ /* 0x000fda0000f01670 */
[----:B-1-3--:R2:W-:Y:S02]  /*9f00*/  LDGSTS.E.BYPASS.LTC128B.128 [R7+0x7400], desc[UR48][R2.64+0x80], !P0 ;  /* 0x0740008002077fae */ /* 0x00a5e4000c101d70 */
.L_x_6692:
[----:B0-2---:R-:W-:Y:S01]  /*9f10*/  IADD3 R2, P0, R14, R5, RZ ;  /* 0x000000050e027210 */ /* 0x005fe20007f1e0ff */
[----:B------:R-:W-:Y:S02]  /*9f20*/  ULDC.64 UR4, c[0x0][0x328] ;  /* 0x0000ca0000047ab9 */ /* 0x000fe40000000a00 */
[----:B------:R-:W-:Y:S01]  /*9f30*/  IMAD R23, R23, UR4, RZ ;  /* 0x0000000417177c24 */ /* 0x000fe2000f8e02ff */
[----:B------:R-:W-:Y:S02]  /*9f40*/  IADD3.X R3, RZ, R17, RZ, P0, !PT ;  /* 0x00000011ff037210 */ /* 0x000fe400007fe4ff */
[----:B------:R-:W-:Y:S01]  /*9f50*/  ISETP.LT.OR P0, PT, R8, 0x71, P2 ;  /* 0x000000710800780c */ /* 0x000fe20001701670 */
[----:B------:R-:W-:-:S12]  /*9f60*/  IMAD R23, R4, UR5, R23 ;  /* 0x0000000504177c24 */ /* 0x000fd8000f8e0217 */
[----:B------:R-:W-:Y:S01]  /*9f70*/  @!PT LDS RZ, [RZ] ;  /* 0x00000000fffff984 */ /* 0x000fe20000000800 */
[----:B------:R-:W-:Y:S01]  /*9f80*/  @!PT LDS RZ, [RZ] ;  /* 0x00000000fffff984 */ /* 0x000fe20000000800 */
[----:B------:R-:W-:Y:S01]  /*9f90*/  @!PT LDS RZ, [RZ] ;  /* 0x00000000fffff984 */ /* 0x000fe20000000800 */
        /* <DEDUP_REMOVED lines=20> */
.L_x_6591:
        /* <DEDUP_REMOVED lines=11> */
.L_x_6592:
[C---:B------:R-:W-:Y:S01]  /*a190*/  ISETP.GT.AND P0, PT, R20.reuse, RZ, PT ;  /* 0x000000ff1400720c */ /* 0x040fe20003f04270 */
[----:B------:R0:W-:Y:S01]  /*a1a0*/  SYNCS.ARRIVE.TRANS64.A1T0 RZ, [R6+URZ+0x28850], RZ ;  /* 0x028850ff06ff79a7 */ /* 0x0001e2000810003f */
[----:B------:R-:W-:Y:S01]  /*a1b0*/  MOV R21, R25 ;  /* 0x0000001900157202 */ /* 0x000fe20000000f00 */
[----:B------:R-:W-:Y:S02]  /*a1c0*/  IMAD.MOV.U32 R10, RZ, RZ, R22 ;  /* 0x000000ffff0a7224 */ /* 0x000fe400078e0016 */
[----:B------:R-:W-:Y:S02]  /*a1d0*/  IMAD.MOV.U32 R26, RZ, RZ, R20 ;  /* 0x000000ffff1a7224 */ /* 0x000fe400078e0014 */
[----:B0-----:R-:W-:-:S06]  /*a1e0*/  VIADD R6, R20, 0xffffffff ;  /* 0xffffffff14067836 */ /* 0x001fcc0000000000 */
[----:B------:R-:W-:Y:S05]  /*a1f0*/  @P0 BRA `(.L_x_6593) ;  /* 0xfffffff000000947 */ /* 0x000fea000383ffff */
[----:B------:R-:W-:Y:S05]  /*a200*/  BSYNC B0 ;  /* 0x0000000000007941 */ /* 0x000fea0003800000 */
.L_x_6580:
[----:B0-----:R-:W-:-:S05]  /*a210*/  IMAD.U32 R0, RZ, RZ, UR41 ;  /* 0x00000029ff007e24 */ /* 0x001fca000f8e00ff */
[----:B------:R-:W-:-:S13]  /*a220*/  ISETP.NE.AND P0, PT, R0, 0x3, PT ;  /* 0x000000030000780c */ /* 0x000fda0003f05270 */
[----:B------:R-:W-:Y:S05]  /*a230*/  @!P0 BRA `(.L_x_6594) ;  /* 0x0000000000048947 */ /* 0x000fea0003800000 */
[----:B------:R-:W-:Y:S01]  /*a240*/  BPT.TRAP 0x1 ;  /* 0x000000040000795c */ /* 0x000fe20000300000 */
.L_x_6594:
[----:B------:R-:W-:Y:S01]  /*a250*/  LEA R4, R22, UR39, 0x3 ;  /* 0x0000002716047c11 */ /* 0x000fe2000f8e18ff */
[----:B------:R-:W-:Y:S01]  /*a260*/  IMAD.MOV.U32 R5, RZ, RZ, -0x80 ;  /* 0xffffff80ff057424 */ /* 0x000fe200078e00ff */
[----:B------:R-:W-:Y:S01]  /*a270*/  SHF.L.U32 R3, R25, 0x1f, RZ ;  /* 0x0000001f19037819 */ /* 0x000fe200000006ff */
[----:B------:R-:W-:Y:S02]  /*a280*/  BSSY B0, `(.L_x_6595) ;  /* 0x0000004000007945 */ /* 0x000fe40003800000 */
[----:B------:R-:W-:Y:S01]  /*a290*/  IMAD R20, R20, R5, UR37 ;  /* 0x0000002514147e24 */ /* 0x000fe2000f8e0205 */
[----:B------:R-:W0:Y:S02]  /*a2a0*/  SYNCS.PHASECHK.TRANS64.TRYWAIT P0, [R4+URZ+0x28860], R3 ;  /* 0x02886003040075a7 */ /* 0x000e24000800017f */
[----:B0-----:R-:W-:Y:S05]  /*a2b0*/  @!P0 BRA `(.L_x_6596) ;  /* 0x0000003400088947 */ /* 0x001fea0003800000 */
.L_x_6693:
[----:B------:R-:W-:Y:S05]  /*a2c0*/  BSYNC B0 ;  /* 0x0000000000007941 */ /* 0x000fea0003800000 */
.L_x_6595:
[----:B------:R-:W-:Y:S01]  /*a2d0*/  UMOV UR4, 0xffffffff ;  /* 0xffffffff00047882 */ /* 0x000fe20000000000 */
[----:B------:R-:W-:Y:S01]  /*a2e0*/  LOP3.LUT P2, RZ, R18, 0x8, RZ, 0xc0, !PT ;  /* 0x0000000812ff7812 */ /* 0x000fe2000784c0ff */
[----:B------:R-:W-:Y:S01]  /*a2f0*/  IMAD R7, R22, 0x4000, R28 ;  /* 0x0000400016077824 */ /* 0x000fe200078e021c */
[----:B------:R-:W-:Y:S02]  /*a300*/  LOP3.LUT P1, RZ, R18, 0x4, RZ, 0xc0, !PT ;  /* 0x0000000412ff7812 */ /* 0x000fe4000782c0ff */
[----:B------:R-:W-:Y:S01]  /*a310*/  IADD3 R5, -R35, R20, RZ ;  /* 0x0000001423057210 */ /* 0x000fe20007ffe1ff */
[----:B------:R-:W-:Y:S10]  /*a320*/  BRA.DIV UR4, `(.L_x_6597) ;  /* 0x0000003604007947 */ /* 0x000ff4000b800000 */
        /* <DEDUP_REMOVED lines=53> */
[----:B------:R1:W2:Y:S03]  /*a680*/  SHFL.IDX PT, R14, R16, 0x7, 0x181f ;  /* 0x00f81f00100e7f89 */ /* 0x0002a600000e0000 */
[----:B0-----:R-:W-:Y:S01]  /*a690*/  IMAD.X R3, RZ, RZ, R7, P0 ;  /* 0x000000ffff037224 */ /* 0x001fe200000e0607 */
[----:B------:R-:W-:Y:S01]  /*a6a0*/  ISETP.LT.OR P0, PT, R5, 0x61, P2 ;  /* 0x000000610500780c */ /* 0x000fe20001701670 */
[----:B------:R1:W3:-:S12]  /*a6b0*/  SHFL.IDX PT, R7, R17, 0x7, 0x181f ;  /* 0x00f81f0011077f89 */ /* 0x0002d800000e0000 */
[----:B------:R1:W-:Y:S01]  /*a6c0*/  LDGSTS.E.BYPASS.LTC128B.128 [R0+0x3400], desc[UR48][R2.64], !P0 ;  /* 0x0340000002007fae */ /* 0x0003e2000c101d70 */
[----:B------:R-:W-:-:S13]  /*a6d0*/  ISETP.LT.OR P0, PT, R5, 0x61, P1 ;  /* 0x000000610500780c */ /* 0x000fda0000f01670 */
[----:B--23--:R1:W-:Y:S02]  /*a6e0*/  LDGSTS.E.BYPASS.LTC128B.128 [R0+0x7400], desc[UR48][R2.64+0x80], !P0 ;  /* 0x0740008002007fae */ /* 0x00c3e4000c101d70 */
.L_x_6711:
        /* <DEDUP_REMOVED lines=9> */
[----:B------:R-:W-:Y:S01]  /*a780*/  PLOP3.LUT P0, PT, PT, PT, PT, 0x80, 0x0 ;  /* 0x000000000000781c */ /* 0x000fe20003f0f070 */
[----:B------:R-:W-:-:S12]  /*a790*/  NOP ;  /* 0x0000000000007918 */ /* 0x000fd80000000000 */
.L_x_6598:
        /* <DEDUP_REMOVED lines=11> */
.L_x_6599:
[----:B------:R-:W-:Y:S01]  /*a850*/  VIADD R22, R22, 0x1 ;  /* 0x0000000116167836 */ /* 0x000fe20000000000 */
[----:B------:R-:W-:Y:S01]  /*a860*/  IADD3 R33, R33, UR43, RZ ;  /* 0x0000002b21217c10 */ /* 0x000fe2000fffe0ff */
[----:B------:R-:W-:Y:S01]  /*a870*/  ULDC UR4, c[0x0][0xc34] ;  /* 0x00030d0000047ab9 */ /* 0x000fe20000000800 */
[----:B------:R0:W-:Y:S01]  /*a880*/  SYNCS.ARRIVE.TRANS64.A1T0 RZ, [R4+URZ+0x28850], RZ ;  /* 0x028850ff04ff79a7 */ /* 0x0001e2000810003f */
[----:B------:R-:W-:Y:S01]  /*a890*/  VIADD R37, R37, 0x1 ;  /* 0x0000000125257836 */ /* 0x000fe20000000000 */
[----:B------:R-:W-:-:S04]  /*a8a0*/  ISETP.NE.AND P0, PT, R22, 0x2, PT ;  /* 0x000000021600780c */ /* 0x000fc80003f05270 */
[----:B------:R-:W-:Y:S02]  /*a8b0*/  SEL R22, R22, RZ, P0 ;  /* 0x000000ff16167207 */ /* 0x000fe40000000000 */
[----:B------:R-:W-:Y:S02]  /*a8c0*/  SEL R0, RZ, 0x1, P0 ;  /* 0x00000001ff007807 */ /* 0x000fe40000000000 */
[----:B------:R-:W-:Y:S02]  /*a8d0*/  ISETP.GE.AND P0, PT, R33, UR4, PT ;  /* 0x0000000421007c0c */ /* 0x000fe4000bf06270 */
[----:B------:R-:W-:-:S11]  /*a8e0*/  LOP3.LUT R25, R25, R0, RZ, 0x3c, !PT ;  /* 0x0000000019197212 */ /* 0x000fd600078e3cff */
[----:B0-----:R-:W-:Y:S05]  /*a8f0*/  @!P0 BRA `(.L_x_6600) ;  /* 0xffffffcc00788947 */ /* 0x001fea000383ffff */
[----:B------:R-:W-:-:S07]  /*a900*/  LOP3.LUT R37, R37, 0x1, RZ, 0xc, !PT ;  /* 0x0000000125257812 */ /* 0x000fce00078e0cff */
.L_x_6565:
[----:B------:R-:W0:Y:S01]  /*a910*/  S2R R3, SR_CgaCtaId ;  /* 0x0000000000037919 */ /* 0x000e220000008800 */
[----:B------:R-:W-:Y:S01]  /*a920*/  MOV R0, 0x400 ;  /* 0x0000040000007802 */ /* 0x000fe20000000f00 */
[----:B------:R-:W-:Y:S01]  /*a930*/  BSSY B0, `(.L_x_6601) ;  /* 0x0000005000007945 */ /* 0x000fe20003800000 */
[----:B------:R-:W-:Y:S02]  /*a940*/  SHF.L.U32 R37, R37, 0x1f, RZ ;  /* 0x0000001f25257819 */ /* 0x000fe400000006ff */
[----:B0-----:R-:W-:-:S04]  /*a950*/  LEA R5, R3, R0, 0x18 ;  /* 0x0000000003057211 */ /* 0x001fc800078ec0ff */
[----:B------:R-:W0:Y:S02]  /*a960*/  SYNCS.PHASECHK.TRANS64.TRYWAIT P0, [R5+URZ+0x28820], R37 ;  /* 0x02882025050075a7 */ /* 0x000e24000800017f */
[----:B0-----:R-:W-:Y:S05]  /*a970*/  @!P0 BRA `(.L_x_6602) ;  /* 0x0000003800248947 */ /* 0x001fea0003800000 */
.L_x_6712:
[----:B------:R-:W-:Y:S05]  /*a980*/  BSYNC B0 ;  /* 0x0000000000007941 */ /* 0x000fea0003800000 */
.L_x_6601:
[----:B------:R-:W-:-:S03]  /*a990*/  UMOV UR4, 0xffffffff ;  /* 0xffffffff00047882 */ /* 0x000fc60000000000 */
[----:B------:R-:W-:Y:S05]  /*a9a0*/  BRA.DIV UR4, `(.L_x_6603) ;  /* 0x0000003a042c7947 */ /* 0x000fea000b800000 */
[----:B------:R-:W1:Y:S02]  /*a9b0*/  S2R R0, SR_TID.X ;  /* 0x0000000000007919 */ /* 0x000e640000002100 */
[----:B-1----:R-:W-:-:S04]  /*a9c0*/  SHF.R.U32.HI R0, RZ, 0x5, R0 ;  /* 0x00000005ff007819 */ /* 0x002fc80000011600 */
[----:B------:R-:W-:-:S05]  /*a9d0*/  LOP3.LUT R0, R0, 0x3, RZ, 0xc0, !PT ;  /* 0x0000000300007812 */ /* 0x000fca00078ec0ff */
[----:B------:R1:W2:Y:S02]  /*a9e0*/  SHFL.IDX PT, R14, R0, RZ, 0x1f ;  /* 0x00001fff000e7589 */ /* 0x0002a400000e0000 */
.L_x_6715:
[----:B--2---:R-:W-:Y:S01]  /*a9f0*/  ISETP.NE.AND P0, PT, R14, RZ, PT ;  /* 0x000000ff0e00720c */ /* 0x004fe20003f05270 */
[----:B------:R-:W-:-:S12]  /*aa00*/  BSSY B0, `(.L_x_6604) ;  /* 0x0000024000007945 */ /* 0x000fd80003800000 */
[----:B------:R-:W-:Y:S05]  /*aa10*/  @P0 BRA `(.L_x_6605) ;  /* 0x0000000000880947 */ /* 0x000fea0003800000 */
[----:B------:R-:W-:-:S03]  /*aa20*/  UMOV UR4, 0xffffffff ;  /* 0xffffffff00047882 */ /* 0x000fc60000000000 */
[----:B------:R-:W-:Y:S05]  /*aa30*/  BRA.DIV UR4, `(.L_x_6606) ;  /* 0x0000003a043c7947 */ /* 0x000fea000b800000 */
[----:B------:R-:W-:-:S13]  /*aa40*/  ELECT P6, URZ, PT ;  /* 0x00000000003f782f */ /* 0x000fda00038c0000 */
.L_x_6718:
[----:B------:R-:W-:Y:S05]  /*aa50*/  @!P6 BRA `(.L_x_6605) ;  /* 0x000000000078e947 */ /* 0x000fea0003800000 */
[----:B------:R-:W-:-:S06]  /*aa60*/  ULOP3.LUT UR4, UR36, 0x2, URZ, 0xfc, !UPT ;  /* 0x0000000224047892 */ /* 0x000fcc000f8efc3f */
[----:B-1----:R-:W-:-:S05]  /*aa70*/  IMAD.U32 R0, RZ, RZ, UR4 ;  /* 0x00000004ff007e24 */ /* 0x002fca000f8e00ff */
[----:B------:R-:W-:-:S13]  /*aa80*/  ISETP.NE.AND P0, PT, R0, 0x3, PT ;  /* 0x000000030000780c */ /* 0x000fda0003f05270 */
[----:B------:R-:W-:Y:S05]  /*aa90*/  @!P0 BRA `(.L_x_6607) ;  /* 0x0000000000048947 */ /* 0x000fea0003800000 */
[----:B------:R-:W-:Y:S01]  /*aaa0*/  BPT.TRAP 0x1 ;  /* 0x000000040000795c */ /* 0x000fe20000300000 */
.L_x_6607:
[C---:B------:R-:W-:Y:S01]  /*aab0*/  IMAD R3, R22.reuse, 0x8, R5 ;  /* 0x0000000816037824 */ /* 0x040fe200078e0205 */
[----:B------:R-:W-:Y:S01]  /*aac0*/  SHF.L.U32 R2, R25, 0x1f, RZ ;  /* 0x0000001f19027819 */ /* 0x000fe200000006ff */
[----:B------:R-:W-:-:S03]  /*aad0*/  VIADD R22, R22, 0x1 ;  /* 0x0000000116167836 */ /* 0x000fc60000000000 */
[----:B------:R-:W1:Y:S02]  /*aae0*/  SYNCS.PHASECHK.TRANS64.TRYWAIT P1, [R3+URZ+0x28840], R2 ;  /* 0x02884002030075a7 */ /* 0x000e64000802017f */
[----:B------:R-:W-:-:S04]  /*aaf0*/  ISETP.NE.AND P2, PT, R22, 0x2, PT ;  /* 0x000000021600780c */ /* 0x000fc80003f45270 */
[----:B------:R-:W-:Y:S01]  /*ab00*/  SEL R0, RZ, 0x1, P2 ;  /* 0x00000001ff007807 */ /* 0x000fe20001000000 */
[----:B-1----:R-:W-:Y:S08]  /*ab10*/  @!P1 BRA `(.L_x_6608) ;  /* 0x0000003800249947 */ /* 0x002ff00003800000 */
.L_x_6719:
[----:B------:R-:W-:Y:S02]  /*ab20*/  SEL R22, R22, RZ, P2 ;  /* 0x000000ff16167207 */ /* 0x000fe40001000000 */
[----:B------:R-:W-:Y:S01]  /*ab30*/  LOP3.LUT R0, R25, R0, RZ, 0x3c, !PT ;  /* 0x0000000019007212 */ /* 0x000fe200078e3cff */
[----:B------:R-:W-:Y:S06]  /*ab40*/  @!P0 BRA `(.L_x_6609) ;  /* 0x0000000000048947 */ /* 0x000fec0003800000 */
[----:B------:R-:W-:Y:S01]  /*ab50*/  BPT.TRAP 0x1 ;  /* 0x000000040000795c */ /* 0x000fe20000300000 */
.L_x_6609:
[----:B0-----:R-:W-:Y:S01]  /*ab60*/  IMAD R5, R22, 0x8, R5 ;  /* 0x0000000816057824 */ /* 0x001fe200078e0205 */
[----:B------:R-:W-:-:S04]  /*ab70*/  SHF.L.U32 R0, R0, 0x1f, RZ ;  /* 0x0000001f00007819 */ /* 0x000fc800000006ff */
[----:B------:R-:W0:Y:S02]  /*ab80*/  SYNCS.PHASECHK.TRANS64.TRYWAIT P1, [R5+URZ+0x28840], R0 ;  /* 0x02884000050075a7 */ /* 0x000e24000802017f */
[----:B0-----:R-:W-:Y:S05]  /*ab90*/  @!P1 BRA `(.L_x_6610) ;  /* 0x0000003800189947 */ /* 0x001fea0003800000 */
.L_x_6720:
[----:B------:R-:W-:Y:S05]  /*aba0*/  @!P0 BRA `(.L_x_6611) ;  /* 0x0000000000048947 */ /* 0x000fea0003800000 */
[----:B------:R-:W-:Y:S01]  /*abb0*/  BPT.TRAP 0x1 ;  /* 0x000000040000795c */ /* 0x000fe20000300000 */
.L_x_6611:
[----:B------:R-:W2:Y:S02]  /*abc0*/  SYNCS.PHASECHK.TRANS64.TRYWAIT P1, [R3+URZ+0x28860], R2 ;  /* 0x02886002030075a7 */ /* 0x000ea4000802017f */
[----:B--2---:R-:W-:Y:S05]  /*abd0*/  @!P1 BRA `(.L_x_6612) ;  /* 0x00000038001c9947 */ /* 0x004fea0003800000 */
.L_x_6721:
[----:B------:R-:W-:Y:S05]  /*abe0*/  @!P0 BRA `(.L_x_6613) ;  /* 0x0000000000048947 */ /* 0x000fea0003800000 */
[----:B------:R-:W-:Y:S01]  /*abf0*/  BPT.TRAP 0x1 ;  /* 0x000000040000795c */ /* 0x000fe20000300000 */
.L_x_6613:
[----:B---3--:R3:W4:Y:S02]  /*ac00*/  SYNCS.PHASECHK.TRANS64.TRYWAIT P0, [R5+URZ+0x28860], R0 ;  /* 0x02886000050075a7 */ /* 0x008724000800017f */
[----:B----4-:R-:W-:Y:S05]  /*ac10*/  @!P0 NANOSLEEP.SYNCS 0x989680 ;  /* 0x009896800000895d */ /* 0x010fea0003900000 */
[----:B------:R-:W4:Y:S02]  /*ac20*/  @!P0 SYNCS.PHASECHK.TRANS64 P0, [R5+URZ+0x28860], R0 ;  /* 0x02886000050085a7 */ /* 0x000f24000800007f */
[----:B----4-:R-:W-:Y:S05]  /*ac30*/  @!P0 BRA `(.L_x_6613) ;  /* 0xfffffffc00f08947 */ /* 0x010fea000383ffff */
.L_x_6605:
[----:B------:R-:W-:Y:S05]  /*ac40*/  BSYNC B0 ;  /* 0x0000000000007941 */ /* 0x000fea0003800000 */
.L_x_6604:
[----:B------:R-:W-:Y:S05]  /*ac50*/  EXIT ;  /* 0x000000000000794d */ /* 0x000fea0003800000 */
.L_x_6533:
[----:B0-----:R-:W-:-:S04]  /*ac60*/  MOV R3, UR39 ;  /* 0x0000002700037c02 */ /* 0x001fc80008000f00 */
[----:B------:R0:W1:Y:S03]  /*ac70*/  SYNCS.PHASECHK.TRANS64.TRYWAIT P1, [R3+URZ+0x28800], R0 ;  /* 0x02880000030075a7 */ /* 0x000066000802017f */
[----:B-1----:R-:W-:Y:S05]  /*ac80*/  @!P1 NANOSLEEP.SYNCS 0x989680 ;  /* 0x009896800000995d */ /* 0x002fea0003900000 */
[----:B------:R-:W1:Y:S02]  /*ac90*/  @!P1 SYNCS.PHASECHK.TRANS64 P1, [R3+URZ+0x28800], R0 ;  /* 0x02880000030095a7 */ /* 0x000e64000802007f */
[----:B-1----:R-:W-:Y:S05]  /*aca0*/  @!P1 BRA `(.L_x_6533) ;  /* 0xfffffffc00ec9947 */ /* 0x002fea000383ffff */
[----:B------:R-:W-:Y:S05]  /*acb0*/  BRA `(.L_x_6614) ;  /* 0xffffff6000f47947 */ /* 0x000fea000383ffff */
.L_x_6537:
[----:B-1----:R1:W2:Y:S02]  /*acc0*/  SYNCS.PHASECHK.TRANS64.TRYWAIT P1, [R5+URZ+0x28830], R0 ;  /* 0x02883000050075a7 */ /* 0x0022a4000802017f */
[----:B--2---:R-:W-:Y:S05]  /*acd0*/  @!P1 NANOSLEEP.SYNCS 0x989680 ;  /* 0x009896800000995d */ /* 0x004fea0003900000 */
[----:B------:R-:W2:Y:S02]  /*ace0*/  @!P1 SYNCS.PHASECHK.TRANS64 P1, [R5+URZ+0x28830], R0 ;  /* 0x02883000050095a7 */ /* 0x000ea4000802007f */
[----:B--2---:R-:W-:Y:S05]  /*acf0*/  @!P1 BRA `(.L_x_6537) ;  /* 0xfffffffc00f09947 */ /* 0x004fea000383ffff */
[----:B------:R-:W-:Y:S05]  /*ad00*/  BRA `(.L_x_6536) ;  /* 0xffffff6400147947 */ /* 0x000fea000383ffff */
.L_x_6543:
[----:B-1----:R-:W-:-:S04]  /*ad10*/  IMAD.U32 R3, RZ, RZ, UR6 ;  /* 0x00000006ff037e24 */ /* 0x002fc8000f8e00ff */
[----:B------:R1:W2:Y:S03]  /*ad20*/  SYNCS.PHASECHK.TRANS64.TRYWAIT P1, [R3+URZ+0x28830], R0 ;  /* 0x02883000030075a7 */ /* 0x0002a6000802017f */
[----:B--2---:R-:W-:Y:S05]  /*ad30*/  @!P1 NANOSLEEP.SYNCS 0x989680 ;  /* 0x009896800000995d */ /* 0x004fea0003900000 */
[----:B------:R-:W2:Y:S02]  /*ad40*/  @!P1 SYNCS.PHASECHK.TRANS64 P1, [R3+URZ+0x28830], R0 ;  /* 0x02883000030095a7 */ /* 0x000ea4000802007f */
[----:B--2---:R-:W-:Y:S05]  /*ad50*/  @!P1 BRA `(.L_x_6543) ;  /* 0xfffffffc00ec9947 */ /* 0x004fea000383ffff */
[----:B------:R-:W-:Y:S05]  /*ad60*/  BRA `(.L_x_6540) ;  /* 0xffffff8800607947 */ /* 0x000fea000383ffff */
.L_x_6547:
[----:B-1----:R-:W-:-:S04]  /*ad70*/  IMAD.U32 R3, RZ, RZ, UR6 ;  /* 0x00000006ff037e24 */ /* 0x002fc8000f8e00ff */
[----:B------:R1:W2:Y:S03]  /*ad80*/  SYNCS.PHASECHK.TRANS64.TRYWAIT P1, [R3+URZ+0x28850], R0 ;  /* 0x02885000030075a7 */ /* 0x0002a6000802017f */
[----:B--2---:R-:W-:Y:S05]  /*ad90*/  @!P1 NANOSLEEP.SYNCS 0x989680 ;  /* 0x009896800000995d */ /* 0x004fea0003900000 */
[----:B------:R-:W2:Y:S02]  /*ada0*/  @!P1 SYNCS.PHASECHK.TRANS64 P1, [R3+URZ+0x28850], R0 ;  /* 0x02885000030095a7 */ /* 0x000ea4000802007f */
[----:B--2---:R-:W-:Y:S05]  /*adb0*/  @!P1 BRA `(.L_x_6547) ;  /* 0xfffffffc00ec9947 */ /* 0x004fea000383ffff */
[----:B------:R-:W-:Y:S05]  /*adc0*/  BRA `(.L_x_6544) ;  /* 0xffffff8c002c7947 */ /* 0x000fea000383ffff */
.L_x_6554:
[----:B-1----:R-:W-:-:S04]  /*add0*/  IMAD.U32 R8, RZ, RZ, UR10 ;  /* 0x0000000aff087e24 */ /* 0x002fc8000f8e00ff */
[----:B------:R1:W2:Y:S03]  /*ade0*/  SYNCS.PHASECHK.TRANS64.TRYWAIT P1, [R8+URZ+0x28850], R7 ;  /* 0x02885007080075a7 */ /* 0x0002a6000802017f */
[----:B--2---:R-:W-:Y:S05]  /*adf0*/  @!P1 NANOSLEEP.SYNCS 0x989680 ;  /* 0x009896800000995d */ /* 0x004fea0003900000 */
[----:B------:R-:W2:Y:S02]  /*ae00*/  @!P1 SYNCS.PHASECHK.TRANS64 P1, [R8+URZ+0x28850], R7 ;  /* 0x02885007080095a7 */ /* 0x000ea4000802007f */
[----:B--2---:R-:W-:Y:S05]  /*ae10*/  @!P1 BRA `(.L_x_6554) ;  /* 0xfffffffc00ec9947 */ /* 0x004fea000383ffff */
[----:B------:R-:W-:Y:S05]  /*ae20*/  BRA `(.L_x_6553) ;  /* 0xffffffa800147947 */ /* 0x000fea000383ffff */
.L_x_6569:
[----:B------:R-:W0:Y:S01]  /*ae30*/  S2R R16, SR_TID.X ;  /* 0x0000000000107919 */ /* 0x000e220000002100 */
        /* <DEDUP_REMOVED lines=10> */
.L_x_6616:
[----:B------:R-:W-:Y:S05]  /*aee0*/  BSYNC B0 ;  /* 0x0000000000007941 */ /* 0x000fea0003800000 */
.L_x_6615:
[----:B------:R-:W-:Y:S05]  /*aef0*/  BRA `(.L_x_6617) ;  /* 0xffffffcc00c47947 */ /* 0x000fea000383ffff */
.L_x_6572:
[----:B0-----:R0:W1:Y:S02]  /*af00*/  SYNCS.PHASECHK.TRANS64.TRYWAIT P0, [R0+URZ+0x28840], R3 ;  /* 0x02884003000075a7 */ /* 0x001064000800017f */
[----:B-1----:R-:W-:Y:S05]  /*af10*/  @!P0 NANOSLEEP.SYNCS 0x989680 ;  /* 0x009896800000895d */ /* 0x002fea0003900000 */
[----:B------:R-:W1:Y:S02]  /*af20*/  @!P0 SYNCS.PHASECHK.TRANS64 P0, [R0+URZ+0x28840], R3 ;  /* 0x02884003000085a7 */ /* 0x000e64000800007f */
[----:B-1----:R-:W-:Y:S05]  /*af30*/  @!P0 BRA `(.L_x_6572) ;  /* 0xfffffffc00f08947 */ /* 0x002fea000383ffff */
[----:B------:R-:W-:Y:S05]  /*af40*/  BRA `(.L_x_6618) ;  /* 0xffffffd0002c7947 */ /* 0x000fea000383ffff */
.L_x_6573:
        /* <DEDUP_REMOVED lines=8> */
.L_x_6620:
[----:B------:R-:W-:Y:S05]  /*afd0*/  BSYNC B0 ;  /* 0x0000000000007941 */ /* 0x000fea0003800000 */
.L_x_6619:
[----:B------:R-:W-:Y:S01]  /*afe0*/  IMAD.MOV.U32 R13, RZ, RZ, R4 ;  /* 0x000000ffff0d7224 */ /* 0x000fe200078e0004 */
[----:B------:R-:W-:Y:S01]  /*aff0*/  MOV R2, R14 ;  /* 0x0000000e00027202 */ /* 0x000fe20000000f00 */
[----:B------:R-:W-:Y:S01]  /*b000*/  IMAD.MOV.U32 R12, RZ, RZ, RZ ;  /* 0x000000ffff0c7224 */ /* 0x000fe200078e00ff */
[----:B------:R-:W-:Y:S01]  /*b010*/  ISETP.GE.AND P0, PT, R30, 0x1, PT ;  /* 0x000000011e00780c */ /* 0x000fe20003f06270 */
[----:B------:R-:W-:Y:S02]  /*b020*/  IMAD.MOV.U32 R11, RZ, RZ, 0x181f ;  /* 0x0000181fff0b7424 */ /* 0x000fe400078e00ff */
[----:B------:R-:W-:-:S10]  /*b030*/  IMAD.MOV.U32 R15, RZ, RZ, -0x1 ;  /* 0xffffffffff0f7424 */ /* 0x000fd400078e00ff */
[----:B------:R-:W-:Y:S05]  /*b040*/  WARPSYNC.COLLECTIVE R15, `(.L_x_6621) ;  /* 0x000000000f087348 */ /* 0x000fea0003c00000 */
[----:B------:R0:W1:Y:S02]  /*b050*/  SHFL.IDX P6, R14, R13, R12, R11 ;  /* 0x0000000c0d0e7389 */ /* 0x00006400000c000b */
[----:B01----:R-:W-:Y:S01]  /*b060*/  ENDCOLLECTIVE ;  /* 0x000000000000791b */ /* 0x003fe20003800000 */
.L_x_6621:
[----:B------:R-:W-:Y:S01]  /*b070*/  @P0 LEA R7, R5, UR39, 0x1 ;  /* 0x0000002705070c11 */ /* 0x000fe2000f8e08ff */
        /* <DEDUP_REMOVED lines=8> */
.L_x_6622:
[----:B------:R-:W-:Y:S01]  /*b100*/  @!PT LDS RZ, [RZ] ;  /* 0x00000000fffff984 */ /* 0x000fe20000000800 */
[----:B------:R-:W-:Y:S01]  /*b110*/  @!PT LDS RZ, [RZ] ;  /* 0x00000000fffff984 */ /* 0x000fe20000000800 */
[----:B------:R-:W-:Y:S01]  /*b120*/  @!PT LDS RZ, [RZ] ;  /* 0x00000000fffff984 */ /* 0x000fe20000000800 */
[----:B------:R0:W-:Y:S04]  /*b130*/  @P0 LDGSTS.E.BYPASS.LTC128B.128 [R7+0x18400], desc[UR48][R2.64], !P3 ;  /* 0x1840000002070fae */ /* 0x0001e8000d901d70 */
[----:B------:R0:W-:Y:S01]  /*b140*/  @P0 LDGSTS.E.BYPASS.LTC128B.128 [R7+0x1c400], desc[UR48][R2.64+0x80], !P2 ;  /* 0x1c40008002070fae */ /* 0x0001e2000d101d70 */
[----:B------:R-:W-:Y:S01]  /*b150*/  ISETP.GE.AND P0, PT, R30, 0x11, PT ;  /* 0x000000111e00780c */ /* 0x000fe20003f06270 */
[----:B------:R-:W-:-:S12]  /*b160*/  IMAD.MOV.U32 R13, RZ, RZ, R4 ;  /* 0x000000ffff0d7224 */ /* 0x000fd800078e0004 */
[----:B------:R-:W-:Y:S01]  /*b170*/  @P0 LEA R21, R5, UR39, 0x1 ;  /* 0x0000002705150c11 */ /* 0x000fe2000f8e08ff */
[----:B0-----:R-:W-:-:S07]  /*b180*/  IMAD.MOV.U32 R8, RZ, RZ, R14 ;  /* 0x000000ffff087224 */ /* 0x001fce00078e000e */
[----:B------:R-:W-:Y:S05]  /*b190*/  WARPSYNC.COLLECTIVE R15, `(.L_x_6623) ;  /* 0x000000000f087348 */ /* 0x000fea0003c00000 */
[----:B------:R0:W1:Y:S02]  /*b1a0*/  SHFL.IDX P6, R14, R13, R12, R11 ;  /* 0x0000000c0d0e7389 */ /* 0x00006400000c000b */
[----:B01----:R-:W-:Y:S01]  /*b1b0*/  ENDCOLLECTIVE ;  /* 0x000000000000791b */ /* 0x003fe20003800000 */
.L_x_6623:
        /* <DEDUP_REMOVED lines=8> */
.L_x_6624:
[----:B------:R-:W-:-:S05]  /*b240*/  @P0 IMAD.MOV.U32 R3, RZ, RZ, R9 ;  /* 0x000000ffff030224 */ /* 0x000fca00078e0009 */
[----:B------:R-:W-:Y:S01]  /*b250*/  @!PT LDS RZ, [RZ] ;  /* 0x00000000fffff984 */ /* 0x000fe20000000800 */
[----:B------:R-:W-:Y:S01]  /*b260*/  @!PT LDS RZ, [RZ] ;  /* 0x00000000fffff984 */ /* 0x000fe20000000800 */
[----:B------:R-:W-:Y:S01]  /*b270*/  @!PT LDS RZ, [RZ] ;  /* 0x00000000fffff984 */ /* 0x000fe20000000800 */
[----:B------:R0:W-:Y:S04]  /*b280*/  @P0 LDGSTS.E.BYPASS.LTC128B.128 [R21+0x18c00], desc[UR48][R2.64], !P3 ;  /* 0x18c0000002150fae */ /* 0x0001e8000d901d70 */
[----:B------:R0:W-:Y:S01]  /*b290*/  @P0 LDGSTS.E.BYPASS.LTC128B.128 [R21+0x1cc00], desc[UR48][R2.64+0x80], !P2 ;  /* 0x1cc0008002150fae */ /* 0x0001e2000d101d70 */
[----:B------:R-:W-:Y:S01]  /*b2a0*/  ISETP.GE.AND P0, PT, R30, 0x21, PT ;  /* 0x000000211e00780c */ /* 0x000fe20003f06270 */
[----:B------:R-:W-:Y:S02]  /*b2b0*/  IMAD.MOV.U32 R13, RZ, RZ, R4 ;  /* 0x000000ffff0d7224 */ /* 0x000fe400078e0004 */
[----:B------:R-:W-:-:S10]  /*b2c0*/  IMAD.MOV.U32 R7, RZ, RZ, R14 ;  /* 0x000000ffff077224 */ /* 0x000fd400078e000e */
[----:B0-----:R-:W-:Y:S05]  /*b2d0*/  WARPSYNC.COLLECTIVE R15, `(.L_x_6625) ;  /* 0x000000000f087348 */ /* 0x001fea0003c00000 */
[----:B------:R1:W2:Y:S02]  /*b2e0*/  SHFL.IDX P6, R14, R13, R12, R11 ;  /* 0x0000000c0d0e7389 */ /* 0x0002a400000c000b */
[----:B012---:R-:W-:Y:S01]  /*b2f0*/  ENDCOLLECTIVE ;  /* 0x000000000000791b */ /* 0x007fe20003800000 */
.L_x_6625:
        /* <DEDUP_REMOVED lines=9> */
.L_x_6626:
[----:B------:R-:W-:-:S05]  /*b390*/  @P0 IMAD.MOV.U32 R3, RZ, RZ, R7 ;  /* 0x000000ffff030224 */ /* 0x000fca00078e0007 */
[----:B------:R-:W-:Y:S01]  /*b3a0*/  @!PT LDS RZ, [RZ] ;  /* 0x00000000fffff984 */ /* 0x000fe20000000800 */
[----:B------:R-:W-:Y:S01]  /*b3b0*/  @!PT LDS RZ, [RZ] ;  /* 0x00000000fffff984 */ /* 0x000fe20000000800 */
[----:B------:R-:W-:Y:S01]  /*b3c0*/  @!PT LDS RZ, [RZ] ;  /* 0x00000000fffff984 */ /* 0x000fe20000000800 */
[----:B------:R0:W-:Y:S04]  /*b3d0*/  @P0 LDGSTS.E.BYPASS.LTC128B.128 [R9+0x19400], desc[UR48][R2.64], !P3 ;  /* 0x1940000002090fae */ /* 0x0001e8000d901d70 */
[----:B------:R0:W-:Y:S01]  /*b3e0*/  @P0 LDGSTS.E.BYPASS.LTC128B.128 [R9+0x1d400], desc[UR48][R2.64+0x80], !P2 ;  /* 0x1d40008002090fae */ /* 0x0001e2000d101d70 */
[----:B------:R-:W-:Y:S02]  /*b3f0*/  ISETP.GE.AND P0, PT, R30, 0x31, PT ;  /* 0x000000311e00780c */ /* 0x000fe40003f06270 */
[----:B------:R-:W-:Y:S01]  /*b400*/  MOV R13, R4 ;  /* 0x00000004000d7202 */ /* 0x000fe20000000f00 */
[----:B------:R-:W-:-:S10]  /*b410*/  IMAD.MOV.U32 R7, RZ, RZ, R14 ;  /* 0x000000ffff077224 */ /* 0x000fd400078e000e */
[----:B0-----:R-:W-:-:S07]  /*b420*/  @P0 LEA R21, R5, UR39, 0x1 ;  /* 0x0000002705150c11 */ /* 0x001fce000f8e08ff */
[----:B------:R-:W-:Y:S05]  /*b430*/  WARPSYNC.COLLECTIVE R15, `(.L_x_6627) ;  /* 0x000000000f087348 */ /* 0x000fea0003c00000 */
[----:B------:R0:W1:Y:S02]  /*b440*/  SHFL.IDX P6, R14, R13, R12, R11 ;  /* 0x0000000c0d0e7389 */ /* 0x00006400000c000b */
[----:B01----:R-:W-:Y:S01]  /*b450*/  ENDCOLLECTIVE ;  /* 0x000000000000791b */ /* 0x003fe20003800000 */
.L_x_6627:
[----:B------:R-:W-:Y:S02]  /*b460*/  IMAD.MOV.U32 R13, RZ, RZ, R6 ;  /* 0x000000ffff0d7224 */ /* 0x000fe400078e0006 */
[----:B------:R-:W-:Y:S01]  /*b470*/  IMAD.MOV.U32 R12, RZ, RZ, 0x4 ;  /* 0x00000004ff0c7424 */ /* 0x000fe200078e00ff */
[----:B------:R-:W-:-:S05]  /*b480*/  @P0 LEA R14, P1, R34, R14, 0x1 ;  /* 0x0000000e220e0211 */ /* 0x000fca00078208ff */
[----:B------:R-:W-:-:S08]  /*b490*/  @P0 IMAD.MOV.U32 R2, RZ, RZ, R14 ;  /* 0x000000ffff020224 */ /* 0x000fd000078e000e */
[----:B------:R-:W-:Y:S05]  /*b4a0*/  WARPSYNC.COLLECTIVE R15, `(.L_x_6628) ;  /* 0x000000000f087348 */ /* 0x000fea0003c00000 */
[----:B------:R0:W1:Y:S02]  /*b4b0*/  SHFL.IDX P6, R14, R13, R12, R11 ;  /* 0x0000000c0d0e7389 */ /* 0x00006400000c000b */
[----:B01----:R-:W-:Y:S01]  /*b4c0*/  ENDCOLLECTIVE ;  /* 0x000000000000791b */ /* 0x003fe20003800000 */
.L_x_6628:
[----:B------:R-:W-:-:S04]  /*b4d0*/  @P0 IMAD.X R7, RZ, RZ, R7, P1 ;  /* 0x000000ffff070224 */ /* 0x000fc800008e0607 */
[----:B------:R-:W-:-:S05]  /*b4e0*/  @P0 IMAD.MOV.U32 R3, RZ, RZ, R7 ;  /* 0x000000ffff030224 */ /* 0x000fca00078e0007 */
[----:B------:R-:W-:Y:S01]  /*b4f0*/  @!PT LDS RZ, [RZ] ;  /* 0x00000000fffff984 */ /* 0x000fe20000000800 */
[----:B------:R-:W-:Y:S01]  /*b500*/  @!PT LDS RZ, [RZ] ;  /* 0x00000000fffff984 */ /* 0x000fe20000000800 */
[----:B------:R-:W-:Y:S01]  /*b510*/  @!PT LDS RZ, [RZ] ;  /* 0x00000000fffff984 */ /* 0x000fe20000000800 */
        /* <DEDUP_REMOVED lines=8> */
.L_x_6629:
[----:B------:R-:W-:Y:S01]  /*b5a0*/  @P0 LEA R9, R5, UR39, 0x1 ;  /* 0x0000002705090c11 */ /* 0x000fe2000f8e08ff */
[----:B------:R-:W-:Y:S01]  /*b5b0*/  IMAD.MOV.U32 R13, RZ, RZ, R6 ;  /* 0x000000ffff0d7224 */ /* 0x000fe200078e0006 */
[----:B------:R-:W-:Y:S02]  /*b5c0*/  MOV R12, 0x5 ;  /* 0x00000005000c7802 */ /* 0x000fe40000000f00 */
[----:B------:R-:W-:-:S05]  /*b5d0*/  @P0 LEA R14, P1, R34, R14, 0x1 ;  /* 0x0000000e220e0211 */ /* 0x000fca00078208ff */
[----:B------:R-:W-:-:S08]  /*b5e0*/  @P0 IMAD.MOV.U32 R2, RZ, RZ, R14 ;  /* 0x000000ffff020224 */ /* 0x000fd000078e000e */
[----:B------:R-:W-:Y:S05]  /*b5f0*/  WARPSYNC.COLLECTIVE R15, `(.L_x_6630) ;  /* 0x000000000f087348 */ /* 0x000fea0003c00000 */
[----:B------:R0:W1:Y:S02]  /*b600*/  SHFL.IDX P6, R14, R13, R12, R11 ;  /* 0x0000000c0d0e7389 */ /* 0x00006400000c000b */
[----:B01----:R-:W-:Y:S01]  /*b610*/  ENDCOLLECTIVE ;  /* 0x000000000000791b */ /* 0x003fe20003800000 */
.L_x_6630:
        /* <DEDUP_REMOVED lines=13> */
.L_x_6631:
        /* <DEDUP_REMOVED lines=8> */
.L_x_6632:
        /* <DEDUP_REMOVED lines=13> */
.L_x_6633:
        /* <DEDUP_REMOVED lines=8> */
.L_x_6634:
[----:B------:R-:W-:-:S05]  /*b8c0*/  @P0 IMAD.X R7, RZ, RZ, R7, P1 ;  /* 0x000000ffff070224 */ /* 0x000fca00008e0607 */
[----:B------:R-:W-:-:S05]  /*b8d0*/  @P0 MOV R3, R7 ;  /* 0x0000000700030202 */ /* 0x000fca0000000f00 */
[----:B------:R-:W-:Y:S01]  /*b8e0*/  @!PT LDS RZ, [RZ] ;  /* 0x00000000fffff984 */ /* 0x000fe20000000800 */
[----:B------:R-:W-:Y:S01]  /*b8f0*/  @!PT LDS RZ, [RZ] ;  /* 0x00000000fffff984 */ /* 0x000fe20000000800 */
[----:B------:R-:W-:Y:S01]  /*b900*/  @!PT LDS RZ, [RZ] ;  /* 0x00000000fffff984 */ /* 0x000fe20000000800 */
[----:B------:R0:W-:Y:S01]  /*b910*/  @P0 LDGSTS.E.BYPASS.LTC128B.128 [R9+0x1b400], desc[UR48][R2.64], !P3 ;  /* 0x1b40000002090fae */ /* 0x0001e2000d901d70 */
[----:B------:R-:W-:-:S03]  /*b920*/  IMAD.MOV.U32 R13, RZ, RZ, R4 ;  /* 0x000000ffff0d7224 */ /* 0x000fc600078e0004 */
[----:B------:R0:W-:Y:S01]  /*b930*/  @P0 LDGSTS.E.BYPASS.LTC128B.128 [R9+0x1f400], desc[UR48][R2.64+0x80], !P2 ;  /* 0x1f40008002090fae */ /* 0x0001e2000d101d70 */
[----:B------:R-:W-:-:S07]  /*b940*/  IMAD.MOV.U32 R7, RZ, RZ, R14 ;  /* 0x000000ffff077224 */ /* 0x000fce00078e000e */
[----:B0-----:R-:W-:Y:S05]  /*b950*/  WARPSYNC.COLLECTIVE R15, `(.L_x_6635) ;  /* 0x000000000f087348 */ /* 0x001fea0003c00000 */
[----:B------:R1:W2:Y:S02]  /*b960*/  SHFL.IDX P6, R14, R13, R12, R11 ;  /* 0x0000000c0d0e7389 */ /* 0x0002a400000c000b */
[----:B012---:R-:W-:Y:S01]  /*b970*/  ENDCOLLECTIVE ;  /* 0x000000000000791b */ /* 0x007fe20003800000 */
.L_x_6635:
[----:B------:R-:W-:Y:S05]  /*b980*/  BRA `(.L_x_6636) ;  /* 0xffffffcc00187947 */ /* 0x000fea000383ffff */
.L_x_6577:
[----:B------:R-:W-:Y:S01]  /*b990*/  IMAD.MOV.U32 R13, RZ, RZ, R5 ;  /* 0x000000ffff0d7224 */ /* 0x000fe200078e0005 */
[----:B------:R-:W-:Y:S01]  /*b9a0*/  MOV R12, RZ ;  /* 0x000000ff000c7202 */ /* 0x000fe20000000f00 */
[----:B------:R-:W-:Y:S02]  /*b9b0*/  IMAD.MOV.U32 R11, RZ, RZ, 0x181f ;  /* 0x0000181fff0b7424 */ /* 0x000fe400078e00ff */
[----:B------:R-:W-:Y:S02]  /*b9c0*/  IMAD.MOV.U32 R15, RZ, RZ, -0x1 ;  /* 0xffffffffff0f7424 */ /* 0x000fe400078e00ff */
[----:B------:R-:W-:-:S07]  /*b9d0*/  IMAD.IADD R4, R35, 0x1, R4 ;  /* 0x0000000123047824 */ /* 0x000fce00078e0204 */
[----:B------:R-:W-:Y:S05]  /*b9e0*/  WARPSYNC.COLLECTIVE R15, `(.L_x_6637) ;  /* 0x000000000f087348 */ /* 0x000fea0003c00000 */
[----:B------:R0:W1:Y:S02]  /*b9f0*/  SHFL.IDX P6, R14, R13, R12, R11 ;  /* 0x0000000c0d0e7389 */ /* 0x00006400000c000b */
[----:B01----:R-:W-:Y:S01]  /*ba00*/  ENDCOLLECTIVE ;  /* 0x000000000000791b */ /* 0x003fe20003800000 */
.L_x_6637:
[C---:B------:R-:W-:Y:S01]  /*ba10*/  VIADD R6, R4.reuse, 0x10 ;  /* 0x0000001004067836 */ /* 0x040fe20000000000 */
[----:B------:R-:W-:Y:S01]  /*ba20*/  ISETP.GE.AND P0, PT, R4, UR38, PT ;  /* 0x0000002604007c0c */ /* 0x000fe2000bf06270 */
[----:B------:R-:W-:Y:S02]  /*ba30*/  IMAD.MOV.U32 R13, RZ, RZ, R0 ;  /* 0x000000ffff0d7224 */ /* 0x000fe400078e0000 */
[----:B------:R-:W-:-:S10]  /*ba40*/  IMAD.MOV.U32 R2, RZ, RZ, R14 ;  /* 0x000000ffff027224 */ /* 0x000fd400078e000e */
[----:B------:R-:W-:Y:S05]  /*ba50*/  WARPSYNC.COLLECTIVE R15, `(.L_x_6638) ;  /* 0x000000000f087348 */ /* 0x000fea0003c00000 */
[----:B------:R0:W1:Y:S02]  /*ba60*/  SHFL.IDX P6, R14, R13, R12, R11 ;  /* 0x0000000c0d0e7389 */ /* 0x00006400000c000b */
[----:B01----:R-:W-:Y:S01]  /*ba70*/  ENDCOLLECTIVE ;  /* 0x000000000000791b */ /* 0x003fe20003800000 */
.L_x_6638:
        /* <DEDUP_REMOVED lines=8> */
.L_x_6639:
[----:B------:R-:W-:Y:S01]  /*bb00*/  @!PT LDS RZ, [RZ] ;  /* 0x00000000fffff984 */ /* 0x000fe20000000800 */
[----:B------:R-:W-:Y:S01]  /*bb10*/  @!PT LDS RZ, [RZ] ;  /* 0x00000000fffff984 */ /* 0x000fe20000000800 */
[----:B------:R-:W-:Y:S01]  /*bb20*/  @!PT LDS RZ, [RZ] ;  /* 0x00000000fffff984 */ /* 0x000fe20000000800 */
[----:B------:R0:W-:Y:S04]  /*bb30*/  @!P0 LDGSTS.E.BYPASS.LTC128B.128 [R8+0x10400], desc[UR48][R2.64], !P4 ;  /* 0x1040000002088fae */ /* 0x0001e8000e101d70 */
[----:B------:R0:W-:Y:S01]  /*bb40*/  @!P0 LDGSTS.E.BYPASS.LTC128B.128 [R8+0x14400], desc[UR48][R2.64+0x80], !P5 ;  /* 0x1440008002088fae */ /* 0x0001e2000e901d70 */
[----:B------:R-:W-:Y:S02]  /*bb50*/  ISETP.GE.AND P0, PT, R6, UR38, PT ;  /* 0x0000002606007c0c */ /* 0x000fe4000bf06270 */
[----:B------:R-:W-:Y:S01]  /*bb60*/  MOV R13, R0 ;  /* 0x00000000000d7202 */ /* 0x000fe20000000f00 */
[----:B------:R-:W-:-:S10]  /*bb70*/  IMAD.MOV.U32 R6, RZ, RZ, R14 ;  /* 0x000000ffff067224 */ /* 0x000fd400078e000e */
[----:B0-----:R-:W-:Y:S05]  /*bb80*/  WARPSYNC.COLLECTIVE R15, `(.L_x_6640) ;  /* 0x000000000f087348 */ /* 0x001fea0003c00000 */
[----:B------:R1:W2:Y:S02]  /*bb90*/  SHFL.IDX P6, R14, R13, R12, R11 ;  /* 0x0000000c0d0e7389 */ /* 0x0002a400000c000b */
[----:B012---:R-:W-:Y:S01]  /*bba0*/  ENDCOLLECTIVE ;  /* 0x000000000000791b */ /* 0x007fe20003800000 */
.L_x_6640:
[----:B------:R-:W-:Y:S01]  /*bbb0*/  IMAD.MOV.U32 R13, RZ, RZ, R5 ;  /* 0x000000ffff0d7224 */ /* 0x000fe200078e0005 */
[----:B------:R-:W-:Y:S02]  /*bbc0*/  MOV R12, 0x2 ;  /* 0x00000002000c7802 */ /* 0x000fe40000000f00 */
[----:B------:R-:W-:-:S05]  /*bbd0*/  @!P0 LEA R14, P1, R34, R14, 0x1 ;  /* 0x0000000e220e8211 */ /* 0x000fca00078208ff */
[----:B------:R-:W-:-:S08]  /*bbe0*/  @!P0 IMAD.MOV.U32 R2, RZ, RZ, R14 ;  /* 0x000000ffff028224 */ /* 0x000fd000078e000e */
[----:B------:R-:W-:Y:S05]  /*bbf0*/  WARPSYNC.COLLECTIVE R15, `(.L_x_6641) ;  /* 0x000000000f087348 */ /* 0x000fea0003c00000 */
[----:B------:R0:W1:Y:S02]  /*bc00*/  SHFL.IDX P6, R14, R13, R12, R11 ;  /* 0x0000000c0d0e7389 */ /* 0x00006400000c000b */
[----:B01----:R-:W-:Y:S01]  /*bc10*/  ENDCOLLECTIVE ;  /* 0x000000000000791b */ /* 0x003fe20003800000 */
.L_x_6641:
        /* <DEDUP_REMOVED lines=14> */
.L_x_6642:
[----:B------:R-:W-:Y:S02]  /*bd00*/  IMAD.MOV.U32 R13, RZ, RZ, R5 ;  /* 0x000000ffff0d7224 */ /* 0x000fe400078e0005 */
[----:B------:R-:W-:Y:S01]  /*bd10*/  IMAD.MOV.U32 R12, RZ, RZ, 0x3 ;  /* 0x00000003ff0c7424 */ /* 0x000fe200078e00ff */
[----:B------:R-:W-:-:S05]  /*bd20*/  @!P0 LEA R14, P1, R34, R14, 0x1 ;  /* 0x0000000e220e8211 */ /* 0x000fca00078208ff */
[----:B------:R-:W-:-:S08]  /*bd30*/  @!P0 IMAD.MOV.U32 R2, RZ, RZ, R14 ;  /* 0x000000ffff028224 */ /* 0x000fd000078e000e */
[----:B------:R-:W-:Y:S05]  /*bd40*/  WARPSYNC.COLLECTIVE R15, `(.L_x_6643) ;  /* 0x000000000f087348 */ /* 0x000fea0003c00000 */
[----:B------:R0:W1:Y:S02]  /*bd50*/  SHFL.IDX P6, R14, R13, R12, R11 ;  /* 0x0000000c0d0e7389 */ /* 0x00006400000c000b */
[----:B01----:R-:W-:Y:S01]  /*bd60*/  ENDCOLLECTIVE ;  /* 0x000000000000791b */ /* 0x003fe20003800000 */
.L_x_6643:
[----:B------:R-:W-:Y:S01]  /*bd70*/  @!P0 IMAD.X R7, RZ, RZ, R6, P1 ;  /* 0x000000ffff078224 */ /* 0x000fe200008e0606 */
[----:B------:R-:W-:-:S03]  /*bd80*/  IADD3 R6, R4, 0x30, RZ ;  /* 0x0000003004067810 */ /* 0x000fc60007ffe0ff */
        /* <DEDUP_REMOVED lines=12> */
.L_x_6644:
[----:B------:R-:W-:Y:S02]  /*be50*/  IMAD.MOV.U32 R13, RZ, RZ, R5 ;  /* 0x000000ffff0d7224 */ /* 0x000fe400078e0005 */
[----:B------:R-:W-:Y:S01]  /*be60*/  IMAD.MOV.U32 R12, RZ, RZ, 0x4 ;  /* 0x00000004ff0c7424 */ /* 0x000fe200078e00ff */
[----:B------:R-:W-:-:S04]  /*be70*/  @!P0 LEA R14, P1, R34, R14, 0x1 ;  /* 0x0000000e220e8211 */ /* 0x000fc800078208ff */
[----:B------:R-:W-:Y:S01]  /*be80*/  @!P0 MOV R2, R14 ;  /* 0x0000000e00028202 */ /* 0x000fe20000000f00 */
[----:B------:R-:W-:-:S08]  /*be90*/  @!P0 IMAD.X R7, RZ, RZ, R6, P1 ;  /* 0x000000ffff078224 */ /* 0x000fd000008e0606 */
[----:B------:R-:W-:Y:S05]  /*bea0*/  WARPSYNC.COLLECTIVE R15, `(.L_x_6645) ;  /* 0x000000000f087348 */ /* 0x000fea0003c00000 */
[----:B------:R0:W1:Y:S02]  /*beb0*/  SHFL.IDX P6, R14, R13, R12, R11 ;  /* 0x0000000c0d0e7389 */ /* 0x00006400000c000b */
[----:B01----:R-:W-:Y:S01]  /*bec0*/  ENDCOLLECTIVE ;  /* 0x000000000000791b */ /* 0x003fe20003800000 */
.L_x_6645:
[----:B------:R-:W-:Y:S02]  /*bed0*/  VIADD R6, R4, 0x40 ;  /* 0x0000004004067836 */ /* 0x000fe40000000000 */
[----:B------:R-:W-:-:S05]  /*bee0*/  @!P0 IMAD.MOV.U32 R3, RZ, RZ, R7 ;  /* 0x000000ffff038224 */ /* 0x000fca00078e0007 */
        /* <DEDUP_REMOVED lines=11> */
.L_x_6646:
[----:B------:R-:W-:Y:S01]  /*bfa0*/  IMAD.MOV.U32 R13, RZ, RZ, R5 ;  /* 0x000000ffff0d7224 */ /* 0x000fe200078e0005 */
[----:B------:R-:W-:Y:S02]  /*bfb0*/  MOV R12, 0x5 ;  /* 0x00000005000c7802 */ /* 0x000fe40000000f00 */
[----:B------:R-:W-:-:S05]  /*bfc0*/  @!P0 LEA R14, P1, R34, R14, 0x1 ;  /* 0x0000000e220e8211 */ /* 0x000fca00078208ff */
[----:B------:R-:W-:-:S08]  /*bfd0*/  @!P0 IMAD.MOV.U32 R2, RZ, RZ, R14 ;  /* 0x000000ffff028224 */ /* 0x000fd000078e000e */
[----:B------:R-:W-:Y:S05]  /*bfe0*/  WARPSYNC.COLLECTIVE R15, `(.L_x_6647) ;  /* 0x000000000f087348 */ /* 0x000fea0003c00000 */
[----:B------:R0:W1:Y:S02]  /*bff0*/  SHFL.IDX P6, R14, R13, R12, R11 ;  /* 0x0000000c0d0e7389 */ /* 0x00006400000c000b */
[----:B01----:R-:W-:Y:S01]  /*c000*/  ENDCOLLECTIVE ;  /* 0x000000000000791b */ /* 0x003fe20003800000 */
.L_x_6647:
        /* <DEDUP_REMOVED lines=14> */
.L_x_6648:
[----:B------:R-:W-:Y:S02]  /*c0f0*/  IMAD.MOV.U32 R13, RZ, RZ, R5 ;  /* 0x000000ffff0d7224 */ /* 0x000fe400078e0005 */
[----:B------:R-:W-:Y:S01]  /*c100*/  IMAD.MOV.U32 R12, RZ, RZ, 0x6 ;  /* 0x00000006ff0c7424 */ /* 0x000fe200078e00ff */
[----:B------:R-:W-:-:S05]  /*c110*/  @!P0 LEA R14, P1, R34, R14, 0x1 ;  /* 0x0000000e220e8211 */ /* 0x000fca00078208ff */
[----:B------:R-:W-:-:S08]  /*c120*/  @!P0 IMAD.MOV.U32 R2, RZ, RZ, R14 ;  /* 0x000000ffff028224 */ /* 0x000fd000078e000e */
[----:B------:R-:W-:Y:S05]  /*c130*/  WARPSYNC.COLLECTIVE R15, `(.L_x_6649) ;  /* 0x000000000f087348 */ /* 0x000fea0003c00000 */
[----:B------:R0:W1:Y:S02]  /*c140*/  SHFL.IDX P6, R14, R13, R12, R11 ;  /* 0x0000000c0d0e7389 */ /* 0x00006400000c000b */
[----:B01----:R-:W-:Y:S01]  /*c150*/  ENDCOLLECTIVE ;  /* 0x000000000000791b */ /* 0x003fe20003800000 */
.L_x_6649:
        /* <DEDUP_REMOVED lines=14> */
.L_x_6650:
        /* <DEDUP_REMOVED lines=8> */
.L_x_6651:
[----:B------:R-:W-:-:S05]  /*c2c0*/  @!P0 IMAD.MOV.U32 R3, RZ, RZ, R7 ;  /* 0x000000ffff038224 */ /* 0x000fca00078e0007 */
[----:B------:R-:W-:Y:S01]  /*c2d0*/  @!PT LDS RZ, [RZ] ;  /* 0x00000000fffff984 */ /* 0x000fe20000000800 */
[----:B------:R-:W-:Y:S01]  /*c2e0*/  @!PT LDS RZ, [RZ] ;  /* 0x00000000fffff984 */ /* 0x000fe20000000800 */
[----:B------:R-:W-:Y:S01]  /*c2f0*/  @!PT LDS RZ, [RZ] ;  /* 0x00000000fffff984 */ /* 0x000fe20000000800 */
[----:B------:R0:W-:Y:S04]  /*c300*/  @!P0 LDGSTS.E.BYPASS.LTC128B.128 [R8+0x13400], desc[UR48][R2.64], !P4 ;  /* 0x1340000002088fae */ /* 0x0001e8000e101d70 */
[----:B------:R0:W-:Y:S01]  /*c310*/  @!P0 LDGSTS.E.BYPASS.LTC128B.128 [R8+0x17400], desc[UR48][R2.64+0x80], !P5 ;  /* 0x1740008002088fae */ /* 0x0001e2000e901d70 */
[----:B------:R-:W-:Y:S02]  /*c320*/  IMAD.MOV.U32 R13, RZ, RZ, R0 ;  /* 0x000000ffff0d7224 */ /* 0x000fe400078e0000 */
[----:B------:R-:W-:-:S07]  /*c330*/  IMAD.MOV.U32 R6, RZ, RZ, R14 ;  /* 0x000000ffff067224 */ /* 0x000fce00078e000e */
[----:B0-----:R-:W-:Y:S05]  /*c340*/  WARPSYNC.COLLECTIVE R15, `(.L_x_6652) ;  /* 0x000000000f087348 */ /* 0x001fea0003c00000 */
[----:B------:R1:W2:Y:S02]  /*c350*/  SHFL.IDX P6, R14, R13, R12, R11 ;  /* 0x0000000c0d0e7389 */ /* 0x0002a400000c000b */
[----:B012---:R-:W-:Y:S01]  /*c360*/  ENDCOLLECTIVE ;  /* 0x000000000000791b */ /* 0x007fe20003800000 */
.L_x_6652:
[----:B------:R-:W-:Y:S05]  /*c370*/  BRA `(.L_x_6653) ;  /* 0xffffffcc002c7947 */ /* 0x000fea000383ffff */
.L_x_6579:
[----:B0-----:R-:W-:-:S04]  /*c380*/  MOV R3, UR39 ;  /* 0x0000002700037c02 */ /* 0x001fc80008000f00 */
[----:B------:R0:W1:Y:S03]  /*c390*/  SYNCS.PHASECHK.TRANS64.TRYWAIT P0, [R3+URZ+0x28820], R0 ;  /* 0x02882000030075a7 */ /* 0x000066000800017f */
[----:B-1----:R-:W-:Y:S05]  /*c3a0*/  @!P0 NANOSLEEP.SYNCS 0x989680 ;  /* 0x009896800000895d */ /* 0x002fea0003900000 */
[----:B------:R-:W1:Y:S02]  /*c3b0*/  @!P0 SYNCS.PHASECHK.TRANS64 P0, [R3+URZ+0x28820], R0 ;  /* 0x02882000030085a7 */ /* 0x000e64000800007f */
[----:B-1----:R-:W-:Y:S05]  /*c3c0*/  @!P0 BRA `(.L_x_6579) ;  /* 0xfffffffc00ec8947 */ /* 0x002fea000383ffff */
[----:B------:R-:W-:Y:S05]  /*c3d0*/  BRA `(.L_x_6654) ;  /* 0xffffffcc00607947 */ /* 0x000fea000383ffff */
.L_x_6583:
[----:B0-----:R0:W1:Y:S02]  /*c3e0*/  SYNCS.PHASECHK.TRANS64.TRYWAIT P0, [R6+URZ+0x28840], R3 ;  /* 0x02884003060075a7 */ /* 0x001064000800017f */
[----:B-1----:R-:W-:Y:S05]  /*c3f0*/  @!P0 NANOSLEEP.SYNCS 0x989680 ;  /* 0x009896800000895d */ /* 0x002fea0003900000 */
[----:B------:R-:W1:Y:S02]  /*c400*/  @!P0 SYNCS.PHASECHK.TRANS64 P0, [R6+URZ+0x28840], R3 ;  /* 0x02884003060085a7 */ /* 0x000e64000800007f */
[----:B-1----:R-:W-:Y:S05]  /*c410*/  @!P0 BRA `(.L_x_6583) ;  /* 0xfffffffc00f08947 */ /* 0x002fea000383ffff */
[----:B------:R-:W-:Y:S05]  /*c420*/  BRA `(.L_x_6655) ;  /* 0xffffffd0001c7947 */ /* 0x000fea000383ffff */
.L_x_6584:
        /* <DEDUP_REMOVED lines=8> */
.L_x_6657:
[----:B------:R-:W-:Y:S05]  /*c4b0*/  BSYNC B1 ;  /* 0x0000000000017941 */ /* 0x000fea0003800000 */
.L_x_6656:
[----:B------:R-:W-:Y:S01]  /*c4c0*/  MOV R13, R7 ;  /* 0x00000007000d7202 */ /* 0x000fe20000000f00 */
[----:B------:R-:W-:Y:S01]  /*c4d0*/  IMAD.MOV.U32 R12, RZ, RZ, RZ ;  /* 0x000000ffff0c7224 */ /* 0x000fe200078e00ff */
[----:B------:R-:W-:Y:S01]  /*c4e0*/  LEA R8, R8, UR39, 0x1 ;  /* 0x0000002708087c11 */ /* 0x000fe2000f8e08ff */
[----:B------:R-:W-:Y:S02]  /*c4f0*/  IMAD.MOV.U32 R11, RZ, RZ, 0x181f ;  /* 0x0000181fff0b7424 */ /* 0x000fe400078e00ff */
[----:B------:R-:W-:Y:S02]  /*c500*/  IMAD.MOV.U32 R15, RZ, RZ, -0x1 ;  /* 0xffffffffff0f7424 */ /* 0x000fe400078e00ff */
[----:B------:R-:W-:Y:S02]  /*c510*/  IMAD.MOV.U32 R3, RZ, RZ, R14 ;  /* 0x000000ffff037224 */ /* 0x000fe400078e000e */
[----:B------:R-:W-:-:S07]  /*c520*/  IMAD.SHL.U32 R5, R34, 0x2, RZ ;  /* 0x0000000222057824 */ /* 0x000fce00078e00ff */
[----:B------:R-:W-:Y:S05]  /*c530*/  WARPSYNC.COLLECTIVE R15, `(.L_x_6658) ;  /* 0x000000000f087348 */ /* 0x000fea0003c00000 */
[----:B------:R0:W1:Y:S02]  /*c540*/  SHFL.IDX P6, R14, R13, R12, R11 ;  /* 0x0000000c0d0e7389 */ /* 0x00006400000c000b */
[----:B01----:R-:W-:Y:S01]  /*c550*/  ENDCOLLECTIVE ;  /* 0x000000000000791b */ /* 0x003fe20003800000 */
.L_x_6658:
[----:B------:R-:W-:Y:S01]  /*c560*/  MOV R13, R9 ;  /* 0x00000009000d7202 */ /* 0x000fe20000000f00 */
[----:B------:R-:W-:Y:S01]  /*c570*/  IMAD.MOV.U32 R12, RZ, RZ, 0x1 ;  /* 0x00000001ff0c7424 */ /* 0x000fe200078e00ff */
[----:B------:R-:W-:-:S13]  /*c580*/  IADD3 R2, P0, R14, R5, RZ ;  /* 0x000000050e027210 */ /* 0x000fda0007f1e0ff */
[----:B------:R-:W-:Y:S05]  /*c590*/  WARPSYNC.COLLECTIVE R15, `(.L_x_6659) ;  /* 0x000000000f087348 */ /* 0x000fea0003c00000 */
[----:B------:R0:W1:Y:S02]  /*c5a0*/  SHFL.IDX P6, R14, R13, R12, R11 ;  /* 0x0000000c0d0e7389 */ /* 0x00006400000c000b */
[----:B01----:R-:W-:Y:S01]  /*c5b0*/  ENDCOLLECTIVE ;  /* 0x000000000000791b */ /* 0x003fe20003800000 */
.L_x_6659:
[----:B------:R-:W-:-:S05]  /*c5c0*/  IMAD.X R3, RZ, RZ, R3, P0 ;  /* 0x000000ffff037224 */ /* 0x000fca00000e0603 */
[----:B------:R-:W-:Y:S01]  /*c5d0*/  @!PT LDS RZ, [RZ] ;  /* 0x00000000fffff984 */ /* 0x000fe20000000800 */
[----:B------:R-:W-:Y:S01]  /*c5e0*/  @!PT LDS RZ, [RZ] ;  /* 0x00000000fffff984 */ /* 0x000fe20000000800 */
[----:B------:R-:W-:Y:S01]  /*c5f0*/  @!PT LDS RZ, [RZ] ;  /* 0x00000000fffff984 */ /* 0x000fe20000000800 */
[----:B------:R-:W-:Y:S04]  /*c600*/  LDGSTS.E.BYPASS.LTC128B.128 [R8+0x18400], desc[UR48][R2.64], !P2 ;  /* 0x1840000002087fae */ /* 0x000fe8000d101d70 */
[----:B------:R0:W-:Y:S01]  /*c610*/  LDGSTS.E.BYPASS.LTC128B.128 [R8+0x1c400], desc[UR48][R2.64+0x80], !P1 ;  /* 0x1c40008002087fae */ /* 0x0001e2000c901d70 */
[----:B------:R-:W-:Y:S02]  /*c620*/  IMAD.MOV.U32 R13, RZ, RZ, R7 ;  /* 0x000000ffff0d7224 */ /* 0x000fe400078e0007 */
[----:B0-----:R-:W-:-:S07]  /*c630*/  IMAD.MOV.U32 R3, RZ, RZ, R14 ;  /* 0x000000ffff037224 */ /* 0x001fce00078e000e */
[----:B------:R-:W-:Y:S05]  /*c640*/  WARPSYNC.COLLECTIVE R15, `(.L_x_6660) ;  /* 0x000000000f087348 */ /* 0x000fea0003c00000 */
[----:B------:R0:W1:Y:S02]  /*c650*/  SHFL.IDX P6, R14, R13, R12, R11 ;  /* 0x0000000c0d0e7389 */ /* 0x00006400000c000b */
[----:B01----:R-:W-:Y:S01]  /*c660*/  ENDCOLLECTIVE ;  /* 0x000000000000791b */ /* 0x003fe20003800000 */
.L_x_6660:
[----:B------:R-:W-:Y:S01]  /*c670*/  IMAD.MOV.U32 R13, RZ, RZ, R9 ;  /* 0x000000ffff0d7224 */ /* 0x000fe200078e0009 */
[----:B------:R-:W-:Y:S02]  /*c680*/  MOV R12, 0x2 ;  /* 0x00000002000c7802 */ /* 0x000fe40000000f00 */
[----:B------:R-:W-:-:S13]  /*c690*/  IADD3 R2, P0, R14, R5, RZ ;  /* 0x000000050e027210 */ /* 0x000fda0007f1e0ff */
[----:B------:R-:W-:Y:S05]  /*c6a0*/  WARPSYNC.COLLECTIVE R15, `(.L_x_6661) ;  /* 0x000000000f087348 */ /* 0x000fea0003c00000 */
[----:B------:R0:W1:Y:S02]  /*c6b0*/  SHFL.IDX P6, R14, R13, R12, R11 ;  /* 0x0000000c0d0e7389 */ /* 0x00006400000c000b */
[----:B01----:R-:W-:Y:S01]  /*c6c0*/  ENDCOLLECTIVE ;  /* 0x000000000000791b */ /* 0x003fe20003800000 */
.L_x_6661:
        /* <DEDUP_REMOVED lines=11> */
.L_x_6662:
[----:B------:R-:W-:Y:S02]  /*c780*/  IMAD.MOV.U32 R13, RZ, RZ, R9 ;  /* 0x000000ffff0d7224 */ /* 0x000fe400078e0009 */
[----:B------:R-:W-:Y:S01]  /*c790*/  IMAD.MOV.U32 R12, RZ, RZ, 0x3 ;  /* 0x00000003ff0c7424 */ /* 0x000fe200078e00ff */
[----:B------:R-:W-:-:S13]  /*c7a0*/  IADD3 R2, P0, R14, R5, RZ ;  /* 0x000000050e027210 */ /* 0x000fda0007f1e0ff */
[----:B------:R-:W-:Y:S05]  /*c7b0*/  WARPSYNC.COLLECTIVE R15, `(.L_x_6663) ;  /* 0x000000000f087348 */ /* 0x000fea0003c00000 */
[----:B------:R0:W1:Y:S02]  /*c7c0*/  SHFL.IDX P6, R14, R13, R12, R11 ;  /* 0x0000000c0d0e7389 */ /* 0x00006400000c000b */
[----:B01----:R-:W-:Y:S01]  /*c7d0*/  ENDCOLLECTIVE ;  /* 0x000000000000791b */ /* 0x003fe20003800000 */
.L_x_6663:
[----:B------:R-:W-:-:S05]  /*c7e0*/  IMAD.X R3, RZ, RZ, R3, P0 ;  /* 0x000000ffff037224 */ /* 0x000fca00000e0603 */
[----:B------:R-:W-:Y:S01]  /*c7f0*/  @!PT LDS RZ, [RZ] ;  /* 0x00000000fffff984 */ /* 0x000fe20000000800 */
[----:B------:R-:W-:Y:S01]  /*c800*/  @!PT LDS RZ, [RZ] ;  /* 0x00000000fffff984 */ /* 0x000fe20000000800 */
[----:B------:R-:W-:Y:S01]  /*c810*/  @!PT LDS RZ, [RZ] ;  /* 0x00000000fffff984 */ /* 0x000fe20000000800 */
[----:B------:R-:W-:Y:S04]  /*c820*/  LDGSTS.E.BYPASS.LTC128B.128 [R8+0x19400], desc[UR48][R2.64], !P2 ;  /* 0x1940000002087fae */ /* 0x000fe8000d101d70 */
[----:B------:R0:W-:Y:S01]  /*c830*/  LDGSTS.E.BYPASS.LTC128B.128 [R8+0x1d400], desc[UR48][R2.64+0x80], !P1 ;  /* 0x1d40008002087fae */ /* 0x0001e2000c901d70 */
[----:B------:R-:W-:Y:S01]  /*c840*/  IMAD.MOV.U32 R13, RZ, RZ, R7 ;  /* 0x000000ffff0d7224 */ /* 0x000fe200078e0007 */
[----:B0-----:R-:W-:-:S07]  /*c850*/  MOV R3, R14 ;  /* 0x0000000e00037202 */ /* 0x001fce0000000f00 */
[----:B------:R-:W-:Y:S05]  /*c860*/  WARPSYNC.COLLECTIVE R15, `(.L_x_6664) ;  /* 0x000000000f087348 */ /* 0x000fea0003c00000 */
[----:B------:R0:W1:Y:S02]  /*c870*/  SHFL.IDX P6, R14, R13, R12, R11 ;  /* 0x0000000c0d0e7389 */ /* 0x00006400000c000b */
[----:B01----:R-:W-:Y:S01]  /*c880*/  ENDCOLLECTIVE ;  /* 0x000000000000791b */ /* 0x003fe20003800000 */
.L_x_6664:
[----:B------:R-:W-:Y:S02]  /*c890*/  IMAD.MOV.U32 R13, RZ, RZ, R9 ;  /* 0x000000ffff0d7224 */ /* 0x000fe400078e0009 */
[----:B------:R-:W-:Y:S01]  /*c8a0*/  IMAD.MOV.U32 R12, RZ, RZ, 0x4 ;  /* 0x00000004ff0c7424 */ /* 0x000fe200078e00ff */
[----:B------:R-:W-:-:S13]  /*c8b0*/  IADD3 R2, P0, R14, R5, RZ ;  /* 0x000000050e027210 */ /* 0x000fda0007f1e0ff */
[----:B------:R-:W-:Y:S05]  /*c8c0*/  WARPSYNC.COLLECTIVE R15, `(.L_x_6665) ;  /* 0x000000000f087348 */ /* 0x000fea0003c00000 */
[----:B------:R0:W1:Y:S02]  /*c8d0*/  SHFL.IDX P6, R14, R13, R12, R11 ;  /* 0x0000000c0d0e7389 */ /* 0x00006400000c000b */
[----:B01----:R-:W-:Y:S01]  /*c8e0*/  ENDCOLLECTIVE ;  /* 0x000000000000791b */ /* 0x003fe20003800000 */
.L_x_6665:
[----:B------:R-:W-:-:S05]  /*c8f0*/  IMAD.X R3, RZ, RZ, R3, P0 ;  /* 0x000000ffff037224 */ /* 0x000fca00000e0603 */
[----:B------:R-:W-:Y:S01]  /*c900*/  @!PT LDS RZ, [RZ] ;  /* 0x00000000fffff984 */ /* 0x000fe20000000800 */
[----:B------:R-:W-:Y:S01]  /*c910*/  @!PT LDS RZ, [RZ] ;  /* 0x00000000fffff984 */ /* 0x000fe20000000800 */
[----:B------:R-:W-:Y:S01]  /*c920*/  @!PT LDS RZ, [RZ] ;  /* 0x00000000fffff984 */ /* 0x000fe20000000800 */
[----:B------:R-:W-:Y:S04]  /*c930*/  LDGSTS.E.BYPASS.LTC128B.128 [R8+0x19c00], desc[UR48][R2.64], !P2 ;  /* 0x19c0000002087fae */ /* 0x000fe8000d101d70 */
[----:B------:R0:W-:Y:S01]  /*c940*/  LDGSTS.E.BYPASS.LTC128B.128 [R8+0x1dc00], desc[UR48][R2.64+0x80], !P1 ;  /* 0x1dc0008002087fae */ /* 0x0001e2000c901d70 */
[----:B------:R-:W-:Y:S01]  /*c950*/  MOV R13, R7 ;  /* 0x00000007000d7202 */ /* 0x000fe20000000f00 */
[----:B0-----:R-:W-:-:S07]  /*c960*/  IMAD.MOV.U32 R3, RZ, RZ, R14 ;  /* 0x000000ffff037224 */ /* 0x001fce00078e000e */
[----:B------:R-:W-:Y:S05]  /*c970*/  WARPSYNC.COLLECTIVE R15, `(.L_x_6666) ;  /* 0x000000000f087348 */ /* 0x000fea0003c00000 */
[----:B------:R0:W1:Y:S02]  /*c980*/  SHFL.IDX P6, R14, R13, R12, R11 ;  /* 0x0000000c0d0e7389 */ /* 0x00006400000c000b */
[----:B01----:R-:W-:Y:S01]  /*c990*/  ENDCOLLECTIVE ;  /* 0x000000000000791b */ /* 0x003fe20003800000 */
.L_x_6666:
[----:B------:R-:W-:Y:S02]  /*c9a0*/  IMAD.MOV.U32 R13, RZ, RZ, R9 ;  /* 0x000000ffff0d7224 */ /* 0x000fe400078e0009 */
[----:B------:R-:W-:Y:S01]  /*c9b0*/  IMAD.MOV.U32 R12, RZ, RZ, 0x5 ;  /* 0x00000005ff0c7424 */ /* 0x000fe200078e00ff */
[----:B------:R-:W-:-:S13]  /*c9c0*/  IADD3 R2, P0, R14, R5, RZ ;  /* 0x000000050e027210 */ /* 0x000fda0007f1e0ff */
[----:B------:R-:W-:Y:S05]  /*c9d0*/  WARPSYNC.COLLECTIVE R15, `(.L_x_6667) ;  /* 0x000000000f087348 */ /* 0x000fea0003c00000 */
[----:B------:R0:W1:Y:S02]  /*c9e0*/  SHFL.IDX P6, R14, R13, R12, R11 ;  /* 0x0000000c0d0e7389 */ /* 0x00006400000c000b */
[----:B01----:R-:W-:Y:S01]  /*c9f0*/  ENDCOLLECTIVE ;  /* 0x000000000000791b */ /* 0x003fe20003800000 */
.L_x_6667:
        /* <DEDUP_REMOVED lines=11> */
.L_x_6668:
[----:B------:R-:W-:Y:S02]  /*cab0*/  IMAD.MOV.U32 R13, RZ, RZ, R9 ;  /* 0x000000ffff0d7224 */ /* 0x000fe400078e0009 */
[----:B------:R-:W-:Y:S01]  /*cac0*/  IMAD.MOV.U32 R12, RZ, RZ, 0x6 ;  /* 0x00000006ff0c7424 */ /* 0x000fe200078e00ff */
[----:B------:R-:W-:-:S13]  /*cad0*/  IADD3 R2, P0, R14, R5, RZ ;  /* 0x000000050e027210 */ /* 0x000fda0007f1e0ff */
[----:B------:R-:W-:Y:S05]  /*cae0*/  WARPSYNC.COLLECTIVE R15, `(.L_x_6669) ;  /* 0x000000000f087348 */ /* 0x000fea0003c00000 */
[----:B------:R0:W1:Y:S02]  /*caf0*/  SHFL.IDX P6, R14, R13, R12, R11 ;  /* 0x0000000c0d0e7389 */ /* 0x00006400000c000b */
[----:B01----:R-:W-:Y:S01]  /*cb00*/  ENDCOLLECTIVE ;  /* 0x000000000000791b */ /* 0x003fe20003800000 */
.L_x_6669:
[----:B------:R-:W-:-:S05]  /*cb10*/  IADD3.X R3, RZ, R3, RZ, P0, !PT ;  /* 0x00000003ff037210 */ /* 0x000fca00007fe4ff */
        /* <DEDUP_REMOVED lines=10> */
.L_x_6670:
[----:B------:R-:W-:Y:S02]  /*cbc0*/  IMAD.MOV.U32 R13, RZ, RZ, R9 ;  /* 0x000000ffff0d7224 */ /* 0x000fe400078e0009 */
[----:B------:R-:W-:Y:S01]  /*cbd0*/  IMAD.MOV.U32 R12, RZ, RZ, 0x7 ;  /* 0x00000007ff0c7424 */ /* 0x000fe200078e00ff */
[----:B------:R-:W-:-:S13]  /*cbe0*/  IADD3 R2, P0, R14, R5, RZ ;  /* 0x000000050e027210 */ /* 0x000fda0007f1e0ff */
[----:B------:R-:W-:Y:S05]  /*cbf0*/  WARPSYNC.COLLECTIVE R15, `(.L_x_6671) ;  /* 0x000000000f087348 */ /* 0x000fea0003c00000 */
[----:B------:R0:W1:Y:S02]  /*cc00*/  SHFL.IDX P6, R14, R13, R12, R11 ;  /* 0x0000000c0d0e7389 */ /* 0x00006400000c000b */
[----:B01----:R-:W-:Y:S01]  /*cc10*/  ENDCOLLECTIVE ;  /* 0x000000000000791b */ /* 0x003fe20003800000 */
.L_x_6671:
[----:B------:R-:W-:-:S05]  /*cc20*/  IADD3.X R3, RZ, R3, RZ, P0, !PT ;  /* 0x00000003ff037210 */ /* 0x000fca00007fe4ff */
[----:B------:R-:W-:Y:S01]  /*cc30*/  @!PT LDS RZ, [RZ] ;  /* 0x00000000fffff984 */ /* 0x000fe20000000800 */
[----:B------:R-:W-:Y:S01]  /*cc40*/  @!PT LDS RZ, [RZ] ;  /* 0x00000000fffff984 */ /* 0x000fe20000000800 */
[----:B------:R-:W-:Y:S01]  /*cc50*/  @!PT LDS RZ, [RZ] ;  /* 0x00000000fffff984 */ /* 0x000fe20000000800 */
[----:B------:R0:W-:Y:S04]  /*cc60*/  LDGSTS.E.BYPASS.LTC128B.128 [R8+0x1b400], desc[UR48][R2.64], !P2 ;  /* 0x1b40000002087fae */ /* 0x0001e8000d101d70 */
[----:B------:R0:W-:Y:S01]  /*cc70*/  LDGSTS.E.BYPASS.LTC128B.128 [R8+0x1f400], desc[UR48][R2.64+0x80], !P1 ;  /* 0x1f40008002087fae */ /* 0x0001e2000c901d70 */
[----:B------:R-:W-:Y:S02]  /*cc80*/  IMAD.MOV.U32 R13, RZ, RZ, R7 ;  /* 0x000000ffff0d7224 */ /* 0x000fe400078e0007 */
[----:B------:R-:W-:-:S07]  /*cc90*/  IMAD.MOV.U32 R9, RZ, RZ, R14 ;  /* 0x000000ffff097224 */ /* 0x000fce00078e000e */
[----:B0-----:R-:W-:Y:S05]  /*cca0*/  WARPSYNC.COLLECTIVE R15, `(.L_x_6672) ;  /* 0x000000000f087348 */ /* 0x001fea0003c00000 */
[----:B------:R1:W2:Y:S02]  /*ccb0*/  SHFL.IDX P6, R14, R13, R12, R11 ;  /* 0x0000000c0d0e7389 */ /* 0x0002a400000c000b */
[----:B012---:R-:W-:Y:S01]  /*ccc0*/  ENDCOLLECTIVE ;  /* 0x000000000000791b */ /* 0x007fe20003800000 */
.L_x_6672:
[----:B------:R-:W-:Y:S05]  /*ccd0*/  BRA `(.L_x_6673) ;  /* 0xffffffcc000c7947 */ /* 0x000fea000383ffff */
.L_x_6589:
[----:B0-----:R0:W1:Y:S02]  /*cce0*/  SYNCS.PHASECHK.TRANS64.TRYWAIT P0, [R6+URZ+0x28860], R3 ;  /* 0x02886003060075a7 */ /* 0x001064000800017f */
[----:B-1----:R-:W-:Y:S05]  /*ccf0*/  @!P0 NANOSLEEP.SYNCS 0x989680 ;  /* 0x009896800000895d */ /* 0x002fea0003900000 */
[----:B------:R-:W1:Y:S02]  /*cd00*/  @!P0 SYNCS.PHASECHK.TRANS64 P0, [R6+URZ+0x28860], R3 ;  /* 0x02886003060085a7 */ /* 0x000e64000800007f */
[----:B-1----:R-:W-:Y:S05]  /*cd10*/  @!P0 BRA `(.L_x_6589) ;  /* 0xfffffffc00f08947 */ /* 0x002fea000383ffff */
[----:B------:R-:W-:Y:S05]  /*cd20*/  BRA `(.L_x_6674) ;  /* 0xffffffcc00707947 */ /* 0x000fea000383ffff */
.L_x_6590:
        /* <DEDUP_REMOVED lines=8> */
.L_x_6676:
[----:B------:R-:W-:Y:S05]  /*cdb0*/  BSYNC B1 ;  /* 0x0000000000017941 */ /* 0x000fea0003800000 */
.L_x_6675:
        /* <DEDUP_REMOVED lines=9> */
.L_x_6677:
[----:B------:R-:W-:Y:S01]  /*ce50*/  MOV R13, R17 ;  /* 0x00000011000d7202 */ /* 0x000fe20000000f00 */
[----:B------:R-:W-:Y:S01]  /*ce60*/  IMAD.MOV.U32 R12, RZ, RZ, 0x1 ;  /* 0x00000001ff0c7424 */ /* 0x000fe200078e00ff */
[----:B------:R-:W-:-:S13]  /*ce70*/  IADD3 R2, P0, R14, R5, RZ ;  /* 0x000000050e027210 */ /* 0x000fda0007f1e0ff */
[----:B------:R-:W-:Y:S05]  /*ce80*/  WARPSYNC.COLLECTIVE R15, `(.L_x_6678) ;  /* 0x000000000f087348 */ /* 0x000fea0003c00000 */
[----:B------:R0:W1:Y:S02]  /*ce90*/  SHFL.IDX P6, R14, R13, R12, R11 ;  /* 0x0000000c0d0e7389 */ /* 0x00006400000c000b */
[----:B01----:R-:W-:Y:S01]  /*cea0*/  ENDCOLLECTIVE ;  /* 0x000000000000791b */ /* 0x003fe20003800000 */
.L_x_6678:
        /* <DEDUP_REMOVED lines=8> */
[----:B------:R0:W-:Y:S02]  /*cf30*/  LDGSTS.E.BYPASS.LTC128B.128 [R7+0x4400], desc[UR48][R2.64+0x80], !P0 ;  /* 0x0440008002077fae */ /* 0x0001e4000c101d70 */
[----:B0-----:R-:W-:-:S07]  /*cf40*/  IMAD.MOV.U32 R3, RZ, RZ, R14 ;  /* 0x000000ffff037224 */ /* 0x001fce00078e000e */
[----:B------:R-:W-:Y:S05]  /*cf50*/  WARPSYNC.COLLECTIVE R15, `(.L_x_6679) ;  /* 0x000000000f087348 */ /* 0x000fea0003c00000 */
[----:B------:R0:W1:Y:S02]  /*cf60*/  SHFL.IDX P6, R14, R13, R12, R11 ;  /* 0x0000000c0d0e7389 */ /* 0x00006400000c000b */
[----:B01----:R-:W-:Y:S01]  /*cf70*/  ENDCOLLECTIVE ;  /* 0x000000000000791b */ /* 0x003fe20003800000 */
.L_x_6679:
[----:B------:R-:W-:Y:S01]  /*cf80*/  MOV R13, R17 ;  /* 0x00000011000d7202 */ /* 0x000fe20000000f00 */
[----:B------:R-:W-:Y:S01]  /*cf90*/  IMAD.MOV.U32 R12, RZ, RZ, 0x2 ;  /* 0x00000002ff0c7424 */ /* 0x000fe200078e00ff */
[----:B------:R-:W-:-:S13]  /*cfa0*/  IADD3 R2, P0, R14, R5, RZ ;  /* 0x000000050e027210 */ /* 0x000fda0007f1e0ff */
[----:B------:R-:W-:Y:S05]  /*cfb0*/  WARPSYNC.COLLECTIVE R15, `(.L_x_6680) ;  /* 0x000000000f087348 */ /* 0x000fea0003c00000 */
[----:B------:R0:W1:Y:S02]  /*cfc0*/  SHFL.IDX P6, R14, R13, R12, R11 ;  /* 0x0000000c0d0e7389 */ /* 0x00006400000c000b */
[----:B01----:R-:W-:Y:S01]  /*cfd0*/  ENDCOLLECTIVE ;  /* 0x000000000000791b */ /* 0x003fe20003800000 */
.L_x_6680:
        /* <DEDUP_REMOVED lines=13> */
.L_x_6681:
[----:B------:R-:W-:Y:S01]  /*d0b0*/  MOV R13, R17 ;  /* 0x00000011000d7202 */ /* 0x000fe20000000f00 */
[----:B------:R-:W-:Y:S01]  /*d0c0*/  IMAD.MOV.U32 R12, RZ, RZ, 0x3 ;  /* 0x00000003ff0c7424 */ /* 0x000fe200078e00ff */
[----:B------:R-:W-:-:S13]  /*d0d0*/  IADD3 R2, P0, R14, R5, RZ ;  /* 0x000000050e027210 */ /* 0x000fda0007f1e0ff */
[----:B------:R-:W-:Y:S05]  /*d0e0*/  WARPSYNC.COLLECTIVE R15, `(.L_x_6682) ;  /* 0x000000000f087348 */ /* 0x000fea0003c00000 */
[----:B------:R0:W1:Y:S02]  /*d0f0*/  SHFL.IDX P6, R14, R13, R12, R11 ;  /* 0x0000000c0d0e7389 */ /* 0x00006400000c000b */
[----:B01----:R-:W-:Y:S01]  /*d100*/  ENDCOLLECTIVE ;  /* 0x000000000000791b */ /* 0x003fe20003800000 */
.L_x_6682:
        /* <DEDUP_REMOVED lines=13> */
.L_x_6683:
[----:B------:R-:W-:Y:S01]  /*d1e0*/  MOV R13, R17 ;  /* 0x00000011000d7202 */ /* 0x000fe20000000f00 */
[----:B------:R-:W-:Y:S01]  /*d1f0*/  IMAD.MOV.U32 R12, RZ, RZ, 0x4 ;  /* 0x00000004ff0c7424 */ /* 0x000fe200078e00ff */
[----:B------:R-:W-:-:S13]  /*d200*/  IADD3 R2, P0, R14, R5, RZ ;  /* 0x000000050e027210 */ /* 0x000fda0007f1e0ff */
[----:B------:R-:W-:Y:S05]  /*d210*/  WARPSYNC.COLLECTIVE R15, `(.L_x_6684) ;  /* 0x000000000f087348 */ /* 0x000fea0003c00000 */
[----:B------:R0:W1:Y:S02]  /*d220*/  SHFL.IDX P6, R14, R13, R12, R11 ;  /* 0x0000000c0d0e7389 */ /* 0x00006400000c000b */
[----:B01----:R-:W-:Y:S01]  /*d230*/  ENDCOLLECTIVE ;  /* 0x000000000000791b */ /* 0x003fe20003800000 */
.L_x_6684:
        /* <DEDUP_REMOVED lines=13> */
.L_x_6685:
[----:B------:R-:W-:Y:S01]  /*d310*/  MOV R13, R17 ;  /* 0x00000011000d7202 */ /* 0x000fe20000000f00 */
[----:B------:R-:W-:Y:S01]  /*d320*/  IMAD.MOV.U32 R12, RZ, RZ, 0x5 ;  /* 0x00000005ff0c7424 */ /* 0x000fe200078e00ff */
[----:B------:R-:W-:-:S13]  /*d330*/  IADD3 R2, P0, R14, R5, RZ ;  /* 0x000000050e027210 */ /* 0x000fda0007f1e0ff */
[----:B------:R-:W-:Y:S05]  /*d340*/  WARPSYNC.COLLECTIVE R15, `(.L_x_6686) ;  /* 0x000000000f087348 */ /* 0x000fea0003c00000 */
[----:B------:R0:W1:Y:S02]  /*d350*/  SHFL.IDX P6, R14, R13, R12, R11 ;  /* 0x0000000c0d0e7389 */ /* 0x00006400000c000b */
[----:B01----:R-:W-:Y:S01]  /*d360*/  ENDCOLLECTIVE ;  /* 0x000000000000791b */ /* 0x003fe20003800000 */
.L_x_6686:
        /* <DEDUP_REMOVED lines=13> */
.L_x_6687:
[----:B------:R-:W-:Y:S01]  /*d440*/  MOV R13, R17 ;  /* 0x00000011000d7202 */ /* 0x000fe20000000f00 */
[----:B------:R-:W-:Y:S01]  /*d450*/  IMAD.MOV.U32 R12, RZ, RZ, 0x6 ;  /* 0x00000006ff0c7424 */ /* 0x000fe200078e00ff */
[----:B------:R-:W-:-:S13]  /*d460*/  IADD3 R2, P0, R14, R5, RZ ;  /* 0x000000050e027210 */ /* 0x000fda0007f1e0ff */
[----:B------:R-:W-:Y:S05]  /*d470*/  WARPSYNC.COLLECTIVE R15, `(.L_x_6688) ;  /* 0x000000000f087348 */ /* 0x000fea0003c00000 */
[----:B------:R0:W1:Y:S02]  /*d480*/  SHFL.IDX P6, R14, R13, R12, R11 ;  /* 0x0000000c0d0e7389 */ /* 0x00006400000c000b */
[----:B01----:R-:W-:Y:S01]  /*d490*/  ENDCOLLECTIVE ;  /* 0x000000000000791b */ /* 0x003fe20003800000 */
.L_x_6688:
        /* <DEDUP_REMOVED lines=13> */
.L_x_6689:
[----:B------:R-:W-:Y:S01]  /*d570*/  MOV R13, R17 ;  /* 0x00000011000d7202 */ /* 0x000fe20000000f00 */
[----:B------:R-:W-:Y:S01]  /*d580*/  IMAD.MOV.U32 R12, RZ, RZ, 0x7 ;  /* 0x00000007ff0c7424 */ /* 0x000fe200078e00ff */
[----:B------:R-:W-:-:S13]  /*d590*/  IADD3 R2, P0, R14, R5, RZ ;  /* 0x000000050e027210 */ /* 0x000fda0007f1e0ff */
[----:B------:R-:W-:Y:S05]  /*d5a0*/  WARPSYNC.COLLECTIVE R15, `(.L_x_6690) ;  /* 0x000000000f087348 */ /* 0x000fea0003c00000 */
[----:B------:R0:W1:Y:S02]  /*d5b0*/  SHFL.IDX P6, R14, R13, R12, R11 ;  /* 0x0000000c0d0e7389 */ /* 0x00006400000c000b */
[----:B01----:R-:W-:Y:S01]  /*d5c0*/  ENDCOLLECTIVE ;  /* 0x000000000000791b */ /* 0x003fe20003800000 */
.L_x_6690:
        /* <DEDUP_REMOVED lines=12> */
.L_x_6691:
[----:B------:R-:W-:Y:S01]  /*d690*/  @!PT LDS RZ, [RZ] ;  /* 0x00000000fffff984 */ /* 0x000fe20000000800 */
[----:B------:R-:W-:Y:S01]  /*d6a0*/  @!PT LDS RZ, [RZ] ;  /* 0x00000000fffff984 */ /* 0x000fe20000000800 */
[----:B------:R-:W-:Y:S01]  /*d6b0*/  @!PT LDS RZ, [RZ] ;  /* 0x00000000fffff984 */ /* 0x000fe20000000800 */
[----:B------:R0:W-:Y:S01]  /*d6c0*/  LDGSTS.E.BYPASS.LTC128B.128 [R7+0x7400], desc[UR48][R2.64+0x80], !P0 ;  /* 0x0740008002077fae */ /* 0x0001e2000c101d70 */
[----:B------:R-:W-:Y:S05]  /*d6d0*/  BRA `(.L_x_6692) ;  /* 0xffffffc8000c7947 */ /* 0x000fea000383ffff */
.L_x_6596:
[----:B0-----:R0:W1:Y:S02]  /*d6e0*/  SYNCS.PHASECHK.TRANS64.TRYWAIT P0, [R4+URZ+0x28860], R3 ;  /* 0x02886003040075a7 */ /* 0x001064000800017f */
[----:B-1----:R-:W-:Y:S05]  /*d6f0*/  @!P0 NANOSLEEP.SYNCS 0x989680 ;  /* 0x009896800000895d */ /* 0x002fea0003900000 */
[----:B------:R-:W1:Y:S02]  /*d700*/  @!P0 SYNCS.PHASECHK.TRANS64 P0, [R4+URZ+0x28860], R3 ;  /* 0x02886003040085a7 */ /* 0x000e64000800007f */
[----:B-1----:R-:W-:Y:S05]  /*d710*/  @!P0 BRA `(.L_x_6596) ;  /* 0xfffffffc00f08947 */ /* 0x002fea000383ffff */
[----:B------:R-:W-:Y:S05]  /*d720*/  BRA `(.L_x_6693) ;  /* 0xffffffc800e47947 */ /* 0x000fea000383ffff */
.L_x_6597:
        /* <DEDUP_REMOVED lines=8> */
.L_x_6695:
[----:B------:R-:W-:Y:S05]  /*d7b0*/  BSYNC B0 ;  /* 0x0000000000007941 */ /* 0x000fea0003800000 */
.L_x_6694:
        /* <DEDUP_REMOVED lines=9> */
.L_x_6696:
[----:B------:R-:W-:Y:S01]  /*d850*/  MOV R13, R17 ;  /* 0x00000011000d7202 */ /* 0x000fe20000000f00 */
[----:B------:R-:W-:Y:S01]  /*d860*/  IMAD.MOV.U32 R12, RZ, RZ, 0x1 ;  /* 0x00000001ff0c7424 */ /* 0x000fe200078e00ff */
[----:B------:R-:W-:-:S13]  /*d870*/  IADD3 R2, P0, R14, R6, RZ ;  /* 0x000000060e027210 */ /* 0x000fda0007f1e0ff */
[----:B------:R-:W-:Y:S05]  /*d880*/  WARPSYNC.COLLECTIVE R15, `(.L_x_6697) ;  /* 0x000000000f087348 */ /* 0x000fea0003c00000 */
[----:B------:R0:W1:Y:S02]  /*d890*/  SHFL.IDX P6, R14, R13, R12, R11 ;  /* 0x0000000c0d0e7389 */ /* 0x00006400000c000b */
[----:B01----:R-:W-:Y:S01]  /*d8a0*/  ENDCOLLECTIVE ;  /* 0x000000000000791b */ /* 0x003fe20003800000 */
.L_x_6697:
        /* <DEDUP_REMOVED lines=13> */
.L_x_6698:
[----:B------:R-:W-:Y:S01]  /*d980*/  @!PT LDS RZ, [RZ] ;  /* 0x00000000fffff984 */ /* 0x000fe20000000800 */
[----:B------:R-:W-:Y:S01]  /*d990*/  @!PT LDS RZ, [RZ] ;  /* 0x00000000fffff984 */ /* 0x000fe20000000800 */
[----:B------:R-:W-:Y:S01]  /*d9a0*/  @!PT LDS RZ, [RZ] ;  /* 0x00000000fffff984 */ /* 0x000fe20000000800 */
[----:B------:R0:W-:Y:S01]  /*d9b0*/  LDGSTS.E.BYPASS.LTC128B.128 [R0+0x4400], desc[UR48][R2.64+0x80], !P0 ;  /* 0x0440008002007fae */ /* 0x0001e2000c101d70 */
[----:B------:R-:W-:Y:S01]  /*d9c0*/  MOV R13, R17 ;  /* 0x00000011000d7202 */ /* 0x000fe20000000f00 */
[----:B------:R-:W-:Y:S01]  /*d9d0*/  IMAD.MOV.U32 R12, RZ, RZ, 0x2 ;  /* 0x00000002ff0c7424 */ /* 0x000fe200078e00ff */
[----:B0-----:R-:W-:-:S13]  /*d9e0*/  IADD3 R2, P0, R14, R6, RZ ;  /* 0x000000060e027210 */ /* 0x001fda0007f1e0ff */
[----:B------:R-:W-:Y:S05]  /*d9f0*/  WARPSYNC.COLLECTIVE R15, `(.L_x_6699) ;  /* 0x000000000f087348 */ /* 0x000fea0003c00000 */
[----:B------:R0:W1:Y:S02]  /*da00*/  SHFL.IDX P6, R14, R13, R12, R11 ;  /* 0x0000000c0d0e7389 */ /* 0x00006400000c000b */
[----:B01----:R-:W-:Y:S01]  /*da10*/  ENDCOLLECTIVE ;  /* 0x000000000000791b */ /* 0x003fe20003800000 */
.L_x_6699:
        /* <DEDUP_REMOVED lines=12> */
.L_x_6700:
        /* <DEDUP_REMOVED lines=10> */
.L_x_6701:
        /* <DEDUP_REMOVED lines=12> */
.L_x_6702:
        /* <DEDUP_REMOVED lines=10> */
.L_x_6703:
        /* <DEDUP_REMOVED lines=12> */
.L_x_6704:
        /* <DEDUP_REMOVED lines=10> */
.L_x_6705:
        /* <DEDUP_REMOVED lines=12> */
.L_x_6706:
        /* <DEDUP_REMOVED lines=10> */
.L_x_6707:
        /* <DEDUP_REMOVED lines=12> */
.L_x_6708:
        /* <DEDUP_REMOVED lines=10> */
.L_x_6709:
        /* <DEDUP_REMOVED lines=12> */
.L_x_6710:
[----:B------:R-:W-:Y:S01]  /*e1c0*/  @!PT LDS RZ, [RZ] ;  /* 0x00000000fffff984 */ /* 0x000fe20000000800 */
[----:B------:R-:W-:Y:S01]  /*e1d0*/  @!PT LDS RZ, [RZ] ;  /* 0x00000000fffff984 */ /* 0x000fe20000000800 */
[----:B------:R-:W-:Y:S01]  /*e1e0*/  @!PT LDS RZ, [RZ] ;  /* 0x00000000fffff984 */ /* 0x000fe20000000800 */
[----:B------:R0:W-:Y:S01]  /*e1f0*/  LDGSTS.E.BYPASS.LTC128B.128 [R0+0x7400], desc[UR48][R2.64+0x80], !P0 ;  /* 0x0740008002007fae */ /* 0x0001e2000c101d70 */
[----:B------:R-:W-:Y:S05]  /*e200*/  BRA `(.L_x_6711) ;  /* 0xffffffc400387947 */ /* 0x000fea000383ffff */
.L_x_6602:
[----:B0-----:R0:W1:Y:S02]  /*e210*/  SYNCS.PHASECHK.TRANS64.TRYWAIT P0, [R5+URZ+0x28820], R37 ;  /* 0x02882025050075a7 */ /* 0x001064000800017f */
[----:B-1----:R-:W-:Y:S05]  /*e220*/  @!P0 NANOSLEEP.SYNCS 0x989680 ;  /* 0x009896800000895d */ /* 0x002fea0003900000 */
[----:B------:R-:W1:Y:S02]  /*e230*/  @!P0 SYNCS.PHASECHK.TRANS64 P0, [R5+URZ+0x28820], R37 ;  /* 0x02882025050085a7 */ /* 0x000e64000800007f */
[----:B-1----:R-:W-:Y:S05]  /*e240*/  @!P0 BRA `(.L_x_6602) ;  /* 0xfffffffc00f08947 */ /* 0x002fea000383ffff */
[----:B------:R-:W-:Y:S05]  /*e250*/  BRA `(.L_x_6712) ;  /* 0xffffffc400c87947 */ /* 0x000fea000383ffff */
.L_x_6603:
[----:B------:R-:W1:Y:S01]  /*e260*/  S2R R0, SR_TID.X ;  /* 0x0000000000007919 */ /* 0x000e620000002100 */
[----:B------:R-:W-:Y:S01]  /*e270*/  BSSY B0, `(.L_x_6713) ;  /* 0x000000a000007945 */ /* 0x000fe20003800000 */
[----:B------:R-:W-:Y:S01]  /*e280*/  MOV R12, RZ ;  /* 0x000000ff000c7202 */ /* 0x000fe20000000f00 */
[----:B------:R-:W-:Y:S02]  /*e290*/  IMAD.MOV.U32 R11, RZ, RZ, 0x1f ;  /* 0x0000001fff0b7424 */ /* 0x000fe400078e00ff */
[----:B------:R-:W-:Y:S01]  /*e2a0*/  IMAD.MOV.U32 R15, RZ, RZ, -0x1 ;  /* 0xffffffffff0f7424 */ /* 0x000fe200078e00ff */
[----:B-1----:R-:W-:-:S04]  /*e2b0*/  SHF.R.U32.HI R0, RZ, 0x5, R0 ;  /* 0x00000005ff007819 */ /* 0x002fc80000011600 */
[----:B------:R-:W-:-:S05]  /*e2c0*/  LOP3.LUT R0, R0, 0x3, RZ, 0xc0, !PT ;  /* 0x0000000300007812 */ /* 0x000fca00078ec0ff */
[----:B------:R-:W-:-:S07]  /*e2d0*/  IMAD.MOV.U32 R13, RZ, RZ, R0 ;  /* 0x000000ffff0d7224 */ /* 0x000fce00078e0000 */
[----:B0-----:R-:W-:Y:S05]  /*e2e0*/  WARPSYNC.COLLECTIVE R15, `(.L_x_6714) ;  /* 0x000000000f087348 */ /* 0x001fea0003c00000 */
[----:B------:R1:W2:Y:S02]  /*e2f0*/  SHFL.IDX P6, R14, R13, R12, R11 ;  /* 0x0000000c0d0e7389 */ /* 0x0002a400000c000b */
[----:B012---:R-:W-:Y:S01]  /*e300*/  ENDCOLLECTIVE ;  /* 0x000000000000791b */ /* 0x007fe20003800000 */
.L_x_6714:
[----:B------:R-:W-:Y:S05]  /*e310*/  BSYNC B0 ;  /* 0x0000000000007941 */ /* 0x000fea0003800000 */
.L_x_6713:
[----:B------:R-:W-:Y:S05]  /*e320*/  BRA `(.L_x_6715) ;  /* 0xffffffc400b07947 */ /* 0x000fea000383ffff */
.L_x_6606:
[----:B------:R-:W-:Y:S01]  /*e330*/  BSSY B1, `(.L_x_6716) ;  /* 0x0000006000017945 */ /* 0x000fe20003800000 */
[----:B------:R-:W-:-:S07]  /*e340*/  IMAD.MOV.U32 R15, RZ, RZ, -0x1 ;  /* 0xffffffffff0f7424 */ /* 0x000fce00078e00ff */
[----:B01----:R-:W-:Y:S05]  /*e350*/  WARPSYNC.COLLECTIVE R15, `(.L_x_6717) ;  /* 0x000000000f0c7348 */ /* 0x003fea0003c00000 */
[----:B------:R-:W-:Y:S02]  /*e360*/  ELECT P6, UR62, PT ;  /* 0x00000000003e782f */ /* 0x000fe400038c0000 */
[----:B------:R-:W-:Y:S01]  /*e370*/  MOV R14, UR62 ;  /* 0x0000003e000e7c02 */ /* 0x000fe20008000f00 */
[----:B01----:R-:W-:Y:S10]  /*e380*/  ENDCOLLECTIVE ;  /* 0x000000000000791b */ /* 0x003ff40003800000 */
.L_x_6717:
[----:B------:R-:W-:Y:S05]  /*e390*/  BSYNC B1 ;  /* 0x0000000000017941 */ /* 0x000fea0003800000 */
.L_x_6716:
[----:B------:R-:W-:Y:S05]  /*e3a0*/  BRA `(.L_x_6718) ;  /* 0xffffffc400a87947 */ /* 0x000fea000383ffff */
.L_x_6608:
[----:B-1----:R1:W2:Y:S02]  /*e3b0*/  SYNCS.PHASECHK.TRANS64.TRYWAIT P1, [R3+URZ+0x28840], R2 ;  /* 0x02884002030075a7 */ /* 0x0022a4000802017f */
[----:B--2---:R-:W-:Y:S05]  /*e3c0*/  @!P1 NANOSLEEP.SYNCS 0x989680 ;  /* 0x009896800000995d */ /* 0x004fea0003900000 */
[----:B------:R-:W2:Y:S02]  /*e3d0*/  @!P1 SYNCS.PHASECHK.TRANS64 P1, [R3+URZ+0x28840], R2 ;  /* 0x02884002030095a7 */ /* 0x000ea4000802007f */
[----:B--2---:R-:W-:Y:S05]  /*e3e0*/  @!P1 BRA `(.L_x_6608) ;  /* 0xfffffffc00f09947 */ /* 0x004fea000383ffff */
[----:B------:R-:W-:Y:S05]  /*e3f0*/  BRA `(.L_x_6719) ;  /* 0xffffffc400c87947 */ /* 0x000fea000383ffff */
.L_x_6610:
[----:B0-----:R0:W2:Y:S02]  /*e400*/  SYNCS.PHASECHK.TRANS64.TRYWAIT P1, [R5+URZ+0x28840], R0 ;  /* 0x02884000050075a7 */ /* 0x0010a4000802017f */
[----:B--2---:R-:W-:Y:S05]  /*e410*/  @!P1 NANOSLEEP.SYNCS 0x989680 ;  /* 0x009896800000995d */ /* 0x004fea0003900000 */
[----:B------:R-:W2:Y:S02]  /*e420*/  @!P1 SYNCS.PHASECHK.TRANS64 P1, [R5+URZ+0x28840], R0 ;  /* 0x02884000050095a7 */ /* 0x000ea4000802007f */
[----:B--2---:R-:W-:Y:S05]  /*e430*/  @!P1 BRA `(.L_x_6610) ;  /* 0xfffffffc00f09947 */ /* 0x004fea000383ffff */
[----:B------:R-:W-:Y:S05]  /*e440*/  BRA `(.L_x_6720) ;  /* 0xffffffc400d47947 */ /* 0x000fea000383ffff */
.L_x_6612:
[----:B--2---:R2:W3:Y:S02]  /*e450*/  SYNCS.PHASECHK.TRANS64.TRYWAIT P1, [R3+URZ+0x28860], R2 ;  /* 0x02886002030075a7 */ /* 0x0044e4000802017f */
[----:B---3--:R-:W-:Y:S05]  /*e460*/  @!P1 NANOSLEEP.SYNCS 0x989680 ;  /* 0x009896800000995d */ /* 0x008fea0003900000 */
[----:B------:R-:W3:Y:S02]  /*e470*/  @!P1 SYNCS.PHASECHK.TRANS64 P1, [R3+URZ+0x28860], R2 ;  /* 0x02886002030095a7 */ /* 0x000ee4000802007f */
[----:B---3--:R-:W-:Y:S05]  /*e480*/  @!P1 BRA `(.L_x_6612) ;  /* 0xfffffffc00f09947 */ /* 0x008fea000383ffff */
[----:B------:R-:W-:Y:S05]  /*e490*/  BRA `(.L_x_6721) ;  /* 0xffffffc400d07947 */ /* 0x000fea000383ffff */
.L_x_6722:
        /* <DEDUP_REMOVED lines=14> */
.L_x_15854:


//--------------------- .text._ZN7cutlass13device_kernelIN5flash11enable_sm90INS1_16FlashAttnFwdSm90INS1_25CollectiveMainloopFwdSm90ILi2EN4cute5tupleIJNS5_1CILi1EEES8_S8_EEENS6_IJNS7_ILi128EEESA_SA_EEELi128ENS_6half_tEfNS_4arch4Sm90ELb0ELb0ELb0ELb1ELb1ELb0ELb0ELb1ELb1ELb1ELb0ELb0EEENS1_21CollectiveEpilogueFwdISB_S9_SC_SE_Li256ELb1ELb1ELb0ELb0EEENS1_36VarlenDynamicPersistentTileSchedulerILi128ELi128ELi256ELi128ELb0ELb1ELb1ELb0ELb1ELb1EEEEEEEEEvNT_6ParamsE --------------------------
	.section	.text._ZN7cutlass13device_kernelIN5flash11enable_sm90INS1_16FlashAttnFwdSm90INS1_25CollectiveMainloopFwdSm90ILi2EN4cute5tupleIJNS5_1CILi1EEES8_S8_EEENS6_IJNS7_ILi128EEESA_SA_EEELi128ENS_6half_tEfNS_4arch4Sm90ELb0ELb0ELb0ELb1ELb1ELb0ELb0ELb1ELb1ELb1ELb0ELb0EEENS1_21CollectiveEpilogueFwdISB_S9_SC_SE_Li256ELb1ELb1ELb0ELb0EEENS1_36VarlenDynamicPersistentTileSchedulerILi128ELi128ELi256ELi128ELb0ELb1ELb1ELb0ELb1ELb1EEEEEEEEEvNT_6ParamsE,"ax",@progbits
	.align	128
.text._ZN7cutlass13device_kernelIN5flash11enable_sm90INS1_16FlashAttnFwdSm90INS1_25CollectiveMainloopFwdSm90ILi2EN4cute5tupleIJNS5_1CILi1EEES8_S8_EEENS6_IJNS7_ILi128EEESA_SA_EEELi128ENS_6half_tEfNS_4arch4Sm90ELb0ELb0ELb0ELb1ELb1ELb0ELb0ELb1ELb1ELb1ELb0ELb0EEENS1_21CollectiveEpilogueFwdISB_S9_SC_SE_Li256ELb1ELb1ELb0ELb0EEENS1_36VarlenDynamicPersistentTileSchedulerILi128ELi128ELi256ELi128ELb0ELb1ELb1ELb0ELb1ELb1EEEEEEEEEvNT_6ParamsE:
        .type           _ZN7cutlass13device_kernelIN5flash11enable_sm90INS1_16FlashAttnFwdSm90INS1_25CollectiveMainloopFwdSm90ILi2EN4cute5tupleIJNS5_1CILi1EEES8_S8_EEENS6_IJNS7_ILi128EEESA_SA_EEELi128ENS_6half_tEfNS_4arch4Sm90ELb0ELb0ELb0ELb1ELb1ELb0ELb0ELb1ELb1ELb1ELb0ELb0EEENS1_21CollectiveEpilogueFwdISB_S9_SC_SE_Li256ELb1ELb1ELb0ELb0EEENS1_36VarlenDynamicPersistentTileSchedulerILi128ELi128ELi256ELi128ELb0ELb1ELb1ELb0ELb1ELb1EEEEEEEEEvNT_6ParamsE,@function
        .size           _ZN7cutlass13device_kernelIN5flash11enable_sm90INS1_16FlashAttnFwdSm90INS1_25CollectiveMainloopFwdSm90ILi2EN4cute5tupleIJNS5_1CILi1EEES8_S8_EEENS6_IJNS7_ILi128EEESA_SA_EEELi128ENS_6half_tEfNS_4arch4Sm90ELb0ELb0ELb0ELb1ELb1ELb0ELb0ELb1ELb1ELb1ELb0ELb0EEENS1_21CollectiveEpilogueFwdISB_S9_SC_SE_Li256ELb1ELb1ELb0ELb0EEENS1_36VarlenDynamicPersistentTileSchedulerILi128ELi128ELi256ELi128ELb0ELb1ELb1ELb0ELb1ELb1EEEEEEEEEvNT_6ParamsE,(.L_x_15855 - _ZN7cutlass13device_kernelIN5flash11enable_sm90INS1_16FlashAttnFwdSm90INS1_25CollectiveMainloopFwdSm90ILi2EN4cute5tupleIJNS5_1CILi1EEES8_S8_EEENS6_IJNS7_ILi128EEESA_SA_EEELi128ENS_6half_tEfNS_4arch4Sm90ELb0ELb0ELb0ELb1ELb1ELb0ELb0ELb1ELb1ELb1ELb0ELb0EEENS1_21CollectiveEpilogueFwdISB_S9_SC_SE_Li256ELb1ELb1ELb0ELb0EEENS1_36VarlenDynamicPersistentTileSchedulerILi128ELi128ELi256ELi128ELb0ELb1ELb1ELb0ELb1ELb1EEEEEEEEEvNT_6ParamsE)
        .other          _ZN7cutlass13device_kernelIN5flash11enable_sm90INS1_16FlashAttnFwdSm90INS1_25CollectiveMainloopFwdSm90ILi2EN4cute5tupleIJNS5_1CILi1EEES8_S8_EEENS6_IJNS7_ILi128EEESA_SA_EEELi128ENS_6half_tEfNS_4arch4Sm90ELb0ELb0ELb0ELb1ELb1ELb0ELb0ELb1ELb1ELb1ELb0ELb0EEENS1_21CollectiveEpilogueFwdISB_S9_SC_SE_Li256ELb1ELb1ELb0ELb0EEENS1_36VarlenDynamicPersistentTileSchedulerILi128ELi128ELi256ELi128ELb0ELb1ELb1ELb0ELb1ELb1EEEEEEEEEvNT_6ParamsE,@"STO_CUDA_ENTRY STV_DEFAULT"
_ZN7cutlass13device_kernelIN5flash11enable_sm90INS1_16FlashAttnFwdSm90INS1_25CollectiveMainloopFwdSm90ILi2EN4cute5tupleIJNS5_1CILi1EEES8_S8_EEENS6_IJNS7_ILi128EEESA_SA_EEELi128ENS_6half_tEfNS_4arch4Sm90ELb0ELb0ELb0ELb1ELb1ELb0ELb0ELb1ELb1ELb1ELb0ELb0EEENS1_21CollectiveEpilogueFwdISB_S9_SC_SE_Li256ELb1ELb1ELb0ELb0EEENS1_36VarlenDynamicPersistentTileSchedulerILi128ELi128ELi256ELi128ELb0ELb1ELb1ELb0ELb1ELb1EEEEEEEEEvNT_6ParamsE:
        /* <DEDUP_REMOVED lines=10> */
[----:B------:R-:W-:-:S05]  /*00a0*/  SHF.R.U32.HI R2, RZ, 0x7, R3 ;  /* 0x00000007ff027819 */ /* 0x000fca0000011603 */
[----:B------:R0:W1:Y:S04]  /*00b0*/  SHFL.IDX PT, R4, R2, RZ, 0x1f ;  /* 0x00001fff02047589 */ /* 0x00006800000e0000 */
[----:B------:R-:W-:Y:S01]  /*00c0*/  VOTEU.ALL UP0, P0 ;  /* 0x00000000003f7886 */ /* 0x000fe20000000000 */
[----:B------:R-:W-:-:S04]  /*00d0*/  VOTEU.ALL UP1, P0 ;  /* 0x00000000003f7886 */ /* 0x000fc80000020000 */
[----:B------:R-:W2:Y:S01]  /*00e0*/  @!UP0 S2UR UR8, SR_CgaCtaId ;  /* 0x00000000000889c3 */ /* 0x000ea20000008800 */
[----:B------:R-:W-:Y:S01]  /*00f0*/  @!UP0 UMOV UR6, 0x400 ;  /* 0x0000040000068882 */ /* 0x000fe20000000000 */
[----:B------:R-:W-:-:S04]  /*0100*/  @!UP0 UIADD3 UR4, -UR4, 0x100000, URZ ;  /* 0x0010000004048890 */ /* 0x000fc8000fffe13f */
[----:B------:R-:W-:Y:S02]  /*0110*/  @!UP0 USHF.L.U32 UR5, UR4, 0xb, URZ ;  /* 0x0000000b04058899 */ /* 0x000fe4000800063f */
[----:B------:R-:W-:Y:S02]  /*0120*/  @!UP0 USHF.L.U32 UR4, UR4, 0x1, URZ ;  /* 0x0000000104048899 */ /* 0x000fe4000800063f */
[----:B--2---:R-:W-:Y:S02]  /*0130*/  @!UP0 ULEA UR8, UR8, UR6, 0x18 ;  /* 0x0000000608088291 */ /* 0x004fe4000f8ec03f */
        /* <DEDUP_REMOVED lines=25> */
.L_x_6723:
        /* <DEDUP_REMOVED lines=22> */
.L_x_6724:
        /* <DEDUP_REMOVED lines=18> */
.L_x_6725:
        /* <DEDUP_REMOVED lines=22> */
.L_x_6726:
        /* <DEDUP_REMOVED lines=23> */
.L_x_6727:
        /* <DEDUP_REMOVED lines=8> */
.L_x_6729:
[----:B------:R-:W-:-:S08]  /*08a0*/  NOP ;  /* 0x0000000000007918 */ /* 0x000fd00000000000 */
[----:B------:R-:W0:Y:S02]  /*08b0*/  USETMAXREG.TRY_ALLOC.CTAPOOL UP0, 0xe8 ;  /* 0x000000e8000079c8 */ /* 0x000e240008000600 */
[----:B0-----:R-:W-:-:S13]  /*08c0*/  PLOP3.LUT P0, PT, PT, PT, UP0, 0x80, 0x0 ;  /* 0x000000000000781c */ /* 0x001fda0003f0f008 */
[----:B------:R-:W-:Y:S05]  /*08d0*/  @!P0 BRA `(.L_x_6729) ;  /* 0xfffffffc00f08947 */ /* 0x000fea000383ffff */
[----:B------:R-:W0:Y:S01]  /*08e0*/  S2R R3, SR_TID.X ;  /* 0x0000000000037919 */ /* 0x000e220000002100 */
[----:B------:R-:W1:Y:S01]  /*08f0*/  S2UR UR5, SR_CgaCtaId ;  /* 0x00000000000579c3 */ /* 0x000e620000008800 */
[----:B------:R-:W-:-:S07]  /*0900*/  UMOV UR4, 0x400 ;  /* 0x0000040000047882 */ /* 0x000fce0000000000 */
[----:B------:R-:W-:Y:S06]  /*0910*/  BAR.ARV 0x8, 0x180 ;  /* 0x0206000000007b1d */ /* 0x000fec0000002000 */
[----:B-1----:R-:W-:Y:S01]  /*0920*/  ULEA UR4, UR5, UR4, 0x18 ;  /* 0x0000000405047291 */ /* 0x002fe2000f8ec03f */
[----:B0-----:R-:W-:-:S04]  /*0930*/  LOP3.LUT R0, R3, 0xffffff80, RZ, 0xc0, !PT ;  /* 0xffffff8003007812 */ /* 0x001fc800078ec0ff */
[----:B------:R-:W-:-:S13]  /*0940*/  ISETP.NE.AND P0, PT, R0, 0x80, PT ;  /* 0x000000800000780c */ /* 0x000fda0003f05270 */
[----:B------:R-:W-:Y:S08]  /*0950*/  @!P0 BAR.ARV 0x9, 0x100 ;  /* 0x0244000000008b1d */ /* 0x000ff00000002000 */
[----:B------:R-:W-:Y:S06]  /*0960*/  BAR.SYNC.DEFER_BLOCKING 0x5, 0x180 ;  /* 0x0146000000007b1d */ /* 0x000fec0000010000 */
[----:B------:R-:W0:Y:S01]  /*0970*/  LDS.128 R44, [UR4+0x288d0] ;  /* 0x0288d004ff2c7984 */ /* 0x000e220008000c00 */
[----:B------:R-:W-:Y:S01]  /*0980*/  ULDC UR4, c[0x0][0xc3c] ;  /* 0x00030f0000047ab9 */ /* 0x000fe20000000800 */
[----:B------:R-:W-:Y:S06]  /*0990*/  BAR.ARV 0x4, 0x180 ;  /* 0x0106000000007b1d */ /* 0x000fec0000002000 */
[----:B0-----:R-:W-:-:S13]  /*09a0*/  ISETP.GE.AND P0, PT, R47, UR4, PT ;  /* 0x000000042f007c0c */ /* 0x001fda000bf06270 */
[----:B------:R-:W-:Y:S05]  /*09b0*/  @P0 EXIT ;  /* 0x000000000000094d */ /* 0x000fea0003800000 */
[----:B------:R-:W-:Y:S01]  /*09c0*/  VIADD R190, R3, 0xffffff80 ;  /* 0xffffff8003be7836 */ /* 0x000fe20000000000 */
[----:B------:R-:W-:Y:S01]  /*09d0*/  R2UR UR5, R45 ;  /* 0x000000002d0572ca */ /* 0x000fe200000e0000 */
[----:B------:R-:W-:Y:S01]  /*09e0*/  IMAD.MOV.U32 R12, RZ, RZ, -0x2 ;  /* 0xfffffffeff0c7424 */ /* 0x000fe200078e00ff */
[----:B------:R-:W-:Y:S01]  /*09f0*/  R2UR UR6, R46 ;  /* 0x000000002e0672ca */ /* 0x000fe200000e0000 */
[----:B------:R-:W-:Y:S01]  /*0a00*/  ULOP3.LUT UR45, UR36, 0x1, URZ, 0xfc, !UPT ;  /* 0x00000001242d7892 */ /* 0x000fe2000f8efc3f */
[----:B------:R-:W-:Y:S01]  /*0a10*/  SHF.R.S32.HI R3, RZ, 0x1f, R190 ;  /* 0x0000001fff037819 */ /* 0x000fe200000114be */
[----:B------:R-:W-:Y:S01]  /*0a20*/  UMOV UR44, URZ ;  /* 0x0000003f002c7c82 */ /* 0x000fe20008000000 */
[----:B------:R-:W-:Y:S01]  /*0a30*/  UMOV UR43, URZ ;  /* 0x0000003f002b7c82 */ /* 0x000fe20008000000 */
[----:B------:R-:W-:Y:S01]  /*0a40*/  UMOV UR42, URZ ;  /* 0x0000003f002a7c82 */ /* 0x000fe20008000000 */
[CC--:B------:R-:W-:Y:S02]  /*0a50*/  LEA.HI R0, R3.reuse, R190.reuse, RZ, 0x7 ;  /* 0x000000be03007211 */ /* 0x0c0fe400078f38ff */
[----:B------:R-:W-:-:S02]  /*0a60*/  LEA.HI R4, R3, R190, RZ, 0x4 ;  /* 0x000000be03047211 */ /* 0x000fc400078f20ff */
[----:B------:R-:W-:Y:S02]  /*0a70*/  LOP3.LUT R5, R0, 0xffffff80, RZ, 0xc0, !PT ;  /* 0xffffff8000057812 */ /* 0x000fe400078ec0ff */
[----:B------:R-:W-:Y:S02]  /*0a80*/  SHF.R.S32.HI R7, RZ, 0x4, R4 ;  /* 0x00000004ff077819 */ /* 0x000fe40000011404 */
[----:B------:R-:W-:Y:S01]  /*0a90*/  SHF.R.S32.HI R153, RZ, 0x7, R0 ;  /* 0x00000007ff997819 */ /* 0x000fe20000011400 */
[----:B------:R-:W-:Y:S01]  /*0aa0*/  IMAD.IADD R154, R190, 0x1, -R5 ;  /* 0x00000001be9a7824 */ /* 0x000fe200078e0a05 */
[----:B------:R-:W-:Y:S02]  /*0ab0*/  LEA.HI R5, R3, R190, RZ, 0x5 ;  /* 0x000000be03057211 */ /* 0x000fe400078f28ff */
[----:B------:R-:W-:Y:S02]  /*0ac0*/  LEA.HI R0, R0, R153, RZ, 0x1 ;  /* 0x0000009900007211 */ /* 0x000fe400078f08ff */
[----:B------:R-:W-:Y:S01]  /*0ad0*/  SHF.R.S32.HI R9, RZ, 0x1f, R154 ;  /* 0x0000001fff097819 */ /* 0x000fe2000001149a */
[----:B------:R-:W-:Y:S01]  /*0ae0*/  IMAD.SHL.U32 R6, R5, 0x20, RZ ;  /* 0x0000002005067824 */ /* 0x000fe200078e00ff */
[----:B------:R-:W-:-:S02]  /*0af0*/  LOP3.LUT R5, R4, 0x3fffff0, RZ, 0xc0, !PT ;  /* 0x03fffff004057812 */ /* 0x000fc400078ec0ff */
[----:B------:R-:W-:Y:S02]  /*0b00*/  LEA.HI R4, R4, R7, RZ, 0x1 ;  /* 0x0000000704047211 */ /* 0x000fe400078f08ff */
[----:B------:R-:W-:Y:S01]  /*0b10*/  LOP3.LUT R6, R6, 0xfffffc00, RZ, 0xc0, !PT ;  /* 0xfffffc0006067812 */ /* 0x000fe200078ec0ff */
[----:B------:R-:W-:Y:S01]  /*0b20*/  IMAD.IADD R5, R190, 0x1, -R5 ;  /* 0x00000001be057824 */ /* 0x000fe200078e0a05 */
[----:B------:R-:W-:Y:S02]  /*0b30*/  LOP3.LUT R4, R4, 0x1ffffffe, RZ, 0xc0, !PT ;  /* 0x1ffffffe04047812 */ /* 0x000fe400078ec0ff */
[----:B------:R-:W-:Y:S01]  /*0b40*/  LEA.HI R8, R9, R154, RZ, 0x2 ;  /* 0x0000009a09087211 */ /* 0x000fe200078f10ff */
[----:B------:R-:W-:Y:S01]  /*0b50*/  IMAD R5, R5, 0x40, R6 ;  /* 0x0000004005057824 */ /* 0x000fe200078e0206 */
[----:B------:R-:W-:Y:S01]  /*0b60*/  LEA.HI R6, R3, R190, RZ, 0x2 ;  /* 0x000000be03067211 */ /* 0x000fe200078f10ff */
[----:B------:R-:W-:Y:S01]  /*0b70*/  IMAD.IADD R4, R7, 0x1, -R4 ;  /* 0x0000000107047824 */ /* 0x000fe200078e0a04 */
[----:B------:R-:W-:-:S02]  /*0b80*/  SHF.R.S32.HI R10, RZ, 0x2, R8 ;  /* 0x00000002ff0a7819 */ /* 0x000fc40000011408 */
[----:B------:R-:W-:Y:S01]  /*0b90*/  SHF.R.S32.HI R11, RZ, 0x1f, R8 ;  /* 0x0000001fff0b7819 */ /* 0x000fe20000011408 */
[----:B------:R-:W-:Y:S01]  /*0ba0*/  IMAD R155, R4, 0x8, R5 ;  /* 0x00000008049b7824 */ /* 0x000fe200078e0205 */
[----:B------:R-:W-:Y:S02]  /*0bb0*/  LOP3.LUT R5, R6, 0xfffffffc, RZ, 0xc0, !PT ;  /* 0xfffffffc06057812 */ /* 0x000fe400078ec0ff */
[----:B------:R-:W-:Y:S02]  /*0bc0*/  LEA.HI R11, R11, R10, RZ, 0x3 ;  /* 0x0000000a0b0b7211 */ /* 0x000fe400078f18ff */
[----:B------:R-:W-:Y:S01]  /*0bd0*/  LEA.HI R3, R3, R190, RZ, 0x3 ;  /* 0x000000be03037211 */ /* 0x000fe200078f18ff */
[----:B------:R-:W-:Y:S01]  /*0be0*/  IMAD.IADD R4, R190, 0x1, -R5 ;  /* 0x00000001be047824 */ /* 0x000fe200078e0a05 */
[----:B------:R-:W-:Y:S02]  /*0bf0*/  LOP3.LUT R11, R11, 0xfffffff8, RZ, 0xc0, !PT ;  /* 0xfffffff80b0b7812 */ /* 0x000fe400078ec0ff */
[----:B------:R-:W-:-:S02]  /*0c00*/  LEA.HI R9, R9, R154, RZ, 0x5 ;  /* 0x0000009a09097211 */ /* 0x000fc400078f28ff */
[----:B------:R-:W-:Y:S02]  /*0c10*/  LOP3.LUT R5, R3, 0xfffffff8, RZ, 0xc0, !PT ;  /* 0xfffffff803057812 */ /* 0x000fe400078ec0ff */
[----:B------:R-:W-:Y:S02]  /*0c20*/  IADD3 R10, R10, -R11, RZ ;  /* 0x8000000b0a0a7210 */ /* 0x000fe40007ffe0ff */
[----:B------:R-:W-:Y:S01]  /*0c30*/  SHF.R.S32.HI R9, RZ, 0x5, R9 ;  /* 0x00000005ff097819 */ /* 0x000fe20000011409 */
[----:B------:R-:W-:Y:S01]  /*0c40*/  IMAD.IADD R152, R190, 0x1, -R5 ;  /* 0x00000001be987824 */ /* 0x000fe200078e0a05 */
[----:B------:R-:W-:Y:S02]  /*0c50*/  LOP3.LUT R0, R0, 0x3fffffe, RZ, 0xc0, !PT ;  /* 0x03fffffe00007812 */ /* 0x000fe400078ec0ff */
[----:B------:R-:W-:Y:S01]  /*0c60*/  LEA.HI R6, R4, R4, RZ, 0x1 ;  /* 0x0000000404067211 */ /* 0x000fe200078f08ff */
[----:B------:R-:W-:Y:S01]  /*0c70*/  IMAD R9, R9, 0x10, R10 ;  /* 0x0000001009097824 */ /* 0x000fe200078e020a */
[----:B------:R-:W-:Y:S01]  /*0c80*/  LOP3.LUT R11, R8, 0x7ffffffc, RZ, 0xc0, !PT ;  /* 0x7ffffffc080b7812 */ /* 0x000fe200078ec0ff */
[----:B------:R-:W-:Y:S01]  /*0c90*/  IMAD.IADD R0, R153, 0x1, -R0 ;  /* 0x0000000199007824 */ /* 0x000fe200078e0a00 */
[----:B------:R-:W-:Y:S01]  /*0ca0*/  LOP3.LUT R7, R6, 0x1ffffffe, RZ, 0xc0, !PT ;  /* 0x1ffffffe06077812 */ /* 0x000fe200078ec0ff */
[----:B------:R-:W-:Y:S01]  /*0cb0*/  IMAD.SHL.U32 R22, R152, 0x8, RZ ;  /* 0x0000000898167824 */ /* 0x000fe200078e00ff */
[----:B------:R-:W-:Y:S01]  /*0cc0*/  SHF.R.S32.HI R17, RZ, 0x3, R3 ;  /* 0x00000003ff117819 */ /* 0x000fe20000011403 */
[----:B------:R-:W-:Y:S01]  /*0cd0*/  IMAD.IADD R11, R154, 0x1, -R11 ;  /* 0x000000019a0b7824 */ /* 0x000fe200078e0a0b */
[----:B------:R-:W-:Y:S01]  /*0ce0*/  LEA R19, R0, R9, 0x6 ;  /* 0x0000000900137211 */ /* 0x000fe200078e30ff */
[----:B------:R-:W-:Y:S01]  /*0cf0*/  VIADD R18, R22, 0x40 ;  /* 0x0000004016127836 */ /* 0x000fe20000000000 */
[----:B------:R-:W-:Y:S01]  /*0d00*/  SHF.R.S32.HI R189, RZ, 0x1f, R22 ;  /* 0x0000001fffbd7819 */ /* 0x000fe20000011416 */
[----:B------:R-:W-:-:S02]  /*0d10*/  IMAD.IADD R16, R4, 0x1, -R7 ;  /* 0x0000000104107824 */ /* 0x000fc400078e0a07 */
[----:B------:R-:W-:Y:S01]  /*0d20*/  IMAD R23, R11, R12, 0x80 ;  /* 0x000000800b177424 */ /* 0x000fe200078e020c */
[----:B------:R-:W-:Y:S01]  /*0d30*/  SHF.R.S32.HI R188, RZ, 0x1f, R18 ;  /* 0x0000001fffbc7819 */ /* 0x000fe20000011412 */
[----:B------:R-:W-:-:S07]  /*0d40*/  IMAD R16, R16, 0x8, R19 ;  /* 0x0000000810107824 */ /* 0x000fce00078e0213 */
.L_x_6775:
[----:B012---:R-:W0:Y:S01]  /*0d50*/  LDC.64 R4, c[0x0][0xc88] ;  /* 0x00032200ff047b82 */ /* 0x007e220000000a00 */
[----:B------:R-:W-:Y:S01]  /*0d60*/  ULDC.64 UR8, c[0x0][0xa28] ;  /* 0x00028a0000087ab9 */ /* 0x000fe20000000a00 */
[----:B------:R-:W-:Y:S01]  /*0d70*/  ULDC.64 UR10, c[0x0][0xa20] ;  /* 0x00028800000a7ab9 */ /* 0x000fe20000000a00 */
[----:B------:R-:W-:Y:S01]  /*0d80*/  ULDC UR4, c[0x0][0x424] ;  /* 0x0001090000047ab9 */ /* 0x000fe20000000800 */
        /* <DEDUP_REMOVED lines=13> */
[----:B------:R-:W-:Y:S01]  /*0e60*/  @UP1 ULEA.HI.X UR11, UR37, UR11, UR38, 0x2, UP3 ;  /* 0x0000000b250b1291 */ /* 0x000fe200098f1426 */
[----:B------:R-:W-:Y:S02]  /*0e70*/  IMAD.U32 R4, RZ, RZ, UR8 ;  /* 0x00000008ff047e24 */ /* 0x000fe4000f8e00ff */
[----:B------:R-:W-:-:S02]  /*0e80*/  IMAD.U32 R6, RZ, RZ, UR10 ;  /* 0x0000000aff067e24 */ /* 0x000fc4000f8e00ff */
[----:B------:R-:W-:Y:S01]  /*0e90*/  IMAD.U32 R5, RZ, RZ, UR9 ;  /* 0x00000009ff057e24 */ /* 0x000fe2000f8e00ff */
[----:B------:R-:W-:Y:S01]  /*0ea0*/  ULDC.64 UR8, c[0x0][0x418] ;  /* 0x0001060000087ab9 */ /* 0x000fe20000000a00 */
[----:B------:R-:W-:-:S03]  /*0eb0*/  IMAD.U32 R7, RZ, RZ, UR11 ;  /* 0x0000000bff077e24 */ /* 0x000fc6000f8e00ff */
[----:B------:R-:W2:Y:S04]  /*0ec0*/  @P0 LDG.E R4, desc[UR50][R4.64] ;  /* 0x0000003204040981 */ /* 0x000ea8000c1e1900 */
[----:B---3--:R-:W3:Y:S01]  /*0ed0*/  @P1 LDG.E R6, desc[UR50][R6.64] ;  /* 0x0000003206061981 */ /* 0x008ee2000c1e1900 */
[----:B------:R-:W-:Y:S01]  /*0ee0*/  UISETP.NE.U32.AND UP0, UPT, UR8, URZ, UPT ;  /* 0x0000003f0800728c */ /* 0x000fe2000bf05070 */
[----:B------:R-:W-:Y:S01]  /*0ef0*/  CS2R R20, SRZ ;  /* 0x0000000000147805 */ /* 0x000fe2000001ff00 */
[----:B------:R-:W-:Y:S01]  /*0f00*/  UMOV UR39, UR5 ;  /* 0x0000000500277c82 */ /* 0x000fe20008000000 */
[----:B------:R-:W-:Y:S01]  /*0f10*/  ULDC UR5, c[0x0][0x2f0] ;  /* 0x0000bc0000057ab9 */ /* 0x000fe20000000800 */
[----:B------:R-:W-:Y:S01]  /*0f20*/  UISETP.NE.AND.EX UP0, UPT, UR9, URZ, UPT, UP0 ;  /* 0x0000003f0900728c */ /* 0x000fe2000bf05300 */
[----:B------:R-:W-:Y:S01]  /*0f30*/  IMAD.MOV.U32 R151, RZ, RZ, RZ ;  /* 0x000000ffff977224 */ /* 0x000fe200078e00ff */
[----:B------:R-:W-:Y:S01]  /*0f40*/  UMOV UR48, URZ ;  /* 0x0000003f00307c82 */ /* 0x000fe20008000000 */
[----:B------:R-:W-:Y:S01]  /*0f50*/  UMOV UR40, UR6 ;  /* 0x0000000600287c82 */ /* 0x000fe20008000000 */
[----:B------:R-:W-:Y:S01]  /*0f60*/  USEL UR4, UR4, 0x1, UP0 ;  /* 0x0000000104047887 */ /* 0x000fe20008000000 */
[----:B------:R-:W-:Y:S01]  /*0f70*/  CS2R R32, SRZ ;  /* 0x0000000000207805 */ /* 0x000fe2000001ff00 */
[----:B------:R-:W-:Y:S01]  /*0f80*/  IMAD.MOV.U32 R3, RZ, RZ, RZ ;  /* 0x000000ffff037224 */ /* 0x000fe200078e00ff */
[----:B------:R-:W-:Y:S01]  /*0f90*/  CS2R R34, SRZ ;  /* 0x0000000000227805 */ /* 0x000fe2000001ff00 */
[----:B------:R-:W-:Y:S01]  /*0fa0*/  UIMAD UR4, UR4, UR5, URZ ;  /* 0x00000005040472a4 */ /* 0x000fe2000f8e023f */
        /* <DEDUP_REMOVED lines=22> */
[----:B------:R-:W-:Y:S02]  /*1110*/  MOV R84, RZ ;  /* 0x000000ff00547202 */ /* 0x000fe40000000f00 */
[----:B--2---:R-:W-:Y:S02]  /*1120*/  @P0 R2UR UR48, R4 ;  /* 0x00000000043002ca */ /* 0x004fe400000e0000 */
[----:B------:R-:W-:-:S02]  /*1130*/  PLOP3.LUT P0, PT, PT, PT, PT, 0x80, 0x0 ;  /* 0x000000000000781c */ /* 0x000fc40003f0f070 */
        /* <DEDUP_REMOVED lines=15> */
.L_x_6730:
[----:B------:R-:W-:Y:S01]  /*1230*/  UIADD3 UR48, -UR48, UR4, URZ ;  /* 0x0000000430307290 */ /* 0x000fe2000fffe13f */
[----:B------:R-:W-:Y:S01]  /*1240*/  CS2R R86, SRZ ;  /* 0x0000000000567805 */ /* 0x000fe2000001ff00 */
[----:B------:R-:W-:Y:S01]  /*1250*/  IMAD.MOV.U32 R85, RZ, RZ, RZ ;  /* 0x000000ffff557224 */ /* 0x000fe200078e00ff */
[----:B------:R-:W-:Y:S01]  /*1260*/  CS2R R88, SRZ ;  /* 0x0000000000587805 */ /* 0x000fe2000001ff00 */
[----:B------:R-:W-:Y:S01]  /*1270*/  UISETP.GE.AND UP0, UPT, UR48, 0x1, UPT ;  /* 0x000000013000788c */ /* 0x000fe2000bf06270 */
[----:B------:R-:W-:Y:S01]  /*1280*/  CS2R R92, SRZ ;  /* 0x00000000005c7805 */ /* 0x000fe2000001ff00 */
[----:B------:R-:W-:Y:S01]  /*1290*/  UIADD3 UR4, UR48, 0x7f, URZ ;  /* 0x0000007f30047890 */ /* 0x000fe2000fffe03f */
[----:B------:R-:W-:Y:S01]  /*12a0*/  CS2R R6, SRZ ;  /* 0x0000000000067805 */ /* 0x000fe2000001ff00 */
[----:B------:R-:W-:Y:S02]  /*12b0*/  IMAD.MOV.U32 R8, RZ, RZ, RZ ;  /* 0x000000ffff087224 */ /* 0x000fe400078e00ff */
[----:B------:R-:W-:Y:S01]  /*12c0*/  PLOP3.LUT P1, PT, PT, PT, UP0, 0x80, 0x0 ;  /* 0x000000000000781c */ /* 0x000fe20003f2f008 */
[----:B------:R-:W-:Y:S01]  /*12d0*/  USHF.R.S32.HI UR5, URZ, 0x1f, UR4 ;  /* 0x0000001f3f057899 */ /* 0x000fe20008011404 */
[----:B------:R-:W-:-:S02]  /*12e0*/  IMAD.MOV.U32 R10, RZ, RZ, RZ ;  /* 0x000000ffff0a7224 */ /* 0x000fc400078e00ff */
[----:B------:R-:W-:Y:S01]  /*12f0*/  IMAD.MOV.U32 R26, RZ, RZ, RZ ;  /* 0x000000ffff1a7224 */ /* 0x000fe200078e00ff */
[----:B------:R-:W-:Y:S01]  /*1300*/  ULEA.HI UR5, UR5, UR4, URZ, 0x7 ;  /* 0x0000000405057291 */ /* 0x000fe2000f8f383f */
[----:B------:R-:W-:-:S07]  /*1310*/  IMAD.MOV.U32 R157, RZ, RZ, RZ ;  /* 0x000000ffff9d7224 */ /* 0x000fce00078e00ff */
[----:B------:R-:W-:Y:S05]  /*1320*/  @!P1 BRA `(.L_x_6731) ;  /* 0x0000005000b09947 */ /* 0x000fea0003800000 */
[----:B------:R-:W0:Y:S01]  /*1330*/  SHFL.IDX PT, R0, R153, RZ, 0x1f ;  /* 0x00001fff99007589 */ /* 0x000e2200000e0000 */
[----:B------:R-:W1:Y:S01]  /*1340*/  S2UR UR46, SR_CgaCtaId ;  /* 0x00000000002e79c3 */ /* 0x000e620000008800 */
[----:B------:R-:W-:Y:S01]  /*1350*/  UMOV UR49, 0x400 ;  /* 0x0000040000317882 */ /* 0x000fe20000000000 */
[----:B------:R-:W-:Y:S01]  /*1360*/  USHF.R.S32.HI UR47, URZ, 0x7, UR5 ;  /* 0x000000073f2f7899 */ /* 0x000fe20008011405 */
        /* <DEDUP_REMOVED lines=17> */
[----:B------:R-:W-:Y:S01]  /*1480*/  MOV R5, UR5 ;  /* 0x0000000500057c02 */ /* 0x000fe20008000f00 */
        /* <DEDUP_REMOVED lines=10> */
.L_x_6732:
[----:B------:R-:W-:Y:S01]  /*1530*/  ULEA.HI UR4, UR44, UR44, URZ, 0x1 ;  /* 0x0000002c2c047291 */ /* 0x000fe2000f8f083f */
[----:B------:R-:W-:-:S03]  /*1540*/  MOV R3, UR45 ;  /* 0x0000002d00037c02 */ /* 0x000fc60008000f00 */
[----:B------:R-:W-:Y:S01]  /*1550*/  ULOP3.LUT UR4, UR4, 0xfffffffe, URZ, 0xc0, !UPT ;  /* 0xfffffffe04047892 */ /* 0x000fe2000f8ec03f */
[----:B------:R-:W-:-:S03]  /*1560*/  ISETP.NE.AND P0, PT, R3, 0x3, PT ;  /* 0x000000030300780c */ /* 0x000fc60003f05270 */
[----:B------:R-:W-:-:S06]  /*1570*/  UIADD3 UR4, UR44, -UR4, URZ ;  /* 0x800000042c047290 */ /* 0x000fcc000fffe03f */
[----:B------:R-:W-:-:S05]  /*1580*/  IMAD.U32 R0, RZ, RZ, UR4 ;  /* 0x00000004ff007e24 */ /* 0x000fca000f8e00ff */
[----:B------:R-:W-:-:S04]  /*1590*/  SHF.L.U32 R0, R0, 0x1f, RZ ;  /* 0x0000001f00007819 */ /* 0x000fc800000006ff */
[----:B------:R-:W0:Y:S02]  /*15a0*/  SYNCS.PHASECHK.TRANS64.TRYWAIT P1, [UR49+0x28800], R0 ;  /* 0x02880000ff0075a7 */ /* 0x000e240008020171 */
[----:B0-----:R-:W-:Y:S05]  /*15b0*/  @!P1 BRA `(.L_x_6733) ;  /* 0x000000c4006c9947 */ /* 0x001fea0003800000 */
.L_x_6862:
[----:B------:R-:W-:Y:S05]  /*15c0*/  @!P0 BRA `(.L_x_6734) ;  /* 0x0000000000048947 */ /* 0x000fea0003800000 */
[----:B------:R-:W-:Y:S01]  /*15d0*/  BPT.TRAP 0x1 ;  /* 0x000000040000795c */ /* 0x000fe20000300000 */
.L_x_6734:
[----:B------:R-:W-:Y:S02]  /*15e0*/  IMAD.U32 R5, RZ, RZ, UR42 ;  /* 0x0000002aff057e24 */ /* 0x000fe4000f8e00ff */
[----:B0-----:R-:W-:-:S03]  /*15f0*/  IMAD.U32 R0, RZ, RZ, UR43 ;  /* 0x0000002bff007e24 */ /* 0x001fc6000f8e00ff */
[----:B------:R-:W-:Y:S02]  /*1600*/  LEA R5, R5, UR49, 0x3 ;  /* 0x0000003105057c11 */ /* 0x000fe4000f8e18ff */
[----:B------:R-:W-:-:S04]  /*1610*/  SHF.L.U32 R0, R0, 0x1f, RZ ;  /* 0x0000001f00007819 */ /* 0x000fc800000006ff */
[----:B------:R0:W1:Y:S01]  /*1620*/  SYNCS.PHASECHK.TRANS64.TRYWAIT P1, [R5+URZ+0x28830], R0 ;  /* 0x02883000050075a7 */ /* 0x000062000802017f */
[----:B------:R-:W-:Y:S05]  /*1630*/  @!P0 BRA `(.L_x_6735) ;  /* 0x0000000000048947 */ /* 0x000fea0003800000 */
[----:B------:R-:W-:Y:S01]  /*1640*/  BPT.TRAP 0x1 ;  /* 0x000000040000795c */ /* 0x000fe20000300000 */
.L_x_6735:
[----:B------:R-:W-:Y:S01]  /*1650*/  IMAD.MOV.U32 R151, RZ, RZ, RZ ;  /* 0x000000ffff977224 */ /* 0x000fe200078e00ff */
[----:B-1----:R-:W-:Y:S06]  /*1660*/  @P1 BRA `(.L_x_6736) ;  /* 0x0000000000081947 */ /* 0x002fec0003800000 */
[----:B------:R-:W1:Y:S02]  /*1670*/  SYNCS.PHASECHK.TRANS64.TRYWAIT P1, [R5+URZ+0x28830], R0 ;  /* 0x02883000050075a7 */ /* 0x000e64000802017f */
[----:B-1----:R-:W-:Y:S05]  /*1680*/  @!P1 BRA `(.L_x_6737) ;  /* 0x000000c400509947 */ /* 0x002fea0003800000 */
.L_x_6736:
[----:B------:R-:W-:Y:S05]  /*1690*/  WARPSYNC.ALL ;  /* 0x0000000000007948 */ /* 0x000fea0003800000 */
[----:B------:R-:W-:Y:S01]  /*16a0*/  UIADD3 UR49, UR49, 0x18400, URZ ;  /* 0x0001840031317890 */ /* 0x000fe2000fffe03f */
[----:B------:R-:W-:Y:S01]  /*16b0*/  WARPGROUP.ARRIVE ;  /* 0x00000000000079c5 */ /* 0x000fe20000000000 */
[----:B------:R-:W-:Y:S02]  /*16c0*/  ULOP3.LUT UR32, UR52, 0x10000, URZ, 0xfc, !UPT ;  /* 0x0001000034207892 */ /* 0x000fe4000f8efc3f */
[----:B------:R-:W-:Y:S01]  /*16d0*/  USHF.R.U32.HI UR49, URZ, 0x4, UR49 ;  /* 0x000000043f317899 */ /* 0x000fe20008011631 */
[----:B------:R-:W-:Y:S01]  /*16e0*/  UMOV UR33, 0x40000040 ;  /* 0x4000004000217882 */ /* 0x000fe20000000000 */
[----:B------:R-:W-:-:S02]  /*16f0*/  UMOV UR35, 0x40000040 ;  /* 0x4000004000237882 */ /* 0x000fc40000000000 */
[----:B------:R-:W-:Y:S02]  /*1700*/  ULOP3.LUT UR49, UR49, 0x3fff, URZ, 0xc0, !UPT ;  /* 0x00003fff31317892 */ /* 0x000fe4000f8ec03f */
[----:B------:R-:W-:Y:S02]  /*1710*/  UIADD3 UR4, UR32, 0x2, URZ ;  /* 0x0000000220047890 */ /* 0x000fe4000fffe03f */
[----:B------:R-:W-:Y:S01]  /*1720*/  ULOP3.LUT UR49, UR49, 0x10000, URZ, 0xfc, !UPT ;  /* 0x0001000031317892 */ /* 0x000fe2000f8efc3f */
[----:B------:R-:W-:Y:S01]  /*1730*/  UMOV UR5, 0x40000040 ;  /* 0x4000004000057882 */ /* 0x000fe20000000000 */
[----:B------:R-:W-:Y:S02]  /*1740*/  UMOV UR7, 0x40000040 ;  /* 0x4000004000077882 */ /* 0x000fe40000000000 */
        /* <DEDUP_REMOVED lines=51> */
.L_x_6738:
        /* <DEDUP_REMOVED lines=146> */
[----:B------:R-:W-:Y:S02]  /*23a0*/  FSEL R124, R77, -INF , P2 ;  /* 0xff8000004d7c7808 */ /* 0x000fe40001000000 */
[----:B------:R-:W-:Y:S02]  /*23b0*/  FMNMX.FTZ R3, R76, R3, !PT ;  /* 0x000000034c037209 */ /* 0x000fe40007810000 */
[----:B------:R-:W-:Y:S02]  /*23c0*/  ISETP.GT.AND P3, PT, R4, 0x70, PT ;  /* 0x000000700400780c */ /* 0x000fe40003f64270 */
[----:B------:R-:W-:Y:S02]  /*23d0*/  FSEL R62, R62, -INF , P4 ;  /* 0xff8000003e3e7808 */ /* 0x000fe40002000000 */
[----:B------:R-:W-:-:S02]  /*23e0*/  FSEL R80, R80, -INF , P3 ;  /* 0xff80000050507808 */ /* 0x000fc40001800000 */
[----:B------:R-:W-:Y:S02]  /*23f0*/  FMNMX.FTZ R3, R124, R3, !PT ;  /* 0x000000037c037209 */ /* 0x000fe40007810000 */
[----:B------:R-:W-:Y:S02]  /*2400*/  ISETP.GT.AND P4, PT, R4, 0x71, PT ;  /* 0x000000710400780c */ /* 0x000fe40003f84270 */
[----:B------:R-:W-:Y:S02]  /*2410*/  FMNMX.FTZ R3, R80, R3, !PT ;  /* 0x0000000350037209 */ /* 0x000fe40007810000 */
[----:B------:R-:W-:Y:S02]  /*2420*/  FSEL R126, R81, -INF , P4 ;  /* 0xff800000517e7808 */ /* 0x000fe40002000000 */
[----:B------:R-:W-:Y:S02]  /*2430*/  ISETP.GT.AND P5, PT, R4, 0x78, PT ;  /* 0x000000780400780c */ /* 0x000fe40003fa4270 */
[----:B------:R-:W-:-:S02]  /*2440*/  FMNMX.FTZ R3, R126, R3, !PT ;  /* 0x000000037e037209 */ /* 0x000fc40007810000 */
[----:B------:R-:W-:Y:S02]  /*2450*/  FSEL R84, R84, -INF , P5 ;  /* 0xff80000054547808 */ /* 0x000fe40002800000 */
[----:B------:R-:W-:Y:S02]  /*2460*/  ISETP.GT.AND P6, PT, R4, 0x79, PT ;  /* 0x000000790400780c */ /* 0x000fe40003fc4270 */
[----:B------:R-:W-:Y:S02]  /*2470*/  FMNMX.FTZ R3, R84, R3, !PT ;  /* 0x0000000354037209 */ /* 0x000fe40007810000 */
[----:B------:R-:W-:Y:S02]  /*2480*/  FSEL R128, R85, -INF , P6 ;  /* 0xff80000055807808 */ /* 0x000fe40003000000 */
[----:B------:R-:W-:Y:S02]  /*2490*/  P2R R13, PR, RZ, 0x8 ;  /* 0x00000008ff0d7803 */ /* 0x000fe40000000000 */
[----:B------:R-:W-:Y:S01]  /*24a0*/  FMNMX.FTZ R7, R128, R3, !PT ;  /* 0x0000000380077209 */ /* 0x000fe20007810000 */
[----:B------:R-:W-:Y:S01]  /*24b0*/  IMAD.U32 R3, RZ, RZ, UR6 ;  /* 0x00000006ff037e24 */ /* 0x000fe2000f8e00ff */
[----:B------:R-:W-:-:S02]  /*24c0*/  P2R R15, PR, RZ, 0x4 ;  /* 0x00000004ff0f7803 */ /* 0x000fc40000000000 */
[----:B------:R-:W-:Y:S01]  /*24d0*/  ISETP.GT.AND P2, PT, R4, 0x58, PT ;  /* 0x000000580400780c */ /* 0x000fe20003f44270 */
[----:B------:R-:W0:Y:S01]  /*24e0*/  SHFL.BFLY PT, R0, R7, 0x2, 0x1f ;  /* 0x0c401f0007007f89 */ /* 0x000e2200000e0000 */
[----:B------:R-:W-:Y:S02]  /*24f0*/  P2R R21, PR, RZ, 0x2 ;  /* 0x00000002ff157803 */ /* 0x000fe40000000000 */
[----:B------:R-:W-:Y:S02]  /*2500*/  FSEL R70, R70, -INF , P2 ;  /* 0xff80000046467808 */ /* 0x000fe40001000000 */
[----:B------:R-:W-:Y:S02]  /*2510*/  ISETP.NE.AND P2, PT, R15, RZ, PT ;  /* 0x000000ff0f00720c */ /* 0x000fe40003f45270 */
[----:B------:R-:W-:Y:S02]  /*2520*/  ISETP.GT.AND P1, PT, R4, 0x59, PT ;  /* 0x000000590400780c */ /* 0x000fe40003f24270 */
[----:B------:R-:W-:-:S02]  /*2530*/  P2R R29, PR, RZ, 0x1 ;  /* 0x00000001ff1d7803 */ /* 0x000fc40000000000 */
[----:B------:R-:W-:Y:S02]  /*2540*/  FSEL R40, R71, -INF , P1 ;  /* 0xff80000047287808 */ /* 0x000fe40000800000 */
[----:B------:R-:W-:Y:S02]  /*2550*/  ISETP.NE.AND P1, PT, R21, RZ, PT ;  /* 0x000000ff1500720c */ /* 0x000fe40003f25270 */
[----:B------:R-:W-:Y:S02]  /*2560*/  ISETP.GT.AND P0, PT, R4, 0x60, PT ;  /* 0x000000600400780c */ /* 0x000fe40003f04270 */
[----:B------:R-:W-:Y:S02]  /*2570*/  FSEL R78, R78, -INF , P1 ;  /* 0xff8000004e4e7808 */ /* 0x000fe40000800000 */
[----:B------:R-:W-:Y:S02]  /*2580*/  FSEL R74, R74, -INF , P0 ;  /* 0xff8000004a4a7808 */ /* 0x000fe40000000000 */
[----:B------:R-:W-:-:S02]  /*2590*/  ISETP.NE.AND P0, PT, R29, RZ, PT ;  /* 0x000000ff1d00720c */ /* 0x000fc40003f05270 */
[----:B------:R-:W-:Y:S02]  /*25a0*/  FSEL R86, R86, -INF , P5 ;  /* 0xff80000056567808 */ /* 0x000fe40002800000 */
[----:B0-----:R-:W-:Y:S02]  /*25b0*/  FMNMX.FTZ R9, R7, R0, !PT ;  /* 0x0000000007097209 */ /* 0x001fe40007810000 */
[----:B------:R-:W-:Y:S02]  /*25c0*/  FSEL R44, R75, -INF , P0 ;  /* 0xff8000004b2c7808 */ /* 0x000fe40000000000 */
[----:B------:R-:W-:Y:S01]  /*25d0*/  R2UR UR6, R5 ;  /* 0x00000000050672ca */ /* 0x000fe200000e0000 */
[----:B------:R-:W0:Y:S01]  /*25e0*/  SHFL.BFLY PT, R0, R9, 0x1, 0x1f ;  /* 0x0c201f0009007f89 */ /* 0x000e2200000e0000 */
[----:B------:R-:W-:Y:S01]  /*25f0*/  ISETP.NE.AND P0, PT, R89, RZ, PT ;  /* 0x000000ff5900720c */ /* 0x000fe20003f05270 */
[----:B------:R-:W-:Y:S01]  /*2600*/  IMAD.MOV.U32 R89, RZ, RZ, R151 ;  /* 0x000000ffff597224 */ /* 0x000fe200078e0097 */
[----:B------:R-:W-:-:S02]  /*2610*/  MOV R121, R151 ;  /* 0x0000009700797202 */ /* 0x000fc40000000f00 */
[----:B------:R-:W-:-:S07]  /*2620*/  MOV R103, R151 ;  /* 0x0000009700677202 */ /* 0x000fce0000000f00 */
[----:B------:R-:W-:-:S04]  /*2630*/  UIADD3 UR6, UR6, 0x28840, URZ ;  /* 0x0002884006067890 */ /* 0x000fc8000fffe03f */
        /* <DEDUP_REMOVED lines=66> */
[--C-:B------:R-:W-:Y:S01]  /*2a60*/  IMAD.MOV.U32 R106, RZ, RZ, R151.reuse ;  /* 0x000000ffff6a7224 */ /* 0x100fe200078e0097 */
[----:B------:R-:W-:Y:S01]  /*2a70*/  MOV R94, R151 ;  /* 0x00000097005e7202 */ /* 0x000fe20000000f00 */
[----:B------:R-:W5:Y:S01]  /*2a80*/  MUFU.EX2 R162, R162 ;  /* 0x000000a200a27308 */ /* 0x000f620000000800 */
[----:B------:R-:W-:Y:S01]  /*2a90*/  FMNMX.FTZ R25, R28, R21, !PT ;  /* 0x000000151c197209 */ /* 0x000fe20007810000 */
[----:B------:R-:W-:-:S02]  /*2aa0*/  IMAD.MOV.U32 R102, RZ, RZ, R151 ;  /* 0x000000ffff667224 */ /* 0x000fc400078e0097 */
[--C-:B------:R-:W-:Y:S01]  /*2ab0*/  IMAD.MOV.U32 R98, RZ, RZ, R151.reuse ;  /* 0x000000ffff627224 */ /* 0x100fe200078e0097 */
[----:B------:R-:W-:Y:S01]  /*2ac0*/  FMNMX.FTZ R25, R62, R25, !PT ;  /* 0x000000193e197209 */ /* 0x000fe20007810000 */
[--C-:B---3--:R-:W-:Y:S02]  /*2ad0*/  IMAD.MOV.U32 R96, RZ, RZ, R151.reuse ;  /* 0x000000ffff607224 */ /* 0x108fe400078e0097 */
[----:B------:R3:W5:Y:S01]  /*2ae0*/  MUFU.EX2 R13, R100 ;  /* 0x00000064000d7308 */ /* 0x0007620000000800 */
[----:B------:R-:W-:Y:S01]  /*2af0*/  FMNMX.FTZ R25, R32, R25, !PT ;  /* 0x0000001920197209 */ /* 0x000fe20007810000 */
[--C-:B------:R-:W-:Y:S02]  /*2b00*/  IMAD.MOV.U32 R92, RZ, RZ, R151.reuse ;  /* 0x000000ffff5c7224 */ /* 0x100fe400078e0097 */
[--C-:B------:R-:W-:Y:S01]  /*2b10*/  IMAD.MOV.U32 R90, RZ, RZ, R151.reuse ;  /* 0x000000ffff5a7224 */ /* 0x100fe200078e0097 */
[----:B------:R-:W-:Y:S01]  /*2b20*/  FMNMX.FTZ R25, R66, R25, !PT ;  /* 0x0000001942197209 */ /* 0x000fe20007810000 */
[----:B------:R-:W-:-:S02]  /*2b30*/  IMAD.MOV.U32 R88, RZ, RZ, R151 ;  /* 0x000000ffff587224 */ /* 0x000fc400078e0097 */
        /* <DEDUP_REMOVED lines=29> */
[----:B---3--:R-:W-:Y:S02]  /*2d10*/  MOV R112, R151 ;  /* 0x0000009700707202 */ /* 0x008fe40000000f00 */
[----:B-1----:R-:W-:-:S05]  /*2d20*/  FMNMX.FTZ R37, R4, R37, !PT ;  /* 0x0000002504257209 */ /* 0x002fca0007810000 */
        /* <DEDUP_REMOVED lines=57> */
[----:B------:R-:W-:-:S02]  /*30c0*/  F2FP.F16.F32.PACK_AB R158, R9, R158 ;  /* 0x0000009e099e723e */ /* 0x000fc400000000ff */
[----:B------:R-:W-:Y:S01]  /*30d0*/  F2FP.F16.F32.PACK_AB R160, R11, R160 ;  /* 0x000000a00ba0723e */ /* 0x000fe200000000ff */
[----:B------:R1:W3:Y:S01]  /*30e0*/  MUFU.EX2 R161, R8 ;  /* 0x0000000800a17308 */ /* 0x0002e20000000800 */
[----:B0-----:R-:W-:Y:S01]  /*30f0*/  FADD.FTZ R6, R30, R49 ;  /* 0x000000311e067221 */ /* 0x001fe20000010000 */
[----:B------:R-:W-:Y:S02]  /*3100*/  F2FP.F16.F32.PACK_AB R162, R13, R162 ;  /* 0x000000a20da2723e */ /* 0x000fe400000000ff */
[----:B------:R-:W-:Y:S01]  /*3110*/  F2FP.F16.F32.PACK_AB R157, R27, R26 ;  /* 0x0000001a1b9d723e */ /* 0x000fe200000000ff */
[C---:B------:R-:W-:Y:S01]  /*3120*/  FADD.FTZ R49, R159.reuse, R6 ;  /* 0x000000069f317221 */ /* 0x040fe20000010000 */
[----:B------:R-:W-:Y:S02]  /*3130*/  F2FP.F16.F32.PACK_AB R159, R159, R30 ;  /* 0x0000001e9f9f723e */ /* 0x000fe400000000ff */
[----:B------:R-:W0:Y:S01]  /*3140*/  MUFU.EX2 R38, R38 ;  /* 0x0000002600267308 */ /* 0x000e220000000800 */
[----:B-1----:R-:W-:Y:S01]  /*3150*/  FADD.FTZ R8, R164, R51 ;  /* 0x00000033a4087221 */ /* 0x002fe20000010000 */
[----:B--2---:R-:W-:Y:S01]  /*3160*/  FADD.FTZ R6, R34, R49 ;  /* 0x0000003122067221 */ /* 0x004fe20000010000 */
[----:B------:R-:W-:-:S02]  /*3170*/  F2FP.F16.F32.PACK_AB R164, R15, R164 ;  /* 0x000000a40fa4723e */ /* 0x000fc400000000ff */
[----:B------:R-:W-:-:S03]  /*3180*/  FADD.FTZ R51, R15, R8 ;  /* 0x000000080f337221 */ /* 0x000fc60000010000 */
        /* <DEDUP_REMOVED lines=30> */
[----:B------:R-:W-:Y:S01]  /*3370*/  FADD.FTZ R8, R176, R49 ;  /* 0x00000031b0087221 */ /* 0x000fe20000010000 */
[----:B------:R-:W-:Y:S01]  /*3380*/  F2FP.F16.F32.PACK_AB R176, R35, R176 ;  /* 0x000000b023b0723e */ /* 0x000fe200000000ff */
        /* <DEDUP_REMOVED lines=118> */
.L_x_6750:
[----:B------:R-:W-:Y:S01]  /*3af0*/  ISETP.NE.AND P2, PT, RZ, UR41, PT ;  /* 0x00000029ff007c0c */ /* 0x000fe2000bf45270 */
[----:B------:R-:W-:-:S04]  /*3b00*/  UISETP.NE.AND UP0, UPT, UR46, 0x1, UPT ;  /* 0x000000012e00788c */ /* 0x000fc8000bf05270 */
[----:B------:R-:W-:-:S04]  /*3b10*/  USEL UR43, URZ, 0x1, UP0 ;  /* 0x000000013f2b7887 */ /* 0x000fc80008000000 */
[----:B------:R-:W-:-:S04]  /*3b20*/  ULOP3.LUT UR43, UR48, UR43, URZ, 0x3c, !UPT ;  /* 0x0000002b302b7292 */ /* 0x000fc8000f8e3c3f */
[----:B------:R-:W-:Y:S08]  /*3b30*/  @P2 BRA `(.L_x_6740) ;  /* 0x0000000000442947 */ /* 0x000ff00003800000 */
[----:B------:R-:W-:Y:S05]  /*3b40*/  @!P0 BRA `(.L_x_6741) ;  /* 0x0000000000048947 */ /* 0x000fea0003800000 */
[----:B------:R-:W-:Y:S01]  /*3b50*/  BPT.TRAP 0x1 ;  /* 0x000000040000795c */ /* 0x000fe20000300000 */
.L_x_6741:
        /* <DEDUP_REMOVED lines=12> */
.L_x_6742:
[----:B-1----:R-:W-:Y:S05]  /*3c20*/  @P1 BRA `(.L_x_6740) ;  /* 0x0000000000081947 */ /* 0x002fea0003800000 */
[----:B------:R-:W1:Y:S02]  /*3c30*/  SYNCS.PHASECHK.TRANS64.TRYWAIT P1, [UR6+0x28830], R0 ;  /* 0x02883000ff0075a7 */ /* 0x000e640008020146 */
[----:B-1----:R-:W-:Y:S05]  /*3c40*/  @!P1 BRA `(.L_x_6743) ;  /* 0x0000009c00f49947 */ /* 0x002fea0003800000 */
.L_x_6740:
        /* <DEDUP_REMOVED lines=48> */
.L_x_6745:
        /* <DEDUP_REMOVED lines=9> */
.L_x_6746:
[----:B-1----:R-:W-:Y:S05]  /*3fe0*/  @P1 BRA `(.L_x_6744) ;  /* 0x0000000000081947 */ /* 0x002fea0003800000 */
[----:B------:R-:W1:Y:S02]  /*3ff0*/  SYNCS.PHASECHK.TRANS64.TRYWAIT P1, [UR6+0x28850], R0 ;  /* 0x02885000ff0075a7 */ /* 0x000e640008020146 */
[----:B-1----:R-:W-:Y:S05]  /*4000*/  @!P1 BRA `(.L_x_6747) ;  /* 0x0000009c001c9947 */ /* 0x002fea0003800000 */
.L_x_6744:
[----:B------:R-:W2:Y:S01]  /*4010*/  S2UR UR10, SR_CgaCtaId ;  /* 0x00000000000a79c3 */ /* 0x000ea20000008800 */
[----:B------:R-:W-:Y:S01]  /*4020*/  UMOV UR11, 0x400 ;  /* 0x00000400000b7882 */ /* 0x000fe20000000000 */
[----:B------:R-:W-:Y:S01]  /*4030*/  WARPGROUP.ARRIVE ;  /* 0x00000000000079c5 */ /* 0x000fe20000000000 */
[----:B------:R-:W-:Y:S01]  /*4040*/  UMOV UR7, 0x40000040 ;  /* 0x4000004000077882 */ /* 0x000fe20000000000 */
[----:B01----:R-:W-:Y:S01]  /*4050*/  IADD3 R0, -R2, 0xb, RZ ;  /* 0x0000000b02007810 */ /* 0x003fe20007ffe1ff */
[----:B--2---:R-:W-:-:S04]  /*4060*/  ULEA UR11, UR10, UR11, 0x18 ;  /* 0x0000000b0a0b7291 */ /* 0x004fc8000f8ec03f */
[----:B------:R-:W-:-:S04]  /*4070*/  UIADD3 UR6, UR11, 0x400, URZ ;  /* 0x000004000b067890 */ /* 0x000fc8000fffe03f */
        /* <DEDUP_REMOVED lines=45> */
.L_x_6748:
        /* <DEDUP_REMOVED lines=149> */
[----:B------:R-:W-:-:S06]  /*4ca0*/  FFMA.FTZ R86, R86, R3, -R10 ;  /* 0x0000000356567223 */ /* 0x000fcc000001080a */
        /* <DEDUP_REMOVED lines=129> */
.L_x_6749:
        /* <DEDUP_REMOVED lines=103> */
[-C--:B------:R-:W-:Y:S01]  /*5b30*/  FMUL.FTZ R150, R150, R8.reuse ;  /* 0x0000000896967220 */ /* 0x080fe20000410000 */
[----:B------:R-:W-:Y:S01]  /*5b40*/  FMUL.FTZ R151, R151, R8 ;  /* 0x0000000897977220 */ /* 0x000fe20000410000 */
[----:B------:R-:W-:-:S02]  /*5b50*/  IMAD.MOV.U32 R9, RZ, RZ, R4 ;  /* 0x000000ffff097224 */ /* 0x000fc400078e0004 */
[----:B------:R-:W-:Y:S01]  /*5b60*/  IMAD.MOV.U32 R7, RZ, RZ, R0 ;  /* 0x000000ffff077224 */ /* 0x000fe200078e0000 */
[----:B------:R-:W-:Y:S06]  /*5b70*/  @P1 BRA `(.L_x_6750) ;  /* 0xffffffdc00dc1947 */ /* 0x000fec000383ffff */
.L_x_6739:
[----:B------:R-:W-:Y:S06]  /*5b80*/  BAR.ARV 0x8, 0x180 ;  /* 0x0206000000007b1d */ /* 0x000fec0000002000 */
[----:B------:R-:W-:Y:S05]  /*5b90*/  @!P0 BRA `(.L_x_6751) ;  /* 0x0000000000048947 */ /* 0x000fea0003800000 */
[----:B------:R-:W-:Y:S01]  /*5ba0*/  BPT.TRAP 0x1 ;  /* 0x000000040000795c */ /* 0x000fe20000300000 */
.L_x_6751:
        /* <DEDUP_REMOVED lines=9> */
.L_x_6752:
[----:B-1----:R-:W-:Y:S05]  /*5c40*/  @P1 BRA `(.L_x_6753) ;  /* 0x0000000000081947 */ /* 0x002fea0003800000 */
[----:B------:R-:W1:Y:S02]  /*5c50*/  SYNCS.PHASECHK.TRANS64.TRYWAIT P1, [UR5+0x28850], R7 ;  /* 0x02885007ff0075a7 */ /* 0x000e640008020145 */
[----:B-1----:R-:W-:Y:S05]  /*5c60*/  @!P1 BRA `(.L_x_6754) ;  /* 0x00000080001c9947 */ /* 0x002fea0003800000 */
.L_x_6753:
[----:B------:R-:W-:Y:S01]  /*5c70*/  UIADD3 UR4, UR4, 0x400, URZ ;  /* 0x0000040004047890 */ /* 0x000fe2000fffe03f */
[----:B------:R-:W-:Y:S01]  /*5c80*/  WARPGROUP.ARRIVE ;  /* 0x00000000000079c5 */ /* 0x000fe20000000000 */
[----:B------:R-:W-:Y:S01]  /*5c90*/  UMOV UR11, 0x40000040 ;  /* 0x40000040000b7882 */ /* 0x000fe20000000000 */
[----:B01----:R-:W0:Y:S01]  /*5ca0*/  SHFL.BFLY PT, R7, R6, 0x2, 0x1f ;  /* 0x0c401f0006077f89 */ /* 0x003e2200000e0000 */
[----:B------:R-:W-:Y:S01]  /*5cb0*/  USHF.R.U32.HI UR4, URZ, 0x4, UR4 ;  /* 0x000000043f047899 */ /* 0x000fe20008011604 */
[----:B------:R-:W-:Y:S01]  /*5cc0*/  IMAD.MOV.U32 R11, RZ, RZ, RZ ;  /* 0x000000ffff0b7224 */ /* 0x000fe200078e00ff */
[----:B------:R-:W-:Y:S01]  /*5cd0*/  MOV R21, 0xff800000 ;  /* 0xff80000000157802 */ /* 0x000fe20000000f00 */
[----:B------:R-:W1:Y:S01]  /*5ce0*/  SHFL.BFLY PT, R8, R5, 0x2, 0x1f ;  /* 0x0c401f0005087f89 */ /* 0x000e6200000e0000 */
[----:B------:R-:W-:Y:S01]  /*5cf0*/  ULOP3.LUT UR4, UR4, 0x3fff, URZ, 0xc0, !UPT ;  /* 0x00003fff04047892 */ /* 0x000fe2000f8ec03f */
[----:B------:R-:W-:-:S03]  /*5d00*/  IMAD.MOV.U32 R20, RZ, RZ, -0x800000 ;  /* 0xff800000ff147424 */ /* 0x000fc600078e00ff */
[----:B------:R-:W-:-:S04]  /*5d10*/  ULOP3.LUT UR4, UR4, 0x4000000, URZ, 0xfc, !UPT ;  /* 0x0400000004047892 */ /* 0x000fc8000f8efc3f */
[----:B------:R-:W-:-:S04]  /*5d20*/  ULEA UR4, UR42, UR4, 0xb ;  /* 0x000000042a047291 */ /* 0x000fc8000f8e583f */
[----:B------:R-:W-:-:S03]  /*5d30*/  UIADD3 UR6, UR4, 0x80, URZ ;  /* 0x0000008004067890 */ /* 0x000fc6000fffe03f */
[----:B------:R-:W-:Y:S02]  /*5d40*/  UMOV UR10, UR4 ;  /* 0x00000004000a7c82 */ /* 0x000fe40008000000 */
[----:B------:R-:W-:Y:S01]  /*5d50*/  HGMMA.64x128x16.F32 R88, R156, gdesc[UR8].tnspB, R88, gsb0 ;  /* 0x41e000089c587df0 */ /* 0x000fe20008000858 */
[----:B------:R-:W-:Y:S01]  /*5d60*/  UMOV UR11, 0x40000040 ;  /* 0x40000040000b7882 */ /* 0x000fe20000000000 */
[----:B------:R-:W-:Y:S01]  /*5d70*/  UMOV UR10, UR6 ;  /* 0x00000006000a7c82 */ /* 0x000fe20008000000 */
[----:B------:R-:W-:Y:S01]  /*5d80*/  UIADD3 UR6, UR4, 0x100, URZ ;  /* 0x0000010004067890 */ /* 0x000fe2000fffe03f */
[----:B0-----:R-:W-:Y:S01]  /*5d90*/  FADD.FTZ R7, R7, R6 ;  /* 0x0000000607077221 */ /* 0x001fe20000010000 */
[----:B-1----:R-:W-:Y:S01]  /*5da0*/  FADD.FTZ R9, R8, R5 ;  /* 0x0000000508097221 */ /* 0x002fe20000010000 */
[----:B------:R-:W-:-:S03]  /*5db0*/  IMAD.MOV.U32 R5, RZ, RZ, RZ ;  /* 0x000000ffff057224 */ /* 0x000fc600078e00ff */
[----:B------:R-:W0:Y:S04]  /*5dc0*/  SHFL.BFLY PT, R8, R7, 0x1, 0x1f ;  /* 0x0c201f0007087f89 */ /* 0x000e2800000e0000 */
[----:B------:R-:W1:Y:S01]  /*5dd0*/  SHFL.BFLY PT, R10, R9, 0x1, 0x1f ;  /* 0x0c201f00090a7f89 */ /* 0x000e6200000e0000 */
[----:B0-----:R-:W-:Y:S01]  /*5de0*/  FADD.FTZ R12, R7, R8 ;  /* 0x00000008070c7221 */ /* 0x001fe20000010000 */
[----:B-1----:R-:W-:-:S04]  /*5df0*/  FADD.FTZ R10, R9, R10 ;  /* 0x0000000a090a7221 */ /* 0x002fc80000010000 */
        /* <DEDUP_REMOVED lines=15> */
[----:B------:R-:W-:Y:S01]  /*5ef0*/  UMOV UR10, UR6 ;  /* 0x00000006000a7c82 */ /* 0x000fe20008000000 */
[----:B------:R-:W-:Y:S01]  /*5f00*/  UMOV UR11, 0x40000040 ;  /* 0x40000040000b7882 */ /* 0x000fe20000000000 */
[----:B------:R-:W-:Y:S01]  /*5f10*/  UIADD3 UR6, UR4, 0x180, URZ ;  /* 0x0000018004067890 */ /* 0x000fe2000fffe03f */
        /* <DEDUP_REMOVED lines=17> */
[----:B------:R-:W-:Y:S02]  /*6030*/  UIADD3 UR6, UR4, 0x300, URZ ;  /* 0x0000030004067890 */ /* 0x000fe4000fffe03f */
        /* <DEDUP_REMOVED lines=17> */
.L_x_6755:
        /* <DEDUP_REMOVED lines=69> */
[-C--:B------:R-:W-:Y:S01]  /*65a0*/  FMUL.FTZ R32, R150, R11.reuse ;  /* 0x0000000b96207220 */ /* 0x080fe20000410000 */
[----:B------:R-:W-:Y:S01]  /*65b0*/  FMUL.FTZ R151, R151, R11 ;  /* 0x0000000b97977220 */ /* 0x000fe20000410000 */
[----:B------:R-:W-:-:S02]  /*65c0*/  UIADD3 UR44, UR44, 0x1, URZ ;  /* 0x000000012c2c7890 */ /* 0x000fc4000fffe03f */
[----:B------:R-:W-:Y:S02]  /*65d0*/  USEL UR42, UR42, URZ, UP0 ;  /* 0x0000003f2a2a7287 */ /* 0x000fe40008000000 */
[----:B------:R-:W-:-:S12]  /*65e0*/  ULOP3.LUT UR43, UR43, UR4, URZ, 0x3c, !UPT ;  /* 0x000000042b2b7292 */ /* 0x000fd8000f8e3c3f */
.L_x_6731:
        /* <DEDUP_REMOVED lines=20> */
[----:B------:R-:W-:-:S02]  /*6730*/  ULDC.64 UR8, c[0x0][0xc00] ;  /* 0x0003000000087ab9 */ /* 0x000fc40000000a00 */
[----:B------:R-:W-:Y:S01]  /*6740*/  UIMAD.WIDE UR8, UR37, 0x4, UR8 ;  /* 0x00000004250878a5 */ /* 0x000fe2000f8e0208 */
[----:B------:R-:W-:Y:S02]  /*6750*/  MOV R24, R0 ;  /* 0x0000000000187202 */ /* 0x000fe40000000f00 */
[----:B0-----:R-:W-:-:S03]  /*6760*/  MOV R25, R5 ;  /* 0x0000000500197202 */ /* 0x001fc60000000f00 */
[----:B------:R-:W-:-:S03]  /*6770*/  IMAD.WIDE R4, R155, 0x2, R24 ;  /* 0x000000029b047825 */ /* 0x000fc600078e0218 */
[C---:B------:R-:W-:Y:S02]  /*6780*/  LOP3.LUT R9, R4.reuse, 0x380, RZ, 0xc0, !PT ;  /* 0x0000038004097812 */ /* 0x040fe400078ec0ff */
[C---:B------:R-:W-:Y:S02]  /*6790*/  IADD3 R91, P5, R4.reuse, 0x40, RZ ;  /* 0x00000040045b7810 */ /* 0x040fe40007fbe0ff */
[C---:B------:R-:W-:Y:S02]  /*67a0*/  IADD3 R95, P4, R4.reuse, 0x60, RZ ;  /* 0x00000060045f7810 */ /* 0x040fe40007f9e0ff */
        /* <DEDUP_REMOVED lines=9> */
[----:B------:R-:W-:Y:S01]  /*6840*/  IADD3 R103, P0, R4, 0x4060, RZ ;  /* 0x0000406004677810 */ /* 0x000fe20007f1e0ff */
[--C-:B------:R-:W-:Y:S01]  /*6850*/  IMAD.X R11, RZ, RZ, R5.reuse, P2 ;  /* 0x000000ffff0b7224 */ /* 0x100fe200010e0605 */
[----:B------:R-:W-:Y:S02]  /*6860*/  LOP3.LUT R14, R91, 0x380, RZ, 0xc0, !PT ;  /* 0x000003805b0e7812 */ /* 0x000fe400078ec0ff */
[----:B------:R-:W-:Y:S01]  /*6870*/  LOP3.LUT R4, R9, R4, RZ, 0x3c, !PT ;  /* 0x0000000409047212 */ /* 0x000fe200078e3cff */
[--C-:B------:R-:W-:Y:S01]  /*6880*/  IMAD.X R9, RZ, RZ, R5.reuse, P1 ;  /* 0x000000ffff097224 */ /* 0x100fe200008e0605 */
[----:B------:R-:W-:Y:S01]  /*6890*/  LOP3.LUT R44, R95, 0x380, RZ, 0xc0, !PT ;  /* 0x000003805f2c7812 */ /* 0x000fe200078ec0ff */
[----:B------:R-:W-:Y:S01]  /*68a0*/  IMAD.X R27, RZ, RZ, R5, P0 ;  /* 0x000000ffff1b7224 */ /* 0x000fe200000e0605 */
[----:B------:R-:W-:-:S02]  /*68b0*/  SHF.R.U64 R14, R14, 0x3, RZ ;  /* 0x000000030e0e7819 */ /* 0x000fc400000012ff */
[----:B------:R-:W-:Y:S02]  /*68c0*/  SHF.R.U64 R44, R44, 0x3, RZ ;  /* 0x000000032c2c7819 */ /* 0x000fe400000012ff */
[----:B------:R-:W-:Y:S02]  /*68d0*/  MOV R94, R4 ;  /* 0x00000004005e7202 */ /* 0x000fe40000000f00 */
[----:B------:R-:W-:Y:S02]  /*68e0*/  F2FP.F16.F32.PACK_AB R4, R26, R157 ;  /* 0x0000009d1a04723e */ /* 0x000fe400000000ff */
[----:B------:R-:W-:Y:S01]  /*68f0*/  F2FP.F16.F32.PACK_AB R5, R10, R93 ;  /* 0x0000005d0a05723e */ /* 0x000fe200000000ff */
[----:B------:R-:W-:Y:S01]  /*6900*/  BAR.SYNC.DEFER_BLOCKING 0x1, 0x100 ;  /* 0x0044000000007b1d */ /* 0x000fe20000010000 */
[----:B------:R-:W-:Y:S02]  /*6910*/  LOP3.LUT R10, R99, 0x380, RZ, 0xc0, !PT ;  /* 0x00000380630a7812 */ /* 0x000fe400078ec0ff */
[----:B------:R-:W-:-:S02]  /*6920*/  LOP3.LUT R26, R101, 0x380, RZ, 0xc0, !PT ;  /* 0x00000380651a7812 */ /* 0x000fc400078ec0ff */
[----:B------:R-:W-:Y:S02]  /*6930*/  LOP3.LUT R12, R45, 0x380, RZ, 0xc0, !PT ;  /* 0x000003802d0c7812 */ /* 0x000fe400078ec0ff */
[----:B------:R-:W-:Y:S02]  /*6940*/  LOP3.LUT R28, R14, R91, RZ, 0x3c, !PT ;  /* 0x0000005b0e1c7212 */ /* 0x000fe400078e3cff */
[----:B------:R-:W-:Y:S02]  /*6950*/  LOP3.LUT R14, R44, R95, RZ, 0x3c, !PT ;  /* 0x0000005f2c0e7212 */ /* 0x000fe400078e3cff */
[----:B------:R-:W-:Y:S02]  /*6960*/  LOP3.LUT R46, R97, 0x380, RZ, 0xc0, !PT ;  /* 0x00000380612e7812 */ /* 0x000fe400078ec0ff */
[----:B------:R-:W-:Y:S02]  /*6970*/  LOP3.LUT R44, R103, 0x380, RZ, 0xc0, !PT ;  /* 0x00000380672c7812 */ /* 0x000fe400078ec0ff */
[----:B------:R-:W-:-:S02]  /*6980*/  SHF.R.U64 R10, R10, 0x3, RZ ;  /* 0x000000030a0a7819 */ /* 0x000fc400000012ff */
[----:B------:R-:W-:Y:S02]  /*6990*/  SHF.R.U64 R26, R26, 0x3, RZ ;  /* 0x000000031a1a7819 */ /* 0x000fe400000012ff */
[----:B------:R-:W-:Y:S02]  /*69a0*/  SHF.R.U64 R12, R12, 0x3, RZ ;  /* 0x000000030c0c7819 */ /* 0x000fe400000012ff */
[----:B------:R-:W-:Y:S02]  /*69b0*/  SHF.R.U64 R46, R46, 0x3, RZ ;  /* 0x000000032e2e7819 */ /* 0x000fe400000012ff */
[----:B------:R-:W-:Y:S01]  /*69c0*/  SHF.R.U64 R44, R44, 0x3, RZ ;  /* 0x000000032c2c7819 */ /* 0x000fe200000012ff */
[----:B------:R0:W-:Y:S01]  /*69d0*/  STSM.16.M88.4 [R94], R4 ;  /* 0x000000045e007844 */ /* 0x0001e20000000200 */
        /* <DEDUP_REMOVED lines=10> */
[----:B------:R-:W-:Y:S02]  /*6a80*/  F2FP.F16.F32.PACK_AB R10, R83, R86 ;  /* 0x00000056530a723e */ /* 0x000fe400000000ff */
[----:B------:R-:W-:Y:S02]  /*6a90*/  F2FP.F16.F32.PACK_AB R11, R81, R84 ;  /* 0x00000054510b723e */ /* 0x000fe400000000ff */
[----:B------:R-:W-:Y:S02]  /*6aa0*/  MOV R90, R28 ;  /* 0x0000001c005a7202 */ /* 0x000fe40000000f00 */
[----:B------:R-:W-:Y:S01]  /*6ab0*/  MOV R89, R14 ;  /* 0x0000000e00597202 */ /* 0x000fe20000000f00 */
[----:B------:R-:W-:Y:S01]  /*6ac0*/  STSM.16.M88.4 [R91], R8 ;  /* 0x000000085b007844 */ /* 0x000fe20000000200 */
[----:B------:R-:W-:-:S02]  /*6ad0*/  MOV R46, R12 ;  /* 0x0000000c002e7202 */ /* 0x000fc40000000f00 */
[----:B0-----:R-:W-:Y:S02]  /*6ae0*/  F2FP.F16.F32.PACK_AB R4, R79, R82 ;  /* 0x000000524f04723e */ /* 0x001fe400000000ff */
[----:B------:R-:W-:Y:S02]  /*6af0*/  F2FP.F16.F32.PACK_AB R5, R77, R80 ;  /* 0x000000504d05723e */ /* 0x000fe400000000ff */
        /* <DEDUP_REMOVED lines=15> */
[----:B------:R-:W-:Y:S01]  /*6bf0*/  F2FP.F16.F32.PACK_AB R62, R51, R54 ;  /* 0x00000036333e723e */ /* 0x000fe200000000ff */
[----:B0-----:R-:W-:Y:S01]  /*6c00*/  IMAD.U32 R4, RZ, RZ, UR8 ;  /* 0x00000008ff047e24 */ /* 0x001fe2000f8e00ff */
[----:B------:R-:W-:Y:S02]  /*6c10*/  F2FP.F16.F32.PACK_AB R63, R49, R52 ;  /* 0x00000034313f723e */ /* 0x000fe400000000ff */
[----:B------:R-:W-:Y:S02]  /*6c20*/  F2FP.F16.F32.PACK_AB R8, R43, R50 ;  /* 0x000000322b08723e */ /* 0x000fe400000000ff */
[----:B------:R-:W-:Y:S01]  /*6c30*/  F2FP.F16.F32.PACK_AB R9, R41, R48 ;  /* 0x000000302909723e */ /* 0x000fe200000000ff */
[----:B------:R-:W-:Y:S01]  /*6c40*/  STSM.16.M88.4 [R45], R60 ;  /* 0x0000003c2d007844 */ /* 0x000fe20000000200 */
[----:B------:R-:W-:Y:S01]  /*6c50*/  F2FP.F16.F32.PACK_AB R10, R39, R42 ;  /* 0x0000002a270a723e */ /* 0x000fe200000000ff */
[----:B------:R-:W-:Y:S01]  /*6c60*/  ULDC UR7, c[0x0][0xa88] ;  /* 0x0002a20000077ab9 */ /* 0x000fe20000000800 */
[----:B------:R-:W-:Y:S01]  /*6c70*/  F2FP.F16.F32.PACK_AB R11, R37, R40 ;  /* 0x00000028250b723e */ /* 0x000fe200000000ff */
[----:B------:R-:W-:Y:S01]  /*6c80*/  UMOV UR4, URZ ;  /* 0x0000003f00047c82 */ /* 0x000fe20008000000 */
[----:B------:R-:W-:Y:S01]  /*6c90*/  MOV R26, R26 ;  /* 0x0000001a001a7202 */ /* 0x000fe20000000f00 */
[----:B------:R-:W0:Y:S01]  /*6ca0*/  LDC R50, c[0x0][0xbe8] ;  /* 0x0002fa00ff327b82 */ /* 0x000e220000000800 */
[----:B------:R-:W-:Y:S01]  /*6cb0*/  PLOP3.LUT P0, PT, PT, PT, UP0, 0x80, 0x0 ;  /* 0x000000000000781c */ /* 0x000fe20003f0f008 */
[----:B------:R1:W-:Y:S01]  /*6cc0*/  STSM.16.M88.4 [R44], R8 ;  /* 0x000000082c007844 */ /* 0x0003e20000000200 */
[----:B------:R-:W-:Y:S01]  /*6cd0*/  MOV R5, UR9 ;  /* 0x0000000900057c02 */ /* 0x000fe20008000f00 */
[----:B------:R-:W-:-:S02]  /*6ce0*/  ULDC.64 UR8, c[0x0][0xc08] ;  /* 0x0003020000087ab9 */ /* 0x000fc40000000a00 */
[----:B------:R2:W-:Y:S02]  /*6cf0*/  STSM.16.M88.4 [R26], R148 ;  /* 0x000000941a007844 */ /* 0x0005e40000000200 */
[----:B------:R-:W-:Y:S06]  /*6d00*/  BAR.SYNC.DEFER_BLOCKING 0x1, 0x100 ;  /* 0x0044000000007b1d */ /* 0x000fec0000010000 */
[----:B------:R-:W3:Y:S01]  /*6d10*/  @P0 LDG.E R3, desc[UR50][R4.64] ;  /* 0x0000003204030981 */ /* 0x000ee2000c1e1900 */
[----:B------:R-:W-:Y:S01]  /*6d20*/  UISETP.NE.U32.AND UP1, UPT, UR8, URZ, UPT ;  /* 0x0000003f0800728c */ /* 0x000fe2000bf25070 */
[----:B0-----:R-:W-:Y:S01]  /*6d30*/  ISETP.NE.AND P1, PT, R50, 0x1, PT ;  /* 0x000000013200780c */ /* 0x001fe20003f25270 */
[----:B-1----:R-:W-:-:S02]  /*6d40*/  IMAD.U32 R9, RZ, RZ, UR39 ;  /* 0x00000027ff097e24 */ /* 0x002fc4000f8e00ff */
[----:B------:R-:W-:-:S06]  /*6d50*/  UISETP.NE.AND.EX UP1, UPT, UR9, URZ, UPT, UP1 ;  /* 0x0000003f0900728c */ /* 0x000fcc000bf25310 */
[----:B------:R-:W-:-:S04]  /*6d60*/  PLOP3.LUT P2, PT, PT, PT, UP1, 0x80, 0x0 ;  /* 0x000000000000781c */ /* 0x000fc80003f4f018 */
[----:B------:R-:W0:Y:S01]  /*6d70*/  @P1 LDC R6, c[0x0][0xbec] ;  /* 0x0002fb00ff061b82 */ /* 0x000e220000000800 */
[----:B------:R-:W-:-:S04]  /*6d80*/  @UP1 ULEA UR8, UP2, UR37, UR8, 0x2 ;  /* 0x0000000825081291 */ /* 0x000fc8000f84103f */
[----:B------:R-:W-:Y:S02]  /*6d90*/  @UP1 ULEA.HI.X UR9, UR37, UR9, UR38, 0x2, UP2 ;  /* 0x0000000925091291 */ /* 0x000fe400090f1426 */
[----:B------:R-:W-:Y:S01]  /*6da0*/  IMAD.U32 R10, RZ, RZ, UR8 ;  /* 0x00000008ff0a7e24 */ /* 0x000fe2000f8e00ff */
[----:B------:R-:W1:Y:S03]  /*6db0*/  @P1 LDC R12, c[0x0][0xbf0] ;  /* 0x0002fc00ff0c1b82 */ /* 0x000e660000000800 */
[----:B------:R-:W-:Y:S01]  /*6dc0*/  IMAD.U32 R11, RZ, RZ, UR9 ;  /* 0x00000009ff0b7e24 */ /* 0x000fe2000f8e00ff */
[----:B---3--:R-:W-:Y:S01]  /*6dd0*/  @P0 R2UR UR4, R3 ;  /* 0x00000000030402ca */ /* 0x008fe200000e0000 */
[----:B------:R-:W-:-:S06]  /*6de0*/  IMAD.U32 R3, RZ, RZ, UR7 ;  /* 0x00000007ff037e24 */ /* 0x000fcc000f8e00ff */
[----:B------:R2:W5:Y:S01]  /*6df0*/  @P2 LDG.E R3, desc[UR50][R10.64] ;  /* 0x000000320a032981 */ /* 0x000562000c1e1900 */
[----:B01----:R-:W-:Y:S07]  /*6e00*/  @P2 BRA `(.L_x_6758) ;  /* 0x0000000000102947 */ /* 0x003fee0003800000 */
[----:B------:R-:W-:Y:S05]  /*6e10*/  @!P0 BRA `(.L_x_6758) ;  /* 0x00000000000c8947 */ /* 0x000fea0003800000 */
[----:B------:R-:W3:Y:S04]  /*6e20*/  LDG.E R8, desc[UR50][R4.64] ;  /* 0x0000003204087981 */ /* 0x000ee8000c1e1900 */
[----:B-----5:R-:W3:Y:S02]  /*6e30*/  LDG.E R3, desc[UR50][R4.64+0x4] ;  /* 0x0000043204037981 */ /* 0x020ee4000c1e1900 */
[----:B---3--:R-:W-:-:S07]  /*6e40*/  IMAD.IADD R3, R3, 0x1, -R8 ;  /* 0x0000000103037824 */ /* 0x008fce00078e0a08 */
.L_x_6758:
[----:B------:R-:W-:Y:S01]  /*6e50*/  USHF.R.S32.HI UR14, URZ, 0x1f, UR40 ;  /* 0x0000001f3f0e7899 */ /* 0x000fe20008011428 */
[----:B------:R-:W-:Y:S01]  /*6e60*/  IMAD R9, R9, 0x80, R16 ;  /* 0x0000008009097824 */ /* 0x000fe200078e0210 */
[----:B------:R-:W-:Y:S01]  /*6e70*/  ULDC.64 UR12, c[0x0][0xb90] ;  /* 0x0002e400000c7ab9 */ /* 0x000fe20000000a00 */
[----:B------:R-:W-:Y:S01]  /*6e80*/  USHF.R.S32.HI UR11, URZ, 0x1f, UR4 ;  /* 0x0000001f3f0b7899 */ /* 0x000fe20008011404 */
[----:B-----5:R-:W-:Y:S01]  /*6e90*/  IMAD R46, R3, R50, RZ ;  /* 0x00000032032e7224 */ /* 0x020fe200078e02ff */
[----:B------:R-:W-:Y:S01]  /*6ea0*/  UIMAD UR7, UR14, UR12, URZ ;  /* 0x0000000c0e0772a4 */ /* 0x000fe2000f8e023f */
[----:B------:R-:W-:Y:S01]  /*6eb0*/  @P1 IMAD.HI.U32 R5, R9, R6, RZ ;  /* 0x0000000609051227 */ /* 0x000fe200078e00ff */
[----:B------:R-:W-:Y:S01]  /*6ec0*/  UMOV UR10, UR4 ;  /* 0x00000004000a7c82 */ /* 0x000fe20008000000 */
[----:B------:R-:W-:Y:S02]  /*6ed0*/  USEL UR38, UR38, URZ, !UP0 ;  /* 0x0000003f26267287 */ /* 0x000fe4000c000000 */
[----:B------:R-:W-:Y:S01]  /*6ee0*/  UIMAD.WIDE.U32 UR8, UR40, UR12, UR10 ;  /* 0x0000000c280872a5 */ /* 0x000fe2000f8e000a */
[----:B------:R-:W-:Y:S01]  /*6ef0*/  IMAD.MOV.U32 R4, RZ, RZ, R9 ;  /* 0x000000ffff047224 */ /* 0x000fe200078e0009 */
[----:B------:R-:W-:Y:S01]  /*6f00*/  UIMAD UR7, UR40, UR13, UR7 ;  /* 0x0000000d280772a4 */ /* 0x000fe2000f8e0207 */
[----:B------:R-:W-:Y:S01]  /*6f10*/  @P1 SHF.R.U32.HI R4, RZ, R12, R5 ;  /* 0x0000000cff041219 */ /* 0x000fe20000011605 */
[----:B------:R-:W-:Y:S01]  /*6f20*/  USEL UR37, UR37, URZ, !UP0 ;  /* 0x0000003f25257287 */ /* 0x000fe2000c000000 */
[----:B------:R-:W-:Y:S01]  /*6f30*/  IMAD R5, R17, 0x40, R22 ;  /* 0x0000004011057824 */ /* 0x000fe200078e0216 */
[----:B------:R-:W-:Y:S01]  /*6f40*/  ULDC.64 UR12, c[0x0][0xb98] ;  /* 0x0002e600000c7ab9 */ /* 0x000fe20000000a00 */
[----:B------:R-:W-:Y:S01]  /*6f50*/  UIADD3 UR9, UR9, UR7, URZ ;  /* 0x0000000709097290 */ /* 0x000fe2000fffe03f */
[----:B------:R-:W-:Y:S01]  /*6f60*/  IADD3 R7, -R4, RZ, RZ ;  /* 0x000000ff04077210 */ /* 0x000fe20007ffe1ff */
[----:B------:R-:W-:Y:S01]  /*6f70*/  UIMAD UR7, UR38, UR12, URZ ;  /* 0x0000000c260772a4 */ /* 0x000fe2000f8e023f */
[----:B------:R-:W-:Y:S01]  /*6f80*/  IMAD.WIDE R24, R5, 0x2, R24 ;  /* 0x0000000205187825 */ /* 0x000fe200078e0218 */
[----:B------:R-:W-:Y:S01]  /*6f90*/  UIMAD.WIDE.U32 UR8, UR37, UR12, UR8 ;  /* 0x0000000c250872a5 */ /* 0x000fe2000f8e0008 */
[----:B------:R-:W-:Y:S01]  /*6fa0*/  SHF.R.S32.HI R5, RZ, 0x1f, R4 ;  /* 0x0000001fff057819 */ /* 0x000fe20000011404 */
[----:B------:R-:W-:Y:S01]  /*6fb0*/  UIMAD UR7, UR37, UR13, UR7 ;  /* 0x0000000d250772a4 */ /* 0x000fe2000f8e0207 */
[----:B------:R-:W-:Y:S01]  /*6fc0*/  IMAD R7, R50, R7, R9 ;  /* 0x0000000732077224 */ /* 0x000fe200078e0209 */
[----:B--2---:R-:W-:Y:S01]  /*6fd0*/  IADD3 R11, P3, R24, 0x2000, RZ ;  /* 0x00002000180b7810 */ /* 0x004fe20007f7e0ff */
[----:B------:R-:W-:Y:S01]  /*6fe0*/  ULDC.64 UR12, c[0x0][0xaa0] ;  /* 0x0002a800000c7ab9 */ /* 0x000fe20000000a00 */
[----:B------:R-:W-:-:S02]  /*6ff0*/  IADD3 R4, P2, R4, UR8, RZ ;  /* 0x0000000804047c10 */ /* 0x000fc4000ff5e0ff */
[----:B------:R-:W-:Y:S01]  /*7000*/  IMAD.U32 R6, RZ, RZ, UR7 ;  /* 0x00000007ff067e24 */ /* 0x000fe2000f8e00ff */
[----:B------:R-:W-:Y:S02]  /*7010*/  LOP3.LUT R8, R11, 0x380, RZ, 0xc0, !PT ;  /* 0x000003800b087812 */ /* 0x000fe400078ec0ff */
[----:B------:R-:W-:Y:S02]  /*7020*/  IADD3 R13, P0, R24, 0x1000, RZ ;  /* 0x00001000180d7810 */ /* 0x000fe40007f1e0ff */
[----:B------:R-:W-:Y:S01]  /*7030*/  IADD3.X R5, R5, UR9, R6, P2, !PT ;  /* 0x0000000905057c10 */ /* 0x000fe200097fe406 */
[----:B------:R-:W-:Y:S01]  /*7040*/  ULDC.64 UR8, c[0x0][0xb88] ;  /* 0x0002e20000087ab9 */ /* 0x000fe20000000a00 */
[----:B------:R-:W-:Y:S02]  /*7050*/  SHF.R.S32.HI R6, RZ, 0x1f, R7 ;  /* 0x0000001fff067819 */ /* 0x000fe40000011407 */
[----:B------:R-:W-:Y:S01]  /*7060*/  SHF.R.U64 R8, R8, 0x3, RZ ;  /* 0x0000000308087819 */ /* 0x000fe200000012ff */
[----:B------:R-:W-:Y:S01]  /*7070*/  IMAD.WIDE.U32 R4, R7, UR8, R4 ;  /* 0x0000000807047c25 */ /* 0x000fe2000f8e0004 */
[----:B------:R-:W-:-:S02]  /*7080*/  LOP3.LUT R12, R13, 0x380, RZ, 0xc0, !PT ;  /* 0x000003800d0c7812 */ /* 0x000fc400078ec0ff */
[----:B------:R-:W-:Y:S01]  /*7090*/  LOP3.LUT R8, R8, R11, RZ, 0x3c, !PT ;  /* 0x0000000b08087212 */ /* 0x000fe200078e3cff */
[----:B------:R-:W-:Y:S01]  /*70a0*/  IMAD R10, R6, UR8, RZ ;  /* 0x00000008060a7c24 */ /* 0x000fe2000f8e02ff */
[----:B------:R-:W-:Y:S02]  /*70b0*/  SHF.R.U64 R12, R12, 0x3, RZ ;  /* 0x000000030c0c7819 */ /* 0x000fe400000012ff */
[----:B------:R-:W-:Y:S01]  /*70c0*/  IADD3 R9, P2, R24, 0x3000, RZ ;  /* 0x0000300018097810 */ /* 0x000fe20007f5e0ff */
[----:B------:R-:W-:Y:S01]  /*70d0*/  IMAD R11, R7, UR9, R10 ;  /* 0x00000009070b7c24 */ /* 0x000fe2000f8e020a */
[----:B------:R-:W-:Y:S01]  /*70e0*/  ULDC.64 UR8, c[0x0][0xb50] ;  /* 0x0002d40000087ab9 */ /* 0x000fe20000000a00 */
[----:B------:R-:W-:Y:S01]  /*70f0*/  LOP3.LUT R12, R12, R13, RZ, 0x3c, !PT ;  /* 0x0000000d0c0c7212 */ /* 0x000fe200078e3cff */
[----:B------:R-:W-:Y:S01]  /*7100*/  IMAD.X R13, RZ, RZ, R25, P0 ;  /* 0x000000ffff0d7224 */ /* 0x000fe200000e0619 */
[----:B------:R-:W-:Y:S01]  /*7110*/  LOP3.LUT P0, RZ, R154, 0x3, RZ, 0xc0, !PT ;  /* 0x000000039aff7812 */ /* 0x000fe2000780c0ff */
[----:B------:R-:W-:Y:S01]  /*7120*/  IMAD.IADD R5, R5, 0x1, R11 ;  /* 0x0000000105057824 */ /* 0x000fe200078e020b */
[----:B------:R-:W-:Y:S01]  /*7130*/  LEA R11, P4, R4, UR8, 0x2 ;  /* 0x00000008040b7c11 */ /* 0x000fe2000f8810ff */
[----:B------:R-:W-:Y:S01]  /*7140*/  IMAD.X R7, RZ, RZ, R25, P2 ;  /* 0x000000ffff077224 */ /* 0x000fe200010e0619 */
[----:B------:R-:W-:-:S02]  /*7150*/  LOP3.LUT R6, R9, 0x380, RZ, 0xc0, !PT ;  /* 0x0000038009067812 */ /* 0x000fc400078ec0ff */
[----:B------:R-:W-:Y:S01]  /*7160*/  LEA.HI.X R14, R4, UR9, R5, 0x2, P4 ;  /* 0x00000009040e7c11 */ /* 0x000fe2000a0f1405 */
[----:B------:R-:W-:Y:S01]  /*7170*/  SHFL.IDX PT, R44, R11, RZ, 0x1c1f ;  /* 0x001c1fff0b2c7589 */ /* 0x000fe200000e0000 */
[----:B------:R-:W-:Y:S01]  /*7180*/  IMAD.U32 R4, RZ, RZ, UR39 ;  /* 0x00000027ff047e24 */ /* 0x000fe2000f8e00ff */
[----:B------:R-:W-:Y:S02]  /*7190*/  SHF.R.U64 R6, R6, 0x3, RZ ;  /* 0x0000000306067819 */ /* 0x000fe400000012ff */
[----:B------:R-:W0:Y:S01]  /*71a0*/  SHFL.IDX PT, R45, R14, RZ, 0x1c1f ;  /* 0x001c1fff0e2d7589 */ /* 0x000e2200000e0000 */
[----:B------:R-:W-:Y:S01]  /*71b0*/  IMAD R15, R4, 0x80, R19 ;  /* 0x00000080040f7824 */ /* 0x000fe200078e0213 */
[----:B------:R-:W-:Y:S01]  /*71c0*/  LOP3.LUT R6, R6, R9, RZ, 0x3c, !PT ;  /* 0x0000000906067212 */ /* 0x000fe200078e3cff */
[----:B------:R-:W-:Y:S01]  /*71d0*/  IMAD.X R9, RZ, RZ, R25, P3 ;  /* 0x000000ffff097224 */ /* 0x000fe200018e0619 */
[----:B------:R-:W-:Y:S01]  /*71e0*/  SHFL.IDX PT, R48, R11, 0x1, 0x1c1f ;  /* 0x003c1f000b307f89 */ /* 0x000fe200000e0000 */
[C---:B------:R-:W-:Y:S01]  /*71f0*/  VIADD R4, R15.reuse, 0x8 ;  /* 0x000000080f047836 */ /* 0x040fe20000000000 */
[----:B------:R-:W-:-:S02]  /*7200*/  ISETP.GE.OR P2, PT, R15, R46, P0 ;  /* 0x0000002e0f00720c */ /* 0x000fc40000746670 */
[----:B------:R-:W1:Y:S01]  /*7210*/  SHFL.IDX PT, R49, R14, 0x1, 0x1c1f ;  /* 0x003c1f000e317f89 */ /* 0x000e6200000e0000 */
[----:B------:R-:W-:Y:S02]  /*7220*/  IADD3 R10, P3, R24, 0x7000, RZ ;  /* 0x00007000180a7810 */ /* 0x000fe40007f7e0ff */
[----:B------:R-:W-:Y:S01]  /*7230*/  ISETP.GE.OR P0, PT, R4, R46, P0 ;  /* 0x0000002e0400720c */ /* 0x000fe20000706670 */
[----:B------:R-:W-:Y:S01]  /*7240*/  UIMAD UR7, UR11, UR12, URZ ;  /* 0x0000000c0b0772a4 */ /* 0x000fe2000f8e023f */
[----:B------:R-:W-:Y:S01]  /*7250*/  LOP3.LUT R3, R10, 0x380, RZ, 0xc0, !PT ;  /* 0x000003800a037812 */ /* 0x000fe200078ec0ff */
[----:B------:R-:W-:Y:S01]  /*7260*/  UIMAD.WIDE.U32 UR8, UR4, UR12, URZ ;  /* 0x0000000c040872a5 */ /* 0x000fe2000f8e003f */
[C---:B------:R-:W-:Y:S02]  /*7270*/  IADD3 R41, P6, R24.reuse, 0x4000, RZ ;  /* 0x0000400018297810 */ /* 0x040fe40007fde0ff */
[C---:B------:R-:W-:Y:S02]  /*7280*/  IADD3 R37, P5, R24.reuse, 0x5000, RZ ;  /* 0x0000500018257810 */ /* 0x040fe40007fbe0ff */
[----:B------:R-:W-:-:S02]  /*7290*/  IADD3 R33, P4, R24, 0x6000, RZ ;  /* 0x0000600018217810 */ /* 0x000fc40007f9e0ff */
[----:B------:R-:W-:Y:S01]  /*72a0*/  LOP3.LUT R5, R24, 0x380, RZ, 0xc0, !PT ;  /* 0x0000038018057812 */ /* 0x000fe200078ec0ff */
[----:B0-----:R0:W-:Y:S01]  /*72b0*/  @!P2 ST.E desc[UR50][R44.64], R20 ;  /* 0x000000142c00a985 */ /* 0x0011e2000c101932 */
[----:B------:R-:W-:Y:S01]  /*72c0*/  SHF.R.U64 R3, R3, 0x3, RZ ;  /* 0x0000000303037819 */ /* 0x000fe200000012ff */
[----:B------:R-:W-:Y:S01]  /*72d0*/  UIMAD UR7, UR4, UR13, UR7 ;  /* 0x0000000d040772a4 */ /* 0x000fe2000f8e0207 */
[----:B------:R-:W-:Y:S01]  /*72e0*/  LOP3.LUT R40, R41, 0x380, RZ, 0xc0, !PT ;  /* 0x0000038029287812 */ /* 0x000fe200078ec0ff */
[----:B------:R-:W-:Y:S01]  /*72f0*/  ULDC.64 UR10, c[0x0][0xae8] ;  /* 0x0002ba00000a7ab9 */ /* 0x000fe20000000a00 */
[----:B------:R-:W-:Y:S01]  /*7300*/  LOP3.LUT R28, R3, R10, RZ, 0x3c, !PT ;  /* 0x0000000a031c7212 */ /* 0x000fe200078e3cff */
[----:B------:R-:W-:Y:S01]  /*7310*/  IMAD.X R29, RZ, RZ, R25, P3 ;  /* 0x000000ffff1d7224 */ /* 0x000fe200018e0619 */
[----:B------:R-:W-:Y:S01]  /*7320*/  LOP3.LUT R36, R37, 0x380, RZ, 0xc0, !PT ;  /* 0x0000038025247812 */ /* 0x000fe200078ec0ff */
[----:B-1----:R1:W-:Y:S01]  /*7330*/  @!P0 ST.E desc[UR50][R48.64], R21 ;  /* 0x0000001530008985 */ /* 0x0023e2000c101932 */
[----:B------:R-:W-:-:S02]  /*7340*/  LOP3.LUT R32, R33, 0x380, RZ, 0xc0, !PT ;  /* 0x0000038021207812 */ /* 0x000fc400078ec0ff */
[----:B------:R-:W-:Y:S01]  /*7350*/  SHF.R.U64 R5, R5, 0x3, RZ ;  /* 0x0000000305057819 */ /* 0x000fe200000012ff */
[----:B0-----:R-:W0:Y:S01]  /*7360*/  @P1 LDC R45, c[0x0][0xbec] ;  /* 0x0002fb00ff2d1b82 */ /* 0x001e220000000800 */
[----:B------:R-:W-:Y:S01]  /*7370*/  UIADD3 UR9, UR9, UR7, URZ ;  /* 0x0000000709097290 */ /* 0x000fe2000fffe03f */
[----:B------:R-:W-:Y:S01]  /*7380*/  IMAD R3, R152, 0x20, R17 ;  /* 0x0000002098037824 */ /* 0x000fe200078e0211 */
[----:B------:R-:W-:Y:S01]  /*7390*/  UIMAD UR4, UR14, UR10, URZ ;  /* 0x0000000a0e0472a4 */ /* 0x000fe2000f8e023f */
[----:B------:R-:W-:Y:S02]  /*73a0*/  SHF.R.U64 R40, R40, 0x3, RZ ;  /* 0x0000000328287819 */ /* 0x000fe400000012ff */
[----:B------:R-:W-:Y:S02]  /*73b0*/  SHF.R.U64 R36, R36, 0x3, RZ ;  /* 0x0000000324247819 */ /* 0x000fe400000012ff */
[----:B-1----:R-:W1:Y:S01]  /*73c0*/  @P1 LDC R21, c[0x0][0xbf0] ;  /* 0x0002fc00ff151b82 */ /* 0x002e620000000800 */
[----:B------:R-:W-:Y:S01]  /*73d0*/  IMAD.U32 R48, RZ, RZ, UR39 ;  /* 0x00000027ff307e24 */ /* 0x000fe2000f8e00ff */
[----:B------:R-:W-:Y:S01]  /*73e0*/  UIMAD UR4, UR40, UR11, UR4 ;  /* 0x0000000b280472a4 */ /* 0x000fe2000f8e0204 */
[----:B------:R-:W-:Y:S01]  /*73f0*/  SHF.R.U64 R32, R32, 0x3, RZ ;  /* 0x0000000320207819 */ /* 0x000fe200000012ff */
[----:B------:R-:W-:Y:S01]  /*7400*/  UIMAD.WIDE.U32 UR8, UR40, UR10, UR8 ;  /* 0x0000000a280872a5 */ /* 0x000fe2000f8e0008 */
[----:B------:R-:W-:Y:S01]  /*7410*/  IMAD R48, R48, 0x80, R3 ;  /* 0x0000008030307824 */ /* 0x000fe200078e0203 */
[----:B------:R-:W-:Y:S01]  /*7420*/  LOP3.LUT R40, R40, R41, RZ, 0x3c, !PT ;  /* 0x0000002928287212 */ /* 0x000fe200078e3cff */
[----:B------:R-:W-:Y:S01]  /*7430*/  ULDC.64 UR10, c[0x0][0xaf0] ;  /* 0x0002bc00000a7ab9 */ /* 0x000fe20000000a00 */
[----:B------:R-:W-:Y:S01]  /*7440*/  UIADD3 UR9, UR9, UR4, URZ ;  /* 0x0000000409097290 */ /* 0x000fe2000fffe03f */
[----:B------:R-:W-:Y:S01]  /*7450*/  IMAD.MOV.U32 R3, RZ, RZ, R48 ;  /* 0x000000ffff037224 */ /* 0x000fe200078e0030 */
[----:B------:R-:W-:Y:S01]  /*7460*/  UIMAD UR4, UR38, UR10, URZ ;  /* 0x0000000a260472a4 */ /* 0x000fe2000f8e023f */
[----:B------:R-:W-:Y:S01]  /*7470*/  LOP3.LUT R36, R36, R37, RZ, 0x3c, !PT ;  /* 0x0000002524247212 */ /* 0x000fe200078e3cff */
[----:B------:R-:W-:Y:S01]  /*7480*/  UIMAD.WIDE.U32 UR8, UR37, UR10, UR8 ;  /* 0x0000000a250872a5 */ /* 0x000fe2000f8e0008 */
[----:B------:R-:W-:Y:S01]  /*7490*/  LOP3.LUT R32, R32, R33, RZ, 0x3c, !PT ;  /* 0x0000002120207212 */ /* 0x000fe200078e3cff */
[----:B------:R-:W5:Y:S01]  /*74a0*/  LD.E.128 R12, desc[UR50][R12.64] ;  /* 0x000000320c0c7980 */ /* 0x000f62000c101d00 */
[----:B------:R-:W-:Y:S01]  /*74b0*/  LOP3.LUT R24, R5, R24, RZ, 0x3c, !PT ;  /* 0x0000001805187212 */ /* 0x000fe200078e3cff */
[----:B0-----:R-:W-:Y:S01]  /*74c0*/  @P1 IMAD.HI.U32 R20, R48, R45, RZ ;  /* 0x0000002d30141227 */ /* 0x001fe200078e00ff */
[----:B------:R-:W-:Y:S01]  /*74d0*/  UIMAD UR4, UR37, UR11, UR4 ;  /* 0x0000000b250472a4 */ /* 0x000fe2000f8e0204 */
[----:B------:R-:W-:Y:S01]  /*74e0*/  IADD3.X R41, RZ, R25, RZ, P6, !PT ;  /* 0x00000019ff297210 */ /* 0x000fe200037fe4ff */
[----:B------:R-:W5:Y:S01]  /*74f0*/  LD.E.128 R8, desc[UR50][R8.64] ;  /* 0x0000003208087980 */ /* 0x000f62000c101d00 */
[--C-:B------:R-:W-:Y:S01]  /*7500*/  IMAD.X R37, RZ, RZ, R25.reuse, P5 ;  /* 0x000000ffff257224 */ /* 0x100fe200028e0619 */
[----:B------:R-:W-:Y:S01]  /*7510*/  UIADD3 UR4, UR9, UR4, URZ ;  /* 0x0000000409047290 */ /* 0x000fe2000fffe03f */
[----:B------:R-:W-:Y:S01]  /*7520*/  IMAD.X R33, RZ, RZ, R25, P4 ;  /* 0x000000ffff217224 */ /* 0x000fe200020e0619 */
[----:B------:R-:W5:Y:S01]  /*7530*/  LD.E.128 R4, desc[UR50][R6.64] ;  /* 0x0000003206047980 */ /* 0x000f62000c101d00 */
[----:B-1----:R-:W-:Y:S01]  /*7540*/  @P1 SHF.R.U32.HI R3, RZ, R21, R20 ;  /* 0x00000015ff031219 */ /* 0x002fe20000011614 */
[----:B------:R-:W-:Y:S01]  /*7550*/  IMAD.U32 R20, RZ, RZ, UR8 ;  /* 0x00000008ff147e24 */ /* 0x000fe2000f8e00ff */
[----:B------:R-:W-:Y:S01]  /*7560*/  MOV R21, UR9 ;  /* 0x0000000900157c02 */ /* 0x000fe20008000f00 */
[----:B------:R-:W-:Y:S01]  /*7570*/  ULDC.64 UR8, c[0x0][0xae0] ;  /* 0x0002b80000087ab9 */ /* 0x000fe20000000a00 */
[--C-:B------:R-:W-:Y:S01]  /*7580*/  SHF.R.S32.HI R44, RZ, 0x1f, R3.reuse ;  /* 0x0000001fff2c7819 */ /* 0x100fe20000011403 */
[----:B------:R-:W-:Y:S01]  /*7590*/  IMAD.MOV R45, RZ, RZ, -R3 ;  /* 0x000000ffff2d7224 */ /* 0x000fe200078e0a03 */
[----:B------:R-:W5:Y:S01]  /*75a0*/  LD.E.128 R24, desc[UR50][R24.64] ;  /* 0x0000003218187980 */ /* 0x000f62000c101d00 */
[----:B------:R-:W-:-:S02]  /*75b0*/  IMAD.U32 R21, RZ, RZ, UR4 ;  /* 0x00000004ff157e24 */ /* 0x000fc4000f8e00ff */
[----:B------:R-:W-:Y:S01]  /*75c0*/  IMAD R44, R44, UR8, RZ ;  /* 0x000000082c2c7c24 */ /* 0x000fe2000f8e02ff */
[----:B------:R-:W5:Y:S01]  /*75d0*/  LD.E.128 R40, desc[UR50][R40.64] ;  /* 0x0000003228287980 */ /* 0x000f62000c101d00 */
[----:B------:R-:W-:Y:S02]  /*75e0*/  IMAD R45, R50, R45, R48 ;  /* 0x0000002d322d7224 */ /* 0x000fe400078e0230 */
[----:B------:R-:W-:Y:S01]  /*75f0*/  IMAD.U32 R48, RZ, RZ, UR39 ;  /* 0x00000027ff307e24 */ /* 0x000fe2000f8e00ff */
[----:B------:R-:W5:Y:S01]  /*7600*/  LD.E.128 R36, desc[UR50][R36.64] ;  /* 0x0000003224247980 */ /* 0x000f62000c101d00 */
[C---:B------:R-:W-:Y:S02]  /*7610*/  IMAD R49, R3.reuse, UR9, R44 ;  /* 0x0000000903317c24 */ /* 0x040fe4000f8e022c */
[----:B------:R-:W-:Y:S01]  /*7620*/  IMAD.WIDE.U32 R20, R3, UR8, R20 ;  /* 0x0000000803147c25 */ /* 0x000fe2000f8e0014 */
[----:B------:R-:W5:Y:S01]  /*7630*/  LD.E.128 R32, desc[UR50][R32.64] ;  /* 0x0000003220207980 */ /* 0x000f62000c101d00 */
[----:B------:R-:W-:Y:S01]  /*7640*/  SHF.R.S32.HI R3, RZ, 0x1f, R45 ;  /* 0x0000001fff037819 */ /* 0x000fe2000001142d */
[----:B------:R-:W-:-:S02]  /*7650*/  ULDC.64 UR8, c[0x0][0xad8] ;  /* 0x0002b60000087ab9 */ /* 0x000fc40000000a00 */
[----:B------:R-:W5:Y:S01]  /*7660*/  LD.E.128 R28, desc[UR50][R28.64] ;  /* 0x000000321c1c7980 */ /* 0x000f62000c101d00 */
[----:B------:R-:W-:Y:S01]  /*7670*/  IMAD R51, R48, 0x80, R17 ;  /* 0x0000008030337824 */ /* 0x000fe200078e0211 */
[----:B------:R-:W-:Y:S01]  /*7680*/  @!PT LDS RZ, [RZ] ;  /* 0x00000000fffff984 */ /* 0x000fe20000000800 */
[----:B------:R-:W-:Y:S01]  /*7690*/  @!PT LDS RZ, [RZ] ;  /* 0x00000000fffff984 */ /* 0x000fe20000000800 */
[----:B------:R-:W-:Y:S01]  /*76a0*/  @!PT LDS RZ, [RZ] ;  /* 0x00000000fffff984 */ /* 0x000fe20000000800 */
[----:B------:R-:W-:Y:S01]  /*76b0*/  @!PT LDS RZ, [RZ] ;  /* 0x00000000fffff984 */ /* 0x000fe20000000800 */
[----:B------:R0:W-:Y:S06]  /*76c0*/  MEMBAR.ALL.CTA ;  /* 0x0000000000007992 */ /* 0x0001ec0000008000 */
[----:B0-----:R-:W0:Y:S01]  /*76d0*/  FENCE.VIEW.ASYNC.S ;  /* 0x00000000000073c6 */ /* 0x001e220000000000 */
[----:B------:R-:W-:Y:S02]  /*76e0*/  IMAD.IADD R21, R21, 0x1, R49 ;  /* 0x0000000115157824 */ /* 0x000fe400078e0231 */
[----:B------:R-:W-:-:S02]  /*76f0*/  IMAD R44, R3, UR8, RZ ;  /* 0x00000008032c7c24 */ /* 0x000fc4000f8e02ff */
[----:B------:R-:W-:Y:S02]  /*7700*/  VIADD R3, R51, 0x20 ;  /* 0x0000002033037836 */ /* 0x000fe40000000000 */
[C---:B------:R-:W-:Y:S02]  /*7710*/  IMAD R49, R45.reuse, UR9, R44 ;  /* 0x000000092d317c24 */ /* 0x040fe4000f8e022c */
[----:B------:R-:W-:Y:S01]  /*7720*/  IMAD.WIDE.U32 R20, R45, UR8, R20 ;  /* 0x000000082d147c25 */ /* 0x000fe2000f8e0014 */
[-C--:B------:R-:W-:Y:S01]  /*7730*/  ISETP.GE.AND P0, PT, R3, R46.reuse, PT ;  /* 0x0000002e0300720c */ /* 0x080fe20003f06270 */
[----:B------:R-:W-:Y:S01]  /*7740*/  ULDC.64 UR8, c[0x0][0xa80] ;  /* 0x0002a00000087ab9 */ /* 0x000fe20000000a00 */
[C---:B------:R-:W-:Y:S01]  /*7750*/  ISETP.GE.AND P2, PT, R51.reuse, R46, PT ;  /* 0x0000002e3300720c */ /* 0x040fe20003f46270 */
[----:B------:R-:W-:Y:S01]  /*7760*/  VIADD R3, R51, 0x40 ;  /* 0x0000004033037836 */ /* 0x000fe20000000000 */
[----:B------:R-:W-:Y:S01]  /*7770*/  IADD3 R21, R21, R49, RZ ;  /* 0x0000003115157210 */ /* 0x000fe20007ffe0ff */
[----:B------:R-:W-:Y:S01]  /*7780*/  VIADD R0, R0, 0x28820 ;  /* 0x0002882000007836 */ /* 0x000fe20000000000 */
[----:B------:R-:W-:-:S02]  /*7790*/  LEA R48, P3, R20, UR8, 0x1 ;  /* 0x0000000814307c11 */ /* 0x000fc4000f8608ff */
[----:B------:R-:W-:Y:S02]  /*77a0*/  ISETP.GE.AND P1, PT, R3, R46, PT ;  /* 0x0000002e0300720c */ /* 0x000fe40003f26270 */
[----:B------:R-:W-:Y:S02]  /*77b0*/  LEA.HI.X R3, R20, UR9, R21, 0x1, P3 ;  /* 0x0000000914037c11 */ /* 0x000fe400098f0c15 */
[----:B------:R-:W-:Y:S01]  /*77c0*/  PRMT R0, RZ, 0x654, R0 ;  /* 0x00000654ff007816 */ /* 0x000fe20000000000 */
[----:B0-----:R0:W1:Y:S01]  /*77d0*/  SHFL.IDX PT, R21, R48, RZ, 0x181f ;  /* 0x00181fff30157589 */ /* 0x00106200000e0000 */
[----:B------:R-:W-:Y:S02]  /*77e0*/  BSSY B1, `(.L_x_6759) ;  /* 0x000000d000017945 */ /* 0x000fe40003800000 */
[----:B------:R0:W-:Y:S01]  /*77f0*/  SYNCS.ARRIVE.TRANS64.RED.A1T0 RZ, [R0+URZ], RZ ;  /* 0x000000ff00ff79a7 */ /* 0x0001e2000810043f */
[----:B------:R0:W2:Y:S01]  /*7800*/  SHFL.IDX PT, R45, R3, RZ, 0x181f ;  /* 0x00181fff032d7589 */ /* 0x0000a200000e0000 */
[----:B------:R-:W-:Y:S05]  /*7810*/  @P2 BRA `(.L_x_6760) ;  /* 0x0000000000242947 */ /* 0x000fea0003800000 */
[----:B------:R-:W-:Y:S02]  /*7820*/  ULDC UR4, c[0x0][0xac8] ;  /* 0x0002b20000047ab9 */ /* 0x000fe40000000800 */
[----:B------:R-:W-:Y:S02]  /*7830*/  ISETP.GE.AND P2, PT, R22, UR4, PT ;  /* 0x0000000416007c0c */ /* 0x000fe4000bf46270 */
[----:B------:R-:W-:-:S11]  /*7840*/  ISETP.GE.AND P3, PT, R18, UR4, PT ;  /* 0x0000000412007c0c */ /* 0x000fd6000bf66270 */
[-C--:B-1----:R-:W-:Y:S02]  /*7850*/  @!P2 LEA R20, P4, R22, R21.reuse, 0x1 ;  /* 0x000000151614a211 */ /* 0x082fe400078808ff */
[----:B------:R-:W-:Y:S02]  /*7860*/  @!P3 LEA R44, P5, R18, R21, 0x1 ;  /* 0x00000015122cb211 */ /* 0x000fe400078a08ff */
[-C--:B--2---:R-:W-:Y:S02]  /*7870*/  @!P2 LEA.HI.X R21, R22, R45.reuse, R189, 0x1, P4 ;  /* 0x0000002d1615a211 */ /* 0x084fe400020f0cbd */
[----:B------:R-:W-:-:S03]  /*7880*/  @!P3 LEA.HI.X R45, R18, R45, R188, 0x1, P5 ;  /* 0x0000002d122db211 */ /* 0x000fc600028f0cbc */
[----:B-----5:R3:W-:Y:S04]  /*7890*/  @!P2 ST.E.128 desc[UR50][R20.64], R24 ;  /* 0x000000181400a985 */ /* 0x0207e8000c101d32 */
[----:B------:R3:W-:Y:S02]  /*78a0*/  @!P3 ST.E.128 desc[UR50][R44.64], R40 ;  /* 0x000000282c00b985 */ /* 0x0007e4000c101d32 */
.L_x_6760:
[----:B------:R-:W-:Y:S05]  /*78b0*/  BSYNC B1 ;  /* 0x0000000000017941 */ /* 0x000fea0003800000 */
.L_x_6759:
[----:B---3-5:R3:W4:Y:S01]  /*78c0*/  SHFL.IDX PT, R25, R3, 0x1, 0x181f ;  /* 0x00381f0003197f89 */ /* 0x02872200000e0000 */
[----:B------:R-:W-:Y:S03]  /*78d0*/  BSSY B1, `(.L_x_6761) ;  /* 0x000000c000017945 */ /* 0x000fe60003800000 */
[----:B-1----:R3:W1:Y:S01]  /*78e0*/  SHFL.IDX PT, R21, R48, 0x1, 0x181f ;  /* 0x00381f0030157f89 */ /* 0x00266200000e0000 */
[----:B------:R-:W-:Y:S05]  /*78f0*/  @P0 BRA `(.L_x_6762) ;  /* 0x0000000000240947 */ /* 0x000fea0003800000 */
[----:B------:R-:W-:Y:S02]  /*7900*/  ULDC UR4, c[0x0][0xac8] ;  /* 0x0002b20000047ab9 */ /* 0x000fe40000000800 */
[----:B------:R-:W-:Y:S02]  /*7910*/  ISETP.GE.AND P3, PT, R22, UR4, PT ;  /* 0x0000000416007c0c */ /* 0x000fe4000bf66270 */
[----:B------:R-:W-:-:S11]  /*7920*/  ISETP.GE.AND P4, PT, R18, UR4, PT ;  /* 0x0000000412007c0c */ /* 0x000fd6000bf86270 */
[-C--:B-1----:R-:W-:Y:S02]  /*7930*/  @!P3 LEA R20, P0, R22, R21.reuse, 0x1 ;  /* 0x000000151614b211 */ /* 0x082fe400078008ff */
[----:B------:R-:W-:Y:S02]  /*7940*/  @!P4 LEA R24, P2, R18, R21, 0x1 ;  /* 0x000000151218c211 */ /* 0x000fe400078408ff */
[-C--:B----4-:R-:W-:Y:S02]  /*7950*/  @!P3 LEA.HI.X R21, R22, R25.reuse, R189, 0x1, P0 ;  /* 0x000000191615b211 */ /* 0x090fe400000f0cbd */
[----:B------:R-:W-:-:S03]  /*7960*/  @!P4 LEA.HI.X R25, R18, R25, R188, 0x1, P2 ;  /* 0x000000191219c211 */ /* 0x000fc600010f0cbc */
[----:B------:R1:W-:Y:S04]  /*7970*/  @!P3 ST.E.128 desc[UR50][R20.64], R12 ;  /* 0x0000000c1400b985 */ /* 0x0003e8000c101d32 */
[----:B------:R1:W-:Y:S02]  /*7980*/  @!P4 ST.E.128 desc[UR50][R24.64], R36 ;  /* 0x000000241800c985 */ /* 0x0003e4000c101d32 */
.L_x_6762:
[----:B------:R-:W-:Y:S05]  /*7990*/  BSYNC B1 ;  /* 0x0000000000017941 */ /* 0x000fea0003800000 */
.L_x_6761:
[----:B-1----:R1:W0:Y:S01]  /*79a0*/  SHFL.IDX PT, R15, R3, 0x2, 0x181f ;  /* 0x00581f00030f7f89 */ /* 0x00222200000e0000 */
[----:B------:R-:W-:Y:S03]  /*79b0*/  BSSY B1, `(.L_x_6763) ;  /* 0x000000c000017945 */ /* 0x000fe60003800000 */
[----:B------:R1:W0:Y:S01]  /*79c0*/  SHFL.IDX PT, R13, R48, 0x2, 0x181f ;  /* 0x00581f00300d7f89 */ /* 0x00022200000e0000 */
[----:B------:R-:W-:Y:S05]  /*79d0*/  @P1 BRA `(.L_x_6764) ;  /* 0x0000000000241947 */ /* 0x000fea0003800000 */
[----:B------:R-:W-:Y:S02]  /*79e0*/  ULDC UR4, c[0x0][0xac8] ;  /* 0x0002b20000047ab9 */ /* 0x000fe40000000800 */
[----:B------:R-:W-:Y:S02]  /*79f0*/  ISETP.GE.AND P2, PT, R22, UR4, PT ;  /* 0x0000000416007c0c */ /* 0x000fe4000bf46270 */
[----:B------:R-:W-:-:S11]  /*7a00*/  ISETP.GE.AND P3, PT, R18, UR4, PT ;  /* 0x0000000412007c0c */ /* 0x000fd6000bf66270 */
[-C--:B0-----:R-:W-:Y:S02]  /*7a10*/  @!P2 LEA R12, P0, R22, R13.reuse, 0x1 ;  /* 0x0000000d160ca211 */ /* 0x081fe400078008ff */
[----:B------:R-:W-:Y:S02]  /*7a20*/  @!P3 LEA R14, P1, R18, R13, 0x1 ;  /* 0x0000000d120eb211 */ /* 0x000fe400078208ff */
[-C--:B------:R-:W-:Y:S02]  /*7a30*/  @!P2 LEA.HI.X R13, R22, R15.reuse, R189, 0x1, P0 ;  /* 0x0000000f160da211 */ /* 0x080fe400000f0cbd */
[----:B------:R-:W-:-:S03]  /*7a40*/  @!P3 LEA.HI.X R15, R18, R15, R188, 0x1, P1 ;  /* 0x0000000f120fb211 */ /* 0x000fc600008f0cbc */
[----:B------:R0:W-:Y:S04]  /*7a50*/  @!P2 ST.E.128 desc[UR50][R12.64], R8 ;  /* 0x000000080c00a985 */ /* 0x0001e8000c101d32 */
[----:B------:R0:W-:Y:S02]  /*7a60*/  @!P3 ST.E.128 desc[UR50][R14.64], R32 ;  /* 0x000000200e00b985 */ /* 0x0001e4000c101d32 */
.L_x_6764:
[----:B------:R-:W-:Y:S05]  /*7a70*/  BSYNC B1 ;  /* 0x0000000000017941 */ /* 0x000fea0003800000 */
.L_x_6763:
[----:B0-----:R-:W-:Y:S01]  /*7a80*/  VIADD R0, R51, 0x60 ;  /* 0x0000006033007836 */ /* 0x001fe20000000000 */
[----:B-1-3--:R-:W0:Y:S04]  /*7a90*/  SHFL.IDX PT, R3, R3, 0x3, 0x181f ;  /* 0x00781f0003037f89 */ /* 0x00ae2800000e0000 */
[----:B------:R-:W-:Y:S01]  /*7aa0*/  ISETP.GE.AND P0, PT, R0, R46, PT ;  /* 0x0000002e0000720c */ /* 0x000fe20003f06270 */
[----:B------:R1:W3:-:S12]  /*7ab0*/  SHFL.IDX PT, R11, R48, 0x3, 0x181f ;  /* 0x00781f00300b7f89 */ /* 0x0002d800000e0000 */
[----:B-1----:R-:W-:Y:S05]  /*7ac0*/  @P0 BRA `(.L_x_6765) ;  /* 0x0000000c001c0947 */ /* 0x002fea0003800000 */
[----:B------:R-:W-:Y:S02]  /*7ad0*/  ULDC UR4, c[0x0][0xac8] ;  /* 0x0002b20000047ab9 */ /* 0x000fe40000000800 */
[----:B------:R-:W-:-:S13]  /*7ae0*/  ISETP.GE.AND P1, PT, R22, UR4, PT ;  /* 0x0000000416007c0c */ /* 0x000fda000bf26270 */
[----:B---3--:R-:W-:-:S04]  /*7af0*/  @!P1 LEA R8, P0, R22, R11, 0x1 ;  /* 0x0000000b16089211 */ /* 0x008fc800078008ff */
[----:B0-----:R-:W-:Y:S02]  /*7b00*/  @!P1 LEA.HI.X R9, R22, R3, R189, 0x1, P0 ;  /* 0x0000000316099211 */ /* 0x001fe400000f0cbd */
[----:B------:R-:W-:-:S03]  /*7b10*/  ISETP.GE.AND P0, PT, R18, UR4, PT ;  /* 0x0000000412007c0c */ /* 0x000fc6000bf06270 */
[----:B------:R1:W-:Y:S10]  /*7b20*/  @!P1 ST.E.128 desc[UR50][R8.64], R4 ;  /* 0x0000000408009985 */ /* 0x0003f4000c101d32 */
[----:B------:R-:W-:Y:S05]  /*7b30*/  @P0 BRA `(.L_x_6765) ;  /* 0x0000000c00000947 */ /* 0x000fea0003800000 */
[----:B-1----:R-:W-:-:S04]  /*7b40*/  LEA R4, P0, R18, R11, 0x1 ;  /* 0x0000000b12047211 */ /* 0x002fc800078008ff */
[----:B------:R-:W-:-:S05]  /*7b50*/  LEA.HI.X R5, R18, R3, R188, 0x1, P0 ;  /* 0x0000000312057211 */ /* 0x000fca00000f0cbc */
[----:B------:R0:W-:Y:S01]  /*7b60*/  ST.E.128 desc[UR50][R4.64], R28 ;  /* 0x0000001c04007985 */ /* 0x0001e2000c101d32 */
[----:B------:R-:W-:Y:S05]  /*7b70*/  BRA `(.L_x_6765) ;  /* 0x0000000800f07947 */ /* 0x000fea0003800000 */
.L_x_6757:
[----:B------:R-:W-:Y:S01]  /*7b80*/  ULDC.64 UR10, c[0x0][0xc00] ;  /* 0x00030000000a7ab9 */ /* 0x000fe20000000a00 */
[----:B------:R-:W-:Y:S01]  /*7b90*/  USHF.L.U32 UR8, UR37, 0x2, URZ ;  /* 0x0000000225087899 */ /* 0x000fe2000800063f */
[----:B------:R-:W0:Y:S01]  /*7ba0*/  LDC R11, c[0x0][0xbe8] ;  /* 0x0002fa00ff0b7b82 */ /* 0x000e220000000800 */
[----:B------:R-:W-:Y:S02]  /*7bb0*/  UISETP.NE.U32.AND UP0, UPT, UR10, URZ, UPT ;  /* 0x0000003f0a00728c */ /* 0x000fe4000bf05070 */
[----:B------:R-:W-:Y:S02]  /*7bc0*/  USHF.L.U64.HI UR9, UR37, 0x2, UR38 ;  /* 0x0000000225097899 */ /* 0x000fe40008010226 */
[----:B------:R-:W-:Y:S02]  /*7bd0*/  UISETP.NE.AND.EX UP0, UPT, UR11, URZ, UPT, UP0 ;  /* 0x0000003f0b00728c */ /* 0x000fe4000bf05300 */
[----:B------:R-:W-:-:S04]  /*7be0*/  UIADD3 UR4, UP1, UR8, UR10, URZ ;  /* 0x0000000a08047290 */ /* 0x000fc8000ff3e03f */
[----:B------:R-:W-:Y:S01]  /*7bf0*/  PLOP3.LUT P2, PT, PT, PT, UP0, 0x80, 0x0 ;  /* 0x000000000000781c */ /* 0x000fe20003f4f008 */
[----:B------:R-:W-:Y:S01]  /*7c00*/  UIADD3.X UR7, UR9, UR11, URZ, UP1, !UPT ;  /* 0x0000000b09077290 */ /* 0x000fe20008ffe43f */
[----:B------:R-:W-:Y:S02]  /*7c10*/  IMAD.U32 R4, RZ, RZ, UR4 ;  /* 0x00000004ff047e24 */ /* 0x000fe4000f8e00ff */
[----:B------:R-:W-:Y:S02]  /*7c20*/  ULDC.64 UR10, c[0x0][0xc08] ;  /* 0x00030200000a7ab9 */ /* 0x000fe40000000a00 */
[----:B------:R-:W-:Y:S01]  /*7c30*/  UISETP.NE.U32.AND UP1, UPT, UR10, URZ, UPT ;  /* 0x0000003f0a00728c */ /* 0x000fe2000bf25070 */
[----:B------:R-:W-:-:S03]  /*7c40*/  IMAD.U32 R5, RZ, RZ, UR7 ;  /* 0x00000007ff057e24 */ /* 0x000fc6000f8e00ff */
[----:B------:R-:W-:-:S03]  /*7c50*/  UISETP.NE.AND.EX UP1, UPT, UR11, URZ, UPT, UP1 ;  /* 0x0000003f0b00728c */ /* 0x000fc6000bf25310 */
[----:B------:R-:W2:Y:S01]  /*7c60*/  @P2 LDG.E R3, desc[UR50][R4.64] ;  /* 0x0000003204032981 */ /* 0x000ea2000c1e1900 */
[----:B------:R-:W-:Y:S02]  /*7c70*/  ULDC UR4, c[0x0][0xa88] ;  /* 0x0002a20000047ab9 */ /* 0x000fe40000000800 */
[----:B------:R-:W-:Y:S01]  /*7c80*/  PLOP3.LUT P3, PT, PT, PT, UP1, 0x80, 0x0 ;  /* 0x000000000000781c */ /* 0x000fe20003f6f018 */
[----:B------:R-:W-:-:S04]  /*7c90*/  IMAD.U32 R0, RZ, RZ, UR4 ;  /* 0x00000004ff007e24 */ /* 0x000fc8000f8e00ff */
        /* <DEDUP_REMOVED lines=17> */
.L_x_6766:
[----:B------:R-:W-:Y:S01]  /*7db0*/  USEL UR37, UR37, URZ, !UP0 ;  /* 0x0000003f25257287 */ /* 0x000fe2000c000000 */
[----:B------:R-:W-:Y:S01]  /*7dc0*/  BSSY B1, `(.L_x_6767) ;  /* 0x000002d000017945 */ /* 0x000fe20003800000 */
[----:B------:R-:W-:-:S03]  /*7dd0*/  USEL UR38, UR38, URZ, !UP0 ;  /* 0x0000003f26267287 */ /* 0x000fc6000c000000 */
[----:B------:R-:W-:Y:S09]  /*7de0*/  @P1 BRA `(.L_x_6768) ;  /* 0x0000000000a81947 */ /* 0x000ff20003800000 */
[----:B------:R-:W0:Y:S01]  /*7df0*/  S2R R4, SR_TID.X ;  /* 0x0000000000047919 */ /* 0x000e220000002100 */
[----:B------:R-:W1:Y:S01]  /*7e00*/  LDC R6, c[0x0][0xbe8] ;  /* 0x0002fa00ff067b82 */ /* 0x000e620000000800 */
[----:B------:R-:W-:-:S05]  /*7e10*/  IMAD.U32 R3, RZ, RZ, UR39 ;  /* 0x00000027ff037e24 */ /* 0x000fca000f8e00ff */
[----:B0-----:R-:W-:Y:S01]  /*7e20*/  LEA R3, R3, R4, 0x7 ;  /* 0x0000000403037211 */ /* 0x001fe200078e38ff */
[----:B-1---5:R-:W-:-:S04]  /*7e30*/  IMAD R4, R0, R6, RZ ;  /* 0x0000000600047224 */ /* 0x022fc800078e02ff */
[----:B------:R-:W-:-:S05]  /*7e40*/  VIADD R5, R3, 0xffffff80 ;  /* 0xffffff8003057836 */ /* 0x000fca0000000000 */
[----:B------:R-:W-:-:S13]  /*7e50*/  ISETP.GE.AND P1, PT, R5, R4, PT ;  /* 0x000000040500720c */ /* 0x000fda0003f26270 */
[----:B------:R-:W-:Y:S05]  /*7e60*/  @P1 BRA `(.L_x_6768) ;  /* 0x0000000000881947 */ /* 0x000fea0003800000 */
[----:B------:R-:W-:Y:S01]  /*7e70*/  ISETP.NE.AND P1, PT, R6, 0x1, PT ;  /* 0x000000010600780c */ /* 0x000fe20003f25270 */
[----:B------:R-:W-:Y:S01]  /*7e80*/  ULDC.64 UR12, c[0x0][0xb90] ;  /* 0x0002e400000c7ab9 */ /* 0x000fe20000000a00 */
[----:B------:R-:W-:Y:S01]  /*7e90*/  UMOV UR8, UR4 ;  /* 0x0000000400087c82 */ /* 0x000fe20008000000 */
[----:B------:R-:W-:Y:S01]  /*7ea0*/  UIMAD UR7, UR11, UR12, URZ ;  /* 0x0000000c0b0772a4 */ /* 0x000fe2000f8e023f */
[----:B------:R-:W-:Y:S02]  /*7eb0*/  UMOV UR9, UR10 ;  /* 0x0000000a00097c82 */ /* 0x000fe40008000000 */
[----:B------:R-:W-:Y:S02]  /*7ec0*/  UIMAD.WIDE.U32 UR8, UR40, UR12, UR8 ;  /* 0x0000000c280872a5 */ /* 0x000fe4000f8e0008 */
[----:B------:R-:W-:-:S03]  /*7ed0*/  UIMAD UR7, UR40, UR13, UR7 ;  /* 0x0000000d280772a4 */ /* 0x000fc6000f8e0207 */
[----:B------:R-:W-:Y:S02]  /*7ee0*/  ULDC.64 UR12, c[0x0][0xb98] ;  /* 0x0002e600000c7ab9 */ /* 0x000fe40000000a00 */
[----:B------:R-:W0:Y:S01]  /*7ef0*/  @P1 LDC R4, c[0x0][0xbec] ;  /* 0x0002fb00ff041b82 */ /* 0x000e220000000800 */
[----:B------:R-:W-:Y:S02]  /*7f00*/  UIADD3 UR9, UR9, UR7, URZ ;  /* 0x0000000709097290 */ /* 0x000fe4000fffe03f */
[----:B------:R-:W-:Y:S02]  /*7f10*/  UIMAD UR7, UR38, UR12, URZ ;  /* 0x0000000c260772a4 */ /* 0x000fe4000f8e023f */
[----:B------:R-:W-:Y:S02]  /*7f20*/  UIMAD.WIDE.U32 UR8, UR37, UR12, UR8 ;  /* 0x0000000c250872a5 */ /* 0x000fe4000f8e0008 */
[----:B------:R-:W-:Y:S01]  /*7f30*/  UIMAD UR7, UR37, UR13, UR7 ;  /* 0x0000000d250772a4 */ /* 0x000fe2000f8e0207 */
[----:B------:R-:W1:Y:S02]  /*7f40*/  @P1 LDC R8, c[0x0][0xbf0] ;  /* 0x0002fc00ff081b82 */ /* 0x000e640000000800 */
[----:B------:R-:W-:Y:S01]  /*7f50*/  ULDC.64 UR12, c[0x0][0xb88] ;  /* 0x0002e200000c7ab9 */ /* 0x000fe20000000a00 */
[----:B0-----:R-:W-:-:S04]  /*7f60*/  @P1 IMAD.HI.U32 R3, R5, R4, RZ ;  /* 0x0000000405031227 */ /* 0x001fc800078e00ff */
[----:B------:R-:W-:Y:S01]  /*7f70*/  IMAD.MOV.U32 R4, RZ, RZ, R5 ;  /* 0x000000ffff047224 */ /* 0x000fe200078e0005 */
[----:B-1----:R-:W-:Y:S01]  /*7f80*/  @P1 SHF.R.U32.HI R4, RZ, R8, R3 ;  /* 0x00000008ff041219 */ /* 0x002fe20000011603 */
[----:B------:R-:W-:-:S04]  /*7f90*/  IMAD.U32 R8, RZ, RZ, UR7 ;  /* 0x00000007ff087e24 */ /* 0x000fc8000f8e00ff */
[----:B------:R-:W-:-:S04]  /*7fa0*/  IMAD.MOV R3, RZ, RZ, -R4 ;  /* 0x000000ffff037224 */ /* 0x000fc800078e0a04 */
[----:B------:R-:W-:Y:S01]  /*7fb0*/  IMAD R3, R6, R3, R5 ;  /* 0x0000000306037224 */ /* 0x000fe200078e0205 */
[----:B------:R-:W-:Y:S02]  /*7fc0*/  SHF.R.S32.HI R5, RZ, 0x1f, R4 ;  /* 0x0000001fff057819 */ /* 0x000fe40000011404 */
        /* <DEDUP_REMOVED lines=12> */
.L_x_6768:
[----:B------:R-:W-:Y:S05]  /*8090*/  BSYNC B1 ;  /* 0x0000000000017941 */ /* 0x000fea0003800000 */
.L_x_6767:
[----:B------:R-:W1:Y:S01]  /*80a0*/  @P0 LDC R5, c[0x0][0xbf0] ;  /* 0x0002fc00ff050b82 */ /* 0x000e620000000800 */
[----:B------:R-:W-:Y:S01]  /*80b0*/  ULDC.64 UR12, c[0x0][0xaa0] ;  /* 0x0002a800000c7ab9 */ /* 0x000fe20000000a00 */
[----:B0-----:R-:W-:Y:S01]  /*80c0*/  IMAD R3, R152, 0x20, R17 ;  /* 0x0000002098037824 */ /* 0x001fe200078e0211 */
[----:B------:R-:W-:Y:S01]  /*80d0*/  UIMAD UR7, UR10, UR12, URZ ;  /* 0x0000000c0a0772a4 */ /* 0x000fe2000f8e023f */
[----:B------:R-:W-:Y:S01]  /*80e0*/  IMAD.U32 R8, RZ, RZ, UR39 ;  /* 0x00000027ff087e24 */ /* 0x000fe2000f8e00ff */
[----:B------:R-:W-:Y:S01]  /*80f0*/  UIMAD.WIDE.U32 UR8, UR4, UR12, URZ ;  /* 0x0000000c040872a5 */ /* 0x000fe2000f8e003f */
[----:B------:R-:W-:Y:S01]  /*8100*/  BSSY B1, `(.L_x_6769) ;  /* 0x0000039000017945 */ /* 0x000fe20003800000 */
[----:B------:R-:W-:Y:S02]  /*8110*/  UIMAD UR7, UR4, UR13, UR7 ;  /* 0x0000000d040772a4 */ /* 0x000fe4000f8e0207 */
[----:B------:R-:W-:Y:S01]  /*8120*/  LEA R8, R8, R3, 0x7 ;  /* 0x0000000308087211 */ /* 0x000fe200078e38ff */
        /* <DEDUP_REMOVED lines=19> */
[----:B------:R-:W-:Y:S01]  /*8260*/  IMAD.U32 R4, RZ, RZ, UR8 ;  /* 0x00000008ff047e24 */ /* 0x000fe2000f8e00ff */
[----:B------:R-:W-:Y:S01]  /*8270*/  ULDC.64 UR8, c[0x0][0xad8] ;  /* 0x0002b60000087ab9 */ /* 0x000fe20000000a00 */
[----:B------:R-:W-:-:S02]  /*8280*/  IMAD.U32 R5, RZ, RZ, UR4 ;  /* 0x00000004ff057e24 */ /* 0x000fc4000f8e00ff */
[----:B------:R-:W-:Y:S02]  /*8290*/  IMAD R7, R11, R7, R8 ;  /* 0x000000070b077224 */ /* 0x000fe400078e0208 */
[C---:B------:R-:W-:Y:S02]  /*82a0*/  IMAD R9, R3.reuse, UR11, R6 ;  /* 0x0000000b03097c24 */ /* 0x040fe4000f8e0206 */
[----:B------:R-:W-:Y:S01]  /*82b0*/  IMAD.WIDE.U32 R4, R3, UR10, R4 ;  /* 0x0000000a03047c25 */ /* 0x000fe2000f8e0004 */
[----:B------:R-:W-:-:S03]  /*82c0*/  SHF.R.S32.HI R3, RZ, 0x1f, R7 ;  /* 0x0000001fff037819 */ /* 0x000fc60000011407 */
[----:B------:R-:W-:Y:S02]  /*82d0*/  IMAD.U32 R8, RZ, RZ, UR39 ;  /* 0x00000027ff087e24 */ /* 0x000fe4000f8e00ff */
[----:B------:R-:W-:Y:S02]  /*82e0*/  IMAD.IADD R5, R5, 0x1, R9 ;  /* 0x0000000105057824 */ /* 0x000fe400078e0209 */
[----:B------:R-:W-:Y:S02]  /*82f0*/  IMAD R6, R3, UR8, RZ ;  /* 0x0000000803067c24 */ /* 0x000fe4000f8e02ff */
[----:B------:R-:W-:Y:S02]  /*8300*/  IMAD R8, R8, 0x80, R17 ;  /* 0x0000008008087824 */ /* 0x000fe400078e0211 */
[----:B-----5:R-:W-:Y:S02]  /*8310*/  IMAD R11, R0, R11, RZ ;  /* 0x0000000b000b7224 */ /* 0x020fe400078e02ff */
        /* <DEDUP_REMOVED lines=8> */
[----:B------:R-:W-:-:S03]  /*83a0*/  VIADD R0, R8, 0x40 ;  /* 0x0000004008007836 */ /* 0x000fc60000000000 */
[----:B------:R-:W-:Y:S01]  /*83b0*/  LEA.HI.X R3, R4, UR9, R3, 0x1, P3 ;  /* 0x0000000904037c11 */ /* 0x000fe200098f0c03 */
[----:B------:R0:W1:Y:S01]  /*83c0*/  SHFL.IDX PT, R7, R6, RZ, 0x181f ;  /* 0x00181fff06077589 */ /* 0x00006200000e0000 */
[----:B------:R-:W-:-:S03]  /*83d0*/  ISETP.GE.AND P0, PT, R0, R11, PT ;  /* 0x0000000b0000720c */ /* 0x000fc60003f06270 */
[----:B------:R0:W2:Y:S01]  /*83e0*/  SHFL.IDX PT, R5, R3, RZ, 0x181f ;  /* 0x00181fff03057589 */ /* 0x0000a200000e0000 */
[----:B------:R-:W-:Y:S09]  /*83f0*/  @P2 BRA `(.L_x_6770) ;  /* 0x0000000000242947 */ /* 0x000ff20003800000 */
[----:B------:R-:W-:Y:S02]  /*8400*/  ULDC UR4, c[0x0][0xac8] ;  /* 0x0002b20000047ab9 */ /* 0x000fe40000000800 */
[----:B------:R-:W-:Y:S02]  /*8410*/  ISETP.GE.AND P4, PT, R22, UR4, PT ;  /* 0x0000000416007c0c */ /* 0x000fe4000bf86270 */
[----:B------:R-:W-:-:S11]  /*8420*/  ISETP.GE.AND P5, PT, R18, UR4, PT ;  /* 0x0000000412007c0c */ /* 0x000fd6000bfa6270 */
[-C--:B-1----:R-:W-:Y:S02]  /*8430*/  @!P4 LEA R12, P2, R22, R7.reuse, 0x1 ;  /* 0x00000007160cc211 */ /* 0x082fe400078408ff */
[----:B------:R-:W-:Y:S02]  /*8440*/  @!P5 LEA R4, P3, R18, R7, 0x1 ;  /* 0x000000071204d211 */ /* 0x000fe400078608ff */
[-C--:B--2---:R-:W-:Y:S02]  /*8450*/  @!P4 LEA.HI.X R13, R22, R5.reuse, R189, 0x1, P2 ;  /* 0x00000005160dc211 */ /* 0x084fe400010f0cbd */
[----:B------:R-:W-:-:S03]  /*8460*/  @!P5 LEA.HI.X R5, R18, R5, R188, 0x1, P3 ;  /* 0x000000051205d211 */ /* 0x000fc600018f0cbc */
[----:B------:R3:W-:Y:S04]  /*8470*/  @!P4 ST.E.128 desc[UR50][R12.64], RZ ;  /* 0x000000ff0c00c985 */ /* 0x0007e8000c101d32 */
[----:B------:R3:W-:Y:S02]  /*8480*/  @!P5 ST.E.128 desc[UR50][R4.64], RZ ;  /* 0x000000ff0400d985 */ /* 0x0007e4000c101d32 */
.L_x_6770:
[----:B------:R-:W-:Y:S05]  /*8490*/  BSYNC B1 ;  /* 0x0000000000017941 */ /* 0x000fea0003800000 */
.L_x_6769:
[----:B--23--:R2:W3:Y:S01]  /*84a0*/  SHFL.IDX PT, R5, R3, 0x1, 0x181f ;  /* 0x00381f0003057f89 */ /* 0x00c4e200000e0000 */
        /* <DEDUP_REMOVED lines=8> */
[-C--:B---3--:R-:W-:Y:S02]  /*8530*/  @!P3 LEA.HI.X R13, R22, R5.reuse, R189, 0x1, P1 ;  /* 0x00000005160db211 */ /* 0x088fe400008f0cbd */
[----:B------:R-:W-:-:S03]  /*8540*/  @!P4 LEA.HI.X R5, R18, R5, R188, 0x1, P2 ;  /* 0x000000051205c211 */ /* 0x000fc600010f0cbc */
[----:B------:R4:W-:Y:S04]  /*8550*/  @!P3 ST.E.128 desc[UR50][R12.64], RZ ;  /* 0x000000ff0c00b985 */ /* 0x0009e8000c101d32 */
[----:B------:R4:W-:Y:S02]  /*8560*/  @!P4 ST.E.128 desc[UR50][R4.64], RZ ;  /* 0x000000ff0400c985 */ /* 0x0009e4000c101d32 */
.L_x_6772:
[----:B------:R-:W-:Y:S05]  /*8570*/  BSYNC B1 ;  /* 0x0000000000017941 */ /* 0x000fea0003800000 */
.L_x_6771:
[----:B---34-:R3:W4:Y:S01]  /*8580*/  SHFL.IDX PT, R5, R3, 0x2, 0x181f ;  /* 0x00581f0003057f89 */ /* 0x01872200000e0000 */
        /* <DEDUP_REMOVED lines=10> */
[----:B------:R1:W-:Y:S04]  /*8630*/  @!P2 ST.E.128 desc[UR50][R12.64], RZ ;  /* 0x000000ff0c00a985 */ /* 0x0003e8000c101d32 */
[----:B------:R1:W-:Y:S02]  /*8640*/  @!P3 ST.E.128 desc[UR50][R4.64], RZ ;  /* 0x000000ff0400b985 */ /* 0x0003e4000c101d32 */
.L_x_6774:
[----:B------:R-:W-:Y:S05]  /*8650*/  BSYNC B1 ;  /* 0x0000000000017941 */ /* 0x000fea0003800000 */
.L_x_6773:
[----:B------:R-:W-:Y:S01]  /*8660*/  VIADD R0, R8, 0x60 ;  /* 0x0000006008007836 */ /* 0x000fe20000000000 */
[----:B0-23--:R-:W0:Y:S04]  /*8670*/  SHFL.IDX PT, R3, R3, 0x3, 0x181f ;  /* 0x00781f0003037f89 */ /* 0x00de2800000e0000 */
[----:B------:R-:W-:Y:S01]  /*8680*/  ISETP.GE.AND P0, PT, R0, R11, PT ;  /* 0x0000000b0000720c */ /* 0x000fe20003f06270 */
[----:B-1--4-:R1:W2:-:S12]  /*8690*/  SHFL.IDX PT, R5, R6, 0x3, 0x181f ;  /* 0x00781f0006057f89 */ /* 0x01229800000e0000 */
[----:B-1----:R-:W-:Y:S05]  /*86a0*/  @P0 BRA `(.L_x_6765) ;  /* 0x0000000000240947 */ /* 0x002fea0003800000 */
[----:B------:R-:W-:Y:S02]  /*86b0*/  ULDC UR4, c[0x0][0xac8] ;  /* 0x0002b20000047ab9 */ /* 0x000fe40000000800 */
[----:B------:R-:W-:Y:S02]  /*86c0*/  ISETP.GE.AND P2, PT, R22, UR4, PT ;  /* 0x0000000416007c0c */ /* 0x000fe4000bf46270 */
[----:B------:R-:W-:-:S11]  /*86d0*/  ISETP.GE.AND P3, PT, R18, UR4, PT ;  /* 0x0000000412007c0c */ /* 0x000fd6000bf66270 */
[-C--:B--2---:R-:W-:Y:S02]  /*86e0*/  @!P2 LEA R6, P0, R22, R5.reuse, 0x1 ;  /* 0x000000051606a211 */ /* 0x084fe400078008ff */
[----:B------:R-:W-:Y:S02]  /*86f0*/  @!P3 LEA R4, P1, R18, R5, 0x1 ;  /* 0x000000051204b211 */ /* 0x000fe400078208ff */
[-C--:B0-----:R-:W-:Y:S02]  /*8700*/  @!P2 LEA.HI.X R7, R22, R3.reuse, R189, 0x1, P0 ;  /* 0x000000031607a211 */ /* 0x081fe400000f0cbd */
[----:B------:R-:W-:-:S03]  /*8710*/  @!P3 LEA.HI.X R5, R18, R3, R188, 0x1, P1 ;  /* 0x000000031205b211 */ /* 0x000fc600008f0cbc */
[----:B------:R0:W-:Y:S04]  /*8720*/  @!P2 ST.E.128 desc[UR50][R6.64], RZ ;  /* 0x000000ff0600a985 */ /* 0x0001e8000c101d32 */
[----:B------:R0:W-:Y:S02]  /*8730*/  @!P3 ST.E.128 desc[UR50][R4.64], RZ ;  /* 0x000000ff0400b985 */ /* 0x0001e4000c101d32 */
.L_x_6765:
[----:B------:R-:W-:Y:S05]  /*8740*/  BSYNC B0 ;  /* 0x0000000000007941 */ /* 0x000fea0003800000 */
.L_x_6756:
[----:B------:R-:W-:Y:S02]  /*8750*/  ULDC UR4, c[0x0][0xc3c] ;  /* 0x00030f0000047ab9 */ /* 0x000fe40000000800 */
[----:B------:R-:W-:-:S13]  /*8760*/  ISETP.GE.AND P0, PT, R47, UR4, PT ;  /* 0x000000042f007c0c */ /* 0x000fda000bf06270 */
[----:B------:R-:W-:Y:S05]  /*8770*/  @!P0 BRA `(.L_x_6775) ;  /* 0xffffff8400748947 */ /* 0x000fea000383ffff */
[----:B------:R-:W-:Y:S05]  /*8780*/  EXIT ;  /* 0x000000000000794d */ /* 0x000fea0003800000 */
.L_x_6728:
[----:B------:R-:W-:-:S08]  /*8790*/  NOP ;  /* 0x0000000000007918 */ /* 0x000fd00000000000 */
[----:B------:R-:W0:-:S00]  /*87a0*/  USETMAXREG.DEALLOC.CTAPOOL 0x28 ;  /* 0x00000028000079c8 */ /* 0x000e0000080e0500 */
        /* <DEDUP_REMOVED lines=14> */
.L_x_6776:
        /* <DEDUP_REMOVED lines=40> */
.L_x_6782:
        /* <DEDUP_REMOVED lines=12> */
.L_x_6781:
[----:B------:R-:W-:Y:S05]  /*8bd0*/  BSYNC B0 ;  /* 0x0000000000007941 */ /* 0x000fea0003800000 */
.L_x_6780:
        /* <DEDUP_REMOVED lines=20> */
[----:B------:R-:W-:-:S07]  /*8d20*/  IMAD.MOV.U32 R7, RZ, RZ, R9 ;  /* 0x000000ffff077224 */ /* 0x000fce00078e0009 */
.L_x_6778:
        /* <DEDUP_REMOVED lines=15> */
.L_x_6783:
[----:B---3--:R-:W-:Y:S01]  /*8e20*/  IMAD R16, R16, UR5, R8 ;  /* 0x0000000510107c24 */ /* 0x008fe2000f8e0208 */
[----:B0-----:R-:W-:Y:S01]  /*8e30*/  IABS R2, R10 ;  /* 0x0000000a00027213 */ /* 0x001fe20000000000 */
[----:B-1----:R-:W-:Y:S02]  /*8e40*/  IMAD.MOV R0, RZ, RZ, -R3 ;  /* 0x000000ffff007224 */ /* 0x002fe400078e0a03 */
[----:B------:R-:W-:Y:S01]  /*8e50*/  VIADD R19, R19, UR4 ;  /* 0x0000000413137c36 */ /* 0x000fe20008000000 */
        /* <DEDUP_REMOVED lines=19> */
[----:B------:R-:W-:-:S04]  /*8f90*/  @!P1 LOP3.LUT R2, RZ, R10, RZ, 0x33, !PT ;  /* 0x0000000aff029212 */ /* 0x000fc800078e33ff */
[----:B------:R-:W-:Y:S01]  /*8fa0*/  MOV R18, R2 ;  /* 0x0000000200127202 */ /* 0x000fe20000000f00 */
[----:B------:R-:W-:-:S04]  /*8fb0*/  IMAD.MOV R17, RZ, RZ, -R2 ;  /* 0x000000ffff117224 */ /* 0x000fc800078e0a02 */
[----:B------:R-:W-:Y:S01]  /*8fc0*/  IMAD R17, R10, R17, R11 ;  /* 0x000000110a117224 */ /* 0x000fe200078e020b */
[----:B------:R-:W-:Y:S06]  /*8fd0*/  BRA `(.L_x_6784) ;  /* 0x0000000000147947 */ /* 0x000fec0003800000 */
.L_x_6779:
[----:B------:R-:W-:Y:S01]  /*8fe0*/  ULDC UR4, c[0x0][0xc3c] ;  /* 0x00030f0000047ab9 */ /* 0x000fe20000000800 */
[----:B------:R-:W-:Y:S02]  /*8ff0*/  IMAD.MOV.U32 R17, RZ, RZ, RZ ;  /* 0x000000ffff117224 */ /* 0x000fe400078e00ff */
[----:B------:R-:W-:Y:S02]  /*9000*/  IMAD.U32 R16, RZ, RZ, UR6 ;  /* 0x00000006ff107e24 */ /* 0x000fe4000f8e00ff */
[----:B------:R-:W-:Y:S02]  /*9010*/  IMAD.MOV.U32 R18, RZ, RZ, RZ ;  /* 0x000000ffff127224 */ /* 0x000fe400078e00ff */
[----:B------:R-:W-:-:S07]  /*9020*/  IMAD.U32 R19, RZ, RZ, UR4 ;  /* 0x00000004ff137e24 */ /* 0x000fce000f8e00ff */
.L_x_6784:
[----:B------:R-:W-:-:S13]  /*9030*/  ISETP.NE.AND P0, PT, R5, RZ, PT ;  /* 0x000000ff0500720c */ /* 0x000fda0003f05270 */
[----:B------:R-:W0:Y:S01]  /*9040*/  @!P0 S2R R3, SR_CgaCtaId ;  /* 0x0000000000038919 */ /* 0x000e220000008800 */
[----:B------:R-:W-:-:S04]  /*9050*/  @!P0 MOV R0, 0x400 ;  /* 0x0000040000008802 */ /* 0x000fc80000000f00 */
[----:B0-----:R-:W-:-:S05]  /*9060*/  @!P0 LEA R0, R3, R0, 0x18 ;  /* 0x0000000003008211 */ /* 0x001fca00078ec0ff */
[----:B------:R1:W-:Y:S01]  /*9070*/  @!P0 STS.128 [R0+0x288d0], R16 ;  /* 0x0288d01000008388 */ /* 0x0003e20000000c00 */
[----:B------:R-:W-:Y:S06]  /*9080*/  BAR.ARV 0x5, 0x180 ;  /* 0x0146000000007b1d */ /* 0x000fec0000002000 */
.L_x_6777:
[----:B------:R2:W-:Y:S01]  /*9090*/  STL [R1+0x1c], RZ ;  /* 0x00001cff01007387 */ /* 0x0005e20000100800 */
[----:B------:R-:W-:Y:S01]  /*90a0*/  ULDC UR4, c[0x0][0xc3c] ;  /* 0x00030f0000047ab9 */ /* 0x000fe20000000800 */
[----:B------:R-:W-:Y:S01]  /*90b0*/  IMAD.MOV.U32 R28, RZ, RZ, 0x1 ;  /* 0x00000001ff1c7424 */ /* 0x000fe200078e00ff */
[----:B0-----:R-:W-:Y:S01]  /*90c0*/  ISETP.GE.AND P0, PT, R19, UR4, PT ;  /* 0x0000000413007c0c */ /* 0x001fe2000bf06270 */
[----:B------:R-:W-:-:S12]  /*90d0*/  IMAD.MOV.U32 R25, RZ, RZ, RZ ;  /* 0x000000ffff197224 */ /* 0x000fd800078e00ff */
[----:B--2---:R-:W-:Y:S05]  /*90e0*/  @P0 BRA `(.L_x_6785) ;  /* 0x0000004400b80947 */ /* 0x004fea0003800000 */
[----:B------:R-:W0:Y:S01]  /*90f0*/  S2R R3, SR_TID.X ;  /* 0x0000000000037919 */ /* 0x000e220000002100 */
[----:B------:R-:W2:Y:S01]  /*9100*/  S2UR UR5, SR_CgaCtaId ;  /* 0x00000000000579c3 */ /* 0x000ea20000008800 */
[----:B------:R-:W-:Y:S01]  /*9110*/  UMOV UR4, 0x400 ;  /* 0x0000040000047882 */ /* 0x000fe20000000000 */
[----:B------:R-:W-:Y:S01]  /*9120*/  BSSY B8, `(.L_x_6785) ;  /* 0x000046a000087945 */ /* 0x000fe20003800000 */
[----:B------:R3:W-:Y:S01]  /*9130*/  STL [R1+0x1c], RZ ;  /* 0x00001cff01007387 */ /* 0x0007e20000100800 */
[----:B------:R-:W-:Y:S01]  /*9140*/  IMAD.MOV.U32 R28, RZ, RZ, 0x1 ;  /* 0x00000001ff1c7424 */ /* 0x000fe200078e00ff */
[----:B------:R-:W-:Y:S01]  /*9150*/  MOV R25, RZ ;  /* 0x000000ff00197202 */ /* 0x000fe20000000f00 */
[----:B------:R-:W-:Y:S01]  /*9160*/  ULOP3.LUT UR37, UR36, 0x2, URZ, 0xfc, !UPT ;  /* 0x0000000224257892 */ /* 0x000fe2000f8efc3f */
[----:B------:R-:W-:Y:S01]  /*9170*/  ULDC UR38, c[0x0][0xc] ;  /* 0x0000030000267ab9 */ /* 0x000fe20000000800 */
[----:B--2---:R-:W-:-:S06]  /*9180*/  ULEA UR4, UR5, UR4, 0x18 ;  /* 0x0000000405047291 */ /* 0x004fcc000f8ec03f */
[----:B------:R-:W-:Y:S02]  /*9190*/  IMAD.U32 R22, RZ, RZ, UR4 ;  /* 0x00000004ff167e24 */ /* 0x000fe4000f8e00ff */
[----:B0-----:R-:W-:-:S05]  /*91a0*/  IMAD.SHL.U32 R30, R3, 0x8, RZ ;  /* 0x00000008031e7824 */ /* 0x001fca00078e00ff */
[----:B-1----:R-:W-:-:S04]  /*91b0*/  LOP3.LUT R0, R30, 0x1f8, RZ, 0xc0, !PT ;  /* 0x000001f81e007812 */ /* 0x002fc800078ec0ff */
[----:B------:R-:W-:-:S04]  /*91c0*/  LOP3.LUT R3, R0, 0x38, R3, 0x78, !PT ;  /* 0x0000003800037812 */ /* 0x000fc800078e7803 */
[----:B------:R-:W-:Y:S02]  /*91d0*/  LOP3.LUT R34, R3, 0x200, R30, 0xf8, !PT ;  /* 0x0000020003227812 */ /* 0x000fe400078ef81e */
[----:B------:R-:W-:-:S03]  /*91e0*/  LOP3.LUT R30, R30, 0x38, RZ, 0xc0, !PT ;  /* 0x000000381e1e7812 */ /* 0x000fc600078ec0ff */
[----:B------:R-:W-:Y:S01]  /*91f0*/  IMAD R0, R34, 0x2, R22 ;  /* 0x0000000222007824 */ /* 0x000fe200078e0216 */
[----:B------:R-:W-:-:S04]  /*9200*/  LOP3.LUT R29, R30, 0x40, RZ, 0xfc, !PT ;  /* 0x000000401e1d7812 */ /* 0x000fc800078efcff */
[----:B------:R3:W-:Y:S03]  /*9210*/  STL [R1], R0 ;  /* 0x0000000001007387 */ /* 0x0007e60000100800 */
.L_x_6848:
[----:B0-----:R-:W0:Y:S02]  /*9220*/  LDC.64 R2, c[0x0][0xc88] ;  /* 0x00032200ff027b82 */ /* 0x001e240000000a00 */
[----:B0-----:R-:W-:-:S05]  /*9230*/  IMAD.WIDE R2, R19, 0x4, R2 ;  /* 0x0000000413027825 */ /* 0x001fca00078e0202 */
[----:B---3--:R-:W3:Y:S01]  /*9240*/  LDG.E R31, desc[UR50][R2.64] ;  /* 0x00000032021f7981 */ /* 0x008ee2000c1e1900 */
[----:B------:R-:W-:Y:S05]  /*9250*/  YIELD ;  /* 0x0000000000007946 */ /* 0x000fea0003800000 */
[----:B------:R-:W-:Y:S01]  /*9260*/  ULDC.64 UR4, c[0x0][0xa28] ;  /* 0x00028a0000047ab9 */ /* 0x000fe20000000a00 */
[----:B------:R-:W-:Y:S01]  /*9270*/  IMAD.MOV.U32 R36, RZ, RZ, RZ ;  /* 0x000000ffff247224 */ /* 0x000fe200078e00ff */
[----:B------:R-:W-:Y:S01]  /*9280*/  ISETP.NE.U32.AND P0, PT, RZ, UR4, PT ;  /* 0x00000004ff007c0c */ /* 0x000fe2000bf05070 */
[----:B------:R-:W-:-:S03]  /*9290*/  ULDC.64 UR6, c[0x0][0xa18] ;  /* 0x0002860000067ab9 */ /* 0x000fc60000000a00 */
[----:B------:R-:W-:Y:S02]  /*92a0*/  ISETP.NE.AND.EX P0, PT, RZ, UR5, PT, P0 ;  /* 0x00000005ff007c0c */ /* 0x000fe4000bf05300 */
[----:B---3--:R-:W-:-:S11]  /*92b0*/  SHF.R.S32.HI R0, RZ, 0x1f, R31 ;  /* 0x0000001fff007819 */ /* 0x008fd6000001141f */
[C---:B------:R-:W-:Y:S01]  /*92c0*/  @P0 LEA R2, P1, R31.reuse, UR4, 0x2 ;  /* 0x000000041f020c11 */ /* 0x040fe2000f8210ff */
[C---:B------:R-:W-:Y:S01]  /*92d0*/  IMAD.SHL.U32 R23, R31.reuse, 0x4, RZ ;  /* 0x000000041f177824 */ /* 0x040fe200078e00ff */
[C-C-:B------:R-:W-:Y:S01]  /*92e0*/  SHF.L.U64.HI R24, R31.reuse, 0x2, R0.reuse ;  /* 0x000000021f187819 */ /* 0x140fe20000010200 */
[----:B------:R0:W-:Y:S01]  /*92f0*/  STL [R1+0x10], R0 ;  /* 0x0000100001007387 */ /* 0x0001e20000100800 */
[----:B------:R-:W-:Y:S01]  /*9300*/  @P0 LEA.HI.X R3, R31, UR5, R0, 0x2, P1 ;  /* 0x000000051f030c11 */ /* 0x000fe200088f1400 */
[----:B------:R-:W-:-:S04]  /*9310*/  ULDC.64 UR4, c[0x0][0xa00] ;  /* 0x0002800000047ab9 */ /* 0x000fc80000000a00 */
[----:B-1----:R1:W5:Y:S01]  /*9320*/  @P0 LDG.E R36, desc[UR50][R2.64] ;  /* 0x0000003202240981 */ /* 0x002362000c1e1900 */
[----:B------:R-:W-:Y:S02]  /*9330*/  ISETP.NE.U32.AND P0, PT, RZ, UR4, PT ;  /* 0x00000004ff007c0c */ /* 0x000fe4000bf05070 */
[----:B------:R-:W-:Y:S01]  /*9340*/  LOP3.LUT R27, R27, 0xffffffef, RZ, 0xc0, !PT ;  /* 0xffffffef1b1b7812 */ /* 0x000fe200078ec0ff */
[----:B0-----:R-:W-:Y:S01]  /*9350*/  IMAD.MOV.U32 R0, RZ, RZ, RZ ;  /* 0x000000ffff007224 */ /* 0x001fe200078e00ff */
[----:B------:R-:W-:Y:S02]  /*9360*/  ISETP.NE.AND.EX P2, PT, RZ, UR5, PT, P0 ;  /* 0x00000005ff007c0c */ /* 0x000fe4000bf45300 */
[----:B------:R-:W-:Y:S02]  /*9370*/  ISETP.NE.U32.AND P0, PT, RZ, UR6, PT ;  /* 0x00000006ff007c0c */ /* 0x000fe4000bf05070 */
[----:B-1----:R-:W-:Y:S02]  /*9380*/  IADD3 R2, P1, R23, UR4, RZ ;  /* 0x0000000417027c10 */ /* 0x002fe4000ff3e0ff */
[----:B------:R-:W-:-:S02]  /*9390*/  ISETP.NE.AND.EX P0, PT, RZ, UR7, PT, P0 ;  /* 0x00000007ff007c0c */ /* 0x000fc4000bf05300 */
[----:B------:R-:W-:Y:S01]  /*93a0*/  IADD3.X R3, R24, UR5, RZ, P1, !PT ;  /* 0x0000000518037c10 */ /* 0x000fe20008ffe4ff */
[----:B------:R-:W-:-:S04]  /*93b0*/  ULDC.64 UR4, c[0x0][0x418] ;  /* 0x0001060000047ab9 */ /* 0x000fc80000000a00 */
[----:B------:R-:W-:Y:S01]  /*93c0*/  @P2 LOP3.LUT R27, R27, 0x10, RZ, 0xfc, !PT ;  /* 0x000000101b1b2812 */ /* 0x000fe200078efcff */
[----:B------:R-:W2:Y:S05]  /*93d0*/  @P2 LDG.E R0, desc[UR50][R2.64] ;  /* 0x0000003202002981 */ /* 0x000eaa000c1e1900 */
[----:B------:R-:W-:-:S04]  /*93e0*/  @P0 IADD3 R4, P1, R23, UR6, RZ ;  /* 0x0000000617040c10 */ /* 0x000fc8000ff3e0ff */
[----:B------:R-:W-:Y:S01]  /*93f0*/  @P0 IADD3.X R5, R24, UR7, RZ, P1, !PT ;  /* 0x0000000718050c10 */ /* 0x000fe20008ffe4ff */
[----:B--2---:R0:W-:Y:S04]  /*9400*/  STL [R1+0x4], R0 ;  /* 0x0000040001007387 */ /* 0x0041e80000100800 */
[----:B0-----:R-:W2:Y:S01]  /*9410*/  @P0 LDG.E R0, desc[UR50][R4.64] ;  /* 0x0000003204000981 */ /* 0x001ea2000c1e1900 */
[----:B------:R-:W-:-:S03]  /*9420*/  UISETP.NE.U32.AND UP0, UPT, UR4, URZ, UPT ;  /* 0x0000003f0400728c */ /* 0x000fc6000bf05070 */
[----:B------:R-:W-:Y:S01]  /*9430*/  ULDC UR4, c[0x0][0x424] ;  /* 0x0001090000047ab9 */ /* 0x000fe20000000800 */
[----:B------:R-:W-:-:S03]  /*9440*/  UISETP.NE.AND.EX UP0, UPT, UR5, URZ, UPT, UP0 ;  /* 0x0000003f0500728c */ /* 0x000fc6000bf05300 */
[----:B------:R-:W-:Y:S01]  /*9450*/  ULDC UR5, c[0x0][0x2f0] ;  /* 0x0000bc0000057ab9 */ /* 0x000fe20000000800 */
[----:B------:R-:W-:-:S04]  /*9460*/  USEL UR4, UR4, 0x1, UP0 ;  /* 0x0000000104047887 */ /* 0x000fc80008000000 */
[----:B------:R-:W-:-:S06]  /*9470*/  UIMAD UR4, UR4, UR5, URZ ;  /* 0x00000005040472a4 */ /* 0x000fcc000f8e023f */
[----:B------:R-:W-:Y:S01]  /*9480*/  IMAD.U32 R35, RZ, RZ, UR4 ;  /* 0x00000004ff237e24 */ /* 0x000fe2000f8e00ff */
[----:B--2---:R0:W-:Y:S01]  /*9490*/  @P0 STL [R1+0x14], R0 ;  /* 0x0000140001000387 */ /* 0x0041e20000100800 */
[----:B------:R-:W-:Y:S05]  /*94a0*/  @P0 BRA `(.L_x_6786) ;  /* 0x0000000000200947 */ /* 0x000fea0003800000 */
[----:B------:R-:W-:Y:S02]  /*94b0*/  ULDC UR4, c[0x0][0x288] ;  /* 0x0000a20000047ab9 */ /* 0x000fe40000000800 */
[----:B0-----:R-:W-:-:S05]  /*94c0*/  IMAD.U32 R0, RZ, RZ, UR4 ;  /* 0x00000004ff007e24 */ /* 0x001fca000f8e00ff */
[----:B------:R1:W-:Y:S01]  /*94d0*/  STL [R1+0x14], R0 ;  /* 0x0000140001007387 */ /* 0x0003e20000100800 */
[----:B------:R-:W-:Y:S05]  /*94e0*/  @!P2 BRA `(.L_x_6786) ;  /* 0x000000000010a947 */ /* 0x000fea0003800000 */
[----:B------:R-:W2:Y:S04]  /*94f0*/  LDG.E R5, desc[UR50][R2.64] ;  /* 0x0000003202057981 */ /* 0x000ea8000c1e1900 */
[----:B-1----:R-:W2:Y:S02]  /*9500*/  LDG.E R0, desc[UR50][R2.64+0x4] ;  /* 0x0000043202007981 */ /* 0x002ea4000c1e1900 */
[----:B--2---:R-:W-:-:S05]  /*9510*/  IMAD.IADD R0, R0, 0x1, -R5 ;  /* 0x0000000100007824 */ /* 0x004fca00078e0a05 */
[----:B------:R2:W-:Y:S02]  /*9520*/  STL [R1+0x14], R0 ;  /* 0x0000140001007387 */ /* 0x0005e40000100800 */
.L_x_6786:
[----:B------:R-:W-:Y:S01]  /*9530*/  ULDC.64 UR4, c[0x0][0xa20] ;  /* 0x0002880000047ab9 */ /* 0x000fe20000000a00 */
[----:B------:R-:W-:Y:S02]  /*9540*/  MOV R33, R31 ;  /* 0x0000001f00217202 */ /* 0x000fe40000000f00 */
[----:B------:R-:W-:-:S04]  /*9550*/  ISETP.NE.U32.AND P0, PT, RZ, UR4, PT ;  /* 0x00000004ff007c0c */ /* 0x000fc8000bf05070 */
[----:B------:R-:W-:-:S13]  /*9560*/  ISETP.NE.AND.EX P0, PT, RZ, UR5, PT, P0 ;  /* 0x00000005ff007c0c */ /* 0x000fda000bf05300 */
[----:B------:R-:W-:Y:S05]  /*9570*/  @!P0 BRA `(.L_x_6787) ;  /* 0x0000000000108947 */ /* 0x000fea0003800000 */
[----:B------:R-:W-:-:S04]  /*9580*/  IADD3 R2, P0, R23, UR4, RZ ;  /* 0x0000000417027c10 */ /* 0x000fc8000ff1e0ff */
[----:B------:R-:W-:-:S05]  /*9590*/  IADD3.X R3, R24, UR5, RZ, P0, !PT ;  /* 0x0000000518037c10 */ /* 0x000fca00087fe4ff */
[----:B------:R3:W5:Y:S01]  /*95a0*/  LDG.E R35, desc[UR50][R2.64] ;  /* 0x0000003202237981 */ /* 0x000762000c1e1900 */
[----:B------:R-:W-:Y:S05]  /*95b0*/  BRA `(.L_x_6788) ;  /* 0x0000000000247947 */ /* 0x000fea0003800000 */
.L_x_6787:
[----:B------:R-:W-:Y:S02]  /*95c0*/  ULDC.64 UR4, c[0x0][0xa08] ;  /* 0x0002820000047ab9 */ /* 0x000fe40000000a00 */
[----:B------:R-:W-:-:S04]  /*95d0*/  ISETP.NE.U32.AND P0, PT, RZ, UR4, PT ;  /* 0x00000004ff007c0c */ /* 0x000fc8000bf05070 */
[----:B------:R-:W-:-:S13]  /*95e0*/  ISETP.NE.AND.EX P0, PT, RZ, UR5, PT, P0 ;  /* 0x00000005ff007c0c */ /* 0x000fda000bf05300 */
[----:B------:R-:W-:Y:S05]  /*95f0*/  @!P0 BRA `(.L_x_6788) ;  /* 0x0000000000148947 */ /* 0x000fea0003800000 */
[----:B------:R-:W3:Y:S02]  /*9600*/  LDC.64 R2, c[0x0][0xa08] ;  /* 0x00028200ff027b82 */ /* 0x000ee40000000a00 */
[----:B---3--:R-:W-:-:S05]  /*9610*/  IMAD.WIDE R2, R33, 0x4, R2 ;  /* 0x0000000421027825 */ /* 0x008fca00078e0202 */
[----:B------:R-:W3:Y:S04]  /*9620*/  LDG.E R35, desc[UR50][R2.64] ;  /* 0x0000003202237981 */ /* 0x000ee8000c1e1900 */
[----:B012---:R-:W3:Y:S02]  /*9630*/  LDG.E R0, desc[UR50][R2.64+0x4] ;  /* 0x0000043202007981 */ /* 0x007ee4000c1e1900 */
[----:B---3--:R-:W-:-:S07]  /*9640*/  IMAD.IADD R35, R0, 0x1, -R35 ;  /* 0x0000000100237824 */ /* 0x008fce00078e0a23 */
.L_x_6788:
[----:B-----5:R-:W-:Y:S01]  /*9650*/  IMAD.IADD R35, R35, 0x1, -R36 ;  /* 0x0000000123237824 */ /* 0x020fe200078e0a24 */
[----:B------:R-:W-:Y:S03]  /*9660*/  BSSY B7, `(.L_x_6789) ;  /* 0x0000377000077945 */ /* 0x000fe60003800000 */
[C---:B012---:R-:W-:Y:S01]  /*9670*/  VIADD R0, R35.reuse, 0x7f ;  /* 0x0000007f23007836 */ /* 0x047fe20000000000 */
[----:B------:R-:W-:-:S04]  /*9680*/  ISETP.GT.AND P0, PT, R35, RZ, PT ;  /* 0x000000ff2300720c */ /* 0x000fc80003f04270 */
[----:B---3--:R-:W-:-:S04]  /*9690*/  SHF.R.S32.HI R3, RZ, 0x1f, R0 ;  /* 0x0000001fff037819 */ /* 0x008fc80000011400 */
[----:B------:R-:W-:-:S05]  /*96a0*/  LEA.HI R32, R3, R0, RZ, 0x7 ;  /* 0x0000000003207211 */ /* 0x000fca00078f38ff */
[----:B------:R0:W-:Y:S01]  /*96b0*/  STL [R1+0x18], R32 ;  /* 0x0000182001007387 */ /* 0x0001e20000100800 */
[----:B------:R-:W-:Y:S05]  /*96c0*/  @P0 BRA `(.L_x_6790) ;  /* 0x0000000000440947 */ /* 0x000fea0003800000 */
[----:B------:R-:W1:Y:S02]  /*96d0*/  S2R R2, SR_TID.X ;  /* 0x0000000000027919 */ /* 0x000e640000002100 */
        /* <DEDUP_REMOVED lines=10> */
[----:B------:R-:W1:Y:S02]  /*9780*/  S2R R4, SR_LTMASK ;  /* 0x0000000000047919 */ /* 0x000e640000003900 */
[----:B-1----:R-:W-:-:S04]  /*9790*/  LOP3.LUT R4, R4, UR4, RZ, 0xc0, !PT ;  /* 0x0000000404047c12 */ /* 0x002fc8000f8ec0ff */
[----:B------:R-:W1:Y:S01]  /*97a0*/  POPC R7, R4 ;  /* 0x0000000400077309 */ /* 0x000e620000000000 */
[----:B--2---:R-:W1:Y:S02]  /*97b0*/  SHFL.IDX PT, R0, R3, R0, 0x1f ;  /* 0x00001f0003007589 */ /* 0x004e6400000e0000 */
[----:B-1----:R-:W-:Y:S01]  /*97c0*/  IADD3 R16, R0, UR38, R7 ;  /* 0x0000002600107c10 */ /* 0x002fe2000fffe007 */
[----:B------:R-:W-:Y:S06]  /*97d0*/  BRA `(.L_x_6791) ;  /* 0x00000034007c7947 */ /* 0x000fec0003800000 */
.L_x_6790:
        /* <DEDUP_REMOVED lines=19> */
[----:B01----:R-:W-:Y:S05]  /*9910*/  CALL.ABS.NOINC R2 ;  /* 0x0000000002007343 */ /* 0x003fea0003c00000 */
.L_x_6793:
[----:B------:R-:W-:Y:S05]  /*9920*/  BSYNC B6 ;  /* 0x0000000000067941 */ /* 0x000fea0003800000 */
.L_x_6792:
        /* <DEDUP_REMOVED lines=19> */
[----:B0-2---:R-:W-:Y:S05]  /*9a60*/  CALL.ABS.NOINC R2 ;  /* 0x0000000002007343 */ /* 0x005fea0003c00000 */
.L_x_6796:
        /* <DEDUP_REMOVED lines=15> */
.L_x_6795:
[----:B------:R-:W-:Y:S05]  /*9b60*/  BSYNC B6 ;  /* 0x0000000000067941 */ /* 0x000fea0003800000 */
.L_x_6794:
[----:B------:R-:W-:Y:S01]  /*9b70*/  ULDC.64 UR4, c[0x0][0x9f8] ;  /* 0x00027e0000047ab9 */ /* 0x000fe20000000a00 */
[----:B------:R-:W1:Y:S01]  /*9b80*/  S2R R20, SR_TID.X ;  /* 0x0000000000147919 */ /* 0x000e620000002100 */
[----:B------:R-:W-:Y:S01]  /*9b90*/  ISETP.NE.U32.AND P0, PT, RZ, UR4, PT ;  /* 0x00000004ff007c0c */ /* 0x000fe2000bf05070 */
[----:B------:R-:W2:Y:S03]  /*9ba0*/  LDC R6, c[0x0][0x430] ;  /* 0x00010c00ff067b82 */ /* 0x000ea60000000800 */
[----:B------:R-:W-:-:S13]  /*9bb0*/  ISETP.NE.AND.EX P0, PT, RZ, UR5, PT, P0 ;  /* 0x00000005ff007c0c */ /* 0x000fda000bf05300 */
[----:B------:R-:W-:Y:S01]  /*9bc0*/  @P0 IADD3 R2, P1, R23, UR4, RZ ;  /* 0x0000000417020c10 */ /* 0x000fe2000ff3e0ff */
[----:B------:R-:W3:Y:S01]  /*9bd0*/  S2R R21, SR_TID.X ;  /* 0x0000000000157919 */ /* 0x000ee20000002100 */
[----:B------:R-:W-:Y:S01]  /*9be0*/  LEA.HI.SX32 R26, R32, 0xffffffff, 0x19 ;  /* 0xffffffff201a7811 */ /* 0x000fe200078fcaff */
[----:B------:R-:W-:Y:S01]  /*9bf0*/  IMAD.U32 R10, RZ, RZ, UR37 ;  /* 0x00000025ff0a7e24 */ /* 0x000fe2000f8e00ff */
[----:B------:R-:W-:Y:S01]  /*9c00*/  @P0 IADD3.X R3, R24, UR5, RZ, P1, !PT ;  /* 0x0000000518030c10 */ /* 0x000fe20008ffe4ff */
[----:B------:R-:W-:-:S04]  /*9c10*/  ULDC UR4, c[0x0][0x2f4] ;  /* 0x0000bd0000047ab9 */ /* 0x000fc80000000800 */
[----:B------:R4:W4:Y:S01]  /*9c20*/  @P0 LDG.E R33, desc[UR50][R2.64] ;  /* 0x0000003202210981 */ /* 0x000922000c1e1900 */
[----:B--2---:R-:W-:Y:S01]  /*9c30*/  ISETP.NE.AND P2, PT, R6, 0x1, PT ;  /* 0x000000010600780c */ /* 0x004fe20003f45270 */
[----:B------:R-:W-:Y:S01]  /*9c40*/  IMAD.SHL.U32 R8, R26, 0x80, RZ ;  /* 0x000000801a087824 */ /* 0x000fe200078e00ff */
[----:B------:R-:W-:Y:S02]  /*9c50*/  LOP3.LUT R27, R27, 0xfffffff7, RZ, 0xc0, !PT ;  /* 0xfffffff71b1b7812 */ /* 0x000fe400078ec0ff */
[----:B-1----:R-:W-:-:S04]  /*9c60*/  LOP3.LUT R20, R20, 0x7f, RZ, 0xc0, !PT ;  /* 0x0000007f14147812 */ /* 0x002fc800078ec0ff */
[----:B------:R-:W-:-:S05]  /*9c70*/  SHF.R.U32.HI R20, RZ, 0x3, R20 ;  /* 0x00000003ff147819 */ /* 0x000fca0000011614 */
[----:B------:R-:W1:Y:S01]  /*9c80*/  @P2 LDC R0, c[0x0][0x434] ;  /* 0x00010d00ff002b82 */ /* 0x000e620000000800 */
[----:B------:R-:W-:-:S07]  /*9c90*/  @P2 LOP3.LUT R27, R27, 0x8, RZ, 0xfc, !PT ;  /* 0x000000081b1b2812 */ /* 0x000fce00078efcff */
[----:B------:R-:W2:Y:S01]  /*9ca0*/  @P2 LDC R7, c[0x0][0x438] ;  /* 0x00010e00ff072b82 */ /* 0x000ea20000000800 */
[----:B---3--:R-:W-:-:S05]  /*9cb0*/  IMAD.SHL.U32 R21, R21, 0x10, RZ ;  /* 0x0000001015157824 */ /* 0x008fca00078e00ff */
[----:B------:R-:W-:-:S04]  /*9cc0*/  LOP3.LUT R21, R21, 0x70, RZ, 0xc0, !PT ;  /* 0x0000007015157812 */ /* 0x000fc800078ec0ff */
[----:B------:R-:W-:-:S04]  /*9cd0*/  LOP3.LUT R4, R8, R20, R21, 0xfe, !PT ;  /* 0x0000001408047212 */ /* 0x000fc800078efe15 */
[C---:B------:R-:W-:Y:S01]  /*9ce0*/  ISETP.GE.AND P0, PT, R4.reuse, R35, PT ;  /* 0x000000230400720c */ /* 0x040fe20003f06270 */
[----:B------:R-:W-:-:S04]  /*9cf0*/  IMAD.IADD R9, R4, 0x1, R36 ;  /* 0x0000000104097824 */ /* 0x000fc800078e0224 */
[----:B-1----:R-:W-:Y:S01]  /*9d00*/  @P2 IMAD.HI.U32 R0, R9, R0, RZ ;  /* 0x0000000009002227 */ /* 0x002fe200078e00ff */
[----:B----4-:R-:W-:-:S04]  /*9d10*/  MOV R2, R9 ;  /* 0x0000000900027202 */ /* 0x010fc80000000f00 */
[----:B--2---:R-:W-:-:S03]  /*9d20*/  @P2 SHF.R.U32.HI R2, RZ, R7, R0 ;  /* 0x00000007ff022219 */ /* 0x004fc60000011600 */
[----:B------:R-:W1:Y:S01]  /*9d30*/  @!P0 LDC.64 R4, c[0x0][0x428] ;  /* 0x00010a00ff048b82 */ /* 0x000e620000000a00 */
[--C-:B------:R-:W-:Y:S01]  /*9d40*/  @!P0 SHF.R.S32.HI R3, RZ, 0x1f, R2.reuse ;  /* 0x0000001fff038819 */ /* 0x100fe20000011402 */
[----:B------:R-:W-:-:S04]  /*9d50*/  IMAD.MOV R0, RZ, RZ, -R2 ;  /* 0x000000ffff007224 */ /* 0x000fc800078e0a02 */
[----:B------:R-:W-:Y:S01]  /*9d60*/  IMAD R0, R6, R0, R9 ;  /* 0x0000000006007224 */ /* 0x000fe200078e0209 */
[----:B------:R-:W-:Y:S02]  /*9d70*/  ISETP.NE.AND P2, PT, R10, 0x3, PT ;  /* 0x000000030a00780c */ /* 0x000fe40003f45270 */
[----:B------:R-:W-:-:S11]  /*9d80*/  LOP3.LUT R27, R27, 0xfffffffb, RZ, 0xc0, !PT ;  /* 0xfffffffb1b1b7812 */ /* 0x000fd600078ec0ff */
[----:B------:R-:W-:-:S04]  /*9d90*/  @P2 LOP3.LUT R27, R27, 0x4, RZ, 0xfc, !PT ;  /* 0x000000041b1b2812 */ /* 0x000fc800078efcff */
[----:B------:R-:W-:Y:S01]  /*9da0*/  LOP3.LUT R27, R27, 0xfffffffd, RZ, 0xc0, !PT ;  /* 0xfffffffd1b1b7812 */ /* 0x000fe200078ec0ff */
[----:B------:R-:W-:Y:S01]  /*9db0*/  UMOV UR5, 0xffffffff ;  /* 0xffffffff00057882 */ /* 0x000fe20000000000 */
[-C--:B-1----:R-:W-:Y:S01]  /*9dc0*/  @!P0 IMAD.WIDE.U32 R6, R33, R4.reuse, R2 ;  /* 0x0000000421068225 */ /* 0x082fe200078e0002 */
[----:B------:R-:W-:Y:S01]  /*9dd0*/  SHF.R.S32.HI R37, RZ, 0x1f, R33 ;  /* 0x0000001fff257819 */ /* 0x000fe20000011421 */
[----:B------:R-:W1:Y:S04]  /*9de0*/  @!P0 LDC.64 R2, c[0x0][0x418] ;  /* 0x00010600ff028b82 */ /* 0x000e680000000a00 */
[----:B------:R-:W-:Y:S02]  /*9df0*/  @!P0 IMAD R9, R37, R4, RZ ;  /* 0x0000000425098224 */ /* 0x000fe400078e02ff */
[----:B------:R-:W-:-:S02]  /*9e00*/  IMAD.MOV.U32 R4, RZ, RZ, RZ ;  /* 0x000000ffff047224 */ /* 0x000fc400078e00ff */
[----:B------:R-:W-:-:S04]  /*9e10*/  @!P0 IMAD R5, R33, R5, R9 ;  /* 0x0000000521058224 */ /* 0x000fc800078e0209 */
[----:B------:R-:W-:Y:S01]  /*9e20*/  @!P0 IMAD.IADD R5, R7, 0x1, R5 ;  /* 0x0000000107058824 */ /* 0x000fe200078e0205 */
[----:B-1----:R-:W-:-:S04]  /*9e30*/  @!P0 LEA R2, P1, R6, R2, 0x2 ;  /* 0x0000000206028211 */ /* 0x002fc800078210ff */
[----:B------:R-:W-:-:S05]  /*9e40*/  @!P0 LEA.HI.X R3, R6, R3, R5, 0x2, P1 ;  /* 0x0000000306038211 */ /* 0x000fca00008f1405 */
[----:B------:R1:W5:Y:S01]  /*9e50*/  @!P0 LDG.E R4, desc[UR50][R2.64] ;  /* 0x0000003202048981 */ /* 0x000362000c1e1900 */
[----:B------:R-:W-:-:S13]  /*9e60*/  ISETP.GE.AND P0, PT, R30, UR4, PT ;  /* 0x000000041e007c0c */ /* 0x000fda000bf06270 */
[----:B------:R-:W-:Y:S02]  /*9e70*/  @P0 LOP3.LUT R27, R27, 0x2, RZ, 0xfc, !PT ;  /* 0x000000021b1b0812 */ /* 0x000fe400078efcff */
[----:B------:R-:W-:Y:S02]  /*9e80*/  ISETP.GE.AND P0, PT, R29, UR4, PT ;  /* 0x000000041d007c0c */ /* 0x000fe4000bf06270 */
[----:B------:R-:W-:-:S11]  /*9e90*/  LOP3.LUT R27, R27, 0xfffffffe, RZ, 0xc0, !PT ;  /* 0xfffffffe1b1b7812 */ /* 0x000fd600078ec0ff */
[----:B------:R-:W-:Y:S01]  /*9ea0*/  @P0 LOP3.LUT R27, R27, 0x1, RZ, 0xfc, !PT ;  /* 0x000000011b1b0812 */ /* 0x000fe200078efcff */
[----:B-1----:R-:W-:Y:S06]  /*9eb0*/  BRA.DIV UR5, `(.L_x_6797) ;  /* 0x0000003e05a07947 */ /* 0x002fec000b800000 */
.L_x_6865:
[----:B0-----:R-:W-:Y:S01]  /*9ec0*/  SHF.R.S32.HI R32, RZ, 0x1f, R18 ;  /* 0x0000001fff207819 */ /* 0x001fe20000011412 */
[----:B------:R-:W-:Y:S06]  /*9ed0*/  @!P2 BRA `(.L_x_6798) ;  /* 0x000000000004a947 */ /* 0x000fec0003800000 */
[----:B------:R-:W-:Y:S01]  /*9ee0*/  BPT.TRAP 0x1 ;  /* 0x000000040000795c */ /* 0x000fe20000300000 */
.L_x_6798:
[----:B------:R-:W-:Y:S01]  /*9ef0*/  SHF.R.S32.HI R6, RZ, 0x1f, R0 ;  /* 0x0000001fff067819 */ /* 0x000fe20000011400 */
[----:B------:R-:W-:Y:S01]  /*9f00*/  ULDC.64 UR4, c[0x0][0x328] ;  /* 0x0000ca0000047ab9 */ /* 0x000fe20000000a00 */
[----:B------:R-:W-:Y:S01]  /*9f10*/  BSSY B0, `(.L_x_6799) ;  /* 0x0000017000007945 */ /* 0x000fe20003800000 */
[----:B------:R-:W-:-:S04]  /*9f20*/  IMAD.WIDE.U32 R2, R0, UR4, RZ ;  /* 0x0000000400027c25 */ /* 0x000fc8000f8e00ff */
[----:B------:R-:W-:-:S04]  /*9f30*/  IMAD R5, R6, UR4, RZ ;  /* 0x0000000406057c24 */ /* 0x000fc8000f8e02ff */
[----:B------:R-:W-:Y:S01]  /*9f40*/  IMAD R5, R0, UR5, R5 ;  /* 0x0000000500057c24 */ /* 0x000fe2000f8e0205 */
        /* <DEDUP_REMOVED lines=19> */
.L_x_6866:
[----:B------:R-:W-:Y:S05]  /*a080*/  BSYNC B0 ;  /* 0x0000000000007941 */ /* 0x000fea0003800000 */
.L_x_6799:
[----:B------:R-:W1:Y:S01]  /*a090*/  S2R R9, SR_TID.X ;  /* 0x0000000000097919 */ /* 0x000e620000002100 */
        /* <DEDUP_REMOVED lines=8> */
[----:B------:R-:W-:Y:S02]  /*a120*/  IADD3 R3, R3, R6, RZ ;  /* 0x0000000603037210 */ /* 0x000fe40007ffe0ff */
[C---:B------:R-:W-:Y:S02]  /*a130*/  IMAD R5, R4.reuse, UR5, R5 ;  /* 0x0000000504057c24 */ /* 0x040fe4000f8e0205 */
[----:B------:R-:W-:Y:S01]  /*a140*/  IMAD.WIDE.U32 R2, R4, UR4, R2 ;  /* 0x0000000404027c25 */ /* 0x000fe2000f8e0002 */
[----:B------:R-:W-:-:S03]  /*a150*/  ULDC.64 UR4, c[0x0][0x308] ;  /* 0x0000c20000047ab9 */ /* 0x000fc60000000a00 */
[----:B------:R-:W-:Y:S02]  /*a160*/  IMAD.IADD R3, R3, 0x1, R5 ;  /* 0x0000000103037824 */ /* 0x000fe400078e0205 */
[----:B------:R-:W-:Y:S02]  /*a170*/  IMAD R0, R32, UR4, RZ ;  /* 0x0000000420007c24 */ /* 0x000fe4000f8e02ff */
[----:B------:R-:W-:-:S04]  /*a180*/  IMAD.WIDE.U32 R2, R18, UR4, R2 ;  /* 0x0000000412027c25 */ /* 0x000fc8000f8e0002 */
[----:B------:R-:W-:Y:S01]  /*a190*/  IMAD R0, R18, UR5, R0 ;  /* 0x0000000512007c24 */ /* 0x000fe2000f8e0200 */
[----:B-1----:R-:W-:Y:S01]  /*a1a0*/  LOP3.LUT R9, R9, 0x7f, RZ, 0xc0, !PT ;  /* 0x0000007f09097812 */ /* 0x002fe200078ec0ff */
[----:B------:R-:W-:Y:S01]  /*a1b0*/  ULDC.64 UR4, c[0x0][0x2e8] ;  /* 0x0000ba0000047ab9 */ /* 0x000fe20000000a00 */
[----:B------:R-:W-:Y:S01]  /*a1c0*/  IMAD R5, R25, 0x4000, R34 ;  /* 0x0000400019057824 */ /* 0x000fe200078e0222 */
[----:B------:R-:W-:Y:S01]  /*a1d0*/  LEA R4, P0, R2, UR4, 0x1 ;  /* 0x0000000402047c11 */ /* 0x000fe2000f8008ff */
[----:B------:R-:W-:Y:S01]  /*a1e0*/  IMAD.IADD R0, R3, 0x1, R0 ;  /* 0x0000000103007824 */ /* 0x000fe200078e0200 */
[----:B------:R-:W-:Y:S01]  /*a1f0*/  SHF.R.U32.HI R9, RZ, 0x3, R9 ;  /* 0x00000003ff097819 */ /* 0x000fe20000011609 */
[----:B------:R-:W-:-:S03]  /*a200*/  UMOV UR4, 0xffffffff ;  /* 0xffffffff00047882 */ /* 0x000fc60000000000 */
[----:B------:R-:W-:Y:S02]  /*a210*/  IADD3 R6, -R9, R35, -R8 ;  /* 0x0000002309067210 */ /* 0x000fe40007ffe908 */
[----:B------:R-:W-:Y:S02]  /*a220*/  LEA.HI.X R0, R2, UR5, R0, 0x1, P0 ;  /* 0x0000000502007c11 */ /* 0x000fe400080f0c00 */
        /* <DEDUP_REMOVED lines=79> */
[----:B------:R0:W-:Y:S04]  /*a720*/  @P1 LDGSTS.E.BYPASS.LTC128B.128 [R8+0x1f400], desc[UR50][R2.64+0x80], !P2 ;  /* 0x1f40008002081fae */ /* 0x0001e8000d101d72 */
[----:B0-2---:R0:W1:Y:S02]  /*a730*/  SHFL.IDX PT, R2, R4, 0x7, 0x181f ;  /* 0x00f81f0004027f89 */ /* 0x00506400000e0000 */
.L_x_6884:
[----:B------:R-:W-:-:S13]  /*a740*/  ISETP.GE.AND P0, PT, R6, 0x71, PT ;  /* 0x000000710600780c */ /* 0x000fda0003f06270 */
[----:B-1----:R-:W-:Y:S01]  /*a750*/  @P0 LEA R2, P1, R30, R2, 0x1 ;  /* 0x000000021e020211 */ /* 0x002fe200078208ff */
[----:B------:R-:W-:-:S03]  /*a760*/  @P0 IMAD R5, R5, 0x2, R22 ;  /* 0x0000000205050824 */ /* 0x000fc600078e0216 */
[----:B------:R-:W-:-:S05]  /*a770*/  @P0 IADD3.X R3, RZ, R0, RZ, P1, !PT ;  /* 0x00000000ff030210 */ /* 0x000fca0000ffe4ff */
[----:B------:R-:W-:Y:S01]  /*a780*/  @!PT LDS RZ, [RZ] ;  /* 0x00000000fffff984 */ /* 0x000fe20000000800 */
[----:B------:R-:W-:Y:S01]  /*a790*/  @!PT LDS RZ, [RZ] ;  /* 0x00000000fffff984 */ /* 0x000fe20000000800 */
[----:B------:R-:W-:Y:S01]  /*a7a0*/  @!PT LDS RZ, [RZ] ;  /* 0x00000000fffff984 */ /* 0x000fe20000000800 */
[----:B------:R1:W-:Y:S04]  /*a7b0*/  @P0 LDGSTS.E.BYPASS.LTC128B.128 [R5+0x1bc00], desc[UR50][R2.64], !P3 ;  /* 0x1bc0000002050fae */ /* 0x0003e8000d901d72 */
[----:B------:R1:W-:Y:S01]  /*a7c0*/  @P0 LDGSTS.E.BYPASS.LTC128B.128 [R5+0x1fc00], desc[UR50][R2.64+0x80], !P2 ;  /* 0x1fc0008002050fae */ /* 0x0003e2000d101d72 */
[----:B------:R-:W-:Y:S01]  /*a7d0*/  PLOP3.LUT P0, PT, PT, PT, PT, 0x80, 0x0 ;  /* 0x000000000000781c */ /* 0x000fe20003f0f070 */
[----:B------:R-:W-:-:S12]  /*a7e0*/  NOP ;  /* 0x0000000000007918 */ /* 0x000fd80000000000 */
.L_x_6802:
        /* <DEDUP_REMOVED lines=11> */
.L_x_6803:
[----:B-1----:R1:W5:Y:S01]  /*a8a0*/  LDL.LU R3, [R1+0x4] ;  /* 0x0000040001037983 */ /* 0x0023620000300800 */
[----:B------:R1:W-:Y:S03]  /*a8b0*/  SYNCS.ARRIVE.TRANS64.A1T0 RZ, [R7+URZ+0x28830], RZ ;  /* 0x028830ff07ff79a7 */ /* 0x0003e6000810003f */
[----:B0-----:R1:W5:Y:S02]  /*a8c0*/  LDL.LU R4, [R1+0x10] ;  /* 0x0000100001047983 */ /* 0x0013640000300800 */
[----:B------:R-:W-:Y:S05]  /*a8d0*/  WARPSYNC.ALL ;  /* 0x0000000000007948 */ /* 0x000fea0003800000 */
[----:B------:R-:W-:Y:S01]  /*a8e0*/  ULDC.64 UR4, c[0x0][0x298] ;  /* 0x0000a60000047ab9 */ /* 0x000fe20000000a00 */
[----:B------:R-:W-:Y:S01]  /*a8f0*/  VIADD R2, R22, 0x10400 ;  /* 0x0001040016027836 */ /* 0x000fe20000000000 */
[----:B------:R-:W-:Y:S01]  /*a900*/  BAR.SYNC.DEFER_BLOCKING 0x8, 0x180 ;  /* 0x0206000000007b1d */ /* 0x000fe20000010000 */
[----:B------:R-:W-:-:S03]  /*a910*/  LOP3.LUT P1, RZ, R27, 0x10, RZ, 0xc0, !PT ;  /* 0x000000101bff7812 */ /* 0x000fc6000782c0ff */
[----:B------:R-:W-:Y:S02]  /*a920*/  LOP3.LUT P0, RZ, R2, 0x3ff, RZ, 0xc0, !PT ;  /* 0x000003ff02ff7812 */ /* 0x000fe4000780c0ff */
[----:B------:R-:W-:Y:S01]  /*a930*/  BSSY B6, `(.L_x_6804) ;  /* 0x000001c000067945 */ /* 0x000fe20003800000 */
[----:B------:R-:W-:Y:S02]  /*a940*/  SEL R31, R31, RZ, !P1 ;  /* 0x000000ff1f1f7207 */ /* 0x000fe40004800000 */
[----:B-----5:R-:W-:Y:S02]  /*a950*/  SHF.R.S32.HI R0, RZ, 0x1f, R3 ;  /* 0x0000001fff007819 */ /* 0x020fe40000011403 */
[----:B------:R-:W-:-:S03]  /*a960*/  SEL R4, R4, RZ, !P1 ;  /* 0x000000ff04047207 */ /* 0x000fc60004800000 */
[----:B------:R-:W-:-:S04]  /*a970*/  IMAD R0, R0, UR4, RZ ;  /* 0x0000000400007c24 */ /* 0x000fc8000f8e02ff */
[C---:B------:R-:W-:Y:S02]  /*a980*/  IMAD R0, R3.reuse, UR5, R0 ;  /* 0x0000000503007c24 */ /* 0x040fe4000f8e0200 */
[----:B------:R-:W-:-:S04]  /*a990*/  IMAD.WIDE.U32 R2, R3, UR4, RZ ;  /* 0x0000000403027c25 */ /* 0x000fc8000f8e00ff */
[----:B------:R-:W-:Y:S01]  /*a9a0*/  IMAD.IADD R0, R3, 0x1, R0 ;  /* 0x0000000103007824 */ /* 0x000fe200078e0200 */
[----:B------:R0:W-:Y:S04]  /*a9b0*/  STL.64 [R1+0x8], R2 ;  /* 0x0000080201007387 */ /* 0x0001e80000100a00 */
[----:B------:R0:W-:Y:S04]  /*a9c0*/  STL [R1+0x10], R4 ;  /* 0x0000100401007387 */ /* 0x0001e80000100800 */
[----:B------:R0:W-:Y:S01]  /*a9d0*/  STL [R1+0x4], R0 ;  /* 0x0000040001007387 */ /* 0x0001e20000100800 */
        /* <DEDUP_REMOVED lines=10> */
[----:B-1----:R-:W-:-:S02]  /*aa80*/  IMAD.U32 R7, RZ, RZ, UR7 ;  /* 0x00000007ff077e24 */ /* 0x002fc4000f8e00ff */
[----:B------:R-:W-:Y:S02]  /*aa90*/  IMAD.U32 R11, RZ, RZ, UR9 ;  /* 0x00000009ff0b7e24 */ /* 0x000fe4000f8e00ff */
[----:B------:R-:W-:Y:S02]  /*aaa0*/  IMAD.MOV.U32 R8, RZ, RZ, 0x70 ;  /* 0x00000070ff087424 */ /* 0x000fe400078e00ff */
[----:B------:R-:W-:Y:S02]  /*aab0*/  IMAD.MOV.U32 R12, RZ, RZ, 0x1 ;  /* 0x00000001ff0c7424 */ /* 0x000fe400078e00ff */
[----:B------:R-:W-:-:S07]  /*aac0*/  IMAD.MOV.U32 R13, RZ, RZ, RZ ;  /* 0x000000ffff0d7224 */ /* 0x000fce00078e00ff */
[----:B------:R-:W-:-:S07]  /*aad0*/  LEPC R20, `(.L_x_6805) ;  /* 0x000000001014794e */ /* 0x000fce0000000000 */
[----:B0-----:R-:W-:Y:S05]  /*aae0*/  CALL.ABS.NOINC R2 ;  /* 0x0000000002007343 */ /* 0x001fea0003c00000 */
.L_x_6805:
[----:B------:R-:W-:Y:S05]  /*aaf0*/  BSYNC B6 ;  /* 0x0000000000067941 */ /* 0x000fea0003800000 */
.L_x_6804:
[----:B------:R-:W2:Y:S01]  /*ab00*/  LDL.LU R21, [R1+0x4] ;  /* 0x0000040001157983 */ /* 0x000ea20000300800 */
[----:B------:R-:W3:Y:S01]  /*ab10*/  LDC R6, c[0x0][0x448] ;  /* 0x00011200ff067b82 */ /* 0x000ee20000000800 */
[----:B------:R-:W-:Y:S02]  /*ab20*/  ULDC.64 UR4, c[0x0][0x2d8] ;  /* 0x0000b60000047ab9 */ /* 0x000fe40000000a00 */
[----:B0-----:R-:W2:Y:S04]  /*ab30*/  LDL.LU.64 R2, [R1+0x8] ;  /* 0x0000080001027983 */ /* 0x001ea80000300a00 */
[----:B------:R-:W4:Y:S01]  /*ab40*/  LDL.LU R20, [R1+0x10] ;  /* 0x0000100001147983 */ /* 0x000f220000300800 */
[----:B------:R-:W-:-:S03]  /*ab50*/  IMAD R0, R32, UR4, RZ ;  /* 0x0000000420007c24 */ /* 0x000fc6000f8e02ff */
[----:B------:R0:W5:Y:S01]  /*ab60*/  LDL R10, [R1] ;  /* 0x00000000010a7983 */ /* 0x0001620000100800 */
[----:B------:R-:W-:Y:S01]  /*ab70*/  IMAD R5, R18, UR5, R0 ;  /* 0x0000000512057c24 */ /* 0x000fe2000f8e0200 */
[----:B------:R-:W0:Y:S01]  /*ab80*/  S2R R4, SR_TID.X ;  /* 0x0000000000047919 */ /* 0x000e220000002100 */
[----:B---3--:R-:W-:-:S13]  /*ab90*/  ISETP.NE.AND P0, PT, R6, 0x1, PT ;  /* 0x000000010600780c */ /* 0x008fda0003f05270 */
[----:B-1----:R-:W1:Y:S01]  /*aba0*/  @P0 LDC R7, c[0x0][0x450] ;  /* 0x00011400ff070b82 */ /* 0x002e620000000800 */
[----:B0-----:R-:W-:Y:S01]  /*abb0*/  IMAD.SHL.U32 R8, R4, 0x10, RZ ;  /* 0x0000001004087824 */ /* 0x001fe200078e00ff */
[----:B------:R-:W-:-:S04]  /*abc0*/  SHF.L.U32 R4, R17, 0x7, RZ ;  /* 0x0000000711047819 */ /* 0x000fc800000006ff */
[----:B------:R-:W-:Y:S01]  /*abd0*/  LOP3.LUT R8, R8, 0x70, RZ, 0xc0, !PT ;  /* 0x0000007008087812 */ /* 0x000fe200078ec0ff */
[----:B--2---:R-:W-:Y:S02]  /*abe0*/  IMAD.MOV.U32 R3, RZ, RZ, R21 ;  /* 0x000000ffff037224 */ /* 0x004fe400078e0015 */
[----:B------:R0:W5:Y:S01]  /*abf0*/  LDL R21, [R1+0x14] ;  /* 0x0000140001157983 */ /* 0x0001620000100800 */
[----:B------:R-:W-:Y:S01]  /*ac00*/  IMAD.WIDE.U32 R2, R18, UR4, R2 ;  /* 0x0000000412027c25 */ /* 0x000fe2000f8e0002 */
[----:B------:R-:W-:-:S03]  /*ac10*/  ULDC.64 UR4, c[0x0][0x2e0] ;  /* 0x0000b80000047ab9 */ /* 0x000fc60000000a00 */
[----:B----4-:R-:W-:Y:S02]  /*ac20*/  IMAD R0, R20, UR4, RZ ;  /* 0x0000000414007c24 */ /* 0x010fe4000f8e02ff */
[----:B------:R-:W2:Y:S01]  /*ac30*/  S2R R20, SR_TID.X ;  /* 0x0000000000147919 */ /* 0x000ea20000002100 */
[----:B------:R-:W-:Y:S02]  /*ac40*/  IMAD.IADD R3, R3, 0x1, R5 ;  /* 0x0000000103037824 */ /* 0x000fe400078e0205 */
[----:B------:R-:W3:Y:S01]  /*ac50*/  @P0 LDC R5, c[0x0][0x44c] ;  /* 0x00011300ff050b82 */ /* 0x000ee20000000800 */
[C---:B------:R-:W-:Y:S02]  /*ac60*/  IMAD R0, R31.reuse, UR5, R0 ;  /* 0x000000051f007c24 */ /* 0x040fe4000f8e0200 */
[----:B------:R-:W-:Y:S01]  /*ac70*/  IMAD.WIDE.U32 R2, R31, UR4, R2 ;  /* 0x000000041f027c25 */ /* 0x000fe2000f8e0002 */
[----:B------:R-:W-:-:S03]  /*ac80*/  ULDC.64 UR4, c[0x0][0x2d0] ;  /* 0x0000b40000047ab9 */ /* 0x000fc60000000a00 */
[----:B------:R-:W-:Y:S01]  /*ac90*/  IMAD.IADD R3, R3, 0x1, R0 ;  /* 0x0000000103037824 */ /* 0x000fe200078e0200 */
[----:B--2---:R-:W-:-:S04]  /*aca0*/  LOP3.LUT R20, R20, 0x7f, RZ, 0xc0, !PT ;  /* 0x0000007f14147812 */ /* 0x004fc800078ec0ff */
[----:B------:R-:W-:-:S04]  /*acb0*/  SHF.R.U32.HI R20, RZ, 0x3, R20 ;  /* 0x00000003ff147819 */ /* 0x000fc80000011614 */
[----:B------:R-:W-:-:S05]  /*acc0*/  LOP3.LUT R0, R4, R20, R8, 0xfe, !PT ;  /* 0x0000001404007212 */ /* 0x000fca00078efe08 */
[----:B---3--:R-:W-:-:S04]  /*acd0*/  @P0 IMAD.HI.U32 R8, R0, R5, RZ ;  /* 0x0000000500080227 */ /* 0x008fc800078e00ff */
[----:B------:R-:W-:Y:S01]  /*ace0*/  IMAD.MOV.U32 R9, RZ, RZ, R0 ;  /* 0x000000ffff097224 */ /* 0x000fe200078e0000 */
[----:B-1----:R-:W-:-:S04]  /*acf0*/  @P0 SHF.R.U32.HI R9, RZ, R7, R8 ;  /* 0x00000007ff090219 */ /* 0x002fc80000011608 */
[--C-:B------:R-:W-:Y:S01]  /*ad00*/  SHF.R.S32.HI R8, RZ, 0x1f, R9.reuse ;  /* 0x0000001fff087819 */ /* 0x100fe20000011409 */
[----:B------:R-:W-:-:S04]  /*ad10*/  IMAD.MOV R5, RZ, RZ, -R9 ;  /* 0x000000ffff057224 */ /* 0x000fc800078e0a09 */
[----:B------:R-:W-:Y:S02]  /*ad20*/  IMAD R0, R6, R5, R0 ;  /* 0x0000000506007224 */ /* 0x000fe400078e0200 */
[----:B------:R-:W-:Y:S02]  /*ad30*/  IMAD R8, R8, UR4, RZ ;  /* 0x0000000408087c24 */ /* 0x000fe4000f8e02ff */
[----:B------:R-:W-:Y:S01]  /*ad40*/  IMAD.WIDE.U32 R2, R9, UR4, R2 ;  /* 0x0000000409027c25 */ /* 0x000fe2000f8e0002 */
[----:B------:R-:W-:-:S03]  /*ad50*/  SHF.R.S32.HI R7, RZ, 0x1f, R0 ;  /* 0x0000001fff077819 */ /* 0x000fc60000011400 */
        /* <DEDUP_REMOVED lines=8> */
[C---:B------:R-:W-:Y:S01]  /*ade0*/  LEA R0, P0, R2.reuse, UR4, 0x1 ;  /* 0x0000000402007c11 */ /* 0x040fe2000f8008ff */
[----:B------:R-:W-:Y:S02]  /*adf0*/  ULDC UR4, c[0x0][0x2b8] ;  /* 0x0000ae0000047ab9 */ /* 0x000fe40000000800 */
[----:B------:R-:W-:Y:S02]  /*ae00*/  ISETP.GE.AND P1, PT, R29, UR4, PT ;  /* 0x000000041d007c0c */ /* 0x000fe4000bf26270 */
[----:B------:R-:W-:Y:S02]  /*ae10*/  LEA.HI.X R5, R2, UR5, R5, 0x1, P0 ;  /* 0x0000000502057c11 */ /* 0x000fe400080f0c05 */
[----:B------:R-:W-:Y:S01]  /*ae20*/  ISETP.GE.AND P0, PT, R30, UR4, PT ;  /* 0x000000041e007c0c */ /* 0x000fe2000bf06270 */
[----:B------:R-:W-:-:S03]  /*ae30*/  UMOV UR4, 0xffffffff ;  /* 0xffffffff00047882 */ /* 0x000fc60000000000 */
[----:B0-----:R-:W-:Y:S09]  /*ae40*/  BRA.DIV UR4, `(.L_x_6806) ;  /* 0x0000003a04d07947 */ /* 0x001ff2000b800000 */
        /* <DEDUP_REMOVED lines=71> */
[----:B0-----:R1:W-:Y:S02]  /*b2c0*/  @!P2 LDGSTS.E.BYPASS.LTC128B.128 [R10+0x17400], desc[UR50][R2.64+0x80], !P1 ;  /* 0x17400080020aafae */ /* 0x0013e4000c901d72 */
.L_x_6901:
        /* <DEDUP_REMOVED lines=10> */
[----:B------:R0:W-:Y:S02]  /*b370*/  LDGSTS.E.BYPASS.LTC128B.128 [R10+0x17c00], desc[UR50][R2.64+0x80], !P1 ;  /* 0x17c00080020a7fae */ /* 0x0001e4000c901d72 */
.L_x_6808:
[----:B------:R-:W-:Y:S05]  /*b380*/  BSYNC B0 ;  /* 0x0000000000007941 */ /* 0x000fea0003800000 */
.L_x_6807:
[----:B------:R-:W-:Y:S01]  /*b390*/  NOP ;  /* 0x0000000000007918 */ /* 0x000fe20000000000 */
[----:B------:R-:W-:-:S13]  /*b3a0*/  PLOP3.LUT P0, PT, PT, PT, PT, 0x80, 0x0 ;  /* 0x000000000000781c */ /* 0x000fda0003f0f070 */
.L_x_6809:
        /* <DEDUP_REMOVED lines=16> */
[----:B------:R-:W-:Y:S01]  /*b4b0*/  ISETP.GE.AND P0, PT, R35, 0x81, PT ;  /* 0x000000812300780c */ /* 0x000fe20003f06270 */
[----:B------:R-:W1:Y:S02]  /*b4c0*/  SYNCS.PHASECHK.TRANS64.TRYWAIT P1, [R22+URZ+0x28820], R3 ;  /* 0x02882003160075a7 */ /* 0x000e64000802017f */
[----:B01----:R-:W-:Y:S10]  /*b4d0*/  @!P1 BRA `(.L_x_6811) ;  /* 0x0000003c00ac9947 */ /* 0x003ff40003800000 */
.L_x_6902:
[----:B------:R-:W-:Y:S05]  /*b4e0*/  BSYNC B0 ;  /* 0x0000000000007941 */ /* 0x000fea0003800000 */
.L_x_6810:
[----:B------:R-:W-:Y:S04]  /*b4f0*/  BSSY B0, `(.L_x_6812) ;  /* 0x000010e000007945 */ /* 0x000fe80003800000 */
[----:B------:R-:W-:Y:S05]  /*b500*/  @!P0 BRA `(.L_x_6813) ;  /* 0x0000001000308947 */ /* 0x000fea0003800000 */
[----:B------:R-:W3:Y:S01]  /*b510*/  LDL.LU R0, [R1+0x18] ;  /* 0x0000180001007983 */ /* 0x000ee20000300800 */
[----:B------:R-:W-:Y:S01]  /*b520*/  ULDC UR4, c[0x0][0x2f4] ;  /* 0x0000bd0000047ab9 */ /* 0x000fe20000000800 */
[----:B------:R-:W-:Y:S01]  /*b530*/  MOV R17, R28 ;  /* 0x0000001c00117202 */ /* 0x000fe20000000f00 */
[----:B------:R-:W-:Y:S01]  /*b540*/  IMAD.MOV.U32 R10, RZ, RZ, R25 ;  /* 0x000000ffff0a7224 */ /* 0x000fe200078e0019 */
[----:B------:R-:W-:Y:S01]  /*b550*/  ISETP.GE.AND P2, PT, R30, UR4, PT ;  /* 0x000000041e007c0c */ /* 0x000fe2000bf46270 */
[----:B------:R-:W-:Y:S01]  /*b560*/  IMAD.MOV.U32 R31, RZ, RZ, R26 ;  /* 0x000000ffff1f7224 */ /* 0x000fe200078e001a */
[----:B------:R-:W-:Y:S02]  /*b570*/  ISETP.GE.AND P1, PT, R29, UR4, PT ;  /* 0x000000041d007c0c */ /* 0x000fe4000bf26270 */
[----:B---3--:R-:W-:-:S11]  /*b580*/  LEA.HI.SX32 R6, R0, 0xfffffffe, 0x19 ;  /* 0xfffffffe00067811 */ /* 0x008fd600078fcaff */
.L_x_6826:
[----:B0-----:R-:W0:Y:S01]  /*b590*/  S2R R3, SR_TID.X ;  /* 0x0000000000037919 */ /* 0x001e220000002100 */
[----:B------:R-:W1:Y:S01]  /*b5a0*/  LDC R4, c[0x0][0x430] ;  /* 0x00010c00ff047b82 */ /* 0x000e620000000800 */
[----:B------:R-:W-:Y:S05]  /*b5b0*/  YIELD ;  /* 0x0000000000007946 */ /* 0x000fea0003800000 */
[----:B------:R-:W-:Y:S01]  /*b5c0*/  ULDC.64 UR4, c[0x0][0x428] ;  /* 0x00010a0000047ab9 */ /* 0x000fe20000000a00 */
[----:B------:R-:W-:Y:S01]  /*b5d0*/  VIADD R25, R10, 0x1 ;  /* 0x000000010a197836 */ /* 0x000fe20000000000 */
[----:B-1----:R-:W-:Y:S02]  /*b5e0*/  ISETP.NE.AND P0, PT, R4, 0x1, PT ;  /* 0x000000010400780c */ /* 0x002fe40003f05270 */
[C---:B0-----:R-:W-:Y:S01]  /*b5f0*/  LOP3.LUT R0, R3.reuse, 0x7f, RZ, 0xc0, !PT ;  /* 0x0000007f03007812 */ /* 0x041fe200078ec0ff */
[----:B------:R-:W-:-:S03]  /*b600*/  IMAD.SHL.U32 R4, R3, 0x10, RZ ;  /* 0x0000001003047824 */ /* 0x000fc600078e00ff */
[----:B------:R-:W-:-:S07]  /*b610*/  SHF.R.U32.HI R5, RZ, 0x3, R0 ;  /* 0x00000003ff057819 */ /* 0x000fce0000011600 */
[----:B------:R-:W0:Y:S01]  /*b620*/  @P0 LDC R0, c[0x0][0x434] ;  /* 0x00010d00ff000b82 */ /* 0x000e220000000800 */
[----:B------:R-:W-:Y:S01]  /*b630*/  LOP3.LUT R4, R4, 0x70, RZ, 0xc0, !PT ;  /* 0x0000007004047812 */ /* 0x000fe200078ec0ff */
[----:B------:R-:W-:-:S06]  /*b640*/  IMAD R7, R6, 0x80, R5 ;  /* 0x0000008006077824 */ /* 0x000fcc00078e0205 */
[----:B------:R-:W1:Y:S01]  /*b650*/  @P0 LDC R3, c[0x0][0x438] ;  /* 0x00010e00ff030b82 */ /* 0x000e620000000800 */
[----:B------:R-:W-:-:S05]  /*b660*/  IADD3 R7, R4, R7, R36 ;  /* 0x0000000704077210 */ /* 0x000fca0007ffe024 */
[----:B------:R-:W-:Y:S02]  /*b670*/  IMAD.MOV.U32 R8, RZ, RZ, R7 ;  /* 0x000000ffff087224 */ /* 0x000fe400078e0007 */
[----:B0-----:R-:W-:-:S05]  /*b680*/  @P0 IMAD.HI.U32 R0, R7, R0, RZ ;  /* 0x0000000007000227 */ /* 0x001fca00078e00ff */
[----:B-1----:R-:W-:Y:S01]  /*b690*/  @P0 SHF.R.U32.HI R8, RZ, R3, R0 ;  /* 0x00000003ff080219 */ /* 0x002fe20000011600 */
[----:B------:R-:W-:-:S03]  /*b6a0*/  IMAD R0, R37, UR4, RZ ;  /* 0x0000000425007c24 */ /* 0x000fc6000f8e02ff */
[--C-:B------:R-:W-:Y:S01]  /*b6b0*/  SHF.R.S32.HI R3, RZ, 0x1f, R8.reuse ;  /* 0x0000001fff037819 */ /* 0x100fe20000011408 */
[----:B------:R-:W-:Y:S02]  /*b6c0*/  IMAD.MOV.U32 R2, RZ, RZ, R8 ;  /* 0x000000ffff027224 */ /* 0x000fe400078e0008 */
[C---:B------:R-:W-:Y:S02]  /*b6d0*/  IMAD R5, R33.reuse, UR5, R0 ;  /* 0x0000000521057c24 */ /* 0x040fe4000f8e0200 */
[----:B------:R-:W-:Y:S01]  /*b6e0*/  IMAD.WIDE.U32 R2, R33, UR4, R2 ;  /* 0x0000000421027c25 */ /* 0x000fe2000f8e0002 */
[----:B------:R-:W-:-:S03]  /*b6f0*/  ULDC.64 UR4, c[0x0][0x418] ;  /* 0x0001060000047ab9 */ /* 0x000fc60000000a00 */
[----:B------:R-:W-:Y:S01]  /*b700*/  IMAD.IADD R3, R5, 0x1, R3 ;  /* 0x0000000105037824 */ /* 0x000fe200078e0203 */
[----:B------:R-:W-:Y:S01]  /*b710*/  LEA R4, P0, R2, UR4, 0x2 ;  /* 0x0000000402047c11 */ /* 0x000fe2000f8010ff */
[----:B------:R-:W-:-:S03]  /*b720*/  ULDC UR4, c[0x0][0x430] ;  /* 0x00010c0000047ab9 */ /* 0x000fc60000000800 */
[----:B------:R-:W-:Y:S02]  /*b730*/  LEA.HI.X R5, R2, UR5, R3, 0x2, P0 ;  /* 0x0000000502057c11 */ /* 0x000fe400080f1403 */
[----:B------:R-:W-:Y:S01]  /*b740*/  MOV R9, UR37 ;  /* 0x0000002500097c02 */ /* 0x000fe20008000f00 */
[----:B------:R-:W-:Y:S01]  /*b750*/  IMAD.MOV R2, RZ, RZ, -R8 ;  /* 0x000000ffff027224 */ /* 0x000fe200078e0a08 */
[----:B------:R-:W-:Y:S01]  /*b760*/  ISETP.NE.AND P0, PT, R25, 0x2, PT ;  /* 0x000000021900780c */ /* 0x000fe20003f05270 */
[----:B------:R0:W3:Y:S01]  /*b770*/  LDG.E R0, desc[UR50][R4.64] ;  /* 0x0000003204007981 */ /* 0x0000e2000c1e1900 */
[----:B------:R-:W-:Y:S02]  /*b780*/  ISETP.NE.AND P3, PT, R9, 0x3, PT ;  /* 0x000000030900780c */ /* 0x000fe40003f65270 */
[----:B------:R-:W-:Y:S01]  /*b790*/  SEL R28, RZ, 0x1, P0 ;  /* 0x00000001ff1c7807 */ /* 0x000fe20000000000 */
[----:B------:R-:W-:Y:S01]  /*b7a0*/  IMAD.MOV.U32 R26, RZ, RZ, R6 ;  /* 0x000000ffff1a7224 */ /* 0x000fe200078e0006 */
[----:B------:R-:W-:-:S02]  /*b7b0*/  SEL R25, R25, RZ, P0 ;  /* 0x000000ff19197207 */ /* 0x000fc40000000000 */
[----:B------:R-:W-:Y:S01]  /*b7c0*/  LOP3.LUT R28, R17, R28, RZ, 0x3c, !PT ;  /* 0x0000001c111c7212 */ /* 0x000fe200078e3cff */
[----:B0-----:R-:W-:Y:S01]  /*b7d0*/  IMAD R4, R2, UR4, R7 ;  /* 0x0000000402047c24 */ /* 0x001fe2000f8e0207 */
[----:B---3--:R-:W-:-:S05]  /*b7e0*/  SHF.R.S32.HI R21, RZ, 0x1f, R0 ;  /* 0x0000001fff157819 */ /* 0x008fca0000011400 */
[----:B------:R-:W-:Y:S05]  /*b7f0*/  @!P3 BRA `(.L_x_6814) ;  /* 0x000000000004b947 */ /* 0x000fea0003800000 */
[----:B------:R-:W-:Y:S01]  /*b800*/  BPT.TRAP 0x1 ;  /* 0x000000040000795c */ /* 0x000fe20000300000 */
.L_x_6814:
[----:B------:R-:W-:Y:S01]  /*b810*/  IMAD R6, R25, 0x8, R22 ;  /* 0x0000000819067824 */ /* 0x000fe200078e0216 */
[----:B------:R-:W-:Y:S01]  /*b820*/  SHF.L.U32 R3, R28, 0x1f, RZ ;  /* 0x0000001f1c037819 */ /* 0x000fe200000006ff */
[----:B------:R-:W-:Y:S03]  /*b830*/  BSSY B1, `(.L_x_6815) ;  /* 0x0000003000017945 */ /* 0x000fe60003800000 */
[----:B------:R-:W0:Y:S02]  /*b840*/  SYNCS.PHASECHK.TRANS64.TRYWAIT P0, [R6+URZ+0x28840], R3 ;  /* 0x02884003060075a7 */ /* 0x000e24000800017f */
[----:B0-----:R-:W-:Y:S05]  /*b850*/  @!P0 BRA `(.L_x_6816) ;  /* 0x0000003800e08947 */ /* 0x001fea0003800000 */
.L_x_6903:
[----:B------:R-:W-:Y:S05]  /*b860*/  BSYNC B1 ;  /* 0x0000000000017941 */ /* 0x000fea0003800000 */
.L_x_6815:
[----:B------:R-:W-:Y:S01]  /*b870*/  SHF.R.S32.HI R20, RZ, 0x1f, R4 ;  /* 0x0000001fff147819 */ /* 0x000fe20000011404 */
[----:B------:R-:W-:Y:S01]  /*b880*/  ULDC.64 UR4, c[0x0][0x300] ;  /* 0x0000c00000047ab9 */ /* 0x000fe20000000a00 */
[C---:B------:R-:W-:Y:S01]  /*b890*/  LOP3.LUT P4, RZ, R27.reuse, 0x2, RZ, 0xc0, !PT ;  /* 0x000000021bff7812 */ /* 0x040fe2000788c0ff */
        /* <DEDUP_REMOVED lines=24> */
[----:B------:R-:W1:Y:S02]  /*ba20*/  SHFL.IDX PT, R3, R9, RZ, 0x181f ;  /* 0x00181fff09037589 */ /* 0x000e6400000e0000 */
[----:B0-----:R-:W-:-:S04]  /*ba30*/  IADD3 R2, P0, R2, R5, RZ ;  /* 0x0000000502027210 */ /* 0x001fc80007f1e0ff */
[----:B-1----:R-:W-:-:S05]  /*ba40*/  IADD3.X R3, RZ, R3, RZ, P0, !PT ;  /* 0x00000003ff037210 */ /* 0x002fca00007fe4ff */
[----:B------:R-:W-:Y:S01]  /*ba50*/  @!PT LDS RZ, [RZ] ;  /* 0x00000000fffff984 */ /* 0x000fe20000000800 */
[----:B------:R-:W-:Y:S04]  /*ba60*/  LDGSTS.E.BYPASS.LTC128B.128 [R8+0x18400], desc[UR50][R2.64], !P4 ;  /* 0x1840000002087fae */ /* 0x000fe8000e101d72 */
[----:B------:R0:W-:Y:S04]  /*ba70*/  LDGSTS.E.BYPASS.LTC128B.128 [R8+0x1c400], desc[UR50][R2.64+0x80], !P3 ;  /* 0x1c40008002087fae */ /* 0x0001e8000d901d72 */
[----:B0-----:R-:W0:Y:S04]  /*ba80*/  SHFL.IDX PT, R2, R7, 0x1, 0x181f ;  /* 0x00381f0007027f89 */ /* 0x001e2800000e0000 */
[----:B------:R-:W1:Y:S01]  /*ba90*/  SHFL.IDX PT, R3, R9, 0x1, 0x181f ;  /* 0x00381f0009037f89 */ /* 0x000e6200000e0000 */
[----:B0-----:R-:W-:-:S05]  /*baa0*/  IADD3 R2, P0, R2, R5, RZ ;  /* 0x0000000502027210 */ /* 0x001fca0007f1e0ff */
[----:B-1----:R-:W-:-:S05]  /*bab0*/  IMAD.X R3, RZ, RZ, R3, P0 ;  /* 0x000000ffff037224 */ /* 0x002fca00000e0603 */
        /* <DEDUP_REMOVED lines=27> */
[----:B------:R-:W1:Y:S04]  /*bc70*/  SHFL.IDX PT, R3, R9, 0x6, 0x181f ;  /* 0x00d81f0009037f89 */ /* 0x000e6800000e0000 */
[----:B------:R-:W3:Y:S01]  /*bc80*/  SHFL.IDX PT, R9, R9, 0x7, 0x181f ;  /* 0x00f81f0009097f89 */ /* 0x000ee200000e0000 */
[----:B0-----:R-:W-:-:S05]  /*bc90*/  IADD3 R2, P0, R2, R5, RZ ;  /* 0x0000000502027210 */ /* 0x001fca0007f1e0ff */
[----:B-1----:R-:W-:-:S05]  /*bca0*/  IMAD.X R3, RZ, RZ, R3, P0 ;  /* 0x000000ffff037224 */ /* 0x002fca00000e0603 */
[----:B------:R-:W-:Y:S04]  /*bcb0*/  LDGSTS.E.BYPASS.LTC128B.128 [R8+0x1b400], desc[UR50][R2.64], !P4 ;  /* 0x1b40000002087fae */ /* 0x000fe8000e101d72 */
[----:B------:R0:W-:Y:S04]  /*bcc0*/  LDGSTS.E.BYPASS.LTC128B.128 [R8+0x1f400], desc[UR50][R2.64+0x80], !P3 ;  /* 0x1f40008002087fae */ /* 0x0001e8000d901d72 */
[----:B0--3--:R0:W1:Y:S02]  /*bcd0*/  SHFL.IDX PT, R2, R7, 0x7, 0x181f ;  /* 0x00f81f0007027f89 */ /* 0x00906400000e0000 */
.L_x_6921:
[----:B-1----:R-:W-:-:S05]  /*bce0*/  IADD3 R2, P0, R2, R5, RZ ;  /* 0x0000000502027210 */ /* 0x002fca0007f1e0ff */
[----:B------:R-:W-:Y:S01]  /*bcf0*/  IMAD.X R3, RZ, RZ, R9, P0 ;  /* 0x000000ffff037224 */ /* 0x000fe200000e0609 */
[----:B------:R-:W-:-:S04]  /*bd00*/  PLOP3.LUT P0, PT, PT, PT, PT, 0x80, 0x0 ;  /* 0x000000000000781c */ /* 0x000fc80003f0f070 */
[----:B------:R-:W-:Y:S01]  /*bd10*/  @!PT LDS RZ, [RZ] ;  /* 0x00000000fffff984 */ /* 0x000fe20000000800 */
[----:B------:R-:W-:Y:S01]  /*bd20*/  @!PT LDS RZ, [RZ] ;  /* 0x00000000fffff984 */ /* 0x000fe20000000800 */
[----:B------:R-:W-:Y:S01]  /*bd30*/  @!PT LDS RZ, [RZ] ;  /* 0x00000000fffff984 */ /* 0x000fe20000000800 */
[----:B------:R1:W-:Y:S04]  /*bd40*/  LDGSTS.E.BYPASS.LTC128B.128 [R8+0x1bc00], desc[UR50][R2.64], !P4 ;  /* 0x1bc0000002087fae */ /* 0x0003e8000e101d72 */
[----:B------:R1:W-:Y:S01]  /*bd50*/  LDGSTS.E.BYPASS.LTC128B.128 [R8+0x1fc00], desc[UR50][R2.64+0x80], !P3 ;  /* 0x1fc0008002087fae */ /* 0x0003e2000d901d72 */
[----:B------:R-:W-:-:S04]  /*bd60*/  NOP ;  /* 0x0000000000007918 */ /* 0x000fc80000000000 */
.L_x_6818:
        /* <DEDUP_REMOVED lines=11> */
.L_x_6819:
[----:B------:R1:W-:Y:S01]  /*be20*/  SYNCS.ARRIVE.TRANS64.A1T0 RZ, [R6+URZ+0x28830], RZ ;  /* 0x028830ff06ff79a7 */ /* 0x0003e2000810003f */
[----:B------:R-:W-:Y:S05]  /*be30*/  @!P4 BRA `(.L_x_6820) ;  /* 0x000000000004c947 */ /* 0x000fea0003800000 */
[----:B------:R-:W-:Y:S01]  /*be40*/  BPT.TRAP 0x1 ;  /* 0x000000040000795c */ /* 0x000fe20000300000 */
.L_x_6820:
[----:B------:R-:W-:Y:S01]  /*be50*/  SHF.L.U32 R3, R17, 0x1f, RZ ;  /* 0x0000001f11037819 */ /* 0x000fe200000006ff */
[----:B-1----:R-:W-:Y:S01]  /*be60*/  IMAD R6, R10, 0x8, R22 ;  /* 0x000000080a067824 */ /* 0x002fe200078e0216 */
[----:B------:R-:W-:Y:S01]  /*be70*/  BSSY B1, `(.L_x_6821) ;  /* 0x0000004000017945 */ /* 0x000fe20003800000 */
[----:B------:R-:W-:Y:S02]  /*be80*/  IMAD R8, R31, -0x80, R35 ;  /* 0xffffff801f087824 */ /* 0x000fe400078e0223 */
[----:B------:R-:W1:Y:S02]  /*be90*/  SYNCS.PHASECHK.TRANS64.TRYWAIT P0, [R6+URZ+0x28860], R3 ;  /* 0x02886003060075a7 */ /* 0x000e64000800017f */
[----:B-1----:R-:W-:Y:S05]  /*bea0*/  @!P0 BRA `(.L_x_6822) ;  /* 0x0000003c00ac8947 */ /* 0x002fea0003800000 */
.L_x_6922:
[----:B------:R-:W-:Y:S05]  /*beb0*/  BSYNC B1 ;  /* 0x0000000000017941 */ /* 0x000fea0003800000 */
.L_x_6821:
[----:B------:R-:W3:Y:S01]  /*bec0*/  S2R R2, SR_TID.X ;  /* 0x0000000000027919 */ /* 0x000ee20000002100 */
[----:B------:R-:W-:Y:S01]  /*bed0*/  UMOV UR4, 0xffffffff ;  /* 0xffffffff00047882 */ /* 0x000fe20000000000 */
[----:B0-----:R-:W-:Y:S01]  /*bee0*/  IMAD R7, R10, 0x4000, R34 ;  /* 0x000040000a077824 */ /* 0x001fe200078e0222 */
[----:B---3--:R-:W-:-:S04]  /*bef0*/  LOP3.LUT R2, R2, 0x7f, RZ, 0xc0, !PT ;  /* 0x0000007f02027812 */ /* 0x008fc800078ec0ff */
[----:B------:R-:W-:-:S05]  /*bf00*/  SHF.R.U32.HI R2, RZ, 0x3, R2 ;  /* 0x00000003ff027819 */ /* 0x000fca0000011602 */
[----:B------:R-:W-:Y:S01]  /*bf10*/  IMAD.IADD R8, R8, 0x1, -R2 ;  /* 0x0000000108087824 */ /* 0x000fe200078e0a02 */
[----:B------:R-:W-:Y:S06]  /*bf20*/  BRA.DIV UR4, `(.L_x_6823) ;  /* 0x0000003e04a07947 */ /* 0x000fec000b800000 */
[----:B--2---:R-:W0:Y:S01]  /*bf30*/  SHFL.IDX PT, R14, R23, RZ, 0x181f ;  /* 0x00181fff170e7589 */ /* 0x004e2200000e0000 */
[----:B------:R-:W-:-:S03]  /*bf40*/  IMAD R7, R7, 0x2, R22 ;  /* 0x0000000207077824 */ /* 0x000fc600078e0216 */
[----:B-1----:R-:W1:Y:S01]  /*bf50*/  SHFL.IDX PT, R3, R24, RZ, 0x181f ;  /* 0x00181fff18037589 */ /* 0x002e6200000e0000 */
[----:B0-----:R-:W-:-:S03]  /*bf60*/  IADD3 R2, P0, R14, R5, RZ ;  /* 0x000000050e027210 */ /* 0x001fc60007f1e0ff */
[----:B------:R-:W0:Y:S02]  /*bf70*/  SHFL.IDX PT, R14, R23, 0x1, 0x181f ;  /* 0x00381f00170e7f89 */ /* 0x000e2400000e0000 */
[----:B-1----:R-:W-:Y:S01]  /*bf80*/  IMAD.X R3, RZ, RZ, R3, P0 ;  /* 0x000000ffff037224 */ /* 0x002fe200000e0603 */
        /* <DEDUP_REMOVED lines=30> */
[----:B------:R-:W0:Y:S01]  /*c170*/  SHFL.IDX PT, R14, R23, 0x5, 0x181f ;  /* 0x00b81f00170e7f89 */ /* 0x000e2200000e0000 */
[----:B-1----:R-:W-:Y:S02]  /*c180*/  IADD3.X R3, RZ, R3, RZ, P0, !PT ;  /* 0x00000003ff037210 */ /* 0x002fe400007fe4ff */
        /* <DEDUP_REMOVED lines=20> */
[----:B--2-4-:R3:W-:Y:S02]  /*c2d0*/  LDGSTS.E.BYPASS.LTC128B.128 [R7+0x7400], desc[UR50][R2.64+0x80], !P0 ;  /* 0x0740008002077fae */ /* 0x0147e4000c101d72 */
.L_x_6940:
        /* <DEDUP_REMOVED lines=29> */
.L_x_6824:
        /* <DEDUP_REMOVED lines=11> */
.L_x_6825:
[C---:B------:R-:W-:Y:S01]  /*c560*/  ISETP.GT.AND P0, PT, R26.reuse, RZ, PT ;  /* 0x000000ff1a00720c */ /* 0x040fe20003f04270 */
[----:B------:R0:W-:Y:S01]  /*c570*/  SYNCS.ARRIVE.TRANS64.A1T0 RZ, [R6+URZ+0x28850], RZ ;  /* 0x028850ff06ff79a7 */ /* 0x0001e2000810003f */
[----:B------:R-:W-:Y:S01]  /*c580*/  MOV R17, R28 ;  /* 0x0000001c00117202 */ /* 0x000fe20000000f00 */
[----:B------:R-:W-:Y:S02]  /*c590*/  IMAD.MOV.U32 R10, RZ, RZ, R25 ;  /* 0x000000ffff0a7224 */ /* 0x000fe400078e0019 */
[----:B------:R-:W-:Y:S02]  /*c5a0*/  IMAD.MOV.U32 R31, RZ, RZ, R26 ;  /* 0x000000ffff1f7224 */ /* 0x000fe400078e001a */
[----:B0-----:R-:W-:-:S06]  /*c5b0*/  VIADD R6, R26, 0xffffffff ;  /* 0xffffffff1a067836 */ /* 0x001fcc0000000000 */
[----:B------:R-:W-:Y:S05]  /*c5c0*/  @P0 BRA `(.L_x_6826) ;  /* 0xffffffec00f00947 */ /* 0x000fea000383ffff */
.L_x_6813:
[----:B------:R-:W-:Y:S05]  /*c5d0*/  BSYNC B0 ;  /* 0x0000000000007941 */ /* 0x000fea0003800000 */
.L_x_6812:
        /* <DEDUP_REMOVED lines=17> */
.L_x_6828:
[----:B------:R-:W-:Y:S05]  /*c6f0*/  BSYNC B0 ;  /* 0x0000000000007941 */ /* 0x000fea0003800000 */
.L_x_6827:
[----:B------:R-:W-:-:S05]  /*c700*/  IMAD.U32 R0, RZ, RZ, UR37 ;  /* 0x00000025ff007e24 */ /* 0x000fca000f8e00ff */
[----:B------:R-:W-:-:S13]  /*c710*/  ISETP.NE.AND P0, PT, R0, 0x3, PT ;  /* 0x000000030000780c */ /* 0x000fda0003f05270 */
[----:B------:R-:W-:Y:S05]  /*c720*/  @!P0 BRA `(.L_x_6829) ;  /* 0x0000000000048947 */ /* 0x000fea0003800000 */
[----:B------:R-:W-:Y:S01]  /*c730*/  BPT.TRAP 0x1 ;  /* 0x000000040000795c */ /* 0x000fe20000300000 */
.L_x_6829:
[----:B------:R-:W-:Y:S01]  /*c740*/  IMAD R0, R25, 0x8, R22 ;  /* 0x0000000819007824 */ /* 0x000fe200078e0216 */
[----:B0-----:R-:W-:Y:S01]  /*c750*/  SHF.L.U32 R3, R28, 0x1f, RZ ;  /* 0x0000001f1c037819 */ /* 0x001fe200000006ff */
[----:B------:R-:W-:Y:S01]  /*c760*/  BSSY B0, `(.L_x_6830) ;  /* 0x0000004000007945 */ /* 0x000fe20003800000 */
[----:B------:R-:W-:Y:S02]  /*c770*/  IMAD R6, R26, -0x80, R35 ;  /* 0xffffff801a067824 */ /* 0x000fe400078e0223 */
[----:B------:R-:W0:Y:S02]  /*c780*/  SYNCS.PHASECHK.TRANS64.TRYWAIT P0, [R0+URZ+0x28860], R3 ;  /* 0x02886003000075a7 */ /* 0x000e24000800017f */
[----:B0-----:R-:W-:Y:S05]  /*c790*/  @!P0 BRA `(.L_x_6831) ;  /* 0x0000003c00f08947 */ /* 0x001fea0003800000 */
.L_x_6941:
[----:B------:R-:W-:Y:S05]  /*c7a0*/  BSYNC B0 ;  /* 0x0000000000007941 */ /* 0x000fea0003800000 */
.L_x_6830:
        /* <DEDUP_REMOVED lines=12> */
[----:B------:R-:W-:Y:S01]  /*c870*/  ISETP.GE.AND P0, PT, R29, UR4, PT ;  /* 0x000000041d007c0c */ /* 0x000fe2000bf06270 */
[----:B------:R-:W-:Y:S01]  /*c880*/  IMAD R4, R9, 0x2, R22 ;  /* 0x0000000209047824 */ /* 0x000fe200078e0216 */
[C---:B------:R-:W-:Y:S01]  /*c890*/  ISETP.LT.OR P2, PT, R6.reuse, 0x1, P1 ;  /* 0x000000010600780c */ /* 0x040fe20000f41670 */
[----:B------:R-:W2:Y:S01]  /*c8a0*/  SHFL.IDX PT, R10, R23, 0x1, 0x181f ;  /* 0x00381f00170a7f89 */ /* 0x000ea200000e0000 */
[----:B------:R-:W-:-:S03]  /*c8b0*/  ISETP.LT.OR P3, PT, R6, 0x1, P0 ;  /* 0x000000010600780c */ /* 0x000fc60000761670 */
[----:B------:R-:W3:Y:S04]  /*c8c0*/  SHFL.IDX PT, R7, R24, 0x1, 0x181f ;  /* 0x00381f0018077f89 */ /* 0x000ee800000e0000 */
[----:B------:R-:W-:Y:S01]  /*c8d0*/  SHFL.IDX PT, R8, R24, 0x2, 0x181f ;  /* 0x00581f0018087f89 */ /* 0x000fe200000e0000 */
[----:B-1----:R-:W-:-:S03]  /*c8e0*/  IADD3 R2, P4, R14, R5, RZ ;  /* 0x000000050e027210 */ /* 0x002fc60007f9e0ff */
[----:B------:R-:W1:Y:S01]  /*c8f0*/  SHFL.IDX PT, R14, R23, 0x2, 0x181f ;  /* 0x00581f00170e7f89 */ /* 0x000e6200000e0000 */
[----:B0-----:R-:W-:-:S05]  /*c900*/  IADD3.X R3, RZ, R3, RZ, P4, !PT ;  /* 0x00000003ff037210 */ /* 0x001fca00027fe4ff */
[----:B------:R-:W-:Y:S01]  /*c910*/  LDGSTS.E.BYPASS.LTC128B.128 [R4+0x400], desc[UR50][R2.64], !P2 ;  /* 0x0040000002047fae */ /* 0x000fe2000d101d72 */
[----:B------:R-:W-:-:S03]  /*c920*/  ISETP.LT.OR P2, PT, R6, 0x11, P1 ;  /* 0x000000110600780c */ /* 0x000fc60000f41670 */
[----:B------:R2:W-:Y:S01]  /*c930*/  LDGSTS.E.BYPASS.LTC128B.128 [R4+0x4400], desc[UR50][R2.64+0x80], !P3 ;  /* 0x0440008002047fae */ /* 0x0005e2000d901d72 */
[----:B------:R-:W-:Y:S02]  /*c940*/  ISETP.LT.OR P3, PT, R6, 0x11, P0 ;  /* 0x000000110600780c */ /* 0x000fe40000761670 */
[----:B--2---:R-:W-:Y:S02]  /*c950*/  IADD3 R2, P4, R10, R5, RZ ;  /* 0x000000050a027210 */ /* 0x004fe40007f9e0ff */
[----:B------:R-:W-:Y:S03]  /*c960*/  SHFL.IDX PT, R10, R23, 0x4, 0x181f ;  /* 0x00981f00170a7f89 */ /* 0x000fe600000e0000 */
[----:B---3--:R-:W-:Y:S02]  /*c970*/  IMAD.X R3, RZ, RZ, R7, P4 ;  /* 0x000000ffff037224 */ /* 0x008fe400020e0607 */
[----:B------:R-:W-:Y:S04]  /*c980*/  SHFL.IDX PT, R7, R24, 0x3, 0x181f ;  /* 0x00781f0018077f89 */ /* 0x000fe800000e0000 */
[----:B------:R-:W-:Y:S01]  /*c990*/  LDGSTS.E.BYPASS.LTC128B.128 [R4+0xc00], desc[UR50][R2.64], !P2 ;  /* 0x00c0000002047fae */ /* 0x000fe2000d101d72 */
[----:B------:R-:W-:-:S03]  /*c9a0*/  ISETP.LT.OR P2, PT, R6, 0x21, P1 ;  /* 0x000000210600780c */ /* 0x000fc60000f41670 */
[----:B------:R1:W-:Y:S01]  /*c9b0*/  LDGSTS.E.BYPASS.LTC128B.128 [R4+0x4c00], desc[UR50][R2.64+0x80], !P3 ;  /* 0x04c0008002047fae */ /* 0x0003e2000d901d72 */
[----:B------:R-:W-:Y:S02]  /*c9c0*/  ISETP.LT.OR P3, PT, R6, 0x21, P0 ;  /* 0x000000210600780c */ /* 0x000fe40000761670 */
[----:B-1----:R-:W-:Y:S02]  /*c9d0*/  IADD3 R2, P4, R14, R5, RZ ;  /* 0x000000050e027210 */ /* 0x002fe40007f9e0ff */
[----:B------:R-:W0:Y:S03]  /*c9e0*/  SHFL.IDX PT, R14, R23, 0x3, 0x181f ;  /* 0x00781f00170e7f89 */ /* 0x000e2600000e0000 */
[----:B------:R-:W-:Y:S02]  /*c9f0*/  IMAD.X R3, RZ, RZ, R8, P4 ;  /* 0x000000ffff037224 */ /* 0x000fe400020e0608 */
[----:B------:R-:W1:Y:S04]  /*ca00*/  SHFL.IDX PT, R8, R24, 0x4, 0x181f ;  /* 0x00981f0018087f89 */ /* 0x000e6800000e0000 */
[----:B------:R-:W-:Y:S01]  /*ca10*/  LDGSTS.E.BYPASS.LTC128B.128 [R4+0x1400], desc[UR50][R2.64], !P2 ;  /* 0x0140000002047fae */ /* 0x000fe2000d101d72 */
[----:B------:R-:W-:-:S03]  /*ca20*/  ISETP.LT.OR P2, PT, R6, 0x31, P1 ;  /* 0x000000310600780c */ /* 0x000fc60000f41670 */
[----:B------:R0:W-:Y:S01]  /*ca30*/  LDGSTS.E.BYPASS.LTC128B.128 [R4+0x5400], desc[UR50][R2.64+0x80], !P3 ;  /* 0x0540008002047fae */ /* 0x0001e2000d901d72 */
[----:B------:R-:W-:Y:S02]  /*ca40*/  ISETP.LT.OR P3, PT, R6, 0x31, P0 ;  /* 0x000000310600780c */ /* 0x000fe40000761670 */
[----:B0-----:R-:W-:Y:S02]  /*ca50*/  IADD3 R2, P4, R14, R5, RZ ;  /* 0x000000050e027210 */ /* 0x001fe40007f9e0ff */
[----:B------:R-:W0:Y:S03]  /*ca60*/  SHFL.IDX PT, R14, R23, 0x5, 0x181f ;  /* 0x00b81f00170e7f89 */ /* 0x000e2600000e0000 */
[----:B------:R-:W-:Y:S02]  /*ca70*/  IMAD.X R3, RZ, RZ, R7, P4 ;  /* 0x000000ffff037224 */ /* 0x000fe400020e0607 */
[----:B------:R-:W2:Y:S04]  /*ca80*/  SHFL.IDX PT, R7, R24, 0x5, 0x181f ;  /* 0x00b81f0018077f89 */ /* 0x000ea800000e0000 */
[----:B------:R-:W-:Y:S01]  /*ca90*/  LDGSTS.E.BYPASS.LTC128B.128 [R4+0x1c00], desc[UR50][R2.64], !P2 ;  /* 0x01c0000002047fae */ /* 0x000fe2000d101d72 */
[----:B------:R-:W-:-:S03]  /*caa0*/  ISETP.LT.OR P2, PT, R6, 0x41, P1 ;  /* 0x000000410600780c */ /* 0x000fc60000f41670 */
[----:B------:R3:W-:Y:S01]  /*cab0*/  LDGSTS.E.BYPASS.LTC128B.128 [R4+0x5c00], desc[UR50][R2.64+0x80], !P3 ;  /* 0x05c0008002047fae */ /* 0x0007e2000d901d72 */
[----:B------:R-:W-:Y:S02]  /*cac0*/  ISETP.LT.OR P3, PT, R6, 0x41, P0 ;  /* 0x000000410600780c */ /* 0x000fe40000761670 */
[----:B---3--:R-:W-:Y:S02]  /*cad0*/  IADD3 R2, P4, R10, R5, RZ ;  /* 0x000000050a027210 */ /* 0x008fe40007f9e0ff */
[----:B------:R-:W3:Y:S03]  /*cae0*/  SHFL.IDX PT, R10, R23, 0x6, 0x181f ;  /* 0x00d81f00170a7f89 */ /* 0x000ee600000e0000 */
[----:B-1----:R-:W-:Y:S02]  /*caf0*/  IMAD.X R3, RZ, RZ, R8, P4 ;  /* 0x000000ffff037224 */ /* 0x002fe400020e0608 */
[----:B------:R-:W1:Y:S04]  /*cb00*/  SHFL.IDX PT, R8, R24, 0x6, 0x181f ;  /* 0x00d81f0018087f89 */ /* 0x000e6800000e0000 */
[----:B------:R-:W-:Y:S01]  /*cb10*/  LDGSTS.E.BYPASS.LTC128B.128 [R4+0x2400], desc[UR50][R2.64], !P2 ;  /* 0x0240000002047fae */ /* 0x000fe2000d101d72 */
[----:B------:R-:W-:-:S03]  /*cb20*/  ISETP.LT.OR P2, PT, R6, 0x51, P1 ;  /* 0x000000510600780c */ /* 0x000fc60000f41670 */
[----:B------:R0:W-:Y:S01]  /*cb30*/  LDGSTS.E.BYPASS.LTC128B.128 [R4+0x6400], desc[UR50][R2.64+0x80], !P3 ;  /* 0x0640008002047fae */ /* 0x0001e2000d901d72 */
[----:B------:R-:W-:-:S03]  /*cb40*/  ISETP.LT.OR P3, PT, R6, 0x51, P0 ;  /* 0x000000510600780c */ /* 0x000fc60000761670 */
[----:B------:R-:W4:Y:S01]  /*cb50*/  SHFL.IDX PT, R24, R24, 0x7, 0x181f ;  /* 0x00f81f0018187f89 */ /* 0x000f2200000e0000 */
[----:B0-----:R-:W-:-:S03]  /*cb60*/  IADD3 R2, P4, R14, R5, RZ ;  /* 0x000000050e027210 */ /* 0x001fc60007f9e0ff */
[----:B------:R0:W0:Y:S02]  /*cb70*/  SHFL.IDX PT, R14, R23, 0x7, 0x181f ;  /* 0x00f81f00170e7f89 */ /* 0x00002400000e0000 */
[----:B--2---:R-:W-:-:S05]  /*cb80*/  IMAD.X R3, RZ, RZ, R7, P4 ;  /* 0x000000ffff037224 */ /* 0x004fca00020e0607 */
[----:B------:R-:W-:Y:S01]  /*cb90*/  LDGSTS.E.BYPASS.LTC128B.128 [R4+0x2c00], desc[UR50][R2.64], !P2 ;  /* 0x02c0000002047fae */ /* 0x000fe2000d101d72 */
[----:B------:R-:W-:-:S03]  /*cba0*/  ISETP.LT.OR P2, PT, R6, 0x61, P1 ;  /* 0x000000610600780c */ /* 0x000fc60000f41670 */
[----:B------:R3:W-:Y:S01]  /*cbb0*/  LDGSTS.E.BYPASS.LTC128B.128 [R4+0x6c00], desc[UR50][R2.64+0x80], !P3 ;  /* 0x06c0008002047fae */ /* 0x0007e2000d901d72 */
[----:B------:R-:W-:Y:S02]  /*cbc0*/  ISETP.LT.OR P3, PT, R6, 0x61, P0 ;  /* 0x000000610600780c */ /* 0x000fe40000761670 */
[----:B---3--:R-:W-:-:S05]  /*cbd0*/  IADD3 R2, P4, R10, R5, RZ ;  /* 0x000000050a027210 */ /* 0x008fca0007f9e0ff */
[----:B-1----:R-:W-:-:S05]  /*cbe0*/  IMAD.X R3, RZ, RZ, R8, P4 ;  /* 0x000000ffff037224 */ /* 0x002fca00020e0608 */
[----:B------:R1:W-:Y:S04]  /*cbf0*/  LDGSTS.E.BYPASS.LTC128B.128 [R4+0x3400], desc[UR50][R2.64], !P2 ;  /* 0x0340000002047fae */ /* 0x0003e8000d101d72 */
[----:B0---4-:R1:W-:Y:S02]  /*cc00*/  LDGSTS.E.BYPASS.LTC128B.128 [R4+0x7400], desc[UR50][R2.64+0x80], !P3 ;  /* 0x0740008002047fae */ /* 0x0113e4000d901d72 */
.L_x_6959:
[C---:B------:R-:W-:Y:S02]  /*cc10*/  ISETP.LT.OR P1, PT, R6.reuse, 0x71, P1 ;  /* 0x000000710600780c */ /* 0x040fe40000f21670 */
[----:B------:R-:W-:Y:S02]  /*cc20*/  ISETP.LT.OR P0, PT, R6, 0x71, P0 ;  /* 0x000000710600780c */ /* 0x000fe40000701670 */
[----:B-1----:R-:W-:-:S05]  /*cc30*/  IADD3 R2, P2, R14, R5, RZ ;  /* 0x000000050e027210 */ /* 0x002fca0007f5e0ff */
[----:B------:R-:W-:-:S05]  /*cc40*/  IMAD.X R3, RZ, RZ, R24, P2 ;  /* 0x000000ffff037224 */ /* 0x000fca00010e0618 */
[----:B------:R-:W-:Y:S01]  /*cc50*/  @!PT LDS RZ, [RZ] ;  /* 0x00000000fffff984 */ /* 0x000fe20000000800 */
[----:B------:R-:W-:Y:S01]  /*cc60*/  @!PT LDS RZ, [RZ] ;  /* 0x00000000fffff984 */ /* 0x000fe20000000800 */
[----:B------:R-:W-:Y:S01]  /*cc70*/  @!PT LDS RZ, [RZ] ;  /* 0x00000000fffff984 */ /* 0x000fe20000000800 */
[----:B------:R0:W-:Y:S04]  /*cc80*/  LDGSTS.E.BYPASS.LTC128B.128 [R4+0x3c00], desc[UR50][R2.64], !P1 ;  /* 0x03c0000002047fae */ /* 0x0001e8000c901d72 */
[----:B------:R0:W-:Y:S01]  /*cc90*/  LDGSTS.E.BYPASS.LTC128B.128 [R4+0x7c00], desc[UR50][R2.64+0x80], !P0 ;  /* 0x07c0008002047fae */ /* 0x0001e2000c101d72 */
[----:B------:R-:W-:Y:S01]  /*cca0*/  PLOP3.LUT P0, PT, PT, PT, PT, 0x80, 0x0 ;  /* 0x000000000000781c */ /* 0x000fe20003f0f070 */
[----:B------:R-:W-:-:S12]  /*ccb0*/  NOP ;  /* 0x0000000000007918 */ /* 0x000fd80000000000 */
.L_x_6833:
        /* <DEDUP_REMOVED lines=11> */
.L_x_6834:
[----:B------:R1:W-:Y:S01]  /*cd70*/  SYNCS.ARRIVE.TRANS64.A1T0 RZ, [R0+URZ+0x28850], RZ ;  /* 0x028850ff00ff79a7 */ /* 0x0003e2000810003f */
[----:B------:R-:W-:-:S05]  /*cd80*/  VIADD R25, R25, 0x1 ;  /* 0x0000000119197836 */ /* 0x000fca0000000000 */
[----:B------:R-:W-:-:S04]  /*cd90*/  ISETP.NE.AND P0, PT, R25, 0x2, PT ;  /* 0x000000021900780c */ /* 0x000fc80003f05270 */
[----:B------:R-:W-:Y:S02]  /*cda0*/  SEL R3, RZ, 0x1, P0 ;  /* 0x00000001ff037807 */ /* 0x000fe40000000000 */
[----:B------:R-:W-:Y:S02]  /*cdb0*/  SEL R25, R25, RZ, P0 ;  /* 0x000000ff19197207 */ /* 0x000fe40000000000 */
[----:B-1----:R-:W-:-:S07]  /*cdc0*/  LOP3.LUT R28, R28, R3, RZ, 0x3c, !PT ;  /* 0x000000031c1c7212 */ /* 0x002fce00078e3cff */
.L_x_6791:
[----:B------:R-:W-:Y:S05]  /*cdd0*/  BSYNC B7 ;  /* 0x0000000000077941 */ /* 0x000fea0003800000 */
.L_x_6789:
        /* <DEDUP_REMOVED lines=11> */
.L_x_6835:
        /* <DEDUP_REMOVED lines=19> */
[----:B------:R-:W1:Y:S02]  /*cfc0*/  SHFL.UP PT, R14, R4, 0x1, RZ ;  /* 0x04200000040e7989 */ /* 0x000e6400000e00ff */
[----:B-1----:R-:W-:-:S05]  /*cfd0*/  SEL R5, R14, RZ, P1 ;  /* 0x000000ff0e057207 */ /* 0x002fca0000800000 */
[----:B------:R-:W-:Y:S02]  /*cfe0*/  IMAD.IADD R6, R4, 0x1, R5 ;  /* 0x0000000104067824 */ /* 0x000fe400078e0205 */
[----:B------:R-:W-:Y:S04]  /*cff0*/  SHFL.IDX PT, R5, R16, RZ, 0x1f ;  /* 0x00001fff10057589 */ /* 0x000fe800000e0000 */
        /* <DEDUP_REMOVED lines=12> */
[----:B------:R1:W2:Y:S02]  /*d0c0*/  SHFL.IDX PT, R14, R6, 0x1f, 0x1f ;  /* 0x03e01f00060e7f89 */ /* 0x0002a400000e0000 */
.L_x_6969:
[----:B------:R-:W-:Y:S02]  /*d0d0*/  ULDC UR4, c[0x0][0xc38] ;  /* 0x00030e0000047ab9 */ /* 0x000fe40000000800 */
[----:B------:R-:W-:-:S04]  /*d0e0*/  IMAD.U32 R7, RZ, RZ, UR4 ;  /* 0x00000004ff077e24 */ /* 0x000fc8000f8e00ff */
[----:B--2---:R-:W-:-:S04]  /*d0f0*/  IMAD R3, R14, R7, RZ ;  /* 0x000000070e037224 */ /* 0x004fc800078e02ff */
[----:B------:R-:W-:-:S05]  /*d100*/  IMAD.IADD R8, R0, 0x1, R3 ;  /* 0x0000000100087824 */ /* 0x000fca00078e0203 */
[----:B------:R-:W-:-:S13]  /*d110*/  ISETP.GT.AND P6, PT, R8, R5, PT ;  /* 0x000000050800720c */ /* 0x000fda0003fc4270 */
[----:B------:R-:W-:Y:S05]  /*d120*/  @P6 BRA `(.L_x_6838) ;  /* 0x00000000009c6947 */ /* 0x000fea0003800000 */
.L_x_6843:
        /* <DEDUP_REMOVED lines=14> */
.L_x_6841:
[----:B------:R-:W-:Y:S05]  /*d210*/  BSYNC B0 ;  /* 0x0000000000007941 */ /* 0x000fea0003800000 */
.L_x_6840:
[----:B------:R-:W-:-:S03]  /*d220*/  UMOV UR4, 0xffffffff ;  /* 0xffffffff00047882 */ /* 0x000fc60000000000 */
[----:B------:R-:W-:Y:S05]  /*d230*/  BRA.DIV UR4, `(.L_x_6842) ;  /* 0x0000004204fc7947 */ /* 0x000fea000b800000 */
[----:B-----5:R-:W3:Y:S02]  /*d240*/  SHFL.UP PT, R14, R4, 0x1, RZ ;  /* 0x04200000040e7989 */ /* 0x020ee400000e00ff */
[----:B---3--:R-:W-:-:S04]  /*d250*/  SEL R13, R14, RZ, P1 ;  /* 0x000000ff0e0d7207 */ /* 0x008fc80000800000 */
[----:B------:R-:W-:-:S05]  /*d260*/  IADD3 R13, R4, R13, RZ ;  /* 0x0000000d040d7210 */ /* 0x000fca0007ffe0ff */
[----:B------:R-:W3:Y:S02]  /*d270*/  SHFL.UP PT, R14, R13, 0x2, RZ ;  /* 0x044000000d0e7989 */ /* 0x000ee400000e00ff */
        /* <DEDUP_REMOVED lines=11> */
[----:B------:R1:W2:Y:S02]  /*d330*/  SHFL.IDX PT, R14, R6, 0x1f, 0x1f ;  /* 0x03e01f00060e7f89 */ /* 0x0002a400000e0000 */
.L_x_6977:
[----:B------:R-:W-:Y:S02]  /*d340*/  ULDC UR4, c[0x0][0xc38] ;  /* 0x00030e0000047ab9 */ /* 0x000fe40000000800 */
[----:B------:R-:W-:-:S04]  /*d350*/  IMAD.U32 R7, RZ, RZ, UR4 ;  /* 0x00000004ff077e24 */ /* 0x000fc8000f8e00ff */
[----:B--2---:R-:W-:-:S04]  /*d360*/  IMAD R3, R14, R7, RZ ;  /* 0x000000070e037224 */ /* 0x004fc800078e02ff */
[----:B------:R-:W-:-:S05]  /*d370*/  IMAD.IADD R8, R3, 0x1, R8 ;  /* 0x0000000103087824 */ /* 0x000fca00078e0208 */
[----:B------:R-:W-:-:S13]  /*d380*/  ISETP.GT.AND P6, PT, R8, R5, PT ;  /* 0x000000050800720c */ /* 0x000fda0003fc4270 */
[----:B------:R-:W-:Y:S05]  /*d390*/  @!P6 BRA `(.L_x_6843) ;  /* 0xfffffffc0064e947 */ /* 0x000fea000383ffff */
.L_x_6838:
        /* <DEDUP_REMOVED lines=8> */
.L_x_6981:
[----:B------:R-:W-:Y:S02]  /*d420*/  ISETP.NE.AND P0, PT, R2, RZ, PT ;  /* 0x000000ff0200720c */ /* 0x000fe40003f05270 */
[----:B------:R-:W-:-:S11]  /*d430*/  MOV R14, RZ ;  /* 0x000000ff000e7202 */ /* 0x000fd60000000f00 */
[----:B------:R-:W-:Y:S05]  /*d440*/  @!P0 BRA `(.L_x_6845) ;  /* 0x0000000000108947 */ /* 0x000fea0003800000 */
[----:B------:R-:W-:Y:S01]  /*d450*/  UMOV UR4, 0xffffffff ;  /* 0xffffffff00047882 */ /* 0x000fe20000000000 */
[----:B------:R-:W-:Y:S02]  /*d460*/  VIADD R12, R0, 0xffffffff ;  /* 0xffffffff000c7836 */ /* 0x000fe40000000000 */
[----:B------:R-:W-:Y:S05]  /*d470*/  BRA.DIV UR4, `(.L_x_6846) ;  /* 0x0000004604707947 */ /* 0x000fea000b800000 */
[----:B------:R4:W0:Y:S02]  /*d480*/  SHFL.IDX PT, R14, R6, R12, 0x1f ;  /* 0x00001f0c060e7589 */ /* 0x00082400000e0000 */
.L_x_6845:
[----:B-1-34-:R-:W-:Y:S01]  /*d490*/  IABS R6, R4 ;  /* 0x0000000400067213 */ /* 0x01afe20000000000 */
[----:B0-----:R-:W-:Y:S02]  /*d4a0*/  IMAD R16, R14, R7, R8 ;  /* 0x000000070e107224 */ /* 0x001fe400078e0208 */
[----:B------:R-:W-:Y:S01]  /*d4b0*/  IMAD.IADD R19, R0, 0x1, R19 ;  /* 0x0000000100137824 */ /* 0x000fe200078e0213 */
[----:B------:R-:W0:Y:S08]  /*d4c0*/  I2F.RP R9, R6 ;  /* 0x0000000600097306 */ /* 0x000e300000209400 */
[----:B0-----:R-:W0:Y:S02]  /*d4d0*/  MUFU.RCP R9, R9 ;  /* 0x0000000900097308 */ /* 0x001e240000001000 */
[----:B0-----:R-:W-:-:S06]  /*d4e0*/  VIADD R2, R9, 0xffffffe ;  /* 0x0ffffffe09027836 */ /* 0x001fcc0000000000 */
[----:B------:R0:W1:Y:S02]  /*d4f0*/  F2I.FTZ.U32.TRUNC.NTZ R3, R2 ;  /* 0x0000000200037305 */ /* 0x000064000021f000 */
[----:B0-----:R-:W-:Y:S02]  /*d500*/  IMAD.MOV.U32 R2, RZ, RZ, RZ ;  /* 0x000000ffff027224 */ /* 0x001fe400078e00ff */
[----:B-1----:R-:W-:-:S04]  /*d510*/  IMAD.MOV R7, RZ, RZ, -R3 ;  /* 0x000000ffff077224 */ /* 0x002fc800078e0a03 */
        /* <DEDUP_REMOVED lines=22> */
.L_x_6839:
[----:B------:R-:W-:Y:S01]  /*d680*/  UMOV UR4, URZ ;  /* 0x0000003f00047c82 */ /* 0x000fe20008000000 */
[----:B------:R-:W-:Y:S01]  /*d690*/  UMOV UR5, URZ ;  /* 0x0000003f00057c82 */ /* 0x000fe20008000000 */
[----:B------:R-:W-:Y:S01]  /*d6a0*/  ULDC UR6, c[0x0][0xc3c] ;  /* 0x00030f0000067ab9 */ /* 0x000fe20000000800 */
[----:B------:R-:W-:Y:S01]  /*d6b0*/  IMAD.MOV.U32 R16, RZ, RZ, R5 ;  /* 0x000000ffff107224 */ /* 0x000fe200078e0005 */
[----:B------:R-:W-:Y:S01]  /*d6c0*/  MOV R18, UR5 ;  /* 0x0000000500127c02 */ /* 0x000fe20008000f00 */
[----:B------:R-:W-:Y:S02]  /*d6d0*/  IMAD.U32 R17, RZ, RZ, UR4 ;  /* 0x00000004ff117e24 */ /* 0x000fe4000f8e00ff */
[----:B------:R-:W-:-:S07]  /*d6e0*/  IMAD.U32 R19, RZ, RZ, UR6 ;  /* 0x00000006ff137e24 */ /* 0x000fce000f8e00ff */
.L_x_6847:
[----:B--2---:R-:W2:Y:S01]  /*d6f0*/  S2R R0, SR_TID.X ;  /* 0x0000000000007919 */ /* 0x004ea20000002100 */
        /* <DEDUP_REMOVED lines=9> */
.L_x_6836:
[----:B------:R-:W-:Y:S02]  /*d790*/  ULDC UR4, c[0x0][0xc3c] ;  /* 0x00030f0000047ab9 */ /* 0x000fe40000000800 */
[----:B--2---:R-:W-:-:S13]  /*d7a0*/  ISETP.GE.AND P0, PT, R19, UR4, PT ;  /* 0x0000000413007c0c */ /* 0x004fda000bf06270 */
[----:B------:R-:W-:Y:S05]  /*d7b0*/  @!P0 BRA `(.L_x_6848) ;  /* 0xffffffb800988947 */ /* 0x000fea000383ffff */
[----:B------:R-:W-:Y:S05]  /*d7c0*/  BSYNC B8 ;  /* 0x0000000000087941 */ /* 0x000fea0003800000 */
.L_x_6785:
[----:B-1----:R-:W2:Y:S01]  /*d7d0*/  LDL.LU R0, [R1+0x1c] ;  /* 0x00001c0001007983 */ /* 0x002ea20000300800 */
        /* <DEDUP_REMOVED lines=11> */
.L_x_6984:
[----:B------:R-:W-:Y:S05]  /*d890*/  BSYNC B0 ;  /* 0x0000000000007941 */ /* 0x000fea0003800000 */
.L_x_6849:
[----:B------:R-:W-:-:S03]  /*d8a0*/  UMOV UR4, 0xffffffff ;  /* 0xffffffff00047882 */ /* 0x000fc60000000000 */
[----:B------:R-:W-:Y:S05]  /*d8b0*/  BRA.DIV UR4, `(.L_x_6851) ;  /* 0x0000004204987947 */ /* 0x000fea000b800000 */
[----:B-1----:R-:W1:Y:S02]  /*d8c0*/  S2R R0, SR_TID.X ;  /* 0x0000000000007919 */ /* 0x002e640000002100 */
[----:B-1----:R-:W-:-:S04]  /*d8d0*/  SHF.R.U32.HI R0, RZ, 0x5, R0 ;  /* 0x00000005ff007819 */ /* 0x002fc80000011600 */
[----:B------:R-:W-:-:S05]  /*d8e0*/  LOP3.LUT R0, R0, 0x3, RZ, 0xc0, !PT ;  /* 0x0000000300007812 */ /* 0x000fca00078ec0ff */
[----:B------:R1:W2:Y:S02]  /*d8f0*/  SHFL.IDX PT, R14, R0, RZ, 0x1f ;  /* 0x00001fff000e7589 */ /* 0x0002a400000e0000 */
.L_x_6987:
[----:B--2---:R-:W-:Y:S01]  /*d900*/  ISETP.NE.AND P0, PT, R14, RZ, PT ;  /* 0x000000ff0e00720c */ /* 0x004fe20003f05270 */
[----:B------:R-:W-:-:S12]  /*d910*/  BSSY B0, `(.L_x_6852) ;  /* 0x0000024000007945 */ /* 0x000fd80003800000 */
[----:B------:R-:W-:Y:S05]  /*d920*/  @P0 BRA `(.L_x_6853) ;  /* 0x0000000000880947 */ /* 0x000fea0003800000 */
[----:B------:R-:W-:-:S03]  /*d930*/  UMOV UR4, 0xffffffff ;  /* 0xffffffff00047882 */ /* 0x000fc60000000000 */
[----:B------:R-:W-:Y:S05]  /*d940*/  BRA.DIV UR4, `(.L_x_6854) ;  /* 0x0000004204a87947 */ /* 0x000fea000b800000 */
[----:B------:R-:W-:-:S13]  /*d950*/  ELECT P6, URZ, PT ;  /* 0x00000000003f782f */ /* 0x000fda00038c0000 */
.L_x_6990:
[----:B------:R-:W-:Y:S05]  /*d960*/  @!P6 BRA `(.L_x_6853) ;  /* 0x000000000078e947 */ /* 0x000fea0003800000 */
[----:B------:R-:W-:-:S06]  /*d970*/  ULOP3.LUT UR4, UR36, 0x2, URZ, 0xfc, !UPT ;  /* 0x0000000224047892 */ /* 0x000fcc000f8efc3f */
[----:B-1----:R-:W-:-:S05]  /*d980*/  IMAD.U32 R0, RZ, RZ, UR4 ;  /* 0x00000004ff007e24 */ /* 0x002fca000f8e00ff */
[----:B------:R-:W-:-:S13]  /*d990*/  ISETP.NE.AND P0, PT, R0, 0x3, PT ;  /* 0x000000030000780c */ /* 0x000fda0003f05270 */
[----:B------:R-:W-:Y:S05]  /*d9a0*/  @!P0 BRA `(.L_x_6855) ;  /* 0x0000000000048947 */ /* 0x000fea0003800000 */
[----:B------:R-:W-:Y:S01]  /*d9b0*/  BPT.TRAP 0x1 ;  /* 0x000000040000795c */ /* 0x000fe20000300000 */
.L_x_6855:
[C---:B------:R-:W-:Y:S01]  /*d9c0*/  IMAD R5, R25.reuse, 0x8, R4 ;  /* 0x0000000819057824 */ /* 0x040fe200078e0204 */
[----:B------:R-:W-:Y:S01]  /*d9d0*/  SHF.L.U32 R0, R28, 0x1f, RZ ;  /* 0x0000001f1c007819 */ /* 0x000fe200000006ff */
[----:B------:R-:W-:-:S03]  /*d9e0*/  VIADD R25, R25, 0x1 ;  /* 0x0000000119197836 */ /* 0x000fc60000000000 */
[----:B------:R-:W1:Y:S02]  /*d9f0*/  SYNCS.PHASECHK.TRANS64.TRYWAIT P1, [R5+URZ+0x28840], R0 ;  /* 0x02884000050075a7 */ /* 0x000e64000802017f */
[----:B------:R-:W-:-:S04]  /*da00*/  ISETP.NE.AND P2, PT, R25, 0x2, PT ;  /* 0x000000021900780c */ /* 0x000fc80003f45270 */
[----:B------:R-:W-:Y:S01]  /*da10*/  SEL R3, RZ, 0x1, P2 ;  /* 0x00000001ff037807 */ /* 0x000fe20001000000 */
[----:B-1----:R-:W-:Y:S08]  /*da20*/  @!P1 BRA `(.L_x_6856) ;  /* 0x0000004000909947 */ /* 0x002ff00003800000 */
.L_x_6991:
[----:B------:R-:W-:Y:S02]  /*da30*/  SEL R25, R25, RZ, P2 ;  /* 0x000000ff19197207 */ /* 0x000fe40001000000 */
[----:B------:R-:W-:Y:S01]  /*da40*/  LOP3.LUT R2, R28, R3, RZ, 0x3c, !PT ;  /* 0x000000031c027212 */ /* 0x000fe200078e3cff */
[----:B------:R-:W-:Y:S06]  /*da50*/  @!P0 BRA `(.L_x_6857) ;  /* 0x0000000000048947 */ /* 0x000fec0003800000 */
[----:B------:R-:W-:Y:S01]  /*da60*/  BPT.TRAP 0x1 ;  /* 0x000000040000795c */ /* 0x000fe20000300000 */
.L_x_6857:
[----:B------:R-:W-:Y:S01]  /*da70*/  IMAD R25, R25, 0x8, R4 ;  /* 0x0000000819197824 */ /* 0x000fe200078e0204 */
[----:B------:R-:W-:-:S04]  /*da80*/  SHF.L.U32 R2, R2, 0x1f, RZ ;  /* 0x0000001f02027819 */ /* 0x000fc800000006ff */
[----:B------:R-:W2:Y:S02]  /*da90*/  SYNCS.PHASECHK.TRANS64.TRYWAIT P1, [R25+URZ+0x28840], R2 ;  /* 0x02884002190075a7 */ /* 0x000ea4000802017f */
[----:B--2---:R-:W-:Y:S05]  /*daa0*/  @!P1 BRA `(.L_x_6858) ;  /* 0x0000004000849947 */ /* 0x004fea0003800000 */
.L_x_6992:
[----:B------:R-:W-:Y:S05]  /*dab0*/  @!P0 BRA `(.L_x_6859) ;  /* 0x0000000000048947 */ /* 0x000fea0003800000 */
[----:B------:R-:W-:Y:S01]  /*dac0*/  BPT.TRAP 0x1 ;  /* 0x000000040000795c */ /* 0x000fe20000300000 */
.L_x_6859:
[----:B------:R-:W4:Y:S02]  /*dad0*/  SYNCS.PHASECHK.TRANS64.TRYWAIT P1, [R5+URZ+0x28860], R0 ;  /* 0x02886000050075a7 */ /* 0x000f24000802017f */
[----:B----4-:R-:W-:Y:S05]  /*dae0*/  @!P1 BRA `(.L_x_6860) ;  /* 0x0000004000889947 */ /* 0x010fea0003800000 */
.L_x_6993:
[----:B------:R-:W-:Y:S05]  /*daf0*/  @!P0 BRA `(.L_x_6861) ;  /* 0x0000000000048947 */ /* 0x000fea0003800000 */
[----:B------:R-:W-:Y:S01]  /*db00*/  BPT.TRAP 0x1 ;  /* 0x000000040000795c */ /* 0x000fe20000300000 */
.L_x_6861:
[----:B------:R0:W0:Y:S02]  /*db10*/  SYNCS.PHASECHK.TRANS64.TRYWAIT P0, [R25+URZ+0x28860], R2 ;  /* 0x02886002190075a7 */ /* 0x000024000800017f */
[----:B0-----:R-:W-:Y:S05]  /*db20*/  @!P0 NANOSLEEP.SYNCS 0x989680 ;  /* 0x009896800000895d */ /* 0x001fea0003900000 */
[----:B------:R-:W0:Y:S02]  /*db30*/  @!P0 SYNCS.PHASECHK.TRANS64 P0, [R25+URZ+0x28860], R2 ;  /* 0x02886002190085a7 */ /* 0x000e24000800007f */
[----:B0-----:R-:W-:Y:S05]  /*db40*/  @!P0 BRA `(.L_x_6861) ;  /* 0xfffffffc00f08947 */ /* 0x001fea000383ffff */
.L_x_6853:
[----:B------:R-:W-:Y:S05]  /*db50*/  BSYNC B0 ;  /* 0x0000000000007941 */ /* 0x000fea0003800000 */
.L_x_6852:
[----:B------:R-:W-:Y:S05]  /*db60*/  EXIT ;  /* 0x000000000000794d */ /* 0x000fea0003800000 */
.L_x_6733:
[----:B0-----:R-:W-:-:S04]  /*db70*/  MOV R3, UR49 ;  /* 0x0000003100037c02 */ /* 0x001fc80008000f00 */
[----:B------:R0:W1:Y:S03]  /*db80*/  SYNCS.PHASECHK.TRANS64.TRYWAIT P1, [R3+URZ+0x28800], R0 ;  /* 0x02880000030075a7 */ /* 0x000066000802017f */
[----:B-1----:R-:W-:Y:S05]  /*db90*/  @!P1 NANOSLEEP.SYNCS 0x989680 ;  /* 0x009896800000995d */ /* 0x002fea0003900000 */
[----:B------:R-:W1:Y:S02]  /*dba0*/  @!P1 SYNCS.PHASECHK.TRANS64 P1, [R3+URZ+0x28800], R0 ;  /* 0x02880000030095a7 */ /* 0x000e64000802007f */
[----:B-1----:R-:W-:Y:S05]  /*dbb0*/  @!P1 BRA `(.L_x_6733) ;  /* 0xfffffffc00ec9947 */ /* 0x002fea000383ffff */
[----:B------:R-:W-:Y:S05]  /*dbc0*/  BRA `(.L_x_6862) ;  /* 0xffffff38007c7947 */ /* 0x000fea000383ffff */
.L_x_6737:
[----:B-1----:R1:W2:Y:S02]  /*dbd0*/  SYNCS.PHASECHK.TRANS64.TRYWAIT P1, [R5+URZ+0x28830], R0 ;  /* 0x02883000050075a7 */ /* 0x0022a4000802017f */
[----:B--2---:R-:W-:Y:S05]  /*dbe0*/  @!P1 NANOSLEEP.SYNCS 0x989680 ;  /* 0x009896800000995d */ /* 0x004fea0003900000 */
[----:B------:R-:W2:Y:S02]  /*dbf0*/  @!P1 SYNCS.PHASECHK.TRANS64 P1, [R5+URZ+0x28830], R0 ;  /* 0x02883000050095a7 */ /* 0x000ea4000802007f */
[----:B--2---:R-:W-:Y:S05]  /*dc00*/  @!P1 BRA `(.L_x_6737) ;  /* 0xfffffffc00f09947 */ /* 0x004fea000383ffff */
[----:B------:R-:W-:Y:S05]  /*dc10*/  BRA `(.L_x_6736) ;  /* 0xffffff38009c7947 */ /* 0x000fea000383ffff */
.L_x_6743:
[----:B-1----:R-:W-:-:S04]  /*dc20*/  IMAD.U32 R3, RZ, RZ, UR6 ;  /* 0x00000006ff037e24 */ /* 0x002fc8000f8e00ff */
[----:B------:R1:W2:Y:S03]  /*dc30*/  SYNCS.PHASECHK.TRANS64.TRYWAIT P1, [R3+URZ+0x28830], R0 ;  /* 0x02883000030075a7 */ /* 0x0002a6000802017f */
[----:B--2---:R-:W-:Y:S05]  /*dc40*/  @!P1 NANOSLEEP.SYNCS 0x989680 ;  /* 0x009896800000995d */ /* 0x004fea0003900000 */
[----:B------:R-:W2:Y:S02]  /*dc50*/  @!P1 SYNCS.PHASECHK.TRANS64 P1, [R3+URZ+0x28830], R0 ;  /* 0x02883000030095a7 */ /* 0x000ea4000802007f */
[----:B--2---:R-:W-:Y:S05]  /*dc60*/  @!P1 BRA `(.L_x_6743) ;  /* 0xfffffffc00ec9947 */ /* 0x004fea000383ffff */
[----:B------:R-:W-:Y:S05]  /*dc70*/  BRA `(.L_x_6740) ;  /* 0xffffff5c00f47947 */ /* 0x000fea000383ffff */
.L_x_6747:
[----:B-1----:R-:W-:-:S04]  /*dc80*/  IMAD.U32 R3, RZ, RZ, UR6 ;  /* 0x00000006ff037e24 */ /* 0x002fc8000f8e00ff */
[----:B------:R1:W2:Y:S03]  /*dc90*/  SYNCS.PHASECHK.TRANS64.TRYWAIT P1, [R3+URZ+0x28850], R0 ;  /* 0x02885000030075a7 */ /* 0x0002a6000802017f */
[----:B--2---:R-:W-:Y:S05]  /*dca0*/  @!P1 NANOSLEEP.SYNCS 0x989680 ;  /* 0x009896800000995d */ /* 0x004fea0003900000 */
[----:B------:R-:W2:Y:S02]  /*dcb0*/  @!P1 SYNCS.PHASECHK.TRANS64 P1, [R3+URZ+0x28850], R0 ;  /* 0x02885000030095a7 */ /* 0x000ea4000802007f */
[----:B--2---:R-:W-:Y:S05]  /*dcc0*/  @!P1 BRA `(.L_x_6747) ;  /* 0xfffffffc00ec9947 */ /* 0x004fea000383ffff */
[----:B------:R-:W-:Y:S05]  /*dcd0*/  BRA `(.L_x_6744) ;  /* 0xffffff6000cc7947 */ /* 0x000fea000383ffff */
.L_x_6754:
[----:B-1----:R-:W-:-:S04]  /*dce0*/  IMAD.U32 R8, RZ, RZ, UR5 ;  /* 0x00000005ff087e24 */ /* 0x002fc8000f8e00ff */
[----:B------:R1:W2:Y:S03]  /*dcf0*/  SYNCS.PHASECHK.TRANS64.TRYWAIT P1, [R8+URZ+0x28850], R7 ;  /* 0x02885007080075a7 */ /* 0x0002a6000802017f */
[----:B--2---:R-:W-:Y:S05]  /*dd00*/  @!P1 NANOSLEEP.SYNCS 0x989680 ;  /* 0x009896800000995d */ /* 0x004fea0003900000 */
[----:B------:R-:W2:Y:S02]  /*dd10*/  @!P1 SYNCS.PHASECHK.TRANS64 P1, [R8+URZ+0x28850], R7 ;  /* 0x02885007080095a7 */ /* 0x000ea4000802007f */
[----:B--2---:R-:W-:Y:S05]  /*dd20*/  @!P1 BRA `(.L_x_6754) ;  /* 0xfffffffc00ec9947 */ /* 0x004fea000383ffff */
[----:B------:R-:W-:Y:S05]  /*dd30*/  BRA `(.L_x_6753) ;  /* 0xffffff7c00cc7947 */ /* 0x000fea000383ffff */
.L_x_6797:
[----:B------:R-:W1:Y:S01]  /*dd40*/  S2R R20, SR_TID.X ;  /* 0x0000000000147919 */ /* 0x000e620000002100 */
[----:B------:R-:W-:Y:S01]  /*dd50*/  BSSY B0, `(.L_x_6863) ;  /* 0x000000a000007945 */ /* 0x000fe20003800000 */
[----:B------:R-:W-:Y:S02]  /*dd60*/  IMAD.MOV.U32 R12, RZ, RZ, RZ ;  /* 0x000000ffff0c7224 */ /* 0x000fe400078e00ff */
[----:B------:R-:W-:Y:S02]  /*dd70*/  IMAD.MOV.U32 R11, RZ, RZ, 0x1f ;  /* 0x0000001fff0b7424 */ /* 0x000fe400078e00ff */
[----:B------:R-:W-:Y:S01]  /*dd80*/  IMAD.MOV.U32 R15, RZ, RZ, -0x1 ;  /* 0xffffffffff0f7424 */ /* 0x000fe200078e00ff */
[----:B-1----:R-:W-:-:S04]  /*dd90*/  SHF.R.U32.HI R10, RZ, 0x5, R20 ;  /* 0x00000005ff0a7819 */ /* 0x002fc80000011614 */
[----:B------:R-:W-:-:S05]  /*dda0*/  LOP3.LUT R10, R10, 0x3, RZ, 0xc0, !PT ;  /* 0x000000030a0a7812 */ /* 0x000fca00078ec0ff */
[----:B------:R-:W-:-:S07]  /*ddb0*/  IMAD.MOV.U32 R13, RZ, RZ, R10 ;  /* 0x000000ffff0d7224 */ /* 0x000fce00078e000a */
[----:B0----5:R-:W-:Y:S05]  /*ddc0*/  WARPSYNC.COLLECTIVE R15, `(.L_x_6864) ;  /* 0x000000000f087348 */ /* 0x021fea0003c00000 */
[----:B------:R1:W2:Y:S02]  /*ddd0*/  SHFL.IDX P6, R14, R13, R12, R11 ;  /* 0x0000000c0d0e7389 */ /* 0x0002a400000c000b */
[----:B012--5:R-:W-:Y:S01]  /*dde0*/  ENDCOLLECTIVE ;  /* 0x000000000000791b */ /* 0x027fe20003800000 */
.L_x_6864:
[----:B------:R-:W-:Y:S05]  /*ddf0*/  BSYNC B0 ;  /* 0x0000000000007941 */ /* 0x000fea0003800000 */
.L_x_6863:
[----:B------:R-:W-:Y:S05]  /*de00*/  BRA `(.L_x_6865) ;  /* 0xffffffc0002c7947 */ /* 0x000fea000383ffff */
.L_x_6800:
[----:B0-----:R0:W1:Y:S02]  /*de10*/  SYNCS.PHASECHK.TRANS64.TRYWAIT P0, [R7+URZ+0x28840], R2 ;  /* 0x02884002070075a7 */ /* 0x001064000800017f */
[----:B-1----:R-:W-:Y:S05]  /*de20*/  @!P0 NANOSLEEP.SYNCS 0x989680 ;  /* 0x009896800000895d */ /* 0x002fea0003900000 */
[----:B------:R-:W1:Y:S02]  /*de30*/  @!P0 SYNCS.PHASECHK.TRANS64 P0, [R7+URZ+0x28840], R2 ;  /* 0x02884002070085a7 */ /* 0x000e64000800007f */
[----:B-1----:R-:W-:Y:S05]  /*de40*/  @!P0 BRA `(.L_x_6800) ;  /* 0xfffffffc00f08947 */ /* 0x002fea000383ffff */
[----:B------:R-:W-:Y:S05]  /*de50*/  BRA `(.L_x_6866) ;  /* 0xffffffc000887947 */ /* 0x000fea000383ffff */
.L_x_6801:
        /* <DEDUP_REMOVED lines=8> */
.L_x_6868:
[----:B------:R-:W-:Y:S05]  /*dee0*/  BSYNC B0 ;  /* 0x0000000000007941 */ /* 0x000fea0003800000 */
.L_x_6867:
[----:B------:R-:W-:Y:S01]  /*def0*/  IMAD.MOV.U32 R13, RZ, RZ, R4 ;  /* 0x000000ffff0d7224 */ /* 0x000fe200078e0004 */
[----:B------:R-:W-:Y:S01]  /*df00*/  MOV R15, 0xffffffff ;  /* 0xffffffff000f7802 */ /* 0x000fe20000000f00 */
[----:B------:R-:W-:Y:S02]  /*df10*/  IMAD.MOV.U32 R12, RZ, RZ, RZ ;  /* 0x000000ffff0c7224 */ /* 0x000fe400078e00ff */
[----:B------:R-:W-:Y:S02]  /*df20*/  IMAD.MOV.U32 R11, RZ, RZ, 0x181f ;  /* 0x0000181fff0b7424 */ /* 0x000fe400078e00ff */
[----:B------:R-:W-:Y:S02]  /*df30*/  IMAD.MOV.U32 R2, RZ, RZ, R14 ;  /* 0x000000ffff027224 */ /* 0x000fe400078e000e */
[----:B------:R-:W-:-:S07]  /*df40*/  @P0 IMAD R8, R5, 0x2, R22 ;  /* 0x0000000205080824 */ /* 0x000fce00078e0216 */
[----:B------:R-:W-:Y:S05]  /*df50*/  WARPSYNC.COLLECTIVE R15, `(.L_x_6869) ;  /* 0x000000000f087348 */ /* 0x000fea0003c00000 */
[----:B------:R0:W1:Y:S02]  /*df60*/  SHFL.IDX P6, R14, R13, R12, R11 ;  /* 0x0000000c0d0e7389 */ /* 0x00006400000c000b */
[----:B01----:R-:W-:Y:S01]  /*df70*/  ENDCOLLECTIVE ;  /* 0x000000000000791b */ /* 0x003fe20003800000 */
.L_x_6869:
[----:B------:R-:W-:Y:S02]  /*df80*/  IMAD.MOV.U32 R13, RZ, RZ, R0 ;  /* 0x000000ffff0d7224 */ /* 0x000fe400078e0000 */
[----:B------:R-:W-:Y:S02]  /*df90*/  IMAD.MOV.U32 R12, RZ, RZ, 0x1 ;  /* 0x00000001ff0c7424 */ /* 0x000fe400078e00ff */
[----:B------:R-:W-:-:S07]  /*dfa0*/  IMAD.MOV.U32 R3, RZ, RZ, R14 ;  /* 0x000000ffff037224 */ /* 0x000fce00078e000e */
[----:B------:R-:W-:Y:S05]  /*dfb0*/  WARPSYNC.COLLECTIVE R15, `(.L_x_6870) ;  /* 0x000000000f087348 */ /* 0x000fea0003c00000 */
[----:B------:R0:W1:Y:S02]  /*dfc0*/  SHFL.IDX P6, R14, R13, R12, R11 ;  /* 0x0000000c0d0e7389 */ /* 0x00006400000c000b */
[----:B01----:R-:W-:Y:S01]  /*dfd0*/  ENDCOLLECTIVE ;  /* 0x000000000000791b */ /* 0x003fe20003800000 */
.L_x_6870:
        /* <DEDUP_REMOVED lines=11> */
[----:B------:R0:W-:Y:S02]  /*e090*/  @P0 LDGSTS.E.BYPASS.LTC128B.128 [R8+0x1c400], desc[UR50][R2.64+0x80], !P2 ;  /* 0x1c40008002080fae */ /* 0x0001e4000d101d72 */
[----:B0-----:R-:W-:-:S07]  /*e0a0*/  IMAD.MOV.U32 R2, RZ, RZ, R14 ;  /* 0x000000ffff027224 */ /* 0x001fce00078e000e */
[----:B------:R-:W-:Y:S05]  /*e0b0*/  WARPSYNC.COLLECTIVE R15, `(.L_x_6871) ;  /* 0x000000000f087348 */ /* 0x000fea0003c00000 */
[----:B------:R0:W1:Y:S02]  /*e0c0*/  SHFL.IDX P6, R14, R13, R12, R11 ;  /* 0x0000000c0d0e7389 */ /* 0x00006400000c000b */
[----:B01----:R-:W-:Y:S01]  /*e0d0*/  ENDCOLLECTIVE ;  /* 0x000000000000791b */ /* 0x003fe20003800000 */
.L_x_6871:
[----:B------:R-:W-:Y:S02]  /*e0e0*/  @P1 IMAD R8, R5, 0x2, R22 ;  /* 0x0000000205081824 */ /* 0x000fe400078e0216 */
[----:B------:R-:W-:Y:S02]  /*e0f0*/  IMAD.MOV.U32 R13, RZ, RZ, R0 ;  /* 0x000000ffff0d7224 */ /* 0x000fe400078e0000 */
[----:B------:R-:W-:Y:S01]  /*e100*/  IMAD.MOV.U32 R12, RZ, RZ, 0x2 ;  /* 0x00000002ff0c7424 */ /* 0x000fe200078e00ff */
[----:B------:R-:W-:-:S07]  /*e110*/  MOV R3, R14 ;  /* 0x0000000e00037202 */ /* 0x000fce0000000f00 */
[----:B------:R-:W-:Y:S05]  /*e120*/  WARPSYNC.COLLECTIVE R15, `(.L_x_6872) ;  /* 0x000000000f087348 */ /* 0x000fea0003c00000 */
[----:B------:R0:W1:Y:S02]  /*e130*/  SHFL.IDX P6, R14, R13, R12, R11 ;  /* 0x0000000c0d0e7389 */ /* 0x00006400000c000b */
[----:B01----:R-:W-:Y:S01]  /*e140*/  ENDCOLLECTIVE ;  /* 0x000000000000791b */ /* 0x003fe20003800000 */
.L_x_6872:
        /* <DEDUP_REMOVED lines=10> */
[----:B------:R0:W-:Y:S01]  /*e1f0*/  @P1 LDGSTS.E.BYPASS.LTC128B.128 [R8+0x1cc00], desc[UR50][R2.64+0x80], !P2 ;  /* 0x1cc0008002081fae */ /* 0x0001e2000d101d72 */
[----:B------:R-:W-:Y:S01]  /*e200*/  ISETP.GE.AND P1, PT, R6, 0x21, PT ;  /* 0x000000210600780c */ /* 0x000fe20003f26270 */
[----:B0-----:R-:W-:-:S12]  /*e210*/  IMAD.MOV.U32 R2, RZ, RZ, R14 ;  /* 0x000000ffff027224 */ /* 0x001fd800078e000e */
[----:B------:R-:W-:Y:S05]  /*e220*/  WARPSYNC.COLLECTIVE R15, `(.L_x_6873) ;  /* 0x000000000f087348 */ /* 0x000fea0003c00000 */
[----:B------:R0:W1:Y:S02]  /*e230*/  SHFL.IDX P6, R14, R13, R12, R11 ;  /* 0x0000000c0d0e7389 */ /* 0x00006400000c000b */
[----:B01----:R-:W-:Y:S01]  /*e240*/  ENDCOLLECTIVE ;  /* 0x000000000000791b */ /* 0x003fe20003800000 */
.L_x_6873:
[----:B------:R-:W-:Y:S02]  /*e250*/  @P1 IMAD R8, R5, 0x2, R22 ;  /* 0x0000000205081824 */ /* 0x000fe400078e0216 */
[----:B------:R-:W-:Y:S02]  /*e260*/  IMAD.MOV.U32 R13, RZ, RZ, R0 ;  /* 0x000000ffff0d7224 */ /* 0x000fe400078e0000 */
[----:B------:R-:W-:Y:S02]  /*e270*/  IMAD.MOV.U32 R12, RZ, RZ, 0x3 ;  /* 0x00000003ff0c7424 */ /* 0x000fe400078e00ff */
[----:B------:R-:W-:-:S07]  /*e280*/  IMAD.MOV.U32 R3, RZ, RZ, R14 ;  /* 0x000000ffff037224 */ /* 0x000fce00078e000e */
[----:B------:R-:W-:Y:S05]  /*e290*/  WARPSYNC.COLLECTIVE R15, `(.L_x_6874) ;  /* 0x000000000f087348 */ /* 0x000fea0003c00000 */
[----:B------:R0:W1:Y:S02]  /*e2a0*/  SHFL.IDX P6, R14, R13, R12, R11 ;  /* 0x0000000c0d0e7389 */ /* 0x00006400000c000b */
[----:B01----:R-:W-:Y:S01]  /*e2b0*/  ENDCOLLECTIVE ;  /* 0x000000000000791b */ /* 0x003fe20003800000 */
.L_x_6874:
        /* <DEDUP_REMOVED lines=16> */
.L_x_6875:
[----:B------:R-:W-:Y:S01]  /*e3c0*/  @P1 LEA R8, R5, R22, 0x1 ;  /* 0x0000001605081211 */ /* 0x000fe200078e08ff */
[----:B------:R-:W-:Y:S02]  /*e3d0*/  IMAD.MOV.U32 R13, RZ, RZ, R0 ;  /* 0x000000ffff0d7224 */ /* 0x000fe400078e0000 */
[----:B------:R-:W-:Y:S02]  /*e3e0*/  IMAD.MOV.U32 R12, RZ, RZ, 0x4 ;  /* 0x00000004ff0c7424 */ /* 0x000fe400078e00ff */
[----:B------:R-:W-:-:S07]  /*e3f0*/  IMAD.MOV.U32 R3, RZ, RZ, R14 ;  /* 0x000000ffff037224 */ /* 0x000fce00078e000e */
[----:B------:R-:W-:Y:S05]  /*e400*/  WARPSYNC.COLLECTIVE R15, `(.L_x_6876) ;  /* 0x000000000f087348 */ /* 0x000fea0003c00000 */
[----:B------:R0:W1:Y:S02]  /*e410*/  SHFL.IDX P6, R14, R13, R12, R11 ;  /* 0x0000000c0d0e7389 */ /* 0x00006400000c000b */
[----:B01----:R-:W-:Y:S01]  /*e420*/  ENDCOLLECTIVE ;  /* 0x000000000000791b */ /* 0x003fe20003800000 */
.L_x_6876:
        /* <DEDUP_REMOVED lines=16> */
.L_x_6877:
[----:B------:R-:W-:Y:S01]  /*e530*/  @P1 IMAD R8, R5, 0x2, R22 ;  /* 0x0000000205081824 */ /* 0x000fe200078e0216 */
[----:B------:R-:W-:Y:S01]  /*e540*/  MOV R13, R0 ;  /* 0x00000000000d7202 */ /* 0x000fe20000000f00 */
[----:B------:R-:W-:Y:S02]  /*e550*/  IMAD.MOV.U32 R12, RZ, RZ, 0x5 ;  /* 0x00000005ff0c7424 */ /* 0x000fe400078e00ff */
[----:B------:R-:W-:-:S07]  /*e560*/  IMAD.MOV.U32 R3, RZ, RZ, R14 ;  /* 0x000000ffff037224 */ /* 0x000fce00078e000e */
[----:B------:R-:W-:Y:S05]  /*e570*/  WARPSYNC.COLLECTIVE R15, `(.L_x_6878) ;  /* 0x000000000f087348 */ /* 0x000fea0003c00000 */
[----:B------:R0:W1:Y:S02]  /*e580*/  SHFL.IDX P6, R14, R13, R12, R11 ;  /* 0x0000000c0d0e7389 */ /* 0x00006400000c000b */
[----:B01----:R-:W-:Y:S01]  /*e590*/  ENDCOLLECTIVE ;  /* 0x000000000000791b */ /* 0x003fe20003800000 */
.L_x_6878:
        /* <DEDUP_REMOVED lines=16> */
.L_x_6879:
[----:B------:R-:W-:Y:S02]  /*e6a0*/  @P1 IMAD R8, R5, 0x2, R22 ;  /* 0x0000000205081824 */ /* 0x000fe400078e0216 */
[----:B------:R-:W-:Y:S01]  /*e6b0*/  IMAD.MOV.U32 R13, RZ, RZ, R0 ;  /* 0x000000ffff0d7224 */ /* 0x000fe200078e0000 */
[----:B------:R-:W-:Y:S01]  /*e6c0*/  MOV R12, 0x6 ;  /* 0x00000006000c7802 */ /* 0x000fe20000000f00 */
[----:B------:R-:W-:-:S07]  /*e6d0*/  IMAD.MOV.U32 R3, RZ, RZ, R14 ;  /* 0x000000ffff037224 */ /* 0x000fce00078e000e */
[----:B------:R-:W-:Y:S05]  /*e6e0*/  WARPSYNC.COLLECTIVE R15, `(.L_x_6880) ;  /* 0x000000000f087348 */ /* 0x000fea0003c00000 */
[----:B------:R0:W1:Y:S02]  /*e6f0*/  SHFL.IDX P6, R14, R13, R12, R11 ;  /* 0x0000000c0d0e7389 */ /* 0x00006400000c000b */
[----:B01----:R-:W-:Y:S01]  /*e700*/  ENDCOLLECTIVE ;  /* 0x000000000000791b */ /* 0x003fe20003800000 */
.L_x_6880:
        /* <DEDUP_REMOVED lines=16> */
.L_x_6881:
[----:B------:R-:W-:Y:S02]  /*e810*/  @P1 IMAD R8, R5, 0x2, R22 ;  /* 0x0000000205081824 */ /* 0x000fe400078e0216 */
[----:B------:R-:W-:Y:S02]  /*e820*/  IMAD.MOV.U32 R13, RZ, RZ, R0 ;  /* 0x000000ffff0d7224 */ /* 0x000fe400078e0000 */
[----:B------:R-:W-:Y:S02]  /*e830*/  IMAD.MOV.U32 R12, RZ, RZ, 0x7 ;  /* 0x00000007ff0c7424 */ /* 0x000fe400078e00ff */
[----:B------:R-:W-:-:S07]  /*e840*/  IMAD.MOV.U32 R3, RZ, RZ, R14 ;  /* 0x000000ffff037224 */ /* 0x000fce00078e000e */
[----:B------:R-:W-:Y:S05]  /*e850*/  WARPSYNC.COLLECTIVE R15, `(.L_x_6882) ;  /* 0x000000000f087348 */ /* 0x000fea0003c00000 */
[----:B------:R0:W1:Y:S02]  /*e860*/  SHFL.IDX P6, R14, R13, R12, R11 ;  /* 0x0000000c0d0e7389 */ /* 0x00006400000c000b */
[----:B01----:R-:W-:Y:S01]  /*e870*/  ENDCOLLECTIVE ;  /* 0x000000000000791b */ /* 0x003fe20003800000 */
.L_x_6882:
        /* <DEDUP_REMOVED lines=10> */
.L_x_6883:
[----:B------:R-:W-:Y:S01]  /*e920*/  @!PT LDS RZ, [RZ] ;  /* 0x00000000fffff984 */ /* 0x000fe20000000800 */
[----:B------:R-:W-:Y:S01]  /*e930*/  @!PT LDS RZ, [RZ] ;  /* 0x00000000fffff984 */ /* 0x000fe20000000800 */
[----:B------:R-:W-:Y:S01]  /*e940*/  @!PT LDS RZ, [RZ] ;  /* 0x00000000fffff984 */ /* 0x000fe20000000800 */
[----:B------:R-:W-:Y:S04]  /*e950*/  @P1 LDGSTS.E.BYPASS.LTC128B.128 [R8+0x1b400], desc[UR50][R2.64], !P3 ;  /* 0x1b40000002081fae */ /* 0x000fe8000d901d72 */
[----:B------:R0:W-:Y:S02]  /*e960*/  @P1 LDGSTS.E.BYPASS.LTC128B.128 [R8+0x1f400], desc[UR50][R2.64+0x80], !P2 ;  /* 0x1f40008002081fae */ /* 0x0001e4000d101d72 */
[----:B0-----:R-:W-:Y:S01]  /*e970*/  IMAD.MOV.U32 R2, RZ, RZ, R14 ;  /* 0x000000ffff027224 */ /* 0x001fe200078e000e */
[----:B------:R-:W-:Y:S06]  /*e980*/  BRA `(.L_x_6884) ;  /* 0xffffffbc006c7947 */ /* 0x000fec000383ffff */
.L_x_6806:
[----:B------:R-:W-:Y:S02]  /*e990*/  IMAD.MOV.U32 R13, RZ, RZ, R5 ;  /* 0x000000ffff0d7224 */ /* 0x000fe400078e0005 */
[----:B------:R-:W-:Y:S02]  /*e9a0*/  IMAD.MOV.U32 R12, RZ, RZ, RZ ;  /* 0x000000ffff0c7224 */ /* 0x000fe400078e00ff */
[----:B------:R-:W-:Y:S02]  /*e9b0*/  IMAD.MOV.U32 R11, RZ, RZ, 0x181f ;  /* 0x0000181fff0b7424 */ /* 0x000fe400078e00ff */
[----:B------:R-:W-:Y:S02]  /*e9c0*/  IMAD.MOV.U32 R15, RZ, RZ, -0x1 ;  /* 0xffffffffff0f7424 */ /* 0x000fe400078e00ff */
[----:B-----5:R-:W-:Y:S02]  /*e9d0*/  IMAD R6, R21, R6, RZ ;  /* 0x0000000615067224 */ /* 0x020fe400078e02ff */
[----:B------:R-:W-:-:S07]  /*e9e0*/  IMAD.IADD R4, R20, 0x1, R4 ;  /* 0x0000000114047824 */ /* 0x000fce00078e0204 */
[----:B------:R-:W-:Y:S05]  /*e9f0*/  WARPSYNC.COLLECTIVE R15, `(.L_x_6885) ;  /* 0x000000000f087348 */ /* 0x000fea0003c00000 */
[----:B------:R0:W1:Y:S02]  /*ea00*/  SHFL.IDX P6, R14, R13, R12, R11 ;  /* 0x0000000c0d0e7389 */ /* 0x00006400000c000b */
[----:B01----:R-:W-:Y:S01]  /*ea10*/  ENDCOLLECTIVE ;  /* 0x000000000000791b */ /* 0x003fe20003800000 */
.L_x_6885:
[C---:B------:R-:W-:Y:S01]  /*ea20*/  VIADD R7, R4.reuse, 0x10 ;  /* 0x0000001004077836 */ /* 0x040fe20000000000 */
[----:B------:R-:W-:Y:S02]  /*ea30*/  ISETP.GE.AND P2, PT, R4, R6, PT ;  /* 0x000000060400720c */ /* 0x000fe40003f46270 */
[----:B------:R-:W-:Y:S01]  /*ea40*/  MOV R13, R0 ;  /* 0x00000000000d7202 */ /* 0x000fe20000000f00 */
[----:B------:R-:W-:-:S10]  /*ea50*/  IMAD.MOV.U32 R2, RZ, RZ, R14 ;  /* 0x000000ffff027224 */ /* 0x000fd400078e000e */
[----:B------:R-:W-:Y:S05]  /*ea60*/  WARPSYNC.COLLECTIVE R15, `(.L_x_6886) ;  /* 0x000000000f087348 */ /* 0x000fea0003c00000 */
[----:B------:R0:W1:Y:S02]  /*ea70*/  SHFL.IDX P6, R14, R13, R12, R11 ;  /* 0x0000000c0d0e7389 */ /* 0x00006400000c000b */
[----:B01----:R-:W-:Y:S01]  /*ea80*/  ENDCOLLECTIVE ;  /* 0x000000000000791b */ /* 0x003fe20003800000 */
.L_x_6886:
        /* <DEDUP_REMOVED lines=8> */
.L_x_6887:
[----:B------:R-:W-:Y:S01]  /*eb10*/  @!PT LDS RZ, [RZ] ;  /* 0x00000000fffff984 */ /* 0x000fe20000000800 */
[----:B------:R-:W-:Y:S01]  /*eb20*/  @!PT LDS RZ, [RZ] ;  /* 0x00000000fffff984 */ /* 0x000fe20000000800 */
[----:B------:R-:W-:Y:S01]  /*eb30*/  @!PT LDS RZ, [RZ] ;  /* 0x00000000fffff984 */ /* 0x000fe20000000800 */
        /* <DEDUP_REMOVED lines=8> */
.L_x_6888:
        /* <DEDUP_REMOVED lines=8> */
.L_x_6889:
[----:B------:R-:W-:Y:S02]  /*ec40*/  @!P2 IMAD.MOV.U32 R3, RZ, RZ, R7 ;  /* 0x000000ffff03a224 */ /* 0x000fe400078e0007 */
[----:B------:R-:W-:-:S03]  /*ec50*/  VIADD R7, R4, 0x20 ;  /* 0x0000002004077836 */ /* 0x000fc60000000000 */
        /* <DEDUP_REMOVED lines=11> */
.L_x_6890:
        /* <DEDUP_REMOVED lines=8> */
.L_x_6891:
        /* <DEDUP_REMOVED lines=13> */
.L_x_6892:
        /* <DEDUP_REMOVED lines=8> */
.L_x_6893:
        /* <DEDUP_REMOVED lines=13> */
.L_x_6894:
        /* <DEDUP_REMOVED lines=8> */
.L_x_6895:
        /* <DEDUP_REMOVED lines=13> */
.L_x_6896:
        /* <DEDUP_REMOVED lines=8> */
.L_x_6897:
        /* <DEDUP_REMOVED lines=13> */
.L_x_6898:
        /* <DEDUP_REMOVED lines=8> */
.L_x_6899:
        /* <DEDUP_REMOVED lines=11> */
.L_x_6900:
[----:B------:R-:W-:Y:S05]  /*f380*/  BRA `(.L_x_6901) ;  /* 0xffffffbc00d07947 */ /* 0x000fea000383ffff */
.L_x_6811:
[----:B0-----:R0:W1:Y:S02]  /*f390*/  SYNCS.PHASECHK.TRANS64.TRYWAIT P1, [R22+URZ+0x28820], R3 ;  /* 0x02882003160075a7 */ /* 0x001064000802017f */
[----:B-1----:R-:W-:Y:S05]  /*f3a0*/  @!P1 NANOSLEEP.SYNCS 0x989680 ;  /* 0x009896800000995d */ /* 0x002fea0003900000 */
[----:B------:R-:W1:Y:S02]  /*f3b0*/  @!P1 SYNCS.PHASECHK.TRANS64 P1, [R22+URZ+0x28820], R3 ;  /* 0x02882003160095a7 */ /* 0x000e64000802007f */
[----:B-1----:R-:W-:Y:S05]  /*f3c0*/  @!P1 BRA `(.L_x_6811) ;  /* 0xfffffffc00f09947 */ /* 0x002fea000383ffff */
[----:B------:R-:W-:Y:S05]  /*f3d0*/  BRA `(.L_x_6902) ;  /* 0xffffffc000407947 */ /* 0x000fea000383ffff */
.L_x_6816:
[----:B0-----:R0:W1:Y:S02]  /*f3e0*/  SYNCS.PHASECHK.TRANS64.TRYWAIT P0, [R6+URZ+0x28840], R3 ;  /* 0x02884003060075a7 */ /* 0x001064000800017f */
[----:B-1----:R-:W-:Y:S05]  /*f3f0*/  @!P0 NANOSLEEP.SYNCS 0x989680 ;  /* 0x009896800000895d */ /* 0x002fea0003900000 */
[----:B------:R-:W1:Y:S02]  /*f400*/  @!P0 SYNCS.PHASECHK.TRANS64 P0, [R6+URZ+0x28840], R3 ;  /* 0x02884003060085a7 */ /* 0x000e64000800007f */
[----:B-1----:R-:W-:Y:S05]  /*f410*/  @!P0 BRA `(.L_x_6816) ;  /* 0xfffffffc00f08947 */ /* 0x002fea000383ffff */
[----:B------:R-:W-:Y:S05]  /*f420*/  BRA `(.L_x_6903) ;  /* 0xffffffc4000c7947 */ /* 0x000fea000383ffff */
.L_x_6817:
[----:B------:R-:W-:Y:S01]  /*f430*/  BSSY B1, `(.L_x_6904) ;  /* 0x0000008000017945 */ /* 0x000fe20003800000 */
[----:B------:R-:W-:Y:S01]  /*f440*/  MOV R13, R9 ;  /* 0x00000009000d7202 */ /* 0x000fe20000000f00 */
[----:B------:R-:W-:Y:S02]  /*f450*/  IMAD.MOV.U32 R12, RZ, RZ, RZ ;  /* 0x000000ffff0c7224 */ /* 0x000fe400078e00ff */
[----:B------:R-:W-:Y:S02]  /*f460*/  IMAD.MOV.U32 R11, RZ, RZ, 0x181f ;  /* 0x0000181fff0b7424 */ /* 0x000fe400078e00ff */
[----:B------:R-:W-:-:S07]  /*f470*/  IMAD.MOV.U32 R15, RZ, RZ, -0x1 ;  /* 0xffffffffff0f7424 */ /* 0x000fce00078e00ff */
[----:B--2---:R-:W-:Y:S05]  /*f480*/  WARPSYNC.COLLECTIVE R15, `(.L_x_6905) ;  /* 0x000000000f087348 */ /* 0x004fea0003c00000 */
[----:B--2---:R0:W1:Y:S02]  /*f490*/  SHFL.IDX P6, R14, R13, R12, R11 ;  /* 0x0000000c0d0e7389 */ /* 0x00406400000c000b */
[----:B01----:R-:W-:Y:S01]  /*f4a0*/  ENDCOLLECTIVE ;  /* 0x000000000000791b */ /* 0x003fe20003800000 */
.L_x_6905:
[----:B------:R-:W-:Y:S05]  /*f4b0*/  BSYNC B1 ;  /* 0x0000000000017941 */ /* 0x000fea0003800000 */
.L_x_6904:
        /* <DEDUP_REMOVED lines=9> */
.L_x_6906:
[----:B------:R-:W-:Y:S02]  /*f550*/  IMAD R8, R8, 0x2, R22 ;  /* 0x0000000208087824 */ /* 0x000fe400078e0216 */
[----:B------:R-:W-:Y:S02]  /*f560*/  IMAD.MOV.U32 R13, RZ, RZ, R9 ;  /* 0x000000ffff0d7224 */ /* 0x000fe400078e0009 */
[----:B------:R-:W-:Y:S02]  /*f570*/  IMAD.MOV.U32 R12, RZ, RZ, 0x1 ;  /* 0x00000001ff0c7424 */ /* 0x000fe400078e00ff */
[----:B------:R-:W-:-:S07]  /*f580*/  IMAD.MOV.U32 R2, RZ, RZ, R14 ;  /* 0x000000ffff027224 */ /* 0x000fce00078e000e */
[----:B------:R-:W-:Y:S05]  /*f590*/  WARPSYNC.COLLECTIVE R15, `(.L_x_6907) ;  /* 0x000000000f087348 */ /* 0x000fea0003c00000 */
[----:B------:R0:W1:Y:S02]  /*f5a0*/  SHFL.IDX P6, R14, R13, R12, R11 ;  /* 0x0000000c0d0e7389 */ /* 0x00006400000c000b */
[----:B01----:R-:W-:Y:S01]  /*f5b0*/  ENDCOLLECTIVE ;  /* 0x000000000000791b */ /* 0x003fe20003800000 */
.L_x_6907:
[----:B------:R-:W-:-:S05]  /*f5c0*/  IADD3 R2, P0, R2, R5, RZ ;  /* 0x0000000502027210 */ /* 0x000fca0007f1e0ff */
[----:B------:R-:W-:-:S05]  /*f5d0*/  IMAD.X R3, RZ, RZ, R3, P0 ;  /* 0x000000ffff037224 */ /* 0x000fca00000e0603 */
[----:B------:R-:W-:Y:S01]  /*f5e0*/  @!PT LDS RZ, [RZ] ;  /* 0x00000000fffff984 */ /* 0x000fe20000000800 */
[----:B------:R-:W-:Y:S01]  /*f5f0*/  @!PT LDS RZ, [RZ] ;  /* 0x00000000fffff984 */ /* 0x000fe20000000800 */
[----:B------:R-:W-:Y:S01]  /*f600*/  @!PT LDS RZ, [RZ] ;  /* 0x00000000fffff984 */ /* 0x000fe20000000800 */
[----:B------:R-:W-:Y:S01]  /*f610*/  LDGSTS.E.BYPASS.LTC128B.128 [R8+0x18400], desc[UR50][R2.64], !P4 ;  /* 0x1840000002087fae */ /* 0x000fe2000e101d72 */
[----:B------:R-:W-:-:S03]  /*f620*/  MOV R13, R7 ;  /* 0x00000007000d7202 */ /* 0x000fc60000000f00 */
[----:B------:R0:W-:Y:S02]  /*f630*/  LDGSTS.E.BYPASS.LTC128B.128 [R8+0x1c400], desc[UR50][R2.64+0x80], !P3 ;  /* 0x1c40008002087fae */ /* 0x0001e4000d901d72 */
[----:B0-----:R-:W-:-:S07]  /*f640*/  IMAD.MOV.U32 R3, RZ, RZ, R14 ;  /* 0x000000ffff037224 */ /* 0x001fce00078e000e */
[----:B------:R-:W-:Y:S05]  /*f650*/  WARPSYNC.COLLECTIVE R15, `(.L_x_6908) ;  /* 0x000000000f087348 */ /* 0x000fea0003c00000 */
[----:B------:R0:W1:Y:S02]  /*f660*/  SHFL.IDX P6, R14, R13, R12, R11 ;  /* 0x0000000c0d0e7389 */ /* 0x00006400000c000b */
[----:B01----:R-:W-:Y:S01]  /*f670*/  ENDCOLLECTIVE ;  /* 0x000000000000791b */ /* 0x003fe20003800000 */
.L_x_6908:
[----:B------:R-:W-:Y:S02]  /*f680*/  IMAD.MOV.U32 R13, RZ, RZ, R9 ;  /* 0x000000ffff0d7224 */ /* 0x000fe400078e0009 */
[----:B------:R-:W-:Y:S02]  /*f690*/  IMAD.MOV.U32 R12, RZ, RZ, 0x2 ;  /* 0x00000002ff0c7424 */ /* 0x000fe400078e00ff */
[----:B------:R-:W-:-:S07]  /*f6a0*/  IMAD.MOV.U32 R2, RZ, RZ, R14 ;  /* 0x000000ffff027224 */ /* 0x000fce00078e000e */
[----:B------:R-:W-:Y:S05]  /*f6b0*/  WARPSYNC.COLLECTIVE R15, `(.L_x_6909) ;  /* 0x000000000f087348 */ /* 0x000fea0003c00000 */
[----:B------:R0:W1:Y:S02]  /*f6c0*/  SHFL.IDX P6, R14, R13, R12, R11 ;  /* 0x0000000c0d0e7389 */ /* 0x00006400000c000b */
[----:B01----:R-:W-:Y:S01]  /*f6d0*/  ENDCOLLECTIVE ;  /* 0x000000000000791b */ /* 0x003fe20003800000 */
.L_x_6909:
[----:B------:R-:W-:-:S05]  /*f6e0*/  IADD3 R2, P0, R2, R5, RZ ;  /* 0x0000000502027210 */ /* 0x000fca0007f1e0ff */
[----:B------:R-:W-:-:S05]  /*f6f0*/  IMAD.X R3, RZ, RZ, R3, P0 ;  /* 0x000000ffff037224 */ /* 0x000fca00000e0603 */
[----:B------:R-:W-:Y:S01]  /*f700*/  @!PT LDS RZ, [RZ] ;  /* 0x00000000fffff984 */ /* 0x000fe20000000800 */
[----:B------:R-:W-:Y:S01]  /*f710*/  @!PT LDS RZ, [RZ] ;  /* 0x00000000fffff984 */ /* 0x000fe20000000800 */
[----:B------:R-:W-:Y:S01]  /*f720*/  @!PT LDS RZ, [RZ] ;  /* 0x00000000fffff984 */ /* 0x000fe20000000800 */
[----:B------:R-:W-:Y:S01]  /*f730*/  LDGSTS.E.BYPASS.LTC128B.128 [R8+0x18c00], desc[UR50][R2.64], !P4 ;  /* 0x18c0000002087fae */ /* 0x000fe2000e101d72 */
[----:B------:R-:W-:-:S03]  /*f740*/  IMAD.MOV.U32 R13, RZ, RZ, R7 ;  /* 0x000000ffff0d7224 */ /* 0x000fc600078e0007 */
[----:B------:R0:W-:Y:S02]  /*f750*/  LDGSTS.E.BYPASS.LTC128B.128 [R8+0x1cc00], desc[UR50][R2.64+0x80], !P3 ;  /* 0x1cc0008002087fae */ /* 0x0001e4000d901d72 */
[----:B0-----:R-:W-:-:S07]  /*f760*/  IMAD.MOV.U32 R3, RZ, RZ, R14 ;  /* 0x000000ffff037224 */ /* 0x001fce00078e000e */
[----:B------:R-:W-:Y:S05]  /*f770*/  WARPSYNC.COLLECTIVE R15, `(.L_x_6910) ;  /* 0x000000000f087348 */ /* 0x000fea0003c00000 */
[----:B------:R0:W1:Y:S02]  /*f780*/  SHFL.IDX P6, R14, R13, R12, R11 ;  /* 0x0000000c0d0e7389 */ /* 0x00006400000c000b */
[----:B01----:R-:W-:Y:S01]  /*f790*/  ENDCOLLECTIVE ;  /* 0x000000000000791b */ /* 0x003fe20003800000 */
.L_x_6910:
[----:B------:R-:W-:Y:S02]  /*f7a0*/  IMAD.MOV.U32 R13, RZ, RZ, R9 ;  /* 0x000000ffff0d7224 */ /* 0x000fe400078e0009 */
[----:B------:R-:W-:Y:S02]  /*f7b0*/  IMAD.MOV.U32 R12, RZ, RZ, 0x3 ;  /* 0x00000003ff0c7424 */ /* 0x000fe400078e00ff */
[----:B------:R-:W-:-:S07]  /*f7c0*/  IMAD.MOV.U32 R2, RZ, RZ, R14 ;  /* 0x000000ffff027224 */ /* 0x000fce00078e000e */
[----:B------:R-:W-:Y:S05]  /*f7d0*/  WARPSYNC.COLLECTIVE R15, `(.L_x_6911) ;  /* 0x000000000f087348 */ /* 0x000fea0003c00000 */
[----:B------:R0:W1:Y:S02]  /*f7e0*/  SHFL.IDX P6, R14, R13, R12, R11 ;  /* 0x0000000c0d0e7389 */ /* 0x00006400000c000b */
[----:B01----:R-:W-:Y:S01]  /*f7f0*/  ENDCOLLECTIVE ;  /* 0x000000000000791b */ /* 0x003fe20003800000 */
.L_x_6911:
[----:B------:R-:W-:-:S04]  /*f800*/  IADD3 R2, P0, R2, R5, RZ ;  /* 0x0000000502027210 */ /* 0x000fc80007f1e0ff */
[----:B------:R-:W-:-:S05]  /*f810*/  IADD3.X R3, RZ, R3, RZ, P0, !PT ;  /* 0x00000003ff037210 */ /* 0x000fca00007fe4ff */
        /* <DEDUP_REMOVED lines=10> */
.L_x_6912:
[----:B------:R-:W-:Y:S01]  /*f8c0*/  IMAD.MOV.U32 R13, RZ, RZ, R9 ;  /* 0x000000ffff0d7224 */ /* 0x000fe200078e0009 */
[----:B------:R-:W-:Y:S01]  /*f8d0*/  MOV R12, 0x4 ;  /* 0x00000004000c7802 */ /* 0x000fe20000000f00 */
[----:B------:R-:W-:-:S07]  /*f8e0*/  IMAD.MOV.U32 R2, RZ, RZ, R14 ;  /* 0x000000ffff027224 */ /* 0x000fce00078e000e */
[----:B------:R-:W-:Y:S05]  /*f8f0*/  WARPSYNC.COLLECTIVE R15, `(.L_x_6913) ;  /* 0x000000000f087348 */ /* 0x000fea0003c00000 */
[----:B------:R0:W1:Y:S02]  /*f900*/  SHFL.IDX P6, R14, R13, R12, R11 ;  /* 0x0000000c0d0e7389 */ /* 0x00006400000c000b */
[----:B01----:R-:W-:Y:S01]  /*f910*/  ENDCOLLECTIVE ;  /* 0x000000000000791b */ /* 0x003fe20003800000 */
.L_x_6913:
        /* <DEDUP_REMOVED lines=12> */
.L_x_6914:
[----:B------:R-:W-:Y:S02]  /*f9e0*/  IMAD.MOV.U32 R13, RZ, RZ, R9 ;  /* 0x000000ffff0d7224 */ /* 0x000fe400078e0009 */
[----:B------:R-:W-:Y:S02]  /*f9f0*/  IMAD.MOV.U32 R12, RZ, RZ, 0x5 ;  /* 0x00000005ff0c7424 */ /* 0x000fe400078e00ff */
[----:B------:R-:W-:-:S07]  /*fa00*/  IMAD.MOV.U32 R2, RZ, RZ, R14 ;  /* 0x000000ffff027224 */ /* 0x000fce00078e000e */
[----:B------:R-:W-:Y:S05]  /*fa10*/  WARPSYNC.COLLECTIVE R15, `(.L_x_6915) ;  /* 0x000000000f087348 */ /* 0x000fea0003c00000 */
[----:B------:R0:W1:Y:S02]  /*fa20*/  SHFL.IDX P6, R14, R13, R12, R11 ;  /* 0x0000000c0d0e7389 */ /* 0x00006400000c000b */
[----:B01----:R-:W-:Y:S01]  /*fa30*/  ENDCOLLECTIVE ;  /* 0x000000000000791b */ /* 0x003fe20003800000 */
.L_x_6915:
        /* <DEDUP_REMOVED lines=12> */
.L_x_6916:
[----:B------:R-:W-:Y:S02]  /*fb00*/  IMAD.MOV.U32 R13, RZ, RZ, R9 ;  /* 0x000000ffff0d7224 */ /* 0x000fe400078e0009 */
[----:B------:R-:W-:Y:S02]  /*fb10*/  IMAD.MOV.U32 R12, RZ, RZ, 0x6 ;  /* 0x00000006ff0c7424 */ /* 0x000fe400078e00ff */
[----:B------:R-:W-:-:S07]  /*fb20*/  IMAD.MOV.U32 R2, RZ, RZ, R14 ;  /* 0x000000ffff027224 */ /* 0x000fce00078e000e */
[----:B------:R-:W-:Y:S05]  /*fb30*/  WARPSYNC.COLLECTIVE R15, `(.L_x_6917) ;  /* 0x000000000f087348 */ /* 0x000fea0003c00000 */
[----:B------:R0:W1:Y:S02]  /*fb40*/  SHFL.IDX P6, R14, R13, R12, R11 ;  /* 0x0000000c0d0e7389 */ /* 0x00006400000c000b */
[----:B01----:R-:W-:Y:S01]  /*fb50*/  ENDCOLLECTIVE ;  /* 0x000000000000791b */ /* 0x003fe20003800000 */
.L_x_6917:
        /* <DEDUP_REMOVED lines=12> */
.L_x_6918:
[----:B------:R-:W-:Y:S02]  /*fc20*/  IMAD.MOV.U32 R13, RZ, RZ, R9 ;  /* 0x000000ffff0d7224 */ /* 0x000fe400078e0009 */
[----:B------:R-:W-:Y:S02]  /*fc30*/  IMAD.MOV.U32 R12, RZ, RZ, 0x7 ;  /* 0x00000007ff0c7424 */ /* 0x000fe400078e00ff */
[----:B------:R-:W-:-:S07]  /*fc40*/  IMAD.MOV.U32 R2, RZ, RZ, R14 ;  /* 0x000000ffff027224 */ /* 0x000fce00078e000e */
[----:B------:R-:W-:Y:S05]  /*fc50*/  WARPSYNC.COLLECTIVE R15, `(.L_x_6919) ;  /* 0x000000000f087348 */ /* 0x000fea0003c00000 */
[----:B------:R0:W1:Y:S02]  /*fc60*/  SHFL.IDX P6, R14, R13, R12, R11 ;  /* 0x0000000c0d0e7389 */ /* 0x00006400000c000b */
[----:B01----:R-:W-:Y:S01]  /*fc70*/  ENDCOLLECTIVE ;  /* 0x000000000000791b */ /* 0x003fe20003800000 */
.L_x_6919:
[----:B------:R-:W-:-:S04]  /*fc80*/  IADD3 R2, P0, R2, R5, RZ ;  /* 0x0000000502027210 */ /* 0x000fc80007f1e0ff */
[----:B------:R-:W-:-:S05]  /*fc90*/  IADD3.X R3, RZ, R3, RZ, P0, !PT ;  /* 0x00000003ff037210 */ /* 0x000fca00007fe4ff */
[----:B------:R-:W-:Y:S01]  /*fca0*/  @!PT LDS RZ, [RZ] ;  /* 0x00000000fffff984 */ /* 0x000fe20000000800 */
[----:B------:R-:W-:Y:S01]  /*fcb0*/  @!PT LDS RZ, [RZ] ;  /* 0x00000000fffff984 */ /* 0x000fe20000000800 */
[----:B------:R-:W-:Y:S01]  /*fcc0*/  @!PT LDS RZ, [RZ] ;  /* 0x00000000fffff984 */ /* 0x000fe20000000800 */
[----:B------:R0:W-:Y:S01]  /*fcd0*/  LDGSTS.E.BYPASS.LTC128B.128 [R8+0x1b400], desc[UR50][R2.64], !P4 ;  /* 0x1b40000002087fae */ /* 0x0001e2000e101d72 */
[----:B------:R-:W-:-:S03]  /*fce0*/  IMAD.MOV.U32 R13, RZ, RZ, R7 ;  /* 0x000000ffff0d7224 */ /* 0x000fc600078e0007 */
[----:B------:R0:W-:Y:S01]  /*fcf0*/  LDGSTS.E.BYPASS.LTC128B.128 [R8+0x1f400], desc[UR50][R2.64+0x80], !P3 ;  /* 0x1f40008002087fae */ /* 0x0001e2000d901d72 */
[----:B------:R-:W-:-:S07]  /*fd00*/  IMAD.MOV.U32 R9, RZ, RZ, R14 ;  /* 0x000000ffff097224 */ /* 0x000fce00078e000e */
[----:B0-----:R-:W-:Y:S05]  /*fd10*/  WARPSYNC.COLLECTIVE R15, `(.L_x_6920) ;  /* 0x000000000f087348 */ /* 0x001fea0003c00000 */
[----:B------:R1:W2:Y:S02]  /*fd20*/  SHFL.IDX P6, R14, R13, R12, R11 ;  /* 0x0000000c0d0e7389 */ /* 0x0002a400000c000b */
[----:B012---:R-:W-:Y:S01]  /*fd30*/  ENDCOLLECTIVE ;  /* 0x000000000000791b */ /* 0x007fe20003800000 */
.L_x_6920:
[----:B------:R-:W-:Y:S01]  /*fd40*/  IMAD.MOV.U32 R2, RZ, RZ, R14 ;  /* 0x000000ffff027224 */ /* 0x000fe200078e000e */
[----:B------:R-:W-:Y:S06]  /*fd50*/  BRA `(.L_x_6921) ;  /* 0xffffffbc00e07947 */ /* 0x000fec000383ffff */
.L_x_6822:
[----:B-1----:R1:W3:Y:S02]  /*fd60*/  SYNCS.PHASECHK.TRANS64.TRYWAIT P0, [R6+URZ+0x28860], R3 ;  /* 0x02886003060075a7 */ /* 0x0022e4000800017f */
[----:B---3--:R-:W-:Y:S05]  /*fd70*/  @!P0 NANOSLEEP.SYNCS 0x989680 ;  /* 0x009896800000895d */ /* 0x008fea0003900000 */
[----:B------:R-:W3:Y:S02]  /*fd80*/  @!P0 SYNCS.PHASECHK.TRANS64 P0, [R6+URZ+0x28860], R3 ;  /* 0x02886003060085a7 */ /* 0x000ee4000800007f */
[----:B---3--:R-:W-:Y:S05]  /*fd90*/  @!P0 BRA `(.L_x_6822) ;  /* 0xfffffffc00f08947 */ /* 0x008fea000383ffff */
[----:B------:R-:W-:Y:S05]  /*fda0*/  BRA `(.L_x_6922) ;  /* 0xffffffc000407947 */ /* 0x000fea000383ffff */
.L_x_6823:
[----:B------:R-:W-:Y:S01]  /*fdb0*/  BSSY B1, `(.L_x_6923) ;  /* 0x0000008000017945 */ /* 0x000fe20003800000 */
[----:B------:R-:W-:Y:S01]  /*fdc0*/  IMAD.MOV.U32 R13, RZ, RZ, R24 ;  /* 0x000000ffff0d7224 */ /* 0x000fe200078e0018 */
[----:B------:R-:W-:Y:S01]  /*fdd0*/  MOV R11, 0x181f ;  /* 0x0000181f000b7802 */ /* 0x000fe20000000f00 */
[----:B------:R-:W-:Y:S02]  /*fde0*/  IMAD.MOV.U32 R12, RZ, RZ, RZ ;  /* 0x000000ffff0c7224 */ /* 0x000fe400078e00ff */
[----:B------:R-:W-:-:S07]  /*fdf0*/  IMAD.MOV.U32 R15, RZ, RZ, -0x1 ;  /* 0xffffffffff0f7424 */ /* 0x000fce00078e00ff */
[----:B-12---:R-:W-:Y:S05]  /*fe00*/  WARPSYNC.COLLECTIVE R15, `(.L_x_6924) ;  /* 0x000000000f087348 */ /* 0x006fea0003c00000 */
[----:B--2---:R0:W2:Y:S02]  /*fe10*/  SHFL.IDX P6, R14, R13, R12, R11 ;  /* 0x0000000c0d0e7389 */ /* 0x0040a400000c000b */
[----:B012---:R-:W-:Y:S01]  /*fe20*/  ENDCOLLECTIVE ;  /* 0x000000000000791b */ /* 0x007fe20003800000 */
.L_x_6924:
[----:B------:R-:W-:Y:S05]  /*fe30*/  BSYNC B1 ;  /* 0x0000000000017941 */ /* 0x000fea0003800000 */
.L_x_6923:
        /* <DEDUP_REMOVED lines=9> */
.L_x_6925:
[----:B------:R-:W-:Y:S02]  /*fed0*/  IMAD.MOV.U32 R13, RZ, RZ, R24 ;  /* 0x000000ffff0d7224 */ /* 0x000fe400078e0018 */
[----:B------:R-:W-:Y:S01]  /*fee0*/  IMAD.MOV.U32 R12, RZ, RZ, 0x1 ;  /* 0x00000001ff0c7424 */ /* 0x000fe200078e00ff */
[----:B------:R-:W-:-:S13]  /*fef0*/  IADD3 R2, P0, R14, R5, RZ ;  /* 0x000000050e027210 */ /* 0x000fda0007f1e0ff */
[----:B------:R-:W-:Y:S05]  /*ff00*/  WARPSYNC.COLLECTIVE R15, `(.L_x_6926) ;  /* 0x000000000f087348 */ /* 0x000fea0003c00000 */
[----:B------:R0:W1:Y:S02]  /*ff10*/  SHFL.IDX P6, R14, R13, R12, R11 ;  /* 0x0000000c0d0e7389 */ /* 0x00006400000c000b */
[----:B01----:R-:W-:Y:S01]  /*ff20*/  ENDCOLLECTIVE ;  /* 0x000000000000791b */ /* 0x003fe20003800000 */
.L_x_6926:
        /* <DEDUP_REMOVED lines=13> */
.L_x_6927:
[----:B------:R-:W-:Y:S02]  /*10000*/  IMAD.MOV.U32 R13, RZ, RZ, R24 ;  /* 0x000000ffff0d7224 */ /* 0x000fe400078e0018 */
[----:B------:R-:W-:Y:S01]  /*10010*/  IMAD.MOV.U32 R12, RZ, RZ, 0x2 ;  /* 0x00000002ff0c7424 */ /* 0x000fe200078e00ff */
[----:B------:R-:W-:-:S13]  /*10020*/  IADD3 R2, P0, R14, R5, RZ ;  /* 0x000000050e027210 */ /* 0x000fda0007f1e0ff */
[----:B------:R-:W-:Y:S05]  /*10030*/  WARPSYNC.COLLECTIVE R15, `(.L_x_6928) ;  /* 0x000000000f087348 */ /* 0x000fea0003c00000 */
[----:B------:R0:W1:Y:S02]  /*10040*/  SHFL.IDX P6, R14, R13, R12, R11 ;  /* 0x0000000c0d0e7389 */ /* 0x00006400000c000b */
[----:B01----:R-:W-:Y:S01]  /*10050*/  ENDCOLLECTIVE ;  /* 0x000000000000791b */ /* 0x003fe20003800000 */
.L_x_6928:
        /* <DEDUP_REMOVED lines=9> */
[----:B0-----:R-:W-:-:S07]  /*100f0*/  MOV R3, R14 ;  /* 0x0000000e00037202 */ /* 0x001fce0000000f00 */
[----:B------:R-:W-:Y:S05]  /*10100*/  WARPSYNC.COLLECTIVE R15, `(.L_x_6929) ;  /* 0x000000000f087348 */ /* 0x000fea0003c00000 */
[----:B------:R0:W1:Y:S02]  /*10110*/  SHFL.IDX P6, R14, R13, R12, R11 ;  /* 0x0000000c0d0e7389 */ /* 0x00006400000c000b */
[----:B01----:R-:W-:Y:S01]  /*10120*/  ENDCOLLECTIVE ;  /* 0x000000000000791b */ /* 0x003fe20003800000 */
.L_x_6929:
[----:B------:R-:W-:Y:S02]  /*10130*/  IMAD.MOV.U32 R13, RZ, RZ, R24 ;  /* 0x000000ffff0d7224 */ /* 0x000fe400078e0018 */
[----:B------:R-:W-:Y:S01]  /*10140*/  IMAD.MOV.U32 R12, RZ, RZ, 0x3 ;  /* 0x00000003ff0c7424 */ /* 0x000fe200078e00ff */
[----:B------:R-:W-:-:S13]  /*10150*/  IADD3 R2, P0, R14, R5, RZ ;  /* 0x000000050e027210 */ /* 0x000fda0007f1e0ff */
[----:B------:R-:W-:Y:S05]  /*10160*/  WARPSYNC.COLLECTIVE R15, `(.L_x_6930) ;  /* 0x000000000f087348 */ /* 0x000fea0003c00000 */
[----:B------:R0:W1:Y:S02]  /*10170*/  SHFL.IDX P6, R14, R13, R12, R11 ;  /* 0x0000000c0d0e7389 */ /* 0x00006400000c000b */
[----:B01----:R-:W-:Y:S01]  /*10180*/  ENDCOLLECTIVE ;  /* 0x000000000000791b */ /* 0x003fe20003800000 */
.L_x_6930:
        /* <DEDUP_REMOVED lines=13> */
.L_x_6931:
[----:B------:R-:W-:Y:S01]  /*10260*/  MOV R13, R24 ;  /* 0x00000018000d7202 */ /* 0x000fe20000000f00 */
[----:B------:R-:W-:Y:S01]  /*10270*/  IMAD.MOV.U32 R12, RZ, RZ, 0x4 ;  /* 0x00000004ff0c7424 */ /* 0x000fe200078e00ff */
[----:B------:R-:W-:-:S13]  /*10280*/  IADD3 R2, P0, R14, R5, RZ ;  /* 0x000000050e027210 */ /* 0x000fda0007f1e0ff */
[----:B------:R-:W-:Y:S05]  /*10290*/  WARPSYNC.COLLECTIVE R15, `(.L_x_6932) ;  /* 0x000000000f087348 */ /* 0x000fea0003c00000 */
[----:B------:R0:W1:Y:S02]  /*102a0*/  SHFL.IDX P6, R14, R13, R12, R11 ;  /* 0x0000000c0d0e7389 */ /* 0x00006400000c000b */
[----:B01----:R-:W-:Y:S01]  /*102b0*/  ENDCOLLECTIVE ;  /* 0x000000000000791b */ /* 0x003fe20003800000 */
.L_x_6932:
        /* <DEDUP_REMOVED lines=13> */
.L_x_6933:
[----:B------:R-:W-:Y:S02]  /*10390*/  IMAD.MOV.U32 R13, RZ, RZ, R24 ;  /* 0x000000ffff0d7224 */ /* 0x000fe400078e0018 */
[----:B------:R-:W-:Y:S01]  /*103a0*/  IMAD.MOV.U32 R12, RZ, RZ, 0x5 ;  /* 0x00000005ff0c7424 */ /* 0x000fe200078e00ff */
[----:B------:R-:W-:-:S13]  /*103b0*/  IADD3 R2, P0, R14, R5, RZ ;  /* 0x000000050e027210 */ /* 0x000fda0007f1e0ff */
[----:B------:R-:W-:Y:S05]  /*103c0*/  WARPSYNC.COLLECTIVE R15, `(.L_x_6934) ;  /* 0x000000000f087348 */ /* 0x000fea0003c00000 */
[----:B------:R0:W1:Y:S02]  /*103d0*/  SHFL.IDX P6, R14, R13, R12, R11 ;  /* 0x0000000c0d0e7389 */ /* 0x00006400000c000b */
[----:B01----:R-:W-:Y:S01]  /*103e0*/  ENDCOLLECTIVE ;  /* 0x000000000000791b */ /* 0x003fe20003800000 */
.L_x_6934:
        /* <DEDUP_REMOVED lines=13> */
.L_x_6935:
[----:B------:R-:W-:Y:S02]  /*104c0*/  IMAD.MOV.U32 R13, RZ, RZ, R24 ;  /* 0x000000ffff0d7224 */ /* 0x000fe400078e0018 */
[----:B------:R-:W-:Y:S01]  /*104d0*/  IMAD.MOV.U32 R12, RZ, RZ, 0x6 ;  /* 0x00000006ff0c7424 */ /* 0x000fe200078e00ff */
[----:B------:R-:W-:-:S13]  /*104e0*/  IADD3 R2, P0, R14, R5, RZ ;  /* 0x000000050e027210 */ /* 0x000fda0007f1e0ff */
[----:B------:R-:W-:Y:S05]  /*104f0*/  WARPSYNC.COLLECTIVE R15, `(.L_x_6936) ;  /* 0x000000000f087348 */ /* 0x000fea0003c00000 */
[----:B------:R0:W1:Y:S02]  /*10500*/  SHFL.IDX P6, R14, R13, R12, R11 ;  /* 0x0000000c0d0e7389 */ /* 0x00006400000c000b */
[----:B01----:R-:W-:Y:S01]  /*10510*/  ENDCOLLECTIVE ;  /* 0x000000000000791b */ /* 0x003fe20003800000 */
.L_x_6936:
        /* <DEDUP_REMOVED lines=13> */
.L_x_6937:
[----:B------:R-:W-:Y:S01]  /*105f0*/  IMAD.MOV.U32 R13, RZ, RZ, R24 ;  /* 0x000000ffff0d7224 */ /* 0x000fe200078e0018 */
[----:B------:R-:W-:Y:S02]  /*10600*/  MOV R12, 0x7 ;  /* 0x00000007000c7802 */ /* 0x000fe40000000f00 */
[----:B------:R-:W-:-:S13]  /*10610*/  IADD3 R2, P0, R14, R5, RZ ;  /* 0x000000050e027210 */ /* 0x000fda0007f1e0ff */
[----:B------:R-:W-:Y:S05]  /*10620*/  WARPSYNC.COLLECTIVE R15, `(.L_x_6938) ;  /* 0x000000000f087348 */ /* 0x000fea0003c00000 */
[----:B------:R0:W1:Y:S02]  /*10630*/  SHFL.IDX P6, R14, R13, R12, R11 ;  /* 0x0000000c0d0e7389 */ /* 0x00006400000c000b */
[----:B01----:R-:W-:Y:S01]  /*10640*/  ENDCOLLECTIVE ;  /* 0x000000000000791b */ /* 0x003fe20003800000 */
.L_x_6938:
        /* <DEDUP_REMOVED lines=12> */
.L_x_6939:
[----:B------:R-:W-:Y:S01]  /*10710*/  @!PT LDS RZ, [RZ] ;  /* 0x00000000fffff984 */ /* 0x000fe20000000800 */
[----:B------:R-:W-:Y:S01]  /*10720*/  @!PT LDS RZ, [RZ] ;  /* 0x00000000fffff984 */ /* 0x000fe20000000800 */
[----:B------:R-:W-:Y:S01]  /*10730*/  @!PT LDS RZ, [RZ] ;  /* 0x00000000fffff984 */ /* 0x000fe20000000800 */
[----:B------:R0:W-:Y:S01]  /*10740*/  LDGSTS.E.BYPASS.LTC128B.128 [R7+0x7400], desc[UR50][R2.64+0x80], !P0 ;  /* 0x0740008002077fae */ /* 0x0001e2000c101d72 */
[----:B------:R-:W-:Y:S05]  /*10750*/  BRA `(.L_x_6940) ;  /* 0xffffffb800e07947 */ /* 0x000fea000383ffff */
.L_x_6831:
[----:B0-----:R0:W1:Y:S02]  /*10760*/  SYNCS.PHASECHK.TRANS64.TRYWAIT P0, [R0+URZ+0x28860], R3 ;  /* 0x02886003000075a7 */ /* 0x001064000800017f */
[----:B-1----:R-:W-:Y:S05]  /*10770*/  @!P0 NANOSLEEP.SYNCS 0x989680 ;  /* 0x009896800000895d */ /* 0x002fea0003900000 */
[----:B------:R-:W1:Y:S02]  /*10780*/  @!P0 SYNCS.PHASECHK.TRANS64 P0, [R0+URZ+0x28860], R3 ;  /* 0x02886003000085a7 */ /* 0x000e64000800007f */
[----:B-1----:R-:W-:Y:S05]  /*10790*/  @!P0 BRA `(.L_x_6831) ;  /* 0xfffffffc00f08947 */ /* 0x002fea000383ffff */
[----:B------:R-:W-:Y:S05]  /*107a0*/  BRA `(.L_x_6941) ;  /* 0xffffffbc00fc7947 */ /* 0x000fea000383ffff */
.L_x_6832:
        /* <DEDUP_REMOVED lines=8> */
.L_x_6943:
[----:B------:R-:W-:Y:S05]  /*10830*/  BSYNC B0 ;  /* 0x0000000000007941 */ /* 0x000fea0003800000 */
.L_x_6942:
        /* <DEDUP_REMOVED lines=9> */
.L_x_6944:
[----:B------:R-:W-:Y:S01]  /*108d0*/  ULDC UR4, c[0x0][0x2f4] ;  /* 0x0000bd0000047ab9 */ /* 0x000fe20000000800 */
[----:B------:R-:W-:Y:S01]  /*108e0*/  IMAD R4, R9, 0x2, R22 ;  /* 0x0000000209047824 */ /* 0x000fe200078e0216 */
[----:B------:R-:W-:Y:S02]  /*108f0*/  ISETP.GE.AND P1, PT, R30, UR4, PT ;  /* 0x000000041e007c0c */ /* 0x000fe4000bf26270 */
[----:B------:R-:W-:Y:S02]  /*10900*/  ISETP.GE.AND P0, PT, R29, UR4, PT ;  /* 0x000000041d007c0c */ /* 0x000fe4000bf06270 */
[C---:B------:R-:W-:Y:S02]  /*10910*/  ISETP.LT.OR P3, PT, R6.reuse, 0x1, P1 ;  /* 0x000000010600780c */ /* 0x040fe40000f61670 */
[----:B------:R-:W-:Y:S01]  /*10920*/  ISETP.LT.OR P4, PT, R6, 0x1, P0 ;  /* 0x000000010600780c */ /* 0x000fe20000781670 */
[----:B------:R-:W-:Y:S01]  /*10930*/  IMAD.MOV.U32 R13, RZ, RZ, R24 ;  /* 0x000000ffff0d7224 */ /* 0x000fe200078e0018 */
[----:B------:R-:W-:-:S02]  /*10940*/  MOV R12, 0x1 ;  /* 0x00000001000c7802 */ /* 0x000fc40000000f00 */
[----:B------:R-:W-:-:S13]  /*10950*/  IADD3 R2, P2, R14, R5, RZ ;  /* 0x000000050e027210 */ /* 0x000fda0007f5e0ff */
[----:B------:R-:W-:Y:S05]  /*10960*/  WARPSYNC.COLLECTIVE R15, `(.L_x_6945) ;  /* 0x000000000f087348 */ /* 0x000fea0003c00000 */
[----:B------:R0:W1:Y:S02]  /*10970*/  SHFL.IDX P6, R14, R13, R12, R11 ;  /* 0x0000000c0d0e7389 */ /* 0x00006400000c000b */
[----:B01----:R-:W-:Y:S01]  /*10980*/  ENDCOLLECTIVE ;  /* 0x000000000000791b */ /* 0x003fe20003800000 */
.L_x_6945:
[----:B------:R-:W-:-:S05]  /*10990*/  IMAD.X R3, RZ, RZ, R3, P2 ;  /* 0x000000ffff037224 */ /* 0x000fca00010e0603 */
[----:B------:R-:W-:Y:S01]  /*109a0*/  @!PT LDS RZ, [RZ] ;  /* 0x00000000fffff984 */ /* 0x000fe20000000800 */
[----:B------:R-:W-:Y:S01]  /*109b0*/  @!PT LDS RZ, [RZ] ;  /* 0x00000000fffff984 */ /* 0x000fe20000000800 */
[----:B------:R-:W-:Y:S01]  /*109c0*/  @!PT LDS RZ, [RZ] ;  /* 0x00000000fffff984 */ /* 0x000fe20000000800 */
[----:B------:R0:W-:Y:S01]  /*109d0*/  LDGSTS.E.BYPASS.LTC128B.128 [R4+0x400], desc[UR50][R2.64], !P3 ;  /* 0x0040000002047fae */ /* 0x0001e2000d901d72 */
[----:B------:R-:W-:-:S03]  /*109e0*/  ISETP.LT.OR P3, PT, R6, 0x11, P1 ;  /* 0x000000110600780c */ /* 0x000fc60000f61670 */
[----:B------:R0:W-:Y:S01]  /*109f0*/  LDGSTS.E.BYPASS.LTC128B.128 [R4+0x4400], desc[UR50][R2.64+0x80], !P4 ;  /* 0x0440008002047fae */ /* 0x0001e2000e101d72 */
[----:B------:R-:W-:Y:S01]  /*10a00*/  ISETP.LT.OR P4, PT, R6, 0x11, P0 ;  /* 0x000000110600780c */ /* 0x000fe20000781670 */
[----:B------:R-:W-:Y:S02]  /*10a10*/  IMAD.MOV.U32 R13, RZ, RZ, R23 ;  /* 0x000000ffff0d7224 */ /* 0x000fe400078e0017 */
[----:B------:R-:W-:-:S10]  /*10a20*/  IMAD.MOV.U32 R7, RZ, RZ, R14 ;  /* 0x000000ffff077224 */ /* 0x000fd400078e000e */
[----:B0-----:R-:W-:Y:S05]  /*10a30*/  WARPSYNC.COLLECTIVE R15, `(.L_x_6946) ;  /* 0x000000000f087348 */ /* 0x001fea0003c00000 */
[----:B------:R1:W2:Y:S02]  /*10a40*/  SHFL.IDX P6, R14, R13, R12, R11 ;  /* 0x0000000c0d0e7389 */ /* 0x0002a400000c000b */
[----:B012---:R-:W-:Y:S01]  /*10a50*/  ENDCOLLECTIVE ;  /* 0x000000000000791b */ /* 0x007fe20003800000 */
.L_x_6946:
[----:B------:R-:W-:Y:S02]  /*10a60*/  IMAD.MOV.U32 R13, RZ, RZ, R24 ;  /* 0x000000ffff0d7224 */ /* 0x000fe400078e0018 */
[----:B------:R-:W-:Y:S02]  /*10a70*/  IMAD.MOV.U32 R12, RZ, RZ, 0x2 ;  /* 0x00000002ff0c7424 */ /* 0x000fe400078e00ff */
[----:B------:R-:W-:-:S07]  /*10a80*/  IMAD.MOV.U32 R10, RZ, RZ, R14 ;  /* 0x000000ffff0a7224 */ /* 0x000fce00078e000e */
[----:B------:R-:W-:Y:S05]  /*10a90*/  WARPSYNC.COLLECTIVE R15, `(.L_x_6947) ;  /* 0x000000000f087348 */ /* 0x000fea0003c00000 */
[----:B------:R0:W1:Y:S02]  /*10aa0*/  SHFL.IDX P6, R14, R13, R12, R11 ;  /* 0x0000000c0d0e7389 */ /* 0x00006400000c000b */
[----:B01----:R-:W-:Y:S01]  /*10ab0*/  ENDCOLLECTIVE ;  /* 0x000000000000791b */ /* 0x003fe20003800000 */
.L_x_6947:
[----:B------:R-:W-:-:S05]  /*10ac0*/  IADD3 R2, P2, R10, R5, RZ ;  /* 0x000000050a027210 */ /* 0x000fca0007f5e0ff */
[----:B------:R-:W-:-:S05]  /*10ad0*/  IMAD.X R3, RZ, RZ, R7, P2 ;  /* 0x000000ffff037224 */ /* 0x000fca00010e0607 */
[----:B------:R-:W-:Y:S01]  /*10ae0*/  @!PT LDS RZ, [RZ] ;  /* 0x00000000fffff984 */ /* 0x000fe20000000800 */
[----:B------:R-:W-:Y:S01]  /*10af0*/  @!PT LDS RZ, [RZ] ;  /* 0x00000000fffff984 */ /* 0x000fe20000000800 */
[----:B------:R-:W-:Y:S01]  /*10b00*/  @!PT LDS RZ, [RZ] ;  /* 0x00000000fffff984 */ /* 0x000fe20000000800 */
[----:B------:R0:W-:Y:S01]  /*10b10*/  LDGSTS.E.BYPASS.LTC128B.128 [R4+0xc00], desc[UR50][R2.64], !P3 ;  /* 0x00c0000002047fae */ /* 0x0001e2000d901d72 */
[----:B------:R-:W-:Y:S02]  /*10b20*/  MOV R13, R23 ;  /* 0x00000017000d7202 */ /* 0x000fe40000000f00 */
[C---:B------:R-:W-:Y:S01]  /*10b30*/  ISETP.LT.OR P3, PT, R6.reuse, 0x21, P1 ;  /* 0x000000210600780c */ /* 0x040fe20000f61670 */
[----:B------:R0:W-:Y:S01]  /*10b40*/  LDGSTS.E.BYPASS.LTC128B.128 [R4+0x4c00], desc[UR50][R2.64+0x80], !P4 ;  /* 0x04c0008002047fae */ /* 0x0001e2000e101d72 */
[----:B------:R-:W-:Y:S01]  /*10b50*/  ISETP.LT.OR P4, PT, R6, 0x21, P0 ;  /* 0x000000210600780c */ /* 0x000fe20000781670 */
[----:B------:R-:W-:-:S12]  /*10b60*/  IMAD.MOV.U32 R8, RZ, RZ, R14 ;  /* 0x000000ffff087224 */ /* 0x000fd800078e000e */
[----:B0-----:R-:W-:Y:S05]  /*10b70*/  WARPSYNC.COLLECTIVE R15, `(.L_x_6948) ;  /* 0x000000000f087348 */ /* 0x001fea0003c00000 */
[----:B------:R1:W2:Y:S02]  /*10b80*/  SHFL.IDX P6, R14, R13, R12, R11 ;  /* 0x0000000c0d0e7389 */ /* 0x0002a400000c000b */
[----:B012---:R-:W-:Y:S01]  /*10b90*/  ENDCOLLECTIVE ;  /* 0x000000000000791b */ /* 0x007fe20003800000 */
.L_x_6948:
[----:B------:R-:W-:Y:S02]  /*10ba0*/  IMAD.MOV.U32 R13, RZ, RZ, R24 ;  /* 0x000000ffff0d7224 */ /* 0x000fe400078e0018 */
[----:B------:R-:W-:Y:S01]  /*10bb0*/  IMAD.MOV.U32 R12, RZ, RZ, 0x3 ;  /* 0x00000003ff0c7424 */ /* 0x000fe200078e00ff */
[----:B------:R-:W-:-:S13]  /*10bc0*/  IADD3 R2, P2, R14, R5, RZ ;  /* 0x000000050e027210 */ /* 0x000fda0007f5e0ff */
[----:B------:R-:W-:Y:S05]  /*10bd0*/  WARPSYNC.COLLECTIVE R15, `(.L_x_6949) ;  /* 0x000000000f087348 */ /* 0x000fea0003c00000 */
[----:B------:R0:W1:Y:S02]  /*10be0*/  SHFL.IDX P6, R14, R13, R12, R11 ;  /* 0x0000000c0d0e7389 */ /* 0x00006400000c000b */
[----:B01----:R-:W-:Y:S01]  /*10bf0*/  ENDCOLLECTIVE ;  /* 0x000000000000791b */ /* 0x003fe20003800000 */
.L_x_6949:
        /* <DEDUP_REMOVED lines=13> */
.L_x_6950:
[----:B------:R-:W-:Y:S01]  /*10cd0*/  IMAD.MOV.U32 R13, RZ, RZ, R24 ;  /* 0x000000ffff0d7224 */ /* 0x000fe200078e0018 */
[----:B------:R-:W-:Y:S02]  /*10ce0*/  MOV R12, 0x4 ;  /* 0x00000004000c7802 */ /* 0x000fe40000000f00 */
[----:B------:R-:W-:-:S13]  /*10cf0*/  IADD3 R2, P2, R14, R5, RZ ;  /* 0x000000050e027210 */ /* 0x000fda0007f5e0ff */
[----:B------:R-:W-:Y:S05]  /*10d00*/  WARPSYNC.COLLECTIVE R15, `(.L_x_6951) ;  /* 0x000000000f087348 */ /* 0x000fea0003c00000 */
[----:B------:R0:W1:Y:S02]  /*10d10*/  SHFL.IDX P6, R14, R13, R12, R11 ;  /* 0x0000000c0d0e7389 */ /* 0x00006400000c000b */
[----:B01----:R-:W-:Y:S01]  /*10d20*/  ENDCOLLECTIVE ;  /* 0x000000000000791b */ /* 0x003fe20003800000 */
.L_x_6951:
        /* <DEDUP_REMOVED lines=13> */
.L_x_6952:
[----:B------:R-:W-:Y:S02]  /*10e00*/  IMAD.MOV.U32 R13, RZ, RZ, R24 ;  /* 0x000000ffff0d7224 */ /* 0x000fe400078e0018 */
[----:B------:R-:W-:Y:S02]  /*10e10*/  IMAD.MOV.U32 R12, RZ, RZ, 0x5 ;  /* 0x00000005ff0c7424 */ /* 0x000fe400078e00ff */
[----:B------:R-:W-:-:S07]  /*10e20*/  IMAD.MOV.U32 R10, RZ, RZ, R14 ;  /* 0x000000ffff0a7224 */ /* 0x000fce00078e000e */
[----:B------:R-:W-:Y:S05]  /*10e30*/  WARPSYNC.COLLECTIVE R15, `(.L_x_6953) ;  /* 0x000000000f087348 */ /* 0x000fea0003c00000 */
[----:B------:R0:W1:Y:S02]  /*10e40*/  SHFL.IDX P6, R14, R13, R12, R11 ;  /* 0x0000000c0d0e7389 */ /* 0x00006400000c000b */
[----:B01----:R-:W-:Y:S01]  /*10e50*/  ENDCOLLECTIVE ;  /* 0x000000000000791b */ /* 0x003fe20003800000 */
.L_x_6953:
        /* <DEDUP_REMOVED lines=14> */
.L_x_6954:
[----:B------:R-:W-:Y:S02]  /*10f40*/  IMAD.MOV.U32 R13, RZ, RZ, R24 ;  /* 0x000000ffff0d7224 */ /* 0x000fe400078e0018 */
[----:B------:R-:W-:Y:S01]  /*10f50*/  IMAD.MOV.U32 R12, RZ, RZ, 0x6 ;  /* 0x00000006ff0c7424 */ /* 0x000fe200078e00ff */
[----:B------:R-:W-:-:S13]  /*10f60*/  IADD3 R2, P2, R14, R5, RZ ;  /* 0x000000050e027210 */ /* 0x000fda0007f5e0ff */
[----:B------:R-:W-:Y:S05]  /*10f70*/  WARPSYNC.COLLECTIVE R15, `(.L_x_6955) ;  /* 0x000000000f087348 */ /* 0x000fea0003c00000 */
[----:B------:R0:W1:Y:S02]  /*10f80*/  SHFL.IDX P6, R14, R13, R12, R11 ;  /* 0x0000000c0d0e7389 */ /* 0x00006400000c000b */
[----:B01----:R-:W-:Y:S01]  /*10f90*/  ENDCOLLECTIVE ;  /* 0x000000000000791b */ /* 0x003fe20003800000 */
.L_x_6955:
        /* <DEDUP_REMOVED lines=13> */
.L_x_6956:
[----:B------:R-:W-:Y:S01]  /*11070*/  MOV R13, R24 ;  /* 0x00000018000d7202 */ /* 0x000fe20000000f00 */
[----:B------:R-:W-:Y:S02]  /*11080*/  IMAD.MOV.U32 R12, RZ, RZ, 0x7 ;  /* 0x00000007ff0c7424 */ /* 0x000fe400078e00ff */
[----:B------:R-:W-:-:S07]  /*11090*/  IMAD.MOV.U32 R10, RZ, RZ, R14 ;  /* 0x000000ffff0a7224 */ /* 0x000fce00078e000e */
[----:B------:R-:W-:Y:S05]  /*110a0*/  WARPSYNC.COLLECTIVE R15, `(.L_x_6957) ;  /* 0x000000000f087348 */ /* 0x000fea0003c00000 */
[----:B------:R0:W1:Y:S02]  /*110b0*/  SHFL.IDX P6, R14, R13, R12, R11 ;  /* 0x0000000c0d0e7389 */ /* 0x00006400000c000b */
[----:B01----:R-:W-:Y:S01]  /*110c0*/  ENDCOLLECTIVE ;  /* 0x000000000000791b */ /* 0x003fe20003800000 */
.L_x_6957:
[----:B------:R-:W-:-:S05]  /*110d0*/  IADD3 R2, P2, R10, R5, RZ ;  /* 0x000000050a027210 */ /* 0x000fca0007f5e0ff */
[----:B------:R-:W-:-:S05]  /*110e0*/  IMAD.X R3, RZ, RZ, R8, P2 ;  /* 0x000000ffff037224 */ /* 0x000fca00010e0608 */
        /* <DEDUP_REMOVED lines=10> */
.L_x_6958:
[----:B------:R-:W-:Y:S05]  /*11190*/  BRA `(.L_x_6959) ;  /* 0xffffffb8009c7947 */ /* 0x000fea000383ffff */
.L_x_6837:
        /* <DEDUP_REMOVED lines=8> */
.L_x_6961:
[----:B------:R-:W-:Y:S05]  /*11220*/  BSYNC B0 ;  /* 0x0000000000007941 */ /* 0x000fea0003800000 */
.L_x_6960:
        /* <DEDUP_REMOVED lines=9> */
.L_x_6962:
        /* <DEDUP_REMOVED lines=18> */
.L_x_6963:
[----:B------:R-:W-:Y:S01]  /*113e0*/  IMAD.MOV.U32 R12, RZ, RZ, 0x2 ;  /* 0x00000002ff0c7424 */ /* 0x000fe200078e00ff */
[----:B------:R-:W-:-:S05]  /*113f0*/  SEL R7, R14, RZ, P1 ;  /* 0x000000ff0e077207 */ /* 0x000fca0000800000 */
[----:B------:R-:W-:-:S04]  /*11400*/  IMAD.IADD R6, R4, 0x1, R7 ;  /* 0x0000000104067824 */ /* 0x000fc800078e0207 */
[----:B------:R-:W-:-:S07]  /*11410*/  IMAD.MOV.U32 R13, RZ, RZ, R6 ;  /* 0x000000ffff0d7224 */ /* 0x000fce00078e0006 */
[----:B------:R-:W-:Y:S05]  /*11420*/  WARPSYNC.COLLECTIVE R15, `(.L_x_6964) ;  /* 0x000000000f087348 */ /* 0x000fea0003c00000 */
[----:B------:R0:W1:Y:S02]  /*11430*/  SHFL.UP P6, R14, R13, R12, R11 ;  /* 0x0400000c0d0e7389 */ /* 0x00006400000c000b */
[----:B01----:R-:W-:Y:S01]  /*11440*/  ENDCOLLECTIVE ;  /* 0x000000000000791b */ /* 0x003fe20003800000 */
.L_x_6964:
[----:B------:R-:W-:Y:S02]  /*11450*/  MOV R12, 0x4 ;  /* 0x00000004000c7802 */ /* 0x000fe40000000f00 */
[----:B------:R-:W-:-:S05]  /*11460*/  SEL R7, R14, RZ, P2 ;  /* 0x000000ff0e077207 */ /* 0x000fca0001000000 */
[----:B------:R-:W-:-:S04]  /*11470*/  IMAD.IADD R7, R6, 0x1, R7 ;  /* 0x0000000106077824 */ /* 0x000fc800078e0207 */
[----:B------:R-:W-:-:S07]  /*11480*/  IMAD.MOV.U32 R13, RZ, RZ, R7 ;  /* 0x000000ffff0d7224 */ /* 0x000fce00078e0007 */
[----:B------:R-:W-:Y:S05]  /*11490*/  WARPSYNC.COLLECTIVE R15, `(.L_x_6965) ;  /* 0x000000000f087348 */ /* 0x000fea0003c00000 */
[----:B------:R0:W1:Y:S02]  /*114a0*/  SHFL.UP P6, R14, R13, R12, R11 ;  /* 0x0400000c0d0e7389 */ /* 0x00006400000c000b */
[----:B01----:R-:W-:Y:S01]  /*114b0*/  ENDCOLLECTIVE ;  /* 0x000000000000791b */ /* 0x003fe20003800000 */
.L_x_6965:
[----:B------:R-:W-:Y:S01]  /*114c0*/  IMAD.MOV.U32 R12, RZ, RZ, 0x8 ;  /* 0x00000008ff0c7424 */ /* 0x000fe200078e00ff */
[----:B------:R-:W-:-:S05]  /*114d0*/  SEL R2, R14, RZ, P3 ;  /* 0x000000ff0e027207 */ /* 0x000fca0001800000 */
[----:B------:R-:W-:-:S04]  /*114e0*/  IMAD.IADD R2, R7, 0x1, R2 ;  /* 0x0000000107027824 */ /* 0x000fc800078e0202 */
[----:B------:R-:W-:-:S07]  /*114f0*/  IMAD.MOV.U32 R13, RZ, RZ, R2 ;  /* 0x000000ffff0d7224 */ /* 0x000fce00078e0002 */
[----:B------:R-:W-:Y:S05]  /*11500*/  WARPSYNC.COLLECTIVE R15, `(.L_x_6966) ;  /* 0x000000000f087348 */ /* 0x000fea0003c00000 */
[----:B------:R0:W1:Y:S02]  /*11510*/  SHFL.UP P6, R14, R13, R12, R11 ;  /* 0x0400000c0d0e7389 */ /* 0x00006400000c000b */
[----:B01----:R-:W-:Y:S01]  /*11520*/  ENDCOLLECTIVE ;  /* 0x000000000000791b */ /* 0x003fe20003800000 */
.L_x_6966:
[----:B------:R-:W-:Y:S01]  /*11530*/  IMAD.MOV.U32 R12, RZ, RZ, 0x10 ;  /* 0x00000010ff0c7424 */ /* 0x000fe200078e00ff */
[----:B------:R-:W-:-:S05]  /*11540*/  SEL R3, R14, RZ, P4 ;  /* 0x000000ff0e037207 */ /* 0x000fca0002000000 */
[----:B------:R-:W-:-:S04]  /*11550*/  IMAD.IADD R3, R2, 0x1, R3 ;  /* 0x0000000102037824 */ /* 0x000fc800078e0203 */
[----:B------:R-:W-:-:S07]  /*11560*/  IMAD.MOV.U32 R13, RZ, RZ, R3 ;  /* 0x000000ffff0d7224 */ /* 0x000fce00078e0003 */
[----:B------:R-:W-:Y:S05]  /*11570*/  WARPSYNC.COLLECTIVE R15, `(.L_x_6967) ;  /* 0x000000000f087348 */ /* 0x000fea0003c00000 */
[----:B------:R0:W1:Y:S02]  /*11580*/  SHFL.UP P6, R14, R13, R12, R11 ;  /* 0x0400000c0d0e7389 */ /* 0x00006400000c000b */
[----:B01----:R-:W-:Y:S01]  /*11590*/  ENDCOLLECTIVE ;  /* 0x000000000000791b */ /* 0x003fe20003800000 */
.L_x_6967:
        /* <DEDUP_REMOVED lines=8> */
.L_x_6968:
[----:B------:R-:W-:Y:S05]  /*11620*/  BRA `(.L_x_6969) ;  /* 0xffffffb800a87947 */ /* 0x000fea000383ffff */
.L_x_6842:
        /* <DEDUP_REMOVED lines=8> */
.L_x_6971:
[----:B------:R-:W-:Y:S05]  /*116b0*/  BSYNC B0 ;  /* 0x0000000000007941 */ /* 0x000fea0003800000 */
.L_x_6970:
        /* <DEDUP_REMOVED lines=8> */
.L_x_6972:
[----:B------:R-:W-:Y:S01]  /*11740*/  IMAD.MOV.U32 R12, RZ, RZ, 0x4 ;  /* 0x00000004ff0c7424 */ /* 0x000fe200078e00ff */
[----:B------:R-:W-:-:S05]  /*11750*/  SEL R0, R14, RZ, P2 ;  /* 0x000000ff0e007207 */ /* 0x000fca0001000000 */
[----:B------:R-:W-:-:S04]  /*11760*/  IMAD.IADD R0, R13, 0x1, R0 ;  /* 0x000000010d007824 */ /* 0x000fc800078e0200 */
[----:B------:R-:W-:-:S07]  /*11770*/  IMAD.MOV.U32 R13, RZ, RZ, R0 ;  /* 0x000000ffff0d7224 */ /* 0x000fce00078e0000 */
[----:B------:R-:W-:Y:S05]  /*11780*/  WARPSYNC.COLLECTIVE R15, `(.L_x_6973) ;  /* 0x000000000f087348 */ /* 0x000fea0003c00000 */
[----:B------:R0:W1:Y:S02]  /*11790*/  SHFL.UP P6, R14, R13, R12, R11 ;  /* 0x0400000c0d0e7389 */ /* 0x00006400000c000b */
[----:B01----:R-:W-:Y:S01]  /*117a0*/  ENDCOLLECTIVE ;  /* 0x000000000000791b */ /* 0x003fe20003800000 */
.L_x_6973:
[----:B------:R-:W-:Y:S02]  /*117b0*/  MOV R12, 0x8 ;  /* 0x00000008000c7802 */ /* 0x000fe40000000f00 */
[----:B------:R-:W-:-:S05]  /*117c0*/  SEL R3, R14, RZ, P3 ;  /* 0x000000ff0e037207 */ /* 0x000fca0001800000 */
[----:B------:R-:W-:-:S04]  /*117d0*/  IMAD.IADD R2, R0, 0x1, R3 ;  /* 0x0000000100027824 */ /* 0x000fc800078e0203 */
[----:B------:R-:W-:-:S07]  /*117e0*/  IMAD.MOV.U32 R13, RZ, RZ, R2 ;  /* 0x000000ffff0d7224 */ /* 0x000fce00078e0002 */
[----:B------:R-:W-:Y:S05]  /*117f0*/  WARPSYNC.COLLECTIVE R15, `(.L_x_6974) ;  /* 0x000000000f087348 */ /* 0x000fea0003c00000 */
[----:B------:R0:W1:Y:S02]  /*11800*/  SHFL.UP P6, R14, R13, R12, R11 ;  /* 0x0400000c0d0e7389 */ /* 0x00006400000c000b */
[----:B01----:R-:W-:Y:S01]  /*11810*/  ENDCOLLECTIVE ;  /* 0x000000000000791b */ /* 0x003fe20003800000 */
.L_x_6974:
[----:B------:R-:W-:Y:S01]  /*11820*/  IMAD.MOV.U32 R12, RZ, RZ, 0x10 ;  /* 0x00000010ff0c7424 */ /* 0x000fe200078e00ff */
[----:B------:R-:W-:-:S05]  /*11830*/  SEL R3, R14, RZ, P4 ;  /* 0x000000ff0e037207 */ /* 0x000fca0002000000 */
[----:B------:R-:W-:-:S04]  /*11840*/  IMAD.IADD R3, R2, 0x1, R3 ;  /* 0x0000000102037824 */ /* 0x000fc800078e0203 */
[----:B------:R-:W-:-:S07]  /*11850*/  IMAD.MOV.U32 R13, RZ, RZ, R3 ;  /* 0x000000ffff0d7224 */ /* 0x000fce00078e0003 */
[----:B------:R-:W-:Y:S05]  /*11860*/  WARPSYNC.COLLECTIVE R15, `(.L_x_6975) ;  /* 0x000000000f087348 */ /* 0x000fea0003c00000 */
[----:B------:R0:W1:Y:S02]  /*11870*/  SHFL.UP P6, R14, R13, R12, R11 ;  /* 0x0400000c0d0e7389 */ /* 0x00006400000c000b */
[----:B01----:R-:W-:Y:S01]  /*11880*/  ENDCOLLECTIVE ;  /* 0x000000000000791b */ /* 0x003fe20003800000 */
.L_x_6975:
        /* <DEDUP_REMOVED lines=8> */
.L_x_6976:
[----:B------:R-:W-:Y:S05]  /*11910*/  BRA `(.L_x_6977) ;  /* 0xffffffb800887947 */ /* 0x000fea000383ffff */
.L_x_6844:
[----:B------:R-:W-:Y:S01]  /*11920*/  BSSY B0, `(.L_x_6978) ;  /* 0x0000006000007945 */ /* 0x000fe20003800000 */
[----:B------:R-:W-:Y:S02]  /*11930*/  PLOP3.LUT P6, PT, P6, PT, PT, 0x8, 0x0 ;  /* 0x000000000000781c */ /* 0x000fe400037ce170 */
[----:B------:R-:W-:-:S11]  /*11940*/  MOV R15, 0xffffffff ;  /* 0xffffffff000f7802 */ /* 0x000fd60000000f00 */
[----:B01----:R-:W-:Y:S05]  /*11950*/  WARPSYNC.COLLECTIVE R15, `(.L_x_6979) ;  /* 0x000000000f087348 */ /* 0x003fea0003c00000 */
[----:B------:R-:W-:Y:S01]  /*11960*/  VOTE.ANY R14, PT, P6 ;  /* 0x00000000000e7806 */ /* 0x000fe200030e0100 */
[----:B01----:R-:W-:Y:S06]  /*11970*/  ENDCOLLECTIVE ;  /* 0x000000000000791b */ /* 0x003fec0003800000 */
.L_x_6979:
[----:B------:R-:W-:Y:S05]  /*11980*/  BSYNC B0 ;  /* 0x0000000000007941 */ /* 0x000fea0003800000 */
.L_x_6978:
        /* <DEDUP_REMOVED lines=9> */
.L_x_6980:
[----:B------:R-:W-:Y:S01]  /*11a20*/  IMAD.MOV.U32 R4, RZ, RZ, R14 ;  /* 0x000000ffff047224 */ /* 0x000fe200078e000e */
[----:B------:R-:W-:Y:S06]  /*11a30*/  BRA `(.L_x_6981) ;  /* 0xffffffb800787947 */ /* 0x000fec000383ffff */
.L_x_6846:
[----:B------:R-:W-:Y:S01]  /*11a40*/  BSSY B0, `(.L_x_6982) ;  /* 0x0000007000007945 */ /* 0x000fe20003800000 */
[----:B------:R-:W-:Y:S01]  /*11a50*/  IMAD.MOV.U32 R13, RZ, RZ, R6 ;  /* 0x000000ffff0d7224 */ /* 0x000fe200078e0006 */
[----:B------:R-:W-:Y:S01]  /*11a60*/  MOV R11, 0x1f ;  /* 0x0000001f000b7802 */ /* 0x000fe20000000f00 */
[----:B------:R-:W-:-:S07]  /*11a70*/  IMAD.MOV.U32 R15, RZ, RZ, -0x1 ;  /* 0xffffffffff0f7424 */ /* 0x000fce00078e00ff */
[----:B0123--:R-:W-:Y:S05]  /*11a80*/  WARPSYNC.COLLECTIVE R15, `(.L_x_6983) ;  /* 0x000000000f087348 */ /* 0x00ffea0003c00000 */
[----:B------:R4:W0:Y:S02]  /*11a90*/  SHFL.IDX P6, R14, R13, R12, R11 ;  /* 0x0000000c0d0e7389 */ /* 0x00082400000c000b */
[----:B01234-:R-:W-:Y:S01]  /*11aa0*/  ENDCOLLECTIVE ;  /* 0x000000000000791b */ /* 0x01ffe20003800000 */
.L_x_6983:
[----:B------:R-:W-:Y:S05]  /*11ab0*/  BSYNC B0 ;  /* 0x0000000000007941 */ /* 0x000fea0003800000 */
.L_x_6982:
[----:B------:R-:W-:Y:S05]  /*11ac0*/  BRA `(.L_x_6845) ;  /* 0xffffffb800707947 */ /* 0x000fea000383ffff */
.L_x_6850:
[----:B-1----:R1:W2:Y:S02]  /*11ad0*/  SYNCS.PHASECHK.TRANS64.TRYWAIT P0, [R4+URZ+0x28820], R0 ;  /* 0x02882000040075a7 */ /* 0x0022a4000800017f */
[----:B--2---:R-:W-:Y:S05]  /*11ae0*/  @!P0 NANOSLEEP.SYNCS 0x989680 ;  /* 0x009896800000895d */ /* 0x004fea0003900000 */
[----:B------:R-:W2:Y:S02]  /*11af0*/  @!P0 SYNCS.PHASECHK.TRANS64 P0, [R4+URZ+0x28820], R0 ;  /* 0x02882000040085a7 */ /* 0x000ea4000800007f */
[----:B--2---:R-:W-:Y:S05]  /*11b00*/  @!P0 BRA `(.L_x_6850) ;  /* 0xfffffffc00f08947 */ /* 0x004fea000383ffff */
[----:B------:R-:W-:Y:S05]  /*11b10*/  BRA `(.L_x_6984) ;  /* 0xffffffbc005c7947 */ /* 0x000fea000383ffff */
.L_x_6851:
        /* <DEDUP_REMOVED lines=11> */
.L_x_6986:
[----:B------:R-:W-:Y:S05]  /*11bd0*/  BSYNC B0 ;  /* 0x0000000000007941 */ /* 0x000fea0003800000 */
.L_x_6985:
[----:B------:R-:W-:Y:S05]  /*11be0*/  BRA `(.L_x_6987) ;  /* 0xffffffbc00447947 */ /* 0x000fea000383ffff */
.L_x_6854:
[----:B------:R-:W-:Y:S01]  /*11bf0*/  BSSY B1, `(.L_x_6988) ;  /* 0x0000006000017945 */ /* 0x000fe20003800000 */
[----:B------:R-:W-:-:S07]  /*11c00*/  IMAD.MOV.U32 R15, RZ, RZ, -0x1 ;  /* 0xffffffffff0f7424 */ /* 0x000fce00078e00ff */
[----:B01-3--:R-:W-:Y:S05]  /*11c10*/  WARPSYNC.COLLECTIVE R15, `(.L_x_6989) ;  /* 0x000000000f0c7348 */ /* 0x00bfea0003c00000 */
[----:B------:R-:W-:Y:S02]  /*11c20*/  ELECT P6, UR62, PT ;  /* 0x00000000003e782f */ /* 0x000fe400038c0000 */
[----:B------:R-:W-:Y:S01]  /*11c30*/  MOV R14, UR62 ;  /* 0x0000003e000e7c02 */ /* 0x000fe20008000f00 */
[----:B01-3--:R-:W-:Y:S10]  /*11c40*/  ENDCOLLECTIVE ;  /* 0x000000000000791b */ /* 0x00bff40003800000 */
.L_x_6989:
[----:B------:R-:W-:Y:S05]  /*11c50*/  BSYNC B1 ;  /* 0x0000000000017941 */ /* 0x000fea0003800000 */
.L_x_6988:
[----:B------:R-:W-:Y:S05]  /*11c60*/  BRA `(.L_x_6990) ;  /* 0xffffffbc003c7947 */ /* 0x000fea000383ffff */
.L_x_6856:
[----:B-1----:R1:W2:Y:S02]  /*11c70*/  SYNCS.PHASECHK.TRANS64.TRYWAIT P1, [R5+URZ+0x28840], R0 ;  /* 0x02884000050075a7 */ /* 0x0022a4000802017f */
[----:B--2---:R-:W-:Y:S05]  /*11c80*/  @!P1 NANOSLEEP.SYNCS 0x989680 ;  /* 0x009896800000995d */ /* 0x004fea0003900000 */
[----:B------:R-:W2:Y:S02]  /*11c90*/  @!P1 SYNCS.PHASECHK.TRANS64 P1, [R5+URZ+0x28840], R0 ;  /* 0x02884000050095a7 */ /* 0x000ea4000802007f */
[----:B--2---:R-:W-:Y:S05]  /*11ca0*/  @!P1 BRA `(.L_x_6856) ;  /* 0xfffffffc00f09947 */ /* 0x004fea000383ffff */
[----:B------:R-:W-:Y:S05]  /*11cb0*/  BRA `(.L_x_6991) ;  /* 0xffffffbc005c7947 */ /* 0x000fea000383ffff */
.L_x_6858:
[----:B--2---:R2:W4:Y:S02]  /*11cc0*/  SYNCS.PHASECHK.TRANS64.TRYWAIT P1, [R25+URZ+0x28840], R2 ;  /* 0x02884002190075a7 */ /* 0x004524000802017f */
[----:B----4-:R-:W-:Y:S05]  /*11cd0*/  @!P1 NANOSLEEP.SYNCS 0x989680 ;  /* 0x009896800000995d */ /* 0x010fea0003900000 */
[----:B------:R-:W4:Y:S02]  /*11ce0*/  @!P1 SYNCS.PHASECHK.TRANS64 P1, [R25+URZ+0x28840], R2 ;  /* 0x02884002190095a7 */ /* 0x000f24000802007f */
[----:B----4-:R-:W-:Y:S05]  /*11cf0*/  @!P1 BRA `(.L_x_6858) ;  /* 0xfffffffc00f09947 */ /* 0x010fea000383ffff */
[----:B------:R-:W-:Y:S05]  /*11d00*/  BRA `(.L_x_6992) ;  /* 0xffffffbc00687947 */ /* 0x000fea000383ffff */
.L_x_6860:
[----:B----4-:R4:W0:Y:S02]  /*11d10*/  SYNCS.PHASECHK.TRANS64.TRYWAIT P1, [R5+URZ+0x28860], R0 ;  /* 0x02886000050075a7 */ /* 0x010824000802017f */
[----:B0-----:R-:W-:Y:S05]  /*11d20*/  @!P1 NANOSLEEP.SYNCS 0x989680 ;  /* 0x009896800000995d */ /* 0x001fea0003900000 */
[----:B------:R-:W0:Y:S02]  /*11d30*/  @!P1 SYNCS.PHASECHK.TRANS64 P1, [R5+URZ+0x28860], R0 ;  /* 0x02886000050095a7 */ /* 0x000e24000802007f */
[----:B0-----:R-:W-:Y:S05]  /*11d40*/  @!P1 BRA `(.L_x_6860) ;  /* 0xfffffffc00f09947 */ /* 0x001fea000383ffff */
[----:B------:R-:W-:Y:S05]  /*11d50*/  BRA `(.L_x_6993) ;  /* 0xffffffbc00647947 */ /* 0x000fea000383ffff */
.L_x_6994:
        /* <DEDUP_REMOVED lines=10> */
.L_x_15855:


//--------------------- .text._ZN7cutlass13device_kernelIN5flash11enable_sm90INS1_16FlashAttnFwdSm90INS1_25CollectiveMainloopFwdSm90ILi2EN4cute5tupleIJNS5_1CILi1EEES8_S8_EEENS6_IJNS7_ILi128EEESA_SA_EEELi128ENS_6half_tEfNS_4arch4Sm90ELb0ELb0ELb0ELb1ELb1ELb1ELb0ELb1ELb1ELb1ELb0ELb0EEENS1_21CollectiveEpilogueFwdISB_S9_SC_SE_Li256ELb1ELb1ELb0ELb0EEENS1_36VarlenDynamicPersistentTileSchedulerILi128ELi128ELi256ELi128ELb0ELb1ELb1ELb0ELb1ELb1EEEEEEEEEvNT_6ParamsE --------------------------
	.section	.text._ZN7cutlass13device_kernelIN5flash11enable_sm90INS1_16FlashAttnFwdSm90INS1_25CollectiveMainloopFwdSm90ILi2EN4cute5tupleIJNS5_1CILi1EEES8_S8_EEENS6_IJNS7_ILi128EEESA_SA_EEELi128ENS_6half_tEfNS_4arch4Sm90ELb0ELb0ELb0ELb1ELb1ELb1ELb0ELb1ELb1ELb1ELb0ELb0EEENS1_21CollectiveEpilogueFwdISB_S9_SC_SE_Li256ELb1ELb1ELb0ELb0EEENS1_36VarlenDynamicPersistentTileSchedulerILi128ELi128ELi256ELi128ELb0ELb1ELb1ELb0ELb1ELb1EEEEEEEEEvNT_6ParamsE,"ax",@progbits
	.align	128
.text._ZN7cutlass13device_kernelIN5flash11enable_sm90INS1_16FlashAttnFwdSm90INS1_25CollectiveMainloopFwdSm90ILi2EN4cute5tupleIJNS5_1CILi1EEES8_S8_EEENS6_IJNS7_ILi128EEESA_SA_EEELi128ENS_6half_tEfNS_4arch4Sm90ELb0ELb0ELb0ELb1ELb1ELb1ELb0ELb1ELb1ELb1ELb0ELb0EEENS1_21CollectiveEpilogueFwdISB_S9_SC_SE_Li256ELb1ELb1ELb0ELb0EEENS1_36VarlenDynamicPersistentTileSchedulerILi128ELi128ELi256ELi128ELb0ELb1ELb1ELb0ELb1ELb1EEEEEEEEEvNT_6ParamsE:
        .type           _ZN7cutlass13device_kernelIN5flash11enable_sm90INS1_16FlashAttnFwdSm90INS1_25CollectiveMainloopFwdSm90ILi2EN4cute5tupleIJNS5_1CILi1EEES8_S8_EEENS6_IJNS7_ILi128EEESA_SA_EEELi128ENS_6half_tEfNS_4arch4Sm90ELb0ELb0ELb0ELb1ELb1ELb1ELb0ELb1ELb1ELb1ELb0ELb0EEENS1_21CollectiveEpilogueFwdISB_S9_SC_SE_Li256ELb1ELb1ELb0ELb0EEENS1_36VarlenDynamicPersistentTileSchedulerILi128ELi128ELi256ELi128ELb0ELb1ELb1ELb0ELb1ELb1EEEEEEEEEvNT_6ParamsE,@function
        .size           _ZN7cutlass13device_kernelIN5flash11enable_sm90INS1_16FlashAttnFwdSm90INS1_25CollectiveMainloopFwdSm90ILi2EN4cute5tupleIJNS5_1CILi1EEES8_S8_EEENS6_IJNS7_ILi128EEESA_SA_EEELi128ENS_6half_tEfNS_4arch4Sm90ELb0ELb0ELb0ELb1ELb1ELb1ELb0ELb1ELb1ELb1ELb0ELb0EEENS1_21CollectiveEpilogueFwdISB_S9_SC_SE_Li256ELb1ELb1ELb0ELb0EEENS1_36VarlenDynamicPersistentTileSchedulerILi128ELi128ELi256ELi128ELb0ELb1ELb1ELb0ELb1ELb1EEEEEEEEEvNT_6ParamsE,(.L_x_15856 - _ZN7cutlass13device_kernelIN5flash11enable_sm90INS1_16FlashAttnFwdSm90INS1_25CollectiveMainloopFwdSm90ILi2EN4cute5tupleIJNS5_1CILi1EEES8_S8_EEENS6_IJNS7_ILi128EEESA_SA_EEELi128ENS_6half_tEfNS_4arch4Sm90ELb0ELb0ELb0ELb1ELb1ELb1ELb0ELb1ELb1ELb1ELb0ELb0EEENS1_21CollectiveEpilogueFwdISB_S9_SC_SE_Li256ELb1ELb1ELb0ELb0EEENS1_36VarlenDynamicPersistentTileSchedulerILi128ELi128ELi256ELi128ELb0ELb1ELb1ELb0ELb1ELb1EEEEEEEEEvNT_6ParamsE)
        .other          _ZN7cutlass13device_kernelIN5flash11enable_sm90INS1_16FlashAttnFwdSm90INS1_25CollectiveMainloopFwdSm90ILi2EN4cute5tupleIJNS5_1CILi1EEES8_S8_EEENS6_IJNS7_ILi128EEESA_SA_EEELi128ENS_6half_tEfNS_4arch4Sm90ELb0ELb0ELb0ELb1ELb1ELb1ELb0ELb1ELb1ELb1ELb0ELb0EEENS1_21CollectiveEpilogueFwdISB_S9_SC_SE_Li256ELb1ELb1ELb0ELb0EEENS1_36VarlenDynamicPersistentTileSchedulerILi128ELi128ELi256ELi128ELb0ELb1ELb1ELb0ELb1ELb1EEEEEEEEEvNT_6ParamsE,@"STO_CUDA_ENTRY STV_DEFAULT"
_ZN7cutlass13device_kernelIN5flash11enable_sm90INS1_16FlashAttnFwdSm90INS1_25CollectiveMainloopFwdSm90ILi2EN4cute5tupleIJNS5_1CILi1EEES8_S8_EEENS6_IJNS7_ILi128EEESA_SA_EEELi128ENS_6half_tEfNS_4arch4Sm90ELb0ELb0ELb0ELb1ELb1ELb1ELb0ELb1ELb1ELb1ELb0ELb0EEENS1_21CollectiveEpilogueFwdISB_S9_SC_SE_Li256ELb1ELb1ELb0ELb0EEENS1_36VarlenDynamicPersistentTileSchedulerILi128ELi128ELi256ELi128ELb0ELb1ELb1ELb0ELb1ELb1EEEEEEEEEvNT_6ParamsE:
        /* <DEDUP_REMOVED lines=17> */
.L_x_6996:
[----:B------:R-:W-:Y:S05]  /*0110*/  BSYNC B0 ;  /* 0x0000000000007941 */ /* 0x000fea0003800000 */
.L_x_6995:
[----:B------:R-:W-:Y:S01]  /*0120*/  VOTEU.ANY UP0, P0 ;  /* 0x00000000003f7886 */ /* 0x000fe20000000100 */
[----:B------:R-:W0:Y:S01]  /*0130*/  SHFL.IDX PT, R3, R2, RZ, 0x1f ;  /* 0x00001fff02037589 */ /* 0x000e2200000e0000 */
[----:B------:R-:W-:Y:S01]  /*0140*/  UMOV UR4, 0x80 ;  /* 0x0000008000047882 */ /* 0x000fe20000000000 */
[----:B------:R-:W-:Y:S01]  /*0150*/  UMOV UR7, 0x100 ;  /* 0x0000010000077882 */ /* 0x000fe20000000000 */
[----:B------:R-:W-:Y:S01]  /*0160*/  SHF.R.U32.HI R4, RZ, 0x7, R0 ;  /* 0x00000007ff047819 */ /* 0x000fe20000011600 */
[----:B------:R-:W1:Y:S01]  /*0170*/  @UP0 S2UR UR8, SR_CgaCtaId ;  /* 0x00000000000809c3 */ /* 0x000e620000008800 */
[----:B------:R-:W-:Y:S01]  /*0180*/  @UP0 UMOV UR6, 0x400 ;  /* 0x0000040000060882 */ /* 0x000fe20000000000 */
[----:B------:R-:W-:-:S04]  /*0190*/  @UP0 UIADD3 UR4, -UR4, 0x100000, URZ ;  /* 0x0010000004040890 */ /* 0x000fc8000fffe13f */
[----:B------:R-:W-:Y:S02]  /*01a0*/  @UP0 USHF.L.U32 UR5, UR4, 0xb, URZ ;  /* 0x0000000b04050899 */ /* 0x000fe4000800063f */
[----:B------:R-:W-:Y:S01]  /*01b0*/  @UP0 USHF.L.U32 UR4, UR4, 0x1, URZ ;  /* 0x0000000104040899 */ /* 0x000fe2000800063f */
[----:B------:R-:W-:Y:S01]  /*01c0*/  VOTEU.ANY UP1, P0 ;  /* 0x00000000003f7886 */ /* 0x000fe20000020100 */
[----:B0-----:R-:W-:Y:S02]  /*01d0*/  ISETP.NE.AND P1, PT, R3, RZ, PT ;  /* 0x000000ff0300720c */ /* 0x001fe40003f25270 */
[----:B------:R0:W2:Y:S01]  /*01e0*/  SHFL.IDX PT, R3, R4, RZ, 0x1f ;  /* 0x00001fff04037589 */ /* 0x0000a200000e0000 */
[----:B-1----:R-:W-:Y:S02]  /*01f0*/  @UP0 ULEA UR8, UR8, UR6, 0x18 ;  /* 0x0000000608080291 */ /* 0x002fe4000f8ec03f */
[----:B------:R-:W-:-:S04]  /*0200*/  @UP0 UIADD3 UR6, -UR7, 0x100000, URZ ;  /* 0x0010000007060890 */ /* 0x000fc8000fffe13f */
[----:B------:R-:W-:Y:S02]  /*0210*/  @UP0 USHF.L.U32 UR7, UR6, 0xb, URZ ;  /* 0x0000000b06070899 */ /* 0x000fe4000800063f */
[----:B------:R-:W-:Y:S01]  /*0220*/  @UP0 USHF.L.U32 UR6, UR6, 0x1, URZ ;  /* 0x0000000106060899 */ /* 0x000fe2000800063f */
[----:B------:R-:W-:Y:S01]  /*0230*/  VOTEU.ANY UP0, P0 ;  /* 0x00000000003f7886 */ /* 0x000fe20000000100 */
[----:B------:R-:W1:Y:S04]  /*0240*/  FENCE.VIEW.ASYNC.S ;  /* 0x00000000000073c6 */ /* 0x000e680000000000 */
[----:B-1----:R0:W1:Y:S06]  /*0250*/  @UP0 SYNCS.EXCH.64 URZ, [UR8+0x28800], UR4 ;  /* 0x02880004083f05b2 */ /* 0x00206c0008000100 */
[----:B------:R0:W3:Y:S02]  /*0260*/  @UP1 SYNCS.EXCH.64 URZ, [UR8+0x28820], UR6 ;  /* 0x02882006083f15b2 */ /* 0x0000e40008000100 */
[----:B0-----:R-:W-:Y:S05]  /*0270*/  @P1 BRA `(.L_x_6997) ;  /* 0x0000000000481947 */ /* 0x001fea0003800000 */
        /* <DEDUP_REMOVED lines=16> */
[----:B------:R0:W0:Y:S01]  /*0380*/  SYNCS.EXCH.64 URZ, [UR8+0x28848], UR6 ;  /* 0x02884806083f75b2 */ /* 0x0000220008000100 */
[----:B------:R-:W-:Y:S01]  /*0390*/  NOP ;  /* 0x0000000000007918 */ /* 0x000fe20000000000 */
.L_x_6997:
        /* <DEDUP_REMOVED lines=22> */
.L_x_6998:
        /* <DEDUP_REMOVED lines=18> */
.L_x_6999:
        /* <DEDUP_REMOVED lines=22> */
.L_x_7000:
        /* <DEDUP_REMOVED lines=22> */
.L_x_7001:
[----:B--2---:R-:W-:Y:S01]  /*08e0*/  ISETP.NE.AND P0, PT, R3, RZ, PT ;  /* 0x000000ff0300720c */ /* 0x004fe20003f05270 */
[----:B------:R-:W-:Y:S01]  /*08f0*/  IMAD.MOV.U32 R3, RZ, RZ, 0x1 ;  /* 0x00000001ff037424 */ /* 0x000fe200078e00ff */
[----:B------:R-:W-:Y:S01]  /*0900*/  NOP ;  /* 0x0000000000007918 */ /* 0x000fe20000000000 */
[----:B------:R-:W-:Y:S01]  /*0910*/  ULDC.64 UR38, c[0x0][0x208] ;  /* 0x0000820000267ab9 */ /* 0x000fe20000000a00 */
[----:B------:R-:W-:Y:S02]  /*0920*/  BSSY B9, `(.L_x_7002) ;  /* 0x00018df000097945 */ /* 0x000fe40003800000 */
[----:B------:R-:W-:-:S05]  /*0930*/  SEL R3, R3, 0x2, !P0 ;  /* 0x0000000203037807 */ /* 0x000fca0004000000 */
[----:B------:R2:W-:Y:S01]  /*0940*/  STL [R1+0xc], R3 ;  /* 0x00000c0301007387 */ /* 0x0005e20000100800 */
[----:B01-34-:R-:W-:Y:S06]  /*0950*/  BAR.SYNC.DEFER_BLOCKING 0x0 ;  /* 0x0000000000007b1d */ /* 0x01bfec0000010000 */
[----:B------:R-:W-:Y:S05]  /*0960*/  @!P0 BRA `(.L_x_7003) ;  /* 0x0000012400d48947 */ /* 0x000fea0003800000 */
.L_x_7004:
[----:B------:R-:W-:-:S08]  /*0970*/  NOP ;  /* 0x0000000000007918 */ /* 0x000fd00000000000 */
[----:B------:R-:W0:Y:S02]  /*0980*/  USETMAXREG.TRY_ALLOC.CTAPOOL UP0, 0xe8 ;  /* 0x000000e8000079c8 */ /* 0x000e240008000600 */
[----:B0-----:R-:W-:-:S13]  /*0990*/  PLOP3.LUT P0, PT, PT, PT, UP0, 0x80, 0x0 ;  /* 0x000000000000781c */ /* 0x001fda0003f0f008 */
[----:B------:R-:W-:Y:S05]  /*09a0*/  @!P0 BRA `(.L_x_7004) ;  /* 0xfffffffc00f08947 */ /* 0x000fea000383ffff */
[----:B------:R-:W-:Y:S01]  /*09b0*/  SHF.R.U32.HI R2, RZ, 0x7, R0 ;  /* 0x00000007ff027819 */ /* 0x000fe20000011600 */
[----:B------:R-:W0:Y:S01]  /*09c0*/  S2R R222, SR_CgaCtaId ;  /* 0x0000000000de7919 */ /* 0x000e220000008800 */
[----:B--2---:R-:W-:Y:S01]  /*09d0*/  MOV R3, 0x400 ;  /* 0x0000040000037802 */ /* 0x004fe20000000f00 */
[----:B------:R-:W-:Y:S01]  /*09e0*/  ULDC UR4, c[0x0][0xc3c] ;  /* 0x00030f0000047ab9 */ /* 0x000fe20000000800 */
[----:B------:R-:W-:Y:S06]  /*09f0*/  BAR.ARV 0x8, 0x180 ;  /* 0x0206000000007b1d */ /* 0x000fec0000002000 */
[----:B------:R-:W-:-:S13]  /*0a00*/  ISETP.NE.AND P0, PT, R2, 0x1, PT ;  /* 0x000000010200780c */ /* 0x000fda0003f05270 */
[----:B------:R-:W-:Y:S08]  /*0a10*/  @!P0 BAR.ARV 0x9, 0x100 ;  /* 0x0244000000008b1d */ /* 0x000ff00000002000 */
[----:B------:R-:W-:Y:S01]  /*0a20*/  BAR.SYNC.DEFER_BLOCKING 0x5, 0x180 ;  /* 0x0146000000007b1d */ /* 0x000fe20000010000 */
[----:B0-----:R-:W-:-:S05]  /*0a30*/  LEA R156, R222, R3, 0x18 ;  /* 0x00000003de9c7211 */ /* 0x001fca00078ec0ff */
[----:B------:R-:W0:Y:S02]  /*0a40*/  LDS.128 R40, [R156+0x288d0] ;  /* 0x0288d0009c287984 */ /* 0x000e240000000c00 */
[----:B------:R-:W-:Y:S06]  /*0a50*/  BAR.ARV 0x4, 0x180 ;  /* 0x0106000000007b1d */ /* 0x000fec0000002000 */
[----:B0-----:R-:W-:-:S13]  /*0a60*/  ISETP.GE.AND P0, PT, R43, UR4, PT ;  /* 0x000000042b007c0c */ /* 0x001fda000bf06270 */
[----:B------:R-:W-:Y:S05]  /*0a70*/  @P0 BRA `(.L_x_7005) ;  /* 0x0000018c00240947 */ /* 0x000fea0003800000 */
[----:B------:R-:W2:Y:S01]  /*0a80*/  LDL.LU R14, [R1+0xc] ;  /* 0x00000c00010e7983 */ /* 0x000ea20000300800 */
[----:B------:R-:W-:Y:S01]  /*0a90*/  VIADD R13, R0, 0xffffff80 ;  /* 0xffffff80000d7836 */ /* 0x000fe20000000000 */
[----:B------:R-:W-:Y:S01]  /*0aa0*/  CS2R R154, SRZ ;  /* 0x00000000009a7805 */ /* 0x000fe2000001ff00 */
[----:B------:R-:W-:Y:S01]  /*0ab0*/  IMAD.MOV.U32 R12, RZ, RZ, -0x2 ;  /* 0xfffffffeff0c7424 */ /* 0x000fe200078e00ff */
[----:B------:R-:W-:Y:S01]  /*0ac0*/  MOV R158, RZ ;  /* 0x000000ff009e7202 */ /* 0x000fe20000000f00 */
[----:B------:R-:W-:Y:S01]  /*0ad0*/  VIADD R211, R156, 0x10400 ;  /* 0x000104009cd37836 */ /* 0x000fe20000000000 */
[----:B------:R-:W-:Y:S01]  /*0ae0*/  SHF.R.S32.HI R0, RZ, 0x1f, R13 ;  /* 0x0000001fff007819 */ /* 0x000fe2000001140d */
[----:B------:R-:W-:Y:S02]  /*0af0*/  IMAD.MOV.U32 R207, RZ, RZ, RZ ;  /* 0x000000ffffcf7224 */ /* 0x000fe400078e00ff */
[----:B------:R-:W-:Y:S01]  /*0b00*/  IMAD.MOV.U32 R152, RZ, RZ, RZ ;  /* 0x000000ffff987224 */ /* 0x000fe200078e00ff */
[----:B------:R-:W-:-:S02]  /*0b10*/  LEA.HI R2, R0, R13, RZ, 0x7 ;  /* 0x0000000d00027211 */ /* 0x000fc400078f38ff */
[----:B------:R-:W-:Y:S02]  /*0b20*/  LEA.HI R4, R0, R13, RZ, 0x5 ;  /* 0x0000000d00047211 */ /* 0x000fe400078f28ff */
[----:B------:R-:W-:Y:S02]  /*0b30*/  LOP3.LUT R212, R2, 0xffffff80, RZ, 0xc0, !PT ;  /* 0xffffff8002d47812 */ /* 0x000fe400078ec0ff */
[----:B------:R-:W-:Y:S01]  /*0b40*/  SHF.R.S32.HI R221, RZ, 0x7, R2 ;  /* 0x00000007ffdd7819 */ /* 0x000fe20000011402 */
[----:B------:R-:W-:Y:S01]  /*0b50*/  IMAD.SHL.U32 R5, R4, 0x20, RZ ;  /* 0x0000002004057824 */ /* 0x000fe200078e00ff */
[----:B------:R-:W-:Y:S02]  /*0b60*/  IADD3 R212, R13, -R212, RZ ;  /* 0x800000d40dd47210 */ /* 0x000fe40007ffe0ff */
[----:B------:R-:W-:Y:S02]  /*0b70*/  LEA.HI R2, R2, R221, RZ, 0x1 ;  /* 0x000000dd02027211 */ /* 0x000fe400078f08ff */
[----:B------:R-:W-:-:S02]  /*0b80*/  SHF.R.S32.HI R7, RZ, 0x1f, R212 ;  /* 0x0000001fff077819 */ /* 0x000fc400000114d4 */
[----:B------:R-:W-:Y:S02]  /*0b90*/  LOP3.LUT R2, R2, 0x3fffffe, RZ, 0xc0, !PT ;  /* 0x03fffffe02027812 */ /* 0x000fe400078ec0ff */
[CC--:B------:R-:W-:Y:S02]  /*0ba0*/  LEA.HI R8, R7.reuse, R212.reuse, RZ, 0x2 ;  /* 0x000000d407087211 */ /* 0x0c0fe400078f10ff */
[----:B------:R-:W-:Y:S01]  /*0bb0*/  LEA.HI R7, R7, R212, RZ, 0x5 ;  /* 0x000000d407077211 */ /* 0x000fe200078f28ff */
[----:B------:R-:W-:Y:S01]  /*0bc0*/  IMAD.IADD R2, R221, 0x1, -R2 ;  /* 0x00000001dd027824 */ /* 0x000fe200078e0a02 */
[--C-:B------:R-:W-:Y:S02]  /*0bd0*/  SHF.R.S32.HI R9, RZ, 0x2, R8.reuse ;  /* 0x00000002ff097819 */ /* 0x100fe40000011408 */
[----:B------:R-:W-:Y:S02]  /*0be0*/  SHF.R.S32.HI R10, RZ, 0x1f, R8 ;  /* 0x0000001fff0a7819 */ /* 0x000fe40000011408 */
[----:B------:R-:W-:-:S02]  /*0bf0*/  SHF.R.S32.HI R7, RZ, 0x5, R7 ;  /* 0x00000005ff077819 */ /* 0x000fc40000011407 */
[----:B------:R-:W-:Y:S02]  /*0c00*/  LEA.HI R10, R10, R9, RZ, 0x3 ;  /* 0x000000090a0a7211 */ /* 0x000fe400078f18ff */
[-C--:B------:R-:W-:Y:S02]  /*0c10*/  LEA.HI R3, R0, R13.reuse, RZ, 0x4 ;  /* 0x0000000d00037211 */ /* 0x080fe400078f20ff */
[----:B------:R-:W-:Y:S02]  /*0c20*/  LOP3.LUT R10, R10, 0xfffffff8, RZ, 0xc0, !PT ;  /* 0xfffffff80a0a7812 */ /* 0x000fe400078ec0ff */
[----:B------:R-:W-:Y:S02]  /*0c30*/  LEA.HI R11, R0, R13, RZ, 0x2 ;  /* 0x0000000d000b7211 */ /* 0x000fe400078f10ff */
[----:B------:R-:W-:Y:S01]  /*0c40*/  LOP3.LUT R4, R3, 0x3fffff0, RZ, 0xc0, !PT ;  /* 0x03fffff003047812 */ /* 0x000fe200078ec0ff */
[----:B------:R-:W-:Y:S01]  /*0c50*/  IMAD.IADD R10, R9, 0x1, -R10 ;  /* 0x00000001090a7824 */ /* 0x000fe200078e0a0a */
[----:B------:R-:W-:-:S02]  /*0c60*/  LOP3.LUT R11, R11, 0xfffffffc, RZ, 0xc0, !PT ;  /* 0xfffffffc0b0b7812 */ /* 0x000fc400078ec0ff */
[----:B------:R-:W-:Y:S01]  /*0c70*/  SHF.R.S32.HI R6, RZ, 0x4, R3 ;  /* 0x00000004ff067819 */ /* 0x000fe20000011403 */
[----:B------:R-:W-:Y:S01]  /*0c80*/  IMAD R7, R7, 0x10, R10 ;  /* 0x0000001007077824 */ /* 0x000fe200078e020a */
[----:B------:R-:W-:Y:S01]  /*0c90*/  LOP3.LUT R5, R5, 0xfffffc00, RZ, 0xc0, !PT ;  /* 0xfffffc0005057812 */ /* 0x000fe200078ec0ff */
[----:B------:R-:W-:Y:S01]  /*0ca0*/  IMAD.IADD R4, R13, 0x1, -R4 ;  /* 0x000000010d047824 */ /* 0x000fe200078e0a04 */
[----:B------:R-:W-:Y:S01]  /*0cb0*/  LEA.HI R3, R3, R6, RZ, 0x1 ;  /* 0x0000000603037211 */ /* 0x000fe200078f08ff */
[----:B------:R-:W-:Y:S01]  /*0cc0*/  IMAD R223, R2, 0x40, R7 ;  /* 0x0000004002df7824 */ /* 0x000fe200078e0207 */
[CC--:B------:R-:W-:Y:S01]  /*0cd0*/  LEA.HI R2, R0.reuse, R13.reuse, RZ, 0x6 ;  /* 0x0000000d00027211 */ /* 0x0c0fe200078f30ff */
[----:B------:R-:W-:Y:S01]  /*0ce0*/  IMAD.IADD R11, R13, 0x1, -R11 ;  /* 0x000000010d0b7824 */ /* 0x000fe200078e0a0b */
[----:B------:R-:W-:Y:S01]  /*0cf0*/  LEA.HI R0, R0, R13, RZ, 0x3 ;  /* 0x0000000d00007211 */ /* 0x000fe200078f18ff */
[----:B------:R-:W-:Y:S01]  /*0d00*/  IMAD R4, R4, 0x40, R5 ;  /* 0x0000004004047824 */ /* 0x000fe200078e0205 */
[----:B------:R-:W-:Y:S01]  /*0d10*/  LOP3.LUT R3, R3, 0x1ffffffe, RZ, 0xc0, !PT ;  /* 0x1ffffffe03037812 */ /* 0x000fe200078ec0ff */
[----:B------:R-:W-:Y:S01]  /*0d20*/  IMAD.SHL.U32 R2, R2, 0x8, RZ ;  /* 0x0000000802027824 */ /* 0x000fe200078e00ff */
[----:B------:R-:W-:-:S02]  /*0d30*/  SHF.R.S32.HI R153, RZ, 0x3, R0 ;  /* 0x00000003ff997819 */ /* 0x000fc40000011400 */
[----:B------:R-:W-:Y:S02]  /*0d40*/  LEA.HI R5, R11, R11, RZ, 0x1 ;  /* 0x0000000b0b057211 */ /* 0x000fe400078f08ff */
[----:B------:R-:W-:Y:S01]  /*0d50*/  IADD3 R3, R6, -R3, RZ ;  /* 0x8000000306037210 */ /* 0x000fe20007ffe0ff */
[C---:B------:R-:W-:Y:S01]  /*0d60*/  VIADD R218, R153.reuse, 0x60 ;  /* 0x0000006099da7836 */ /* 0x040fe20000000000 */
[----:B------:R-:W-:Y:S01]  /*0d70*/  LOP3.LUT R202, R0, 0xfffffff8, RZ, 0xc0, !PT ;  /* 0xfffffff800ca7812 */ /* 0x000fe200078ec0ff */
[----:B------:R-:W-:Y:S01]  /*0d80*/  VIADD R220, R153, 0x20 ;  /* 0x0000002099dc7836 */ /* 0x000fe20000000000 */
[----:B------:R-:W-:Y:S01]  /*0d90*/  LOP3.LUT R6, R5, 0x1ffffffe, RZ, 0xc0, !PT ;  /* 0x1ffffffe05067812 */ /* 0x000fe200078ec0ff */
[----:B------:R-:W-:Y:S01]  /*0da0*/  VIADD R219, R153, 0x40 ;  /* 0x0000004099db7836 */ /* 0x000fe20000000000 */
[----:B------:R-:W-:Y:S01]  /*0db0*/  SHF.R.S32.HI R7, RZ, 0x1f, R218 ;  /* 0x0000001fff077819 */ /* 0x000fe200000114da */
[----:B------:R-:W-:Y:S01]  /*0dc0*/  IMAD.IADD R202, R13, 0x1, -R202 ;  /* 0x000000010dca7824 */ /* 0x000fe200078e0aca */
[----:B------:R-:W-:Y:S01]  /*0dd0*/  SHF.R.S32.HI R5, RZ, 0x1f, R220 ;  /* 0x0000001fff057819 */ /* 0x000fe200000114dc */
[----:B------:R-:W-:Y:S01]  /*0de0*/  IMAD.SHL.U32 R192, R219, 0x40, RZ ;  /* 0x00000040dbc07824 */ /* 0x000fe200078e00ff */
[----:B------:R-:W-:Y:S01]  /*0df0*/  SHF.R.S32.HI R0, RZ, 0x1f, R219 ;  /* 0x0000001fff007819 */ /* 0x000fe200000114db */
[----:B------:R-:W-:Y:S01]  /*0e00*/  IMAD.SHL.U32 R159, R218, 0x40, RZ ;  /* 0x00000040da9f7824 */ /* 0x000fe200078e00ff */
[----:B------:R-:W-:Y:S01]  /*0e10*/  LOP3.LUT R9, R8, 0x7ffffffc, RZ, 0xc0, !PT ;  /* 0x7ffffffc08097812 */ /* 0x000fe200078ec0ff */
[----:B------:R-:W-:Y:S01]  /*0e20*/  IMAD.SHL.U32 R193, R220, 0x40, RZ ;  /* 0x00000040dcc17824 */ /* 0x000fe200078e00ff */
[----:B------:R-:W-:Y:S01]  /*0e30*/  LEA.HI R7, R7, R218, RZ, 0x3 ;  /* 0x000000da07077211 */ /* 0x000fe200078f18ff */
[----:B------:R-:W-:Y:S01]  /*0e40*/  IMAD R226, R3, 0x8, R4 ;  /* 0x0000000803e27824 */ /* 0x000fe200078e0204 */
[----:B------:R-:W-:-:S02]  /*0e50*/  SHF.L.U32 R228, R153, 0x6, RZ ;  /* 0x0000000699e47819 */ /* 0x000fc400000006ff */
[----:B------:R-:W-:Y:S01]  /*0e60*/  LEA.HI R5, R5, R220, RZ, 0x3 ;  /* 0x000000dc05057211 */ /* 0x000fe200078f18ff */
[----:B------:R-:W-:Y:S01]  /*0e70*/  IMAD.SHL.U32 R7, R7, 0x40, RZ ;  /* 0x0000004007077824 */ /* 0x000fe200078e00ff */
[----:B------:R-:W-:Y:S02]  /*0e80*/  LEA.HI R0, R0, R219, RZ, 0x3 ;  /* 0x000000db00007211 */ /* 0x000fe400078f18ff */
[----:B------:R-:W-:Y:S01]  /*0e90*/  IADD3 R9, R212, -R9, RZ ;  /* 0x80000009d4097210 */ /* 0x000fe20007ffe0ff */
[----:B------:R-:W-:Y:S01]  /*0ea0*/  IMAD.SHL.U32 R5, R5, 0x40, RZ ;  /* 0x0000004005057824 */ /* 0x000fe200078e00ff */
[----:B------:R-:W-:Y:S02]  /*0eb0*/  SHF.L.U32 R16, R202, 0x3, RZ ;  /* 0x00000003ca107819 */ /* 0x000fe400000006ff */
[----:B------:R-:W-:Y:S01]  /*0ec0*/  LOP3.LUT R3, R228, 0x1c0, RZ, 0xc0, !PT ;  /* 0x000001c0e4037812 */ /* 0x000fe200078ec0ff */
[----:B------:R-:W-:Y:S01]  /*0ed0*/  IMAD R225, R9, R12, 0x80 ;  /* 0x0000008009e17424 */ /* 0x000fe200078e020c */
[----:B------:R-:W-:Y:S01]  /*0ee0*/  SHF.L.U32 R18, R202, 0x2, RZ ;  /* 0x00000002ca127819 */ /* 0x000fe200000006ff */
[----:B------:R-:W-:Y:S01]  /*0ef0*/  VIADD R22, R16, 0x40 ;  /* 0x0000004010167836 */ /* 0x000fe20000000000 */
[----:B------:R-:W-:-:S02]  /*0f00*/  LOP3.LUT R192, R192, 0x1c0, RZ, 0xc0, !PT ;  /* 0x000001c0c0c07812 */ /* 0x000fc400078ec0ff */
[----:B------:R-:W-:Y:S01]  /*0f10*/  LOP3.LUT R159, R159, 0x1c0, RZ, 0xc0, !PT ;  /* 0x000001c09f9f7812 */ /* 0x000fe200078ec0ff */
[----:B------:R-:W-:Y:S01]  /*0f20*/  VIADD R23, R18, 0x20 ;  /* 0x0000002012177836 */ /* 0x000fe20000000000 */
[----:B------:R-:W-:Y:S02]  /*0f30*/  SHF.L.U32 R0, R0, 0x6, RZ ;  /* 0x0000000600007819 */ /* 0x000fe400000006ff */
[----:B------:R-:W-:Y:S01]  /*0f40*/  LOP3.LUT R193, R193, 0x1c0, RZ, 0xc0, !PT ;  /* 0x000001c0c1c17812 */ /* 0x000fe200078ec0ff */
[----:B------:R-:W-:Y:S01]  /*0f50*/  IMAD.SHL.U32 R214, R23, 0x2, RZ ;  /* 0x0000000217d67824 */ /* 0x000fe200078e00ff */
[----:B------:R-:W-:Y:S02]  /*0f60*/  SHF.R.U32.HI R198, RZ, 0x3, R3 ;  /* 0x00000003ffc67819 */ /* 0x000fe40000011603 */
[----:B------:R-:W-:Y:S02]  /*0f70*/  LOP3.LUT R201, R3, 0x38, R16, 0xf8, !PT ;  /* 0x0000003803c97812 */ /* 0x000fe400078ef810 */
[----:B------:R-:W-:-:S02]  /*0f80*/  IADD3 R6, R11, -R6, RZ ;  /* 0x800000060b067210 */ /* 0x000fc40007ffe0ff */
[----:B------:R-:W-:Y:S02]  /*0f90*/  LOP3.LUT R199, R2, 0xfffffe00, RZ, 0xc0, !PT ;  /* 0xfffffe0002c77812 */ /* 0x000fe400078ec0ff */
[----:B------:R-:W-:Y:S01]  /*0fa0*/  SHF.R.U32.HI R9, RZ, 0x3, R192 ;  /* 0x00000003ff097819 */ /* 0x000fe200000116c0 */
[----:B------:R-:W-:Y:S01]  /*0fb0*/  IMAD R224, R6, 0x8, R223 ;  /* 0x0000000806e07824 */ /* 0x000fe200078e02df */
[--C-:B------:R-:W-:Y:S02]  /*0fc0*/  LOP3.LUT R3, R192, 0x38, R16.reuse, 0xf8, !PT ;  /* 0x00000038c0037812 */ /* 0x100fe400078ef810 */
[----:B------:R-:W-:Y:S02]  /*0fd0*/  SHF.R.U32.HI R229, RZ, 0x3, R159 ;  /* 0x00000003ffe57819 */ /* 0x000fe4000001169f */
[----:B------:R-:W-:Y:S02]  /*0fe0*/  LOP3.LUT R8, R159, 0x38, R16, 0xf8, !PT ;  /* 0x000000389f087812 */ /* 0x000fe400078ef810 */
[----:B------:R-:W-:-:S02]  /*0ff0*/  LOP3.LUT R196, R0, 0xfffffe00, RZ, 0xc0, !PT ;  /* 0xfffffe0000c47812 */ /* 0x000fc400078ec0ff */
[----:B------:R-:W-:Y:S02]  /*1000*/  LOP3.LUT R195, R7, 0xfffffe00, RZ, 0xc0, !PT ;  /* 0xfffffe0007c37812 */ /* 0x000fe400078ec0ff */
[----:B------:R-:W-:Y:S02]  /*1010*/  SHF.R.U32.HI R11, RZ, 0x3, R193 ;  /* 0x00000003ff0b7819 */ /* 0x000fe400000116c1 */
[----:B------:R-:W-:Y:S02]  /*1020*/  LOP3.LUT R4, R193, 0x38, R16, 0xf8, !PT ;  /* 0x00000038c1047812 */ /* 0x000fe400078ef810 */
[----:B------:R-:W-:Y:S02]  /*1030*/  LOP3.LUT R197, R5, 0xfffffe00, RZ, 0xc0, !PT ;  /* 0xfffffe0005c57812 */ /* 0x000fe400078ec0ff */
[----:B------:R-:W-:Y:S02]  /*1040*/  LOP3.LUT R201, R199, R201, R198, 0xf6, !PT ;  /* 0x000000c9c7c97212 */ /* 0x000fe400078ef6c6 */
[----:B------:R-:W-:-:S02]  /*1050*/  LOP3.LUT R216, R196, R3, R9, 0xf6, !PT ;  /* 0x00000003c4d87212 */ /* 0x000fc400078ef609 */
[----:B------:R-:W-:Y:S01]  /*1060*/  LOP3.LUT R8, R195, R8, R229, 0xf6, !PT ;  /* 0x00000008c3087212 */ /* 0x000fe200078ef6e5 */
[----:B------:R-:W-:Y:S01]  /*1070*/  IMAD R200, R201, 0x2, R211 ;  /* 0x00000002c9c87824 */ /* 0x000fe200078e02d3 */
[----:B------:R-:W-:Y:S01]  /*1080*/  SHF.R.S32.HI R10, RZ, 0x1f, R23 ;  /* 0x0000001fff0a7819 */ /* 0x000fe20000011417 */
[----:B------:R-:W-:Y:S01]  /*1090*/  IMAD R216, R216, 0x2, R211 ;  /* 0x00000002d8d87824 */ /* 0x000fe200078e02d3 */
[----:B------:R-:W-:Y:S01]  /*10a0*/  LOP3.LUT R4, R197, R4, R11, 0xf6, !PT ;  /* 0x00000004c5047212 */ /* 0x000fe200078ef60b */
[----:B------:R-:W-:Y:S01]  /*10b0*/  IMAD R215, R8, 0x2, R211 ;  /* 0x0000000208d77824 */ /* 0x000fe200078e02d3 */
[----:B------:R-:W-:Y:S02]  /*10c0*/  SHF.R.S32.HI R227, RZ, 0x1f, R153 ;  /* 0x0000001fffe37819 */ /* 0x000fe40000011499 */
[----:B------:R-:W-:Y:S02]  /*10d0*/  SHF.R.S32.HI R19, RZ, 0x1f, R18 ;  /* 0x0000001fff137819 */ /* 0x000fe40000011412 */
[----:B------:R-:W-:-:S02]  /*10e0*/  SHF.R.S32.HI R17, RZ, 0x1f, R16 ;  /* 0x0000001fff117819 */ /* 0x000fc40000011410 */
[----:B------:R-:W-:Y:S02]  /*10f0*/  SHF.R.S32.HI R2, RZ, 0x1f, R22 ;  /* 0x0000001fff027819 */ /* 0x000fe40000011416 */
[----:B------:R-:W-:Y:S02]  /*1100*/  SHF.L.U64.HI R213, R23, 0x1, R10 ;  /* 0x0000000117d57819 */ /* 0x000fe4000001020a */
[----:B------:R-:W-:Y:S02]  /*1110*/  LEA R217, R4, R211, 0x1 ;  /* 0x000000d304d97211 */ /* 0x000fe400078e08ff */
[----:B--2---:R-:W-:-:S07]  /*1120*/  LOP3.LUT R157, R14, 0x1, RZ, 0xfc, !PT ;  /* 0x000000010e9d7812 */ /* 0x004fce00078efcff */
.L_x_7201:
[----:B0-----:R-:W0:Y:S02]  /*1130*/  LDC.64 R4, c[0x0][0xc88] ;  /* 0x00032200ff047b82 */ /* 0x001e240000000a00 */
[----:B0-----:R-:W-:-:S05]  /*1140*/  IMAD.WIDE R4, R43, 0x4, R4 ;  /* 0x000000042b047825 */ /* 0x001fca00078e0204 */
[----:B--2---:R-:W2:Y:S01]  /*1150*/  LDG.E R206, desc[UR38][R4.64] ;  /* 0x0000002604ce7981 */ /* 0x004ea2000c1e1900 */
[----:B------:R-:W-:Y:S05]  /*1160*/  YIELD ;  /* 0x0000000000007946 */ /* 0x000fea0003800000 */
[----:B------:R-:W-:Y:S01]  /*1170*/  ULDC.64 UR4, c[0x0][0xa28] ;  /* 0x00028a0000047ab9 */ /* 0x000fe20000000a00 */
[----:B------:R-:W-:Y:S01]  /*1180*/  ULDC.64 UR8, c[0x0][0xa18] ;  /* 0x0002860000087ab9 */ /* 0x000fe20000000a00 */
[----:B------:R-:W-:Y:S01]  /*1190*/  ISETP.NE.U32.AND P1, PT, RZ, UR4, PT ;  /* 0x00000004ff007c0c */ /* 0x000fe2000bf25070 */
[----:B------:R-:W-:Y:S01]  /*11a0*/  ULDC.64 UR6, c[0x0][0xa08] ;  /* 0x0002820000067ab9 */ /* 0x000fe20000000a00 */
[----:B------:R-:W-:Y:S01]  /*11b0*/  IMAD.MOV.U32 R0, RZ, RZ, RZ ;  /* 0x000000ffff007224 */ /* 0x000fe200078e00ff */
[----:B------:R-:W-:Y:S01]  /*11c0*/  ISETP.NE.U32.AND P0, PT, RZ, UR6, PT ;  /* 0x00000006ff007c0c */ /* 0x000fe2000bf05070 */
[----:B------:R-:W-:Y:S01]  /*11d0*/  IMAD.MOV.U32 R30, RZ, RZ, RZ ;  /* 0x000000ffff1e7224 */ /* 0x000fe200078e00ff */
[----:B------:R-:W-:-:S02]  /*11e0*/  ISETP.NE.AND.EX P1, PT, RZ, UR5, PT, P1 ;  /* 0x00000005ff007c0c */ /* 0x000fc4000bf25310 */
[----:B------:R-:W-:Y:S02]  /*11f0*/  ISETP.NE.AND.EX P0, PT, RZ, UR7, PT, P0 ;  /* 0x00000007ff007c0c */ /* 0x000fe4000bf05300 */
[----:B--2---:R-:W-:-:S09]  /*1200*/  SHF.R.S32.HI R209, RZ, 0x1f, R206 ;  /* 0x0000001fffd17819 */ /* 0x004fd200000114ce */
[C---:B------:R-:W-:Y:S02]  /*1210*/  @P1 LEA R6, P2, R206.reuse, UR4, 0x2 ;  /* 0x00000004ce061c11 */ /* 0x040fe4000f8410ff */
[C---:B------:R-:W-:Y:S02]  /*1220*/  SHF.L.U32 R204, R206.reuse, 0x2, RZ ;  /* 0x00000002cecc7819 */ /* 0x040fe400000006ff */
[C-C-:B----4-:R-:W-:Y:S02]  /*1230*/  @P1 LEA.HI.X R7, R206.reuse, UR5, R209.reuse, 0x2, P2 ;  /* 0x00000005ce071c11 */ /* 0x150fe400090f14d1 */
[----:B------:R-:W-:Y:S01]  /*1240*/  ISETP.NE.U32.AND P2, PT, RZ, UR8, PT ;  /* 0x00000008ff007c0c */ /* 0x000fe2000bf45070 */
[----:B------:R-:W-:Y:S01]  /*1250*/  ULDC UR4, c[0x0][0x288] ;  /* 0x0000a20000047ab9 */ /* 0x000fe20000000800 */
[----:B------:R-:W-:Y:S01]  /*1260*/  SHF.L.U64.HI R205, R206, 0x2, R209 ;  /* 0x00000002cecd7819 */ /* 0x000fe200000102d1 */
[----:B------:R0:W5:Y:S01]  /*1270*/  @P1 LDG.E R0, desc[UR38][R6.64] ;  /* 0x0000002606001981 */ /* 0x000162000c1e1900 */
[----:B------:R-:W-:-:S02]  /*1280*/  ISETP.NE.AND.EX P2, PT, RZ, UR9, PT, P2 ;  /* 0x00000009ff007c0c */ /* 0x000fc4000bf45320 */
[----:B------:R-:W-:Y:S01]  /*1290*/  IADD3 R8, P3, R204, UR6, RZ ;  /* 0x00000006cc087c10 */ /* 0x000fe2000ff7e0ff */
[----:B------:R-:W-:Y:S01]  /*12a0*/  IMAD.U32 R95, RZ, RZ, UR4 ;  /* 0x00000004ff5f7e24 */ /* 0x000fe2000f8e00ff */
[----:B------:R-:W-:Y:S02]  /*12b0*/  ULDC.64 UR4, c[0x0][0x418] ;  /* 0x0001060000047ab9 */ /* 0x000fe40000000a00 */
[----:B------:R-:W-:-:S05]  /*12c0*/  IADD3.X R9, R205, UR7, RZ, P3, !PT ;  /* 0x00000007cd097c10 */ /* 0x000fca0009ffe4ff */
[----:B------:R0:W5:Y:S02]  /*12d0*/  @P0 LDG.E R30, desc[UR38][R8.64] ;  /* 0x00000026081e0981 */ /* 0x000164000c1e1900 */
[----:B------:R-:W-:-:S04]  /*12e0*/  @P2 IADD3 R4, P1, R204, UR8, RZ ;  /* 0x00000008cc042c10 */ /* 0x000fc8000ff3e0ff */
[----:B------:R-:W-:-:S05]  /*12f0*/  @P2 IADD3.X R5, R205, UR9, RZ, P1, !PT ;  /* 0x00000009cd052c10 */ /* 0x000fca0008ffe4ff */
[----:B------:R0:W5:Y:S01]  /*1300*/  @P2 LDG.E R95, desc[UR38][R4.64] ;  /* 0x00000026045f2981 */ /* 0x000162000c1e1900 */
[----:B------:R-:W-:-:S03]  /*1310*/  UISETP.NE.U32.AND UP0, UPT, UR4, URZ, UPT ;  /* 0x0000003f0400728c */ /* 0x000fc6000bf05070 */
[----:B------:R-:W-:Y:S01]  /*1320*/  ULDC UR4, c[0x0][0x424] ;  /* 0x0001090000047ab9 */ /* 0x000fe20000000800 */
[----:B------:R-:W-:-:S03]  /*1330*/  UISETP.NE.AND.EX UP0, UPT, UR5, URZ, UPT, UP0 ;  /* 0x0000003f0500728c */ /* 0x000fc6000bf05300 */
[----:B------:R-:W-:Y:S01]  /*1340*/  ULDC UR5, c[0x0][0x2f0] ;  /* 0x0000bc0000057ab9 */ /* 0x000fe20000000800 */
[----:B------:R-:W-:-:S04]  /*1350*/  USEL UR4, UR4, 0x1, UP0 ;  /* 0x0000000104047887 */ /* 0x000fc80008000000 */
[----:B------:R-:W-:-:S03]  /*1360*/  UIMAD UR4, UR4, UR5, URZ ;  /* 0x00000005040472a4 */ /* 0x000fc6000f8e023f */
[----:B------:R-:W-:Y:S02]  /*1370*/  ULDC UR5, c[0x0][0x348] ;  /* 0x0000d20000057ab9 */ /* 0x000fe40000000800 */
[----:B------:R-:W-:Y:S01]  /*1380*/  MOV R25, UR5 ;  /* 0x0000000500197c02 */ /* 0x000fe20008000f00 */
[----:B------:R-:W-:Y:S02]  /*1390*/  IMAD.U32 R29, RZ, RZ, UR4 ;  /* 0x00000004ff1d7e24 */ /* 0x000fe4000f8e00ff */
[----:B------:R-:W-:Y:S01]  /*13a0*/  IMAD.MOV.U32 R26, RZ, RZ, R206 ;  /* 0x000000ffff1a7224 */ /* 0x000fe200078e00ce */
[----:B0--3--:R-:W-:Y:S06]  /*13b0*/  @P2 BRA `(.L_x_7006) ;  /* 0x0000000000242947 */ /* 0x009fec0003800000 */
        /* <DEDUP_REMOVED lines=9> */
.L_x_7006:
[----:B------:R-:W-:Y:S01]  /*1450*/  ULDC.64 UR4, c[0x0][0xa20] ;  /* 0x0002880000047ab9 */ /* 0x000fe20000000a00 */
[----:B------:R-:W-:Y:S01]  /*1460*/  MOV R208, R41 ;  /* 0x0000002900d07202 */ /* 0x000fe20000000f00 */
[----:B------:R-:W-:Y:S01]  /*1470*/  IMAD.MOV.U32 R203, RZ, RZ, R42 ;  /* 0x000000ffffcb7224 */ /* 0x000fe200078e002a */
[----:B------:R-:W-:-:S04]  /*1480*/  ISETP.NE.U32.AND P1, PT, RZ, UR4, PT ;  /* 0x00000004ff007c0c */ /* 0x000fc8000bf25070 */
[----:B------:R-:W-:-:S13]  /*1490*/  ISETP.NE.AND.EX P1, PT, RZ, UR5, PT, P1 ;  /* 0x00000005ff007c0c */ /* 0x000fda000bf25310 */
[----:B------:R-:W-:Y:S05]  /*14a0*/  @!P1 BRA `(.L_x_7007) ;  /* 0x0000000000109947 */ /* 0x000fea0003800000 */
[----:B------:R-:W-:-:S04]  /*14b0*/  IADD3 R4, P0, R204, UR4, RZ ;  /* 0x00000004cc047c10 */ /* 0x000fc8000ff1e0ff */
[----:B------:R-:W-:-:S05]  /*14c0*/  IADD3.X R5, R205, UR5, RZ, P0, !PT ;  /* 0x00000005cd057c10 */ /* 0x000fca00087fe4ff */
[----:B------:R0:W5:Y:S01]  /*14d0*/  LDG.E R29, desc[UR38][R4.64] ;  /* 0x00000026041d7981 */ /* 0x000162000c1e1900 */
[----:B------:R-:W-:Y:S05]  /*14e0*/  BRA `(.L_x_7008) ;  /* 0x0000000000107947 */ /* 0x000fea0003800000 */
.L_x_7007:
[----:B------:R-:W-:Y:S05]  /*14f0*/  @!P0 BRA `(.L_x_7008) ;  /* 0x00000000000c8947 */ /* 0x000fea0003800000 */
[----:B------:R-:W2:Y:S04]  /*1500*/  LDG.E R4, desc[UR38][R8.64] ;  /* 0x0000002608047981 */ /* 0x000ea8000c1e1900 */
[----:B------:R-:W2:Y:S02]  /*1510*/  LDG.E R29, desc[UR38][R8.64+0x4] ;  /* 0x00000426081d7981 */ /* 0x000ea4000c1e1900 */
[----:B--2---:R-:W-:-:S07]  /*1520*/  IMAD.IADD R29, R29, 0x1, -R4 ;  /* 0x000000011d1d7824 */ /* 0x004fce00078e0a04 */
.L_x_7008:
        /* <DEDUP_REMOVED lines=8> */
[----:B-----5:R-:W-:Y:S01]  /*15b0*/  IADD3 R10, -R0, R29, RZ ;  /* 0x0000001d000a7210 */ /* 0x020fe20007ffe1ff */
[----:B------:R-:W-:Y:S01]  /*15c0*/  IMAD.MOV.U32 R24, RZ, RZ, R29 ;  /* 0x000000ffff187224 */ /* 0x000fe200078e001d */
[----:B------:R-:W-:Y:S02]  /*15d0*/  ISETP.NE.U32.AND P1, PT, RZ, UR4, PT ;  /* 0x00000004ff007c0c */ /* 0x000fe4000bf25070 */
[----:B------:R-:W-:Y:S02]  /*15e0*/  IADD3 R27, -R10, RZ, RZ ;  /* 0x000000ff0a1b7210 */ /* 0x000fe40007ffe1ff */
[----:B------:R-:W-:-:S02]  /*15f0*/  ISETP.NE.AND.EX P1, PT, RZ, UR5, PT, P1 ;  /* 0x00000005ff007c0c */ /* 0x000fc4000bf25310 */
[----:B------:R-:W-:-:S11]  /*1600*/  VIMNMX R27, RZ, R27, !PT ;  /* 0x0000001bff1b7248 */ /* 0x000fd60007fe0100 */
[----:B------:R-:W-:-:S04]  /*1610*/  @P1 IADD3 R6, P2, R204, UR4, RZ ;  /* 0x00000004cc061c10 */ /* 0x000fc8000ff5e0ff */
[----:B------:R-:W-:-:S05]  /*1620*/  @P1 IADD3.X R7, R205, UR5, RZ, P2, !PT ;  /* 0x00000005cd071c10 */ /* 0x000fca00097fe4ff */
[----:B------:R0:W5:Y:S01]  /*1630*/  @P1 LDG.E R24, desc[UR38][R6.64] ;  /* 0x0000002606181981 */ /* 0x000162000c1e1900 */
[----:B--2---:R-:W-:-:S04]  /*1640*/  @P0 IMAD.IADD R25, R8, 0x1, -R3 ;  /* 0x0000000108190824 */ /* 0x004fc800078e0a03 */
[----:B------:R-:W-:-:S04]  /*1650*/  IMAD.IADD R96, R10, 0x1, R25 ;  /* 0x000000010a607824 */ /* 0x000fc800078e0219 */
[----:B------:R-:W-:-:S05]  /*1660*/  VIADD R0, R96, 0x7f ;  /* 0x0000007f60007836 */ /* 0x000fca0000000000 */
[----:B------:R-:W-:-:S04]  /*1670*/  SHF.R.S32.HI R3, RZ, 0x1f, R0 ;  /* 0x0000001fff037819 */ /* 0x000fc80000011400 */
[----:B------:R-:W-:-:S04]  /*1680*/  LEA.HI R3, R3, R0, RZ, 0x7 ;  /* 0x0000000003037211 */ /* 0x000fc800078f38ff */
[----:B------:R-:W-:Y:S02]  /*1690*/  LOP3.LUT R0, R3, 0xffffff80, RZ, 0xc0, !PT ;  /* 0xffffff8003007812 */ /* 0x000fe400078ec0ff */
[----:B------:R-:W-:Y:S02]  /*16a0*/  SHF.R.S32.HI R210, RZ, 0x7, R3 ;  /* 0x00000007ffd27819 */ /* 0x000fe40000011403 */
[----:B------:R-:W-:-:S04]  /*16b0*/  VIADDMNMX R0, R0, -R10, R25, PT ;  /* 0x8000000a00007246 */ /* 0x000fc80003800119 */
[----:B------:R-:W-:Y:S02]  /*16c0*/  ISETP.GT.AND P0, PT, R0, R27, PT ;  /* 0x0000001b0000720c */ /* 0x000fe40003f04270 */
[----:B------:R-:W-:-:S05]  /*16d0*/  SHF.R.U32.HI R27, RZ, 0x7, R27 ;  /* 0x00000007ff1b7819 */ /* 0x000fca000001161b */
[----:B------:R-:W-:-:S06]  /*16e0*/  IMAD.MOV.U32 R28, RZ, RZ, R27 ;  /* 0x000000ffff1c7224 */ /* 0x000fcc00078e001b */
[----:B------:R-:W-:-:S05]  /*16f0*/  @P0 VIADD R0, R0, 0x7f ;  /* 0x0000007f00000836 */ /* 0x000fca0000000000 */
[----:B------:R-:W-:-:S04]  /*1700*/  @P0 SHF.R.S32.HI R5, RZ, 0x1f, R0 ;  /* 0x0000001fff050819 */ /* 0x000fc80000011400 */
[----:B------:R-:W-:-:S04]  /*1710*/  @P0 LEA.HI R5, R5, R0, RZ, 0x7 ;  /* 0x0000000005050211 */ /* 0x000fc800078f38ff */
[----:B------:R-:W-:Y:S02]  /*1720*/  @P0 SHF.R.S32.HI R28, RZ, 0x7, R5 ;  /* 0x00000007ff1c0819 */ /* 0x000fe40000011405 */
        /* <DEDUP_REMOVED lines=23> */
.L_x_7011:
[----:B------:R-:W-:Y:S05]  /*18a0*/  BSYNC B6 ;  /* 0x0000000000067941 */ /* 0x000fea0003800000 */
.L_x_7010:
        /* <DEDUP_REMOVED lines=20> */
.L_x_7013:
[----:B------:R-:W-:Y:S05]  /*19f0*/  BSYNC B6 ;  /* 0x0000000000067941 */ /* 0x000fea0003800000 */
.L_x_7012:
[----:B------:R-:W-:Y:S01]  /*1a00*/  ULDC.64 UR4, c[0x0][0x9f8] ;  /* 0x00027e0000047ab9 */ /* 0x000fe20000000a00 */
[----:B------:R-:W0:Y:S01]  /*1a10*/  LDC R37, c[0x0][0x3f4] ;  /* 0x0000fd00ff257b82 */ /* 0x000e220000000800 */
[----:B------:R-:W-:-:S04]  /*1a20*/  ISETP.NE.U32.AND P0, PT, RZ, UR4, PT ;  /* 0x00000004ff007c0c */ /* 0x000fc8000bf05070 */
[----:B------:R-:W-:-:S03]  /*1a30*/  ISETP.NE.AND.EX P0, PT, RZ, UR5, PT, P0 ;  /* 0x00000005ff007c0c */ /* 0x000fc6000bf05300 */
[----:B------:R-:W1:Y:S08]  /*1a40*/  LDC.64 R14, c[0x0][0x3f8] ;  /* 0x0000fe00ff0e7b82 */ /* 0x000e700000000a00 */
[----:B------:R-:W2:Y:S02]  /*1a50*/  LDC.64 R34, c[0x0][0x408] ;  /* 0x00010200ff227b82 */ /* 0x000ea40000000a00 */
[----:B------:R-:W-:-:S04]  /*1a60*/  @P0 IADD3 R4, P1, R204, UR4, RZ ;  /* 0x00000004cc040c10 */ /* 0x000fc8000ff3e0ff */
[----:B------:R-:W-:-:S05]  /*1a70*/  @P0 IADD3.X R5, R205, UR5, RZ, P1, !PT ;  /* 0x00000005cd050c10 */ /* 0x000fca0008ffe4ff */
[----:B------:R3:W4:Y:S01]  /*1a80*/  @P0 LDG.E R26, desc[UR38][R4.64] ;  /* 0x00000026041a0981 */ /* 0x000722000c1e1900 */
[----:B0-----:R-:W-:Y:S01]  /*1a90*/  ISETP.GE.AND P0, PT, R16, R37, PT ;  /* 0x000000251000720c */ /* 0x001fe20003f06270 */
[----:B------:R-:W-:Y:S01]  /*1aa0*/  IMAD.IADD R0, R30, 0x1, R29 ;  /* 0x000000011e007824 */ /* 0x000fe200078e021d */
[----:B------:R-:W-:Y:S01]  /*1ab0*/  SHF.R.U32.HI R21, RZ, 0x3, R193 ;  /* 0x00000003ff157819 */ /* 0x000fe200000116c1 */
[----:B------:R-:W0:Y:S01]  /*1ac0*/  S2R R38, SR_TID.X ;  /* 0x0000000000267919 */ /* 0x000e220000002100 */
[----:B------:R-:W-:Y:S01]  /*1ad0*/  SEL R3, R37, RZ, P0 ;  /* 0x000000ff25037207 */ /* 0x000fe20000000000 */
[----:B-1----:R-:W-:Y:S01]  /*1ae0*/  IMAD.WIDE.U32 R6, R153, R14, R18 ;  /* 0x0000000e99067225 */ /* 0x002fe200078e0012 */
[----:B------:R-:W-:Y:S02]  /*1af0*/  SHF.R.U32.HI R20, RZ, 0x3, R192 ;  /* 0x00000003ff147819 */ /* 0x000fe400000116c0 */
[----:B------:R-:W-:Y:S01]  /*1b00*/  LEA R36, R202, R153, 0x5 ;  /* 0x00000099ca247211 */ /* 0x000fe200078e28ff */
[----:B------:R-:W-:-:S02]  /*1b10*/  IMAD.IADD R3, R16, 0x1, R3 ;  /* 0x0000000110037824 */ /* 0x000fc400078e0203 */
[----:B------:R-:W-:Y:S01]  /*1b20*/  IMAD.MOV.U32 R84, RZ, RZ, R6 ;  /* 0x000000ffff547224 */ /* 0x000fe200078e0006 */
[C---:B--2---:R-:W-:Y:S01]  /*1b30*/  SHF.L.U64.HI R29, R34.reuse, 0x5, R35 ;  /* 0x00000005221d7819 */ /* 0x044fe20000010223 */
[-C--:B------:R-:W-:Y:S01]  /*1b40*/  IMAD R10, R227, R34.reuse, RZ ;  /* 0x00000022e30a7224 */ /* 0x080fe200078e02ff */
[----:B------:R-:W-:Y:S01]  /*1b50*/  SHF.R.S32.HI R6, RZ, 0x1f, R3 ;  /* 0x0000001fff067819 */ /* 0x000fe20000011403 */
[C---:B---3--:R-:W-:Y:S01]  /*1b60*/  IMAD.WIDE.U32 R4, R153.reuse, R34, R18 ;  /* 0x0000002299047225 */ /* 0x048fe200078e0012 */
[--C-:B------:R-:W-:Y:S02]  /*1b70*/  SHF.L.U64.HI R30, R34, 0x6, R35.reuse ;  /* 0x00000006221e7819 */ /* 0x100fe40000010223 */
[----:B------:R-:W-:Y:S01]  /*1b80*/  LEA.HI R12, R6, R3, RZ, 0x3 ;  /* 0x00000003060c7211 */ /* 0x000fe200078f18ff */
[----:B------:R-:W-:Y:S01]  /*1b90*/  IMAD R91, R153, R35, R10 ;  /* 0x00000023995b7224 */ /* 0x000fe200078e020a */
[----:B------:R-:W-:Y:S01]  /*1ba0*/  SHF.L.U64.HI R31, R34, 0x7, R35 ;  /* 0x00000007221f7819 */ /* 0x000fe20000010223 */
[----:B------:R-:W-:Y:S01]  /*1bb0*/  IMAD R8, R227, R14, RZ ;  /* 0x0000000ee3087224 */ /* 0x000fe200078e02ff */
[----:B------:R-:W-:Y:S01]  /*1bc0*/  LOP3.LUT R43, R12, 0xfffffff8, RZ, 0xc0, !PT ;  /* 0xfffffff80c2b7812 */ /* 0x000fe200078ec0ff */
[----:B------:R-:W-:Y:S01]  /*1bd0*/  IMAD.WIDE.U32 R10, R153, R34, R16 ;  /* 0x00000022990a7225 */ /* 0x000fe200078e0010 */
[----:B------:R-:W-:-:S02]  /*1be0*/  IADD3 R89, R5, R91, RZ ;  /* 0x0000005b05597210 */ /* 0x000fc40007ffe0ff */
[----:B------:R-:W-:Y:S01]  /*1bf0*/  LOP3.LUT R5, R193, 0x38, R12, 0xf8, !PT ;  /* 0x00000038c1057812 */ /* 0x000fe200078ef80c */
[----:B------:R-:W-:Y:S01]  /*1c00*/  IMAD.MOV.U32 R88, RZ, RZ, R4 ;  /* 0x000000ffff587224 */ /* 0x000fe200078e0004 */
[----:B------:R-:W-:Y:S01]  /*1c10*/  LEA.HI R4, R6, R3, RZ, 0x6 ;  /* 0x0000000306047211 */ /* 0x000fe200078f30ff */
[C---:B------:R-:W-:Y:S01]  /*1c20*/  IMAD R87, R153.reuse, R15, R8 ;  /* 0x0000000f99577224 */ /* 0x040fe200078e0208 */
[----:B------:R-:W-:Y:S01]  /*1c30*/  LOP3.LUT R3, R12, 0x38, RZ, 0xc0, !PT ;  /* 0x000000380c037812 */ /* 0x000fe200078ec0ff */
[----:B------:R-:W-:Y:S01]  /*1c40*/  IMAD.WIDE.U32 R8, R153, R14, R16 ;  /* 0x0000000e99087225 */ /* 0x000fe200078e0010 */
[----:B------:R-:W-:Y:S02]  /*1c50*/  MOV R90, R10 ;  /* 0x0000000a005a7202 */ /* 0x000fe40000000f00 */
[----:B------:R-:W-:Y:S01]  /*1c60*/  IADD3 R85, R7, R87, RZ ;  /* 0x0000005707557210 */ /* 0x000fe20007ffe0ff */
[----:B------:R-:W-:Y:S01]  /*1c70*/  IMAD.IADD R91, R91, 0x1, R11 ;  /* 0x000000015b5b7824 */ /* 0x000fe200078e020b */
[----:B0-----:R-:W-:Y:S01]  /*1c80*/  SHF.R.U32.HI R38, RZ, 0x7, R38 ;  /* 0x00000007ff267819 */ /* 0x001fe20000011626 */
[----:B------:R-:W-:Y:S01]  /*1c90*/  IMAD.SHL.U32 R4, R4, 0x80, RZ ;  /* 0x0000008004047824 */ /* 0x000fe200078e00ff */
[----:B-----5:R-:W-:Y:S01]  /*1ca0*/  SHF.R.S32.HI R11, RZ, 0x1f, R24 ;  /* 0x0000001fff0b7819 */ /* 0x020fe20000011418 */
[----:B------:R-:W-:Y:S01]  /*1cb0*/  IMAD.MOV.U32 R86, RZ, RZ, R8 ;  /* 0x000000ffff567224 */ /* 0x000fe200078e0008 */
[----:B------:R-:W-:Y:S01]  /*1cc0*/  ISETP.NE.AND P6, PT, R38, 0x1, PT ;  /* 0x000000012600780c */ /* 0x000fe20003fc5270 */
[----:B------:R-:W-:Y:S01]  /*1cd0*/  IMAD.IADD R87, R87, 0x1, R9 ;  /* 0x0000000157577824 */ /* 0x000fe200078e0209 */
[--C-:B------:R-:W-:Y:S01]  /*1ce0*/  LOP3.LUT R7, R192, 0x38, R12.reuse, 0xf8, !PT ;  /* 0x00000038c0077812 */ /* 0x100fe200078ef80c */
[----:B------:R-:W-:Y:S01]  /*1cf0*/  IMAD R10, R11, R14, RZ ;  /* 0x0000000e0b0a7224 */ /* 0x000fe200078e02ff */
[----:B------:R-:W-:Y:S01]  /*1d00*/  LOP3.LUT R8, R159, 0x38, R12, 0xf8, !PT ;  /* 0x000000389f087812 */ /* 0x000fe200078ef80c */
[----:B------:R-:W-:Y:S01]  /*1d10*/  IMAD R11, R11, R34, RZ ;  /* 0x000000220b0b7224 */ /* 0x000fe200078e02ff */
[----:B------:R-:W-:Y:S01]  /*1d20*/  LOP3.LUT R3, R3, 0x1c0, R228, 0xf8, !PT ;  /* 0x000001c003037812 */ /* 0x000fe200078ef8e4 */
[----:B------:R-:W-:Y:S01]  /*1d30*/  IMAD R39, R24, R15, R10 ;  /* 0x0000000f18277224 */ /* 0x000fe200078e020a */
[----:B------:R-:W-:Y:S01]  /*1d40*/  LOP3.LUT R6, R4, 0xffffe000, RZ, 0xc0, !PT ;  /* 0xffffe00004067812 */ /* 0x000fe200078ec0ff */
[----:B------:R-:W-:Y:S01]  /*1d50*/  IMAD.WIDE.U32 R84, R24, R14, R84 ;  /* 0x0000000e18547225 */ /* 0x000fe200078e0054 */
[----:B------:R-:W-:-:S02]  /*1d60*/  LOP3.LUT R5, R5, R21, RZ, 0x3c, !PT ;  /* 0x0000001505057212 */ /* 0x000fc400078e3cff */
[----:B------:R-:W-:Y:S01]  /*1d70*/  LOP3.LUT R9, R7, R20, RZ, 0x3c, !PT ;  /* 0x0000001407097212 */ /* 0x000fe200078e3cff */
[----:B------:R-:W-:Y:S05]  /*1d80*/  @!P6 WARPSYNC.ALL ;  /* 0x000000000000e948 */ /* 0x000fea0003800000 */
[----:B------:R-:W-:Y:S01]  /*1d90*/  LOP3.LUT R8, R8, R229, RZ, 0x3c, !PT ;  /* 0x000000e508087212 */ /* 0x000fe200078e3cff */
[C---:B------:R-:W-:Y:S01]  /*1da0*/  IMAD.WIDE.U32 R86, R24.reuse, R14, R86 ;  /* 0x0000000e18567225 */ /* 0x040fe200078e0056 */
[----:B------:R-:W-:Y:S01]  /*1db0*/  LOP3.LUT R7, R3, R198, RZ, 0x3c, !PT ;  /* 0x000000c603077212 */ /* 0x000fe200078e3cff */
[----:B------:R-:W-:Y:S01]  /*1dc0*/  ULDC UR4, c[0x0][0x2f4] ;  /* 0x0000bd0000047ab9 */ /* 0x000fe20000000800 */
[-C--:B------:R-:W-:Y:S01]  /*1dd0*/  IADD3 R3, R5, R6.reuse, R197 ;  /* 0x0000000605037210 */ /* 0x080fe20007ffe0c5 */
[C---:B------:R-:W-:Y:S01]  /*1de0*/  IMAD R11, R24.reuse, R35, R11 ;  /* 0x00000023180b7224 */ /* 0x040fe200078e020b */
[----:B------:R-:W-:Y:S01]  /*1df0*/  IADD3 R4, R9, R6, R196 ;  /* 0x0000000609047210 */ /* 0x000fe20007ffe0c4 */
[----:B------:R-:W-:Y:S01]  /*1e00*/  IMAD.WIDE.U32 R88, R24, R34, R88 ;  /* 0x0000002218587225 */ /* 0x000fe200078e0058 */
[----:B------:R-:W-:-:S02]  /*1e10*/  IADD3 R5, R8, R6, R195 ;  /* 0x0000000608057210 */ /* 0x000fc40007ffe0c3 */
[----:B------:R-:W-:Y:S01]  /*1e20*/  IADD3 R6, R7, R6, R199 ;  /* 0x0000000607067210 */ /* 0x000fe20007ffe0c7 */
[----:B------:R-:W-:Y:S01]  /*1e30*/  IMAD.WIDE.U32 R90, R24, R34, R90 ;  /* 0x00000022185a7225 */ /* 0x000fe200078e005a */
[C-C-:B------:R-:W-:Y:S02]  /*1e40*/  SHF.L.U64.HI R7, R14.reuse, 0x5, R15.reuse ;  /* 0x000000050e077819 */ /* 0x140fe4000001020f */
[--C-:B------:R-:W-:Y:S01]  /*1e50*/  SHF.L.U64.HI R8, R14, 0x6, R15.reuse ;  /* 0x000000060e087819 */ /* 0x100fe2000001020f */
[----:B------:R-:W-:Y:S01]  /*1e60*/  VIADD R97, R38, 0x8 ;  /* 0x0000000826617836 */ /* 0x000fe20000000000 */
[----:B------:R-:W-:Y:S01]  /*1e70*/  SHF.L.U64.HI R9, R14, 0x7, R15 ;  /* 0x000000070e097819 */ /* 0x000fe2000001020f */
[----:B------:R-:W-:Y:S01]  /*1e80*/  IMAD.SHL.U32 R32, R34, 0x20, RZ ;  /* 0x0000002022207824 */ /* 0x000fe200078e00ff */
[----:B------:R-:W-:Y:S01]  /*1e90*/  SHF.L.U32 R21, R14, 0x7, RZ ;  /* 0x000000070e157819 */ /* 0x000fe200000006ff */
[----:B------:R-:W-:Y:S01]  /*1ea0*/  IMAD.SHL.U32 R33, R34, 0x40, RZ ;  /* 0x0000004022217824 */ /* 0x000fe200078e00ff */
[----:B------:R-:W-:Y:S01]  /*1eb0*/  SHF.R.S32.HI R35, RZ, 0x1f, R42 ;  /* 0x0000001fff237819 */ /* 0x000fe2000001142a */
[----:B------:R-:W-:Y:S01]  /*1ec0*/  IMAD.IADD R38, R85, 0x1, R39 ;  /* 0x0000000155267824 */ /* 0x000fe200078e0227 */
[----:B------:R-:W-:Y:S01]  /*1ed0*/  IADD3 R39, R39, R87, RZ ;  /* 0x0000005727277210 */ /* 0x000fe20007ffe0ff */
[----:B------:R-:W-:Y:S01]  /*1ee0*/  IMAD.SHL.U32 R10, R14, 0x20, RZ ;  /* 0x000000200e0a7824 */ /* 0x000fe200078e00ff */
[----:B------:R-:W-:Y:S01]  /*1ef0*/  ISETP.GE.AND P1, PT, R16, UR4, PT ;  /* 0x0000000410007c0c */ /* 0x000fe2000bf26270 */
[----:B------:R-:W-:Y:S01]  /*1f00*/  IMAD.SHL.U32 R20, R14, 0x40, RZ ;  /* 0x000000400e147824 */ /* 0x000fe200078e00ff */
[----:B------:R-:W-:Y:S01]  /*1f10*/  ISETP.GE.AND P2, PT, R22, UR4, PT ;  /* 0x0000000416007c0c */ /* 0x000fe2000bf46270 */
[----:B------:R-:W-:Y:S01]  /*1f20*/  IMAD.SHL.U32 R34, R34, 0x80, RZ ;  /* 0x0000008022227824 */ /* 0x000fe200078e00ff */
[----:B------:R-:W-:Y:S01]  /*1f30*/  SHF.R.S32.HI R81, RZ, 0x3, R12 ;  /* 0x00000003ff517819 */ /* 0x000fe2000001140c */
[----:B------:R-:W-:Y:S01]  /*1f40*/  IMAD.SHL.U32 R37, R37, 0x2, RZ ;  /* 0x0000000225257824 */ /* 0x000fe200078e00ff */
[----:B------:R-:W-:Y:S01]  /*1f50*/  SHF.R.S32.HI R83, RZ, 0x1f, R43 ;  /* 0x0000001fff537819 */ /* 0x000fe2000001142b */
[----:B------:R-:W-:-:S02]  /*1f60*/  IMAD.IADD R40, R89, 0x1, R11 ;  /* 0x0000000159287824 */ /* 0x000fc400078e020b */
[----:B------:R-:W-:Y:S01]  /*1f70*/  IMAD.IADD R80, R11, 0x1, R91 ;  /* 0x000000010b507824 */ /* 0x000fe200078e025b */
[----:B------:R-:W-:Y:S01]  /*1f80*/  @!P6 BAR.SYNC.DEFER_BLOCKING 0x9, 0x100 ;  /* 0x024400000000eb1d */ /* 0x000fe20000010000 */
[----:B----4-:R-:W-:-:S07]  /*1f90*/  SHF.R.S32.HI R82, RZ, 0x1f, R26 ;  /* 0x0000001fff527819 */ /* 0x010fce000001141a */
.L_x_7111:
[----:B------:R-:W0:Y:S01]  /*1fa0*/  LDC R101, c[0x0][0x430] ;  /* 0x00010c00ff657b82 */ /* 0x000e220000000800 */
[----:B------:R-:W-:Y:S02]  /*1fb0*/  VIADD R28, R28, 0xffffffff ;  /* 0xffffffff1c1c7836 */ /* 0x000fe40000000000 */
[----:B------:R-:W-:-:S03]  /*1fc0*/  IMAD.MOV.U32 R102, RZ, RZ, RZ ;  /* 0x000000ffff667224 */ /* 0x000fc600078e00ff */
[----:B------:R-:W-:Y:S02]  /*1fd0*/  LEA R11, R28, R36, 0x7 ;  /* 0x000000241c0b7211 */ /* 0x000fe400078e38ff */
[----:B-1----:R-:W1:Y:S02]  /*1fe0*/  LDC R104, c[0x0][0x3f4] ;  /* 0x0000fd00ff687b82 */ /* 0x002e640000000800 */
[----:B------:R-:W-:Y:S01]  /*1ff0*/  ISETP.GE.AND P3, PT, R11, R25, PT ;  /* 0x000000190b00720c */ /* 0x000fe20003f66270 */
[----:B------:R-:W-:-:S03]  /*2000*/  IMAD.IADD R45, R0, 0x1, R11 ;  /* 0x00000001002d7824 */ /* 0x000fc600078e020b */
[----:B------:R-:W-:Y:S01]  /*2010*/  ISETP.GT.OR P3, PT, R36, 0x7f, P3 ;  /* 0x0000007f2400780c */ /* 0x000fe20001f64670 */
[----:B------:R-:W-:Y:S01]  /*2020*/  IMAD.MOV.U32 R11, RZ, RZ, R45 ;  /* 0x000000ffff0b7224 */ /* 0x000fe200078e002d */
        /* <DEDUP_REMOVED lines=8> */
[--C-:B------:R-:W-:Y:S01]  /*20b0*/  @!P3 SHF.R.S32.HI R13, RZ, 0x1f, R11.reuse ;  /* 0x0000001fff0db819 */ /* 0x100fe2000001140b */
[----:B------:R-:W-:Y:S02]  /*20c0*/  @!P3 IMAD R15, R26, R15, R12 ;  /* 0x0000000f1a0fb224 */ /* 0x000fe400078e020c */
[----:B------:R-:W-:-:S04]  /*20d0*/  @!P3 IMAD.MOV.U32 R12, RZ, RZ, R11 ;  /* 0x000000ffff0cb224 */ /* 0x000fc800078e000b */
[----:B------:R-:W-:-:S05]  /*20e0*/  @!P3 IMAD.WIDE.U32 R12, R26, R14, R12 ;  /* 0x0000000e1a0cb225 */ /* 0x000fca00078e000c */
[----:B------:R-:W-:Y:S02]  /*20f0*/  @!P3 IADD3 R13, R13, R15, RZ ;  /* 0x0000000f0d0db210 */ /* 0x000fe40007ffe0ff */
[----:B--2---:R-:W-:-:S04]  /*2100*/  @!P3 LEA R14, P4, R12, R46, 0x2 ;  /* 0x0000002e0c0eb211 */ /* 0x004fc800078810ff */
[----:B------:R-:W-:-:S05]  /*2110*/  @!P3 LEA.HI.X R15, R12, R47, R13, 0x2, P4 ;  /* 0x0000002f0c0fb211 */ /* 0x000fca00020f140d */
[----:B------:R0:W5:Y:S01]  /*2120*/  @!P3 LDG.E R102, desc[UR38][R14.64] ;  /* 0x000000260e66b981 */ /* 0x000162000c1e1900 */
[----:B-1----:R-:W-:Y:S01]  /*2130*/  ISETP.GE.AND P3, PT, R104, 0x1, PT ;  /* 0x000000016800780c */ /* 0x002fe20003f66270 */
[----:B------:R-:W-:Y:S01]  /*2140*/  IMAD.MOV R12, RZ, RZ, -R11 ;  /* 0x000000ffff0c7224 */ /* 0x000fe200078e0a0b */
[----:B------:R-:W-:Y:S01]  /*2150*/  ISETP.GT.AND P4, PT, R28, R27, PT ;  /* 0x0000001b1c00720c */ /* 0x000fe20003f84270 */
[----:B------:R-:W-:Y:S01]  /*2160*/  IMAD R11, R155, 0x4000, R201 ;  /* 0x000040009b0b7824 */ /* 0x000fe200078e02c9 */
[----:B------:R-:W-:Y:S05]  /*2170*/  YIELD ;  /* 0x0000000000007946 */ /* 0x000fea0003800000 */
[----:B------:R-:W-:Y:S01]  /*2180*/  BSSY B0, `(.L_x_7014) ;  /* 0x0000570000007945 */ /* 0x000fe20003800000 */
[----:B------:R-:W-:Y:S01]  /*2190*/  IMAD R101, R101, R12, R45 ;  /* 0x0000000c65657224 */ /* 0x000fe200078e022d */
[----:B------:R-:W-:-:S02]  /*21a0*/  LEA R94, R11, R156, 0x1 ;  /* 0x0000009c0b5e7211 */ /* 0x000fc400078e08ff */
[----:B------:R-:W-:Y:S01]  /*21b0*/  P2R R93, PR, RZ, 0x10 ;  /* 0x00000010ff5d7803 */ /* 0x000fe20000000000 */
        /* <DEDUP_REMOVED lines=27> */
[----:B------:R-:W-:Y:S02]  /*2370*/  IMAD R98, R28, -0x80, R25 ;  /* 0xffffff801c627824 */ /* 0x000fe400078e0219 */
[-C--:B------:R-:W-:Y:S01]  /*2380*/  IMAD.WIDE.U32 R14, R21, R28.reuse, RZ ;  /* 0x0000001c150e7225 */ /* 0x080fe200078e00ff */
[----:B------:R-:W-:Y:S02]  /*2390*/  LEA.HI.X R108, R108, UR5, R11, 0x1, P4 ;  /* 0x000000056c6c7c11 */ /* 0x000fe4000a0f0c0b */
        /* <DEDUP_REMOVED lines=10> */
[----:B------:R-:W-:Y:S02]  /*2440*/  P2R R124, PR, RZ, 0x8 ;  /* 0x00000008ff7c7803 */ /* 0x000fe40000000000 */
[----:B------:R-:W-:-:S02]  /*2450*/  CS2R R70, SRZ ;  /* 0x0000000000467805 */ /* 0x000fc4000001ff00 */
        /* <DEDUP_REMOVED lines=22> */
.L_x_7018:
[----:B------:R-:W-:Y:S05]  /*25c0*/  BSYNC B1 ;  /* 0x0000000000017941 */ /* 0x000fea0003800000 */
.L_x_7017:
[----:B------:R-:W-:Y:S01]  /*25d0*/  ISETP.GE.AND P3, PT, R220, R98, PT ;  /* 0x00000062dc00720c */ /* 0x000fe20003f66270 */
[----:B0----5:R-:W-:Y:S01]  /*25e0*/  IMAD.MOV.U32 R45, RZ, RZ, R69 ;  /* 0x000000ffff2d7224 */ /* 0x021fe200078e0045 */
[----:B------:R-:W-:Y:S01]  /*25f0*/  MOV R44, R68 ;  /* 0x00000044002c7202 */ /* 0x000fe20000000f00 */
[----:B------:R-:W-:Y:S01]  /*2600*/  IMAD.MOV.U32 R46, RZ, RZ, R72 ;  /* 0x000000ffff2e7224 */ /* 0x000fe200078e0048 */
[----:B------:R-:W-:Y:S01]  /*2610*/  BSSY B1, `(.L_x_7019) ;  /* 0x0000025000017945 */ /* 0x000fe20003800000 */
        /* <DEDUP_REMOVED lines=9> */
[----:B------:R-:W-:Y:S02]  /*26b0*/  P2R R122, PR, RZ, 0x8 ;  /* 0x00000008ff7a7803 */ /* 0x000fe40000000000 */
[----:B------:R-:W-:Y:S02]  /*26c0*/  CS2R R62, SRZ ;  /* 0x00000000003e7805 */ /* 0x000fe4000001ff00 */
[----:B------:R-:W-:Y:S02]  /*26d0*/  PRMT R116, R44, 0x5410, R45 ;  /* 0x000054102c747816 */ /* 0x000fe4000000002d */
[----:B------:R-:W-:Y:S02]  /*26e0*/  CS2R R66, SRZ ;  /* 0x0000000000427805 */ /* 0x000fe4000001ff00 */
[----:B------:R-:W-:-:S02]  /*26f0*/  PRMT R123, R46, 0x7610, R123 ;  /* 0x000076102e7b7816 */ /* 0x000fc4000000007b */
[----:B------:R-:W-:Y:S01]  /*2700*/  PRMT R121, R121, 0x5410, R47 ;  /* 0x0000541079797816 */ /* 0x000fe2000000002f */
        /* <DEDUP_REMOVED lines=21> */
.L_x_7020:
[----:B------:R-:W-:Y:S05]  /*2860*/  BSYNC B1 ;  /* 0x0000000000017941 */ /* 0x000fea0003800000 */
.L_x_7019:
        /* <DEDUP_REMOVED lines=17> */
[----:B------:R-:W-:-:S02]  /*2980*/  CS2R R58, SRZ ;  /* 0x00000000003a7805 */ /* 0x000fc4000001ff00 */
[----:B------:R-:W-:Y:S02]  /*2990*/  PRMT R114, R46, 0x5410, R47 ;  /* 0x000054102e727816 */ /* 0x000fe4000000002f */
[----:B------:R-:W-:Y:S02]  /*29a0*/  CS2R R48, SRZ ;  /* 0x0000000000307805 */ /* 0x000fe4000001ff00 */
[----:B------:R-:W-:Y:S02]  /*29b0*/  CS2R R46, SRZ ;  /* 0x00000000002e7805 */ /* 0x000fe4000001ff00 */
        /* <DEDUP_REMOVED lines=22> */
.L_x_7022:
[----:B------:R-:W-:Y:S05]  /*2b20*/  BSYNC B1 ;  /* 0x0000000000017941 */ /* 0x000fea0003800000 */
.L_x_7021:
[----:B------:R-:W-:Y:S01]  /*2b30*/  ISETP.GE.AND P4, PT, R218, R98, PT ;  /* 0x00000062da00720c */ /* 0x000fe20003f86270 */
[----:B------:R-:W-:-:S12]  /*2b40*/  BSSY B1, `(.L_x_7023) ;  /* 0x000001e000017945 */ /* 0x000fd80003800000 */
[----:B------:R-:W-:Y:S05]  /*2b50*/  @P4 BRA `(.L_x_7024) ;  /* 0x0000000000704947 */ /* 0x000fea0003800000 */
[----:B------:R-:W1:Y:S01]  /*2b60*/  LDC.64 R44, c[0x0][0x3f8] ;  /* 0x0000fe00ff2c7b82 */ /* 0x000e620000000a00 */
[----:B------:R-:W-:Y:S01]  /*2b70*/  MOV R15, R103 ;  /* 0x00000067000f7202 */ /* 0x000fe20000000f00 */
[----:B------:R-:W-:Y:S01]  /*2b80*/  ULDC.64 UR4, c[0x0][0x3e8] ;  /* 0x0000fa0000047ab9 */ /* 0x000fe20000000a00 */
[----:B------:R-:W-:Y:S02]  /*2b90*/  CS2R R48, SRZ ;  /* 0x0000000000307805 */ /* 0x000fe4000001ff00 */
[----:B------:R-:W-:Y:S01]  /*2ba0*/  CS2R R50, SRZ ;  /* 0x0000000000327805 */ /* 0x000fe2000001ff00 */
[----:B-1----:R-:W-:-:S04]  /*2bb0*/  IMAD.WIDE.U32 R14, R44, 0x60, R14 ;  /* 0x000000602c0e7825 */ /* 0x002fc800078e000e */
[----:B------:R-:W-:Y:S01]  /*2bc0*/  IMAD R13, R45, 0x60, RZ ;  /* 0x000000602d0d7824 */ /* 0x000fe200078e02ff */
[----:B------:R-:W-:-:S04]  /*2bd0*/  IADD3 R45, P5, R84, R14, RZ ;  /* 0x0000000e542d7210 */ /* 0x000fc80007fbe0ff */
[----:B------:R-:W-:Y:S01]  /*2be0*/  IADD3.X R46, R38, R15, R13, P5, !PT ;  /* 0x0000000f262e7210 */ /* 0x000fe20002ffe40d */
[----:B------:R-:W-:Y:S01]  /*2bf0*/  IMAD.MOV.U32 R13, RZ, RZ, R11 ;  /* 0x000000ffff0d7224 */ /* 0x000fe200078e000b */
[----:B------:R-:W1:Y:S02]  /*2c00*/  LDC.64 R14, c[0x0][0x408] ;  /* 0x00010200ff0e7b82 */ /* 0x000e640000000a00 */
[----:B-1----:R-:W-:-:S04]  /*2c10*/  IMAD.WIDE.U32 R12, R14, 0x60, R12 ;  /* 0x000000600e0c7825 */ /* 0x002fc800078e000c */
[----:B------:R-:W-:Y:S01]  /*2c20*/  IMAD R15, R15, 0x60, RZ ;  /* 0x000000600f0f7824 */ /* 0x000fe200078e02ff */
[----:B------:R-:W-:-:S04]  /*2c30*/  IADD3 R11, P5, R88, R12, RZ ;  /* 0x0000000c580b7210 */ /* 0x000fc80007fbe0ff */
[----:B------:R-:W-:Y:S02]  /*2c40*/  IADD3.X R44, R40, R13, R15, P5, !PT ;  /* 0x0000000d282c7210 */ /* 0x000fe40002ffe40f */
        /* <DEDUP_REMOVED lines=13> */
.L_x_7024:
[----:B------:R-:W-:Y:S05]  /*2d20*/  BSYNC B1 ;  /* 0x0000000000017941 */ /* 0x000fea0003800000 */
.L_x_7023:
[----:B-----5:R-:W-:Y:S01]  /*2d30*/  IMAD.MOV.U32 R11, RZ, RZ, R52 ;  /* 0x000000ffff0b7224 */ /* 0x020fe200078e0034 */
[----:B-1----:R-:W-:Y:S01]  /*2d40*/  MOV R13, R56 ;  /* 0x00000038000d7202 */ /* 0x002fe20000000f00 */
[----:B------:R-:W-:Y:S01]  /*2d50*/  IMAD.MOV.U32 R12, RZ, RZ, R53 ;  /* 0x000000ffff0c7224 */ /* 0x000fe200078e0035 */
[----:B------:R-:W-:Y:S01]  /*2d60*/  ISETP.NE.AND P5, PT, R157, 0x3, PT ;  /* 0x000000039d00780c */ /* 0x000fe20003fa5270 */
        /* <DEDUP_REMOVED lines=13> */
[----:B0-----:R-:W-:Y:S01]  /*2e40*/  PRMT R78, R11, 0x5410, R12 ;  /* 0x000054100b4e7816 */ /* 0x001fe2000000000c */
        /* <DEDUP_REMOVED lines=9> */
.L_x_7025:
[----:B------:R-:W-:Y:S01]  /*2ee0*/  IMAD R92, R155, 0x8, R156 ;  /* 0x000000089b5c7824 */ /* 0x000fe200078e029c */
[----:B------:R-:W-:Y:S01]  /*2ef0*/  SHF.L.U32 R103, R154, 0x1f, RZ ;  /* 0x0000001f9a677819 */ /* 0x000fe200000006ff */
[----:B------:R-:W-:Y:S03]  /*2f00*/  BSSY B1, `(.L_x_7026) ;  /* 0x0000003000017945 */ /* 0x000fe60003800000 */
[----:B------:R-:W0:Y:S02]  /*2f10*/  SYNCS.PHASECHK.TRANS64.TRYWAIT P6, [R92+URZ+0x28890], R103 ;  /* 0x028890675c0075a7 */ /* 0x000e2400080c017f */
[----:B0-----:R-:W-:Y:S05]  /*2f20*/  @!P6 BRA `(.L_x_7027) ;  /* 0x000001680000e947 */ /* 0x001fea0003800000 */
.L_x_7322:
[----:B------:R-:W-:Y:S05]  /*2f30*/  BSYNC B1 ;  /* 0x0000000000017941 */ /* 0x000fea0003800000 */
.L_x_7026:
[----:B------:R-:W-:-:S03]  /*2f40*/  UMOV UR4, 0xffffffff ;  /* 0xffffffff00047882 */ /* 0x000fc60000000000 */
[----:B------:R-:W-:Y:S05]  /*2f50*/  BRA.DIV UR4, `(.L_x_7028) ;  /* 0x0000016a04087947 */ /* 0x000fea000b800000 */
[----:B------:R1:W2:Y:S04]  /*2f60*/  SHFL.IDX PT, R79, R108, RZ, 0x181f ;  /* 0x00181fff6c4f7589 */ /* 0x0002a800000e0000 */
[----:B------:R1:W3:Y:S02]  /*2f70*/  SHFL.IDX PT, R105, R109, RZ, 0x181f ;  /* 0x00181fff6d697589 */ /* 0x0002e400000e0000 */
.L_x_7326:
[----:B------:R-:W-:Y:S01]  /*2f80*/  ISETP.NE.AND P6, PT, R124, RZ, PT ;  /* 0x000000ff7c00720c */ /* 0x000fe20003fc5270 */
[----:B------:R-:W-:-:S12]  /*2f90*/  BSSY B1, `(.L_x_7029) ;  /* 0x0000066000017945 */ /* 0x000fd80003800000 */
[----:B------:R-:W-:Y:S05]  /*2fa0*/  @P6 BRA `(.L_x_7030) ;  /* 0x0000000400906947 */ /* 0x000fea0003800000 */
[----:B------:R-:W-:Y:S04]  /*2fb0*/  BSSY B2, `(.L_x_7031) ;  /* 0x0000032000027945 */ /* 0x000fe80003800000 */
[----:B------:R-:W-:Y:S05]  /*2fc0*/  @P1 BRA `(.L_x_7032) ;  /* 0x0000000000c01947 */ /* 0x000fea0003800000 */
        /* <DEDUP_REMOVED lines=20> */
[----:B------:R-:W-:Y:S01]  /*3110*/  FMUL.FTZ R125, R15, R75 ;  /* 0x0000004b0f7d7220 */ /* 0x000fe20000410000 */
[C---:B------:R-:W-:Y:S01]  /*3120*/  FMUL.FTZ R124, R13.reuse, R124 ;  /* 0x0000007c0d7c7220 */ /* 0x040fe20000410000 */
[----:B------:R-:W-:Y:S01]  /*3130*/  FFMA.FTZ R126, R13, R74, -R126 ;  /* 0x0000004a0d7e7223 */ /* 0x000fe2000001087e */
[----:B------:R-:W-:Y:S01]  /*3140*/  FFMA.FTZ R128, R15, R73, -R128 ;  /* 0x000000490f807223 */ /* 0x000fe20000010880 */
[----:B------:R-:W-:-:S02]  /*3150*/  HADD2.F32 R15, -RZ, R123.H1_H1 ;  /* 0x3000007bff0f7230 */ /* 0x000fc40000004100 */
[----:B------:R-:W-:Y:S01]  /*3160*/  FFMA.FTZ R75, R11, R74, R124 ;  /* 0x0000004a0b4b7223 */ /* 0x000fe2000001007c */
[--C-:B------:R-:W-:Y:S02]  /*3170*/  HADD2.F32 R11, -RZ, R12.reuse.H1_H1 ;  /* 0x3000000cff0b7230 */ /* 0x100fe40000004100 */
[----:B------:R-:W-:Y:S01]  /*3180*/  FFMA.FTZ R125, R72, R73, R125 ;  /* 0x00000049487d7223 */ /* 0x000fe2000001007d */
[----:B------:R-:W-:Y:S02]  /*3190*/  HADD2.F32 R123, -RZ, R123.H0_H0 ;  /* 0x2000007bff7b7230 */ /* 0x000fe40000004100 */
[----:B------:R-:W-:Y:S02]  /*31a0*/  HADD2.F32 R12, -RZ, R12.H0_H0 ;  /* 0x2000000cff0c7230 */ /* 0x000fe40000004100 */
[----:B------:R-:W-:Y:S02]  /*31b0*/  HADD2.F32 R72, -RZ, R121.H1_H1 ;  /* 0x30000079ff487230 */ /* 0x000fe40000004100 */
[----:B------:R-:W-:Y:S01]  /*31c0*/  FMUL.FTZ R73, R11, R123 ;  /* 0x0000007b0b497220 */ /* 0x000fe20000410000 */
[----:B------:R-:W-:-:S02]  /*31d0*/  HADD2.F32 R13, -RZ, R14.H1_H1 ;  /* 0x3000000eff0d7230 */ /* 0x000fc40000004100 */
[C---:B------:R-:W-:Y:S01]  /*31e0*/  FMUL.FTZ R74, R12.reuse, R123 ;  /* 0x0000007b0c4a7220 */ /* 0x040fe20000410000 */
[----:B------:R-:W-:Y:S02]  /*31f0*/  HADD2.F32 R14, -RZ, R14.H0_H0 ;  /* 0x2000000eff0e7230 */ /* 0x000fe40000004100 */
[-C--:B------:R-:W-:Y:S01]  /*3200*/  FFMA.FTZ R73, R12, R15.reuse, -R73 ;  /* 0x0000000f0c497223 */ /* 0x080fe20000010849 */
[----:B------:R-:W-:Y:S02]  /*3210*/  HADD2.F32 R121, -RZ, R121.H0_H0 ;  /* 0x20000079ff797230 */ /* 0x000fe40000004100 */
[-C--:B------:R-:W-:Y:S01]  /*3220*/  FMUL.FTZ R123, R13, R72.reuse ;  /* 0x000000480d7b7220 */ /* 0x080fe20000410000 */
[----:B------:R-:W-:Y:S01]  /*3230*/  FFMA.FTZ R74, R11, R15, R74 ;  /* 0x0000000f0b4a7223 */ /* 0x000fe2000001004a */
[C---:B------:R-:W-:Y:S01]  /*3240*/  FMUL.FTZ R72, R14.reuse, R72 ;  /* 0x000000480e487220 */ /* 0x040fe20000410000 */
[----:B------:R-:W-:Y:S01]  /*3250*/  F2FP.F16.F32.PACK_AB R15, R125, R128 ;  /* 0x000000807d0f723e */ /* 0x000fe200000000ff */
[----:B------:R-:W-:-:S02]  /*3260*/  FFMA.FTZ R123, R14, R121, -R123 ;  /* 0x000000790e7b7223 */ /* 0x000fc4000001087b */
[----:B------:R-:W-:Y:S01]  /*3270*/  FFMA.FTZ R72, R13, R121, R72 ;  /* 0x000000790d487223 */ /* 0x000fe20000010048 */
[----:B------:R-:W-:Y:S02]  /*3280*/  F2FP.F16.F32.PACK_AB R13, R75, R126 ;  /* 0x0000007e4b0d723e */ /* 0x000fe400000000ff */
[----:B------:R-:W-:Y:S02]  /*3290*/  F2FP.F16.F32.PACK_AB R12, R74, R73 ;  /* 0x000000494a0c723e */ /* 0x000fe400000000ff */
[----:B------:R-:W-:-:S07]  /*32a0*/  F2FP.F16.F32.PACK_AB R14, R72, R123 ;  /* 0x0000007b480e723e */ /* 0x000fce00000000ff */
.L_x_7034:
[----:B------:R-:W-:Y:S05]  /*32b0*/  BSYNC B3 ;  /* 0x0000000000037941 */ /* 0x000fea0003800000 */
.L_x_7033:
[----:B0-----:R4:W-:Y:S02]  /*32c0*/  ST.E.128 desc[UR38][R76.64], R12 ;  /* 0x0000000c4c007985 */ /* 0x0019e4000c101d26 */
.L_x_7032:
[----:B------:R-:W-:Y:S05]  /*32d0*/  BSYNC B2 ;  /* 0x0000000000027941 */ /* 0x000fea0003800000 */
.L_x_7031:
[----:B------:R-:W-:Y:S05]  /*32e0*/  @P2 BRA `(.L_x_7030) ;  /* 0x0000000000c02947 */ /* 0x000fea0003800000 */
[----:B----4-:R4:W0:Y:S01]  /*32f0*/  LDS.128 R12, [R94+0x1c400] ;  /* 0x01c400005e0c7984 */ /* 0x0108220000000c00 */
        /* <DEDUP_REMOVED lines=45> */
.L_x_7036:
[----:B------:R-:W-:Y:S05]  /*35d0*/  BSYNC B2 ;  /* 0x0000000000027941 */ /* 0x000fea0003800000 */
.L_x_7035:
[----:B0-----:R0:W-:Y:S02]  /*35e0*/  ST.E.128 desc[UR38][R72.64], R12 ;  /* 0x0000000c48007985 */ /* 0x0011e4000c101d26 */
.L_x_7030:
[----:B------:R-:W-:Y:S05]  /*35f0*/  BSYNC B1 ;  /* 0x0000000000017941 */ /* 0x000fea0003800000 */
.L_x_7029:
[----:B------:R-:W-:-:S03]  /*3600*/  UMOV UR4, 0xffffffff ;  /* 0xffffffff00047882 */ /* 0x000fc60000000000 */
[----:B------:R-:W-:Y:S05]  /*3610*/  BRA.DIV UR4, `(.L_x_7037) ;  /* 0x0000016204a47947 */ /* 0x000fea000b800000 */
[----:B------:R1:W1:Y:S04]  /*3620*/  SHFL.IDX PT, R71, R108, 0x1, 0x181f ;  /* 0x00381f006c477f89 */ /* 0x00026800000e0000 */
[----:B0-----:R0:W0:Y:S02]  /*3630*/  SHFL.IDX PT, R73, R109, 0x1, 0x181f ;  /* 0x00381f006d497f89 */ /* 0x00102400000e0000 */
.L_x_7330:
[----:B------:R-:W-:Y:S01]  /*3640*/  ISETP.NE.AND P6, PT, R122, RZ, PT ;  /* 0x000000ff7a00720c */ /* 0x000fe20003fc5270 */
[----:B------:R-:W-:-:S12]  /*3650*/  BSSY B1, `(.L_x_7038) ;  /* 0x0000066000017945 */ /* 0x000fd80003800000 */
[----:B------:R-:W-:Y:S05]  /*3660*/  @P6 BRA `(.L_x_7039) ;  /* 0x0000000400906947 */ /* 0x000fea0003800000 */
[----:B------:R-:W-:Y:S04]  /*3670*/  BSSY B2, `(.L_x_7040) ;  /* 0x0000032000027945 */ /* 0x000fe80003800000 */
[----:B------:R-:W-:Y:S05]  /*3680*/  @P1 BRA `(.L_x_7041) ;  /* 0x0000000000c01947 */ /* 0x000fea0003800000 */
[----:B----4-:R4:W2:Y:S01]  /*3690*/  LDS.128 R12, [R94+0x19400] ;  /* 0x019400005e0c7984 */ /* 0x0108a20000000c00 */
[C---:B0-----:R-:W-:Y:S01]  /*36a0*/  LEA R68, P6, R16.reuse, R73, 0x1 ;  /* 0x0000004910447211 */ /* 0x041fe200078c08ff */
[----:B------:R-:W-:Y:S03]  /*36b0*/  BSSY B3, `(.L_x_7042) ;  /* 0x000002c000037945 */ /* 0x000fe60003800000 */
[----:B-1----:R-:W-:Y:S02]  /*36c0*/  LEA.HI.X R69, R16, R71, R17, 0x1, P6 ;  /* 0x0000004710457211 */ /* 0x002fe400030f0c11 */
[----:B------:R-:W-:-:S13]  /*36d0*/  ISETP.GE.AND P6, PT, R18, R104, PT ;  /* 0x000000681200720c */ /* 0x000fda0003fc6270 */
        /* <DEDUP_REMOVED lines=41> */
.L_x_7043:
[----:B------:R-:W-:Y:S05]  /*3970*/  BSYNC B3 ;  /* 0x0000000000037941 */ /* 0x000fea0003800000 */
.L_x_7042:
[----:B--2---:R0:W-:Y:S02]  /*3980*/  ST.E.128 desc[UR38][R68.64], R12 ;  /* 0x0000000c44007985 */ /* 0x0041e4000c101d26 */
.L_x_7041:
[----:B------:R-:W-:Y:S05]  /*3990*/  BSYNC B2 ;  /* 0x0000000000027941 */ /* 0x000fea0003800000 */
.L_x_7040:
[----:B------:R-:W-:Y:S05]  /*39a0*/  @P2 BRA `(.L_x_7039) ;  /* 0x0000000000c02947 */ /* 0x000fea0003800000 */
        /* <DEDUP_REMOVED lines=46> */
.L_x_7045:
[----:B------:R-:W-:Y:S05]  /*3c90*/  BSYNC B2 ;  /* 0x0000000000027941 */ /* 0x000fea0003800000 */
.L_x_7044:
[----:B----4-:R0:W-:Y:S02]  /*3ca0*/  ST.E.128 desc[UR38][R64.64], R12 ;  /* 0x0000000c40007985 */ /* 0x0101e4000c101d26 */
.L_x_7039:
[----:B------:R-:W-:Y:S05]  /*3cb0*/  BSYNC B1 ;  /* 0x0000000000017941 */ /* 0x000fea0003800000 */
.L_x_7038:
[----:B------:R-:W-:-:S03]  /*3cc0*/  UMOV UR4, 0xffffffff ;  /* 0xffffffff00047882 */ /* 0x000fc60000000000 */
[----:B------:R-:W-:Y:S05]  /*3cd0*/  BRA.DIV UR4, `(.L_x_7046) ;  /* 0x0000015e04407947 */ /* 0x000fea000b800000 */
[----:B------:R1:W1:Y:S04]  /*3ce0*/  SHFL.IDX PT, R63, R108, 0x2, 0x181f ;  /* 0x00581f006c3f7f89 */ /* 0x00026800000e0000 */
[----:B0-----:R0:W0:Y:S02]  /*3cf0*/  SHFL.IDX PT, R65, R109, 0x2, 0x181f ;  /* 0x00581f006d417f89 */ /* 0x00102400000e0000 */
.L_x_7334:
[----:B------:R-:W-:Y:S04]  /*3d00*/  BSSY B1, `(.L_x_7047) ;  /* 0x0000066000017945 */ /* 0x000fe80003800000 */
        /* <DEDUP_REMOVED lines=49> */
.L_x_7052:
[----:B------:R-:W-:Y:S05]  /*4020*/  BSYNC B3 ;  /* 0x0000000000037941 */ /* 0x000fea0003800000 */
.L_x_7051:
[----:B--2---:R0:W-:Y:S02]  /*4030*/  ST.E.128 desc[UR38][R60.64], R12 ;  /* 0x0000000c3c007985 */ /* 0x0041e4000c101d26 */
.L_x_7050:
[----:B------:R-:W-:Y:S05]  /*4040*/  BSYNC B2 ;  /* 0x0000000000027941 */ /* 0x000fea0003800000 */
.L_x_7049:
        /* <DEDUP_REMOVED lines=47> */
.L_x_7054:
[----:B------:R-:W-:Y:S05]  /*4340*/  BSYNC B2 ;  /* 0x0000000000027941 */ /* 0x000fea0003800000 */
.L_x_7053:
[----:B----4-:R0:W-:Y:S02]  /*4350*/  ST.E.128 desc[UR38][R56.64], R12 ;  /* 0x0000000c38007985 */ /* 0x0101e4000c101d26 */
.L_x_7048:
[----:B------:R-:W-:Y:S05]  /*4360*/  BSYNC B1 ;  /* 0x0000000000017941 */ /* 0x000fea0003800000 */
.L_x_7047:
[----:B------:R-:W-:-:S03]  /*4370*/  UMOV UR4, 0xffffffff ;  /* 0xffffffff00047882 */ /* 0x000fc60000000000 */
[----:B------:R-:W-:Y:S05]  /*4380*/  BRA.DIV UR4, `(.L_x_7055) ;  /* 0x0000015604e07947 */ /* 0x000fea000b800000 */
[----:B------:R2:W2:Y:S04]  /*4390*/  SHFL.IDX PT, R55, R108, 0x3, 0x181f ;  /* 0x00781f006c377f89 */ /* 0x0004a800000e0000 */
[----:B01----:R-:W0:Y:S02]  /*43a0*/  SHFL.IDX PT, R109, R109, 0x3, 0x181f ;  /* 0x00781f006d6d7f89 */ /* 0x003e2400000e0000 */
.L_x_7338:
[----:B------:R-:W-:Y:S05]  /*43b0*/  @P4 BRA `(.L_x_7056) ;  /* 0x0000003400304947 */ /* 0x000fea0003800000 */
[----:B------:R-:W-:Y:S04]  /*43c0*/  BSSY B1, `(.L_x_7057) ;  /* 0x0000032000017945 */ /* 0x000fe80003800000 */
[----:B------:R-:W-:Y:S05]  /*43d0*/  @P1 BRA `(.L_x_7058) ;  /* 0x0000000000c01947 */ /* 0x000fea0003800000 */
[----:B----4-:R1:W4:Y:S01]  /*43e0*/  LDS.128 R12, [R94+0x1b400] ;  /* 0x01b400005e0c7984 */ /* 0x0103220000000c00 */
[C---:B0-----:R-:W-:Y:S01]  /*43f0*/  LEA R52, P3, R16.reuse, R109, 0x1 ;  /* 0x0000006d10347211 */ /* 0x041fe200078608ff */
[----:B------:R-:W-:Y:S03]  /*4400*/  BSSY B2, `(.L_x_7059) ;  /* 0x000002c000027945 */ /* 0x000fe60003800000 */
[----:B--2---:R-:W-:Y:S02]  /*4410*/  LEA.HI.X R53, R16, R55, R17, 0x1, P3 ;  /* 0x0000003710357211 */ /* 0x004fe400018f0c11 */
[----:B------:R-:W-:-:S13]  /*4420*/  ISETP.GE.AND P3, PT, R18, R104, PT ;  /* 0x000000681200720c */ /* 0x000fda0003f66270 */
[----:B-1----:R-:W-:Y:S05]  /*4430*/  @P3 BRA `(.L_x_7060) ;  /* 0x0000000000a03947 */ /* 0x002fea0003800000 */
        /* <DEDUP_REMOVED lines=40> */
.L_x_7060:
[----:B------:R-:W-:Y:S05]  /*46c0*/  BSYNC B2 ;  /* 0x0000000000027941 */ /* 0x000fea0003800000 */
.L_x_7059:
[----:B----4-:R1:W-:Y:S02]  /*46d0*/  ST.E.128 desc[UR38][R52.64], R12 ;  /* 0x0000000c34007985 */ /* 0x0103e4000c101d26 */
.L_x_7058:
[----:B------:R-:W-:Y:S05]  /*46e0*/  BSYNC B1 ;  /* 0x0000000000017941 */ /* 0x000fea0003800000 */
.L_x_7057:
[----:B------:R-:W-:Y:S05]  /*46f0*/  @P2 BRA `(.L_x_7056) ;  /* 0x0000003000602947 */ /* 0x000fea0003800000 */
[----:B-1--4-:R1:W4:Y:S01]  /*4700*/  LDS.128 R12, [R94+0x1f400] ;  /* 0x01f400005e0c7984 */ /* 0x0123220000000c00 */
        /* <DEDUP_REMOVED lines=45> */
.L_x_7062:
[----:B------:R-:W-:Y:S05]  /*49e0*/  BSYNC B1 ;  /* 0x0000000000017941 */ /* 0x000fea0003800000 */
.L_x_7061:
[----:B----4-:R0:W-:Y:S01]  /*49f0*/  ST.E.128 desc[UR38][R48.64], R12 ;  /* 0x0000000c30007985 */ /* 0x0101e2000c101d26 */
[----:B------:R-:W-:Y:S05]  /*4a00*/  BRA `(.L_x_7056) ;  /* 0x0000002c009c7947 */ /* 0x000fea0003800000 */
.L_x_7016:
[----:B------:R-:W-:Y:S02]  /*4a10*/  ISETP.GE.AND P4, PT, R220, R98, PT ;  /* 0x00000062dc00720c */ /* 0x000fe40003f86270 */
[----:B------:R-:W-:Y:S02]  /*4a20*/  CS2R R50, SRZ ;  /* 0x0000000000327805 */ /* 0x000fe4000001ff00 */
[----:B------:R-:W-:-:S13]  /*4a30*/  ISETP.GE.OR P4, PT, R16, R104, P4 ;  /* 0x000000681000720c */ /* 0x000fda0002786670 */
[----:B------:R-:W-:Y:S01]  /*4a40*/  @!P4 IADD3 R46, P3, P5, R86, R14, R10 ;  /* 0x0000000e562ec210 */ /* 0x000fe20007d7e00a */
[----:B------:R-:W0:Y:S03]  /*4a50*/  @!P4 LDC.64 R60, c[0x0][0x3e8] ;  /* 0x0000fa00ff3ccb82 */ /* 0x000e260000000a00 */
[----:B------:R-:W-:Y:S02]  /*4a60*/  @!P4 IADD3.X R47, R39, R103, R7, P3, P5 ;  /* 0x00000067272fc210 */ /* 0x000fe40001fea407 */
[----:B------:R-:W-:-:S03]  /*4a70*/  @!P4 IADD3 R44, P3, P5, R90, R12, R32 ;  /* 0x0000000c5a2cc210 */ /* 0x000fc60007d7e020 */
[----:B------:R-:W1:Y:S01]  /*4a80*/  @!P4 LDC.64 R62, c[0x0][0x400] ;  /* 0x00010000ff3ecb82 */ /* 0x000e620000000a00 */
[----:B------:R-:W-:Y:S02]  /*4a90*/  @!P4 IADD3.X R45, R80, R11, R29, P3, P5 ;  /* 0x0000000b502dc210 */ /* 0x000fe40001fea41d */
[----:B------:R-:W-:-:S04]  /*4aa0*/  ISETP.GE.AND P3, PT, R219, R98, PT ;  /* 0x00000062db00720c */ /* 0x000fc80003f66270 */
[----:B------:R-:W-:-:S13]  /*4ab0*/  ISETP.GE.OR P3, PT, R16, R104, P3 ;  /* 0x000000681000720c */ /* 0x000fda0001f66670 */
[----:B------:R-:W-:Y:S01]  /*4ac0*/  @!P3 IADD3 R66, P5, P6, R86, R20, R14 ;  /* 0x000000145642b210 */ /* 0x000fe20007ebe00e */
[----:B------:R-:W2:Y:S03]  /*4ad0*/  @!P3 LDC.64 R68, c[0x0][0x3e8] ;  /* 0x0000fa00ff44bb82 */ /* 0x000ea60000000a00 */
[----:B------:R-:W-:Y:S02]  /*4ae0*/  @!P3 IADD3.X R67, R39, R8, R103, P5, P6 ;  /* 0x000000082743b210 */ /* 0x000fe40002fec467 */
[----:B------:R-:W-:-:S03]  /*4af0*/  @!P3 IADD3 R64, P5, P6, R90, R33, R12 ;  /* 0x000000215a40b210 */ /* 0x000fc60007ebe00c */
[----:B------:R-:W3:Y:S01]  /*4b00*/  @!P3 LDC.64 R70, c[0x0][0x400] ;  /* 0x00010000ff46bb82 */ /* 0x000ee20000000a00 */
[----:B------:R-:W-:Y:S02]  /*4b10*/  @!P3 IADD3.X R65, R80, R30, R11, P5, P6 ;  /* 0x0000001e5041b210 */ /* 0x000fe40002fec40b */
[----:B------:R-:W-:-:S04]  /*4b20*/  ISETP.GE.AND P5, PT, R153, R98, PT ;  /* 0x000000629900720c */ /* 0x000fc80003fa6270 */
[----:B------:R-:W-:-:S13]  /*4b30*/  ISETP.GE.OR P5, PT, R16, R104, P5 ;  /* 0x000000681000720c */ /* 0x000fda0002fa6670 */
[----:B------:R-:W4:Y:S01]  /*4b40*/  @!P5 LDC.64 R52, c[0x0][0x3e8] ;  /* 0x0000fa00ff34db82 */ /* 0x000f220000000a00 */
[----:B------:R-:W-:-:S05]  /*4b50*/  @!P5 IADD3 R48, P6, R86, R14, RZ ;  /* 0x0000000e5630d210 */ /* 0x000fca0007fde0ff */
[----:B------:R-:W-:Y:S02]  /*4b60*/  @!P5 IMAD.X R49, R103, 0x1, R39, P6 ;  /* 0x000000016731d824 */ /* 0x000fe400030e0627 */
[----:B------:R-:W0:Y:S01]  /*4b70*/  @!P5 LDC.64 R54, c[0x0][0x400] ;  /* 0x00010000ff36db82 */ /* 0x000e220000000a00 */
[----:B----4-:R-:W-:-:S04]  /*4b80*/  @!P5 LEA R52, P6, R48, R52, 0x1 ;  /* 0x000000343034d211 */ /* 0x010fc800078c08ff */
[----:B------:R-:W-:Y:S02]  /*4b90*/  @!P5 LEA.HI.X R53, R48, R53, R49, 0x1, P6 ;  /* 0x000000353035d211 */ /* 0x000fe400030f0c31 */
[----:B------:R-:W-:-:S04]  /*4ba0*/  @!P5 IADD3 R48, P6, R90, R12, RZ ;  /* 0x0000000c5a30d210 */ /* 0x000fc80007fde0ff */
[----:B------:R-:W-:Y:S02]  /*4bb0*/  @!P5 IADD3.X R49, R11, R80, RZ, P6, !PT ;  /* 0x000000500b31d210 */ /* 0x000fe400037fe4ff */
[----:B0-----:R-:W-:-:S04]  /*4bc0*/  @!P5 LEA R54, P6, R48, R54, 0x1 ;  /* 0x000000363036d211 */ /* 0x001fc800078c08ff */
[----:B------:R-:W-:Y:S02]  /*4bd0*/  @!P5 LEA.HI.X R55, R48, R55, R49, 0x1, P6 ;  /* 0x000000373037d211 */ /* 0x000fe400030f0c31 */
[----:B------:R-:W-:Y:S02]  /*4be0*/  CS2R R48, SRZ ;  /* 0x0000000000307805 */ /* 0x000fe4000001ff00 */
[----:B------:R-:W-:-:S04]  /*4bf0*/  @!P4 LEA R60, P6, R46, R60, 0x1 ;  /* 0x0000003c2e3cc211 */ /* 0x000fc800078c08ff */
[----:B------:R-:W-:Y:S02]  /*4c00*/  @!P4 LEA.HI.X R61, R46, R61, R47, 0x1, P6 ;  /* 0x0000003d2e3dc211 */ /* 0x000fe400030f0c2f */
[----:B------:R-:W-:Y:S02]  /*4c10*/  CS2R R46, SRZ ;  /* 0x00000000002e7805 */ /* 0x000fe4000001ff00 */
[C---:B-1----:R-:W-:Y:S01]  /*4c20*/  @!P4 LEA R62, P6, R44.reuse, R62, 0x1 ;  /* 0x0000003e2c3ec211 */ /* 0x042fe200078c08ff */
[----:B------:R0:W5:Y:S03]  /*4c30*/  @!P5 LDG.E.128 R48, desc[UR38][R54.64] ;  /* 0x000000263630d981 */ /* 0x000166000c1e1d00 */
[----:B------:R-:W-:Y:S02]  /*4c40*/  @!P4 LEA.HI.X R63, R44, R63, R45, 0x1, P6 ;  /* 0x0000003f2c3fc211 */ /* 0x000fe400030f0c2d */
[----:B------:R-:W-:-:S02]  /*4c50*/  CS2R R44, SRZ ;  /* 0x00000000002c7805 */ /* 0x000fc4000001ff00 */
[----:B------:R-:W-:Y:S02]  /*4c60*/  CS2R R58, SRZ ;  /* 0x00000000003a7805 */ /* 0x000fe4000001ff00 */
[----:B------:R-:W-:Y:S02]  /*4c70*/  CS2R R56, SRZ ;  /* 0x0000000000387805 */ /* 0x000fe4000001ff00 */
[----:B------:R1:W5:Y:S01]  /*4c80*/  @!P5 LDG.E.128 R44, desc[UR38][R52.64] ;  /* 0x00000026342cd981 */ /* 0x000362000c1e1d00 */
[----:B0-----:R-:W-:-:S03]  /*4c90*/  CS2R R54, SRZ ;  /* 0x0000000000367805 */ /* 0x001fc6000001ff00 */
[----:B------:R0:W5:Y:S01]  /*4ca0*/  @!P4 LDG.E.128 R56, desc[UR38][R62.64] ;  /* 0x000000263e38c981 */ /* 0x000162000c1e1d00 */
[----:B-1----:R-:W-:-:S06]  /*4cb0*/  CS2R R52, SRZ ;  /* 0x0000000000347805 */ /* 0x002fcc000001ff00 */
[----:B------:R1:W5:Y:S01]  /*4cc0*/  @!P4 LDG.E.128 R52, desc[UR38][R60.64] ;  /* 0x000000263c34c981 */ /* 0x000362000c1e1d00 */
[----:B--2---:R-:W-:-:S04]  /*4cd0*/  @!P3 LEA R68, P4, R66, R68, 0x1 ;  /* 0x000000444244b211 */ /* 0x004fc800078808ff */
[----:B------:R-:W-:Y:S02]  /*4ce0*/  @!P3 LEA.HI.X R69, R66, R69, R67, 0x1, P4 ;  /* 0x000000454245b211 */ /* 0x000fe400020f0c43 */
[----:B---3--:R-:W-:-:S04]  /*4cf0*/  @!P3 LEA R70, P4, R64, R70, 0x1 ;  /* 0x000000464046b211 */ /* 0x008fc800078808ff */
[----:B------:R-:W-:Y:S02]  /*4d00*/  @!P3 LEA.HI.X R71, R64, R71, R65, 0x1, P4 ;  /* 0x000000474047b211 */ /* 0x000fe400020f0c41 */
[----:B------:R-:W-:-:S04]  /*4d10*/  ISETP.GE.AND P4, PT, R218, R98, PT ;  /* 0x00000062da00720c */ /* 0x000fc80003f86270 */
[----:B------:R-:W-:Y:S02]  /*4d20*/  ISETP.GE.OR P4, PT, R16, R104, P4 ;  /* 0x000000681000720c */ /* 0x000fe40002786670 */
[----:B0-----:R-:W-:Y:S02]  /*4d30*/  CS2R R62, SRZ ;  /* 0x00000000003e7805 */ /* 0x001fe4000001ff00 */
[----:B-1----:R-:W-:Y:S02]  /*4d40*/  CS2R R60, SRZ ;  /* 0x00000000003c7805 */ /* 0x002fe4000001ff00 */
[----:B------:R-:W-:Y:S02]  /*4d50*/  CS2R R66, SRZ ;  /* 0x0000000000427805 */ /* 0x000fe4000001ff00 */
[----:B------:R-:W-:Y:S01]  /*4d60*/  CS2R R64, SRZ ;  /* 0x0000000000407805 */ /* 0x000fe2000001ff00 */
[----:B------:R-:W-:Y:S01]  /*4d70*/  BSSY B1, `(.L_x_7063) ;  /* 0x000001d000017945 */ /* 0x000fe20003800000 */
[----:B------:R-:W-:-:S02]  /*4d80*/  CS2R R74, SRZ ;  /* 0x00000000004a7805 */ /* 0x000fc4000001ff00 */
[----:B------:R-:W-:Y:S01]  /*4d90*/  CS2R R72, SRZ ;  /* 0x0000000000487805 */ /* 0x000fe2000001ff00 */
[----:B------:R0:W5:Y:S04]  /*4da0*/  @!P3 LDG.E.128 R60, desc[UR38][R68.64] ;  /* 0x00000026443cb981 */ /* 0x000168000c1e1d00 */
[----:B------:R1:W5:Y:S01]  /*4db0*/  @!P3 LDG.E.128 R64, desc[UR38][R70.64] ;  /* 0x000000264640b981 */ /* 0x000362000c1e1d00 */
[----:B------:R-:W-:Y:S02]  /*4dc0*/  ISETP.GE.AND P3, PT, R16, R104, PT ;  /* 0x000000681000720c */ /* 0x000fe40003f66270 */
[----:B0-----:R-:W-:Y:S02]  /*4dd0*/  CS2R R68, SRZ ;  /* 0x0000000000447805 */ /* 0x001fe4000001ff00 */
[----:B-1----:R-:W-:Y:S01]  /*4de0*/  CS2R R70, SRZ ;  /* 0x0000000000467805 */ /* 0x002fe2000001ff00 */
[----:B------:R-:W-:Y:S08]  /*4df0*/  @P4 BRA `(.L_x_7064) ;  /* 0x0000000000504947 */ /* 0x000ff00003800000 */
[----:B------:R-:W0:Y:S01]  /*4e00*/  LDC.64 R68, c[0x0][0x3f8] ;  /* 0x0000fe00ff447b82 */ /* 0x000e220000000a00 */
[----:B------:R-:W-:Y:S01]  /*4e10*/  IMAD.MOV.U32 R15, RZ, RZ, R103 ;  /* 0x000000ffff0f7224 */ /* 0x000fe200078e0067 */
[----:B------:R-:W-:Y:S01]  /*4e20*/  ULDC.64 UR4, c[0x0][0x3e8] ;  /* 0x0000fa0000047ab9 */ /* 0x000fe20000000a00 */
[----:B------:R-:W-:Y:S01]  /*4e30*/  IMAD.MOV.U32 R13, RZ, RZ, R11 ;  /* 0x000000ffff0d7224 */ /* 0x000fe200078e000b */
[----:B------:R-:W-:-:S04]  /*4e40*/  ULDC.64 UR6, c[0x0][0x400] ;  /* 0x0001000000067ab9 */ /* 0x000fc80000000a00 */
[----:B------:R-:W1:Y:S01]  /*4e50*/  LDC.64 R70, c[0x0][0x408] ;  /* 0x00010200ff467b82 */ /* 0x000e620000000a00 */
[----:B0-----:R-:W-:-:S04]  /*4e60*/  IMAD.WIDE.U32 R14, R68, 0x60, R14 ;  /* 0x00000060440e7825 */ /* 0x001fc800078e000e */
[----:B------:R-:W-:Y:S01]  /*4e70*/  IMAD R69, R69, 0x60, RZ ;  /* 0x0000006045457824 */ /* 0x000fe200078e02ff */
[----:B------:R-:W-:Y:S01]  /*4e80*/  IADD3 R14, P4, R86, R14, RZ ;  /* 0x0000000e560e7210 */ /* 0x000fe20007f9e0ff */
[----:B-1----:R-:W-:-:S03]  /*4e90*/  IMAD.WIDE.U32 R12, R70, 0x60, R12 ;  /* 0x00000060460c7825 */ /* 0x002fc600078e000c */
[----:B------:R-:W-:Y:S01]  /*4ea0*/  IADD3.X R15, R39, R15, R69, P4, !PT ;  /* 0x0000000f270f7210 */ /* 0x000fe200027fe445 */
[----:B------:R-:W-:Y:S01]  /*4eb0*/  IMAD R71, R71, 0x60, RZ ;  /* 0x0000006047477824 */ /* 0x000fe200078e02ff */
[----:B------:R-:W-:-:S04]  /*4ec0*/  IADD3 R11, P4, R90, R12, RZ ;  /* 0x0000000c5a0b7210 */ /* 0x000fc80007f9e0ff */
[----:B------:R-:W-:Y:S02]  /*4ed0*/  IADD3.X R12, R80, R13, R71, P4, !PT ;  /* 0x0000000d500c7210 */ /* 0x000fe400027fe447 */
[----:B------:R-:W-:-:S04]  /*4ee0*/  LEA R68, P4, R14, UR4, 0x1 ;  /* 0x000000040e447c11 */ /* 0x000fc8000f8808ff */
[----:B------:R-:W-:Y:S02]  /*4ef0*/  LEA.HI.X R69, R14, UR5, R15, 0x1, P4 ;  /* 0x000000050e457c11 */ /* 0x000fe4000a0f0c0f */
[----:B------:R-:W-:-:S04]  /*4f00*/  LEA R72, P4, R11, UR6, 0x1 ;  /* 0x000000060b487c11 */ /* 0x000fc8000f8808ff */
[----:B------:R-:W-:Y:S01]  /*4f10*/  LEA.HI.X R73, R11, UR7, R12, 0x1, P4 ;  /* 0x000000070b497c11 */ /* 0x000fe2000a0f0c0c */
[----:B------:R-:W5:Y:S05]  /*4f20*/  LDG.E.128 R68, desc[UR38][R68.64] ;  /* 0x0000002644447981 */ /* 0x000f6a000c1e1d00 */
[----:B------:R-:W5:Y:S03]  /*4f30*/  LDG.E.128 R72, desc[UR38][R72.64] ;  /* 0x0000002648487981 */ /* 0x000f66000c1e1d00 */
.L_x_7064:
[----:B------:R-:W-:Y:S05]  /*4f40*/  BSYNC B1 ;  /* 0x0000000000017941 */ /* 0x000fea0003800000 */
.L_x_7063:
[----:B-----5:R-:W-:Y:S01]  /*4f50*/  IMAD.MOV.U32 R11, RZ, RZ, R70 ;  /* 0x000000ffff0b7224 */ /* 0x020fe200078e0046 */
[----:B------:R-:W-:Y:S01]  /*4f60*/  MOV R12, R71 ;  /* 0x00000047000c7202 */ /* 0x000fe20000000f00 */
[----:B------:R-:W-:Y:S01]  /*4f70*/  IMAD.MOV.U32 R13, RZ, RZ, R68 ;  /* 0x000000ffff0d7224 */ /* 0x000fe200078e0044 */
[----:B------:R-:W-:Y:S01]  /*4f80*/  ISETP.NE.AND P5, PT, R157, 0x3, PT ;  /* 0x000000039d00780c */ /* 0x000fe20003fa5270 */
        /* <DEDUP_REMOVED lines=53> */
.L_x_7065:
[----:B------:R-:W-:Y:S01]  /*52e0*/  IMAD R92, R155, 0x8, R156 ;  /* 0x000000089b5c7824 */ /* 0x000fe200078e029c */
[----:B------:R-:W-:Y:S01]  /*52f0*/  SHF.L.U32 R103, R154, 0x1f, RZ ;  /* 0x0000001f9a677819 */ /* 0x000fe200000006ff */
[----:B------:R-:W0:Y:S01]  /*5300*/  LDC R110, c[0x0][0x2f4] ;  /* 0x0000bd00ff6e7b82 */ /* 0x000e220000000800 */
[----:B------:R-:W-:Y:S02]  /*5310*/  BSSY B1, `(.L_x_7066) ;  /* 0x0000003000017945 */ /* 0x000fe40003800000 */
[----:B------:R-:W1:Y:S02]  /*5320*/  SYNCS.PHASECHK.TRANS64.TRYWAIT P4, [R92+URZ+0x28890], R103 ;  /* 0x028890675c0075a7 */ /* 0x000e64000808017f */
[----:B-1----:R-:W-:Y:S05]  /*5330*/  @!P4 BRA `(.L_x_7067) ;  /* 0x000001480040c947 */ /* 0x002fea0003800000 */
.L_x_7339:
[----:B------:R-:W-:Y:S05]  /*5340*/  BSYNC B1 ;  /* 0x0000000000017941 */ /* 0x000fea0003800000 */
.L_x_7066:
[----:B------:R-:W-:Y:S01]  /*5350*/  UMOV UR4, 0xffffffff ;  /* 0xffffffff00047882 */ /* 0x000fe20000000000 */
[----:B0-----:R-:W-:Y:S02]  /*5360*/  IADD3 R112, -R37, R110, RZ ;  /* 0x0000006e25707210 */ /* 0x001fe40007ffe1ff */
[----:B------:R-:W-:Y:S05]  /*5370*/  BRA.DIV UR4, `(.L_x_7068) ;  /* 0x0000014a04447947 */ /* 0x000fea000b800000 */
[----:B------:R0:W2:Y:S04]  /*5380*/  SHFL.IDX PT, R107, R108, RZ, 0x181f ;  /* 0x00181fff6c6b7589 */ /* 0x0000a800000e0000 */
[----:B------:R0:W3:Y:S02]  /*5390*/  SHFL.IDX PT, R106, R109, RZ, 0x181f ;  /* 0x00181fff6d6a7589 */ /* 0x0000e400000e0000 */
.L_x_7343:
[----:B------:R-:W-:Y:S01]  /*53a0*/  ISETP.GE.OR P4, PT, R153, R98, P1 ;  /* 0x000000629900720c */ /* 0x000fe20000f86670 */
[----:B------:R-:W-:-:S12]  /*53b0*/  BSSY B1, `(.L_x_7069) ;  /* 0x0000074000017945 */ /* 0x000fd80003800000 */
[----:B------:R-:W-:Y:S05]  /*53c0*/  @P4 BRA `(.L_x_7070) ;  /* 0x0000000400c84947 */ /* 0x000fea0003800000 */
[----:B------:R-:W-:Y:S01]  /*53d0*/  SEL R11, R37, R112, !P0 ;  /* 0x00000070250b7207 */ /* 0x000fe20004000000 */
[----:B------:R-:W-:Y:S01]  /*53e0*/  BSSY B2, `(.L_x_7071) ;  /* 0x000006c000027945 */ /* 0x000fe20003800000 */
[C---:B---3--:R-:W-:Y:S02]  /*53f0*/  LEA R104, P4, R43.reuse, R106, 0x1 ;  /* 0x0000006a2b687211 */ /* 0x048fe400078808ff */
[----:B------:R-:W-:Y:S02]  /*5400*/  SHF.R.S32.HI R12, RZ, 0x1f, R11 ;  /* 0x0000001fff0c7819 */ /* 0x000fe4000001140b */
[----:B--2---:R-:W-:Y:S02]  /*5410*/  LEA.HI.X R105, R43, R107, R83, 0x1, P4 ;  /* 0x0000006b2b697211 */ /* 0x004fe400020f0c53 */
[----:B------:R-:W-:-:S04]  /*5420*/  LEA.HI R12, R12, R11, RZ, 0x4 ;  /* 0x0000000b0c0c7211 */ /* 0x000fc800078f20ff */
[----:B------:R-:W-:-:S04]  /*5430*/  LEA.HI.SX32 R12, R12, R81, 0x1c ;  /* 0x000000510c0c7211 */ /* 0x000fc800078fe2ff */
[----:B------:R-:W-:Y:S01]  /*5440*/  SHF.R.S32.HI R13, RZ, 0x1f, R12 ;  /* 0x0000001fff0d7819 */ /* 0x000fe2000001140c */
[----:B------:R-:W-:-:S03]  /*5450*/  IMAD.SHL.U32 R11, R12, 0x8, RZ ;  /* 0x000000080c0b7824 */ /* 0x000fc600078e00ff */
[----:B------:R-:W-:Y:S02]  /*5460*/  LEA.HI R12, R13, R12, RZ, 0x3 ;  /* 0x0000000c0d0c7211 */ /* 0x000fe400078f18ff */
[----:B------:R-:W-:-:S03]  /*5470*/  LOP3.LUT R13, R11, 0x38, RZ, 0xc0, !PT ;  /* 0x000000380b0d7812 */ /* 0x000fc600078ec0ff */
[----:B------:R-:W-:Y:S01]  /*5480*/  IMAD.SHL.U32 R12, R12, 0x400, RZ ;  /* 0x000004000c0c7824 */ /* 0x000fe200078e00ff */
[----:B------:R-:W-:-:S04]  /*5490*/  LOP3.LUT R13, R13, 0x1c0, R228, 0xf8, !PT ;  /* 0x000001c00d0d7812 */ /* 0x000fc800078ef8e4 */
[----:B------:R-:W-:Y:S02]  /*54a0*/  LOP3.LUT R12, R12, 0x7fffe000, RZ, 0xc0, !PT ;  /* 0x7fffe0000c0c7812 */ /* 0x000fe400078ec0ff */
[----:B------:R-:W-:-:S04]  /*54b0*/  LOP3.LUT R13, R13, R198, RZ, 0x3c, !PT ;  /* 0x000000c60d0d7212 */ /* 0x000fc800078e3cff */
[----:B------:R-:W-:Y:S01]  /*54c0*/  IADD3 R12, R13, R12, R199 ;  /* 0x0000000c0d0c7210 */ /* 0x000fe20007ffe0c7 */
[----:B------:R-:W-:-:S03]  /*54d0*/  IMAD R13, R155, 0x4000, R6 ;  /* 0x000040009b0d7824 */ /* 0x000fc600078e0206 */
[----:B------:R-:W-:Y:S01]  /*54e0*/  LEA R15, R155, R12, 0xe ;  /* 0x0000000c9b0f7211 */ /* 0x000fe200078e70ff */
[----:B------:R-:W-:-:S04]  /*54f0*/  IMAD R13, R13, 0x2, R156 ;  /* 0x000000020d0d7824 */ /* 0x000fc800078e029c */
[----:B------:R-:W-:Y:S02]  /*5500*/  IMAD R76, R15, 0x2, R156 ;  /* 0x000000020f4c7824 */ /* 0x000fe400078e029c */
[----:B------:R-:W2:Y:S04]  /*5510*/  LDS.128 R12, [R13+0x18400] ;  /* 0x018400000d0c7984 */ /* 0x000ea80000000c00 */
[----:B------:R-:W3:Y:S01]  /*5520*/  LDS.128 R76, [R76+0x18400] ;  /* 0x018400004c4c7984 */ /* 0x000ee20000000c00 */
[----:B------:R-:W-:Y:S05]  /*5530*/  @P3 BRA `(.L_x_7072) ;  /* 0x0000000400583947 */ /* 0x000fea0003800000 */
[----:B------:R-:W-:Y:S01]  /*5540*/  SHF.R.U32.HI R130, RZ, 0x10, R49 ;  /* 0x00000010ff827819 */ /* 0x000fe20000011631 */
[--C-:B------:R-:W-:Y:S01]  /*5550*/  HADD2.F32 R129, -RZ, R128.reuse.H1_H1 ;  /* 0x30000080ff817230 */ /* 0x100fe20000004100 */
[--C-:B------:R-:W-:Y:S02]  /*5560*/  SHF.R.U64 R126, R44, 0x10, R45.reuse ;  /* 0x000000102c7e7819 */ /* 0x100fe4000000122d */
[----:B------:R-:W-:Y:S02]  /*5570*/  SHF.R.U32.HI R133, RZ, 0x10, R45 ;  /* 0x00000010ff857819 */ /* 0x000fe4000001162d */
[--C-:B------:R-:W-:Y:S01]  /*5580*/  SHF.R.U64 R44, R46, 0x10, R47.reuse ;  /* 0x000000102e2c7819 */ /* 0x100fe2000000122f */
[--C-:B---3--:R-:W-:Y:S01]  /*5590*/  HADD2.F32 R46, -RZ, R77.reuse.H0_H0 ;  /* 0x2000004dff2e7230 */ /* 0x108fe20000004100 */
[----:B------:R-:W-:Y:S01]  /*55a0*/  SHF.R.U32.HI R131, RZ, 0x10, R47 ;  /* 0x00000010ff837819 */ /* 0x000fe2000001162f */
[----:B--2---:R-:W-:Y:S01]  /*55b0*/  IMAD.MOV.U32 R47, RZ, RZ, R12 ;  /* 0x000000ffff2f7224 */ /* 0x004fe200078e000c */
[--C-:B------:R-:W-:Y:S01]  /*55c0*/  SHF.R.U64 R45, R50, 0x10, R51.reuse ;  /* 0x00000010322d7819 */ /* 0x100fe20000001233 */
[----:B------:R-:W-:Y:S01]  /*55d0*/  HADD2.F32 R77, -RZ, R77.H1_H1 ;  /* 0x3000004dff4d7230 */ /* 0x000fe20000004100 */
[----:B------:R-:W-:Y:S01]  /*55e0*/  SHF.R.U32.HI R132, RZ, 0x10, R51 ;  /* 0x00000010ff847819 */ /* 0x000fe20000011633 */
[----:B------:R-:W-:Y:S01]  /*55f0*/  HADD2.F32 R51, -RZ, R128.H0_H0 ;  /* 0x20000080ff337230 */ /* 0x000fe20000004100 */
[----:B------:R-:W-:Y:S01]  /*5600*/  SHF.R.U64 R48, R48, 0x10, R49 ;  /* 0x0000001030307819 */ /* 0x000fe20000001231 */
[----:B------:R-:W-:Y:S01]  /*5610*/  HADD2.F32 R12, -RZ, R13.H0_H0 ;  /* 0x2000000dff0c7230 */ /* 0x000fe20000004100 */
[----:B------:R-:W-:Y:S01]  /*5620*/  MOV R49, R15 ;  /* 0x0000000f00317202 */ /* 0x000fe20000000f00 */
[----:B------:R-:W-:-:S02]  /*5630*/  HADD2.F32 R128, -RZ, R130.H0_H0 ;  /* 0x20000082ff807230 */ /* 0x000fc40000004100 */
[----:B------:R-:W-:Y:S02]  /*5640*/  HADD2.F32 R15, -RZ, R13.H1_H1 ;  /* 0x3000000dff0f7230 */ /* 0x000fe40000004100 */
[-C--:B------:R-:W-:Y:S01]  /*5650*/  FMUL.FTZ R13, R46, R129.reuse ;  /* 0x000000812e0d7220 */ /* 0x080fe20000410000 */
[----:B------:R-:W-:Y:S02]  /*5660*/  HADD2.F32 R50, -RZ, R133.H0_H0 ;  /* 0x20000085ff327230 */ /* 0x000fe40000004100 */
[C---:B------:R-:W-:Y:S01]  /*5670*/  FMUL.FTZ R129, R12.reuse, R129 ;  /* 0x000000810c817220 */ /* 0x040fe20000410000 */
        /* <DEDUP_REMOVED lines=11> */
[----:B------:R-:W-:Y:S02]  /*5730*/  HADD2.F32 R50, -RZ, R49.H0_H0 ;  /* 0x20000031ff327230 */ /* 0x000fe40000004100 */
[----:B------:R-:W-:Y:S02]  /*5740*/  HADD2.F32 R79, -RZ, R79.H1_H1 ;  /* 0x3000004fff4f7230 */ /* 0x000fe40000004100 */
[----:B------:R-:W-:Y:S02]  /*5750*/  HADD2.F32 R132, -RZ, R132.H0_H0 ;  /* 0x20000084ff847230 */ /* 0x000fe40000004100 */
[----:B------:R-:W-:Y:S01]  /*5760*/  FMUL.FTZ R134, R50, R127 ;  /* 0x0000007f32867220 */ /* 0x000fe20000410000 */
[----:B------:R-:W-:-:S02]  /*5770*/  HADD2.F32 R51, -RZ, R49.H1_H1 ;  /* 0x30000031ff337230 */ /* 0x000fc40000004100 */
[----:B------:R-:W-:Y:S01]  /*5780*/  FMUL.FTZ R49, R77, R127 ;  /* 0x0000007f4d317220 */ /* 0x000fe20000410000 */
[----:B------:R-:W-:Y:S02]  /*5790*/  HADD2.F32 R130, -RZ, R131.H0_H0 ;  /* 0x20000083ff827230 */ /* 0x000fe40000004100 */
[----:B------:R-:W-:Y:S01]  /*57a0*/  FMUL.FTZ R136, R79, R132 ;  /* 0x000000844f887220 */ /* 0x000fe20000410000 */
[-C--:B------:R-:W-:Y:S01]  /*57b0*/  FFMA.FTZ R134, R77, R128.reuse, R134 ;  /* 0x000000804d867223 */ /* 0x080fe20000010086 */
[----:B------:R-:W-:Y:S01]  /*57c0*/  FFMA.FTZ R49, R50, R128, -R49 ;  /* 0x0000008032317223 */ /* 0x000fe20000010831 */
[C---:B------:R-:W-:Y:S01]  /*57d0*/  FMUL.FTZ R132, R51.reuse, R132 ;  /* 0x0000008433847220 */ /* 0x040fe20000410000 */
[----:B------:R-:W-:Y:S01]  /*57e0*/  FFMA.FTZ R136, R51, R130, -R136 ;  /* 0x0000008233887223 */ /* 0x000fe20000010888 */
[----:B------:R-:W-:Y:S02]  /*57f0*/  HADD2.F32 R77, -RZ, R48.H0_H0 ;  /* 0x20000030ff4d7230 */ /* 0x000fe40000004100 */
[----:B------:R-:W-:-:S02]  /*5800*/  HADD2.F32 R50, -RZ, R76.H0_H0 ;  /* 0x2000004cff327230 */ /* 0x000fc40000004100 */
[----:B------:R-:W-:Y:S01]  /*5810*/  FFMA.FTZ R129, R79, R130, R132 ;  /* 0x000000824f817223 */ /* 0x000fe20000010084 */
[----:B------:R-:W-:Y:S01]  /*5820*/  HADD2.F32 R51, -RZ, R125.H1_H1 ;  /* 0x3000007dff337230 */ /* 0x000fe20000004100 */
[----:B------:R-:W-:Y:S01]  /*5830*/  F2FP.F16.F32.PACK_AB R49, R136, R49 ;  /* 0x000000318831723e */ /* 0x000fe200000000ff */
[----:B------:R-:W-:Y:S02]  /*5840*/  HADD2.F32 R48, -RZ, R47.H0_H0 ;  /* 0x2000002fff307230 */ /* 0x000fe40000004100 */
[----:B------:R-:W-:Y:S01]  /*5850*/  HADD2.F32 R76, -RZ, R76.H1_H1 ;  /* 0x3000004cff4c7230 */ /* 0x000fe20000004100 */
[----:B------:R-:W-:Y:S01]  /*5860*/  F2FP.F16.F32.PACK_AB R129, R129, R134 ;  /* 0x000000868181723e */ /* 0x000fe200000000ff */
[----:B------:R-:W-:Y:S02]  /*5870*/  HADD2.F32 R125, -RZ, R125.H0_H0 ;  /* 0x2000007dff7d7230 */ /* 0x000fe40000004100 */
[----:B------:R-:W-:Y:S02]  /*5880*/  HADD2.F32 R47, -RZ, R47.H1_H1 ;  /* 0x3000002fff2f7230 */ /* 0x000fe40000004100 */
[----:B------:R-:W-:Y:S01]  /*5890*/  FMUL.FTZ R128, R76, R77 ;  /* 0x0000004d4c807220 */ /* 0x000fe20000410000 */
[----:B------:R-:W-:-:S02]  /*58a0*/  HADD2.F32 R126, -RZ, R126.H0_H0 ;  /* 0x2000007eff7e7230 */ /* 0x000fc40000004100 */
[-C--:B------:R-:W-:Y:S01]  /*58b0*/  FMUL.FTZ R79, R50, R125.reuse ;  /* 0x0000007d324f7220 */ /* 0x080fe20000410000 */
[C---:B------:R-:W-:Y:S01]  /*58c0*/  FMUL.FTZ R125, R48.reuse, R125 ;  /* 0x0000007d307d7220 */ /* 0x040fe20000410000 */
[C---:B------:R-:W-:Y:S01]  /*58d0*/  FMUL.FTZ R77, R47.reuse, R77 ;  /* 0x0000004d2f4d7220 */ /* 0x040fe20000410000 */
[----:B------:R-:W-:Y:S02]  /*58e0*/  IMAD.MOV.U32 R13, RZ, RZ, R15 ;  /* 0x000000ffff0d7224 */ /* 0x000fe400078e000f */
[-C--:B------:R-:W-:Y:S01]  /*58f0*/  FFMA.FTZ R79, R48, R51.reuse, -R79 ;  /* 0x00000033304f7223 */ /* 0x080fe2000001084f */
[-C--:B------:R-:W-:Y:S01]  /*5900*/  FFMA.FTZ R128, R47, R126.reuse, -R128 ;  /* 0x0000007e2f807223 */ /* 0x080fe20000010880 */
[----:B------:R-:W-:Y:S01]  /*5910*/  FFMA.FTZ R76, R76, R126, R77 ;  /* 0x0000007e4c4c7223 */ /* 0x000fe2000001004d */
[----:B------:R-:W-:Y:S02]  /*5920*/  HADD2.F32 R48, -RZ, R124.H0_H0 ;  /* 0x2000007cff307230 */ /* 0x000fe40000004100 */
[----:B------:R-:W-:Y:S01]  /*5930*/  FFMA.FTZ R125, R50, R51, R125 ;  /* 0x00000033327d7223 */ /* 0x000fe2000001007d */
[----:B------:R-:W-:Y:S01]  /*5940*/  HADD2.F32 R77, -RZ, R45.H0_H0 ;  /* 0x2000002dff4d7230 */ /* 0x000fe20000004100 */
[----:B------:R-:W-:Y:S01]  /*5950*/  F2FP.F16.F32.PACK_AB R12, R128, R79 ;  /* 0x0000004f800c723e */ /* 0x000fe200000000ff */
[----:B------:R-:W-:Y:S01]  /*5960*/  HADD2.F32 R47, -RZ, R78.H0_H0 ;  /* 0x2000004eff2f7230 */ /* 0x000fe20000004100 */
[----:B------:R-:W-:Y:S01]  /*5970*/  MOV R79, R129 ;  /* 0x00000081004f7202 */ /* 0x000fe20000000f00 */
[----:B------:R-:W-:Y:S01]  /*5980*/  HADD2.F32 R124, -RZ, R124.H1_H1 ;  /* 0x3000007cff7c7230 */ /* 0x000fe20000004100 */
[----:B------:R-:W-:Y:S01]  /*5990*/  F2FP.F16.F32.PACK_AB R76, R76, R125 ;  /* 0x0000007d4c4c723e */ /* 0x000fe200000000ff */
[----:B------:R-:W-:-:S02]  /*59a0*/  HADD2.F32 R45, -RZ, R14.H0_H0 ;  /* 0x2000000eff2d7230 */ /* 0x000fc40000004100 */
[----:B------:R-:W-:Y:S02]  /*59b0*/  HADD2.F32 R78, -RZ, R78.H1_H1 ;  /* 0x3000004eff4e7230 */ /* 0x000fe40000004100 */
[----:B------:R-:W-:Y:S02]  /*59c0*/  HADD2.F32 R14, -RZ, R14.H1_H1 ;  /* 0x3000000eff0e7230 */ /* 0x000fe40000004100 */
[----:B------:R-:W-:Y:S02]  /*59d0*/  HADD2.F32 R51, -RZ, R44.H0_H0 ;  /* 0x2000002cff337230 */ /* 0x000fe40000004100 */
[-C--:B------:R-:W-:Y:S01]  /*59e0*/  FMUL.FTZ R44, R47, R124.reuse ;  /* 0x0000007c2f2c7220 */ /* 0x080fe20000410000 */
[-C--:B------:R-:W-:Y:S01]  /*59f0*/  FMUL.FTZ R127, R78, R77.reuse ;  /* 0x0000004d4e7f7220 */ /* 0x080fe20000410000 */
[C---:B------:R-:W-:Y:S01]  /*5a00*/  FMUL.FTZ R124, R45.reuse, R124 ;  /* 0x0000007c2d7c7220 */ /* 0x040fe20000410000 */
[C---:B------:R-:W-:Y:S01]  /*5a10*/  FMUL.FTZ R77, R14.reuse, R77 ;  /* 0x0000004d0e4d7220 */ /* 0x040fe20000410000 */
[-C--:B------:R-:W-:Y:S01]  /*5a20*/  FFMA.FTZ R44, R45, R48.reuse, -R44 ;  /* 0x000000302d2c7223 */ /* 0x080fe2000001082c */
[-C--:B------:R-:W-:Y:S01]  /*5a30*/  FFMA.FTZ R127, R14, R51.reuse, -R127 ;  /* 0x000000330e7f7223 */ /* 0x080fe2000001087f */
[----:B------:R-:W-:Y:S01]  /*5a40*/  FFMA.FTZ R124, R47, R48, R124 ;  /* 0x000000302f7c7223 */ /* 0x000fe2000001007c */
[----:B------:R-:W-:Y:S01]  /*5a50*/  FFMA.FTZ R77, R78, R51, R77 ;  /* 0x000000334e4d7223 */ /* 0x000fe2000001004d */
[----:B------:R-:W-:-:S02]  /*5a60*/  IMAD.MOV.U32 R15, RZ, RZ, R49 ;  /* 0x000000ffff0f7224 */ /* 0x000fc400078e0031 */
[----:B------:R-:W-:Y:S02]  /*5a70*/  F2FP.F16.F32.PACK_AB R14, R127, R44 ;  /* 0x0000002c7f0e723e */ /* 0x000fe400000000ff */
[----:B------:R-:W-:Y:S01]  /*5a80*/  F2FP.F16.F32.PACK_AB R78, R77, R124 ;  /* 0x0000007c4d4e723e */ /* 0x000fe200000000ff */
[----:B------:R-:W-:-:S07]  /*5a90*/  IMAD.MOV.U32 R77, RZ, RZ, R46 ;  /* 0x000000ffff4d7224 */ /* 0x000fce00078e002e */
.L_x_7072:
[----:B------:R-:W-:Y:S05]  /*5aa0*/  BSYNC B2 ;  /* 0x0000000000027941 */ /* 0x000fea0003800000 */
.L_x_7071:
[----:B------:R-:W-:Y:S01]  /*5ab0*/  ISETP.GE.AND P4, PT, R11, R110, PT ;  /* 0x0000006e0b00720c */ /* 0x000fe20003f86270 */
[----:B--2---:R4:W-:-:S12]  /*5ac0*/  ST.E.128 desc[UR38][R104.64], R12 ;  /* 0x0000000c68007985 */ /* 0x0049d8000c101d26 */
[----:B------:R-:W-:-:S05]  /*5ad0*/  @!P4 IMAD.WIDE R106, R11, 0x2, R106 ;  /* 0x000000020b6ac825 */ /* 0x000fca00078e026a */
[----:B---3--:R4:W-:Y:S02]  /*5ae0*/  @!P4 ST.E.128 desc[UR38][R106.64], R76 ;  /* 0x0000004c6a00c985 */ /* 0x0089e4000c101d26 */
.L_x_7070:
[----:B------:R-:W-:Y:S05]  /*5af0*/  BSYNC B1 ;  /* 0x0000000000017941 */ /* 0x000fea0003800000 */
.L_x_7069:
[----:B------:R-:W-:-:S03]  /*5b00*/  UMOV UR4, 0xffffffff ;  /* 0xffffffff00047882 */ /* 0x000fc60000000000 */
[----:B------:R-:W-:Y:S05]  /*5b10*/  BRA.DIV UR4, `(.L_x_7073) ;  /* 0x0000014204a87947 */ /* 0x000fea000b800000 */
[----:B------:R0:W0:Y:S04]  /*5b20*/  SHFL.IDX PT, R51, R108, 0x1, 0x181f ;  /* 0x00381f006c337f89 */ /* 0x00002800000e0000 */
[----:B------:R0:W0:Y:S02]  /*5b30*/  SHFL.IDX PT, R50, R109, 0x1, 0x181f ;  /* 0x00381f006d327f89 */ /* 0x00002400000e0000 */
.L_x_7347:
[----:B------:R-:W-:Y:S01]  /*5b40*/  ISETP.GE.OR P4, PT, R220, R98, P1 ;  /* 0x00000062dc00720c */ /* 0x000fe20000f86670 */
[----:B------:R-:W-:-:S12]  /*5b50*/  BSSY B1, `(.L_x_7074) ;  /* 0x0000074000017945 */ /* 0x000fd80003800000 */
[----:B------:R-:W-:Y:S05]  /*5b60*/  @P4 BRA `(.L_x_7075) ;  /* 0x0000000400c84947 */ /* 0x000fea0003800000 */
[----:B------:R-:W-:Y:S01]  /*5b70*/  SEL R11, R37, R112, !P0 ;  /* 0x00000070250b7207 */ /* 0x000fe20004000000 */
[----:B------:R-:W-:Y:S01]  /*5b80*/  BSSY B2, `(.L_x_7076) ;  /* 0x000006c000027945 */ /* 0x000fe20003800000 */
[----:B----4-:R-:W-:Y:S02]  /*5b90*/  SHF.R.U32.HI R14, RZ, 0x3, R193 ;  /* 0x00000003ff0e7819 */ /* 0x010fe400000116c1 */
        /* <DEDUP_REMOVED lines=8> */
[----:B------:R-:W-:-:S03]  /*5c20*/  LOP3.LUT R12, R193, 0x38, R11, 0xf8, !PT ;  /* 0x00000038c10c7812 */ /* 0x000fc600078ef80b */
[----:B------:R-:W-:Y:S01]  /*5c30*/  IMAD.SHL.U32 R13, R13, 0x400, RZ ;  /* 0x000004000d0d7824 */ /* 0x000fe200078e00ff */
[----:B------:R-:W-:-:S04]  /*5c40*/  LOP3.LUT R12, R12, R14, RZ, 0x3c, !PT ;  /* 0x0000000e0c0c7212 */ /* 0x000fc800078e3cff */
[----:B------:R-:W-:-:S04]  /*5c50*/  LOP3.LUT R13, R13, 0x7fffe000, RZ, 0xc0, !PT ;  /* 0x7fffe0000d0d7812 */ /* 0x000fc800078ec0ff */
[----:B------:R-:W-:Y:S01]  /*5c60*/  IADD3 R12, R12, R13, R197 ;  /* 0x0000000d0c0c7210 */ /* 0x000fe20007ffe0c5 */
[----:B------:R-:W-:-:S03]  /*5c70*/  IMAD R13, R155, 0x4000, R3 ;  /* 0x000040009b0d7824 */ /* 0x000fc600078e0203 */
[----:B------:R-:W-:Y:S01]  /*5c80*/  LEA R15, R155, R12, 0xe ;  /* 0x0000000c9b0f7211 */ /* 0x000fe200078e70ff */
[----:B------:R-:W-:-:S04]  /*5c90*/  IMAD R13, R13, 0x2, R156 ;  /* 0x000000020d0d7824 */ /* 0x000fc800078e029c */
[----:B------:R-:W-:Y:S02]  /*5ca0*/  IMAD R44, R15, 0x2, R156 ;  /* 0x000000020f2c7824 */ /* 0x000fe400078e029c */
[----:B------:R-:W0:Y:S04]  /*5cb0*/  LDS.128 R12, [R13+0x18400] ;  /* 0x018400000d0c7984 */ /* 0x000e280000000c00 */
[----:B------:R-:W4:Y:S01]  /*5cc0*/  LDS.128 R44, [R44+0x18400] ;  /* 0x018400002c2c7984 */ /* 0x000f220000000c00 */
[----:B------:R-:W-:Y:S05]  /*5cd0*/  @P3 BRA `(.L_x_7077) ;  /* 0x0000000400583947 */ /* 0x000fea0003800000 */
[----:B------:R-:W-:Y:S02]  /*5ce0*/  SHF.R.U32.HI R78, RZ, 0x10, R57 ;  /* 0x00000010ff4e7819 */ /* 0x000fe40000011639 */
[----:B------:R-:W-:Y:S02]  /*5cf0*/  SHF.R.U64 R76, R52, 0x10, R53 ;  /* 0x00000010344c7819 */ /* 0x000fe40000001235 */
[----:B--2---:R-:W-:Y:S01]  /*5d00*/  SHF.R.U64 R107, R56, 0x10, R57 ;  /* 0x00000010386b7819 */ /* 0x004fe20000001239 */
[----:B----4-:R-:W-:Y:S01]  /*5d10*/  IMAD.MOV.U32 R56, RZ, RZ, R47 ;  /* 0x000000ffff387224 */ /* 0x010fe200078e002f */
[--C-:B------:R-:W-:Y:S01]  /*5d20*/  SHF.R.U64 R52, R54, 0x10, R55.reuse ;  /* 0x0000001036347819 */ /* 0x100fe20000001237 */
[--C-:B------:R-:W-:Y:S01]  /*5d30*/  HADD2.F32 R57, -RZ, R123.reuse.H0_H0 ;  /* 0x2000007bff397230 */ /* 0x100fe20000004100 */
[----:B------:R-:W-:Y:S01]  /*5d40*/  SHF.R.U32.HI R79, RZ, 0x10, R55 ;  /* 0x00000010ff4f7819 */ /* 0x000fe20000011637 */
[----:B0-----:R-:W-:Y:S01]  /*5d50*/  IMAD.MOV.U32 R54, RZ, RZ, R12 ;  /* 0x000000ffff367224 */ /* 0x001fe200078e000c */
[----:B------:R-:W-:Y:S01]  /*5d60*/  MOV R55, R44 ;  /* 0x0000002c00377202 */ /* 0x000fe20000000f00 */
[----:B------:R-:W-:Y:S01]  /*5d70*/  HADD2.F32 R123, -RZ, R123.H1_H1 ;  /* 0x3000007bff7b7230 */ /* 0x000fe20000004100 */
[----:B------:R-:W-:Y:S01]  /*5d80*/  SHF.R.U32.HI R77, RZ, 0x10, R53 ;  /* 0x00000010ff4d7819 */ /* 0x000fe20000011635 */
[--C-:B------:R-:W-:Y:S01]  /*5d90*/  HADD2.F32 R47, -RZ, R45.reuse.H0_H0 ;  /* 0x2000002dff2f7230 */ /* 0x100fe20000004100 */
[----:B------:R-:W-:Y:S01]  /*5da0*/  SHF.R.U64 R53, R58, 0x10, R59 ;  /* 0x000000103a357819 */ /* 0x000fe2000000123b */
[----:B------:R-:W-:Y:S01]  /*5db0*/  IMAD.MOV.U32 R44, RZ, RZ, R15 ;  /* 0x000000ffff2c7224 */ /* 0x000fe200078e000f */
[----:B------:R-:W-:Y:S01]  /*5dc0*/  SHF.R.U32.HI R59, RZ, 0x10, R59 ;  /* 0x00000010ff3b7819 */ /* 0x000fe2000001163b */
[----:B------:R-:W-:-:S02]  /*5dd0*/  HADD2.F32 R45, -RZ, R45.H1_H1 ;  /* 0x3000002dff2d7230 */ /* 0x000fc40000004100 */
[--C-:B------:R-:W-:Y:S02]  /*5de0*/  HADD2.F32 R12, -RZ, R13.reuse.H0_H0 ;  /* 0x2000000dff0c7230 */ /* 0x100fe40000004100 */
[----:B------:R-:W-:Y:S02]  /*5df0*/  HADD2.F32 R78, -RZ, R78.H0_H0 ;  /* 0x2000004eff4e7230 */ /* 0x000fe40000004100 */
[----:B------:R-:W-:Y:S02]  /*5e00*/  HADD2.F32 R15, -RZ, R13.H1_H1 ;  /* 0x3000000dff0f7230 */ /* 0x000fe40000004100 */
[-C--:B------:R-:W-:Y:S01]  /*5e10*/  FMUL.FTZ R13, R47, R123.reuse ;  /* 0x0000007b2f0d7220 */ /* 0x080fe20000410000 */
[----:B------:R-:W-:Y:S02]  /*5e20*/  HADD2.F32 R58, -RZ, R77.H0_H0 ;  /* 0x2000004dff3a7230 */ /* 0x000fe40000004100 */
[C---:B------:R-:W-:Y:S01]  /*5e30*/  FMUL.FTZ R104, R12.reuse, R123 ;  /* 0x0000007b0c687220 */ /* 0x040fe20000410000 */
[-C--:B---3--:R-:W-:Y:S01]  /*5e40*/  FMUL.FTZ R106, R45, R78.reuse ;  /* 0x0000004e2d6a7220 */ /* 0x088fe20000410000 */
[----:B------:R-:W-:Y:S01]  /*5e50*/  FMUL.FTZ R78, R15, R78 ;  /* 0x0000004e0f4e7220 */ /* 0x000fe20000410000 */
[-C--:B------:R-:W-:Y:S01]  /*5e60*/  FFMA.FTZ R12, R12, R57.reuse, -R13 ;  /* 0x000000390c0c7223 */ /* 0x080fe2000001080d */
[----:B------:R-:W-:Y:S01]  /*5e70*/  FFMA.FTZ R13, R47, R57, R104 ;  /* 0x000000392f0d7223 */ /* 0x000fe20000010068 */
[----:B------:R-:W-:-:S02]  /*5e80*/  HADD2.F32 R57, -RZ, R59.H0_H0 ;  /* 0x2000003bff397230 */ /* 0x000fc40000004100 */
[-C--:B------:R-:W-:Y:S01]  /*5e90*/  FFMA.FTZ R104, R45, R58.reuse, R78 ;  /* 0x0000003a2d687223 */ /* 0x080fe2000001004e */
[----:B------:R-:W-:Y:S02]  /*5ea0*/  HADD2.F32 R78, -RZ, R122.H0_H0 ;  /* 0x2000007aff4e7230 */ /* 0x000fe40000004100 */
[----:B------:R-:W-:Y:S01]  /*5eb0*/  FFMA.FTZ R77, R15, R58, -R106 ;  /* 0x0000003a0f4d7223 */ /* 0x000fe2000001086a */
[--C-:B------:R-:W-:Y:S02]  /*5ec0*/  HADD2.F32 R45, -RZ, R56.reuse.H0_H0 ;  /* 0x20000038ff2d7230 */ /* 0x100fe40000004100 */
[----:B------:R-:W-:Y:S02]  /*5ed0*/  HADD2.F32 R56, -RZ, R56.H1_H1 ;  /* 0x30000038ff387230 */ /* 0x000fe40000004100 */
[----:B------:R-:W-:Y:S02]  /*5ee0*/  HADD2.F32 R58, -RZ, R120.H1_H1 ;  /* 0x30000078ff3a7230 */ /* 0x000fe40000004100 */
[----:B------:R-:W-:Y:S01]  /*5ef0*/  FMUL.FTZ R106, R45, R78 ;  /* 0x0000004e2d6a7220 */ /* 0x000fe20000410000 */
[----:B------:R-:W-:-:S02]  /*5f00*/  HADD2.F32 R15, -RZ, R44.H0_H0 ;  /* 0x2000002cff0f7230 */ /* 0x000fc40000004100 */
[-C--:B------:R-:W-:Y:S01]  /*5f10*/  FMUL.FTZ R59, R56, R57.reuse ;  /* 0x00000039383b7220 */ /* 0x080fe20000410000 */
[----:B------:R-:W-:Y:S01]  /*5f20*/  HADD2.F32 R44, -RZ, R44.H1_H1 ;  /* 0x3000002cff2c7230 */ /* 0x000fe20000004100 */
[----:B------:R-:W-:Y:S01]  /*5f30*/  F2FP.F16.F32.PACK_AB R77, R77, R12 ;  /* 0x0000000c4d4d723e */ /* 0x000fe200000000ff */
[----:B------:R-:W-:Y:S02]  /*5f40*/  HADD2.F32 R47, -RZ, R79.H0_H0 ;  /* 0x2000004fff2f7230 */ /* 0x000fe40000004100 */
[C---:B------:R-:W-:Y:S01]  /*5f50*/  FMUL.FTZ R78, R15.reuse, R78 ;  /* 0x0000004e0f4e7220 */ /* 0x040fe20000410000 */
[----:B------:R-:W-:Y:S01]  /*5f60*/  FFMA.FTZ R106, R15, R58, -R106 ;  /* 0x0000003a0f6a7223 */ /* 0x000fe2000001086a */
[C---:B------:R-:W-:Y:S01]  /*5f70*/  FMUL.FTZ R57, R44.reuse, R57 ;  /* 0x000000392c397220 */ /* 0x040fe20000410000 */
[----:B------:R-:W-:Y:S02]  /*5f80*/  HADD2.F32 R122, -RZ, R122.H1_H1 ;  /* 0x3000007aff7a7230 */ /* 0x000fe40000004100 */
[----:B------:R-:W-:Y:S01]  /*5f90*/  FFMA.FTZ R79, R44, R47, -R59 ;  /* 0x0000002f2c4f7223 */ /* 0x000fe2000001083b */
[----:B------:R-:W-:-:S02]  /*5fa0*/  HADD2.F32 R15, -RZ, R54.H0_H0 ;  /* 0x20000036ff0f7230 */ /* 0x000fc40000004100 */
[----:B------:R-:W-:Y:S01]  /*5fb0*/  FFMA.FTZ R78, R45, R58, R78 ;  /* 0x0000003a2d4e7223 */ /* 0x000fe2000001004e */
[----:B------:R-:W-:Y:S02]  /*5fc0*/  HADD2.F32 R44, -RZ, R55.H0_H0 ;  /* 0x20000037ff2c7230 */ /* 0x000fe40000004100 */
[----:B------:R-:W-:Y:S01]  /*5fd0*/  FFMA.FTZ R105, R56, R47, R57 ;  /* 0x0000002f38697223 */ /* 0x000fe20000010039 */
[----:B------:R-:W-:Y:S02]  /*5fe0*/  HADD2.F32 R45, -RZ, R121.H0_H0 ;  /* 0x20000079ff2d7230 */ /* 0x000fe40000004100 */
[-C--:B------:R-:W-:Y:S01]  /*5ff0*/  FMUL.FTZ R57, R15, R122.reuse ;  /* 0x0000007a0f397220 */ /* 0x080fe20000410000 */
[----:B------:R-:W-:Y:S02]  /*6000*/  HADD2.F32 R47, -RZ, R107.H0_H0 ;  /* 0x2000006bff2f7230 */ /* 0x000fe40000004100 */
[----:B------:R-:W-:Y:S01]  /*6010*/  FMUL.FTZ R56, R44, R122 ;  /* 0x0000007a2c387220 */ /* 0x000fe20000410000 */
[----:B------:R-:W-:-:S02]  /*6020*/  HADD2.F32 R55, -RZ, R55.H1_H1 ;  /* 0x30000037ff377230 */ /* 0x000fc40000004100 */
[-C--:B------:R-:W-:Y:S01]  /*6030*/  FFMA.FTZ R57, R44, R45.reuse, R57 ;  /* 0x0000002d2c397223 */ /* 0x080fe20000010039 */
[----:B------:R-:W-:Y:S02]  /*6040*/  HADD2.F32 R54, -RZ, R54.H1_H1 ;  /* 0x30000036ff367230 */ /* 0x000fe40000004100 */
[----:B------:R-:W-:Y:S01]  /*6050*/  FFMA.FTZ R56, R15, R45, -R56 ;  /* 0x0000002d0f387223 */ /* 0x000fe20000010838 */
[----:B------:R-:W-:Y:S02]  /*6060*/  HADD2.F32 R44, -RZ, R46.H0_H0 ;  /* 0x2000002eff2c7230 */ /* 0x000fe40000004100 */
[-C--:B------:R-:W-:Y:S01]  /*6070*/  FMUL.FTZ R59, R55, R47.reuse ;  /* 0x0000002f373b7220 */ /* 0x080fe20000410000 */
[----:B------:R-:W-:Y:S02]  /*6080*/  HADD2.F32 R121, -RZ, R121.H1_H1 ;  /* 0x30000079ff797230 */ /* 0x000fe40000004100 */
[----:B------:R-:W-:Y:S01]  /*6090*/  FMUL.FTZ R58, R54, R47 ;  /* 0x0000002f363a7220 */ /* 0x000fe20000410000 */
[----:B------:R-:W-:Y:S01]  /*60a0*/  HADD2.F32 R53, -RZ, R53.H0_H0 ;  /* 0x20000035ff357230 */ /* 0x000fe20000004100 */
[----:B------:R-:W-:Y:S01]  /*60b0*/  F2FP.F16.F32.PACK_AB R78, R105, R78 ;  /* 0x0000004e694e723e */ /* 0x000fe200000000ff */
[----:B------:R-:W-:-:S02]  /*60c0*/  HADD2.F32 R15, -RZ, R14.H0_H0 ;  /* 0x2000000eff0f7230 */ /* 0x000fc40000004100 */
[----:B------:R-:W-:Y:S02]  /*60d0*/  HADD2.F32 R46, -RZ, R46.H1_H1 ;  /* 0x3000002eff2e7230 */ /* 0x000fe40000004100 */
[----:B------:R-:W-:Y:S02]  /*60e0*/  HADD2.F32 R14, -RZ, R14.H1_H1 ;  /* 0x3000000eff0e7230 */ /* 0x000fe40000004100 */
[----:B------:R-:W-:Y:S02]  /*60f0*/  HADD2.F32 R120, -RZ, R120.H0_H0 ;  /* 0x20000078ff787230 */ /* 0x000fe40000004100 */
[----:B------:R-:W-:Y:S01]  /*6100*/  FMUL.FTZ R47, R46, R53 ;  /* 0x000000352e2f7220 */ /* 0x000fe20000410000 */
[----:B------:R-:W-:Y:S02]  /*6110*/  HADD2.F32 R45, -RZ, R52.H0_H0 ;  /* 0x20000034ff2d7230 */ /* 0x000fe40000004100 */
[----:B------:R-:W-:Y:S01]  /*6120*/  FMUL.FTZ R52, R44, R121 ;  /* 0x000000792c347220 */ /* 0x000fe20000410000 */
[----:B------:R-:W-:-:S02]  /*6130*/  HADD2.F32 R76, -RZ, R76.H0_H0 ;  /* 0x2000004cff4c7230 */ /* 0x000fc40000004100 */
[C---:B------:R-:W-:Y:S01]  /*6140*/  FMUL.FTZ R121, R15.reuse, R121 ;  /* 0x000000790f797220 */ /* 0x040fe20000410000 */
[C---:B------:R-:W-:Y:S01]  /*6150*/  FMUL.FTZ R53, R14.reuse, R53 ;  /* 0x000000350e357220 */ /* 0x040fe20000410000 */
[----:B------:R-:W-:Y:S01]  /*6160*/  FFMA.FTZ R52, R15, R120, -R52 ;  /* 0x000000780f347223 */ /* 0x000fe20000010834 */
[-C--:B------:R-:W-:Y:S01]  /*6170*/  FFMA.FTZ R47, R14, R45.reuse, -R47 ;  /* 0x0000002d0e2f7223 */ /* 0x080fe2000001082f */
[-C--:B------:R-:W-:Y:S01]  /*6180*/  FFMA.FTZ R59, R54, R76.reuse, -R59 ;  /* 0x0000004c363b7223 */ /* 0x080fe2000001083b */
[----:B------:R-:W-:Y:S01]  /*6190*/  FFMA.FTZ R58, R55, R76, R58 ;  /* 0x0000004c373a7223 */ /* 0x000fe2000001003a */
[----:B------:R-:W-:Y:S01]  /*61a0*/  FFMA.FTZ R121, R44, R120, R121 ;  /* 0x000000782c797223 */ /* 0x000fe20000010079 */
        /* <DEDUP_REMOVED lines=9> */
.L_x_7077:
[----:B------:R-:W-:Y:S05]  /*6240*/  BSYNC B2 ;  /* 0x0000000000027941 */ /* 0x000fea0003800000 */
.L_x_7076:
[----:B------:R-:W-:Y:S01]  /*6250*/  ISETP.GE.AND P4, PT, R11, R110, PT ;  /* 0x0000006e0b00720c */ /* 0x000fe20003f86270 */
[----:B0-----:R0:W-:-:S12]  /*6260*/  ST.E.128 desc[UR38][R48.64], R12 ;  /* 0x0000000c30007985 */ /* 0x0011d8000c101d26 */
[----:B------:R-:W-:-:S05]  /*6270*/  @!P4 IMAD.WIDE R50, R11, 0x2, R50 ;  /* 0x000000020b32c825 */ /* 0x000fca00078e0232 */
[----:B----4-:R0:W-:Y:S02]  /*6280*/  @!P4 ST.E.128 desc[UR38][R50.64], R44 ;  /* 0x0000002c3200c985 */ /* 0x0101e4000c101d26 */
.L_x_7075:
[----:B------:R-:W-:Y:S05]  /*6290*/  BSYNC B1 ;  /* 0x0000000000017941 */ /* 0x000fea0003800000 */
.L_x_7074:
[----:B------:R-:W-:-:S03]  /*62a0*/  UMOV UR4, 0xffffffff ;  /* 0xffffffff00047882 */ /* 0x000fc60000000000 */
[----:B------:R-:W-:Y:S05]  /*62b0*/  BRA.DIV UR4, `(.L_x_7078) ;  /* 0x0000013e040c7947 */ /* 0x000fea000b800000 */
[----:B0-----:R0:W0:Y:S04]  /*62c0*/  SHFL.IDX PT, R51, R108, 0x2, 0x181f ;  /* 0x00581f006c337f89 */ /* 0x00102800000e0000 */
[----:B------:R0:W0:Y:S02]  /*62d0*/  SHFL.IDX PT, R50, R109, 0x2, 0x181f ;  /* 0x00581f006d327f89 */ /* 0x00002400000e0000 */
.L_x_7351:
        /* <DEDUP_REMOVED lines=26> */
[----:B------:R-:W-:Y:S01]  /*6480*/  SHF.R.U32.HI R56, RZ, 0x10, R65 ;  /* 0x00000010ff387819 */ /* 0x000fe20000011641 */
[----:B----4-:R-:W-:Y:S01]  /*6490*/  IMAD.MOV.U32 R52, RZ, RZ, R44 ;  /* 0x000000ffff347224 */ /* 0x010fe200078e002c */
[----:B0-----:R-:W-:Y:S01]  /*64a0*/  MOV R44, R14 ;  /* 0x0000000e002c7202 */ /* 0x001fe20000000f00 */
[----:B------:R-:W-:Y:S01]  /*64b0*/  IMAD.MOV.U32 R53, RZ, RZ, R46 ;  /* 0x000000ffff357224 */ /* 0x000fe200078e002e */
[----:B------:R-:W-:Y:S01]  /*64c0*/  SHF.R.U32.HI R54, RZ, 0x10, R61 ;  /* 0x00000010ff367819 */ /* 0x000fe2000001163d */
        /* <DEDUP_REMOVED lines=16> */
[----:B------:R-:W-:Y:S01]  /*65d0*/  SHF.R.U32.HI R62, RZ, 0x10, R63 ;  /* 0x00000010ff3e7819 */ /* 0x000fe2000001163f */
[-C--:B------:R-:W-:Y:S01]  /*65e0*/  FFMA.FTZ R58, R13, R54.reuse, -R58 ;  /* 0x000000360d3a7223 */ /* 0x080fe2000001083a */
[----:B------:R-:W-:Y:S01]  /*65f0*/  FFMA.FTZ R60, R45, R54, R56 ;  /* 0x000000362d3c7223 */ /* 0x000fe20000010038 */
[C---:B------:R-:W-:Y:S01]  /*6600*/  FMUL.FTZ R57, R14.reuse, R57 ;  /* 0x000000390e397220 */ /* 0x040fe20000410000 */
[----:B------:R-:W-:Y:S01]  /*6610*/  FFMA.FTZ R59, R14, R55, -R59 ;  /* 0x000000370e3b7223 */ /* 0x000fe2000001083b */
[----:B------:R-:W-:-:S02]  /*6620*/  HADD2.F32 R54, -RZ, R118.H1_H1 ;  /* 0x30000076ff367230 */ /* 0x000fc40000004100 */
[----:B------:R-:W-:Y:S02]  /*6630*/  HADD2.F32 R13, -RZ, R15.H0_H0 ;  /* 0x2000000fff0d7230 */ /* 0x000fe40000004100 */
[----:B------:R-:W-:Y:S01]  /*6640*/  FFMA.FTZ R57, R46, R55, R57 ;  /* 0x000000372e397223 */ /* 0x000fe20000010039 */
[--C-:B------:R-:W-:Y:S02]  /*6650*/  HADD2.F32 R14, -RZ, R47.reuse.H0_H0 ;  /* 0x2000002fff0e7230 */ /* 0x100fe40000004100 */
[----:B------:R-:W-:Y:S02]  /*6660*/  HADD2.F32 R47, -RZ, R47.H1_H1 ;  /* 0x3000002fff2f7230 */ /* 0x000fe40000004100 */
[----:B------:R-:W-:Y:S01]  /*6670*/  FMUL.FTZ R55, R13, R54 ;  /* 0x000000360d377220 */ /* 0x000fe20000410000 */
[----:B------:R-:W-:Y:S01]  /*6680*/  HADD2.F32 R56, -RZ, R66.H0_H0 ;  /* 0x20000042ff387230 */ /* 0x000fe20000004100 */
[----:B------:R-:W-:Y:S01]  /*6690*/  F2FP.F16.F32.PACK_AB R57, R60, R57 ;  /* 0x000000393c39723e */ /* 0x000fe200000000ff */
[----:B------:R-:W-:-:S02]  /*66a0*/  HADD2.F32 R15, -RZ, R15.H1_H1 ;  /* 0x3000000fff0f7230 */ /* 0x000fc40000004100 */
[----:B------:R-:W-:Y:S02]  /*66b0*/  HADD2.F32 R45, -RZ, R116.H1_H1 ;  /* 0x30000074ff2d7230 */ /* 0x000fe40000004100 */
[----:B------:R-:W-:Y:S02]  /*66c0*/  HADD2.F32 R46, -RZ, R62.H0_H0 ;  /* 0x2000003eff2e7230 */ /* 0x000fe40000004100 */
[C---:B------:R-:W-:Y:S01]  /*66d0*/  FMUL.FTZ R62, R14.reuse, R54 ;  /* 0x000000360e3e7220 */ /* 0x040fe20000410000 */
[-C--:B------:R-:W-:Y:S01]  /*66e0*/  FMUL.FTZ R54, R47, R56.reuse ;  /* 0x000000382f367220 */ /* 0x080fe20000410000 */
[----:B------:R-:W-:Y:S01]  /*66f0*/  FMUL.FTZ R64, R15, R56 ;  /* 0x000000380f407220 */ /* 0x000fe20000410000 */
[-C--:B------:R-:W-:Y:S01]  /*6700*/  FFMA.FTZ R56, R14, R45.reuse, R55 ;  /* 0x0000002d0e387223 */ /* 0x080fe20000010037 */
[----:B------:R-:W-:Y:S01]  /*6710*/  FFMA.FTZ R62, R13, R45, -R62 ;  /* 0x0000002d0d3e7223 */ /* 0x000fe2000001083e */
[----:B------:R-:W-:Y:S02]  /*6720*/  HADD2.F32 R14, -RZ, R52.H0_H0 ;  /* 0x20000034ff0e7230 */ /* 0x000fe40000004100 */
[----:B------:R-:W-:Y:S01]  /*6730*/  FFMA.FTZ R61, R15, R46, -R54 ;  /* 0x0000002e0f3d7223 */ /* 0x000fe20000010836 */
[----:B------:R-:W-:-:S02]  /*6740*/  HADD2.F32 R119, -RZ, R119.H0_H0 ;  /* 0x20000077ff777230 */ /* 0x000fc40000004100 */
[----:B------:R-:W-:Y:S01]  /*6750*/  FFMA.FTZ R63, R47, R46, R64 ;  /* 0x0000002e2f3f7223 */ /* 0x000fe20000010040 */
[----:B------:R-:W-:Y:S02]  /*6760*/  HADD2.F32 R45, -RZ, R76.H0_H0 ;  /* 0x2000004cff2d7230 */ /* 0x000fe40000004100 */
[----:B------:R-:W-:Y:S02]  /*6770*/  HADD2.F32 R13, -RZ, R12.H0_H0 ;  /* 0x2000000cff0d7230 */ /* 0x000fe40000004100 */
[-C--:B------:R-:W-:Y:S01]  /*6780*/  FMUL.FTZ R46, R14, R119.reuse ;  /* 0x000000770e2e7220 */ /* 0x080fe20000410000 */
[----:B------:R-:W-:Y:S01]  /*6790*/  HADD2.F32 R52, -RZ, R52.H1_H1 ;  /* 0x30000034ff347230 */ /* 0x000fe20000004100 */
[----:B------:R-:W-:Y:S01]  /*67a0*/  F2FP.F16.F32.PACK_AB R63, R63, R56 ;  /* 0x000000383f3f723e */ /* 0x000fe200000000ff */
[----:B------:R-:W-:Y:S02]  /*67b0*/  HADD2.F32 R12, -RZ, R12.H1_H1 ;  /* 0x3000000cff0c7230 */ /* 0x000fe40000004100 */
[----:B------:R-:W-:Y:S01]  /*67c0*/  FMUL.FTZ R119, R13, R119 ;  /* 0x000000770d777220 */ /* 0x000fe20000410000 */
[----:B------:R-:W-:-:S02]  /*67d0*/  HADD2.F32 R117, -RZ, R117.H0_H0 ;  /* 0x20000075ff757230 */ /* 0x000fc40000004100 */
[-C--:B------:R-:W-:Y:S01]  /*67e0*/  FMUL.FTZ R47, R52, R45.reuse ;  /* 0x0000002d342f7220 */ /* 0x080fe20000410000 */
[----:B------:R-:W-:Y:S02]  /*67f0*/  HADD2.F32 R15, -RZ, R78.H0_H0 ;  /* 0x2000004eff0f7230 */ /* 0x000fe40000004100 */
[C---:B------:R-:W-:Y:S01]  /*6800*/  FMUL.FTZ R45, R12.reuse, R45 ;  /* 0x0000002d0c2d7220 */ /* 0x040fe20000410000 */
[----:B------:R-:W-:Y:S02]  /*6810*/  HADD2.F32 R118, -RZ, R118.H0_H0 ;  /* 0x20000076ff767230 */ /* 0x000fe40000004100 */
[----:B------:R-:W-:Y:S01]  /*6820*/  FFMA.FTZ R46, R13, R117, -R46 ;  /* 0x000000750d2e7223 */ /* 0x000fe2000001082e */
[----:B------:R-:W-:Y:S02]  /*6830*/  HADD2.F32 R13, -RZ, R53.H0_H0 ;  /* 0x20000035ff0d7230 */ /* 0x000fe40000004100 */
[-C--:B------:R-:W-:Y:S01]  /*6840*/  FFMA.FTZ R47, R12, R15.reuse, -R47 ;  /* 0x0000000f0c2f7223 */ /* 0x080fe2000001082f */
[----:B------:R-:W-:Y:S01]  /*6850*/  FFMA.FTZ R52, R52, R15, R45 ;  /* 0x0000000f34347223 */ /* 0x000fe2000001002d */
[----:B------:R-:W-:-:S02]  /*6860*/  HADD2.F32 R15, -RZ, R65.H0_H0 ;  /* 0x20000041ff0f7230 */ /* 0x000fc40000004100 */
[----:B------:R-:W-:Y:S01]  /*6870*/  FFMA.FTZ R119, R14, R117, R119 ;  /* 0x000000750e777223 */ /* 0x000fe20000010077 */
[--C-:B------:R-:W-:Y:S02]  /*6880*/  HADD2.F32 R12, -RZ, R44.reuse.H0_H0 ;  /* 0x2000002cff0c7230 */ /* 0x100fe40000004100 */
[-C--:B------:R-:W-:Y:S01]  /*6890*/  FMUL.FTZ R45, R13, R118.reuse ;  /* 0x000000760d2d7220 */ /* 0x080fe20000410000 */
[----:B------:R-:W-:Y:S02]  /*68a0*/  HADD2.F32 R53, -RZ, R53.H1_H1 ;  /* 0x30000035ff357230 */ /* 0x000fe40000004100 */
        /* <DEDUP_REMOVED lines=17> */
[----:B------:R-:W-:-:S02]  /*69c0*/  F2FP.F16.F32.PACK_AB R46, R53, R118 ;  /* 0x00000076352e723e */ /* 0x000fc400000000ff */
[----:B------:R-:W-:-:S07]  /*69d0*/  MOV R47, R63 ;  /* 0x0000003f002f7202 */ /* 0x000fce0000000f00 */
.L_x_7082:
[----:B------:R-:W-:Y:S05]  /*69e0*/  BSYNC B2 ;  /* 0x0000000000027941 */ /* 0x000fea0003800000 */
.L_x_7081:
[----:B------:R-:W-:Y:S01]  /*69f0*/  ISETP.GE.AND P4, PT, R11, R110, PT ;  /* 0x0000006e0b00720c */ /* 0x000fe20003f86270 */
[----:B0-----:R0:W-:-:S12]  /*6a00*/  ST.E.128 desc[UR38][R48.64], R12 ;  /* 0x0000000c30007985 */ /* 0x0011d8000c101d26 */
[----:B------:R-:W-:-:S05]  /*6a10*/  @!P4 IMAD.WIDE R50, R11, 0x2, R50 ;  /* 0x000000020b32c825 */ /* 0x000fca00078e0232 */
[----:B----4-:R0:W-:Y:S02]  /*6a20*/  @!P4 ST.E.128 desc[UR38][R50.64], R44 ;  /* 0x0000002c3200c985 */ /* 0x0101e4000c101d26 */
.L_x_7080:
[----:B------:R-:W-:Y:S05]  /*6a30*/  BSYNC B1 ;  /* 0x0000000000017941 */ /* 0x000fea0003800000 */
.L_x_7079:
[----:B------:R-:W-:-:S03]  /*6a40*/  UMOV UR4, 0xffffffff ;  /* 0xffffffff00047882 */ /* 0x000fc60000000000 */
[----:B------:R-:W-:Y:S05]  /*6a50*/  BRA.DIV UR4, `(.L_x_7083) ;  /* 0x0000013604707947 */ /* 0x000fea000b800000 */
[----:B0-----:R-:W0:Y:S04]  /*6a60*/  SHFL.IDX PT, R108, R108, 0x3, 0x181f ;  /* 0x00781f006c6c7f89 */ /* 0x001e2800000e0000 */
[----:B------:R0:W0:Y:S02]  /*6a70*/  SHFL.IDX PT, R50, R109, 0x3, 0x181f ;  /* 0x00781f006d327f89 */ /* 0x00002400000e0000 */
.L_x_7355:
[----:B------:R-:W-:-:S13]  /*6a80*/  ISETP.GE.OR P4, PT, R218, R98, P1 ;  /* 0x00000062da00720c */ /* 0x000fda0000f86670 */
[----:B------:R-:W-:Y:S05]  /*6a90*/  @P4 BRA `(.L_x_7056) ;  /* 0x0000000c00784947 */ /* 0x000fea0003800000 */
[----:B------:R-:W-:Y:S01]  /*6aa0*/  SEL R112, R37, R112, !P0 ;  /* 0x0000007025707207 */ /* 0x000fe20004000000 */
[----:B------:R-:W-:Y:S01]  /*6ab0*/  BSSY B1, `(.L_x_7084) ;  /* 0x000006b000017945 */ /* 0x000fe20003800000 */
[C---:B0-----:R-:W-:Y:S02]  /*6ac0*/  LEA R48, P4, R43.reuse, R50, 0x1 ;  /* 0x000000322b307211 */ /* 0x041fe400078808ff */
[----:B------:R-:W-:Y:S02]  /*6ad0*/  SHF.R.S32.HI R11, RZ, 0x1f, R112 ;  /* 0x0000001fff0b7819 */ /* 0x000fe40000011470 */
[----:B------:R-:W-:Y:S02]  /*6ae0*/  LEA.HI.X R49, R43, R108, R83, 0x1, P4 ;  /* 0x0000006c2b317211 */ /* 0x000fe400020f0c53 */
[----:B------:R-:W-:-:S04]  /*6af0*/  LEA.HI R112, R11, R112, RZ, 0x4 ;  /* 0x000000700b707211 */ /* 0x000fc800078f20ff */
[----:B------:R-:W-:-:S04]  /*6b00*/  LEA.HI.SX32 R112, R112, R81, 0x1c ;  /* 0x0000005170707211 */ /* 0x000fc800078fe2ff */
[----:B----4-:R-:W-:Y:S01]  /*6b10*/  SHF.R.S32.HI R13, RZ, 0x1f, R112 ;  /* 0x0000001fff0d7819 */ /* 0x010fe20000011470 */
        /* <DEDUP_REMOVED lines=62> */
[----:B------:R-:W-:Y:S01]  /*6f00*/  FMUL.FTZ R46, R14, R115 ;  /* 0x000000730e2e7220 */ /* 0x000fe20000410000 */
[----:B------:R-:W-:Y:S01]  /*6f10*/  HADD2.F32 R113, -RZ, R113.H0_H0 ;  /* 0x20000071ff717230 */ /* 0x000fe20000004100 */
[----:B------:R-:W-:Y:S01]  /*6f20*/  F2FP.F16.F32.PACK_AB R59, R62, R59 ;  /* 0x0000003b3e3b723e */ /* 0x000fe200000000ff */
[--C-:B------:R-:W-:Y:S02]  /*6f30*/  HADD2.F32 R13, -RZ, R12.reuse.H0_H0 ;  /* 0x2000000cff0d7230 */ /* 0x100fe40000004100 */
[----:B------:R-:W-:Y:S01]  /*6f40*/  FMUL.FTZ R47, R51, R45 ;  /* 0x0000002d332f7220 */ /* 0x000fe20000410000 */
        /* <DEDUP_REMOVED lines=33> */
.L_x_7085:
[----:B------:R-:W-:Y:S05]  /*7160*/  BSYNC B1 ;  /* 0x0000000000017941 */ /* 0x000fea0003800000 */
.L_x_7084:
[----:B0-----:R0:W-:Y:S01]  /*7170*/  ST.E.128 desc[UR38][R48.64], R12 ;  /* 0x0000000c30007985 */ /* 0x0011e2000c101d26 */
[----:B------:R-:W-:Y:S01]  /*7180*/  ISETP.GE.AND P3, PT, R11, R110, PT ;  /* 0x0000006e0b00720c */ /* 0x000fe20003f66270 */
[----:B------:R-:W-:-:S12]  /*7190*/  IMAD.MOV.U32 R51, RZ, RZ, R108 ;  /* 0x000000ffff337224 */ /* 0x000fd800078e006c */
[----:B------:R-:W-:Y:S05]  /*71a0*/  @P3 BRA `(.L_x_7056) ;  /* 0x0000000400b43947 */ /* 0x000fea0003800000 */
[----:B0-----:R-:W-:-:S05]  /*71b0*/  IMAD.WIDE R12, R11, 0x2, R50 ;  /* 0x000000020b0c7825 */ /* 0x001fca00078e0232 */
[----:B----4-:R0:W-:Y:S01]  /*71c0*/  ST.E.128 desc[UR38][R12.64], R44 ;  /* 0x0000002c0c007985 */ /* 0x0101e2000c101d26 */
[----:B------:R-:W-:Y:S05]  /*71d0*/  BRA `(.L_x_7056) ;  /* 0x0000000400a87947 */ /* 0x000fea0003800000 */
.L_x_7015:
[----:B------:R-:W-:-:S13]  /*71e0*/  ISETP.NE.AND P5, PT, R157, 0x3, PT ;  /* 0x000000039d00780c */ /* 0x000fda0003fa5270 */
[----:B------:R-:W-:Y:S05]  /*71f0*/  @!P5 BRA `(.L_x_7086) ;  /* 0x000000000004d947 */ /* 0x000fea0003800000 */
[----:B------:R-:W-:Y:S01]  /*7200*/  BPT.TRAP 0x1 ;  /* 0x000000040000795c */ /* 0x000fe20000300000 */
.L_x_7086:
[----:B------:R-:W-:Y:S01]  /*7210*/  IMAD R92, R155, 0x8, R156 ;  /* 0x000000089b5c7824 */ /* 0x000fe200078e029c */
[----:B------:R-:W-:Y:S01]  /*7220*/  SHF.L.U32 R103, R154, 0x1f, RZ ;  /* 0x0000001f9a677819 */ /* 0x000fe200000006ff */
[----:B------:R-:W-:Y:S01]  /*7230*/  BSSY B1, `(.L_x_7087) ;  /* 0x0000004000017945 */ /* 0x000fe20003800000 */
[----:B------:R-:W-:Y:S02]  /*7240*/  SHF.R.S32.HI R100, RZ, 0x1f, R101 ;  /* 0x0000001fff647819 */ /* 0x000fe40000011465 */
[----:B------:R-:W0:Y:S02]  /*7250*/  SYNCS.PHASECHK.TRANS64.TRYWAIT P3, [R92+URZ+0x28890], R103 ;  /* 0x028890675c0075a7 */ /* 0x000e24000806017f */
[----:B0-----:R-:W-:Y:S05]  /*7260*/  @!P3 BRA `(.L_x_7088) ;  /* 0x0000012c00b8b947 */ /* 0x001fea0003800000 */
.L_x_7356:
[----:B------:R-:W-:Y:S05]  /*7270*/  BSYNC B1 ;  /* 0x0000000000017941 */ /* 0x000fea0003800000 */
.L_x_7087:
        /* <DEDUP_REMOVED lines=27> */
.L_x_7360:
[----:B------:R-:W-:Y:S04]  /*7430*/  BSSY B1, `(.L_x_7090) ;  /* 0x000000d000017945 */ /* 0x000fe80003800000 */
[----:B------:R-:W-:Y:S05]  /*7440*/  @!P3 BRA `(.L_x_7091) ;  /* 0x00000000002cb947 */ /* 0x000fea0003800000 */
[----:B------:R-:W-:Y:S02]  /*7450*/  ULDC UR4, c[0x0][0x2f4] ;  /* 0x0000bd0000047ab9 */ /* 0x000fe40000000800 */
[----:B------:R-:W-:-:S13]  /*7460*/  ISETP.GE.AND P3, PT, R16, UR4, PT ;  /* 0x0000000410007c0c */ /* 0x000fda000bf66270 */
[----:B---3--:R-:W-:-:S04]  /*7470*/  @!P3 LEA R50, P4, R16, R14, 0x1 ;  /* 0x0000000e1032b211 */ /* 0x008fc800078808ff */
[----:B--2---:R-:W-:Y:S02]  /*7480*/  @!P3 LEA.HI.X R51, R16, R45, R17, 0x1, P4 ;  /* 0x0000002d1033b211 */ /* 0x004fe400020f0c11 */
[----:B------:R-:W-:-:S13]  /*7490*/  ISETP.GE.AND P4, PT, R22, UR4, PT ;  /* 0x0000000416007c0c */ /* 0x000fda000bf86270 */
[C---:B------:R-:W-:Y:S02]  /*74a0*/  @!P4 LEA R48, P6, R22.reuse, R14, 0x1 ;  /* 0x0000000e1630c211 */ /* 0x040fe400078c08ff */
[----:B------:R-:W2:Y:S02]  /*74b0*/  @!P3 LDS.128 R12, [R94+0x18400] ;  /* 0x018400005e0cb984 */ /* 0x000ea40000000c00 */
[----:B------:R-:W-:Y:S02]  /*74c0*/  @!P4 LEA.HI.X R49, R22, R45, R2, 0x1, P6 ;  /* 0x0000002d1631c211 */ /* 0x000fe400030f0c02 */
[----:B--2---:R-:W-:Y:S04]  /*74d0*/  @!P3 ST.E.128 desc[UR38][R50.64], R12 ;  /* 0x0000000c3200b985 */ /* 0x004fe8000c101d26 */
[----:B------:R-:W2:Y:S04]  /*74e0*/  @!P4 LDS.128 R12, [R94+0x1c400] ;  /* 0x01c400005e0cc984 */ /* 0x000ea80000000c00 */
[----:B--2---:R4:W-:Y:S02]  /*74f0*/  @!P4 ST.E.128 desc[UR38][R48.64], R12 ;  /* 0x0000000c3000c985 */ /* 0x0049e4000c101d26 */
.L_x_7091:
[----:B------:R-:W-:Y:S05]  /*7500*/  BSYNC B1 ;  /* 0x0000000000017941 */ /* 0x000fea0003800000 */
.L_x_7090:
[----:B------:R-:W-:-:S03]  /*7510*/  UMOV UR4, 0xffffffff ;  /* 0xffffffff00047882 */ /* 0x000fc60000000000 */
[----:B------:R-:W-:Y:S05]  /*7520*/  BRA.DIV UR4, `(.L_x_7092) ;  /* 0x0000012e04647947 */ /* 0x000fea000b800000 */
[----:B--2---:R2:W0:Y:S04]  /*7530*/  SHFL.IDX PT, R45, R46, 0x1, 0x181f ;  /* 0x00381f002e2d7f89 */ /* 0x00442800000e0000 */
[----:B---34-:R2:W3:Y:S02]  /*7540*/  SHFL.IDX PT, R14, R44, 0x1, 0x181f ;  /* 0x00381f002c0e7f89 */ /* 0x0184e400000e0000 */
.L_x_7364:
[----:B------:R-:W-:Y:S01]  /*7550*/  ISETP.GE.AND P3, PT, R47, 0x21, PT ;  /* 0x000000212f00780c */ /* 0x000fe20003f66270 */
[----:B------:R-:W-:-:S12]  /*7560*/  BSSY B1, `(.L_x_7093) ;  /* 0x000000d000017945 */ /* 0x000fd80003800000 */
[----:B------:R-:W-:Y:S05]  /*7570*/  @!P3 BRA `(.L_x_7094) ;  /* 0x00000000002cb947 */ /* 0x000fea0003800000 */
[----:B------:R-:W-:Y:S02]  /*7580*/  ULDC UR4, c[0x0][0x2f4] ;  /* 0x0000bd0000047ab9 */ /* 0x000fe40000000800 */
[----:B------:R-:W-:-:S13]  /*7590*/  ISETP.GE.AND P3, PT, R16, UR4, PT ;  /* 0x0000000410007c0c */ /* 0x000fda000bf66270 */
[----:B---3--:R-:W-:-:S04]  /*75a0*/  @!P3 LEA R50, P4, R16, R14, 0x1 ;  /* 0x0000000e1032b211 */ /* 0x008fc800078808ff */
[----:B0-----:R-:W-:Y:S02]  /*75b0*/  @!P3 LEA.HI.X R51, R16, R45, R17, 0x1, P4 ;  /* 0x0000002d1033b211 */ /* 0x001fe400020f0c11 */
[----:B------:R-:W-:-:S13]  /*75c0*/  ISETP.GE.AND P4, PT, R22, UR4, PT ;  /* 0x0000000416007c0c */ /* 0x000fda000bf86270 */
[C---:B------:R-:W-:Y:S02]  /*75d0*/  @!P4 LEA R48, P6, R22.reuse, R14, 0x1 ;  /* 0x0000000e1630c211 */ /* 0x040fe400078c08ff */
[----:B------:R-:W0:Y:S02]  /*75e0*/  @!P3 LDS.128 R12, [R94+0x19400] ;  /* 0x019400005e0cb984 */ /* 0x000e240000000c00 */
[----:B------:R-:W-:Y:S02]  /*75f0*/  @!P4 LEA.HI.X R49, R22, R45, R2, 0x1, P6 ;  /* 0x0000002d1631c211 */ /* 0x000fe400030f0c02 */
[----:B0-----:R-:W-:Y:S04]  /*7600*/  @!P3 ST.E.128 desc[UR38][R50.64], R12 ;  /* 0x0000000c3200b985 */ /* 0x001fe8000c101d26 */
[----:B------:R-:W0:Y:S04]  /*7610*/  @!P4 LDS.128 R12, [R94+0x1d400] ;  /* 0x01d400005e0cc984 */ /* 0x000e280000000c00 */
[----:B0-----:R4:W-:Y:S02]  /*7620*/  @!P4 ST.E.128 desc[UR38][R48.64], R12 ;  /* 0x0000000c3000c985 */ /* 0x0019e4000c101d26 */
.L_x_7094:
[----:B------:R-:W-:Y:S05]  /*7630*/  BSYNC B1 ;  /* 0x0000000000017941 */ /* 0x000fea0003800000 */
.L_x_7093:
[----:B------:R-:W-:-:S03]  /*7640*/  UMOV UR4, 0xffffffff ;  /* 0xffffffff00047882 */ /* 0x000fc60000000000 */
[----:B------:R-:W-:Y:S05]  /*7650*/  BRA.DIV UR4, `(.L_x_7095) ;  /* 0x0000012e04607947 */ /* 0x000fea000b800000 */
[----:B0-----:R0:W0:Y:S04]  /*7660*/  SHFL.IDX PT, R45, R46, 0x2, 0x181f ;  /* 0x00581f002e2d7f89 */ /* 0x00102800000e0000 */
[----:B---34-:R3:W4:Y:S02]  /*7670*/  SHFL.IDX PT, R14, R44, 0x2, 0x181f ;  /* 0x00581f002c0e7f89 */ /* 0x01872400000e0000 */
.L_x_7368:
[----:B------:R-:W-:Y:S01]  /*7680*/  ISETP.GE.AND P3, PT, R47, 0x41, PT ;  /* 0x000000412f00780c */ /* 0x000fe20003f66270 */
[----:B------:R-:W-:-:S12]  /*7690*/  BSSY B1, `(.L_x_7096) ;  /* 0x000000d000017945 */ /* 0x000fd80003800000 */
[----:B------:R-:W-:Y:S05]  /*76a0*/  @!P3 BRA `(.L_x_7097) ;  /* 0x00000000002cb947 */ /* 0x000fea0003800000 */
[----:B------:R-:W-:Y:S02]  /*76b0*/  ULDC UR4, c[0x0][0x2f4] ;  /* 0x0000bd0000047ab9 */ /* 0x000fe40000000800 */
[----:B------:R-:W-:-:S13]  /*76c0*/  ISETP.GE.AND P3, PT, R16, UR4, PT ;  /* 0x0000000410007c0c */ /* 0x000fda000bf66270 */
[----:B----4-:R-:W-:-:S04]  /*76d0*/  @!P3 LEA R50, P4, R16, R14, 0x1 ;  /* 0x0000000e1032b211 */ /* 0x010fc800078808ff */
        /* <DEDUP_REMOVED lines=8> */
.L_x_7097:
[----:B------:R-:W-:Y:S05]  /*7760*/  BSYNC B1 ;  /* 0x0000000000017941 */ /* 0x000fea0003800000 */
.L_x_7096:
[----:B------:R-:W-:-:S03]  /*7770*/  UMOV UR4, 0xffffffff ;  /* 0xffffffff00047882 */ /* 0x000fc60000000000 */
[----:B------:R-:W-:Y:S05]  /*7780*/  BRA.DIV UR4, `(.L_x_7098) ;  /* 0x0000012e045c7947 */ /* 0x000fea000b800000 */
[----:B0-----:R0:W0:Y:S04]  /*7790*/  SHFL.IDX PT, R45, R46, 0x3, 0x181f ;  /* 0x00781f002e2d7f89 */ /* 0x00102800000e0000 */
[----:B----4-:R4:W0:Y:S02]  /*77a0*/  SHFL.IDX PT, R14, R44, 0x3, 0x181f ;  /* 0x00781f002c0e7f89 */ /* 0x01082400000e0000 */
.L_x_7372:
[----:B------:R-:W-:-:S13]  /*77b0*/  ISETP.GE.AND P3, PT, R47, 0x61, PT ;  /* 0x000000612f00780c */ /* 0x000fda0003f66270 */
[----:B------:R-:W-:Y:S05]  /*77c0*/  @!P3 BRA `(.L_x_7056) ;  /* 0x00000000002cb947 */ /* 0x000fea0003800000 */
[----:B------:R-:W-:Y:S02]  /*77d0*/  ULDC UR4, c[0x0][0x2f4] ;  /* 0x0000bd0000047ab9 */ /* 0x000fe40000000800 */
[----:B------:R-:W-:-:S13]  /*77e0*/  ISETP.GE.AND P3, PT, R16, UR4, PT ;  /* 0x0000000410007c0c */ /* 0x000fda000bf66270 */
[----:B012---:R-:W-:-:S04]  /*77f0*/  @!P3 LEA R46, P4, R16, R14, 0x1 ;  /* 0x0000000e102eb211 */ /* 0x007fc800078808ff */
[----:B------:R-:W-:Y:S02]  /*7800*/  @!P3 LEA.HI.X R47, R16, R45, R17, 0x1, P4 ;  /* 0x0000002d102fb211 */ /* 0x000fe400020f0c11 */
[----:B------:R-:W-:-:S13]  /*7810*/  ISETP.GE.AND P4, PT, R22, UR4, PT ;  /* 0x0000000416007c0c */ /* 0x000fda000bf86270 */
[C---:B---34-:R-:W-:Y:S02]  /*7820*/  @!P4 LEA R44, P6, R22.reuse, R14, 0x1 ;  /* 0x0000000e162cc211 */ /* 0x058fe400078c08ff */
[----:B------:R-:W0:Y:S02]  /*7830*/  @!P3 LDS.128 R12, [R94+0x1b400] ;  /* 0x01b400005e0cb984 */ /* 0x000e240000000c00 */
[----:B------:R-:W-:Y:S02]  /*7840*/  @!P4 LEA.HI.X R45, R22, R45, R2, 0x1, P6 ;  /* 0x0000002d162dc211 */ /* 0x000fe400030f0c02 */
[----:B0-----:R-:W-:Y:S04]  /*7850*/  @!P3 ST.E.128 desc[UR38][R46.64], R12 ;  /* 0x0000000c2e00b985 */ /* 0x001fe8000c101d26 */
[----:B------:R-:W0:Y:S04]  /*7860*/  @!P4 LDS.128 R12, [R94+0x1f400] ;  /* 0x01f400005e0cc984 */ /* 0x000e280000000c00 */
[----:B0-----:R0:W-:Y:S02]  /*7870*/  @!P4 ST.E.128 desc[UR38][R44.64], R12 ;  /* 0x0000000c2c00c985 */ /* 0x0011e4000c101d26 */
.L_x_7056:
[----:B------:R-:W-:Y:S05]  /*7880*/  BSYNC B0 ;  /* 0x0000000000007941 */ /* 0x000fea0003800000 */
.L_x_7014:
[----:B------:R-:W5:Y:S01]  /*7890*/  S2R R11, SR_TID.X ;  /* 0x00000000000b7919 */ /* 0x000f620000002100 */
        /* <DEDUP_REMOVED lines=8> */
[----:B-----5:R-:W-:Y:S01]  /*7920*/  LOP3.LUT R11, R11, 0x7f, RZ, 0xc0, !PT ;  /* 0x0000007f0b0b7812 */ /* 0x020fe200078ec0ff */
[----:B---3--:R3:W-:Y:S03]  /*7930*/  BAR.SYNC.DEFER_BLOCKING R97, 0x80 ;  /* 0x000200610000751d */ /* 0x0087e60000010000 */
[----:B------:R-:W-:-:S13]  /*7940*/  ISETP.NE.AND P3, PT, R11, RZ, PT ;  /* 0x000000ff0b00720c */ /* 0x000fda0003f65270 */
[----:B------:R-:W-:-:S05]  /*7950*/  @!P3 VIADD R11, R92, 0x288a0 ;  /* 0x000288a05c0bb836 */ /* 0x000fca0000000000 */
[----:B------:R-:W-:-:S04]  /*7960*/  @!P3 PRMT R11, RZ, 0x654, R11 ;  /* 0x00000654ff0bb816 */ /* 0x000fc8000000000b */
[----:B------:R3:W-:Y:S01]  /*7970*/  @!P3 SYNCS.ARRIVE.TRANS64.RED.A1T0 RZ, [R11+URZ], RZ ;  /* 0x000000ff0bffb9a7 */ /* 0x0007e2000810043f */
[----:B------:R-:W-:Y:S05]  /*7980*/  @!P5 BRA `(.L_x_7100) ;  /* 0x000000000004d947 */ /* 0x000fea0003800000 */
[----:B------:R-:W-:Y:S01]  /*7990*/  BPT.TRAP 0x1 ;  /* 0x000000040000795c */ /* 0x000fe20000300000 */
.L_x_7100:
[----:B------:R-:W-:Y:S05]  /*79a0*/  BSYNC B0 ;  /* 0x0000000000007941 */ /* 0x000fea0003800000 */
.L_x_7099:
[----:B------:R-:W5:Y:S01]  /*79b0*/  SYNCS.PHASECHK.TRANS64.TRYWAIT P4, [R92+URZ+0x288b0], R103 ;  /* 0x0288b0675c0075a7 */ /* 0x000f62000808017f */
[----:B------:R-:W-:Y:S01]  /*79c0*/  ULDC UR36, c[0x0][0x2f4] ;  /* 0x0000bd0000247ab9 */ /* 0x000fe20000000800 */
[----:B------:R-:W-:Y:S04]  /*79d0*/  BSSY B0, `(.L_x_7101) ;  /* 0x0000002000007945 */ /* 0x000fe80003800000 */
[----:B-----5:R-:W-:Y:S05]  /*79e0*/  @!P4 BRA `(.L_x_7102) ;  /* 0x0000012c000cc947 */ /* 0x020fea0003800000 */
.L_x_7373:
[----:B------:R-:W-:Y:S05]  /*79f0*/  BSYNC B0 ;  /* 0x0000000000007941 */ /* 0x000fea0003800000 */
.L_x_7101:
[----:B------:R-:W-:Y:S01]  /*7a00*/  ULDC.64 UR4, c[0x0][0x328] ;  /* 0x0000ca0000047ab9 */ /* 0x000fe20000000a00 */
[----:B------:R-:W-:Y:S01]  /*7a10*/  IMAD.IADD R98, R98, 0x1, -R153 ;  /* 0x0000000162627824 */ /* 0x000fe200078e0a99 */
[----:B------:R-:W-:Y:S01]  /*7a20*/  BSSY B0, `(.L_x_7103) ;  /* 0x0000020000007945 */ /* 0x000fe20003800000 */
[----:B------:R-:W-:Y:S02]  /*7a30*/  IMAD R100, R100, UR4, RZ ;  /* 0x0000000464647c24 */ /* 0x000fe4000f8e02ff */
[----:B01--4-:R-:W-:-:S04]  /*7a40*/  IMAD.WIDE.U32 R12, R101, UR4, RZ ;  /* 0x00000004650c7c25 */ /* 0x013fc8000f8e00ff */
[----:B------:R-:W-:Y:S01]  /*7a50*/  IMAD R101, R101, UR5, R100 ;  /* 0x0000000565657c24 */ /* 0x000fe2000f8e0264 */
[----:B------:R-:W-:Y:S02]  /*7a60*/  ULDC.64 UR4, c[0x0][0x338] ;  /* 0x0000ce0000047ab9 */ /* 0x000fe40000000a00 */
[----:B------:R-:W-:Y:S02]  /*7a70*/  IMAD R99, R99, UR4, RZ ;  /* 0x0000000463637c24 */ /* 0x000fe4000f8e02ff */
[----:B------:R-:W-:Y:S02]  /*7a80*/  IADD3 R13, R13, R101, RZ ;  /* 0x000000650d0d7210 */ /* 0x000fe40007ffe0ff */
[C---:B------:R-:W-:Y:S02]  /*7a90*/  IMAD R99, R102.reuse, UR5, R99 ;  /* 0x0000000566637c24 */ /* 0x040fe4000f8e0263 */
[----:B------:R-:W-:Y:S01]  /*7aa0*/  IMAD.WIDE.U32 R102, R102, UR4, R12 ;  /* 0x0000000466667c25 */ /* 0x000fe2000f8e000c */
[----:B------:R-:W-:-:S03]  /*7ab0*/  ULDC.64 UR4, c[0x0][0x330] ;  /* 0x0000cc0000047ab9 */ /* 0x000fc60000000a00 */
[----:B---3--:R-:W-:Y:S02]  /*7ac0*/  IMAD R11, R35, UR4, RZ ;  /* 0x00000004230b7c24 */ /* 0x008fe4000f8e02ff */
[----:B------:R-:W-:Y:S02]  /*7ad0*/  IMAD.IADD R103, R103, 0x1, R99 ;  /* 0x0000000167677824 */ /* 0x000fe400078e0263 */
[C---:B------:R-:W-:Y:S02]  /*7ae0*/  IMAD R11, R42.reuse, UR5, R11 ;  /* 0x000000052a0b7c24 */ /* 0x040fe4000f8e020b */
[----:B------:R-:W-:Y:S01]  /*7af0*/  IMAD.WIDE.U32 R12, R42, UR4, R102 ;  /* 0x000000042a0c7c25 */ /* 0x000fe2000f8e0066 */
[----:B------:R-:W-:-:S03]  /*7b00*/  ULDC.64 UR4, c[0x0][0x318] ;  /* 0x0000c60000047ab9 */ /* 0x000fc60000000a00 */
[----:B------:R-:W-:Y:S01]  /*7b10*/  IMAD.IADD R11, R13, 0x1, R11 ;  /* 0x000000010d0b7824 */ /* 0x000fe200078e020b */
[----:B------:R-:W-:-:S04]  /*7b20*/  LEA R48, P4, R12, UR4, 0x1 ;  /* 0x000000040c307c11 */ /* 0x000fc8000f8808ff */
[----:B------:R-:W-:Y:S01]  /*7b30*/  LEA.HI.X R11, R12, UR5, R11, 0x1, P4 ;  /* 0x000000050c0b7c11 */ /* 0x000fe2000a0f0c0b */
[----:B------:R0:W1:Y:S01]  /*7b40*/  SHFL.IDX PT, R47, R48, RZ, 0x181f ;  /* 0x00181fff302f7589 */ /* 0x00006200000e0000 */
[----:B------:R-:W-:-:S03]  /*7b50*/  ISETP.GE.AND P4, PT, R98, 0x1, PT ;  /* 0x000000016200780c */ /* 0x000fc60003f86270 */
[----:B------:R0:W3:Y:S10]  /*7b60*/  SHFL.IDX PT, R13, R11, RZ, 0x181f ;  /* 0x00181fff0b0d7589 */ /* 0x0000f400000e0000 */
[----:B0-----:R-:W-:Y:S05]  /*7b70*/  @!P4 BRA `(.L_x_7104) ;  /* 0x000000000028c947 */ /* 0x001fea0003800000 */
[----:B------:R-:W-:-:S13]  /*7b80*/  ISETP.GE.AND P4, PT, R16, UR36, PT ;  /* 0x0000002410007c0c */ /* 0x000fda000bf86270 */
[----:B-12---:R-:W-:-:S04]  /*7b90*/  @!P4 LEA R44, P5, R16, R47, 0x1 ;  /* 0x0000002f102cc211 */ /* 0x006fc800078a08ff */
[----:B---3--:R-:W-:Y:S02]  /*7ba0*/  @!P4 LEA.HI.X R45, R16, R13, R17, 0x1, P5 ;  /* 0x0000000d102dc211 */ /* 0x008fe400028f0c11 */
[----:B------:R-:W-:-:S13]  /*7bb0*/  ISETP.GE.AND P5, PT, R22, UR36, PT ;  /* 0x0000002416007c0c */ /* 0x000fda000bfa6270 */
[----:B------:R-:W-:-:S04]  /*7bc0*/  @!P5 LEA R46, P6, R22, R47, 0x1 ;  /* 0x0000002f162ed211 */ /* 0x000fc800078c08ff */
[----:B------:R-:W-:Y:S02]  /*7bd0*/  @!P5 LEA.HI.X R47, R22, R13, R2, 0x1, P6 ;  /* 0x0000000d162fd211 */ /* 0x000fe400030f0c02 */
[----:B------:R-:W0:Y:S04]  /*7be0*/  @!P4 LDS.128 R12, [R94+0x400] ;  /* 0x000400005e0cc984 */ /* 0x000e280000000c00 */
[----:B0-----:R-:W-:Y:S04]  /*7bf0*/  @!P4 ST.E.128 desc[UR38][R44.64], R12 ;  /* 0x0000000c2c00c985 */ /* 0x001fe8000c101d26 */
[----:B------:R-:W0:Y:S04]  /*7c00*/  @!P5 LDS.128 R12, [R94+0x4400] ;  /* 0x004400005e0cd984 */ /* 0x000e280000000c00 */
[----:B0-----:R0:W-:Y:S02]  /*7c10*/  @!P5 ST.E.128 desc[UR38][R46.64], R12 ;  /* 0x0000000c2e00d985 */ /* 0x0011e4000c101d26 */
.L_x_7104:
[----:B------:R-:W-:Y:S05]  /*7c20*/  BSYNC B0 ;  /* 0x0000000000007941 */ /* 0x000fea0003800000 */
.L_x_7103:
[----:B------:R-:W-:Y:S01]  /*7c30*/  ISETP.GE.AND P4, PT, R98, 0x21, PT ;  /* 0x000000216200780c */ /* 0x000fe20003f86270 */
[----:B0--3--:R0:W3:Y:S01]  /*7c40*/  SHFL.IDX PT, R13, R11, 0x1, 0x181f ;  /* 0x00381f000b0d7f89 */ /* 0x0090e200000e0000 */
[----:B------:R-:W-:Y:S03]  /*7c50*/  BSSY B0, `(.L_x_7105) ;  /* 0x000000d000007945 */ /* 0x000fe60003800000 */
[----:B-1----:R0:W1:Y:S08]  /*7c60*/  SHFL.IDX PT, R47, R48, 0x1, 0x181f ;  /* 0x00381f00302f7f89 */ /* 0x00207000000e0000 */
        /* <DEDUP_REMOVED lines=11> */
.L_x_7106:
[----:B------:R-:W-:Y:S05]  /*7d20*/  BSYNC B0 ;  /* 0x0000000000007941 */ /* 0x000fea0003800000 */
.L_x_7105:
        /* <DEDUP_REMOVED lines=15> */
.L_x_7108:
[----:B------:R-:W-:Y:S05]  /*7e20*/  BSYNC B0 ;  /* 0x0000000000007941 */ /* 0x000fea0003800000 */
.L_x_7107:
[----:B------:R-:W-:Y:S01]  /*7e30*/  ISETP.GE.AND P4, PT, R98, 0x61, PT ;  /* 0x000000616200780c */ /* 0x000fe20003f86270 */
[----:B------:R-:W4:Y:S01]  /*7e40*/  SHFL.IDX PT, R11, R11, 0x3, 0x181f ;  /* 0x00781f000b0b7f89 */ /* 0x000f2200000e0000 */
[----:B------:R-:W-:Y:S03]  /*7e50*/  BSSY B0, `(.L_x_7109) ;  /* 0x000000d000007945 */ /* 0x000fe60003800000 */
[----:B01----:R0:W1:Y:S08]  /*7e60*/  SHFL.IDX PT, R47, R48, 0x3, 0x181f ;  /* 0x00781f00302f7f89 */ /* 0x00307000000e0000 */
[----:B0-----:R-:W-:Y:S05]  /*7e70*/  @!P4 BRA `(.L_x_7110) ;  /* 0x000000000028c947 */ /* 0x001fea0003800000 */
[----:B------:R-:W-:-:S13]  /*7e80*/  ISETP.GE.AND P4, PT, R16, UR36, PT ;  /* 0x0000002410007c0c */ /* 0x000fda000bf86270 */
[----:B---3--:R-:W0:Y:S01]  /*7e90*/  @!P4 LDS.128 R12, [R94+0x3400] ;  /* 0x003400005e0cc984 */ /* 0x008e220000000c00 */
[----:B-12---:R-:W-:-:S04]  /*7ea0*/  @!P4 LEA R44, P5, R16, R47, 0x1 ;  /* 0x0000002f102cc211 */ /* 0x006fc800078a08ff */
[----:B----4-:R-:W-:Y:S02]  /*7eb0*/  @!P4 LEA.HI.X R45, R16, R11, R17, 0x1, P5 ;  /* 0x0000000b102dc211 */ /* 0x010fe400028f0c11 */
[----:B------:R-:W-:-:S13]  /*7ec0*/  ISETP.GE.AND P5, PT, R22, UR36, PT ;  /* 0x0000002416007c0c */ /* 0x000fda000bfa6270 */
[----:B------:R-:W-:-:S04]  /*7ed0*/  @!P5 LEA R46, P6, R22, R47, 0x1 ;  /* 0x0000002f162ed211 */ /* 0x000fc800078c08ff */
[----:B------:R-:W-:Y:S01]  /*7ee0*/  @!P5 LEA.HI.X R47, R22, R11, R2, 0x1, P6 ;  /* 0x0000000b162fd211 */ /* 0x000fe200030f0c02 */
[----:B0-----:R-:W-:Y:S04]  /*7ef0*/  @!P4 ST.E.128 desc[UR38][R44.64], R12 ;  /* 0x0000000c2c00c985 */ /* 0x001fe8000c101d26 */
[----:B------:R-:W0:Y:S04]  /*7f00*/  @!P5 LDS.128 R12, [R94+0x7400] ;  /* 0x007400005e0cd984 */ /* 0x000e280000000c00 */
[----:B0-----:R0:W-:Y:S02]  /*7f10*/  @!P5 ST.E.128 desc[UR38][R46.64], R12 ;  /* 0x0000000c2e00d985 */ /* 0x0011e4000c101d26 */
.L_x_7110:
[----:B------:R-:W-:Y:S05]  /*7f20*/  BSYNC B0 ;  /* 0x0000000000007941 */ /* 0x000fea0003800000 */
.L_x_7109:
[----:B------:R-:W-:Y:S01]  /*7f30*/  @!PT LDS RZ, [RZ] ;  /* 0x00000000fffff984 */ /* 0x000fe20000000800 */
[----:B------:R-:W-:Y:S01]  /*7f40*/  @!PT LDS RZ, [RZ] ;  /* 0x00000000fffff984 */ /* 0x000fe20000000800 */
[----:B------:R-:W-:Y:S01]  /*7f50*/  @!PT LDS RZ, [RZ] ;  /* 0x00000000fffff984 */ /* 0x000fe20000000800 */
[----:B------:R-:W-:Y:S01]  /*7f60*/  @!PT LDS RZ, [RZ] ;  /* 0x00000000fffff984 */ /* 0x000fe20000000800 */
[----:B------:R5:W-:Y:S06]  /*7f70*/  MEMBAR.ALL.CTA ;  /* 0x0000000000007992 */ /* 0x000bec0000008000 */
[----:B-----5:R-:W5:Y:S01]  /*7f80*/  FENCE.VIEW.ASYNC.S ;  /* 0x00000000000073c6 */ /* 0x020f620000000000 */
[----:B------:R-:W-:Y:S01]  /*7f90*/  @!P3 IADD3 R92, R92, 0x288c0, RZ ;  /* 0x000288c05c5cb810 */ /* 0x000fe20007ffe0ff */
[----:B------:R-:W-:Y:S01]  /*7fa0*/  VIADD R155, R155, 0x1 ;  /* 0x000000019b9b7836 */ /* 0x000fe20000000000 */
[----:B-----5:R0:W-:Y:S01]  /*7fb0*/  BAR.SYNC.DEFER_BLOCKING R97, 0x80 ;  /* 0x000200610000751d */ /* 0x0201e20000010000 */
[----:B------:R-:W-:-:S02]  /*7fc0*/  ISETP.NE.AND P4, PT, R93, RZ, PT ;  /* 0x000000ff5d00720c */ /* 0x000fc40003f85270 */
[----:B------:R-:W-:-:S04]  /*7fd0*/  @!P3 PRMT R92, RZ, 0x654, R92 ;  /* 0x00000654ff5cb816 */ /* 0x000fc8000000005c */
[----:B------:R0:W-:Y:S01]  /*7fe0*/  @!P3 SYNCS.ARRIVE.TRANS64.RED.A1T0 RZ, [R92+URZ], RZ ;  /* 0x000000ff5cffb9a7 */ /* 0x0001e2000810043f */
[----:B------:R-:W-:-:S04]  /*7ff0*/  ISETP.NE.AND P3, PT, R155, 0x2, PT ;  /* 0x000000029b00780c */ /* 0x000fc80003f65270 */
[----:B----4-:R-:W-:Y:S02]  /*8000*/  SEL R11, RZ, 0x1, P3 ;  /* 0x00000001ff0b7807 */ /* 0x010fe40001800000 */
[----:B------:R-:W-:Y:S02]  /*8010*/  SEL R155, R155, RZ, P3 ;  /* 0x000000ff9b9b7207 */ /* 0x000fe40001800000 */
[----:B------:R-:W-:Y:S01]  /*8020*/  LOP3.LUT R154, R154, R11, RZ, 0x3c, !PT ;  /* 0x0000000b9a9a7212 */ /* 0x000fe200078e3cff */
[----:B0-----:R-:W-:Y:S06]  /*8030*/  @P4 BRA `(.L_x_7111) ;  /* 0xffffff9c00d84947 */ /* 0x001fec000383ffff */
[----:B------:R-:W0:Y:S01]  /*8040*/  S2R R12, SR_TID.X ;  /* 0x00000000000c7919 */ /* 0x000e220000002100 */
[----:B------:R-:W-:Y:S02]  /*8050*/  PLOP3.LUT P0, PT, PT, PT, PT, 0x8, 0x0 ;  /* 0x000000000000781c */ /* 0x000fe40003f0e170 */
[----:B0-----:R-:W-:-:S04]  /*8060*/  SHF.R.U32.HI R12, RZ, 0x7, R12 ;  /* 0x00000007ff0c7819 */ /* 0x001fc8000001160c */
[----:B------:R-:W-:-:S13]  /*8070*/  ISETP.NE.AND P4, PT, R12, 0x1, PT ;  /* 0x000000010c00780c */ /* 0x000fda0003f85270 */
[----:B------:R-:W-:Y:S06]  /*8080*/  @!P4 BAR.ARV 0x9, 0x100 ;  /* 0x024400000000cb1d */ /* 0x000fec0000002000 */
.L_x_7009:
[----:B------:R-:W-:Y:S01]  /*8090*/  ISETP.GE.AND P2, PT, R96, 0x1, PT ;  /* 0x000000016000780c */ /* 0x000fe20003f46270 */
[----:B------:R-:W-:Y:S01]  /*80a0*/  IMAD.MOV.U32 R3, RZ, RZ, RZ ;  /* 0x000000ffff037224 */ /* 0x000fe200078e00ff */
[----:B------:R-:W-:Y:S01]  /*80b0*/  PLOP3.LUT P1, PT, PT, PT, PT, 0x80, 0x0 ;  /* 0x000000000000781c */ /* 0x000fe20003f2f070 */
[----:B------:R-:W-:Y:S01]  /*80c0*/  IMAD.MOV.U32 R0, RZ, RZ, RZ ;  /* 0x000000ffff007224 */ /* 0x000fe200078e00ff */
[----:B------:R-:W-:Y:S02]  /*80d0*/  MOV R151, RZ ;  /* 0x000000ff00977202 */ /* 0x000fe40000000f00 */
[----:B------:R-:W-:Y:S02]  /*80e0*/  CS2R R64, SRZ ;  /* 0x0000000000407805 */ /* 0x000fe4000001ff00 */
[----:B------:R-:W-:Y:S02]  /*80f0*/  CS2R R36, SRZ ;  /* 0x0000000000247805 */ /* 0x000fe4000001ff00 */
[----:B------:R-:W-:-:S02]  /*8100*/  CS2R R66, SRZ ;  /* 0x0000000000427805 */ /* 0x000fc4000001ff00 */
[----:B------:R-:W-:Y:S02]  /*8110*/  CS2R R38, SRZ ;  /* 0x0000000000267805 */ /* 0x000fe4000001ff00 */
[----:B------:R-:W-:Y:S02]  /*8120*/  CS2R R68, SRZ ;  /* 0x0000000000447805 */ /* 0x000fe4000001ff00 */
[----:B------:R-:W-:Y:S02]  /*8130*/  CS2R R34, SRZ ;  /* 0x0000000000227805 */ /* 0x000fe4000001ff00 */
[----:B------:R-:W-:Y:S02]  /*8140*/  CS2R R70, SRZ ;  /* 0x0000000000467805 */ /* 0x000fe4000001ff00 */
[----:B--2---:R-:W-:Y:S02]  /*8150*/  CS2R R44, SRZ ;  /* 0x00000000002c7805 */ /* 0x004fe4000001ff00 */
[----:B------:R-:W-:-:S02]  /*8160*/  CS2R R32, SRZ ;  /* 0x0000000000207805 */ /* 0x000fc4000001ff00 */
[----:B------:R-:W-:Y:S02]  /*8170*/  CS2R R72, SRZ ;  /* 0x0000000000487805 */ /* 0x000fe4000001ff00 */
[----:B------:R-:W-:Y:S02]  /*8180*/  CS2R R30, SRZ ;  /* 0x00000000001e7805 */ /* 0x000fe4000001ff00 */
[----:B------:R-:W-:Y:S02]  /*8190*/  CS2R R74, SRZ ;  /* 0x00000000004a7805 */ /* 0x000fe4000001ff00 */
[----:B------:R-:W-:Y:S02]  /*81a0*/  CS2R R76, SRZ ;  /* 0x00000000004c7805 */ /* 0x000fe4000001ff00 */
[----:B------:R-:W-:Y:S02]  /*81b0*/  CS2R R54, SRZ ;  /* 0x0000000000367805 */ /* 0x000fe4000001ff00 */
[----:B-1----:R-:W-:-:S02]  /*81c0*/  CS2R R46, SRZ ;  /* 0x00000000002e7805 */ /* 0x002fc4000001ff00 */
        /* <DEDUP_REMOVED lines=16> */
[----:B------:R-:W-:Y:S06]  /*82d0*/  @P0 BRA `(.L_x_7112) ;  /* 0x00000000000c0947 */ /* 0x000fec0003800000 */
[----:B------:R-:W0:Y:S01]  /*82e0*/  FENCE.VIEW.ASYNC.G ;  /* 0x00000000000073c6 */ /* 0x000e220000000100 */
[----:B------:R-:W-:Y:S05]  /*82f0*/  WARPSYNC.ALL ;  /* 0x0000000000007948 */ /* 0x000fea0003800000 */
[----:B0-----:R-:W-:Y:S06]  /*8300*/  BAR.ARV 0xc, 0x180 ;  /* 0x0306000000007b1d */ /* 0x001fec0000002000 */
.L_x_7112:
[----:B------:R-:W-:Y:S01]  /*8310*/  CS2R R10, SRZ ;  /* 0x00000000000a7805 */ /* 0x000fe2000001ff00 */
[----:B------:R-:W-:Y:S06]  /*8320*/  @!P2 BRA `(.L_x_7113) ;  /* 0x0000008c0054a947 */ /* 0x000fec0003800000 */
[----:B------:R-:W-:-:S03]  /*8330*/  UMOV UR4, 0xffffffff ;  /* 0xffffffff00047882 */ /* 0x000fc60000000000 */
[----:B------:R-:W-:Y:S05]  /*8340*/  BRA.DIV UR4, `(.L_x_7114) ;  /* 0x0000012204c87947 */ /* 0x000fea000b800000 */
[----:B------:R0:W1:Y:S02]  /*8350*/  SHFL.IDX PT, R194, R221, RZ, 0x1f ;  /* 0x00001fffddc27589 */ /* 0x00006400000e0000 */
.L_x_7376:
[----:B-1----:R-:W-:Y:S02]  /*8360*/  LEA.HI R0, R194, R194, RZ, 0x1 ;  /* 0x000000c2c2007211 */ /* 0x002fe400078f08ff */
[----:B------:R-:W-:Y:S02]  /*8370*/  LOP3.LUT P0, RZ, R211, 0x3ff, RZ, 0xc0, !PT ;  /* 0x000003ffd3ff7812 */ /* 0x000fe4000780c0ff */
[----:B------:R-:W-:Y:S02]  /*8380*/  LOP3.LUT R3, R0, 0x1e, RZ, 0xc0, !PT ;  /* 0x0000001e00037812 */ /* 0x000fe400078ec0ff */
[----:B------:R-:W-:-:S03]  /*8390*/  P2R R25, PR, RZ, 0x1 ;  /* 0x00000001ff197803 */ /* 0x000fc60000000000 */
[----:B------:R-:W-:-:S04]  /*83a0*/  IMAD.IADD R0, R194, 0x1, -R3 ;  /* 0x00000001c2007824 */ /* 0x000fc800078e0a03 */
[----:B------:R-:W-:-:S05]  /*83b0*/  IMAD R0, R0, 0x2000, R211 ;  /* 0x0000200000007824 */ /* 0x000fca00078e02d3 */
[----:B------:R-:W-:-:S04]  /*83c0*/  SHF.R.U32.HI R0, RZ, 0x4, R0 ;  /* 0x00000004ff007819 */ /* 0x000fc80000011600 */
[----:B------:R-:W-:Y:S01]  /*83d0*/  LOP3.LUT R26, R0, 0x3fff, RZ, 0xc0, !PT ;  /* 0x00003fff001a7812 */ /* 0x000fe200078ec0ff */
[----:B------:R-:W-:Y:S06]  /*83e0*/  @!P0 BRA `(.L_x_7115) ;  /* 0x0000000000408947 */ /* 0x000fec0003800000 */
[----:B------:R-:W-:Y:S01]  /*83f0*/  MOV R0, 0x0 ;  /* 0x0000000000007802 */ /* 0x000fe20000000f00 */
[----:B------:R-:W-:Y:S01]  /*8400*/  ULDC.64 UR4, c[0x4][0x138] ;  /* 0x01004e0000047ab9 */ /* 0x000fe20000000a00 */
[----:B------:R-:W-:Y:S01]  /*8410*/  ULDC.64 UR6, c[0x4][0x140] ;  /* 0x0100500000067ab9 */ /* 0x000fe20000000a00 */
[----:B------:R-:W-:Y:S01]  /*8420*/  MOV R4, UR4 ;  /* 0x0000000400047c02 */ /* 0x000fe20008000f00 */
[----:B------:R1:W2:Y:S01]  /*8430*/  LDC.64 R14, c[0x4][R0] ;  /* 0x01000000000e7b82 */ /* 0x0002a20000000a00 */
[----:B------:R-:W-:Y:S01]  /*8440*/  IMAD.U32 R5, RZ, RZ, UR5 ;  /* 0x00000005ff057e24 */ /* 0x000fe2000f8e00ff */
[----:B------:R-:W-:Y:S01]  /*8450*/  ULDC.64 UR4, c[0x4][0x68] ;  /* 0x01001a0000047ab9 */ /* 0x000fe20000000a00 */
[----:B------:R-:W-:Y:S01]  /*8460*/  IMAD.U32 R6, RZ, RZ, UR6 ;  /* 0x00000006ff067e24 */ /* 0x000fe2000f8e00ff */
[----:B------:R-:W-:Y:S01]  /*8470*/  MOV R10, UR4 ;  /* 0x00000004000a7c02 */ /* 0x000fe20008000f00 */
[----:B------:R-:W-:Y:S01]  /*8480*/  IMAD.U32 R7, RZ, RZ, UR7 ;  /* 0x00000007ff077e24 */ /* 0x000fe2000f8e00ff */
[----:B---3--:R-:W-:Y:S01]  /*8490*/  MOV R13, RZ ;  /* 0x000000ff000d7202 */ /* 0x008fe20000000f00 */
[----:B------:R-:W-:-:S02]  /*84a0*/  IMAD.U32 R11, RZ, RZ, UR5 ;  /* 0x00000005ff0b7e24 */ /* 0x000fc4000f8e00ff */
[----:B------:R-:W-:Y:S02]  /*84b0*/  IMAD.MOV.U32 R8, RZ, RZ, 0x70 ;  /* 0x00000070ff087424 */ /* 0x000fe400078e00ff */
[----:B-1----:R-:W-:-:S07]  /*84c0*/  IMAD.MOV.U32 R12, RZ, RZ, 0x1 ;  /* 0x00000001ff0c7424 */ /* 0x002fce00078e00ff */
[----:B------:R-:W-:-:S07]  /*84d0*/  LEPC R20, `(.L_x_7115) ;  /* 0x000000001014794e */ /* 0x000fce0000000000 */
[----:B0-2--5:R-:W-:Y:S05]  /*84e0*/  CALL.ABS.NOINC R14 ;  /* 0x000000000e007343 */ /* 0x025fea0003c00000 */
.L_x_7115:
[----:B------:R-:W-:Y:S02]  /*84f0*/  ULDC UR4, c[0x0][0x3f4] ;  /* 0x0000fd0000047ab9 */ /* 0x000fe40000000800 */
[----:B------:R-:W-:-:S13]  /*8500*/  ISETP.LT.AND P0, PT, RZ, UR4, PT ;  /* 0x00000004ff007c0c */ /* 0x000fda000bf01270 */
[----:B------:R-:W-:Y:S05]  /*8510*/  @P0 BRA `(.L_x_7116) ;  /* 0x00000000003c0947 */ /* 0x000fea0003800000 */
[----:B------:R-:W-:-:S04]  /*8520*/  LEA.HI R0, R207, R207, RZ, 0x1 ;  /* 0x000000cfcf007211 */ /* 0x000fc800078f08ff */
[----:B------:R-:W-:-:S05]  /*8530*/  LOP3.LUT R0, R0, 0xfffffffe, RZ, 0xc0, !PT ;  /* 0xfffffffe00007812 */ /* 0x000fca00078ec0ff */
[----:B------:R-:W-:-:S05]  /*8540*/  IMAD.IADD R0, R207, 0x1, -R0 ;  /* 0x00000001cf007824 */ /* 0x000fca00078e0a00 */
[----:B------:R-:W-:-:S04]  /*8550*/  SHF.L.U32 R3, R0, 0x1f, RZ ;  /* 0x0000001f00037819 */ /* 0x000fc800000006ff */
[----:B------:R1:W2:Y:S03]  /*8560*/  SYNCS.PHASECHK.TRANS64.TRYWAIT P0, [R156+URZ+0x28800], R3 ;  /* 0x028800039c0075a7 */ /* 0x0002a6000800017f */
[----:B--2---:R-:W-:Y:S05]  /*8570*/  @!P0 NANOSLEEP.SYNCS 0x989680 ;  /* 0x009896800000895d */ /* 0x004fea0003900000 */
[----:B------:R-:W2:Y:S01]  /*8580*/  @!P0 SYNCS.PHASECHK.TRANS64 P0, [R156+URZ+0x28800], R3 ;  /* 0x028800039c0085a7 */ /* 0x000ea2000800007f */
[----:B------:R-:W-:Y:S04]  /*8590*/  BSSY B0, `(.L_x_7117) ;  /* 0x0000006000007945 */ /* 0x000fe80003800000 */
[----:B--2---:R-:W-:Y:S05]  /*85a0*/  @P0 BRA `(.L_x_7118) ;  /* 0x0000000000100947 */ /* 0x004fea0003800000 */
.L_x_7119:
[----:B--2---:R2:W4:Y:S02]  /*85b0*/  SYNCS.PHASECHK.TRANS64.TRYWAIT P0, [R156+URZ+0x28800], R3 ;  /* 0x028800039c0075a7 */ /* 0x004524000800017f */
[----:B----4-:R-:W-:Y:S05]  /*85c0*/  @!P0 NANOSLEEP.SYNCS 0x989680 ;  /* 0x009896800000895d */ /* 0x010fea0003900000 */
[----:B------:R-:W4:Y:S02]  /*85d0*/  @!P0 SYNCS.PHASECHK.TRANS64 P0, [R156+URZ+0x28800], R3 ;  /* 0x028800039c0085a7 */ /* 0x000f24000800007f */
[----:B----4-:R-:W-:Y:S05]  /*85e0*/  @!P0 BRA `(.L_x_7119) ;  /* 0xfffffffc00f08947 */ /* 0x010fea000383ffff */
.L_x_7118:
[----:B------:R-:W-:Y:S05]  /*85f0*/  BSYNC B0 ;  /* 0x0000000000007941 */ /* 0x000fea0003800000 */
.L_x_7117:
[----:B------:R-:W-:Y:S05]  /*8600*/  BRA `(.L_x_7120) ;  /* 0x0000003400f07947 */ /* 0x000fea0003800000 */
.L_x_7116:
[----:B-----5:R-:W-:Y:S01]  /*8610*/  SHF.R.S32.HI R0, RZ, 0x1f, R24 ;  /* 0x0000001fff007819 */ /* 0x020fe20000011418 */
[----:B------:R-:W-:Y:S01]  /*8620*/  ULDC.64 UR4, c[0x0][0x3f8] ;  /* 0x0000fe0000047ab9 */ /* 0x000fe20000000a00 */
[----:B------:R-:W-:Y:S01]  /*8630*/  ULDC.64 UR6, c[0x0][0x408] ;  /* 0x0001020000067ab9 */ /* 0x000fe20000000a00 */
[----:B------:R-:W-:Y:S01]  /*8640*/  ISETP.NE.AND P2, PT, R25, RZ, PT ;  /* 0x000000ff1900720c */ /* 0x000fe20003f45270 */
[----:B------:R-:W-:-:S04]  /*8650*/  IMAD.WIDE.U32 R4, R24, UR4, RZ ;  /* 0x0000000418047c25 */ /* 0x000fc8000f8e00ff */
[C---:B------:R-:W-:Y:S02]  /*8660*/  IMAD R3, R0.reuse, UR4, RZ ;  /* 0x0000000400037c24 */ /* 0x040fe4000f8e02ff */
[----:B------:R-:W-:Y:S02]  /*8670*/  IMAD R7, R0, UR6, RZ ;  /* 0x0000000600077c24 */ /* 0x000fe4000f8e02ff */
[C---:B------:R-:W-:Y:S01]  /*8680*/  IMAD R3, R24.reuse, UR5, R3 ;  /* 0x0000000518037c24 */ /* 0x040fe2000f8e0203 */
[----:B------:R-:W-:Y:S01]  /*8690*/  ULDC.64 UR4, c[0x0][0x3e8] ;  /* 0x0000fa0000047ab9 */ /* 0x000fe20000000a00 */
[----:B------:R-:W-:-:S04]  /*86a0*/  IMAD.WIDE.U32 R28, R24, UR6, RZ ;  /* 0x00000006181c7c25 */ /* 0x000fc8000f8e00ff */
[----:B------:R-:W-:Y:S01]  /*86b0*/  IMAD R7, R24, UR7, R7 ;  /* 0x0000000718077c24 */ /* 0x000fe2000f8e0207 */
[----:B------:R-:W-:Y:S01]  /*86c0*/  ULDC.64 UR6, c[0x0][0x400] ;  /* 0x0001000000067ab9 */ /* 0x000fe20000000a00 */
[----:B------:R-:W-:Y:S01]  /*86d0*/  IMAD.IADD R25, R3, 0x1, R5 ;  /* 0x0000000103197824 */ /* 0x000fe200078e0205 */
[----:B------:R-:W-:Y:S01]  /*86e0*/  LEA R24, P0, R4, UR4, 0x1 ;  /* 0x0000000404187c11 */ /* 0x000fe2000f8008ff */
[----:B------:R-:W-:Y:S01]  /*86f0*/  IMAD.IADD R3, R7, 0x1, R29 ;  /* 0x0000000107037824 */ /* 0x000fe200078e021d */
[----:B------:R-:W-:Y:S02]  /*8700*/  LEA R27, P1, R28, UR6, 0x1 ;  /* 0x000000061c1b7c11 */ /* 0x000fe4000f8208ff */
[----:B------:R-:W-:Y:S02]  /*8710*/  LEA.HI.X R25, R4, UR5, R25, 0x1, P0 ;  /* 0x0000000504197c11 */ /* 0x000fe400080f0c19 */
[----:B------:R-:W-:Y:S01]  /*8720*/  LEA.HI.X R28, R28, UR7, R3, 0x1, P1 ;  /* 0x000000071c1c7c11 */ /* 0x000fe200088f0c03 */
[----:B------:R-:W-:Y:S08]  /*8730*/  @!P2 BRA `(.L_x_7121) ;  /* 0x000000000040a947 */ /* 0x000ff00003800000 */
[----:B------:R-:W-:Y:S01]  /*8740*/  MOV R0, 0x0 ;  /* 0x0000000000007802 */ /* 0x000fe20000000f00 */
[----:B------:R-:W-:Y:S01]  /*8750*/  ULDC.64 UR4, c[0x4][0x138] ;  /* 0x01004e0000047ab9 */ /* 0x000fe20000000a00 */
[----:B------:R-:W-:Y:S01]  /*8760*/  ULDC.64 UR6, c[0x4][0x68] ;  /* 0x01001a0000067ab9 */ /* 0x000fe20000000a00 */
[----:B------:R-:W-:Y:S01]  /*8770*/  MOV R4, UR4 ;  /* 0x0000000400047c02 */ /* 0x000fe20008000f00 */
[----:B------:R1:W2:Y:S01]  /*8780*/  LDC.64 R14, c[0x4][R0] ;  /* 0x01000000000e7b82 */ /* 0x0002a20000000a00 */
[----:B------:R-:W-:Y:S01]  /*8790*/  IMAD.U32 R5, RZ, RZ, UR5 ;  /* 0x00000005ff057e24 */ /* 0x000fe2000f8e00ff */
[----:B------:R-:W-:Y:S01]  /*87a0*/  ULDC.64 UR4, c[0x4][0x140] ;  /* 0x0100500000047ab9 */ /* 0x000fe20000000a00 */
[----:B------:R-:W-:Y:S01]  /*87b0*/  MOV R10, UR6 ;  /* 0x00000006000a7c02 */ /* 0x000fe20008000f00 */
[----:B------:R-:W-:Y:S01]  /*87c0*/  IMAD.U32 R6, RZ, RZ, UR4 ;  /* 0x00000004ff067e24 */ /* 0x000fe2000f8e00ff */
[----:B---3--:R-:W-:Y:S01]  /*87d0*/  MOV R13, RZ ;  /* 0x000000ff000d7202 */ /* 0x008fe20000000f00 */
[----:B------:R-:W-:-:S02]  /*87e0*/  IMAD.U32 R7, RZ, RZ, UR5 ;  /* 0x00000005ff077e24 */ /* 0x000fc4000f8e00ff */
[----:B------:R-:W-:Y:S02]  /*87f0*/  IMAD.U32 R11, RZ, RZ, UR7 ;  /* 0x00000007ff0b7e24 */ /* 0x000fe4000f8e00ff */
[----:B------:R-:W-:Y:S02]  /*8800*/  IMAD.MOV.U32 R8, RZ, RZ, 0x70 ;  /* 0x00000070ff087424 */ /* 0x000fe400078e00ff */
[----:B-1----:R-:W-:-:S07]  /*8810*/  IMAD.MOV.U32 R12, RZ, RZ, 0x1 ;  /* 0x00000001ff0c7424 */ /* 0x002fce00078e00ff */
[----:B------:R-:W-:-:S07]  /*8820*/  LEPC R20, `(.L_x_7121) ;  /* 0x000000001014794e */ /* 0x000fce0000000000 */
[----:B0-2---:R-:W-:Y:S05]  /*8830*/  CALL.ABS.NOINC R14 ;  /* 0x000000000e007343 */ /* 0x005fea0003c00000 */
.L_x_7121:
[----:B------:R-:W-:Y:S01]  /*8840*/  ULDC.U8 UR4, c[0x0][0x410] ;  /* 0x0001040000047ab9 */ /* 0x000fe20000000000 */
[----:B------:R-:W-:Y:S01]  /*8850*/  BSSY B0, `(.L_x_7122) ;  /* 0x000034f000007945 */ /* 0x000fe20003800000 */
[----:B------:R-:W-:Y:S01]  /*8860*/  ISETP.NE.AND P0, PT, RZ, UR4, PT ;  /* 0x00000004ff007c0c */ /* 0x000fe2000bf05270 */
[----:B------:R-:W-:-:S12]  /*8870*/  IMAD R5, R41, 0x80, R153 ;  /* 0x0000008029057824 */ /* 0x000fd800078e0299 */
[----:B------:R-:W-:Y:S05]  /*8880*/  @!P0 BRA `(.L_x_7123) ;  /* 0x0000001800888947 */ /* 0x000fea0003800000 */
[----:B------:R-:W-:-:S03]  /*8890*/  UMOV UR4, 0xffffffff ;  /* 0xffffffff00047882 */ /* 0x000fc60000000000 */
[----:B------:R-:W-:Y:S05]  /*88a0*/  BRA.DIV UR4, `(.L_x_7124) ;  /* 0x0000011e049c7947 */ /* 0x000fea000b800000 */
[----:B------:R1:W2:Y:S04]  /*88b0*/  SHFL.IDX PT, R0, R25, RZ, 0x181f ;  /* 0x00181fff19007589 */ /* 0x0002a800000e0000 */
[----:B------:R1:W4:Y:S04]  /*88c0*/  SHFL.IDX PT, R3, R24, RZ, 0x181f ;  /* 0x00181fff18037589 */ /* 0x00032800000e0000 */
[----:B------:R1:W0:Y:S04]  /*88d0*/  SHFL.IDX PT, R4, R28, RZ, 0x181f ;  /* 0x00181fff1c047589 */ /* 0x00022800000e0000 */
[----:B------:R1:W0:Y:S02]  /*88e0*/  SHFL.IDX PT, R14, R27, RZ, 0x181f ;  /* 0x00181fff1b0e7589 */ /* 0x00022400000e0000 */
.L_x_7382:
[----:B------:R-:W-:Y:S01]  /*88f0*/  ULDC UR4, c[0x0][0x448] ;  /* 0x0001120000047ab9 */ /* 0x000fe20000000800 */
[----:B------:R-:W-:Y:S01]  /*8900*/  LEA.HI R6, R207, R207, RZ, 0x1 ;  /* 0x000000cfcf067211 */ /* 0x000fe200078f08ff */
[----:B------:R-:W-:Y:S01]  /*8910*/  IMAD R30, R95, UR4, RZ ;  /* 0x000000045f1e7c24 */ /* 0x000fe2000f8e02ff */
[----:B------:R-:W-:Y:S01]  /*8920*/  BSSY B1, `(.L_x_7125) ;  /* 0x000001f000017945 */ /* 0x000fe20003800000 */
[----:B------:R-:W-:Y:S02]  /*8930*/  CS2R R8, SRZ ;  /* 0x0000000000087805 */ /* 0x000fe4000001ff00 */
[----:B------:R-:W-:Y:S02]  /*8940*/  LOP3.LUT R6, R6, 0xfffffffe, RZ, 0xc0, !PT ;  /* 0xfffffffe06067812 */ /* 0x000fe400078ec0ff */
[----:B------:R-:W-:Y:S02]  /*8950*/  CS2R R10, SRZ ;  /* 0x00000000000a7805 */ /* 0x000fe4000001ff00 */
[----:B------:R-:W-:-:S02]  /*8960*/  ISETP.GE.AND P0, PT, R5, R30, PT ;  /* 0x0000001e0500720c */ /* 0x000fc40003f06270 */
[----:B---3--:R-:W-:Y:S01]  /*8970*/  CS2R R12, SRZ ;  /* 0x00000000000c7805 */ /* 0x008fe2000001ff00 */
[----:B------:R-:W-:Y:S01]  /*8980*/  IMAD.IADD R5, R207, 0x1, -R6 ;  /* 0x00000001cf057824 */ /* 0x000fe200078e0a06 */
[----:B------:R-:W-:-:S04]  /*8990*/  CS2R R6, SRZ ;  /* 0x0000000000067805 */ /* 0x000fc8000001ff00 */
[----:B------:R-:W-:-:S05]  /*89a0*/  SHF.L.U32 R5, R5, 0x1f, RZ ;  /* 0x0000001f05057819 */ /* 0x000fca00000006ff */
[----:B------:R-:W-:Y:S05]  /*89b0*/  @P0 BRA `(.L_x_7126) ;  /* 0x0000000000540947 */ /* 0x000fea0003800000 */
[----:B------:R-:W-:Y:S01]  /*89c0*/  ULDC UR4, c[0x0][0x3f4] ;  /* 0x0000fd0000047ab9 */ /* 0x000fe20000000800 */
[----:B------:R-:W-:Y:S02]  /*89d0*/  CS2R R12, SRZ ;  /* 0x00000000000c7805 */ /* 0x000fe4000001ff00 */
[----:B------:R-:W-:Y:S02]  /*89e0*/  ISETP.GE.AND P4, PT, R18, UR4, PT ;  /* 0x0000000412007c0c */ /* 0x000fe4000bf86270 */
[----:B------:R-:W-:Y:S02]  /*89f0*/  CS2R R8, SRZ ;  /* 0x0000000000087805 */ /* 0x000fe4000001ff00 */
[----:B------:R-:W-:-:S09]  /*8a00*/  ISETP.GE.AND P5, PT, R23, UR4, PT ;  /* 0x0000000417007c0c */ /* 0x000fd2000bfa6270 */
[C---:B-1----:R-:W-:Y:S01]  /*8a10*/  @!P4 IMAD.SHL.U32 R24, R18.reuse, 0x2, RZ ;  /* 0x000000021218c824 */ /* 0x042fe200078e00ff */
[----:B------:R-:W-:-:S03]  /*8a20*/  @!P4 SHF.L.U64.HI R7, R18, 0x1, R19 ;  /* 0x000000011207c819 */ /* 0x000fc60000010213 */
[C---:B----4-:R-:W-:Y:S02]  /*8a30*/  @!P5 IADD3 R28, P2, R3.reuse, R214, RZ ;  /* 0x000000d6031cd210 */ /* 0x050fe40007f5e0ff */
[-C--:B------:R-:W-:Y:S02]  /*8a40*/  @!P4 IADD3 R20, P0, R3, R24.reuse, RZ ;  /* 0x000000180314c210 */ /* 0x080fe40007f1e0ff */
[C---:B0-----:R-:W-:Y:S02]  /*8a50*/  @!P4 IADD3 R24, P1, R14.reuse, R24, RZ ;  /* 0x000000180e18c210 */ /* 0x041fe40007f3e0ff */
[----:B------:R-:W-:Y:S01]  /*8a60*/  @!P5 IADD3 R14, P3, R14, R214, RZ ;  /* 0x000000d60e0ed210 */ /* 0x000fe20007f7e0ff */
[--C-:B--2---:R-:W-:Y:S01]  /*8a70*/  @!P4 IMAD.X R21, R0, 0x1, R7.reuse, P0 ;  /* 0x000000010015c824 */ /* 0x104fe200000e0607 */
[----:B------:R-:W-:Y:S01]  /*8a80*/  CS2R R10, SRZ ;  /* 0x00000000000a7805 */ /* 0x000fe2000001ff00 */
[----:B------:R-:W-:Y:S01]  /*8a90*/  @!P4 IMAD.X R25, R4, 0x1, R7, P1 ;  /* 0x000000010419c824 */ /* 0x000fe200008e0607 */
[----:B------:R-:W-:-:S02]  /*8aa0*/  CS2R R6, SRZ ;  /* 0x0000000000067805 */ /* 0x000fc4000001ff00 */
[----:B------:R-:W-:Y:S01]  /*8ab0*/  @!P5 IADD3.X R29, R0, R213, RZ, P2, !PT ;  /* 0x000000d5001dd210 */ /* 0x000fe200017fe4ff */
[----:B------:R-:W-:Y:S01]  /*8ac0*/  @!P5 IMAD.X R15, R4, 0x1, R213, P3 ;  /* 0x00000001040fd824 */ /* 0x000fe200018e06d5 */
[----:B------:R3:W5:Y:S04]  /*8ad0*/  @!P4 LD.E.64 R10, desc[UR38][R20.64] ;  /* 0x00000026140ac980 */ /* 0x000768000c101b00 */
[----:B------:R3:W5:Y:S04]  /*8ae0*/  @!P5 LD.E.64 R12, desc[UR38][R28.64] ;  /* 0x000000261c0cd980 */ /* 0x000768000c101b00 */
[----:B------:R3:W5:Y:S04]  /*8af0*/  @!P5 LD.E.64 R8, desc[UR38][R14.64] ;  /* 0x000000260e08d980 */ /* 0x000768000c101b00 */
[----:B------:R3:W5:Y:S02]  /*8b00*/  @!P4 LD.E.64 R6, desc[UR38][R24.64] ;  /* 0x000000261806c980 */ /* 0x000764000c101b00 */
.L_x_7126:
[----:B------:R-:W-:Y:S05]  /*8b10*/  BSYNC B1 ;  /* 0x0000000000017941 */ /* 0x000fea0003800000 */
.L_x_7125:
[----:B------:R-:W4:Y:S01]  /*8b20*/  SYNCS.PHASECHK.TRANS64.TRYWAIT P0, [R156+URZ+0x28800], R5 ;  /* 0x028800059c0075a7 */ /* 0x000f22000800017f */
[----:B--2---:R-:W-:Y:S01]  /*8b30*/  IMAD R0, R41, -0x80, R30 ;  /* 0xffffff8029007824 */ /* 0x004fe200078e021e */
[--C-:B-1-3-5:R-:W-:Y:S01]  /*8b40*/  SHF.R.U64 R24, R12, 0x10, R13.reuse ;  /* 0x000000100c187819 */ /* 0x12afe2000000120d */
[--C-:B------:R-:W-:Y:S01]  /*8b50*/  IMAD.MOV.U32 R15, RZ, RZ, R13.reuse ;  /* 0x000000ffff0f7224 */ /* 0x100fe200078e000d */
[----:B------:R-:W-:Y:S01]  /*8b60*/  SHF.R.U32.HI R25, RZ, 0x10, R13 ;  /* 0x00000010ff197819 */ /* 0x000fe2000001160d */
[----:B0-----:R-:W-:Y:S01]  /*8b70*/  IMAD.MOV.U32 R14, RZ, RZ, R11 ;  /* 0x000000ffff0e7224 */ /* 0x001fe200078e000b */
[----:B----4-:R-:W-:Y:S01]  /*8b80*/  MOV R3, R10 ;  /* 0x0000000a00037202 */ /* 0x010fe20000000f00 */
[----:B------:R-:W-:Y:S01]  /*8b90*/  IMAD.MOV.U32 R4, RZ, RZ, R7 ;  /* 0x000000ffff047224 */ /* 0x000fe200078e0007 */
[----:B------:R-:W-:Y:S01]  /*8ba0*/  SHF.R.U64 R20, R10, 0x10, R11 ;  /* 0x000000100a147819 */ /* 0x000fe2000000120b */
[----:B------:R-:W-:Y:S01]  /*8bb0*/  IMAD.MOV.U32 R10, RZ, RZ, R12 ;  /* 0x000000ffff0a7224 */ /* 0x000fe200078e000c */
[----:B------:R-:W-:Y:S01]  /*8bc0*/  MOV R13, R6 ;  /* 0x00000006000d7202 */ /* 0x000fe20000000f00 */
[----:B------:R-:W-:Y:S01]  /*8bd0*/  BSSY B1, `(.L_x_7127) ;  /* 0x0000012000017945 */ /* 0x000fe20003800000 */
[--C-:B------:R-:W-:Y:S01]  /*8be0*/  SHF.R.U64 R27, R6, 0x10, R7.reuse ;  /* 0x00000010061b7819 */ /* 0x100fe20000001207 */
[----:B------:R-:W-:Y:S01]  /*8bf0*/  IMAD.MOV.U32 R6, RZ, RZ, R8 ;  /* 0x000000ffff067224 */ /* 0x000fe200078e0008 */
[----:B------:R-:W-:Y:S01]  /*8c00*/  SHF.R.U32.HI R28, RZ, 0x10, R7 ;  /* 0x00000010ff1c7819 */ /* 0x000fe20000011607 */
[----:B------:R-:W-:Y:S01]  /*8c10*/  IMAD.MOV.U32 R7, RZ, RZ, R9 ;  /* 0x000000ffff077224 */ /* 0x000fe200078e0009 */
[----:B------:R-:W-:-:S02]  /*8c20*/  SHF.R.U32.HI R21, RZ, 0x10, R11 ;  /* 0x00000010ff157819 */ /* 0x000fc4000001160b */
[----:B------:R-:W-:Y:S02]  /*8c30*/  VIMNMX R0, R0, 0x80, PT ;  /* 0x0000008000007848 */ /* 0x000fe40003fe0100 */
[--C-:B------:R-:W-:Y:S02]  /*8c40*/  SHF.R.U64 R29, R8, 0x10, R9.reuse ;  /* 0x00000010081d7819 */ /* 0x100fe40000001209 */
[----:B------:R-:W-:Y:S02]  /*8c50*/  SHF.R.U32.HI R30, RZ, 0x10, R9 ;  /* 0x00000010ff1e7819 */ /* 0x000fe40000011609 */
[----:B------:R-:W-:Y:S02]  /*8c60*/  PRMT R11, R3, 0x5410, R14 ;  /* 0x00005410030b7816 */ /* 0x000fe4000000000e */
[----:B------:R-:W-:Y:S02]  /*8c70*/  PRMT R12, R20, 0x5410, R21 ;  /* 0x00005410140c7816 */ /* 0x000fe40000000015 */
[----:B------:R-:W-:-:S02]  /*8c80*/  PRMT R3, R10, 0x5410, R15 ;  /* 0x000054100a037816 */ /* 0x000fc4000000000f */
[----:B------:R-:W-:Y:S02]  /*8c90*/  PRMT R8, R24, 0x5410, R25 ;  /* 0x0000541018087816 */ /* 0x000fe40000000019 */
[----:B------:R-:W-:Y:S02]  /*8ca0*/  ISETP.GE.AND P1, PT, R153, R0, PT ;  /* 0x000000009900720c */ /* 0x000fe40003f26270 */
[----:B------:R-:W-:Y:S02]  /*8cb0*/  PRMT R13, R13, 0x5410, R4 ;  /* 0x000054100d0d7816 */ /* 0x000fe40000000004 */
[----:B------:R-:W-:Y:S02]  /*8cc0*/  PRMT R14, R27, 0x5410, R28 ;  /* 0x000054101b0e7816 */ /* 0x000fe4000000001c */
[----:B------:R-:W-:Y:S01]  /*8cd0*/  PRMT R9, R6, 0x5410, R7 ;  /* 0x0000541006097816 */ /* 0x000fe20000000007 */
[----:B------:R-:W-:Y:S06]  /*8ce0*/  @!P0 BRA `(.L_x_7128) ;  /* 0x0000011800fc8947 */ /* 0x000fec0003800000 */
.L_x_7383:
[----:B------:R-:W-:Y:S05]  /*8cf0*/  BSYNC B1 ;  /* 0x0000000000017941 */ /* 0x000fea0003800000 */
.L_x_7127:
[----:B------:R-:W-:Y:S01]  /*8d00*/  BSSY B1, `(.L_x_7129) ;  /* 0x0000056000017945 */ /* 0x000fe20003800000 */
[----:B------:R-:W-:-:S03]  /*8d10*/  PRMT R10, R29, 0x5410, R30 ;  /* 0x000054101d0a7816 */ /* 0x000fc6000000001e */
[----:B------:R-:W-:Y:S05]  /*8d20*/  @P1 BRA `(.L_x_7130) ;  /* 0x00000004004c1947 */ /* 0x000fea0003800000 */
[----:B------:R-:W1:Y:S01]  /*8d30*/  LDC R4, c[0x0][0x3f4] ;  /* 0x0000fd00ff047b82 */ /* 0x000e620000000800 */
[----:B------:R-:W-:Y:S01]  /*8d40*/  BSSY B2, `(.L_x_7131) ;  /* 0x000002a000027945 */ /* 0x000fe20003800000 */
[-C--:B-1----:R-:W-:Y:S02]  /*8d50*/  ISETP.GE.AND P0, PT, R18, R4.reuse, PT ;  /* 0x000000041200720c */ /* 0x082fe40003f06270 */
[----:B------:R-:W-:-:S11]  /*8d60*/  ISETP.GE.AND P1, PT, R23, R4, PT ;  /* 0x000000041700720c */ /* 0x000fd60003f26270 */
[----:B------:R-:W-:Y:S05]  /*8d70*/  @P0 BRA `(.L_x_7132) ;  /* 0x0000000000980947 */ /* 0x000fea0003800000 */
[----:B0-----:R-:W0:Y:S01]  /*8d80*/  LDS.128 R4, [R200] ;  /* 0x00000000c8047984 */ /* 0x001e220000000c00 */
        /* <DEDUP_REMOVED lines=8> */
[CC--:B------:R-:W-:Y:S01]  /*8e10*/  FMUL.FTZ R30, R4.reuse, R28.reuse ;  /* 0x0000001c041e7220 */ /* 0x0c0fe20000410000 */
[----:B------:R-:W-:Y:S01]  /*8e20*/  FMUL.FTZ R31, R4, R25 ;  /* 0x00000019041f7220 */ /* 0x000fe20000410000 */
        /* <DEDUP_REMOVED lines=27> */
.L_x_7132:
[----:B------:R-:W-:Y:S05]  /*8fe0*/  BSYNC B2 ;  /* 0x0000000000027941 */ /* 0x000fea0003800000 */
.L_x_7131:
        /* <DEDUP_REMOVED lines=39> */
.L_x_7130:
[----:B------:R-:W-:Y:S05]  /*9260*/  BSYNC B1 ;  /* 0x0000000000017941 */ /* 0x000fea0003800000 */
.L_x_7129:
[----:B------:R-:W-:Y:S01]  /*9270*/  ISETP.GE.AND P0, PT, R220, R0, PT ;  /* 0x00000000dc00720c */ /* 0x000fe20003f06270 */
[----:B------:R-:W-:-:S12]  /*9280*/  BSSY B1, `(.L_x_7133) ;  /* 0x0000055000017945 */ /* 0x000fd80003800000 */
[----:B------:R-:W-:Y:S05]  /*9290*/  @P0 BRA `(.L_x_7134) ;  /* 0x00000004004c0947 */ /* 0x000fea0003800000 */
[----:B-12---:R-:W1:Y:S01]  /*92a0*/  LDC R4, c[0x0][0x3f4] ;  /* 0x0000fd00ff047b82 */ /* 0x006e620000000800 */
[----:B------:R-:W-:Y:S01]  /*92b0*/  BSSY B2, `(.L_x_7135) ;  /* 0x000002a000027945 */ /* 0x000fe20003800000 */
[-C--:B-1----:R-:W-:Y:S02]  /*92c0*/  ISETP.GE.AND P0, PT, R18, R4.reuse, PT ;  /* 0x000000041200720c */ /* 0x082fe40003f06270 */
[----:B------:R-:W-:-:S11]  /*92d0*/  ISETP.GE.AND P1, PT, R23, R4, PT ;  /* 0x000000041700720c */ /* 0x000fd60003f26270 */
        /* <DEDUP_REMOVED lines=39> */
.L_x_7136:
[----:B------:R-:W-:Y:S05]  /*9550*/  BSYNC B2 ;  /* 0x0000000000027941 */ /* 0x000fea0003800000 */
.L_x_7135:
        /* <DEDUP_REMOVED lines=39> */
.L_x_7134:
[----:B------:R-:W-:Y:S05]  /*97d0*/  BSYNC B1 ;  /* 0x0000000000017941 */ /* 0x000fea0003800000 */
.L_x_7133:
[----:B------:R-:W-:Y:S01]  /*97e0*/  ISETP.GE.AND P0, PT, R219, R0, PT ;  /* 0x00000000db00720c */ /* 0x000fe20003f06270 */
[----:B------:R-:W-:-:S12]  /*97f0*/  BSSY B1, `(.L_x_7137) ;  /* 0x0000055000017945 */ /* 0x000fd80003800000 */
[----:B------:R-:W-:Y:S05]  /*9800*/  @P0 BRA `(.L_x_7138) ;  /* 0x00000004004c0947 */ /* 0x000fea0003800000 */
[----:B-123--:R-:W1:Y:S01]  /*9810*/  LDC R4, c[0x0][0x3f4] ;  /* 0x0000fd00ff047b82 */ /* 0x00ee620000000800 */
        /* <DEDUP_REMOVED lines=42> */
.L_x_7140:
[----:B------:R-:W-:Y:S05]  /*9ac0*/  BSYNC B2 ;  /* 0x0000000000027941 */ /* 0x000fea0003800000 */
.L_x_7139:
        /* <DEDUP_REMOVED lines=39> */
.L_x_7138:
[----:B------:R-:W-:Y:S05]  /*9d40*/  BSYNC B1 ;  /* 0x0000000000017941 */ /* 0x000fea0003800000 */
.L_x_7137:
[----:B------:R-:W-:-:S13]  /*9d50*/  ISETP.GE.AND P0, PT, R218, R0, PT ;  /* 0x00000000da00720c */ /* 0x000fda0003f06270 */
[----:B------:R-:W-:Y:S05]  /*9d60*/  @P0 BRA `(.L_x_7141) ;  /* 0x0000001c00f40947 */ /* 0x000fea0003800000 */
[----:B------:R-:W5:Y:S01]  /*9d70*/  LDC R0, c[0x0][0x3f4] ;  /* 0x0000fd00ff007b82 */ /* 0x000f620000000800 */
[----:B------:R-:W-:Y:S01]  /*9d80*/  BSSY B1, `(.L_x_7142) ;  /* 0x000002a000017945 */ /* 0x000fe20003800000 */
[-C--:B-----5:R-:W-:Y:S02]  /*9d90*/  ISETP.GE.AND P0, PT, R18, R0.reuse, PT ;  /* 0x000000001200720c */ /* 0x0a0fe40003f06270 */
[----:B------:R-:W-:-:S11]  /*9da0*/  ISETP.GE.AND P1, PT, R23, R0, PT ;  /* 0x000000001700720c */ /* 0x000fd60003f26270 */
        /* <DEDUP_REMOVED lines=39> */
.L_x_7143:
[----:B------:R-:W-:Y:S05]  /*a020*/  BSYNC B1 ;  /* 0x0000000000017941 */ /* 0x000fea0003800000 */
.L_x_7142:
        /* <DEDUP_REMOVED lines=38> */
[----:B------:R0:W-:Y:S01]  /*a290*/  STS.128 [R200+0x7000], R4 ;  /* 0x00700004c8007388 */ /* 0x0001e20000000c00 */
[----:B------:R-:W-:Y:S05]  /*a2a0*/  BRA `(.L_x_7141) ;  /* 0x0000001800a47947 */ /* 0x000fea0003800000 */
.L_x_7123:
[----:B------:R-:W-:-:S03]  /*a2b0*/  UMOV UR4, 0xffffffff ;  /* 0xffffffff00047882 */ /* 0x000fc60000000000 */
[----:B------:R-:W-:Y:S05]  /*a2c0*/  BRA.DIV UR4, `(.L_x_7144) ;  /* 0x0000010604987947 */ /* 0x000fea000b800000 */
[----:B------:R1:W2:Y:S04]  /*a2d0*/  SHFL.IDX PT, R0, R25, RZ, 0x181f ;  /* 0x00181fff19007589 */ /* 0x0002a800000e0000 */
[----:B------:R1:W4:Y:S04]  /*a2e0*/  SHFL.IDX PT, R3, R24, RZ, 0x181f ;  /* 0x00181fff18037589 */ /* 0x00032800000e0000 */
[----:B------:R1:W0:Y:S04]  /*a2f0*/  SHFL.IDX PT, R20, R28, RZ, 0x181f ;  /* 0x00181fff1c147589 */ /* 0x00022800000e0000 */
[----:B------:R1:W0:Y:S02]  /*a300*/  SHFL.IDX PT, R14, R27, RZ, 0x181f ;  /* 0x00181fff1b0e7589 */ /* 0x00022400000e0000 */
.L_x_7389:
[----:B------:R-:W-:Y:S01]  /*a310*/  ULDC UR4, c[0x0][0x448] ;  /* 0x0001120000047ab9 */ /* 0x000fe20000000800 */
[----:B------:R-:W-:Y:S01]  /*a320*/  LEA.HI R6, R207, R207, RZ, 0x1 ;  /* 0x000000cfcf067211 */ /* 0x000fe200078f08ff */
[----:B------:R-:W-:Y:S01]  /*a330*/  IMAD R4, R95, UR4, RZ ;  /* 0x000000045f047c24 */ /* 0x000fe2000f8e02ff */
[----:B------:R-:W-:Y:S01]  /*a340*/  BSSY B1, `(.L_x_7145) ;  /* 0x0000016000017945 */ /* 0x000fe20003800000 */
[----:B------:R-:W-:Y:S02]  /*a350*/  CS2R R8, SRZ ;  /* 0x0000000000087805 */ /* 0x000fe4000001ff00 */
[----:B------:R-:W-:Y:S01]  /*a360*/  LOP3.LUT R10, R6, 0xfffffffe, RZ, 0xc0, !PT ;  /* 0xfffffffe060a7812 */ /* 0x000fe200078ec0ff */
[----:B------:R-:W-:Y:S01]  /*a370*/  IMAD R21, R41, -0x80, R4 ;  /* 0xffffff8029157824 */ /* 0x000fe200078e0204 */
[----:B------:R-:W-:Y:S02]  /*a380*/  ISETP.GE.AND P0, PT, R5, R4, PT ;  /* 0x000000040500720c */ /* 0x000fe40003f06270 */
[----:B------:R-:W-:-:S02]  /*a390*/  CS2R R4, SRZ ;  /* 0x0000000000047805 */ /* 0x000fc4000001ff00 */
[----:B-1----:R-:W-:Y:S02]  /*a3a0*/  IADD3 R25, R207, -R10, RZ ;  /* 0x8000000acf197210 */ /* 0x002fe40007ffe0ff */
[----:B------:R-:W-:Y:S02]  /*a3b0*/  CS2R R6, SRZ ;  /* 0x0000000000067805 */ /* 0x000fe4000001ff00 */
[----:B------:R-:W-:-:S05]  /*a3c0*/  CS2R R10, SRZ ;  /* 0x00000000000a7805 */ /* 0x000fca000001ff00 */
[----:B------:R-:W-:Y:S05]  /*a3d0*/  @P0 BRA `(.L_x_7146) ;  /* 0x0000000000300947 */ /* 0x000fea0003800000 */
[----:B------:R-:W-:Y:S01]  /*a3e0*/  ULDC UR4, c[0x0][0x3f4] ;  /* 0x0000fd0000047ab9 */ /* 0x000fe20000000800 */
[C---:B------:R-:W-:Y:S01]  /*a3f0*/  IMAD.SHL.U32 R15, R16.reuse, 0x2, RZ ;  /* 0x00000002100f7824 */ /* 0x040fe200078e00ff */
[C---:B------:R-:W-:Y:S02]  /*a400*/  ISETP.GE.AND P2, PT, R16.reuse, UR4, PT ;  /* 0x0000000410007c0c */ /* 0x040fe4000bf46270 */
[----:B------:R-:W-:Y:S02]  /*a410*/  SHF.L.U64.HI R5, R16, 0x1, R17 ;  /* 0x0000000110057819 */ /* 0x000fe40000010211 */
[-C--:B----4-:R-:W-:Y:S02]  /*a420*/  IADD3 R12, P0, R3, R15.reuse, RZ ;  /* 0x0000000f030c7210 */ /* 0x090fe40007f1e0ff */
[----:B0-----:R-:W-:-:S03]  /*a430*/  IADD3 R14, P1, R14, R15, RZ ;  /* 0x0000000f0e0e7210 */ /* 0x001fc60007f3e0ff */
[--C-:B--23--:R-:W-:Y:S02]  /*a440*/  IMAD.X R13, R0, 0x1, R5.reuse, P0 ;  /* 0x00000001000d7824 */ /* 0x10cfe400000e0605 */
[----:B------:R-:W-:Y:S01]  /*a450*/  IMAD.X R15, R20, 0x1, R5, P1 ;  /* 0x00000001140f7824 */ /* 0x000fe200008e0605 */
[----:B------:R-:W-:Y:S01]  /*a460*/  CS2R R4, SRZ ;  /* 0x0000000000047805 */ /* 0x000fe2000001ff00 */
[----:B------:R-:W-:Y:S06]  /*a470*/  @P2 BRA `(.L_x_7146) ;  /* 0x0000000000082947 */ /* 0x000fec0003800000 */
[----:B------:R1:W5:Y:S04]  /*a480*/  LD.E.128 R4, desc[UR38][R12.64] ;  /* 0x000000260c047980 */ /* 0x000368000c101d00 */
[----:B------:R1:W5:Y:S02]  /*a490*/  LD.E.128 R8, desc[UR38][R14.64] ;  /* 0x000000260e087980 */ /* 0x000364000c101d00 */
.L_x_7146:
[----:B------:R-:W-:Y:S05]  /*a4a0*/  BSYNC B1 ;  /* 0x0000000000017941 */ /* 0x000fea0003800000 */
.L_x_7145:
[----:B------:R-:W-:Y:S01]  /*a4b0*/  SHF.L.U32 R25, R25, 0x1f, RZ ;  /* 0x0000001f19197819 */ /* 0x000fe200000006ff */
[----:B----4-:R-:W4:Y:S01]  /*a4c0*/  LDC R3, c[0x0][0x3f4] ;  /* 0x0000fd00ff037b82 */ /* 0x010f220000000800 */
[--C-:B-1---5:R-:W-:Y:S01]  /*a4d0*/  IMAD.MOV.U32 R12, RZ, RZ, R5.reuse ;  /* 0x000000ffff0c7224 */ /* 0x122fe200078e0005 */
[----:B--2---:R-:W-:Y:S01]  /*a4e0*/  MOV R0, R4 ;  /* 0x0000000400007202 */ /* 0x004fe20000000f00 */
[----:B---3--:R-:W-:Y:S01]  /*a4f0*/  IMAD.MOV.U32 R13, RZ, RZ, R6 ;  /* 0x000000ffff0d7224 */ /* 0x008fe200078e0006 */
[----:B0-----:R-:W-:Y:S01]  /*a500*/  SHF.R.U64 R14, R4, 0x10, R5 ;  /* 0x00000010040e7819 */ /* 0x001fe20000001205 */
[--C-:B------:R-:W-:Y:S01]  /*a510*/  IMAD.MOV.U32 R4, RZ, RZ, R7.reuse ;  /* 0x000000ffff047224 */ /* 0x100fe200078e0007 */
[----:B------:R-:W-:Y:S01]  /*a520*/  SHF.R.U64 R24, R6, 0x10, R7 ;  /* 0x0000001006187819 */ /* 0x000fe20000001207 */
[----:B------:R-:W-:Y:S01]  /*a530*/  IMAD.MOV.U32 R6, RZ, RZ, R10 ;  /* 0x000000ffff067224 */ /* 0x000fe200078e000a */
[----:B------:R-:W0:Y:S01]  /*a540*/  SYNCS.PHASECHK.TRANS64.TRYWAIT P4, [R156+URZ+0x28800], R25 ;  /* 0x028800199c0075a7 */ /* 0x000e22000808017f */
[----:B------:R-:W-:Y:S01]  /*a550*/  SHF.R.U32.HI R20, RZ, 0x10, R5 ;  /* 0x00000010ff147819 */ /* 0x000fe20000011605 */
[----:B------:R-:W-:Y:S01]  /*a560*/  IMAD.MOV.U32 R5, RZ, RZ, R9 ;  /* 0x000000ffff057224 */ /* 0x000fe200078e0009 */
[----:B------:R-:W-:Y:S01]  /*a570*/  SHF.R.U32.HI R27, RZ, 0x10, R7 ;  /* 0x00000010ff1b7819 */ /* 0x000fe20000011607 */
[----:B------:R-:W-:Y:S01]  /*a580*/  IMAD.MOV.U32 R7, RZ, RZ, R11 ;  /* 0x000000ffff077224 */ /* 0x000fe200078e000b */
[----:B------:R-:W-:Y:S01]  /*a590*/  MOV R15, R8 ;  /* 0x00000008000f7202 */ /* 0x000fe20000000f00 */
[----:B------:R-:W-:Y:S01]  /*a5a0*/  BSSY B1, `(.L_x_7147) ;  /* 0x0000014000017945 */ /* 0x000fe20003800000 */
[----:B------:R-:W-:-:S02]  /*a5b0*/  VIMNMX R21, R21, 0x80, PT ;  /* 0x0000008015157848 */ /* 0x000fc40003fe0100 */
[----:B------:R-:W-:Y:S02]  /*a5c0*/  SHF.R.U64 R8, R8, 0x10, R9 ;  /* 0x0000001008087819 */ /* 0x000fe40000001209 */
[----:B------:R-:W-:Y:S02]  /*a5d0*/  SHF.R.U64 R10, R10, 0x10, R11 ;  /* 0x000000100a0a7819 */ /* 0x000fe4000000120b */
[----:B------:R-:W-:Y:S02]  /*a5e0*/  SHF.R.U32.HI R9, RZ, 0x10, R9 ;  /* 0x00000010ff097819 */ /* 0x000fe40000011609 */
[----:B------:R-:W-:Y:S02]  /*a5f0*/  SHF.R.U32.HI R11, RZ, 0x10, R11 ;  /* 0x00000010ff0b7819 */ /* 0x000fe4000001160b */
[----:B----4-:R-:W-:Y:S02]  /*a600*/  ISETP.GE.AND P0, PT, R16, R3, PT ;  /* 0x000000031000720c */ /* 0x010fe40003f06270 */
[----:B------:R-:W-:-:S02]  /*a610*/  PRMT R0, R0, 0x5410, R12 ;  /* 0x0000541000007816 */ /* 0x000fc4000000000c */
[----:B------:R-:W-:Y:S02]  /*a620*/  PRMT R12, R14, 0x5410, R20 ;  /* 0x000054100e0c7816 */ /* 0x000fe40000000014 */
[-C--:B------:R-:W-:Y:S02]  /*a630*/  ISETP.GE.OR P3, PT, R153, R21.reuse, P0 ;  /* 0x000000159900720c */ /* 0x080fe40000766670 */
[-C--:B------:R-:W-:Y:S02]  /*a640*/  ISETP.GE.OR P2, PT, R220, R21.reuse, P0 ;  /* 0x00000015dc00720c */ /* 0x080fe40000746670 */
[-C--:B------:R-:W-:Y:S02]  /*a650*/  ISETP.GE.OR P1, PT, R219, R21.reuse, P0 ;  /* 0x00000015db00720c */ /* 0x080fe40000726670 */
[----:B------:R-:W-:Y:S02]  /*a660*/  PRMT R14, R24, 0x5410, R27 ;  /* 0x00005410180e7816 */ /* 0x000fe4000000001b */
[----:B------:R-:W-:-:S02]  /*a670*/  ISETP.GE.OR P0, PT, R218, R21, P0 ;  /* 0x00000015da00720c */ /* 0x000fc40000706670 */
[----:B------:R-:W-:Y:S02]  /*a680*/  PRMT R13, R13, 0x5410, R4 ;  /* 0x000054100d0d7816 */ /* 0x000fe40000000004 */
[----:B------:R-:W-:Y:S02]  /*a690*/  PRMT R15, R15, 0x5410, R5 ;  /* 0x000054100f0f7816 */ /* 0x000fe40000000005 */
[----:B------:R-:W-:Y:S02]  /*a6a0*/  PRMT R20, R8, 0x5410, R9 ;  /* 0x0000541008147816 */ /* 0x000fe40000000009 */
[----:B------:R-:W-:Y:S02]  /*a6b0*/  PRMT R21, R6, 0x5410, R7 ;  /* 0x0000541006157816 */ /* 0x000fe40000000007 */
[----:B------:R-:W-:Y:S01]  /*a6c0*/  PRMT R24, R10, 0x5410, R11 ;  /* 0x000054100a187816 */ /* 0x000fe2000000000b */
[----:B0-----:R-:W-:Y:S06]  /*a6d0*/  @!P4 BRA `(.L_x_7148) ;  /* 0x000001040004c947 */ /* 0x001fec0003800000 */
.L_x_7390:
[----:B------:R-:W-:Y:S05]  /*a6e0*/  BSYNC B1 ;  /* 0x0000000000017941 */ /* 0x000fea0003800000 */
.L_x_7147:
[----:B------:R-:W-:Y:S04]  /*a6f0*/  BSSY B1, `(.L_x_7149) ;  /* 0x0000059000017945 */ /* 0x000fe80003800000 */
[----:B------:R-:W-:Y:S05]  /*a700*/  @P3 BRA `(.L_x_7150) ;  /* 0x00000004005c3947 */ /* 0x000fea0003800000 */
[----:B------:R-:W-:Y:S01]  /*a710*/  LEA.HI R4, R3, R202, RZ, 0x1d ;  /* 0x000000ca03047211 */ /* 0x000fe200078fe8ff */
[----:B------:R-:W-:Y:S02]  /*a720*/  HADD2.F32 R36, -RZ, R0.H0_H0 ;  /* 0x20000000ff247230 */ /* 0x000fe40000004100 */
[--C-:B------:R-:W-:Y:S01]  /*a730*/  HADD2.F32 R38, -RZ, R15.reuse.H0_H0 ;  /* 0x2000000fff267230 */ /* 0x100fe20000004100 */
[----:B------:R-:W-:Y:S01]  /*a740*/  SHF.R.S32.HI R7, RZ, 0x1f, R4 ;  /* 0x0000001fff077819 */ /* 0x000fe20000011404 */
[----:B------:R-:W-:Y:S01]  /*a750*/  HADD2.F32 R35, -RZ, R20.H0_H0 ;  /* 0x20000014ff237230 */ /* 0x000fe20000004100 */
[----:B------:R-:W-:Y:S01]  /*a760*/  SHF.L.U32 R5, R4, 0x3, RZ ;  /* 0x0000000304057819 */ /* 0x000fe200000006ff */
[----:B------:R-:W-:Y:S01]  /*a770*/  HADD2.F32 R37, -RZ, R15.H1_H1 ;  /* 0x3000000fff257230 */ /* 0x000fe20000004100 */
[----:B------:R-:W-:Y:S02]  /*a780*/  LEA.HI R7, R7, R4, RZ, 0x3 ;  /* 0x0000000407077211 */ /* 0x000fe400078f18ff */
[----:B------:R-:W-:-:S03]  /*a790*/  LOP3.LUT R5, R5, 0x38, RZ, 0xc0, !PT ;  /* 0x0000003805057812 */ /* 0x000fc600078ec0ff */
[----:B------:R-:W-:Y:S01]  /*a7a0*/  IMAD.SHL.U32 R7, R7, 0x400, RZ ;  /* 0x0000040007077824 */ /* 0x000fe200078e00ff */
[----:B------:R-:W-:-:S04]  /*a7b0*/  LOP3.LUT R5, R5, 0x1c0, R228, 0xf8, !PT ;  /* 0x000001c005057812 */ /* 0x000fc800078ef8e4 */
[----:B------:R-:W-:Y:S02]  /*a7c0*/  LOP3.LUT R9, R5, R198, RZ, 0x3c, !PT ;  /* 0x000000c605097212 */ /* 0x000fe400078e3cff */
[----:B------:R-:W-:Y:S02]  /*a7d0*/  LOP3.LUT R8, R7, 0x7fffe000, RZ, 0xc0, !PT ;  /* 0x7fffe00007087812 */ /* 0x000fe400078ec0ff */
[----:B------:R-:W1:Y:S02]  /*a7e0*/  LDS.128 R4, [R200] ;  /* 0x00000000c8047984 */ /* 0x000e640000000c00 */
[----:B------:R-:W-:-:S05]  /*a7f0*/  IADD3 R9, R9, R8, R199 ;  /* 0x0000000809097210 */ /* 0x000fca0007ffe0c7 */
[----:B0-----:R-:W-:-:S05]  /*a800*/  IMAD R25, R9, 0x2, R156 ;  /* 0x0000000209197824 */ /* 0x001fca00078e029c */
[----:B------:R-:W0:Y:S01]  /*a810*/  LDS.128 R8, [R25+0x10400] ;  /* 0x0104000019087984 */ /* 0x000e220000000c00 */
[--C-:B-1----:R-:W-:Y:S02]  /*a820*/  HADD2.F32 R27, -RZ, R4.reuse.H0_H0 ;  /* 0x20000004ff1b7230 */ /* 0x102fe40000004100 */
[----:B------:R-:W-:Y:S02]  /*a830*/  HADD2.F32 R4, -RZ, R4.H1_H1 ;  /* 0x30000004ff047230 */ /* 0x000fe40000004100 */
[--C-:B------:R-:W-:Y:S02]  /*a840*/  HADD2.F32 R28, -RZ, R5.reuse.H0_H0 ;  /* 0x20000005ff1c7230 */ /* 0x100fe40000004100 */
[----:B------:R-:W-:Y:S02]  /*a850*/  HADD2.F32 R5, -RZ, R5.H1_H1 ;  /* 0x30000005ff057230 */ /* 0x000fe40000004100 */
[--C-:B------:R-:W-:Y:S02]  /*a860*/  HADD2.F32 R29, -RZ, R6.reuse.H0_H0 ;  /* 0x20000006ff1d7230 */ /* 0x100fe40000004100 */
[----:B------:R-:W-:-:S02]  /*a870*/  HADD2.F32 R6, -RZ, R6.H1_H1 ;  /* 0x30000006ff067230 */ /* 0x000fc40000004100 */
[--C-:B0-----:R-:W-:Y:S02]  /*a880*/  HADD2.F32 R31, -RZ, R8.reuse.H0_H0 ;  /* 0x20000008ff1f7230 */ /* 0x101fe40000004100 */
        /* <DEDUP_REMOVED lines=63> */
.L_x_7150:
[----:B------:R-:W-:Y:S05]  /*ac80*/  BSYNC B1 ;  /* 0x0000000000017941 */ /* 0x000fea0003800000 */
.L_x_7149:
[----:B------:R-:W-:Y:S04]  /*ac90*/  BSSY B1, `(.L_x_7151) ;  /* 0x0000059000017945 */ /* 0x000fe80003800000 */
[----:B------:R-:W-:Y:S05]  /*aca0*/  @P2 BRA `(.L_x_7152) ;  /* 0x00000004005c2947 */ /* 0x000fea0003800000 */
[----:B-1----:R-:W-:Y:S01]  /*acb0*/  LEA.HI R4, R3, R202, RZ, 0x1d ;  /* 0x000000ca03047211 */ /* 0x002fe200078fe8ff */
[----:B------:R-:W-:Y:S01]  /*acc0*/  HADD2.F32 R35, -RZ, R0.H0_H0 ;  /* 0x20000000ff237230 */ /* 0x000fe20000004100 */
[----:B------:R-:W-:Y:S01]  /*acd0*/  SHF.R.U32.HI R7, RZ, 0x3, R193 ;  /* 0x00000003ff077819 */ /* 0x000fe200000116c1 */
[--C-:B------:R-:W-:Y:S01]  /*ace0*/  HADD2.F32 R37, -RZ, R15.reuse.H0_H0 ;  /* 0x2000000fff257230 */ /* 0x100fe20000004100 */
[----:B------:R-:W-:Y:S01]  /*acf0*/  SHF.R.S32.HI R5, RZ, 0x1f, R4 ;  /* 0x0000001fff057819 */ /* 0x000fe20000011404 */
[----:B------:R-:W-:Y:S02]  /*ad00*/  IMAD.SHL.U32 R6, R4, 0x8, RZ ;  /* 0x0000000804067824 */ /* 0x000fe400078e00ff */
[----:B------:R-:W-:Y:S01]  /*ad10*/  HADD2.F32 R44, -RZ, R20.H0_H0 ;  /* 0x20000014ff2c7230 */ /* 0x000fe20000004100 */
[----:B------:R-:W-:Y:S01]  /*ad20*/  LEA.HI R5, R5, R4, RZ, 0x3 ;  /* 0x0000000405057211 */ /* 0x000fe200078f18ff */
[----:B------:R-:W-:Y:S01]  /*ad30*/  HADD2.F32 R40, -RZ, R12.H0_H0 ;  /* 0x2000000cff287230 */ /* 0x000fe20000004100 */
[----:B------:R-:W-:Y:S01]  /*ad40*/  LOP3.LUT R4, R193, 0x38, R6, 0xf8, !PT ;  /* 0x00000038c1047812 */ /* 0x000fe200078ef806 */
[----:B------:R-:W-:Y:S01]  /*ad50*/  HADD2.F32 R46, -RZ, R15.H1_H1 ;  /* 0x3000000fff2e7230 */ /* 0x000fe20000004100 */
[----:B------:R-:W-:Y:S01]  /*ad60*/  SHF.L.U32 R5, R5, 0xa, RZ ;  /* 0x0000000a05057819 */ /* 0x000fe200000006ff */
[----:B------:R-:W-:Y:S01]  /*ad70*/  HADD2.F32 R42, -RZ, R0.H1_H1 ;  /* 0x30000000ff2a7230 */ /* 0x000fe20000004100 */
[----:B------:R-:W-:Y:S01]  /*ad80*/  LOP3.LUT R8, R4, R7, RZ, 0x3c, !PT ;  /* 0x0000000704087212 */ /* 0x000fe200078e3cff */
[----:B------:R-:W-:Y:S01]  /*ad90*/  HADD2.F32 R43, -RZ, R20.H1_H1 ;  /* 0x30000014ff2b7230 */ /* 0x000fe20000004100 */
[----:B------:R-:W-:Y:S01]  /*ada0*/  LOP3.LUT R9, R5, 0x7fffe000, RZ, 0xc0, !PT ;  /* 0x7fffe00005097812 */ /* 0x000fe200078ec0ff */
[----:B------:R-:W-:Y:S01]  /*adb0*/  HADD2.F32 R39, -RZ, R12.H1_H1 ;  /* 0x3000000cff277230 */ /* 0x000fe20000004100 */
[----:B------:R-:W1:Y:S01]  /*adc0*/  LDS.128 R4, [R217] ;  /* 0x00000000d9047984 */ /* 0x000e620000000c00 */
[----:B------:R-:W-:Y:S01]  /*add0*/  HADD2.F32 R45, -RZ, R21.H0_H0 ;  /* 0x20000015ff2d7230 */ /* 0x000fe20000004100 */
[----:B------:R-:W-:Y:S01]  /*ade0*/  IADD3 R9, R8, R9, R197 ;  /* 0x0000000908097210 */ /* 0x000fe20007ffe0c5 */
[----:B------:R-:W-:-:S04]  /*adf0*/  HADD2.F32 R41, -RZ, R13.H0_H0 ;  /* 0x2000000dff297230 */ /* 0x000fc80000004100 */
        /* <DEDUP_REMOVED lines=19> */
[----:B------:R-:W-:-:S02]  /*af30*/  HADD2.F32 R33, -RZ, R10.H0_H0 ;  /* 0x2000000aff217230 */ /* 0x000fc40000004100 */
[----:B------:R-:W-:Y:S01]  /*af40*/  FFMA.FTZ R31, R40, R4, -R31 ;  /* 0x00000004281f7223 */ /* 0x000fe2000001081f */
[----:B------:R-:W-:Y:S01]  /*af50*/  FMUL.FTZ R37, R42, R32 ;  /* 0x000000202a257220 */ /* 0x000fe20000410000 */
[----:B------:R-:W-:Y:S01]  /*af60*/  FFMA.FTZ R27, R44, R4, R27 ;  /* 0x000000042c1b7223 */ /* 0x000fe2000001001b */
[----:B------:R-:W-:Y:S02]  /*af70*/  HADD2.F32 R10, -RZ, R10.H1_H1 ;  /* 0x3000000aff0a7230 */ /* 0x000fe40000004100 */
[-C--:B------:R-:W-:Y:S01]  /*af80*/  FMUL.FTZ R4, R43, R9.reuse ;  /* 0x000000092b047220 */ /* 0x080fe20000410000 */
[----:B------:R-:W-:Y:S01]  /*af90*/  FMUL.FTZ R8, R39, R9 ;  /* 0x0000000927087220 */ /* 0x000fe20000410000 */
[----:B------:R-:W-:Y:S02]  /*afa0*/  HADD2.F32 R44, -RZ, R24.H0_H0 ;  /* 0x20000018ff2c7230 */ /* 0x000fe40000004100 */
[-C--:B------:R-:W-:Y:S01]  /*afb0*/  FFMA.FTZ R35, R42, R28.reuse, -R35 ;  /* 0x0000001c2a237223 */ /* 0x080fe20000010823 */
[----:B------:R-:W-:Y:S01]  /*afc0*/  FFMA.FTZ R37, R46, R28, R37 ;  /* 0x0000001c2e257223 */ /* 0x000fe20000010025 */
[----:B------:R-:W-:-:S02]  /*afd0*/  HADD2.F32 R42, -RZ, R14.H0_H0 ;  /* 0x2000000eff2a7230 */ /* 0x000fc40000004100 */
[-C--:B------:R-:W-:Y:S01]  /*afe0*/  FFMA.FTZ R28, R39, R5.reuse, -R4 ;  /* 0x00000005271c7223 */ /* 0x080fe20000010804 */
[----:B------:R-:W-:Y:S01]  /*aff0*/  FFMA.FTZ R32, R43, R5, R8 ;  /* 0x000000052b207223 */ /* 0x000fe20000010008 */
[-C--:B------:R-:W-:Y:S01]  /*b000*/  FMUL.FTZ R4, R45, R33.reuse ;  /* 0x000000212d047220 */ /* 0x080fe20000410000 */
[-C--:B------:R-:W-:Y:S01]  /*b010*/  FMUL.FTZ R5, R44, R10.reuse ;  /* 0x0000000a2c057220 */ /* 0x080fe20000410000 */
[C---:B------:R-:W-:Y:S01]  /*b020*/  FMUL.FTZ R40, R41.reuse, R33 ;  /* 0x0000002129287220 */ /* 0x040fe20000410000 */
[C---:B------:R-:W-:Y:S01]  /*b030*/  FMUL.FTZ R9, R42.reuse, R10 ;  /* 0x0000000a2a097220 */ /* 0x040fe20000410000 */
[--C-:B------:R-:W-:Y:S02]  /*b040*/  HADD2.F32 R34, -RZ, R11.reuse.H0_H0 ;  /* 0x2000000bff227230 */ /* 0x100fe40000004100 */
[----:B------:R-:W-:Y:S01]  /*b050*/  FFMA.FTZ R33, R41, R29, -R4 ;  /* 0x0000001d29217223 */ /* 0x000fe20000010804 */
[----:B------:R-:W-:Y:S01]  /*b060*/  FFMA.FTZ R10, R42, R6, -R5 ;  /* 0x000000062a0a7223 */ /* 0x000fe20000010805 */
[----:B------:R-:W-:-:S02]  /*b070*/  HADD2.F32 R11, -RZ, R11.H1_H1 ;  /* 0x3000000bff0b7230 */ /* 0x000fc40000004100 */
[----:B------:R-:W-:Y:S01]  /*b080*/  FFMA.FTZ R40, R45, R29, R40 ;  /* 0x0000001d2d287223 */ /* 0x000fe20000010028 */
[----:B------:R-:W-:Y:S02]  /*b090*/  HADD2.F32 R42, -RZ, R21.H1_H1 ;  /* 0x30000015ff2a7230 */ /* 0x000fe40000004100 */
[----:B------:R-:W-:Y:S01]  /*b0a0*/  FFMA.FTZ R29, R44, R6, R9 ;  /* 0x000000062c1d7223 */ /* 0x000fe20000010009 */
[----:B------:R-:W-:Y:S02]  /*b0b0*/  HADD2.F32 R41, -RZ, R24.H1_H1 ;  /* 0x30000018ff297230 */ /* 0x000fe40000004100 */
[----:B------:R-:W-:Y:S02]  /*b0c0*/  HADD2.F32 R8, -RZ, R13.H1_H1 ;  /* 0x3000000dff087230 */ /* 0x000fe40000004100 */
[----:B------:R-:W-:Y:S01]  /*b0d0*/  FMUL.FTZ R5, R42, R34 ;  /* 0x000000222a057220 */ /* 0x000fe20000410000 */
[----:B------:R-:W-:Y:S02]  /*b0e0*/  HADD2.F32 R39, -RZ, R14.H1_H1 ;  /* 0x3000000eff277230 */ /* 0x000fe40000004100 */
[----:B------:R-:W-:Y:S01]  /*b0f0*/  FMUL.FTZ R4, R41, R11 ;  /* 0x0000000b29047220 */ /* 0x000fe20000410000 */
[----:B------:R-:W-:-:S02]  /*b100*/  HADD2.F32 R30, -RZ, R7.H0_H0 ;  /* 0x20000007ff1e7230 */ /* 0x000fc40000004100 */
[C---:B------:R-:W-:Y:S01]  /*b110*/  FMUL.FTZ R9, R8.reuse, R34 ;  /* 0x0000002208097220 */ /* 0x040fe20000410000 */
[----:B------:R-:W-:Y:S02]  /*b120*/  HADD2.F32 R7, -RZ, R7.H1_H1 ;  /* 0x30000007ff077230 */ /* 0x000fe40000004100 */
[C---:B------:R-:W-:Y:S01]  /*b130*/  FMUL.FTZ R6, R39.reuse, R11 ;  /* 0x0000000b27067220 */ /* 0x040fe20000410000 */
[-C--:B------:R-:W-:Y:S01]  /*b140*/  FFMA.FTZ R11, R8, R30.reuse, -R5 ;  /* 0x0000001e080b7223 */ /* 0x080fe20000010805 */
[----:B------:R-:W-:Y:S01]  /*b150*/  FFMA.FTZ R30, R42, R30, R9 ;  /* 0x0000001e2a1e7223 */ /* 0x000fe20000010009 */
[-C--:B------:R-:W-:Y:S01]  /*b160*/  FFMA.FTZ R34, R39, R7.reuse, -R4 ;  /* 0x0000000727227223 */ /* 0x080fe20000010804 */
        /* <DEDUP_REMOVED lines=11> */
.L_x_7152:
[----:B------:R-:W-:Y:S05]  /*b220*/  BSYNC B1 ;  /* 0x0000000000017941 */ /* 0x000fea0003800000 */
.L_x_7151:
[----:B------:R-:W-:Y:S04]  /*b230*/  BSSY B1, `(.L_x_7153) ;  /* 0x0000059000017945 */ /* 0x000fe80003800000 */
[----:B------:R-:W-:Y:S05]  /*b240*/  @P1 BRA `(.L_x_7154) ;  /* 0x00000004005c1947 */ /* 0x000fea0003800000 */
[----:B-12---:R-:W-:Y:S01]  /*b250*/  LEA.HI R4, R3, R202, RZ, 0x1d ;  /* 0x000000ca03047211 */ /* 0x006fe200078fe8ff */
        /* <DEDUP_REMOVED lines=15> */
[----:B------:R-:W-:Y:S01]  /*b350*/  HADD2.F32 R39, -RZ, R12.H1_H1 ;  /* 0x3000000cff277230 */ /* 0x000fe20000004100 */
[----:B------:R-:W1:Y:S01]  /*b360*/  LDS.128 R4, [R216] ;  /* 0x00000000d8047984 */ /* 0x000e620000000c00 */
[----:B------:R-:W-:Y:S01]  /*b370*/  HADD2.F32 R45, -RZ, R21.H0_H0 ;  /* 0x20000015ff2d7230 */ /* 0x000fe20000004100 */
[----:B------:R-:W-:Y:S01]  /*b380*/  IADD3 R9, R9, R8, R196 ;  /* 0x0000000809097210 */ /* 0x000fe20007ffe0c4 */
[----:B------:R-:W-:-:S03]  /*b390*/  HADD2.F32 R41, -RZ, R13.H0_H0 ;  /* 0x2000000dff297230 */ /* 0x000fc60000004100 */
[----:B0-----:R-:W-:-:S05]  /*b3a0*/  LEA R25, R9, R156, 0x1 ;  /* 0x0000009c09197211 */ /* 0x001fca00078e08ff */
        /* <DEDUP_REMOVED lines=65> */
.L_x_7154:
[----:B------:R-:W-:Y:S05]  /*b7c0*/  BSYNC B1 ;  /* 0x0000000000017941 */ /* 0x000fea0003800000 */
.L_x_7153:
[----:B------:R-:W-:Y:S05]  /*b7d0*/  @P0 BRA `(.L_x_7141) ;  /* 0x0000000400580947 */ /* 0x000fea0003800000 */
[----:B------:R-:W-:Y:S01]  /*b7e0*/  LEA.HI R3, R3, R202, RZ, 0x1d ;  /* 0x000000ca03037211 */ /* 0x000fe200078fe8ff */
[--C-:B------:R-:W-:Y:S02]  /*b7f0*/  HADD2.F32 R37, -RZ, R15.reuse.H0_H0 ;  /* 0x2000000fff257230 */ /* 0x100fe40000004100 */
[----:B------:R-:W-:Y:S01]  /*b800*/  HADD2.F32 R35, -RZ, R0.H0_H0 ;  /* 0x20000000ff237230 */ /* 0x000fe20000004100 */
[----:B-123--:R-:W-:Y:S01]  /*b810*/  SHF.R.S32.HI R6, RZ, 0x1f, R3 ;  /* 0x0000001fff067819 */ /* 0x00efe20000011403 */
[----:B------:R-:W-:Y:S02]  /*b820*/  IMAD.SHL.U32 R4, R3, 0x8, RZ ;  /* 0x0000000803047824 */ /* 0x000fe400078e00ff */
[----:B------:R-:W-:Y:S01]  /*b830*/  HADD2.F32 R38, -RZ, R20.H0_H0 ;  /* 0x20000014ff267230 */ /* 0x000fe20000004100 */
[----:B------:R-:W-:Y:S01]  /*b840*/  LEA.HI R6, R6, R3, RZ, 0x3 ;  /* 0x0000000306067211 */ /* 0x000fe200078f18ff */
[----:B------:R-:W-:Y:S01]  /*b850*/  HADD2.F32 R36, -RZ, R12.H0_H0 ;  /* 0x2000000cff247230 */ /* 0x000fe20000004100 */
[----:B------:R-:W-:Y:S01]  /*b860*/  LOP3.LUT R4, R159, 0x38, R4, 0xf8, !PT ;  /* 0x000000389f047812 */ /* 0x000fe200078ef804 */
[----:B------:R-:W-:-:S02]  /*b870*/  HADD2.F32 R39, -RZ, R15.H1_H1 ;  /* 0x3000000fff277230 */ /* 0x000fc40000004100 */
        /* <DEDUP_REMOVED lines=19> */
[----:B------:R-:W-:Y:S01]  /*b9b0*/  FMUL.FTZ R15, R38, R8 ;  /* 0x00000008260f7220 */ /* 0x000fe20000410000 */
[----:B------:R-:W-:Y:S01]  /*b9c0*/  FFMA.FTZ R34, R35, R25, -R34 ;  /* 0x0000001923227223 */ /* 0x000fe20000010822 */
[----:B------:R-:W-:-:S02]  /*b9d0*/  HADD2.F32 R35, -RZ, R0.H1_H1 ;  /* 0x30000000ff237230 */ /* 0x000fc40000004100 */
[----:B------:R-:W-:Y:S01]  /*b9e0*/  FFMA.FTZ R30, R37, R25, R30 ;  /* 0x00000019251e7223 */ /* 0x000fe2000001001e */
[C---:B------:R-:W-:Y:S01]  /*b9f0*/  FMUL.FTZ R25, R36.reuse, R8 ;  /* 0x0000000824197220 */ /* 0x040fe20000410000 */
[----:B------:R-:W-:Y:S02]  /*ba00*/  HADD2.F32 R37, -RZ, R20.H1_H1 ;  /* 0x30000014ff257230 */ /* 0x000fe40000004100 */
[-C--:B------:R-:W-:Y:S01]  /*ba10*/  FMUL.FTZ R0, R39, R31.reuse ;  /* 0x0000001f27007220 */ /* 0x080fe20000410000 */
[C---:B------:R-:W-:Y:S01]  /*ba20*/  FMUL.FTZ R8, R35.reuse, R31 ;  /* 0x0000001f23087220 */ /* 0x040fe20000410000 */
[----:B------:R-:W-:Y:S02]  /*ba30*/  HADD2.F32 R31, -RZ, R12.H1_H1 ;  /* 0x3000000cff1f7230 */ /* 0x000fe40000004100 */
[-C--:B------:R-:W-:Y:S01]  /*ba40*/  FFMA.FTZ R15, R36, R4.reuse, -R15 ;  /* 0x00000004240f7223 */ /* 0x080fe2000001080f */
[----:B------:R-:W-:Y:S01]  /*ba50*/  FFMA.FTZ R25, R38, R4, R25 ;  /* 0x0000000426197223 */ /* 0x000fe20000010019 */
[----:B------:R-:W-:Y:S01]  /*ba60*/  FFMA.FTZ R0, R35, R27, -R0 ;  /* 0x0000001b23007223 */ /* 0x000fe20000010800 */
[----:B------:R-:W-:Y:S01]  /*ba70*/  FMUL.FTZ R4, R37, R9 ;  /* 0x0000000925047220 */ /* 0x000fe20000410000 */
[----:B------:R-:W-:-:S02]  /*ba80*/  HADD2.F32 R32, -RZ, R10.H0_H0 ;  /* 0x2000000aff207230 */ /* 0x000fc40000004100 */
[----:B------:R-:W-:Y:S01]  /*ba90*/  FFMA.FTZ R27, R39, R27, R8 ;  /* 0x0000001b271b7223 */ /* 0x000fe20000010008 */
[----:B------:R-:W-:Y:S02]  /*baa0*/  HADD2.F32 R10, -RZ, R10.H1_H1 ;  /* 0x3000000aff0a7230 */ /* 0x000fe40000004100 */
[C---:B------:R-:W-:Y:S01]  /*bab0*/  FMUL.FTZ R8, R31.reuse, R9 ;  /* 0x000000091f087220 */ /* 0x040fe20000410000 */
[----:B------:R-:W-:Y:S02]  /*bac0*/  HADD2.F32 R38, -RZ, R24.H0_H0 ;  /* 0x20000018ff267230 */ /* 0x000fe40000004100 */
[-C--:B------:R-:W-:Y:S01]  /*bad0*/  FFMA.FTZ R9, R31, R5.reuse, -R4 ;  /* 0x000000051f097223 */ /* 0x080fe20000010804 */
[----:B------:R-:W-:Y:S02]  /*bae0*/  HADD2.F32 R4, -RZ, R14.H0_H0 ;  /* 0x2000000eff047230 */ /* 0x000fe40000004100 */
[----:B------:R-:W-:Y:S01]  /*baf0*/  FFMA.FTZ R12, R37, R5, R8 ;  /* 0x00000005250c7223 */ /* 0x000fe20000010008 */
[----:B------:R-:W-:-:S02]  /*bb00*/  HADD2.F32 R33, -RZ, R11.H0_H0 ;  /* 0x2000000bff217230 */ /* 0x000fc40000004100 */
[-C--:B------:R-:W-:Y:S01]  /*bb10*/  FMUL.FTZ R5, R38, R10.reuse ;  /* 0x0000000a26057220 */ /* 0x080fe20000410000 */
[----:B------:R-:W-:Y:S02]  /*bb20*/  HADD2.F32 R36, -RZ, R21.H0_H0 ;  /* 0x20000015ff247230 */ /* 0x000fe40000004100 */
[C---:B------:R-:W-:Y:S01]  /*bb30*/  FMUL.FTZ R37, R4.reuse, R10 ;  /* 0x0000000a04257220 */ /* 0x040fe20000410000 */
[----:B------:R-:W-:Y:S02]  /*bb40*/  HADD2.F32 R11, -RZ, R11.H1_H1 ;  /* 0x3000000bff0b7230 */ /* 0x000fe40000004100 */
[----:B------:R-:W-:Y:S01]  /*bb50*/  FFMA.FTZ R10, R4, R6, -R5 ;  /* 0x00000006040a7223 */ /* 0x000fe20000010805 */
[----:B------:R-:W-:Y:S02]  /*bb60*/  HADD2.F32 R20, -RZ, R13.H0_H0 ;  /* 0x2000000dff147230 */ /* 0x000fe40000004100 */
[----:B------:R-:W-:Y:S01]  /*bb70*/  FMUL.FTZ R31, R36, R32 ;  /* 0x00000020241f7220 */ /* 0x000fe20000410000 */
[----:B------:R-:W-:-:S02]  /*bb80*/  HADD2.F32 R21, -RZ, R21.H1_H1 ;  /* 0x30000015ff157230 */ /* 0x000fc40000004100 */
[----:B------:R-:W-:Y:S02]  /*bb90*/  HADD2.F32 R39, -RZ, R24.H1_H1 ;  /* 0x30000018ff277230 */ /* 0x000fe40000004100 */
[----:B------:R-:W-:Y:S01]  /*bba0*/  FMUL.FTZ R35, R20, R32 ;  /* 0x0000002014237220 */ /* 0x000fe20000410000 */
[----:B------:R-:W-:Y:S02]  /*bbb0*/  HADD2.F32 R13, -RZ, R13.H1_H1 ;  /* 0x3000000dff0d7230 */ /* 0x000fe40000004100 */
[----:B------:R-:W-:Y:S01]  /*bbc0*/  FMUL.FTZ R4, R21, R33 ;  /* 0x0000002115047220 */ /* 0x000fe20000410000 */
[----:B------:R-:W-:Y:S02]  /*bbd0*/  HADD2.F32 R5, -RZ, R14.H1_H1 ;  /* 0x3000000eff057230 */ /* 0x000fe40000004100 */
[----:B------:R-:W-:Y:S01]  /*bbe0*/  FFMA.FTZ R14, R38, R6, R37 ;  /* 0x00000006260e7223 */ /* 0x000fe20000010025 */
[--C-:B------:R-:W-:Y:S02]  /*bbf0*/  HADD2.F32 R29, -RZ, R7.reuse.H0_H0 ;  /* 0x20000007ff1d7230 */ /* 0x100fe40000004100 */
[----:B------:R-:W-:Y:S01]  /*bc00*/  FMUL.FTZ R8, R39, R11 ;  /* 0x0000000b27087220 */ /* 0x000fe20000410000 */
[----:B------:R-:W-:-:S02]  /*bc10*/  HADD2.F32 R7, -RZ, R7.H1_H1 ;  /* 0x30000007ff077230 */ /* 0x000fc40000004100 */
        /* <DEDUP_REMOVED lines=18> */
.L_x_7141:
[----:B------:R-:W-:Y:S05]  /*bd40*/  BSYNC B0 ;  /* 0x0000000000007941 */ /* 0x000fea0003800000 */
.L_x_7122:
        /* <DEDUP_REMOVED lines=8> */
.L_x_7120:
[----:B------:R-:W-:-:S13]  /*bdd0*/  ISETP.NE.AND P0, PT, R157, 0x3, PT ;  /* 0x000000039d00780c */ /* 0x000fda0003f05270 */
[----:B------:R-:W-:Y:S05]  /*bde0*/  @!P0 BRA `(.L_x_7155) ;  /* 0x0000000000048947 */ /* 0x000fea0003800000 */
[----:B------:R-:W-:Y:S01]  /*bdf0*/  BPT.TRAP 0x1 ;  /* 0x000000040000795c */ /* 0x000fe20000300000 */
.L_x_7155:
[----:B-12-4-:R-:W-:Y:S02]  /*be00*/  LEA R3, R152, R156, 0x3 ;  /* 0x0000009c98037211 */ /* 0x016fe400078e18ff */
[----:B------:R-:W-:-:S04]  /*be10*/  SHF.L.U32 R0, R158, 0x1f, RZ ;  /* 0x0000001f9e007819 */ /* 0x000fc800000006ff */
[----:B------:R1:W2:Y:S01]  /*be20*/  SYNCS.PHASECHK.TRANS64.TRYWAIT P1, [R3+URZ+0x28830], R0 ;  /* 0x02883000030075a7 */ /* 0x0002a2000802017f */
[----:B------:R-:W-:Y:S05]  /*be30*/  @!P0 BRA `(.L_x_7156) ;  /* 0x0000000000048947 */ /* 0x000fea0003800000 */
[----:B------:R-:W-:Y:S01]  /*be40*/  BPT.TRAP 0x1 ;  /* 0x000000040000795c */ /* 0x000fe20000300000 */
.L_x_7156:
[----:B------:R-:W-:Y:S01]  /*be50*/  IMAD.MOV.U32 R151, RZ, RZ, RZ ;  /* 0x000000ffff977224 */ /* 0x000fe200078e00ff */
[----:B--2---:R-:W-:Y:S06]  /*be60*/  @P1 BRA `(.L_x_7157) ;  /* 0x0000000000081947 */ /* 0x004fec0003800000 */
[----:B------:R-:W2:Y:S02]  /*be70*/  SYNCS.PHASECHK.TRANS64.TRYWAIT P1, [R3+URZ+0x28830], R0 ;  /* 0x02883000030075a7 */ /* 0x000ea4000802017f */
[----:B--2---:R-:W-:Y:S05]  /*be80*/  @!P1 BRA `(.L_x_7158) ;  /* 0x000000ec002c9947 */ /* 0x004fea0003800000 */
.L_x_7157:
[----:B------:R-:W-:Y:S05]  /*be90*/  WARPSYNC.ALL ;  /* 0x0000000000007948 */ /* 0x000fea0003800000 */
[----:B-12---:R-:W-:Y:S01]  /*bea0*/  VIADD R0, R156, 0x18400 ;  /* 0x000184009c007836 */ /* 0x006fe20000000000 */
[----:B------:R-:W-:Y:S01]  /*beb0*/  R2UR UR4, R26 ;  /* 0x000000001a0472ca */ /* 0x000fe200000e0000 */
[----:B------:R-:W-:Y:S01]  /*bec0*/  UMOV UR5, 0x40000040 ;  /* 0x4000004000057882 */ /* 0x000fe20000000000 */
[----:B0--3--:R-:W-:Y:S01]  /*bed0*/  MOV R5, 0x40000040 ;  /* 0x4000004000057802 */ /* 0x009fe20000000f00 */
[----:B-----5:R-:W-:Y:S01]  /*bee0*/  WARPGROUP.ARRIVE ;  /* 0x00000000000079c5 */ /* 0x020fe20000000000 */
[----:B------:R-:W-:Y:S01]  /*bef0*/  SHF.R.U32.HI R0, RZ, 0x4, R0 ;  /* 0x00000004ff007819 */ /* 0x000fe20000011600 */
[----:B------:R-:W-:Y:S01]  /*bf00*/  IMAD.MOV.U32 R7, RZ, RZ, 0x40000040 ;  /* 0x40000040ff077424 */ /* 0x000fe200078e00ff */
[----:B------:R-:W-:Y:S01]  /*bf10*/  R2UR UR7, R5 ;  /* 0x00000000050772ca */ /* 0x000fe200000e0000 */
[----:B------:R-:W-:Y:S01]  /*bf20*/  UMOV UR9, 0x40000040 ;  /* 0x4000004000097882 */ /* 0x000fe20000000000 */
[----:B------:R-:W-:Y:S01]  /*bf30*/  LOP3.LUT R0, R0, 0x3fff, RZ, 0xc0, !PT ;  /* 0x00003fff00007812 */ /* 0x000fe200078ec0ff */
[----:B------:R-:W-:Y:S01]  /*bf40*/  UMOV UR13, 0x40000040 ;  /* 0x40000040000d7882 */ /* 0x000fe20000000000 */
[----:B------:R-:W-:Y:S01]  /*bf50*/  R2UR UR11, R7 ;  /* 0x00000000070b72ca */ /* 0x000fe200000e0000 */
        /* <DEDUP_REMOVED lines=9> */
[----:B------:R-:W-:Y:S01]  /*bff0*/  UIADD3 UR12, UR4, 0x4, URZ ;  /* 0x00000004040c7890 */ /* 0x000fe2000fffe03f */
[C---:B------:R-:W-:Y:S01]  /*c000*/  VIADD R6, R4.reuse, 0x2 ;  /* 0x0000000204067836 */ /* 0x040fe20000000000 */
[----:B------:R-:W-:Y:S01]  /*c010*/  R2UR UR6, R4 ;  /* 0x00000000040672ca */ /* 0x000fe200000e0000 */
[----:B------:R-:W-:Y:S01]  /*c020*/  IMAD.MOV.U32 R7, RZ, RZ, 0x40000040 ;  /* 0x40000040ff077424 */ /* 0x000fe200078e00ff */
[----:B------:R-:W-:Y:S01]  /*c030*/  UIADD3 UR16, UR4, 0x6, URZ ;  /* 0x0000000604107890 */ /* 0x000fe2000fffe03f */
[----:B------:R-:W-:Y:S01]  /*c040*/  IMAD.MOV.U32 R5, RZ, RZ, 0x40000040 ;  /* 0x40000040ff057424 */ /* 0x000fe200078e00ff */
[----:B------:R-:W-:Y:S01]  /*c050*/  R2UR UR10, R6 ;  /* 0x00000000060a72ca */ /* 0x000fe200000e0000 */
[----:B------:R-:W-:Y:S01]  /*c060*/  VIADD R6, R4, 0x4 ;  /* 0x0000000404067836 */ /* 0x000fe20000000000 */
[----:B------:R-:W-:Y:S01]  /*c070*/  R2UR UR19, R7 ;  /* 0x00000000071372ca */ /* 0x000fe200000e0000 */
[----:B------:R-:W-:Y:S01]  /*c080*/  UIADD3 UR20, UR4, 0x400, URZ ;  /* 0x0000040004147890 */ /* 0x000fe2000fffe03f */
[----:B------:R-:W-:Y:S01]  /*c090*/  MOV R7, 0x40000040 ;  /* 0x4000004000077802 */ /* 0x000fe20000000f00 */
[----:B------:R-:W-:Y:S01]  /*c0a0*/  UIADD3 UR24, UR4, 0x402, URZ ;  /* 0x0000040204187890 */ /* 0x000fe2000fffe03f */
[----:B------:R-:W-:Y:S01]  /*c0b0*/  R2UR UR14, R6 ;  /* 0x00000000060e72ca */ /* 0x000fe200000e0000 */
[----:B------:R-:W-:Y:S01]  /*c0c0*/  VIADD R6, R4, 0x6 ;  /* 0x0000000604067836 */ /* 0x000fe20000000000 */
[----:B------:R-:W-:Y:S01]  /*c0d0*/  R2UR UR23, R7 ;  /* 0x00000000071772ca */ /* 0x000fe200000e0000 */
[----:B------:R-:W-:Y:S01]  /*c0e0*/  HGMMA.64x128x16.F32 R24, gdesc[UR4], RZ, !UPT, gsb0 ;  /* 0x01e00000041879f0 */ /* 0x000fe2000c0008ff */
[----:B------:R-:W-:Y:S01]  /*c0f0*/  IMAD.MOV.U32 R7, RZ, RZ, 0x40000040 ;  /* 0x40000040ff077424 */ /* 0x000fe200078e00ff */
[----:B------:R-:W-:Y:S01]  /*c100*/  UIADD3 UR28, UR4, 0x404, URZ ;  /* 0x00000404041c7890 */ /* 0x000fe2000fffe03f */
[----:B------:R-:W-:Y:S01]  /*c110*/  R2UR UR18, R6 ;  /* 0x00000000061272ca */ /* 0x000fe200000e0000 */
[----:B------:R-:W-:Y:S01]  /*c120*/  VIADD R6, R4, 0x400 ;  /* 0x0000040004067836 */ /* 0x000fe20000000000 */
[----:B------:R-:W-:Y:S01]  /*c130*/  UMOV UR29, 0x40000040 ;  /* 0x40000040001d7882 */ /* 0x000fe20000000000 */
[----:B------:R-:W-:Y:S01]  /*c140*/  R2UR UR27, R7 ;  /* 0x00000000071b72ca */ /* 0x000fe200000e0000 */
[----:B------:R-:W-:Y:S01]  /*c150*/  UIADD3 UR32, UR4, 0x406, URZ ;  /* 0x0000040604207890 */ /* 0x000fe2000fffe03f */
[----:B------:R-:W-:Y:S01]  /*c160*/  MOV R7, 0x40000040 ;  /* 0x4000004000077802 */ /* 0x000fe20000000f00 */
[----:B------:R-:W-:Y:S01]  /*c170*/  UMOV UR33, 0x40000040 ;  /* 0x4000004000217882 */ /* 0x000fe20000000000 */
[----:B------:R-:W-:Y:S01]  /*c180*/  R2UR UR22, R6 ;  /* 0x00000000061672ca */ /* 0x000fe200000e0000 */
[----:B------:R-:W-:Y:S01]  /*c190*/  VIADD R6, R4, 0x402 ;  /* 0x0000040204067836 */ /* 0x000fe20000000000 */
[----:B------:R-:W-:-:S02]  /*c1a0*/  R2UR UR31, R7 ;  /* 0x00000000071f72ca */ /* 0x000fc400000e0000 */
[----:B------:R-:W-:Y:S02]  /*c1b0*/  R2UR UR35, R5 ;  /* 0x00000000052372ca */ /* 0x000fe400000e0000 */
[----:B------:R-:W-:Y:S01]  /*c1c0*/  R2UR UR26, R6 ;  /* 0x00000000061a72ca */ /* 0x000fe200000e0000 */
[C---:B------:R-:W-:Y:S02]  /*c1d0*/  VIADD R6, R4.reuse, 0x404 ;  /* 0x0000040404067836 */ /* 0x040fe40000000000 */
[----:B------:R-:W-:-:S03]  /*c1e0*/  VIADD R4, R4, 0x406 ;  /* 0x0000040604047836 */ /* 0x000fc60000000000 */
[----:B------:R-:W-:Y:S02]  /*c1f0*/  R2UR UR30, R6 ;  /* 0x00000000061e72ca */ /* 0x000fe400000e0000 */
[----:B------:R-:W-:Y:S01]  /*c200*/  R2UR UR34, R4 ;  /* 0x00000000042272ca */ /* 0x000fe200000e0000 */
        /* <DEDUP_REMOVED lines=24> */
.L_x_7159:
[----:B------:R-:W-:Y:S01]  /*c390*/  IMAD.IADD R5, R225, 0x1, R96 ;  /* 0x00000001e1057824 */ /* 0x000fe200078e0260 */
[----:B------:R-:W-:Y:S01]  /*c3a0*/  P2R R89, PR, RZ, 0x1 ;  /* 0x00000001ff597803 */ /* 0x000fe20000000000 */
[----:B------:R-:W-:Y:S01]  /*c3b0*/  ULDC UR6, c[0x0][0x988] ;  /* 0x0002620000067ab9 */ /* 0x000fe20000000800 */
[----:B------:R-:W-:Y:S01]  /*c3c0*/  VIADD R3, R3, 0x28840 ;  /* 0x0002884003037836 */ /* 0x000fe20000000000 */
[-C--:B------:R-:W-:Y:S01]  /*c3d0*/  MOV R148, R151.reuse ;  /* 0x0000009700947202 */ /* 0x080fe20000000f00 */
[----:B------:R-:W-:Y:S01]  /*c3e0*/  IMAD R7, R210, -0x80, R5 ;  /* 0xffffff80d2077824 */ /* 0x000fe200078e0205 */
[----:B------:R-:W-:Y:S01]  /*c3f0*/  MOV R144, R151 ;  /* 0x0000009700907202 */ /* 0x000fe20000000f00 */
[----:B------:R-:W-:Y:S01]  /*c400*/  IMAD.MOV.U32 R150, RZ, RZ, R151 ;  /* 0x000000ffff967224 */ /* 0x000fe200078e0097 */
[----:B------:R-:W-:Y:S01]  /*c410*/  PRMT R3, R222, 0x654, R3 ;  /* 0x00000654de037816 */ /* 0x000fe20000000003 */
[--C-:B------:R-:W-:Y:S01]  /*c420*/  IMAD.MOV.U32 R149, RZ, RZ, R151.reuse ;  /* 0x000000ffff957224 */ /* 0x100fe200078e0097 */
[C---:B------:R-:W-:Y:S01]  /*c430*/  ISETP.GT.AND P3, PT, R7.reuse, RZ, PT ;  /* 0x000000ff0700720c */ /* 0x040fe20003f64270 */
[--C-:B------:R-:W-:Y:S01]  /*c440*/  IMAD.MOV.U32 R147, RZ, RZ, R151.reuse ;  /* 0x000000ffff937224 */ /* 0x100fe200078e0097 */
[C---:B------:R-:W-:Y:S01]  /*c450*/  ISETP.GT.AND P1, PT, R7.reuse, 0x1, PT ;  /* 0x000000010700780c */ /* 0x040fe20003f24270 */
[----:B------:R0:W-:Y:S01]  /*c460*/  SYNCS.ARRIVE.TRANS64.RED.A1T0 RZ, [R3+URZ], RZ ;  /* 0x000000ff03ff79a7 */ /* 0x0001e2000810043f */
[----:B------:R-:W-:Y:S01]  /*c470*/  ISETP.GT.AND P2, PT, R7, 0x8, PT ;  /* 0x000000080700780c */ /* 0x000fe20003f44270 */
[--C-:B------:R-:W-:Y:S01]  /*c480*/  IMAD.MOV.U32 R146, RZ, RZ, R151.reuse ;  /* 0x000000ffff927224 */ /* 0x100fe200078e0097 */
[----:B------:R-:W-:Y:S01]  /*c490*/  FSEL R128, R24, -INF , P3 ;  /* 0xff80000018807808 */ /* 0x000fe20001800000 */
        /* <DEDUP_REMOVED lines=102> */
[C---:B------:R-:W-:Y:S02]  /*cb00*/  ISETP.GT.AND P0, PT, R7.reuse, 0x59, PT ;  /* 0x000000590700780c */ /* 0x040fe40003f04270 */
        /* <DEDUP_REMOVED lines=17> */
[----:B------:R-:W-:Y:S02]  /*cc20*/  FSEL R114, R77, -INF , P2 ;  /* 0xff8000004d727808 */ /* 0x000fe40001000000 */
[----:B------:R-:W-:Y:S02]  /*cc30*/  FMNMX.FTZ R5, R76, R5, !PT ;  /* 0x000000054c057209 */ /* 0x000fe40007810000 */
[----:B------:R-:W-:Y:S02]  /*cc40*/  ISETP.GT.AND P3, PT, R7, 0x70, PT ;  /* 0x000000700700780c */ /* 0x000fe40003f64270 */
[----:B------:R-:W-:-:S02]  /*cc50*/  FSEL R36, R63, -INF , P4 ;  /* 0xff8000003f247808 */ /* 0x000fc40002000000 */
[----:B------:R-:W-:Y:S02]  /*cc60*/  FSEL R80, R80, -INF , P3 ;  /* 0xff80000050507808 */ /* 0x000fe40001800000 */
[----:B------:R-:W-:Y:S02]  /*cc70*/  FMNMX.FTZ R5, R114, R5, !PT ;  /* 0x0000000572057209 */ /* 0x000fe40007810000 */
[----:B------:R-:W-:Y:S02]  /*cc80*/  ISETP.GT.AND P4, PT, R7, 0x71, PT ;  /* 0x000000710700780c */ /* 0x000fe40003f84270 */
[----:B------:R-:W-:Y:S02]  /*cc90*/  FSEL R62, R62, -INF , P5 ;  /* 0xff8000003e3e7808 */ /* 0x000fe40002800000 */
[----:B------:R-:W-:Y:S02]  /*cca0*/  FSEL R116, R81, -INF , P4 ;  /* 0xff80000051747808 */ /* 0x000fe40002000000 */
[----:B------:R-:W-:-:S02]  /*ccb0*/  FMNMX.FTZ R5, R80, R5, !PT ;  /* 0x0000000550057209 */ /* 0x000fc40007810000 */
[C---:B------:R-:W-:Y:S02]  /*ccc0*/  ISETP.GT.AND P5, PT, R7.reuse, 0x78, PT ;  /* 0x000000780700780c */ /* 0x040fe40003fa4270 */
[----:B------:R-:W-:Y:S02]  /*ccd0*/  FMNMX.FTZ R5, R116, R5, !PT ;  /* 0x0000000574057209 */ /* 0x000fe40007810000 */
[----:B------:R-:W-:Y:S02]  /*cce0*/  FSEL R84, R84, -INF , P5 ;  /* 0xff80000054547808 */ /* 0x000fe40002800000 */
[----:B------:R-:W-:Y:S02]  /*ccf0*/  ISETP.GT.AND P6, PT, R7, 0x79, PT ;  /* 0x000000790700780c */ /* 0x000fe40003fc4270 */
[----:B------:R-:W-:Y:S02]  /*cd00*/  FMNMX.FTZ R5, R84, R5, !PT ;  /* 0x0000000554057209 */ /* 0x000fe40007810000 */
[----:B------:R-:W-:-:S02]  /*cd10*/  FSEL R118, R85, -INF , P6 ;  /* 0xff80000055767808 */ /* 0x000fc40003000000 */
[----:B------:R-:W-:Y:S02]  /*cd20*/  P2R R15, PR, RZ, 0x4 ;  /* 0x00000004ff0f7803 */ /* 0x000fe40000000000 */
[----:B------:R-:W-:Y:S02]  /*cd30*/  FMNMX.FTZ R9, R118, R5, !PT ;  /* 0x0000000576097209 */ /* 0x000fe40007810000 */
[----:B------:R-:W-:Y:S02]  /*cd40*/  MOV R5, UR6 ;  /* 0x0000000600057c02 */ /* 0x000fe40008000f00 */
[----:B------:R-:W-:Y:S01]  /*cd50*/  P2R R21, PR, RZ, 0x2 ;  /* 0x00000002ff157803 */ /* 0x000fe20000000000 */
[----:B------:R-:W1:Y:S01]  /*cd60*/  SHFL.BFLY PT, R4, R9, 0x2, 0x1f ;  /* 0x0c401f0009047f89 */ /* 0x000e6200000e0000 */
        /* <DEDUP_REMOVED lines=9> */
[----:B------:R-:W-:Y:S02]  /*ce00*/  FSEL R52, R75, -INF , P0 ;  /* 0xff8000004b347808 */ /* 0x000fe40000000000 */
[----:B------:R-:W-:Y:S02]  /*ce10*/  FSEL R86, R86, -INF , P5 ;  /* 0xff80000056567808 */ /* 0x000fe40002800000 */
[----:B------:R-:W-:Y:S01]  /*ce20*/  ISETP.NE.AND P0, PT, R89, RZ, PT ;  /* 0x000000ff5900720c */ /* 0x000fe20003f05270 */
[----:B------:R-:W-:Y:S01]  /*ce30*/  IMAD.MOV.U32 R89, RZ, RZ, R151 ;  /* 0x000000ffff597224 */ /* 0x000fe200078e0097 */
[----:B-1----:R-:W-:Y:S02]  /*ce40*/  FMNMX.FTZ R11, R9, R4, !PT ;  /* 0x00000004090b7209 */ /* 0x002fe40007810000 */
[----:B------:R-:W-:-:S02]  /*ce50*/  MOV R141, R151 ;  /* 0x00000097008d7202 */ /* 0x000fc40000000f00 */
[-C--:B------:R-:W-:Y:S01]  /*ce60*/  MOV R138, R151.reuse ;  /* 0x00000097008a7202 */ /* 0x080fe20000000f00 */
[----:B------:R-:W1:Y:S01]  /*ce70*/  SHFL.BFLY PT, R4, R11, 0x1, 0x1f ;  /* 0x0c201f000b047f89 */ /* 0x000e6200000e0000 */
        /* <DEDUP_REMOVED lines=8> */
[----:B-1----:R-:W-:Y:S02]  /*cf00*/  FMNMX.FTZ R4, R11, R4, !PT ;  /* 0x000000040b047209 */ /* 0x002fe40007810000 */
[----:B------:R-:W-:Y:S02]  /*cf10*/  FMNMX.FTZ R11, R26, R27, !PT ;  /* 0x0000001b1a0b7209 */ /* 0x000fe40007810000 */
[C---:B------:R-:W-:Y:S01]  /*cf20*/  FSETP.NEU.FTZ.AND P2, PT, R4.reuse, -INF , PT ;  /* 0xff8000000400780b */ /* 0x040fe20003f5d000 */
[----:B------:R-:W-:Y:S01]  /*cf30*/  FMUL.FTZ R13, R4, R5 ;  /* 0x00000005040d7220 */ /* 0x000fe20000410000 */
[----:B------:R-:W-:-:S04]  /*cf40*/  FMNMX.FTZ R11, R30, R11, !PT ;  /* 0x0000000b1e0b7209 */ /* 0x000fc80007810000 */
[----:B------:R-:W-:Y:S02]  /*cf50*/  FMNMX.FTZ R11, R8, R11, !PT ;  /* 0x0000000b080b7209 */ /* 0x000fe40007810000 */
        /* <DEDUP_REMOVED lines=38> */
[-CC-:B------:R-:W-:Y:S01]  /*d1c0*/  FFMA.FTZ R184, R72, R5.reuse, -R13.reuse ;  /* 0x0000000548b87223 */ /* 0x180fe2000001080d */
[--C-:B------:R-:W-:Y:S01]  /*d1d0*/  FFMA.FTZ R186, R76, R5, -R13.reuse ;  /* 0x000000054cba7223 */ /* 0x100fe2000001080d */
[----:B------:R-:W-:Y:S01]  /*d1e0*/  FMNMX.FTZ R25, R54, R25, !PT ;  /* 0x0000001936197209 */ /* 0x000fe20007810000 */
[----:B------:R3:W-:Y:S01]  /*d1f0*/  MUFU.EX2 R21, R92 ;  /* 0x0000005c00157308 */ /* 0x0007e20000000800 */
[-CC-:B------:R-:W-:Y:S01]  /*d200*/  FFMA.FTZ R43, R114, R5.reuse, -R13.reuse ;  /* 0x00000005722b7223 */ /* 0x180fe2000001080d */
[--C-:B------:R-:W-:Y:S01]  /*d210*/  FFMA.FTZ R188, R80, R5, -R13.reuse ;  /* 0x0000000550bc7223 */ /* 0x100fe2000001080d */
[----:B------:R-:W-:Y:S01]  /*d220*/  FMNMX.FTZ R25, R28, R25, !PT ;  /* 0x000000191c197209 */ /* 0x000fe20007810000 */
[-CC-:B------:R-:W-:Y:S01]  /*d230*/  FFMA.FTZ R116, R116, R5.reuse, -R13.reuse ;  /* 0x0000000574747223 */ /* 0x180fe2000001080d */
[----:B------:R-:W-:Y:S01]  /*d240*/  FFMA.FTZ R190, R84, R5, -R13 ;  /* 0x0000000554be7223 */ /* 0x000fe2000001080d */
[----:B------:R-:W-:Y:S01]  /*d250*/  MOV R132, R151 ;  /* 0x0000009700847202 */ /* 0x000fe20000000f00 */
[--C-:B------:R-:W-:Y:S01]  /*d260*/  IMAD.MOV.U32 R130, RZ, RZ, R151.reuse ;  /* 0x000000ffff827224 */ /* 0x100fe200078e0097 */
[----:B------:R-:W-:Y:S01]  /*d270*/  FMNMX.FTZ R25, R58, R25, !PT ;  /* 0x000000193a197209 */ /* 0x000fe20007810000 */
[----:B------:R-:W4:Y:S01]  /*d280*/  MUFU.EX2 R9, R9 ;  /* 0x0000000900097308 */ /* 0x000f220000000800 */
[----:B---3--:R-:W-:Y:S01]  /*d290*/  FSEL R92, R87, -INF , P6 ;  /* 0xff800000575c7808 */ /* 0x008fe20003000000 */
[--C-:B------:R-:W-:Y:S01]  /*d2a0*/  IMAD.MOV.U32 R128, RZ, RZ, R151.reuse ;  /* 0x000000ffff807224 */ /* 0x100fe200078e0097 */
[----:B------:R-:W-:Y:S01]  /*d2b0*/  FMNMX.FTZ R29, R32, R25, !PT ;  /* 0x00000019201d7209 */ /* 0x000fe20007810000 */
[--C-:B------:R-:W-:Y:S01]  /*d2c0*/  IMAD.MOV.U32 R124, RZ, RZ, R151.reuse ;  /* 0x000000ffff7c7224 */ /* 0x100fe200078e0097 */
[----:B------:R-:W-:Y:S01]  /*d2d0*/  MOV R126, R151 ;  /* 0x00000097007e7202 */ /* 0x000fe20000000f00 */
[--C-:B------:R-:W-:Y:S01]  /*d2e0*/  IMAD.MOV.U32 R106, RZ, RZ, R151.reuse ;  /* 0x000000ffff6a7224 */ /* 0x100fe200078e0097 */
[----:B------:R-:W-:Y:S01]  /*d2f0*/  FMNMX.FTZ R29, R62, R29, !PT ;  /* 0x0000001d3e1d7209 */ /* 0x000fe20007810000 */
[----:B------:R-:W3:Y:S01]  /*d300*/  MUFU.EX2 R164, R164 ;  /* 0x000000a400a47308 */ /* 0x000ee20000000800 */
[----:B------:R-:W-:Y:S01]  /*d310*/  MOV R120, R151 ;  /* 0x0000009700787202 */ /* 0x000fe20000000f00 */
[----:B------:R-:W-:Y:S01]  /*d320*/  IMAD.MOV.U32 R104, RZ, RZ, R151 ;  /* 0x000000ffff687224 */ /* 0x000fe200078e0097 */
[----:B------:R-:W-:-:S02]  /*d330*/  FMNMX.FTZ R29, R36, R29, !PT ;  /* 0x0000001d241d7209 */ /* 0x000fc40007810000 */
[----:B------:R-:W-:Y:S02]  /*d340*/  MOV R114, R151 ;  /* 0x0000009700727202 */ /* 0x000fe40000000f00 */
[----:B------:R-:W-:Y:S01]  /*d350*/  FMNMX.FTZ R29, R66, R29, !PT ;  /* 0x0000001d421d7209 */ /* 0x000fe20007810000 */
[----:B------:R5:W0:Y:S01]  /*d360*/  MUFU.EX2 R11, R122 ;  /* 0x0000007a000b7308 */ /* 0x000a220000000800 */
[----:B------:R-:W-:Y:S02]  /*d370*/  MOV R108, R151 ;  /* 0x00000097006c7202 */ /* 0x000fe40000000f00 */
[----:B------:R-:W-:Y:S02]  /*d380*/  FMNMX.FTZ R31, R40, R29, !PT ;  /* 0x0000001d281f7209 */ /* 0x000fe40007810000 */
[----:B------:R-:W-:Y:S02]  /*d390*/  MOV R102, R151 ;  /* 0x0000009700667202 */ /* 0x000fe40000000f00 */
[----:B------:R-:W-:Y:S01]  /*d3a0*/  FMNMX.FTZ R31, R70, R31, !PT ;  /* 0x0000001f461f7209 */ /* 0x000fe20007810000 */
[----:B------:R-:W0:Y:S01]  /*d3b0*/  MUFU.EX2 R166, R166 ;  /* 0x000000a600a67308 */ /* 0x000e220000000800 */
[----:B-----5:R-:W-:-:S02]  /*d3c0*/  IMAD.MOV.U32 R122, RZ, RZ, R151 ;  /* 0x000000ffff7a7224 */ /* 0x020fc400078e0097 */
[----:B------:R-:W-:-:S04]  /*d3d0*/  FMNMX.FTZ R31, R48, R31, !PT ;  /* 0x0000001f301f7209 */ /* 0x000fc80007810000 */
[----:B------:R-:W-:Y:S01]  /*d3e0*/  FMNMX.FTZ R31, R74, R31, !PT ;  /* 0x0000001f4a1f7209 */ /* 0x000fe20007810000 */
[----:B------:R5:W0:Y:S03]  /*d3f0*/  MUFU.EX2 R15, R98 ;  /* 0x00000062000f7308 */ /* 0x000a260000000800 */
[----:B------:R-:W-:-:S04]  /*d400*/  FMNMX.FTZ R33, R52, R31, !PT ;  /* 0x0000001f34217209 */ /* 0x000fc80007810000 */
[----:B------:R-:W-:Y:S01]  /*d410*/  FMNMX.FTZ R33, R78, R33, !PT ;  /* 0x000000214e217209 */ /* 0x000fe20007810000 */
[----:B------:R-:W0:Y:S01]  /*d420*/  MUFU.EX2 R168, R168 ;  /* 0x000000a800a87308 */ /* 0x000e220000000800 */
[----:B-----5:R-:W-:Y:S02]  /*d430*/  IMAD.MOV.U32 R98, RZ, RZ, R151 ;  /* 0x000000ffff627224 */ /* 0x020fe400078e0097 */
[----:B------:R-:W-:-:S04]  /*d440*/  FMNMX.FTZ R33, R90, R33, !PT ;  /* 0x000000215a217209 */ /* 0x000fc80007810000 */
[----:B------:R-:W-:Y:S01]  /*d450*/  FMNMX.FTZ R33, R82, R33, !PT ;  /* 0x0000002152217209 */ /* 0x000fe20007810000 */
[----:B------:R-:W-:Y:S03]  /*d460*/  MUFU.EX2 R170, R170 ;  /* 0x000000aa00aa7308 */ /* 0x000fe60000000800 */
[----:B------:R-:W-:-:S04]  /*d470*/  FMNMX.FTZ R35, R56, R33, !PT ;  /* 0x0000002138237209 */ /* 0x000fc80007810000 */
[----:B------:R-:W-:Y:S01]  /*d480*/  FMNMX.FTZ R35, R86, R35, !PT ;  /* 0x0000002356237209 */ /* 0x000fe20007810000 */
[----:B------:R5:W-:Y:S03]  /*d490*/  MUFU.EX2 R25, R94 ;  /* 0x0000005e00197308 */ /* 0x000be60000000800 */
[----:B------:R-:W-:Y:S01]  /*d4a0*/  FMNMX.FTZ R6, R92, R35, !PT ;  /* 0x000000235c067209 */ /* 0x000fe20007810000 */
[----:B------:R-:W-:-:S04]  /*d4b0*/  FFMA.FTZ R35, R44, R5, -R13 ;  /* 0x000000052c237223 */ /* 0x000fc8000001080d */
[----:B------:R-:W1:Y:S01]  /*d4c0*/  SHFL.BFLY PT, R41, R6, 0x2, 0x1f ;  /* 0x0c401f0006297f89 */ /* 0x000e6200000e0000 */
[----:B------:R-:W-:Y:S01]  /*d4d0*/  MUFU.EX2 R172, R172 ;  /* 0x000000ac00ac7308 */ /* 0x000fe20000000800 */
[----:B-----5:R-:W-:-:S07]  /*d4e0*/  IMAD.MOV.U32 R94, RZ, RZ, R151 ;  /* 0x000000ffff5e7224 */ /* 0x020fce00078e0097 */
[----:B------:R5:W-:Y:S08]  /*d4f0*/  MUFU.EX2 R29, R100 ;  /* 0x00000064001d7308 */ /* 0x000bf00000000800 */
[----:B------:R-:W-:Y:S01]  /*d500*/  MUFU.EX2 R174, R174 ;  /* 0x000000ae00ae7308 */ /* 0x000fe20000000800 */
[----:B-----5:R-:W-:Y:S01]  /*d510*/  IMAD.MOV.U32 R100, RZ, RZ, R151 ;  /* 0x000000ffff647224 */ /* 0x020fe200078e0097 */
[----:B-1----:R-:W-:-:S06]  /*d520*/  FMNMX.FTZ R44, R6, R41, !PT ;  /* 0x00000029062c7209 */ /* 0x002fcc0007810000 */
[----:B------:R1:W-:Y:S01]  /*d530*/  MUFU.EX2 R31, R37 ;  /* 0x00000025001f7308 */ /* 0x0003e20000000800 */
[-C--:B------:R-:W-:Y:S01]  /*d540*/  FFMA.FTZ R41, R112, R5.reuse, -R13 ;  /* 0x0000000570297223 */ /* 0x080fe2000001080d */
[----:B------:R-:W-:Y:S01]  /*d550*/  IMAD.MOV.U32 R112, RZ, RZ, R151 ;  /* 0x000000ffff707224 */ /* 0x000fe200078e0097 */
[----:B------:R-:W5:Y:S05]  /*d560*/  SHFL.BFLY PT, R45, R44, 0x1, 0x1f ;  /* 0x0c201f002c2d7f89 */ /* 0x000f6a00000e0000 */
[----:B------:R-:W-:Y:S01]  /*d570*/  MUFU.EX2 R176, R176 ;  /* 0x000000b000b07308 */ /* 0x000fe20000000800 */
[----:B-1----:R-:W-:Y:S01]  /*d580*/  FFMA.FTZ R37, R88, R5, -R13 ;  /* 0x0000000558257223 */ /* 0x002fe2000001080d */
[----:B------:R-:W-:-:S06]  /*d590*/  IMAD.MOV.U32 R88, RZ, RZ, R151 ;  /* 0x000000ffff587224 */ /* 0x000fcc00078e0097 */
[----:B------:R1:W-:Y:S08]  /*d5a0*/  MUFU.EX2 R33, R39 ;  /* 0x0000002700217308 */ /* 0x0003f00000000800 */
[----:B------:R-:W-:Y:S01]  /*d5b0*/  MUFU.EX2 R178, R178 ;  /* 0x000000b200b27308 */ /* 0x000fe20000000800 */
[-CC-:B-1----:R-:W-:Y:S01]  /*d5c0*/  FFMA.FTZ R39, R110, R5.reuse, -R13.reuse ;  /* 0x000000056e277223 */ /* 0x182fe2000001080d */
[----:B------:R-:W-:Y:S01]  /*d5d0*/  FFMA.FTZ R13, R118, R5, -R13 ;  /* 0x00000005760d7223 */ /* 0x000fe2000001080d */
[--C-:B------:R-:W-:Y:S01]  /*d5e0*/  IMAD.MOV.U32 R118, RZ, RZ, R151.reuse ;  /* 0x000000ffff767224 */ /* 0x100fe200078e0097 */
[----:B-----5:R-:W-:Y:S01]  /*d5f0*/  FMNMX.FTZ R6, R44, R45, !PT ;  /* 0x0000002d2c067209 */ /* 0x020fe20007810000 */
[----:B------:R-:W-:-:S03]  /*d600*/  IMAD.MOV.U32 R110, RZ, RZ, R151 ;  /* 0x000000ffff6e7224 */ /* 0x000fc600078e0097 */
[C---:B------:R-:W-:Y:S01]  /*d610*/  FSETP.NEU.FTZ.AND P1, PT, R6.reuse, -INF , PT ;  /* 0xff8000000600780b */ /* 0x040fe20003f3d000 */
[-C--:B------:R-:W-:Y:S01]  /*d620*/  FMUL.FTZ R44, R6, R5.reuse ;  /* 0x00000005062c7220 */ /* 0x080fe20000410000 */
[----:B------:R-:W-:Y:S04]  /*d630*/  MUFU.EX2 R35, R35 ;  /* 0x0000002300237308 */ /* 0x000fe80000000800 */
[----:B------:R-:W-:Y:S02]  /*d640*/  FSEL R47, R44, RZ, P1 ;  /* 0x000000ff2c2f7208 */ /* 0x000fe40000800000 */
[----:B------:R-:W-:Y:S02]  /*d650*/  ISETP.GE.AND P1, PT, R96, 0x81, PT ;  /* 0x000000816000780c */ /* 0x000fe40003f26270 */
[----:B------:R-:W-:Y:S01]  /*d660*/  MUFU.EX2 R180, R180 ;  /* 0x000000b400b47308 */ /* 0x000fe20000000800 */
[-CC-:B------:R-:W-:Y:S01]  /*d670*/  FFMA.FTZ R161, R26, R5.reuse, -R47.reuse ;  /* 0x000000051aa17223 */ /* 0x180fe2000001082f */
[-C--:B------:R-:W-:Y:S01]  /*d680*/  FFMA.FTZ R26, R27, R5.reuse, -R47 ;  /* 0x000000051b1a7223 */ /* 0x080fe2000001082f */
[----:B------:R-:W-:Y:S01]  /*d690*/  FADD.FTZ R27, R160, R7 ;  /* 0x00000007a01b7221 */ /* 0x000fe20000010000 */
[-CC-:B------:R-:W-:Y:S01]  /*d6a0*/  FFMA.FTZ R163, R30, R5.reuse, -R47.reuse ;  /* 0x000000051ea37223 */ /* 0x180fe2000001082f */
[-CC-:B------:R-:W-:Y:S01]  /*d6b0*/  FFMA.FTZ R30, R8, R5.reuse, -R47.reuse ;  /* 0x00000005081e7223 */ /* 0x180fe2000001082f */
[-C--:B------:R-:W-:Y:S01]  /*d6c0*/  FFMA.FTZ R165, R34, R5.reuse, -R47 ;  /* 0x0000000522a57223 */ /* 0x080fe2000001082f */
[----:B--2---:R-:W-:Y:S01]  /*d6d0*/  FADD.FTZ R8, R162, R27 ;  /* 0x0000001ba2087221 */ /* 0x004fe20000010000 */
[----:B------:R-:W-:Y:S01]  /*d6e0*/  MUFU.EX2 R161, R161 ;  /* 0x000000a100a17308 */ /* 0x000fe20000000800 */
[-CC-:B------:R-:W-:Y:S01]  /*d6f0*/  FFMA.FTZ R10, R10, R5.reuse, -R47.reuse ;  /* 0x000000050a0a7223 */ /* 0x180fe2000001082f */
[-CC-:B------:R-:W-:Y:S01]  /*d700*/  FFMA.FTZ R167, R38, R5.reuse, -R47.reuse ;  /* 0x0000000526a77223 */ /* 0x180fe2000001082f */
[----:B----4-:R-:W-:Y:S01]  /*d710*/  FADD.FTZ R27, R9, R8 ;  /* 0x00000008091b7221 */ /* 0x010fe20000010000 */
[-CC-:B------:R-:W-:Y:S01]  /*d720*/  FFMA.FTZ R12, R12, R5.reuse, -R47.reuse ;  /* 0x000000050c0c7223 */ /* 0x180fe2000001082f */
[-CC-:B------:R-:W-:Y:S01]  /*d730*/  FFMA.FTZ R169, R42, R5.reuse, -R47.reuse ;  /* 0x000000052aa97223 */ /* 0x180fe2000001082f */
[-C--:B------:R-:W-:Y:S01]  /*d740*/  FFMA.FTZ R14, R14, R5.reuse, -R47 ;  /* 0x000000050e0e7223 */ /* 0x080fe2000001082f */
[----:B---3--:R-:W-:Y:S01]  /*d750*/  FADD.FTZ R8, R164, R27 ;  /* 0x0000001ba4087221 */ /* 0x008fe20000010000 */
[----:B------:R-:W1:Y:S01]  /*d760*/  MUFU.EX2 R26, R26 ;  /* 0x0000001a001a7308 */ /* 0x000e620000000800 */
[-CC-:B------:R-:W-:Y:S01]  /*d770*/  FFMA.FTZ R171, R46, R5.reuse, -R47.reuse ;  /* 0x000000052eab7223 */ /* 0x180fe2000001082f */
[-CC-:B------:R-:W-:Y:S01]  /*d780*/  FFMA.FTZ R20, R20, R5.reuse, -R47.reuse ;  /* 0x0000000514147223 */ /* 0x180fe2000001082f */
[----:B0-----:R-:W-:Y:S01]  /*d790*/  FADD.FTZ R27, R11, R8 ;  /* 0x000000080b1b7221 */ /* 0x001fe20000010000 */
[-CC-:B------:R-:W-:Y:S01]  /*d7a0*/  FFMA.FTZ R173, R50, R5.reuse, -R47.reuse ;  /* 0x0000000532ad7223 */ /* 0x180fe2000001082f */
[-CC-:B------:R-:W-:Y:S01]  /*d7b0*/  FFMA.FTZ R24, R24, R5.reuse, -R47.reuse ;  /* 0x0000000518187223 */ /* 0x180fe2000001082f */
[-C--:B------:R-:W-:Y:S01]  /*d7c0*/  FFMA.FTZ R175, R54, R5.reuse, -R47 ;  /* 0x0000000536af7223 */ /* 0x080fe2000001082f */
[----:B------:R-:W-:Y:S01]  /*d7d0*/  FADD.FTZ R34, R166, R27 ;  /* 0x0000001ba6227221 */ /* 0x000fe20000010000 */
[----:B------:R-:W0:Y:S01]  /*d7e0*/  MUFU.EX2 R163, R163 ;  /* 0x000000a300a37308 */ /* 0x000e220000000800 */
[-CC-:B------:R-:W-:Y:S01]  /*d7f0*/  FFMA.FTZ R28, R28, R5.reuse, -R47.reuse ;  /* 0x000000051c1c7223 */ /* 0x180fe2000001082f */
[-CC-:B------:R-:W-:Y:S01]  /*d800*/  FFMA.FTZ R177, R58, R5.reuse, -R47.reuse ;  /* 0x000000053ab17223 */ /* 0x180fe2000001082f */
[----:B------:R-:W-:Y:S01]  /*d810*/  FADD.FTZ R49, R15, R34 ;  /* 0x000000220f317221 */ /* 0x000fe20000010000 */
[-CC-:B------:R-:W-:Y:S01]  /*d820*/  FFMA.FTZ R34, R36, R5.reuse, -R47.reuse ;  /* 0x0000000524227223 */ /* 0x180fe2000001082f */
[-CC-:B------:R-:W-:Y:S01]  /*d830*/  FFMA.FTZ R32, R32, R5.reuse, -R47.reuse ;  /* 0x0000000520207223 */ /* 0x180fe2000001082f */
[-C--:B------:R-:W-:Y:S01]  /*d840*/  FFMA.FTZ R179, R62, R5.reuse, -R47 ;  /* 0x000000053eb37223 */ /* 0x080fe2000001082f */
[----:B------:R-:W-:Y:S01]  /*d850*/  FADD.FTZ R36, R168, R49 ;  /* 0x00000031a8247221 */ /* 0x000fe20000010000 */
[----:B------:R-:W2:Y:S01]  /*d860*/  MUFU.EX2 R30, R30 ;  /* 0x0000001e001e7308 */ /* 0x000ea20000000800 */
[----:B-1----:R-:W-:Y:S01]  /*d870*/  FADD.FTZ R8, R161, R26 ;  /* 0x0000001aa1087221 */ /* 0x002fe20000010000 */
[-CC-:B------:R-:W-:Y:S01]  /*d880*/  FFMA.FTZ R66, R66, R5.reuse, -R47.reuse ;  /* 0x0000000542427223 */ /* 0x180fe2000001082f */
[----:B------:R-:W-:Y:S01]  /*d890*/  FADD.FTZ R49, R21, R36 ;  /* 0x0000002415317221 */ /* 0x000fe20000010000 */
[-CC-:B------:R-:W-:Y:S01]  /*d8a0*/  FFMA.FTZ R40, R40, R5.reuse, -R47.reuse ;  /* 0x0000000528287223 */ /* 0x180fe2000001082f */
[-C--:B------:R-:W-:Y:S01]  /*d8b0*/  FFMA.FTZ R70, R70, R5.reuse, -R47 ;  /* 0x0000000546467223 */ /* 0x080fe2000001082f */
[----:B------:R-:W-:Y:S01]  /*d8c0*/  F2FP.F16.F32.PACK_AB R160, R7, R160 ;  /* 0x000000a007a0723e */ /* 0x000fe200000000ff */
[----:B------:R-:W-:Y:S01]  /*d8d0*/  FADD.FTZ R36, R170, R49 ;  /* 0x00000031aa247221 */ /* 0x000fe20000010000 */
[----:B------:R-:W1:Y:S01]  /*d8e0*/  MUFU.EX2 R165, R165 ;  /* 0x000000a500a57308 */ /* 0x000e620000000800 */
[----:B0-----:R-:W-:Y:S01]  /*d8f0*/  FADD.FTZ R27, R163, R8 ;  /* 0x00000008a31b7221 */ /* 0x001fe20000010000 */
[-CC-:B------:R-:W-:Y:S01]  /*d900*/  FFMA.FTZ R48, R48, R5.reuse, -R47.reuse ;  /* 0x0000000530307223 */ /* 0x180fe2000001082f */
[----:B------:R-:W-:Y:S01]  /*d910*/  FADD.FTZ R49, R25, R36 ;  /* 0x0000002419317221 */ /* 0x000fe20000010000 */
[-CC-:B------:R-:W-:Y:S01]  /*d920*/  FFMA.FTZ R74, R74, R5.reuse, -R47.reuse ;  /* 0x000000054a4a7223 */ /* 0x180fe2000001082f */
[-CC-:B------:R-:W-:Y:S01]  /*d930*/  FFMA.FTZ R52, R52, R5.reuse, -R47.reuse ;  /* 0x0000000534347223 */ /* 0x180fe2000001082f */
[-C--:B------:R-:W-:Y:S01]  /*d940*/  FFMA.FTZ R78, R78, R5.reuse, -R47 ;  /* 0x000000054e4e7223 */ /* 0x080fe2000001082f */
[----:B------:R-:W-:Y:S01]  /*d950*/  FADD.FTZ R36, R172, R49 ;  /* 0x00000031ac247221 */ /* 0x000fe20000010000 */
[----:B------:R-:W0:Y:S01]  /*d960*/  MUFU.EX2 R10, R10 ;  /* 0x0000000a000a7308 */ /* 0x000e220000000800 */
[----:B--2---:R-:W-:Y:S01]  /*d970*/  FADD.FTZ R8, R30, R27 ;  /* 0x0000001b1e087221 */ /* 0x004fe20000010000 */
        /* <DEDUP_REMOVED lines=8> */
[----:B------:R-:W-:Y:S01]  /*da00*/  FFMA.FTZ R47, R92, R5, -R47 ;  /* 0x000000055c2f7223 */ /* 0x000fe2000001082f */
[----:B------:R-:W-:Y:S01]  /*da10*/  F2FP.F16.F32.PACK_AB R161, R26, R161 ;  /* 0x000000a11aa1723e */ /* 0x000fe200000000ff */
[----:B------:R-:W-:Y:S01]  /*da20*/  IMAD.MOV.U32 R92, RZ, RZ, R151 ;  /* 0x000000ffff5c7224 */ /* 0x000fe200078e0097 */
[----:B------:R-:W-:-:S02]  /*da30*/  F2FP.F16.F32.PACK_AB R162, R9, R162 ;  /* 0x000000a209a2723e */ /* 0x000fc400000000ff */
[----:B------:R-:W-:Y:S01]  /*da40*/  F2FP.F16.F32.PACK_AB R164, R11, R164 ;  /* 0x000000a40ba4723e */ /* 0x000fe200000000ff */
[----:B------:R-:W1:Y:S01]  /*da50*/  MUFU.EX2 R12, R12 ;  /* 0x0000000c000c7308 */ /* 0x000e620000000800 */
[C---:B0-----:R-:W-:Y:S01]  /*da60*/  FADD.FTZ R8, R10.reuse, R27 ;  /* 0x0000001b0a087221 */ /* 0x041fe20000010000 */
[----:B------:R-:W-:Y:S02]  /*da70*/  F2FP.F16.F32.PACK_AB R165, R10, R165 ;  /* 0x000000a50aa5723e */ /* 0x000fe400000000ff */
[----:B------:R-:W-:Y:S02]  /*da80*/  F2FP.F16.F32.PACK_AB R166, R15, R166 ;  /* 0x000000a60fa6723e */ /* 0x000fe400000000ff */
[----:B------:R-:W-:Y:S02]  /*da90*/  F2FP.F16.F32.PACK_AB R168, R21, R168 ;  /* 0x000000a815a8723e */ /* 0x000fe400000000ff */
[----:B------:R-:W0:Y:S01]  /*daa0*/  MUFU.EX2 R169, R169 ;  /* 0x000000a900a97308 */ /* 0x000e220000000800 */
[----:B--2---:R-:W-:Y:S01]  /*dab0*/  FADD.FTZ R27, R167, R8 ;  /* 0x00000008a71b7221 */ /* 0x004fe20000010000 */
[----:B------:R-:W-:-:S02]  /*dac0*/  F2FP.F16.F32.PACK_AB R170, R25, R170 ;  /* 0x000000aa19aa723e */ /* 0x000fc400000000ff */
[----:B------:R-:W-:Y:S02]  /*dad0*/  F2FP.F16.F32.PACK_AB R172, R29, R172 ;  /* 0x000000ac1dac723e */ /* 0x000fe400000000ff */
[----:B------:R-:W-:Y:S02]  /*dae0*/  F2FP.F16.F32.PACK_AB R174, R31, R174 ;  /* 0x000000ae1fae723e */ /* 0x000fe400000000ff */
[----:B------:R-:W2:Y:S01]  /*daf0*/  MUFU.EX2 R14, R14 ;  /* 0x0000000e000e7308 */ /* 0x000ea20000000800 */
[----:B-1----:R-:W-:Y:S01]  /*db00*/  FADD.FTZ R8, R12, R27 ;  /* 0x0000001b0c087221 */ /* 0x002fe20000010000 */
[----:B------:R-:W-:Y:S02]  /*db10*/  F2FP.F16.F32.PACK_AB R163, R30, R163 ;  /* 0x000000a31ea3723e */ /* 0x000fe400000000ff */
[----:B------:R-:W-:Y:S02]  /*db20*/  F2FP.F16.F32.PACK_AB R167, R12, R167 ;  /* 0x000000a70ca7723e */ /* 0x000fe400000000ff */
[----:B------:R-:W-:-:S02]  /*db30*/  MOV R96, R151 ;  /* 0x0000009700607202 */ /* 0x000fc40000000f00 */
[----:B------:R-:W1:Y:S01]  /*db40*/  MUFU.EX2 R171, R171 ;  /* 0x000000ab00ab7308 */ /* 0x000e620000000800 */
[----:B0-----:R-:W-:-:S07]  /*db50*/  FADD.FTZ R27, R169, R8 ;  /* 0x00000008a91b7221 */ /* 0x001fce0000010000 */
[----:B------:R-:W0:Y:S01]  /*db60*/  MUFU.EX2 R20, R20 ;  /* 0x0000001400147308 */ /* 0x000e220000000800 */
[C---:B--2---:R-:W-:Y:S01]  /*db70*/  FADD.FTZ R8, R14.reuse, R27 ;  /* 0x0000001b0e087221 */ /* 0x044fe20000010000 */
[----:B------:R-:W-:Y:S01]  /*db80*/  FADD.FTZ R27, R31, R36 ;  /* 0x000000241f1b7221 */ /* 0x000fe20000010000 */
[----:B------:R-:W-:-:S03]  /*db90*/  F2FP.F16.F32.PACK_AB R169, R14, R169 ;  /* 0x000000a90ea9723e */ /* 0x000fc600000000ff */
[----:B------:R-:W-:Y:S01]  /*dba0*/  FADD.FTZ R36, R176, R27 ;  /* 0x0000001bb0247221 */ /* 0x000fe20000010000 */
[----:B------:R-:W-:Y:S01]  /*dbb0*/  F2FP.F16.F32.PACK_AB R176, R33, R176 ;  /* 0x000000b021b0723e */ /* 0x000fe200000000ff */
[----:B------:R-:W2:Y:S01]  /*dbc0*/  MUFU.EX2 R173, R173 ;  /* 0x000000ad00ad7308 */ /* 0x000ea20000000800 */
[----:B-1----:R-:W-:Y:S01]  /*dbd0*/  FADD.FTZ R3, R171, R8 ;  /* 0x00000008ab037221 */ /* 0x002fe20000010000 */
[----:B------:R-:W-:-:S04]  /*dbe0*/  FADD.FTZ R27, R33, R36 ;  /* 0x00000024211b7221 */ /* 0x000fc80000010000 */
[----:B------:R-:W-:Y:S01]  /*dbf0*/  FADD.FTZ R36, R178, R27 ;  /* 0x0000001bb2247221 */ /* 0x000fe20000010000 */
[C---:B------:R-:W-:Y:S01]  /*dc00*/  F2FP.F16.F32.PACK_AB R178, R35.reuse, R178 ;  /* 0x000000b223b2723e */ /* 0x040fe200000000ff */
[----:B------:R-:W1:Y:S01]  /*dc10*/  MUFU.EX2 R24, R24 ;  /* 0x0000001800187308 */ /* 0x000e620000000800 */
[C---:B0-----:R-:W-:Y:S01]  /*dc20*/  FADD.FTZ R8, R20.reuse, R3 ;  /* 0x0000000314087221 */ /* 0x041fe20000010000 */
[----:B------:R-:W-:Y:S01]  /*dc30*/  FADD.FTZ R27, R35, R36 ;  /* 0x00000024231b7221 */ /* 0x000fe20000010000 */
[----:B------:R-:W-:-:S03]  /*dc40*/  F2FP.F16.F32.PACK_AB R171, R20, R171 ;  /* 0x000000ab14ab723e */ /* 0x000fc600000000ff */
[----:B------:R-:W-:Y:S02]  /*dc50*/  FADD.FTZ R36, R180, R27 ;  /* 0x0000001bb4247221 */ /* 0x000fe40000010000 */
[----:B------:R-:W0:Y:S01]  /*dc60*/  MUFU.EX2 R175, R175 ;  /* 0x000000af00af7308 */ /* 0x000e220000000800 */
[----:B--2---:R-:W-:-:S07]  /*dc70*/  FADD.FTZ R3, R173, R8 ;  /* 0x00000008ad037221 */ /* 0x004fce0000010000 */
[----:B------:R-:W2:Y:S01]  /*dc80*/  MUFU.EX2 R28, R28 ;  /* 0x0000001c001c7308 */ /* 0x000ea20000000800 */
[C---:B-1----:R-:W-:Y:S01]  /*dc90*/  FADD.FTZ R8, R24.reuse, R3 ;  /* 0x0000000318087221 */ /* 0x042fe20000010000 */
[----:B------:R-:W-:-:S06]  /*dca0*/  F2FP.F16.F32.PACK_AB R173, R24, R173 ;  /* 0x000000ad18ad723e */ /* 0x000fcc00000000ff */
[----:B------:R-:W1:Y:S01]  /*dcb0*/  MUFU.EX2 R37, R37 ;  /* 0x0000002500257308 */ /* 0x000e620000000800 */
[----:B0-----:R-:W-:-:S07]  /*dcc0*/  FADD.FTZ R3, R175, R8 ;  /* 0x00000008af037221 */ /* 0x001fce0000010000 */
[----:B------:R-:W0:Y:S01]  /*dcd0*/  MUFU.EX2 R177, R177 ;  /* 0x000000b100b17308 */ /* 0x000e220000000800 */
[C---:B--2---:R-:W-:Y:S01]  /*dce0*/  FADD.FTZ R8, R28.reuse, R3 ;  /* 0x000000031c087221 */ /* 0x044fe20000010000 */
[----:B------:R-:W-:-:S06]  /*dcf0*/  F2FP.F16.F32.PACK_AB R175, R28, R175 ;  /* 0x000000af1caf723e */ /* 0x000fcc00000000ff */
[----:B------:R-:W2:Y:S01]  /*dd00*/  MUFU.EX2 R182, R182 ;  /* 0x000000b600b67308 */ /* 0x000ea20000000800 */
[C---:B-1----:R-:W-:Y:S01]  /*dd10*/  FADD.FTZ R27, R37.reuse, R36 ;  /* 0x00000024251b7221 */ /* 0x042fe20000010000 */
[----:B------:R-:W-:-:S06]  /*dd20*/  F2FP.F16.F32.PACK_AB R180, R37, R180 ;  /* 0x000000b425b4723e */ /* 0x000fcc00000000ff */
[----:B------:R-:W1:Y:S01]  /*dd30*/  MUFU.EX2 R32, R32 ;  /* 0x0000002000207308 */ /* 0x000e620000000800 */
[----:B0-----:R-:W-:-:S07]  /*dd40*/  FADD.FTZ R3, R177, R8 ;  /* 0x00000008b1037221 */ /* 0x001fce0000010000 */
[----:B------:R-:W0:Y:S01]  /*dd50*/  MUFU.EX2 R39, R39 ;  /* 0x0000002700277308 */ /* 0x000e220000000800 */
[----:B--2---:R-:W-:-:S07]  /*dd60*/  FADD.FTZ R36, R182, R27 ;  /* 0x0000001bb6247221 */ /* 0x004fce0000010000 */
[----:B------:R-:W2:Y:S01]  /*dd70*/  MUFU.EX2 R179, R179 ;  /* 0x000000b300b37308 */ /* 0x000ea20000000800 */
[C---:B-1----:R-:W-:Y:S01]  /*dd80*/  FADD.FTZ R8, R32.reuse, R3 ;  /* 0x0000000320087221 */ /* 0x042fe20000010000 */
[----:B------:R-:W-:-:S06]  /*dd90*/  F2FP.F16.F32.PACK_AB R177, R32, R177 ;  /* 0x000000b120b1723e */ /* 0x000fcc00000000ff */
[----:B------:R-:W1:Y:S01]  /*dda0*/  MUFU.EX2 R184, R184 ;  /* 0x000000b800b87308 */ /* 0x000e620000000800 */
[C---:B0-----:R-:W-:Y:S01]  /*ddb0*/  FADD.FTZ R7, R39.reuse, R36 ;  /* 0x0000002427077221 */ /* 0x041fe20000010000 */
[----:B------:R-:W-:-:S06]  /*ddc0*/  F2FP.F16.F32.PACK_AB R182, R39, R182 ;  /* 0x000000b627b6723e */ /* 0x000fcc00000000ff */
[----:B------:R-:W0:Y:S01]  /*ddd0*/  MUFU.EX2 R34, R34 ;  /* 0x0000002200227308 */ /* 0x000e220000000800 */
[----:B--2---:R-:W-:-:S07]  /*dde0*/  FADD.FTZ R3, R179, R8 ;  /* 0x00000008b3037221 */ /* 0x004fce0000010000 */
[----:B------:R-:W2:Y:S01]  /*ddf0*/  MUFU.EX2 R41, R41 ;  /* 0x0000002900297308 */ /* 0x000ea20000000800 */
[----:B-1----:R-:W-:-:S07]  /*de00*/  FADD.FTZ R8, R184, R7 ;  /* 0x00000007b8087221 */ /* 0x002fce0000010000 */
[----:B------:R-:W1:Y:S01]  /*de10*/  MUFU.EX2 R66, R66 ;  /* 0x0000004200427308 */ /* 0x000e620000000800 */
[C---:B0-----:R-:W-:Y:S01]  /*de20*/  FADD.FTZ R3, R34.reuse, R3 ;  /* 0x0000000322037221 */ /* 0x041fe20000010000 */
[----:B------:R-:W-:-:S06]  /*de30*/  F2FP.F16.F32.PACK_AB R179, R34, R179 ;  /* 0x000000b322b3723e */ /* 0x000fcc00000000ff */
[----:B------:R-:W0:Y:S01]  /*de40*/  MUFU.EX2 R181, R40 ;  /* 0x0000002800b57308 */ /* 0x000e220000000800 */
[C---:B--2---:R-:W-:Y:S01]  /*de50*/  FADD.FTZ R7, R41.reuse, R8 ;  /* 0x0000000829077221 */ /* 0x044fe20000010000 */
[----:B------:R-:W-:-:S06]  /*de60*/  F2FP.F16.F32.PACK_AB R184, R41, R184 ;  /* 0x000000b829b8723e */ /* 0x000fcc00000000ff */
[----:B------:R-:W2:Y:S01]  /*de70*/  MUFU.EX2 R70, R70 ;  /* 0x0000004600467308 */ /* 0x000ea20000000800 */
[----:B-1----:R-:W-:-:S07]  /*de80*/  FADD.FTZ R8, R66, R3 ;  /* 0x0000000342087221 */ /* 0x002fce0000010000 */
[----:B------:R-:W1:Y:S01]  /*de90*/  MUFU.EX2 R183, R48 ;  /* 0x0000003000b77308 */ /* 0x000e620000000800 */
[C---:B0-----:R-:W-:Y:S01]  /*dea0*/  FADD.FTZ R3, R181.reuse, R8 ;  /* 0x00000008b5037221 */ /* 0x041fe20000010000 */
[----:B------:R-:W-:-:S06]  /*deb0*/  F2FP.F16.F32.PACK_AB R181, R181, R66 ;  /* 0x00000042b5b5723e */ /* 0x000fcc00000000ff */
        /* <DEDUP_REMOVED lines=11> */
[----:B-1----:R-:W-:-:S07]  /*df70*/  FADD.FTZ R36, R186, R7 ;  /* 0x00000007ba247221 */ /* 0x002fce0000010000 */
[----:B------:R1:W3:Y:S01]  /*df80*/  MUFU.EX2 R187, R90 ;  /* 0x0000005a00bb7308 */ /* 0x0002e20000000800 */
[----:B0-----:R-:W-:-:S07]  /*df90*/  FADD.FTZ R26, R78, R3 ;  /* 0x000000034e1a7221 */ /* 0x001fce0000010000 */
[----:B------:R-:W0:Y:S01]  /*dfa0*/  MUFU.EX2 R188, R188 ;  /* 0x000000bc00bc7308 */ /* 0x000e220000000800 */
[C---:B--2---:R-:W-:Y:S01]  /*dfb0*/  FADD.FTZ R7, R43.reuse, R36 ;  /* 0x000000242b077221 */ /* 0x044fe20000010000 */
[----:B------:R-:W-:Y:S02]  /*dfc0*/  F2FP.F16.F32.PACK_AB R186, R43, R186 ;  /* 0x000000ba2bba723e */ /* 0x000fe400000000ff */
[----:B-1----:R-:W-:-:S04]  /*dfd0*/  MOV R90, R151 ;  /* 0x00000097005a7202 */ /* 0x002fc80000000f00 */
[----:B------:R-:W1:Y:S01]  /*dfe0*/  MUFU.EX2 R82, R82 ;  /* 0x0000005200527308 */ /* 0x000e620000000800 */
[C---:B---3--:R-:W-:Y:S01]  /*dff0*/  FADD.FTZ R3, R187.reuse, R26 ;  /* 0x0000001abb037221 */ /* 0x048fe20000010000 */
[----:B------:R-:W-:-:S06]  /*e000*/  F2FP.F16.F32.PACK_AB R187, R187, R78 ;  /* 0x0000004ebbbb723e */ /* 0x000fcc00000000ff */
[----:B------:R2:W3:Y:S01]  /*e010*/  MUFU.EX2 R45, R116 ;  /* 0x00000074002d7308 */ /* 0x0004e20000000800 */
[----:B0-----:R-:W-:-:S07]  /*e020*/  FADD.FTZ R36, R188, R7 ;  /* 0x00000007bc247221 */ /* 0x001fce0000010000 */
[----:B------:R-:W0:Y:S01]  /*e030*/  MUFU.EX2 R189, R56 ;  /* 0x0000003800bd7308 */ /* 0x000e220000000800 */
[----:B-1----:R-:W-:Y:S01]  /*e040*/  FADD.FTZ R10, R82, R3 ;  /* 0x00000003520a7221 */ /* 0x002fe20000010000 */
[----:B--2---:R-:W-:-:S06]  /*e050*/  IMAD.MOV.U32 R116, RZ, RZ, R151 ;  /* 0x000000ffff747224 */ /* 0x004fcc00078e0097 */
[----:B------:R-:W1:Y:S01]  /*e060*/  MUFU.EX2 R190, R190 ;  /* 0x000000be00be7308 */ /* 0x000e620000000800 */
[C---:B---3--:R-:W-:Y:S01]  /*e070*/  FADD.FTZ R7, R45.reuse, R36 ;  /* 0x000000242d077221 */ /* 0x048fe20000010000 */
[----:B------:R-:W-:-:S06]  /*e080*/  F2FP.F16.F32.PACK_AB R188, R45, R188 ;  /* 0x000000bc2dbc723e */ /* 0x000fcc00000000ff */
[----:B------:R-:W2:Y:S01]  /*e090*/  MUFU.EX2 R86, R86 ;  /* 0x0000005600567308 */ /* 0x000ea20000000800 */
[C---:B0-----:R-:W-:Y:S01]  /*e0a0*/  FADD.FTZ R3, R189.reuse, R10 ;  /* 0x0000000abd037221 */ /* 0x041fe20000010000 */
[----:B------:R-:W-:-:S06]  /*e0b0*/  F2FP.F16.F32.PACK_AB R189, R189, R82 ;  /* 0x00000052bdbd723e */ /* 0x000fcc00000000ff */
[----:B------:R-:W0:Y:S01]  /*e0c0*/  MUFU.EX2 R13, R13 ;  /* 0x0000000d000d7308 */ /* 0x000e220000000800 */
[----:B-1----:R-:W-:-:S07]  /*e0d0*/  FADD.FTZ R36, R190, R7 ;  /* 0x00000007be247221 */ /* 0x002fce0000010000 */
[----:B------:R-:W1:Y:S01]  /*e0e0*/  MUFU.EX2 R47, R47 ;  /* 0x0000002f002f7308 */ /* 0x000e620000000800 */
[----:B--2---:R-:W-:Y:S01]  /*e0f0*/  FADD.FTZ R10, R86, R3 ;  /* 0x00000003560a7221 */ /* 0x004fe20000010000 */
[C---:B0-----:R-:W-:Y:S01]  /*e100*/  FADD.FTZ R8, R13.reuse, R36 ;  /* 0x000000240d087221 */ /* 0x041fe20000010000 */
[----:B------:R-:W-:Y:S02]  /*e110*/  F2FP.F16.F32.PACK_AB R190, R13, R190 ;  /* 0x000000be0dbe723e */ /* 0x000fe400000000ff */
[C---:B-1----:R-:W-:Y:S01]  /*e120*/  FADD.FTZ R3, R47.reuse, R10 ;  /* 0x0000000a2f037221 */ /* 0x042fe20000010000 */
[----:B------:R-:W-:Y:S01]  /*e130*/  F2FP.F16.F32.PACK_AB R191, R47, R86 ;  /* 0x000000562fbf723e */ /* 0x000fe200000000ff */
[----:B------:R-:W-:Y:S06]  /*e140*/  @!P1 BRA `(.L_x_7160) ;  /* 0x0000002400189947 */ /* 0x000fec0003800000 */
[----:B------:R-:W-:Y:S01]  /*e150*/  IADD3 R210, R210, -0x2, RZ ;  /* 0xfffffffed2d27810 */ /* 0x000fe20007ffe0ff */
[----:B------:R-:W-:Y:S01]  /*e160*/  IMAD.MOV.U32 R9, RZ, RZ, R6 ;  /* 0x000000ffff097224 */ /* 0x000fe200078e0006 */
[----:B------:R-:W-:Y:S01]  /*e170*/  MOV R7, R158 ;  /* 0x0000009e00077202 */ /* 0x000fe20000000f00 */
        /* <DEDUP_REMOVED lines=33> */
[----:B------:R-:W-:-:S07]  /*e390*/  CS2R R88, SRZ ;  /* 0x0000000000587805 */ /* 0x000fce000001ff00 */
.L_x_7172:
[----:B------:R-:W-:Y:S01]  /*e3a0*/  ISETP.NE.AND P1, PT, R11, 0x1, PT ;  /* 0x000000010b00780c */ /* 0x000fe20003f25270 */
[----:B------:R-:W-:Y:S05]  /*e3b0*/  YIELD ;  /* 0x0000000000007946 */ /* 0x000fea0003800000 */
[----:B------:R-:W-:Y:S02]  /*e3c0*/  SEL R158, RZ, 0x1, P1 ;  /* 0x00000001ff9e7807 */ /* 0x000fe40000800000 */
[----:B------:R-:W-:Y:S02]  /*e3d0*/  ISETP.NE.AND P1, PT, R194, RZ, PT ;  /* 0x000000ffc200720c */ /* 0x000fe40003f25270 */
[----:B------:R-:W-:-:S11]  /*e3e0*/  LOP3.LUT R158, R7, R158, RZ, 0x3c, !PT ;  /* 0x0000009e079e7212 */ /* 0x000fd600078e3cff */
[----:B------:R-:W-:Y:S05]  /*e3f0*/  @P1 BRA `(.L_x_7161) ;  /* 0x00000000003c1947 */ /* 0x000fea0003800000 */
[----:B------:R-:W-:Y:S05]  /*e400*/  @!P0 BRA `(.L_x_7162) ;  /* 0x0000000000048947 */ /* 0x000fea0003800000 */
[----:B------:R-:W-:Y:S01]  /*e410*/  BPT.TRAP 0x1 ;  /* 0x000000040000795c */ /* 0x000fe20000300000 */
.L_x_7162:
[----:B------:R-:W-:-:S05]  /*e420*/  VIADD R4, R11, 0x1 ;  /* 0x000000010b047836 */ /* 0x000fca0000000000 */
[----:B------:R-:W-:-:S04]  /*e430*/  ISETP.NE.AND P2, PT, R4, 0x2, PT ;  /* 0x000000020400780c */ /* 0x000fc80003f45270 */
[----:B------:R-:W-:Y:S02]  /*e440*/  SEL R5, R4, RZ, P2 ;  /* 0x000000ff04057207 */ /* 0x000fe40001000000 */
[----:B------:R-:W-:Y:S02]  /*e450*/  SHF.L.U32 R4, R158, 0x1f, RZ ;  /* 0x0000001f9e047819 */ /* 0x000fe400000006ff */
[----:B------:R-:W-:-:S04]  /*e460*/  LEA R5, R5, R156, 0x3 ;  /* 0x0000009c05057211 */ /* 0x000fc800078e18ff */
[----:B------:R0:W1:Y:S01]  /*e470*/  SYNCS.PHASECHK.TRANS64.TRYWAIT P2, [R5+URZ+0x28830], R4 ;  /* 0x02883004050075a7 */ /* 0x000062000804017f */
[----:B------:R-:W-:Y:S05]  /*e480*/  @!P0 BRA `(.L_x_7163) ;  /* 0x0000000000048947 */ /* 0x000fea0003800000 */
[----:B------:R-:W-:Y:S01]  /*e490*/  BPT.TRAP 0x1 ;  /* 0x000000040000795c */ /* 0x000fe20000300000 */
.L_x_7163:
[----:B------:R-:W-:Y:S04]  /*e4a0*/  BSSY B0, `(.L_x_7161) ;  /* 0x0000004000007945 */ /* 0x000fe80003800000 */
[----:B-1----:R-:W-:Y:S05]  /*e4b0*/  @P2 BRA `(.L_x_7164) ;  /* 0x0000000000082947 */ /* 0x002fea0003800000 */
[----:B------:R-:W1:Y:S02]  /*e4c0*/  SYNCS.PHASECHK.TRANS64.TRYWAIT P2, [R5+URZ+0x28830], R4 ;  /* 0x02883004050075a7 */ /* 0x000e64000804017f */
[----:B-1----:R-:W-:Y:S05]  /*e4d0*/  @!P2 BRA `(.L_x_7165) ;  /* 0x000000c400aca947 */ /* 0x002fea0003800000 */
.L_x_7164:
[----:B------:R-:W-:Y:S05]  /*e4e0*/  BSYNC B0 ;  /* 0x0000000000007941 */ /* 0x000fea0003800000 */
.L_x_7161:
[----:B01----:R-:W0:Y:S01]  /*e4f0*/  S2R R4, SR_TID.X ;  /* 0x0000000000047919 */ /* 0x003e220000002100 */
[----:B------:R-:W-:Y:S05]  /*e500*/  WARPSYNC.ALL ;  /* 0x0000000000007948 */ /* 0x000fea0003800000 */
[----:B------:R-:W-:Y:S01]  /*e510*/  VIADD R152, R11, 0x1 ;  /* 0x000000010b987836 */ /* 0x000fe20000000000 */
[----:B------:R-:W-:Y:S01]  /*e520*/  MOV R5, 0x40000040 ;  /* 0x4000004000057802 */ /* 0x000fe20000000f00 */
[----:B------:R-:W-:Y:S01]  /*e530*/  IMAD.MOV.U32 R15, RZ, RZ, 0x40000040 ;  /* 0x40000040ff0f7424 */ /* 0x000fe200078e00ff */
[----:B------:R-:W-:Y:S01]  /*e540*/  MOV R21, 0x40000040 ;  /* 0x4000004000157802 */ /* 0x000fe20000000f00 */
[----:B------:R-:W-:Y:S01]  /*e550*/  IMAD.MOV.U32 R13, RZ, RZ, 0x40000040 ;  /* 0x40000040ff0d7424 */ /* 0x000fe200078e00ff */
[----:B------:R-:W-:-:S02]  /*e560*/  ISETP.NE.AND P2, PT, R152, 0x2, PT ;  /* 0x000000029800780c */ /* 0x000fc40003f45270 */
[----:B------:R-:W-:Y:S02]  /*e570*/  R2UR UR7, R5 ;  /* 0x00000000050772ca */ /* 0x000fe400000e0000 */
[----:B------:R-:W-:Y:S02]  /*e580*/  SEL R152, R152, RZ, P2 ;  /* 0x000000ff98987207 */ /* 0x000fe40001000000 */
[----:B------:R-:W-:Y:S02]  /*e590*/  R2UR UR11, R15 ;  /* 0x000000000f0b72ca */ /* 0x000fe400000e0000 */
[----:B------:R-:W-:Y:S02]  /*e5a0*/  R2UR UR15, R21 ;  /* 0x00000000150f72ca */ /* 0x000fe400000e0000 */
[----:B------:R-:W-:Y:S02]  /*e5b0*/  R2UR UR19, R13 ;  /* 0x000000000d1372ca */ /* 0x000fe400000e0000 */
[----:B------:R-:W-:-:S02]  /*e5c0*/  R2UR UR23, R15 ;  /* 0x000000000f1772ca */ /* 0x000fc400000e0000 */
[----:B------:R-:W-:Y:S02]  /*e5d0*/  R2UR UR27, R13 ;  /* 0x000000000d1b72ca */ /* 0x000fe400000e0000 */
[----:B------:R-:W-:Y:S02]  /*e5e0*/  R2UR UR31, R21 ;  /* 0x00000000151f72ca */ /* 0x000fe400000e0000 */
[----:B------:R-:W-:Y:S02]  /*e5f0*/  R2UR UR35, R5 ;  /* 0x00000000052372ca */ /* 0x000fe400000e0000 */
[----:B0-----:R-:W-:-:S05]  /*e600*/  SHF.R.U32.HI R4, RZ, 0x7, R4 ;  /* 0x00000007ff047819 */ /* 0x001fca0000011604 */
[----:B------:R-:W-:Y:S01]  /*e610*/  VIADD R6, R4, 0x8 ;  /* 0x0000000804067836 */ /* 0x000fe20000000000 */
[----:B------:R-:W-:-:S04]  /*e620*/  LEA R4, R152, R0, 0xb ;  /* 0x0000000098047211 */ /* 0x000fc800078e58ff */
[----:B------:R0:W-:Y:S01]  /*e630*/  BAR.SYNC.DEFER_BLOCKING R6, 0x100 ;  /* 0x000400060000751d */ /* 0x0001e20000010000 */
[C---:B------:R-:W-:Y:S01]  /*e640*/  R2UR UR6, R4.reuse ;  /* 0x00000000040672ca */ /* 0x040fe200000e0000 */
[C---:B------:R-:W-:Y:S02]  /*e650*/  VIADD R14, R4.reuse, 0x2 ;  /* 0x00000002040e7836 */ /* 0x040fe40000000000 */
[C---:B------:R-:W-:Y:S02]  /*e660*/  VIADD R20, R4.reuse, 0x4 ;  /* 0x0000000404147836 */ /* 0x040fe40000000000 */
[----:B------:R-:W-:Y:S01]  /*e670*/  VIADD R12, R4, 0x6 ;  /* 0x00000006040c7836 */ /* 0x000fe20000000000 */
[----:B------:R-:W-:Y:S01]  /*e680*/  R2UR UR10, R14 ;  /* 0x000000000e0a72ca */ /* 0x000fe200000e0000 */
[----:B------:R-:W-:Y:S01]  /*e690*/  VIADD R14, R4, 0x400 ;  /* 0x00000400040e7836 */ /* 0x000fe20000000000 */
[----:B------:R-:W-:Y:S01]  /*e6a0*/  R2UR UR14, R20 ;  /* 0x00000000140e72ca */ /* 0x000fe200000e0000 */
[----:B------:R-:W-:Y:S01]  /*e6b0*/  VIADD R20, R4, 0x404 ;  /* 0x0000040404147836 */ /* 0x000fe20000000000 */
[----:B------:R-:W-:-:S02]  /*e6c0*/  R2UR UR18, R12 ;  /* 0x000000000c1272ca */ /* 0x000fc400000e0000 */
[----:B------:R-:W-:Y:S02]  /*e6d0*/  R2UR UR22, R14 ;  /* 0x000000000e1672ca */ /* 0x000fe400000e0000 */
[C---:B------:R-:W-:Y:S01]  /*e6e0*/  IADD3 R12, R4.reuse, 0x402, RZ ;  /* 0x00000402040c7810 */ /* 0x040fe20007ffe0ff */
[----:B------:R-:W-:Y:S01]  /*e6f0*/  VIADD R4, R4, 0x406 ;  /* 0x0000040604047836 */ /* 0x000fe20000000000 */
[----:B------:R-:W-:Y:S02]  /*e700*/  R2UR UR30, R20 ;  /* 0x00000000141e72ca */ /* 0x000fe400000e0000 */
[----:B------:R-:W-:Y:S02]  /*e710*/  R2UR UR26, R12 ;  /* 0x000000000c1a72ca */ /* 0x000fe400000e0000 */
[----:B------:R-:W-:Y:S01]  /*e720*/  R2UR UR34, R4 ;  /* 0x00000000042272ca */ /* 0x000fe200000e0000 */
[----:B------:R-:W-:-:S06]  /*e730*/  WARPGROUP.ARRIVE ;  /* 0x00000000000079c5 */ /* 0x000fcc0000000000 */
        /* <DEDUP_REMOVED lines=26> */
.L_x_7167:
[----:B------:R-:W-:Y:S02]  /*e8e0*/  SHF.L.U32 R4, R7, 0x1f, RZ ;  /* 0x0000001f07047819 */ /* 0x000fe400000006ff */
[----:B------:R-:W-:-:S04]  /*e8f0*/  LEA R5, R11, R156, 0x3 ;  /* 0x0000009c0b057211 */ /* 0x000fc800078e18ff */
[----:B------:R0:W1:Y:S01]  /*e900*/  SYNCS.PHASECHK.TRANS64.TRYWAIT P1, [R5+URZ+0x28850], R4 ;  /* 0x02885004050075a7 */ /* 0x000062000802017f */
[----:B------:R-:W-:Y:S05]  /*e910*/  @!P0 BRA `(.L_x_7168) ;  /* 0x0000000000048947 */ /* 0x000fea0003800000 */
[----:B------:R-:W-:Y:S01]  /*e920*/  BPT.TRAP 0x1 ;  /* 0x000000040000795c */ /* 0x000fe20000300000 */
.L_x_7168:
[----:B-1----:R-:W-:Y:S05]  /*e930*/  @P1 BRA `(.L_x_7166) ;  /* 0x0000000000081947 */ /* 0x002fea0003800000 */
[----:B------:R-:W1:Y:S02]  /*e940*/  SYNCS.PHASECHK.TRANS64.TRYWAIT P1, [R5+URZ+0x28850], R4 ;  /* 0x02885004050075a7 */ /* 0x000e64000802017f */
[----:B-1----:R-:W-:Y:S05]  /*e950*/  @!P1 BRA `(.L_x_7169) ;  /* 0x000000c000a09947 */ /* 0x002fea0003800000 */
.L_x_7166:
[----:B01----:R-:W-:Y:S01]  /*e960*/  VIADD R4, R156, 0x400 ;  /* 0x000004009c047836 */ /* 0x003fe20000000000 */
[----:B------:R-:W-:Y:S01]  /*e970*/  MOV R5, 0x40000040 ;  /* 0x4000004000057802 */ /* 0x000fe20000000f00 */
[----:B------:R-:W-:Y:S05]  /*e980*/  WARPSYNC.ALL ;  /* 0x0000000000007948 */ /* 0x000fea0003800000 */
[----:B------:R-:W-:Y:S01]  /*e990*/  SHF.R.U32.HI R4, RZ, 0x4, R4 ;  /* 0x00000004ff047819 */ /* 0x000fe20000011604 */
[----:B------:R-:W-:Y:S01]  /*e9a0*/  WARPGROUP.ARRIVE ;  /* 0x00000000000079c5 */ /* 0x000fe20000000000 */
[----:B------:R-:W-:Y:S01]  /*e9b0*/  R2UR UR7, R5 ;  /* 0x00000000050772ca */ /* 0x000fe200000e0000 */
[----:B------:R-:W-:Y:S01]  /*e9c0*/  IMAD.MOV.U32 R7, RZ, RZ, 0x40000040 ;  /* 0x40000040ff077424 */ /* 0x000fe200078e00ff */
[----:B------:R-:W-:Y:S01]  /*e9d0*/  LOP3.LUT R4, R4, 0x3fff, RZ, 0xc0, !PT ;  /* 0x00003fff04047812 */ /* 0x000fe200078ec0ff */
[----:B------:R-:W-:-:S02]  /*e9e0*/  IMAD.MOV.U32 R5, RZ, RZ, 0x40000040 ;  /* 0x40000040ff057424 */ /* 0x000fc400078e00ff */
[----:B------:R-:W0:Y:S01]  /*e9f0*/  S2R R12, SR_TID.X ;  /* 0x00000000000c7919 */ /* 0x000e220000002100 */
[----:B------:R-:W-:-:S05]  /*ea00*/  LOP3.LUT R4, R4, 0x4000000, RZ, 0xfc, !PT ;  /* 0x0400000004047812 */ /* 0x000fca00078efcff */
[----:B------:R-:W-:-:S04]  /*ea10*/  IMAD R4, R11, 0x800, R4 ;  /* 0x000008000b047824 */ /* 0x000fc800078e0204 */
[C---:B------:R-:W-:Y:S01]  /*ea20*/  VIADD R6, R4.reuse, 0x80 ;  /* 0x0000008004067836 */ /* 0x040fe20000000000 */
[----:B------:R-:W-:-:S13]  /*ea30*/  R2UR UR6, R4 ;  /* 0x00000000040672ca */ /* 0x000fda00000e0000 */
[----:B------:R-:W-:Y:S01]  /*ea40*/  HGMMA.64x128x16.F32 R88, R160, gdesc[UR4].tnspB, R88, gsb0 ;  /* 0x41e00004a0587df0 */ /* 0x000fe20008000858 */
[----:B------:R-:W-:Y:S02]  /*ea50*/  R2UR UR6, R6 ;  /* 0x00000000060672ca */ /* 0x000fe400000e0000 */
[----:B------:R-:W-:Y:S01]  /*ea60*/  R2UR UR7, R7 ;  /* 0x00000000070772ca */ /* 0x000fe200000e0000 */
[----:B------:R-:W-:Y:S01]  /*ea70*/  IMAD.MOV.U32 R7, RZ, RZ, 0x40000040 ;  /* 0x40000040ff077424 */ /* 0x000fe200078e00ff */
[----:B------:R-:W-:Y:S02]  /*ea80*/  IADD3 R6, R4, 0x100, RZ ;  /* 0x0000010004067810 */ /* 0x000fe40007ffe0ff */
[----:B0-----:R-:W-:Y:S01]  /*ea90*/  SHF.R.U32.HI R12, RZ, 0x7, R12 ;  /* 0x00000007ff0c7819 */ /* 0x001fe2000001160c */
[----:B------:R-:W-:Y:S02]  /*eaa0*/  WARPGROUP.DEPBAR.LE gsb0, 0x0 ;  /* 0x00008000000079c5 */ /* 0x000fe40000010000 */
[----:B------:R-:W-:-:S06]  /*eab0*/  WARPGROUP.ARRIVE ;  /* 0x00000000000079c5 */ /* 0x000fcc0000000000 */
[----:B------:R-:W-:Y:S01]  /*eac0*/  HGMMA.64x128x16.F32 R88, R164, gdesc[UR4].tnspB, R88, gsb0 ;  /* 0x41e00004a4587df0 */ /* 0x000fe20008000858 */
[----:B------:R-:W-:Y:S01]  /*ead0*/  R2UR UR6, R6 ;  /* 0x00000000060672ca */ /* 0x000fe200000e0000 */
[----:B------:R-:W-:Y:S01]  /*eae0*/  VIADD R6, R4, 0x180 ;  /* 0x0000018004067836 */ /* 0x000fe20000000000 */
[----:B------:R-:W-:Y:S02]  /*eaf0*/  R2UR UR7, R7 ;  /* 0x00000000070772ca */ /* 0x000fe400000e0000 */
[----:B------:R-:W-:Y:S01]  /*eb00*/  MOV R7, 0x40000040 ;  /* 0x4000004000077802 */ /* 0x000fe20000000f00 */
[----:B------:R-:W-:Y:S02]  /*eb10*/  WARPGROUP.DEPBAR.LE gsb0, 0x0 ;  /* 0x00008000000079c5 */ /* 0x000fe40000010000 */
[----:B------:R-:W-:-:S08]  /*eb20*/  WARPGROUP.ARRIVE ;  /* 0x00000000000079c5 */ /* 0x000fd00000000000 */
[----:B------:R-:W-:Y:S01]  /*eb30*/  HGMMA.64x128x16.F32 R88, R168, gdesc[UR4].tnspB, R88, gsb0 ;  /* 0x41e00004a8587df0 */ /* 0x000fe20008000858 */
[----:B------:R-:W-:Y:S01]  /*eb40*/  R2UR UR6, R6 ;  /* 0x00000000060672ca */ /* 0x000fe200000e0000 */
[----:B------:R-:W-:Y:S01]  /*eb50*/  VIADD R6, R4, 0x200 ;  /* 0x0000020004067836 */ /* 0x000fe20000000000 */
[----:B------:R-:W-:Y:S01]  /*eb60*/  R2UR UR7, R7 ;  /* 0x00000000070772ca */ /* 0x000fe200000e0000 */
[----:B------:R-:W-:Y:S01]  /*eb70*/  IMAD.MOV.U32 R7, RZ, RZ, 0x40000040 ;  /* 0x40000040ff077424 */ /* 0x000fe200078e00ff */
[----:B------:R-:W-:Y:S02]  /*eb80*/  WARPGROUP.DEPBAR.LE gsb0, 0x0 ;  /* 0x00008000000079c5 */ /* 0x000fe40000010000 */
[----:B------:R-:W-:-:S09]  /*eb90*/  WARPGROUP.ARRIVE ;  /* 0x00000000000079c5 */ /* 0x000fd20000000000 */
[----:B------:R-:W-:Y:S01]  /*eba0*/  HGMMA.64x128x16.F32 R88, R172, gdesc[UR4].tnspB, R88, gsb0 ;  /* 0x41e00004ac587df0 */ /* 0x000fe20008000858 */
[----:B------:R-:W-:Y:S02]  /*ebb0*/  R2UR UR6, R6 ;  /* 0x00000000060672ca */ /* 0x000fe400000e0000 */
[----:B------:R-:W-:Y:S01]  /*ebc0*/  R2UR UR7, R7 ;  /* 0x00000000070772ca */ /* 0x000fe200000e0000 */
[----:B------:R-:W-:Y:S01]  /*ebd0*/  IMAD.MOV.U32 R7, RZ, RZ, 0x40000040 ;  /* 0x40000040ff077424 */ /* 0x000fe200078e00ff */
[----:B------:R-:W-:Y:S01]  /*ebe0*/  IADD3 R6, R4, 0x280, RZ ;  /* 0x0000028004067810 */ /* 0x000fe20007ffe0ff */
[----:B------:R-:W-:Y:S02]  /*ebf0*/  WARPGROUP.DEPBAR.LE gsb0, 0x0 ;  /* 0x00008000000079c5 */ /* 0x000fe40000010000 */
[----:B------:R-:W-:-:S08]  /*ec00*/  WARPGROUP.ARRIVE ;  /* 0x00000000000079c5 */ /* 0x000fd00000000000 */
[----:B------:R-:W-:Y:S01]  /*ec10*/  HGMMA.64x128x16.F32 R88, R176, gdesc[UR4].tnspB, R88, gsb0 ;  /* 0x41e00004b0587df0 */ /* 0x000fe20008000858 */
[----:B------:R-:W-:Y:S01]  /*ec20*/  R2UR UR6, R6 ;  /* 0x00000000060672ca */ /* 0x000fe200000e0000 */
[C---:B------:R-:W-:Y:S01]  /*ec30*/  VIADD R6, R4.reuse, 0x300 ;  /* 0x0000030004067836 */ /* 0x040fe20000000000 */
[----:B------:R-:W-:Y:S01]  /*ec40*/  R2UR UR7, R7 ;  /* 0x00000000070772ca */ /* 0x000fe200000e0000 */
[----:B------:R-:W-:Y:S01]  /*ec50*/  VIADD R4, R4, 0x380 ;  /* 0x0000038004047836 */ /* 0x000fe20000000000 */
[----:B------:R-:W-:Y:S01]  /*ec60*/  MOV R7, 0x40000040 ;  /* 0x4000004000077802 */ /* 0x000fe20000000f00 */
[----:B------:R-:W-:Y:S02]  /*ec70*/  WARPGROUP.DEPBAR.LE gsb0, 0x0 ;  /* 0x00008000000079c5 */ /* 0x000fe40000010000 */
[----:B------:R-:W-:-:S08]  /*ec80*/  WARPGROUP.ARRIVE ;  /* 0x00000000000079c5 */ /* 0x000fd00000000000 */
[----:B------:R-:W-:Y:S01]  /*ec90*/  HGMMA.64x128x16.F32 R88, R180, gdesc[UR4].tnspB, R88, gsb0 ;  /* 0x41e00004b4587df0 */ /* 0x000fe20008000858 */
[----:B------:R-:W-:Y:S02]  /*eca0*/  R2UR UR6, R6 ;  /* 0x00000000060672ca */ /* 0x000fe400000e0000 */
[----:B------:R-:W-:Y:S01]  /*ecb0*/  R2UR UR7, R7 ;  /* 0x00000000070772ca */ /* 0x000fe200000e0000 */
[----:B------:R-:W-:Y:S02]  /*ecc0*/  WARPGROUP.DEPBAR.LE gsb0, 0x0 ;  /* 0x00008000000079c5 */ /* 0x000fe40000010000 */
[----:B------:R-:W-:-:S10]  /*ecd0*/  WARPGROUP.ARRIVE ;  /* 0x00000000000079c5 */ /* 0x000fd40000000000 */
[----:B------:R-:W-:Y:S01]  /*ece0*/  HGMMA.64x128x16.F32 R88, R184, gdesc[UR4].tnspB, R88, gsb0 ;  /* 0x41e00004b8587df0 */ /* 0x000fe20008000858 */
[----:B------:R-:W-:Y:S02]  /*ecf0*/  R2UR UR6, R4 ;  /* 0x00000000040672ca */ /* 0x000fe400000e0000 */
[----:B------:R-:W-:Y:S02]  /*ed00*/  R2UR UR7, R5 ;  /* 0x00000000050772ca */ /* 0x000fe400000e0000 */
[----:B------:R-:W-:Y:S01]  /*ed10*/  IADD3 R4, -R12, 0xb, RZ ;  /* 0x0000000b0c047810 */ /* 0x000fe20007ffe1ff */
[----:B------:R-:W-:Y:S02]  /*ed20*/  WARPGROUP.DEPBAR.LE gsb0, 0x0 ;  /* 0x00008000000079c5 */ /* 0x000fe40000010000 */
[----:B------:R-:W-:-:S08]  /*ed30*/  WARPGROUP.ARRIVE ;  /* 0x00000000000079c5 */ /* 0x000fd00000000000 */
[----:B------:R-:W-:Y:S03]  /*ed40*/  HGMMA.64x128x16.F32 R88, R188, gdesc[UR4].tnspB, R88, gsb0 ;  /* 0x41e00004bc587df0 */ /* 0x000fe60008000858 */
[----:B------:R-:W-:Y:S02]  /*ed50*/  WARPGROUP.DEPBAR.LE gsb0, 0x0 ;  /* 0x00008000000079c5 */ /* 0x000fe40000010000 */
[----:B------:R0:W-:Y:S06]  /*ed60*/  BAR.ARV R4, 0x100 ;  /* 0x000400040000751d */ /* 0x0001ec0000002000 */
[----:B------:R-:W-:Y:S05]  /*ed70*/  @!P0 BRA `(.L_x_7170) ;  /* 0x0000000000048947 */ /* 0x000fea0003800000 */
[----:B------:R-:W-:Y:S01]  /*ed80*/  BPT.TRAP 0x1 ;  /* 0x000000040000795c */ /* 0x000fe20000300000 */
.L_x_7170:
[----:B0-----:R-:W-:Y:S02]  /*ed90*/  FMNMX.FTZ R4, R24, R10, !PT ;  /* 0x0000000a18047209 */ /* 0x001fe40007810000 */
        /* <DEDUP_REMOVED lines=67> */
[----:B------:R-:W0:Y:S01]  /*f1d0*/  SHFL.BFLY PT, R4, R13, 0x1, 0x1f ;  /* 0x0c201f000d047f89 */ /* 0x000e2200000e0000 */
[----:B------:R-:W1:Y:S03]  /*f1e0*/  LDC R5, c[0x0][0x988] ;  /* 0x00026200ff057b82 */ /* 0x000e660000000800 */
[----:B------:R-:W2:Y:S01]  /*f1f0*/  SHFL.BFLY PT, R15, R14, 0x1, 0x1f ;  /* 0x0c201f000e0f7f89 */ /* 0x000ea200000e0000 */
[----:B0-----:R-:W-:Y:S02]  /*f200*/  FMNMX.FTZ R4, R13, R4, !PT ;  /* 0x000000040d047209 */ /* 0x001fe40007810000 */
[----:B--2---:R-:W-:-:S03]  /*f210*/  FMNMX.FTZ R6, R14, R15, !PT ;  /* 0x0000000f0e067209 */ /* 0x004fc60007810000 */
[C---:B------:R-:W-:Y:S01]  /*f220*/  FADD.FTZ R10, -R4.reuse, R10 ;  /* 0x0000000a040a7221 */ /* 0x040fe20000010100 */
[----:B-1----:R-:W-:-:S03]  /*f230*/  FMUL.FTZ R12, R4, R5 ;  /* 0x00000005040c7220 */ /* 0x002fc60000410000 */
[-C--:B------:R-:W-:Y:S01]  /*f240*/  FMUL.FTZ R15, R10, R5.reuse ;  /* 0x000000050a0f7220 */ /* 0x080fe20000410000 */
[-CC-:B------:R-:W-:Y:S01]  /*f250*/  FFMA.FTZ R162, R28, R5.reuse, -R12.reuse ;  /* 0x000000051ca27223 */ /* 0x180fe2000001080c */
[C---:B------:R-:W-:Y:S01]  /*f260*/  FADD.FTZ R10, -R6.reuse, R9 ;  /* 0x00000009060a7221 */ /* 0x040fe20000010100 */
[-C--:B------:R-:W-:Y:S01]  /*f270*/  FMUL.FTZ R28, R6, R5.reuse ;  /* 0x00000005061c7220 */ /* 0x080fe20000410000 */
[-CC-:B------:R-:W-:Y:S01]  /*f280*/  FFMA.FTZ R171, R45, R5.reuse, -R12.reuse ;  /* 0x000000052dab7223 */ /* 0x180fe2000001080c */
[-CC-:B------:R-:W-:Y:S01]  /*f290*/  FFMA.FTZ R160, R24, R5.reuse, -R12.reuse ;  /* 0x0000000518a07223 */ /* 0x180fe2000001080c */
[-C--:B------:R-:W-:Y:S01]  /*f2a0*/  FFMA.FTZ R45, R49, R5.reuse, -R12 ;  /* 0x00000005312d7223 */ /* 0x080fe2000001080c */
[-C--:B------:R-:W-:Y:S01]  /*f2b0*/  FMUL.FTZ R10, R10, R5.reuse ;  /* 0x000000050a0a7220 */ /* 0x080fe20000410000 */
[-C--:B------:R-:W-:Y:S01]  /*f2c0*/  FFMA.FTZ R49, R26, R5.reuse, -R28 ;  /* 0x000000051a317223 */ /* 0x080fe2000001081c */
[-CC-:B------:R-:W-:Y:S01]  /*f2d0*/  FFMA.FTZ R161, R25, R5.reuse, -R12.reuse ;  /* 0x0000000519a17223 */ /* 0x180fe2000001080c */
[-C--:B------:R-:W-:Y:S01]  /*f2e0*/  FFMA.FTZ R164, R32, R5.reuse, -R12 ;  /* 0x0000000520a47223 */ /* 0x080fe2000001080c */
[-C--:B------:R-:W-:Y:S01]  /*f2f0*/  FFMA.FTZ R32, R27, R5.reuse, -R28 ;  /* 0x000000051b207223 */ /* 0x080fe2000001081c */
        /* <DEDUP_REMOVED lines=25> */
[-CC-:B0-----:R-:W-:Y:S01]  /*f490*/  FFMA.FTZ R15, R77, R5.reuse, -R12.reuse ;  /* 0x000000054d0f7223 */ /* 0x181fe2000001080c */
[-CC-:B------:R-:W-:Y:S01]  /*f4a0*/  FFMA.FTZ R188, R80, R5.reuse, -R12.reuse ;  /* 0x0000000550bc7223 */ /* 0x180fe2000001080c */
[-CC-:B------:R-:W-:Y:S01]  /*f4b0*/  FFMA.FTZ R13, R81, R5.reuse, -R12.reuse ;  /* 0x00000005510d7223 */ /* 0x180fe2000001080c */
[-CC-:B------:R-:W-:Y:S01]  /*f4c0*/  FFMA.FTZ R190, R84, R5.reuse, -R12.reuse ;  /* 0x0000000554be7223 */ /* 0x180fe2000001080c */
[-C--:B------:R-:W-:Y:S01]  /*f4d0*/  FFMA.FTZ R9, R85, R5.reuse, -R12 ;  /* 0x0000000555097223 */ /* 0x080fe2000001080c */
[-CC-:B------:R-:W-:Y:S01]  /*f4e0*/  FFMA.FTZ R12, R30, R5.reuse, -R28.reuse ;  /* 0x000000051e0c7223 */ /* 0x180fe2000001081c */
[-CC-:B------:R-:W-:Y:S01]  /*f4f0*/  FFMA.FTZ R27, R31, R5.reuse, -R28.reuse ;  /* 0x000000051f1b7223 */ /* 0x180fe2000001081c */
[----:B------:R-:W0:Y:S01]  /*f500*/  MUFU.EX2 R161, R161 ;  /* 0x000000a100a17308 */ /* 0x000e220000000800 */
[-CC-:B------:R-:W-:Y:S01]  /*f510*/  FFMA.FTZ R14, R34, R5.reuse, -R28.reuse ;  /* 0x00000005220e7223 */ /* 0x180fe2000001081c */
[-C--:B------:R-:W-:Y:S01]  /*f520*/  FFMA.FTZ R31, R35, R5.reuse, -R28 ;  /* 0x00000005231f7223 */ /* 0x080fe2000001081c */
[----:B-1----:R-:W-:Y:S01]  /*f530*/  FFMA.FTZ R8, R7, R8, R160 ;  /* 0x0000000807087223 */ /* 0x002fe200000100a0 */
[-CC-:B------:R-:W-:Y:S01]  /*f540*/  FFMA.FTZ R35, R39, R5.reuse, -R28.reuse ;  /* 0x0000000527237223 */ /* 0x180fe2000001081c */
[-CC-:B------:R-:W-:Y:S01]  /*f550*/  FFMA.FTZ R20, R38, R5.reuse, -R28.reuse ;  /* 0x0000000526147223 */ /* 0x180fe2000001081c */
[-CC-:B------:R-:W-:Y:S01]  /*f560*/  FFMA.FTZ R39, R43, R5.reuse, -R28.reuse ;  /* 0x000000052b277223 */ /* 0x180fe2000001081c */
[--C-:B------:R-:W-:Y:S01]  /*f570*/  FFMA.FTZ R43, R47, R5, -R28.reuse ;  /* 0x000000052f2b7223 */ /* 0x100fe2000001081c */
        /* <DEDUP_REMOVED lines=13> */
[-CC-:B------:R-:W-:Y:S01]  /*f650*/  FFMA.FTZ R38, R63, R5.reuse, -R28.reuse ;  /* 0x000000053f267223 */ /* 0x180fe2000001081c */
[-CC-:B------:R-:W-:Y:S01]  /*f660*/  FFMA.FTZ R181, R66, R5.reuse, -R28.reuse ;  /* 0x0000000542b57223 */ /* 0x180fe2000001081c */
[-CC-:B------:R-:W-:Y:S01]  /*f670*/  FFMA.FTZ R183, R70, R5.reuse, -R28.reuse ;  /* 0x0000000546b77223 */ /* 0x180fe2000001081c */
[----:B------:R-:W0:Y:S01]  /*f680*/  MUFU.EX2 R12, R12 ;  /* 0x0000000c000c7308 */ /* 0x000e220000000800 */
[----:B-1----:R-:W-:Y:S01]  /*f690*/  FADD.FTZ R3, R32, R3 ;  /* 0x0000000320037221 */ /* 0x002fe20000010000 */
[-CC-:B------:R-:W-:Y:S01]  /*f6a0*/  FFMA.FTZ R185, R74, R5.reuse, -R28.reuse ;  /* 0x000000054ab97223 */ /* 0x180fe2000001081c */
[-CC-:B------:R-:W-:Y:S01]  /*f6b0*/  FFMA.FTZ R187, R78, R5.reuse, -R28.reuse ;  /* 0x000000054ebb7223 */ /* 0x180fe2000001081c */
[-CC-:B------:R-:W-:Y:S01]  /*f6c0*/  FFMA.FTZ R189, R82, R5.reuse, -R28.reuse ;  /* 0x0000000552bd7223 */ /* 0x180fe2000001081c */
[----:B------:R-:W-:-:S03]  /*f6d0*/  FFMA.FTZ R191, R86, R5, -R28 ;  /* 0x0000000556bf7223 */ /* 0x000fc6000001081c */
        /* <DEDUP_REMOVED lines=33> */
[----:B------:R-:W-:-:S06]  /*f8f0*/  FFMA.FTZ R42, R71, R5, -R28 ;  /* 0x00000005472a7223 */ /* 0x000fcc000001081c */
        /* <DEDUP_REMOVED lines=48> */
[-CC-:B------:R-:W-:Y:S01]  /*fc00*/  FFMA.FTZ R48, R83, R5.reuse, -R28.reuse ;  /* 0x0000000553307223 */ /* 0x180fe2000001081c */
[----:B------:R-:W-:-:S05]  /*fc10*/  FFMA.FTZ R28, R87, R5, -R28 ;  /* 0x00000005571c7223 */ /* 0x000fca000001081c */
        /* <DEDUP_REMOVED lines=10> */
[----:B------:R-:W-:-:S05]  /*fcc0*/  LEA R3, R152, R156, 0x3 ;  /* 0x0000009c98037211 */ /* 0x000fca00078e18ff */
[----:B------:R-:W-:Y:S01]  /*fcd0*/  VIADD R3, R3, 0x28840 ;  /* 0x0002884003037836 */ /* 0x000fe20000000000 */
[----:B------:R-:W0:Y:S01]  /*fce0*/  MUFU.EX2 R21, R21 ;  /* 0x0000001500157308 */ /* 0x000e220000000800 */
[----:B-1----:R-:W-:-:S03]  /*fcf0*/  FADD.FTZ R50, R184, R47 ;  /* 0x0000002fb8327221 */ /* 0x002fc60000010000 */
[----:B------:R-:W-:-:S04]  /*fd00*/  PRMT R3, R222, 0x654, R3 ;  /* 0x00000654de037816 */ /* 0x000fc80000000003 */
[----:B------:R-:W1:Y:S01]  /*fd10*/  MUFU.EX2 R44, R44 ;  /* 0x0000002c002c7308 */ /* 0x000e620000000800 */
[----:B--2---:R-:W-:Y:S01]  /*fd20*/  FADD.FTZ R47, R185, R8 ;  /* 0x00000008b92f7221 */ /* 0x004fe20000010000 */
[----:B------:R2:W-:Y:S06]  /*fd30*/  SYNCS.ARRIVE.TRANS64.RED.A1T0 RZ, [R3+URZ], RZ ;  /* 0x000000ff03ff79a7 */ /* 0x0005ec000810043f */
[----:B------:R-:W3:Y:S01]  /*fd40*/  MUFU.EX2 R186, R186 ;  /* 0x000000ba00ba7308 */ /* 0x000ee20000000800 */
[----:B0-----:R-:W-:-:S07]  /*fd50*/  FADD.FTZ R51, R21, R50 ;  /* 0x0000003215337221 */ /* 0x001fce0000010000 */
[----:B------:R-:W0:Y:S01]  /*fd60*/  MUFU.EX2 R187, R187 ;  /* 0x000000bb00bb7308 */ /* 0x000e220000000800 */
[----:B-1----:R-:W-:-:S07]  /*fd70*/  FADD.FTZ R8, R44, R47 ;  /* 0x0000002f2c087221 */ /* 0x002fce0000010000 */
[----:B------:R-:W2:Y:S01]  /*fd80*/  MUFU.EX2 R15, R15 ;  /* 0x0000000f000f7308 */ /* 0x000ea20000000800 */
[----:B---3--:R-:W-:-:S07]  /*fd90*/  FADD.FTZ R50, R186, R51 ;  /* 0x00000033ba327221 */ /* 0x008fce0000010000 */
        /* <DEDUP_REMOVED lines=22> */
.L_x_7171:
[----:B------:R-:W-:Y:S01]  /*ff00*/  IMAD R11, R11, 0x8, R156 ;  /* 0x000000080b0b7824 */ /* 0x000fe200078e029c */
[----:B------:R-:W-:Y:S01]  /*ff10*/  ISETP.GT.AND P1, PT, R210, RZ, PT ;  /* 0x000000ffd200720c */ /* 0x000fe20003f24270 */
[-C--:B------:R-:W-:Y:S01]  /*ff20*/  FMUL.FTZ R88, R88, R7.reuse ;  /* 0x0000000758587220 */ /* 0x080fe20000410000 */
[----:B------:R-:W-:Y:S01]  /*ff30*/  F2FP.F16.F32.PACK_AB R160, R161, R160 ;  /* 0x000000a0a1a0723e */ /* 0x000fe200000000ff */
[-C--:B------:R-:W-:Y:S01]  /*ff40*/  FMUL.FTZ R89, R89, R7.reuse ;  /* 0x0000000759597220 */ /* 0x080fe20000410000 */
[----:B------:R-:W-:Y:S01]  /*ff50*/  IADD3 R11, R11, 0x28860, RZ ;  /* 0x000288600b0b7810 */ /* 0x000fe20007ffe0ff */
[-C--:B------:R-:W-:Y:S01]  /*ff60*/  FMUL.FTZ R92, R92, R7.reuse ;  /* 0x000000075c5c7220 */ /* 0x080fe20000410000 */
[----:B------:R-:W-:Y:S01]  /*ff70*/  F2FP.F16.F32.PACK_AB R162, R163, R162 ;  /* 0x000000a2a3a2723e */ /* 0x000fe200000000ff */
[-C--:B------:R-:W-:Y:S01]  /*ff80*/  FMUL.FTZ R93, R93, R7.reuse ;  /* 0x000000075d5d7220 */ /* 0x080fe20000410000 */
[----:B------:R-:W-:Y:S01]  /*ff90*/  PRMT R11, R222, 0x654, R11 ;  /* 0x00000654de0b7816 */ /* 0x000fe2000000000b */
[-C--:B------:R-:W-:Y:S01]  /*ffa0*/  FMUL.FTZ R96, R96, R7.reuse ;  /* 0x0000000760607220 */ /* 0x080fe20000410000 */
[----:B------:R-:W-:Y:S01]  /*ffb0*/  F2FP.F16.F32.PACK_AB R164, R165, R164 ;  /* 0x000000a4a5a4723e */ /* 0x000fe200000000ff */
[-C--:B------:R-:W-:Y:S01]  /*ffc0*/  FMUL.FTZ R97, R97, R7.reuse ;  /* 0x0000000761617220 */ /* 0x080fe20000410000 */
[----:B------:R0:W-:Y:S01]  /*ffd0*/  SYNCS.ARRIVE.TRANS64.RED.A1T0 RZ, [R11+URZ], RZ ;  /* 0x000000ff0bff79a7 */ /* 0x0001e2000810043f */
[----:B------:R-:W-:Y:S01]  /*ffe0*/  F2FP.F16.F32.PACK_AB R166, R167, R166 ;  /* 0x000000a6a7a6723e */ /* 0x000fe200000000ff */
[-C--:B------:R-:W-:Y:S01]  /*fff0*/  FMUL.FTZ R100, R100, R7.reuse ;  /* 0x0000000764647220 */ /* 0x080fe20000410000 */
[----:B------:R-:W-:Y:S01]  /*10000*/  F2FP.F16.F32.PACK_AB R168, R169, R168 ;  /* 0x000000a8a9a8723e */ /* 0x000fe200000000ff */
[-C--:B------:R-:W-:Y:S01]  /*10010*/  FMUL.FTZ R101, R101, R7.reuse ;  /* 0x0000000765657220 */ /* 0x080fe20000410000 */
[----:B------:R-:W-:Y:S01]  /*10020*/  F2FP.F16.F32.PACK_AB R170, R171, R170 ;  /* 0x000000aaabaa723e */ /* 0x000fe200000000ff */
[-C--:B------:R-:W-:Y:S01]  /*10030*/  FMUL.FTZ R104, R104, R7.reuse ;  /* 0x0000000768687220 */ /* 0x080fe20000410000 */
[----:B------:R-:W-:Y:S01]  /*10040*/  F2FP.F16.F32.PACK_AB R190, R9, R190 ;  /* 0x000000be09be723e */ /* 0x000fe200000000ff */
        /* <DEDUP_REMOVED lines=56> */
[----:B------:R-:W-:Y:S01]  /*103d0*/  VIADD R210, R210, 0xffffffff ;  /* 0xffffffffd2d27836 */ /* 0x000fe20000000000 */
[----:B------:R-:W-:Y:S01]  /*103e0*/  F2FP.F16.F32.PACK_AB R163, R27, R12 ;  /* 0x0000000c1ba3723e */ /* 0x000fe200000000ff */
[----:B------:R-:W-:Y:S01]  /*103f0*/  IMAD.MOV.U32 R9, RZ, RZ, R6 ;  /* 0x000000ffff097224 */ /* 0x000fe200078e0006 */
[----:B------:R-:W-:Y:S01]  /*10400*/  F2FP.F16.F32.PACK_AB R165, R31, R14 ;  /* 0x0000000e1fa5723e */ /* 0x000fe200000000ff */
[----:B------:R-:W-:Y:S01]  /*10410*/  IMAD.MOV.U32 R7, RZ, RZ, R158 ;  /* 0x000000ffff077224 */ /* 0x000fe200078e009e */
[----:B------:R-:W-:Y:S01]  /*10420*/  F2FP.F16.F32.PACK_AB R167, R35, R20 ;  /* 0x0000001423a7723e */ /* 0x000fe200000000ff */
[----:B0-----:R-:W-:Y:S01]  /*10430*/  IMAD.MOV.U32 R11, RZ, RZ, R152 ;  /* 0x000000ffff0b7224 */ /* 0x001fe200078e0098 */
        /* <DEDUP_REMOVED lines=23> */
.L_x_7160:
[----:B------:R-:W-:Y:S05]  /*105b0*/  WARPSYNC.ALL ;  /* 0x0000000000007948 */ /* 0x000fea0003800000 */
[----:B------:R-:W-:Y:S06]  /*105c0*/  BAR.ARV 0x8, 0x180 ;  /* 0x0206000000007b1d */ /* 0x000fec0000002000 */
[----:B------:R-:W-:Y:S05]  /*105d0*/  @!P0 BRA `(.L_x_7173) ;  /* 0x0000000000048947 */ /* 0x000fea0003800000 */
[----:B------:R-:W-:Y:S01]  /*105e0*/  BPT.TRAP 0x1 ;  /* 0x000000040000795c */ /* 0x000fe20000300000 */
.L_x_7173:
[----:B------:R-:W-:Y:S02]  /*105f0*/  LEA R13, R152, R156, 0x3 ;  /* 0x0000009c980d7211 */ /* 0x000fe400078e18ff */
[----:B------:R-:W-:-:S04]  /*10600*/  SHF.L.U32 R0, R158, 0x1f, RZ ;  /* 0x0000001f9e007819 */ /* 0x000fc800000006ff */
[----:B------:R0:W1:Y:S01]  /*10610*/  SYNCS.PHASECHK.TRANS64.TRYWAIT P1, [R13+URZ+0x28850], R0 ;  /* 0x028850000d0075a7 */ /* 0x000062000802017f */
[----:B------:R-:W-:Y:S05]  /*10620*/  @!P0 BRA `(.L_x_7174) ;  /* 0x0000000000048947 */ /* 0x000fea0003800000 */
[----:B------:R-:W-:Y:S01]  /*10630*/  BPT.TRAP 0x1 ;  /* 0x000000040000795c */ /* 0x000fe20000300000 */
.L_x_7174:
[----:B------:R-:W-:-:S05]  /*10640*/  VIADD R156, R156, 0x400 ;  /* 0x000004009c9c7836 */ /* 0x000fca0000000000 */
[----:B------:R-:W-:-:S04]  /*10650*/  SHF.R.U32.HI R156, RZ, 0x4, R156 ;  /* 0x00000004ff9c7819 */ /* 0x000fc8000001169c */
[----:B------:R-:W-:-:S04]  /*10660*/  LOP3.LUT R156, R156, 0x3fff, RZ, 0xc0, !PT ;  /* 0x00003fff9c9c7812 */ /* 0x000fc800078ec0ff */
[----:B------:R-:W-:Y:S01]  /*10670*/  LOP3.LUT R11, R156, 0x4000000, RZ, 0xfc, !PT ;  /* 0x040000009c0b7812 */ /* 0x000fe200078efcff */
[----:B-1----:R-:W-:Y:S06]  /*10680*/  @P1 BRA `(.L_x_7175) ;  /* 0x0000000000081947 */ /* 0x002fec0003800000 */
[----:B------:R-:W1:Y:S02]  /*10690*/  SYNCS.PHASECHK.TRANS64.TRYWAIT P1, [R13+URZ+0x28850], R0 ;  /* 0x028850000d0075a7 */ /* 0x000e64000802017f */
[----:B-1----:R-:W-:Y:S05]  /*106a0*/  @!P1 BRA `(.L_x_7176) ;  /* 0x000000a400609947 */ /* 0x002fea0003800000 */
.L_x_7175:
[----:B------:R-:W-:Y:S01]  /*106b0*/  IMAD R10, R152, 0x800, R11 ;  /* 0x00000800980a7824 */ /* 0x000fe200078e020b */
[----:B------:R-:W-:Y:S01]  /*106c0*/  MOV R11, 0x40000040 ;  /* 0x40000040000b7802 */ /* 0x000fe20000000f00 */
[----:B------:R-:W-:Y:S05]  /*106d0*/  WARPSYNC.ALL ;  /* 0x0000000000007948 */ /* 0x000fea0003800000 */
[C---:B------:R-:W-:Y:S01]  /*106e0*/  R2UR UR6, R10.reuse ;  /* 0x000000000a0672ca */ /* 0x040fe200000e0000 */
[----:B------:R-:W-:Y:S01]  /*106f0*/  WARPGROUP.ARRIVE ;  /* 0x00000000000079c5 */ /* 0x000fe20000000000 */
[----:B------:R-:W-:Y:S01]  /*10700*/  R2UR UR7, R11 ;  /* 0x000000000b0772ca */ /* 0x000fe200000e0000 */
[----:B------:R-:W-:Y:S01]  /*10710*/  VIADD R14, R10, 0x80 ;  /* 0x000000800a0e7836 */ /* 0x000fe20000000000 */
[----:B------:R-:W2:Y:S01]  /*10720*/  SHFL.BFLY PT, R7, R8, 0x2, 0x1f ;  /* 0x0c401f0008077f89 */ /* 0x000ea200000e0000 */
[----:B------:R-:W-:Y:S01]  /*10730*/  IMAD.MOV.U32 R15, RZ, RZ, 0x40000040 ;  /* 0x40000040ff0f7424 */ /* 0x000fe200078e00ff */
[----:B------:R-:W-:Y:S01]  /*10740*/  MOV R37, RZ ;  /* 0x000000ff00257202 */ /* 0x000fe20000000f00 */
[----:B------:R-:W-:Y:S01]  /*10750*/  IMAD.MOV.U32 R11, RZ, RZ, 0x40000040 ;  /* 0x40000040ff0b7424 */ /* 0x000fe200078e00ff */
[----:B01----:R-:W0:Y:S01]  /*10760*/  SHFL.BFLY PT, R0, R3, 0x2, 0x1f ;  /* 0x0c401f0003007f89 */ /* 0x003e2200000e0000 */
[----:B------:R-:W-:-:S06]  /*10770*/  IMAD.MOV.U32 R12, RZ, RZ, RZ ;  /* 0x000000ffff0c7224 */ /* 0x000fcc00078e00ff */
[----:B------:R-:W-:Y:S01]  /*10780*/  HGMMA.64x128x16.F32 R88, R160, gdesc[UR4].tnspB, R88, gsb0 ;  /* 0x41e00004a0587df0 */ /* 0x000fe20008000858 */
[----:B------:R-:W-:Y:S02]  /*10790*/  R2UR UR6, R14 ;  /* 0x000000000e0672ca */ /* 0x000fe400000e0000 */
[----:B------:R-:W-:Y:S01]  /*107a0*/  R2UR UR7, R15 ;  /* 0x000000000f0772ca */ /* 0x000fe200000e0000 */
[----:B------:R-:W-:Y:S01]  /*107b0*/  IMAD.MOV.U32 R15, RZ, RZ, 0x40000040 ;  /* 0x40000040ff0f7424 */ /* 0x000fe200078e00ff */
[----:B------:R-:W-:Y:S01]  /*107c0*/  IADD3 R14, R10, 0x100, RZ ;  /* 0x000001000a0e7810 */ /* 0x000fe20007ffe0ff */
[----:B--2---:R-:W-:Y:S01]  /*107d0*/  FADD.FTZ R7, R7, R8 ;  /* 0x0000000807077221 */ /* 0x004fe20000010000 */
[----:B0-----:R-:W-:Y:S01]  /*107e0*/  FADD.FTZ R9, R0, R3 ;  /* 0x0000000300097221 */ /* 0x001fe20000010000 */
[----:B------:R-:W-:-:S03]  /*107f0*/  MOV R3, 0xff800000 ;  /* 0xff80000000037802 */ /* 0x000fc60000000f00 */
[----:B------:R-:W0:Y:S01]  /*10800*/  SHFL.BFLY PT, R0, R7, 0x1, 0x1f ;  /* 0x0c201f0007007f89 */ /* 0x000e2200000e0000 */
        /* <DEDUP_REMOVED lines=38> */
[----:B------:R-:W-:Y:S01]  /*10a70*/  R2UR UR7, R11 ;  /* 0x000000000b0772ca */ /* 0x000fe200000e0000 */
[----:B------:R-:W1:Y:S01]  /*10a80*/  SHFL.BFLY PT, R10, R9, 0x1, 0x1f ;  /* 0x0c201f00090a7f89 */ /* 0x000e6200000e0000 */
[----:B0-----:R-:W-:Y:S01]  /*10a90*/  FADD.FTZ R11, R7, R0 ;  /* 0x00000000070b7221 */ /* 0x001fe20000010000 */
[----:B------:R-:W-:-:S04]  /*10aa0*/  IMAD.MOV.U32 R0, RZ, RZ, -0x800000 ;  /* 0xff800000ff007424 */ /* 0x000fc800078e00ff */
[----:B------:R-:W-:-:S13]  /*10ab0*/  FSETP.NE.FTZ.AND P1, PT, R11, RZ, PT ;  /* 0x000000ff0b00720b */ /* 0x000fda0003f35000 */
[----:B------:R-:W0:Y:S01]  /*10ac0*/  @P1 MUFU.LG2 R8, R11 ;  /* 0x0000000b00081308 */ /* 0x000e220000000c00 */
[----:B------:R-:W-:Y:S01]  /*10ad0*/  @P1 FMUL.FTZ R7, R5, 0.69314718246459960938 ;  /* 0x3f31721805071820 */ /* 0x000fe20000410000 */
[----:B-1----:R-:W-:-:S06]  /*10ae0*/  FADD.FTZ R14, R9, R10 ;  /* 0x0000000a090e7221 */ /* 0x002fcc0000010000 */
[----:B------:R-:W-:Y:S01]  /*10af0*/  @P1 MUFU.RCP R37, R11 ;  /* 0x0000000b00251308 */ /* 0x000fe20000001000 */
[----:B------:R-:W-:Y:S01]  /*10b00*/  FSETP.NE.FTZ.AND P2, PT, R14, RZ, PT ;  /* 0x000000ff0e00720b */ /* 0x000fe20003f55000 */
[----:B0-----:R-:W-:-:S04]  /*10b10*/  @P1 FMUL.FTZ R8, R8, 0.69314718246459960938 ;  /* 0x3f31721808081820 */ /* 0x001fc80000410000 */
[----:B------:R-:W-:-:S08]  /*10b20*/  @P1 FFMA.FTZ R0, R7, R4, R8 ;  /* 0x0000000407001223 */ /* 0x000fd00000010008 */
[----:B------:R-:W0:Y:S01]  /*10b30*/  @P2 MUFU.LG2 R10, R14 ;  /* 0x0000000e000a2308 */ /* 0x000e220000000c00 */
[----:B------:R-:W-:-:S07]  /*10b40*/  @P2 FMUL.FTZ R20, R5, 0.69314718246459960938 ;  /* 0x3f31721805142820 */ /* 0x000fce0000410000 */
[----:B------:R1:W2:Y:S01]  /*10b50*/  @P2 MUFU.RCP R12, R14 ;  /* 0x0000000e000c2308 */ /* 0x0002a20000001000 */
[----:B0-----:R-:W-:-:S04]  /*10b60*/  @P2 FMUL.FTZ R5, R10, 0.69314718246459960938 ;  /* 0x3f3172180a052820 */ /* 0x001fc80000410000 */
[----:B------:R-:W-:Y:S01]  /*10b70*/  @P2 FFMA.FTZ R3, R20, R6, R5 ;  /* 0x0000000614032223 */ /* 0x000fe20000010005 */
[----:B------:R-:W-:Y:S02]  /*10b80*/  WARPGROUP.DEPBAR.LE gsb0, 0x0 ;  /* 0x00008000000079c5 */ /* 0x000fe40000010000 */
[----:B------:R-:W-:-:S06]  /*10b90*/  WARPGROUP.ARRIVE ;  /* 0x00000000000079c5 */ /* 0x000fcc0000000000 */
[----:B------:R-:W-:Y:S03]  /*10ba0*/  HGMMA.64x128x16.F32 R88, R188, gdesc[UR4].tnspB, R88, gsb0 ;  /* 0x41e00004bc587df0 */ /* 0x000fe60008000858 */
[----:B------:R-:W-:Y:S02]  /*10bb0*/  WARPGROUP.DEPBAR.LE gsb0, 0x0 ;  /* 0x00008000000079c5 */ /* 0x000fe40000010000 */
[----:B-12---:R-:W-:Y:S05]  /*10bc0*/  @!P0 BRA `(.L_x_7177) ;  /* 0x0000000000048947 */ /* 0x006fea0003800000 */
[----:B------:R-:W-:Y:S01]  /*10bd0*/  BPT.TRAP 0x1 ;  /* 0x000000040000795c */ /* 0x000fe20000300000 */
.L_x_7177:
        /* <DEDUP_REMOVED lines=72> */
[----:B------:R-:W-:Y:S02]  /*11060*/  IADD3 R207, R207, 0x1, RZ ;  /* 0x00000001cfcf7810 */ /* 0x000fe40007ffe0ff */
[----:B------:R-:W-:-:S07]  /*11070*/  SEL R152, R152, RZ, P0 ;  /* 0x000000ff98987207 */ /* 0x000fce0000000000 */
.L_x_7113:
[----:B------:R-:W-:Y:S05]  /*11080*/  WARPSYNC.ALL ;  /* 0x0000000000007948 */ /* 0x000fea0003800000 */
        /* <DEDUP_REMOVED lines=9> */
[----:B------:R-:W-:Y:S05]  /*11120*/  WARPSYNC.ALL ;  /* 0x0000000000007948 */ /* 0x000fea0003800000 */
[----:B------:R-:W-:Y:S01]  /*11130*/  BAR.SYNC.DEFER_BLOCKING 0x1, 0x100 ;  /* 0x0044000000007b1d */ /* 0x000fe20000010000 */
[----:B------:R-:W-:Y:S02]  /*11140*/  F2FP.F16.F32.PACK_AB R30, R33, R30 ;  /* 0x0000001e211e723e */ /* 0x000fe400000000ff */
[----:B------:R-:W-:Y:S02]  /*11150*/  F2FP.F16.F32.PACK_AB R34, R35, R34 ;  /* 0x000000222322723e */ /* 0x000fe400000000ff */
[----:B------:R-:W-:Y:S01]  /*11160*/  F2FP.F16.F32.PACK_AB R32, R45, R32 ;  /* 0x000000202d20723e */ /* 0x000fe200000000ff */
[----:B------:R-:W-:Y:S01]  /*11170*/  ULDC.64 UR4, c[0x0][0xc00] ;  /* 0x0003000000047ab9 */ /* 0x000fe20000000a00 */
[----:B------:R-:W-:-:S02]  /*11180*/  F2FP.F16.F32.PACK_AB R33, R69, R70 ;  /* 0x000000464521723e */ /* 0x000fc400000000ff */
[----:B------:R-:W-:Y:S02]  /*11190*/  F2FP.F16.F32.PACK_AB R35, R67, R68 ;  /* 0x000000444323723e */ /* 0x000fe400000000ff */
[----:B------:R-:W-:Y:S02]  /*111a0*/  MOV R20, R156 ;  /* 0x0000009c00147202 */ /* 0x000fe40000000f00 */
[----:B--2---:R-:W-:-:S03]  /*111b0*/  MOV R21, R5 ;  /* 0x0000000500157202 */ /* 0x004fc60000000f00 */
[----:B------:R-:W-:-:S03]  /*111c0*/  IMAD.WIDE R8, R226, 0x2, R20 ;  /* 0x00000002e2087825 */ /* 0x000fc600078e0214 */
[C---:B------:R-:W-:Y:S02]  /*111d0*/  LOP3.LUT R29, R8.reuse, 0x380, RZ, 0xc0, !PT ;  /* 0x00000380081d7812 */ /* 0x040fe400078ec0ff */
[C---:B------:R-:W-:Y:S02]  /*111e0*/  IADD3 R95, P5, R8.reuse, 0x20, RZ ;  /* 0x00000020085f7810 */ /* 0x040fe40007fbe0ff */
[----:B------:R-:W-:Y:S02]  /*111f0*/  IADD3 R97, P0, R8, 0x40, RZ ;  /* 0x0000004008617810 */ /* 0x000fe40007f1e0ff */
[----:B------:R-:W-:Y:S01]  /*11200*/  SHF.R.U64 R29, R29, 0x3, RZ ;  /* 0x000000031d1d7819 */ /* 0x000fe200000012ff */
[--C-:B------:R-:W-:Y:S01]  /*11210*/  IMAD.X R5, RZ, RZ, R9.reuse, P5 ;  /* 0x000000ffff057224 */ /* 0x100fe200028e0609 */
[----:B------:R-:W-:Y:S01]  /*11220*/  LOP3.LUT R4, R95, 0x380, RZ, 0xc0, !PT ;  /* 0x000003805f047812 */ /* 0x000fe200078ec0ff */
[----:B------:R-:W-:Y:S01]  /*11230*/  IMAD.X R7, RZ, RZ, R9, P0 ;  /* 0x000000ffff077224 */ /* 0x000fe200000e0609 */
[----:B------:R-:W-:-:S02]  /*11240*/  LOP3.LUT R6, R97, 0x380, RZ, 0xc0, !PT ;  /* 0x0000038061067812 */ /* 0x000fc400078ec0ff */
[C---:B------:R-:W-:Y:S02]  /*11250*/  IADD3 R99, P1, R8.reuse, 0x60, RZ ;  /* 0x0000006008637810 */ /* 0x040fe40007f3e0ff */
[C---:B------:R-:W-:Y:S02]  /*11260*/  IADD3 R101, P2, R8.reuse, 0x4000, RZ ;  /* 0x0000400008657810 */ /* 0x040fe40007f5e0ff */
[C---:B------:R-:W-:Y:S02]  /*11270*/  IADD3 R103, P3, R8.reuse, 0x4020, RZ ;  /* 0x0000402008677810 */ /* 0x040fe40007f7e0ff */
[C---:B------:R-:W-:Y:S01]  /*11280*/  IADD3 R105, P4, R8.reuse, 0x4040, RZ ;  /* 0x0000404008697810 */ /* 0x040fe20007f9e0ff */
[--C-:B------:R-:W-:Y:S01]  /*11290*/  IMAD.X R15, RZ, RZ, R9.reuse, P2 ;  /* 0x000000ffff0f7224 */ /* 0x100fe200010e0609 */
[----:B------:R-:W-:Y:S01]  /*112a0*/  IADD3 R107, P5, R8, 0x4060, RZ ;  /* 0x00004060086b7810 */ /* 0x000fe20007fbe0ff */
[----:B------:R-:W-:Y:S01]  /*112b0*/  IMAD.X R25, RZ, RZ, R9, P3 ;  /* 0x000000ffff197224 */ /* 0x000fe200018e0609 */
[----:B------:R-:W-:-:S02]  /*112c0*/  LOP3.LUT R8, R29, R8, RZ, 0x3c, !PT ;  /* 0x000000081d087212 */ /* 0x000fc400078e3cff */
[----:B------:R-:W-:Y:S01]  /*112d0*/  SHF.R.U64 R4, R4, 0x3, RZ ;  /* 0x0000000304047819 */ /* 0x000fe200000012ff */
[----:B------:R-:W-:Y:S01]  /*112e0*/  IMAD.X R29, RZ, RZ, R9, P5 ;  /* 0x000000ffff1d7224 */ /* 0x000fe200028e0609 */
[----:B------:R-:W-:Y:S02]  /*112f0*/  SHF.R.U64 R6, R6, 0x3, RZ ;  /* 0x0000000306067819 */ /* 0x000fe400000012ff */
[----:B------:R-:W-:Y:S02]  /*11300*/  LOP3.LUT R12, R99, 0x380, RZ, 0xc0, !PT ;  /* 0x00000380630c7812 */ /* 0x000fe400078ec0ff */
[----:B------:R-:W-:Y:S02]  /*11310*/  LOP3.LUT R14, R101, 0x380, RZ, 0xc0, !PT ;  /* 0x00000380650e7812 */ /* 0x000fe400078ec0ff */
[----:B-1----:R-:W-:Y:S02]  /*11320*/  MOV R40, R8 ;  /* 0x0000000800287202 */ /* 0x002fe40000000f00 */
[----:B---3--:R-:W-:-:S02]  /*11330*/  IADD3.X R13, RZ, R9, RZ, P1, !PT ;  /* 0x00000009ff0d7210 */ /* 0x008fc40000ffe4ff */
[----:B------:R-:W-:Y:S02]  /*11340*/  IADD3.X R27, RZ, R9, RZ, P4, !PT ;  /* 0x00000009ff1b7210 */ /* 0x000fe400027fe4ff */
[----:B-----5:R-:W-:Y:S02]  /*11350*/  LOP3.LUT R24, R103, 0x380, RZ, 0xc0, !PT ;  /* 0x0000038067187812 */ /* 0x020fe400078ec0ff */
[----:B------:R-:W-:Y:S02]  /*11360*/  LOP3.LUT R26, R105, 0x380, RZ, 0xc0, !PT ;  /* 0x00000380691a7812 */ /* 0x000fe400078ec0ff */
[----:B------:R-:W-:Y:S02]  /*11370*/  LOP3.LUT R28, R107, 0x380, RZ, 0xc0, !PT ;  /* 0x000003806b1c7812 */ /* 0x000fe400078ec0ff */
[----:B------:R-:W-:Y:S02]  /*11380*/  F2FP.F16.F32.PACK_AB R8, R11, R10 ;  /* 0x0000000a0b08723e */ /* 0x000fe400000000ff */
[----:B------:R-:W-:-:S02]  /*11390*/  LOP3.LUT R4, R4, R95, RZ, 0x3c, !PT ;  /* 0x0000005f04047212 */ /* 0x000fc400078e3cff */
[----:B------:R-:W-:Y:S02]  /*113a0*/  LOP3.LUT R6, R6, R97, RZ, 0x3c, !PT ;  /* 0x0000006106067212 */ /* 0x000fe400078e3cff */
[----:B------:R-:W-:Y:S02]  /*113b0*/  F2FP.F16.F32.PACK_AB R9, R93, R100 ;  /* 0x000000645d09723e */ /* 0x000fe400000000ff */
[----:B------:R-:W-:Y:S02]  /*113c0*/  F2FP.F16.F32.PACK_AB R10, R63, R62 ;  /* 0x0000003e3f0a723e */ /* 0x000fe400000000ff */
[----:B------:R-:W-:Y:S02]  /*113d0*/  F2FP.F16.F32.PACK_AB R11, R91, R92 ;  /* 0x0000005c5b0b723e */ /* 0x000fe400000000ff */
[----:B------:R-:W-:Y:S02]  /*113e0*/  SHF.R.U64 R12, R12, 0x3, RZ ;  /* 0x000000030c0c7819 */ /* 0x000fe400000012ff */
[----:B------:R-:W-:Y:S01]  /*113f0*/  SHF.R.U64 R14, R14, 0x3, RZ ;  /* 0x000000030e0e7819 */ /* 0x000fe200000012ff */
[----:B------:R1:W-:Y:S01]  /*11400*/  STSM.16.M88.4 [R40], R8 ;  /* 0x0000000828007844 */ /* 0x0003e20000000200 */
[----:B------:R-:W-:-:S02]  /*11410*/  SHF.R.U64 R24, R24, 0x3, RZ ;  /* 0x0000000318187819 */ /* 0x000fc400000012ff */
[----:B------:R-:W-:Y:S02]  /*11420*/  SHF.R.U64 R26, R26, 0x3, RZ ;  /* 0x000000031a1a7819 */ /* 0x000fe400000012ff */
[----:B------:R-:W-:Y:S02]  /*11430*/  SHF.R.U64 R28, R28, 0x3, RZ ;  /* 0x000000031c1c7819 */ /* 0x000fe400000012ff */
[----:B------:R-:W-:Y:S02]  /*11440*/  MOV R94, R4 ;  /* 0x00000004005e7202 */ /* 0x000fe40000000f00 */
[----:B------:R-:W-:Y:S02]  /*11450*/  MOV R93, R6 ;  /* 0x00000006005d7202 */ /* 0x000fe40000000f00 */
[----:B------:R-:W-:Y:S02]  /*11460*/  F2FP.F16.F32.PACK_AB R4, R54, R53 ;  /* 0x000000353604723e */ /* 0x000fe400000000ff */
[----:B------:R-:W-:-:S02]  /*11470*/  F2FP.F16.F32.PACK_AB R5, R89, R90 ;  /* 0x0000005a5905723e */ /* 0x000fc400000000ff */
[----:B------:R-:W-:Y:S02]  /*11480*/  F2FP.F16.F32.PACK_AB R6, R61, R52 ;  /* 0x000000343d06723e */ /* 0x000fe400000000ff */
[----:B------:R-:W-:Y:S02]  /*11490*/  F2FP.F16.F32.PACK_AB R7, R87, R88 ;  /* 0x000000585707723e */ /* 0x000fe400000000ff */
[----:B------:R-:W-:Y:S02]  /*114a0*/  LOP3.LUT R12, R12, R99, RZ, 0x3c, !PT ;  /* 0x000000630c0c7212 */ /* 0x000fe400078e3cff */
[----:B------:R-:W-:Y:S01]  /*114b0*/  LOP3.LUT R14, R14, R101, RZ, 0x3c, !PT ;  /* 0x000000650e0e7212 */ /* 0x000fe200078e3cff */
[----:B------:R-:W-:Y:S01]  /*114c0*/  STSM.16.M88.4 [R94], R4 ;  /* 0x000000045e007844 */ /* 0x000fe20000000200 */
[----:B-1----:R-:W-:Y:S02]  /*114d0*/  F2FP.F16.F32.PACK_AB R8, R60, R51 ;  /* 0x000000333c08723e */ /* 0x002fe400000000ff */
[----:B------:R-:W-:-:S02]  /*114e0*/  F2FP.F16.F32.PACK_AB R9, R85, R86 ;  /* 0x000000565509723e */ /* 0x000fc400000000ff */
[----:B------:R-:W-:Y:S02]  /*114f0*/  F2FP.F16.F32.PACK_AB R10, R59, R50 ;  /* 0x000000323b0a723e */ /* 0x000fe400000000ff */
[----:B------:R-:W-:Y:S02]  /*11500*/  F2FP.F16.F32.PACK_AB R11, R83, R84 ;  /* 0x00000054530b723e */ /* 0x000fe400000000ff */
[----:B------:R-:W-:Y:S02]  /*11510*/  LOP3.LUT R24, R24, R103, RZ, 0x3c, !PT ;  /* 0x0000006718187212 */ /* 0x000fe400078e3cff */
[----:B------:R-:W-:Y:S01]  /*11520*/  LOP3.LUT R26, R26, R105, RZ, 0x3c, !PT ;  /* 0x000000691a1a7212 */ /* 0x000fe200078e3cff */
[----:B------:R1:W-:Y:S01]  /*11530*/  STSM.16.M88.4 [R93], R8 ;  /* 0x000000085d007844 */ /* 0x0003e20000000200 */
[----:B------:R-:W-:Y:S02]  /*11540*/  LOP3.LUT R28, R28, R107, RZ, 0x3c, !PT ;  /* 0x0000006b1c1c7212 */ /* 0x000fe400078e3cff */
[----:B------:R-:W-:-:S02]  /*11550*/  MOV R92, R12 ;  /* 0x0000000c005c7202 */ /* 0x000fc40000000f00 */
[----:B------:R-:W-:Y:S02]  /*11560*/  MOV R91, R14 ;  /* 0x0000000e005b7202 */ /* 0x000fe40000000f00 */
[----:B------:R-:W-:Y:S02]  /*11570*/  MOV R63, R24 ;  /* 0x00000018003f7202 */ /* 0x000fe40000000f00 */
[----:B------:R-:W-:Y:S02]  /*11580*/  MOV R62, R26 ;  /* 0x0000001a003e7202 */ /* 0x000fe40000000f00 */
[----:B------:R-:W-:Y:S02]  /*11590*/  F2FP.F16.F32.PACK_AB R12, R58, R49 ;  /* 0x000000313a0c723e */ /* 0x000fe400000000ff */
[----:B------:R-:W-:Y:S02]  /*115a0*/  F2FP.F16.F32.PACK_AB R13, R81, R82 ;  /* 0x00000052510d723e */ /* 0x000fe400000000ff */
[----:B------:R-:W-:Y:S01]  /*115b0*/  F2FP.F16.F32.PACK_AB R14, R57, R48 ;  /* 0x00000030390e723e */ /* 0x000fe200000000ff */
[----:B------:R-:W-:Y:S01]  /*115c0*/  IMAD.MOV.U32 R48, RZ, RZ, RZ ;  /* 0x000000ffff307224 */ /* 0x000fe200078e00ff */
[----:B------:R-:W-:-:S02]  /*115d0*/  F2FP.F16.F32.PACK_AB R15, R79, R80 ;  /* 0x000000504f0f723e */ /* 0x000fc400000000ff */
[----:B------:R-:W-:Y:S02]  /*115e0*/  MOV R40, R28 ;  /* 0x0000001c00287202 */ /* 0x000fe40000000f00 */
[----:B------:R-:W-:Y:S01]  /*115f0*/  F2FP.F16.F32.PACK_AB R24, R56, R47 ;  /* 0x0000002f3818723e */ /* 0x000fe200000000ff */
[----:B------:R-:W-:Y:S01]  /*11600*/  STSM.16.M88.4 [R92], R12 ;  /* 0x0000000c5c007844 */ /* 0x000fe20000000200 */
[----:B------:R-:W-:Y:S02]  /*11610*/  F2FP.F16.F32.PACK_AB R25, R77, R78 ;  /* 0x0000004e4d19723e */ /* 0x000fe400000000ff */
[----:B------:R-:W-:Y:S02]  /*11620*/  F2FP.F16.F32.PACK_AB R26, R55, R46 ;  /* 0x0000002e371a723e */ /* 0x000fe400000000ff */
[----:B------:R-:W-:Y:S01]  /*11630*/  F2FP.F16.F32.PACK_AB R27, R75, R76 ;  /* 0x0000004c4b1b723e */ /* 0x000fe200000000ff */
[----:B------:R-:W2:Y:S01]  /*11640*/  LDC R55, c[0x0][0xbe8] ;  /* 0x0002fa00ff377b82 */ /* 0x000ea20000000800 */
[----:B------:R-:W-:-:S02]  /*11650*/  F2FP.F16.F32.PACK_AB R28, R44, R31 ;  /* 0x0000001f2c1c723e */ /* 0x000fc400000000ff */
[----:B------:R-:W-:Y:S01]  /*11660*/  ISETP.NE.U32.AND P0, PT, RZ, UR4, PT ;  /* 0x00000004ff007c0c */ /* 0x000fe2000bf05070 */
[----:B------:R-:W-:Y:S01]  /*11670*/  STSM.16.M88.4 [R91], R24 ;  /* 0x000000185b007844 */ /* 0x000fe20000000200 */
[----:B-1----:R-:W-:Y:S02]  /*11680*/  IADD3 R8, P1, R204, UR4, RZ ;  /* 0x00000004cc087c10 */ /* 0x002fe4000ff3e0ff */
[----:B------:R-:W-:Y:S02]  /*11690*/  F2FP.F16.F32.PACK_AB R29, R73, R74 ;  /* 0x0000004a491d723e */ /* 0x000fe400000000ff */
[----:B------:R-:W-:Y:S02]  /*116a0*/  F2FP.F16.F32.PACK_AB R31, R71, R72 ;  /* 0x00000048471f723e */ /* 0x000fe400000000ff */
[----:B------:R-:W-:Y:S02]  /*116b0*/  F2FP.F16.F32.PACK_AB R4, R39, R38 ;  /* 0x000000262704723e */ /* 0x000fe400000000ff */
[----:B------:R-:W-:Y:S01]  /*116c0*/  F2FP.F16.F32.PACK_AB R5, R65, R66 ;  /* 0x000000424105723e */ /* 0x000fe200000000ff */
[----:B------:R-:W-:Y:S01]  /*116d0*/  STSM.16.M88.4 [R63], R28 ;  /* 0x0000001c3f007844 */ /* 0x000fe20000000200 */
[----:B------:R-:W-:-:S02]  /*116e0*/  F2FP.F16.F32.PACK_AB R6, R37, R36 ;  /* 0x000000242506723e */ /* 0x000fc400000000ff */
[----:B------:R-:W-:Y:S01]  /*116f0*/  F2FP.F16.F32.PACK_AB R7, R151, R64 ;  /* 0x000000409707723e */ /* 0x000fe200000000ff */
[----:B------:R-:W-:Y:S01]  /*11700*/  STSM.16.M88.4 [R62], R32 ;  /* 0x000000203e007844 */ /* 0x000fe20000000200 */
[----:B------:R-:W-:Y:S02]  /*11710*/  ISETP.NE.AND.EX P0, PT, RZ, UR5, PT, P0 ;  /* 0x00000005ff007c0c */ /* 0x000fe4000bf05300 */
[----:B------:R-:W-:Y:S01]  /*11720*/  IADD3.X R9, R205, UR5, RZ, P1, !PT ;  /* 0x00000005cd097c10 */ /* 0x000fe20008ffe4ff */
[----:B------:R-:W-:Y:S01]  /*11730*/  ULDC.64 UR4, c[0x0][0xc08] ;  /* 0x0003020000047ab9 */ /* 0x000fe20000000a00 */
[----:B------:R1:W-:Y:S01]  /*11740*/  STSM.16.M88.4 [R40], R4 ;  /* 0x0000000428007844 */ /* 0x0003e20000000200 */
[----:B------:R-:W-:Y:S01]  /*11750*/  BAR.SYNC.DEFER_BLOCKING 0x1, 0x100 ;  /* 0x0044000000007b1d */ /* 0x000fe20000010000 */
[----:B------:R-:W-:-:S04]  /*11760*/  ISETP.NE.U32.AND P2, PT, RZ, UR4, PT ;  /* 0x00000004ff007c0c */ /* 0x000fc8000bf45070 */
[----:B------:R-:W-:-:S13]  /*11770*/  ISETP.NE.AND.EX P2, PT, RZ, UR5, PT, P2 ;  /* 0x00000005ff007c0c */ /* 0x000fda000bf45320 */
[----:B------:R-:W-:Y:S01]  /*11780*/  @P2 IADD3 R204, P3, R204, UR4, RZ ;  /* 0x00000004cccc2c10 */ /* 0x000fe2000ff7e0ff */
[----:B------:R-:W-:Y:S02]  /*11790*/  ULDC UR4, c[0x0][0xa88] ;  /* 0x0002a20000047ab9 */ /* 0x000fe40000000800 */
[----:B-1----:R-:W-:Y:S02]  /*117a0*/  MOV R6, UR4 ;  /* 0x0000000400067c02 */ /* 0x002fe40008000f00 */
[----:B------:R-:W-:Y:S01]  /*117b0*/  @P2 IADD3.X R205, R205, UR5, RZ, P3, !PT ;  /* 0x00000005cdcd2c10 */ /* 0x000fe20009ffe4ff */
[----:B------:R1:W5:Y:S01]  /*117c0*/  @P0 LDG.E R48, desc[UR38][R8.64] ;  /* 0x0000002608300981 */ /* 0x000362000c1e1900 */
[----:B--2---:R-:W-:Y:S01]  /*117d0*/  ISETP.NE.AND P1, PT, R55, 0x1, PT ;  /* 0x000000013700780c */ /* 0x004fe20003f25270 */
[----:B------:R-:W-:Y:S02]  /*117e0*/  IMAD R13, R208, 0x80, R224 ;  /* 0x00000080d00d7824 */ /* 0x000fe400078e02e0 */
[----:B------:R1:W5:Y:S10]  /*117f0*/  @P2 LDG.E R6, desc[UR38][R204.64] ;  /* 0x00000026cc062981 */ /* 0x000374000c1e1900 */
[----:B------:R-:W2:Y:S08]  /*11800*/  @P1 LDC R10, c[0x0][0xbec] ;  /* 0x0002fb00ff0a1b82 */ /* 0x000eb00000000800 */
[----:B------:R-:W3:Y:S01]  /*11810*/  @P1 LDC R11, c[0x0][0xbf0] ;  /* 0x0002fc00ff0b1b82 */ /* 0x000ee20000000800 */
[----:B-1----:R-:W-:Y:S05]  /*11820*/  @P2 BRA `(.L_x_7180) ;  /* 0x0000000000102947 */ /* 0x002fea0003800000 */
[----:B------:R-:W-:Y:S05]  /*11830*/  @!P0 BRA `(.L_x_7180) ;  /* 0x00000000000c8947 */ /* 0x000fea0003800000 */
[----:B------:R-:W4:Y:S04]  /*11840*/  LDG.E R5, desc[UR38][R8.64] ;  /* 0x0000002608057981 */ /* 0x000f28000c1e1900 */
[----:B-----5:R-:W4:Y:S02]  /*11850*/  LDG.E R6, desc[UR38][R8.64+0x4] ;  /* 0x0000042608067981 */ /* 0x020f24000c1e1900 */
[----:B----4-:R-:W-:-:S07]  /*11860*/  IMAD.IADD R6, R6, 0x1, -R5 ;  /* 0x0000000106067824 */ /* 0x010fce00078e0a05 */
.L_x_7180:
[----:B------:R-:W-:Y:S01]  /*11870*/  SHF.R.S32.HI R54, RZ, 0x1f, R203 ;  /* 0x0000001fff367819 */ /* 0x000fe200000114cb */
[----:B--2---:R-:W-:Y:S01]  /*11880*/  @P1 IMAD.HI.U32 R4, R13, R10, RZ ;  /* 0x0000000a0d041227 */ /* 0x004fe200078e00ff */
[----:B------:R-:W-:Y:S01]  /*11890*/  ULDC.64 UR4, c[0x0][0xb90] ;  /* 0x0002e40000047ab9 */ /* 0x000fe20000000a00 */
[----:B-----5:R-:W-:Y:S02]  /*118a0*/  SHF.R.S32.HI R49, RZ, 0x1f, R48 ;  /* 0x0000001fff317819 */ /* 0x020fe40000011430 */
[----:B------:R-:W-:Y:S01]  /*118b0*/  IMAD R8, R54, UR4, RZ ;  /* 0x0000000436087c24 */ /* 0x000fe2000f8e02ff */
[----:B------:R-:W-:Y:S01]  /*118c0*/  MOV R7, R13 ;  /* 0x0000000d00077202 */ /* 0x000fe20000000f00 */
[----:B------:R-:W-:Y:S01]  /*118d0*/  IMAD R59, R6, R55, RZ ;  /* 0x00000037063b7224 */ /* 0x000fe200078e02ff */
[----:B---3--:R-:W-:Y:S01]  /*118e0*/  @P1 SHF.R.U32.HI R7, RZ, R11, R4 ;  /* 0x0000000bff071219 */ /* 0x008fe20000011604 */
[----:B------:R-:W-:Y:S01]  /*118f0*/  IMAD.WIDE.U32 R4, R203, UR4, R48 ;  /* 0x00000004cb047c25 */ /* 0x000fe2000f8e0030 */
[----:B------:R-:W-:-:S02]  /*11900*/  SEL R40, R209, RZ, !P0 ;  /* 0x000000ffd1287207 */ /* 0x000fc40004000000 */
[----:B------:R-:W-:Y:S01]  /*11910*/  SEL R57, R206, RZ, !P0 ;  /* 0x000000ffce397207 */ /* 0x000fe20004000000 */
[----:B------:R-:W-:Y:S01]  /*11920*/  IMAD R9, R203, UR5, R8 ;  /* 0x00000005cb097c24 */ /* 0x000fe2000f8e0208 */
[----:B------:R-:W-:Y:S01]  /*11930*/  ULDC.64 UR4, c[0x0][0xb98] ;  /* 0x0002e60000047ab9 */ /* 0x000fe20000000a00 */
[----:B------:R-:W-:Y:S02]  /*11940*/  IMAD.MOV R8, RZ, RZ, -R7 ;  /* 0x000000ffff087224 */ /* 0x000fe400078e0a07 */
[----:B------:R-:W-:Y:S01]  /*11950*/  IMAD.IADD R11, R16, 0x1, R228 ;  /* 0x00000001100b7824 */ /* 0x000fe200078e02e4 */
[----:B------:R-:W-:Y:S01]  /*11960*/  IADD3 R5, R5, R9, RZ ;  /* 0x0000000905057210 */ /* 0x000fe20007ffe0ff */
[----:B------:R-:W-:Y:S02]  /*11970*/  IMAD R9, R55, R8, R13 ;  /* 0x0000000837097224 */ /* 0x000fe400078e020d */
[----:B------:R-:W-:Y:S02]  /*11980*/  IMAD R8, R40, UR4, RZ ;  /* 0x0000000428087c24 */ /* 0x000fe4000f8e02ff */
[----:B------:R-:W-:-:S04]  /*11990*/  IMAD.WIDE.U32 R4, R57, UR4, R4 ;  /* 0x0000000439047c25 */ /* 0x000fc8000f8e0004 */
[----:B------:R-:W-:Y:S01]  /*119a0*/  IMAD.WIDE R20, R11, 0x2, R20 ;  /* 0x000000020b147825 */ /* 0x000fe200078e0214 */
[----:B------:R-:W-:Y:S02]  /*119b0*/  SHF.R.S32.HI R11, RZ, 0x1f, R7 ;  /* 0x0000001fff0b7819 */ /* 0x000fe40000011407 */
[----:B------:R-:W-:Y:S01]  /*119c0*/  IADD3 R4, P2, R7, R4, RZ ;  /* 0x0000000407047210 */ /* 0x000fe20007f5e0ff */
[----:B------:R-:W-:Y:S01]  /*119d0*/  IMAD R10, R57, UR5, R8 ;  /* 0x00000005390a7c24 */ /* 0x000fe2000f8e0208 */
[----:B------:R-:W-:Y:S01]  /*119e0*/  SHF.R.S32.HI R8, RZ, 0x1f, R9 ;  /* 0x0000001fff087819 */ /* 0x000fe20000011409 */
[----:B------:R-:W-:Y:S01]  /*119f0*/  ULDC.64 UR4, c[0x0][0xb88] ;  /* 0x0002e20000047ab9 */ /* 0x000fe20000000a00 */
[----:B------:R-:W-:Y:S02]  /*11a00*/  IADD3 R7, P0, R20, 0x1000, RZ ;  /* 0x0000100014077810 */ /* 0x000fe40007f1e0ff */
[----:B------:R-:W-:Y:S01]  /*11a10*/  IADD3.X R5, R11, R5, R10, P2, !PT ;  /* 0x000000050b057210 */ /* 0x000fe200017fe40a */
[----:B------:R-:W-:Y:S01]  /*11a20*/  IMAD R12, R8, UR4, RZ ;  /* 0x00000004080c7c24 */ /* 0x000fe2000f8e02ff */
[----:B------:R-:W-:-:S02]  /*11a30*/  IADD3 R29, P3, R20, 0x4000, RZ ;  /* 0x00004000141d7810 */ /* 0x000fc40007f7e0ff */
[----:B------:R-:W-:Y:S01]  /*11a40*/  IADD3 R13, P4, R20, 0x2000, RZ ;  /* 0x00002000140d7810 */ /* 0x000fe20007f9e0ff */
[----:B------:R-:W-:Y:S01]  /*11a50*/  IMAD R11, R9, UR5, R12 ;  /* 0x00000005090b7c24 */ /* 0x000fe2000f8e020c */
[----:B------:R-:W-:Y:S01]  /*11a60*/  LOP3.LUT R28, R29, 0x380, RZ, 0xc0, !PT ;  /* 0x000003801d1c7812 */ /* 0x000fe200078ec0ff */
[----:B------:R-:W-:Y:S01]  /*11a70*/  IMAD.WIDE.U32 R4, R9, UR4, R4 ;  /* 0x0000000409047c25 */ /* 0x000fe2000f8e0004 */
[----:B------:R-:W-:Y:S01]  /*11a80*/  ULDC.64 UR4, c[0x0][0xb50] ;  /* 0x0002d40000047ab9 */ /* 0x000fe20000000a00 */
[----:B------:R-:W-:Y:S02]  /*11a90*/  LOP3.LUT R12, R13, 0x380, RZ, 0xc0, !PT ;  /* 0x000003800d0c7812 */ /* 0x000fe400078ec0ff */
[----:B------:R-:W-:Y:S01]  /*11aa0*/  IMAD.IADD R5, R5, 0x1, R11 ;  /* 0x0000000105057824 */ /* 0x000fe200078e020b */
[----:B------:R-:W-:Y:S01]  /*11ab0*/  LEA R10, P2, R4, UR4, 0x2 ;  /* 0x00000004040a7c11 */ /* 0x000fe2000f8410ff */
[----:B------:R-:W-:Y:S01]  /*11ac0*/  IMAD.X R9, RZ, RZ, R21, P0 ;  /* 0x000000ffff097224 */ /* 0x000fe200000e0615 */
[----:B------:R-:W-:-:S02]  /*11ad0*/  LOP3.LUT P0, RZ, R212, 0x3, RZ, 0xc0, !PT ;  /* 0x00000003d4ff7812 */ /* 0x000fc4000780c0ff */
[----:B------:R-:W-:Y:S01]  /*11ae0*/  LEA.HI.X R11, R4, UR5, R5, 0x2, P2 ;  /* 0x00000005040b7c11 */ /* 0x000fe200090f1405 */
[----:B------:R-:W-:Y:S01]  /*11af0*/  SHFL.IDX PT, R50, R10, RZ, 0x1c1f ;  /* 0x001c1fff0a327589 */ /* 0x000fe200000e0000 */
[----:B------:R-:W-:Y:S01]  /*11b00*/  IADD3 R25, P2, R20, 0x3000, RZ ;  /* 0x0000300014197810 */ /* 0x000fe20007f5e0ff */
[----:B------:R-:W-:Y:S01]  /*11b10*/  ULDC.64 UR4, c[0x0][0xaa0] ;  /* 0x0002a80000047ab9 */ /* 0x000fe20000000a00 */
[----:B------:R-:W-:Y:S01]  /*11b20*/  LEA R4, R208, R223, 0x7 ;  /* 0x000000dfd0047211 */ /* 0x000fe200078e38ff */
[----:B------:R-:W1:Y:S01]  /*11b30*/  SHFL.IDX PT, R51, R11, RZ, 0x1c1f ;  /* 0x001c1fff0b337589 */ /* 0x000e6200000e0000 */
[----:B------:R-:W-:Y:S02]  /*11b40*/  LOP3.LUT R24, R25, 0x380, RZ, 0xc0, !PT ;  /* 0x0000038019187812 */ /* 0x000fe400078ec0ff */
[----:B------:R-:W-:Y:S01]  /*11b50*/  LOP3.LUT R8, R7, 0x380, RZ, 0xc0, !PT ;  /* 0x0000038007087812 */ /* 0x000fe200078ec0ff */
[----:B------:R-:W-:Y:S01]  /*11b60*/  SHFL.IDX PT, R52, R10, 0x1, 0x1c1f ;  /* 0x003c1f000a347f89 */ /* 0x000fe200000e0000 */
[----:B------:R-:W-:-:S02]  /*11b70*/  SHF.R.U64 R24, R24, 0x3, RZ ;  /* 0x0000000318187819 */ /* 0x000fc400000012ff */
[----:B------:R-:W-:Y:S01]  /*11b80*/  SHF.R.U64 R28, R28, 0x3, RZ ;  /* 0x000000031c1c7819 */ /* 0x000fe200000012ff */
[----:B------:R-:W2:Y:S01]  /*11b90*/  SHFL.IDX PT, R53, R11, 0x1, 0x1c1f ;  /* 0x003c1f000b357f89 */ /* 0x000ea200000e0000 */
[----:B------:R-:W-:Y:S01]  /*11ba0*/  LOP3.LUT R24, R24, R25, RZ, 0x3c, !PT ;  /* 0x0000001918187212 */ /* 0x000fe200078e3cff */
[----:B------:R-:W-:Y:S01]  /*11bb0*/  IMAD.X R25, RZ, RZ, R21, P2 ;  /* 0x000000ffff197224 */ /* 0x000fe200010e0615 */
[CC--:B------:R-:W-:Y:S02]  /*11bc0*/  ISETP.GE.OR P2, PT, R4.reuse, R59.reuse, P0 ;  /* 0x0000003b0400720c */ /* 0x0c0fe40000746670 */
[----:B------:R-:W-:Y:S02]  /*11bd0*/  IADD3 R4, R4, 0x8, RZ ;  /* 0x0000000804047810 */ /* 0x000fe40007ffe0ff */
[----:B------:R-:W-:Y:S02]  /*11be0*/  SHF.R.U64 R12, R12, 0x3, RZ ;  /* 0x000000030c0c7819 */ /* 0x000fe400000012ff */
[----:B------:R-:W-:-:S02]  /*11bf0*/  ISETP.GE.OR P0, PT, R4, R59, P0 ;  /* 0x0000003b0400720c */ /* 0x000fc40000706670 */
[----:B------:R-:W-:Y:S02]  /*11c00*/  SHF.R.U64 R8, R8, 0x3, RZ ;  /* 0x0000000308087819 */ /* 0x000fe400000012ff */
[----:B------:R-:W-:Y:S01]  /*11c10*/  LOP3.LUT R28, R28, R29, RZ, 0x3c, !PT ;  /* 0x0000001d1c1c7212 */ /* 0x000fe200078e3cff */
[--C-:B------:R-:W-:Y:S01]  /*11c20*/  IMAD.X R29, RZ, RZ, R21.reuse, P3 ;  /* 0x000000ffff1d7224 */ /* 0x100fe200018e0615 */
[----:B------:R-:W-:Y:S01]  /*11c30*/  LOP3.LUT R12, R12, R13, RZ, 0x3c, !PT ;  /* 0x0000000d0c0c7212 */ /* 0x000fe200078e3cff */
[----:B------:R-:W-:Y:S01]  /*11c40*/  IMAD.X R13, RZ, RZ, R21, P4 ;  /* 0x000000ffff0d7224 */ /* 0x000fe200020e0615 */
[----:B------:R-:W-:Y:S01]  /*11c50*/  LOP3.LUT R8, R8, R7, RZ, 0x3c, !PT ;  /* 0x0000000708087212 */ /* 0x000fe200078e3cff */
[----:B-1----:R1:W-:Y:S01]  /*11c60*/  @!P2 ST.E desc[UR38][R50.64], R0 ;  /* 0x000000003200a985 */ /* 0x0023e2000c101926 */
[C---:B------:R-:W-:Y:S02]  /*11c70*/  IADD3 R5, P3, R20.reuse, 0x7000, RZ ;  /* 0x0000700014057810 */ /* 0x040fe40007f7e0ff */
[----:B------:R-:W-:-:S02]  /*11c80*/  IADD3 R33, P5, R20, 0x5000, RZ ;  /* 0x0000500014217810 */ /* 0x000fc40007fbe0ff */
[C---:B------:R-:W-:Y:S01]  /*11c90*/  IADD3 R37, P4, R20.reuse, 0x6000, RZ ;  /* 0x0000600014257810 */ /* 0x040fe20007f9e0ff */
[----:B--2---:R2:W-:Y:S01]  /*11ca0*/  @!P0 ST.E desc[UR38][R52.64], R3 ;  /* 0x0000000334008985 */ /* 0x0045e2000c101926 */
[----:B------:R-:W-:Y:S01]  /*11cb0*/  LOP3.LUT R7, R20, 0x380, RZ, 0xc0, !PT ;  /* 0x0000038014077812 */ /* 0x000fe200078ec0ff */
[----:B------:R-:W-:Y:S01]  /*11cc0*/  IMAD.X R45, RZ, RZ, R21, P3 ;  /* 0x000000ffff2d7224 */ /* 0x000fe200018e0615 */
[----:B------:R-:W-:Y:S01]  /*11cd0*/  LOP3.LUT R4, R5, 0x380, RZ, 0xc0, !PT ;  /* 0x0000038005047812 */ /* 0x000fe200078ec0ff */
[----:B------:R-:W5:Y:S01]  /*11ce0*/  LD.E.128 R8, desc[UR38][R8.64] ;  /* 0x0000002608087980 */ /* 0x000f62000c101d00 */
[----:B------:R-:W-:Y:S01]  /*11cf0*/  LOP3.LUT R32, R33, 0x380, RZ, 0xc0, !PT ;  /* 0x0000038021207812 */ /* 0x000fe200078ec0ff */
[----:B-1----:R-:W1:Y:S01]  /*11d00*/  @P1 LDC R51, c[0x0][0xbec] ;  /* 0x0002fb00ff331b82 */ /* 0x002e620000000800 */
[----:B------:R-:W-:Y:S01]  /*11d10*/  LOP3.LUT R36, R37, 0x380, RZ, 0xc0, !PT ;  /* 0x0000038025247812 */ /* 0x000fe200078ec0ff */
[----:B------:R-:W5:Y:S01]  /*11d20*/  LD.E.128 R12, desc[UR38][R12.64] ;  /* 0x000000260c0c7980 */ /* 0x000f62000c101d00 */
[----:B------:R-:W-:-:S02]  /*11d30*/  SHF.R.U64 R7, R7, 0x3, RZ ;  /* 0x0000000307077819 */ /* 0x000fc400000012ff */
[----:B------:R-:W-:Y:S01]  /*11d40*/  SHF.R.U64 R4, R4, 0x3, RZ ;  /* 0x0000000304047819 */ /* 0x000fe200000012ff */
[----:B--2---:R-:W-:Y:S01]  /*11d50*/  IMAD R3, R49, UR4, RZ ;  /* 0x0000000431037c24 */ /* 0x004fe2000f8e02ff */
[----:B------:R-:W-:Y:S01]  /*11d60*/  SHF.R.U64 R32, R32, 0x3, RZ ;  /* 0x0000000320207819 */ /* 0x000fe200000012ff */
[----:B------:R-:W2:Y:S01]  /*11d70*/  @P1 LDC R49, c[0x0][0xbf0] ;  /* 0x0002fc00ff311b82 */ /* 0x000ea20000000800 */
[----:B------:R-:W-:Y:S01]  /*11d80*/  SHF.R.U64 R36, R36, 0x3, RZ ;  /* 0x0000000324247819 */ /* 0x000fe200000012ff */
[----:B------:R-:W5:Y:S01]  /*11d90*/  LD.E.128 R24, desc[UR38][R24.64] ;  /* 0x0000002618187980 */ /* 0x000f62000c101d00 */
[----:B------:R-:W-:Y:S02]  /*11da0*/  LOP3.LUT R20, R7, R20, RZ, 0x3c, !PT ;  /* 0x0000001407147212 */ /* 0x000fe400078e3cff */
[----:B------:R-:W-:Y:S01]  /*11db0*/  LOP3.LUT R32, R32, R33, RZ, 0x3c, !PT ;  /* 0x0000002120207212 */ /* 0x000fe200078e3cff */
[----:B------:R-:W-:Y:S01]  /*11dc0*/  IMAD.X R33, RZ, RZ, R21, P5 ;  /* 0x000000ffff217224 */ /* 0x000fe200028e0615 */
[----:B------:R-:W-:Y:S01]  /*11dd0*/  LOP3.LUT R36, R36, R37, RZ, 0x3c, !PT ;  /* 0x0000002524247212 */ /* 0x000fe200078e3cff */
[----:B------:R-:W5:Y:S01]  /*11de0*/  LD.E.128 R28, desc[UR38][R28.64] ;  /* 0x000000261c1c7980 */ /* 0x000f62000c101d00 */
[----:B------:R-:W-:Y:S01]  /*11df0*/  LOP3.LUT R44, R4, R5, RZ, 0x3c, !PT ;  /* 0x00000005042c7212 */ /* 0x000fe200078e3cff */
[C---:B------:R-:W-:Y:S01]  /*11e00*/  IMAD R3, R48.reuse, UR5, R3 ;  /* 0x0000000530037c24 */ /* 0x040fe2000f8e0203 */
[----:B------:R-:W-:Y:S01]  /*11e10*/  IADD3.X R37, RZ, R21, RZ, P4, !PT ;  /* 0x00000015ff257210 */ /* 0x000fe200027fe4ff */
[----:B------:R3:W5:Y:S04]  /*11e20*/  LD.E.128 R4, desc[UR38][R20.64] ;  /* 0x0000002614047980 */ /* 0x000768000c101d00 */
[----:B------:R-:W5:Y:S04]  /*11e30*/  LD.E.128 R32, desc[UR38][R32.64] ;  /* 0x0000002620207980 */ /* 0x000f68000c101d00 */
[----:B------:R-:W5:Y:S01]  /*11e40*/  LD.E.128 R36, desc[UR38][R36.64] ;  /* 0x0000002624247980 */ /* 0x000f62000c101d00 */
[----:B---3--:R-:W-:Y:S01]  /*11e50*/  IMAD.WIDE.U32 R20, R48, UR4, RZ ;  /* 0x0000000430147c25 */ /* 0x008fe2000f8e00ff */
[----:B------:R-:W-:-:S02]  /*11e60*/  ULDC.64 UR4, c[0x0][0xae8] ;  /* 0x0002ba0000047ab9 */ /* 0x000fc40000000a00 */
[----:B------:R-:W5:Y:S01]  /*11e70*/  LD.E.128 R44, desc[UR38][R44.64] ;  /* 0x000000262c2c7980 */ /* 0x000f62000c101d00 */
[----:B------:R-:W-:Y:S01]  /*11e80*/  IMAD.IADD R21, R21, 0x1, R3 ;  /* 0x0000000115157824 */ /* 0x000fe200078e0203 */
[----:B------:R-:W-:Y:S01]  /*11e90*/  LEA R3, R202, R153, 0x5 ;  /* 0x00000099ca037211 */ /* 0x000fe200078e28ff */
[----:B------:R-:W-:Y:S01]  /*11ea0*/  IMAD R0, R54, UR4, RZ ;  /* 0x0000000436007c24 */ /* 0x000fe2000f8e02ff */
[----:B------:R-:W-:Y:S01]  /*11eb0*/  @!PT LDS RZ, [RZ] ;  /* 0x00000000fffff984 */ /* 0x000fe20000000800 */
[----:B------:R-:W-:Y:S01]  /*11ec0*/  @!PT LDS RZ, [RZ] ;  /* 0x00000000fffff984 */ /* 0x000fe20000000800 */
[----:B------:R-:W-:Y:S01]  /*11ed0*/  @!PT LDS RZ, [RZ] ;  /* 0x00000000fffff984 */ /* 0x000fe20000000800 */
[----:B------:R-:W-:Y:S01]  /*11ee0*/  @!PT LDS RZ, [RZ] ;  /* 0x00000000fffff984 */ /* 0x000fe20000000800 */
[----:B------:R3:W-:Y:S06]  /*11ef0*/  MEMBAR.ALL.CTA ;  /* 0x0000000000007992 */ /* 0x0007ec0000008000 */
[----:B---3--:R-:W3:Y:S01]  /*11f00*/  FENCE.VIEW.ASYNC.S ;  /* 0x00000000000073c6 */ /* 0x008ee20000000000 */
[----:B------:R-:W-:-:S02]  /*11f10*/  IMAD R48, R208, 0x80, R3 ;  /* 0x00000080d0307824 */ /* 0x000fc400078e0203 */
[C---:B------:R-:W-:Y:S02]  /*11f20*/  IMAD R3, R203.reuse, UR5, R0 ;  /* 0x00000005cb037c24 */ /* 0x040fe4000f8e0200 */
[----:B------:R-:W-:Y:S01]  /*11f30*/  IMAD.WIDE.U32 R20, R203, UR4, R20 ;  /* 0x00000004cb147c25 */ /* 0x000fe2000f8e0014 */
[----:B------:R-:W-:-:S03]  /*11f40*/  ULDC.64 UR4, c[0x0][0xaf0] ;  /* 0x0002bc0000047ab9 */ /* 0x000fc60000000a00 */
[----:B-1----:R-:W-:-:S04]  /*11f50*/  @P1 IMAD.HI.U32 R0, R48, R51, RZ ;  /* 0x0000003330001227 */ /* 0x002fc800078e00ff */
[----:B------:R-:W-:Y:S01]  /*11f60*/  IMAD.IADD R21, R21, 0x1, R3 ;  /* 0x0000000115157824 */ /* 0x000fe200078e0203 */
[----:B------:R-:W-:Y:S01]  /*11f70*/  MOV R3, R48 ;  /* 0x0000003000037202 */ /* 0x000fe20000000f00 */
[----:B------:R-:W-:Y:S01]  /*11f80*/  IMAD R40, R40, UR4, RZ ;  /* 0x0000000428287c24 */ /* 0x000fe2000f8e02ff */
[----:B--2---:R-:W-:Y:S01]  /*11f90*/  @P1 SHF.R.U32.HI R3, RZ, R49, R0 ;  /* 0x00000031ff031219 */ /* 0x004fe20000011600 */
[----:B------:R-:W-:-:S03]  /*11fa0*/  IMAD.WIDE.U32 R20, R57, UR4, R20 ;  /* 0x0000000439147c25 */ /* 0x000fc6000f8e0014 */
[--C-:B------:R-:W-:Y:S01]  /*11fb0*/  SHF.R.S32.HI R0, RZ, 0x1f, R3.reuse ;  /* 0x0000001fff007819 */ /* 0x100fe20000011403 */
        /* <DEDUP_REMOVED lines=9> */
[----:B------:R-:W-:Y:S01]  /*12050*/  ULDC.64 UR4, c[0x0][0xad8] ;  /* 0x0002b60000047ab9 */ /* 0x000fe20000000a00 */
[----:B------:R-:W-:Y:S01]  /*12060*/  LEA R50, R208, R153, 0x7 ;  /* 0x00000099d0327211 */ /* 0x000fe200078e38ff */
[----:B------:R-:W-:Y:S02]  /*12070*/  IMAD.IADD R21, R21, 0x1, R51 ;  /* 0x0000000115157824 */ /* 0x000fe400078e0233 */
[----:B------:R-:W-:Y:S02]  /*12080*/  IMAD R40, R0, UR4, RZ ;  /* 0x0000000400287c24 */ /* 0x000fe4000f8e02ff */
[----:B------:R-:W-:Y:S02]  /*12090*/  VIADD R0, R50, 0x20 ;  /* 0x0000002032007836 */ /* 0x000fe40000000000 */
[----:B------:R-:W-:-:S02]  /*120a0*/  IMAD R51, R49, UR5, R40 ;  /* 0x0000000531337c24 */ /* 0x000fc4000f8e0228 */
[----:B------:R-:W-:Y:S01]  /*120b0*/  IMAD.WIDE.U32 R20, R49, UR4, R20 ;  /* 0x0000000431147c25 */ /* 0x000fe2000f8e0014 */
[CC--:B------:R-:W-:Y:S01]  /*120c0*/  ISETP.GE.AND P2, PT, R50.reuse, R59.reuse, PT ;  /* 0x0000003b3200720c */ /* 0x0c0fe20003f46270 */
[----:B------:R-:W-:Y:S02]  /*120d0*/  ULDC.64 UR4, c[0x0][0xa80] ;  /* 0x0002a00000047ab9 */ /* 0x000fe40000000a00 */
[----:B------:R-:W-:Y:S01]  /*120e0*/  VIADD R3, R50, 0x40 ;  /* 0x0000004032037836 */ /* 0x000fe20000000000 */
[-C--:B------:R-:W-:Y:S01]  /*120f0*/  ISETP.GE.AND P0, PT, R0, R59.reuse, PT ;  /* 0x0000003b0000720c */ /* 0x080fe20003f06270 */
[----:B------:R-:W-:Y:S01]  /*12100*/  IMAD.IADD R21, R21, 0x1, R51 ;  /* 0x0000000115157824 */ /* 0x000fe200078e0233 */
[----:B------:R-:W-:Y:S02]  /*12110*/  LEA R40, P3, R20, UR4, 0x1 ;  /* 0x0000000414287c11 */ /* 0x000fe4000f8608ff */
[----:B------:R-:W-:Y:S02]  /*12120*/  IADD3 R0, R156, 0x28820, RZ ;  /* 0x000288209c007810 */ /* 0x000fe40007ffe0ff */
[----:B------:R-:W-:-:S02]  /*12130*/  ISETP.GE.AND P1, PT, R3, R59, PT ;  /* 0x0000003b0300720c */ /* 0x000fc40003f26270 */
[----:B------:R-:W-:Y:S02]  /*12140*/  LEA.HI.X R3, R20, UR5, R21, 0x1, P3 ;  /* 0x0000000514037c11 */ /* 0x000fe400098f0c15 */
[----:B------:R-:W-:Y:S01]  /*12150*/  PRMT R0, RZ, 0x654, R0 ;  /* 0x00000654ff007816 */ /* 0x000fe20000000000 */
[----:B---3--:R1:W2:Y:S01]  /*12160*/  SHFL.IDX PT, R21, R40, RZ, 0x181f ;  /* 0x00181fff28157589 */ /* 0x0082a200000e0000 */
[----:B------:R-:W-:Y:S02]  /*12170*/  BSSY B1, `(.L_x_7181) ;  /* 0x000000d000017945 */ /* 0x000fe40003800000 */
[----:B------:R1:W-:Y:S01]  /*12180*/  SYNCS.ARRIVE.TRANS64.RED.A1T0 RZ, [R0+URZ], RZ ;  /* 0x000000ff00ff79a7 */ /* 0x0003e2000810043f */
[----:B------:R1:W3:Y:S01]  /*12190*/  SHFL.IDX PT, R49, R3, RZ, 0x181f ;  /* 0x00181fff03317589 */ /* 0x0002e200000e0000 */
[----:B------:R-:W-:Y:S05]  /*121a0*/  @P2 BRA `(.L_x_7182) ;  /* 0x0000000000242947 */ /* 0x000fea0003800000 */
[----:B------:R-:W-:Y:S02]  /*121b0*/  ULDC UR4, c[0x0][0xac8] ;  /* 0x0002b20000047ab9 */ /* 0x000fe40000000800 */
[----:B------:R-:W-:Y:S02]  /*121c0*/  ISETP.GE.AND P2, PT, R16, UR4, PT ;  /* 0x0000000410007c0c */ /* 0x000fe4000bf46270 */
[----:B------:R-:W-:-:S11]  /*121d0*/  ISETP.GE.AND P3, PT, R22, UR4, PT ;  /* 0x0000000416007c0c */ /* 0x000fd6000bf66270 */
[-C--:B--2---:R-:W-:Y:S02]  /*121e0*/  @!P2 LEA R20, P4, R16, R21.reuse, 0x1 ;  /* 0x000000151014a211 */ /* 0x084fe400078808ff */
[----:B------:R-:W-:Y:S02]  /*121f0*/  @!P3 LEA R48, P5, R22, R21, 0x1 ;  /* 0x000000151630b211 */ /* 0x000fe400078a08ff */
[-C--:B---3--:R-:W-:Y:S02]  /*12200*/  @!P2 LEA.HI.X R21, R16, R49.reuse, R17, 0x1, P4 ;  /* 0x000000311015a211 */ /* 0x088fe400020f0c11 */
[----:B------:R-:W-:-:S03]  /*12210*/  @!P3 LEA.HI.X R49, R22, R49, R2, 0x1, P5 ;  /* 0x000000311631b211 */ /* 0x000fc600028f0c02 */
[----:B-----5:R4:W-:Y:S04]  /*12220*/  @!P2 ST.E.128 desc[UR38][R20.64], R4 ;  /* 0x000000041400a985 */ /* 0x0209e8000c101d26 */
[----:B------:R4:W-:Y:S02]  /*12230*/  @!P3 ST.E.128 desc[UR38][R48.64], R28 ;  /* 0x0000001c3000b985 */ /* 0x0009e4000c101d26 */
.L_x_7182:
[----:B------:R-:W-:Y:S05]  /*12240*/  BSYNC B1 ;  /* 0x0000000000017941 */ /* 0x000fea0003800000 */
.L_x_7181:
[----:B----45:R4:W0:Y:S01]  /*12250*/  SHFL.IDX PT, R7, R3, 0x1, 0x181f ;  /* 0x00381f0003077f89 */ /* 0x03082200000e0000 */
        /* <DEDUP_REMOVED lines=12> */
.L_x_7184:
[----:B------:R-:W-:Y:S05]  /*12320*/  BSYNC B1 ;  /* 0x0000000000017941 */ /* 0x000fea0003800000 */
.L_x_7183:
[----:B0-----:R0:W0:Y:S01]  /*12330*/  SHFL.IDX PT, R7, R3, 0x2, 0x181f ;  /* 0x00581f0003077f89 */ /* 0x00102200000e0000 */
        /* <DEDUP_REMOVED lines=12> */
.L_x_7186:
[----:B------:R-:W-:Y:S05]  /*12400*/  BSYNC B1 ;  /* 0x0000000000017941 */ /* 0x000fea0003800000 */
.L_x_7185:
[----:B-1----:R-:W-:Y:S01]  /*12410*/  IADD3 R0, R50, 0x60, RZ ;  /* 0x0000006032007810 */ /* 0x002fe20007ffe0ff */
[----:B0---4-:R-:W0:Y:S03]  /*12420*/  SHFL.IDX PT, R3, R3, 0x3, 0x181f ;  /* 0x00781f0003037f89 */ /* 0x011e2600000e0000 */
[----:B------:R-:W-:Y:S01]  /*12430*/  ISETP.GE.AND P0, PT, R0, R59, PT ;  /* 0x0000003b0000720c */ /* 0x000fe20003f06270 */
[----:B------:R1:W4:-:S12]  /*12440*/  SHFL.IDX PT, R7, R40, 0x3, 0x181f ;  /* 0x00781f0028077f89 */ /* 0x00031800000e0000 */
[----:B-1----:R-:W-:Y:S05]  /*12450*/  @P0 BRA `(.L_x_7187) ;  /* 0x0000000c00040947 */ /* 0x002fea0003800000 */
[----:B------:R-:W-:Y:S02]  /*12460*/  ULDC UR4, c[0x0][0xac8] ;  /* 0x0002b20000047ab9 */ /* 0x000fe40000000800 */
[----:B------:R-:W-:-:S13]  /*12470*/  ISETP.GE.AND P1, PT, R16, UR4, PT ;  /* 0x0000000410007c0c */ /* 0x000fda000bf26270 */
[----:B----4-:R-:W-:-:S04]  /*12480*/  @!P1 LEA R4, P0, R16, R7, 0x1 ;  /* 0x0000000710049211 */ /* 0x010fc800078008ff */
        /* <DEDUP_REMOVED lines=8> */
.L_x_7179:
[----:B------:R-:W-:Y:S01]  /*12510*/  ULDC.64 UR4, c[0x0][0xc00] ;  /* 0x0003000000047ab9 */ /* 0x000fe20000000a00 */
[----:B------:R-:W-:Y:S01]  /*12520*/  IMAD.MOV.U32 R0, RZ, RZ, RZ ;  /* 0x000000ffff007224 */ /* 0x000fe200078e00ff */
[----:B------:R-:W-:Y:S01]  /*12530*/  ISETP.NE.U32.AND P0, PT, RZ, UR4, PT ;  /* 0x00000004ff007c0c */ /* 0x000fe2000bf05070 */
[----:B------:R-:W2:Y:S01]  /*12540*/  LDC R21, c[0x0][0xbe8] ;  /* 0x0002fa00ff157b82 */ /* 0x000ea20000000800 */
[----:B------:R-:W-:Y:S02]  /*12550*/  IADD3 R4, P1, R204, UR4, RZ ;  /* 0x00000004cc047c10 */ /* 0x000fe4000ff3e0ff */
[----:B------:R-:W-:Y:S02]  /*12560*/  ISETP.NE.AND.EX P0, PT, RZ, UR5, PT, P0 ;  /* 0x00000005ff007c0c */ /* 0x000fe4000bf05300 */
[----:B------:R-:W-:Y:S01]  /*12570*/  IADD3.X R5, R205, UR5, RZ, P1, !PT ;  /* 0x00000005cd057c10 */ /* 0x000fe20008ffe4ff */
[----:B------:R-:W-:Y:S02]  /*12580*/  ULDC.64 UR4, c[0x0][0xc08] ;  /* 0x0003020000047ab9 */ /* 0x000fe40000000a00 */
[----:B------:R-:W-:-:S04]  /*12590*/  ISETP.NE.U32.AND P1, PT, RZ, UR4, PT ;  /* 0x00000004ff007c0c */ /* 0x000fc8000bf25070 */
[----:B------:R-:W-:-:S04]  /*125a0*/  ISETP.NE.AND.EX P1, PT, RZ, UR5, PT, P1 ;  /* 0x00000005ff007c0c */ /* 0x000fc8000bf25310 */
[----:B------:R4:W5:Y:S09]  /*125b0*/  @P0 LDG.E R0, desc[UR38][R4.64] ;  /* 0x0000002604000981 */ /* 0x000972000c1e1900 */
[----:B------:R-:W-:Y:S01]  /*125c0*/  @P1 IADD3 R204, P2, R204, UR4, RZ ;  /* 0x00000004cccc1c10 */ /* 0x000fe2000ff5e0ff */
[----:B------:R-:W-:-:S02]  /*125d0*/  ULDC UR4, c[0x0][0xa88] ;  /* 0x0002a20000047ab9 */ /* 0x000fc40000000800 */
[----:B------:R-:W-:Y:S01]  /*125e0*/  IMAD.U32 R8, RZ, RZ, UR4 ;  /* 0x00000004ff087e24 */ /* 0x000fe2000f8e00ff */
[----:B------:R-:W-:-:S05]  /*125f0*/  @P1 IADD3.X R205, R205, UR5, RZ, P2, !PT ;  /* 0x00000005cdcd1c10 */ /* 0x000fca00097fe4ff */
[----:B------:R4:W5:Y:S01]  /*12600*/  @P1 LDG.E R8, desc[UR38][R204.64] ;  /* 0x00000026cc081981 */ /* 0x000962000c1e1900 */
[----:B--2---:R-:W-:Y:S01]  /*12610*/  ISETP.NE.AND P2, PT, R21, 0x1, PT ;  /* 0x000000011500780c */ /* 0x004fe20003f45270 */
[----:B------:R-:W2:-:S12]  /*12620*/  S2R R3, SR_TID.X ;  /* 0x0000000000037919 */ /* 0x000e980000002100 */
[----:B------:R-:W0:Y:S08]  /*12630*/  @P2 LDC R20, c[0x0][0xbec] ;  /* 0x0002fb00ff142b82 */ /* 0x000e300000000800 */
[----:B------:R-:W0:Y:S01]  /*12640*/  @P2 LDC R25, c[0x0][0xbf0] ;  /* 0x0002fc00ff192b82 */ /* 0x000e220000000800 */
[----:B--2---:R-:W-:-:S04]  /*12650*/  IADD3 R3, R3, -0x80, RZ ;  /* 0xffffff8003037810 */ /* 0x004fc80007ffe0ff */
[----:B------:R-:W-:Y:S01]  /*12660*/  ISETP.GE.AND P3, PT, R3, 0x80, PT ;  /* 0x000000800300780c */ /* 0x000fe20003f66270 */
[----:B----4-:R-:W-:-:S12]  /*12670*/  @P1 BRA `(.L_x_7188) ;  /* 0x0000000000101947 */ /* 0x010fd80003800000 */
[----:B------:R-:W-:Y:S05]  /*12680*/  @!P0 BRA `(.L_x_7188) ;  /* 0x00000000000c8947 */ /* 0x000fea0003800000 */
[----:B------:R-:W2:Y:S04]  /*12690*/  LDG.E R3, desc[UR38][R4.64] ;  /* 0x0000002604037981 */ /* 0x000ea8000c1e1900 */
[----:B-----5:R-:W2:Y:S02]  /*126a0*/  LDG.E R8, desc[UR38][R4.64+0x4] ;  /* 0x0000042604087981 */ /* 0x020ea4000c1e1900 */
[----:B--2---:R-:W-:-:S07]  /*126b0*/  IMAD.IADD R8, R8, 0x1, -R3 ;  /* 0x0000000108087824 */ /* 0x004fce00078e0a03 */
.L_x_7188:
[----:B------:R-:W-:Y:S01]  /*126c0*/  BSSY B1, `(.L_x_7189) ;  /* 0x000002e000017945 */ /* 0x000fe20003800000 */
[----:B------:R-:W-:Y:S02]  /*126d0*/  SHF.R.S32.HI R12, RZ, 0x1f, R203 ;  /* 0x0000001fff0c7819 */ /* 0x000fe400000114cb */
[----:B---3--:R-:W-:Y:S02]  /*126e0*/  SEL R13, R206, RZ, !P0 ;  /* 0x000000ffce0d7207 */ /* 0x008fe40004000000 */
[----:B------:R-:W-:Y:S02]  /*126f0*/  SEL R209, R209, RZ, !P0 ;  /* 0x000000ffd1d17207 */ /* 0x000fe40004000000 */
[----:B-----5:R-:W-:Y:S01]  /*12700*/  SHF.R.S32.HI R11, RZ, 0x1f, R0 ;  /* 0x0000001fff0b7819 */ /* 0x020fe20000011400 */
[----:B------:R-:W-:Y:S06]  /*12710*/  @P3 BRA `(.L_x_7190) ;  /* 0x0000000000a03947 */ /* 0x000fec0003800000 */
[----:B------:R-:W2:Y:S01]  /*12720*/  S2R R3, SR_TID.X ;  /* 0x0000000000037919 */ /* 0x000ea20000002100 */
[----:B------:R-:W3:Y:S02]  /*12730*/  LDC R14, c[0x0][0xbe8] ;  /* 0x0002fa00ff0e7b82 */ /* 0x000ee40000000800 */
[----:B---3--:R-:W-:Y:S02]  /*12740*/  IMAD R4, R8, R14, RZ ;  /* 0x0000000e08047224 */ /* 0x008fe400078e02ff */
[----:B--2---:R-:W-:-:S05]  /*12750*/  IMAD R3, R208, 0x80, R3 ;  /* 0x00000080d0037824 */ /* 0x004fca00078e0203 */
[----:B------:R-:W-:-:S04]  /*12760*/  IADD3 R9, R3, -0x80, RZ ;  /* 0xffffff8003097810 */ /* 0x000fc80007ffe0ff */
[----:B------:R-:W-:-:S13]  /*12770*/  ISETP.GE.AND P0, PT, R9, R4, PT ;  /* 0x000000040900720c */ /* 0x000fda0003f06270 */
[----:B------:R-:W-:Y:S05]  /*12780*/  @P0 BRA `(.L_x_7190) ;  /* 0x0000000000840947 */ /* 0x000fea0003800000 */
[----:B------:R-:W-:Y:S01]  /*12790*/  ISETP.NE.AND P0, PT, R14, 0x1, PT ;  /* 0x000000010e00780c */ /* 0x000fe20003f05270 */
[----:B------:R-:W-:Y:S01]  /*127a0*/  ULDC.64 UR4, c[0x0][0xb90] ;  /* 0x0002e40000047ab9 */ /* 0x000fe20000000a00 */
[----:B------:R-:W-:Y:S01]  /*127b0*/  MOV R5, R11 ;  /* 0x0000000b00057202 */ /* 0x000fe20000000f00 */
[----:B------:R-:W-:Y:S02]  /*127c0*/  IMAD R10, R12, UR4, RZ ;  /* 0x000000040c0a7c24 */ /* 0x000fe4000f8e02ff */
[----:B------:R-:W-:Y:S02]  /*127d0*/  IMAD.MOV.U32 R4, RZ, RZ, R0 ;  /* 0x000000ffff047224 */ /* 0x000fe400078e0000 */
[----:B------:R-:W-:Y:S02]  /*127e0*/  IMAD.MOV.U32 R3, RZ, RZ, R9 ;  /* 0x000000ffff037224 */ /* 0x000fe400078e0009 */
[----:B------:R-:W-:-:S04]  /*127f0*/  IMAD.WIDE.U32 R4, R203, UR4, R4 ;  /* 0x00000004cb047c25 */ /* 0x000fc8000f8e0004 */
[----:B------:R-:W2:Y:S01]  /*12800*/  @P0 LDC R6, c[0x0][0xbec] ;  /* 0x0002fb00ff060b82 */ /* 0x000ea20000000800 */
[----:B------:R-:W-:Y:S01]  /*12810*/  IMAD R7, R203, UR5, R10 ;  /* 0x00000005cb077c24 */ /* 0x000fe2000f8e020a */
[----:B------:R-:W-:-:S03]  /*12820*/  ULDC.64 UR4, c[0x0][0xb98] ;  /* 0x0002e60000047ab9 */ /* 0x000fc60000000a00 */
[----:B------:R-:W-:-:S03]  /*12830*/  IMAD.IADD R5, R5, 0x1, R7 ;  /* 0x0000000105057824 */ /* 0x000fc600078e0207 */
[----:B------:R-:W3:Y:S01]  /*12840*/  @P0 LDC R15, c[0x0][0xbf0] ;  /* 0x0002fc00ff0f0b82 */ /* 0x000ee20000000800 */
[----:B------:R-:W-:-:S04]  /*12850*/  IMAD.WIDE.U32 R4, R13, UR4, R4 ;  /* 0x000000040d047c25 */ /* 0x000fc8000f8e0004 */
[----:B--2---:R-:W-:-:S05]  /*12860*/  @P0 IMAD.HI.U32 R6, R9, R6, RZ ;  /* 0x0000000609060227 */ /* 0x004fca00078e00ff */
[----:B---3--:R-:W-:Y:S01]  /*12870*/  @P0 SHF.R.U32.HI R3, RZ, R15, R6 ;  /* 0x0000000fff030219 */ /* 0x008fe20000011606 */
[----:B------:R-:W-:-:S03]  /*12880*/  IMAD R6, R209, UR4, RZ ;  /* 0x00000004d1067c24 */ /* 0x000fc6000f8e02ff */
[----:B------:R-:W-:Y:S01]  /*12890*/  IADD3 R4, P0, R3, R4, RZ ;  /* 0x0000000403047210 */ /* 0x000fe20007f1e0ff */
[----:B------:R-:W-:Y:S02]  /*128a0*/  IMAD.MOV R7, RZ, RZ, -R3 ;  /* 0x000000ffff077224 */ /* 0x000fe400078e0a03 */
[----:B------:R-:W-:Y:S01]  /*128b0*/  IMAD R6, R13, UR5, R6 ;  /* 0x000000050d067c24 */ /* 0x000fe2000f8e0206 */
[----:B------:R-:W-:Y:S01]  /*128c0*/  ULDC.64 UR4, c[0x0][0xb88] ;  /* 0x0002e20000047ab9 */ /* 0x000fe20000000a00 */
        /* <DEDUP_REMOVED lines=8> */
[----:B------:R-:W-:Y:S02]  /*12950*/  LEA R6, P0, R4, UR4, 0x2 ;  /* 0x0000000404067c11 */ /* 0x000fe4000f8010ff */
[----:B------:R-:W-:-:S04]  /*12960*/  IADD3 R3, R5, R3, RZ ;  /* 0x0000000305037210 */ /* 0x000fc80007ffe0ff */
[----:B------:R-:W-:Y:S01]  /*12970*/  LEA.HI.X R7, R4, UR5, R3, 0x2, P0 ;  /* 0x0000000504077c11 */ /* 0x000fe200080f1403 */
[----:B------:R-:W-:-:S05]  /*12980*/  IMAD.MOV.U32 R3, RZ, RZ, -0x800000 ;  /* 0xff800000ff037424 */ /* 0x000fca00078e00ff */
[----:B------:R2:W-:Y:S02]  /*12990*/  STG.E desc[UR38][R6.64], R3 ;  /* 0x0000000306007986 */ /* 0x0005e4000c101926 */
.L_x_7190:
[----:B------:R-:W-:Y:S05]  /*129a0*/  BSYNC B1 ;  /* 0x0000000000017941 */ /* 0x000fea0003800000 */
.L_x_7189:
[----:B------:R-:W-:Y:S01]  /*129b0*/  ULDC.64 UR4, c[0x0][0xaa0] ;  /* 0x0002a80000047ab9 */ /* 0x000fe20000000a00 */
[----:B--2---:R-:W-:Y:S02]  /*129c0*/  IMAD R7, R202, 0x20, R153 ;  /* 0x00000020ca077824 */ /* 0x004fe400078e0299 */
[----:B------:R-:W-:Y:S02]  /*129d0*/  IMAD R3, R11, UR4, RZ ;  /* 0x000000040b037c24 */ /* 0x000fe4000f8e02ff */
[----:B------:R-:W-:-:S04]  /*129e0*/  IMAD.WIDE.U32 R4, R0, UR4, RZ ;  /* 0x0000000400047c25 */ /* 0x000fc8000f8e00ff */
[----:B------:R-:W-:Y:S01]  /*129f0*/  IMAD R3, R0, UR5, R3 ;  /* 0x0000000500037c24 */ /* 0x000fe2000f8e0203 */
[----:B------:R-:W-:Y:S01]  /*12a00*/  ULDC.64 UR4, c[0x0][0xae8] ;  /* 0x0002ba0000047ab9 */ /* 0x000fe20000000a00 */
[----:B------:R-:W-:Y:S02]  /*12a10*/  IMAD R9, R208, 0x80, R7 ;  /* 0x00000080d0097824 */ /* 0x000fe400078e0207 */
[----:B------:R-:W-:Y:S01]  /*12a20*/  IMAD R6, R12, UR4, RZ ;  /* 0x000000040c067c24 */ /* 0x000fe2000f8e02ff */
[----:B------:R-:W-:Y:S01]  /*12a30*/  IADD3 R5, R5, R3, RZ ;  /* 0x0000000305057210 */ /* 0x000fe20007ffe0ff */
[----:B0-----:R-:W-:-:S04]  /*12a40*/  @P2 IMAD.HI.U32 R0, R9, R20, RZ ;  /* 0x0000001409002227 */ /* 0x001fc800078e00ff */
[C---:B------:R-:W-:Y:S02]  /*12a50*/  IMAD R7, R203.reuse, UR5, R6 ;  /* 0x00000005cb077c24 */ /* 0x040fe4000f8e0206 */
[----:B------:R-:W-:Y:S01]  /*12a60*/  IMAD.WIDE.U32 R4, R203, UR4, R4 ;  /* 0x00000004cb047c25 */ /* 0x000fe2000f8e0004 */
[----:B------:R-:W-:-:S03]  /*12a70*/  ULDC.64 UR4, c[0x0][0xaf0] ;  /* 0x0002bc0000047ab9 */ /* 0x000fc60000000a00 */
[----:B------:R-:W-:Y:S01]  /*12a80*/  IMAD.MOV.U32 R3, RZ, RZ, R9 ;  /* 0x000000ffff037224 */ /* 0x000fe200078e0009 */
[----:B------:R-:W-:Y:S01]  /*12a90*/  IADD3 R5, R5, R7, RZ ;  /* 0x0000000705057210 */ /* 0x000fe20007ffe0ff */
[----:B------:R-:W-:Y:S01]  /*12aa0*/  IMAD R6, R209, UR4, RZ ;  /* 0x00000004d1067c24 */ /* 0x000fe2000f8e02ff */
[----:B------:R-:W-:-:S03]  /*12ab0*/  @P2 SHF.R.U32.HI R3, RZ, R25, R0 ;  /* 0x00000019ff032219 */ /* 0x000fc60000011600 */
[C---:B------:R-:W-:Y:S01]  /*12ac0*/  IMAD R7, R13.reuse, UR5, R6 ;  /* 0x000000050d077c24 */ /* 0x040fe2000f8e0206 */
[----:B------:R-:W-:Y:S01]  /*12ad0*/  SHF.R.S32.HI R0, RZ, 0x1f, R3 ;  /* 0x0000001fff007819 */ /* 0x000fe20000011403 */
        /* <DEDUP_REMOVED lines=10> */
[----:B------:R-:W-:Y:S01]  /*12b80*/  IMAD R6, R208, 0x80, R153 ;  /* 0x00000080d0067824 */ /* 0x000fe200078e0299 */
[----:B------:R-:W-:Y:S01]  /*12b90*/  IADD3 R5, R5, R9, RZ ;  /* 0x0000000905057210 */ /* 0x000fe20007ffe0ff */
        /* <DEDUP_REMOVED lines=9> */
[----:B------:R0:W2:Y:S04]  /*12c30*/  SHFL.IDX PT, R3, R4, RZ, 0x181f ;  /* 0x00181fff04037589 */ /* 0x0000a800000e0000 */
[----:B------:R0:W3:Y:S02]  /*12c40*/  SHFL.IDX PT, R14, R0, RZ, 0x181f ;  /* 0x00181fff000e7589 */ /* 0x0000e400000e0000 */
.L_x_7393:
[----:B------:R-:W-:Y:S01]  /*12c50*/  IMAD R8, R8, R21, RZ ;  /* 0x0000001508087224 */ /* 0x000fe200078e02ff */
[----:B------:R-:W-:Y:S04]  /*12c60*/  BSSY B1, `(.L_x_7192) ;  /* 0x000000c000017945 */ /* 0x000fe80003800000 */
[----:B------:R-:W-:-:S13]  /*12c70*/  ISETP.GE.AND P0, PT, R6, R8, PT ;  /* 0x000000080600720c */ /* 0x000fda0003f06270 */
[----:B------:R-:W-:Y:S05]  /*12c80*/  @P0 BRA `(.L_x_7193) ;  /* 0x0000000000240947 */ /* 0x000fea0003800000 */
[----:B------:R-:W-:Y:S02]  /*12c90*/  ULDC UR4, c[0x0][0xac8] ;  /* 0x0002b20000047ab9 */ /* 0x000fe40000000800 */
[----:B------:R-:W-:Y:S02]  /*12ca0*/  ISETP.GE.AND P2, PT, R16, UR4, PT ;  /* 0x0000000410007c0c */ /* 0x000fe4000bf46270 */
[----:B------:R-:W-:-:S11]  /*12cb0*/  ISETP.GE.AND P3, PT, R22, UR4, PT ;  /* 0x0000000416007c0c */ /* 0x000fd6000bf66270 */
[-C--:B---3--:R-:W-:Y:S02]  /*12cc0*/  @!P2 LEA R10, P0, R16, R14.reuse, 0x1 ;  /* 0x0000000e100aa211 */ /* 0x088fe400078008ff */
[----:B------:R-:W-:Y:S02]  /*12cd0*/  @!P3 LEA R14, P1, R22, R14, 0x1 ;  /* 0x0000000e160eb211 */ /* 0x000fe400078208ff */
[-C--:B--2---:R-:W-:Y:S02]  /*12ce0*/  @!P2 LEA.HI.X R11, R16, R3.reuse, R17, 0x1, P0 ;  /* 0x00000003100ba211 */ /* 0x084fe400000f0c11 */
[----:B------:R-:W-:-:S03]  /*12cf0*/  @!P3 LEA.HI.X R15, R22, R3, R2, 0x1, P1 ;  /* 0x00000003160fb211 */ /* 0x000fc600008f0c02 */
[----:B------:R4:W-:Y:S04]  /*12d00*/  @!P2 ST.E.128 desc[UR38][R10.64], RZ ;  /* 0x000000ff0a00a985 */ /* 0x0009e8000c101d26 */
[----:B------:R4:W-:Y:S02]  /*12d10*/  @!P3 ST.E.128 desc[UR38][R14.64], RZ ;  /* 0x000000ff0e00b985 */ /* 0x0009e4000c101d26 */
.L_x_7193:
[----:B------:R-:W-:Y:S05]  /*12d20*/  BSYNC B1 ;  /* 0x0000000000017941 */ /* 0x000fea0003800000 */
.L_x_7192:
[----:B------:R-:W-:-:S03]  /*12d30*/  UMOV UR4, 0xffffffff ;  /* 0xffffffff00047882 */ /* 0x000fc60000000000 */
[----:B------:R-:W-:Y:S05]  /*12d40*/  BRA.DIV UR4, `(.L_x_7194) ;  /* 0x0000008204007947 */ /* 0x000fea000b800000 */
[----:B--2---:R2:W0:Y:S04]  /*12d50*/  SHFL.IDX PT, R3, R4, 0x1, 0x181f ;  /* 0x00381f0004037f89 */ /* 0x00442800000e0000 */
[----:B---34-:R2:W3:Y:S02]  /*12d60*/  SHFL.IDX PT, R14, R0, 0x1, 0x181f ;  /* 0x00381f00000e7f89 */ /* 0x0184e400000e0000 */
.L_x_7397:
[----:B------:R-:W-:Y:S01]  /*12d70*/  IADD3 R5, R6, 0x20, RZ ;  /* 0x0000002006057810 */ /* 0x000fe20007ffe0ff */
[----:B------:R-:W-:Y:S03]  /*12d80*/  BSSY B1, `(.L_x_7195) ;  /* 0x000000c000017945 */ /* 0x000fe60003800000 */
[----:B------:R-:W-:-:S13]  /*12d90*/  ISETP.GE.AND P0, PT, R5, R8, PT ;  /* 0x000000080500720c */ /* 0x000fda0003f06270 */
[----:B------:R-:W-:Y:S05]  /*12da0*/  @P0 BRA `(.L_x_7196) ;  /* 0x0000000000240947 */ /* 0x000fea0003800000 */
[----:B------:R-:W-:Y:S02]  /*12db0*/  ULDC UR4, c[0x0][0xac8] ;  /* 0x0002b20000047ab9 */ /* 0x000fe40000000800 */
[----:B------:R-:W-:Y:S02]  /*12dc0*/  ISETP.GE.AND P2, PT, R16, UR4, PT ;  /* 0x0000000410007c0c */ /* 0x000fe4000bf46270 */
[----:B------:R-:W-:-:S11]  /*12dd0*/  ISETP.GE.AND P3, PT, R22, UR4, PT ;  /* 0x0000000416007c0c */ /* 0x000fd6000bf66270 */
[-C--:B---3--:R-:W-:Y:S02]  /*12de0*/  @!P2 LEA R10, P0, R16, R14.reuse, 0x1 ;  /* 0x0000000e100aa211 */ /* 0x088fe400078008ff */
[----:B------:R-:W-:Y:S02]  /*12df0*/  @!P3 LEA R14, P1, R22, R14, 0x1 ;  /* 0x0000000e160eb211 */ /* 0x000fe400078208ff */
[-C--:B0-----:R-:W-:Y:S02]  /*12e00*/  @!P2 LEA.HI.X R11, R16, R3.reuse, R17, 0x1, P0 ;  /* 0x00000003100ba211 */ /* 0x081fe400000f0c11 */
[----:B------:R-:W-:-:S03]  /*12e10*/  @!P3 LEA.HI.X R15, R22, R3, R2, 0x1, P1 ;  /* 0x00000003160fb211 */ /* 0x000fc600008f0c02 */
[----:B------:R4:W-:Y:S04]  /*12e20*/  @!P2 ST.E.128 desc[UR38][R10.64], RZ ;  /* 0x000000ff0a00a985 */ /* 0x0009e8000c101d26 */
[----:B------:R4:W-:Y:S02]  /*12e30*/  @!P3 ST.E.128 desc[UR38][R14.64], RZ ;  /* 0x000000ff0e00b985 */ /* 0x0009e4000c101d26 */
.L_x_7196:
[----:B------:R-:W-:Y:S05]  /*12e40*/  BSYNC B1 ;  /* 0x0000000000017941 */ /* 0x000fea0003800000 */
.L_x_7195:
[----:B------:R-:W-:-:S03]  /*12e50*/  UMOV UR4, 0xffffffff ;  /* 0xffffffff00047882 */ /* 0x000fc60000000000 */
[----:B------:R-:W-:Y:S05]  /*12e60*/  BRA.DIV UR4, `(.L_x_7197) ;  /* 0x0000008204007947 */ /* 0x000fea000b800000 */
[----:B0-----:R0:W0:Y:S04]  /*12e70*/  SHFL.IDX PT, R3, R4, 0x2, 0x181f ;  /* 0x00581f0004037f89 */ /* 0x00102800000e0000 */
[----:B---34-:R3:W4:Y:S02]  /*12e80*/  SHFL.IDX PT, R14, R0, 0x2, 0x181f ;  /* 0x00581f00000e7f89 */ /* 0x01872400000e0000 */
.L_x_7401:
[----:B------:R-:W-:Y:S01]  /*12e90*/  VIADD R5, R6, 0x40 ;  /* 0x0000004006057836 */ /* 0x000fe20000000000 */
[----:B------:R-:W-:Y:S04]  /*12ea0*/  BSSY B1, `(.L_x_7198) ;  /* 0x000000c000017945 */ /* 0x000fe80003800000 */
[----:B------:R-:W-:-:S13]  /*12eb0*/  ISETP.GE.AND P0, PT, R5, R8, PT ;  /* 0x000000080500720c */ /* 0x000fda0003f06270 */
[----:B------:R-:W-:Y:S05]  /*12ec0*/  @P0 BRA `(.L_x_7199) ;  /* 0x0000000000240947 */ /* 0x000fea0003800000 */
[----:B------:R-:W-:Y:S02]  /*12ed0*/  ULDC UR4, c[0x0][0xac8] ;  /* 0x0002b20000047ab9 */ /* 0x000fe40000000800 */
[----:B------:R-:W-:Y:S02]  /*12ee0*/  ISETP.GE.AND P2, PT, R16, UR4, PT ;  /* 0x0000000410007c0c */ /* 0x000fe4000bf46270 */
[----:B------:R-:W-:-:S11]  /*12ef0*/  ISETP.GE.AND P3, PT, R22, UR4, PT ;  /* 0x0000000416007c0c */ /* 0x000fd6000bf66270 */
[-C--:B----4-:R-:W-:Y:S02]  /*12f00*/  @!P2 LEA R10, P0, R16, R14.reuse, 0x1 ;  /* 0x0000000e100aa211 */ /* 0x090fe400078008ff */
[----:B------:R-:W-:Y:S02]  /*12f10*/  @!P3 LEA R14, P1, R22, R14, 0x1 ;  /* 0x0000000e160eb211 */ /* 0x000fe400078208ff */
[-C--:B0-----:R-:W-:Y:S02]  /*12f20*/  @!P2 LEA.HI.X R11, R16, R3.reuse, R17, 0x1, P0 ;  /* 0x00000003100ba211 */ /* 0x081fe400000f0c11 */
[----:B------:R-:W-:-:S03]  /*12f30*/  @!P3 LEA.HI.X R15, R22, R3, R2, 0x1, P1 ;  /* 0x00000003160fb211 */ /* 0x000fc600008f0c02 */
[----:B------:R0:W-:Y:S04]  /*12f40*/  @!P2 ST.E.128 desc[UR38][R10.64], RZ ;  /* 0x000000ff0a00a985 */ /* 0x0001e8000c101d26 */
[----:B------:R0:W-:Y:S02]  /*12f50*/  @!P3 ST.E.128 desc[UR38][R14.64], RZ ;  /* 0x000000ff0e00b985 */ /* 0x0001e4000c101d26 */
.L_x_7199:
[----:B------:R-:W-:Y:S05]  /*12f60*/  BSYNC B1 ;  /* 0x0000000000017941 */ /* 0x000fea0003800000 */
.L_x_7198:
[----:B------:R-:W-:-:S03]  /*12f70*/  UMOV UR4, 0xffffffff ;  /* 0xffffffff00047882 */ /* 0x000fc60000000000 */
[----:B------:R-:W-:Y:S05]  /*12f80*/  BRA.DIV UR4, `(.L_x_7200) ;  /* 0x0000008204007947 */ /* 0x000fea000b800000 */
[----:B0-----:R0:W0:Y:S04]  /*12f90*/  SHFL.IDX PT, R3, R4, 0x3, 0x181f ;  /* 0x00781f0004037f89 */ /* 0x00102800000e0000 */
[----:B----4-:R4:W0:Y:S02]  /*12fa0*/  SHFL.IDX PT, R14, R0, 0x3, 0x181f ;  /* 0x00781f00000e7f89 */ /* 0x01082400000e0000 */
.L_x_7405:
[----:B--234-:R-:W-:-:S05]  /*12fb0*/  VIADD R0, R6, 0x60 ;  /* 0x0000006006007836 */ /* 0x01cfca0000000000 */
[----:B------:R-:W-:-:S13]  /*12fc0*/  ISETP.GE.AND P0, PT, R0, R8, PT ;  /* 0x000000080000720c */ /* 0x000fda0003f06270 */
        /* <DEDUP_REMOVED lines=8> */
[----:B------:R0:W-:Y:S04]  /*13050*/  @!P2 ST.E.128 desc[UR38][R4.64], RZ ;  /* 0x000000ff0400a985 */ /* 0x0001e8000c101d26 */
[----:B------:R0:W-:Y:S02]  /*13060*/  @!P3 ST.E.128 desc[UR38][R14.64], RZ ;  /* 0x000000ff0e00b985 */ /* 0x0001e4000c101d26 */
.L_x_7187:
[----:B------:R-:W-:Y:S05]  /*13070*/  BSYNC B0 ;  /* 0x0000000000007941 */ /* 0x000fea0003800000 */
.L_x_7178:
[----:B------:R-:W-:Y:S02]  /*13080*/  ULDC UR4, c[0x0][0xc3c] ;  /* 0x00030f0000047ab9 */ /* 0x000fe40000000800 */
[----:B-1----:R-:W-:-:S13]  /*13090*/  ISETP.GE.AND P0, PT, R43, UR4, PT ;  /* 0x000000042b007c0c */ /* 0x002fda000bf06270 */
[----:B------:R-:W-:Y:S05]  /*130a0*/  @!P0 BRA `(.L_x_7201) ;  /* 0xfffffee000208947 */ /* 0x000fea000383ffff */
[----:B------:R-:W-:Y:S05]  /*130b0*/  BRA `(.L_x_7005) ;  /* 0x0000006400947947 */ /* 0x000fea0003800000 */
.L_x_7003:
[----:B------:R-:W-:-:S08]  /*130c0*/  NOP ;  /* 0x0000000000007918 */ /* 0x000fd00000000000 */
[----:B--2---:R-:W0:-:S00]  /*130d0*/  USETMAXREG.DEALLOC.CTAPOOL 0x28 ;  /* 0x00000028000079c8 */ /* 0x004e0000080e0500 */
[----:B0-----:R-:W-:Y:S02]  /*130e0*/  LOP3.LUT R2, R2, 0x3, RZ, 0xc0, !PT ;  /* 0x0000000302027812 */ /* 0x001fe400078ec0ff */
[----:B------:R-:W-:Y:S02]  /*130f0*/  LOP3.LUT R32, R32, 0xfffffff7, RZ, 0xc0, !PT ;  /* 0xfffffff720207812 */ /* 0x000fe400078ec0ff */
[----:B------:R-:W-:Y:S02]  /*13100*/  MOV R4, RZ ;  /* 0x000000ff00047202 */ /* 0x000fe40000000f00 */
        /* <DEDUP_REMOVED lines=11> */
.L_x_7202:
        /* <DEDUP_REMOVED lines=16> */
[----:B--2---:R-:W1:Y:S02]  /*132c0*/  SHFL.UP PT, R6, R4, 0x1, RZ ;  /* 0x0420000004067989 */ /* 0x004e6400000e00ff */
        /* <DEDUP_REMOVED lines=24> */
.L_x_7208:
        /* <DEDUP_REMOVED lines=12> */
.L_x_7207:
[----:B------:R-:W-:Y:S05]  /*13510*/  BSYNC B0 ;  /* 0x0000000000007941 */ /* 0x000fea0003800000 */
.L_x_7206:
        /* <DEDUP_REMOVED lines=21> */
.L_x_7204:
        /* <DEDUP_REMOVED lines=15> */
.L_x_7209:
        /* <DEDUP_REMOVED lines=28> */
.L_x_7205:
[----:B------:R-:W-:Y:S01]  /*13920*/  IMAD.MOV.U32 R17, RZ, RZ, RZ ;  /* 0x000000ffff117224 */ /* 0x000fe200078e00ff */
[----:B------:R-:W-:Y:S01]  /*13930*/  MOV R18, RZ ;  /* 0x000000ff00127202 */ /* 0x000fe20000000f00 */
[----:B------:R-:W-:-:S07]  /*13940*/  IMAD.U32 R16, RZ, RZ, UR6 ;  /* 0x00000006ff107e24 */ /* 0x000fce000f8e00ff */
.L_x_7210:
[----:B------:R-:W-:-:S13]  /*13950*/  ISETP.NE.AND P0, PT, R5, RZ, PT ;  /* 0x000000ff0500720c */ /* 0x000fda0003f05270 */
[----:B------:R-:W0:Y:S01]  /*13960*/  @!P0 S2R R3, SR_CgaCtaId ;  /* 0x0000000000038919 */ /* 0x000e220000008800 */
[----:B------:R-:W-:-:S04]  /*13970*/  @!P0 MOV R2, 0x400 ;  /* 0x0000040000028802 */ /* 0x000fc80000000f00 */
[----:B0-----:R-:W-:-:S05]  /*13980*/  @!P0 LEA R2, R3, R2, 0x18 ;  /* 0x0000000203028211 */ /* 0x001fca00078ec0ff */
[----:B------:R1:W-:Y:S01]  /*13990*/  @!P0 STS.128 [R2+0x288d0], R16 ;  /* 0x0288d01002008388 */ /* 0x0003e20000000c00 */
[----:B------:R-:W-:Y:S06]  /*139a0*/  BAR.ARV 0x5, 0x180 ;  /* 0x0146000000007b1d */ /* 0x000fec0000002000 */
.L_x_7203:
        /* <DEDUP_REMOVED lines=8> */
[C---:B------:R-:W-:Y:S01]  /*13a30*/  SHF.L.U32 R31, R0.reuse, 0x3, RZ ;  /* 0x00000003001f7819 */ /* 0x040fe200000006ff */
[----:B------:R-:W-:Y:S01]  /*13a40*/  UMOV UR4, 0x400 ;  /* 0x0000040000047882 */ /* 0x000fe20000000000 */
[----:B------:R-:W-:Y:S01]  /*13a50*/  LOP3.LUT R4, R0, 0x7f, RZ, 0xc0, !PT ;  /* 0x0000007f00047812 */ /* 0x000fe200078ec0ff */
[----:B------:R-:W-:Y:S01]  /*13a60*/  BSSY B8, `(.L_x_7211) ;  /* 0x0000593000087945 */ /* 0x000fe20003800000 */
[C---:B------:R-:W-:Y:S01]  /*13a70*/  LOP3.LUT R3, R31.reuse, 0x1f8, RZ, 0xc0, !PT ;  /* 0x000001f81f037812 */ /* 0x040fe200078ec0ff */
[----:B------:R-:W-:Y:S01]  /*13a80*/  IMAD.MOV.U32 R29, RZ, RZ, 0x1 ;  /* 0x00000001ff1d7424 */ /* 0x000fe200078e00ff */
[----:B------:R-:W-:Y:S01]  /*13a90*/  LOP3.LUT R31, R31, 0x38, RZ, 0xc0, !PT ;  /* 0x000000381f1f7812 */ /* 0x000fe200078ec0ff */
[----:B------:R-:W-:Y:S01]  /*13aa0*/  IMAD.SHL.U32 R36, R4, 0x8, RZ ;  /* 0x0000000804247824 */ /* 0x000fe200078e00ff */
[----:B------:R-:W-:Y:S01]  /*13ab0*/  LOP3.LUT R3, R3, 0x38, R0, 0x78, !PT ;  /* 0x0000003803037812 */ /* 0x000fe200078e7800 */
[----:B------:R-:W-:Y:S01]  /*13ac0*/  IMAD.MOV.U32 R28, RZ, RZ, 0x1 ;  /* 0x00000001ff1c7424 */ /* 0x000fe200078e00ff */
[----:B------:R-:W-:Y:S01]  /*13ad0*/  MOV R27, RZ ;  /* 0x000000ff001b7202 */ /* 0x000fe20000000f00 */
[----:B------:R-:W-:Y:S01]  /*13ae0*/  ULDC.64 UR40, c[0x0][0x198] ;  /* 0x0000660000287ab9 */ /* 0x000fe20000000a00 */
[----:B------:R-:W-:Y:S01]  /*13af0*/  LOP3.LUT R36, R3, 0x200, R36, 0xf8, !PT ;  /* 0x0000020003247812 */ /* 0x000fe200078ef824 */
[----:B------:R-:W-:Y:S01]  /*13b00*/  ULDC UR36, c[0x0][0xc] ;  /* 0x0000030000247ab9 */ /* 0x000fe20000000800 */
[----:B------:R-:W-:-:S02]  /*13b10*/  MOV R25, RZ ;  /* 0x000000ff00197202 */ /* 0x000fc40000000f00 */
[----:B------:R-:W-:Y:S01]  /*13b20*/  LOP3.LUT R30, R31, 0x40, RZ, 0xfc, !PT ;  /* 0x000000401f1e7812 */ /* 0x000fe200078efcff */
[----:B0-----:R-:W-:-:S06]  /*13b30*/  ULEA UR4, UR5, UR4, 0x18 ;  /* 0x0000000405047291 */ /* 0x001fcc000f8ec03f */
[----:B------:R-:W-:Y:S01]  /*13b40*/  IMAD.U32 R22, RZ, RZ, UR4 ;  /* 0x00000004ff167e24 */ /* 0x000fe2000f8e00ff */
[----:B--2---:R-:W-:-:S05]  /*13b50*/  LOP3.LUT R0, R2, 0x2, RZ, 0xfc, !PT ;  /* 0x0000000202007812 */ /* 0x004fca00078efcff */
[----:B------:R0:W-:Y:S04]  /*13b60*/  STL [R1+0x2c], R0 ;  /* 0x00002c0001007387 */ /* 0x0001e80000100800 */
[----:B------:R1:W-:Y:S01]  /*13b70*/  STL [R1+0x24], RZ ;  /* 0x000024ff01007387 */ /* 0x0003e20000100800 */
[----:B0-----:R-:W-:-:S05]  /*13b80*/  IMAD R0, R36, 0x2, R22 ;  /* 0x0000000224007824 */ /* 0x001fca00078e0216 */
[----:B------:R1:W-:Y:S02]  /*13b90*/  STL [R1+0x8], R0 ;  /* 0x0000080001007387 */ /* 0x0003e40000100800 */
.L_x_7310:
[----:B0-----:R-:W0:Y:S02]  /*13ba0*/  LDC.64 R2, c[0x0][0xc88] ;  /* 0x00032200ff027b82 */ /* 0x001e240000000a00 */
[----:B0-----:R-:W-:-:S05]  /*13bb0*/  IMAD.WIDE R2, R19, 0x4, R2 ;  /* 0x0000000413027825 */ /* 0x001fca00078e0202 */
[----:B-1----:R-:W1:Y:S01]  /*13bc0*/  LDG.E R33, desc[UR38][R2.64] ;  /* 0x0000002602217981 */ /* 0x002e62000c1e1900 */
[----:B------:R-:W-:Y:S05]  /*13bd0*/  YIELD ;  /* 0x0000000000007946 */ /* 0x000fea0003800000 */
[----:B------:R-:W-:Y:S01]  /*13be0*/  ULDC.64 UR4, c[0x0][0xa28] ;  /* 0x00028a0000047ab9 */ /* 0x000fe20000000a00 */
[----:B------:R-:W-:Y:S01]  /*13bf0*/  IMAD.MOV.U32 R9, RZ, RZ, RZ ;  /* 0x000000ffff097224 */ /* 0x000fe200078e00ff */
[----:B------:R-:W-:Y:S01]  /*13c00*/  ISETP.NE.U32.AND P0, PT, RZ, UR4, PT ;  /* 0x00000004ff007c0c */ /* 0x000fe2000bf05070 */
[----:B------:R-:W-:Y:S01]  /*13c10*/  IMAD.MOV.U32 R6, RZ, RZ, RZ ;  /* 0x000000ffff067224 */ /* 0x000fe200078e00ff */
[----:B------:R-:W-:Y:S01]  /*13c20*/  ULDC.64 UR8, c[0x0][0xa18] ;  /* 0x0002860000087ab9 */ /* 0x000fe20000000a00 */
[----:B------:R-:W-:Y:S01]  /*13c30*/  ULDC.64 UR6, c[0x0][0xa10] ;  /* 0x0002840000067ab9 */ /* 0x000fe20000000a00 */
[----:B------:R-:W-:-:S02]  /*13c40*/  ISETP.NE.AND.EX P0, PT, RZ, UR5, PT, P0 ;  /* 0x00000005ff007c0c */ /* 0x000fc4000bf05300 */
[----:B-1----:R-:W-:-:S11]  /*13c50*/  SHF.R.S32.HI R0, RZ, 0x1f, R33 ;  /* 0x0000001fff007819 */ /* 0x002fd60000011421 */
[C---:B------:R-:W-:Y:S02]  /*13c60*/  @P0 LEA R2, P1, R33.reuse, UR4, 0x2 ;  /* 0x0000000421020c11 */ /* 0x040fe4000f8210ff */
[C---:B------:R-:W-:Y:S01]  /*13c70*/  SHF.L.U32 R23, R33.reuse, 0x2, RZ ;  /* 0x0000000221177819 */ /* 0x040fe200000006ff */
[----:B------:R0:W-:Y:S01]  /*13c80*/  STL [R1+0x18], R0 ;  /* 0x0000180001007387 */ /* 0x0001e20000100800 */
[----:B------:R-:W-:Y:S01]  /*13c90*/  @P0 LEA.HI.X R3, R33, UR5, R0, 0x2, P1 ;  /* 0x0000000521030c11 */ /* 0x000fe200088f1400 */
[----:B------:R-:W-:-:S04]  /*13ca0*/  ULDC.64 UR4, c[0x0][0xa00] ;  /* 0x0002800000047ab9 */ /* 0x000fc80000000a00 */
[----:B--2---:R1:W2:Y:S01]  /*13cb0*/  @P0 LDG.E R9, desc[UR38][R2.64] ;  /* 0x0000002602090981 */ /* 0x0042a2000c1e1900 */
[----:B------:R-:W-:Y:S02]  /*13cc0*/  ISETP.NE.U32.AND P0, PT, RZ, UR4, PT ;  /* 0x00000004ff007c0c */ /* 0x000fe4000bf05070 */
[----:B------:R-:W-:Y:S01]  /*13cd0*/  SHF.L.U64.HI R24, R33, 0x2, R0 ;  /* 0x0000000221187819 */ /* 0x000fe20000010200 */
[----:B0-----:R-:W-:Y:S01]  /*13ce0*/  IMAD.MOV.U32 R0, RZ, RZ, RZ ;  /* 0x000000ffff007224 */ /* 0x001fe200078e00ff */
[----:B------:R-:W-:Y:S02]  /*13cf0*/  ISETP.NE.AND.EX P0, PT, RZ, UR5, PT, P0 ;  /* 0x00000005ff007c0c */ /* 0x000fe4000bf05300 */
[----:B------:R-:W-:Y:S02]  /*13d00*/  ISETP.NE.U32.AND P2, PT, RZ, UR8, PT ;  /* 0x00000008ff007c0c */ /* 0x000fe4000bf45070 */
[----:B------:R-:W-:Y:S02]  /*13d10*/  ISETP.NE.U32.AND P1, PT, RZ, UR6, PT ;  /* 0x00000006ff007c0c */ /* 0x000fe4000bf25070 */
[----:B-1----:R-:W-:-:S02]  /*13d20*/  IADD3 R2, P3, R23, UR4, RZ ;  /* 0x0000000417027c10 */ /* 0x002fc4000ff7e0ff */
[----:B------:R-:W-:Y:S02]  /*13d30*/  ISETP.NE.AND.EX P2, PT, RZ, UR9, PT, P2 ;  /* 0x00000009ff007c0c */ /* 0x000fe4000bf45320 */
[C---:B------:R-:W-:Y:S02]  /*13d40*/  IADD3.X R3, R24.reuse, UR5, RZ, P3, !PT ;  /* 0x0000000518037c10 */ /* 0x040fe40009ffe4ff */
[----:B------:R-:W-:Y:S02]  /*13d50*/  ISETP.NE.AND.EX P1, PT, RZ, UR7, PT, P1 ;  /* 0x00000007ff007c0c */ /* 0x000fe4000bf25310 */
[----:B------:R-:W-:Y:S01]  /*13d60*/  IADD3 R4, P4, R23, UR6, RZ ;  /* 0x0000000617047c10 */ /* 0x000fe2000ff9e0ff */
[----:B------:R-:W3:Y:S01]  /*13d70*/  @P0 LDG.E R6, desc[UR38][R2.64] ;  /* 0x0000002602060981 */ /* 0x000ee2000c1e1900 */
[----:B------:R-:W-:Y:S02]  /*13d80*/  ULDC UR4, c[0x0][0x288] ;  /* 0x0000a20000047ab9 */ /* 0x000fe40000000800 */
[----:B------:R-:W-:Y:S01]  /*13d90*/  MOV R8, UR4 ;  /* 0x0000000400087c02 */ /* 0x000fe20008000f00 */
[----:B------:R-:W-:Y:S01]  /*13da0*/  ULDC.64 UR4, c[0x0][0x418] ;  /* 0x0001060000047ab9 */ /* 0x000fe20000000a00 */
[----:B------:R-:W-:-:S05]  /*13db0*/  IADD3.X R5, R24, UR7, RZ, P4, !PT ;  /* 0x0000000718057c10 */ /* 0x000fca000a7fe4ff */
[----:B------:R-:W5:Y:S04]  /*13dc0*/  @P1 LDG.E R0, desc[UR38][R4.64] ;  /* 0x0000002604001981 */ /* 0x000f68000c1e1900 */
[----:B---3--:R0:W-:Y:S02]  /*13dd0*/  STL [R1+0x10], R6 ;  /* 0x0000100601007387 */ /* 0x0081e40000100800 */
[----:B0-----:R-:W-:-:S04]  /*13de0*/  @P2 IADD3 R6, P3, R23, UR8, RZ ;  /* 0x0000000817062c10 */ /* 0x001fc8000ff7e0ff */
[----:B------:R-:W-:-:S05]  /*13df0*/  @P2 IADD3.X R7, R24, UR9, RZ, P3, !PT ;  /* 0x0000000918072c10 */ /* 0x000fca0009ffe4ff */
[----:B------:R0:W3:Y:S01]  /*13e00*/  @P2 LDG.E R8, desc[UR38][R6.64] ;  /* 0x0000002606082981 */ /* 0x0000e2000c1e1900 */
[----:B------:R-:W-:-:S03]  /*13e10*/  UISETP.NE.U32.AND UP0, UPT, UR4, URZ, UPT ;  /* 0x0000003f0400728c */ /* 0x000fc6000bf05070 */
[----:B------:R-:W-:Y:S01]  /*13e20*/  ULDC UR4, c[0x0][0x424] ;  /* 0x0001090000047ab9 */ /* 0x000fe20000000800 */
[----:B------:R-:W-:-:S03]  /*13e30*/  UISETP.NE.AND.EX UP0, UPT, UR5, URZ, UPT, UP0 ;  /* 0x0000003f0500728c */ /* 0x000fc6000bf05300 */
[----:B------:R-:W-:Y:S01]  /*13e40*/  ULDC UR5, c[0x0][0x2f0] ;  /* 0x0000bc0000057ab9 */ /* 0x000fe20000000800 */
[----:B------:R-:W-:-:S04]  /*13e50*/  USEL UR4, UR4, 0x1, UP0 ;  /* 0x0000000104047887 */ /* 0x000fc80008000000 */
[----:B------:R-:W-:Y:S01]  /*13e60*/  UIMAD UR4, UR4, UR5, URZ ;  /* 0x00000005040472a4 */ /* 0x000fe2000f8e023f */
[----:B--2---:R-:W-:Y:S02]  /*13e70*/  STL [R1], R9 ;  /* 0x0000000901007387 */ /* 0x004fe40000100800 */
[----:B------:R-:W-:Y:S02]  /*13e80*/  ULDC UR5, c[0x0][0x348] ;  /* 0x0000d20000057ab9 */ /* 0x000fe40000000800 */
[----:B0-----:R-:W-:Y:S01]  /*13e90*/  IMAD.U32 R6, RZ, RZ, UR5 ;  /* 0x00000005ff067e24 */ /* 0x001fe2000f8e00ff */
[----:B---3--:R0:W-:Y:S02]  /*13ea0*/  STL [R1+0x1c], R8 ;  /* 0x00001c0801007387 */ /* 0x0081e40000100800 */
[----:B0-----:R-:W-:Y:S01]  /*13eb0*/  IMAD.U32 R8, RZ, RZ, UR4 ;  /* 0x00000004ff087e24 */ /* 0x001fe2000f8e00ff */
[----:B------:R-:W-:Y:S06]  /*13ec0*/  @P2 BRA `(.L_x_7212) ;  /* 0x0000000000142947 */ /* 0x000fec0003800000 */
[----:B------:R-:W-:Y:S05]  /*13ed0*/  @!P0 BRA `(.L_x_7212) ;  /* 0x0000000000108947 */ /* 0x000fea0003800000 */
[----:B------:R-:W2:Y:S04]  /*13ee0*/  LDG.E R10, desc[UR38][R2.64] ;  /* 0x00000026020a7981 */ /* 0x000ea8000c1e1900 */
[----:B------:R-:W2:Y:S02]  /*13ef0*/  LDG.E R7, desc[UR38][R2.64+0x4] ;  /* 0x0000042602077981 */ /* 0x000ea4000c1e1900 */
[----:B--2---:R-:W-:-:S05]  /*13f00*/  IADD3 R2, -R10, R7, RZ ;  /* 0x000000070a027210 */ /* 0x004fca0007ffe1ff */
[----:B------:R0:W-:Y:S02]  /*13f10*/  STL [R1+0x1c], R2 ;  /* 0x00001c0201007387 */ /* 0x0001e40000100800 */
.L_x_7212:
[----:B------:R-:W-:Y:S01]  /*13f20*/  ULDC.64 UR4, c[0x0][0xa20] ;  /* 0x0002880000047ab9 */ /* 0x000fe20000000a00 */
[----:B------:R-:W-:Y:S01]  /*13f30*/  IMAD.MOV.U32 R34, RZ, RZ, R33 ;  /* 0x000000ffff227224 */ /* 0x000fe200078e0021 */
[----:B------:R-:W-:-:S04]  /*13f40*/  ISETP.NE.U32.AND P0, PT, RZ, UR4, PT ;  /* 0x00000004ff007c0c */ /* 0x000fc8000bf05070 */
[----:B------:R-:W-:-:S13]  /*13f50*/  ISETP.NE.AND.EX P0, PT, RZ, UR5, PT, P0 ;  /* 0x00000005ff007c0c */ /* 0x000fda000bf05300 */
[----:B------:R-:W-:Y:S05]  /*13f60*/  @!P0 BRA `(.L_x_7213) ;  /* 0x0000000000108947 */ /* 0x000fea0003800000 */
[----:B0-----:R-:W-:-:S04]  /*13f70*/  IADD3 R2, P0, R23, UR4, RZ ;  /* 0x0000000417027c10 */ /* 0x001fc8000ff1e0ff */
[----:B------:R-:W-:-:S05]  /*13f80*/  IADD3.X R3, R24, UR5, RZ, P0, !PT ;  /* 0x0000000518037c10 */ /* 0x000fca00087fe4ff */
[----:B------:R1:W5:Y:S01]  /*13f90*/  LDG.E R8, desc[UR38][R2.64] ;  /* 0x0000002602087981 */ /* 0x000362000c1e1900 */
[----:B------:R-:W-:Y:S05]  /*13fa0*/  BRA `(.L_x_7214) ;  /* 0x0000000000247947 */ /* 0x000fea0003800000 */
.L_x_7213:
        /* <DEDUP_REMOVED lines=9> */
.L_x_7214:
[----:B-1----:R-:W2:Y:S04]  /*14040*/  @P1 LDG.E R3, desc[UR38][R4.64] ;  /* 0x0000002604031981 */ /* 0x002ea8000c1e1900 */
[----:B0-----:R-:W2:Y:S01]  /*14050*/  @P1 LDG.E R2, desc[UR38][R4.64+0x4] ;  /* 0x0000042604021981 */ /* 0x001ea2000c1e1900 */
[----:B------:R-:W-:Y:S01]  /*14060*/  BSSY B0, `(.L_x_7215) ;  /* 0x000011a000007945 */ /* 0x000fe20003800000 */
[----:B--2---:R-:W-:Y:S01]  /*14070*/  @P1 IADD3 R6, -R3, R2, RZ ;  /* 0x0000000203061210 */ /* 0x004fe20007ffe1ff */
[----:B-----5:R-:W-:-:S04]  /*14080*/  IMAD.IADD R3, R8, 0x1, -R9 ;  /* 0x0000000108037824 */ /* 0x020fc800078e0a09 */
[----:B------:R-:W-:-:S05]  /*14090*/  IMAD.IADD R37, R3, 0x1, R6 ;  /* 0x0000000103257824 */ /* 0x000fca00078e0206 */
[----:B------:R-:W-:-:S04]  /*140a0*/  IADD3 R2, R37, 0x7f, RZ ;  /* 0x0000007f25027810 */ /* 0x000fc80007ffe0ff */
[----:B------:R-:W-:-:S04]  /*140b0*/  SHF.R.S32.HI R7, RZ, 0x1f, R2 ;  /* 0x0000001fff077819 */ /* 0x000fc80000011402 */
[----:B------:R-:W-:-:S04]  /*140c0*/  LEA.HI R4, R7, R2, RZ, 0x7 ;  /* 0x0000000207047211 */ /* 0x000fc800078f38ff */
[----:B------:R-:W-:Y:S01]  /*140d0*/  LOP3.LUT R2, R4, 0xffffff80, RZ, 0xc0, !PT ;  /* 0xffffff8004027812 */ /* 0x000fe200078ec0ff */
[----:B------:R0:W-:Y:S03]  /*140e0*/  STL [R1+0x20], R4 ;  /* 0x0000200401007387 */ /* 0x0001e60000100800 */
[----:B------:R-:W-:Y:S01]  /*140f0*/  VIADDMNMX R7, R2, -R3, R6, PT ;  /* 0x8000000302077246 */ /* 0x000fe20003800106 */
[----:B------:R-:W-:-:S05]  /*14100*/  IMAD.MOV R2, RZ, RZ, -R3 ;  /* 0x000000ffff027224 */ /* 0x000fca00078e0a03 */
[----:B------:R-:W-:-:S04]  /*14110*/  VIMNMX R2, RZ, R2, !PT ;  /* 0x00000002ff027248 */ /* 0x000fc80007fe0100 */
[----:B------:R-:W-:Y:S02]  /*14120*/  ISETP.GT.AND P0, PT, R7, R2, PT ;  /* 0x000000020700720c */ /* 0x000fe40003f04270 */
[----:B0-----:R-:W-:-:S11]  /*14130*/  SHF.R.U32.HI R4, RZ, 0x7, R2 ;  /* 0x00000007ff047819 */ /* 0x001fd60000011602 */
[----:B------:R-:W-:-:S05]  /*14140*/  @P0 VIADD R3, R7, 0x7f ;  /* 0x0000007f07030836 */ /* 0x000fca0000000000 */
[----:B------:R-:W-:-:S04]  /*14150*/  @P0 SHF.R.S32.HI R2, RZ, 0x1f, R3 ;  /* 0x0000001fff020819 */ /* 0x000fc80000011403 */
[----:B------:R-:W-:Y:S02]  /*14160*/  @P0 LEA.HI R2, R2, R3, RZ, 0x7 ;  /* 0x0000000302020211 */ /* 0x000fe400078f38ff */
[-C--:B------:R-:W-:Y:S02]  /*14170*/  MOV R3, R4.reuse ;  /* 0x0000000400037202 */ /* 0x080fe40000000f00 */
        /* <DEDUP_REMOVED lines=11> */
.L_x_7408:
[----:B-1----:R-:W-:Y:S02]  /*14230*/  ISETP.NE.AND P0, PT, R14, RZ, PT ;  /* 0x000000ff0e00720c */ /* 0x002fe40003f05270 */
[----:B------:R-:W-:-:S11]  /*14240*/  PLOP3.LUT P6, PT, PT, PT, PT, 0x8, 0x0 ;  /* 0x000000000000781c */ /* 0x000fd60003fce170 */
[----:B------:R-:W-:Y:S05]  /*14250*/  @P0 BRA `(.L_x_7218) ;  /* 0x00000000000c0947 */ /* 0x000fea0003800000 */
[----:B------:R-:W-:-:S03]  /*14260*/  UMOV UR4, 0xffffffff ;  /* 0xffffffff00047882 */ /* 0x000fc60000000000 */
[----:B------:R-:W-:Y:S05]  /*14270*/  BRA.DIV UR4, `(.L_x_7219) ;  /* 0x0000006e04c07947 */ /* 0x000fea000b800000 */
[----:B------:R-:W-:-:S13]  /*14280*/  ELECT P6, URZ, PT ;  /* 0x00000000003f782f */ /* 0x000fda00038c0000 */
.L_x_7218:
        /* <DEDUP_REMOVED lines=9> */
.L_x_7411:
[----:B------:R-:W-:Y:S05]  /*14320*/  BSYNC B1 ;  /* 0x0000000000017941 */ /* 0x000fea0003800000 */
.L_x_7220:
[----:B------:R-:W-:Y:S04]  /*14330*/  BSSY B1, `(.L_x_7222) ;  /* 0x000006e000017945 */ /* 0x000fe80003800000 */
[----:B------:R-:W-:Y:S05]  /*14340*/  @!P6 BRA `(.L_x_7223) ;  /* 0x0000000400b0e947 */ /* 0x000fea0003800000 */
[----:B0-----:R-:W-:Y:S01]  /*14350*/  LEA R5, R27, R22, 0x3 ;  /* 0x000000161b057211 */ /* 0x001fe200078e18ff */
[----:B------:R-:W0:Y:S01]  /*14360*/  S2R R7, SR_TID.X ;  /* 0x0000000000077919 */ /* 0x000e220000002100 */
[----:B------:R-:W-:Y:S01]  /*14370*/  SHF.L.U32 R6, R29, 0x1f, RZ ;  /* 0x0000001f1d067819 */ /* 0x000fe200000006ff */
[----:B------:R-:W-:Y:S03]  /*14380*/  BSSY B2, `(.L_x_7224) ;  /* 0x0000005000027945 */ /* 0x000fe60003800000 */
[----:B------:R-:W1:Y:S01]  /*14390*/  SYNCS.PHASECHK.TRANS64.TRYWAIT P0, [R5+URZ+0x288a0], R6 ;  /* 0x0288a006050075a7 */ /* 0x000e62000800017f */
[----:B0-----:R-:W-:-:S04]  /*143a0*/  LOP3.LUT R7, R7, 0x7f, RZ, 0xc0, !PT ;  /* 0x0000007f07077812 */ /* 0x001fc800078ec0ff */
[----:B------:R-:W-:Y:S01]  /*143b0*/  ISETP.NE.AND P1, PT, R7, RZ, PT ;  /* 0x000000ff0700720c */ /* 0x000fe20003f25270 */
[----:B-1----:R-:W-:-:S12]  /*143c0*/  @!P0 BRA `(.L_x_7225) ;  /* 0x0000006c00a08947 */ /* 0x002fd80003800000 */
.L_x_7412:
[----:B------:R-:W-:Y:S05]  /*143d0*/  BSYNC B2 ;  /* 0x0000000000027941 */ /* 0x000fea0003800000 */
.L_x_7224:
[----:B------:R-:W-:Y:S04]  /*143e0*/  BSSY B2, `(.L_x_7226) ;  /* 0x0000009000027945 */ /* 0x000fe80003800000 */
[----:B------:R-:W-:Y:S05]  /*143f0*/  @P1 BRA `(.L_x_7227) ;  /* 0x00000000001c1947 */ /* 0x000fea0003800000 */
[----:B------:R-:W1:Y:S01]  /*14400*/  S2R R8, SR_TID.X ;  /* 0x0000000000087919 */ /* 0x000e620000002100 */
[----:B------:R-:W-:-:S04]  /*14410*/  IMAD.MOV.U32 R7, RZ, RZ, 0x8000 ;  /* 0x00008000ff077424 */ /* 0x000fc800078e00ff */
[----:B------:R2:W-:Y:S01]  /*14420*/  SYNCS.ARRIVE.TRANS64 RZ, [R5+URZ+0x28890], R7 ;  /* 0x0288900705ff79a7 */ /* 0x0005e2000800003f */
[----:B-1----:R-:W-:-:S04]  /*14430*/  LOP3.LUT R8, R8, 0x1f, RZ, 0xc0, !PT ;  /* 0x0000001f08087812 */ /* 0x002fc800078ec0ff */
[----:B------:R-:W-:-:S13]  /*14440*/  ISETP.NE.AND P0, PT, R8, RZ, PT ;  /* 0x000000ff0800720c */ /* 0x000fda0003f05270 */
[----:B--2---:R-:W-:Y:S05]  /*14450*/  @!P0 BRA `(.L_x_7227) ;  /* 0x0000000000048947 */ /* 0x004fea0003800000 */
[----:B------:R-:W-:Y:S01]  /*14460*/  BPT.TRAP 0x1 ;  /* 0x000000040000795c */ /* 0x000fe20000300000 */
.L_x_7227:
[----:B------:R-:W-:Y:S05]  /*14470*/  BSYNC B2 ;  /* 0x0000000000027941 */ /* 0x000fea0003800000 */
.L_x_7226:
[----:B------:R-:W-:Y:S01]  /*14480*/  IMAD.MOV.U32 R12, RZ, RZ, RZ ;  /* 0x000000ffff0c7224 */ /* 0x000fe200078e00ff */
[----:B------:R-:W-:Y:S01]  /*14490*/  LEA R7, R3, R0, 0x7 ;  /* 0x0000000003077211 */ /* 0x000fe200078e38ff */
[----:B------:R-:W-:Y:S01]  /*144a0*/  IMAD R8, R27, 0x8000, R22 ;  /* 0x000080001b087824 */ /* 0x000fe200078e0216 */
[----:B------:R-:W-:Y:S01]  /*144b0*/  UIADD3 UR4, UP0, UR40, 0x570, URZ ;  /* 0x0000057028047890 */ /* 0x000fe2000ff1e03f */
[----:B------:R-:W-:Y:S01]  /*144c0*/  PLOP3.LUT P0, PT, PT, PT, PT, 0x80, 0x0 ;  /* 0x000000000000781c */ /* 0x000fe20003f0f070 */
[----:B------:R-:W-:Y:S01]  /*144d0*/  VIADD R10, R5, 0x28890 ;  /* 0x00028890050a7836 */ /* 0x000fe20000000000 */
[----:B------:R-:W-:Y:S01]  /*144e0*/  R2UR UR10, R12 ;  /* 0x000000000c0a72ca */ /* 0x000fe200000e0000 */
[----:B------:R-:W-:Y:S01]  /*144f0*/  VIADD R7, R7, 0xffffff80 ;  /* 0xffffff8007077836 */ /* 0x000fe20000000000 */
[----:B------:R-:W-:Y:S01]  /*14500*/  SHF.L.U32 R9, R27, 0xe, RZ ;  /* 0x0000000e1b097819 */ /* 0x000fe200000006ff */
[----:B------:R-:W-:Y:S01]  /*14510*/  VIADD R11, R8, 0x18400 ;  /* 0x00018400080b7836 */ /* 0x000fe20000000000 */
[----:B------:R-:W-:Y:S01]  /*14520*/  UIADD3.X UR5, URZ, UR41, URZ, UP0, !UPT ;  /* 0x000000293f057290 */ /* 0x000fe200087fe43f */
[----:B------:R-:W-:Y:S01]  /*14530*/  UMOV UR6, 0x0 ;  /* 0x0000000000067882 */ /* 0x000fe20000000000 */
[----:B------:R-:W-:-:S10]  /*14540*/  UMOV UR7, 0x12f00000 ;  /* 0x12f0000000077882 */ /* 0x000fd40000000000 */
.L_x_7228:
        /* <DEDUP_REMOVED lines=16> */
.L_x_7229:
        /* <DEDUP_REMOVED lines=13> */
.L_x_7413:
[----:B------:R-:W-:Y:S05]  /*14720*/  BSYNC B2 ;  /* 0x0000000000027941 */ /* 0x000fea0003800000 */
.L_x_7230:
[----:B------:R-:W-:Y:S01]  /*14730*/  BSSY B2, `(.L_x_7232) ;  /* 0x000000b000027945 */ /* 0x000fe20003800000 */
[----:B------:R-:W-:Y:S01]  /*14740*/  IMAD.MOV.U32 R10, RZ, RZ, 0x0 ;  /* 0x00000000ff0a7424 */ /* 0x000fe200078e00ff */
[----:B------:R-:W-:Y:S02]  /*14750*/  MOV R11, 0x12f00000 ;  /* 0x12f00000000b7802 */ /* 0x000fe40000000f00 */
[----:B------:R-:W-:Y:S05]  /*14760*/  @P1 BRA `(.L_x_7233) ;  /* 0x00000000001c1947 */ /* 0x000fea0003800000 */
[----:B------:R-:W2:Y:S01]  /*14770*/  S2R R8, SR_TID.X ;  /* 0x0000000000087919 */ /* 0x000ea20000002100 */
[----:B01----:R-:W-:-:S04]  /*14780*/  IMAD.MOV.U32 R6, RZ, RZ, 0x8000 ;  /* 0x00008000ff067424 */ /* 0x003fc800078e00ff */
[----:B------:R3:W-:Y:S01]  /*14790*/  SYNCS.ARRIVE.TRANS64 RZ, [R5+URZ+0x288b0], R6 ;  /* 0x0288b00605ff79a7 */ /* 0x0007e2000800003f */
[----:B--2---:R-:W-:-:S04]  /*147a0*/  LOP3.LUT R8, R8, 0x1f, RZ, 0xc0, !PT ;  /* 0x0000001f08087812 */ /* 0x004fc800078ec0ff */
[----:B------:R-:W-:-:S13]  /*147b0*/  ISETP.NE.AND P0, PT, R8, RZ, PT ;  /* 0x000000ff0800720c */ /* 0x000fda0003f05270 */
[----:B---3--:R-:W-:Y:S05]  /*147c0*/  @!P0 BRA `(.L_x_7233) ;  /* 0x0000000000048947 */ /* 0x008fea0003800000 */
[----:B------:R-:W-:Y:S01]  /*147d0*/  BPT.TRAP 0x1 ;  /* 0x000000040000795c */ /* 0x000fe20000300000 */
.L_x_7233:
[----:B------:R-:W-:Y:S05]  /*147e0*/  BSYNC B2 ;  /* 0x0000000000027941 */ /* 0x000fea0003800000 */
.L_x_7232:
[----:B------:R-:W-:Y:S01]  /*147f0*/  R2UR UR10, R12 ;  /* 0x000000000c0a72ca */ /* 0x000fe200000e0000 */
[----:B------:R-:W-:Y:S01]  /*14800*/  IMAD R9, R9, 0x2, R22 ;  /* 0x0000000209097824 */ /* 0x000fe200078e0216 */
[----:B------:R-:W-:Y:S01]  /*14810*/  R2UR UR6, R10 ;  /* 0x000000000a0672ca */ /* 0x000fe200000e0000 */
[----:B------:R-:W-:Y:S01]  /*14820*/  UIADD3 UR4, UP0, UR40, 0x670, URZ ;  /* 0x0000067028047890 */ /* 0x000fe2000ff1e03f */
[----:B------:R-:W-:Y:S01]  /*14830*/  R2UR UR7, R11 ;  /* 0x000000000b0772ca */ /* 0x000fe200000e0000 */
[----:B01----:R-:W-:Y:S01]  /*14840*/  VIADD R6, R9, 0x400 ;  /* 0x0000040009067836 */ /* 0x003fe20000000000 */
[----:B------:R-:W-:Y:S01]  /*14850*/  PLOP3.LUT P0, PT, PT, PT, PT, 0x80, 0x0 ;  /* 0x000000000000781c */ /* 0x000fe20003f0f070 */
[----:B------:R-:W-:Y:S01]  /*14860*/  UIADD3.X UR5, URZ, UR41, URZ, UP0, !UPT ;  /* 0x000000293f057290 */ /* 0x000fe200087fe43f */
[----:B------:R-:W-:-:S11]  /*14870*/  IADD3 R5, R5, 0x288b0, RZ ;  /* 0x000288b005057810 */ /* 0x000fd60007ffe0ff */
.L_x_7234:
        /* <DEDUP_REMOVED lines=15> */
.L_x_7235:
        /* <DEDUP_REMOVED lines=10> */
.L_x_7223:
[----:B------:R-:W-:Y:S05]  /*14a10*/  BSYNC B1 ;  /* 0x0000000000017941 */ /* 0x000fea0003800000 */
.L_x_7222:
        /* <DEDUP_REMOVED lines=9> */
.L_x_7250:
        /* <DEDUP_REMOVED lines=11> */
.L_x_7414:
[----:B------:R-:W-:Y:S05]  /*14b60*/  BSYNC B2 ;  /* 0x0000000000027941 */ /* 0x000fea0003800000 */
.L_x_7238:
[----:B------:R-:W-:Y:S04]  /*14b70*/  BSSY B2, `(.L_x_7240) ;  /* 0x0000009000027945 */ /* 0x000fe80003800000 */
[----:B------:R-:W-:Y:S05]  /*14b80*/  @P2 BRA `(.L_x_7241) ;  /* 0x00000000001c2947 */ /* 0x000fea0003800000 */
[----:B0-----:R-:W0:Y:S01]  /*14b90*/  S2R R5, SR_TID.X ;  /* 0x0000000000057919 */ /* 0x001e220000002100 */
[----:B------:R-:W-:-:S04]  /*14ba0*/  MOV R3, 0x8000 ;  /* 0x0000800000037802 */ /* 0x000fc80000000f00 */
[----:B------:R2:W-:Y:S01]  /*14bb0*/  SYNCS.ARRIVE.TRANS64 RZ, [R8+URZ+0x28890], R3 ;  /* 0x0288900308ff79a7 */ /* 0x0005e2000800003f */
[----:B0-----:R-:W-:-:S04]  /*14bc0*/  LOP3.LUT R5, R5, 0x1f, RZ, 0xc0, !PT ;  /* 0x0000001f05057812 */ /* 0x001fc800078ec0ff */
[----:B------:R-:W-:-:S13]  /*14bd0*/  ISETP.NE.AND P1, PT, R5, RZ, PT ;  /* 0x000000ff0500720c */ /* 0x000fda0003f25270 */
[----:B--2---:R-:W-:Y:S05]  /*14be0*/  @!P1 BRA `(.L_x_7241) ;  /* 0x0000000000049947 */ /* 0x004fea0003800000 */
[----:B------:R-:W-:Y:S01]  /*14bf0*/  BPT.TRAP 0x1 ;  /* 0x000000040000795c */ /* 0x000fe20000300000 */
.L_x_7241:
[----:B------:R-:W-:Y:S05]  /*14c00*/  BSYNC B2 ;  /* 0x0000000000027941 */ /* 0x000fea0003800000 */
.L_x_7240:
[----:B------:R-:W-:Y:S01]  /*14c10*/  IMAD.MOV.U32 R12, RZ, RZ, RZ ;  /* 0x000000ffff0c7224 */ /* 0x000fe200078e00ff */
[----:B------:R-:W-:Y:S01]  /*14c20*/  UIADD3 UR4, UP0, UR40, 0x570, URZ ;  /* 0x0000057028047890 */ /* 0x000fe2000ff1e03f */
[----:B------:R-:W-:Y:S01]  /*14c30*/  IMAD R6, R27, 0x8000, R22 ;  /* 0x000080001b067824 */ /* 0x000fe200078e0216 */
[----:B------:R-:W-:Y:S01]  /*14c40*/  PLOP3.LUT P1, PT, PT, PT, PT, 0x80, 0x0 ;  /* 0x000000000000781c */ /* 0x000fe20003f2f070 */
[----:B------:R-:W-:Y:S01]  /*14c50*/  VIADD R3, R8, 0x28890 ;  /* 0x0002889008037836 */ /* 0x000fe20000000000 */
[----:B------:R-:W-:Y:S01]  /*14c60*/  R2UR UR10, R12 ;  /* 0x000000000c0a72ca */ /* 0x000fe200000e0000 */
[----:B------:R-:W-:Y:S01]  /*14c70*/  VIADD R10, R6, 0x18400 ;  /* 0x00018400060a7836 */ /* 0x000fe20000000000 */
[----:B0-----:R-:W-:Y:S01]  /*14c80*/  LEA R5, R9, R0, 0x7 ;  /* 0x0000000009057211 */ /* 0x001fe200078e38ff */
[----:B------:R-:W-:Y:S01]  /*14c90*/  UIADD3.X UR5, URZ, UR41, URZ, UP0, !UPT ;  /* 0x000000293f057290 */ /* 0x000fe200087fe43f */
[----:B------:R-:W-:Y:S01]  /*14ca0*/  UMOV UR6, 0x0 ;  /* 0x0000000000067882 */ /* 0x000fe20000000000 */
[----:B------:R-:W-:-:S10]  /*14cb0*/  UMOV UR7, 0x12f00000 ;  /* 0x12f0000000077882 */ /* 0x000fd40000000000 */
.L_x_7242:
        /* <DEDUP_REMOVED lines=16> */
.L_x_7243:
        /* <DEDUP_REMOVED lines=13> */
.L_x_7415:
[----:B------:R-:W-:Y:S05]  /*14e90*/  BSYNC B2 ;  /* 0x0000000000027941 */ /* 0x000fea0003800000 */
.L_x_7244:
        /* <DEDUP_REMOVED lines=11> */
.L_x_7247:
[----:B------:R-:W-:Y:S05]  /*14f50*/  BSYNC B2 ;  /* 0x0000000000027941 */ /* 0x000fea0003800000 */
.L_x_7246:
        /* <DEDUP_REMOVED lines=8> */
.L_x_7248:
        /* <DEDUP_REMOVED lines=15> */
.L_x_7249:
        /* <DEDUP_REMOVED lines=10> */
.L_x_7237:
[----:B------:R-:W-:Y:S05]  /*15170*/  BSYNC B1 ;  /* 0x0000000000017941 */ /* 0x000fea0003800000 */
.L_x_7236:
[----:B------:R-:W-:Y:S01]  /*15180*/  ISETP.GT.AND P2, PT, R9, R4, PT ;  /* 0x000000040900720c */ /* 0x000fe20003f44270 */
[----:B------:R-:W-:Y:S01]  /*15190*/  VIADD R27, R27, 0x1 ;  /* 0x000000011b1b7836 */ /* 0x000fe20000000000 */
[----:B------:R-:W-:-:S04]  /*151a0*/  IADD3 R9, R9, -0x1, RZ ;  /* 0xffffffff09097810 */ /* 0x000fc80007ffe0ff */
[----:B------:R-:W-:-:S04]  /*151b0*/  ISETP.NE.AND P1, PT, R27, 0x2, PT ;  /* 0x000000021b00780c */ /* 0x000fc80003f25270 */
[----:B------:R-:W-:Y:S02]  /*151c0*/  SEL R6, RZ, 0x1, P1 ;  /* 0x00000001ff067807 */ /* 0x000fe40000800000 */
[----:B------:R-:W-:Y:S02]  /*151d0*/  SEL R27, R27, RZ, P1 ;  /* 0x000000ff1b1b7207 */ /* 0x000fe40000800000 */
[----:B------:R-:W-:Y:S01]  /*151e0*/  LOP3.LUT R29, R29, R6, RZ, 0x3c, !PT ;  /* 0x000000061d1d7212 */ /* 0x000fe200078e3cff */
[----:B------:R-:W-:Y:S06]  /*151f0*/  @P2 BRA `(.L_x_7250) ;  /* 0xfffffff8002c2947 */ /* 0x000fec000383ffff */
.L_x_7216:
[----:B------:R-:W-:Y:S05]  /*15200*/  BSYNC B0 ;  /* 0x0000000000007941 */ /* 0x000fea0003800000 */
.L_x_7215:
[----:B------:R-:W-:Y:S05]  /*15210*/  @!P0 WARPSYNC.ALL ;  /* 0x0000000000008948 */ /* 0x000fea0003800000 */
[----:B------:R-:W-:Y:S01]  /*15220*/  @!P0 BAR.SYNC.DEFER_BLOCKING 0xc, 0x180 ;  /* 0x0306000000008b1d */ /* 0x000fe20000010000 */
[----:B------:R-:W-:-:S05]  /*15230*/  ISETP.GT.AND P0, PT, R37, RZ, PT ;  /* 0x000000ff2500720c */ /* 0x000fca0003f04270 */
[----:B------:R-:W-:Y:S08]  /*15240*/  BSSY B7, `(.L_x_7251) ;  /* 0x0000376000077945 */ /* 0x000ff00003800000 */
        /* <DEDUP_REMOVED lines=18> */
.L_x_7252:
        /* <DEDUP_REMOVED lines=12> */
[----:B------:R-:W-:Y:S01]  /*15430*/  MOV R10, UR4 ;  /* 0x00000004000a7c02 */ /* 0x000fe20008000f00 */
[----:B------:R-:W-:Y:S01]  /*15440*/  IMAD.U32 R7, RZ, RZ, UR9 ;  /* 0x00000009ff077e24 */ /* 0x000fe2000f8e00ff */
[----:B------:R-:W-:Y:S01]  /*15450*/  MOV R12, 0x1 ;  /* 0x00000001000c7802 */ /* 0x000fe20000000f00 */
[----:B------:R-:W-:-:S02]  /*15460*/  IMAD.U32 R11, RZ, RZ, UR5 ;  /* 0x00000005ff0b7e24 */ /* 0x000fc4000f8e00ff */
[----:B------:R-:W-:Y:S02]  /*15470*/  IMAD.MOV.U32 R8, RZ, RZ, 0x70 ;  /* 0x00000070ff087424 */ /* 0x000fe400078e00ff */
[----:B------:R-:W-:-:S07]  /*15480*/  IMAD.MOV.U32 R13, RZ, RZ, RZ ;  /* 0x000000ffff0d7224 */ /* 0x000fce00078e00ff */
[----:B------:R-:W-:-:S07]  /*15490*/  LEPC R20, `(.L_x_7255) ;  /* 0x000000001014794e */ /* 0x000fce0000000000 */
[----:B0-----:R-:W-:Y:S05]  /*154a0*/  CALL.ABS.NOINC R2 ;  /* 0x0000000002007343 */ /* 0x001fea0003c00000 */
.L_x_7255:
[----:B------:R-:W-:Y:S05]  /*154b0*/  BSYNC B6 ;  /* 0x0000000000067941 */ /* 0x000fea0003800000 */
.L_x_7254:
        /* <DEDUP_REMOVED lines=9> */
[----:B------:R-:W-:Y:S01]  /*15550*/  MOV R4, UR6 ;  /* 0x0000000600047c02 */ /* 0x000fe20008000f00 */
[----:B0-----:R-:W-:Y:S01]  /*15560*/  IMAD.U32 R5, RZ, RZ, UR7 ;  /* 0x00000007ff057e24 */ /* 0x001fe2000f8e00ff */
[----:B------:R-:W-:Y:S01]  /*15570*/  MOV R7, UR9 ;  /* 0x0000000900077c02 */ /* 0x000fe20008000f00 */
[----:B------:R-:W-:Y:S01]  /*15580*/  IMAD.U32 R6, RZ, RZ, UR8 ;  /* 0x00000008ff067e24 */ /* 0x000fe2000f8e00ff */
[----:B------:R-:W-:Y:S01]  /*15590*/  MOV R8, 0x70 ;  /* 0x0000007000087802 */ /* 0x000fe20000000f00 */
[----:B------:R-:W-:-:S02]  /*155a0*/  IMAD.U32 R10, RZ, RZ, UR4 ;  /* 0x00000004ff0a7e24 */ /* 0x000fc4000f8e00ff */
[----:B------:R-:W-:Y:S02]  /*155b0*/  IMAD.U32 R11, RZ, RZ, UR5 ;  /* 0x00000005ff0b7e24 */ /* 0x000fe4000f8e00ff */
[----:B------:R-:W-:Y:S02]  /*155c0*/  IMAD.MOV.U32 R12, RZ, RZ, 0x1 ;  /* 0x00000001ff0c7424 */ /* 0x000fe400078e00ff */
[----:B-1----:R-:W-:-:S07]  /*155d0*/  IMAD.MOV.U32 R13, RZ, RZ, RZ ;  /* 0x000000ffff0d7224 */ /* 0x002fce00078e00ff */
[----:B------:R-:W-:-:S07]  /*155e0*/  LEPC R20, `(.L_x_7258) ;  /* 0x000000001014794e */ /* 0x000fce0000000000 */
[----:B--2---:R-:W-:Y:S05]  /*155f0*/  CALL.ABS.NOINC R2 ;  /* 0x0000000002007343 */ /* 0x004fea0003c00000 */
.L_x_7258:
[----:B------:R0:W1:Y:S01]  /*15600*/  LDC.64 R2, c[0x4][R26] ;  /* 0x010000001a027b82 */ /* 0x0000620000000a00 */
[----:B------:R-:W-:Y:S01]  /*15610*/  ULDC.64 UR4, c[0x4][0x138] ;  /* 0x01004e0000047ab9 */ /* 0x000fe20000000a00 */
[----:B------:R-:W-:Y:S01]  /*15620*/  ULDC.64 UR6, c[0x4][0x140] ;  /* 0x0100500000067ab9 */ /* 0x000fe20000000a00 */
[----:B------:R-:W-:Y:S01]  /*15630*/  ULDC.64 UR8, c[0x4][0x60] ;  /* 0x0100180000087ab9 */ /* 0x000fe20000000a00 */
[----:B------:R-:W-:Y:S01]  /*15640*/  MOV R4, UR4 ;  /* 0x0000000400047c02 */ /* 0x000fe20008000f00 */
[----:B------:R-:W-:Y:S01]  /*15650*/  IMAD.U32 R5, RZ, RZ, UR5 ;  /* 0x00000005ff057e24 */ /* 0x000fe2000f8e00ff */
[----:B------:R-:W-:Y:S01]  /*15660*/  MOV R7, UR7 ;  /* 0x0000000700077c02 */ /* 0x000fe20008000f00 */
        /* <DEDUP_REMOVED lines=8> */
.L_x_7257:
[----:B------:R-:W-:Y:S05]  /*156f0*/  BSYNC B6 ;  /* 0x0000000000067941 */ /* 0x000fea0003800000 */
.L_x_7256:
[----:B------:R-:W2:Y:S01]  /*15700*/  LDL R26, [R1+0x20] ;  /* 0x00002000011a7983 */ /* 0x000ea20000100800 */
[----:B------:R-:W-:Y:S01]  /*15710*/  ULDC.64 UR4, c[0x0][0x9f8] ;  /* 0x00027e0000047ab9 */ /* 0x000fe20000000a00 */
[----:B------:R-:W1:Y:S01]  /*15720*/  LDC R7, c[0x0][0x430] ;  /* 0x00010c00ff077b82 */ /* 0x000e620000000800 */
[----:B------:R-:W-:Y:S01]  /*15730*/  ISETP.NE.U32.AND P0, PT, RZ, UR4, PT ;  /* 0x00000004ff007c0c */ /* 0x000fe2000bf05070 */
[----:B------:R-:W0:Y:S03]  /*15740*/  LDL R21, [R1] ;  /* 0x0000000001157983 */ /* 0x000e260000100800 */
[----:B------:R-:W-:Y:S01]  /*15750*/  ISETP.NE.AND.EX P0, PT, RZ, UR5, PT, P0 ;  /* 0x00000005ff007c0c */ /* 0x000fe2000bf05300 */
[----:B------:R-:W3:Y:S01]  /*15760*/  LDL R20, [R1+0x2c] ;  /* 0x00002c0001147983 */ /* 0x000ee20000100800 */
[----:B------:R-:W4:Y:S11]  /*15770*/  S2R R35, SR_TID.X ;  /* 0x0000000000237919 */ /* 0x000f360000002100 */
[----:B------:R-:W-:Y:S01]  /*15780*/  @P0 IADD3 R2, P1, R23, UR4, RZ ;  /* 0x0000000417020c10 */ /* 0x000fe2000ff3e0ff */
[----:B------:R-:W4:Y:S01]  /*15790*/  S2R R0, SR_TID.X ;  /* 0x0000000000007919 */ /* 0x000f220000002100 */
[----:B------:R-:W-:-:S02]  /*157a0*/  ULDC UR4, c[0x0][0x2f4] ;  /* 0x0000bd0000047ab9 */ /* 0x000fc40000000800 */
[----:B------:R-:W-:-:S05]  /*157b0*/  @P0 IADD3.X R3, R24, UR5, RZ, P1, !PT ;  /* 0x0000000518030c10 */ /* 0x000fca0008ffe4ff */
[----:B------:R0:W3:Y:S01]  /*157c0*/  @P0 LDG.E R34, desc[UR38][R2.64] ;  /* 0x0000002602220981 */ /* 0x0000e2000c1e1900 */
[----:B-1----:R-:W-:-:S13]  /*157d0*/  ISETP.NE.AND P1, PT, R7, 0x1, PT ;  /* 0x000000010700780c */ /* 0x002fda0003f25270 */
[----:B------:R-:W1:Y:S01]  /*157e0*/  @P1 LDC R6, c[0x0][0x434] ;  /* 0x00010d00ff061b82 */ /* 0x000e620000000800 */
[----:B----4-:R-:W-:-:S04]  /*157f0*/  LOP3.LUT R35, R35, 0x7f, RZ, 0xc0, !PT ;  /* 0x0000007f23237812 */ /* 0x010fc800078ec0ff */
[----:B------:R-:W-:Y:S02]  /*15800*/  SHF.R.U32.HI R35, RZ, 0x3, R35 ;  /* 0x00000003ff237819 */ /* 0x000fe40000011623 */
[----:B------:R-:W-:-:S04]  /*15810*/  SHF.L.U32 R0, R0, 0x4, RZ ;  /* 0x0000000400007819 */ /* 0x000fc800000006ff */
[----:B------:R-:W-:Y:S02]  /*15820*/  LOP3.LUT R0, R0, 0x70, RZ, 0xc0, !PT ;  /* 0x0000007000007812 */ /* 0x000fe400078ec0ff */
[----:B------:R-:W-:Y:S01]  /*15830*/  LOP3.LUT R32, R32, 0xfffffffb, RZ, 0xc0, !PT ;  /* 0xfffffffb20207812 */ /* 0x000fe200078ec0ff */
[----:B------:R-:W-:Y:S01]  /*15840*/  UMOV UR5, 0xffffffff ;  /* 0xffffffff00057882 */ /* 0x000fe20000000000 */
[----:B--2---:R-:W-:-:S05]  /*15850*/  LEA.HI.SX32 R26, R26, 0xffffffff, 0x19 ;  /* 0xffffffff1a1a7811 */ /* 0x004fca00078fcaff */
[----:B------:R-:W-:-:S05]  /*15860*/  IMAD.SHL.U32 R8, R26, 0x80, RZ ;  /* 0x000000801a087824 */ /* 0x000fca00078e00ff */
[----:B------:R-:W-:Y:S02]  /*15870*/  LOP3.LUT R4, R8, R35, R0, 0xfe, !PT ;  /* 0x0000002308047212 */ /* 0x000fe400078efe00 */
[----:B------:R-:W2:Y:S02]  /*15880*/  @P1 LDC R0, c[0x0][0x438] ;  /* 0x00010e00ff001b82 */ /* 0x000ea40000000800 */
[C---:B------:R-:W-:Y:S01]  /*15890*/  ISETP.GE.AND P0, PT, R4.reuse, R37, PT ;  /* 0x000000250400720c */ /* 0x040fe20003f06270 */
[----:B0-----:R-:W-:-:S04]  /*158a0*/  IMAD.IADD R5, R4, 0x1, R21 ;  /* 0x0000000104057824 */ /* 0x001fc800078e0215 */
[----:B-1----:R-:W-:-:S08]  /*158b0*/  @P1 IMAD.HI.U32 R6, R5, R6, RZ ;  /* 0x0000000605061227 */ /* 0x002fd000078e00ff */
[----:B------:R-:W0:Y:S01]  /*158c0*/  @!P0 LDC.64 R2, c[0x0][0x428] ;  /* 0x00010a00ff028b82 */ /* 0x000e220000000a00 */
[----:B------:R-:W-:Y:S02]  /*158d0*/  MOV R4, R5 ;  /* 0x0000000500047202 */ /* 0x000fe40000000f00 */
[----:B---3--:R-:W-:Y:S02]  /*158e0*/  SHF.R.S32.HI R9, RZ, 0x1f, R34 ;  /* 0x0000001fff097819 */ /* 0x008fe40000011422 */
[----:B--2---:R-:W-:-:S05]  /*158f0*/  @P1 SHF.R.U32.HI R4, RZ, R0, R6 ;  /* 0x00000000ff041219 */ /* 0x004fca0000011606 */
[----:B------:R-:W-:-:S04]  /*15900*/  IMAD.MOV R0, RZ, RZ, -R4 ;  /* 0x000000ffff007224 */ /* 0x000fc800078e0a04 */
[----:B------:R-:W-:Y:S01]  /*15910*/  IMAD R0, R7, R0, R5 ;  /* 0x0000000007007224 */ /* 0x000fe200078e0205 */
[--C-:B------:R-:W-:Y:S01]  /*15920*/  @!P0 SHF.R.S32.HI R5, RZ, 0x1f, R4.reuse ;  /* 0x0000001fff058819 */ /* 0x100fe20000011404 */
[-C--:B0-----:R-:W-:Y:S02]  /*15930*/  @!P0 IMAD R6, R9, R2.reuse, RZ ;  /* 0x0000000209068224 */ /* 0x081fe400078e02ff */
[----:B------:R-:W-:-:S04]  /*15940*/  @!P0 IMAD.WIDE.U32 R4, R34, R2, R4 ;  /* 0x0000000222048225 */ /* 0x000fc800078e0004 */
[----:B------:R-:W-:Y:S02]  /*15950*/  @!P0 IMAD R6, R34, R3, R6 ;  /* 0x0000000322068224 */ /* 0x000fe400078e0206 */
[----:B------:R-:W0:Y:S02]  /*15960*/  @!P0 LDC.64 R2, c[0x0][0x418] ;  /* 0x00010600ff028b82 */ /* 0x000e240000000a00 */
[----:B------:R-:W-:Y:S01]  /*15970*/  @!P0 IMAD.IADD R6, R5, 0x1, R6 ;  /* 0x0000000105068824 */ /* 0x000fe200078e0206 */
[----:B------:R-:W-:Y:S01]  /*15980*/  ISETP.NE.AND P2, PT, R20, 0x3, PT ;  /* 0x000000031400780c */ /* 0x000fe20003f45270 */
[----:B------:R1:W-:Y:S01]  /*15990*/  STL [R1+0x4], R9 ;  /* 0x0000040901007387 */ /* 0x0003e20000100800 */
[----:B0-----:R-:W-:-:S04]  /*159a0*/  @!P0 LEA R2, P1, R4, R2, 0x2 ;  /* 0x0000000204028211 */ /* 0x001fc800078210ff */
[----:B------:R-:W-:Y:S02]  /*159b0*/  @!P0 LEA.HI.X R3, R4, R3, R6, 0x2, P1 ;  /* 0x0000000304038211 */ /* 0x000fe400008f1406 */
[----:B------:R-:W-:-:S06]  /*159c0*/  MOV R4, RZ ;  /* 0x000000ff00047202 */ /* 0x000fcc0000000f00 */
[----:B------:R1:W5:Y:S01]  /*159d0*/  @!P0 LDG.E R4, desc[UR38][R2.64] ;  /* 0x0000002602048981 */ /* 0x000362000c1e1900 */
[----:B------:R-:W-:Y:S02]  /*159e0*/  ISETP.GE.AND P0, PT, R31, UR4, PT ;  /* 0x000000041f007c0c */ /* 0x000fe4000bf06270 */
[----:B------:R-:W-:-:S04]  /*159f0*/  @P2 LOP3.LUT R32, R32, 0x4, RZ, 0xfc, !PT ;  /* 0x0000000420202812 */ /* 0x000fc800078efcff */
[----:B------:R-:W-:-:S07]  /*15a00*/  LOP3.LUT R32, R32, 0xfffffffd, RZ, 0xc0, !PT ;  /* 0xfffffffd20207812 */ /* 0x000fce00078ec0ff */
[----:B------:R-:W-:Y:S02]  /*15a10*/  @P0 LOP3.LUT R32, R32, 0x2, RZ, 0xfc, !PT ;  /* 0x0000000220200812 */ /* 0x000fe400078efcff */
[----:B------:R-:W-:Y:S02]  /*15a20*/  ISETP.GE.AND P0, PT, R30, UR4, PT ;  /* 0x000000041e007c0c */ /* 0x000fe4000bf06270 */
[----:B------:R-:W-:-:S11]  /*15a30*/  LOP3.LUT R32, R32, 0xfffffffe, RZ, 0xc0, !PT ;  /* 0xfffffffe20207812 */ /* 0x000fd600078ec0ff */
[----:B------:R-:W-:Y:S01]  /*15a40*/  @P0 LOP3.LUT R32, R32, 0x1, RZ, 0xfc, !PT ;  /* 0x0000000120200812 */ /* 0x000fe200078efcff */
[----:B-1----:R-:W-:Y:S06]  /*15a50*/  BRA.DIV UR5, `(.L_x_7259) ;  /* 0x0000005a054c7947 */ /* 0x002fec000b800000 */
.L_x_7418:
[----:B------:R-:W-:Y:S01]  /*15a60*/  SHF.R.S32.HI R35, RZ, 0x1f, R18 ;  /* 0x0000001fff237819 */ /* 0x000fe20000011412 */
[----:B------:R-:W-:Y:S06]  /*15a70*/  @!P2 BRA `(.L_x_7260) ;  /* 0x000000000004a947 */ /* 0x000fec0003800000 */
[----:B------:R-:W-:Y:S01]  /*15a80*/  BPT.TRAP 0x1 ;  /* 0x000000040000795c */ /* 0x000fe20000300000 */
.L_x_7260:
        /* <DEDUP_REMOVED lines=25> */
.L_x_7419:
[----:B------:R-:W-:Y:S05]  /*15c20*/  BSYNC B0 ;  /* 0x0000000000007941 */ /* 0x000fea0003800000 */
.L_x_7261:
        /* <DEDUP_REMOVED lines=18> */
[----:B------:R-:W-:Y:S01]  /*15d50*/  ULDC.64 UR4, c[0x0][0x2e8] ;  /* 0x0000ba0000047ab9 */ /* 0x000fe20000000a00 */
[----:B-1----:R-:W-:Y:S02]  /*15d60*/  LOP3.LUT R9, R9, 0x7f, RZ, 0xc0, !PT ;  /* 0x0000007f09097812 */ /* 0x002fe400078ec0ff */
[----:B------:R-:W-:Y:S01]  /*15d70*/  IMAD.IADD R0, R3, 0x1, R0 ;  /* 0x0000000103007824 */ /* 0x000fe200078e0200 */
[----:B------:R-:W-:Y:S01]  /*15d80*/  LEA R4, P0, R2, UR4, 0x1 ;  /* 0x0000000402047c11 */ /* 0x000fe2000f8008ff */
[----:B------:R-:W-:Y:S01]  /*15d90*/  UMOV UR4, 0xffffffff ;  /* 0xffffffff00047882 */ /* 0x000fe20000000000 */
[----:B------:R-:W-:-:S02]  /*15da0*/  SHF.R.U32.HI R9, RZ, 0x3, R9 ;  /* 0x00000003ff097819 */ /* 0x000fc40000011609 */
[----:B------:R-:W-:Y:S02]  /*15db0*/  LEA.HI.X R0, R2, UR5, R0, 0x1, P0 ;  /* 0x0000000502007c11 */ /* 0x000fe400080f0c00 */
[----:B------:R-:W-:-:S04]  /*15dc0*/  IADD3 R6, -R9, R37, -R8 ;  /* 0x0000002509067210 */ /* 0x000fc80007ffe908 */
[----:B------:R-:W-:Y:S01]  /*15dd0*/  ISETP.GE.AND P0, PT, R6, 0x1, PT ;  /* 0x000000010600780c */ /* 0x000fe20003f06270 */
[----:B------:R-:W-:-:S12]  /*15de0*/  BRA.DIV UR4, `(.L_x_7263) ;  /* 0x0000005604b07947 */ /* 0x000fd8000b800000 */
[----:B------:R-:W0:Y:S01]  /*15df0*/  SHFL.IDX PT, R3, R4, RZ, 0x181f ;  /* 0x00181fff04037589 */ /* 0x000e2200000e0000 */
[----:B------:R-:W-:-:S03]  /*15e00*/  @P0 IMAD R8, R5, 0x2, R22 ;  /* 0x0000000205080824 */ /* 0x000fc600078e0216 */
[----:B------:R-:W1:Y:S01]  /*15e10*/  SHFL.IDX PT, R2, R0, RZ, 0x181f ;  /* 0x00181fff00027589 */ /* 0x000e6200000e0000 */
[----:B0-----:R-:W-:-:S04]  /*15e20*/  @P0 LEA R3, P1, R31, R3, 0x1 ;  /* 0x000000031f030211 */ /* 0x001fc800078208ff */
[----:B-1----:R-:W-:-:S04]  /*15e30*/  @P0 IADD3.X R2, RZ, R2, RZ, P1, !PT ;  /* 0x00000002ff020210 */ /* 0x002fc80000ffe4ff */
[----:B------:R-:W-:-:S04]  /*15e40*/  @P0 LOP3.LUT R3, R3, R2, RZ, 0x3c, !PT ;  /* 0x0000000203030212 */ /* 0x000fc800078e3cff */
[----:B------:R-:W-:-:S04]  /*15e50*/  @P0 LOP3.LUT R2, R3, R2, RZ, 0x3c, !PT ;  /* 0x0000000203020212 */ /* 0x000fc800078e3cff */
[----:B------:R-:W-:-:S05]  /*15e60*/  @P0 LOP3.LUT R3, R3, R2, RZ, 0x3c, !PT ;  /* 0x0000000203030212 */ /* 0x000fca00078e3cff */
[----:B------:R-:W-:Y:S01]  /*15e70*/  @!PT LDS RZ, [RZ] ;  /* 0x00000000fffff984 */ /* 0x000fe20000000800 */
        /* <DEDUP_REMOVED lines=68> */
[----:B------:R0:W-:Y:S04]  /*162c0*/  @P0 LDGSTS.E.BYPASS.LTC128B.128 [R8+0x1f400], desc[UR38][R2.64+0x80], !P2 ;  /* 0x1f40008002080fae */ /* 0x0001e8000d101d66 */
[----:B0-2---:R0:W1:Y:S02]  /*162d0*/  SHFL.IDX PT, R2, R4, 0x7, 0x181f ;  /* 0x00f81f0004027f89 */ /* 0x00506400000e0000 */
.L_x_7437:
[----:B------:R-:W-:-:S13]  /*162e0*/  ISETP.GE.AND P0, PT, R6, 0x71, PT ;  /* 0x000000710600780c */ /* 0x000fda0003f06270 */
[----:B-1----:R-:W-:Y:S02]  /*162f0*/  @P0 LEA R2, P1, R31, R2, 0x1 ;  /* 0x000000021f020211 */ /* 0x002fe400078208ff */
[----:B------:R-:W-:-:S03]  /*16300*/  @P0 LEA R5, R5, R22, 0x1 ;  /* 0x0000001605050211 */ /* 0x000fc600078e08ff */
[----:B------:R-:W-:-:S05]  /*16310*/  @P0 IMAD.X R3, RZ, RZ, R0, P1 ;  /* 0x000000ffff030224 */ /* 0x000fca00008e0600 */
[----:B------:R-:W-:Y:S01]  /*16320*/  @!PT LDS RZ, [RZ] ;  /* 0x00000000fffff984 */ /* 0x000fe20000000800 */
[----:B------:R-:W-:Y:S01]  /*16330*/  @!PT LDS RZ, [RZ] ;  /* 0x00000000fffff984 */ /* 0x000fe20000000800 */
[----:B------:R-:W-:Y:S01]  /*16340*/  @!PT LDS RZ, [RZ] ;  /* 0x00000000fffff984 */ /* 0x000fe20000000800 */
[----:B------:R1:W-:Y:S04]  /*16350*/  @P0 LDGSTS.E.BYPASS.LTC128B.128 [R5+0x1bc00], desc[UR38][R2.64], !P3 ;  /* 0x1bc0000002050fae */ /* 0x0003e8000d901d66 */
[----:B------:R1:W-:Y:S01]  /*16360*/  @P0 LDGSTS.E.BYPASS.LTC128B.128 [R5+0x1fc00], desc[UR38][R2.64+0x80], !P2 ;  /* 0x1fc0008002050fae */ /* 0x0003e2000d101d66 */
[----:B------:R-:W-:Y:S01]  /*16370*/  PLOP3.LUT P0, PT, PT, PT, PT, 0x80, 0x0 ;  /* 0x000000000000781c */ /* 0x000fe20003f0f070 */
[----:B------:R-:W-:-:S12]  /*16380*/  NOP ;  /* 0x0000000000007918 */ /* 0x000fd80000000000 */
.L_x_7264:
        /* <DEDUP_REMOVED lines=11> */
.L_x_7265:
[----:B-1----:R1:W5:Y:S01]  /*16440*/  LDL.LU R3, [R1+0x10] ;  /* 0x0000100001037983 */ /* 0x0023620000300800 */
[----:B------:R1:W-:Y:S03]  /*16450*/  SYNCS.ARRIVE.TRANS64.A1T0 RZ, [R7+URZ+0x28830], RZ ;  /* 0x028830ff07ff79a7 */ /* 0x0003e6000810003f */
[----:B0-----:R1:W5:Y:S02]  /*16460*/  LDL.LU R4, [R1+0x18] ;  /* 0x0000180001047983 */ /* 0x0013640000300800 */
[----:B------:R-:W-:Y:S05]  /*16470*/  WARPSYNC.ALL ;  /* 0x0000000000007948 */ /* 0x000fea0003800000 */
[----:B------:R-:W-:Y:S01]  /*16480*/  ULDC.64 UR4, c[0x0][0x298] ;  /* 0x0000a60000047ab9 */ /* 0x000fe20000000a00 */
[----:B------:R-:W-:Y:S01]  /*16490*/  ULDC.64 UR6, c[0x0][0xa00] ;  /* 0x0002800000067ab9 */ /* 0x000fe20000000a00 */
[----:B------:R-:W-:Y:S01]  /*164a0*/  VIADD R2, R22, 0x10400 ;  /* 0x0001040016027836 */ /* 0x000fe20000000000 */
[----:B------:R-:W-:Y:S01]  /*164b0*/  BAR.SYNC.DEFER_BLOCKING 0x8, 0x180 ;  /* 0x0206000000007b1d */ /* 0x000fe20000010000 */
[----:B------:R-:W-:-:S03]  /*164c0*/  ISETP.NE.U32.AND P0, PT, RZ, UR6, PT ;  /* 0x00000006ff007c0c */ /* 0x000fc6000bf05070 */
[----:B------:R-:W-:Y:S02]  /*164d0*/  LOP3.LUT P1, RZ, R2, 0x3ff, RZ, 0xc0, !PT ;  /* 0x000003ff02ff7812 */ /* 0x000fe4000782c0ff */
[----:B------:R-:W-:Y:S01]  /*164e0*/  ISETP.NE.AND.EX P0, PT, RZ, UR7, PT, P0 ;  /* 0x00000007ff007c0c */ /* 0x000fe2000bf05300 */
[----:B------:R-:W-:Y:S03]  /*164f0*/  BSSY B6, `(.L_x_7266) ;  /* 0x000001c000067945 */ /* 0x000fe60003800000 */
        /* <DEDUP_REMOVED lines=15> */
[----:B------:R-:W-:Y:S01]  /*165f0*/  MOV R4, UR4 ;  /* 0x0000000400047c02 */ /* 0x000fe20008000f00 */
[----:B------:R-:W-:Y:S01]  /*16600*/  IMAD.U32 R5, RZ, RZ, UR5 ;  /* 0x00000005ff057e24 */ /* 0x000fe2000f8e00ff */
[----:B------:R-:W0:Y:S01]  /*16610*/  LDC.64 R2, c[0x4][R2] ;  /* 0x0100000002027b82 */ /* 0x000e220000000a00 */
[----:B------:R-:W-:Y:S01]  /*16620*/  IMAD.U32 R6, RZ, RZ, UR6 ;  /* 0x00000006ff067e24 */ /* 0x000fe2000f8e00ff */
[----:B-1----:R-:W-:Y:S01]  /*16630*/  MOV R7, UR7 ;  /* 0x0000000700077c02 */ /* 0x002fe20008000f00 */
[----:B------:R-:W-:Y:S01]  /*16640*/  IMAD.U32 R10, RZ, RZ, UR8 ;  /* 0x00000008ff0a7e24 */ /* 0x000fe2000f8e00ff */
[----:B------:R-:W-:Y:S01]  /*16650*/  MOV R8, 0x70 ;  /* 0x0000007000087802 */ /* 0x000fe20000000f00 */
[----:B------:R-:W-:-:S02]  /*16660*/  IMAD.U32 R11, RZ, RZ, UR9 ;  /* 0x00000009ff0b7e24 */ /* 0x000fc4000f8e00ff */
[----:B------:R-:W-:Y:S02]  /*16670*/  IMAD.MOV.U32 R12, RZ, RZ, 0x1 ;  /* 0x00000001ff0c7424 */ /* 0x000fe400078e00ff */
[----:B------:R-:W-:-:S07]  /*16680*/  IMAD.MOV.U32 R13, RZ, RZ, RZ ;  /* 0x000000ffff0d7224 */ /* 0x000fce00078e00ff */
[----:B------:R-:W-:-:S07]  /*16690*/  LEPC R20, `(.L_x_7267) ;  /* 0x000000001014794e */ /* 0x000fce0000000000 */
[----:B0-----:R-:W-:Y:S05]  /*166a0*/  CALL.ABS.NOINC R2 ;  /* 0x0000000002007343 */ /* 0x001fea0003c00000 */
.L_x_7267:
[----:B------:R-:W-:Y:S05]  /*166b0*/  BSYNC B6 ;  /* 0x0000000000067941 */ /* 0x000fea0003800000 */
.L_x_7266:
[----:B------:R-:W2:Y:S01]  /*166c0*/  LDL.LU R20, [R1+0x28] ;  /* 0x0000280001147983 */ /* 0x000ea20000300800 */
[----:B------:R-:W-:Y:S01]  /*166d0*/  ULDC.64 UR4, c[0x0][0x2d8] ;  /* 0x0000b60000047ab9 */ /* 0x000fe20000000a00 */
[----:B------:R-:W3:Y:S01]  /*166e0*/  LDC R8, c[0x0][0x448] ;  /* 0x00011200ff087b82 */ /* 0x000ee20000000800 */
[----:B------:R-:W4:Y:S01]  /*166f0*/  S2R R6, SR_TID.X ;  /* 0x0000000000067919 */ /* 0x000f220000002100 */
[----:B0-----:R-:W-:Y:S01]  /*16700*/  IMAD.SHL.U32 R4, R17, 0x80, RZ ;  /* 0x0000008011047824 */ /* 0x001fe200078e00ff */
[----:B------:R-:W-:Y:S01]  /*16710*/  ULDC.64 UR6, c[0x0][0x280] ;  /* 0x0000a00000067ab9 */ /* 0x000fe20000000a00 */
[----:B------:R-:W4:Y:S04]  /*16720*/  LDL.LU R21, [R1+0x18] ;  /* 0x0000180001157983 */ /* 0x000f280000300800 */
[----:B------:R-:W4:Y:S01]  /*16730*/  LDL.LU.64 R2, [R1+0x10] ;  /* 0x0000100001027983 */ /* 0x000f220000300a00 */
[----:B------:R-:W-:-:S03]  /*16740*/  IMAD R0, R35, UR4, RZ ;  /* 0x0000000423007c24 */ /* 0x000fc6000f8e02ff */
[----:B------:R0:W5:Y:S01]  /*16750*/  LDL R9, [R1+0x8] ;  /* 0x0000080001097983 */ /* 0x0001620000100800 */
[----:B------:R-:W-:Y:S01]  /*16760*/  IMAD R5, R18, UR5, R0 ;  /* 0x0000000512057c24 */ /* 0x000fe2000f8e0200 */
[----:B---3--:R-:W-:Y:S02]  /*16770*/  ISETP.NE.AND P0, PT, R8, 0x1, PT ;  /* 0x000000010800780c */ /* 0x008fe40003f05270 */
[----:B----4-:R-:W-:-:S03]  /*16780*/  MOV R3, R21 ;  /* 0x0000001500037202 */ /* 0x010fc60000000f00 */
[----:B------:R-:W-:Y:S01]  /*16790*/  IMAD.WIDE.U32 R2, R18, UR4, R2 ;  /* 0x0000000412027c25 */ /* 0x000fe2000f8e0002 */
[----:B------:R-:W-:-:S03]  /*167a0*/  ULDC.64 UR4, c[0x0][0x2e0] ;  /* 0x0000b80000047ab9 */ /* 0x000fc60000000a00 */
[----:B--2---:R-:W-:Y:S02]  /*167b0*/  IMAD R0, R20, UR4, RZ ;  /* 0x0000000414007c24 */ /* 0x004fe4000f8e02ff */
[----:B------:R-:W2:Y:S01]  /*167c0*/  S2R R20, SR_TID.X ;  /* 0x0000000000147919 */ /* 0x000ea20000002100 */
[----:B------:R-:W-:Y:S02]  /*167d0*/  IMAD.IADD R3, R3, 0x1, R5 ;  /* 0x0000000103037824 */ /* 0x000fe400078e0205 */
[C---:B------:R-:W-:Y:S01]  /*167e0*/  IMAD R0, R33.reuse, UR5, R0 ;  /* 0x0000000521007c24 */ /* 0x040fe2000f8e0200 */
[----:B------:R-:W1:Y:S01]  /*167f0*/  @P0 LDC R5, c[0x0][0x44c] ;  /* 0x00011300ff050b82 */ /* 0x000e620000000800 */
[----:B------:R-:W-:Y:S01]  /*16800*/  IMAD.WIDE.U32 R2, R33, UR4, R2 ;  /* 0x0000000421027c25 */ /* 0x000fe2000f8e0002 */
[----:B------:R-:W-:Y:S01]  /*16810*/  SHF.L.U32 R6, R6, 0x4, RZ ;  /* 0x0000000406067819 */ /* 0x000fe200000006ff */
[----:B------:R-:W-:Y:S02]  /*16820*/  ULDC.64 UR4, c[0x0][0x2d0] ;  /* 0x0000b40000047ab9 */ /* 0x000fe40000000a00 */
[----:B------:R-:W-:-:S03]  /*16830*/  IMAD.IADD R3, R3, 0x1, R0 ;  /* 0x0000000103037824 */ /* 0x000fc600078e0200 */
[----:B------:R-:W3:Y:S01]  /*16840*/  @P0 LDC R0, c[0x0][0x450] ;  /* 0x00011400ff000b82 */ /* 0x000ee20000000800 */
[----:B--2---:R-:W-:-:S04]  /*16850*/  LOP3.LUT R20, R20, 0x7f, RZ, 0xc0, !PT ;  /* 0x0000007f14147812 */ /* 0x004fc800078ec0ff */
[----:B------:R-:W-:Y:S02]  /*16860*/  SHF.R.U32.HI R10, RZ, 0x3, R20 ;  /* 0x00000003ff0a7819 */ /* 0x000fe40000011614 */
[----:B------:R0:W5:Y:S01]  /*16870*/  LDL R20, [R1+0x1c] ;  /* 0x00001c0001147983 */ /* 0x0001620000100800 */
[----:B------:R-:W-:-:S04]  /*16880*/  LOP3.LUT R6, R6, 0x70, RZ, 0xc0, !PT ;  /* 0x0000007006067812 */ /* 0x000fc800078ec0ff */
[----:B------:R-:W-:-:S05]  /*16890*/  LOP3.LUT R6, R4, R10, R6, 0xfe, !PT ;  /* 0x0000000a04067212 */ /* 0x000fca00078efe06 */
[----:B-1----:R-:W-:-:S04]  /*168a0*/  @P0 IMAD.HI.U32 R7, R6, R5, RZ ;  /* 0x0000000506070227 */ /* 0x002fc800078e00ff */
[----:B------:R-:W-:Y:S01]  /*168b0*/  IMAD.MOV.U32 R5, RZ, RZ, R6 ;  /* 0x000000ffff057224 */ /* 0x000fe200078e0006 */
[----:B---3--:R-:W-:-:S04]  /*168c0*/  @P0 SHF.R.U32.HI R5, RZ, R0, R7 ;  /* 0x00000000ff050219 */ /* 0x008fc80000011607 */
[----:B------:R-:W-:-:S05]  /*168d0*/  IADD3 R0, -R5, RZ, RZ ;  /* 0x000000ff05007210 */ /* 0x000fca0007ffe1ff */
[----:B------:R-:W-:Y:S01]  /*168e0*/  IMAD R0, R8, R0, R6 ;  /* 0x0000000008007224 */ /* 0x000fe200078e0206 */
[----:B------:R-:W-:Y:S01]  /*168f0*/  SHF.R.S32.HI R6, RZ, 0x1f, R5 ;  /* 0x0000001fff067819 */ /* 0x000fe20000011405 */
[----:B------:R-:W-:-:S04]  /*16900*/  IMAD.WIDE.U32 R2, R5, UR4, R2 ;  /* 0x0000000405027c25 */ /* 0x000fc8000f8e0002 */
[----:B------:R-:W-:-:S04]  /*16910*/  IMAD R6, R6, UR4, RZ ;  /* 0x0000000406067c24 */ /* 0x000fc8000f8e02ff */
[----:B------:R-:W-:Y:S01]  /*16920*/  IMAD R5, R5, UR5, R6 ;  /* 0x0000000505057c24 */ /* 0x000fe2000f8e0206 */
[----:B------:R-:W-:-:S03]  /*16930*/  ULDC.64 UR4, c[0x0][0x2c8] ;  /* 0x0000b20000047ab9 */ /* 0x000fc60000000a00 */
[----:B------:R-:W-:Y:S01]  /*16940*/  IMAD.IADD R3, R3, 0x1, R5 ;  /* 0x0000000103037824 */ /* 0x000fe200078e0205 */
[----:B------:R-:W-:-:S05]  /*16950*/  SHF.R.S32.HI R5, RZ, 0x1f, R0 ;  /* 0x0000001fff057819 */ /* 0x000fca0000011400 */
[----:B------:R-:W-:Y:S02]  /*16960*/  IMAD R5, R5, UR4, RZ ;  /* 0x0000000405057c24 */ /* 0x000fe4000f8e02ff */
[----:B------:R-:W-:Y:S01]  /*16970*/  IMAD.WIDE.U32 R2, R0, UR4, R2 ;  /* 0x0000000400027c25 */ /* 0x000fe2000f8e0002 */
[----:B------:R-:W-:-:S03]  /*16980*/  ULDC UR4, c[0x0][0x2b8] ;  /* 0x0000ae0000047ab9 */ /* 0x000fc60000000800 */
[----:B------:R-:W-:Y:S01]  /*16990*/  IMAD R5, R0, UR5, R5 ;  /* 0x0000000500057c24 */ /* 0x000fe2000f8e0205 */
[----:B------:R-:W-:-:S03]  /*169a0*/  LEA R0, P2, R2, UR6, 0x1 ;  /* 0x0000000602007c11 */ /* 0x000fc6000f8408ff */
[----:B------:R-:W-:Y:S01]  /*169b0*/  IMAD.IADD R5, R3, 0x1, R5 ;  /* 0x0000000103057824 */ /* 0x000fe200078e0205 */
[----:B------:R-:W-:Y:S02]  /*169c0*/  ISETP.GE.AND P0, PT, R31, UR4, PT ;  /* 0x000000041f007c0c */ /* 0x000fe4000bf06270 */
[----:B------:R-:W-:Y:S01]  /*169d0*/  ISETP.GE.AND P1, PT, R30, UR4, PT ;  /* 0x000000041e007c0c */ /* 0x000fe2000bf26270 */
[----:B------:R-:W-:Y:S01]  /*169e0*/  UMOV UR4, 0xffffffff ;  /* 0xffffffff00047882 */ /* 0x000fe20000000000 */
[----:B------:R-:W-:Y:S02]  /*169f0*/  LEA.HI.X R5, R2, UR7, R5, 0x1, P2 ;  /* 0x0000000702057c11 */ /* 0x000fe400090f0c05 */
[----:B0-----:R-:W-:Y:S09]  /*16a00*/  BRA.DIV UR4, `(.L_x_7268) ;  /* 0x0000005604807947 */ /* 0x001ff2000b800000 */
[----:B------:R-:W0:Y:S01]  /*16a10*/  SHFL.IDX PT, R14, R0, RZ, 0x181f ;  /* 0x00181fff000e7589 */ /* 0x000e2200000e0000 */
[----:B-----5:R-:W-:Y:S01]  /*16a20*/  IMAD R6, R20, R8, RZ ;  /* 0x0000000814067224 */ /* 0x020fe200078e02ff */
[----:B------:R-:W-:Y:S02]  /*16a30*/  IADD3 R4, R10, R4, RZ ;  /* 0x000000040a047210 */ /* 0x000fe40007ffe0ff */
[----:B------:R-:W1:Y:S02]  /*16a40*/  SHFL.IDX PT, R2, R5, RZ, 0x181f ;  /* 0x00181fff05027589 */ /* 0x000e6400000e0000 */
[C---:B------:R-:W-:Y:S02]  /*16a50*/  ISETP.GE.AND P3, PT, R4.reuse, R6, PT ;  /* 0x000000060400720c */ /* 0x040fe40003f66270 */
[----:B------:R-:W-:-:S11]  /*16a60*/  IADD3 R7, R4, 0x10, RZ ;  /* 0x0000001004077810 */ /* 0x000fd60007ffe0ff */
        /* <DEDUP_REMOVED lines=58> */
[----:B0-----:R-:W-:Y:S01]  /*16e10*/  @!P3 LEA R14, P2, R31, R14, 0x1 ;  /* 0x0000000e1f0eb211 */ /* 0x001fe200078408ff */
[----:B------:R-:W0:Y:S03]  /*16e20*/  SHFL.IDX PT, R5, R5, 0x7, 0x181f ;  /* 0x00f81f0005057f89 */ /* 0x000e2600000e0000 */
[----:B-1----:R-:W-:Y:S01]  /*16e30*/  @!P3 IADD3.X R7, RZ, R2, RZ, P2, !PT ;  /* 0x00000002ff07b210 */ /* 0x002fe200017fe4ff */
[----:B------:R-:W-:-:S02]  /*16e40*/  @!P3 IMAD.MOV.U32 R2, RZ, RZ, R14 ;  /* 0x000000ffff02b224 */ /* 0x000fc400078e000e */
[----:B------:R1:W2:Y:S02]  /*16e50*/  SHFL.IDX PT, R14, R0, 0x7, 0x181f ;  /* 0x00f81f00000e7f89 */ /* 0x0002a400000e0000 */
[----:B------:R-:W-:-:S05]  /*16e60*/  @!P3 IMAD.MOV.U32 R3, RZ, RZ, R7 ;  /* 0x000000ffff03b224 */ /* 0x000fca00078e0007 */
[----:B------:R1:W-:Y:S04]  /*16e70*/  @!P3 LDGSTS.E.BYPASS.LTC128B.128 [R9+0x13400], desc[UR38][R2.64], !P0 ;  /* 0x134000000209bfae */ /* 0x0003e8000c101d66 */
[----:B0-----:R1:W-:Y:S02]  /*16e80*/  @!P3 LDGSTS.E.BYPASS.LTC128B.128 [R9+0x17400], desc[UR38][R2.64+0x80], !P1 ;  /* 0x174000800209bfae */ /* 0x0013e4000c901d66 */
.L_x_7454:
        /* <DEDUP_REMOVED lines=11> */
.L_x_7270:
[----:B------:R-:W-:Y:S05]  /*16f40*/  BSYNC B0 ;  /* 0x0000000000007941 */ /* 0x000fea0003800000 */
.L_x_7269:
[----:B------:R-:W-:Y:S01]  /*16f50*/  NOP ;  /* 0x0000000000007918 */ /* 0x000fe20000000000 */
[----:B------:R-:W-:-:S13]  /*16f60*/  PLOP3.LUT P0, PT, PT, PT, PT, 0x80, 0x0 ;  /* 0x000000000000781c */ /* 0x000fda0003f0f070 */
.L_x_7271:
        /* <DEDUP_REMOVED lines=16> */
[----:B------:R-:W-:Y:S01]  /*17070*/  ISETP.GE.AND P1, PT, R37, 0x81, PT ;  /* 0x000000812500780c */ /* 0x000fe20003f26270 */
[----:B------:R-:W1:Y:S02]  /*17080*/  SYNCS.PHASECHK.TRANS64.TRYWAIT P0, [R22+URZ+0x28820], R3 ;  /* 0x02882003160075a7 */ /* 0x000e64000800017f */
[----:B01----:R-:W-:Y:S10]  /*17090*/  @!P0 BRA `(.L_x_7273) ;  /* 0x00000058005c8947 */ /* 0x003ff40003800000 */
.L_x_7455:
[----:B------:R-:W-:Y:S05]  /*170a0*/  BSYNC B0 ;  /* 0x0000000000007941 */ /* 0x000fea0003800000 */
.L_x_7272:
[----:B------:R-:W-:Y:S04]  /*170b0*/  BSSY B0, `(.L_x_7274) ;  /* 0x000010f000007945 */ /* 0x000fe80003800000 */
[----:B------:R-:W-:Y:S05]  /*170c0*/  @!P1 BRA `(.L_x_7275) ;  /* 0x0000001000349947 */ /* 0x000fea0003800000 */
[----:B------:R-:W3:Y:S01]  /*170d0*/  LDL.LU R0, [R1+0x20] ;  /* 0x0000200001007983 */ /* 0x000ee20000300800 */
[----:B------:R-:W-:Y:S01]  /*170e0*/  ULDC UR4, c[0x0][0x2f4] ;  /* 0x0000bd0000047ab9 */ /* 0x000fe20000000800 */
[----:B------:R-:W-:Y:S01]  /*170f0*/  IMAD.MOV.U32 R17, RZ, RZ, R28 ;  /* 0x000000ffff117224 */ /* 0x000fe200078e001c */
[----:B------:R-:W-:Y:S01]  /*17100*/  ISETP.GE.AND P2, PT, R31, UR4, PT ;  /* 0x000000041f007c0c */ /* 0x000fe2000bf46270 */
[----:B------:R-:W-:Y:S01]  /*17110*/  IMAD.MOV.U32 R10, RZ, RZ, R25 ;  /* 0x000000ffff0a7224 */ /* 0x000fe200078e0019 */
[----:B------:R-:W-:Y:S02]  /*17120*/  ISETP.GE.AND P1, PT, R30, UR4, PT ;  /* 0x000000041e007c0c */ /* 0x000fe4000bf26270 */
[----:B------:R-:W-:Y:S02]  /*17130*/  MOV R33, R26 ;  /* 0x0000001a00217202 */ /* 0x000fe40000000f00 */
[----:B---3--:R-:W-:-:S09]  /*17140*/  LEA.HI.SX32 R6, R0, 0xfffffffe, 0x19 ;  /* 0xfffffffe00067811 */ /* 0x008fd200078fcaff */
.L_x_7288:
[----:B------:R-:W3:Y:S01]  /*17150*/  LDL R9, [R1] ;  /* 0x0000000001097983 */ /* 0x000ee20000100800 */
[----:B------:R-:W1:Y:S03]  /*17160*/  LDC R0, c[0x0][0x430] ;  /* 0x00010c00ff007b82 */ /* 0x000e660000000800 */
[----:B------:R-:W4:Y:S01]  /*17170*/  LDL R5, [R1+0x4] ;  /* 0x0000040001057983 */ /* 0x000f220000100800 */
[----:B------:R-:W5:Y:S01]  /*17180*/  S2R R2, SR_TID.X ;  /* 0x0000000000027919 */ /* 0x000f620000002100 */
[----:B------:R-:W2:Y:S02]  /*17190*/  S2R R4, SR_TID.X ;  /* 0x0000000000047919 */ /* 0x000ea40000002100 */
[----:B------:R-:W4:Y:S01]  /*171a0*/  LDL R7, [R1+0x2c] ;  /* 0x00002c0001077983 */ /* 0x000f220000100800 */
[----:B------:R-:W-:Y:S05]  /*171b0*/  YIELD ;  /* 0x0000000000007946 */ /* 0x000fea0003800000 */
[----:B------:R-:W-:Y:S01]  /*171c0*/  ULDC.64 UR4, c[0x0][0x428] ;  /* 0x00010a0000047ab9 */ /* 0x000fe20000000a00 */
[----:B-1----:R-:W-:-:S13]  /*171d0*/  ISETP.NE.AND P0, PT, R0, 0x1, PT ;  /* 0x000000010000780c */ /* 0x002fda0003f05270 */
[----:B0-----:R-:W0:Y:S01]  /*171e0*/  @P0 LDC R3, c[0x0][0x434] ;  /* 0x00010d00ff030b82 */ /* 0x001e220000000800 */
[----:B-----5:R-:W-:-:S04]  /*171f0*/  LOP3.LUT R2, R2, 0x7f, RZ, 0xc0, !PT ;  /* 0x0000007f02027812 */ /* 0x020fc800078ec0ff */
[----:B------:R-:W-:Y:S01]  /*17200*/  SHF.R.U32.HI R2, RZ, 0x3, R2 ;  /* 0x00000003ff027819 */ /* 0x000fe20000011602 */
[----:B--2---:R-:W-:Y:S02]  /*17210*/  IMAD.SHL.U32 R4, R4, 0x10, RZ ;  /* 0x0000001004047824 */ /* 0x004fe400078e00ff */
[----:B------:R-:W1:Y:S02]  /*17220*/  @P0 LDC R8, c[0x0][0x438] ;  /* 0x00010e00ff080b82 */ /* 0x000e640000000800 */
[----:B------:R-:W-:Y:S01]  /*17230*/  IMAD R2, R6, 0x80, R2 ;  /* 0x0000008006027824 */ /* 0x000fe200078e0202 */
[----:B------:R-:W-:-:S04]  /*17240*/  LOP3.LUT R4, R4, 0x70, RZ, 0xc0, !PT ;  /* 0x0000007004047812 */ /* 0x000fc800078ec0ff */
[----:B---3--:R-:W-:-:S04]  /*17250*/  IADD3 R4, R4, R2, R9 ;  /* 0x0000000204047210 */ /* 0x008fc80007ffe009 */
[----:B------:R-:W-:Y:S01]  /*17260*/  MOV R2, R4 ;  /* 0x0000000400027202 */ /* 0x000fe20000000f00 */
[----:B0-----:R-:W-:-:S04]  /*17270*/  @P0 IMAD.HI.U32 R3, R4, R3, RZ ;  /* 0x0000000304030227 */ /* 0x001fc800078e00ff */
[----:B----4-:R-:W-:Y:S01]  /*17280*/  IMAD R5, R5, UR4, RZ ;  /* 0x0000000405057c24 */ /* 0x010fe2000f8e02ff */
[----:B-1----:R-:W-:-:S03]  /*17290*/  @P0 SHF.R.U32.HI R2, RZ, R8, R3 ;  /* 0x00000008ff020219 */ /* 0x002fc60000011603 */
[----:B------:R-:W-:Y:S02]  /*172a0*/  IMAD R5, R34, UR5, R5 ;  /* 0x0000000522057c24 */ /* 0x000fe4000f8e0205 */
[----:B------:R-:W-:-:S04]  /*172b0*/  IMAD.MOV R3, RZ, RZ, -R2 ;  /* 0x000000ffff037224 */ /* 0x000fc800078e0a02 */
[----:B------:R-:W-:Y:S01]  /*172c0*/  IMAD R0, R0, R3, R4 ;  /* 0x0000000300007224 */ /* 0x000fe200078e0204 */
[----:B------:R-:W-:-:S03]  /*172d0*/  SHF.R.S32.HI R3, RZ, 0x1f, R2 ;  /* 0x0000001fff037819 */ /* 0x000fc60000011402 */
[----:B------:R-:W-:Y:S01]  /*172e0*/  IMAD.WIDE.U32 R2, R34, UR4, R2 ;  /* 0x0000000422027c25 */ /* 0x000fe2000f8e0002 */
[----:B------:R-:W-:-:S03]  /*172f0*/  ULDC.64 UR4, c[0x0][0x418] ;  /* 0x0001060000047ab9 */ /* 0x000fc60000000a00 */
[----:B------:R-:W-:Y:S01]  /*17300*/  IMAD.IADD R3, R5, 0x1, R3 ;  /* 0x0000000105037824 */ /* 0x000fe200078e0203 */
[----:B------:R-:W-:-:S04]  /*17310*/  LEA R4, P0, R2, UR4, 0x2 ;  /* 0x0000000402047c11 */ /* 0x000fc8000f8010ff */
[----:B------:R-:W-:-:S05]  /*17320*/  LEA.HI.X R5, R2, UR5, R3, 0x2, P0 ;  /* 0x0000000502057c11 */ /* 0x000fca00080f1403 */
[----:B------:R-:W2:Y:S01]  /*17330*/  LDG.E R4, desc[UR38][R4.64] ;  /* 0x0000002604047981 */ /* 0x000ea2000c1e1900 */
[----:B------:R-:W-:Y:S01]  /*17340*/  ISETP.NE.AND P3, PT, R7, 0x3, PT ;  /* 0x000000030700780c */ /* 0x000fe20003f65270 */
[----:B------:R-:W-:Y:S01]  /*17350*/  IMAD.MOV.U32 R26, RZ, RZ, R6 ;  /* 0x000000ffff1a7224 */ /* 0x000fe200078e0006 */
[----:B------:R-:W-:-:S04]  /*17360*/  IADD3 R25, R10, 0x1, RZ ;  /* 0x000000010a197810 */ /* 0x000fc80007ffe0ff */
[----:B------:R-:W-:-:S04]  /*17370*/  ISETP.NE.AND P0, PT, R25, 0x2, PT ;  /* 0x000000021900780c */ /* 0x000fc80003f05270 */
[----:B------:R-:W-:Y:S02]  /*17380*/  SEL R28, RZ, 0x1, P0 ;  /* 0x00000001ff1c7807 */ /* 0x000fe40000000000 */
[----:B------:R-:W-:Y:S02]  /*17390*/  SEL R25, R25, RZ, P0 ;  /* 0x000000ff19197207 */ /* 0x000fe40000000000 */
[----:B------:R-:W-:Y:S02]  /*173a0*/  LOP3.LUT R28, R17, R28, RZ, 0x3c, !PT ;  /* 0x0000001c111c7212 */ /* 0x000fe400078e3cff */
[----:B--2---:R-:W-:Y:S01]  /*173b0*/  SHF.R.S32.HI R21, RZ, 0x1f, R4 ;  /* 0x0000001fff157819 */ /* 0x004fe20000011404 */
[----:B------:R-:W-:Y:S06]  /*173c0*/  @!P3 BRA `(.L_x_7276) ;  /* 0x000000000004b947 */ /* 0x000fec0003800000 */
[----:B------:R-:W-:Y:S01]  /*173d0*/  BPT.TRAP 0x1 ;  /* 0x000000040000795c */ /* 0x000fe20000300000 */
.L_x_7276:
[----:B------:R-:W-:Y:S01]  /*173e0*/  IMAD R6, R25, 0x8, R22 ;  /* 0x0000000819067824 */ /* 0x000fe200078e0216 */
[----:B------:R-:W-:Y:S01]  /*173f0*/  SHF.L.U32 R3, R28, 0x1f, RZ ;  /* 0x0000001f1c037819 */ /* 0x000fe200000006ff */
[----:B------:R-:W-:Y:S03]  /*17400*/  BSSY B1, `(.L_x_7277) ;  /* 0x0000003000017945 */ /* 0x000fe60003800000 */
[----:B------:R-:W0:Y:S02]  /*17410*/  SYNCS.PHASECHK.TRANS64.TRYWAIT P0, [R6+URZ+0x28840], R3 ;  /* 0x02884003060075a7 */ /* 0x000e24000800017f */
[----:B0-----:R-:W-:Y:S05]  /*17420*/  @!P0 BRA `(.L_x_7278) ;  /* 0x00000054008c8947 */ /* 0x001fea0003800000 */
.L_x_7456:
[----:B------:R-:W-:Y:S05]  /*17430*/  BSYNC B1 ;  /* 0x0000000000017941 */ /* 0x000fea0003800000 */
.L_x_7277:
[----:B------:R-:W-:Y:S01]  /*17440*/  SHF.R.S32.HI R20, RZ, 0x1f, R0 ;  /* 0x0000001fff147819 */ /* 0x000fe20000011400 */
[----:B------:R-:W-:Y:S01]  /*17450*/  ULDC.64 UR4, c[0x0][0x300] ;  /* 0x0000c00000047ab9 */ /* 0x000fe20000000a00 */
[----:B------:R-:W-:Y:S01]  /*17460*/  LOP3.LUT P4, RZ, R32, 0x2, RZ, 0xc0, !PT ;  /* 0x0000000220ff7812 */ /* 0x000fe2000788c0ff */
[----:B0-----:R-:W-:Y:S01]  /*17470*/  IMAD.WIDE.U32 R2, R0, UR4, RZ ;  /* 0x0000000400027c25 */ /* 0x001fe2000f8e00ff */
[----:B------:R-:W-:Y:S02]  /*17480*/  LOP3.LUT P3, RZ, R32, 0x1, RZ, 0xc0, !PT ;  /* 0x0000000120ff7812 */ /* 0x000fe4000786c0ff */
[----:B------:R-:W-:Y:S01]  /*17490*/  LEA R8, R25, R36, 0xe ;  /* 0x0000002419087211 */ /* 0x000fe200078e70ff */
        /* <DEDUP_REMOVED lines=20> */
[----:B------:R-:W-:Y:S02]  /*175e0*/  LEA R8, R8, R22, 0x1 ;  /* 0x0000001608087211 */ /* 0x000fe400078e08ff */
[----:B------:R-:W1:Y:S02]  /*175f0*/  SHFL.IDX PT, R3, R9, RZ, 0x181f ;  /* 0x00181fff09037589 */ /* 0x000e6400000e0000 */
[----:B0-----:R-:W-:-:S05]  /*17600*/  IADD3 R2, P0, R2, R5, RZ ;  /* 0x0000000502027210 */ /* 0x001fca0007f1e0ff */
[----:B-1----:R-:W-:-:S05]  /*17610*/  IMAD.X R3, RZ, RZ, R3, P0 ;  /* 0x000000ffff037224 */ /* 0x002fca00000e0603 */
        /* <DEDUP_REMOVED lines=17> */
[----:B0-----:R-:W-:-:S04]  /*17730*/  IADD3 R2, P0, R2, R5, RZ ;  /* 0x0000000502027210 */ /* 0x001fc80007f1e0ff */
[----:B-1----:R-:W-:-:S05]  /*17740*/  IADD3.X R3, RZ, R3, RZ, P0, !PT ;  /* 0x00000003ff037210 */ /* 0x002fca00007fe4ff */
        /* <DEDUP_REMOVED lines=16> */
[----:B------:R-:W2:Y:S01]  /*17850*/  SHFL.IDX PT, R9, R9, 0x7, 0x181f ;  /* 0x00f81f0009097f89 */ /* 0x000ea200000e0000 */
[----:B0-----:R-:W-:-:S04]  /*17860*/  IADD3 R2, P0, R2, R5, RZ ;  /* 0x0000000502027210 */ /* 0x001fc80007f1e0ff */
[----:B-1----:R-:W-:-:S05]  /*17870*/  IADD3.X R3, RZ, R3, RZ, P0, !PT ;  /* 0x00000003ff037210 */ /* 0x002fca00007fe4ff */
[----:B------:R-:W-:Y:S04]  /*17880*/  LDGSTS.E.BYPASS.LTC128B.128 [R8+0x1b400], desc[UR38][R2.64], !P4 ;  /* 0x1b40000002087fae */ /* 0x000fe8000e101d66 */
[----:B------:R0:W-:Y:S04]  /*17890*/  LDGSTS.E.BYPASS.LTC128B.128 [R8+0x1f400], desc[UR38][R2.64+0x80], !P3 ;  /* 0x1f40008002087fae */ /* 0x0001e8000d901d66 */
[----:B0-2---:R0:W1:Y:S02]  /*178a0*/  SHFL.IDX PT, R2, R7, 0x7, 0x181f ;  /* 0x00f81f0007027f89 */ /* 0x00506400000e0000 */
.L_x_7474:
        /* <DEDUP_REMOVED lines=9> */
.L_x_7280:
        /* <DEDUP_REMOVED lines=11> */
.L_x_7281:
[----:B------:R1:W-:Y:S01]  /*179f0*/  SYNCS.ARRIVE.TRANS64.A1T0 RZ, [R6+URZ+0x28830], RZ ;  /* 0x028830ff06ff79a7 */ /* 0x0003e2000810003f */
[----:B------:R-:W-:Y:S05]  /*17a00*/  @!P4 BRA `(.L_x_7282) ;  /* 0x000000000004c947 */ /* 0x000fea0003800000 */
[----:B------:R-:W-:Y:S01]  /*17a10*/  BPT.TRAP 0x1 ;  /* 0x000000040000795c */ /* 0x000fe20000300000 */
.L_x_7282:
[----:B------:R-:W-:Y:S01]  /*17a20*/  SHF.L.U32 R2, R17, 0x1f, RZ ;  /* 0x0000001f11027819 */ /* 0x000fe200000006ff */
[----:B-1----:R-:W-:Y:S01]  /*17a30*/  IMAD R6, R10, 0x8, R22 ;  /* 0x000000080a067824 */ /* 0x002fe200078e0216 */
[----:B------:R-:W-:Y:S03]  /*17a40*/  BSSY B1, `(.L_x_7283) ;  /* 0x0000003000017945 */ /* 0x000fe60003800000 */
[----:B------:R-:W1:Y:S02]  /*17a50*/  SYNCS.PHASECHK.TRANS64.TRYWAIT P0, [R6+URZ+0x28860], R2 ;  /* 0x02886002060075a7 */ /* 0x000e64000800017f */
[----:B-1----:R-:W-:Y:S05]  /*17a60*/  @!P0 BRA `(.L_x_7284) ;  /* 0x00000058005c8947 */ /* 0x002fea0003800000 */
.L_x_7475:
[----:B------:R-:W-:Y:S05]  /*17a70*/  BSYNC B1 ;  /* 0x0000000000017941 */ /* 0x000fea0003800000 */
.L_x_7283:
[----:B------:R-:W2:Y:S01]  /*17a80*/  S2R R3, SR_TID.X ;  /* 0x0000000000037919 */ /* 0x000ea20000002100 */
[----:B------:R-:W-:Y:S01]  /*17a90*/  UMOV UR4, 0xffffffff ;  /* 0xffffffff00047882 */ /* 0x000fe20000000000 */
[----:B------:R-:W-:Y:S01]  /*17aa0*/  IMAD R8, R33, -0x80, R37 ;  /* 0xffffff8021087824 */ /* 0x000fe200078e0225 */
[----:B0-----:R-:W-:Y:S02]  /*17ab0*/  LEA R7, R10, R36, 0xe ;  /* 0x000000240a077211 */ /* 0x001fe400078e70ff */
[----:B--2---:R-:W-:-:S04]  /*17ac0*/  LOP3.LUT R3, R3, 0x7f, RZ, 0xc0, !PT ;  /* 0x0000007f03037812 */ /* 0x004fc800078ec0ff */
[----:B------:R-:W-:-:S05]  /*17ad0*/  SHF.R.U32.HI R3, RZ, 0x3, R3 ;  /* 0x00000003ff037819 */ /* 0x000fca0000011603 */
[----:B------:R-:W-:Y:S01]  /*17ae0*/  IMAD.IADD R8, R8, 0x1, -R3 ;  /* 0x0000000108087824 */ /* 0x000fe200078e0a03 */
[----:B------:R-:W-:Y:S06]  /*17af0*/  BRA.DIV UR4, `(.L_x_7285) ;  /* 0x0000005a044c7947 */ /* 0x000fec000b800000 */
[----:B-1----:R-:W0:Y:S01]  /*17b00*/  SHFL.IDX PT, R2, R23, RZ, 0x181f ;  /* 0x00181fff17027589 */ /* 0x002e2200000e0000 */
[----:B------:R-:W-:-:S03]  /*17b10*/  LEA R7, R7, R22, 0x1 ;  /* 0x0000001607077211 */ /* 0x000fc600078e08ff */
[----:B------:R-:W1:Y:S04]  /*17b20*/  SHFL.IDX PT, R3, R24, RZ, 0x181f ;  /* 0x00181fff18037589 */ /* 0x000e6800000e0000 */
[----:B------:R-:W-:Y:S01]  /*17b30*/  SHFL.IDX PT, R14, R23, 0x7, 0x181f ;  /* 0x00f81f00170e7f89 */ /* 0x000fe200000e0000 */
[----:B0-----:R-:W-:-:S05]  /*17b40*/  IADD3 R2, P0, R2, R5, RZ ;  /* 0x0000000502027210 */ /* 0x001fca0007f1e0ff */
[----:B-1----:R-:W-:Y:S01]  /*17b50*/  IMAD.X R3, RZ, RZ, R3, P0 ;  /* 0x000000ffff037224 */ /* 0x002fe200000e0603 */
        /* <DEDUP_REMOVED lines=52> */
[----:B--2---:R1:W-:Y:S02]  /*17ea0*/  LDGSTS.E.BYPASS.LTC128B.128 [R7+0x7400], desc[UR38][R2.64+0x80], !P0 ;  /* 0x0740008002077fae */ /* 0x0043e4000c101d66 */
.L_x_7493:
        /* <DEDUP_REMOVED lines=13> */
[----:B------:R-:W-:Y:S01]  /*17f80*/  ULDC.64 UR4, c[0x0][0x338] ;  /* 0x0000ce0000047ab9 */ /* 0x000fe20000000a00 */
[----:B------:R-:W-:Y:S02]  /*17f90*/  NOP ;  /* 0x0000000000007918 */ /* 0x000fe40000000000 */
        /* <DEDUP_REMOVED lines=14> */
.L_x_7286:
        /* <DEDUP_REMOVED lines=11> */
.L_x_7287:
[C---:B------:R-:W-:Y:S01]  /*18130*/  ISETP.GT.AND P0, PT, R26.reuse, RZ, PT ;  /* 0x000000ff1a00720c */ /* 0x040fe20003f04270 */
[----:B------:R0:W-:Y:S01]  /*18140*/  SYNCS.ARRIVE.TRANS64.A1T0 RZ, [R6+URZ+0x28850], RZ ;  /* 0x028850ff06ff79a7 */ /* 0x0001e2000810003f */
[----:B------:R-:W-:Y:S01]  /*18150*/  MOV R17, R28 ;  /* 0x0000001c00117202 */ /* 0x000fe20000000f00 */
[----:B------:R-:W-:Y:S02]  /*18160*/  IMAD.MOV.U32 R10, RZ, RZ, R25 ;  /* 0x000000ffff0a7224 */ /* 0x000fe400078e0019 */
[----:B------:R-:W-:Y:S02]  /*18170*/  IMAD.MOV.U32 R33, RZ, RZ, R26 ;  /* 0x000000ffff217224 */ /* 0x000fe400078e001a */
[----:B0-----:R-:W-:-:S06]  /*18180*/  VIADD R6, R26, 0xffffffff ;  /* 0xffffffff1a067836 */ /* 0x001fcc0000000000 */
[----:B------:R-:W-:Y:S05]  /*18190*/  @P0 BRA `(.L_x_7288) ;  /* 0xffffffec00ec0947 */ /* 0x000fea000383ffff */
.L_x_7275:
[----:B------:R-:W-:Y:S05]  /*181a0*/  BSYNC B0 ;  /* 0x0000000000007941 */ /* 0x000fea0003800000 */
.L_x_7274:
        /* <DEDUP_REMOVED lines=17> */
.L_x_7290:
[----:B------:R-:W-:Y:S05]  /*182c0*/  BSYNC B0 ;  /* 0x0000000000007941 */ /* 0x000fea0003800000 */
.L_x_7289:
[----:B------:R-:W3:Y:S02]  /*182d0*/  LDL R0, [R1+0x2c] ;  /* 0x00002c0001007983 */ /* 0x000ee40000100800 */
[----:B---3--:R-:W-:-:S13]  /*182e0*/  ISETP.NE.AND P0, PT, R0, 0x3, PT ;  /* 0x000000030000780c */ /* 0x008fda0003f05270 */
[----:B------:R-:W-:Y:S05]  /*182f0*/  @!P0 BRA `(.L_x_7291) ;  /* 0x0000000000048947 */ /* 0x000fea0003800000 */
[----:B------:R-:W-:Y:S01]  /*18300*/  BPT.TRAP 0x1 ;  /* 0x000000040000795c */ /* 0x000fe20000300000 */
.L_x_7291:
[----:B------:R-:W-:Y:S01]  /*18310*/  LEA R0, R25, R22, 0x3 ;  /* 0x0000001619007211 */ /* 0x000fe200078e18ff */
[----:B------:R-:W-:Y:S01]  /*18320*/  BSSY B0, `(.L_x_7292) ;  /* 0x0000005000007945 */ /* 0x000fe20003800000 */
[----:B0-----:R-:W-:Y:S01]  /*18330*/  SHF.L.U32 R3, R28, 0x1f, RZ ;  /* 0x0000001f1c037819 */ /* 0x001fe200000006ff */
[----:B------:R-:W-:-:S03]  /*18340*/  IMAD R6, R26, -0x80, R37 ;  /* 0xffffff801a067824 */ /* 0x000fc600078e0225 */
[----:B------:R-:W0:Y:S02]  /*18350*/  SYNCS.PHASECHK.TRANS64.TRYWAIT P0, [R0+URZ+0x28860], R3 ;  /* 0x02886003000075a7 */ /* 0x000e24000800017f */
[----:B0-----:R-:W-:Y:S05]  /*18360*/  @!P0 BRA `(.L_x_7293) ;  /* 0x0000005800b88947 */ /* 0x001fea0003800000 */
.L_x_7494:
[----:B------:R-:W-:Y:S05]  /*18370*/  BSYNC B0 ;  /* 0x0000000000007941 */ /* 0x000fea0003800000 */
.L_x_7292:
        /* <DEDUP_REMOVED lines=9> */
[----:B------:R-:W-:Y:S01]  /*18410*/  SHF.L.U32 R5, R31, 0x1, RZ ;  /* 0x000000011f057819 */ /* 0x000fe200000006ff */
[----:B------:R-:W-:Y:S01]  /*18420*/  IMAD R4, R9, 0x2, R22 ;  /* 0x0000000209047824 */ /* 0x000fe200078e0216 */
[----:B0-----:R-:W0:Y:S01]  /*18430*/  SHFL.IDX PT, R3, R24, RZ, 0x181f ;  /* 0x00181fff18037589 */ /* 0x001e2200000e0000 */
[----:B------:R-:W-:Y:S02]  /*18440*/  ISETP.GE.AND P1, PT, R31, UR4, PT ;  /* 0x000000041f007c0c */ /* 0x000fe4000bf26270 */
[----:B------:R-:W-:Y:S01]  /*18450*/  ISETP.GE.AND P0, PT, R30, UR4, PT ;  /* 0x000000041e007c0c */ /* 0x000fe2000bf06270 */
[----:B------:R-:W2:Y:S01]  /*18460*/  SHFL.IDX PT, R10, R23, 0x1, 0x181f ;  /* 0x00381f00170a7f89 */ /* 0x000ea200000e0000 */
[C---:B------:R-:W-:Y:S02]  /*18470*/  ISETP.LT.OR P2, PT, R6.reuse, 0x1, P1 ;  /* 0x000000010600780c */ /* 0x040fe40000f41670 */
[----:B------:R-:W-:Y:S01]  /*18480*/  ISETP.LT.OR P3, PT, R6, 0x1, P0 ;  /* 0x000000010600780c */ /* 0x000fe20000761670 */
[----:B------:R-:W3:Y:S04]  /*18490*/  SHFL.IDX PT, R7, R24, 0x1, 0x181f ;  /* 0x00381f0018077f89 */ /* 0x000ee800000e0000 */
[----:B------:R-:W-:Y:S01]  /*184a0*/  SHFL.IDX PT, R8, R24, 0x2, 0x181f ;  /* 0x00581f0018087f89 */ /* 0x000fe200000e0000 */
[----:B-1----:R-:W-:-:S03]  /*184b0*/  IADD3 R2, P4, R14, R5, RZ ;  /* 0x000000050e027210 */ /* 0x002fc60007f9e0ff */
[----:B------:R-:W1:Y:S02]  /*184c0*/  SHFL.IDX PT, R14, R23, 0x2, 0x181f ;  /* 0x00581f00170e7f89 */ /* 0x000e6400000e0000 */
[----:B0-----:R-:W-:-:S05]  /*184d0*/  IMAD.X R3, RZ, RZ, R3, P4 ;  /* 0x000000ffff037224 */ /* 0x001fca00020e0603 */
[----:B------:R-:W-:Y:S01]  /*184e0*/  LDGSTS.E.BYPASS.LTC128B.128 [R4+0x400], desc[UR38][R2.64], !P2 ;  /* 0x0040000002047fae */ /* 0x000fe2000d101d66 */
[----:B------:R-:W-:-:S03]  /*184f0*/  ISETP.LT.OR P2, PT, R6, 0x11, P1 ;  /* 0x000000110600780c */ /* 0x000fc60000f41670 */
[----:B------:R2:W-:Y:S01]  /*18500*/  LDGSTS.E.BYPASS.LTC128B.128 [R4+0x4400], desc[UR38][R2.64+0x80], !P3 ;  /* 0x0440008002047fae */ /* 0x0005e2000d901d66 */
[----:B------:R-:W-:Y:S02]  /*18510*/  ISETP.LT.OR P3, PT, R6, 0x11, P0 ;  /* 0x000000110600780c */ /* 0x000fe40000761670 */
[----:B--2---:R-:W-:Y:S02]  /*18520*/  IADD3 R2, P4, R10, R5, RZ ;  /* 0x000000050a027210 */ /* 0x004fe40007f9e0ff */
[----:B------:R-:W-:Y:S02]  /*18530*/  SHFL.IDX PT, R10, R23, 0x4, 0x181f ;  /* 0x00981f00170a7f89 */ /* 0x000fe400000e0000 */
[----:B---3--:R-:W-:Y:S02]  /*18540*/  IADD3.X R3, RZ, R7, RZ, P4, !PT ;  /* 0x00000007ff037210 */ /* 0x008fe400027fe4ff */
        /* <DEDUP_REMOVED lines=22> */
[----:B------:R-:W3:Y:S02]  /*186b0*/  SHFL.IDX PT, R10, R23, 0x6, 0x181f ;  /* 0x00d81f00170a7f89 */ /* 0x000ee400000e0000 */
[----:B-1----:R-:W-:Y:S02]  /*186c0*/  IADD3.X R3, RZ, R8, RZ, P4, !PT ;  /* 0x00000008ff037210 */ /* 0x002fe400027fe4ff */
        /* <DEDUP_REMOVED lines=17> */
.L_x_7512:
[C---:B------:R-:W-:Y:S02]  /*187e0*/  ISETP.LT.OR P1, PT, R6.reuse, 0x71, P1 ;  /* 0x000000710600780c */ /* 0x040fe40000f21670 */
[----:B------:R-:W-:Y:S02]  /*187f0*/  ISETP.LT.OR P0, PT, R6, 0x71, P0 ;  /* 0x000000710600780c */ /* 0x000fe40000701670 */
[----:B-1----:R-:W-:-:S04]  /*18800*/  IADD3 R2, P2, R14, R5, RZ ;  /* 0x000000050e027210 */ /* 0x002fc80007f5e0ff */
[----:B------:R-:W-:-:S05]  /*18810*/  IADD3.X R3, RZ, R24, RZ, P2, !PT ;  /* 0x00000018ff037210 */ /* 0x000fca00017fe4ff */
[----:B------:R-:W-:Y:S01]  /*18820*/  @!PT LDS RZ, [RZ] ;  /* 0x00000000fffff984 */ /* 0x000fe20000000800 */
[----:B------:R-:W-:Y:S01]  /*18830*/  @!PT LDS RZ, [RZ] ;  /* 0x00000000fffff984 */ /* 0x000fe20000000800 */
[----:B------:R-:W-:Y:S01]  /*18840*/  @!PT LDS RZ, [RZ] ;  /* 0x00000000fffff984 */ /* 0x000fe20000000800 */
[----:B------:R0:W-:Y:S04]  /*18850*/  LDGSTS.E.BYPASS.LTC128B.128 [R4+0x3c00], desc[UR38][R2.64], !P1 ;  /* 0x03c0000002047fae */ /* 0x0001e8000c901d66 */
[----:B------:R0:W-:Y:S01]  /*18860*/  LDGSTS.E.BYPASS.LTC128B.128 [R4+0x7c00], desc[UR38][R2.64+0x80], !P0 ;  /* 0x07c0008002047fae */ /* 0x0001e2000c101d66 */
[----:B------:R-:W-:Y:S01]  /*18870*/  PLOP3.LUT P0, PT, PT, PT, PT, 0x80, 0x0 ;  /* 0x000000000000781c */ /* 0x000fe20003f0f070 */
[----:B------:R-:W-:-:S12]  /*18880*/  NOP ;  /* 0x0000000000007918 */ /* 0x000fd80000000000 */
.L_x_7295:
        /* <DEDUP_REMOVED lines=11> */
.L_x_7296:
[----:B------:R0:W-:Y:S01]  /*18940*/  SYNCS.ARRIVE.TRANS64.A1T0 RZ, [R0+URZ+0x28850], RZ ;  /* 0x028850ff00ff79a7 */ /* 0x0001e2000810003f */
[----:B------:R-:W-:-:S05]  /*18950*/  VIADD R25, R25, 0x1 ;  /* 0x0000000119197836 */ /* 0x000fca0000000000 */
[----:B------:R-:W-:-:S04]  /*18960*/  ISETP.NE.AND P0, PT, R25, 0x2, PT ;  /* 0x000000021900780c */ /* 0x000fc80003f05270 */
[----:B------:R-:W-:Y:S02]  /*18970*/  SEL R3, RZ, 0x1, P0 ;  /* 0x00000001ff037807 */ /* 0x000fe40000000000 */
[----:B------:R-:W-:Y:S02]  /*18980*/  SEL R25, R25, RZ, P0 ;  /* 0x000000ff19197207 */ /* 0x000fe40000000000 */
[----:B0-----:R-:W-:-:S07]  /*18990*/  LOP3.LUT R28, R28, R3, RZ, 0x3c, !PT ;  /* 0x000000031c1c7212 */ /* 0x001fce00078e3cff */
.L_x_7253:
[----:B------:R-:W-:Y:S05]  /*189a0*/  BSYNC B7 ;  /* 0x0000000000077941 */ /* 0x000fea0003800000 */
.L_x_7251:
        /* <DEDUP_REMOVED lines=8> */
[----:B------:R2:W3:Y:S01]  /*18a30*/  LDS.128 R16, [R22+0x288d0] ;  /* 0x0288d00016107984 */ /* 0x0004e20000000c00 */
[----:B------:R-:W-:Y:S06]  /*18a40*/  BAR.ARV 0x4, 0x180 ;  /* 0x0106000000007b1d */ /* 0x000fec0000002000 */
[----:B------:R-:W-:Y:S05]  /*18a50*/  BRA `(.L_x_7298) ;  /* 0x0000000800407947 */ /* 0x000fea0003800000 */
.L_x_7297:
[----:B------:R-:W1:Y:S01]  /*18a60*/  S2R R8, SR_TID.X ;  /* 0x0000000000087919 */ /* 0x000e620000002100 */
[----:B------:R-:W-:Y:S01]  /*18a70*/  UMOV UR4, 0xffffffff ;  /* 0xffffffff00047882 */ /* 0x000fe20000000000 */
[----:B-1----:R-:W-:-:S04]  /*18a80*/  LOP3.LUT R8, R8, 0x1f, RZ, 0xc0, !PT ;  /* 0x0000001f08087812 */ /* 0x002fc800078ec0ff */
[----:B------:R-:W-:Y:S01]  /*18a90*/  ISETP.NE.AND P0, PT, R8, 0x1f, PT ;  /* 0x0000001f0800780c */ /* 0x000fe20003f05270 */
[----:B------:R-:W-:-:S12]  /*18aa0*/  BRA.DIV UR4, `(.L_x_7299) ;  /* 0x0000005e04787947 */ /* 0x000fd8000b800000 */
[----:B0-----:R-:W-:Y:S01]  /*18ab0*/  IADD3 R5, R19, R8, RZ ;  /* 0x0000000813057210 */ /* 0x001fe20007ffe0ff */
[----:B------:R-:W-:-:S03]  /*18ac0*/  ULDC UR4, c[0x0][0xc3c] ;  /* 0x00030f0000047ab9 */ /* 0x000fc60000000800 */
        /* <DEDUP_REMOVED lines=29> */
.L_x_7522:
[----:B------:R-:W-:Y:S02]  /*18ca0*/  ULDC UR4, c[0x0][0xc38] ;  /* 0x00030e0000047ab9 */ /* 0x000fe40000000800 */
[----:B------:R-:W-:-:S04]  /*18cb0*/  IMAD.U32 R7, RZ, RZ, UR4 ;  /* 0x00000004ff077e24 */ /* 0x000fc8000f8e00ff */
[----:B-1----:R-:W-:-:S05]  /*18cc0*/  IMAD R3, R14, R7, RZ ;  /* 0x000000070e037224 */ /* 0x002fca00078e02ff */
[----:B------:R-:W-:-:S04]  /*18cd0*/  IADD3 R6, R0, R3, RZ ;  /* 0x0000000300067210 */ /* 0x000fc80007ffe0ff */
[----:B------:R-:W-:-:S13]  /*18ce0*/  ISETP.GT.AND P6, PT, R6, R5, PT ;  /* 0x000000050600720c */ /* 0x000fda0003fc4270 */
[----:B------:R-:W-:Y:S05]  /*18cf0*/  @P6 BRA `(.L_x_7300) ;  /* 0x00000000009c6947 */ /* 0x000fea0003800000 */
.L_x_7305:
        /* <DEDUP_REMOVED lines=11> */
[----:B------:R-:W0:Y:S02]  /*18db0*/  LDC.64 R2, c[0x0][0xc80] ;  /* 0x00032000ff027b82 */ /* 0x000e240000000a00 */
[----:B0-----:R-:W-:-:S05]  /*18dc0*/  IMAD.WIDE R2, R7, 0x4, R2 ;  /* 0x0000000407027825 */ /* 0x001fca00078e0202 */
[----:B------:R0:W5:Y:S02]  /*18dd0*/  LDG.E R4, desc[UR38][R2.64] ;  /* 0x0000002602047981 */ /* 0x000164000c1e1900 */
.L_x_7303:
[----:B------:R-:W-:Y:S05]  /*18de0*/  BSYNC B0 ;  /* 0x0000000000007941 */ /* 0x000fea0003800000 */
.L_x_7302:
        /* <DEDUP_REMOVED lines=18> */
.L_x_7530:
[----:B------:R-:W-:Y:S02]  /*18f10*/  ULDC UR4, c[0x0][0xc38] ;  /* 0x00030e0000047ab9 */ /* 0x000fe40000000800 */
[----:B------:R-:W-:-:S05]  /*18f20*/  MOV R7, UR4 ;  /* 0x0000000400077c02 */ /* 0x000fca0008000f00 */
[----:B-1----:R-:W-:-:S04]  /*18f30*/  IMAD R3, R14, R7, RZ ;  /* 0x000000070e037224 */ /* 0x002fc800078e02ff */
[----:B------:R-:W-:-:S05]  /*18f40*/  IMAD.IADD R6, R3, 0x1, R6 ;  /* 0x0000000103067824 */ /* 0x000fca00078e0206 */
[----:B------:R-:W-:-:S13]  /*18f50*/  ISETP.GT.AND P6, PT, R6, R5, PT ;  /* 0x000000050600720c */ /* 0x000fda0003fc4270 */
[----:B------:R-:W-:Y:S05]  /*18f60*/  @!P6 BRA `(.L_x_7305) ;  /* 0xfffffffc0064e947 */ /* 0x000fea000383ffff */
.L_x_7300:
        /* <DEDUP_REMOVED lines=8> */
.L_x_7534:
[----:B------:R-:W-:Y:S02]  /*18ff0*/  ISETP.NE.AND P0, PT, R3, RZ, PT ;  /* 0x000000ff0300720c */ /* 0x000fe40003f05270 */
[----:B------:R-:W-:-:S11]  /*19000*/  MOV R14, RZ ;  /* 0x000000ff000e7202 */ /* 0x000fd60000000f00 */
[----:B------:R-:W-:Y:S05]  /*19010*/  @!P0 BRA `(.L_x_7307) ;  /* 0x0000000000108947 */ /* 0x000fea0003800000 */
[----:B------:R-:W-:Y:S01]  /*19020*/  UMOV UR4, 0xffffffff ;  /* 0xffffffff00047882 */ /* 0x000fe20000000000 */
[----:B------:R-:W-:Y:S02]  /*19030*/  VIADD R12, R0, 0xffffffff ;  /* 0xffffffff000c7836 */ /* 0x000fe40000000000 */
[----:B------:R-:W-:Y:S05]  /*19040*/  BRA.DIV UR4, `(.L_x_7308) ;  /* 0x0000006204387947 */ /* 0x000fea000b800000 */
[----:B------:R3:W4:Y:S02]  /*19050*/  SHFL.IDX PT, R14, R2, R12, 0x1f ;  /* 0x00001f0c020e7589 */ /* 0x00072400000e0000 */
.L_x_7307:
        /* <DEDUP_REMOVED lines=31> */
.L_x_7301:
[----:B------:R-:W-:Y:S01]  /*19250*/  UMOV UR4, URZ ;  /* 0x0000003f00047c82 */ /* 0x000fe20008000000 */
[----:B------:R-:W-:Y:S01]  /*19260*/  UMOV UR5, URZ ;  /* 0x0000003f00057c82 */ /* 0x000fe20008000000 */
[----:B------:R-:W-:Y:S01]  /*19270*/  ULDC UR6, c[0x0][0xc3c] ;  /* 0x00030f0000067ab9 */ /* 0x000fe20000000800 */
[----:B------:R-:W-:Y:S01]  /*19280*/  IMAD.MOV.U32 R16, RZ, RZ, R5 ;  /* 0x000000ffff107224 */ /* 0x000fe200078e0005 */
[----:B------:R-:W-:Y:S01]  /*19290*/  MOV R17, UR4 ;  /* 0x0000000400117c02 */ /* 0x000fe20008000f00 */
[----:B------:R-:W-:Y:S02]  /*192a0*/  IMAD.U32 R18, RZ, RZ, UR5 ;  /* 0x00000005ff127e24 */ /* 0x000fe4000f8e00ff */
[----:B------:R-:W-:-:S07]  /*192b0*/  IMAD.U32 R19, RZ, RZ, UR6 ;  /* 0x00000006ff137e24 */ /* 0x000fce000f8e00ff */
.L_x_7309:
        /* <DEDUP_REMOVED lines=10> */
.L_x_7298:
[----:B------:R-:W-:Y:S02]  /*19360*/  ULDC UR4, c[0x0][0xc3c] ;  /* 0x00030f0000047ab9 */ /* 0x000fe40000000800 */
[----:B---3--:R-:W-:-:S13]  /*19370*/  ISETP.GE.AND P0, PT, R19, UR4, PT ;  /* 0x0000000413007c0c */ /* 0x008fda000bf06270 */
[----:B------:R-:W-:Y:S05]  /*19380*/  @!P0 BRA `(.L_x_7310) ;  /* 0xffffffa800048947 */ /* 0x000fea000383ffff */
[----:B------:R-:W-:Y:S05]  /*19390*/  BSYNC B8 ;  /* 0x0000000000087941 */ /* 0x000fea0003800000 */
.L_x_7211:
        /* <DEDUP_REMOVED lines=12> */
.L_x_7537:
[----:B------:R-:W-:Y:S05]  /*19460*/  BSYNC B0 ;  /* 0x0000000000007941 */ /* 0x000fea0003800000 */
.L_x_7311:
[----:B------:R-:W-:-:S03]  /*19470*/  UMOV UR4, 0xffffffff ;  /* 0xffffffff00047882 */ /* 0x000fc60000000000 */
[----:B------:R-:W-:Y:S05]  /*19480*/  BRA.DIV UR4, `(.L_x_7313) ;  /* 0x0000005e04607947 */ /* 0x000fea000b800000 */
[----:B0-----:R-:W0:Y:S02]  /*19490*/  S2R R0, SR_TID.X ;  /* 0x0000000000007919 */ /* 0x001e240000002100 */
[----:B0-----:R-:W-:-:S04]  /*194a0*/  SHF.R.U32.HI R0, RZ, 0x5, R0 ;  /* 0x00000005ff007819 */ /* 0x001fc80000011600 */
[----:B------:R-:W-:-:S05]  /*194b0*/  LOP3.LUT R0, R0, 0x3, RZ, 0xc0, !PT ;  /* 0x0000000300007812 */ /* 0x000fca00078ec0ff */
[----:B------:R0:W1:Y:S02]  /*194c0*/  SHFL.IDX PT, R14, R0, RZ, 0x1f ;  /* 0x00001fff000e7589 */ /* 0x00006400000e0000 */
.L_x_7540:
[----:B-1----:R-:W-:-:S13]  /*194d0*/  ISETP.NE.AND P0, PT, R14, RZ, PT ;  /* 0x000000ff0e00720c */ /* 0x002fda0003f05270 */
[----:B------:R-:W-:Y:S05]  /*194e0*/  @P0 BRA `(.L_x_7005) ;  /* 0x0000000000880947 */ /* 0x000fea0003800000 */
[----:B------:R-:W-:-:S03]  /*194f0*/  UMOV UR4, 0xffffffff ;  /* 0xffffffff00047882 */ /* 0x000fc60000000000 */
[----:B------:R-:W-:Y:S05]  /*19500*/  BRA.DIV UR4, `(.L_x_7314) ;  /* 0x0000005e04747947 */ /* 0x000fea000b800000 */
[----:B------:R-:W-:-:S13]  /*19510*/  ELECT P6, URZ, PT ;  /* 0x00000000003f782f */ /* 0x000fda00038c0000 */
.L_x_7543:
[----:B------:R-:W-:Y:S05]  /*19520*/  @!P6 BRA `(.L_x_7005) ;  /* 0x000000000078e947 */ /* 0x000fea0003800000 */
[----:B0-----:R-:W3:Y:S02]  /*19530*/  LDL.LU R0, [R1+0xc] ;  /* 0x00000c0001007983 */ /* 0x001ee40000300800 */
[----:B---3--:R-:W-:-:S04]  /*19540*/  LOP3.LUT R0, R0, 0x2, RZ, 0xfc, !PT ;  /* 0x0000000200007812 */ /* 0x008fc800078efcff */
[----:B------:R-:W-:-:S13]  /*19550*/  ISETP.NE.AND P0, PT, R0, 0x3, PT ;  /* 0x000000030000780c */ /* 0x000fda0003f05270 */
[----:B------:R-:W-:Y:S05]  /*19560*/  @!P0 BRA `(.L_x_7315) ;  /* 0x0000000000048947 */ /* 0x000fea0003800000 */
[----:B------:R-:W-:Y:S01]  /*19570*/  BPT.TRAP 0x1 ;  /* 0x000000040000795c */ /* 0x000fe20000300000 */
.L_x_7315:
[C---:B------:R-:W-:Y:S01]  /*19580*/  IMAD R5, R25.reuse, 0x8, R4 ;  /* 0x0000000819057824 */ /* 0x040fe200078e0204 */
[----:B------:R-:W-:Y:S02]  /*19590*/  SHF.L.U32 R0, R28, 0x1f, RZ ;  /* 0x0000001f1c007819 */ /* 0x000fe400000006ff */
[----:B------:R-:W-:Y:S02]  /*195a0*/  IADD3 R25, R25, 0x1, RZ ;  /* 0x0000000119197810 */ /* 0x000fe40007ffe0ff */
[----:B------:R-:W0:Y:S02]  /*195b0*/  SYNCS.PHASECHK.TRANS64.TRYWAIT P1, [R5+URZ+0x28840], R0 ;  /* 0x02884000050075a7 */ /* 0x000e24000802017f */
[----:B------:R-:W-:-:S04]  /*195c0*/  ISETP.NE.AND P2, PT, R25, 0x2, PT ;  /* 0x000000021900780c */ /* 0x000fc80003f45270 */
[----:B------:R-:W-:Y:S01]  /*195d0*/  SEL R3, RZ, 0x1, P2 ;  /* 0x00000001ff037807 */ /* 0x000fe20001000000 */
[----:B0-----:R-:W-:Y:S08]  /*195e0*/  @!P1 BRA `(.L_x_7316) ;  /* 0x0000005c005c9947 */ /* 0x001ff00003800000 */
.L_x_7544:
[----:B------:R-:W-:Y:S02]  /*195f0*/  SEL R25, R25, RZ, P2 ;  /* 0x000000ff19197207 */ /* 0x000fe40001000000 */
[----:B------:R-:W-:Y:S01]  /*19600*/  LOP3.LUT R2, R28, R3, RZ, 0x3c, !PT ;  /* 0x000000031c027212 */ /* 0x000fe200078e3cff */
[----:B------:R-:W-:Y:S06]  /*19610*/  @!P0 BRA `(.L_x_7317) ;  /* 0x0000000000048947 */ /* 0x000fec0003800000 */
[----:B------:R-:W-:Y:S01]  /*19620*/  BPT.TRAP 0x1 ;  /* 0x000000040000795c */ /* 0x000fe20000300000 */
.L_x_7317:
[----:B------:R-:W-:Y:S01]  /*19630*/  IMAD R25, R25, 0x8, R4 ;  /* 0x0000000819197824 */ /* 0x000fe200078e0204 */
[----:B------:R-:W-:-:S04]  /*19640*/  SHF.L.U32 R2, R2, 0x1f, RZ ;  /* 0x0000001f02027819 */ /* 0x000fc800000006ff */
[----:B------:R-:W1:Y:S02]  /*19650*/  SYNCS.PHASECHK.TRANS64.TRYWAIT P1, [R25+URZ+0x28840], R2 ;  /* 0x02884002190075a7 */ /* 0x000e64000802017f */
[----:B-1----:R-:W-:Y:S05]  /*19660*/  @!P1 BRA `(.L_x_7318) ;  /* 0x0000005c00509947 */ /* 0x002fea0003800000 */
.L_x_7545:
[----:B------:R-:W-:Y:S05]  /*19670*/  @!P0 BRA `(.L_x_7319) ;  /* 0x0000000000048947 */ /* 0x000fea0003800000 */
[----:B------:R-:W-:Y:S01]  /*19680*/  BPT.TRAP 0x1 ;  /* 0x000000040000795c */ /* 0x000fe20000300000 */
.L_x_7319:
[----:B------:R-:W3:Y:S02]  /*19690*/  SYNCS.PHASECHK.TRANS64.TRYWAIT P1, [R5+URZ+0x28860], R0 ;  /* 0x02886000050075a7 */ /* 0x000ee4000802017f */
[----:B---3--:R-:W-:Y:S05]  /*196a0*/  @!P1 BRA `(.L_x_7320) ;  /* 0x0000005c00549947 */ /* 0x008fea0003800000 */
.L_x_7546:
[----:B------:R-:W-:Y:S05]  /*196b0*/  @!P0 BRA `(.L_x_7321) ;  /* 0x0000000000048947 */ /* 0x000fea0003800000 */
[----:B------:R-:W-:Y:S01]  /*196c0*/  BPT.TRAP 0x1 ;  /* 0x000000040000795c */ /* 0x000fe20000300000 */
.L_x_7321:
[----:B----4-:R4:W0:Y:S02]  /*196d0*/  SYNCS.PHASECHK.TRANS64.TRYWAIT P0, [R25+URZ+0x28860], R2 ;  /* 0x02886002190075a7 */ /* 0x010824000800017f */
[----:B0-----:R-:W-:Y:S05]  /*196e0*/  @!P0 NANOSLEEP.SYNCS 0x989680 ;  /* 0x009896800000895d */ /* 0x001fea0003900000 */
[----:B------:R-:W0:Y:S02]  /*196f0*/  @!P0 SYNCS.PHASECHK.TRANS64 P0, [R25+URZ+0x28860], R2 ;  /* 0x02886002190085a7 */ /* 0x000e24000800007f */
[----:B0-----:R-:W-:Y:S05]  /*19700*/  @!P0 BRA `(.L_x_7321) ;  /* 0xfffffffc00f08947 */ /* 0x001fea000383ffff */
.L_x_7005:
[----:B------:R-:W-:Y:S05]  /*19710*/  BSYNC B9 ;  /* 0x0000000000097941 */ /* 0x000fea0003800000 */
.L_x_7002:
[----:B------:R-:W-:Y:S05]  /*19720*/  EXIT ;  /* 0x000000000000794d */ /* 0x000fea0003800000 */
.L_x_7027:
[----:B0-----:R0:W1:Y:S02]  /*19730*/  SYNCS.PHASECHK.TRANS64.TRYWAIT P6, [R92+URZ+0x28890], R103 ;  /* 0x028890675c0075a7 */ /* 0x00106400080c017f */
[----:B-1----:R-:W-:Y:S05]  /*19740*/  @!P6 NANOSLEEP.SYNCS 0x989680 ;  /* 0x009896800000e95d */ /* 0x002fea0003900000 */
[----:B------:R-:W1:Y:S02]  /*19750*/  @!P6 SYNCS.PHASECHK.TRANS64 P6, [R92+URZ+0x28890], R103 ;  /* 0x028890675c00e5a7 */ /* 0x000e6400080c007f */
[----:B-1----:R-:W-:Y:S05]  /*19760*/  @!P6 BRA `(.L_x_7027) ;  /* 0xfffffffc00f0e947 */ /* 0x002fea000383ffff */
[----:B------:R-:W-:Y:S05]  /*19770*/  BRA `(.L_x_7322) ;  /* 0xfffffe9400ec7947 */ /* 0x000fea000383ffff */
.L_x_7028:
        /* <DEDUP_REMOVED lines=8> */
.L_x_7324:
[----:B------:R-:W-:Y:S05]  /*19800*/  BSYNC B1 ;  /* 0x0000000000017941 */ /* 0x000fea0003800000 */
.L_x_7323:
        /* <DEDUP_REMOVED lines=8> */
.L_x_7325:
[----:B------:R-:W-:Y:S01]  /*19890*/  IMAD.MOV.U32 R105, RZ, RZ, R14 ;  /* 0x000000ffff697224 */ /* 0x000fe200078e000e */
[----:B------:R-:W-:Y:S06]  /*198a0*/  BRA `(.L_x_7326) ;  /* 0xfffffe9400b47947 */ /* 0x000fec000383ffff */
.L_x_7037:
[----:B------:R-:W-:Y:S01]  /*198b0*/  BSSY B1, `(.L_x_7327) ;  /* 0x0000008000017945 */ /* 0x000fe20003800000 */
[----:B0---4-:R-:W-:Y:S01]  /*198c0*/  MOV R13, R108 ;  /* 0x0000006c000d7202 */ /* 0x011fe20000000f00 */
[----:B------:R-:W-:Y:S01]  /*198d0*/  IMAD.MOV.U32 R12, RZ, RZ, 0x1 ;  /* 0x00000001ff0c7424 */ /* 0x000fe200078e00ff */
[----:B------:R-:W-:Y:S01]  /*198e0*/  MOV R15, 0xffffffff ;  /* 0xffffffff000f7802 */ /* 0x000fe20000000f00 */
[----:B------:R-:W-:-:S07]  /*198f0*/  IMAD.MOV.U32 R11, RZ, RZ, 0x181f ;  /* 0x0000181fff0b7424 */ /* 0x000fce00078e00ff */
[----:B-123--:R-:W-:Y:S05]  /*19900*/  WARPSYNC.COLLECTIVE R15, `(.L_x_7328) ;  /* 0x000000000f087348 */ /* 0x00efea0003c00000 */
[----:B------:R0:W4:Y:S02]  /*19910*/  SHFL.IDX P6, R14, R13, R12, R11 ;  /* 0x0000000c0d0e7389 */ /* 0x00012400000c000b */
[----:B01234-:R-:W-:Y:S01]  /*19920*/  ENDCOLLECTIVE ;  /* 0x000000000000791b */ /* 0x01ffe20003800000 */
.L_x_7328:
[----:B------:R-:W-:Y:S05]  /*19930*/  BSYNC B1 ;  /* 0x0000000000017941 */ /* 0x000fea0003800000 */
.L_x_7327:
        /* <DEDUP_REMOVED lines=8> */
.L_x_7329:
[----:B------:R-:W-:Y:S01]  /*199c0*/  MOV R73, R14 ;  /* 0x0000000e00497202 */ /* 0x000fe20000000f00 */
[----:B------:R-:W-:Y:S06]  /*199d0*/  BRA `(.L_x_7330) ;  /* 0xfffffe9c00187947 */ /* 0x000fec000383ffff */
.L_x_7046:
        /* <DEDUP_REMOVED lines=8> */
.L_x_7332:
[----:B------:R-:W-:Y:S05]  /*19a60*/  BSYNC B1 ;  /* 0x0000000000017941 */ /* 0x000fea0003800000 */
.L_x_7331:
        /* <DEDUP_REMOVED lines=8> */
.L_x_7333:
[----:B------:R-:W-:Y:S01]  /*19af0*/  IMAD.MOV.U32 R65, RZ, RZ, R14 ;  /* 0x000000ffff417224 */ /* 0x000fe200078e000e */
[----:B------:R-:W-:Y:S06]  /*19b00*/  BRA `(.L_x_7334) ;  /* 0xfffffea0007c7947 */ /* 0x000fec000383ffff */
.L_x_7055:
        /* <DEDUP_REMOVED lines=8> */
.L_x_7336:
[----:B------:R-:W-:Y:S05]  /*19b90*/  BSYNC B1 ;  /* 0x0000000000017941 */ /* 0x000fea0003800000 */
.L_x_7335:
        /* <DEDUP_REMOVED lines=8> */
.L_x_7337:
[----:B------:R-:W-:Y:S01]  /*19c20*/  IMAD.MOV.U32 R109, RZ, RZ, R14 ;  /* 0x000000ffff6d7224 */ /* 0x000fe200078e000e */
[----:B------:R-:W-:Y:S06]  /*19c30*/  BRA `(.L_x_7338) ;  /* 0xfffffea400dc7947 */ /* 0x000fec000383ffff */
.L_x_7067:
[----:B-1----:R1:W2:Y:S02]  /*19c40*/  SYNCS.PHASECHK.TRANS64.TRYWAIT P4, [R92+URZ+0x28890], R103 ;  /* 0x028890675c0075a7 */ /* 0x0022a4000808017f */
[----:B--2---:R-:W-:Y:S05]  /*19c50*/  @!P4 NANOSLEEP.SYNCS 0x989680 ;  /* 0x009896800000c95d */ /* 0x004fea0003900000 */
[----:B------:R-:W2:Y:S02]  /*19c60*/  @!P4 SYNCS.PHASECHK.TRANS64 P4, [R92+URZ+0x28890], R103 ;  /* 0x028890675c00c5a7 */ /* 0x000ea4000808007f */
[----:B--2---:R-:W-:Y:S05]  /*19c70*/  @!P4 BRA `(.L_x_7067) ;  /* 0xfffffffc00f0c947 */ /* 0x004fea000383ffff */
[----:B------:R-:W-:Y:S05]  /*19c80*/  BRA `(.L_x_7339) ;  /* 0xfffffeb400ac7947 */ /* 0x000fea000383ffff */
.L_x_7068:
        /* <DEDUP_REMOVED lines=8> */
.L_x_7341:
[----:B------:R-:W-:Y:S05]  /*19d10*/  BSYNC B1 ;  /* 0x0000000000017941 */ /* 0x000fea0003800000 */
.L_x_7340:
        /* <DEDUP_REMOVED lines=8> */
.L_x_7342:
[----:B------:R-:W-:Y:S01]  /*19da0*/  MOV R106, R14 ;  /* 0x0000000e006a7202 */ /* 0x000fe20000000f00 */
[----:B------:R-:W-:Y:S06]  /*19db0*/  BRA `(.L_x_7343) ;  /* 0xfffffeb400787947 */ /* 0x000fec000383ffff */
.L_x_7073:
        /* <DEDUP_REMOVED lines=8> */
.L_x_7345:
[----:B------:R-:W-:Y:S05]  /*19e40*/  BSYNC B1 ;  /* 0x0000000000017941 */ /* 0x000fea0003800000 */
.L_x_7344:
        /* <DEDUP_REMOVED lines=8> */
.L_x_7346:
[----:B------:R-:W-:Y:S01]  /*19ed0*/  IMAD.MOV.U32 R50, RZ, RZ, R14 ;  /* 0x000000ffff327224 */ /* 0x000fe200078e000e */
[----:B------:R-:W-:Y:S06]  /*19ee0*/  BRA `(.L_x_7347) ;  /* 0xfffffebc00147947 */ /* 0x000fec000383ffff */
.L_x_7078:
        /* <DEDUP_REMOVED lines=8> */
.L_x_7349:
[----:B------:R-:W-:Y:S05]  /*19f70*/  BSYNC B1 ;  /* 0x0000000000017941 */ /* 0x000fea0003800000 */
.L_x_7348:
        /* <DEDUP_REMOVED lines=8> */
.L_x_7350:
[----:B------:R-:W-:Y:S01]  /*1a000*/  IMAD.MOV.U32 R50, RZ, RZ, R14 ;  /* 0x000000ffff327224 */ /* 0x000fe200078e000e */
[----:B------:R-:W-:Y:S06]  /*1a010*/  BRA `(.L_x_7351) ;  /* 0xfffffec000b07947 */ /* 0x000fec000383ffff */
.L_x_7083:
        /* <DEDUP_REMOVED lines=8> */
.L_x_7353:
[----:B------:R-:W-:Y:S05]  /*1a0a0*/  BSYNC B1 ;  /* 0x0000000000017941 */ /* 0x000fea0003800000 */
.L_x_7352:
        /* <DEDUP_REMOVED lines=8> */
.L_x_7354:
[----:B------:R-:W-:Y:S01]  /*1a130*/  MOV R50, R14 ;  /* 0x0000000e00327202 */ /* 0x000fe20000000f00 */
[----:B------:R-:W-:Y:S06]  /*1a140*/  BRA `(.L_x_7355) ;  /* 0xfffffec8004c7947 */ /* 0x000fec000383ffff */
.L_x_7088:
[----:B0-----:R0:W1:Y:S02]  /*1a150*/  SYNCS.PHASECHK.TRANS64.TRYWAIT P3, [R92+URZ+0x28890], R103 ;  /* 0x028890675c0075a7 */ /* 0x001064000806017f */
[----:B-1----:R-:W-:Y:S05]  /*1a160*/  @!P3 NANOSLEEP.SYNCS 0x989680 ;  /* 0x009896800000b95d */ /* 0x002fea0003900000 */
[----:B------:R-:W1:Y:S02]  /*1a170*/  @!P3 SYNCS.PHASECHK.TRANS64 P3, [R92+URZ+0x28890], R103 ;  /* 0x028890675c00b5a7 */ /* 0x000e64000806007f */
[----:B-1----:R-:W-:Y:S05]  /*1a180*/  @!P3 BRA `(.L_x_7088) ;  /* 0xfffffffc00f0b947 */ /* 0x002fea000383ffff */
[----:B------:R-:W-:Y:S05]  /*1a190*/  BRA `(.L_x_7356) ;  /* 0xfffffed000347947 */ /* 0x000fea000383ffff */
.L_x_7089:
        /* <DEDUP_REMOVED lines=8> */
.L_x_7358:
[----:B------:R-:W-:Y:S05]  /*1a220*/  BSYNC B1 ;  /* 0x0000000000017941 */ /* 0x000fea0003800000 */
.L_x_7357:
        /* <DEDUP_REMOVED lines=8> */
.L_x_7359:
[----:B------:R-:W-:Y:S05]  /*1a2b0*/  BRA `(.L_x_7360) ;  /* 0xfffffed0005c7947 */ /* 0x000fea000383ffff */
.L_x_7092:
[----:B------:R-:W-:Y:S01]  /*1a2c0*/  BSSY B1, `(.L_x_7361) ;  /* 0x0000008000017945 */ /* 0x000fe20003800000 */
[----:B----4-:R-:W-:Y:S01]  /*1a2d0*/  IMAD.MOV.U32 R13, RZ, RZ, R46 ;  /* 0x000000ffff0d7224 */ /* 0x010fe200078e002e */
[----:B------:R-:W-:Y:S01]  /*1a2e0*/  MOV R11, 0x181f ;  /* 0x0000181f000b7802 */ /* 0x000fe20000000f00 */
[----:B------:R-:W-:Y:S02]  /*1a2f0*/  IMAD.MOV.U32 R12, RZ, RZ, 0x1 ;  /* 0x00000001ff0c7424 */ /* 0x000fe400078e00ff */
[----:B------:R-:W-:-:S07]  /*1a300*/  IMAD.MOV.U32 R15, RZ, RZ, -0x1 ;  /* 0xffffffffff0f7424 */ /* 0x000fce00078e00ff */
[----:B0123--:R-:W-:Y:S05]  /*1a310*/  WARPSYNC.COLLECTIVE R15, `(.L_x_7362) ;  /* 0x000000000f087348 */ /* 0x00ffea0003c00000 */
[----:B---3--:R3:W4:Y:S02]  /*1a320*/  SHFL.IDX P6, R14, R13, R12, R11 ;  /* 0x0000000c0d0e7389 */ /* 0x00872400000c000b */
[----:B01234-:R-:W-:Y:S01]  /*1a330*/  ENDCOLLECTIVE ;  /* 0x000000000000791b */ /* 0x01ffe20003800000 */
.L_x_7362:
[----:B------:R-:W-:Y:S05]  /*1a340*/  BSYNC B1 ;  /* 0x0000000000017941 */ /* 0x000fea0003800000 */
.L_x_7361:
        /* <DEDUP_REMOVED lines=8> */
.L_x_7363:
[----:B------:R-:W-:Y:S05]  /*1a3d0*/  BRA `(.L_x_7364) ;  /* 0xfffffed0005c7947 */ /* 0x000fea000383ffff */
.L_x_7095:
        /* <DEDUP_REMOVED lines=8> */
.L_x_7366:
[----:B------:R-:W-:Y:S05]  /*1a460*/  BSYNC B1 ;  /* 0x0000000000017941 */ /* 0x000fea0003800000 */
.L_x_7365:
        /* <DEDUP_REMOVED lines=8> */
.L_x_7367:
[----:B------:R-:W-:Y:S05]  /*1a4f0*/  BRA `(.L_x_7368) ;  /* 0xfffffed000607947 */ /* 0x000fea000383ffff */
.L_x_7098:
[----:B------:R-:W-:Y:S01]  /*1a500*/  BSSY B1, `(.L_x_7369) ;  /* 0x0000008000017945 */ /* 0x000fe20003800000 */
[----:B0-----:R-:W-:Y:S01]  /*1a510*/  IMAD.MOV.U32 R13, RZ, RZ, R46 ;  /* 0x000000ffff0d7224 */ /* 0x001fe200078e002e */
[----:B------:R-:W-:Y:S01]  /*1a520*/  MOV R11, 0x181f ;  /* 0x0000181f000b7802 */ /* 0x000fe20000000f00 */
[----:B------:R-:W-:Y:S02]  /*1a530*/  IMAD.MOV.U32 R12, RZ, RZ, 0x3 ;  /* 0x00000003ff0c7424 */ /* 0x000fe400078e00ff */
[----:B------:R-:W-:-:S07]  /*1a540*/  IMAD.MOV.U32 R15, RZ, RZ, -0x1 ;  /* 0xffffffffff0f7424 */ /* 0x000fce00078e00ff */
[----:B-1234-:R-:W-:Y:S05]  /*1a550*/  WARPSYNC.COLLECTIVE R15, `(.L_x_7370) ;  /* 0x000000000f087348 */ /* 0x01efea0003c00000 */
[----:B----4-:R0:W4:Y:S02]  /*1a560*/  SHFL.IDX P6, R14, R13, R12, R11 ;  /* 0x0000000c0d0e7389 */ /* 0x01012400000c000b */
[----:B01234-:R-:W-:Y:S01]  /*1a570*/  ENDCOLLECTIVE ;  /* 0x000000000000791b */ /* 0x01ffe20003800000 */
.L_x_7370:
[----:B------:R-:W-:Y:S05]  /*1a580*/  BSYNC B1 ;  /* 0x0000000000017941 */ /* 0x000fea0003800000 */
.L_x_7369:
        /* <DEDUP_REMOVED lines=8> */
.L_x_7371:
[----:B------:R-:W-:Y:S05]  /*1a610*/  BRA `(.L_x_7372) ;  /* 0xfffffed000647947 */ /* 0x000fea000383ffff */
.L_x_7102:
[----:B------:R0:W0:Y:S02]  /*1a620*/  SYNCS.PHASECHK.TRANS64.TRYWAIT P4, [R92+URZ+0x288b0], R103 ;  /* 0x0288b0675c0075a7 */ /* 0x000024000808017f */
[----:B0-----:R-:W-:Y:S05]  /*1a630*/  @!P4 NANOSLEEP.SYNCS 0x989680 ;  /* 0x009896800000c95d */ /* 0x001fea0003900000 */
[----:B------:R-:W0:Y:S02]  /*1a640*/  @!P4 SYNCS.PHASECHK.TRANS64 P4, [R92+URZ+0x288b0], R103 ;  /* 0x0288b0675c00c5a7 */ /* 0x000e24000808007f */
[----:B0-----:R-:W-:Y:S05]  /*1a650*/  @!P4 BRA `(.L_x_7102) ;  /* 0xfffffffc00f0c947 */ /* 0x001fea000383ffff */
[----:B------:R-:W-:Y:S05]  /*1a660*/  BRA `(.L_x_7373) ;  /* 0xfffffed000e07947 */ /* 0x000fea000383ffff */
.L_x_7114:
[----:B------:R-:W-:Y:S01]  /*1a670*/  BSSY B0, `(.L_x_7374) ;  /* 0x0000008000007945 */ /* 0x000fe20003800000 */
[----:B---3--:R-:W-:Y:S01]  /*1a680*/  IMAD.MOV.U32 R13, RZ, RZ, R221 ;  /* 0x000000ffff0d7224 */ /* 0x008fe200078e00dd */
[----:B------:R-:W-:Y:S01]  /*1a690*/  MOV R11, 0x1f ;  /* 0x0000001f000b7802 */ /* 0x000fe20000000f00 */
[----:B------:R-:W-:Y:S02]  /*1a6a0*/  IMAD.MOV.U32 R12, RZ, RZ, RZ ;  /* 0x000000ffff0c7224 */ /* 0x000fe400078e00ff */
[----:B------:R-:W-:-:S07]  /*1a6b0*/  IMAD.MOV.U32 R15, RZ, RZ, -0x1 ;  /* 0xffffffffff0f7424 */ /* 0x000fce00078e00ff */
[----:B-----5:R-:W-:Y:S05]  /*1a6c0*/  WARPSYNC.COLLECTIVE R15, `(.L_x_7375) ;  /* 0x000000000f087348 */ /* 0x020fea0003c00000 */
[----:B------:R0:W1:Y:S02]  /*1a6d0*/  SHFL.IDX P6, R14, R13, R12, R11 ;  /* 0x0000000c0d0e7389 */ /* 0x00006400000c000b */
[----:B01---5:R-:W-:Y:S01]  /*1a6e0*/  ENDCOLLECTIVE ;  /* 0x000000000000791b */ /* 0x023fe20003800000 */
.L_x_7375:
[----:B------:R-:W-:Y:S05]  /*1a6f0*/  BSYNC B0 ;  /* 0x0000000000007941 */ /* 0x000fea0003800000 */
.L_x_7374:
[----:B------:R-:W-:Y:S01]  /*1a700*/  IMAD.MOV.U32 R194, RZ, RZ, R14 ;  /* 0x000000ffffc27224 */ /* 0x000fe200078e000e */
[----:B------:R-:W-:Y:S06]  /*1a710*/  BRA `(.L_x_7376) ;  /* 0xfffffedc00107947 */ /* 0x000fec000383ffff */
.L_x_7124:
[----:B------:R-:W-:Y:S01]  /*1a720*/  BSSY B1, `(.L_x_7377) ;  /* 0x0000008000017945 */ /* 0x000fe20003800000 */
[----:B---3--:R-:W-:Y:S01]  /*1a730*/  MOV R13, R25 ;  /* 0x00000019000d7202 */ /* 0x008fe20000000f00 */
[----:B------:R-:W-:Y:S01]  /*1a740*/  IMAD.MOV.U32 R12, RZ, RZ, RZ ;  /* 0x000000ffff0c7224 */ /* 0x000fe200078e00ff */
[----:B------:R-:W-:Y:S01]  /*1a750*/  MOV R15, 0xffffffff ;  /* 0xffffffff000f7802 */ /* 0x000fe20000000f00 */
[----:B------:R-:W-:-:S07]  /*1a760*/  IMAD.MOV.U32 R11, RZ, RZ, 0x181f ;  /* 0x0000181fff0b7424 */ /* 0x000fce00078e00ff */
[----:B0-----:R-:W-:Y:S05]  /*1a770*/  WARPSYNC.COLLECTIVE R15, `(.L_x_7378) ;  /* 0x000000000f087348 */ /* 0x001fea0003c00000 */
[----:B------:R1:W2:Y:S02]  /*1a780*/  SHFL.IDX P6, R14, R13, R12, R11 ;  /* 0x0000000c0d0e7389 */ /* 0x0002a400000c000b */
[----:B012---:R-:W-:Y:S01]  /*1a790*/  ENDCOLLECTIVE ;  /* 0x000000000000791b */ /* 0x007fe20003800000 */
.L_x_7378:
[----:B------:R-:W-:Y:S05]  /*1a7a0*/  BSYNC B1 ;  /* 0x0000000000017941 */ /* 0x000fea0003800000 */
.L_x_7377:
        /* <DEDUP_REMOVED lines=8> */
.L_x_7379:
[----:B------:R-:W-:Y:S01]  /*1a830*/  IMAD.MOV.U32 R13, RZ, RZ, R28 ;  /* 0x000000ffff0d7224 */ /* 0x000fe200078e001c */
[----:B------:R-:W-:-:S07]  /*1a840*/  MOV R3, R14 ;  /* 0x0000000e00037202 */ /* 0x000fce0000000f00 */
[----:B------:R-:W-:Y:S05]  /*1a850*/  WARPSYNC.COLLECTIVE R15, `(.L_x_7380) ;  /* 0x000000000f087348 */ /* 0x000fea0003c00000 */
[----:B------:R0:W1:Y:S02]  /*1a860*/  SHFL.IDX P6, R14, R13, R12, R11 ;  /* 0x0000000c0d0e7389 */ /* 0x00006400000c000b */
[----:B01----:R-:W-:Y:S01]  /*1a870*/  ENDCOLLECTIVE ;  /* 0x000000000000791b */ /* 0x003fe20003800000 */
.L_x_7380:
[----:B------:R-:W-:Y:S01]  /*1a880*/  MOV R13, R27 ;  /* 0x0000001b000d7202 */ /* 0x000fe20000000f00 */
[----:B------:R-:W-:-:S07]  /*1a890*/  IMAD.MOV.U32 R4, RZ, RZ, R14 ;  /* 0x000000ffff047224 */ /* 0x000fce00078e000e */
[----:B------:R-:W-:Y:S05]  /*1a8a0*/  WARPSYNC.COLLECTIVE R15, `(.L_x_7381) ;  /* 0x000000000f087348 */ /* 0x000fea0003c00000 */
[----:B------:R0:W1:Y:S02]  /*1a8b0*/  SHFL.IDX P6, R14, R13, R12, R11 ;  /* 0x0000000c0d0e7389 */ /* 0x00006400000c000b */
[----:B01----:R-:W-:Y:S01]  /*1a8c0*/  ENDCOLLECTIVE ;  /* 0x000000000000791b */ /* 0x003fe20003800000 */
.L_x_7381:
[----:B------:R-:W-:Y:S05]  /*1a8d0*/  BRA `(.L_x_7382) ;  /* 0xfffffee000047947 */ /* 0x000fea000383ffff */
.L_x_7128:
[----:B0-----:R0:W1:Y:S02]  /*1a8e0*/  SYNCS.PHASECHK.TRANS64.TRYWAIT P0, [R156+URZ+0x28800], R5 ;  /* 0x028800059c0075a7 */ /* 0x001064000800017f */
[----:B-1----:R-:W-:Y:S05]  /*1a8f0*/  @!P0 NANOSLEEP.SYNCS 0x989680 ;  /* 0x009896800000895d */ /* 0x002fea0003900000 */
[----:B------:R-:W1:Y:S02]  /*1a900*/  @!P0 SYNCS.PHASECHK.TRANS64 P0, [R156+URZ+0x28800], R5 ;  /* 0x028800059c0085a7 */ /* 0x000e64000800007f */
[----:B-1----:R-:W-:Y:S05]  /*1a910*/  @!P0 BRA `(.L_x_7128) ;  /* 0xfffffffc00f08947 */ /* 0x002fea000383ffff */
[----:B------:R-:W-:Y:S05]  /*1a920*/  BRA `(.L_x_7383) ;  /* 0xfffffee000f07947 */ /* 0x000fea000383ffff */
.L_x_7144:
[----:B------:R-:W-:Y:S01]  /*1a930*/  BSSY B1, `(.L_x_7384) ;  /* 0x0000008000017945 */ /* 0x000fe20003800000 */
[----:B---3--:R-:W-:Y:S01]  /*1a940*/  IMAD.MOV.U32 R13, RZ, RZ, R25 ;  /* 0x000000ffff0d7224 */ /* 0x008fe200078e0019 */
[----:B------:R-:W-:Y:S01]  /*1a950*/  MOV R11, 0x181f ;  /* 0x0000181f000b7802 */ /* 0x000fe20000000f00 */
[----:B------:R-:W-:Y:S02]  /*1a960*/  IMAD.MOV.U32 R12, RZ, RZ, RZ ;  /* 0x000000ffff0c7224 */ /* 0x000fe400078e00ff */
[----:B------:R-:W-:-:S07]  /*1a970*/  IMAD.MOV.U32 R15, RZ, RZ, -0x1 ;  /* 0xffffffffff0f7424 */ /* 0x000fce00078e00ff */
[----:B0-----:R-:W-:Y:S05]  /*1a980*/  WARPSYNC.COLLECTIVE R15, `(.L_x_7385) ;  /* 0x000000000f087348 */ /* 0x001fea0003c00000 */
[----:B------:R1:W2:Y:S02]  /*1a990*/  SHFL.IDX P6, R14, R13, R12, R11 ;  /* 0x0000000c0d0e7389 */ /* 0x0002a400000c000b */
[----:B012---:R-:W-:Y:S01]  /*1a9a0*/  ENDCOLLECTIVE ;  /* 0x000000000000791b */ /* 0x007fe20003800000 */
.L_x_7385:
[----:B------:R-:W-:Y:S05]  /*1a9b0*/  BSYNC B1 ;  /* 0x0000000000017941 */ /* 0x000fea0003800000 */
.L_x_7384:
        /* <DEDUP_REMOVED lines=8> */
.L_x_7386:
[----:B------:R-:W-:Y:S02]  /*1aa40*/  IMAD.MOV.U32 R13, RZ, RZ, R28 ;  /* 0x000000ffff0d7224 */ /* 0x000fe400078e001c */
[----:B------:R-:W-:-:S07]  /*1aa50*/  IMAD.MOV.U32 R3, RZ, RZ, R14 ;  /* 0x000000ffff037224 */ /* 0x000fce00078e000e */
[----:B------:R-:W-:Y:S05]  /*1aa60*/  WARPSYNC.COLLECTIVE R15, `(.L_x_7387) ;  /* 0x000000000f087348 */ /* 0x000fea0003c00000 */
[----:B------:R0:W1:Y:S02]  /*1aa70*/  SHFL.IDX P6, R14, R13, R12, R11 ;  /* 0x0000000c0d0e7389 */ /* 0x00006400000c000b */
[----:B01----:R-:W-:Y:S01]  /*1aa80*/  ENDCOLLECTIVE ;  /* 0x000000000000791b */ /* 0x003fe20003800000 */
.L_x_7387:
[----:B------:R-:W-:Y:S01]  /*1aa90*/  IMAD.MOV.U32 R13, RZ, RZ, R27 ;  /* 0x000000ffff0d7224 */ /* 0x000fe200078e001b */
[----:B------:R-:W-:-:S07]  /*1aaa0*/  MOV R20, R14 ;  /* 0x0000000e00147202 */ /* 0x000fce0000000f00 */
[----:B------:R-:W-:Y:S05]  /*1aab0*/  WARPSYNC.COLLECTIVE R15, `(.L_x_7388) ;  /* 0x000000000f087348 */ /* 0x000fea0003c00000 */
[----:B------:R0:W1:Y:S02]  /*1aac0*/  SHFL.IDX P6, R14, R13, R12, R11 ;  /* 0x0000000c0d0e7389 */ /* 0x00006400000c000b */
[----:B01----:R-:W-:Y:S01]  /*1aad0*/  ENDCOLLECTIVE ;  /* 0x000000000000791b */ /* 0x003fe20003800000 */
.L_x_7388:
[----:B------:R-:W-:Y:S05]  /*1aae0*/  BRA `(.L_x_7389) ;  /* 0xfffffef800087947 */ /* 0x000fea000383ffff */
.L_x_7148:
[----:B0-----:R0:W1:Y:S02]  /*1aaf0*/  SYNCS.PHASECHK.TRANS64.TRYWAIT P4, [R156+URZ+0x28800], R25 ;  /* 0x028800199c0075a7 */ /* 0x001064000808017f */
[----:B-1----:R-:W-:Y:S05]  /*1ab00*/  @!P4 NANOSLEEP.SYNCS 0x989680 ;  /* 0x009896800000c95d */ /* 0x002fea0003900000 */
[----:B------:R-:W1:Y:S02]  /*1ab10*/  @!P4 SYNCS.PHASECHK.TRANS64 P4, [R156+URZ+0x28800], R25 ;  /* 0x028800199c00c5a7 */ /* 0x000e64000808007f */
[----:B-1----:R-:W-:Y:S05]  /*1ab20*/  @!P4 BRA `(.L_x_7148) ;  /* 0xfffffffc00f0c947 */ /* 0x002fea000383ffff */
[----:B------:R-:W-:Y:S05]  /*1ab30*/  BRA `(.L_x_7390) ;  /* 0xfffffef800e87947 */ /* 0x000fea000383ffff */
.L_x_7158:
[----:B--2---:R2:W4:Y:S02]  /*1ab40*/  SYNCS.PHASECHK.TRANS64.TRYWAIT P1, [R3+URZ+0x28830], R0 ;  /* 0x02883000030075a7 */ /* 0x004524000802017f */
[----:B----4-:R-:W-:Y:S05]  /*1ab50*/  @!P1 NANOSLEEP.SYNCS 0x989680 ;  /* 0x009896800000995d */ /* 0x010fea0003900000 */
[----:B------:R-:W4:Y:S02]  /*1ab60*/  @!P1 SYNCS.PHASECHK.TRANS64 P1, [R3+URZ+0x28830], R0 ;  /* 0x02883000030095a7 */ /* 0x000f24000802007f */
[----:B----4-:R-:W-:Y:S05]  /*1ab70*/  @!P1 BRA `(.L_x_7158) ;  /* 0xfffffffc00f09947 */ /* 0x010fea000383ffff */
[----:B------:R-:W-:Y:S05]  /*1ab80*/  BRA `(.L_x_7157) ;  /* 0xffffff1000c07947 */ /* 0x000fea000383ffff */
.L_x_7165:
[----:B-1----:R1:W2:Y:S02]  /*1ab90*/  SYNCS.PHASECHK.TRANS64.TRYWAIT P2, [R5+URZ+0x28830], R4 ;  /* 0x02883004050075a7 */ /* 0x0022a4000804017f */
[----:B--2---:R-:W-:Y:S05]  /*1aba0*/  @!P2 NANOSLEEP.SYNCS 0x989680 ;  /* 0x009896800000a95d */ /* 0x004fea0003900000 */
[----:B------:R-:W2:Y:S02]  /*1abb0*/  @!P2 SYNCS.PHASECHK.TRANS64 P2, [R5+URZ+0x28830], R4 ;  /* 0x028830040500a5a7 */ /* 0x000ea4000804007f */
[----:B--2---:R-:W-:Y:S05]  /*1abc0*/  @!P2 BRA `(.L_x_7165) ;  /* 0xfffffffc00f0a947 */ /* 0x004fea000383ffff */
[----:B------:R-:W-:Y:S05]  /*1abd0*/  BRA `(.L_x_7164) ;  /* 0xffffff3800407947 */ /* 0x000fea000383ffff */
.L_x_7169:
[----:B-1----:R1:W2:Y:S02]  /*1abe0*/  SYNCS.PHASECHK.TRANS64.TRYWAIT P1, [R5+URZ+0x28850], R4 ;  /* 0x02885004050075a7 */ /* 0x0022a4000802017f */
[----:B--2---:R-:W-:Y:S05]  /*1abf0*/  @!P1 NANOSLEEP.SYNCS 0x989680 ;  /* 0x009896800000995d */ /* 0x004fea0003900000 */
[----:B------:R-:W2:Y:S02]  /*1ac00*/  @!P1 SYNCS.PHASECHK.TRANS64 P1, [R5+URZ+0x28850], R4 ;  /* 0x02885004050095a7 */ /* 0x000ea4000802007f */
[----:B--2---:R-:W-:Y:S05]  /*1ac10*/  @!P1 BRA `(.L_x_7169) ;  /* 0xfffffffc00f09947 */ /* 0x004fea000383ffff */
[----:B------:R-:W-:Y:S05]  /*1ac20*/  BRA `(.L_x_7166) ;  /* 0xffffff3c004c7947 */ /* 0x000fea000383ffff */
.L_x_7176:
[----:B-1----:R1:W2:Y:S02]  /*1ac30*/  SYNCS.PHASECHK.TRANS64.TRYWAIT P1, [R13+URZ+0x28850], R0 ;  /* 0x028850000d0075a7 */ /* 0x0022a4000802017f */
[----:B--2---:R-:W-:Y:S05]  /*1ac40*/  @!P1 NANOSLEEP.SYNCS 0x989680 ;  /* 0x009896800000995d */ /* 0x004fea0003900000 */
[----:B------:R-:W2:Y:S02]  /*1ac50*/  @!P1 SYNCS.PHASECHK.TRANS64 P1, [R13+URZ+0x28850], R0 ;  /* 0x028850000d0095a7 */ /* 0x000ea4000802007f */
[----:B--2---:R-:W-:Y:S05]  /*1ac60*/  @!P1 BRA `(.L_x_7176) ;  /* 0xfffffffc00f09947 */ /* 0x004fea000383ffff */
[----:B------:R-:W-:Y:S05]  /*1ac70*/  BRA `(.L_x_7175) ;  /* 0xffffff58008c7947 */ /* 0x000fea000383ffff */
.L_x_7191:
[----:B------:R-:W-:Y:S01]  /*1ac80*/  IMAD.MOV.U32 R13, RZ, RZ, R4 ;  /* 0x000000ffff0d7224 */ /* 0x000fe200078e0004 */
[----:B------:R-:W-:Y:S01]  /*1ac90*/  MOV R12, RZ ;  /* 0x000000ff000c7202 */ /* 0x000fe20000000f00 */
[----:B------:R-:W-:Y:S02]  /*1aca0*/  IMAD.MOV.U32 R11, RZ, RZ, 0x181f ;  /* 0x0000181fff0b7424 */ /* 0x000fe400078e00ff */
[----:B------:R-:W-:-:S07]  /*1acb0*/  IMAD.MOV.U32 R15, RZ, RZ, -0x1 ;  /* 0xffffffffff0f7424 */ /* 0x000fce00078e00ff */
[----:B-1----:R-:W-:Y:S05]  /*1acc0*/  WARPSYNC.COLLECTIVE R15, `(.L_x_7391) ;  /* 0x000000000f087348 */ /* 0x002fea0003c00000 */
[----:B------:R0:W2:Y:S02]  /*1acd0*/  SHFL.IDX P6, R14, R13, R12, R11 ;  /* 0x0000000c0d0e7389 */ /* 0x0000a400000c000b */
[----:B012---:R-:W-:Y:S01]  /*1ace0*/  ENDCOLLECTIVE ;  /* 0x000000000000791b */ /* 0x007fe20003800000 */
.L_x_7391:
[----:B------:R-:W-:Y:S01]  /*1acf0*/  IMAD.MOV.U32 R13, RZ, RZ, R0 ;  /* 0x000000ffff0d7224 */ /* 0x000fe200078e0000 */
[----:B------:R-:W-:-:S07]  /*1ad00*/  MOV R3, R14 ;  /* 0x0000000e00037202 */ /* 0x000fce0000000f00 */
[----:B------:R-:W-:Y:S05]  /*1ad10*/  WARPSYNC.COLLECTIVE R15, `(.L_x_7392) ;  /* 0x000000000f087348 */ /* 0x000fea0003c00000 */
[----:B------:R0:W1:Y:S02]  /*1ad20*/  SHFL.IDX P6, R14, R13, R12, R11 ;  /* 0x0000000c0d0e7389 */ /* 0x00006400000c000b */
[----:B01----:R-:W-:Y:S01]  /*1ad30*/  ENDCOLLECTIVE ;  /* 0x000000000000791b */ /* 0x003fe20003800000 */
.L_x_7392:
[----:B------:R-:W-:Y:S05]  /*1ad40*/  BRA `(.L_x_7393) ;  /* 0xffffff7c00c07947 */ /* 0x000fea000383ffff */
.L_x_7194:
[----:B------:R-:W-:Y:S01]  /*1ad50*/  BSSY B1, `(.L_x_7394) ;  /* 0x0000008000017945 */ /* 0x000fe20003800000 */
[----:B------:R-:W-:Y:S01]  /*1ad60*/  IMAD.MOV.U32 R13, RZ, RZ, R4 ;  /* 0x000000ffff0d7224 */ /* 0x000fe200078e0004 */
[----:B------:R-:W-:Y:S01]  /*1ad70*/  MOV R12, 0x1 ;  /* 0x00000001000c7802 */ /* 0x000fe20000000f00 */
[----:B----4-:R-:W-:Y:S02]  /*1ad80*/  IMAD.MOV.U32 R11, RZ, RZ, 0x181f ;  /* 0x0000181fff0b7424 */ /* 0x010fe400078e00ff */
[----:B------:R-:W-:-:S07]  /*1ad90*/  IMAD.MOV.U32 R15, RZ, RZ, -0x1 ;  /* 0xffffffffff0f7424 */ /* 0x000fce00078e00ff */
[----:B0123--:R-:W-:Y:S05]  /*1ada0*/  WARPSYNC.COLLECTIVE R15, `(.L_x_7395) ;  /* 0x000000000f087348 */ /* 0x00ffea0003c00000 */
[----:B---3--:R3:W4:Y:S02]  /*1adb0*/  SHFL.IDX P6, R14, R13, R12, R11 ;  /* 0x0000000c0d0e7389 */ /* 0x00872400000c000b */
[----:B01234-:R-:W-:Y:S01]  /*1adc0*/  ENDCOLLECTIVE ;  /* 0x000000000000791b */ /* 0x01ffe20003800000 */
.L_x_7395:
[----:B------:R-:W-:Y:S05]  /*1add0*/  BSYNC B1 ;  /* 0x0000000000017941 */ /* 0x000fea0003800000 */
.L_x_7394:
        /* <DEDUP_REMOVED lines=8> */
.L_x_7396:
[----:B------:R-:W-:Y:S05]  /*1ae60*/  BRA `(.L_x_7397) ;  /* 0xffffff7c00c07947 */ /* 0x000fea000383ffff */
.L_x_7197:
        /* <DEDUP_REMOVED lines=8> */
.L_x_7399:
[----:B------:R-:W-:Y:S05]  /*1aef0*/  BSYNC B1 ;  /* 0x0000000000017941 */ /* 0x000fea0003800000 */
.L_x_7398:
        /* <DEDUP_REMOVED lines=8> */
.L_x_7400:
[----:B------:R-:W-:Y:S05]  /*1af80*/  BRA `(.L_x_7401) ;  /* 0xffffff7c00c07947 */ /* 0x000fea000383ffff */
.L_x_7200:
[----:B------:R-:W-:Y:S01]  /*1af90*/  BSSY B1, `(.L_x_7402) ;  /* 0x0000008000017945 */ /* 0x000fe20003800000 */
[----:B------:R-:W-:Y:S01]  /*1afa0*/  IMAD.MOV.U32 R13, RZ, RZ, R4 ;  /* 0x000000ffff0d7224 */ /* 0x000fe200078e0004 */
[----:B------:R-:W-:Y:S01]  /*1afb0*/  MOV R12, 0x3 ;  /* 0x00000003000c7802 */ /* 0x000fe20000000f00 */
[----:B0-----:R-:W-:Y:S02]  /*1afc0*/  IMAD.MOV.U32 R11, RZ, RZ, 0x181f ;  /* 0x0000181fff0b7424 */ /* 0x001fe400078e00ff */
[----:B------:R-:W-:-:S07]  /*1afd0*/  IMAD.MOV.U32 R15, RZ, RZ, -0x1 ;  /* 0xffffffffff0f7424 */ /* 0x000fce00078e00ff */
[----:B-1234-:R-:W-:Y:S05]  /*1afe0*/  WARPSYNC.COLLECTIVE R15, `(.L_x_7403) ;  /* 0x000000000f087348 */ /* 0x01efea0003c00000 */
[----:B----4-:R0:W4:Y:S02]  /*1aff0*/  SHFL.IDX P6, R14, R13, R12, R11 ;  /* 0x0000000c0d0e7389 */ /* 0x01012400000c000b */
[----:B01234-:R-:W-:Y:S01]  /*1b000*/  ENDCOLLECTIVE ;  /* 0x000000000000791b */ /* 0x01ffe20003800000 */
.L_x_7403:
[----:B------:R-:W-:Y:S05]  /*1b010*/  BSYNC B1 ;  /* 0x0000000000017941 */ /* 0x000fea0003800000 */
.L_x_7402:
        /* <DEDUP_REMOVED lines=8> */
.L_x_7404:
[----:B------:R-:W-:Y:S05]  /*1b0a0*/  BRA `(.L_x_7405) ;  /* 0xffffff7c00c07947 */ /* 0x000fea000383ffff */
.L_x_7217:
        /* <DEDUP_REMOVED lines=8> */
[----:B------:R-:W-:Y:S05]  /*1b130*/  WARPSYNC.COLLECTIVE R15, `(.L_x_7407) ;  /* 0x000000000f087348 */ /* 0x000fea0003c00000 */
[----:B------:R0:W1:Y:S02]  /*1b140*/  SHFL.IDX P6, R14, R13, R12, R11 ;  /* 0x0000000c0d0e7389 */ /* 0x00006400000c000b */
[----:B01----:R-:W-:Y:S01]  /*1b150*/  ENDCOLLECTIVE ;  /* 0x000000000000791b */ /* 0x003fe20003800000 */
.L_x_7407:
[----:B------:R-:W-:Y:S05]  /*1b160*/  BSYNC B1 ;  /* 0x0000000000017941 */ /* 0x000fea0003800000 */
.L_x_7406:
[----:B------:R-:W-:Y:S05]  /*1b170*/  BRA `(.L_x_7408) ;  /* 0xffffff90002c7947 */ /* 0x000fea000383ffff */
.L_x_7219:
[----:B------:R-:W-:Y:S01]  /*1b180*/  BSSY B1, `(.L_x_7409) ;  /* 0x0000006000017945 */ /* 0x000fe20003800000 */
[----:B------:R-:W-:-:S07]  /*1b190*/  MOV R15, 0xffffffff ;  /* 0xffffffff000f7802 */ /* 0x000fce0000000f00 */
[----:B0-----:R-:W-:Y:S05]  /*1b1a0*/  WARPSYNC.COLLECTIVE R15, `(.L_x_7410) ;  /* 0x000000000f0c7348 */ /* 0x001fea0003c00000 */
[----:B------:R-:W-:Y:S02]  /*1b1b0*/  ELECT P6, UR62, PT ;  /* 0x00000000003e782f */ /* 0x000fe400038c0000 */
[----:B------:R-:W-:Y:S01]  /*1b1c0*/  MOV R14, UR62 ;  /* 0x0000003e000e7c02 */ /* 0x000fe20008000f00 */
[----:B0-----:R-:W-:Y:S10]  /*1b1d0*/  ENDCOLLECTIVE ;  /* 0x000000000000791b */ /* 0x001ff40003800000 */
.L_x_7410:
[----:B------:R-:W-:Y:S05]  /*1b1e0*/  BSYNC B1 ;  /* 0x0000000000017941 */ /* 0x000fea0003800000 */
.L_x_7409:
[----:B------:R-:W-:Y:S05]  /*1b1f0*/  BRA `(.L_x_7218) ;  /* 0xffffff9000247947 */ /* 0x000fea000383ffff */
.L_x_7221:
[----:B0-----:R0:W1:Y:S02]  /*1b200*/  SYNCS.PHASECHK.TRANS64.TRYWAIT P0, [R22+URZ+0x28820], R5 ;  /* 0x02882005160075a7 */ /* 0x001064000800017f */
[----:B-1----:R-:W-:Y:S05]  /*1b210*/  @!P0 NANOSLEEP.SYNCS 0x989680 ;  /* 0x009896800000895d */ /* 0x002fea0003900000 */
[----:B------:R-:W1:Y:S02]  /*1b220*/  @!P0 SYNCS.PHASECHK.TRANS64 P0, [R22+URZ+0x28820], R5 ;  /* 0x02882005160085a7 */ /* 0x000e64000800007f */
[----:B-1----:R-:W-:Y:S05]  /*1b230*/  @!P0 BRA `(.L_x_7221) ;  /* 0xfffffffc00f08947 */ /* 0x002fea000383ffff */
[----:B------:R-:W-:Y:S05]  /*1b240*/  BRA `(.L_x_7411) ;  /* 0xffffff9000347947 */ /* 0x000fea000383ffff */
.L_x_7225:
[----:B0-----:R0:W1:Y:S02]  /*1b250*/  SYNCS.PHASECHK.TRANS64.TRYWAIT P0, [R5+URZ+0x288a0], R6 ;  /* 0x0288a006050075a7 */ /* 0x001064000800017f */
[----:B-1----:R-:W-:Y:S05]  /*1b260*/  @!P0 NANOSLEEP.SYNCS 0x989680 ;  /* 0x009896800000895d */ /* 0x002fea0003900000 */
[----:B------:R-:W1:Y:S02]  /*1b270*/  @!P0 SYNCS.PHASECHK.TRANS64 P0, [R5+URZ+0x288a0], R6 ;  /* 0x0288a006050085a7 */ /* 0x000e64000800007f */
[----:B-1----:R-:W-:Y:S05]  /*1b280*/  @!P0 BRA `(.L_x_7225) ;  /* 0xfffffffc00f08947 */ /* 0x002fea000383ffff */
[----:B------:R-:W-:Y:S05]  /*1b290*/  BRA `(.L_x_7412) ;  /* 0xffffff90004c7947 */ /* 0x000fea000383ffff */
.L_x_7231:
[----:B-1----:R1:W2:Y:S02]  /*1b2a0*/  SYNCS.PHASECHK.TRANS64.TRYWAIT P0, [R5+URZ+0x288c0], R6 ;  /* 0x0288c006050075a7 */ /* 0x0022a4000800017f */
[----:B--2---:R-:W-:Y:S05]  /*1b2b0*/  @!P0 NANOSLEEP.SYNCS 0x989680 ;  /* 0x009896800000895d */ /* 0x004fea0003900000 */
[----:B------:R-:W2:Y:S02]  /*1b2c0*/  @!P0 SYNCS.PHASECHK.TRANS64 P0, [R5+URZ+0x288c0], R6 ;  /* 0x0288c006050085a7 */ /* 0x000ea4000800007f */
[----:B--2---:R-:W-:Y:S05]  /*1b2d0*/  @!P0 BRA `(.L_x_7231) ;  /* 0xfffffffc00f08947 */ /* 0x004fea000383ffff */
[----:B------:R-:W-:Y:S05]  /*1b2e0*/  BRA `(.L_x_7413) ;  /* 0xffffff94000c7947 */ /* 0x000fea000383ffff */
.L_x_7239:
[----:B-1----:R1:W2:Y:S02]  /*1b2f0*/  SYNCS.PHASECHK.TRANS64.TRYWAIT P1, [R8+URZ+0x288a0], R7 ;  /* 0x0288a007080075a7 */ /* 0x0022a4000802017f */
[----:B--2---:R-:W-:Y:S05]  /*1b300*/  @!P1 NANOSLEEP.SYNCS 0x989680 ;  /* 0x009896800000995d */ /* 0x004fea0003900000 */
[----:B------:R-:W2:Y:S02]  /*1b310*/  @!P1 SYNCS.PHASECHK.TRANS64 P1, [R8+URZ+0x288a0], R7 ;  /* 0x0288a007080095a7 */ /* 0x000ea4000802007f */
[----:B--2---:R-:W-:Y:S05]  /*1b320*/  @!P1 BRA `(.L_x_7239) ;  /* 0xfffffffc00f09947 */ /* 0x004fea000383ffff */
[----:B------:R-:W-:Y:S05]  /*1b330*/  BRA `(.L_x_7414) ;  /* 0xffffff9800087947 */ /* 0x000fea000383ffff */
.L_x_7245:
[----:B0-----:R0:W2:Y:S02]  /*1b340*/  SYNCS.PHASECHK.TRANS64.TRYWAIT P1, [R8+URZ+0x288c0], R7 ;  /* 0x0288c007080075a7 */ /* 0x0010a4000802017f */
[----:B--2---:R-:W-:Y:S05]  /*1b350*/  @!P1 NANOSLEEP.SYNCS 0x989680 ;  /* 0x009896800000995d */ /* 0x004fea0003900000 */
[----:B------:R-:W2:Y:S02]  /*1b360*/  @!P1 SYNCS.PHASECHK.TRANS64 P1, [R8+URZ+0x288c0], R7 ;  /* 0x0288c007080095a7 */ /* 0x000ea4000802007f */
[----:B--2---:R-:W-:Y:S05]  /*1b370*/  @!P1 BRA `(.L_x_7245) ;  /* 0xfffffffc00f09947 */ /* 0x004fea000383ffff */
[----:B------:R-:W-:Y:S05]  /*1b380*/  BRA `(.L_x_7415) ;  /* 0xffffff9800c07947 */ /* 0x000fea000383ffff */
.L_x_7259:
        /* <DEDUP_REMOVED lines=11> */
.L_x_7417:
[----:B------:R-:W-:Y:S05]  /*1b440*/  BSYNC B0 ;  /* 0x0000000000007941 */ /* 0x000fea0003800000 */
.L_x_7416:
[----:B------:R-:W-:Y:S05]  /*1b450*/  BRA `(.L_x_7418) ;  /* 0xffffffa400807947 */ /* 0x000fea000383ffff */
.L_x_7262:
[----:B0-----:R0:W1:Y:S02]  /*1b460*/  SYNCS.PHASECHK.TRANS64.TRYWAIT P0, [R7+URZ+0x28840], R2 ;  /* 0x02884002070075a7 */ /* 0x001064000800017f */
[----:B-1----:R-:W-:Y:S05]  /*1b470*/  @!P0 NANOSLEEP.SYNCS 0x989680 ;  /* 0x009896800000895d */ /* 0x002fea0003900000 */
[----:B------:R-:W1:Y:S02]  /*1b480*/  @!P0 SYNCS.PHASECHK.TRANS64 P0, [R7+URZ+0x28840], R2 ;  /* 0x02884002070085a7 */ /* 0x000e64000800007f */
[----:B-1----:R-:W-:Y:S05]  /*1b490*/  @!P0 BRA `(.L_x_7262) ;  /* 0xfffffffc00f08947 */ /* 0x002fea000383ffff */
[----:B------:R-:W-:Y:S05]  /*1b4a0*/  BRA `(.L_x_7419) ;  /* 0xffffffa400dc7947 */ /* 0x000fea000383ffff */
.L_x_7263:
        /* <DEDUP_REMOVED lines=8> */
.L_x_7421:
[----:B------:R-:W-:Y:S05]  /*1b530*/  BSYNC B0 ;  /* 0x0000000000007941 */ /* 0x000fea0003800000 */
.L_x_7420:
        /* <DEDUP_REMOVED lines=9> */
.L_x_7422:
[----:B------:R-:W-:Y:S01]  /*1b5d0*/  IMAD.MOV.U32 R13, RZ, RZ, R0 ;  /* 0x000000ffff0d7224 */ /* 0x000fe200078e0000 */
[----:B------:R-:W-:Y:S01]  /*1b5e0*/  MOV R12, 0x1 ;  /* 0x00000001000c7802 */ /* 0x000fe20000000f00 */
[----:B------:R-:W-:-:S07]  /*1b5f0*/  IMAD.MOV.U32 R3, RZ, RZ, R14 ;  /* 0x000000ffff037224 */ /* 0x000fce00078e000e */
[----:B------:R-:W-:Y:S05]  /*1b600*/  WARPSYNC.COLLECTIVE R15, `(.L_x_7423) ;  /* 0x000000000f087348 */ /* 0x000fea0003c00000 */
[----:B------:R0:W1:Y:S02]  /*1b610*/  SHFL.IDX P6, R14, R13, R12, R11 ;  /* 0x0000000c0d0e7389 */ /* 0x00006400000c000b */
[----:B01----:R-:W-:Y:S01]  /*1b620*/  ENDCOLLECTIVE ;  /* 0x000000000000791b */ /* 0x003fe20003800000 */
.L_x_7423:
        /* <DEDUP_REMOVED lines=16> */
.L_x_7424:
[----:B------:R-:W-:Y:S01]  /*1b730*/  @P0 IMAD R8, R5, 0x2, R22 ;  /* 0x0000000205080824 */ /* 0x000fe200078e0216 */
[----:B------:R-:W-:Y:S01]  /*1b740*/  MOV R13, R0 ;  /* 0x00000000000d7202 */ /* 0x000fe20000000f00 */
[----:B------:R-:W-:Y:S01]  /*1b750*/  IMAD.MOV.U32 R12, RZ, RZ, 0x2 ;  /* 0x00000002ff0c7424 */ /* 0x000fe200078e00ff */
[----:B------:R-:W-:-:S07]  /*1b760*/  MOV R3, R14 ;  /* 0x0000000e00037202 */ /* 0x000fce0000000f00 */
[----:B------:R-:W-:Y:S05]  /*1b770*/  WARPSYNC.COLLECTIVE R15, `(.L_x_7425) ;  /* 0x000000000f087348 */ /* 0x000fea0003c00000 */
[----:B------:R0:W1:Y:S02]  /*1b780*/  SHFL.IDX P6, R14, R13, R12, R11 ;  /* 0x0000000c0d0e7389 */ /* 0x00006400000c000b */
[----:B01----:R-:W-:Y:S01]  /*1b790*/  ENDCOLLECTIVE ;  /* 0x000000000000791b */ /* 0x003fe20003800000 */
.L_x_7425:
        /* <DEDUP_REMOVED lines=16> */
.L_x_7426:
[----:B------:R-:W-:Y:S01]  /*1b8a0*/  @P0 LEA R8, R5, R22, 0x1 ;  /* 0x0000001605080211 */ /* 0x000fe200078e08ff */
[----:B------:R-:W-:Y:S02]  /*1b8b0*/  IMAD.MOV.U32 R13, RZ, RZ, R0 ;  /* 0x000000ffff0d7224 */ /* 0x000fe400078e0000 */
[----:B------:R-:W-:Y:S02]  /*1b8c0*/  IMAD.MOV.U32 R12, RZ, RZ, 0x3 ;  /* 0x00000003ff0c7424 */ /* 0x000fe400078e00ff */
[----:B------:R-:W-:-:S07]  /*1b8d0*/  IMAD.MOV.U32 R3, RZ, RZ, R14 ;  /* 0x000000ffff037224 */ /* 0x000fce00078e000e */
[----:B------:R-:W-:Y:S05]  /*1b8e0*/  WARPSYNC.COLLECTIVE R15, `(.L_x_7427) ;  /* 0x000000000f087348 */ /* 0x000fea0003c00000 */
[----:B------:R0:W1:Y:S02]  /*1b8f0*/  SHFL.IDX P6, R14, R13, R12, R11 ;  /* 0x0000000c0d0e7389 */ /* 0x00006400000c000b */
[----:B01----:R-:W-:Y:S01]  /*1b900*/  ENDCOLLECTIVE ;  /* 0x000000000000791b */ /* 0x003fe20003800000 */
.L_x_7427:
        /* <DEDUP_REMOVED lines=11> */
[----:B------:R-:W-:Y:S02]  /*1b9c0*/  ISETP.GE.AND P0, PT, R6, 0x31, PT ;  /* 0x000000310600780c */ /* 0x000fe40003f06270 */
[----:B0-----:R-:W-:-:S11]  /*1b9d0*/  MOV R2, R14 ;  /* 0x0000000e00027202 */ /* 0x001fd60000000f00 */
[----:B------:R-:W-:Y:S05]  /*1b9e0*/  WARPSYNC.COLLECTIVE R15, `(.L_x_7428) ;  /* 0x000000000f087348 */ /* 0x000fea0003c00000 */
[----:B------:R0:W1:Y:S02]  /*1b9f0*/  SHFL.IDX P6, R14, R13, R12, R11 ;  /* 0x0000000c0d0e7389 */ /* 0x00006400000c000b */
[----:B01----:R-:W-:Y:S01]  /*1ba00*/  ENDCOLLECTIVE ;  /* 0x000000000000791b */ /* 0x003fe20003800000 */
.L_x_7428:
[----:B------:R-:W-:Y:S02]  /*1ba10*/  @P0 IMAD R8, R5, 0x2, R22 ;  /* 0x0000000205080824 */ /* 0x000fe400078e0216 */
[----:B------:R-:W-:Y:S01]  /*1ba20*/  IMAD.MOV.U32 R13, RZ, RZ, R0 ;  /* 0x000000ffff0d7224 */ /* 0x000fe200078e0000 */
[----:B------:R-:W-:Y:S01]  /*1ba30*/  MOV R12, 0x4 ;  /* 0x00000004000c7802 */ /* 0x000fe20000000f00 */
[----:B------:R-:W-:-:S07]  /*1ba40*/  IMAD.MOV.U32 R3, RZ, RZ, R14 ;  /* 0x000000ffff037224 */ /* 0x000fce00078e000e */
[----:B------:R-:W-:Y:S05]  /*1ba50*/  WARPSYNC.COLLECTIVE R15, `(.L_x_7429) ;  /* 0x000000000f087348 */ /* 0x000fea0003c00000 */
[----:B------:R0:W1:Y:S02]  /*1ba60*/  SHFL.IDX P6, R14, R13, R12, R11 ;  /* 0x0000000c0d0e7389 */ /* 0x00006400000c000b */
[----:B01----:R-:W-:Y:S01]  /*1ba70*/  ENDCOLLECTIVE ;  /* 0x000000000000791b */ /* 0x003fe20003800000 */
.L_x_7429:
        /* <DEDUP_REMOVED lines=16> */
.L_x_7430:
[----:B------:R-:W-:Y:S01]  /*1bb80*/  @P0 IMAD R8, R5, 0x2, R22 ;  /* 0x0000000205080824 */ /* 0x000fe200078e0216 */
[----:B------:R-:W-:Y:S01]  /*1bb90*/  MOV R13, R0 ;  /* 0x00000000000d7202 */ /* 0x000fe20000000f00 */
[----:B------:R-:W-:Y:S01]  /*1bba0*/  IMAD.MOV.U32 R12, RZ, RZ, 0x5 ;  /* 0x00000005ff0c7424 */ /* 0x000fe200078e00ff */
[----:B------:R-:W-:-:S07]  /*1bbb0*/  MOV R3, R14 ;  /* 0x0000000e00037202 */ /* 0x000fce0000000f00 */
[----:B------:R-:W-:Y:S05]  /*1bbc0*/  WARPSYNC.COLLECTIVE R15, `(.L_x_7431) ;  /* 0x000000000f087348 */ /* 0x000fea0003c00000 */
[----:B------:R0:W1:Y:S02]  /*1bbd0*/  SHFL.IDX P6, R14, R13, R12, R11 ;  /* 0x0000000c0d0e7389 */ /* 0x00006400000c000b */
[----:B01----:R-:W-:Y:S01]  /*1bbe0*/  ENDCOLLECTIVE ;  /* 0x000000000000791b */ /* 0x003fe20003800000 */
.L_x_7431:
        /* <DEDUP_REMOVED lines=16> */
.L_x_7432:
[----:B------:R-:W-:Y:S01]  /*1bcf0*/  @P0 LEA R8, R5, R22, 0x1 ;  /* 0x0000001605080211 */ /* 0x000fe200078e08ff */
[----:B------:R-:W-:Y:S02]  /*1bd00*/  IMAD.MOV.U32 R13, RZ, RZ, R0 ;  /* 0x000000ffff0d7224 */ /* 0x000fe400078e0000 */
[----:B------:R-:W-:Y:S02]  /*1bd10*/  IMAD.MOV.U32 R12, RZ, RZ, 0x6 ;  /* 0x00000006ff0c7424 */ /* 0x000fe400078e00ff */
[----:B------:R-:W-:-:S07]  /*1bd20*/  IMAD.MOV.U32 R3, RZ, RZ, R14 ;  /* 0x000000ffff037224 */ /* 0x000fce00078e000e */
[----:B------:R-:W-:Y:S05]  /*1bd30*/  WARPSYNC.COLLECTIVE R15, `(.L_x_7433) ;  /* 0x000000000f087348 */ /* 0x000fea0003c00000 */
[----:B------:R0:W1:Y:S02]  /*1bd40*/  SHFL.IDX P6, R14, R13, R12, R11 ;  /* 0x0000000c0d0e7389 */ /* 0x00006400000c000b */
[----:B01----:R-:W-:Y:S01]  /*1bd50*/  ENDCOLLECTIVE ;  /* 0x000000000000791b */ /* 0x003fe20003800000 */
.L_x_7433:
        /* <DEDUP_REMOVED lines=16> */
.L_x_7434:
[----:B------:R-:W-:Y:S02]  /*1be60*/  @P0 IMAD R8, R5, 0x2, R22 ;  /* 0x0000000205080824 */ /* 0x000fe400078e0216 */
[----:B------:R-:W-:Y:S01]  /*1be70*/  IMAD.MOV.U32 R13, RZ, RZ, R0 ;  /* 0x000000ffff0d7224 */ /* 0x000fe200078e0000 */
[----:B------:R-:W-:Y:S01]  /*1be80*/  MOV R12, 0x7 ;  /* 0x00000007000c7802 */ /* 0x000fe20000000f00 */
[----:B------:R-:W-:-:S07]  /*1be90*/  IMAD.MOV.U32 R3, RZ, RZ, R14 ;  /* 0x000000ffff037224 */ /* 0x000fce00078e000e */
[----:B------:R-:W-:Y:S05]  /*1bea0*/  WARPSYNC.COLLECTIVE R15, `(.L_x_7435) ;  /* 0x000000000f087348 */ /* 0x000fea0003c00000 */
[----:B------:R0:W1:Y:S02]  /*1beb0*/  SHFL.IDX P6, R14, R13, R12, R11 ;  /* 0x0000000c0d0e7389 */ /* 0x00006400000c000b */
[----:B01----:R-:W-:Y:S01]  /*1bec0*/  ENDCOLLECTIVE ;  /* 0x000000000000791b */ /* 0x003fe20003800000 */
.L_x_7435:
[----:B------:R-:W-:-:S04]  /*1bed0*/  @P0 LEA R3, P1, R31, R3, 0x1 ;  /* 0x000000031f030211 */ /* 0x000fc800078208ff */
[----:B------:R-:W-:-:S04]  /*1bee0*/  @P0 IADD3.X R2, RZ, R2, RZ, P1, !PT ;  /* 0x00000002ff020210 */ /* 0x000fc80000ffe4ff */
[----:B------:R-:W-:Y:S01]  /*1bef0*/  @P0 LOP3.LUT R3, R3, R2, RZ, 0x3c, !PT ;  /* 0x0000000203030212 */ /* 0x000fe200078e3cff */
[----:B------:R-:W-:-:S03]  /*1bf00*/  IMAD.MOV.U32 R13, RZ, RZ, R4 ;  /* 0x000000ffff0d7224 */ /* 0x000fc600078e0004 */
[----:B------:R-:W-:-:S04]  /*1bf10*/  @P0 LOP3.LUT R2, R3, R2, RZ, 0x3c, !PT ;  /* 0x0000000203020212 */ /* 0x000fc800078e3cff */
[----:B------:R-:W-:Y:S01]  /*1bf20*/  @P0 LOP3.LUT R3, R3, R2, RZ, 0x3c, !PT ;  /* 0x0000000203030212 */ /* 0x000fe200078e3cff */
[----:B------:R-:W-:-:S04]  /*1bf30*/  IMAD.MOV.U32 R0, RZ, RZ, R14 ;  /* 0x000000ffff007224 */ /* 0x000fc800078e000e */
[----:B------:R-:W-:Y:S01]  /*1bf40*/  @!PT LDS RZ, [RZ] ;  /* 0x00000000fffff984 */ /* 0x000fe20000000800 */
[----:B------:R-:W-:Y:S01]  /*1bf50*/  @!PT LDS RZ, [RZ] ;  /* 0x00000000fffff984 */ /* 0x000fe20000000800 */
[----:B------:R-:W-:Y:S01]  /*1bf60*/  @!PT LDS RZ, [RZ] ;  /* 0x00000000fffff984 */ /* 0x000fe20000000800 */
[----:B------:R0:W-:Y:S03]  /*1bf70*/  @P0 LDGSTS.E.BYPASS.LTC128B.128 [R8+0x1b400], desc[UR38][R2.64], !P3 ;  /* 0x1b40000002080fae */ /* 0x0001e6000d901d66 */
[----:B0-----:R-:W-:Y:S05]  /*1bf80*/  WARPSYNC.COLLECTIVE R15, `(.L_x_7436) ;  /* 0x000000000f087348 */ /* 0x001fea0003c00000 */
[----:B------:R1:W2:Y:S02]  /*1bf90*/  SHFL.IDX P6, R14, R13, R12, R11 ;  /* 0x0000000c0d0e7389 */ /* 0x0002a400000c000b */
[----:B012---:R-:W-:Y:S01]  /*1bfa0*/  ENDCOLLECTIVE ;  /* 0x000000000000791b */ /* 0x007fe20003800000 */
.L_x_7436:
[----:B------:R-:W-:Y:S01]  /*1bfb0*/  @!PT LDS RZ, [RZ] ;  /* 0x00000000fffff984 */ /* 0x000fe20000000800 */
[----:B------:R-:W-:Y:S01]  /*1bfc0*/  @!PT LDS RZ, [RZ] ;  /* 0x00000000fffff984 */ /* 0x000fe20000000800 */
[----:B------:R-:W-:Y:S01]  /*1bfd0*/  @!PT LDS RZ, [RZ] ;  /* 0x00000000fffff984 */ /* 0x000fe20000000800 */
[----:B------:R0:W-:Y:S02]  /*1bfe0*/  @P0 LDGSTS.E.BYPASS.LTC128B.128 [R8+0x1f400], desc[UR38][R2.64+0x80], !P2 ;  /* 0x1f40008002080fae */ /* 0x0001e4000d101d66 */
[----:B0-----:R-:W-:Y:S01]  /*1bff0*/  MOV R2, R14 ;  /* 0x0000000e00027202 */ /* 0x001fe20000000f00 */
[----:B------:R-:W-:Y:S06]  /*1c000*/  BRA `(.L_x_7437) ;  /* 0xffffffa000b47947 */ /* 0x000fec000383ffff */
.L_x_7268:
[----:B------:R-:W-:Y:S01]  /*1c010*/  IMAD.MOV.U32 R13, RZ, RZ, R5 ;  /* 0x000000ffff0d7224 */ /* 0x000fe200078e0005 */
[----:B------:R-:W-:Y:S01]  /*1c020*/  MOV R11, 0x181f ;  /* 0x0000181f000b7802 */ /* 0x000fe20000000f00 */
[----:B------:R-:W-:Y:S02]  /*1c030*/  IMAD.MOV.U32 R12, RZ, RZ, RZ ;  /* 0x000000ffff0c7224 */ /* 0x000fe400078e00ff */
[----:B------:R-:W-:Y:S02]  /*1c040*/  IMAD.MOV.U32 R15, RZ, RZ, -0x1 ;  /* 0xffffffffff0f7424 */ /* 0x000fe400078e00ff */
[----:B-----5:R-:W-:Y:S02]  /*1c050*/  IMAD R6, R20, R8, RZ ;  /* 0x0000000814067224 */ /* 0x020fe400078e02ff */
[----:B------:R-:W-:-:S07]  /*1c060*/  IMAD.IADD R4, R10, 0x1, R4 ;  /* 0x000000010a047824 */ /* 0x000fce00078e0204 */
[----:B------:R-:W-:Y:S05]  /*1c070*/  WARPSYNC.COLLECTIVE R15, `(.L_x_7438) ;  /* 0x000000000f087348 */ /* 0x000fea0003c00000 */
[----:B------:R0:W1:Y:S02]  /*1c080*/  SHFL.IDX P6, R14, R13, R12, R11 ;  /* 0x0000000c0d0e7389 */ /* 0x00006400000c000b */
[----:B01----:R-:W-:Y:S01]  /*1c090*/  ENDCOLLECTIVE ;  /* 0x000000000000791b */ /* 0x003fe20003800000 */
.L_x_7438:
[C---:B------:R-:W-:Y:S01]  /*1c0a0*/  VIADD R7, R4.reuse, 0x10 ;  /* 0x0000001004077836 */ /* 0x040fe20000000000 */
[----:B------:R-:W-:Y:S02]  /*1c0b0*/  ISETP.GE.AND P3, PT, R4, R6, PT ;  /* 0x000000060400720c */ /* 0x000fe40003f66270 */
[----:B------:R-:W-:Y:S01]  /*1c0c0*/  MOV R13, R0 ;  /* 0x00000000000d7202 */ /* 0x000fe20000000f00 */
[----:B------:R-:W-:-:S10]  /*1c0d0*/  IMAD.MOV.U32 R2, RZ, RZ, R14 ;  /* 0x000000ffff027224 */ /* 0x000fd400078e000e */
[----:B------:R-:W-:Y:S05]  /*1c0e0*/  WARPSYNC.COLLECTIVE R15, `(.L_x_7439) ;  /* 0x000000000f087348 */ /* 0x000fea0003c00000 */
[----:B------:R0:W1:Y:S02]  /*1c0f0*/  SHFL.IDX P6, R14, R13, R12, R11 ;  /* 0x0000000c0d0e7389 */ /* 0x00006400000c000b */
[----:B01----:R-:W-:Y:S01]  /*1c100*/  ENDCOLLECTIVE ;  /* 0x000000000000791b */ /* 0x003fe20003800000 */
.L_x_7439:
        /* <DEDUP_REMOVED lines=8> */
.L_x_7440:
[----:B------:R-:W-:Y:S01]  /*1c190*/  @!PT LDS RZ, [RZ] ;  /* 0x00000000fffff984 */ /* 0x000fe20000000800 */
[----:B------:R-:W-:Y:S01]  /*1c1a0*/  @!PT LDS RZ, [RZ] ;  /* 0x00000000fffff984 */ /* 0x000fe20000000800 */
[----:B------:R-:W-:Y:S01]  /*1c1b0*/  @!PT LDS RZ, [RZ] ;  /* 0x00000000fffff984 */ /* 0x000fe20000000800 */
[----:B------:R-:W-:Y:S04]  /*1c1c0*/  @!P3 LDGSTS.E.BYPASS.LTC128B.128 [R9+0x10400], desc[UR38][R2.64], !P0 ;  /* 0x104000000209bfae */ /* 0x000fe8000c101d66 */
[----:B------:R0:W-:Y:S01]  /*1c1d0*/  @!P3 LDGSTS.E.BYPASS.LTC128B.128 [R9+0x14400], desc[UR38][R2.64+0x80], !P1 ;  /* 0x144000800209bfae */ /* 0x0001e2000c901d66 */
[----:B------:R-:W-:Y:S01]  /*1c1e0*/  ISETP.GE.AND P3, PT, R7, R6, PT ;  /* 0x000000060700720c */ /* 0x000fe20003f66270 */
[----:B------:R-:W-:Y:S02]  /*1c1f0*/  IMAD.MOV.U32 R13, RZ, RZ, R0 ;  /* 0x000000ffff0d7224 */ /* 0x000fe400078e0000 */
[----:B0-----:R-:W-:-:S10]  /*1c200*/  IMAD.MOV.U32 R2, RZ, RZ, R14 ;  /* 0x000000ffff027224 */ /* 0x001fd400078e000e */
[----:B------:R-:W-:Y:S05]  /*1c210*/  WARPSYNC.COLLECTIVE R15, `(.L_x_7441) ;  /* 0x000000000f087348 */ /* 0x000fea0003c00000 */
[----:B------:R0:W1:Y:S02]  /*1c220*/  SHFL.IDX P6, R14, R13, R12, R11 ;  /* 0x0000000c0d0e7389 */ /* 0x00006400000c000b */
[----:B01----:R-:W-:Y:S01]  /*1c230*/  ENDCOLLECTIVE ;  /* 0x000000000000791b */ /* 0x003fe20003800000 */
.L_x_7441:
        /* <DEDUP_REMOVED lines=8> */
.L_x_7442:
[----:B------:R-:W-:Y:S01]  /*1c2c0*/  @!P3 IMAD.MOV.U32 R3, RZ, RZ, R7 ;  /* 0x000000ffff03b224 */ /* 0x000fe200078e0007 */
[----:B------:R-:W-:-:S04]  /*1c2d0*/  IADD3 R7, R4, 0x20, RZ ;  /* 0x0000002004077810 */ /* 0x000fc80007ffe0ff */
[----:B------:R-:W-:Y:S01]  /*1c2e0*/  @!PT LDS RZ, [RZ] ;  /* 0x00000000fffff984 */ /* 0x000fe20000000800 */
[----:B------:R-:W-:Y:S01]  /*1c2f0*/  @!PT LDS RZ, [RZ] ;  /* 0x00000000fffff984 */ /* 0x000fe20000000800 */
[----:B------:R-:W-:Y:S01]  /*1c300*/  @!PT LDS RZ, [RZ] ;  /* 0x00000000fffff984 */ /* 0x000fe20000000800 */
[----:B------:R-:W-:Y:S04]  /*1c310*/  @!P3 LDGSTS.E.BYPASS.LTC128B.128 [R9+0x10c00], desc[UR38][R2.64], !P0 ;  /* 0x10c000000209bfae */ /* 0x000fe8000c101d66 */
[----:B------:R0:W-:Y:S01]  /*1c320*/  @!P3 LDGSTS.E.BYPASS.LTC128B.128 [R9+0x14c00], desc[UR38][R2.64+0x80], !P1 ;  /* 0x14c000800209bfae */ /* 0x0001e2000c901d66 */
[----:B------:R-:W-:Y:S01]  /*1c330*/  ISETP.GE.AND P3, PT, R7, R6, PT ;  /* 0x000000060700720c */ /* 0x000fe20003f66270 */
[----:B------:R-:W-:Y:S01]  /*1c340*/  IMAD.MOV.U32 R13, RZ, RZ, R0 ;  /* 0x000000ffff0d7224 */ /* 0x000fe200078e0000 */
[----:B0-----:R-:W-:-:S11]  /*1c350*/  MOV R2, R14 ;  /* 0x0000000e00027202 */ /* 0x001fd60000000f00 */
[----:B------:R-:W-:Y:S05]  /*1c360*/  WARPSYNC.COLLECTIVE R15, `(.L_x_7443) ;  /* 0x000000000f087348 */ /* 0x000fea0003c00000 */
[----:B------:R0:W1:Y:S02]  /*1c370*/  SHFL.IDX P6, R14, R13, R12, R11 ;  /* 0x0000000c0d0e7389 */ /* 0x00006400000c000b */
[----:B01----:R-:W-:Y:S01]  /*1c380*/  ENDCOLLECTIVE ;  /* 0x000000000000791b */ /* 0x003fe20003800000 */
.L_x_7443:
        /* <DEDUP_REMOVED lines=8> */
.L_x_7444:
        /* <DEDUP_REMOVED lines=13> */
.L_x_7445:
        /* <DEDUP_REMOVED lines=8> */
.L_x_7446:
[----:B------:R-:W-:Y:S01]  /*1c560*/  @!P3 MOV R3, R7 ;  /* 0x000000070003b202 */ /* 0x000fe20000000f00 */
[----:B------:R-:W-:-:S04]  /*1c570*/  VIADD R7, R4, 0x40 ;  /* 0x0000004004077836 */ /* 0x000fc80000000000 */
        /* <DEDUP_REMOVED lines=11> */
.L_x_7447:
        /* <DEDUP_REMOVED lines=8> */
.L_x_7448:
        /* <DEDUP_REMOVED lines=13> */
.L_x_7449:
        /* <DEDUP_REMOVED lines=8> */
.L_x_7450:
[----:B------:R-:W-:-:S05]  /*1c800*/  @!P3 IMAD.MOV.U32 R3, RZ, RZ, R7 ;  /* 0x000000ffff03b224 */ /* 0x000fca00078e0007 */
[----:B------:R-:W-:Y:S01]  /*1c810*/  @!PT LDS RZ, [RZ] ;  /* 0x00000000fffff984 */ /* 0x000fe20000000800 */
[----:B------:R-:W-:Y:S01]  /*1c820*/  @!PT LDS RZ, [RZ] ;  /* 0x00000000fffff984 */ /* 0x000fe20000000800 */
[----:B------:R-:W-:Y:S01]  /*1c830*/  @!PT LDS RZ, [RZ] ;  /* 0x00000000fffff984 */ /* 0x000fe20000000800 */
[----:B------:R-:W-:Y:S04]  /*1c840*/  @!P3 LDGSTS.E.BYPASS.LTC128B.128 [R9+0x12c00], desc[UR38][R2.64], !P0 ;  /* 0x12c000000209bfae */ /* 0x000fe8000c101d66 */
[----:B------:R0:W-:Y:S01]  /*1c850*/  @!P3 LDGSTS.E.BYPASS.LTC128B.128 [R9+0x16c00], desc[UR38][R2.64+0x80], !P1 ;  /* 0x16c000800209bfae */ /* 0x0001e2000c901d66 */
[----:B------:R-:W-:Y:S01]  /*1c860*/  IMAD.MOV.U32 R13, RZ, RZ, R0 ;  /* 0x000000ffff0d7224 */ /* 0x000fe200078e0000 */
[----:B0-----:R-:W-:Y:S01]  /*1c870*/  IADD3 R3, R4, 0x60, RZ ;  /* 0x0000006004037810 */ /* 0x001fe20007ffe0ff */
[----:B------:R-:W-:-:S07]  /*1c880*/  IMAD.MOV.U32 R2, RZ, RZ, R14 ;  /* 0x000000ffff027224 */ /* 0x000fce00078e000e */
[----:B------:R-:W-:Y:S05]  /*1c890*/  WARPSYNC.COLLECTIVE R15, `(.L_x_7451) ;  /* 0x000000000f087348 */ /* 0x000fea0003c00000 */
[----:B------:R0:W1:Y:S02]  /*1c8a0*/  SHFL.IDX P6, R14, R13, R12, R11 ;  /* 0x0000000c0d0e7389 */ /* 0x00006400000c000b */
[----:B01----:R-:W-:Y:S01]  /*1c8b0*/  ENDCOLLECTIVE ;  /* 0x000000000000791b */ /* 0x003fe20003800000 */
.L_x_7451:
[----:B------:R-:W-:Y:S01]  /*1c8c0*/  ISETP.GE.AND P3, PT, R3, R6, PT ;  /* 0x000000060300720c */ /* 0x000fe20003f66270 */
[----:B------:R-:W-:Y:S02]  /*1c8d0*/  IMAD.MOV.U32 R13, RZ, RZ, R5 ;  /* 0x000000ffff0d7224 */ /* 0x000fe400078e0005 */
[----:B------:R-:W-:-:S10]  /*1c8e0*/  IMAD.MOV.U32 R12, RZ, RZ, 0x7 ;  /* 0x00000007ff0c7424 */ /* 0x000fd400078e00ff */
[----:B------:R-:W-:-:S05]  /*1c8f0*/  @!P3 LEA R14, P2, R31, R14, 0x1 ;  /* 0x0000000e1f0eb211 */ /* 0x000fca00078408ff */
[----:B------:R-:W-:Y:S02]  /*1c900*/  @!P3 IMAD.X R7, RZ, RZ, R2, P2 ;  /* 0x000000ffff07b224 */ /* 0x000fe400010e0602 */
[----:B------:R-:W-:-:S07]  /*1c910*/  @!P3 IMAD.MOV.U32 R2, RZ, RZ, R14 ;  /* 0x000000ffff02b224 */ /* 0x000fce00078e000e */
[----:B------:R-:W-:Y:S05]  /*1c920*/  WARPSYNC.COLLECTIVE R15, `(.L_x_7452) ;  /* 0x000000000f087348 */ /* 0x000fea0003c00000 */
[----:B------:R0:W1:Y:S02]  /*1c930*/  SHFL.IDX P6, R14, R13, R12, R11 ;  /* 0x0000000c0d0e7389 */ /* 0x00006400000c000b */
[----:B01----:R-:W-:Y:S01]  /*1c940*/  ENDCOLLECTIVE ;  /* 0x000000000000791b */ /* 0x003fe20003800000 */
.L_x_7452:
[----:B------:R-:W-:-:S05]  /*1c950*/  @!P3 MOV R3, R7 ;  /* 0x000000070003b202 */ /* 0x000fca0000000f00 */
[----:B------:R-:W-:Y:S01]  /*1c960*/  @!PT LDS RZ, [RZ] ;  /* 0x00000000fffff984 */ /* 0x000fe20000000800 */
[----:B------:R-:W-:Y:S01]  /*1c970*/  @!PT LDS RZ, [RZ] ;  /* 0x00000000fffff984 */ /* 0x000fe20000000800 */
[----:B------:R-:W-:Y:S01]  /*1c980*/  @!PT LDS RZ, [RZ] ;  /* 0x00000000fffff984 */ /* 0x000fe20000000800 */
[----:B------:R0:W-:Y:S04]  /*1c990*/  @!P3 LDGSTS.E.BYPASS.LTC128B.128 [R9+0x13400], desc[UR38][R2.64], !P0 ;  /* 0x134000000209bfae */ /* 0x0001e8000c101d66 */
[----:B------:R0:W-:Y:S01]  /*1c9a0*/  @!P3 LDGSTS.E.BYPASS.LTC128B.128 [R9+0x17400], desc[UR38][R2.64+0x80], !P1 ;  /* 0x174000800209bfae */ /* 0x0001e2000c901d66 */
[----:B------:R-:W-:Y:S01]  /*1c9b0*/  IMAD.MOV.U32 R13, RZ, RZ, R0 ;  /* 0x000000ffff0d7224 */ /* 0x000fe200078e0000 */
[----:B------:R-:W-:-:S07]  /*1c9c0*/  MOV R5, R14 ;  /* 0x0000000e00057202 */ /* 0x000fce0000000f00 */
[----:B0-----:R-:W-:Y:S05]  /*1c9d0*/  WARPSYNC.COLLECTIVE R15, `(.L_x_7453) ;  /* 0x000000000f087348 */ /* 0x001fea0003c00000 */
[----:B------:R1:W2:Y:S02]  /*1c9e0*/  SHFL.IDX P6, R14, R13, R12, R11 ;  /* 0x0000000c0d0e7389 */ /* 0x0002a400000c000b */
[----:B012---:R-:W-:Y:S01]  /*1c9f0*/  ENDCOLLECTIVE ;  /* 0x000000000000791b */ /* 0x007fe20003800000 */
.L_x_7453:
[----:B------:R-:W-:Y:S05]  /*1ca00*/  BRA `(.L_x_7454) ;  /* 0xffffffa400207947 */ /* 0x000fea000383ffff */
.L_x_7273:
[----:B0-----:R0:W1:Y:S02]  /*1ca10*/  SYNCS.PHASECHK.TRANS64.TRYWAIT P0, [R22+URZ+0x28820], R3 ;  /* 0x02882003160075a7 */ /* 0x001064000800017f */
[----:B-1----:R-:W-:Y:S05]  /*1ca20*/  @!P0 NANOSLEEP.SYNCS 0x989680 ;  /* 0x009896800000895d */ /* 0x002fea0003900000 */
[----:B------:R-:W1:Y:S02]  /*1ca30*/  @!P0 SYNCS.PHASECHK.TRANS64 P0, [R22+URZ+0x28820], R3 ;  /* 0x02882003160085a7 */ /* 0x000e64000800007f */
[----:B-1----:R-:W-:Y:S05]  /*1ca40*/  @!P0 BRA `(.L_x_7273) ;  /* 0xfffffffc00f08947 */ /* 0x002fea000383ffff */
[----:B------:R-:W-:Y:S05]  /*1ca50*/  BRA `(.L_x_7455) ;  /* 0xffffffa400907947 */ /* 0x000fea000383ffff */
.L_x_7278:
[----:B0-----:R0:W1:Y:S02]  /*1ca60*/  SYNCS.PHASECHK.TRANS64.TRYWAIT P0, [R6+URZ+0x28840], R3 ;  /* 0x02884003060075a7 */ /* 0x001064000800017f */
[----:B-1----:R-:W-:Y:S05]  /*1ca70*/  @!P0 NANOSLEEP.SYNCS 0x989680 ;  /* 0x009896800000895d */ /* 0x002fea0003900000 */
[----:B------:R-:W1:Y:S02]  /*1ca80*/  @!P0 SYNCS.PHASECHK.TRANS64 P0, [R6+URZ+0x28840], R3 ;  /* 0x02884003060085a7 */ /* 0x000e64000800007f */
[----:B-1----:R-:W-:Y:S05]  /*1ca90*/  @!P0 BRA `(.L_x_7278) ;  /* 0xfffffffc00f08947 */ /* 0x002fea000383ffff */
[----:B------:R-:W-:Y:S05]  /*1caa0*/  BRA `(.L_x_7456) ;  /* 0xffffffa800607947 */ /* 0x000fea000383ffff */
.L_x_7279:
        /* <DEDUP_REMOVED lines=8> */
.L_x_7458:
[----:B------:R-:W-:Y:S05]  /*1cb30*/  BSYNC B1 ;  /* 0x0000000000017941 */ /* 0x000fea0003800000 */
.L_x_7457:
[----:B------:R-:W-:Y:S01]  /*1cb40*/  IMAD.MOV.U32 R13, RZ, RZ, R7 ;  /* 0x000000ffff0d7224 */ /* 0x000fe200078e0007 */
[----:B------:R-:W-:Y:S01]  /*1cb50*/  MOV R11, 0x181f ;  /* 0x0000181f000b7802 */ /* 0x000fe20000000f00 */
[----:B------:R-:W-:Y:S01]  /*1cb60*/  IMAD.MOV.U32 R12, RZ, RZ, RZ ;  /* 0x000000ffff0c7224 */ /* 0x000fe200078e00ff */
[----:B------:R-:W-:Y:S01]  /*1cb70*/  MOV R3, R14 ;  /* 0x0000000e00037202 */ /* 0x000fe20000000f00 */
[----:B------:R-:W-:Y:S01]  /*1cb80*/  IMAD.MOV.U32 R15, RZ, RZ, -0x1 ;  /* 0xffffffffff0f7424 */ /* 0x000fe200078e00ff */
[----:B------:R-:W-:Y:S01]  /*1cb90*/  SHF.L.U32 R5, R31, 0x1, RZ ;  /* 0x000000011f057819 */ /* 0x000fe200000006ff */
[----:B------:R-:W-:-:S07]  /*1cba0*/  IMAD R8, R8, 0x2, R22 ;  /* 0x0000000208087824 */ /* 0x000fce00078e0216 */
[----:B------:R-:W-:Y:S05]  /*1cbb0*/  WARPSYNC.COLLECTIVE R15, `(.L_x_7459) ;  /* 0x000000000f087348 */ /* 0x000fea0003c00000 */
[----:B------:R0:W1:Y:S02]  /*1cbc0*/  SHFL.IDX P6, R14, R13, R12, R11 ;  /* 0x0000000c0d0e7389 */ /* 0x00006400000c000b */
[----:B01----:R-:W-:Y:S01]  /*1cbd0*/  ENDCOLLECTIVE ;  /* 0x000000000000791b */ /* 0x003fe20003800000 */
.L_x_7459:
[----:B------:R-:W-:Y:S01]  /*1cbe0*/  MOV R13, R9 ;  /* 0x00000009000d7202 */ /* 0x000fe20000000f00 */
[----:B------:R-:W-:Y:S02]  /*1cbf0*/  IMAD.MOV.U32 R12, RZ, RZ, 0x1 ;  /* 0x00000001ff0c7424 */ /* 0x000fe400078e00ff */
[----:B------:R-:W-:-:S07]  /*1cc00*/  IMAD.MOV.U32 R2, RZ, RZ, R14 ;  /* 0x000000ffff027224 */ /* 0x000fce00078e000e */
[----:B------:R-:W-:Y:S05]  /*1cc10*/  WARPSYNC.COLLECTIVE R15, `(.L_x_7460) ;  /* 0x000000000f087348 */ /* 0x000fea0003c00000 */
[----:B------:R0:W1:Y:S02]  /*1cc20*/  SHFL.IDX P6, R14, R13, R12, R11 ;  /* 0x0000000c0d0e7389 */ /* 0x00006400000c000b */
[----:B01----:R-:W-:Y:S01]  /*1cc30*/  ENDCOLLECTIVE ;  /* 0x000000000000791b */ /* 0x003fe20003800000 */
.L_x_7460:
        /* <DEDUP_REMOVED lines=12> */
.L_x_7461:
[----:B------:R-:W-:Y:S01]  /*1cd00*/  MOV R13, R9 ;  /* 0x00000009000d7202 */ /* 0x000fe20000000f00 */
[----:B------:R-:W-:Y:S02]  /*1cd10*/  IMAD.MOV.U32 R12, RZ, RZ, 0x2 ;  /* 0x00000002ff0c7424 */ /* 0x000fe400078e00ff */
[----:B------:R-:W-:-:S07]  /*1cd20*/  IMAD.MOV.U32 R2, RZ, RZ, R14 ;  /* 0x000000ffff027224 */ /* 0x000fce00078e000e */
[----:B------:R-:W-:Y:S05]  /*1cd30*/  WARPSYNC.COLLECTIVE R15, `(.L_x_7462) ;  /* 0x000000000f087348 */ /* 0x000fea0003c00000 */
[----:B------:R0:W1:Y:S02]  /*1cd40*/  SHFL.IDX P6, R14, R13, R12, R11 ;  /* 0x0000000c0d0e7389 */ /* 0x00006400000c000b */
[----:B01----:R-:W-:Y:S01]  /*1cd50*/  ENDCOLLECTIVE ;  /* 0x000000000000791b */ /* 0x003fe20003800000 */
.L_x_7462:
        /* <DEDUP_REMOVED lines=12> */
.L_x_7463:
[----:B------:R-:W-:Y:S01]  /*1ce20*/  MOV R13, R9 ;  /* 0x00000009000d7202 */ /* 0x000fe20000000f00 */
[----:B------:R-:W-:Y:S02]  /*1ce30*/  IMAD.MOV.U32 R12, RZ, RZ, 0x3 ;  /* 0x00000003ff0c7424 */ /* 0x000fe400078e00ff */
[----:B------:R-:W-:-:S07]  /*1ce40*/  IMAD.MOV.U32 R2, RZ, RZ, R14 ;  /* 0x000000ffff027224 */ /* 0x000fce00078e000e */
[----:B------:R-:W-:Y:S05]  /*1ce50*/  WARPSYNC.COLLECTIVE R15, `(.L_x_7464) ;  /* 0x000000000f087348 */ /* 0x000fea0003c00000 */
[----:B------:R0:W1:Y:S02]  /*1ce60*/  SHFL.IDX P6, R14, R13, R12, R11 ;  /* 0x0000000c0d0e7389 */ /* 0x00006400000c000b */
[----:B01----:R-:W-:Y:S01]  /*1ce70*/  ENDCOLLECTIVE ;  /* 0x000000000000791b */ /* 0x003fe20003800000 */
.L_x_7464:
        /* <DEDUP_REMOVED lines=12> */
.L_x_7465:
[----:B------:R-:W-:Y:S01]  /*1cf40*/  MOV R13, R9 ;  /* 0x00000009000d7202 */ /* 0x000fe20000000f00 */
[----:B------:R-:W-:Y:S02]  /*1cf50*/  IMAD.MOV.U32 R12, RZ, RZ, 0x4 ;  /* 0x00000004ff0c7424 */ /* 0x000fe400078e00ff */
[----:B------:R-:W-:-:S07]  /*1cf60*/  IMAD.MOV.U32 R2, RZ, RZ, R14 ;  /* 0x000000ffff027224 */ /* 0x000fce00078e000e */
[----:B------:R-:W-:Y:S05]  /*1cf70*/  WARPSYNC.COLLECTIVE R15, `(.L_x_7466) ;  /* 0x000000000f087348 */ /* 0x000fea0003c00000 */
[----:B------:R0:W1:Y:S02]  /*1cf80*/  SHFL.IDX P6, R14, R13, R12, R11 ;  /* 0x0000000c0d0e7389 */ /* 0x00006400000c000b */
[----:B01----:R-:W-:Y:S01]  /*1cf90*/  ENDCOLLECTIVE ;  /* 0x000000000000791b */ /* 0x003fe20003800000 */
.L_x_7466:
        /* <DEDUP_REMOVED lines=12> */
.L_x_7467:
[----:B------:R-:W-:Y:S01]  /*1d060*/  MOV R13, R9 ;  /* 0x00000009000d7202 */ /* 0x000fe20000000f00 */
[----:B------:R-:W-:Y:S02]  /*1d070*/  IMAD.MOV.U32 R12, RZ, RZ, 0x5 ;  /* 0x00000005ff0c7424 */ /* 0x000fe400078e00ff */
[----:B------:R-:W-:-:S07]  /*1d080*/  IMAD.MOV.U32 R2, RZ, RZ, R14 ;  /* 0x000000ffff027224 */ /* 0x000fce00078e000e */
[----:B------:R-:W-:Y:S05]  /*1d090*/  WARPSYNC.COLLECTIVE R15, `(.L_x_7468) ;  /* 0x000000000f087348 */ /* 0x000fea0003c00000 */
[----:B------:R0:W1:Y:S02]  /*1d0a0*/  SHFL.IDX P6, R14, R13, R12, R11 ;  /* 0x0000000c0d0e7389 */ /* 0x00006400000c000b */
[----:B01----:R-:W-:Y:S01]  /*1d0b0*/  ENDCOLLECTIVE ;  /* 0x000000000000791b */ /* 0x003fe20003800000 */
.L_x_7468:
        /* <DEDUP_REMOVED lines=12> */
.L_x_7469:
[----:B------:R-:W-:Y:S01]  /*1d180*/  MOV R13, R9 ;  /* 0x00000009000d7202 */ /* 0x000fe20000000f00 */
[----:B------:R-:W-:Y:S02]  /*1d190*/  IMAD.MOV.U32 R12, RZ, RZ, 0x6 ;  /* 0x00000006ff0c7424 */ /* 0x000fe400078e00ff */
[----:B------:R-:W-:-:S07]  /*1d1a0*/  IMAD.MOV.U32 R2, RZ, RZ, R14 ;  /* 0x000000ffff027224 */ /* 0x000fce00078e000e */
[----:B------:R-:W-:Y:S05]  /*1d1b0*/  WARPSYNC.COLLECTIVE R15, `(.L_x_7470) ;  /* 0x000000000f087348 */ /* 0x000fea0003c00000 */
[----:B------:R0:W1:Y:S02]  /*1d1c0*/  SHFL.IDX P6, R14, R13, R12, R11 ;  /* 0x0000000c0d0e7389 */ /* 0x00006400000c000b */
[----:B01----:R-:W-:Y:S01]  /*1d1d0*/  ENDCOLLECTIVE ;  /* 0x000000000000791b */ /* 0x003fe20003800000 */
.L_x_7470:
        /* <DEDUP_REMOVED lines=12> */
.L_x_7471:
[----:B------:R-:W-:Y:S01]  /*1d2a0*/  MOV R13, R9 ;  /* 0x00000009000d7202 */ /* 0x000fe20000000f00 */
[----:B------:R-:W-:Y:S02]  /*1d2b0*/  IMAD.MOV.U32 R12, RZ, RZ, 0x7 ;  /* 0x00000007ff0c7424 */ /* 0x000fe400078e00ff */
[----:B------:R-:W-:-:S07]  /*1d2c0*/  IMAD.MOV.U32 R2, RZ, RZ, R14 ;  /* 0x000000ffff027224 */ /* 0x000fce00078e000e */
[----:B------:R-:W-:Y:S05]  /*1d2d0*/  WARPSYNC.COLLECTIVE R15, `(.L_x_7472) ;  /* 0x000000000f087348 */ /* 0x000fea0003c00000 */
[----:B------:R0:W1:Y:S02]  /*1d2e0*/  SHFL.IDX P6, R14, R13, R12, R11 ;  /* 0x0000000c0d0e7389 */ /* 0x00006400000c000b */
[----:B01----:R-:W-:Y:S01]  /*1d2f0*/  ENDCOLLECTIVE ;  /* 0x000000000000791b */ /* 0x003fe20003800000 */
.L_x_7472:
[----:B------:R-:W-:-:S05]  /*1d300*/  IADD3 R2, P0, R2, R5, RZ ;  /* 0x0000000502027210 */ /* 0x000fca0007f1e0ff */
[----:B------:R-:W-:-:S05]  /*1d310*/  IMAD.X R3, RZ, RZ, R3, P0 ;  /* 0x000000ffff037224 */ /* 0x000fca00000e0603 */
[----:B------:R-:W-:Y:S01]  /*1d320*/  @!PT LDS RZ, [RZ] ;  /* 0x00000000fffff984 */ /* 0x000fe20000000800 */
[----:B------:R-:W-:Y:S01]  /*1d330*/  @!PT LDS RZ, [RZ] ;  /* 0x00000000fffff984 */ /* 0x000fe20000000800 */
[----:B------:R-:W-:Y:S01]  /*1d340*/  @!PT LDS RZ, [RZ] ;  /* 0x00000000fffff984 */ /* 0x000fe20000000800 */
[----:B------:R0:W-:Y:S01]  /*1d350*/  LDGSTS.E.BYPASS.LTC128B.128 [R8+0x1b400], desc[UR38][R2.64], !P4 ;  /* 0x1b40000002087fae */ /* 0x0001e2000e101d66 */
[----:B------:R-:W-:-:S03]  /*1d360*/  MOV R13, R7 ;  /* 0x00000007000d7202 */ /* 0x000fc60000000f00 */
[----:B------:R0:W-:Y:S01]  /*1d370*/  LDGSTS.E.BYPASS.LTC128B.128 [R8+0x1f400], desc[UR38][R2.64+0x80], !P3 ;  /* 0x1f40008002087fae */ /* 0x0001e2000d901d66 */
[----:B------:R-:W-:-:S07]  /*1d380*/  IMAD.MOV.U32 R9, RZ, RZ, R14 ;  /* 0x000000ffff097224 */ /* 0x000fce00078e000e */
[----:B0-----:R-:W-:Y:S05]  /*1d390*/  WARPSYNC.COLLECTIVE R15, `(.L_x_7473) ;  /* 0x000000000f087348 */ /* 0x001fea0003c00000 */
[----:B------:R1:W2:Y:S02]  /*1d3a0*/  SHFL.IDX P6, R14, R13, R12, R11 ;  /* 0x0000000c0d0e7389 */ /* 0x0002a400000c000b */
[----:B012---:R-:W-:Y:S01]  /*1d3b0*/  ENDCOLLECTIVE ;  /* 0x000000000000791b */ /* 0x007fe20003800000 */
.L_x_7473:
[----:B------:R-:W-:Y:S01]  /*1d3c0*/  IMAD.MOV.U32 R2, RZ, RZ, R14 ;  /* 0x000000ffff027224 */ /* 0x000fe200078e000e */
[----:B------:R-:W-:Y:S06]  /*1d3d0*/  BRA `(.L_x_7474) ;  /* 0xffffffa400347947 */ /* 0x000fec000383ffff */
.L_x_7284:
[----:B-1----:R1:W2:Y:S02]  /*1d3e0*/  SYNCS.PHASECHK.TRANS64.TRYWAIT P0, [R6+URZ+0x28860], R2 ;  /* 0x02886002060075a7 */ /* 0x0022a4000800017f */
[----:B--2---:R-:W-:Y:S05]  /*1d3f0*/  @!P0 NANOSLEEP.SYNCS 0x989680 ;  /* 0x009896800000895d */ /* 0x004fea0003900000 */
[----:B------:R-:W2:Y:S02]  /*1d400*/  @!P0 SYNCS.PHASECHK.TRANS64 P0, [R6+URZ+0x28860], R2 ;  /* 0x02886002060085a7 */ /* 0x000ea4000800007f */
[----:B--2---:R-:W-:Y:S05]  /*1d410*/  @!P0 BRA `(.L_x_7284) ;  /* 0xfffffffc00f08947 */ /* 0x004fea000383ffff */
[----:B------:R-:W-:Y:S05]  /*1d420*/  BRA `(.L_x_7475) ;  /* 0xffffffa400907947 */ /* 0x000fea000383ffff */
.L_x_7285:
[----:B------:R-:W-:Y:S01]  /*1d430*/  BSSY B1, `(.L_x_7476) ;  /* 0x0000008000017945 */ /* 0x000fe20003800000 */
[----:B------:R-:W-:Y:S01]  /*1d440*/  IMAD.MOV.U32 R13, RZ, RZ, R24 ;  /* 0x000000ffff0d7224 */ /* 0x000fe200078e0018 */
[----:B------:R-:W-:Y:S01]  /*1d450*/  MOV R12, RZ ;  /* 0x000000ff000c7202 */ /* 0x000fe20000000f00 */
[----:B------:R-:W-:Y:S02]  /*1d460*/  IMAD.MOV.U32 R11, RZ, RZ, 0x181f ;  /* 0x0000181fff0b7424 */ /* 0x000fe400078e00ff */
[----:B------:R-:W-:-:S07]  /*1d470*/  IMAD.MOV.U32 R15, RZ, RZ, -0x1 ;  /* 0xffffffffff0f7424 */ /* 0x000fce00078e00ff */
[----:B-1----:R-:W-:Y:S05]  /*1d480*/  WARPSYNC.COLLECTIVE R15, `(.L_x_7477) ;  /* 0x000000000f087348 */ /* 0x002fea0003c00000 */
[----:B------:R0:W2:Y:S02]  /*1d490*/  SHFL.IDX P6, R14, R13, R12, R11 ;  /* 0x0000000c0d0e7389 */ /* 0x0000a400000c000b */
[----:B012---:R-:W-:Y:S01]  /*1d4a0*/  ENDCOLLECTIVE ;  /* 0x000000000000791b */ /* 0x007fe20003800000 */
.L_x_7477:
[----:B------:R-:W-:Y:S05]  /*1d4b0*/  BSYNC B1 ;  /* 0x0000000000017941 */ /* 0x000fea0003800000 */
.L_x_7476:
[----:B------:R-:W-:Y:S01]  /*1d4c0*/  IMAD.MOV.U32 R13, RZ, RZ, R23 ;  /* 0x000000ffff0d7224 */ /* 0x000fe200078e0017 */
[----:B------:R-:W-:Y:S01]  /*1d4d0*/  MOV R11, 0x181f ;  /* 0x0000181f000b7802 */ /* 0x000fe20000000f00 */
[----:B------:R-:W-:Y:S01]  /*1d4e0*/  IMAD.MOV.U32 R12, RZ, RZ, RZ ;  /* 0x000000ffff0c7224 */ /* 0x000fe200078e00ff */
[----:B------:R-:W-:Y:S01]  /*1d4f0*/  MOV R3, R14 ;  /* 0x0000000e00037202 */ /* 0x000fe20000000f00 */
[----:B------:R-:W-:Y:S02]  /*1d500*/  IMAD.MOV.U32 R15, RZ, RZ, -0x1 ;  /* 0xffffffffff0f7424 */ /* 0x000fe400078e00ff */
[----:B------:R-:W-:-:S07]  /*1d510*/  IMAD R7, R7, 0x2, R22 ;  /* 0x0000000207077824 */ /* 0x000fce00078e0216 */
[----:B------:R-:W-:Y:S05]  /*1d520*/  WARPSYNC.COLLECTIVE R15, `(.L_x_7478) ;  /* 0x000000000f087348 */ /* 0x000fea0003c00000 */
[----:B------:R0:W1:Y:S02]  /*1d530*/  SHFL.IDX P6, R14, R13, R12, R11 ;  /* 0x0000000c0d0e7389 */ /* 0x00006400000c000b */
[----:B01----:R-:W-:Y:S01]  /*1d540*/  ENDCOLLECTIVE ;  /* 0x000000000000791b */ /* 0x003fe20003800000 */
.L_x_7478:
[----:B------:R-:W-:Y:S01]  /*1d550*/  IMAD.MOV.U32 R13, RZ, RZ, R24 ;  /* 0x000000ffff0d7224 */ /* 0x000fe200078e0018 */
[----:B------:R-:W-:Y:S01]  /*1d560*/  MOV R12, 0x1 ;  /* 0x00000001000c7802 */ /* 0x000fe20000000f00 */
[----:B------:R-:W-:-:S07]  /*1d570*/  IMAD.MOV.U32 R2, RZ, RZ, R14 ;  /* 0x000000ffff027224 */ /* 0x000fce00078e000e */
[----:B------:R-:W-:Y:S05]  /*1d580*/  WARPSYNC.COLLECTIVE R15, `(.L_x_7479) ;  /* 0x000000000f087348 */ /* 0x000fea0003c00000 */
[----:B------:R0:W1:Y:S02]  /*1d590*/  SHFL.IDX P6, R14, R13, R12, R11 ;  /* 0x0000000c0d0e7389 */ /* 0x00006400000c000b */
[----:B01----:R-:W-:Y:S01]  /*1d5a0*/  ENDCOLLECTIVE ;  /* 0x000000000000791b */ /* 0x003fe20003800000 */
.L_x_7479:
        /* <DEDUP_REMOVED lines=14> */
.L_x_7480:
[----:B------:R-:W-:Y:S01]  /*1d690*/  IMAD.MOV.U32 R13, RZ, RZ, R24 ;  /* 0x000000ffff0d7224 */ /* 0x000fe200078e0018 */
[----:B------:R-:W-:Y:S02]  /*1d6a0*/  MOV R12, 0x2 ;  /* 0x00000002000c7802 */ /* 0x000fe40000000f00 */
[----:B------:R-:W-:-:S07]  /*1d6b0*/  MOV R2, R14 ;  /* 0x0000000e00027202 */ /* 0x000fce0000000f00 */
[----:B------:R-:W-:Y:S05]  /*1d6c0*/  WARPSYNC.COLLECTIVE R15, `(.L_x_7481) ;  /* 0x000000000f087348 */ /* 0x000fea0003c00000 */
[----:B------:R0:W1:Y:S02]  /*1d6d0*/  SHFL.IDX P6, R14, R13, R12, R11 ;  /* 0x0000000c0d0e7389 */ /* 0x00006400000c000b */
[----:B01----:R-:W-:Y:S01]  /*1d6e0*/  ENDCOLLECTIVE ;  /* 0x000000000000791b */ /* 0x003fe20003800000 */
.L_x_7481:
        /* <DEDUP_REMOVED lines=14> */
.L_x_7482:
[----:B------:R-:W-:Y:S01]  /*1d7d0*/  IMAD.MOV.U32 R13, RZ, RZ, R24 ;  /* 0x000000ffff0d7224 */ /* 0x000fe200078e0018 */
[----:B------:R-:W-:Y:S02]  /*1d7e0*/  MOV R12, 0x3 ;  /* 0x00000003000c7802 */ /* 0x000fe40000000f00 */
[----:B------:R-:W-:-:S07]  /*1d7f0*/  MOV R2, R14 ;  /* 0x0000000e00027202 */ /* 0x000fce0000000f00 */
[----:B------:R-:W-:Y:S05]  /*1d800*/  WARPSYNC.COLLECTIVE R15, `(.L_x_7483) ;  /* 0x000000000f087348 */ /* 0x000fea0003c00000 */
[----:B------:R0:W1:Y:S02]  /*1d810*/  SHFL.IDX P6, R14, R13, R12, R11 ;  /* 0x0000000c0d0e7389 */ /* 0x00006400000c000b */
[----:B01----:R-:W-:Y:S01]  /*1d820*/  ENDCOLLECTIVE ;  /* 0x000000000000791b */ /* 0x003fe20003800000 */
.L_x_7483:
        /* <DEDUP_REMOVED lines=14> */
.L_x_7484:
[----:B------:R-:W-:Y:S01]  /*1d910*/  IMAD.MOV.U32 R13, RZ, RZ, R24 ;  /* 0x000000ffff0d7224 */ /* 0x000fe200078e0018 */
[----:B------:R-:W-:Y:S02]  /*1d920*/  MOV R12, 0x4 ;  /* 0x00000004000c7802 */ /* 0x000fe40000000f00 */
[----:B------:R-:W-:-:S07]  /*1d930*/  MOV R2, R14 ;  /* 0x0000000e00027202 */ /* 0x000fce0000000f00 */
[----:B------:R-:W-:Y:S05]  /*1d940*/  WARPSYNC.COLLECTIVE R15, `(.L_x_7485) ;  /* 0x000000000f087348 */ /* 0x000fea0003c00000 */
[----:B------:R0:W1:Y:S02]  /*1d950*/  SHFL.IDX P6, R14, R13, R12, R11 ;  /* 0x0000000c0d0e7389 */ /* 0x00006400000c000b */
[----:B01----:R-:W-:Y:S01]  /*1d960*/  ENDCOLLECTIVE ;  /* 0x000000000000791b */ /* 0x003fe20003800000 */
.L_x_7485:
        /* <DEDUP_REMOVED lines=14> */
.L_x_7486:
[----:B------:R-:W-:Y:S01]  /*1da50*/  IMAD.MOV.U32 R13, RZ, RZ, R24 ;  /* 0x000000ffff0d7224 */ /* 0x000fe200078e0018 */
[----:B------:R-:W-:Y:S02]  /*1da60*/  MOV R12, 0x5 ;  /* 0x00000005000c7802 */ /* 0x000fe40000000f00 */
[----:B------:R-:W-:-:S07]  /*1da70*/  MOV R2, R14 ;  /* 0x0000000e00027202 */ /* 0x000fce0000000f00 */
[----:B------:R-:W-:Y:S05]  /*1da80*/  WARPSYNC.COLLECTIVE R15, `(.L_x_7487) ;  /* 0x000000000f087348 */ /* 0x000fea0003c00000 */
[----:B------:R0:W1:Y:S02]  /*1da90*/  SHFL.IDX P6, R14, R13, R12, R11 ;  /* 0x0000000c0d0e7389 */ /* 0x00006400000c000b */
[----:B01----:R-:W-:Y:S01]  /*1daa0*/  ENDCOLLECTIVE ;  /* 0x000000000000791b */ /* 0x003fe20003800000 */
.L_x_7487:
        /* <DEDUP_REMOVED lines=14> */
.L_x_7488:
[----:B------:R-:W-:Y:S01]  /*1db90*/  IMAD.MOV.U32 R13, RZ, RZ, R24 ;  /* 0x000000ffff0d7224 */ /* 0x000fe200078e0018 */
[----:B------:R-:W-:Y:S02]  /*1dba0*/  MOV R12, 0x6 ;  /* 0x00000006000c7802 */ /* 0x000fe40000000f00 */
[----:B------:R-:W-:-:S07]  /*1dbb0*/  MOV R2, R14 ;  /* 0x0000000e00027202 */ /* 0x000fce0000000f00 */
[----:B------:R-:W-:Y:S05]  /*1dbc0*/  WARPSYNC.COLLECTIVE R15, `(.L_x_7489) ;  /* 0x000000000f087348 */ /* 0x000fea0003c00000 */
[----:B------:R0:W1:Y:S02]  /*1dbd0*/  SHFL.IDX P6, R14, R13, R12, R11 ;  /* 0x0000000c0d0e7389 */ /* 0x00006400000c000b */
[----:B01----:R-:W-:Y:S01]  /*1dbe0*/  ENDCOLLECTIVE ;  /* 0x000000000000791b */ /* 0x003fe20003800000 */
.L_x_7489:
        /* <DEDUP_REMOVED lines=14> */
.L_x_7490:
[----:B------:R-:W-:Y:S01]  /*1dcd0*/  IMAD.MOV.U32 R13, RZ, RZ, R24 ;  /* 0x000000ffff0d7224 */ /* 0x000fe200078e0018 */
[----:B------:R-:W-:Y:S02]  /*1dce0*/  MOV R12, 0x7 ;  /* 0x00000007000c7802 */ /* 0x000fe40000000f00 */
[----:B------:R-:W-:-:S07]  /*1dcf0*/  MOV R2, R14 ;  /* 0x0000000e00027202 */ /* 0x000fce0000000f00 */
[----:B------:R-:W-:Y:S05]  /*1dd00*/  WARPSYNC.COLLECTIVE R15, `(.L_x_7491) ;  /* 0x000000000f087348 */ /* 0x000fea0003c00000 */
[----:B------:R0:W1:Y:S02]  /*1dd10*/  SHFL.IDX P6, R14, R13, R12, R11 ;  /* 0x0000000c0d0e7389 */ /* 0x00006400000c000b */
[----:B01----:R-:W-:Y:S01]  /*1dd20*/  ENDCOLLECTIVE ;  /* 0x000000000000791b */ /* 0x003fe20003800000 */
.L_x_7491:
        /* <DEDUP_REMOVED lines=13> */
.L_x_7492:
[----:B------:R-:W-:Y:S01]  /*1de00*/  @!PT LDS RZ, [RZ] ;  /* 0x00000000fffff984 */ /* 0x000fe20000000800 */
[----:B------:R-:W-:Y:S01]  /*1de10*/  @!PT LDS RZ, [RZ] ;  /* 0x00000000fffff984 */ /* 0x000fe20000000800 */
[----:B------:R-:W-:Y:S01]  /*1de20*/  @!PT LDS RZ, [RZ] ;  /* 0x00000000fffff984 */ /* 0x000fe20000000800 */
[----:B------:R0:W-:Y:S01]  /*1de30*/  LDGSTS.E.BYPASS.LTC128B.128 [R7+0x7400], desc[UR38][R2.64+0x80], !P0 ;  /* 0x0740008002077fae */ /* 0x0001e2000c101d66 */
[----:B------:R-:W-:Y:S05]  /*1de40*/  BRA `(.L_x_7493) ;  /* 0xffffffa000187947 */ /* 0x000fea000383ffff */
.L_x_7293:
[----:B0-----:R0:W1:Y:S02]  /*1de50*/  SYNCS.PHASECHK.TRANS64.TRYWAIT P0, [R0+URZ+0x28860], R3 ;  /* 0x02886003000075a7 */ /* 0x001064000800017f */
[----:B-1----:R-:W-:Y:S05]  /*1de60*/  @!P0 NANOSLEEP.SYNCS 0x989680 ;  /* 0x009896800000895d */ /* 0x002fea0003900000 */
[----:B------:R-:W1:Y:S02]  /*1de70*/  @!P0 SYNCS.PHASECHK.TRANS64 P0, [R0+URZ+0x28860], R3 ;  /* 0x02886003000085a7 */ /* 0x000e64000800007f */
[----:B-1----:R-:W-:Y:S05]  /*1de80*/  @!P0 BRA `(.L_x_7293) ;  /* 0xfffffffc00f08947 */ /* 0x002fea000383ffff */
[----:B------:R-:W-:Y:S05]  /*1de90*/  BRA `(.L_x_7494) ;  /* 0xffffffa400347947 */ /* 0x000fea000383ffff */
.L_x_7294:
        /* <DEDUP_REMOVED lines=8> */
.L_x_7496:
[----:B------:R-:W-:Y:S05]  /*1df20*/  BSYNC B0 ;  /* 0x0000000000007941 */ /* 0x000fea0003800000 */
.L_x_7495:
[----:B------:R-:W-:Y:S01]  /*1df30*/  IMAD.MOV.U32 R13, RZ, RZ, R23 ;  /* 0x000000ffff0d7224 */ /* 0x000fe200078e0017 */
[----:B------:R-:W-:Y:S01]  /*1df40*/  MOV R12, RZ ;  /* 0x000000ff000c7202 */ /* 0x000fe20000000f00 */
[----:B------:R-:W-:Y:S01]  /*1df50*/  IMAD.MOV.U32 R11, RZ, RZ, 0x181f ;  /* 0x0000181fff0b7424 */ /* 0x000fe200078e00ff */
[----:B------:R-:W-:Y:S01]  /*1df60*/  SHF.L.U32 R5, R31, 0x1, RZ ;  /* 0x000000011f057819 */ /* 0x000fe200000006ff */
[----:B------:R-:W-:Y:S02]  /*1df70*/  IMAD.MOV.U32 R15, RZ, RZ, -0x1 ;  /* 0xffffffffff0f7424 */ /* 0x000fe400078e00ff */
[----:B------:R-:W-:Y:S02]  /*1df80*/  IMAD.MOV.U32 R3, RZ, RZ, R14 ;  /* 0x000000ffff037224 */ /* 0x000fe400078e000e */
[----:B------:R-:W-:-:S07]  /*1df90*/  IMAD R4, R9, 0x2, R22 ;  /* 0x0000000209047824 */ /* 0x000fce00078e0216 */
[----:B------:R-:W-:Y:S05]  /*1dfa0*/  WARPSYNC.COLLECTIVE R15, `(.L_x_7497) ;  /* 0x000000000f087348 */ /* 0x000fea0003c00000 */
[----:B------:R0:W1:Y:S02]  /*1dfb0*/  SHFL.IDX P6, R14, R13, R12, R11 ;  /* 0x0000000c0d0e7389 */ /* 0x00006400000c000b */
[----:B01----:R-:W-:Y:S01]  /*1dfc0*/  ENDCOLLECTIVE ;  /* 0x000000000000791b */ /* 0x003fe20003800000 */
.L_x_7497:
[----:B------:R-:W-:Y:S02]  /*1dfd0*/  ULDC UR4, c[0x0][0x2f4] ;  /* 0x0000bd0000047ab9 */ /* 0x000fe40000000800 */
[----:B------:R-:W-:Y:S02]  /*1dfe0*/  ISETP.GE.AND P1, PT, R31, UR4, PT ;  /* 0x000000041f007c0c */ /* 0x000fe4000bf26270 */
[----:B------:R-:W-:Y:S02]  /*1dff0*/  ISETP.GE.AND P0, PT, R30, UR4, PT ;  /* 0x000000041e007c0c */ /* 0x000fe4000bf06270 */
[C---:B------:R-:W-:Y:S02]  /*1e000*/  ISETP.LT.OR P3, PT, R6.reuse, 0x1, P1 ;  /* 0x000000010600780c */ /* 0x040fe40000f61670 */
[----:B------:R-:W-:Y:S02]  /*1e010*/  ISETP.LT.OR P4, PT, R6, 0x1, P0 ;  /* 0x000000010600780c */ /* 0x000fe40000781670 */
[----:B------:R-:W-:Y:S01]  /*1e020*/  MOV R13, R24 ;  /* 0x00000018000d7202 */ /* 0x000fe20000000f00 */
[----:B------:R-:W-:Y:S01]  /*1e030*/  IMAD.MOV.U32 R12, RZ, RZ, 0x1 ;  /* 0x00000001ff0c7424 */ /* 0x000fe200078e00ff */
[----:B------:R-:W-:-:S13]  /*1e040*/  IADD3 R2, P2, R14, R5, RZ ;  /* 0x000000050e027210 */ /* 0x000fda0007f5e0ff */
[----:B------:R-:W-:Y:S05]  /*1e050*/  WARPSYNC.COLLECTIVE R15, `(.L_x_7498) ;  /* 0x000000000f087348 */ /* 0x000fea0003c00000 */
[----:B------:R0:W1:Y:S02]  /*1e060*/  SHFL.IDX P6, R14, R13, R12, R11 ;  /* 0x0000000c0d0e7389 */ /* 0x00006400000c000b */
[----:B01----:R-:W-:Y:S01]  /*1e070*/  ENDCOLLECTIVE ;  /* 0x000000000000791b */ /* 0x003fe20003800000 */
.L_x_7498:
[----:B------:R-:W-:-:S05]  /*1e080*/  IMAD.X R3, RZ, RZ, R3, P2 ;  /* 0x000000ffff037224 */ /* 0x000fca00010e0603 */
[----:B------:R-:W-:Y:S01]  /*1e090*/  @!PT LDS RZ, [RZ] ;  /* 0x00000000fffff984 */ /* 0x000fe20000000800 */
[----:B------:R-:W-:Y:S01]  /*1e0a0*/  @!PT LDS RZ, [RZ] ;  /* 0x00000000fffff984 */ /* 0x000fe20000000800 */
[----:B------:R-:W-:Y:S01]  /*1e0b0*/  @!PT LDS RZ, [RZ] ;  /* 0x00000000fffff984 */ /* 0x000fe20000000800 */
[----:B------:R0:W-:Y:S01]  /*1e0c0*/  LDGSTS.E.BYPASS.LTC128B.128 [R4+0x400], desc[UR38][R2.64], !P3 ;  /* 0x0040000002047fae */ /* 0x0001e2000d901d66 */
[----:B------:R-:W-:-:S03]  /*1e0d0*/  ISETP.LT.OR P3, PT, R6, 0x11, P1 ;  /* 0x000000110600780c */ /* 0x000fc60000f61670 */
[----:B------:R0:W-:Y:S01]  /*1e0e0*/  LDGSTS.E.BYPASS.LTC128B.128 [R4+0x4400], desc[UR38][R2.64+0x80], !P4 ;  /* 0x0440008002047fae */ /* 0x0001e2000e101d66 */
[----:B------:R-:W-:Y:S02]  /*1e0f0*/  ISETP.LT.OR P4, PT, R6, 0x11, P0 ;  /* 0x000000110600780c */ /* 0x000fe40000781670 */
[----:B------:R-:W-:Y:S01]  /*1e100*/  MOV R13, R23 ;  /* 0x00000017000d7202 */ /* 0x000fe20000000f00 */
[----:B------:R-:W-:-:S10]  /*1e110*/  IMAD.MOV.U32 R7, RZ, RZ, R14 ;  /* 0x000000ffff077224 */ /* 0x000fd400078e000e */
[----:B0-----:R-:W-:Y:S05]  /*1e120*/  WARPSYNC.COLLECTIVE R15, `(.L_x_7499) ;  /* 0x000000000f087348 */ /* 0x001fea0003c00000 */
[----:B------:R1:W2:Y:S02]  /*1e130*/  SHFL.IDX P6, R14, R13, R12, R11 ;  /* 0x0000000c0d0e7389 */ /* 0x0002a400000c000b */
[----:B012---:R-:W-:Y:S01]  /*1e140*/  ENDCOLLECTIVE ;  /* 0x000000000000791b */ /* 0x007fe20003800000 */
.L_x_7499:
[----:B------:R-:W-:Y:S01]  /*1e150*/  MOV R13, R24 ;  /* 0x00000018000d7202 */ /* 0x000fe20000000f00 */
[----:B------:R-:W-:Y:S02]  /*1e160*/  IMAD.MOV.U32 R12, RZ, RZ, 0x2 ;  /* 0x00000002ff0c7424 */ /* 0x000fe400078e00ff */
[----:B------:R-:W-:-:S07]  /*1e170*/  IMAD.MOV.U32 R10, RZ, RZ, R14 ;  /* 0x000000ffff0a7224 */ /* 0x000fce00078e000e */
[----:B------:R-:W-:Y:S05]  /*1e180*/  WARPSYNC.COLLECTIVE R15, `(.L_x_7500) ;  /* 0x000000000f087348 */ /* 0x000fea0003c00000 */
[----:B------:R0:W1:Y:S02]  /*1e190*/  SHFL.IDX P6, R14, R13, R12, R11 ;  /* 0x0000000c0d0e7389 */ /* 0x00006400000c000b */
[----:B01----:R-:W-:Y:S01]  /*1e1a0*/  ENDCOLLECTIVE ;  /* 0x000000000000791b */ /* 0x003fe20003800000 */
.L_x_7500:
        /* <DEDUP_REMOVED lines=14> */
.L_x_7501:
[----:B------:R-:W-:Y:S01]  /*1e290*/  IMAD.MOV.U32 R13, RZ, RZ, R24 ;  /* 0x000000ffff0d7224 */ /* 0x000fe200078e0018 */
[----:B------:R-:W-:Y:S02]  /*1e2a0*/  MOV R12, 0x3 ;  /* 0x00000003000c7802 */ /* 0x000fe40000000f00 */
[----:B------:R-:W-:-:S13]  /*1e2b0*/  IADD3 R2, P2, R14, R5, RZ ;  /* 0x000000050e027210 */ /* 0x000fda0007f5e0ff */
[----:B------:R-:W-:Y:S05]  /*1e2c0*/  WARPSYNC.COLLECTIVE R15, `(.L_x_7502) ;  /* 0x000000000f087348 */ /* 0x000fea0003c00000 */
[----:B------:R0:W1:Y:S02]  /*1e2d0*/  SHFL.IDX P6, R14, R13, R12, R11 ;  /* 0x0000000c0d0e7389 */ /* 0x00006400000c000b */
[----:B01----:R-:W-:Y:S01]  /*1e2e0*/  ENDCOLLECTIVE ;  /* 0x000000000000791b */ /* 0x003fe20003800000 */
.L_x_7502:
        /* <DEDUP_REMOVED lines=13> */
.L_x_7503:
[----:B------:R-:W-:Y:S02]  /*1e3c0*/  IMAD.MOV.U32 R13, RZ, RZ, R24 ;  /* 0x000000ffff0d7224 */ /* 0x000fe400078e0018 */
[----:B------:R-:W-:Y:S01]  /*1e3d0*/  IMAD.MOV.U32 R12, RZ, RZ, 0x4 ;  /* 0x00000004ff0c7424 */ /* 0x000fe200078e00ff */
[----:B------:R-:W-:-:S13]  /*1e3e0*/  IADD3 R2, P2, R14, R5, RZ ;  /* 0x000000050e027210 */ /* 0x000fda0007f5e0ff */
[----:B------:R-:W-:Y:S05]  /*1e3f0*/  WARPSYNC.COLLECTIVE R15, `(.L_x_7504) ;  /* 0x000000000f087348 */ /* 0x000fea0003c00000 */
[----:B------:R0:W1:Y:S02]  /*1e400*/  SHFL.IDX P6, R14, R13, R12, R11 ;  /* 0x0000000c0d0e7389 */ /* 0x00006400000c000b */
[----:B01----:R-:W-:Y:S01]  /*1e410*/  ENDCOLLECTIVE ;  /* 0x000000000000791b */ /* 0x003fe20003800000 */
.L_x_7504:
[----:B------:R-:W-:-:S05]  /*1e420*/  IADD3.X R3, RZ, R7, RZ, P2, !PT ;  /* 0x00000007ff037210 */ /* 0x000fca00017fe4ff */
[----:B------:R-:W-:Y:S01]  /*1e430*/  @!PT LDS RZ, [RZ] ;  /* 0x00000000fffff984 */ /* 0x000fe20000000800 */
[----:B------:R-:W-:Y:S01]  /*1e440*/  @!PT LDS RZ, [RZ] ;  /* 0x00000000fffff984 */ /* 0x000fe20000000800 */
[----:B------:R-:W-:Y:S01]  /*1e450*/  @!PT LDS RZ, [RZ] ;  /* 0x00000000fffff984 */ /* 0x000fe20000000800 */
[----:B------:R0:W-:Y:S01]  /*1e460*/  LDGSTS.E.BYPASS.LTC128B.128 [R4+0x1c00], desc[UR38][R2.64], !P3 ;  /* 0x01c0000002047fae */ /* 0x0001e2000d901d66 */
[----:B------:R-:W-:-:S03]  /*1e470*/  ISETP.LT.OR P3, PT, R6, 0x41, P1 ;  /* 0x000000410600780c */ /* 0x000fc60000f61670 */
[----:B------:R0:W-:Y:S01]  /*1e480*/  LDGSTS.E.BYPASS.LTC128B.128 [R4+0x5c00], desc[UR38][R2.64+0x80], !P4 ;  /* 0x05c0008002047fae */ /* 0x0001e2000e101d66 */
[----:B------:R-:W-:Y:S01]  /*1e490*/  ISETP.LT.OR P4, PT, R6, 0x41, P0 ;  /* 0x000000410600780c */ /* 0x000fe20000781670 */
[----:B------:R-:W-:Y:S01]  /*1e4a0*/  IMAD.MOV.U32 R13, RZ, RZ, R23 ;  /* 0x000000ffff0d7224 */ /* 0x000fe200078e0017 */
[----:B------:R-:W-:-:S11]  /*1e4b0*/  MOV R8, R14 ;  /* 0x0000000e00087202 */ /* 0x000fd60000000f00 */
[----:B0-----:R-:W-:Y:S05]  /*1e4c0*/  WARPSYNC.COLLECTIVE R15, `(.L_x_7505) ;  /* 0x000000000f087348 */ /* 0x001fea0003c00000 */
[----:B------:R1:W2:Y:S02]  /*1e4d0*/  SHFL.IDX P6, R14, R13, R12, R11 ;  /* 0x0000000c0d0e7389 */ /* 0x0002a400000c000b */
[----:B012---:R-:W-:Y:S01]  /*1e4e0*/  ENDCOLLECTIVE ;  /* 0x000000000000791b */ /* 0x007fe20003800000 */
.L_x_7505:
[----:B------:R-:W-:Y:S02]  /*1e4f0*/  IMAD.MOV.U32 R13, RZ, RZ, R24 ;  /* 0x000000ffff0d7224 */ /* 0x000fe400078e0018 */
[----:B------:R-:W-:Y:S02]  /*1e500*/  IMAD.MOV.U32 R12, RZ, RZ, 0x5 ;  /* 0x00000005ff0c7424 */ /* 0x000fe400078e00ff */
[----:B------:R-:W-:-:S07]  /*1e510*/  IMAD.MOV.U32 R10, RZ, RZ, R14 ;  /* 0x000000ffff0a7224 */ /* 0x000fce00078e000e */
[----:B------:R-:W-:Y:S05]  /*1e520*/  WARPSYNC.COLLECTIVE R15, `(.L_x_7506) ;  /* 0x000000000f087348 */ /* 0x000fea0003c00000 */
[----:B------:R0:W1:Y:S02]  /*1e530*/  SHFL.IDX P6, R14, R13, R12, R11 ;  /* 0x0000000c0d0e7389 */ /* 0x00006400000c000b */
[----:B01----:R-:W-:Y:S01]  /*1e540*/  ENDCOLLECTIVE ;  /* 0x000000000000791b */ /* 0x003fe20003800000 */
.L_x_7506:
[----:B------:R-:W-:-:S04]  /*1e550*/  IADD3 R2, P2, R10, R5, RZ ;  /* 0x000000050a027210 */ /* 0x000fc80007f5e0ff */
[----:B------:R-:W-:-:S05]  /*1e560*/  IADD3.X R3, RZ, R8, RZ, P2, !PT ;  /* 0x00000008ff037210 */ /* 0x000fca00017fe4ff */
[----:B------:R-:W-:Y:S01]  /*1e570*/  @!PT LDS RZ, [RZ] ;  /* 0x00000000fffff984 */ /* 0x000fe20000000800 */
[----:B------:R-:W-:Y:S01]  /*1e580*/  @!PT LDS RZ, [RZ] ;  /* 0x00000000fffff984 */ /* 0x000fe20000000800 */
[----:B------:R-:W-:Y:S01]  /*1e590*/  @!PT LDS RZ, [RZ] ;  /* 0x00000000fffff984 */ /* 0x000fe20000000800 */
[----:B------:R0:W-:Y:S01]  /*1e5a0*/  LDGSTS.E.BYPASS.LTC128B.128 [R4+0x2400], desc[UR38][R2.64], !P3 ;  /* 0x0240000002047fae */ /* 0x0001e2000d901d66 */
[C---:B------:R-:W-:Y:S01]  /*1e5b0*/  ISETP.LT.OR P3, PT, R6.reuse, 0x51, P1 ;  /* 0x000000510600780c */ /* 0x040fe20000f61670 */
[----:B------:R-:W-:Y:S02]  /*1e5c0*/  IMAD.MOV.U32 R13, RZ, RZ, R23 ;  /* 0x000000ffff0d7224 */ /* 0x000fe400078e0017 */
[----:B------:R0:W-:Y:S01]  /*1e5d0*/  LDGSTS.E.BYPASS.LTC128B.128 [R4+0x6400], desc[UR38][R2.64+0x80], !P4 ;  /* 0x0640008002047fae */ /* 0x0001e2000e101d66 */
[----:B------:R-:W-:Y:S02]  /*1e5e0*/  ISETP.LT.OR P4, PT, R6, 0x51, P0 ;  /* 0x000000510600780c */ /* 0x000fe40000781670 */
[----:B------:R-:W-:-:S11]  /*1e5f0*/  MOV R7, R14 ;  /* 0x0000000e00077202 */ /* 0x000fd60000000f00 */
[----:B0-----:R-:W-:Y:S05]  /*1e600*/  WARPSYNC.COLLECTIVE R15, `(.L_x_7507) ;  /* 0x000000000f087348 */ /* 0x001fea0003c00000 */
[----:B------:R1:W2:Y:S02]  /*1e610*/  SHFL.IDX P6, R14, R13, R12, R11 ;  /* 0x0000000c0d0e7389 */ /* 0x0002a400000c000b */
[----:B012---:R-:W-:Y:S01]  /*1e620*/  ENDCOLLECTIVE ;  /* 0x000000000000791b */ /* 0x007fe20003800000 */
.L_x_7507:
[----:B------:R-:W-:Y:S01]  /*1e630*/  MOV R13, R24 ;  /* 0x00000018000d7202 */ /* 0x000fe20000000f00 */
[----:B------:R-:W-:Y:S01]  /*1e640*/  IMAD.MOV.U32 R12, RZ, RZ, 0x6 ;  /* 0x00000006ff0c7424 */ /* 0x000fe200078e00ff */
[----:B------:R-:W-:-:S13]  /*1e650*/  IADD3 R2, P2, R14, R5, RZ ;  /* 0x000000050e027210 */ /* 0x000fda0007f5e0ff */
[----:B------:R-:W-:Y:S05]  /*1e660*/  WARPSYNC.COLLECTIVE R15, `(.L_x_7508) ;  /* 0x000000000f087348 */ /* 0x000fea0003c00000 */
[----:B------:R0:W1:Y:S02]  /*1e670*/  SHFL.IDX P6, R14, R13, R12, R11 ;  /* 0x0000000c0d0e7389 */ /* 0x00006400000c000b */
[----:B01----:R-:W-:Y:S01]  /*1e680*/  ENDCOLLECTIVE ;  /* 0x000000000000791b */ /* 0x003fe20003800000 */
.L_x_7508:
        /* <DEDUP_REMOVED lines=13> */
.L_x_7509:
[----:B------:R-:W-:Y:S01]  /*1e760*/  MOV R13, R24 ;  /* 0x00000018000d7202 */ /* 0x000fe20000000f00 */
[----:B------:R-:W-:Y:S02]  /*1e770*/  IMAD.MOV.U32 R12, RZ, RZ, 0x7 ;  /* 0x00000007ff0c7424 */ /* 0x000fe400078e00ff */
[----:B------:R-:W-:-:S07]  /*1e780*/  IMAD.MOV.U32 R10, RZ, RZ, R14 ;  /* 0x000000ffff0a7224 */ /* 0x000fce00078e000e */
[----:B------:R-:W-:Y:S05]  /*1e790*/  WARPSYNC.COLLECTIVE R15, `(.L_x_7510) ;  /* 0x000000000f087348 */ /* 0x000fea0003c00000 */
[----:B------:R0:W1:Y:S02]  /*1e7a0*/  SHFL.IDX P6, R14, R13, R12, R11 ;  /* 0x0000000c0d0e7389 */ /* 0x00006400000c000b */
[----:B01----:R-:W-:Y:S01]  /*1e7b0*/  ENDCOLLECTIVE ;  /* 0x000000000000791b */ /* 0x003fe20003800000 */
.L_x_7510:
        /* <DEDUP_REMOVED lines=12> */
.L_x_7511:
[----:B------:R-:W-:Y:S05]  /*1e880*/  BRA `(.L_x_7512) ;  /* 0xffffff9c00d47947 */ /* 0x000fea000383ffff */
.L_x_7299:
        /* <DEDUP_REMOVED lines=8> */
.L_x_7514:
[----:B------:R-:W-:Y:S05]  /*1e910*/  BSYNC B0 ;  /* 0x0000000000007941 */ /* 0x000fea0003800000 */
.L_x_7513:
        /* <DEDUP_REMOVED lines=9> */
.L_x_7515:
[----:B------:R-:W-:Y:S02]  /*1e9b0*/  ULDC UR4, c[0x0][0xc3c] ;  /* 0x00030f0000047ab9 */ /* 0x000fe40000000800 */
[----:B------:R-:W-:-:S13]  /*1e9c0*/  ISETP.GE.OR P1, PT, R7, UR4, !P0 ;  /* 0x0000000407007c0c */ /* 0x000fda000c726670 */
[----:B------:R-:W0:Y:S01]  /*1e9d0*/  @!P1 LDC.64 R2, c[0x0][0xc80] ;  /* 0x00032000ff029b82 */ /* 0x000e220000000a00 */
[----:B------:R-:W-:Y:S02]  /*1e9e0*/  MOV R4, RZ ;  /* 0x000000ff00047202 */ /* 0x000fe40000000f00 */
        /* <DEDUP_REMOVED lines=14> */
.L_x_7516:
[----:B------:R-:W-:Y:S02]  /*1ead0*/  MOV R12, 0x2 ;  /* 0x00000002000c7802 */ /* 0x000fe40000000f00 */
[----:B------:R-:W-:-:S05]  /*1eae0*/  SEL R7, R14, RZ, P1 ;  /* 0x000000ff0e077207 */ /* 0x000fca0000800000 */
[----:B------:R-:W-:-:S04]  /*1eaf0*/  IMAD.IADD R6, R4, 0x1, R7 ;  /* 0x0000000104067824 */ /* 0x000fc800078e0207 */
[----:B------:R-:W-:-:S07]  /*1eb00*/  IMAD.MOV.U32 R13, RZ, RZ, R6 ;  /* 0x000000ffff0d7224 */ /* 0x000fce00078e0006 */
[----:B------:R-:W-:Y:S05]  /*1eb10*/  WARPSYNC.COLLECTIVE R15, `(.L_x_7517) ;  /* 0x000000000f087348 */ /* 0x000fea0003c00000 */
[----:B------:R0:W1:Y:S02]  /*1eb20*/  SHFL.UP P6, R14, R13, R12, R11 ;  /* 0x0400000c0d0e7389 */ /* 0x00006400000c000b */
[----:B01----:R-:W-:Y:S01]  /*1eb30*/  ENDCOLLECTIVE ;  /* 0x000000000000791b */ /* 0x003fe20003800000 */
.L_x_7517:
[----:B------:R-:W-:Y:S02]  /*1eb40*/  MOV R12, 0x4 ;  /* 0x00000004000c7802 */ /* 0x000fe40000000f00 */
[----:B------:R-:W-:-:S05]  /*1eb50*/  SEL R7, R14, RZ, P2 ;  /* 0x000000ff0e077207 */ /* 0x000fca0001000000 */
[----:B------:R-:W-:-:S04]  /*1eb60*/  IMAD.IADD R7, R6, 0x1, R7 ;  /* 0x0000000106077824 */ /* 0x000fc800078e0207 */
[----:B------:R-:W-:-:S07]  /*1eb70*/  IMAD.MOV.U32 R13, RZ, RZ, R7 ;  /* 0x000000ffff0d7224 */ /* 0x000fce00078e0007 */
[----:B------:R-:W-:Y:S05]  /*1eb80*/  WARPSYNC.COLLECTIVE R15, `(.L_x_7518) ;  /* 0x000000000f087348 */ /* 0x000fea0003c00000 */
[----:B------:R0:W1:Y:S02]  /*1eb90*/  SHFL.UP P6, R14, R13, R12, R11 ;  /* 0x0400000c0d0e7389 */ /* 0x00006400000c000b */
[----:B01----:R-:W-:Y:S01]  /*1eba0*/  ENDCOLLECTIVE ;  /* 0x000000000000791b */ /* 0x003fe20003800000 */
.L_x_7518:
[----:B------:R-:W-:Y:S02]  /*1ebb0*/  MOV R12, 0x8 ;  /* 0x00000008000c7802 */ /* 0x000fe40000000f00 */
[----:B------:R-:W-:-:S05]  /*1ebc0*/  SEL R2, R14, RZ, P3 ;  /* 0x000000ff0e027207 */ /* 0x000fca0001800000 */
[----:B------:R-:W-:-:S04]  /*1ebd0*/  IMAD.IADD R2, R7, 0x1, R2 ;  /* 0x0000000107027824 */ /* 0x000fc800078e0202 */
[----:B------:R-:W-:-:S07]  /*1ebe0*/  IMAD.MOV.U32 R13, RZ, RZ, R2 ;  /* 0x000000ffff0d7224 */ /* 0x000fce00078e0002 */
[----:B------:R-:W-:Y:S05]  /*1ebf0*/  WARPSYNC.COLLECTIVE R15, `(.L_x_7519) ;  /* 0x000000000f087348 */ /* 0x000fea0003c00000 */
[----:B------:R0:W1:Y:S02]  /*1ec00*/  SHFL.UP P6, R14, R13, R12, R11 ;  /* 0x0400000c0d0e7389 */ /* 0x00006400000c000b */
[----:B01----:R-:W-:Y:S01]  /*1ec10*/  ENDCOLLECTIVE ;  /* 0x000000000000791b */ /* 0x003fe20003800000 */
.L_x_7519:
[----:B------:R-:W-:Y:S02]  /*1ec20*/  MOV R12, 0x10 ;  /* 0x00000010000c7802 */ /* 0x000fe40000000f00 */
[----:B------:R-:W-:-:S05]  /*1ec30*/  SEL R3, R14, RZ, P4 ;  /* 0x000000ff0e037207 */ /* 0x000fca0002000000 */
[----:B------:R-:W-:-:S04]  /*1ec40*/  IMAD.IADD R3, R2, 0x1, R3 ;  /* 0x0000000102037824 */ /* 0x000fc800078e0203 */
[----:B------:R-:W-:-:S07]  /*1ec50*/  IMAD.MOV.U32 R13, RZ, RZ, R3 ;  /* 0x000000ffff0d7224 */ /* 0x000fce00078e0003 */
[----:B------:R-:W-:Y:S05]  /*1ec60*/  WARPSYNC.COLLECTIVE R15, `(.L_x_7520) ;  /* 0x000000000f087348 */ /* 0x000fea0003c00000 */
[----:B------:R0:W1:Y:S02]  /*1ec70*/  SHFL.UP P6, R14, R13, R12, R11 ;  /* 0x0400000c0d0e7389 */ /* 0x00006400000c000b */
[----:B01----:R-:W-:Y:S01]  /*1ec80*/  ENDCOLLECTIVE ;  /* 0x000000000000791b */ /* 0x003fe20003800000 */
.L_x_7520:
        /* <DEDUP_REMOVED lines=8> */
.L_x_7521:
[----:B------:R-:W-:Y:S05]  /*1ed10*/  BRA `(.L_x_7522) ;  /* 0xffffff9c00e07947 */ /* 0x000fea000383ffff */
.L_x_7304:
[----:B------:R-:W-:Y:S01]  /*1ed20*/  BSSY B0, `(.L_x_7523) ;  /* 0x0000008000007945 */ /* 0x000fe20003800000 */
[----:B-----5:R-:W-:Y:S01]  /*1ed30*/  IMAD.MOV.U32 R13, RZ, RZ, R4 ;  /* 0x000000ffff0d7224 */ /* 0x020fe200078e0004 */
[----:B------:R-:W-:Y:S01]  /*1ed40*/  MOV R12, 0x1 ;  /* 0x00000001000c7802 */ /* 0x000fe20000000f00 */
[----:B------:R-:W-:Y:S02]  /*1ed50*/  IMAD.MOV.U32 R11, RZ, RZ, RZ ;  /* 0x000000ffff0b7224 */ /* 0x000fe400078e00ff */
[----:B------:R-:W-:-:S07]  /*1ed60*/  IMAD.MOV.U32 R15, RZ, RZ, -0x1 ;  /* 0xffffffffff0f7424 */ /* 0x000fce00078e00ff */
[----:B0-----:R-:W-:Y:S05]  /*1ed70*/  WARPSYNC.COLLECTIVE R15, `(.L_x_7524) ;  /* 0x000000000f087348 */ /* 0x001fea0003c00000 */
[----:B------:R1:W2:Y:S02]  /*1ed80*/  SHFL.UP P6, R14, R13, R12, R11 ;  /* 0x0400000c0d0e7389 */ /* 0x0002a400000c000b */
[----:B012---:R-:W-:Y:S01]  /*1ed90*/  ENDCOLLECTIVE ;  /* 0x000000000000791b */ /* 0x007fe20003800000 */
.L_x_7524:
[----:B------:R-:W-:Y:S05]  /*1eda0*/  BSYNC B0 ;  /* 0x0000000000007941 */ /* 0x000fea0003800000 */
.L_x_7523:
        /* <DEDUP_REMOVED lines=8> */
.L_x_7525:
[----:B------:R-:W-:Y:S02]  /*1ee30*/  MOV R12, 0x4 ;  /* 0x00000004000c7802 */ /* 0x000fe40000000f00 */
[----:B------:R-:W-:-:S05]  /*1ee40*/  SEL R0, R14, RZ, P2 ;  /* 0x000000ff0e007207 */ /* 0x000fca0001000000 */
[----:B------:R-:W-:-:S04]  /*1ee50*/  IMAD.IADD R0, R13, 0x1, R0 ;  /* 0x000000010d007824 */ /* 0x000fc800078e0200 */
[----:B------:R-:W-:-:S07]  /*1ee60*/  IMAD.MOV.U32 R13, RZ, RZ, R0 ;  /* 0x000000ffff0d7224 */ /* 0x000fce00078e0000 */
[----:B------:R-:W-:Y:S05]  /*1ee70*/  WARPSYNC.COLLECTIVE R15, `(.L_x_7526) ;  /* 0x000000000f087348 */ /* 0x000fea0003c00000 */
[----:B------:R0:W1:Y:S02]  /*1ee80*/  SHFL.UP P6, R14, R13, R12, R11 ;  /* 0x0400000c0d0e7389 */ /* 0x00006400000c000b */
[----:B01----:R-:W-:Y:S01]  /*1ee90*/  ENDCOLLECTIVE ;  /* 0x000000000000791b */ /* 0x003fe20003800000 */
.L_x_7526:
[----:B------:R-:W-:Y:S02]  /*1eea0*/  MOV R12, 0x8 ;  /* 0x00000008000c7802 */ /* 0x000fe40000000f00 */
[----:B------:R-:W-:-:S05]  /*1eeb0*/  SEL R3, R14, RZ, P3 ;  /* 0x000000ff0e037207 */ /* 0x000fca0001800000 */
[----:B------:R-:W-:-:S04]  /*1eec0*/  IMAD.IADD R2, R0, 0x1, R3 ;  /* 0x0000000100027824 */ /* 0x000fc800078e0203 */
[----:B------:R-:W-:-:S07]  /*1eed0*/  IMAD.MOV.U32 R13, RZ, RZ, R2 ;  /* 0x000000ffff0d7224 */ /* 0x000fce00078e0002 */
[----:B------:R-:W-:Y:S05]  /*1eee0*/  WARPSYNC.COLLECTIVE R15, `(.L_x_7527) ;  /* 0x000000000f087348 */ /* 0x000fea0003c00000 */
[----:B------:R0:W1:Y:S02]  /*1eef0*/  SHFL.UP P6, R14, R13, R12, R11 ;  /* 0x0400000c0d0e7389 */ /* 0x00006400000c000b */
[----:B01----:R-:W-:Y:S01]  /*1ef00*/  ENDCOLLECTIVE ;  /* 0x000000000000791b */ /* 0x003fe20003800000 */
.L_x_7527:
[----:B------:R-:W-:Y:S02]  /*1ef10*/  MOV R12, 0x10 ;  /* 0x00000010000c7802 */ /* 0x000fe40000000f00 */
[----:B------:R-:W-:-:S05]  /*1ef20*/  SEL R3, R14, RZ, P4 ;  /* 0x000000ff0e037207 */ /* 0x000fca0002000000 */
[----:B------:R-:W-:-:S04]  /*1ef30*/  IMAD.IADD R3, R2, 0x1, R3 ;  /* 0x0000000102037824 */ /* 0x000fc800078e0203 */
[----:B------:R-:W-:-:S07]  /*1ef40*/  IMAD.MOV.U32 R13, RZ, RZ, R3 ;  /* 0x000000ffff0d7224 */ /* 0x000fce00078e0003 */
[----:B------:R-:W-:Y:S05]  /*1ef50*/  WARPSYNC.COLLECTIVE R15, `(.L_x_7528) ;  /* 0x000000000f087348 */ /* 0x000fea0003c00000 */
[----:B------:R0:W1:Y:S02]  /*1ef60*/  SHFL.UP P6, R14, R13, R12, R11 ;  /* 0x0400000c0d0e7389 */ /* 0x00006400000c000b */
[----:B01----:R-:W-:Y:S01]  /*1ef70*/  ENDCOLLECTIVE ;  /* 0x000000000000791b */ /* 0x003fe20003800000 */
.L_x_7528:
        /* <DEDUP_REMOVED lines=8> */
.L_x_7529:
[----:B------:R-:W-:Y:S05]  /*1f000*/  BRA `(.L_x_7530) ;  /* 0xffffff9c00c07947 */ /* 0x000fea000383ffff */
.L_x_7306:
[----:B------:R-:W-:Y:S01]  /*1f010*/  BSSY B0, `(.L_x_7531) ;  /* 0x0000006000007945 */ /* 0x000fe20003800000 */
[----:B------:R-:W-:Y:S01]  /*1f020*/  PLOP3.LUT P6, PT, P6, PT, PT, 0x8, 0x0 ;  /* 0x000000000000781c */ /* 0x000fe200037ce170 */
[----:B------:R-:W-:-:S12]  /*1f030*/  IMAD.MOV.U32 R15, RZ, RZ, -0x1 ;  /* 0xffffffffff0f7424 */ /* 0x000fd800078e00ff */
[----:B0-----:R-:W-:Y:S05]  /*1f040*/  WARPSYNC.COLLECTIVE R15, `(.L_x_7532) ;  /* 0x000000000f087348 */ /* 0x001fea0003c00000 */
[----:B------:R-:W-:Y:S01]  /*1f050*/  VOTE.ANY R14, PT, P6 ;  /* 0x00000000000e7806 */ /* 0x000fe200030e0100 */
[----:B0-----:R-:W-:Y:S06]  /*1f060*/  ENDCOLLECTIVE ;  /* 0x000000000000791b */ /* 0x001fec0003800000 */
.L_x_7532:
[----:B------:R-:W-:Y:S05]  /*1f070*/  BSYNC B0 ;  /* 0x0000000000007941 */ /* 0x000fea0003800000 */
.L_x_7531:
        /* <DEDUP_REMOVED lines=9> */
.L_x_7533:
[----:B------:R-:W-:Y:S01]  /*1f110*/  IMAD.MOV.U32 R4, RZ, RZ, R14 ;  /* 0x000000ffff047224 */ /* 0x000fe200078e000e */
[----:B------:R-:W-:Y:S06]  /*1f120*/  BRA `(.L_x_7534) ;  /* 0xffffff9c00b07947 */ /* 0x000fec000383ffff */
.L_x_7308:
[----:B------:R-:W-:Y:S01]  /*1f130*/  BSSY B0, `(.L_x_7535) ;  /* 0x0000007000007945 */ /* 0x000fe20003800000 */
[----:B------:R-:W-:Y:S01]  /*1f140*/  MOV R13, R2 ;  /* 0x00000002000d7202 */ /* 0x000fe20000000f00 */
[----:B------:R-:W-:Y:S02]  /*1f150*/  IMAD.MOV.U32 R11, RZ, RZ, 0x1f ;  /* 0x0000001fff0b7424 */ /* 0x000fe400078e00ff */
[----:B------:R-:W-:-:S07]  /*1f160*/  IMAD.MOV.U32 R15, RZ, RZ, -0x1 ;  /* 0xffffffffff0f7424 */ /* 0x000fce00078e00ff */
[----:B012---:R-:W-:Y:S05]  /*1f170*/  WARPSYNC.COLLECTIVE R15, `(.L_x_7536) ;  /* 0x000000000f087348 */ /* 0x007fea0003c00000 */
[----:B------:R3:W4:Y:S02]  /*1f180*/  SHFL.IDX P6, R14, R13, R12, R11 ;  /* 0x0000000c0d0e7389 */ /* 0x00072400000c000b */
[----:B01234-:R-:W-:Y:S01]  /*1f190*/  ENDCOLLECTIVE ;  /* 0x000000000000791b */ /* 0x01ffe20003800000 */
.L_x_7536:
[----:B------:R-:W-:Y:S05]  /*1f1a0*/  BSYNC B0 ;  /* 0x0000000000007941 */ /* 0x000fea0003800000 */
.L_x_7535:
[----:B------:R-:W-:Y:S05]  /*1f1b0*/  BRA `(.L_x_7307) ;  /* 0xffffff9c00a87947 */ /* 0x000fea000383ffff */
.L_x_7312:
[----:B0-----:R0:W1:Y:S02]  /*1f1c0*/  SYNCS.PHASECHK.TRANS64.TRYWAIT P0, [R4+URZ+0x28820], R0 ;  /* 0x02882000040075a7 */ /* 0x001064000800017f */
[----:B-1----:R-:W-:Y:S05]  /*1f1d0*/  @!P0 NANOSLEEP.SYNCS 0x989680 ;  /* 0x009896800000895d */ /* 0x002fea0003900000 */
[----:B------:R-:W1:Y:S02]  /*1f1e0*/  @!P0 SYNCS.PHASECHK.TRANS64 P0, [R4+URZ+0x28820], R0 ;  /* 0x02882000040085a7 */ /* 0x000e64000800007f */
[----:B-1----:R-:W-:Y:S05]  /*1f1f0*/  @!P0 BRA `(.L_x_7312) ;  /* 0xfffffffc00f08947 */ /* 0x002fea000383ffff */
[----:B------:R-:W-:Y:S05]  /*1f200*/  BRA `(.L_x_7537) ;  /* 0xffffffa000947947 */ /* 0x000fea000383ffff */
.L_x_7313:
[----:B------:R-:W1:Y:S01]  /*1f210*/  S2R R2, SR_TID.X ;  /* 0x0000000000027919 */ /* 0x000e620000002100 */
[----:B------:R-:W-:Y:S01]  /*1f220*/  BSSY B0, `(.L_x_7538) ;  /* 0x000000a000007945 */ /* 0x000fe20003800000 */
[----:B------:R-:W-:Y:S01]  /*1f230*/  IMAD.MOV.U32 R12, RZ, RZ, RZ ;  /* 0x000000ffff0c7224 */ /* 0x000fe200078e00ff */
[----:B------:R-:W-:Y:S01]  /*1f240*/  MOV R15, 0xffffffff ;  /* 0xffffffff000f7802 */ /* 0x000fe20000000f00 */
[----:B------:R-:W-:Y:S01]  /*1f250*/  IMAD.MOV.U32 R11, RZ, RZ, 0x1f ;  /* 0x0000001fff0b7424 */ /* 0x000fe200078e00ff */
[----:B-1----:R-:W-:-:S04]  /*1f260*/  SHF.R.U32.HI R2, RZ, 0x5, R2 ;  /* 0x00000005ff027819 */ /* 0x002fc80000011602 */
[----:B------:R-:W-:-:S04]  /*1f270*/  LOP3.LUT R2, R2, 0x3, RZ, 0xc0, !PT ;  /* 0x0000000302027812 */ /* 0x000fc800078ec0ff */
[----:B------:R-:W-:-:S07]  /*1f280*/  MOV R13, R2 ;  /* 0x00000002000d7202 */ /* 0x000fce0000000f00 */
[----:B0-2---:R-:W-:Y:S05]  /*1f290*/  WARPSYNC.COLLECTIVE R15, `(.L_x_7539) ;  /* 0x000000000f087348 */ /* 0x005fea0003c00000 */
[----:B------:R1:W3:Y:S02]  /*1f2a0*/  SHFL.IDX P6, R14, R13, R12, R11 ;  /* 0x0000000c0d0e7389 */ /* 0x0002e400000c000b */
[----:B0123--:R-:W-:Y:S01]  /*1f2b0*/  ENDCOLLECTIVE ;  /* 0x000000000000791b */ /* 0x00ffe20003800000 */
.L_x_7539:
[----:B------:R-:W-:Y:S05]  /*1f2c0*/  BSYNC B0 ;  /* 0x0000000000007941 */ /* 0x000fea0003800000 */
.L_x_7538:
[----:B------:R-:W-:Y:S05]  /*1f2d0*/  BRA `(.L_x_7540) ;  /* 0xffffffa0007c7947 */ /* 0x000fea000383ffff */
.L_x_7314:
[----:B------:R-:W-:Y:S01]  /*1f2e0*/  BSSY B0, `(.L_x_7541) ;  /* 0x0000006000007945 */ /* 0x000fe20003800000 */
[----:B------:R-:W-:-:S07]  /*1f2f0*/  IMAD.MOV.U32 R15, RZ, RZ, -0x1 ;  /* 0xffffffffff0f7424 */ /* 0x000fce00078e00ff */
[----:B0-2---:R-:W-:Y:S05]  /*1f300*/  WARPSYNC.COLLECTIVE R15, `(.L_x_7542) ;  /* 0x000000000f0c7348 */ /* 0x005fea0003c00000 */
[----:B------:R-:W-:Y:S02]  /*1f310*/  ELECT P6, UR62, PT ;  /* 0x00000000003e782f */ /* 0x000fe400038c0000 */
[----:B------:R-:W-:Y:S01]  /*1f320*/  MOV R14, UR62 ;  /* 0x0000003e000e7c02 */ /* 0x000fe20008000f00 */
[----:B0-2---:R-:W-:Y:S10]  /*1f330*/  ENDCOLLECTIVE ;  /* 0x000000000000791b */ /* 0x005ff40003800000 */
.L_x_7542:
[----:B------:R-:W-:Y:S05]  /*1f340*/  BSYNC B0 ;  /* 0x0000000000007941 */ /* 0x000fea0003800000 */
.L_x_7541:
[----:B------:R-:W-:Y:S05]  /*1f350*/  BRA `(.L_x_7543) ;  /* 0xffffffa000707947 */ /* 0x000fea000383ffff */
.L_x_7316:
[----:B0-----:R0:W1:Y:S02]  /*1f360*/  SYNCS.PHASECHK.TRANS64.TRYWAIT P1, [R5+URZ+0x28840], R0 ;  /* 0x02884000050075a7 */ /* 0x001064000802017f */
[----:B-1----:R-:W-:Y:S05]  /*1f370*/  @!P1 NANOSLEEP.SYNCS 0x989680 ;  /* 0x009896800000995d */ /* 0x002fea0003900000 */
[----:B------:R-:W1:Y:S02]  /*1f380*/  @!P1 SYNCS.PHASECHK.TRANS64 P1, [R5+URZ+0x28840], R0 ;  /* 0x02884000050095a7 */ /* 0x000e64000802007f */
[----:B-1----:R-:W-:Y:S05]  /*1f390*/  @!P1 BRA `(.L_x_7316) ;  /* 0xfffffffc00f09947 */ /* 0x002fea000383ffff */
[----:B------:R-:W-:Y:S05]  /*1f3a0*/  BRA `(.L_x_7544) ;  /* 0xffffffa000907947 */ /* 0x000fea000383ffff */
.L_x_7318:
[----:B-1----:R1:W3:Y:S02]  /*1f3b0*/  SYNCS.PHASECHK.TRANS64.TRYWAIT P1, [R25+URZ+0x28840], R2 ;  /* 0x02884002190075a7 */ /* 0x0022e4000802017f */
[----:B---3--:R-:W-:Y:S05]  /*1f3c0*/  @!P1 NANOSLEEP.SYNCS 0x989680 ;  /* 0x009896800000995d */ /* 0x008fea0003900000 */
[----:B------:R-:W3:Y:S02]  /*1f3d0*/  @!P1 SYNCS.PHASECHK.TRANS64 P1, [R25+URZ+0x28840], R2 ;  /* 0x02884002190095a7 */ /* 0x000ee4000802007f */
[----:B---3--:R-:W-:Y:S05]  /*1f3e0*/  @!P1 BRA `(.L_x_7318) ;  /* 0xfffffffc00f09947 */ /* 0x008fea000383ffff */
[----:B------:R-:W-:Y:S05]  /*1f3f0*/  BRA `(.L_x_7545) ;  /* 0xffffffa0009c7947 */ /* 0x000fea000383ffff */
.L_x_7320:
[----:B---3--:R3:W4:Y:S02]  /*1f400*/  SYNCS.PHASECHK.TRANS64.TRYWAIT P1, [R5+URZ+0x28860], R0 ;  /* 0x02886000050075a7 */ /* 0x008724000802017f */
[----:B----4-:R-:W-:Y:S05]  /*1f410*/  @!P1 NANOSLEEP.SYNCS 0x989680 ;  /* 0x009896800000995d */ /* 0x010fea0003900000 */
[----:B------:R-:W4:Y:S02]  /*1f420*/  @!P1 SYNCS.PHASECHK.TRANS64 P1, [R5+URZ+0x28860], R0 ;  /* 0x02886000050095a7 */ /* 0x000f24000802007f */
[----:B----4-:R-:W-:Y:S05]  /*1f430*/  @!P1 BRA `(.L_x_7320) ;  /* 0xfffffffc00f09947 */ /* 0x010fea000383ffff */
[----:B------:R-:W-:Y:S05]  /*1f440*/  BRA `(.L_x_7546) ;  /* 0xffffffa000987947 */ /* 0x000fea000383ffff */
.L_x_7547:
        /* <DEDUP_REMOVED lines=11> */
.L_x_15856:


//--------------------- .text._ZN7cutlass13device_kernelIN5flash11enable_sm90INS1_16FlashAttnFwdSm90INS1_25CollectiveMainloopFwdSm90ILi2EN4cute5tupleIJNS5_1CILi1EEES8_S8_EEENS6_IJNS7_ILi128EEESA_SA_EEELi128ENS_6half_tEfNS_4arch4Sm90ELb0ELb1ELb0ELb0ELb1ELb0ELb0ELb1ELb1ELb1ELb0ELb0EEENS1_21CollectiveEpilogueFwdISB_S9_SC_SE_Li256ELb0ELb1ELb0ELb0EEENS1_30DynamicPersistentTileSchedulerILi256ELi128ELb0ELb1ELb1EEEEEEEEEvNT_6ParamsE --------------------------
	.section	.text._ZN7cutlass13device_kernelIN5flash11enable_sm90INS1_16FlashAttnFwdSm90INS1_25CollectiveMainloopFwdSm90ILi2EN4cute5tupleIJNS5_1CILi1EEES8_S8_EEENS6_IJNS7_ILi128EEESA_SA_EEELi128ENS_6half_tEfNS_4arch4Sm90ELb0ELb1ELb0ELb0ELb1ELb0ELb0ELb1ELb1ELb1ELb0ELb0EEENS1_21CollectiveEpilogueFwdISB_S9_SC_SE_Li256ELb0ELb1ELb0ELb0EEENS1_30DynamicPersistentTileSchedulerILi256ELi128ELb0ELb1ELb1EEEEEEEEEvNT_6ParamsE,"ax",@progbits
	.align	128
.text._ZN7cutlass13device_kernelIN5flash11enable_sm90INS1_16FlashAttnFwdSm90INS1_25CollectiveMainloopFwdSm90ILi2EN4cute5tupleIJNS5_1CILi1EEES8_S8_EEENS6_IJNS7_ILi128EEESA_SA_EEELi128ENS_6half_tEfNS_4arch4Sm90ELb0ELb1ELb0ELb0ELb1ELb0ELb0ELb1ELb1ELb1ELb0ELb0EEENS1_21CollectiveEpilogueFwdISB_S9_SC_SE_Li256ELb0ELb1ELb0ELb0EEENS1_30DynamicPersistentTileSchedulerILi256ELi128ELb0ELb1ELb1EEEEEEEEEvNT_6ParamsE:
        .type           _ZN7cutlass13device_kernelIN5flash11enable_sm90INS1_16FlashAttnFwdSm90INS1_25CollectiveMainloopFwdSm90ILi2EN4cute5tupleIJNS5_1CILi1EEES8_S8_EEENS6_IJNS7_ILi128EEESA_SA_EEELi128ENS_6half_tEfNS_4arch4Sm90ELb0ELb1ELb0ELb0ELb1ELb0ELb0ELb1ELb1ELb1ELb0ELb0EEENS1_21CollectiveEpilogueFwdISB_S9_SC_SE_Li256ELb0ELb1ELb0ELb0EEENS1_30DynamicPersistentTileSchedulerILi256ELi128ELb0ELb1ELb1EEEEEEEEEvNT_6ParamsE,@function
        .size           _ZN7cutlass13device_kernelIN5flash11enable_sm90INS1_16FlashAttnFwdSm90INS1_25CollectiveMainloopFwdSm90ILi2EN4cute5tupleIJNS5_1CILi1EEES8_S8_EEENS6_IJNS7_ILi128EEESA_SA_EEELi128ENS_6half_tEfNS_4arch4Sm90ELb0ELb1ELb0ELb0ELb1ELb0ELb0ELb1ELb1ELb1ELb0ELb0EEENS1_21CollectiveEpilogueFwdISB_S9_SC_SE_Li256ELb0ELb1ELb0ELb0EEENS1_30DynamicPersistentTileSchedulerILi256ELi128ELb0ELb1ELb1EEEEEEEEEvNT_6ParamsE,(.L_x_15857 - _ZN7cutlass13device_kernelIN5flash11enable_sm90INS1_16FlashAttnFwdSm90INS1_25CollectiveMainloopFwdSm90ILi2EN4cute5tupleIJNS5_1CILi1EEES8_S8_EEENS6_IJNS7_ILi128EEESA_SA_EEELi128ENS_6half_tEfNS_4arch4Sm90ELb0ELb1ELb0ELb0ELb1ELb0ELb0ELb1ELb1ELb1ELb0ELb0EEENS1_21CollectiveEpilogueFwdISB_S9_SC_SE_Li256ELb0ELb1ELb0ELb0EEENS1_30DynamicPersistentTileSchedulerILi256ELi128ELb0ELb1ELb1EEEEEEEEEvNT_6ParamsE)
        .other          _ZN7cutlass13device_kernelIN5flash11enable_sm90INS1_16FlashAttnFwdSm90INS1_25CollectiveMainloopFwdSm90ILi2EN4cute5tupleIJNS5_1CILi1EEES8_S8_EEENS6_IJNS7_ILi128EEESA_SA_EEELi128ENS_6half_tEfNS_4arch4Sm90ELb0ELb1ELb0ELb0ELb1ELb0ELb0ELb1ELb1ELb1ELb0ELb0EEENS1_21CollectiveEpilogueFwdISB_S9_SC_SE_Li256ELb0ELb1ELb0ELb0EEENS1_30DynamicPersistentTileSchedulerILi256ELi128ELb0ELb1ELb1EEEEEEEEEvNT_6ParamsE,@"STO_CUDA_ENTRY STV_DEFAULT"
_ZN7cutlass13device_kernelIN5flash11enable_sm90INS1_16FlashAttnFwdSm90INS1_25CollectiveMainloopFwdSm90ILi2EN4cute5tupleIJNS5_1CILi1EEES8_S8_EEENS6_IJNS7_ILi128EEESA_SA_EEELi128ENS_6half_tEfNS_4arch4Sm90ELb0ELb1ELb0ELb0ELb1ELb0ELb0ELb1ELb1ELb1ELb0ELb0EEENS1_21CollectiveEpilogueFwdISB_S9_SC_SE_Li256ELb0ELb1ELb0ELb0EEENS1_30DynamicPersistentTileSchedulerILi256ELi128ELb0ELb1ELb1EEEEEEEEEvNT_6ParamsE:
[----:B------:R-:W0:Y:S01]  /*0000*/  LDC R1, c[0x0][0x28] ;  /* 0x00000a00ff017b82 */ /* 0x000e220000000800 */
[----:B------:R-:W1:Y:S01]  /*0010*/  S2R R3, SR_TID.X ;  /* 0x0000000000037919 */ /* 0x000e620000002100 */
[----:B------:R-:W-:Y:S01]  /*0020*/  ELECT P0, URZ, PT ;  /* 0x00000000003f782f */ /* 0x000fe20003800000 */
[----:B------:R-:W-:Y:S01]  /*0030*/  UMOV UR4, 0x80 ;  /* 0x0000008000047882 */ /* 0x000fe20000000000 */
[----:B------:R-:W-:Y:S01]  /*0040*/  UMOV UR7, 0x100 ;  /* 0x0000010000077882 */ /* 0x000fe20000000000 */
[--C-:B-1----:R-:W-:Y:S02]  /*0050*/  SHF.R.U32.HI R0, RZ, 0x5, R3.reuse ;  /* 0x00000005ff007819 */ /* 0x102fe40000011603 */
[----:B------:R-:W-:-:S03]  /*0060*/  SHF.R.U32.HI R23, RZ, 0x7, R3 ;  /* 0x00000007ff177819 */ /* 0x000fc60000011603 */
[----:B------:R-:W1:Y:S04]  /*0070*/  SHFL.IDX PT, R2, R0, RZ, 0x1f ;  /* 0x00001fff00027589 */ /* 0x000e6800000e0000 */
[----:B------:R2:W3:Y:S01]  /*0080*/  SHFL.IDX PT, R3, R23, RZ, 0x1f ;  /* 0x00001fff17037589 */ /* 0x0004e200000e0000 */
[C---:B-1----:R-:W-:Y:S02]  /*0090*/  ISETP.NE.OR P0, PT, R2.reuse, RZ, !P0 ;  /* 0x000000ff0200720c */ /* 0x042fe40004705670 */
[----:B------:R-:W-:-:S11]  /*00a0*/  ISETP.NE.AND P1, PT, R2, RZ, PT ;  /* 0x000000ff0200720c */ /* 0x000fd60003f25270 */
        /* <DEDUP_REMOVED lines=12> */
[----:B------:R2:W1:Y:S06]  /*0170*/  @!UP0 SYNCS.EXCH.64 URZ, [UR8+0x28800], UR4 ;  /* 0x02880004083f85b2 */ /* 0x00046c0008000100 */
[----:B------:R2:W4:Y:S02]  /*0180*/  @!UP1 SYNCS.EXCH.64 URZ, [UR8+0x28820], UR6 ;  /* 0x02882006083f95b2 */ /* 0x0005240008000100 */
[----:B0-23--:R-:W-:Y:S05]  /*0190*/  @P1 BRA `(.L_x_7548) ;  /* 0x0000000000481947 */ /* 0x00dfea0003800000 */
        /* <DEDUP_REMOVED lines=13> */
[----:B0-----:R0:W2:Y:S08]  /*0270*/  SYNCS.EXCH.64 URZ, [UR8+0x28830], UR4 ;  /* 0x02883004083f75b2 */ /* 0x0010b00008000100 */
[----:B------:R0:W3:Y:S01]  /*0280*/  SYNCS.EXCH.64 URZ, [UR8+0x28840], UR6 ;  /* 0x02884006083f75b2 */ /* 0x0000e20008000100 */
[----:B------:R0:W0:Y:S01]  /*0290*/  SYNCS.EXCH.64 URZ, [UR8+0x28838], UR4 ;  /* 0x02883804083f75b2 */ /* 0x0000220008000100 */
[----:B------:R0:W0:Y:S01]  /*02a0*/  SYNCS.EXCH.64 URZ, [UR8+0x28848], UR6 ;  /* 0x02884806083f75b2 */ /* 0x0000220008000100 */
[----:B------:R-:W-:Y:S01]  /*02b0*/  NOP ;  /* 0x0000000000007918 */ /* 0x000fe20000000000 */
.L_x_7548:
        /* <DEDUP_REMOVED lines=22> */
.L_x_7549:
        /* <DEDUP_REMOVED lines=18> */
.L_x_7550:
        /* <DEDUP_REMOVED lines=22> */
.L_x_7551:
        /* <DEDUP_REMOVED lines=23> */
.L_x_7552:
        /* <DEDUP_REMOVED lines=8> */
.L_x_7554:
[----:B------:R-:W-:-:S08]  /*0890*/  NOP ;  /* 0x0000000000007918 */ /* 0x000fd00000000000 */
[----:B------:R-:W0:Y:S02]  /*08a0*/  USETMAXREG.TRY_ALLOC.CTAPOOL UP0, 0xe8 ;  /* 0x000000e8000079c8 */ /* 0x000e240008000600 */
[----:B0-----:R-:W-:-:S13]  /*08b0*/  PLOP3.LUT P0, PT, PT, PT, UP0, 0x80, 0x0 ;  /* 0x000000000000781c */ /* 0x001fda0003f0f008 */
[----:B------:R-:W-:Y:S05]  /*08c0*/  @!P0 BRA `(.L_x_7554) ;  /* 0xfffffffc00f08947 */ /* 0x000fea000383ffff */
[----:B------:R-:W0:Y:S01]  /*08d0*/  S2R R2, SR_TID.X ;  /* 0x0000000000027919 */ /* 0x000e220000002100 */
[----:B------:R-:W1:Y:S08]  /*08e0*/  S2UR UR4, SR_CTAID.X ;  /* 0x00000000000479c3 */ /* 0x000e700000002500 */
[----:B------:R-:W-:Y:S08]  /*08f0*/  BAR.ARV 0x4, 0x180 ;  /* 0x0106000000007b1d */ /* 0x000ff00000002000 */
[----:B------:R-:W-:Y:S06]  /*0900*/  BAR.ARV 0x8, 0x180 ;  /* 0x0206000000007b1d */ /* 0x000fec0000002000 */
[----:B0-----:R-:W-:-:S04]  /*0910*/  LOP3.LUT R0, R2, 0xffffff80, RZ, 0xc0, !PT ;  /* 0xffffff8002007812 */ /* 0x001fc800078ec0ff */
[----:B------:R-:W-:Y:S02]  /*0920*/  ISETP.NE.AND P0, PT, R0, 0x80, PT ;  /* 0x000000800000780c */ /* 0x000fe40003f05270 */
[----:B------:R-:W1:Y:S11]  /*0930*/  LDC R0, c[0x0][0xc38] ;  /* 0x00030e00ff007b82 */ /* 0x000e760000000800 */
[----:B------:R-:W-:Y:S06]  /*0940*/  @!P0 BAR.ARV 0x9, 0x100 ;  /* 0x0244000000008b1d */ /* 0x000fec0000002000 */
[----:B-1----:R-:W-:-:S13]  /*0950*/  ISETP.LE.AND P0, PT, R0, UR4, PT ;  /* 0x0000000400007c0c */ /* 0x002fda000bf03270 */
        /* <DEDUP_REMOVED lines=10> */
[----:B------:R-:W-:Y:S01]  /*0a00*/  SHF.R.S32.HI R186, RZ, 0x7, R3 ;  /* 0x00000007ffba7819 */ /* 0x000fe20000011403 */
[----:B------:R-:W-:Y:S02]  /*0a10*/  IMAD.SHL.U32 R6, R4, 0x20, RZ ;  /* 0x0000002004067824 */ /* 0x000fe400078e00ff */
[----:B------:R-:W-:Y:S01]  /*0a20*/  IMAD.IADD R185, R191, 0x1, -R2 ;  /* 0x00000001bfb97824 */ /* 0x000fe200078e0a02 */
[----:B------:R-:W-:-:S02]  /*0a30*/  LEA.HI R2, R0, R191, RZ, 0x4 ;  /* 0x000000bf00027211 */ /* 0x000fc400078f20ff */
[----:B------:R-:W-:Y:S02]  /*0a40*/  LOP3.LUT R7, R6, 0xfffffc00, RZ, 0xc0, !PT ;  /* 0xfffffc0006077812 */ /* 0x000fe400078ec0ff */
[----:B------:R-:W-:Y:S02]  /*0a50*/  LOP3.LUT R4, R2, 0x3fffff0, RZ, 0xc0, !PT ;  /* 0x03fffff002047812 */ /* 0x000fe400078ec0ff */
[----:B------:R-:W-:Y:S02]  /*0a60*/  SHF.R.S32.HI R8, RZ, 0x1f, R185 ;  /* 0x0000001fff087819 */ /* 0x000fe400000114b9 */
[----:B------:R-:W-:Y:S01]  /*0a70*/  SHF.R.S32.HI R5, RZ, 0x4, R2 ;  /* 0x00000004ff057819 */ /* 0x000fe20000011402 */
[----:B------:R-:W-:Y:S01]  /*0a80*/  IMAD.IADD R4, R191, 0x1, -R4 ;  /* 0x00000001bf047824 */ /* 0x000fe200078e0a04 */
[----:B------:R-:W-:Y:S02]  /*0a90*/  LEA.HI R9, R8, R185, RZ, 0x2 ;  /* 0x000000b908097211 */ /* 0x000fe400078f10ff */
[----:B------:R-:W-:Y:S01]  /*0aa0*/  LEA.HI R2, R2, R5, RZ, 0x1 ;  /* 0x0000000502027211 */ /* 0x000fe200078f08ff */
[----:B------:R-:W-:Y:S01]  /*0ab0*/  IMAD R7, R4, 0x40, R7 ;  /* 0x0000004004077824 */ /* 0x000fe200078e0207 */
[----:B------:R-:W-:-:S02]  /*0ac0*/  LEA.HI R4, R0, R191, RZ, 0x2 ;  /* 0x000000bf00047211 */ /* 0x000fc400078f10ff */
[--C-:B------:R-:W-:Y:S02]  /*0ad0*/  SHF.R.S32.HI R6, RZ, 0x2, R9.reuse ;  /* 0x00000002ff067819 */ /* 0x100fe40000011409 */
[----:B------:R-:W-:Y:S02]  /*0ae0*/  SHF.R.S32.HI R11, RZ, 0x1f, R9 ;  /* 0x0000001fff0b7819 */ /* 0x000fe40000011409 */
[----:B------:R-:W-:Y:S02]  /*0af0*/  LOP3.LUT R2, R2, 0x1ffffffe, RZ, 0xc0, !PT ;  /* 0x1ffffffe02027812 */ /* 0x000fe400078ec0ff */
[----:B------:R-:W-:Y:S02]  /*0b00*/  LOP3.LUT R4, R4, 0xfffffffc, RZ, 0xc0, !PT ;  /* 0xfffffffc04047812 */ /* 0x000fe400078ec0ff */
[----:B------:R-:W-:Y:S01]  /*0b10*/  LEA.HI R0, R0, R191, RZ, 0x3 ;  /* 0x000000bf00007211 */ /* 0x000fe200078f18ff */
[----:B------:R-:W-:Y:S01]  /*0b20*/  IMAD.IADD R2, R5, 0x1, -R2 ;  /* 0x0000000105027824 */ /* 0x000fe200078e0a02 */
[----:B------:R-:W-:Y:S01]  /*0b30*/  LEA.HI R11, R11, R6, RZ, 0x3 ;  /* 0x000000060b0b7211 */ /* 0x000fe200078f18ff */
[----:B------:R-:W-:Y:S01]  /*0b40*/  IMAD.IADD R4, R191, 0x1, -R4 ;  /* 0x00000001bf047824 */ /* 0x000fe200078e0a04 */
[----:B------:R-:W-:Y:S01]  /*0b50*/  LOP3.LUT R22, R0, 0xfffffff8, RZ, 0xc0, !PT ;  /* 0xfffffff800167812 */ /* 0x000fe200078ec0ff */
[----:B------:R-:W-:Y:S01]  /*0b60*/  IMAD R188, R2, 0x8, R7 ;  /* 0x0000000802bc7824 */ /* 0x000fe200078e0207 */
[----:B------:R-:W-:-:S02]  /*0b70*/  LOP3.LUT R11, R11, 0xfffffff8, RZ, 0xc0, !PT ;  /* 0xfffffff80b0b7812 */ /* 0x000fc400078ec0ff */
[----:B------:R-:W-:Y:S01]  /*0b80*/  LEA.HI R8, R8, R185, RZ, 0x5 ;  /* 0x000000b908087211 */ /* 0x000fe200078f28ff */
[----:B------:R-:W-:Y:S01]  /*0b90*/  IMAD.IADD R22, R191, 0x1, -R22 ;  /* 0x00000001bf167824 */ /* 0x000fe200078e0a16 */
[----:B------:R-:W-:Y:S01]  /*0ba0*/  LEA.HI R3, R3, R186, RZ, 0x1 ;  /* 0x000000ba03037211 */ /* 0x000fe200078f08ff */
[----:B------:R-:W-:Y:S01]  /*0bb0*/  IMAD.IADD R11, R6, 0x1, -R11 ;  /* 0x00000001060b7824 */ /* 0x000fe200078e0a0b */
[----:B------:R-:W-:Y:S01]  /*0bc0*/  LEA.HI R2, R4, R4, RZ, 0x1 ;  /* 0x0000000404027211 */ /* 0x000fe200078f08ff */
[----:B------:R-:W-:Y:S01]  /*0bd0*/  IMAD.SHL.U32 R18, R22, 0x8, RZ ;  /* 0x0000000816127824 */ /* 0x000fe200078e00ff */
[----:B------:R-:W-:Y:S02]  /*0be0*/  SHF.R.S32.HI R8, RZ, 0x5, R8 ;  /* 0x00000005ff087819 */ /* 0x000fe40000011408 */
[----:B------:R-:W-:Y:S01]  /*0bf0*/  LOP3.LUT R3, R3, 0x3fffffe, RZ, 0xc0, !PT ;  /* 0x03fffffe03037812 */ /* 0x000fe200078ec0ff */
[----:B------:R-:W-:Y:S01]  /*0c00*/  VIADD R19, R18, 0x40 ;  /* 0x0000004012137836 */ /* 0x000fe20000000000 */
[----:B------:R-:W-:Y:S01]  /*0c10*/  LOP3.LUT R5, R2, 0x1ffffffe, RZ, 0xc0, !PT ;  /* 0x1ffffffe02057812 */ /* 0x000fe200078ec0ff */
[----:B------:R-:W-:Y:S01]  /*0c20*/  IMAD R8, R8, 0x10, R11 ;  /* 0x0000001008087824 */ /* 0x000fe200078e020b */
[----:B------:R-:W-:Y:S01]  /*0c30*/  LOP3.LUT R16, R9, 0x7ffffffc, RZ, 0xc0, !PT ;  /* 0x7ffffffc09107812 */ /* 0x000fe200078ec0ff */
[----:B------:R-:W-:Y:S01]  /*0c40*/  IMAD.IADD R3, R186, 0x1, -R3 ;  /* 0x00000001ba037824 */ /* 0x000fe200078e0a03 */
[----:B------:R-:W-:Y:S01]  /*0c50*/  SHF.R.S32.HI R184, RZ, 0x3, R0 ;  /* 0x00000003ffb87819 */ /* 0x000fe20000011400 */
[----:B------:R-:W-:Y:S01]  /*0c60*/  IMAD.IADD R4, R4, 0x1, -R5 ;  /* 0x0000000104047824 */ /* 0x000fe200078e0a05 */
[----:B------:R-:W-:Y:S01]  /*0c70*/  SHF.R.S32.HI R190, RZ, 0x1f, R18 ;  /* 0x0000001fffbe7819 */ /* 0x000fe20000011412 */
[----:B------:R-:W-:Y:S01]  /*0c80*/  IMAD R187, R3, 0x40, R8 ;  /* 0x0000004003bb7824 */ /* 0x000fe200078e0208 */
[----:B------:R-:W-:Y:S01]  /*0c90*/  SHF.R.S32.HI R189, RZ, 0x1f, R19 ;  /* 0x0000001fffbd7819 */ /* 0x000fe20000011413 */
[----:B------:R-:W-:-:S02]  /*0ca0*/  IMAD.IADD R16, R185, 0x1, -R16 ;  /* 0x00000001b9107824 */ /* 0x000fc400078e0a10 */
[----:B------:R-:W-:-:S07]  /*0cb0*/  IMAD R17, R4, 0x8, R187 ;  /* 0x0000000804117824 */ /* 0x000fce00078e02bb */
.L_x_7659:
        /* <DEDUP_REMOVED lines=12> */
[----:B012345:R-:W-:Y:S05]  /*0d80*/  @!P0 BRA `(.L_x_7555) ;  /* 0x0000000000208947 */ /* 0x03ffea0003800000 */
        /* <DEDUP_REMOVED lines=8> */
.L_x_7555:
[----:B------:R-:W-:Y:S01]  /*0e10*/  ULDC UR7, c[0x0][0xc54] ;  /* 0x0003150000077ab9 */ /* 0x000fe20000000800 */
[----:B------:R-:W-:Y:S01]  /*0e20*/  UMOV UR6, UR9 ;  /* 0x0000000900067c82 */ /* 0x000fe20008000000 */
[----:B------:R-:W-:-:S11]  /*0e30*/  UISETP.NE.AND UP0, UPT, UR7, 0x1, UPT ;  /* 0x000000010700788c */ /* 0x000fd6000bf05270 */
[----:B------:R-:W-:Y:S02]  /*0e40*/  @UP0 ULDC.64 UR10, c[0x0][0xc58] ;  /* 0x00031600000a0ab9 */ /* 0x000fe40000000a00 */
[----:B------:R-:W-:-:S04]  /*0e50*/  UIMAD.WIDE.U32 UR4, UR9, UR10, URZ ;  /* 0x0000000a090472a5 */ /* 0x000fc8000f8e003f */
[----:B------:R-:W-:-:S04]  /*0e60*/  @UP0 USHF.R.U32.HI UR6, URZ, UR11, UR5 ;  /* 0x0000000b3f060299 */ /* 0x000fc80008011605 */
[----:B------:R-:W-:-:S12]  /*0e70*/  UIMAD UR4, UR6, UR7, URZ ;  /* 0x00000007060472a4 */ /* 0x000fd8000f8e023f */
.L_x_7556:
[----:B------:R-:W-:Y:S01]  /*0e80*/  ULOP3.LUT UR6, URZ, UR6, URZ, 0x33, !UPT ;  /* 0x000000063f067292 */ /* 0x000fe2000f8e333f */
[----:B------:R-:W-:Y:S01]  /*0e90*/  ULDC UR7, c[0x0][0x448] ;  /* 0x0001120000077ab9 */ /* 0x000fe20000000800 */
[----:B------:R-:W-:Y:S01]  /*0ea0*/  ULDC UR5, c[0x0][0xc3c] ;  /* 0x00030f0000057ab9 */ /* 0x000fe20000000800 */
[----:B------:R-:W-:Y:S02]  /*0eb0*/  UISETP.NE.AND UP3, UPT, UR7, 0x1, UPT ;  /* 0x000000010700788c */ /* 0x000fe4000bf65270 */
[----:B------:R-:W-:Y:S01]  /*0ec0*/  UIADD3 UR6, UR6, UR5, URZ ;  /* 0x0000000506067290 */ /* 0x000fe2000fffe03f */
[----:B------:R-:W-:Y:S01]  /*0ed0*/  ULDC.64 UR10, c[0x0][0x418] ;  /* 0x00010600000a7ab9 */ /* 0x000fe20000000a00 */
[----:B------:R-:W-:Y:S01]  /*0ee0*/  UIADD3 UR4, UR9, -UR4, URZ ;  /* 0x8000000409047290 */ /* 0x000fe2000fffe03f */
[----:B------:R-:W-:Y:S01]  /*0ef0*/  ULDC UR38, c[0x0][0xc48] ;  /* 0x0003120000267ab9 */ /* 0x000fe20000000800 */
[----:B------:R-:W-:Y:S02]  /*0f00*/  UISETP.NE.U32.AND UP0, UPT, UR10, URZ, UPT ;  /* 0x0000003f0a00728c */ /* 0x000fe4000bf05070 */
[----:B------:R-:W-:-:S02]  /*0f10*/  USHF.L.U32 UR37, UR6, 0x7, URZ ;  /* 0x0000000706257899 */ /* 0x000fc4000800063f */
[----:B------:R-:W-:Y:S01]  /*0f20*/  UISETP.NE.AND UP1, UPT, UR38, 0x1, UPT ;  /* 0x000000012600788c */ /* 0x000fe2000bf25270 */
[----:B------:R-:W-:Y:S01]  /*0f30*/  ULDC UR13, c[0x0][0xc54] ;  /* 0x00031500000d7ab9 */ /* 0x000fe20000000800 */
[----:B------:R-:W-:Y:S02]  /*0f40*/  UISETP.NE.AND.EX UP0, UPT, UR11, URZ, UPT, UP0 ;  /* 0x0000003f0b00728c */ /* 0x000fe4000bf05300 */
[----:B------:R-:W-:Y:S02]  /*0f50*/  UIADD3 UR10, UR37, 0x7f, URZ ;  /* 0x0000007f250a7890 */ /* 0x000fe4000fffe03f */
[----:B------:R-:W-:Y:S01]  /*0f60*/  UIMAD UR13, UR8, UR13, UR4 ;  /* 0x0000000d080d72a4 */ /* 0x000fe2000f8e0204 */
[----:B------:R-:W-:Y:S01]  /*0f70*/  ULDC UR43, c[0x0][0x424] ;  /* 0x00010900002b7ab9 */ /* 0x000fe20000000800 */
[----:B------:R-:W-:Y:S01]  /*0f80*/  ULDC UR54, c[0x0][0x288] ;  /* 0x0000a20000367ab9 */ /* 0x000fe20000000800 */
[----:B------:R-:W-:Y:S01]  /*0f90*/  ULDC.64 UR4, c[0x0][0x9e0] ;  /* 0x0002780000047ab9 */ /* 0x000fe20000000a00 */
[----:B------:R-:W-:Y:S01]  /*0fa0*/  @UP3 ULDC UR8, c[0x0][0x44c] ;  /* 0x0001130000083ab9 */ /* 0x000fe20000000800 */
[----:B------:R-:W-:-:S02]  /*0fb0*/  UIADD3 UR11, -UR54, 0x1, URZ ;  /* 0x00000001360b7890 */ /* 0x000fc4000fffe13f */
[----:B------:R-:W-:Y:S02]  /*0fc0*/  UISETP.GE.AND UP2, UPT, UR5, 0x1, UPT ;  /* 0x000000010500788c */ /* 0x000fe4000bf46270 */
[----:B------:R-:W-:Y:S02]  /*0fd0*/  USEL UR43, UR43, 0x1, UP0 ;  /* 0x000000012b2b7887 */ /* 0x000fe40008000000 */
[----:B------:R-:W-:Y:S01]  /*0fe0*/  UIMAD.WIDE.U32 UR8, UR10, UR8, URZ ;  /* 0x000000080a0872a5 */ /* 0x000fe2000f8e003f */
[----:B------:R-:W-:Y:S01]  /*0ff0*/  ULDC UR12, c[0x0][0x2f0] ;  /* 0x0000bc00000c7ab9 */ /* 0x000fe20000000800 */
[----:B------:R-:W-:Y:S01]  /*1000*/  @UP3 ULDC UR15, c[0x0][0x450] ;  /* 0x00011400000f3ab9 */ /* 0x000fe20000000800 */
[----:B------:R-:W-:Y:S01]  /*1010*/  @UP1 ULDC UR6, c[0x0][0xc4c] ;  /* 0x0003130000061ab9 */ /* 0x000fe20000000800 */
[----:B------:R-:W-:Y:S01]  /*1020*/  UIMAD UR11, UR43, UR12, UR11 ;  /* 0x0000000c2b0b72a4 */ /* 0x000fe2000f8e020b */
[----:B------:R-:W-:Y:S01]  /*1030*/  PLOP3.LUT P0, PT, PT, PT, UP2, 0x40, 0x0 ;  /* 0x000000000000781c */ /* 0x000fe20003f0e828 */
[----:B------:R-:W-:-:S02]  /*1040*/  @UP3 USHF.R.U32.HI UR10, URZ, UR15, UR9 ;  /* 0x0000000f3f0a3299 */ /* 0x000fc40008011609 */
[----:B------:R-:W-:Y:S01]  /*1050*/  UIMAD.WIDE.U32 UR6, UR13, UR6, URZ ;  /* 0x000000060d0672a5 */ /* 0x000fe2000f8e003f */
[----:B------:R-:W-:Y:S01]  /*1060*/  @UP1 ULDC UR14, c[0x0][0xc50] ;  /* 0x00031400000e1ab9 */ /* 0x000fe20000000800 */
[----:B------:R-:W-:Y:S01]  /*1070*/  UIADD3 UR10, UR11, UR10, URZ ;  /* 0x0000000a0b0a7290 */ /* 0x000fe2000fffe03f */
[----:B------:R-:W-:Y:S01]  /*1080*/  UMOV UR44, UR13 ;  /* 0x0000000d002c7c82 */ /* 0x000fe20008000000 */
[----:B------:R-:W-:Y:S02]  /*1090*/  @UP1 USHF.R.U32.HI UR44, URZ, UR14, UR7 ;  /* 0x0000000e3f2c1299 */ /* 0x000fe40008011607 */
[----:B------:R-:W-:Y:S02]  /*10a0*/  UIADD3 UR4, UR10, UR4, URZ ;  /* 0x000000040a047290 */ /* 0x000fe4000fffe03f */
[----:B------:R-:W-:Y:S02]  /*10b0*/  UIADD3 UR6, -UR44, URZ, URZ ;  /* 0x0000003f2c067290 */ /* 0x000fe4000fffe13f */
[----:B------:R-:W-:-:S02]  /*10c0*/  UP2UR UR50, UPR, URZ, 0x8 ;  /* 0x000000083f327883 */ /* 0x000fc40008000000 */
[----:B------:R-:W-:Y:S01]  /*10d0*/  UP2UR UR49, UPR, URZ, 0x4 ;  /* 0x000000043f317883 */ /* 0x000fe20008000000 */
[----:B------:R-:W-:Y:S01]  /*10e0*/  IMAD.U32 R0, RZ, RZ, UR4 ;  /* 0x00000004ff007e24 */ /* 0x000fe2000f8e00ff */
[----:B------:R-:W-:Y:S01]  /*10f0*/  UIMAD UR38, UR38, UR6, UR13 ;  /* 0x00000006262672a4 */ /* 0x000fe2000f8e020d */
[----:B------:R-:W-:Y:S11]  /*1100*/  @P0 BRA `(.L_x_7557) ;  /* 0x0000000000400947 */ /* 0x000ff60003800000 */
        /* <DEDUP_REMOVED lines=10> */
.L_x_7558:
[----:B------:R-:W-:-:S11]  /*11b0*/  UISETP.NE.AND UP0, UPT, UR5, 0x1, UPT ;  /* 0x000000010500788c */ /* 0x000fd6000bf05270 */
[----:B------:R-:W-:Y:S02]  /*11c0*/  @UP0 ULDC.64 UR8, c[0x0][0x9e8] ;  /* 0x00027a0000080ab9 */ /* 0x000fe40000000a00 */
[----:B------:R-:W-:-:S04]  /*11d0*/  UIMAD.WIDE.U32 UR6, UR4, UR8, URZ ;  /* 0x00000008040672a5 */ /* 0x000fc8000f8e003f */
[----:B------:R-:W-:-:S12]  /*11e0*/  @UP0 USHF.R.U32.HI UR4, URZ, UR9, UR7 ;  /* 0x000000093f040299 */ /* 0x000fd80008011607 */
.L_x_7559:
[----:B------:R-:W-:-:S06]  /*11f0*/  UIMAD UR4, UR4, UR5, UR5 ;  /* 0x00000005040472a4 */ /* 0x000fcc000f8e0205 */
[----:B------:R-:W-:-:S07]  /*1200*/  VIMNMX R0, R0, UR4, PT ;  /* 0x0000000400007c48 */ /* 0x000fce000bfe0100 */
.L_x_7557:
        /* <DEDUP_REMOVED lines=32> */
.L_x_7561:
[----:B------:R-:W-:-:S11]  /*1410*/  UISETP.NE.AND UP0, UPT, UR5, 0x1, UPT ;  /* 0x000000010500788c */ /* 0x000fd6000bf05270 */
[----:B------:R-:W-:Y:S02]  /*1420*/  @UP0 ULDC.64 UR10, c[0x0][0x9e8] ;  /* 0x00027a00000a0ab9 */ /* 0x000fe40000000a00 */
[----:B------:R-:W-:-:S04]  /*1430*/  UIMAD.WIDE.U32 UR6, UR4, UR10, URZ ;  /* 0x0000000a040672a5 */ /* 0x000fc8000f8e003f */
[----:B------:R-:W-:-:S12]  /*1440*/  @UP0 USHF.R.U32.HI UR4, URZ, UR11, UR7 ;  /* 0x0000000b3f040299 */ /* 0x000fd80008011607 */
.L_x_7562:
[----:B------:R-:W-:-:S04]  /*1450*/  UIMAD UR4, UR4, UR5, URZ ;  /* 0x00000005040472a4 */ /* 0x000fc8000f8e023f */
[----:B------:R-:W-:-:S04]  /*1460*/  UISETP.LT.AND UP0, UPT, UR9, UR4, UPT ;  /* 0x000000040900728c */ /* 0x000fc8000bf01270 */
[----:B------:R-:W-:-:S12]  /*1470*/  USEL UR9, UR9, UR4, !UP0 ;  /* 0x0000000409097287 */ /* 0x000fd8000c000000 */
.L_x_7560:
[----:B------:R-:W-:Y:S01]  /*1480*/  USHF.R.S32.HI UR4, URZ, 0x1f, UR9 ;  /* 0x0000001f3f047899 */ /* 0x000fe20008011409 */
[----:B------:R-:W-:Y:S02]  /*1490*/  PLOP3.LUT P0, PT, PT, PT, PT, 0x80, 0x0 ;  /* 0x000000000000781c */ /* 0x000fe40003f0f070 */
[----:B------:R-:W-:Y:S02]  /*14a0*/  CS2R R36, SRZ ;  /* 0x0000000000247805 */ /* 0x000fe4000001ff00 */
[----:B------:R-:W-:Y:S01]  /*14b0*/  CS2R R150, SRZ ;  /* 0x0000000000967805 */ /* 0x000fe2000001ff00 */
        /* <DEDUP_REMOVED lines=18> */
[----:B------:R-:W-:Y:S02]  /*15e0*/  ISETP.GT.AND P1, PT, R88, UR39, PT ;  /* 0x0000002758007c0c */ /* 0x000fe4000bf24270 */
        /* <DEDUP_REMOVED lines=50> */
.L_x_7564:
[----:B------:R-:W-:Y:S01]  /*1910*/  ULEA.HI UR4, UR47, UR47, URZ, 0x1 ;  /* 0x0000002f2f047291 */ /* 0x000fe2000f8f083f */
[----:B------:R-:W-:-:S03]  /*1920*/  IMAD.U32 R2, RZ, RZ, UR48 ;  /* 0x00000030ff027e24 */ /* 0x000fc6000f8e00ff */
[----:B------:R-:W-:Y:S02]  /*1930*/  ULOP3.LUT UR4, UR4, 0xfffffffe, URZ, 0xc0, !UPT ;  /* 0xfffffffe04047892 */ /* 0x000fe4000f8ec03f */
[----:B------:R-:W-:Y:S02]  /*1940*/  ISETP.NE.AND P0, PT, R2, 0x3, PT ;  /* 0x000000030200780c */ /* 0x000fe40003f05270 */
[----:B------:R-:W-:-:S06]  /*1950*/  UIADD3 UR4, UR47, -UR4, URZ ;  /* 0x800000042f047290 */ /* 0x000fcc000fffe03f */
[----:B------:R-:W-:-:S05]  /*1960*/  IMAD.U32 R0, RZ, RZ, UR4 ;  /* 0x00000004ff007e24 */ /* 0x000fca000f8e00ff */
[----:B------:R-:W-:-:S04]  /*1970*/  SHF.L.U32 R0, R0, 0x1f, RZ ;  /* 0x0000001f00007819 */ /* 0x000fc800000006ff */
[----:B------:R-:W0:Y:S02]  /*1980*/  SYNCS.PHASECHK.TRANS64.TRYWAIT P1, [UR41+0x28800], R0 ;  /* 0x02880000ff0075a7 */ /* 0x000e240008020169 */
[----:B0-----:R-:W-:Y:S05]  /*1990*/  @!P1 BRA `(.L_x_7565) ;  /* 0x0000012400509947 */ /* 0x001fea0003800000 */
.L_x_7729:
[----:B------:R-:W-:Y:S05]  /*19a0*/  @!P0 BRA `(.L_x_7566) ;  /* 0x0000000000048947 */ /* 0x000fea0003800000 */
[----:B------:R-:W-:Y:S01]  /*19b0*/  BPT.TRAP 0x1 ;  /* 0x000000040000795c */ /* 0x000fe20000300000 */
.L_x_7566:
[----:B0-----:R-:W-:Y:S02]  /*19c0*/  IMAD.U32 R3, RZ, RZ, UR45 ;  /* 0x0000002dff037e24 */ /* 0x001fe4000f8e00ff */
[----:B------:R-:W-:-:S03]  /*19d0*/  IMAD.U32 R0, RZ, RZ, UR46 ;  /* 0x0000002eff007e24 */ /* 0x000fc6000f8e00ff */
[----:B------:R-:W-:Y:S02]  /*19e0*/  LEA R3, R3, UR41, 0x3 ;  /* 0x0000002903037c11 */ /* 0x000fe4000f8e18ff */
[----:B------:R-:W-:-:S04]  /*19f0*/  SHF.L.U32 R0, R0, 0x1f, RZ ;  /* 0x0000001f00007819 */ /* 0x000fc800000006ff */
[----:B------:R0:W1:Y:S01]  /*1a00*/  SYNCS.PHASECHK.TRANS64.TRYWAIT P1, [R3+URZ+0x28830], R0 ;  /* 0x02883000030075a7 */ /* 0x000062000802017f */
[----:B------:R-:W-:Y:S05]  /*1a10*/  @!P0 BRA `(.L_x_7567) ;  /* 0x0000000000048947 */ /* 0x000fea0003800000 */
[----:B------:R-:W-:Y:S01]  /*1a20*/  BPT.TRAP 0x1 ;  /* 0x000000040000795c */ /* 0x000fe20000300000 */
.L_x_7567:
[----:B-1----:R-:W-:Y:S05]  /*1a30*/  @P1 BRA `(.L_x_7568) ;  /* 0x0000000000081947 */ /* 0x002fea0003800000 */
[----:B------:R-:W1:Y:S02]  /*1a40*/  SYNCS.PHASECHK.TRANS64.TRYWAIT P1, [R3+URZ+0x28830], R0 ;  /* 0x02883000030075a7 */ /* 0x000e64000802017f */
[----:B-1----:R-:W-:Y:S05]  /*1a50*/  @!P1 BRA `(.L_x_7569) ;  /* 0x0000012400389947 */ /* 0x002fea0003800000 */
.L_x_7568:
        /* <DEDUP_REMOVED lines=63> */
.L_x_7570:
[----:B------:R-:W-:Y:S01]  /*1e50*/  UISETP.NE.AND UP1, UPT, UR50, URZ, UPT ;  /* 0x0000003f3200728c */ /* 0x000fe2000bf25270 */
[----:B01----:R-:W-:Y:S01]  /*1e60*/  VIADD R0, R17, UR37 ;  /* 0x0000002511007c36 */ /* 0x003fe20008000000 */
[----:B------:R-:W-:Y:S01]  /*1e70*/  R2UR UR6, R3 ;  /* 0x00000000030672ca */ /* 0x000fe200000e0000 */
[----:B------:R-:W0:Y:S01]  /*1e80*/  LDC R5, c[0x0][0x2f0] ;  /* 0x0000bc00ff057b82 */ /* 0x000e220000000800 */
[----:B------:R-:W-:Y:S01]  /*1e90*/  IMAD.MOV.U32 R3, RZ, RZ, -0x80 ;  /* 0xffffff80ff037424 */ /* 0x000fe200078e00ff */
[----:B------:R-:W-:Y:S01]  /*1ea0*/  UISETP.NE.AND UP0, UPT, UR49, URZ, UPT ;  /* 0x0000003f3100728c */ /* 0x000fe2000bf05270 */
[----:B------:R-:W-:Y:S01]  /*1eb0*/  PLOP3.LUT P1, PT, PT, PT, UP1, 0x80, 0x0 ;  /* 0x000000000000781c */ /* 0x000fe20003f2f018 */
[----:B------:R-:W-:Y:S01]  /*1ec0*/  ULDC UR55, c[0x0][0x9dc] ;  /* 0x0002770000377ab9 */ /* 0x000fe20000000800 */
[----:B------:R-:W-:Y:S01]  /*1ed0*/  PLOP3.LUT P2, PT, PT, PT, UP1, 0x80, 0x0 ;  /* 0x000000000000781c */ /* 0x000fe20003f4f018 */
[----:B------:R-:W-:Y:S01]  /*1ee0*/  IMAD R12, R88, R3, 0x80 ;  /* 0x00000080580c7424 */ /* 0x000fe200078e0203 */
[----:B------:R-:W-:Y:S01]  /*1ef0*/  ULDC UR14, c[0x0][0x9e0] ;  /* 0x00027800000e7ab9 */ /* 0x000fe20000000800 */
[----:B------:R-:W-:Y:S01]  /*1f00*/  @UP1 ULDC UR7, c[0x0][0x44c] ;  /* 0x0001130000071ab9 */ /* 0x000fe20000000800 */
[----:B------:R-:W1:Y:S01]  /*1f10*/  LDC R6, c[0x0][0x288] ;  /* 0x0000a200ff067b82 */ /* 0x000e620000000800 */
[----:B------:R-:W-:Y:S01]  /*1f20*/  VIADD R3, R12, 0x1 ;  /* 0x000000010c037836 */ /* 0x000fe20000000000 */
[----:B------:R-:W-:Y:S01]  /*1f30*/  LEA R10, R88, 0xffffff80, 0x7 ;  /* 0xffffff80580a7811 */ /* 0x000fe200078e38ff */
[----:B------:R-:W-:-:S04]  /*1f40*/  UIADD3 UR6, UR6, 0x28840, URZ ;  /* 0x0002884006067890 */ /* 0x000fc8000fffe03f */
[----:B------:R-:W-:Y:S01]  /*1f50*/  @P1 IMAD.HI.U32 R2, R0, UR7, RZ ;  /* 0x0000000700021c27 */ /* 0x000fe2000f8e00ff */
[----:B------:R-:W-:Y:S01]  /*1f60*/  @UP1 ULDC UR7, c[0x0][0x450] ;  /* 0x0001140000071ab9 */ /* 0x000fe20000000800 */
[----:B------:R-:W-:Y:S01]  /*1f70*/  UPRMT UR6, UR40, 0x654, UR6 ;  /* 0x0000065428067896 */ /* 0x000fe20008000006 */
[----:B------:R-:W-:Y:S02]  /*1f80*/  PLOP3.LUT P1, PT, PT, PT, UP0, 0x40, 0x0 ;  /* 0x000000000000781c */ /* 0x000fe40003f2e808 */
[----:B------:R-:W-:Y:S01]  /*1f90*/  @P2 SHF.R.U32.HI R0, RZ, UR7, R2 ;  /* 0x00000007ff002c19 */ /* 0x000fe20008011602 */
[C---:B------:R-:W-:Y:S02]  /*1fa0*/  IMAD R2, R16.reuse, -0x2, R3 ;  /* 0xfffffffe10027824 */ /* 0x040fe400078e0203 */
[C---:B0-----:R-:W-:Y:S02]  /*1fb0*/  IMAD R3, R5.reuse, UR43, R12 ;  /* 0x0000002b05037c24 */ /* 0x041fe4000f8e020c */
[----:B------:R-:W0:Y:S01]  /*1fc0*/  SHFL.IDX PT, R8, R0, RZ, 0x1c1f ;  /* 0x001c1fff00087589 */ /* 0x000e2200000e0000 */
[----:B------:R-:W-:Y:S01]  /*1fd0*/  IMAD R7, R5, UR43, R2 ;  /* 0x0000002b05077c24 */ /* 0x000fe2000f8e0202 */
[----:B------:R-:W-:Y:S01]  /*1fe0*/  SYNCS.ARRIVE.TRANS64.RED.A1T0 RZ, [UR6], RZ ;  /* 0x000000ffffff79a7 */ /* 0x000fe20008100406 */
[----:B------:R-:W-:Y:S01]  /*1ff0*/  ULOP3.LUT UR6, URZ, UR55, URZ, 0x33, !UPT ;  /* 0x000000373f067292 */ /* 0x000fe2000f8e333f */
[----:B------:R-:W-:-:S02]  /*2000*/  IMAD R14, R16, -0x2, R3 ;  /* 0xfffffffe100e7824 */ /* 0x000fc400078e0203 */
[----:B-1----:R-:W-:-:S04]  /*2010*/  IMAD.IADD R7, R7, 0x1, -R6 ;  /* 0x0000000107077824 */ /* 0x002fc800078e0a06 */
[C---:B------:R-:W-:Y:S02]  /*2020*/  VIADD R89, R7.reuse, UR14 ;  /* 0x0000000e07597c36 */ /* 0x040fe40008000000 */
[----:B------:R-:W-:-:S03]  /*2030*/  VIADD R20, R7, UR6 ;  /* 0x0000000607147c36 */ /* 0x000fc60008000000 */
[----:B0-----:R-:W-:Y:S01]  /*2040*/  VIADDMNMX R2, R8, R89, R14, PT ;  /* 0x0000005908027246 */ /* 0x001fe2000380010e */
        /* <DEDUP_REMOVED lines=16> */
.L_x_7573:
[----:B------:R-:W-:Y:S02]  /*2150*/  ULDC UR6, c[0x0][0x9e4] ;  /* 0x0002790000067ab9 */ /* 0x000fe40000000800 */
[----:B------:R-:W-:-:S05]  /*2160*/  IMAD.U32 R7, RZ, RZ, UR6 ;  /* 0x00000006ff077e24 */ /* 0x000fca000f8e00ff */
[----:B------:R-:W-:-:S13]  /*2170*/  ISETP.NE.AND P1, PT, R7, 0x1, PT ;  /* 0x000000010700780c */ /* 0x000fda0003f25270 */
[----:B------:R-:W0:Y:S02]  /*2180*/  @P1 LDC.64 R8, c[0x0][0x9e8] ;  /* 0x00027a00ff081b82 */ /* 0x000e240000000a00 */
[----:B0-----:R-:W-:-:S05]  /*2190*/  @P1 IMAD.HI.U32 R8, R3, R8, RZ ;  /* 0x0000000803081227 */ /* 0x001fca00078e00ff */
[----:B------:R-:W-:-:S07]  /*21a0*/  @P1 SHF.R.U32.HI R3, RZ, R9, R8 ;  /* 0x00000009ff031219 */ /* 0x000fce0000011608 */
.L_x_7574:
[----:B------:R-:W-:Y:S05]  /*21b0*/  BSYNC B0 ;  /* 0x0000000000007941 */ /* 0x000fea0003800000 */
.L_x_7572:
[----:B------:R-:W-:-:S04]  /*21c0*/  IMAD R3, R3, R7, -R10 ;  /* 0x0000000703037224 */ /* 0x000fc800078e0a0a */
[----:B------:R-:W-:-:S05]  /*21d0*/  IMAD R3, R16, -0x2, R3 ;  /* 0xfffffffe10037824 */ /* 0x000fca00078e0203 */
[----:B------:R-:W-:Y:S02]  /*21e0*/  VIADDMNMX R2, R3, R7, R2, PT ;  /* 0x0000000703027246 */ /* 0x000fe40003800102 */
[----:B------:R-:W-:-:S07]  /*21f0*/  VIMNMX R4, R4, R3, !PT ;  /* 0x0000000304047248 */ /* 0x000fce0007fe0100 */
.L_x_7571:
        /* <DEDUP_REMOVED lines=14> */
[----:B------:R-:W-:Y:S01]  /*22e0*/  ISETP.LT.OR P3, PT, R2, 0x11, P3 ;  /* 0x000000110200780c */ /* 0x000fe20001f61670 */
[----:B0-----:R-:W-:Y:S01]  /*22f0*/  IMAD.IADD R8, R20, 0x1, R0 ;  /* 0x0000000114087824 */ /* 0x001fe200078e0200 */
        /* <DEDUP_REMOVED lines=117> */
[----:B------:R-:W-:Y:S02]  /*2a50*/  P2R R92, PR, RZ, 0x20 ;  /* 0x00000020ff5c7803 */ /* 0x000fe40000000000 */
[----:B------:R-:W-:-:S02]  /*2a60*/  FSEL R77, R77, -INF , !P3 ;  /* 0xff8000004d4d7808 */ /* 0x000fc40005800000 */
[----:B------:R-:W-:Y:S02]  /*2a70*/  ISETP.GE.AND P3, PT, R12, 0x71, PT ;  /* 0x000000710c00780c */ /* 0x000fe40003f66270 */
[----:B------:R-:W-:Y:S02]  /*2a80*/  P2R R90, PR, RZ, 0x40 ;  /* 0x00000040ff5a7803 */ /* 0x000fe40000000000 */
        /* <DEDUP_REMOVED lines=38> */
.L_x_7577:
[----:B------:R-:W-:Y:S02]  /*2cf0*/  ULDC UR6, c[0x0][0x9e4] ;  /* 0x0002790000067ab9 */ /* 0x000fe40000000800 */
[----:B------:R-:W-:-:S05]  /*2d00*/  IMAD.U32 R2, RZ, RZ, UR6 ;  /* 0x00000006ff027e24 */ /* 0x000fca000f8e00ff */
[----:B------:R-:W-:-:S13]  /*2d10*/  ISETP.NE.AND P6, PT, R2, 0x1, PT ;  /* 0x000000010200780c */ /* 0x000fda0003fc5270 */
[----:B------:R-:W0:Y:S02]  /*2d20*/  @P6 LDC.64 R32, c[0x0][0x9e8] ;  /* 0x00027a00ff206b82 */ /* 0x000e240000000a00 */
[----:B0-----:R-:W-:-:S05]  /*2d30*/  @P6 IMAD.HI.U32 R0, R29, R32, RZ ;  /* 0x000000201d006227 */ /* 0x001fca00078e00ff */
[----:B------:R-:W-:-:S07]  /*2d40*/  @P6 SHF.R.U32.HI R29, RZ, R33, R0 ;  /* 0x00000021ff1d6219 */ /* 0x000fce0000011600 */
.L_x_7578:
[----:B------:R-:W-:Y:S05]  /*2d50*/  BSYNC B0 ;  /* 0x0000000000007941 */ /* 0x000fea0003800000 */
.L_x_7576:
[----:B------:R-:W-:-:S04]  /*2d60*/  IMAD R29, R29, R2, -R10 ;  /* 0x000000021d1d7224 */ /* 0x000fc800078e0a0a */
[----:B------:R-:W-:-:S05]  /*2d70*/  IMAD R29, R16, -0x2, R29 ;  /* 0xfffffffe101d7824 */ /* 0x000fca00078e021d */
[----:B------:R-:W-:Y:S02]  /*2d80*/  VIADDMNMX R4, R29, R2, R4, PT ;  /* 0x000000021d047246 */ /* 0x000fe40003800104 */
[----:B------:R-:W-:-:S07]  /*2d90*/  VIMNMX R8, R8, R29, !PT ;  /* 0x0000001d08087248 */ /* 0x000fce0007fe0100 */
.L_x_7575:
[----:B------:R-:W-:Y:S01]  /*2da0*/  ISETP.GT.AND P1, PT, R8, 0x1, !P1 ;  /* 0x000000010800780c */ /* 0x000fe20004f24270 */
[----:B------:R-:W-:Y:S01]  /*2db0*/  ULDC UR6, c[0x0][0x988] ;  /* 0x0002620000067ab9 */ /* 0x000fe20000000800 */
[----:B------:R-:W-:Y:S01]  /*2dc0*/  ISETP.NE.AND P6, PT, R90, RZ, PT ;  /* 0x000000ff5a00720c */ /* 0x000fe20003fc5270 */
[----:B------:R-:W-:Y:S01]  /*2dd0*/  UISETP.NE.AND UP1, UPT, UR50, URZ, UPT ;  /* 0x0000003f3200728c */ /* 0x000fe2000bf25270 */
[----:B------:R-:W-:Y:S01]  /*2de0*/  ISETP.LT.OR P1, PT, R4, 0x2, P1 ;  /* 0x000000020400780c */ /* 0x000fe20000f21670 */
[----:B------:R-:W-:Y:S01]  /*2df0*/  UISETP.NE.AND UP0, UPT, UR49, URZ, UPT ;  /* 0x0000003f3100728c */ /* 0x000fe2000bf05270 */
[C---:B------:R-:W-:Y:S01]  /*2e00*/  ISETP.GT.AND P2, PT, R8.reuse, 0x8, !P2 ;  /* 0x000000080800780c */ /* 0x040fe20005744270 */
[----:B------:R-:W-:Y:S01]  /*2e10*/  UMOV UR10, UR37 ;  /* 0x00000025000a7c82 */ /* 0x000fe20008000000 */
[----:B------:R-:W-:Y:S02]  /*2e20*/  FSEL R27, R27, -INF , !P1 ;  /* 0xff8000001b1b7808 */ /* 0x000fe40004800000 */
[----:B------:R-:W-:-:S02]  /*2e30*/  ISETP.GT.AND P1, PT, R8, 0x9, !P6 ;  /* 0x000000090800780c */ /* 0x000fc40007724270 */
[C---:B------:R-:W-:Y:S02]  /*2e40*/  ISETP.LT.OR P2, PT, R4.reuse, 0x9, P2 ;  /* 0x000000090400780c */ /* 0x040fe40001741670 */
[----:B------:R-:W-:Y:S01]  /*2e50*/  ISETP.LT.OR P1, PT, R4, 0xa, P1 ;  /* 0x0000000a0400780c */ /* 0x000fe20000f21670 */
[----:B------:R-:W-:Y:S01]  /*2e60*/  @UP1 ULDC UR11, c[0x0][0x450] ;  /* 0x00011400000b1ab9 */ /* 0x000fe20000000800 */
[----:B------:R-:W-:Y:S02]  /*2e70*/  FSEL R29, R30, -INF , !P2 ;  /* 0xff8000001e1d7808 */ /* 0x000fe40005000000 */
[----:B------:R-:W-:Y:S02]  /*2e80*/  FSEL R31, R31, -INF , !P1 ;  /* 0xff8000001f1f7808 */ /* 0x000fe40004800000 */
[----:B------:R-:W-:Y:S02]  /*2e90*/  ISETP.NE.AND P1, PT, R91, RZ, PT ;  /* 0x000000ff5b00720c */ /* 0x000fe40003f25270 */
[----:B------:R-:W-:-:S02]  /*2ea0*/  ISETP.NE.AND P2, PT, R37, RZ, PT ;  /* 0x000000ff2500720c */ /* 0x000fc40003f45270 */
[----:B------:R-:W-:Y:S02]  /*2eb0*/  ISETP.GT.AND P1, PT, R8, 0x10, !P1 ;  /* 0x000000100800780c */ /* 0x000fe40004f24270 */
[----:B------:R-:W-:Y:S02]  /*2ec0*/  ISETP.NE.AND P6, PT, R41, RZ, PT ;  /* 0x000000ff2900720c */ /* 0x000fe40003fc5270 */
[----:B------:R-:W-:Y:S02]  /*2ed0*/  ISETP.LT.OR P1, PT, R4, 0x11, P1 ;  /* 0x000000110400780c */ /* 0x000fe40000f21670 */
[----:B------:R-:W-:Y:S02]  /*2ee0*/  FMNMX.FTZ R0, R129, R131, !PT ;  /* 0x0000008381007209 */ /* 0x000fe40007810000 */
        /* <DEDUP_REMOVED lines=57> */
[----:B------:R-:W-:Y:S02]  /*3280*/  ISETP.GT.AND P1, PT, R8, 0x31, !P2 ;  /* 0x000000310800780c */ /* 0x000fe40005724270 */
[----:B------:R-:W-:Y:S02]  /*3290*/  ISETP.NE.AND P2, PT, R53, RZ, PT ;  /* 0x000000ff3500720c */ /* 0x000fe40003f45270 */
[----:B------:R-:W-:Y:S02]  /*32a0*/  ISETP.LT.OR P1, PT, R4, 0x32, P1 ;  /* 0x000000320400780c */ /* 0x000fe40000f21670 */
[----:B------:R-:W-:Y:S02]  /*32b0*/  FMNMX.FTZ R0, R13, R0, !PT ;  /* 0x000000000d007209 */ /* 0x000fe40007810000 */
[----:B------:R-:W-:-:S02]  /*32c0*/  FSEL R51, R51, -INF , !P1 ;  /* 0xff80000033337808 */ /* 0x000fc40004800000 */
        /* <DEDUP_REMOVED lines=10> */
[----:B------:R-:W-:Y:S01]  /*3370*/  FMNMX.FTZ R10, R85, R0, !PT ;  /* 0x00000000550a7209 */ /* 0x000fe20007810000 */
[----:B------:R-:W-:Y:S01]  /*3380*/  IMAD.U32 R0, RZ, RZ, UR6 ;  /* 0x00000006ff007e24 */ /* 0x000fe2000f8e00ff */
[----:B------:R-:W-:Y:S01]  /*3390*/  FSEL R55, R55, -INF , !P1 ;  /* 0xff80000037377808 */ /* 0x000fe20004800000 */
[----:B------:R-:W-:Y:S01]  /*33a0*/  @UP1 ULDC UR6, c[0x0][0x44c] ;  /* 0x0001130000061ab9 */ /* 0x000fe20000000800 */
[----:B------:R-:W-:Y:S01]  /*33b0*/  ISETP.NE.AND P1, PT, R52, RZ, PT ;  /* 0x000000ff3400720c */ /* 0x000fe20003f25270 */
[----:B------:R-:W-:Y:S01]  /*33c0*/  UIMAD.WIDE.U32 UR6, UR37, UR6, URZ ;  /* 0x00000006250672a5 */ /* 0x000fe2000f8e003f */
[----:B------:R-:W-:-:S02]  /*33d0*/  ISETP.NE.AND P6, PT, R72, RZ, PT ;  /* 0x000000ff4800720c */ /* 0x000fc40003fc5270 */
[C---:B------:R-:W-:Y:S01]  /*33e0*/  ISETP.GT.AND P1, PT, R8.reuse, 0x40, !P1 ;  /* 0x000000400800780c */ /* 0x040fe20004f24270 */
[----:B------:R-:W-:Y:S01]  /*33f0*/  @UP1 USHF.R.U32.HI UR10, URZ, UR11, UR7 ;  /* 0x0000000b3f0a1299 */ /* 0x000fe20008011607 */
[----:B------:R-:W-:Y:S02]  /*3400*/  ISETP.GT.AND P3, PT, R8, 0x70, !P3 ;  /* 0x000000700800780c */ /* 0x000fe40005f64270 */
[----:B------:R-:W-:Y:S01]  /*3410*/  ISETP.LT.OR P1, PT, R4, 0x41, P1 ;  /* 0x000000410400780c */ /* 0x000fe20000f21670 */
[----:B------:R-:W-:Y:S01]  /*3420*/  UIADD3 UR54, UR54, UR10, URZ ;  /* 0x0000000a36367290 */ /* 0x000fe2000fffe03f */
[----:B------:R-:W-:Y:S02]  /*3430*/  ISETP.GT.AND P4, PT, R8, 0x71, !P4 ;  /* 0x000000710800780c */ /* 0x000fe40006784270 */
[----:B------:R-:W-:Y:S01]  /*3440*/  FSEL R89, R58, -INF , !P1 ;  /* 0xff8000003a597808 */ /* 0x000fe20004800000 */
[----:B------:R-:W-:Y:S01]  /*3450*/  UIADD3 UR14, UR54, UR14, URZ ;  /* 0x0000000e360e7290 */ /* 0x000fe2000fffe03f */
[----:B------:R-:W-:-:S02]  /*3460*/  ISETP.NE.AND P1, PT, R56, RZ, PT ;  /* 0x000000ff3800720c */ /* 0x000fc40003f25270 */
[----:B------:R-:W-:Y:S02]  /*3470*/  ISETP.LT.OR P3, PT, R4, 0x71, P3 ;  /* 0x000000710400780c */ /* 0x000fe40001f61670 */
[C---:B------:R-:W-:Y:S02]  /*3480*/  ISETP.GT.AND P1, PT, R8.reuse, 0x41, !P1 ;  /* 0x000000410800780c */ /* 0x040fe40004f24270 */
[----:B------:R-:W-:Y:S02]  /*3490*/  ISETP.GT.AND P5, PT, R8, 0x78, !P5 ;  /* 0x000000780800780c */ /* 0x000fe40006fa4270 */
[C---:B------:R-:W-:Y:S02]  /*34a0*/  ISETP.LT.OR P1, PT, R4.reuse, 0x42, P1 ;  /* 0x000000420400780c */ /* 0x040fe40000f21670 */
[----:B------:R-:W-:Y:S02]  /*34b0*/  ISETP.LT.OR P4, PT, R4, 0x72, P4 ;  /* 0x000000720400780c */ /* 0x000fe40002781670 */
[----:B------:R-:W-:-:S02]  /*34c0*/  FSEL R59, R59, -INF , !P1 ;  /* 0xff8000003b3b7808 */ /* 0x000fc40004800000 */
[----:B------:R-:W-:Y:S02]  /*34d0*/  ISETP.NE.AND P1, PT, R97, RZ, PT ;  /* 0x000000ff6100720c */ /* 0x000fe40003f25270 */
[----:B------:R-:W-:Y:S02]  /*34e0*/  ISETP.LT.OR P5, PT, R4, 0x79, P5 ;  /* 0x000000790400780c */ /* 0x000fe40002fa1670 */
[----:B------:R-:W-:Y:S02]  /*34f0*/  ISETP.GT.AND P1, PT, R8, 0x48, !P1 ;  /* 0x000000480800780c */ /* 0x000fe40004f24270 */
[----:B------:R-:W-:Y:S02]  /*3500*/  FSEL R83, R83, -INF , !P4 ;  /* 0xff80000053537808 */ /* 0x000fe40006000000 */
[----:B------:R-:W-:-:S04]  /*3510*/  ISETP.LT.OR P1, PT, R4, 0x49, P1 ;  /* 0x000000490400780c */ /* 0x000fc80000f21670 */
[----:B------:R-:W-:Y:S02]  /*3520*/  FSEL R91, R62, -INF , !P1 ;  /* 0xff8000003e5b7808 */ /* 0x000fe40004800000 */
[----:B------:R-:W-:-:S04]  /*3530*/  ISETP.NE.AND P1, PT, R60, RZ, PT ;  /* 0x000000ff3c00720c */ /* 0x000fc80003f25270 */
[----:B------:R-:W-:-:S04]  /*3540*/  ISETP.GT.AND P1, PT, R8, 0x49, !P1 ;  /* 0x000000490800780c */ /* 0x000fc80004f24270 */
        /* <DEDUP_REMOVED lines=10> */
[----:B------:R-:W-:Y:S02]  /*35f0*/  ISETP.NE.AND P1, PT, R99, RZ, PT ;  /* 0x000000ff6300720c */ /* 0x000fe40003f25270 */
[----:B------:R-:W0:Y:S02]  /*3600*/  SHFL.BFLY PT, R99, R10, 0x2, 0x1f ;  /* 0x0c401f000a637f89 */ /* 0x000e2400000e0000 */
[----:B------:R-:W-:-:S04]  /*3610*/  ISETP.GT.AND P1, PT, R8, 0x58, !P1 ;  /* 0x000000580800780c */ /* 0x000fc80004f24270 */
[----:B------:R-:W-:-:S04]  /*3620*/  ISETP.LT.OR P1, PT, R4, 0x59, P1 ;  /* 0x000000590400780c */ /* 0x000fc80000f21670 */
[----:B------:R-:W-:Y:S02]  /*3630*/  FSEL R95, R70, -INF , !P1 ;  /* 0xff800000465f7808 */ /* 0x000fe40004800000 */
[----:B------:R-:W-:-:S04]  /*3640*/  ISETP.NE.AND P1, PT, R68, RZ, PT ;  /* 0x000000ff4400720c */ /* 0x000fc80003f25270 */
[----:B------:R-:W-:-:S04]  /*3650*/  ISETP.GT.AND P1, PT, R8, 0x59, !P1 ;  /* 0x000000590800780c */ /* 0x000fc80004f24270 */
[----:B------:R-:W-:Y:S02]  /*3660*/  ISETP.LT.OR P1, PT, R4, 0x5a, P1 ;  /* 0x0000005a0400780c */ /* 0x000fe40000f21670 */
[----:B0-----:R-:W-:Y:S02]  /*3670*/  FMNMX.FTZ R99, R10, R99, !PT ;  /* 0x000000630a637209 */ /* 0x001fe40007810000 */
[----:B------:R-:W-:Y:S02]  /*3680*/  FSEL R71, R71, -INF , !P1 ;  /* 0xff80000047477808 */ /* 0x000fe40004800000 */
[----:B------:R-:W-:Y:S01]  /*3690*/  ISETP.GT.AND P1, PT, R8, 0x60, !P2 ;  /* 0x000000600800780c */ /* 0x000fe20005724270 */
[----:B------:R-:W0:Y:S01]  /*36a0*/  SHFL.BFLY PT, R2, R99, 0x1, 0x1f ;  /* 0x0c201f0063027f89 */ /* 0x000e2200000e0000 */
[----:B------:R-:W-:Y:S02]  /*36b0*/  ISETP.NE.AND P2, PT, R76, RZ, PT ;  /* 0x000000ff4c00720c */ /* 0x000fe40003f45270 */
[----:B------:R-:W-:-:S02]  /*36c0*/  ISETP.LT.OR P1, PT, R4, 0x61, P1 ;  /* 0x000000610400780c */ /* 0x000fc40000f21670 */
[----:B------:R-:W-:Y:S02]  /*36d0*/  ISETP.GT.AND P2, PT, R8, 0x69, !P2 ;  /* 0x000000690800780c */ /* 0x000fe40005744270 */
[----:B------:R-:W-:Y:S02]  /*36e0*/  FSEL R97, R74, -INF , !P1 ;  /* 0xff8000004a617808 */ /* 0x000fe40004800000 */
[----:B------:R-:W-:Y:S02]  /*36f0*/  ISETP.GT.AND P1, PT, R8, 0x61, !P6 ;  /* 0x000000610800780c */ /* 0x000fe40007724270 */
[----:B------:R-:W-:Y:S02]  /*3700*/  ISETP.NE.AND P6, PT, R28, RZ, PT ;  /* 0x000000ff1c00720c */ /* 0x000fe40003fc5270 */
[C---:B------:R-:W-:Y:S02]  /*3710*/  ISETP.LT.OR P1, PT, R4.reuse, 0x62, P1 ;  /* 0x000000620400780c */ /* 0x040fe40000f21670 */
[----:B------:R-:W-:-:S02]  /*3720*/  ISETP.LT.OR P2, PT, R4, 0x6a, P2 ;  /* 0x0000006a0400780c */ /* 0x000fc40001741670 */
[----:B------:R-:W-:Y:S02]  /*3730*/  FSEL R75, R75, -INF , !P1 ;  /* 0xff8000004b4b7808 */ /* 0x000fe40004800000 */
[----:B------:R-:W-:Y:S02]  /*3740*/  FSEL R79, R79, -INF , !P2 ;  /* 0xff8000004f4f7808 */ /* 0x000fe40005000000 */
[----:B0-----:R-:W-:-:S04]  /*3750*/  FMNMX.FTZ R2, R99, R2, !PT ;  /* 0x0000000263027209 */ /* 0x001fc80007810000 */
[C---:B------:R-:W-:Y:S01]  /*3760*/  FSETP.NEU.FTZ.AND P1, PT, R2.reuse, -INF , PT ;  /* 0xff8000000200780b */ /* 0x040fe20003f3d000 */
[----:B------:R-:W-:-:S05]  /*3770*/  FMUL.FTZ R12, R2, R0 ;  /* 0x00000000020c7220 */ /* 0x000fca0000410000 */
[----:B------:R-:W-:Y:S02]  /*3780*/  FSEL R12, R12, RZ, P1 ;  /* 0x000000ff0c0c7208 */ /* 0x000fe40000800000 */
[----:B------:R-:W-:Y:S02]  /*3790*/  ISETP.GT.AND P1, PT, R8, RZ, !P6 ;  /* 0x000000ff0800720c */ /* 0x000fe40007724270 */
[----:B------:R-:W-:Y:S01]  /*37a0*/  ISETP.NE.AND P6, PT, R24, RZ, PT ;  /* 0x000000ff1800720c */ /* 0x000fe20003fc5270 */
[-CC-:B------:R-:W-:Y:S01]  /*37b0*/  FFMA.FTZ R170, R115, R0.reuse, -R12.reuse ;  /* 0x0000000073aa7223 */ /* 0x180fe2000001080c */
[----:B------:R-:W-:Y:S01]  /*37c0*/  ISETP.LT.OR P1, PT, R4, 0x1, P1 ;  /* 0x000000010400780c */ /* 0x000fe20000f21670 */
[-CC-:B------:R-:W-:Y:S01]  /*37d0*/  FFMA.FTZ R168, R117, R0.reuse, -R12.reuse ;  /* 0x0000000075a87223 */ /* 0x180fe2000001080c */
[----:B------:R-:W-:Y:S01]  /*37e0*/  FSEL R117, R82, -INF , !P3 ;  /* 0xff80000052757808 */ /* 0x000fe20005800000 */
[-CC-:B------:R-:W-:Y:S01]  /*37f0*/  FFMA.FTZ R164, R25, R0.reuse, -R12.reuse ;  /* 0x0000000019a47223 */ /* 0x180fe2000001080c */
[----:B------:R-:W-:Y:S01]  /*3800*/  FSEL R26, R26, -INF , !P1 ;  /* 0xff8000001a1a7808 */ /* 0x000fe20004800000 */
[-CC-:B------:R-:W-:Y:S01]  /*3810*/  FFMA.FTZ R25, R57, R0.reuse, -R12.reuse ;  /* 0x0000000039197223 */ /* 0x180fe2000001080c */
[----:B------:R-:W-:Y:S01]  /*3820*/  ISETP.NE.AND P1, PT, R100, RZ, PT ;  /* 0x000000ff6400720c */ /* 0x000fe20003f25270 */
[-CC-:B------:R-:W-:Y:S01]  /*3830*/  FFMA.FTZ R166, R9, R0.reuse, -R12.reuse ;  /* 0x0000000009a67223 */ /* 0x180fe2000001080c */
[----:B------:R-:W-:Y:S01]  /*3840*/  FMNMX.FTZ R10, R26, R27, !PT ;  /* 0x0000001b1a0a7209 */ /* 0x000fe20007810000 */
[-CC-:B------:R-:W-:Y:S01]  /*3850*/  FFMA.FTZ R180, R129, R0.reuse, -R12.reuse ;  /* 0x0000000081b47223 */ /* 0x180fe2000001080c */
[----:B------:R-:W-:Y:S01]  /*3860*/  ISETP.GT.AND P1, PT, R8, 0x68, !P1 ;  /* 0x000000680800780c */ /* 0x000fe20004f24270 */
[--C-:B------:R-:W-:Y:S01]  /*3870*/  FFMA.FTZ R99, R131, R0, -R12.reuse ;  /* 0x0000000083637223 */ /* 0x100fe2000001080c */
[----:B------:R-:W-:Y:S01]  /*3880*/  FMNMX.FTZ R10, R29, R10, !PT ;  /* 0x0000000a1d0a7209 */ /* 0x000fe20007810000 */
[--C-:B------:R-:W-:Y:S01]  /*3890*/  FFMA.FTZ R182, R127, R0, -R12.reuse ;  /* 0x000000007fb67223 */ /* 0x100fe2000001080c */
[----:B------:R-:W-:Y:S01]  /*38a0*/  ISETP.LT.OR P1, PT, R4, 0x69, P1 ;  /* 0x000000690400780c */ /* 0x000fe20000f21670 */
[----:B------:R-:W-:Y:S01]  /*38b0*/  MUFU.EX2 R180, R180 ;  /* 0x000000b400b47308 */ /* 0x000fe20000000800 */
[----:B------:R-:W-:Y:S01]  /*38c0*/  FMNMX.FTZ R10, R31, R10, !PT ;  /* 0x0000000a1f0a7209 */ /* 0x000fe20007810000 */
[-CC-:B------:R-:W-:Y:S01]  /*38d0*/  FFMA.FTZ R101, R101, R0.reuse, -R12.reuse ;  /* 0x0000000065657223 */ /* 0x180fe2000001080c */
[----:B------:R-:W-:Y:S01]  /*38e0*/  FSEL R115, R78, -INF , !P1 ;  /* 0xff8000004e737808 */ /* 0x000fe20004800000 */
[--C-:B------:R-:W-:Y:S01]  /*38f0*/  FFMA.FTZ R176, R125, R0, -R12.reuse ;  /* 0x000000007db07223 */ /* 0x100fe2000001080c */
[----:B------:R-:W-:Y:S01]  /*3900*/  FMNMX.FTZ R10, R33, R10, !PT ;  /* 0x0000000a210a7209 */ /* 0x000fe20007810000 */
[--C-:B------:R-:W-:Y:S01]  /*3910*/  FFMA.FTZ R103, R103, R0, -R12.reuse ;  /* 0x0000000067677223 */ /* 0x100fe2000001080c */
[----:B------:R-:W-:Y:S01]  /*3920*/  ISETP.GT.AND P6, PT, R8, 0x79, !P6 ;  /* 0x000000790800780c */ /* 0x000fe200077c4270 */
[----:B------:R-:W0:Y:S01]  /*3930*/  MUFU.EX2 R99, R99 ;  /* 0x0000006300637308 */ /* 0x000e220000000800 */
[----:B------:R-:W-:Y:S01]  /*3940*/  FMNMX.FTZ R10, R35, R10, !PT ;  /* 0x0000000a230a7209 */ /* 0x000fe20007810000 */
[-CC-:B------:R-:W-:Y:S01]  /*3950*/  FFMA.FTZ R7, R7, R0.reuse, -R12.reuse ;  /* 0x0000000007077223 */ /* 0x180fe2000001080c */
[----:B------:R-:W-:Y:S01]  /*3960*/  ISETP.LT.OR P6, PT, R4, 0x7a, P6 ;  /* 0x0000007a0400780c */ /* 0x000fe200037c1670 */
[--C-:B------:R-:W-:Y:S01]  /*3970*/  FFMA.FTZ R178, R123, R0, -R12.reuse ;  /* 0x000000007bb27223 */ /* 0x100fe2000001080c */
[----:B------:R-:W-:Y:S01]  /*3980*/  FMNMX.FTZ R10, R37, R10, !PT ;  /* 0x0000000a250a7209 */ /* 0x000fe20007810000 */
[--C-:B------:R-:W-:Y:S01]  /*3990*/  FFMA.FTZ R105, R105, R0, -R12.reuse ;  /* 0x0000000069697223 */ /* 0x100fe2000001080c */
[----:B------:R-:W-:Y:S01]  /*39a0*/  FSEL R57, R86, -INF , !P5 ;  /* 0xff80000056397808 */ /* 0x000fe20006800000 */
[----:B------:R-:W1:Y:S01]  /*39b0*/  MUFU.EX2 R182, R182 ;  /* 0x000000b600b67308 */ /* 0x000e620000000800 */
[----:B------:R-:W-:Y:S01]  /*39c0*/  FMNMX.FTZ R10, R39, R10, !PT ;  /* 0x0000000a270a7209 */ /* 0x000fe20007810000 */
[-CC-:B------:R-:W-:Y:S01]  /*39d0*/  FFMA.FTZ R172, R121, R0.reuse, -R12.reuse ;  /* 0x0000000079ac7223 */ /* 0x180fe2000001080c */
[----:B------:R-:W-:Y:S01]  /*39e0*/  FSEL R87, R87, -INF , !P6 ;  /* 0xff80000057577808 */ /* 0x000fe20007000000 */
[--C-:B------:R-:W-:Y:S01]  /*39f0*/  FFMA.FTZ R107, R107, R0, -R12.reuse ;  /* 0x000000006b6b7223 */ /* 0x100fe2000001080c */
[----:B------:R-:W-:Y:S01]  /*3a00*/  FMNMX.FTZ R10, R41, R10, !PT ;  /* 0x0000000a290a7209 */ /* 0x000fe20007810000 */
[-CC-:B------:R-:W-:Y:S01]  /*3a10*/  FFMA.FTZ R174, R119, R0.reuse, -R12.reuse ;  /* 0x0000000077ae7223 */ /* 0x180fe2000001080c */
[--C-:B------:R-:W-:Y:S01]  /*3a20*/  FFMA.FTZ R109, R109, R0, -R12.reuse ;  /* 0x000000006d6d7223 */ /* 0x100fe2000001080c */
[----:B------:R-:W2:Y:S01]  /*3a30*/  MUFU.EX2 R101, R101 ;  /* 0x0000006500657308 */ /* 0x000ea20000000800 */
[----:B------:R-:W-:Y:S01]  /*3a40*/  FMNMX.FTZ R10, R43, R10, !PT ;  /* 0x0000000a2b0a7209 */ /* 0x000fe20007810000 */
[-CC-:B------:R-:W-:Y:S01]  /*3a50*/  FFMA.FTZ R111, R111, R0.reuse, -R12.reuse ;  /* 0x000000006f6f7223 */ /* 0x180fe2000001080c */
[-CC-:B------:R-:W-:Y:S01]  /*3a60*/  FFMA.FTZ R113, R113, R0.reuse, -R12.reuse ;  /* 0x0000000071717223 */ /* 0x180fe2000001080c */
[--C-:B------:R-:W-:Y:S01]  /*3a70*/  FFMA.FTZ R61, R61, R0, -R12.reuse ;  /* 0x000000003d3d7223 */ /* 0x100fe2000001080c */
[----:B------:R-:W-:Y:S01]  /*3a80*/  FMNMX.FTZ R10, R45, R10, !PT ;  /* 0x0000000a2d0a7209 */ /* 0x000fe20007810000 */
[-CC-:B------:R-:W-:Y:S01]  /*3a90*/  FFMA.FTZ R3, R3, R0.reuse, -R12.reuse ;  /* 0x0000000003037223 */ /* 0x180fe2000001080c */
[--C-:B------:R-:W-:Y:S01]  /*3aa0*/  FFMA.FTZ R65, R65, R0, -R12.reuse ;  /* 0x0000000041417223 */ /* 0x100fe2000001080c */
[----:B------:R-:W3:Y:S01]  /*3ab0*/  MUFU.EX2 R176, R176 ;  /* 0x000000b000b07308 */ /* 0x000ee20000000800 */
        /* <DEDUP_REMOVED lines=13> */
[----:B------:R-:W-:-:S02]  /*3b90*/  FFMA.FTZ R12, R85, R0, -R12 ;  /* 0x00000000550c7223 */ /* 0x000fc4000001080c */
[----:B------:R-:W5:Y:S01]  /*3ba0*/  MUFU.EX2 R103, R103 ;  /* 0x0000006700677308 */ /* 0x000f620000000800 */
[----:B------:R-:W-:-:S04]  /*3bb0*/  FMNMX.FTZ R10, R55, R10, !PT ;  /* 0x0000000a370a7209 */ /* 0x000fc80007810000 */
[----:B------:R-:W-:-:S03]  /*3bc0*/  FMNMX.FTZ R10, R89, R10, !PT ;  /* 0x0000000a590a7209 */ /* 0x000fc60007810000 */
        /* <DEDUP_REMOVED lines=29> */
[----:B------:R-:W4:Y:S07]  /*3da0*/  SHFL.BFLY PT, R4, R9, 0x1, 0x1f ;  /* 0x0c201f0009047f89 */ /* 0x000f2e00000e0000 */
[----:B------:R-:W-:Y:S08]  /*3db0*/  MUFU.EX2 R166, R166 ;  /* 0x000000a600a67308 */ /* 0x000ff00000000800 */
[----:B------:R-:W-:Y:S08]  /*3dc0*/  MUFU.EX2 R61, R61 ;  /* 0x0000003d003d7308 */ /* 0x000ff00000000800 */
[----:B------:R-:W-:Y:S01]  /*3dd0*/  MUFU.EX2 R3, R3 ;  /* 0x0000000300037308 */ /* 0x000fe20000000800 */
[----:B----4-:R-:W-:Y:S01]  /*3de0*/  FMNMX.FTZ R7, R9, R4, !PT ;  /* 0x0000000409077209 */ /* 0x010fe20007810000 */
[----:B------:R-:W-:Y:S01]  /*3df0*/  FADD.FTZ R9, R180, R99 ;  /* 0x00000063b4097221 */ /* 0x000fe20000010000 */
[----:B------:R-:W-:-:S02]  /*3e00*/  F2FP.F16.F32.PACK_AB R180, R99, R180 ;  /* 0x000000b463b4723e */ /* 0x000fc400000000ff */
[C---:B------:R-:W-:Y:S01]  /*3e10*/  FSETP.NEU.FTZ.AND P1, PT, R7.reuse, -INF , PT ;  /* 0xff8000000700780b */ /* 0x040fe20003f3d000 */
[----:B------:R-:W-:Y:S01]  /*3e20*/  FMUL.FTZ R4, R7, R0 ;  /* 0x0000000007047220 */ /* 0x000fe20000410000 */
[----:B-1----:R-:W-:Y:S01]  /*3e30*/  FADD.FTZ R30, R182, R9 ;  /* 0x00000009b61e7221 */ /* 0x002fe20000010000 */
[----:B------:R-:W-:Y:S01]  /*3e40*/  MUFU.EX2 R160, R65 ;  /* 0x0000004100a07308 */ /* 0x000fe20000000800 */
[C---:B--2---:R-:W-:Y:S02]  /*3e50*/  F2FP.F16.F32.PACK_AB R182, R101.reuse, R182 ;  /* 0x000000b665b6723e */ /* 0x044fe400000000ff */
[----:B------:R-:W-:Y:S01]  /*3e60*/  FADD.FTZ R9, R101, R30 ;  /* 0x0000001e65097221 */ /* 0x000fe20000010000 */
[----:B------:R-:W-:Y:S02]  /*3e70*/  FSEL R4, R4, RZ, P1 ;  /* 0x000000ff04047208 */ /* 0x000fe40000800000 */
[----:B------:R-:W-:Y:S01]  /*3e80*/  PLOP3.LUT P1, PT, PT, PT, UP0, 0x40, 0x0 ;  /* 0x000000000000781c */ /* 0x000fe20003f2e808 */
[----:B---3--:R-:W-:Y:S01]  /*3e90*/  FADD.FTZ R32, R176, R9 ;  /* 0x00000009b0207221 */ /* 0x008fe20000010000 */
[----:B------:R-:W-:Y:S01]  /*3ea0*/  MUFU.EX2 R69, R69 ;  /* 0x0000004500457308 */ /* 0x000fe20000000800 */
[-CC-:B------:R-:W-:Y:S01]  /*3eb0*/  FFMA.FTZ R26, R26, R0.reuse, -R4.reuse ;  /* 0x000000001a1a7223 */ /* 0x180fe20000010804 */
[-C--:B------:R-:W-:Y:S01]  /*3ec0*/  FFMA.FTZ R27, R27, R0.reuse, -R4 ;  /* 0x000000001b1b7223 */ /* 0x080fe20000010804 */
[----:B-----5:R-:W-:Y:S01]  /*3ed0*/  FADD.FTZ R9, R103, R32 ;  /* 0x0000002067097221 */ /* 0x020fe20000010000 */
[-CC-:B------:R-:W-:Y:S01]  /*3ee0*/  FFMA.FTZ R29, R29, R0.reuse, -R4.reuse ;  /* 0x000000001d1d7223 */ /* 0x180fe20000010804 */
[-CC-:B------:R-:W-:Y:S01]  /*3ef0*/  FFMA.FTZ R31, R31, R0.reuse, -R4.reuse ;  /* 0x000000001f1f7223 */ /* 0x180fe20000010804 */
[-CC-:B------:R-:W-:Y:S01]  /*3f00*/  FFMA.FTZ R33, R33, R0.reuse, -R4.reuse ;  /* 0x0000000021217223 */ /* 0x180fe20000010804 */
[----:B------:R-:W-:Y:S01]  /*3f10*/  FADD.FTZ R32, R178, R9 ;  /* 0x00000009b2207221 */ /* 0x000fe20000010000 */
[----:B------:R-:W-:Y:S01]  /*3f20*/  MUFU.EX2 R26, R26 ;  /* 0x0000001a001a7308 */ /* 0x000fe20000000800 */
[-CC-:B------:R-:W-:Y:S01]  /*3f30*/  FFMA.FTZ R35, R35, R0.reuse, -R4.reuse ;  /* 0x0000000023237223 */ /* 0x180fe20000010804 */
[-C--:B------:R-:W-:Y:S01]  /*3f40*/  FFMA.FTZ R37, R37, R0.reuse, -R4 ;  /* 0x0000000025257223 */ /* 0x080fe20000010804 */
[----:B------:R-:W-:Y:S01]  /*3f50*/  FADD.FTZ R9, R105, R32 ;  /* 0x0000002069097221 */ /* 0x000fe20000010000 */
[-CC-:B------:R-:W-:Y:S01]  /*3f60*/  FFMA.FTZ R39, R39, R0.reuse, -R4.reuse ;  /* 0x0000000027277223 */ /* 0x180fe20000010804 */
[-CC-:B------:R-:W-:Y:S01]  /*3f70*/  FFMA.FTZ R41, R41, R0.reuse, -R4.reuse ;  /* 0x0000000029297223 */ /* 0x180fe20000010804 */
[-CC-:B------:R-:W-:Y:S01]  /*3f80*/  FFMA.FTZ R43, R43, R0.reuse, -R4.reuse ;  /* 0x000000002b2b7223 */ /* 0x180fe20000010804 */
[----:B------:R-:W-:Y:S01]  /*3f90*/  FADD.FTZ R34, R172, R9 ;  /* 0x00000009ac227221 */ /* 0x000fe20000010000 */
[----:B------:R-:W0:Y:S01]  /*3fa0*/  MUFU.EX2 R27, R27 ;  /* 0x0000001b001b7308 */ /* 0x000e220000000800 */
[-CC-:B------:R-:W-:Y:S01]  /*3fb0*/  FFMA.FTZ R45, R45, R0.reuse, -R4.reuse ;  /* 0x000000002d2d7223 */ /* 0x180fe20000010804 */
[-C--:B------:R-:W-:Y:S01]  /*3fc0*/  FFMA.FTZ R47, R47, R0.reuse, -R4 ;  /* 0x000000002f2f7223 */ /* 0x080fe20000010804 */
[----:B------:R-:W-:Y:S01]  /*3fd0*/  FADD.FTZ R9, R107, R34 ;  /* 0x000000226b097221 */ /* 0x000fe20000010000 */
[-CC-:B------:R-:W-:Y:S01]  /*3fe0*/  FFMA.FTZ R49, R49, R0.reuse, -R4.reuse ;  /* 0x0000000031317223 */ /* 0x180fe20000010804 */
[-CC-:B------:R-:W-:Y:S01]  /*3ff0*/  FFMA.FTZ R51, R51, R0.reuse, -R4.reuse ;  /* 0x0000000033337223 */ /* 0x180fe20000010804 */
[-CC-:B------:R-:W-:Y:S01]  /*4000*/  FFMA.FTZ R53, R53, R0.reuse, -R4.reuse ;  /* 0x0000000035357223 */ /* 0x180fe20000010804 */
[----:B------:R-:W-:Y:S01]  /*4010*/  FADD.FTZ R36, R174, R9 ;  /* 0x00000009ae247221 */ /* 0x000fe20000010000 */
        /* <DEDUP_REMOVED lines=9> */
[----:B0-----:R-:W-:Y:S01]  /*40b0*/  FADD.FTZ R34, R26, R27 ;  /* 0x0000001b1a227221 */ /* 0x001fe20000010000 */
[-CC-:B------:R-:W-:Y:S01]  /*40c0*/  FFMA.FTZ R95, R95, R0.reuse, -R4.reuse ;  /* 0x000000005f5f7223 */ /* 0x180fe20000010804 */
[-CC-:B------:R-:W-:Y:S01]  /*40d0*/  FFMA.FTZ R71, R71, R0.reuse, -R4.reuse ;  /* 0x0000000047477223 */ /* 0x180fe20000010804 */
[-CC-:B------:R-:W-:Y:S01]  /*40e0*/  FFMA.FTZ R97, R97, R0.reuse, -R4.reuse ;  /* 0x0000000061617223 */ /* 0x180fe20000010804 */
[-CC-:B------:R-:W-:Y:S01]  /*40f0*/  FFMA.FTZ R75, R75, R0.reuse, -R4.reuse ;  /* 0x000000004b4b7223 */ /* 0x180fe20000010804 */
[-CC-:B------:R-:W-:Y:S01]  /*4100*/  FFMA.FTZ R115, R115, R0.reuse, -R4.reuse ;  /* 0x0000000073737223 */ /* 0x180fe20000010804 */
[-C--:B------:R-:W-:Y:S01]  /*4110*/  FFMA.FTZ R79, R79, R0.reuse, -R4 ;  /* 0x000000004f4f7223 */ /* 0x080fe20000010804 */
[----:B------:R-:W0:Y:S01]  /*4120*/  MUFU.EX2 R33, R33 ;  /* 0x0000002100217308 */ /* 0x000e220000000800 */
[----:B--2---:R-:W-:Y:S01]  /*4130*/  FADD.FTZ R31, R109, R36 ;  /* 0x000000246d1f7221 */ /* 0x004fe20000010000 */
[----:B-1----:R-:W-:Y:S01]  /*4140*/  FADD.FTZ R9, R29, R34 ;  /* 0x000000221d097221 */ /* 0x002fe20000010000 */
[-CC-:B------:R-:W-:Y:S01]  /*4150*/  FFMA.FTZ R117, R117, R0.reuse, -R4.reuse ;  /* 0x0000000075757223 */ /* 0x180fe20000010804 */
[-CC-:B------:R-:W-:Y:S01]  /*4160*/  FFMA.FTZ R83, R83, R0.reuse, -R4.reuse ;  /* 0x0000000053537223 */ /* 0x180fe20000010804 */
[----:B------:R-:W-:Y:S01]  /*4170*/  FADD.FTZ R38, R168, R31 ;  /* 0x0000001fa8267221 */ /* 0x000fe20000010000 */
[-CC-:B------:R-:W-:Y:S01]  /*4180*/  FFMA.FTZ R57, R57, R0.reuse, -R4.reuse ;  /* 0x0000000039397223 */ /* 0x180fe20000010804 */
[----:B------:R-:W-:Y:S01]  /*4190*/  FFMA.FTZ R87, R87, R0, -R4 ;  /* 0x0000000057577223 */ /* 0x000fe20000010804 */
[----:B------:R-:W1:Y:S01]  /*41a0*/  MUFU.EX2 R10, R35 ;  /* 0x00000023000a7308 */ /* 0x000e620000000800 */
[C---:B---3--:R-:W-:Y:S01]  /*41b0*/  FADD.FTZ R36, R8.reuse, R9 ;  /* 0x0000000908247221 */ /* 0x048fe20000010000 */
[----:B------:R-:W-:Y:S01]  /*41c0*/  FADD.FTZ R31, R111, R38 ;  /* 0x000000266f1f7221 */ /* 0x000fe20000010000 */
[----:B------:R-:W-:-:S02]  /*41d0*/  F2FP.F16.F32.PACK_AB R183, R8, R29 ;  /* 0x0000001d08b7723e */ /* 0x000fc400000000ff */
[----:B------:R-:W-:Y:S01]  /*41e0*/  F2FP.F16.F32.PACK_AB R176, R103, R176 ;  /* 0x000000b067b0723e */ /* 0x000fe200000000ff */
[----:B------:R-:W-:Y:S01]  /*41f0*/  FADD.FTZ R38, R170, R31 ;  /* 0x0000001faa267221 */ /* 0x000fe20000010000 */
[----:B------:R-:W-:Y:S01]  /*4200*/  F2FP.F16.F32.PACK_AB R178, R105, R178 ;  /* 0x000000b269b2723e */ /* 0x000fe200000000ff */
[----:B------:R-:W2:Y:S01]  /*4210*/  MUFU.EX2 R37, R37 ;  /* 0x0000002500257308 */ /* 0x000ea20000000800 */
[----:B0-----:R-:W-:Y:S01]  /*4220*/  FADD.FTZ R9, R33, R36 ;  /* 0x0000002421097221 */ /* 0x001fe20000010000 */
[----:B------:R-:W-:Y:S01]  /*4230*/  FADD.FTZ R31, R113, R38 ;  /* 0x00000026711f7221 */ /* 0x000fe20000010000 */
[----:B------:R-:W-:Y:S02]  /*4240*/  F2FP.F16.F32.PACK_AB R172, R107, R172 ;  /* 0x000000ac6bac723e */ /* 0x000fe400000000ff */
[----:B------:R-:W-:Y:S01]  /*4250*/  F2FP.F16.F32.PACK_AB R174, R109, R174 ;  /* 0x000000ae6dae723e */ /* 0x000fe200000000ff */
[----:B------:R-:W-:Y:S01]  /*4260*/  FADD.FTZ R40, R164, R31 ;  /* 0x0000001fa4287221 */ /* 0x000fe20000010000 */
[----:B------:R-:W-:Y:S01]  /*4270*/  F2FP.F16.F32.PACK_AB R168, R111, R168 ;  /* 0x000000a86fa8723e */ /* 0x000fe200000000ff */
[----:B------:R-:W0:Y:S01]  /*4280*/  MUFU.EX2 R14, R39 ;  /* 0x00000027000e7308 */ /* 0x000e220000000800 */
[C---:B-1----:R-:W-:Y:S01]  /*4290*/  FADD.FTZ R36, R10.reuse, R9 ;  /* 0x000000090a247221 */ /* 0x042fe20000010000 */
[----:B------:R-:W-:Y:S01]  /*42a0*/  FADD.FTZ R31, R25, R40 ;  /* 0x00000028191f7221 */ /* 0x000fe20000010000 */
[----:B------:R-:W-:-:S02]  /*42b0*/  F2FP.F16.F32.PACK_AB R177, R10, R33 ;  /* 0x000000210ab1723e */ /* 0x000fc400000000ff */
[----:B------:R-:W-:Y:S01]  /*42c0*/  F2FP.F16.F32.PACK_AB R170, R113, R170 ;  /* 0x000000aa71aa723e */ /* 0x000fe200000000ff */
[----:B------:R-:W-:Y:S01]  /*42d0*/  FADD.FTZ R40, R166, R31 ;  /* 0x0000001fa6287221 */ /* 0x000fe20000010000 */
[----:B------:R-:W-:Y:S01]  /*42e0*/  F2FP.F16.F32.PACK_AB R164, R25, R164 ;  /* 0x000000a419a4723e */ /* 0x000fe200000000ff */
[----:B------:R-:W1:Y:S01]  /*42f0*/  MUFU.EX2 R41, R41 ;  /* 0x0000002900297308 */ /* 0x000e620000000800 */
[----:B--2---:R-:W-:Y:S01]  /*4300*/  FADD.FTZ R9, R37, R36 ;  /* 0x0000002425097221 */ /* 0x004fe20000010000 */
[C---:B------:R-:W-:Y:S01]  /*4310*/  FADD.FTZ R40, R61.reuse, R40 ;  /* 0x000000283d287221 */ /* 0x040fe20000010000 */
[----:B------:R-:W-:Y:S02]  /*4320*/  F2FP.F16.F32.PACK_AB R166, R61, R166 ;  /* 0x000000a63da6723e */ /* 0x000fe400000000ff */
[----:B------:R-:W-:Y:S01]  /*4330*/  F2FP.F16.F32.PACK_AB R181, R27, R26 ;  /* 0x0000001a1bb5723e */ /* 0x000fe200000000ff */
[----:B------:R-:W-:Y:S02]  /*4340*/  FADD.FTZ R31, R3, R40 ;  /* 0x00000028031f7221 */ /* 0x000fe40000010000 */
[----:B------:R-:W2:Y:S01]  /*4350*/  MUFU.EX2 R20, R43 ;  /* 0x0000002b00147308 */ /* 0x000ea20000000800 */
[----:B0-----:R-:W-:Y:S01]  /*4360*/  FADD.FTZ R38, R14, R9 ;  /* 0x000000090e267221 */ /* 0x001fe20000010000 */
[C---:B------:R-:W-:Y:S01]  /*4370*/  FADD.FTZ R31, R160.reuse, R31 ;  /* 0x0000001fa01f7221 */ /* 0x040fe20000010000 */
[----:B------:R-:W-:-:S02]  /*4380*/  F2FP.F16.F32.PACK_AB R160, R160, R3 ;  /* 0x00000003a0a0723e */ /* 0x000fc400000000ff */
[----:B------:R-:W-:-:S03]  /*4390*/  F2FP.F16.F32.PACK_AB R179, R14, R37 ;  /* 0x000000250eb3723e */ /* 0x000fc600000000ff */
        /* <DEDUP_REMOVED lines=12> */
[----:B------:R-:W-:Y:S01]  /*4460*/  FADD.FTZ R40, R162, R31 ;  /* 0x0000001fa2287221 */ /* 0x000fe20000010000 */
[----:B------:R-:W-:-:S03]  /*4470*/  F2FP.F16.F32.PACK_AB R162, R69, R162 ;  /* 0x000000a245a2723e */ /* 0x000fc600000000ff */
[----:B------:R-:W-:Y:S02]  /*4480*/  FADD.FTZ R40, R69, R40 ;  /* 0x0000002845287221 */ /* 0x000fe40000010000 */
        /* <DEDUP_REMOVED lines=66> */
[----:B------:R-:W-:Y:S01]  /*48b0*/  VIADD R10, R88, 0xfffffffe ;  /* 0xfffffffe580a7836 */ /* 0x000fe20000000000 */
        /* <DEDUP_REMOVED lines=12> */
.L_x_7580:
[----:B------:R-:W-:Y:S02]  /*4980*/  ULDC UR18, c[0x0][0x9e4] ;  /* 0x0002790000127ab9 */ /* 0x000fe40000000800 */
[----:B------:R-:W-:-:S11]  /*4990*/  UISETP.NE.AND UP0, UPT, UR18, 0x1, UPT ;  /* 0x000000011200788c */ /* 0x000fd6000bf05270 */
[----:B------:R-:W-:Y:S02]  /*49a0*/  @UP0 ULDC.64 UR6, c[0x0][0x9e8] ;  /* 0x00027a0000060ab9 */ /* 0x000fe40000000a00 */
[----:B------:R-:W-:-:S04]  /*49b0*/  UIMAD.WIDE.U32 UR10, UR15, UR6, URZ ;  /* 0x000000060f0a72a5 */ /* 0x000fc8000f8e003f */
[----:B------:R-:W-:-:S12]  /*49c0*/  @UP0 USHF.R.U32.HI UR15, URZ, UR7, UR11 ;  /* 0x000000073f0f0299 */ /* 0x000fd8000801160b */
.L_x_7581:
[----:B------:R-:W-:-:S04]  /*49d0*/  UIMAD UR15, UR15, UR18, UR18 ;  /* 0x000000120f0f72a4 */ /* 0x000fc8000f8e0212 */
[----:B------:R-:W-:-:S04]  /*49e0*/  UISETP.LT.AND UP0, UPT, UR14, UR15, UPT ;  /* 0x0000000f0e00728c */ /* 0x000fc8000bf01270 */
[----:B------:R-:W-:-:S12]  /*49f0*/  USEL UR14, UR14, UR15, UP0 ;  /* 0x0000000f0e0e7287 */ /* 0x000fd80008000000 */
.L_x_7579:
[----:B------:R-:W-:Y:S01]  /*4a00*/  USHF.R.S32.HI UR6, URZ, 0x1f, UR14 ;  /* 0x0000001f3f067899 */ /* 0x000fe2000801140e */
[----:B------:R-:W-:Y:S02]  /*4a10*/  CS2R R150, SRZ ;  /* 0x0000000000967805 */ /* 0x000fe4000001ff00 */
        /* <DEDUP_REMOVED lines=41> */
[----:B------:R-:W-:Y:S01]  /*4cb0*/  IMAD.MOV.U32 R151, RZ, RZ, RZ ;  /* 0x000000ffff977224 */ /* 0x000fe200078e00ff */
[----:B------:R-:W-:Y:S01]  /*4cc0*/  ULDC UR54, c[0x0][0x9e4] ;  /* 0x0002790000367ab9 */ /* 0x000fe20000000800 */
[----:B------:R-:W-:Y:S01]  /*4cd0*/  ULDC UR55, c[0x0][0x9dc] ;  /* 0x0002770000377ab9 */ /* 0x000fe20000000800 */
[----:B------:R-:W-:-:S05]  /*4ce0*/  ULDC UR56, c[0x0][0x9e0] ;  /* 0x0002780000387ab9 */ /* 0x000fca0000000800 */
.L_x_7601:
[----:B------:R-:W-:Y:S01]  /*4cf0*/  ISETP.NE.AND P2, PT, RZ, UR42, PT ;  /* 0x0000002aff007c0c */ /* 0x000fe2000bf45270 */
[----:B------:R-:W-:-:S04]  /*4d00*/  UISETP.NE.AND UP0, UPT, UR58, 0x1, UPT ;  /* 0x000000013a00788c */ /* 0x000fc8000bf05270 */
[----:B------:R-:W-:-:S04]  /*4d10*/  USEL UR46, URZ, 0x1, UP0 ;  /* 0x000000013f2e7887 */ /* 0x000fc80008000000 */
[----:B------:R-:W-:-:S04]  /*4d20*/  ULOP3.LUT UR46, UR59, UR46, URZ, 0x3c, !UPT ;  /* 0x0000002e3b2e7292 */ /* 0x000fc8000f8e3c3f */
[----:B------:R-:W-:Y:S08]  /*4d30*/  @P2 BRA `(.L_x_7583) ;  /* 0x0000000000382947 */ /* 0x000ff00003800000 */
[----:B------:R-:W-:Y:S05]  /*4d40*/  @!P0 BRA `(.L_x_7584) ;  /* 0x0000000000048947 */ /* 0x000fea0003800000 */
[----:B------:R-:W-:Y:S01]  /*4d50*/  BPT.TRAP 0x1 ;  /* 0x000000040000795c */ /* 0x000fe20000300000 */
.L_x_7584:
        /* <DEDUP_REMOVED lines=9> */
.L_x_7585:
[----:B-1----:R-:W-:Y:S05]  /*4df0*/  @P1 BRA `(.L_x_7583) ;  /* 0x0000000000081947 */ /* 0x002fea0003800000 */
[----:B------:R-:W1:Y:S02]  /*4e00*/  SYNCS.PHASECHK.TRANS64.TRYWAIT P1, [UR6+0x28830], R0 ;  /* 0x02883000ff0075a7 */ /* 0x000e640008020146 */
[----:B-1----:R-:W-:Y:S05]  /*4e10*/  @!P1 BRA `(.L_x_7586) ;  /* 0x000000f0005c9947 */ /* 0x002fea0003800000 */
.L_x_7583:
        /* <DEDUP_REMOVED lines=48> */
.L_x_7588:
[----:B------:R-:W-:Y:S01]  /*5120*/  ULEA UR6, UR58, UR41, 0x3 ;  /* 0x000000293a067291 */ /* 0x000fe2000f8e183f */
[----:B------:R-:W-:-:S05]  /*5130*/  IMAD.U32 R0, RZ, RZ, UR59 ;  /* 0x0000003bff007e24 */ /* 0x000fca000f8e00ff */
[----:B------:R-:W-:-:S04]  /*5140*/  SHF.L.U32 R0, R0, 0x1f, RZ ;  /* 0x0000001f00007819 */ /* 0x000fc800000006ff */
[----:B------:R0:W1:Y:S01]  /*5150*/  SYNCS.PHASECHK.TRANS64.TRYWAIT P1, [UR6+0x28850], R0 ;  /* 0x02885000ff0075a7 */ /* 0x0000620008020146 */
[----:B------:R-:W-:Y:S05]  /*5160*/  @!P0 BRA `(.L_x_7589) ;  /* 0x0000000000048947 */ /* 0x000fea0003800000 */
[----:B------:R-:W-:Y:S01]  /*5170*/  BPT.TRAP 0x1 ;  /* 0x000000040000795c */ /* 0x000fe20000300000 */
.L_x_7589:
[----:B-1----:R-:W-:Y:S05]  /*5180*/  @P1 BRA `(.L_x_7587) ;  /* 0x0000000000081947 */ /* 0x002fea0003800000 */
[----:B------:R-:W1:Y:S02]  /*5190*/  SYNCS.PHASECHK.TRANS64.TRYWAIT P1, [UR6+0x28850], R0 ;  /* 0x02885000ff0075a7 */ /* 0x000e640008020146 */
[----:B-1----:R-:W-:Y:S05]  /*51a0*/  @!P1 BRA `(.L_x_7590) ;  /* 0x000000ec00909947 */ /* 0x002fea0003800000 */
.L_x_7587:
        /* <DEDUP_REMOVED lines=49> */
.L_x_7591:
[----:B------:R-:W-:Y:S01]  /*54c0*/  UISETP.NE.AND UP1, UPT, UR50, URZ, UPT ;  /* 0x0000003f3200728c */ /* 0x000fe2000bf25270 */
[----:B0-----:R-:W-:Y:S01]  /*54d0*/  VIADD R0, R17, UR37 ;  /* 0x0000002511007c36 */ /* 0x001fe20008000000 */
[----:B------:R-:W0:Y:S01]  /*54e0*/  LDC R5, c[0x0][0x2f0] ;  /* 0x0000bc00ff057b82 */ /* 0x000e220000000800 */
[----:B------:R-:W-:Y:S01]  /*54f0*/  ULEA UR6, UR45, UR41, 0x3 ;  /* 0x000000292d067291 */ /* 0x000fe2000f8e183f */
[----:B------:R-:W-:Y:S01]  /*5500*/  IMAD.SHL.U32 R20, R10, 0x80, RZ ;  /* 0x000000800a147824 */ /* 0x000fe200078e00ff */
[----:B------:R-:W-:Y:S01]  /*5510*/  UISETP.NE.AND UP0, UPT, UR49, URZ, UPT ;  /* 0x0000003f3100728c */ /* 0x000fe2000bf05270 */
[----:B------:R-:W-:Y:S01]  /*5520*/  PLOP3.LUT P1, PT, PT, PT, UP1, 0x80, 0x0 ;  /* 0x000000000000781c */ /* 0x000fe20003f2f018 */
[----:B------:R-:W-:Y:S01]  /*5530*/  UIADD3 UR6, UR6, 0x28840, URZ ;  /* 0x0002884006067890 */ /* 0x000fe2000fffe03f */
[----:B------:R-:W-:Y:S02]  /*5540*/  PLOP3.LUT P2, PT, PT, PT, UP1, 0x80, 0x0 ;  /* 0x000000000000781c */ /* 0x000fe40003f4f018 */
[----:B------:R-:W1:Y:S01]  /*5550*/  LDC R6, c[0x0][0x288] ;  /* 0x0000a200ff067b82 */ /* 0x000e620000000800 */
[----:B------:R-:W-:Y:S01]  /*5560*/  @UP1 ULDC UR7, c[0x0][0x44c] ;  /* 0x0001130000071ab9 */ /* 0x000fe20000000800 */
[----:B------:R-:W-:Y:S01]  /*5570*/  IADD3 R7, -R20, 0x1, RZ ;  /* 0x0000000114077810 */ /* 0x000fe20007ffe1ff */
[----:B------:R-:W-:-:S06]  /*5580*/  UPRMT UR6, UR40, 0x654, UR6 ;  /* 0x0000065428067896 */ /* 0x000fcc0008000006 */
[----:B------:R-:W-:Y:S01]  /*5590*/  @P1 IMAD.HI.U32 R2, R0, UR7, RZ ;  /* 0x0000000700021c27 */ /* 0x000fe2000f8e00ff */
[----:B------:R-:W-:Y:S01]  /*55a0*/  @UP1 ULDC UR7, c[0x0][0x450] ;  /* 0x0001140000071ab9 */ /* 0x000fe20000000800 */
[----:B------:R-:W-:Y:S01]  /*55b0*/  PLOP3.LUT P1, PT, PT, PT, UP0, 0x40, 0x0 ;  /* 0x000000000000781c */ /* 0x000fe20003f2e808 */
[----:B------:R-:W-:Y:S01]  /*55c0*/  SYNCS.ARRIVE.TRANS64.RED.A1T0 RZ, [UR6], RZ ;  /* 0x000000ffffff79a7 */ /* 0x000fe20008100406 */
[----:B------:R-:W-:Y:S01]  /*55d0*/  ULOP3.LUT UR6, URZ, UR55, URZ, 0x33, !UPT ;  /* 0x000000373f067292 */ /* 0x000fe2000f8e333f */
[----:B------:R-:W-:Y:S01]  /*55e0*/  @P2 SHF.R.U32.HI R0, RZ, UR7, R2 ;  /* 0x00000007ff002c19 */ /* 0x000fe20008011602 */
[----:B------:R-:W-:-:S04]  /*55f0*/  IMAD R2, R16, -0x2, R7 ;  /* 0xfffffffe10027824 */ /* 0x000fc800078e0207 */
[----:B------:R-:W2:Y:S01]  /*5600*/  SHFL.IDX PT, R11, R0, RZ, 0x1c1f ;  /* 0x001c1fff000b7589 */ /* 0x000ea200000e0000 */
[----:B0-----:R-:W-:-:S04]  /*5610*/  IMAD R7, R5, UR43, R2 ;  /* 0x0000002b05077c24 */ /* 0x001fc8000f8e0202 */
[----:B-1----:R-:W-:-:S04]  /*5620*/  IMAD.IADD R7, R7, 0x1, -R6 ;  /* 0x0000000107077824 */ /* 0x002fc800078e0a06 */
[C---:B------:R-:W-:Y:S02]  /*5630*/  VIADD R152, R7.reuse, UR56 ;  /* 0x0000003807987c36 */ /* 0x040fe40008000000 */
[----:B------:R-:W-:Y:S02]  /*5640*/  VIADD R154, R7, UR6 ;  /* 0x00000006079a7c36 */ /* 0x000fe40008000000 */
[--C-:B--2---:R-:W-:Y:S02]  /*5650*/  IMAD.IADD R2, R152, 0x1, R11.reuse ;  /* 0x0000000198027824 */ /* 0x104fe400078e020b */
        /* <DEDUP_REMOVED lines=15> */
.L_x_7594:
[----:B------:R-:W-:-:S05]  /*5750*/  IMAD.U32 R11, RZ, RZ, UR54 ;  /* 0x00000036ff0b7e24 */ /* 0x000fca000f8e00ff */
[----:B------:R-:W-:-:S13]  /*5760*/  ISETP.NE.AND P1, PT, R11, 0x1, PT ;  /* 0x000000010b00780c */ /* 0x000fda0003f25270 */
[----:B------:R-:W0:Y:S02]  /*5770*/  @P1 LDC.64 R14, c[0x0][0x9e8] ;  /* 0x00027a00ff0e1b82 */ /* 0x000e240000000a00 */
[----:B0-----:R-:W-:-:S05]  /*5780*/  @P1 IMAD.HI.U32 R14, R7, R14, RZ ;  /* 0x0000000e070e1227 */ /* 0x001fca00078e00ff */
[----:B------:R-:W-:-:S07]  /*5790*/  @P1 SHF.R.U32.HI R7, RZ, R15, R14 ;  /* 0x0000000fff071219 */ /* 0x000fce000001160e */
.L_x_7595:
[----:B------:R-:W-:Y:S05]  /*57a0*/  BSYNC B0 ;  /* 0x0000000000007941 */ /* 0x000fea0003800000 */
.L_x_7593:
[----:B------:R-:W-:-:S04]  /*57b0*/  IMAD R7, R7, R11, -R20 ;  /* 0x0000000b07077224 */ /* 0x000fc800078e0a14 */
[----:B------:R-:W-:-:S05]  /*57c0*/  IMAD R7, R16, -0x2, R7 ;  /* 0xfffffffe10077824 */ /* 0x000fca00078e0207 */
[----:B------:R-:W-:Y:S02]  /*57d0*/  VIADDMNMX R2, R7, R11, R2, PT ;  /* 0x0000000b07027246 */ /* 0x000fe40003800102 */
[----:B------:R-:W-:-:S07]  /*57e0*/  VIMNMX R12, R12, R7, !PT ;  /* 0x000000070c0c7248 */ /* 0x000fce0007fe0100 */
.L_x_7592:
[----:B------:R-:W-:Y:S01]  /*57f0*/  ISETP.GT.AND P1, PT, R10, -0x1, PT ;  /* 0xffffffff0a00780c */ /* 0x000fe20003f24270 */
[----:B------:R-:W0:Y:S01]  /*5800*/  SHFL.IDX PT, R161, R0, 0x1, 0x1c1f ;  /* 0x003c1f0000a17f89 */ /* 0x000e2200000e0000 */
[----:B------:R-:W-:Y:S02]  /*5810*/  UISETP.NE.AND UP0, UPT, UR49, URZ, UPT ;  /* 0x0000003f3100728c */ /* 0x000fe4000bf05270 */
[C---:B------:R-:W-:Y:S02]  /*5820*/  ISETP.GT.AND P3, PT, R12.reuse, 0x8, P1 ;  /* 0x000000080c00780c */ /* 0x040fe40000f64270 */
[----:B------:R-:W-:Y:S02]  /*5830*/  ISETP.GT.AND P6, PT, R12, RZ, P1 ;  /* 0x000000ff0c00720c */ /* 0x000fe40000fc4270 */
[----:B------:R-:W-:Y:S02]  /*5840*/  ISETP.LT.OR P3, PT, R2, 0x9, P3 ;  /* 0x000000090200780c */ /* 0x000fe40001f61670 */
[----:B------:R-:W-:-:S02]  /*5850*/  ISETP.GT.AND P2, PT, R12, 0x1, P1 ;  /* 0x000000010c00780c */ /* 0x000fc40000f44270 */
[----:B------:R-:W-:Y:S02]  /*5860*/  FSEL R175, R28, -INF , !P3 ;  /* 0xff8000001caf7808 */ /* 0x000fe40005800000 */
[----:B------:R-:W-:Y:S02]  /*5870*/  ISETP.GT.AND P3, PT, R12, 0x19, P1 ;  /* 0x000000190c00780c */ /* 0x000fe40000f64270 */
[C---:B------:R-:W-:Y:S02]  /*5880*/  ISETP.LT.OR P6, PT, R2.reuse, 0x1, P6 ;  /* 0x000000010200780c */ /* 0x040fe400037c1670 */
[C---:B------:R-:W-:Y:S02]  /*5890*/  ISETP.LT.OR P2, PT, R2.reuse, 0x2, P2 ;  /* 0x000000020200780c */ /* 0x040fe40001741670 */
[----:B------:R-:W-:Y:S02]  /*58a0*/  ISETP.LT.OR P3, PT, R2, 0x1a, P3 ;  /* 0x0000001a0200780c */ /* 0x000fe40001f61670 */
[----:B------:R-:W-:-:S02]  /*58b0*/  ISETP.GT.AND P5, PT, R12, 0x9, P1 ;  /* 0x000000090c00780c */ /* 0x000fc40000fa4270 */
[----:B------:R-:W-:Y:S01]  /*58c0*/  FSEL R11, R24, -INF , !P6 ;  /* 0xff800000180b7808 */ /* 0x000fe20007000000 */
[----:B0-----:R-:W-:Y:S01]  /*58d0*/  IMAD.IADD R14, R154, 0x1, R161 ;  /* 0x000000019a0e7824 */ /* 0x001fe200078e02a1 */
[----:B------:R-:W-:Y:S02]  /*58e0*/  FSEL R173, R25, -INF , !P2 ;  /* 0xff80000019ad7808 */ /* 0x000fe40005000000 */
[C---:B------:R-:W-:Y:S02]  /*58f0*/  ISETP.GT.AND P4, PT, R12.reuse, 0x10, P1 ;  /* 0x000000100c00780c */ /* 0x040fe40000f84270 */
[C---:B------:R-:W-:Y:S02]  /*5900*/  ISETP.GT.AND P6, PT, R12.reuse, 0x11, P1 ;  /* 0x000000110c00780c */ /* 0x040fe40000fc4270 */
[----:B------:R-:W-:Y:S02]  /*5910*/  ISETP.GT.AND P2, PT, R12, 0x18, P1 ;  /* 0x000000180c00780c */ /* 0x000fe40000f44270 */
[----:B------:R-:W-:-:S02]  /*5920*/  FSEL R21, R37, -INF , !P3 ;  /* 0xff80000025157808 */ /* 0x000fc40005800000 */
[----:B------:R-:W-:Y:S02]  /*5930*/  ISETP.GT.AND P3, PT, R12, 0x30, P1 ;  /* 0x000000300c00780c */ /* 0x000fe40000f64270 */
[C---:B------:R-:W-:Y:S02]  /*5940*/  ISETP.LT.OR P5, PT, R2.reuse, 0xa, P5 ;  /* 0x0000000a0200780c */ /* 0x040fe40002fa1670 */
[C---:B------:R-:W-:Y:S02]  /*5950*/  ISETP.LT.OR P4, PT, R2.reuse, 0x11, P4 ;  /* 0x000000110200780c */ /* 0x040fe40002781670 */
[C---:B------:R-:W-:Y:S02]  /*5960*/  ISETP.LT.OR P6, PT, R2.reuse, 0x12, P6 ;  /* 0x000000120200780c */ /* 0x040fe400037c1670 */
[C---:B------:R-:W-:Y:S02]  /*5970*/  ISETP.LT.OR P2, PT, R2.reuse, 0x19, P2 ;  /* 0x000000190200780c */ /* 0x040fe40001741670 */
[----:B------:R-:W-:-:S02]  /*5980*/  ISETP.LT.OR P3, PT, R2, 0x31, P3 ;  /* 0x000000310200780c */ /* 0x000fc40001f61670 */
[----:B------:R-:W-:Y:S02]  /*5990*/  FSEL R13, R29, -INF , !P5 ;  /* 0xff8000001d0d7808 */ /* 0x000fe40006800000 */
[----:B------:R-:W-:Y:S02]  /*59a0*/  ISETP.GT.AND P5, PT, R12, 0x20, P1 ;  /* 0x000000200c00780c */ /* 0x000fe40000fa4270 */
[----:B------:R-:W-:Y:S02]  /*59b0*/  FSEL R177, R32, -INF , !P4 ;  /* 0xff80000020b17808 */ /* 0x000fe40006000000 */
[----:B------:R-:W-:Y:S02]  /*59c0*/  FSEL R15, R33, -INF , !P6 ;  /* 0xff800000210f7808 */ /* 0x000fe40007000000 */
[----:B------:R-:W-:Y:S02]  /*59d0*/  FSEL R179, R36, -INF , !P2 ;  /* 0xff80000024b37808 */ /* 0x000fe40005000000 */
[----:B------:R-:W-:-:S02]  /*59e0*/  ISETP.GT.AND P4, PT, R12, 0x21, P1 ;  /* 0x000000210c00780c */ /* 0x000fc40000f84270 */
[C---:B------:R-:W-:Y:S02]  /*59f0*/  ISETP.GT.AND P6, PT, R12.reuse, 0x28, P1 ;  /* 0x000000280c00780c */ /* 0x040fe40000fc4270 */
[----:B------:R-:W-:Y:S02]  /*5a00*/  ISETP.GT.AND P2, PT, R12, 0x29, P1 ;  /* 0x000000290c00780c */ /* 0x000fe40000f44270 */
        /* <DEDUP_REMOVED lines=8> */
[----:B------:R-:W-:Y:S02]  /*5a90*/  ISETP.GT.AND P5, PT, R12, 0x31, P1 ;  /* 0x000000310c00780c */ /* 0x000fe40000fa4270 */
[----:B------:R-:W-:-:S02]  /*5aa0*/  FSEL R167, R41, -INF , !P4 ;  /* 0xff80000029a77808 */ /* 0x000fc40006000000 */
[----:B------:R-:W-:Y:S02]  /*5ab0*/  FSEL R165, R44, -INF , !P6 ;  /* 0xff8000002ca57808 */ /* 0x000fe40007000000 */
        /* <DEDUP_REMOVED lines=12> */
[----:B------:R-:W-:Y:S02]  /*5b80*/  FSEL R153, R52, -INF , !P4 ;  /* 0xff80000034997808 */ /* 0x000fe40006000000 */
[----:B------:R-:W-:Y:S02]  /*5b90*/  FSEL R53, R53, -INF , !P6 ;  /* 0xff80000035357808 */ /* 0x000fe40007000000 */
[----:B------:R-:W-:Y:S02]  /*5ba0*/  FSEL R49, R56, -INF , !P2 ;  /* 0xff80000038317808 */ /* 0x000fe40005000000 */
[C---:B------:R-:W-:Y:S02]  /*5bb0*/  ISETP.GT.AND P5, PT, R12.reuse, 0x48, P1 ;  /* 0x000000480c00780c */ /* 0x040fe40000fa4270 */
        /* <DEDUP_REMOVED lines=31> */
[----:B------:R-:W-:Y:S01]  /*5db0*/  ISETP.GT.AND P2, PT, R12, 0x79, P1 ;  /* 0x000000790c00780c */ /* 0x000fe20000f44270 */
[----:B------:R-:W-:Y:S01]  /*5dc0*/  IMAD.IADD R12, R152, 0x1, R161 ;  /* 0x00000001980c7824 */ /* 0x000fe200078e02a1 */
        /* <DEDUP_REMOVED lines=22> */
.L_x_7598:
[----:B------:R-:W-:-:S05]  /*5f30*/  IMAD.U32 R2, RZ, RZ, UR54 ;  /* 0x00000036ff027e24 */ /* 0x000fca000f8e00ff */
[----:B------:R-:W-:-:S13]  /*5f40*/  ISETP.NE.AND P2, PT, R2, 0x1, PT ;  /* 0x000000010200780c */ /* 0x000fda0003f45270 */
[----:B------:R-:W0:Y:S02]  /*5f50*/  @P2 LDC.64 R162, c[0x0][0x9e8] ;  /* 0x00027a00ffa22b82 */ /* 0x000e240000000a00 */
[----:B0-----:R-:W-:-:S05]  /*5f60*/  @P2 IMAD.HI.U32 R0, R161, R162, RZ ;  /* 0x000000a2a1002227 */ /* 0x001fca00078e00ff */
[----:B------:R-:W-:-:S07]  /*5f70*/  @P2 SHF.R.U32.HI R161, RZ, R163, R0 ;  /* 0x000000a3ffa12219 */ /* 0x000fce0000011600 */
.L_x_7599:
[----:B------:R-:W-:Y:S05]  /*5f80*/  BSYNC B0 ;  /* 0x0000000000007941 */ /* 0x000fea0003800000 */
.L_x_7597:
[----:B------:R-:W-:-:S04]  /*5f90*/  IMAD R161, R161, R2, -R20 ;  /* 0x00000002a1a17224 */ /* 0x000fc800078e0a14 */
[----:B------:R-:W-:-:S05]  /*5fa0*/  IMAD R161, R16, -0x2, R161 ;  /* 0xfffffffe10a17824 */ /* 0x000fca00078e02a1 */
[----:B------:R-:W-:Y:S02]  /*5fb0*/  VIADDMNMX R12, R161, R2, R12, PT ;  /* 0x00000002a10c7246 */ /* 0x000fe4000380010c */
[----:B------:R-:W-:-:S07]  /*5fc0*/  VIMNMX R14, R14, R161, !PT ;  /* 0x000000a10e0e7248 */ /* 0x000fce0007fe0100 */
.L_x_7596:
[----:B------:R-:W-:Y:S02]  /*5fd0*/  FMNMX.FTZ R0, R11, R8, !PT ;  /* 0x000000080b007209 */ /* 0x000fe40007810000 */
[C---:B------:R-:W-:Y:S02]  /*5fe0*/  ISETP.GT.AND P6, PT, R14.reuse, 0x1, P1 ;  /* 0x000000010e00780c */ /* 0x040fe40000fc4270 */
        /* <DEDUP_REMOVED lines=11> */
[----:B------:R-:W-:Y:S02]  /*60a0*/  ISETP.GT.AND P5, PT, R14, 0x20, P1 ;  /* 0x000000200e00780c */ /* 0x000fe40000fa4270 */
[----:B------:R-:W-:Y:S02]  /*60b0*/  FMNMX.FTZ R0, R21, R0, !PT ;  /* 0x0000000015007209 */ /* 0x000fe40007810000 */
[----:B------:R-:W-:Y:S02]  /*60c0*/  ISETP.LT.OR P5, PT, R12, 0x21, P5 ;  /* 0x000000210c00780c */ /* 0x000fe40002fa1670 */
[----:B------:R-:W-:Y:S02]  /*60d0*/  FMNMX.FTZ R0, R171, R0, !PT ;  /* 0x00000000ab007209 */ /* 0x000fe40007810000 */
[----:B------:R-:W-:-:S02]  /*60e0*/  ISETP.GT.AND P3, PT, R14, 0x8, P1 ;  /* 0x000000080e00780c */ /* 0x000fc40000f64270 */
[----:B------:R-:W-:Y:S02]  /*60f0*/  FMNMX.FTZ R0, R167, R0, !PT ;  /* 0x00000000a7007209 */ /* 0x000fe40007810000 */
[----:B------:R-:W-:Y:S02]  /*6100*/  ISETP.GT.AND P4, PT, R14, 0x9, P1 ;  /* 0x000000090e00780c */ /* 0x000fe40000f84270 */
[----:B------:R-:W-:Y:S02]  /*6110*/  FMNMX.FTZ R0, R165, R0, !PT ;  /* 0x00000000a5007209 */ /* 0x000fe40007810000 */
[C---:B------:R-:W-:Y:S02]  /*6120*/  ISETP.LT.OR P3, PT, R12.reuse, 0x9, P3 ;  /* 0x000000090c00780c */ /* 0x040fe40001f61670 */
[----:B------:R-:W-:Y:S02]  /*6130*/  FMNMX.FTZ R0, R159, R0, !PT ;  /* 0x000000009f007209 */ /* 0x000fe40007810000 */
[----:B------:R-:W-:-:S02]  /*6140*/  ISETP.LT.OR P4, PT, R12, 0xa, P4 ;  /* 0x0000000a0c00780c */ /* 0x000fc40002781670 */
[----:B------:R-:W-:Y:S02]  /*6150*/  FMNMX.FTZ R0, R157, R0, !PT ;  /* 0x000000009d007209 */ /* 0x000fe40007810000 */
[----:B------:R-:W-:Y:S02]  /*6160*/  ISETP.GT.AND P2, PT, R14, 0x11, P1 ;  /* 0x000000110e00780c */ /* 0x000fe40000f44270 */
[----:B------:R-:W-:Y:S02]  /*6170*/  FMNMX.FTZ R0, R155, R0, !PT ;  /* 0x000000009b007209 */ /* 0x000fe40007810000 */
[----:B------:R-:W-:Y:S02]  /*6180*/  FSEL R31, R31, -INF , !P4 ;  /* 0xff8000001f1f7808 */ /* 0x000fe40006000000 */
        /* <DEDUP_REMOVED lines=16> */
[----:B------:R-:W-:Y:S02]  /*6290*/  FMNMX.FTZ R0, R29, R0, !PT ;  /* 0x000000001d007209 */ /* 0x000fe40007810000 */
[----:B------:R-:W-:Y:S02]  /*62a0*/  FSEL R43, R43, -INF , !P2 ;  /* 0xff8000002b2b7808 */ /* 0x000fe40005000000 */
[----:B------:R-:W-:Y:S02]  /*62b0*/  FMNMX.FTZ R0, R69, R0, !PT ;  /* 0x0000000045007209 */ /* 0x000fe40007810000 */
[----:B------:R-:W-:-:S02]  /*62c0*/  ISETP.GT.AND P2, PT, R14, 0x30, P1 ;  /* 0x000000300e00780c */ /* 0x000fc40000f44270 */
[----:B------:R-:W-:Y:S02]  /*62d0*/  FMNMX.FTZ R0, R33, R0, !PT ;  /* 0x0000000021007209 */ /* 0x000fe40007810000 */
[C---:B------:R-:W-:Y:S02]  /*62e0*/  ISETP.LT.OR P4, PT, R12.reuse, 0x2a, P4 ;  /* 0x0000002a0c00780c */ /* 0x040fe40002781670 */
        /* <DEDUP_REMOVED lines=13> */
[----:B------:R-:W0:Y:S01]  /*63c0*/  LDC R0, c[0x0][0x988] ;  /* 0x00026200ff007b82 */ /* 0x000e220000000800 */
[----:B------:R-:W-:Y:S02]  /*63d0*/  ISETP.LT.OR P2, PT, R12, 0x51, P2 ;  /* 0x000000510c00780c */ /* 0x000fe40001741670 */
[----:B------:R-:W1:Y:S02]  /*63e0*/  SHFL.BFLY PT, R161, R20, 0x2, 0x1f ;  /* 0x0c401f0014a17f89 */ /* 0x000e6400000e0000 */
[----:B-1----:R-:W-:-:S05]  /*63f0*/  FMNMX.FTZ R161, R20, R161, !PT ;  /* 0x000000a114a17209 */ /* 0x002fca0007810000 */
[----:B------:R-:W1:Y:S02]  /*6400*/  SHFL.BFLY PT, R2, R161, 0x1, 0x1f ;  /* 0x0c201f00a1027f89 */ /* 0x000e6400000e0000 */
[----:B-1----:R-:W-:Y:S02]  /*6410*/  FMNMX.FTZ R2, R161, R2, !PT ;  /* 0x00000002a1027209 */ /* 0x002fe40007810000 */
[----:B------:R-:W-:Y:S02]  /*6420*/  FSEL R161, R30, -INF , !P3 ;  /* 0xff8000001ea17808 */ /* 0x000fe40005800000 */
[C---:B------:R-:W-:Y:S01]  /*6430*/  FSETP.NEU.FTZ.AND P6, PT, R2.reuse, -INF , PT ;  /* 0xff8000000200780b */ /* 0x040fe20003fdd000 */
[----:B0-----:R-:W-:Y:S01]  /*6440*/  FMUL.FTZ R20, R2, R0 ;  /* 0x0000000002147220 */ /* 0x001fe20000410000 */
[----:B------:R-:W-:-:S04]  /*6450*/  ISETP.GT.AND P3, PT, R14, 0x18, P1 ;  /* 0x000000180e00780c */ /* 0x000fc80000f64270 */
[----:B------:R-:W-:Y:S02]  /*6460*/  FSEL R20, R20, RZ, P6 ;  /* 0x000000ff14147208 */ /* 0x000fe40003000000 */
[----:B------:R-:W-:-:S03]  /*6470*/  ISETP.LT.OR P3, PT, R12, 0x19, P3 ;  /* 0x000000190c00780c */ /* 0x000fc60001f61670 */
[-CC-:B------:R-:W-:Y:S01]  /*6480*/  FFMA.FTZ R180, R173, R0.reuse, -R20.reuse ;  /* 0x00000000adb47223 */ /* 0x180fe20000010814 */
[----:B------:R-:W-:Y:S01]  /*6490*/  FSEL R173, R42, -INF , !P5 ;  /* 0xff8000002aad7808 */ /* 0x000fe20006800000 */
[-CC-:B------:R-:W-:Y:S01]  /*64a0*/  FFMA.FTZ R182, R175, R0.reuse, -R20.reuse ;  /* 0x00000000afb67223 */ /* 0x180fe20000010814 */
[----:B------:R-:W-:Y:S01]  /*64b0*/  ISETP.GT.AND P5, PT, R14, RZ, P1 ;  /* 0x000000ff0e00720c */ /* 0x000fe20000fa4270 */
[-CC-:B------:R-:W-:Y:S01]  /*64c0*/  FFMA.FTZ R176, R177, R0.reuse, -R20.reuse ;  /* 0x00000000b1b07223 */ /* 0x180fe20000010814 */
[----:B------:R-:W-:Y:S01]  /*64d0*/  FSEL R169, R38, -INF , !P3 ;  /* 0xff80000026a97808 */ /* 0x000fe20005800000 */
[-CC-:B------:R-:W-:Y:S01]  /*64e0*/  FFMA.FTZ R178, R179, R0.reuse, -R20.reuse ;  /* 0x00000000b3b27223 */ /* 0x180fe20000010814 */
[----:B------:R-:W-:Y:S01]  /*64f0*/  ISETP.LT.OR P5, PT, R12, 0x1, P5 ;  /* 0x000000010c00780c */ /* 0x000fe20002fa1670 */
[-CC-:B------:R-:W-:Y:S01]  /*6500*/  FFMA.FTZ R172, R171, R0.reuse, -R20.reuse ;  /* 0x00000000abac7223 */ /* 0x180fe20000010814 */
[----:B------:R-:W-:Y:S01]  /*6510*/  ISETP.GT.AND P3, PT, R14, 0x28, P1 ;  /* 0x000000280e00780c */ /* 0x000fe20000f64270 */
[-CC-:B------:R-:W-:Y:S01]  /*6520*/  FFMA.FTZ R174, R165, R0.reuse, -R20.reuse ;  /* 0x00000000a5ae7223 */ /* 0x180fe20000010814 */
[----:B------:R-:W-:Y:S01]  /*6530*/  FSEL R26, R26, -INF , !P5 ;  /* 0xff8000001a1a7808 */ /* 0x000fe20006800000 */
[-CC-:B------:R-:W-:Y:S01]  /*6540*/  FFMA.FTZ R168, R157, R0.reuse, -R20.reuse ;  /* 0x000000009da87223 */ /* 0x180fe20000010814 */
[----:B------:R-:W-:Y:S01]  /*6550*/  ISETP.LT.OR P3, PT, R12, 0x29, P3 ;  /* 0x000000290c00780c */ /* 0x000fe20001f61670 */
[-CC-:B------:R-:W-:Y:S01]  /*6560*/  FFMA.FTZ R170, R153, R0.reuse, -R20.reuse ;  /* 0x0000000099aa7223 */ /* 0x180fe20000010814 */
[----:B------:R-:W-:Y:S01]  /*6570*/  FMNMX.FTZ R24, R26, R9, !PT ;  /* 0x000000091a187209 */ /* 0x000fe20007810000 */
[-CC-:B------:R-:W-:Y:S01]  /*6580*/  FFMA.FTZ R164, R49, R0.reuse, -R20.reuse ;  /* 0x0000000031a47223 */ /* 0x180fe20000010814 */
[----:B------:R-:W-:Y:S01]  /*6590*/  FSEL R175, R46, -INF , !P3 ;  /* 0xff8000002eaf7808 */ /* 0x000fe20005800000 */
[--C-:B------:R-:W-:Y:S01]  /*65a0*/  FFMA.FTZ R49, R57, R0, -R20.reuse ;  /* 0x0000000039317223 */ /* 0x100fe20000010814 */
[----:B------:R-:W-:Y:S01]  /*65b0*/  FMNMX.FTZ R24, R27, R24, !PT ;  /* 0x000000181b187209 */ /* 0x000fe20007810000 */
[-CC-:B------:R-:W-:Y:S01]  /*65c0*/  FFMA.FTZ R166, R37, R0.reuse, -R20.reuse ;  /* 0x0000000025a67223 */ /* 0x180fe20000010814 */
[C---:B------:R-:W-:Y:S01]  /*65d0*/  ISETP.GT.AND P3, PT, R14.reuse, 0x31, P1 ;  /* 0x000000310e00780c */ /* 0x040fe20000f64270 */
[--C-:B------:R-:W-:Y:S01]  /*65e0*/  FFMA.FTZ R37, R61, R0, -R20.reuse ;  /* 0x000000003d257223 */ /* 0x100fe20000010814 */
[----:B------:R-:W-:Y:S01]  /*65f0*/  FMNMX.FTZ R24, R161, R24, !PT ;  /* 0x00000018a1187209 */ /* 0x000fe20007810000 */
[-CC-:B------:R-:W-:Y:S01]  /*6600*/  FFMA.FTZ R158, R7, R0.reuse, -R20.reuse ;  /* 0x00000000079e7223 */ /* 0x180fe20000010814 */
[----:B------:R-:W-:Y:S01]  /*6610*/  FSEL R177, R47, -INF , !P4 ;  /* 0xff8000002fb17808 */ /* 0x000fe20006000000 */
[--C-:B------:R-:W-:Y:S01]  /*6620*/  FFMA.FTZ R47, R167, R0, -R20.reuse ;  /* 0x00000000a72f7223 */ /* 0x100fe20000010814 */
[----:B------:R-:W-:Y:S01]  /*6630*/  FMNMX.FTZ R24, R31, R24, !PT ;  /* 0x000000181f187209 */ /* 0x000fe20007810000 */
[-CC-:B------:R-:W-:Y:S01]  /*6640*/  FFMA.FTZ R160, R25, R0.reuse, -R20.reuse ;  /* 0x0000000019a07223 */ /* 0x180fe20000010814 */
[----:B------:R-:W-:Y:S01]  /*6650*/  ISETP.GT.AND P5, PT, R14, 0x38, P1 ;  /* 0x000000380e00780c */ /* 0x000fe20000fa4270 */
[--C-:B------:R-:W-:Y:S01]  /*6660*/  FFMA.FTZ R25, R65, R0, -R20.reuse ;  /* 0x0000000041197223 */ /* 0x100fe20000010814 */
[----:B------:R-:W-:Y:S01]  /*6670*/  FMNMX.FTZ R24, R163, R24, !PT ;  /* 0x00000018a3187209 */ /* 0x000fe20007810000 */
[-CC-:B------:R-:W-:Y:S01]  /*6680*/  FFMA.FTZ R11, R11, R0.reuse, -R20.reuse ;  /* 0x000000000b0b7223 */ /* 0x180fe20000010814 */
[----:B------:R-:W-:Y:S01]  /*6690*/  ISETP.LT.OR P3, PT, R12, 0x32, P3 ;  /* 0x000000320c00780c */ /* 0x000fe20001f61670 */
[--C-:B------:R-:W-:Y:S01]  /*66a0*/  FFMA.FTZ R162, R29, R0, -R20.reuse ;  /* 0x000000001da27223 */ /* 0x100fe20000010814 */
[----:B------:R-:W-:Y:S01]  /*66b0*/  FMNMX.FTZ R24, R35, R24, !PT ;  /* 0x0000001823187209 */ /* 0x000fe20007810000 */
[--C-:B------:R-:W-:Y:S01]  /*66c0*/  FFMA.FTZ R156, R33, R0, -R20.reuse ;  /* 0x00000000219c7223 */ /* 0x100fe20000010814 */
[----:B------:R-:W-:Y:S01]  /*66d0*/  ISETP.GT.AND P4, PT, R14, 0x39, P1 ;  /* 0x000000390e00780c */ /* 0x000fe20000f84270 */
[----:B------:R-:W-:Y:S01]  /*66e0*/  MUFU.EX2 R11, R11 ;  /* 0x0000000b000b7308 */ /* 0x000fe20000000800 */
[----:B------:R-:W-:Y:S01]  /*66f0*/  FMNMX.FTZ R24, R169, R24, !PT ;  /* 0x00000018a9187209 */ /* 0x000fe20007810000 */
[-CC-:B------:R-:W-:Y:S01]  /*6700*/  FFMA.FTZ R152, R45, R0.reuse, -R20.reuse ;  /* 0x000000002d987223 */ /* 0x180fe20000010814 */
        /* <DEDUP_REMOVED lines=13> */
[--C-:B------:R-:W-:Y:S01]  /*67e0*/  FFMA.FTZ R33, R73, R0, -R20.reuse ;  /* 0x0000000049217223 */ /* 0x100fe20000010814 */
[----:B------:R-:W-:Y:S01]  /*67f0*/  FMNMX.FTZ R24, R175, R24, !PT ;  /* 0x00000018af187209 */ /* 0x000fe20007810000 */
[-CC-:B------:R-:W-:Y:S01]  /*6800*/  FFMA.FTZ R45, R81, R0.reuse, -R20.reuse ;  /* 0x00000000512d7223 */ /* 0x180fe20000010814 */
[----:B------:R-:W-:Y:S01]  /*6810*/  ISETP.GT.AND P3, PT, R14, 0x41, P1 ;  /* 0x000000410e00780c */ /* 0x000fe20000f64270 */
[--C-:B------:R-:W-:Y:S01]  /*6820*/  FFMA.FTZ R41, R85, R0, -R20.reuse ;  /* 0x0000000055297223 */ /* 0x100fe20000010814 */
[----:B------:R-:W-:Y:S01]  /*6830*/  FMNMX.FTZ R24, R177, R24, !PT ;  /* 0x00000018b1187209 */ /* 0x000fe20007810000 */
[----:B------:R-:W-:Y:S01]  /*6840*/  MUFU.EX2 R180, R180 ;  /* 0x000000b400b47308 */ /* 0x000fe20000000800 */
[----:B------:R-:W-:Y:S01]  /*6850*/  FSEL R183, R55, -INF , !P4 ;  /* 0xff80000037b77808 */ /* 0x000fe20006000000 */
[----:B------:R-:W-:Y:S01]  /*6860*/  FFMA.FTZ R55, R159, R0, -R20 ;  /* 0x000000009f377223 */ /* 0x000fe20000010814 */
[----:B------:R-:W-:-:S02]  /*6870*/  FMNMX.FTZ R24, R181, R24, !PT ;  /* 0x00000018b5187209 */ /* 0x000fc40007810000 */
[----:B------:R-:W-:Y:S02]  /*6880*/  ISETP.GT.AND P5, PT, R14, 0x48, P1 ;  /* 0x000000480e00780c */ /* 0x000fe40000fa4270 */
[----:B------:R-:W-:Y:S01]  /*6890*/  FMNMX.FTZ R24, R51, R24, !PT ;  /* 0x0000001833187209 */ /* 0x000fe20007810000 */
[----:B------:R-:W-:Y:S01]  /*68a0*/  MUFU.EX2 R182, R182 ;  /* 0x000000b600b67308 */ /* 0x000fe20000000800 */
[----:B------:R-:W-:Y:S02]  /*68b0*/  ISETP.LT.OR P3, PT, R12, 0x42, P3 ;  /* 0x000000420c00780c */ /* 0x000fe40001f61670 */
[----:B------:R-:W-:Y:S02]  /*68c0*/  FMNMX.FTZ R24, R179, R24, !PT ;  /* 0x00000018b3187209 */ /* 0x000fe40007810000 */
[----:B------:R-:W-:Y:S02]  /*68d0*/  ISETP.GT.AND P4, PT, R14, 0x49, P1 ;  /* 0x000000490e00780c */ /* 0x000fe40000f84270 */
[----:B------:R-:W-:Y:S01]  /*68e0*/  FMNMX.FTZ R24, R183, R24, !PT ;  /* 0x00000018b7187209 */ /* 0x000fe20007810000 */
[----:B------:R-:W-:Y:S01]  /*68f0*/  MUFU.EX2 R13, R13 ;  /* 0x0000000d000d7308 */ /* 0x000fe20000000800 */
[----:B------:R-:W-:-:S02]  /*6900*/  ISETP.LT.OR P5, PT, R12, 0x49, P5 ;  /* 0x000000490c00780c */ /* 0x000fc40002fa1670 */
[----:B------:R-:W-:Y:S01]  /*6910*/  FSEL R171, R59, -INF , !P3 ;  /* 0xff8000003bab7808 */ /* 0x000fe20005800000 */
[----:B------:R-:W-:Y:S01]  /*6920*/  FFMA.FTZ R59, R155, R0, -R20 ;  /* 0x000000009b3b7223 */ /* 0x000fe20000010814 */
[----:B------:R-:W-:Y:S02]  /*6930*/  FMNMX.FTZ R24, R193, R24, !PT ;  /* 0x00000018c1187209 */ /* 0x000fe40007810000 */
[----:B------:R-:W-:Y:S01]  /*6940*/  FSEL R167, R62, -INF , !P5 ;  /* 0xff8000003ea77808 */ /* 0x000fe20006800000 */
[----:B------:R-:W-:Y:S01]  /*6950*/  MUFU.EX2 R176, R176 ;  /* 0x000000b000b07308 */ /* 0x000fe20000000800 */
[----:B------:R-:W-:Y:S02]  /*6960*/  ISETP.LT.OR P4, PT, R12, 0x4a, P4 ;  /* 0x0000004a0c00780c */ /* 0x000fe40002781670 */
[----:B------:R-:W-:Y:S02]  /*6970*/  FMNMX.FTZ R24, R171, R24, !PT ;  /* 0x00000018ab187209 */ /* 0x000fe40007810000 */
[----:B------:R-:W-:-:S02]  /*6980*/  ISETP.GT.AND P3, PT, R14, 0x51, P1 ;  /* 0x000000510e00780c */ /* 0x000fc40000f64270 */
[----:B------:R-:W-:Y:S01]  /*6990*/  FSEL R63, R63, -INF , !P4 ;  /* 0xff8000003f3f7808 */ /* 0x000fe20006000000 */
[----:B------:R-:W-:Y:S01]  /*69a0*/  MUFU.EX2 R15, R15 ;  /* 0x0000000f000f7308 */ /* 0x000fe20000000800 */
[----:B------:R-:W-:Y:S02]  /*69b0*/  FMNMX.FTZ R24, R167, R24, !PT ;  /* 0x00000018a7187209 */ /* 0x000fe40007810000 */
[----:B------:R-:W-:Y:S02]  /*69c0*/  ISETP.GT.AND P5, PT, R14, 0x58, P1 ;  /* 0x000000580e00780c */ /* 0x000fe40000fa4270 */
[----:B------:R-:W-:Y:S02]  /*69d0*/  FSEL R165, R66, -INF , !P2 ;  /* 0xff80000042a57808 */ /* 0x000fe40005000000 */
[----:B------:R-:W-:Y:S01]  /*69e0*/  ISETP.LT.OR P3, PT, R12, 0x52, P3 ;  /* 0x000000520c00780c */ /* 0x000fe20001f61670 */
[----:B------:R-:W-:Y:S01]  /*69f0*/  MUFU.EX2 R178, R178 ;  /* 0x000000b200b27308 */ /* 0x000fe20000000800 */
[----:B------:R-:W-:-:S02]  /*6a00*/  FMNMX.FTZ R24, R63, R24, !PT ;  /* 0x000000183f187209 */ /* 0x000fc40007810000 */
[----:B------:R-:W-:Y:S02]  /*6a10*/  ISETP.GT.AND P4, PT, R14, 0x59, P1 ;  /* 0x000000590e00780c */ /* 0x000fe40000f84270 */
[----:B------:R-:W-:Y:S02]  /*6a20*/  ISETP.LT.OR P5, PT, R12, 0x59, P5 ;  /* 0x000000590c00780c */ /* 0x000fe40002fa1670 */
[----:B------:R-:W-:Y:S01]  /*6a30*/  FSEL R67, R67, -INF , !P3 ;  /* 0xff80000043437808 */ /* 0x000fe20005800000 */
[----:B------:R-:W-:Y:S01]  /*6a40*/  MUFU.EX2 R21, R21 ;  /* 0x0000001500157308 */ /* 0x000fe20000000800 */
[----:B------:R-:W-:Y:S02]  /*6a50*/  FMNMX.FTZ R24, R165, R24, !PT ;  /* 0x00000018a5187209 */ /* 0x000fe40007810000 */
[----:B------:R-:W-:Y:S02]  /*6a60*/  ISETP.GT.AND P2, PT, R14, 0x60, P1 ;  /* 0x000000600e00780c */ /* 0x000fe40000f44270 */
[----:B------:R-:W-:-:S02]  /*6a70*/  FSEL R157, R70, -INF , !P5 ;  /* 0xff800000469d7808 */ /* 0x000fc40006800000 */
[----:B------:R-:W-:Y:S01]  /*6a80*/  ISETP.LT.OR P4, PT, R12, 0x5a, P4 ;  /* 0x0000005a0c00780c */ /* 0x000fe20002781670 */
[----:B------:R-:W-:Y:S01]  /*6a90*/  MUFU.EX2 R172, R172 ;  /* 0x000000ac00ac7308 */ /* 0x000fe20000000800 */
[----:B------:R-:W-:Y:S02]  /*6aa0*/  FMNMX.FTZ R24, R67, R24, !PT ;  /* 0x0000001843187209 */ /* 0x000fe40007810000 */
[----:B------:R-:W-:Y:S02]  /*6ab0*/  ISETP.GT.AND P3, PT, R14, 0x61, P1 ;  /* 0x000000610e00780c */ /* 0x000fe40000f64270 */
[----:B------:R-:W-:Y:S02]  /*6ac0*/  ISETP.LT.OR P2, PT, R12, 0x61, P2 ;  /* 0x000000610c00780c */ /* 0x000fe40001741670 */
[----:B------:R-:W-:Y:S01]  /*6ad0*/  FSEL R71, R71, -INF , !P4 ;  /* 0xff80000047477808 */ /* 0x000fe20006000000 */
[----:B------:R-:W-:Y:S01]  /*6ae0*/  MUFU.EX2 R47, R47 ;  /* 0x0000002f002f7308 */ /* 0x000fe20000000800 */
[----:B------:R-:W-:-:S02]  /*6af0*/  FMNMX.FTZ R24, R157, R24, !PT ;  /* 0x000000189d187209 */ /* 0x000fc40007810000 */
[----:B------:R-:W-:Y:S02]  /*6b00*/  ISETP.GT.AND P5, PT, R14, 0x68, P1 ;  /* 0x000000680e00780c */ /* 0x000fe40000fa4270 */
[----:B------:R-:W-:Y:S02]  /*6b10*/  FSEL R155, R74, -INF , !P2 ;  /* 0xff8000004a9b7808 */ /* 0x000fe40005000000 */
[----:B------:R-:W-:Y:S01]  /*6b20*/  ISETP.LT.OR P3, PT, R12, 0x62, P3 ;  /* 0x000000620c00780c */ /* 0x000fe20001f61670 */
[----:B------:R-:W-:Y:S01]  /*6b30*/  MUFU.EX2 R174, R174 ;  /* 0x000000ae00ae7308 */ /* 0x000fe20000000800 */
[----:B------:R-:W-:Y:S02]  /*6b40*/  FMNMX.FTZ R24, R71, R24, !PT ;  /* 0x0000001847187209 */ /* 0x000fe40007810000 */
[----:B------:R-:W-:Y:S02]  /*6b50*/  ISETP.GT.AND P4, PT, R14, 0x69, P1 ;  /* 0x000000690e00780c */ /* 0x000fe40000f84270 */
[----:B------:R-:W-:-:S02]  /*6b60*/  ISETP.LT.OR P5, PT, R12, 0x69, P5 ;  /* 0x000000690c00780c */ /* 0x000fc40002fa1670 */
        /* <DEDUP_REMOVED lines=19> */
[----:B------:R-:W-:Y:S02]  /*6ca0*/  ISETP.LT.OR P5, PT, R12, 0x79, P5 ;  /* 0x000000790c00780c */ /* 0x000fe40002fa1670 */
[----:B------:R-:W-:Y:S01]  /*6cb0*/  FSEL R83, R83, -INF , !P3 ;  /* 0xff80000053537808 */ /* 0x000fe20005800000 */
[----:B------:R-:W-:Y:S01]  /*6cc0*/  MUFU.EX2 R53, R53 ;  /* 0x0000003500357308 */ /* 0x000fe20000000800 */
[----:B------:R-:W-:-:S02]  /*6cd0*/  FMNMX.FTZ R24, R159, R24, !PT ;  /* 0x000000189f187209 */ /* 0x000fc40007810000 */
[----:B------:R-:W-:Y:S02]  /*6ce0*/  ISETP.LT.OR P1, PT, R12, 0x7a, P1 ;  /* 0x0000007a0c00780c */ /* 0x000fe40000f21670 */
[----:B------:R-:W-:Y:S02]  /*6cf0*/  FSEL R195, R86, -INF , !P5 ;  /* 0xff80000056c37808 */ /* 0x000fe40006800000 */
[----:B------:R-:W-:Y:S01]  /*6d00*/  FMNMX.FTZ R24, R83, R24, !PT ;  /* 0x0000001853187209 */ /* 0x000fe20007810000 */
[----:B------:R-:W-:Y:S01]  /*6d10*/  MUFU.EX2 R164, R164 ;  /* 0x000000a400a47308 */ /* 0x000fe20000000800 */
[----:B------:R-:W-:Y:S02]  /*6d20*/  FSEL R87, R87, -INF , !P1 ;  /* 0xff80000057577808 */ /* 0x000fe40004800000 */
[----:B------:R-:W-:Y:S02]  /*6d30*/  FMNMX.FTZ R24, R195, R24, !PT ;  /* 0x00000018c3187209 */ /* 0x000fe40007810000 */
[----:B------:R-:W-:-:S02]  /*6d40*/  FSEL R65, R2, RZ, P6 ;  /* 0x000000ff02417208 */ /* 0x000fc40003000000 */
[----:B------:R-:W-:Y:S01]  /*6d50*/  FMNMX.FTZ R24, R87, R24, !PT ;  /* 0x0000001857187209 */ /* 0x000fe20007810000 */
[----:B------:R-:W-:Y:S02]  /*6d60*/  MUFU.EX2 R49, R49 ;  /* 0x0000003100317308 */ /* 0x000fe40000000800 */
[----:B------:R-:W-:Y:S02]  /*6d70*/  FADD.FTZ R65, -R65, R8 ;  /* 0x0000000841417221 */ /* 0x000fe40000010100 */
[----:B------:R-:W0:Y:S02]  /*6d80*/  SHFL.BFLY PT, R57, R24, 0x2, 0x1f ;  /* 0x0c401f0018397f89 */ /* 0x000e2400000e0000 */
[-C--:B------:R-:W-:Y:S02]  /*6d90*/  FMUL.FTZ R8, R65, R0.reuse ;  /* 0x0000000041087220 */ /* 0x080fe40000410000 */
[----:B------:R-:W-:Y:S08]  /*6da0*/  MUFU.EX2 R166, R166 ;  /* 0x000000a600a67308 */ /* 0x000ff00000000800 */
[----:B------:R-:W1:Y:S08]  /*6db0*/  MUFU.EX2 R8, R8 ;  /* 0x0000000800087308 */ /* 0x000e700000000800 */
        /* <DEDUP_REMOVED lines=9> */
[----:B-1----:R-:W-:-:S03]  /*6e50*/  FFMA.FTZ R61, R8, R4, R11 ;  /* 0x00000004083d7223 */ /* 0x002fc6000001000b */
[C---:B------:R-:W-:Y:S01]  /*6e60*/  FSETP.NEU.FTZ.AND P1, PT, R7.reuse, -INF , PT ;  /* 0xff8000000700780b */ /* 0x040fe20003f3d000 */
[C---:B------:R-:W-:Y:S01]  /*6e70*/  FMUL.FTZ R12, R7.reuse, R0 ;  /* 0x00000000070c7220 */ /* 0x040fe20000410000 */
[----:B------:R-:W-:Y:S01]  /*6e80*/  FADD.FTZ R61, R180, R61 ;  /* 0x0000003db43d7221 */ /* 0x000fe20000010000 */
[----:B------:R-:W-:Y:S01]  /*6e90*/  MUFU.EX2 R156, R156 ;  /* 0x0000009c009c7308 */ /* 0x000fe20000000800 */
[----:B------:R-:W-:Y:S02]  /*6ea0*/  FSEL R34, R7, RZ, P1 ;  /* 0x000000ff07227208 */ /* 0x000fe40000800000 */
[----:B------:R-:W-:-:S03]  /*6eb0*/  FSEL R12, R12, RZ, P1 ;  /* 0x000000ff0c0c7208 */ /* 0x000fc60000800000 */
[----:B------:R-:W-:Y:S02]  /*6ec0*/  FADD.FTZ R9, -R34, R9 ;  /* 0x0000000922097221 */ /* 0x000fe40000010100 */
[-CC-:B------:R-:W-:Y:S01]  /*6ed0*/  FFMA.FTZ R14, R26, R0.reuse, -R12.reuse ;  /* 0x000000001a0e7223 */ /* 0x180fe2000001080c */
[-CC-:B------:R-:W-:Y:S01]  /*6ee0*/  FFMA.FTZ R27, R27, R0.reuse, -R12.reuse ;  /* 0x000000001b1b7223 */ /* 0x180fe2000001080c */
[-C--:B------:R-:W-:Y:S01]  /*6ef0*/  FMUL.FTZ R9, R9, R0.reuse ;  /* 0x0000000009097220 */ /* 0x080fe20000410000 */
        /* <DEDUP_REMOVED lines=26> */
[-C--:B------:R-:W-:Y:S01]  /*70a0*/  FFMA.FTZ R79, R79, R0.reuse, -R12 ;  /* 0x000000004f4f7223 */ /* 0x080fe2000001080c */
[----:B------:R-:W2:Y:S01]  /*70b0*/  MUFU.EX2 R20, R20 ;  /* 0x0000001400147308 */ /* 0x000ea20000000800 */
[----:B0-----:R-:W-:Y:S01]  /*70c0*/  FFMA.FTZ R4, R9, R3, R14 ;  /* 0x0000000309047223 */ /* 0x001fe2000001000e */
[-CC-:B------:R-:W-:Y:S01]  /*70d0*/  FFMA.FTZ R159, R159, R0.reuse, -R12.reuse ;  /* 0x000000009f9f7223 */ /* 0x180fe2000001080c */
[-CC-:B------:R-:W-:Y:S01]  /*70e0*/  FFMA.FTZ R83, R83, R0.reuse, -R12.reuse ;  /* 0x0000000053537223 */ /* 0x180fe2000001080c */
[----:B------:R-:W-:-:S04]  /*70f0*/  FFMA.FTZ R195, R195, R0, -R12 ;  /* 0x00000000c3c37223 */ /* 0x000fc8000001080c */
[----:B------:R-:W0:Y:S01]  /*7100*/  MUFU.EX2 R31, R31 ;  /* 0x0000001f001f7308 */ /* 0x000e220000000800 */
[----:B-1----:R-:W-:Y:S01]  /*7110*/  FADD.FTZ R3, R27, R4 ;  /* 0x000000041b037221 */ /* 0x002fe20000010000 */
[----:B------:R-:W-:-:S06]  /*7120*/  FADD.FTZ R4, R182, R61 ;  /* 0x0000003db6047221 */ /* 0x000fcc0000010000 */
        /* <DEDUP_REMOVED lines=14> */
[----:B------:R-:W-:-:S06]  /*7210*/  FFMA.FTZ R40, R67, R0, -R12 ;  /* 0x0000000043287223 */ /* 0x000fcc000001080c */
        /* <DEDUP_REMOVED lines=10> */
[----:B------:R-:W-:Y:S01]  /*72c0*/  FADD.FTZ R61, R59, R44 ;  /* 0x0000002c3b3d7221 */ /* 0x000fe20000010000 */
[-CC-:B------:R-:W-:Y:S01]  /*72d0*/  FFMA.FTZ R42, R71, R0.reuse, -R12.reuse ;  /* 0x00000000472a7223 */ /* 0x180fe2000001080c */
[----:B------:R-:W-:-:S04]  /*72e0*/  FFMA.FTZ R12, R87, R0, -R12 ;  /* 0x00000000570c7223 */ /* 0x000fc8000001080c */
        /* <DEDUP_REMOVED lines=8> */
[----:B------:R-:W-:-:S06]  /*7370*/  FADD.FTZ R4, R170, R61 ;  /* 0x0000003daa047221 */ /* 0x000fcc0000010000 */
[----:B------:R-:W0:Y:S01]  /*7380*/  MUFU.EX2 R43, R43 ;  /* 0x0000002b002b7308 */ /* 0x000e220000000800 */
[----:B-1----:R-:W-:-:S07]  /*7390*/  FADD.FTZ R3, R32, R3 ;  /* 0x0000000320037221 */ /* 0x002fce0000010000 */
        /* <DEDUP_REMOVED lines=60> */
.L_x_7600:
[----:B------:R-:W-:Y:S01]  /*7760*/  ULEA UR6, UR58, UR41, 0x3 ;  /* 0x000000293a067291 */ /* 0x000fe2000f8e183f */
[----:B------:R-:W-:Y:S01]  /*7770*/  ISETP.GT.AND P1, PT, R10, UR57, PT ;  /* 0x000000390a007c0c */ /* 0x000fe2000bf24270 */
[----:B------:R-:W-:Y:S01]  /*7780*/  UMOV UR59, UR46 ;  /* 0x0000002e003b7c82 */ /* 0x000fe20008000000 */
[----:B------:R-:W-:Y:S01]  /*7790*/  UMOV UR58, UR45 ;  /* 0x0000002d003a7c82 */ /* 0x000fe20008000000 */
[----:B------:R-:W-:Y:S01]  /*77a0*/  UIADD3 UR6, UR6, 0x28860, URZ ;  /* 0x0002886006067890 */ /* 0x000fe2000fffe03f */
[----:B------:R-:W-:Y:S01]  /*77b0*/  F2FP.F16.F32.PACK_AB R159, R79, R153 ;  /* 0x000000994f9f723e */ /* 0x000fe200000000ff */
[-C--:B------:R-:W-:Y:S01]  /*77c0*/  FMUL.FTZ R88, R88, R8.reuse ;  /* 0x0000000858587220 */ /* 0x080fe20000410000 */
[-C--:B------:R-:W-:Y:S01]  /*77d0*/  FMUL.FTZ R89, R89, R8.reuse ;  /* 0x0000000859597220 */ /* 0x080fe20000410000 */
[----:B------:R-:W-:Y:S01]  /*77e0*/  UPRMT UR6, UR40, 0x654, UR6 ;  /* 0x0000065428067896 */ /* 0x000fe20008000006 */
        /* <DEDUP_REMOVED lines=96> */
[----:B------:R-:W-:Y:S01]  /*7df0*/  F2FP.F16.F32.PACK_AB R155, R12, R155 ;  /* 0x0000009b0c9b723e */ /* 0x000fe200000000ff */
[----:B------:R-:W-:Y:S06]  /*7e00*/  @P1 BRA `(.L_x_7601) ;  /* 0xffffffcc00b81947 */ /* 0x000fec000383ffff */
.L_x_7582:
        /* <DEDUP_REMOVED lines=23> */
.L_x_7603:
[----:B------:R-:W0:Y:S02]  /*7f80*/  LDC R12, c[0x0][0x9e4] ;  /* 0x00027900ff0c7b82 */ /* 0x000e240000000800 */
[----:B0-----:R-:W-:-:S13]  /*7f90*/  ISETP.NE.AND P1, PT, R12, 0x1, PT ;  /* 0x000000010c00780c */ /* 0x001fda0003f25270 */
[----:B------:R-:W0:Y:S02]  /*7fa0*/  @P1 LDC.64 R8, c[0x0][0x9e8] ;  /* 0x00027a00ff081b82 */ /* 0x000e240000000a00 */
[----:B0-----:R-:W-:-:S05]  /*7fb0*/  @P1 IMAD.HI.U32 R8, R5, R8, RZ ;  /* 0x0000000805081227 */ /* 0x001fca00078e00ff */
[----:B------:R-:W-:-:S07]  /*7fc0*/  @P1 SHF.R.U32.HI R5, RZ, R9, R8 ;  /* 0x00000009ff051219 */ /* 0x000fce0000011608 */
.L_x_7604:
[----:B------:R-:W-:-:S05]  /*7fd0*/  IMAD R5, R5, R12, RZ ;  /* 0x0000000c05057224 */ /* 0x000fca00078e02ff */
[----:B------:R-:W-:-:S07]  /*7fe0*/  VIMNMX R6, R6, R5, !PT ;  /* 0x0000000506067248 */ /* 0x000fce0007fe0100 */
.L_x_7602:
[----:B------:R-:W-:-:S05]  /*7ff0*/  VIADD R6, R6, 0x7f ;  /* 0x0000007f06067836 */ /* 0x000fca0000000000 */
        /* <DEDUP_REMOVED lines=10> */
[----:B------:R-:W-:-:S07]  /*80a0*/  IMAD.MOV.U32 R6, RZ, RZ, R10 ;  /* 0x000000ffff067224 */ /* 0x000fce00078e000a */
.L_x_7616:
[----:B------:R-:W-:Y:S01]  /*80b0*/  ISETP.NE.AND P2, PT, RZ, UR42, PT ;  /* 0x0000002aff007c0c */ /* 0x000fe2000bf45270 */
[----:B------:R-:W-:-:S04]  /*80c0*/  UISETP.NE.AND UP0, UPT, UR54, 0x1, UPT ;  /* 0x000000013600788c */ /* 0x000fc8000bf05270 */
[----:B------:R-:W-:-:S04]  /*80d0*/  USEL UR46, URZ, 0x1, UP0 ;  /* 0x000000013f2e7887 */ /* 0x000fc80008000000 */
[----:B------:R-:W-:-:S04]  /*80e0*/  ULOP3.LUT UR46, UR55, UR46, URZ, 0x3c, !UPT ;  /* 0x0000002e372e7292 */ /* 0x000fc8000f8e3c3f */
[----:B------:R-:W-:Y:S08]  /*80f0*/  @P2 BRA `(.L_x_7606) ;  /* 0x0000000000382947 */ /* 0x000ff00003800000 */
[----:B------:R-:W-:Y:S05]  /*8100*/  @!P0 BRA `(.L_x_7607) ;  /* 0x0000000000048947 */ /* 0x000fea0003800000 */
[----:B------:R-:W-:Y:S01]  /*8110*/  BPT.TRAP 0x1 ;  /* 0x000000040000795c */ /* 0x000fe20000300000 */
.L_x_7607:
        /* <DEDUP_REMOVED lines=9> */
.L_x_7608:
[----:B-1----:R-:W-:Y:S05]  /*81b0*/  @P1 BRA `(.L_x_7606) ;  /* 0x0000000000081947 */ /* 0x002fea0003800000 */
[----:B------:R-:W1:Y:S02]  /*81c0*/  SYNCS.PHASECHK.TRANS64.TRYWAIT P1, [UR6+0x28830], R0 ;  /* 0x02883000ff0075a7 */ /* 0x000e640008020146 */
[----:B-1----:R-:W-:Y:S05]  /*81d0*/  @!P1 BRA `(.L_x_7609) ;  /* 0x000000bc009c9947 */ /* 0x002fea0003800000 */
.L_x_7606:
        /* <DEDUP_REMOVED lines=48> */
.L_x_7611:
[----:B------:R-:W-:Y:S01]  /*84e0*/  ULEA UR6, UR54, UR41, 0x3 ;  /* 0x0000002936067291 */ /* 0x000fe2000f8e183f */
[----:B------:R-:W-:-:S05]  /*84f0*/  IMAD.U32 R0, RZ, RZ, UR55 ;  /* 0x00000037ff007e24 */ /* 0x000fca000f8e00ff */
[----:B------:R-:W-:-:S04]  /*8500*/  SHF.L.U32 R0, R0, 0x1f, RZ ;  /* 0x0000001f00007819 */ /* 0x000fc800000006ff */
[----:B------:R0:W1:Y:S01]  /*8510*/  SYNCS.PHASECHK.TRANS64.TRYWAIT P1, [UR6+0x28850], R0 ;  /* 0x02885000ff0075a7 */ /* 0x0000620008020146 */
[----:B------:R-:W-:Y:S05]  /*8520*/  @!P0 BRA `(.L_x_7612) ;  /* 0x0000000000048947 */ /* 0x000fea0003800000 */
[----:B------:R-:W-:Y:S01]  /*8530*/  BPT.TRAP 0x1 ;  /* 0x000000040000795c */ /* 0x000fe20000300000 */
.L_x_7612:
[----:B-1----:R-:W-:Y:S05]  /*8540*/  @P1 BRA `(.L_x_7610) ;  /* 0x0000000000081947 */ /* 0x002fea0003800000 */
[----:B------:R-:W1:Y:S02]  /*8550*/  SYNCS.PHASECHK.TRANS64.TRYWAIT P1, [UR6+0x28850], R0 ;  /* 0x02885000ff0075a7 */ /* 0x000e640008020146 */
[----:B-1----:R-:W-:Y:S05]  /*8560*/  @!P1 BRA `(.L_x_7613) ;  /* 0x000000b800d09947 */ /* 0x002fea0003800000 */
.L_x_7610:
        /* <DEDUP_REMOVED lines=49> */
.L_x_7614:
        /* <DEDUP_REMOVED lines=77> */
[C---:B-1----:R-:W-:Y:S01]  /*8d50*/  FMUL.FTZ R153, R2.reuse, R0 ;  /* 0x0000000002997220 */ /* 0x042fe20000410000 */
[----:B------:R-:W-:-:S03]  /*8d60*/  FADD.FTZ R9, -R2, R9 ;  /* 0x0000000902097221 */ /* 0x000fc60000010100 */
[-CC-:B------:R-:W-:Y:S01]  /*8d70*/  FFMA.FTZ R11, R25, R0.reuse, -R153.reuse ;  /* 0x00000000190b7223 */ /* 0x180fe20000010899 */
[-CC-:B------:R-:W-:Y:S01]  /*8d80*/  FFMA.FTZ R25, R41, R0.reuse, -R153.reuse ;  /* 0x0000000029197223 */ /* 0x180fe20000010899 */
[-CC-:B------:R-:W-:Y:S01]  /*8d90*/  FFMA.FTZ R41, R57, R0.reuse, -R153.reuse ;  /* 0x0000000039297223 */ /* 0x180fe20000010899 */
[-CC-:B------:R-:W-:Y:S01]  /*8da0*/  FFMA.FTZ R57, R73, R0.reuse, -R153.reuse ;  /* 0x0000000049397223 */ /* 0x180fe20000010899 */
[C---:B------:R-:W-:Y:S01]  /*8db0*/  FADD.FTZ R15, -R7.reuse, R8 ;  /* 0x00000008070f7221 */ /* 0x040fe20000010100 */
[-C--:B------:R-:W-:Y:S01]  /*8dc0*/  FMUL.FTZ R73, R7, R0.reuse ;  /* 0x0000000007497220 */ /* 0x080fe20000410000 */
[-C--:B------:R-:W-:Y:S01]  /*8dd0*/  FMUL.FTZ R9, R9, R0.reuse ;  /* 0x0000000009097220 */ /* 0x080fe20000410000 */
[-C--:B------:R-:W-:Y:S01]  /*8de0*/  FFMA.FTZ R180, R24, R0.reuse, -R153 ;  /* 0x0000000018b47223 */ /* 0x080fe20000010899 */
[-C--:B------:R-:W-:Y:S01]  /*8df0*/  FMUL.FTZ R8, R15, R0.reuse ;  /* 0x000000000f087220 */ /* 0x080fe20000410000 */
[-CC-:B------:R-:W-:Y:S01]  /*8e00*/  FFMA.FTZ R181, R26, R0.reuse, -R73.reuse ;  /* 0x000000001ab57223 */ /* 0x180fe20000010849 */
[-C--:B------:R-:W-:Y:S01]  /*8e10*/  FFMA.FTZ R10, R27, R0.reuse, -R73 ;  /* 0x000000001b0a7223 */ /* 0x080fe20000010849 */
[-C--:B------:R-:W-:Y:S01]  /*8e20*/  FFMA.FTZ R182, R28, R0.reuse, -R153 ;  /* 0x000000001cb67223 */ /* 0x080fe20000010899 */
[----:B------:R-:W-:Y:S01]  /*8e30*/  MUFU.EX2 R9, R9 ;  /* 0x0000000900097308 */ /* 0x000fe20000000800 */
[-C--:B------:R-:W-:Y:S01]  /*8e40*/  FFMA.FTZ R183, R30, R0.reuse, -R73 ;  /* 0x000000001eb77223 */ /* 0x080fe20000010849 */
        /* <DEDUP_REMOVED lines=39> */
[----:B-1----:R-:W-:Y:S01]  /*90c0*/  FFMA.FTZ R3, R8, R3, R181 ;  /* 0x0000000308037223 */ /* 0x002fe200000100b5 */
[-C--:B------:R-:W-:Y:S01]  /*90d0*/  FFMA.FTZ R161, R66, R0.reuse, -R73 ;  /* 0x0000000042a17223 */ /* 0x080fe20000010849 */
[-CC-:B------:R-:W-:Y:S01]  /*90e0*/  FFMA.FTZ R49, R65, R0.reuse, -R153.reuse ;  /* 0x0000000041317223 */ /* 0x180fe20000010899 */
[-C--:B------:R-:W-:Y:S01]  /*90f0*/  FFMA.FTZ R162, R68, R0.reuse, -R153 ;  /* 0x0000000044a27223 */ /* 0x080fe20000010899 */
[-C--:B------:R-:W-:Y:S01]  /*9100*/  FFMA.FTZ R163, R70, R0.reuse, -R73 ;  /* 0x0000000046a37223 */ /* 0x080fe20000010849 */
[-CC-:B------:R-:W-:Y:S01]  /*9110*/  FFMA.FTZ R53, R69, R0.reuse, -R153.reuse ;  /* 0x0000000045357223 */ /* 0x180fe20000010899 */
[-C--:B------:R-:W-:Y:S01]  /*9120*/  FFMA.FTZ R156, R72, R0.reuse, -R153 ;  /* 0x00000000489c7223 */ /* 0x080fe20000010899 */
[----:B------:R-:W1:Y:S01]  /*9130*/  MUFU.EX2 R182, R182 ;  /* 0x000000b600b67308 */ /* 0x000e620000000800 */
[----:B0-----:R-:W-:Y:S01]  /*9140*/  FADD.FTZ R27, R11, R4 ;  /* 0x000000040b1b7221 */ /* 0x001fe20000010000 */
[-CC-:B------:R-:W-:Y:S01]  /*9150*/  FFMA.FTZ R157, R74, R0.reuse, -R73.reuse ;  /* 0x000000004a9d7223 */ /* 0x180fe20000010849 */
[-C--:B------:R-:W-:Y:S01]  /*9160*/  FFMA.FTZ R75, R75, R0.reuse, -R73 ;  /* 0x000000004b4b7223 */ /* 0x080fe20000010849 */
[-C--:B------:R-:W-:Y:S01]  /*9170*/  FFMA.FTZ R158, R76, R0.reuse, -R153 ;  /* 0x000000004c9e7223 */ /* 0x080fe20000010899 */
[-C--:B------:R-:W-:Y:S01]  /*9180*/  FFMA.FTZ R78, R78, R0.reuse, -R73 ;  /* 0x000000004e4e7223 */ /* 0x080fe20000010849 */
[-C--:B------:R-:W-:Y:S01]  /*9190*/  FFMA.FTZ R61, R77, R0.reuse, -R153 ;  /* 0x000000004d3d7223 */ /* 0x080fe20000010899 */
[-C--:B------:R-:W-:Y:S01]  /*91a0*/  FFMA.FTZ R79, R79, R0.reuse, -R73 ;  /* 0x000000004f4f7223 */ /* 0x080fe20000010849 */
[----:B------:R-:W0:Y:S01]  /*91b0*/  MUFU.EX2 R183, R183 ;  /* 0x000000b700b77308 */ /* 0x000e220000000800 */
[----:B--2---:R-:W-:Y:S01]  /*91c0*/  FADD.FTZ R4, R10, R3 ;  /* 0x000000030a047221 */ /* 0x004fe20000010000 */
[-C--:B------:R-:W-:Y:S01]  /*91d0*/  FFMA.FTZ R152, R80, R0.reuse, -R153 ;  /* 0x0000000050987223 */ /* 0x080fe20000010899 */
[-C--:B------:R-:W-:Y:S01]  /*91e0*/  FFMA.FTZ R82, R82, R0.reuse, -R73 ;  /* 0x0000000052527223 */ /* 0x080fe20000010849 */
[-C--:B------:R-:W-:Y:S01]  /*91f0*/  FFMA.FTZ R65, R81, R0.reuse, -R153 ;  /* 0x0000000051417223 */ /* 0x080fe20000010899 */
[-C--:B------:R-:W-:Y:S01]  /*9200*/  FFMA.FTZ R83, R83, R0.reuse, -R73 ;  /* 0x0000000053537223 */ /* 0x080fe20000010849 */
[-CC-:B------:R-:W-:Y:S01]  /*9210*/  FFMA.FTZ R154, R84, R0.reuse, -R153.reuse ;  /* 0x00000000549a7223 */ /* 0x180fe20000010899 */
[-C--:B------:R-:W-:Y:S01]  /*9220*/  FFMA.FTZ R69, R85, R0.reuse, -R153 ;  /* 0x0000000055457223 */ /* 0x080fe20000010899 */
        /* <DEDUP_REMOVED lines=124> */
.L_x_7615:
[----:B------:R-:W-:Y:S01]  /*99f0*/  ULEA UR6, UR54, UR41, 0x3 ;  /* 0x0000002936067291 */ /* 0x000fe2000f8e183f */
[----:B------:R-:W-:Y:S01]  /*9a00*/  ISETP.GT.AND P1, PT, R6, R5, PT ;  /* 0x000000050600720c */ /* 0x000fe20003f24270 */
[----:B------:R-:W-:Y:S01]  /*9a10*/  UMOV UR55, UR46 ;  /* 0x0000002e00377c82 */ /* 0x000fe20008000000 */
[----:B------:R-:W-:Y:S01]  /*9a20*/  UMOV UR54, UR45 ;  /* 0x0000002d00367c82 */ /* 0x000fe20008000000 */
[----:B------:R-:W-:Y:S01]  /*9a30*/  UIADD3 UR6, UR6, 0x28860, URZ ;  /* 0x0002886006067890 */ /* 0x000fe2000fffe03f */
[-C--:B------:R-:W-:Y:S01]  /*9a40*/  FMUL.FTZ R88, R88, R9.reuse ;  /* 0x0000000958587220 */ /* 0x080fe20000410000 */
        /* <DEDUP_REMOVED lines=101> */
[----:B------:R-:W-:-:S07]  /*a0a0*/  IMAD.MOV.U32 R10, RZ, RZ, R6 ;  /* 0x000000ffff0a7224 */ /* 0x000fce00078e0006 */
.L_x_7605:
        /* <DEDUP_REMOVED lines=10> */
.L_x_7636:
[----:B------:R-:W-:Y:S01]  /*a150*/  UIADD3 UR45, UR58, 0x1, URZ ;  /* 0x000000013a2d7890 */ /* 0x000fe2000fffe03f */
[----:B------:R-:W-:-:S03]  /*a160*/  ISETP.NE.AND P2, PT, RZ, UR42, PT ;  /* 0x0000002aff007c0c */ /* 0x000fc6000bf45270 */
[----:B------:R-:W-:-:S04]  /*a170*/  UISETP.NE.AND UP0, UPT, UR45, 0x2, UPT ;  /* 0x000000022d00788c */ /* 0x000fc8000bf05270 */
[----:B------:R-:W-:Y:S02]  /*a180*/  USEL UR46, URZ, 0x1, UP0 ;  /* 0x000000013f2e7887 */ /* 0x000fe40008000000 */
[----:B------:R-:W-:Y:S02]  /*a190*/  USEL UR45, UR45, URZ, UP0 ;  /* 0x0000003f2d2d7287 */ /* 0x000fe40008000000 */
[----:B------:R-:W-:Y:S02]  /*a1a0*/  ULOP3.LUT UR46, UR59, UR46, URZ, 0x3c, !UPT ;  /* 0x0000002e3b2e7292 */ /* 0x000fe4000f8e3c3f */
[----:B------:R-:W-:Y:S10]  /*a1b0*/  @P2 BRA `(.L_x_7618) ;  /* 0x00000000002c2947 */ /* 0x000ff40003800000 */
[----:B------:R-:W-:Y:S05]  /*a1c0*/  @!P0 BRA `(.L_x_7619) ;  /* 0x0000000000048947 */ /* 0x000fea0003800000 */
[----:B------:R-:W-:Y:S01]  /*a1d0*/  BPT.TRAP 0x1 ;  /* 0x000000040000795c */ /* 0x000fe20000300000 */
.L_x_7619:
[----:B------:R-:W-:Y:S01]  /*a1e0*/  ULEA UR6, UR45, UR41, 0x3 ;  /* 0x000000292d067291 */ /* 0x000fe2000f8e183f */
[----:B------:R-:W-:-:S05]  /*a1f0*/  IMAD.U32 R0, RZ, RZ, UR46 ;  /* 0x0000002eff007e24 */ /* 0x000fca000f8e00ff */
[----:B------:R-:W-:-:S04]  /*a200*/  SHF.L.U32 R0, R0, 0x1f, RZ ;  /* 0x0000001f00007819 */ /* 0x000fc800000006ff */
[----:B------:R0:W1:Y:S01]  /*a210*/  SYNCS.PHASECHK.TRANS64.TRYWAIT P1, [UR6+0x28830], R0 ;  /* 0x02883000ff0075a7 */ /* 0x0000620008020146 */
[----:B------:R-:W-:Y:S05]  /*a220*/  @!P0 BRA `(.L_x_7620) ;  /* 0x0000000000048947 */ /* 0x000fea0003800000 */
[----:B------:R-:W-:Y:S01]  /*a230*/  BPT.TRAP 0x1 ;  /* 0x000000040000795c */ /* 0x000fe20000300000 */
.L_x_7620:
[----:B-1----:R-:W-:Y:S05]  /*a240*/  @P1 BRA `(.L_x_7618) ;  /* 0x0000000000081947 */ /* 0x002fea0003800000 */
[----:B------:R-:W1:Y:S02]  /*a250*/  SYNCS.PHASECHK.TRANS64.TRYWAIT P1, [UR6+0x28830], R0 ;  /* 0x02883000ff0075a7 */ /* 0x000e640008020146 */
[----:B-1----:R-:W-:Y:S05]  /*a260*/  @!P1 BRA `(.L_x_7621) ;  /* 0x0000009c00a89947 */ /* 0x002fea0003800000 */
.L_x_7618:
[----:B01----:R-:W-:Y:S01]  /*a270*/  VIADD R0, R23, 0x8 ;  /* 0x0000000817007836 */ /* 0x003fe20000000000 */
[----:B------:R-:W-:Y:S01]  /*a280*/  ULEA UR34, UR45, UR51, 0xb ;  /* 0x000000332d227291 */ /* 0x000fe2000f8e583f */
[----:B------:R-:W-:Y:S01]  /*a290*/  UMOV UR35, 0x40000040 ;  /* 0x4000004000237882 */ /* 0x000fe20000000000 */
[----:B------:R-:W-:Y:S02]  /*a2a0*/  UMOV UR7, 0x40000040 ;  /* 0x4000004000077882 */ /* 0x000fe40000000000 */
[----:B------:R0:W-:Y:S01]  /*a2b0*/  BAR.SYNC.DEFER_BLOCKING R0, 0x100 ;  /* 0x000400000000751d */ /* 0x0001e20000010000 */
[----:B------:R-:W-:Y:S02]  /*a2c0*/  UIADD3 UR6, UR34, 0x2, URZ ;  /* 0x0000000222067890 */ /* 0x000fe4000fffe03f */
[----:B------:R-:W-:Y:S02]  /*a2d0*/  UIADD3 UR10, UR34, 0x4, URZ ;  /* 0x00000004220a7890 */ /* 0x000fe4000fffe03f */
[----:B------:R-:W-:Y:S01]  /*a2e0*/  UIADD3 UR14, UR34, 0x6, URZ ;  /* 0x00000006220e7890 */ /* 0x000fe2000fffe03f */
[----:B------:R-:W-:Y:S01]  /*a2f0*/  UMOV UR11, 0x40000040 ;  /* 0x40000040000b7882 */ /* 0x000fe20000000000 */
        /* <DEDUP_REMOVED lines=36> */
.L_x_7623:
[----:B------:R-:W-:Y:S01]  /*a540*/  ULEA UR6, UR58, UR41, 0x3 ;  /* 0x000000293a067291 */ /* 0x000fe2000f8e183f */
[----:B------:R-:W-:-:S05]  /*a550*/  IMAD.U32 R0, RZ, RZ, UR59 ;  /* 0x0000003bff007e24 */ /* 0x000fca000f8e00ff */
[----:B------:R-:W-:-:S04]  /*a560*/  SHF.L.U32 R0, R0, 0x1f, RZ ;  /* 0x0000001f00007819 */ /* 0x000fc800000006ff */
[----:B------:R0:W1:Y:S01]  /*a570*/  SYNCS.PHASECHK.TRANS64.TRYWAIT P1, [UR6+0x28850], R0 ;  /* 0x02885000ff0075a7 */ /* 0x0000620008020146 */
[----:B------:R-:W-:Y:S05]  /*a580*/  @!P0 BRA `(.L_x_7624) ;  /* 0x0000000000048947 */ /* 0x000fea0003800000 */
[----:B------:R-:W-:Y:S01]  /*a590*/  BPT.TRAP 0x1 ;  /* 0x000000040000795c */ /* 0x000fe20000300000 */
.L_x_7624:
[----:B-1----:R-:W-:Y:S05]  /*a5a0*/  @P1 BRA `(.L_x_7622) ;  /* 0x0000000000081947 */ /* 0x002fea0003800000 */
[----:B------:R-:W1:Y:S02]  /*a5b0*/  SYNCS.PHASECHK.TRANS64.TRYWAIT P1, [UR6+0x28850], R0 ;  /* 0x02885000ff0075a7 */ /* 0x000e640008020146 */
[----:B-1----:R-:W-:Y:S05]  /*a5c0*/  @!P1 BRA `(.L_x_7625) ;  /* 0x0000009800e89947 */ /* 0x002fea0003800000 */
.L_x_7622:
        /* <DEDUP_REMOVED lines=49> */
.L_x_7626:
        /* <DEDUP_REMOVED lines=9> */
[----:B------:R-:W-:Y:S01]  /*a970*/  IADD3 R7, -R14, 0x1, RZ ;  /* 0x000000010e077810 */ /* 0x000fe20007ffe1ff */
[----:B------:R-:W-:Y:S01]  /*a980*/  @UP1 ULDC UR7, c[0x0][0x44c] ;  /* 0x0001130000071ab9 */ /* 0x000fe20000000800 */
[----:B------:R-:W-:-:S03]  /*a990*/  UPRMT UR6, UR40, 0x654, UR6 ;  /* 0x0000065428067896 */ /* 0x000fc60008000006 */
[----:B------:R-:W-:-:S04]  /*a9a0*/  IMAD R7, R16, -0x2, R7 ;  /* 0xfffffffe10077824 */ /* 0x000fc800078e0207 */
[----:B------:R-:W-:Y:S01]  /*a9b0*/  @P1 IMAD.HI.U32 R2, R0, UR7, RZ ;  /* 0x0000000700021c27 */ /* 0x000fe2000f8e00ff */
[----:B------:R-:W-:Y:S01]  /*a9c0*/  @UP1 ULDC UR7, c[0x0][0x450] ;  /* 0x0001140000071ab9 */ /* 0x000fe20000000800 */
[----:B------:R-:W-:Y:S01]  /*a9d0*/  PLOP3.LUT P1, PT, PT, PT, UP0, 0x40, 0x0 ;  /* 0x000000000000781c */ /* 0x000fe20003f2e808 */
[----:B------:R-:W-:Y:S01]  /*a9e0*/  SYNCS.ARRIVE.TRANS64.RED.A1T0 RZ, [UR6], RZ ;  /* 0x000000ffffff79a7 */ /* 0x000fe20008100406 */
[----:B------:R-:W-:Y:S01]  /*a9f0*/  ULOP3.LUT UR6, URZ, UR57, URZ, 0x33, !UPT ;  /* 0x000000393f067292 */ /* 0x000fe2000f8e333f */
[----:B------:R-:W-:Y:S01]  /*aa00*/  @P2 SHF.R.U32.HI R0, RZ, UR7, R2 ;  /* 0x00000007ff002c19 */ /* 0x000fe20008011602 */
[----:B0-----:R-:W-:-:S04]  /*aa10*/  IMAD R7, R154, UR43, R7 ;  /* 0x0000002b9a077c24 */ /* 0x001fc8000f8e0207 */
[----:B------:R-:W0:Y:S01]  /*aa20*/  SHFL.IDX PT, R9, R0, RZ, 0x1c1f ;  /* 0x001c1fff00097589 */ /* 0x000e2200000e0000 */
[----:B------:R-:W-:-:S04]  /*aa30*/  VIADD R7, R7, -UR56 ;  /* 0x8000003807077c36 */ /* 0x000fc80008000000 */
        /* <DEDUP_REMOVED lines=18> */
.L_x_7629:
[----:B------:R-:W-:-:S05]  /*ab60*/  IMAD.U32 R9, RZ, RZ, UR54 ;  /* 0x00000036ff097e24 */ /* 0x000fca000f8e00ff */
[----:B------:R-:W-:-:S13]  /*ab70*/  ISETP.NE.AND P1, PT, R9, 0x1, PT ;  /* 0x000000010900780c */ /* 0x000fda0003f25270 */
[----:B------:R-:W0:Y:S02]  /*ab80*/  @P1 LDC.64 R12, c[0x0][0x9e8] ;  /* 0x00027a00ff0c1b82 */ /* 0x000e240000000a00 */
[----:B0-----:R-:W-:-:S05]  /*ab90*/  @P1 IMAD.HI.U32 R12, R7, R12, RZ ;  /* 0x0000000c070c1227 */ /* 0x001fca00078e00ff */
[----:B------:R-:W-:-:S07]  /*aba0*/  @P1 SHF.R.U32.HI R7, RZ, R13, R12 ;  /* 0x0000000dff071219 */ /* 0x000fce000001160c */
.L_x_7630:
[----:B------:R-:W-:Y:S05]  /*abb0*/  BSYNC B0 ;  /* 0x0000000000007941 */ /* 0x000fea0003800000 */
.L_x_7628:
[----:B------:R-:W-:-:S04]  /*abc0*/  IMAD R7, R7, R9, -R14 ;  /* 0x0000000907077224 */ /* 0x000fc800078e0a0e */
[----:B------:R-:W-:-:S05]  /*abd0*/  IMAD R7, R16, -0x2, R7 ;  /* 0xfffffffe10077824 */ /* 0x000fca00078e0207 */
[----:B------:R-:W-:Y:S02]  /*abe0*/  VIADDMNMX R2, R7, R9, R2, PT ;  /* 0x0000000907027246 */ /* 0x000fe40003800102 */
[----:B------:R-:W-:-:S07]  /*abf0*/  VIMNMX R8, R8, R7, !PT ;  /* 0x0000000708087248 */ /* 0x000fce0007fe0100 */
.L_x_7627:
        /* <DEDUP_REMOVED lines=15> */
[C---:B------:R-:W-:Y:S02]  /*acf0*/  ISETP.GT.AND P5, PT, R8.reuse, 0x9, P1 ;  /* 0x000000090800780c */ /* 0x040fe40000fa4270 */
        /* <DEDUP_REMOVED lines=100> */
.L_x_7633:
[----:B------:R-:W-:-:S05]  /*b340*/  IMAD.U32 R2, RZ, RZ, UR54 ;  /* 0x00000036ff027e24 */ /* 0x000fca000f8e00ff */
[----:B------:R-:W-:-:S13]  /*b350*/  ISETP.NE.AND P2, PT, R2, 0x1, PT ;  /* 0x000000010200780c */ /* 0x000fda0003f45270 */
[----:B------:R-:W0:Y:S02]  /*b360*/  @P2 LDC.64 R162, c[0x0][0x9e8] ;  /* 0x00027a00ffa22b82 */ /* 0x000e240000000a00 */
[----:B0-----:R-:W-:-:S05]  /*b370*/  @P2 IMAD.HI.U32 R0, R161, R162, RZ ;  /* 0x000000a2a1002227 */ /* 0x001fca00078e00ff */
[----:B------:R-:W-:-:S07]  /*b380*/  @P2 SHF.R.U32.HI R161, RZ, R163, R0 ;  /* 0x000000a3ffa12219 */ /* 0x000fce0000011600 */
.L_x_7634:
[----:B------:R-:W-:Y:S05]  /*b390*/  BSYNC B0 ;  /* 0x0000000000007941 */ /* 0x000fea0003800000 */
.L_x_7632:
[----:B------:R-:W-:-:S04]  /*b3a0*/  IMAD R161, R161, R2, -R14 ;  /* 0x00000002a1a17224 */ /* 0x000fc800078e0a0e */
[----:B------:R-:W-:-:S05]  /*b3b0*/  IMAD R161, R16, -0x2, R161 ;  /* 0xfffffffe10a17824 */ /* 0x000fca00078e02a1 */
[----:B------:R-:W-:Y:S02]  /*b3c0*/  VIADDMNMX R8, R161, R2, R8, PT ;  /* 0x00000002a1087246 */ /* 0x000fe40003800108 */
[----:B------:R-:W-:-:S07]  /*b3d0*/  VIMNMX R12, R12, R161, !PT ;  /* 0x000000a10c0c7248 */ /* 0x000fce0007fe0100 */
.L_x_7631:
        /* <DEDUP_REMOVED lines=11> */
[----:B------:R-:W-:-:S02]  /*b490*/  ISETP.GT.AND P5, PT, R12, 0x20, P1 ;  /* 0x000000200c00780c */ /* 0x000fc40000fa4270 */
[----:B------:R-:W-:Y:S02]  /*b4a0*/  FMNMX.FTZ R0, R179, R0, !PT ;  /* 0x00000000b3007209 */ /* 0x000fe40007810000 */
[----:B------:R-:W-:Y:S02]  /*b4b0*/  ISETP.LT.OR P5, PT, R8, 0x21, P5 ;  /* 0x000000210800780c */ /* 0x000fe40002fa1670 */
[----:B------:R-:W-:Y:S02]  /*b4c0*/  FMNMX.FTZ R0, R175, R0, !PT ;  /* 0x00000000af007209 */ /* 0x000fe40007810000 */
[C---:B------:R-:W-:Y:S02]  /*b4d0*/  ISETP.GT.AND P3, PT, R12.reuse, 0x8, P1 ;  /* 0x000000080c00780c */ /* 0x040fe40000f64270 */
        /* <DEDUP_REMOVED lines=9> */
[C---:B------:R-:W-:Y:S02]  /*b570*/  ISETP.GT.AND P2, PT, R12.reuse, 0x11, P1 ;  /* 0x000000110c00780c */ /* 0x040fe40000f44270 */
[----:B------:R-:W-:Y:S02]  /*b580*/  FMNMX.FTZ R0, R49, R0, !PT ;  /* 0x0000000031007209 */ /* 0x000fe40007810000 */
[----:B------:R-:W-:Y:S02]  /*b590*/  FSEL R31, R31, -INF , !P4 ;  /* 0xff8000001f1f7808 */ /* 0x000fe40006000000 */
[----:B------:R-:W-:Y:S02]  /*b5a0*/  FMNMX.FTZ R0, R45, R0, !PT ;  /* 0x000000002d007209 */ /* 0x000fe40007810000 */
[----:B------:R-:W-:-:S02]  /*b5b0*/  ISETP.GT.AND P3, PT, R12, 0x18, P1 ;  /* 0x000000180c00780c */ /* 0x000fc40000f64270 */
[----:B------:R-:W-:Y:S02]  /*b5c0*/  FMNMX.FTZ R0, R53, R0, !PT ;  /* 0x0000000035007209 */ /* 0x000fe40007810000 */
[----:B------:R-:W-:Y:S02]  /*b5d0*/  ISETP.LT.OR P2, PT, R8, 0x12, P2 ;  /* 0x000000120800780c */ /* 0x000fe40001741670 */
[----:B------:R-:W-:Y:S02]  /*b5e0*/  FMNMX.FTZ R0, R41, R0, !PT ;  /* 0x0000000029007209 */ /* 0x000fe40007810000 */
[----:B------:R-:W-:Y:S02]  /*b5f0*/  ISETP.GT.AND P4, PT, R12, 0x19, P1 ;  /* 0x000000190c00780c */ /* 0x000fe40000f84270 */
[----:B------:R-:W-:Y:S02]  /*b600*/  FMNMX.FTZ R0, R57, R0, !PT ;  /* 0x0000000039007209 */ /* 0x000fe40007810000 */
[----:B------:R-:W-:-:S02]  /*b610*/  ISETP.LT.OR P3, PT, R8, 0x19, P3 ;  /* 0x000000190800780c */ /* 0x000fc40001f61670 */
[----:B------:R-:W-:Y:S02]  /*b620*/  FMNMX.FTZ R0, R29, R0, !PT ;  /* 0x000000001d007209 */ /* 0x000fe40007810000 */
[----:B------:R-:W-:Y:S02]  /*b630*/  FSEL R35, R35, -INF , !P2 ;  /* 0xff80000023237808 */ /* 0x000fe40005000000 */
        /* <DEDUP_REMOVED lines=19> */
[----:B------:R-:W-:Y:S02]  /*b770*/  ISETP.GT.AND P2, PT, R12, 0x30, P1 ;  /* 0x000000300c00780c */ /* 0x000fe40000f44270 */
[----:B------:R-:W-:Y:S02]  /*b780*/  FMNMX.FTZ R0, R81, R0, !PT ;  /* 0x0000000051007209 */ /* 0x000fe40007810000 */
[----:B------:R-:W-:-:S02]  /*b790*/  ISETP.LT.OR P4, PT, R8, 0x2a, P4 ;  /* 0x0000002a0800780c */ /* 0x000fc40002781670 */
[----:B------:R-:W-:Y:S02]  /*b7a0*/  FMNMX.FTZ R0, R33, R0, !PT ;  /* 0x0000000021007209 */ /* 0x000fe40007810000 */
[----:B------:R-:W-:Y:S02]  /*b7b0*/  ISETP.LT.OR P2, PT, R8, 0x31, P2 ;  /* 0x000000310800780c */ /* 0x000fe40001741670 */
[----:B------:R-:W-:Y:S02]  /*b7c0*/  FMNMX.FTZ R14, R85, R0, !PT ;  /* 0x00000000550e7209 */ /* 0x000fe40007810000 */
[----:B------:R-:W0:Y:S01]  /*b7d0*/  LDC R0, c[0x0][0x988] ;  /* 0x00026200ff007b82 */ /* 0x000e220000000800 */
[----:B------:R-:W-:Y:S02]  /*b7e0*/  FSEL R181, R50, -INF , !P2 ;  /* 0xff80000032b57808 */ /* 0x000fe40005000000 */
[----:B------:R-:W1:Y:S01]  /*b7f0*/  SHFL.BFLY PT, R161, R14, 0x2, 0x1f ;  /* 0x0c401f000ea17f89 */ /* 0x000e6200000e0000 */
[----:B------:R-:W-:-:S04]  /*b800*/  ISETP.GT.AND P2, PT, R12, 0x40, P1 ;  /* 0x000000400c00780c */ /* 0x000fc80000f44270 */
[----:B------:R-:W-:-:S04]  /*b810*/  ISETP.LT.OR P2, PT, R8, 0x41, P2 ;  /* 0x000000410800780c */ /* 0x000fc80001741670 */
[----:B------:R-:W-:Y:S02]  /*b820*/  FSEL R193, R58, -INF , !P2 ;  /* 0xff8000003ac17808 */ /* 0x000fe40005000000 */
[----:B------:R-:W-:-:S04]  /*b830*/  ISETP.GT.AND P2, PT, R12, 0x50, P1 ;  /* 0x000000500c00780c */ /* 0x000fc80000f44270 */
[----:B------:R-:W-:Y:S02]  /*b840*/  ISETP.LT.OR P2, PT, R8, 0x51, P2 ;  /* 0x000000510800780c */ /* 0x000fe40001741670 */
[----:B-1----:R-:W-:-:S05]  /*b850*/  FMNMX.FTZ R161, R14, R161, !PT ;  /* 0x000000a10ea17209 */ /* 0x002fca0007810000 */
[----:B------:R-:W1:Y:S02]  /*b860*/  SHFL.BFLY PT, R2, R161, 0x1, 0x1f ;  /* 0x0c201f00a1027f89 */ /* 0x000e6400000e0000 */
[----:B-1----:R-:W-:Y:S02]  /*b870*/  FMNMX.FTZ R2, R161, R2, !PT ;  /* 0x00000002a1027209 */ /* 0x002fe40007810000 */
[----:B------:R-:W-:Y:S02]  /*b880*/  FSEL R161, R27, -INF , !P6 ;  /* 0xff8000001ba17808 */ /* 0x000fe40007000000 */
[C---:B------:R-:W-:Y:S01]  /*b890*/  FSETP.NEU.FTZ.AND P6, PT, R2.reuse, -INF , PT ;  /* 0xff8000000200780b */ /* 0x040fe20003fdd000 */
[----:B0-----:R-:W-:-:S05]  /*b8a0*/  FMUL.FTZ R14, R2, R0 ;  /* 0x00000000020e7220 */ /* 0x001fca0000410000 */
[----:B------:R-:W-:-:S05]  /*b8b0*/  FSEL R14, R14, RZ, P6 ;  /* 0x000000ff0e0e7208 */ /* 0x000fca0003000000 */
        /* <DEDUP_REMOVED lines=58> */
[----:B------:R-:W-:Y:S01]  /*bc60*/  FFMA.FTZ R37, R81, R0, -R14 ;  /* 0x0000000051257223 */ /* 0x000fe2000001080e */
[----:B------:R-:W-:Y:S01]  /*bc70*/  FMNMX.FTZ R20, R177, R20, !PT ;  /* 0x00000014b1147209 */ /* 0x000fe20007810000 */
[----:B------:R-:W-:Y:S01]  /*bc80*/  MUFU.EX2 R9, R9 ;  /* 0x0000000900097308 */ /* 0x000fe20000000800 */
[----:B------:R-:W-:-:S02]  /*bc90*/  ISETP.GT.AND P4, PT, R12, 0x49, P1 ;  /* 0x000000490c00780c */ /* 0x000fc40000f84270 */
[----:B------:R-:W-:Y:S02]  /*bca0*/  FMNMX.FTZ R20, R181, R20, !PT ;  /* 0x00000014b5147209 */ /* 0x000fe40007810000 */
[----:B------:R-:W-:Y:S02]  /*bcb0*/  ISETP.LT.OR P5, PT, R8, 0x49, P5 ;  /* 0x000000490800780c */ /* 0x000fe40002fa1670 */
[----:B------:R-:W-:Y:S01]  /*bcc0*/  FMNMX.FTZ R20, R51, R20, !PT ;  /* 0x0000001433147209 */ /* 0x000fe20007810000 */
[----:B------:R-:W-:Y:S01]  /*bcd0*/  MUFU.EX2 R180, R180 ;  /* 0x000000b400b47308 */ /* 0x000fe20000000800 */
[----:B------:R-:W-:Y:S02]  /*bce0*/  FSEL R59, R59, -INF , !P3 ;  /* 0xff8000003b3b7808 */ /* 0x000fe40005800000 */
[----:B------:R-:W-:Y:S02]  /*bcf0*/  FMNMX.FTZ R20, R179, R20, !PT ;  /* 0x00000014b3147209 */ /* 0x000fe40007810000 */
[----:B------:R-:W-:-:S02]  /*bd00*/  FSEL R159, R62, -INF , !P5 ;  /* 0xff8000003e9f7808 */ /* 0x000fc40006800000 */
[----:B------:R-:W-:Y:S01]  /*bd10*/  FMNMX.FTZ R20, R175, R20, !PT ;  /* 0x00000014af147209 */ /* 0x000fe20007810000 */
[----:B------:R-:W-:Y:S01]  /*bd20*/  MUFU.EX2 R182, R182 ;  /* 0x000000b600b67308 */ /* 0x000fe20000000800 */
[----:B------:R-:W-:Y:S02]  /*bd30*/  ISETP.LT.OR P4, PT, R8, 0x4a, P4 ;  /* 0x0000004a0800780c */ /* 0x000fe40002781670 */
[----:B------:R-:W-:Y:S02]  /*bd40*/  FMNMX.FTZ R20, R193, R20, !PT ;  /* 0x00000014c1147209 */ /* 0x000fe40007810000 */
[----:B------:R-:W-:Y:S02]  /*bd50*/  ISETP.GT.AND P3, PT, R12, 0x51, P1 ;  /* 0x000000510c00780c */ /* 0x000fe40000f64270 */
[----:B------:R-:W-:Y:S01]  /*bd60*/  FMNMX.FTZ R20, R59, R20, !PT ;  /* 0x000000143b147209 */ /* 0x000fe20007810000 */
[----:B------:R-:W-:Y:S01]  /*bd70*/  MUFU.EX2 R11, R11 ;  /* 0x0000000b000b7308 */ /* 0x000fe20000000800 */
[----:B------:R-:W-:-:S02]  /*bd80*/  FSEL R63, R63, -INF , !P4 ;  /* 0xff8000003f3f7808 */ /* 0x000fc40006000000 */
[----:B------:R-:W-:Y:S02]  /*bd90*/  FMNMX.FTZ R20, R159, R20, !PT ;  /* 0x000000149f147209 */ /* 0x000fe40007810000 */
[----:B------:R-:W-:Y:S02]  /*bda0*/  ISETP.GT.AND P5, PT, R12, 0x58, P1 ;  /* 0x000000580c00780c */ /* 0x000fe40000fa4270 */
[----:B------:R-:W-:Y:S01]  /*bdb0*/  FSEL R157, R66, -INF , !P2 ;  /* 0xff800000429d7808 */ /* 0x000fe20005000000 */
[----:B------:R-:W-:Y:S01]  /*bdc0*/  MUFU.EX2 R176, R176 ;  /* 0x000000b000b07308 */ /* 0x000fe20000000800 */
[----:B------:R-:W-:Y:S02]  /*bdd0*/  ISETP.LT.OR P3, PT, R8, 0x52, P3 ;  /* 0x000000520800780c */ /* 0x000fe40001f61670 */
[----:B------:R-:W-:Y:S02]  /*bde0*/  FMNMX.FTZ R20, R63, R20, !PT ;  /* 0x000000143f147209 */ /* 0x000fe40007810000 */
[----:B------:R-:W-:-:S02]  /*bdf0*/  ISETP.GT.AND P4, PT, R12, 0x59, P1 ;  /* 0x000000590c00780c */ /* 0x000fc40000f84270 */
[----:B------:R-:W-:Y:S01]  /*be00*/  ISETP.LT.OR P5, PT, R8, 0x59, P5 ;  /* 0x000000590800780c */ /* 0x000fe20002fa1670 */
[----:B------:R-:W-:Y:S01]  /*be10*/  MUFU.EX2 R13, R13 ;  /* 0x0000000d000d7308 */ /* 0x000fe20000000800 */
[----:B------:R-:W-:Y:S02]  /*be20*/  FSEL R67, R67, -INF , !P3 ;  /* 0xff80000043437808 */ /* 0x000fe40005800000 */
[----:B------:R-:W-:Y:S02]  /*be30*/  FMNMX.FTZ R20, R157, R20, !PT ;  /* 0x000000149d147209 */ /* 0x000fe40007810000 */
[----:B------:R-:W-:Y:S02]  /*be40*/  ISETP.GT.AND P2, PT, R12, 0x60, P1 ;  /* 0x000000600c00780c */ /* 0x000fe40000f44270 */
[----:B------:R-:W-:Y:S01]  /*be50*/  FSEL R153, R70, -INF , !P5 ;  /* 0xff80000046997808 */ /* 0x000fe20006800000 */
[----:B------:R-:W-:Y:S01]  /*be60*/  MUFU.EX2 R178, R178 ;  /* 0x000000b200b27308 */ /* 0x000fe20000000800 */
[----:B------:R-:W-:-:S02]  /*be70*/  ISETP.LT.OR P4, PT, R8, 0x5a, P4 ;  /* 0x0000005a0800780c */ /* 0x000fc40002781670 */
[----:B------:R-:W-:Y:S02]  /*be80*/  FMNMX.FTZ R20, R67, R20, !PT ;  /* 0x0000001443147209 */ /* 0x000fe40007810000 */
[----:B------:R-:W-:Y:S02]  /*be90*/  ISETP.GT.AND P3, PT, R12, 0x61, P1 ;  /* 0x000000610c00780c */ /* 0x000fe40000f64270 */
[----:B------:R-:W-:Y:S01]  /*bea0*/  ISETP.LT.OR P2, PT, R8, 0x61, P2 ;  /* 0x000000610800780c */ /* 0x000fe20001741670 */
[----:B------:R-:W-:Y:S01]  /*beb0*/  MUFU.EX2 R27, R27 ;  /* 0x0000001b001b7308 */ /* 0x000fe20000000800 */
[----:B------:R-:W-:Y:S02]  /*bec0*/  FSEL R71, R71, -INF , !P4 ;  /* 0xff80000047477808 */ /* 0x000fe40006000000 */
[----:B------:R-:W-:Y:S02]  /*bed0*/  FMNMX.FTZ R20, R153, R20, !PT ;  /* 0x0000001499147209 */ /* 0x000fe40007810000 */
[----:B------:R-:W-:-:S02]  /*bee0*/  ISETP.GT.AND P5, PT, R12, 0x68, P1 ;  /* 0x000000680c00780c */ /* 0x000fc40000fa4270 */
[----:B------:R-:W-:Y:S01]  /*bef0*/  FSEL R155, R74, -INF , !P2 ;  /* 0xff8000004a9b7808 */ /* 0x000fe20005000000 */
[----:B------:R-:W-:Y:S01]  /*bf00*/  MUFU.EX2 R172, R172 ;  /* 0x000000ac00ac7308 */ /* 0x000fe20000000800 */
[----:B------:R-:W-:Y:S02]  /*bf10*/  ISETP.LT.OR P3, PT, R8, 0x62, P3 ;  /* 0x000000620800780c */ /* 0x000fe40001f61670 */
[----:B------:R-:W-:Y:S02]  /*bf20*/  FMNMX.FTZ R20, R71, R20, !PT ;  /* 0x0000001447147209 */ /* 0x000fe40007810000 */
[----:B------:R-:W-:Y:S02]  /*bf30*/  ISETP.GT.AND P4, PT, R12, 0x69, P1 ;  /* 0x000000690c00780c */ /* 0x000fe40000f84270 */
[----:B------:R-:W-:Y:S01]  /*bf40*/  ISETP.LT.OR P5, PT, R8, 0x69, P5 ;  /* 0x000000690800780c */ /* 0x000fe20002fa1670 */
        /* <DEDUP_REMOVED lines=14> */
[----:B------:R-:W-:Y:S01]  /*c030*/  ISETP.LT.OR P3, PT, R8, 0x72, P3 ;  /* 0x000000720800780c */ /* 0x000fe20001f61670 */
[----:B------:R-:W-:Y:S01]  /*c040*/  MUFU.EX2 R168, R168 ;  /* 0x000000a800a87308 */ /* 0x000fe20000000800 */
[----:B------:R-:W-:-:S02]  /*c050*/  FSEL R167, R82, -INF , !P2 ;  /* 0xff80000052a77808 */ /* 0x000fc40005000000 */
[----:B------:R-:W-:Y:S02]  /*c060*/  FMNMX.FTZ R20, R79, R20, !PT ;  /* 0x000000144f147209 */ /* 0x000fe40007810000 */
[----:B------:R-:W-:Y:S02]  /*c070*/  ISETP.GT.AND P1, PT, R12, 0x79, P1 ;  /* 0x000000790c00780c */ /* 0x000fe40000f24270 */
[C---:B------:R-:W-:Y:S01]  /*c080*/  ISETP.LT.OR P5, PT, R8.reuse, 0x79, P5 ;  /* 0x000000790800780c */ /* 0x040fe20002fa1670 */
[----:B------:R-:W-:Y:S01]  /*c090*/  MUFU.EX2 R49, R49 ;  /* 0x0000003100317308 */ /* 0x000fe20000000800 */
[----:B------:R-:W-:Y:S02]  /*c0a0*/  FSEL R83, R83, -INF , !P3 ;  /* 0xff80000053537808 */ /* 0x000fe40005800000 */
[----:B------:R-:W-:Y:S02]  /*c0b0*/  FMNMX.FTZ R20, R167, R20, !PT ;  /* 0x00000014a7147209 */ /* 0x000fe40007810000 */
[----:B------:R-:W-:-:S02]  /*c0c0*/  ISETP.LT.OR P1, PT, R8, 0x7a, P1 ;  /* 0x0000007a0800780c */ /* 0x000fc40000f21670 */
[----:B------:R-:W-:Y:S01]  /*c0d0*/  FSEL R195, R86, -INF , !P5 ;  /* 0xff80000056c37808 */ /* 0x000fe20006800000 */
[----:B------:R-:W-:Y:S01]  /*c0e0*/  MUFU.EX2 R170, R170 ;  /* 0x000000aa00aa7308 */ /* 0x000fe20000000800 */
[----:B------:R-:W-:Y:S02]  /*c0f0*/  FMNMX.FTZ R20, R83, R20, !PT ;  /* 0x0000001453147209 */ /* 0x000fe40007810000 */
[----:B------:R-:W-:Y:S02]  /*c100*/  FSEL R87, R87, -INF , !P1 ;  /* 0xff80000057577808 */ /* 0x000fe40004800000 */
[----:B------:R-:W-:Y:S02]  /*c110*/  FMNMX.FTZ R20, R195, R20, !PT ;  /* 0x00000014c3147209 */ /* 0x000fe40007810000 */
[----:B------:R-:W-:Y:S01]  /*c120*/  FSEL R12, R2, RZ, P6 ;  /* 0x000000ff020c7208 */ /* 0x000fe20003000000 */
[----:B------:R-:W-:Y:S01]  /*c130*/  MUFU.EX2 R45, R45 ;  /* 0x0000002d002d7308 */ /* 0x000fe20000000800 */
[----:B------:R-:W-:-:S03]  /*c140*/  FMNMX.FTZ R20, R87, R20, !PT ;  /* 0x0000001457147209 */ /* 0x000fc60007810000 */
[----:B------:R-:W-:Y:S01]  /*c150*/  FADD.FTZ R33, -R12, R5 ;  /* 0x000000050c217221 */ /* 0x000fe20000010100 */
[-CC-:B------:R-:W-:Y:S01]  /*c160*/  FFMA.FTZ R5, R85, R0.reuse, -R14.reuse ;  /* 0x0000000055057223 */ /* 0x180fe2000001080e */
        /* <DEDUP_REMOVED lines=12> */
[----:B------:R-:W-:-:S03]  /*c230*/  FMUL.FTZ R8, R33, R0 ;  /* 0x0000000021087220 */ /* 0x000fc60000410000 */
[C---:B------:R-:W-:Y:S01]  /*c240*/  FSETP.NEU.FTZ.AND P1, PT, R7.reuse, -INF , PT ;  /* 0xff8000000700780b */ /* 0x040fe20003f3d000 */
[----:B------:R-:W-:Y:S02]  /*c250*/  FMUL.FTZ R12, R7, R0 ;  /* 0x00000000070c7220 */ /* 0x000fe40000410000 */
[----:B------:R-:W-:Y:S03]  /*c260*/  MUFU.EX2 R21, R21 ;  /* 0x0000001500157308 */ /* 0x000fe60000000800 */
[----:B------:R-:W-:-:S05]  /*c270*/  FSEL R12, R12, RZ, P1 ;  /* 0x000000ff0c0c7208 */ /* 0x000fca0000800000 */
[----:B------:R-:W0:Y:S01]  /*c280*/  MUFU.EX2 R8, R8 ;  /* 0x0000000800087308 */ /* 0x000e220000000800 */
[-CC-:B------:R-:W-:Y:S01]  /*c290*/  FFMA.FTZ R20, R31, R0.reuse, -R12.reuse ;  /* 0x000000001f147223 */ /* 0x180fe2000001080c */
[----:B------:R-:W-:Y:S01]  /*c2a0*/  FSEL R31, R7, RZ, P1 ;  /* 0x000000ff071f7208 */ /* 0x000fe20000800000 */
[-CC-:B------:R-:W-:Y:S01]  /*c2b0*/  FFMA.FTZ R14, R183, R0.reuse, -R12.reuse ;  /* 0x00000000b70e7223 */ /* 0x180fe2000001080c */
[-CC-:B------:R-:W-:Y:S01]  /*c2c0*/  FFMA.FTZ R33, R161, R0.reuse, -R12.reuse ;  /* 0x00000000a1217223 */ /* 0x180fe2000001080c */
[-CC-:B------:R-:W-:Y:S01]  /*c2d0*/  FFMA.FTZ R183, R163, R0.reuse, -R12.reuse ;  /* 0x00000000a3b77223 */ /* 0x180fe2000001080c */
[-C--:B------:R-:W-:Y:S01]  /*c2e0*/  FFMA.FTZ R24, R165, R0.reuse, -R12 ;  /* 0x00000000a5187223 */ /* 0x080fe2000001080c */
[----:B------:R-:W-:Y:S01]  /*c2f0*/  FADD.FTZ R31, -R31, R6 ;  /* 0x000000061f1f7221 */ /* 0x000fe20000010100 */
[----:B------:R-:W-:Y:S01]  /*c300*/  MUFU.EX2 R20, R20 ;  /* 0x0000001400147308 */ /* 0x000fe20000000800 */
[-CC-:B------:R-:W-:Y:S01]  /*c310*/  FFMA.FTZ R35, R35, R0.reuse, -R12.reuse ;  /* 0x0000000023237223 */ /* 0x180fe2000001080c */
[-CC-:B------:R-:W-:Y:S01]  /*c320*/  FFMA.FTZ R32, R51, R0.reuse, -R12.reuse ;  /* 0x0000000033207223 */ /* 0x180fe2000001080c */
[-C--:B------:R-:W-:Y:S01]  /*c330*/  FMUL.FTZ R31, R31, R0.reuse ;  /* 0x000000001f1f7220 */ /* 0x080fe20000410000 */
[-CC-:B------:R-:W-:Y:S01]  /*c340*/  FFMA.FTZ R26, R169, R0.reuse, -R12.reuse ;  /* 0x00000000a91a7223 */ /* 0x180fe2000001080c */
[-CC-:B------:R-:W-:Y:S01]  /*c350*/  FFMA.FTZ R39, R39, R0.reuse, -R12.reuse ;  /* 0x0000000027277223 */ /* 0x180fe2000001080c */
[-CC-:B------:R-:W-:Y:S01]  /*c360*/  FFMA.FTZ R28, R171, R0.reuse, -R12.reuse ;  /* 0x00000000ab1c7223 */ /* 0x180fe2000001080c */
[--C-:B------:R-:W-:Y:S01]  /*c370*/  FFMA.FTZ R34, R59, R0, -R12.reuse ;  /* 0x000000003b227223 */ /* 0x100fe2000001080c */
[----:B------:R-:W-:Y:S01]  /*c380*/  MUFU.EX2 R14, R14 ;  /* 0x0000000e000e7308 */ /* 0x000fe20000000800 */
        /* <DEDUP_REMOVED lines=19> */
[----:B------:R-:W-:-:S04]  /*c4c0*/  FFMA.FTZ R195, R195, R0, -R12 ;  /* 0x00000000c3c37223 */ /* 0x000fc8000001080c */
[----:B------:R-:W2:Y:S01]  /*c4d0*/  MUFU.EX2 R183, R183 ;  /* 0x000000b700b77308 */ /* 0x000ea20000000800 */
[----:B0-----:R-:W-:Y:S01]  /*c4e0*/  FFMA.FTZ R4, R31, R3, R14 ;  /* 0x000000031f047223 */ /* 0x001fe2000001000e */
[----:B------:R-:W-:Y:S01]  /*c4f0*/  FADD.FTZ R3, R180, R51 ;  /* 0x00000033b4037221 */ /* 0x000fe20000010000 */
[----:B------:R-:W-:-:S03]  /*c500*/  FFMA.FTZ R51, R63, R0, -R12 ;  /* 0x000000003f337223 */ /* 0x000fc6000001080c */
[----:B------:R-:W-:Y:S02]  /*c510*/  FADD.FTZ R38, R182, R3 ;  /* 0x00000003b6267221 */ /* 0x000fe40000010000 */
[----:B------:R-:W0:Y:S01]  /*c520*/  MUFU.EX2 R24, R24 ;  /* 0x0000001800187308 */ /* 0x000e220000000800 */
[----:B-1----:R-:W-:Y:S01]  /*c530*/  FADD.FTZ R4, R33, R4 ;  /* 0x0000000421047221 */ /* 0x002fe20000010000 */
[----:B------:R-:W-:-:S06]  /*c540*/  FADD.FTZ R59, R11, R38 ;  /* 0x000000260b3b7221 */ /* 0x000fcc0000010000 */
[----:B------:R-:W1:Y:S01]  /*c550*/  MUFU.EX2 R35, R35 ;  /* 0x0000002300237308 */ /* 0x000e620000000800 */
[----:B--2---:R-:W-:Y:S01]  /*c560*/  FADD.FTZ R3, R183, R4 ;  /* 0x00000004b7037221 */ /* 0x004fe20000010000 */
[----:B------:R-:W-:-:S03]  /*c570*/  FADD.FTZ R4, R176, R59 ;  /* 0x0000003bb0047221 */ /* 0x000fc60000010000 */
[----:B------:R-:W-:-:S03]  /*c580*/  FADD.FTZ R3, R20, R3 ;  /* 0x0000000314037221 */ /* 0x000fc60000010000 */
[----:B------:R-:W2:Y:S01]  /*c590*/  MUFU.EX2 R26, R26 ;  /* 0x0000001a001a7308 */ /* 0x000ea20000000800 */
[----:B0-----:R-:W-:Y:S01]  /*c5a0*/  FADD.FTZ R38, R24, R3 ;  /* 0x0000000318267221 */ /* 0x001fe20000010000 */
[----:B------:R-:W-:-:S04]  /*c5b0*/  FADD.FTZ R3, R13, R4 ;  /* 0x000000040d037221 */ /* 0x000fc80000010000 */
[----:B------:R-:W-:Y:S02]  /*c5c0*/  FADD.FTZ R4, R178, R3 ;  /* 0x00000003b2047221 */ /* 0x000fe40000010000 */
[----:B------:R-:W0:Y:S01]  /*c5d0*/  MUFU.EX2 R39, R39 ;  /* 0x0000002700277308 */ /* 0x000e220000000800 */
[----:B-1----:R-:W-:Y:S01]  /*c5e0*/  FADD.FTZ R59, R35, R38 ;  /* 0x00000026233b7221 */ /* 0x002fe20000010000 */
[----:B------:R-:W-:Y:S01]  /*c5f0*/  FADD.FTZ R3, R27, R4 ;  /* 0x000000041b037221 */ /* 0x000fe20000010000 */
[----:B------:R-:W-:-:S03]  /*c600*/  FFMA.FTZ R38, R67, R0, -R12 ;  /* 0x0000000043267223 */ /* 0x000fc6000001080c */
        /* <DEDUP_REMOVED lines=12> */
[----:B--2---:R-:W-:Y:S01]  /*c6d0*/  FADD.FTZ R59, R43, R40 ;  /* 0x000000282b3b7221 */ /* 0x004fe20000010000 */
[-CC-:B------:R-:W-:Y:S01]  /*c6e0*/  FFMA.FTZ R40, R71, R0.reuse, -R12.reuse ;  /* 0x0000000047287223 */ /* 0x180fe2000001080c */
[----:B------:R-:W-:-:S05]  /*c6f0*/  FFMA.FTZ R12, R87, R0, -R12 ;  /* 0x00000000570c7223 */ /* 0x000fca000001080c */
        /* <DEDUP_REMOVED lines=27> */
[----:B0-----:R-:W-:-:S07]  /*c8b0*/  FADD.FTZ R42, R51, R42 ;  /* 0x0000002a332a7221 */ /* 0x001fce0000010000 */
[----:B------:R-:W0:Y:S01]  /*c8c0*/  MUFU.EX2 R163, R163 ;  /* 0x000000a300a37308 */ /* 0x000e220000000800 */
[----:B-1----:R-:W-:-:S07]  /*c8d0*/  FADD.FTZ R3, R161, R42 ;  /* 0x0000002aa1037221 */ /* 0x002fce0000010000 */
[----:B------:R-:W1:Y:S08]  /*c8e0*/  MUFU.EX2 R40, R40 ;  /* 0x0000002800287308 */ /* 0x000e700000000800 */
[----:B------:R-:W3:Y:S08]  /*c8f0*/  MUFU.EX2 R156, R156 ;  /* 0x0000009c009c7308 */ /* 0x000ef00000000800 */
[----:B------:R-:W4:Y:S08]  /*c900*/  MUFU.EX2 R44, R155 ;  /* 0x0000009b002c7308 */ /* 0x000f300000000800 */
[----:B------:R5:W-:Y:S08]  /*c910*/  MUFU.EX2 R46, R53 ;  /* 0x00000035002e7308 */ /* 0x000bf00000000800 */
[----:B------:R-:W4:Y:S01]  /*c920*/  MUFU.EX2 R25, R25 ;  /* 0x0000001900197308 */ /* 0x000f220000000800 */
[----:B-----5:R-:W-:Y:S01]  /*c930*/  FADD.FTZ R53, R15, R4 ;  /* 0x000000040f357221 */ /* 0x020fe20000010000 */
[----:B--2---:R-:W-:-:S03]  /*c940*/  FADD.FTZ R4, R38, R3 ;  /* 0x0000000326047221 */ /* 0x004fc60000010000 */
[----:B------:R-:W-:Y:S01]  /*c950*/  FADD.FTZ R42, R162, R53 ;  /* 0x00000035a22a7221 */ /* 0x000fe20000010000 */
[----:B0-----:R-:W-:Y:S02]  /*c960*/  FADD.FTZ R3, R163, R4 ;  /* 0x00000004a3037221 */ /* 0x001fe40000010000 */
[----:B------:R-:W0:Y:S01]  /*c970*/  MUFU.EX2 R75, R75 ;  /* 0x0000004b004b7308 */ /* 0x000e220000000800 */
[----:B------:R-:W-:Y:S01]  /*c980*/  FADD.FTZ R53, R21, R42 ;  /* 0x0000002a15357221 */ /* 0x000fe20000010000 */
[----:B-1----:R-:W-:-:S03]  /*c990*/  FADD.FTZ R3, R40, R3 ;  /* 0x0000000328037221 */ /* 0x002fc60000010000 */
[----:B---3--:R-:W-:Y:S01]  /*c9a0*/  FADD.FTZ R4, R156, R53 ;  /* 0x000000359c047221 */ /* 0x008fe20000010000 */
[----:B----4-:R-:W-:Y:S02]  /*c9b0*/  FADD.FTZ R3, R44, R3 ;  /* 0x000000032c037221 */ /* 0x010fe40000010000 */
[----:B------:R-:W1:Y:S01]  /*c9c0*/  MUFU.EX2 R158, R158 ;  /* 0x0000009e009e7308 */ /* 0x000e620000000800 */
[----:B------:R-:W-:-:S07]  /*c9d0*/  FADD.FTZ R53, R25, R4 ;  /* 0x0000000419357221 */ /* 0x000fce0000010000 */
[----:B------:R-:W2:Y:S01]  /*c9e0*/  MUFU.EX2 R57, R57 ;  /* 0x0000003900397308 */ /* 0x000ea20000000800 */
[----:B0-----:R-:W-:-:S04]  /*c9f0*/  FADD.FTZ R3, R75, R3 ;  /* 0x000000034b037221 */ /* 0x001fc80000010000 */
[----:B------:R-:W-:-:S03]  /*ca00*/  FADD.FTZ R3, R46, R3 ;  /* 0x000000032e037221 */ /* 0x000fc60000010000 */
        /* <DEDUP_REMOVED lines=22> */
.L_x_7635:
[----:B------:R-:W-:Y:S01]  /*cb70*/  ULEA UR6, UR58, UR41, 0x3 ;  /* 0x000000293a067291 */ /* 0x000fe2000f8e183f */
[----:B------:R-:W-:Y:S01]  /*cb80*/  ISETP.GT.AND P1, PT, R10, UR39, PT ;  /* 0x000000270a007c0c */ /* 0x000fe2000bf24270 */
[----:B------:R-:W-:Y:S01]  /*cb90*/  UMOV UR59, UR46 ;  /* 0x0000002e003b7c82 */ /* 0x000fe20008000000 */
[----:B------:R-:W-:Y:S01]  /*cba0*/  UMOV UR58, UR45 ;  /* 0x0000002d003a7c82 */ /* 0x000fe20008000000 */
[----:B------:R-:W-:Y:S01]  /*cbb0*/  UIADD3 UR6, UR6, 0x28860, URZ ;  /* 0x0002886006067890 */ /* 0x000fe2000fffe03f */
[----:B------:R-:W-:Y:S01]  /*cbc0*/  F2FP.F16.F32.PACK_AB R171, R6, R171 ;  /* 0x000000ab06ab723e */ /* 0x000fe200000000ff */
[----:B------:R-:W-:Y:S01]  /*cbd0*/  FMUL.FTZ R88, R88, R8 ;  /* 0x0000000858587220 */ /* 0x000fe20000410000 */
[----:B------:R-:W-:Y:S01]  /*cbe0*/  F2FP.F16.F32.PACK_AB R154, R5, R154 ;  /* 0x0000009a059a723e */ /* 0x000fe200000000ff */
[----:B------:R-:W-:Y:S01]  /*cbf0*/  UPRMT UR6, UR40, 0x654, UR6 ;  /* 0x0000065428067896 */ /* 0x000fe20008000006 */
[----:B------:R-:W-:Y:S01]  /*cc00*/  F2FP.F16.F32.PACK_AB R180, R180, R9 ;  /* 0x00000009b4b4723e */ /* 0x000fe200000000ff */
[----:B------:R-:W-:Y:S01]  /*cc10*/  FMUL.FTZ R89, R89, R8 ;  /* 0x0000000859597220 */ /* 0x000fe20000410000 */
[----:B------:R-:W-:Y:S01]  /*cc20*/  F2FP.F16.F32.PACK_AB R181, R33, R14 ;  /* 0x0000000e21b5723e */ /* 0x000fe200000000ff */
[----:B------:R-:W-:Y:S01]  /*cc30*/  FMUL.FTZ R92, R92, R8 ;  /* 0x000000085c5c7220 */ /* 0x000fe20000410000 */
[----:B------:R-:W-:Y:S01]  /*cc40*/  F2FP.F16.F32.PACK_AB R182, R11, R182 ;  /* 0x000000b60bb6723e */ /* 0x000fe200000000ff */
[-C--:B------:R-:W-:Y:S01]  /*cc50*/  FMUL.FTZ R93, R93, R8.reuse ;  /* 0x000000085d5d7220 */ /* 0x080fe20000410000 */
[----:B------:R-:W-:Y:S01]  /*cc60*/  F2FP.F16.F32.PACK_AB R183, R20, R183 ;  /* 0x000000b714b7723e */ /* 0x000fe200000000ff */
[----:B------:R-:W-:Y:S01]  /*cc70*/  FMUL.FTZ R96, R96, R8 ;  /* 0x0000000860607220 */ /* 0x000fe20000410000 */
[----:B------:R-:W-:Y:S01]  /*cc80*/  SYNCS.ARRIVE.TRANS64.RED.A1T0 RZ, [UR6], RZ ;  /* 0x000000ffffff79a7 */ /* 0x000fe20008100406 */
        /* <DEDUP_REMOVED lines=86> */
[----:B------:R-:W-:-:S02]  /*d1f0*/  IMAD.MOV.U32 R6, RZ, RZ, R7 ;  /* 0x000000ffff067224 */ /* 0x000fc400078e0007 */
[----:B------:R-:W-:Y:S01]  /*d200*/  IMAD.MOV.U32 R5, RZ, RZ, R2 ;  /* 0x000000ffff057224 */ /* 0x000fe200078e0002 */
[----:B------:R-:W-:Y:S06]  /*d210*/  @P1 BRA `(.L_x_7636) ;  /* 0xffffffcc00cc1947 */ /* 0x000fec000383ffff */
.L_x_7617:
[----:B------:R-:W-:Y:S06]  /*d220*/  BAR.ARV 0x8, 0x180 ;  /* 0x0206000000007b1d */ /* 0x000fec0000002000 */
[----:B------:R-:W-:Y:S05]  /*d230*/  @!P0 BRA `(.L_x_7637) ;  /* 0x0000000000048947 */ /* 0x000fea0003800000 */
[----:B------:R-:W-:Y:S01]  /*d240*/  BPT.TRAP 0x1 ;  /* 0x000000040000795c */ /* 0x000fe20000300000 */
.L_x_7637:
[----:B------:R-:W-:Y:S01]  /*d250*/  ULEA UR5, UR45, UR41, 0x3 ;  /* 0x000000292d057291 */ /* 0x000fe2000f8e183f */
[----:B------:R-:W-:-:S05]  /*d260*/  IMAD.U32 R5, RZ, RZ, UR46 ;  /* 0x0000002eff057e24 */ /* 0x000fca000f8e00ff */
[----:B------:R-:W-:-:S04]  /*d270*/  SHF.L.U32 R5, R5, 0x1f, RZ ;  /* 0x0000001f05057819 */ /* 0x000fc800000006ff */
[----:B------:R0:W1:Y:S01]  /*d280*/  SYNCS.PHASECHK.TRANS64.TRYWAIT P1, [UR5+0x28850], R5 ;  /* 0x02885005ff0075a7 */ /* 0x0000620008020145 */
[----:B------:R-:W-:Y:S05]  /*d290*/  @!P0 BRA `(.L_x_7638) ;  /* 0x0000000000048947 */ /* 0x000fea0003800000 */
[----:B------:R-:W-:Y:S01]  /*d2a0*/  BPT.TRAP 0x1 ;  /* 0x000000040000795c */ /* 0x000fe20000300000 */
.L_x_7638:
[----:B-1----:R-:W-:Y:S05]  /*d2b0*/  @P1 BRA `(.L_x_7639) ;  /* 0x0000000000081947 */ /* 0x002fea0003800000 */
[----:B------:R-:W1:Y:S02]  /*d2c0*/  SYNCS.PHASECHK.TRANS64.TRYWAIT P1, [UR5+0x28850], R5 ;  /* 0x02885005ff0075a7 */ /* 0x000e640008020145 */
[----:B-1----:R-:W-:Y:S05]  /*d2d0*/  @!P1 BRA `(.L_x_7640) ;  /* 0x0000006c00bc9947 */ /* 0x002fea0003800000 */
.L_x_7639:
[----:B------:R-:W-:Y:S01]  /*d2e0*/  UIADD3 UR41, UR41, 0x400, URZ ;  /* 0x0000040029297890 */ /* 0x000fe2000fffe03f */
[----:B------:R-:W-:Y:S01]  /*d2f0*/  WARPGROUP.ARRIVE ;  /* 0x00000000000079c5 */ /* 0x000fe20000000000 */
[----:B------:R-:W-:Y:S01]  /*d300*/  UMOV UR7, 0x40000040 ;  /* 0x4000004000077882 */ /* 0x000fe20000000000 */
[----:B01----:R-:W0:Y:S01]  /*d310*/  SHFL.BFLY PT, R5, R4, 0x2, 0x1f ;  /* 0x0c401f0004057f89 */ /* 0x003e2200000e0000 */
[----:B------:R-:W-:Y:S01]  /*d320*/  USHF.R.U32.HI UR41, URZ, 0x4, UR41 ;  /* 0x000000043f297899 */ /* 0x000fe20008011629 */
[----:B------:R-:W-:Y:S02]  /*d330*/  IMAD.MOV.U32 R37, RZ, RZ, -0x800000 ;  /* 0xff800000ff257424 */ /* 0x000fe400078e00ff */
        /* <DEDUP_REMOVED lines=10> */
[----:B-1----:R-:W-:Y:S01]  /*d3e0*/  FADD.FTZ R8, R6, R3 ;  /* 0x0000000306087221 */ /* 0x002fe20000010000 */
[----:B------:R-:W-:Y:S02]  /*d3f0*/  IMAD.MOV.U32 R3, RZ, RZ, RZ ;  /* 0x000000ffff037224 */ /* 0x000fe400078e00ff */
[----:B------:R-:W0:Y:S04]  /*d400*/  SHFL.BFLY PT, R6, R5, 0x1, 0x1f ;  /* 0x0c201f0005067f89 */ /* 0x000e2800000e0000 */
[----:B------:R-:W1:Y:S01]  /*d410*/  SHFL.BFLY PT, R9, R8, 0x1, 0x1f ;  /* 0x0c201f0008097f89 */ /* 0x000e6200000e0000 */
[----:B0-----:R-:W-:Y:S01]  /*d420*/  FADD.FTZ R10, R5, R6 ;  /* 0x00000006050a7221 */ /* 0x001fe20000010000 */
[----:B-1----:R-:W-:-:S04]  /*d430*/  FADD.FTZ R11, R8, R9 ;  /* 0x00000009080b7221 */ /* 0x002fc80000010000 */
[----:B------:R-:W-:Y:S01]  /*d440*/  FSETP.NE.FTZ.AND P1, PT, R10, RZ, PT ;  /* 0x000000ff0a00720b */ /* 0x000fe20003f35000 */
[----:B------:R-:W-:Y:S01]  /*d450*/  IMAD.MOV.U32 R9, RZ, RZ, RZ ;  /* 0x000000ffff097224 */ /* 0x000fe200078e00ff */
        /* <DEDUP_REMOVED lines=48> */
.L_x_7641:
        /* <DEDUP_REMOVED lines=74> */
.L_x_7563:
        /* <DEDUP_REMOVED lines=12> */
[----:B------:R-:W-:Y:S01]  /*dcc0*/  USHF.R.S32.HI UR12, URZ, 0x1f, UR38 ;  /* 0x0000001f3f0c7899 */ /* 0x000fe20008011426 */
[----:B------:R-:W-:Y:S01]  /*dcd0*/  F2FP.F16.F32.PACK_AB R136, R137, R136 ;  /* 0x000000888988723e */ /* 0x000fe200000000ff */
[----:B------:R-:W-:Y:S01]  /*dce0*/  ULDC.64 UR8, c[0x0][0xb90] ;  /* 0x0002e40000087ab9 */ /* 0x000fe20000000a00 */
[----:B------:R-:W-:Y:S01]  /*dcf0*/  USHF.R.S32.HI UR13, URZ, 0x1f, UR44 ;  /* 0x0000001f3f0d7899 */ /* 0x000fe2000801142c */
[----:B------:R-:W-:Y:S01]  /*dd00*/  F2FP.F16.F32.PACK_AB R137, R139, R138 ;  /* 0x0000008a8b89723e */ /* 0x000fe200000000ff */
[----:B------:R-:W-:Y:S01]  /*dd10*/  UIMAD UR5, UR12, UR8, URZ ;  /* 0x000000080c0572a4 */ /* 0x000fe2000f8e023f */
[----:B------:R-:W-:Y:S01]  /*dd20*/  F2FP.F16.F32.PACK_AB R144, R145, R144 ;  /* 0x000000909190723e */ /* 0x000fe200000000ff */
[----:B------:R-:W-:Y:S01]  /*dd30*/  UIMAD.WIDE.U32 UR6, UR38, UR8, URZ ;  /* 0x00000008260672a5 */ /* 0x000fe2000f8e003f */
[----:B------:R-:W-:Y:S01]  /*dd40*/  F2FP.F16.F32.PACK_AB R138, R141, R140 ;  /* 0x0000008c8d8a723e */ /* 0x000fe200000000ff */
[----:B------:R-:W-:Y:S01]  /*dd50*/  UIMAD UR5, UR38, UR9, UR5 ;  /* 0x00000009260572a4 */ /* 0x000fe2000f8e0205 */
[----:B------:R-:W-:Y:S01]  /*dd60*/  F2FP.F16.F32.PACK_AB R139, R143, R142 ;  /* 0x0000008e8f8b723e */ /* 0x000fe200000000ff */
[----:B------:R-:W-:Y:S01]  /*dd70*/  ULDC.64 UR10, c[0x0][0xb98] ;  /* 0x0002e600000a7ab9 */ /* 0x000fe20000000a00 */
[----:B------:R-:W-:Y:S01]  /*dd80*/  F2FP.F16.F32.PACK_AB R145, R147, R146 ;  /* 0x000000929391723e */ /* 0x000fe200000000ff */
[----:B------:R-:W-:Y:S01]  /*dd90*/  UIMAD UR8, UR13, UR10, URZ ;  /* 0x0000000a0d0872a4 */ /* 0x000fe2000f8e023f */
[----:B------:R-:W-:Y:S01]  /*dda0*/  F2FP.F16.F32.PACK_AB R146, R149, R148 ;  /* 0x000000949592723e */ /* 0x000fe200000000ff */
[----:B------:R-:W-:Y:S01]  /*ddb0*/  UIADD3 UR7, UR7, UR5, URZ ;  /* 0x0000000507077290 */ /* 0x000fe2000fffe03f */
[----:B------:R-:W-:Y:S01]  /*ddc0*/  F2FP.F16.F32.PACK_AB R147, R151, R150 ;  /* 0x000000969793723e */ /* 0x000fe200000000ff */
[----:B------:R-:W-:-:S02]  /*ddd0*/  UIMAD UR8, UR44, UR11, UR8 ;  /* 0x0000000b2c0872a4 */ /* 0x000fc4000f8e0208 */
[----:B------:R-:W-:Y:S01]  /*dde0*/  UIMAD.WIDE.U32 UR6, UR44, UR10, UR6 ;  /* 0x0000000a2c0672a5 */ /* 0x000fe2000f8e0006 */
[----:B------:R-:W-:Y:S02]  /*ddf0*/  ULDC UR5, c[0x0][0xa88] ;  /* 0x0002a20000057ab9 */ /* 0x000fe40000000800 */
[----:B------:R-:W-:Y:S01]  /*de00*/  ULDC.64 UR10, c[0x0][0xaf0] ;  /* 0x0002bc00000a7ab9 */ /* 0x000fe20000000a00 */
[----:B------:R-:W-:Y:S02]  /*de10*/  MOV R34, R0 ;  /* 0x0000000000227202 */ /* 0x000fe40000000f00 */
[----:B0-----:R-:W-:Y:S01]  /*de20*/  MOV R35, R3 ;  /* 0x0000000300237202 */ /* 0x001fe20000000f00 */
[----:B------:R-:W-:Y:S02]  /*de30*/  IMAD R3, R184, 0x40, R18 ;  /* 0x00000040b8037824 */ /* 0x000fe400078e0212 */
[----:B------:R-:W-:-:S04]  /*de40*/  IMAD.WIDE R4, R188, 0x2, R34 ;  /* 0x00000002bc047825 */ /* 0x000fc800078e0222 */
[----:B------:R-:W-:Y:S01]  /*de50*/  IMAD.WIDE R34, R3, 0x2, R34 ;  /* 0x0000000203227825 */ /* 0x000fe200078e0222 */
        /* <DEDUP_REMOVED lines=12> */
[----:B------:R-:W-:Y:S02]  /*df20*/  IADD3 R25, P5, R4, 0x40, RZ ;  /* 0x0000004004197810 */ /* 0x000fe40007fbe0ff */
[----:B------:R-:W-:Y:S01]  /*df30*/  LOP3.LUT R4, R3, R4, RZ, 0x3c, !PT ;  /* 0x0000000403047212 */ /* 0x000fe200078e3cff */
[--C-:B------:R-:W-:Y:S01]  /*df40*/  IMAD.X R11, RZ, RZ, R5.reuse, P4 ;  /* 0x000000ffff0b7224 */ /* 0x100fe200020e0605 */
[----:B------:R-:W-:Y:S01]  /*df50*/  LOP3.LUT R14, R29, 0x380, RZ, 0xc0, !PT ;  /* 0x000003801d0e7812 */ /* 0x000fe200078ec0ff */
[----:B------:R-:W-:Y:S01]  /*df60*/  IMAD.X R9, RZ, RZ, R5, P5 ;  /* 0x000000ffff097224 */ /* 0x000fe200028e0605 */
[----:B------:R-:W-:-:S02]  /*df70*/  LOP3.LUT R12, R27, 0x380, RZ, 0xc0, !PT ;  /* 0x000003801b0c7812 */ /* 0x000fc400078ec0ff */
[----:B------:R-:W-:Y:S02]  /*df80*/  LOP3.LUT R3, R10, 0x380, RZ, 0xc0, !PT ;  /* 0x000003800a037812 */ /* 0x000fe400078ec0ff */
[----:B------:R-:W-:Y:S02]  /*df90*/  LOP3.LUT R2, R21, 0x380, RZ, 0xc0, !PT ;  /* 0x0000038015027812 */ /* 0x000fe400078ec0ff */
[----:B------:R-:W-:Y:S02]  /*dfa0*/  IADD3 R33, P6, R34, 0x1000, RZ ;  /* 0x0000100022217810 */ /* 0x000fe40007fde0ff */
[----:B------:R-:W-:Y:S02]  /*dfb0*/  SHF.R.U64 R14, R14, 0x3, RZ ;  /* 0x000000030e0e7819 */ /* 0x000fe400000012ff */
[----:B------:R-:W-:Y:S02]  /*dfc0*/  SHF.R.U64 R12, R12, 0x3, RZ ;  /* 0x000000030c0c7819 */ /* 0x000fe400000012ff */
[----:B------:R-:W-:-:S02]  /*dfd0*/  SHF.R.U64 R3, R3, 0x3, RZ ;  /* 0x0000000303037819 */ /* 0x000fc400000012ff */
[----:B------:R-:W-:Y:S02]  /*dfe0*/  SHF.R.U64 R2, R2, 0x3, RZ ;  /* 0x0000000302027819 */ /* 0x000fe400000012ff */
[----:B------:R-:W-:Y:S02]  /*dff0*/  LOP3.LUT R32, R33, 0x380, RZ, 0xc0, !PT ;  /* 0x0000038021207812 */ /* 0x000fe400078ec0ff */
[----:B------:R-:W-:Y:S02]  /*e000*/  LOP3.LUT R40, R14, R29, RZ, 0x3c, !PT ;  /* 0x0000001d0e287212 */ /* 0x000fe400078e3cff */
[----:B------:R-:W-:Y:S02]  /*e010*/  LOP3.LUT R38, R12, R27, RZ, 0x3c, !PT ;  /* 0x0000001b0c267212 */ /* 0x000fe400078e3cff */
[----:B------:R-:W-:Y:S02]  /*e020*/  LOP3.LUT R14, R3, R10, RZ, 0x3c, !PT ;  /* 0x0000000a030e7212 */ /* 0x000fe400078e3cff */
[----:B------:R-:W-:-:S02]  /*e030*/  LOP3.LUT R12, R2, R21, RZ, 0x3c, !PT ;  /* 0x00000015020c7212 */ /* 0x000fc400078e3cff */
[----:B------:R-:W-:Y:S02]  /*e040*/  LOP3.LUT R3, R8, 0x380, RZ, 0xc0, !PT ;  /* 0x0000038008037812 */ /* 0x000fe400078ec0ff */
[----:B------:R-:W-:Y:S02]  /*e050*/  SHF.R.U64 R32, R32, 0x3, RZ ;  /* 0x0000000320207819 */ /* 0x000fe400000012ff */
[----:B------:R-:W-:Y:S02]  /*e060*/  LOP3.LUT R2, R25, 0x380, RZ, 0xc0, !PT ;  /* 0x0000038019027812 */ /* 0x000fe400078ec0ff */
[----:B-1----:R-:W-:Y:S02]  /*e070*/  ISETP.NE.AND P1, PT, R44, 0x1, PT ;  /* 0x000000012c00780c */ /* 0x002fe40003f25270 */
[----:B------:R-:W-:Y:S02]  /*e080*/  SHF.R.U64 R3, R3, 0x3, RZ ;  /* 0x0000000303037819 */ /* 0x000fe400000012ff */
[----:B------:R-:W-:Y:S01]  /*e090*/  LOP3.LUT R32, R32, R33, RZ, 0x3c, !PT ;  /* 0x0000002120207212 */ /* 0x000fe200078e3cff */
[----:B------:R-:W-:Y:S01]  /*e0a0*/  IMAD.X R33, RZ, RZ, R35, P6 ;  /* 0x000000ffff217224 */ /* 0x000fe200030e0623 */
[----:B------:R-:W-:-:S02]  /*e0b0*/  SHF.R.U64 R2, R2, 0x3, RZ ;  /* 0x0000000302027819 */ /* 0x000fc400000012ff */
[----:B------:R-:W-:Y:S02]  /*e0c0*/  IADD3 R45, P6, R34, 0x7000, RZ ;  /* 0x00007000222d7810 */ /* 0x000fe40007fde0ff */
[----:B------:R-:W-:Y:S02]  /*e0d0*/  LOP3.LUT R10, R3, R8, RZ, 0x3c, !PT ;  /* 0x00000008030a7212 */ /* 0x000fe400078e3cff */
[----:B------:R-:W-:Y:S01]  /*e0e0*/  LOP3.LUT R8, R2, R25, RZ, 0x3c, !PT ;  /* 0x0000001902087212 */ /* 0x000fe200078e3cff */
[----:B------:R-:W0:Y:S01]  /*e0f0*/  @P1 LDC R47, c[0x0][0xbec] ;  /* 0x0002fb00ff2f1b82 */ /* 0x000e220000000800 */
[----:B------:R-:W-:Y:S02]  /*e100*/  LOP3.LUT R2, R45, 0x380, RZ, 0xc0, !PT ;  /* 0x000003802d027812 */ /* 0x000fe400078ec0ff */
[----:B------:R-:W-:Y:S02]  /*e110*/  LOP3.LUT R42, R43, 0x380, RZ, 0xc0, !PT ;  /* 0x000003802b2a7812 */ /* 0x000fe400078ec0ff */
[----:B------:R-:W-:-:S02]  /*e120*/  SHF.R.U64 R2, R2, 0x3, RZ ;  /* 0x0000000302027819 */ /* 0x000fc400000012ff */
[----:B------:R-:W-:Y:S02]  /*e130*/  SHF.R.U64 R42, R42, 0x3, RZ ;  /* 0x000000032a2a7819 */ /* 0x000fe400000012ff */
[----:B------:R-:W-:Y:S02]  /*e140*/  LOP3.LUT R2, R2, R45, RZ, 0x3c, !PT ;  /* 0x0000002d02027212 */ /* 0x000fe400078e3cff */
[----:B------:R-:W-:Y:S02]  /*e150*/  MOV R45, R4 ;  /* 0x00000004002d7202 */ /* 0x000fe40000000f00 */
[----:B------:R-:W-:Y:S02]  /*e160*/  F2FP.F16.F32.PACK_AB R4, R46, R7 ;  /* 0x000000072e04723e */ /* 0x000fe400000000ff */
[----:B------:R-:W1:Y:S01]  /*e170*/  @P1 LDC R46, c[0x0][0xbf0] ;  /* 0x0002fc00ff2e1b82 */ /* 0x000e620000000800 */
[----:B------:R-:W-:Y:S01]  /*e180*/  LOP3.LUT R42, R42, R43, RZ, 0x3c, !PT ;  /* 0x0000002b2a2a7212 */ /* 0x000fe200078e3cff */
[----:B------:R-:W-:Y:S01]  /*e190*/  IMAD.X R43, RZ, RZ, R5, P0 ;  /* 0x000000ffff2b7224 */ /* 0x000fe200000e0605 */
[----:B------:R-:W-:-:S02]  /*e1a0*/  F2FP.F16.F32.PACK_AB R5, R91, R90 ;  /* 0x0000005a5b05723e */ /* 0x000fc400000000ff */
[----:B------:R-:W-:-:S03]  /*e1b0*/  F2FP.F16.F32.PACK_AB R7, R95, R94 ;  /* 0x0000005e5f07723e */ /* 0x000fc600000000ff */
[----:B------:R-:W-:Y:S01]  /*e1c0*/  BAR.SYNC.DEFER_BLOCKING 0x1, 0x100 ;  /* 0x0044000000007b1d */ /* 0x000fe20000010000 */
[----:B------:R-:W-:Y:S01]  /*e1d0*/  MOV R65, R40 ;  /* 0x0000002800417202 */ /* 0x000fe20000000f00 */
[----:B------:R-:W-:Y:S01]  /*e1e0*/  VIADD R40, R17, UR37 ;  /* 0x0000002511287c36 */ /* 0x000fe20008000000 */
[----:B------:R-:W-:Y:S02]  /*e1f0*/  IADD3 R21, P0, R34, 0x6000, RZ ;  /* 0x0000600022157810 */ /* 0x000fe40007f1e0ff */
[----:B------:R-:W-:Y:S02]  /*e200*/  MOV R58, R10 ;  /* 0x0000000a003a7202 */ /* 0x000fe40000000f00 */
[----:B------:R-:W-:Y:S02]  /*e210*/  LOP3.LUT R20, R21, 0x380, RZ, 0xc0, !PT ;  /* 0x0000038015147812 */ /* 0x000fe400078ec0ff */
[----:B------:R-:W-:Y:S02]  /*e220*/  MOV R57, R14 ;  /* 0x0000000e00397202 */ /* 0x000fe40000000f00 */
[----:B------:R-:W-:-:S02]  /*e230*/  SHF.R.U64 R20, R20, 0x3, RZ ;  /* 0x0000000314147819 */ /* 0x000fc400000012ff */
[----:B------:R-:W-:Y:S02]  /*e240*/  MOV R15, R12 ;  /* 0x0000000c000f7202 */ /* 0x000fe40000000f00 */
[----:B------:R-:W-:Y:S01]  /*e250*/  LOP3.LUT R20, R20, R21, RZ, 0x3c, !PT ;  /* 0x0000001514147212 */ /* 0x000fe200078e3cff */
[----:B------:R-:W-:Y:S01]  /*e260*/  IMAD.X R21, RZ, RZ, R35, P0 ;  /* 0x000000ffff157224 */ /* 0x000fe200000e0623 */
[C---:B------:R-:W-:Y:S02]  /*e270*/  IADD3 R27, P3, R34.reuse, 0x4000, RZ ;  /* 0x00004000221b7810 */ /* 0x040fe40007f7e0ff */
[----:B------:R-:W-:Y:S02]  /*e280*/  IADD3 R25, P2, R34, 0x5000, RZ ;  /* 0x0000500022197810 */ /* 0x000fe40007f5e0ff */
[----:B------:R-:W-:Y:S02]  /*e290*/  LOP3.LUT R26, R27, 0x380, RZ, 0xc0, !PT ;  /* 0x000003801b1a7812 */ /* 0x000fe400078ec0ff */
[----:B------:R-:W-:Y:S01]  /*e2a0*/  LOP3.LUT R24, R25, 0x380, RZ, 0xc0, !PT ;  /* 0x0000038019187812 */ /* 0x000fe200078ec0ff */
[----:B------:R0:W-:Y:S01]  /*e2b0*/  STSM.16.M88.4 [R45], R4 ;  /* 0x000000042d007844 */ /* 0x0001e20000000200 */
[----:B------:R-:W-:-:S02]  /*e2c0*/  SHF.R.U64 R26, R26, 0x3, RZ ;  /* 0x000000031a1a7819 */ /* 0x000fc400000012ff */
[----:B------:R-:W-:Y:S01]  /*e2d0*/  MOV R56, R38 ;  /* 0x0000002600387202 */ /* 0x000fe20000000f00 */
[----:B------:R-:W-:Y:S01]  /*e2e0*/  VIADD R38, R187, UR37 ;  /* 0x00000025bb267c36 */ /* 0x000fe20008000000 */
[----:B------:R-:W-:Y:S02]  /*e2f0*/  SHF.R.U64 R24, R24, 0x3, RZ ;  /* 0x0000000318187819 */ /* 0x000fe400000012ff */
[----:B------:R-:W-:Y:S01]  /*e300*/  LOP3.LUT R26, R26, R27, RZ, 0x3c, !PT ;  /* 0x0000001b1a1a7212 */ /* 0x000fe200078e3cff */
[----:B------:R-:W-:Y:S01]  /*e310*/  IMAD.X R27, RZ, RZ, R35, P3 ;  /* 0x000000ffff1b7224 */ /* 0x000fe200018e0623 */
[----:B------:R-:W-:Y:S02]  /*e320*/  MOV R14, R8 ;  /* 0x00000008000e7202 */ /* 0x000fe40000000f00 */
[----:B------:R-:W-:Y:S02]  /*e330*/  F2FP.F16.F32.PACK_AB R8, R105, R104 ;  /* 0x000000686908723e */ /* 0x000fe400000000ff */
[----:B------:R-:W-:-:S02]  /*e340*/  F2FP.F16.F32.PACK_AB R9, R107, R106 ;  /* 0x0000006a6b09723e */ /* 0x000fc400000000ff */
[----:B------:R-:W-:Y:S01]  /*e350*/  LOP3.LUT R24, R24, R25, RZ, 0x3c, !PT ;  /* 0x0000001918187212 */ /* 0x000fe200078e3cff */
[----:B0-----:R-:W-:Y:S01]  /*e360*/  @P1 IMAD.HI.U32 R5, R40, R47, RZ ;  /* 0x0000002f28051227 */ /* 0x001fe200078e00ff */
[----:B------:R-:W-:Y:S02]  /*e370*/  MOV R64, R42 ;  /* 0x0000002a00407202 */ /* 0x000fe40000000f00 */
[----:B------:R-:W-:Y:S01]  /*e380*/  IADD3 R29, P4, R34, 0x3000, RZ ;  /* 0x00003000221d7810 */ /* 0x000fe20007f9e0ff */
[----:B------:R-:W-:Y:S01]  /*e390*/  IMAD.MOV.U32 R4, RZ, RZ, R40 ;  /* 0x000000ffff047224 */ /* 0x000fe200078e0028 */
[----:B-1----:R-:W-:Y:S01]  /*e3a0*/  @P1 SHF.R.U32.HI R4, RZ, R46, R5 ;  /* 0x0000002eff041219 */ /* 0x002fe20000011605 */
[----:B------:R-:W-:Y:S01]  /*e3b0*/  IMAD.U32 R6, RZ, RZ, UR8 ;  /* 0x00000008ff067e24 */ /* 0x000fe2000f8e00ff */
[----:B------:R-:W-:Y:S01]  /*e3c0*/  LOP3.LUT R28, R29, 0x380, RZ, 0xc0, !PT ;  /* 0x000003801d1c7812 */ /* 0x000fe200078ec0ff */
[----:B------:R-:W-:Y:S01]  /*e3d0*/  IMAD R45, R44, UR5, RZ ;  /* 0x000000052c2d7c24 */ /* 0x000fe2000f8e02ff */
[--C-:B------:R-:W-:Y:S01]  /*e3e0*/  SHF.R.S32.HI R5, RZ, 0x1f, R4.reuse ;  /* 0x0000001fff057819 */ /* 0x100fe20000011404 */
[----:B------:R-:W-:Y:S01]  /*e3f0*/  IMAD.MOV R7, RZ, RZ, -R4 ;  /* 0x000000ffff077224 */ /* 0x000fe200078e0a04 */
[----:B------:R-:W-:Y:S01]  /*e400*/  IADD3 R12, P0, R4, UR6, RZ ;  /* 0x00000006040c7c10 */ /* 0x000fe2000ff1e0ff */
[----:B------:R-:W-:Y:S01]  /*e410*/  IMAD.X R25, RZ, RZ, R35, P2 ;  /* 0x000000ffff197224 */ /* 0x000fe200010e0623 */
[----:B------:R-:W-:Y:S01]  /*e420*/  F2FP.F16.F32.PACK_AB R4, R97, R96 ;  /* 0x000000606104723e */ /* 0x000fe200000000ff */
[----:B------:R-:W-:Y:S01]  /*e430*/  IMAD R11, R44, R7, R40 ;  /* 0x000000072c0b7224 */ /* 0x000fe200078e0228 */
[----:B------:R-:W-:Y:S01]  /*e440*/  IADD3.X R13, R5, UR7, R6, P0, !PT ;  /* 0x00000007050d7c10 */ /* 0x000fe200087fe406 */
[----:B------:R-:W-:Y:S01]  /*e450*/  ULDC.64 UR6, c[0x0][0xb88] ;  /* 0x0002e20000067ab9 */ /* 0x000fe20000000a00 */
[----:B------:R-:W-:Y:S01]  /*e460*/  F2FP.F16.F32.PACK_AB R5, R99, R98 ;  /* 0x000000626305723e */ /* 0x000fe200000000ff */
[----:B------:R-:W-:Y:S01]  /*e470*/  ULDC.64 UR8, c[0x0][0xae8] ;  /* 0x0002ba0000087ab9 */ /* 0x000fe20000000a00 */
[----:B------:R-:W-:Y:S01]  /*e480*/  SHF.R.S32.HI R10, RZ, 0x1f, R11 ;  /* 0x0000001fff0a7819 */ /* 0x000fe2000001140b */
[----:B------:R-:W-:Y:S01]  /*e490*/  IMAD.WIDE.U32 R12, R11, UR6, R12 ;  /* 0x000000060b0c7c25 */ /* 0x000fe2000f8e000c */
[----:B------:R-:W-:-:S02]  /*e4a0*/  F2FP.F16.F32.PACK_AB R6, R101, R100 ;  /* 0x000000646506723e */ /* 0x000fc400000000ff */
[----:B------:R-:W-:Y:S01]  /*e4b0*/  F2FP.F16.F32.PACK_AB R7, R103, R102 ;  /* 0x000000666707723e */ /* 0x000fe200000000ff */
[----:B------:R-:W-:Y:S01]  /*e4c0*/  IMAD R10, R10, UR6, RZ ;  /* 0x000000060a0a7c24 */ /* 0x000fe2000f8e02ff */
[----:B------:R-:W-:Y:S02]  /*e4d0*/  LOP3.LUT P0, RZ, R185, 0x3, RZ, 0xc0, !PT ;  /* 0x00000003b9ff7812 */ /* 0x000fe4000780c0ff */
[----:B------:R-:W-:Y:S01]  /*e4e0*/  SHF.R.U64 R28, R28, 0x3, RZ ;  /* 0x000000031c1c7819 */ /* 0x000fe200000012ff */
[----:B------:R-:W-:Y:S01]  /*e4f0*/  IMAD R39, R11, UR7, R10 ;  /* 0x000000070b277c24 */ /* 0x000fe2000f8e020a */
[----:B------:R0:W-:Y:S01]  /*e500*/  STSM.16.M88.4 [R15], R4 ;  /* 0x000000040f007844 */ /* 0x0001e20000000200 */
[----:B------:R-:W-:Y:S01]  /*e510*/  ULDC.64 UR6, c[0x0][0xb50] ;  /* 0x0002d40000067ab9 */ /* 0x000fe20000000a00 */
[----:B------:R-:W-:Y:S02]  /*e520*/  F2FP.F16.F32.PACK_AB R10, R109, R108 ;  /* 0x0000006c6d0a723e */ /* 0x000fe400000000ff */
[----:B------:R-:W-:-:S02]  /*e530*/  F2FP.F16.F32.PACK_AB R11, R111, R110 ;  /* 0x0000006e6f0b723e */ /* 0x000fc400000000ff */
[----:B------:R-:W-:Y:S02]  /*e540*/  LEA R40, P3, R12, UR6, 0x2 ;  /* 0x000000060c287c11 */ /* 0x000fe4000f8610ff */
[----:B------:R-:W-:Y:S01]  /*e550*/  ISETP.GE.OR P2, PT, R38, R45, P0 ;  /* 0x0000002d2600720c */ /* 0x000fe20000746670 */
[----:B------:R1:W-:Y:S01]  /*e560*/  STSM.16.M88.4 [R14], R8 ;  /* 0x000000080e007844 */ /* 0x0003e20000000200 */
[----:B------:R-:W-:Y:S01]  /*e570*/  LOP3.LUT R28, R28, R29, RZ, 0x3c, !PT ;  /* 0x0000001d1c1c7212 */ /* 0x000fe200078e3cff */
[----:B------:R-:W-:Y:S01]  /*e580*/  IMAD.X R29, RZ, RZ, R35, P4 ;  /* 0x000000ffff1d7224 */ /* 0x000fe200020e0623 */
[C---:B------:R-:W-:Y:S01]  /*e590*/  LOP3.LUT R3, R34.reuse, 0x380, RZ, 0xc0, !PT ;  /* 0x0000038022037812 */ /* 0x040fe200078ec0ff */
[----:B------:R-:W-:Y:S01]  /*e5a0*/  SHFL.IDX PT, R46, R40, 0x1, 0x1c1f ;  /* 0x003c1f00282e7f89 */ /* 0x000fe200000e0000 */
[----:B------:R-:W-:Y:S01]  /*e5b0*/  IADD3 R31, P5, R34, 0x2000, RZ ;  /* 0x00002000221f7810 */ /* 0x000fe20007fbe0ff */
[----:B0-----:R-:W-:Y:S01]  /*e5c0*/  VIADD R4, R38, 0x8 ;  /* 0x0000000826047836 */ /* 0x001fe20000000000 */
[----:B------:R-:W-:Y:S01]  /*e5d0*/  F2FP.F16.F32.PACK_AB R6, R117, R116 ;  /* 0x000000747506723e */ /* 0x000fe200000000ff */
[----:B------:R-:W-:Y:S01]  /*e5e0*/  IMAD.IADD R5, R13, 0x1, R39 ;  /* 0x000000010d057824 */ /* 0x000fe200078e0227 */
[----:B------:R-:W-:Y:S01]  /*e5f0*/  F2FP.F16.F32.PACK_AB R7, R119, R118 ;  /* 0x000000767707723e */ /* 0x000fe200000000ff */
[----:B------:R-:W-:Y:S01]  /*e600*/  SHFL.IDX PT, R38, R40, RZ, 0x1c1f ;  /* 0x001c1fff28267589 */ /* 0x000fe200000e0000 */
[----:B------:R-:W-:-:S02]  /*e610*/  ISETP.GE.OR P0, PT, R4, R45, P0 ;  /* 0x0000002d0400720c */ /* 0x000fc40000706670 */
[----:B------:R-:W-:Y:S02]  /*e620*/  LEA.HI.X R41, R12, UR7, R5, 0x2, P3 ;  /* 0x000000070c297c11 */ /* 0x000fe400098f1405 */
[----:B------:R-:W-:Y:S02]  /*e630*/  F2FP.F16.F32.PACK_AB R4, R113, R112 ;  /* 0x000000707104723e */ /* 0x000fe400000000ff */
[----:B------:R-:W-:Y:S01]  /*e640*/  F2FP.F16.F32.PACK_AB R5, R115, R114 ;  /* 0x000000727305723e */ /* 0x000fe200000000ff */
[----:B------:R-:W0:Y:S01]  /*e650*/  SHFL.IDX PT, R39, R41, RZ, 0x1c1f ;  /* 0x001c1fff29277589 */ /* 0x000e2200000e0000 */
[----:B------:R-:W-:Y:S02]  /*e660*/  F2FP.F16.F32.PACK_AB R12, R121, R120 ;  /* 0x00000078790c723e */ /* 0x000fe400000000ff */
[----:B------:R-:W-:Y:S01]  /*e670*/  F2FP.F16.F32.PACK_AB R13, R123, R122 ;  /* 0x0000007a7b0d723e */ /* 0x000fe200000000ff */
[----:B------:R-:W-:Y:S01]  /*e680*/  STSM.16.M88.4 [R58], R4 ;  /* 0x000000043a007844 */ /* 0x000fe20000000200 */
[----:B-1----:R-:W-:-:S02]  /*e690*/  F2FP.F16.F32.PACK_AB R14, R125, R124 ;  /* 0x0000007c7d0e723e */ /* 0x002fc400000000ff */
[----:B------:R-:W-:Y:S01]  /*e6a0*/  F2FP.F16.F32.PACK_AB R15, R127, R126 ;  /* 0x0000007e7f0f723e */ /* 0x000fe200000000ff */
[----:B------:R-:W1:Y:S01]  /*e6b0*/  SHFL.IDX PT, R47, R41, 0x1, 0x1c1f ;  /* 0x003c1f00292f7f89 */ /* 0x000e6200000e0000 */
[----:B------:R-:W-:Y:S02]  /*e6c0*/  F2FP.F16.F32.PACK_AB R8, R129, R128 ;  /* 0x000000808108723e */ /* 0x000fe400000000ff */
[----:B------:R-:W-:Y:S01]  /*e6d0*/  F2FP.F16.F32.PACK_AB R9, R131, R130 ;  /* 0x000000828309723e */ /* 0x000fe200000000ff */
[----:B------:R-:W-:Y:S01]  /*e6e0*/  STSM.16.M88.4 [R57], R12 ;  /* 0x0000000c39007844 */ /* 0x000fe20000000200 */
[----:B------:R-:W-:Y:S02]  /*e6f0*/  F2FP.F16.F32.PACK_AB R10, R133, R132 ;  /* 0x00000084850a723e */ /* 0x000fe400000000ff */
[----:B------:R-:W-:Y:S02]  /*e700*/  F2FP.F16.F32.PACK_AB R11, R135, R134 ;  /* 0x00000086870b723e */ /* 0x000fe400000000ff */
[----:B------:R-:W-:Y:S01]  /*e710*/  SHF.R.U64 R3, R3, 0x3, RZ ;  /* 0x0000000303037819 */ /* 0x000fe200000012ff */
[----:B------:R-:W-:Y:S01]  /*e720*/  UIMAD UR5, UR12, UR8, URZ ;  /* 0x000000080c0572a4 */ /* 0x000fe2000f8e023f */
[----:B------:R-:W-:Y:S01]  /*e730*/  LOP3.LUT R30, R31, 0x380, RZ, 0xc0, !PT ;  /* 0x000003801f1e7812 */ /* 0x000fe200078ec0ff */
[----:B------:R-:W-:Y:S01]  /*e740*/  STSM.16.M88.4 [R56], R8 ;  /* 0x0000000838007844 */ /* 0x000fe20000000200 */
[----:B------:R-:W-:Y:S01]  /*e750*/  LOP3.LUT R34, R3, R34, RZ, 0x3c, !PT ;  /* 0x0000002203227212 */ /* 0x000fe200078e3cff */
[----:B------:R-:W-:Y:S01]  /*e760*/  IMAD.X R3, RZ, RZ, R35, P6 ;  /* 0x000000ffff037224 */ /* 0x000fe200030e0623 */
[----:B------:R-:W-:Y:S01]  /*e770*/  UIMAD.WIDE.U32 UR6, UR38, UR8, URZ ;  /* 0x00000008260672a5 */ /* 0x000fe2000f8e003f */
[----:B------:R2:W-:Y:S01]  /*e780*/  STSM.16.M88.4 [R65], R136 ;  /* 0x0000008841007844 */ /* 0x0005e20000000200 */
[----:B------:R-:W-:Y:S01]  /*e790*/  UIMAD UR5, UR38, UR9, UR5 ;  /* 0x00000009260572a4 */ /* 0x000fe2000f8e0205 */
[----:B------:R-:W-:-:S02]  /*e7a0*/  SHF.R.U64 R30, R30, 0x3, RZ ;  /* 0x000000031e1e7819 */ /* 0x000fc400000012ff */
[----:B------:R-:W-:Y:S01]  /*e7b0*/  STSM.16.M88.4 [R64], R144 ;  /* 0x0000009040007844 */ /* 0x000fe20000000200 */
[----:B--2---:R-:W2:Y:S08]  /*e7c0*/  @P1 LDC R65, c[0x0][0xbec] ;  /* 0x0002fb00ff411b82 */ /* 0x004eb00000000800 */
[----:B------:R-:W-:Y:S01]  /*e7d0*/  BAR.SYNC.DEFER_BLOCKING 0x1, 0x100 ;  /* 0x0044000000007b1d */ /* 0x000fe20000010000 */
[----:B------:R-:W-:Y:S01]  /*e7e0*/  UIMAD UR8, UR13, UR10, URZ ;  /* 0x0000000a0d0872a4 */ /* 0x000fe2000f8e023f */
[----:B------:R-:W-:Y:S01]  /*e7f0*/  LOP3.LUT R30, R30, R31, RZ, 0x3c, !PT ;  /* 0x0000001f1e1e7212 */ /* 0x000fe200078e3cff */
[----:B------:R-:W-:Y:S01]  /*e800*/  UIADD3 UR7, UR7, UR5, URZ ;  /* 0x0000000507077290 */ /* 0x000fe2000fffe03f */
[----:B------:R-:W-:-:S02]  /*e810*/  IMAD.X R31, RZ, RZ, R35, P5 ;  /* 0x000000ffff1f7224 */ /* 0x000fc400028e0623 */
[----:B0-----:R0:W-:Y:S04]  /*e820*/  @!P2 ST.E desc[UR52][R38.64], R37 ;  /* 0x000000252600a985 */ /* 0x0011e8000c101934 */
[----:B-1----:R1:W-:Y:S04]  /*e830*/  @!P0 ST.E desc[UR52][R46.64], R36 ;  /* 0x000000242e008985 */ /* 0x0023e8000c101934 */
[----:B------:R3:W5:Y:S01]  /*e840*/  LD.E.128 R4, desc[UR52][R28.64] ;  /* 0x000000341c047980 */ /* 0x000762000c101d00 */
[----:B0-----:R-:W0:Y:S03]  /*e850*/  @P1 LDC R37, c[0x0][0xbf0] ;  /* 0x0002fc00ff251b82 */ /* 0x001e260000000800 */
[----:B------:R2:W5:Y:S01]  /*e860*/  LD.E.128 R8, desc[UR52][R2.64] ;  /* 0x0000003402087980 */ /* 0x000562000c101d00 */
[----:B------:R-:W-:-:S03]  /*e870*/  UIMAD UR5, UR44, UR11, UR8 ;  /* 0x0000000b2c0572a4 */ /* 0x000fc6000f8e0208 */
[----:B------:R4:W5:Y:S01]  /*e880*/  LD.E.128 R12, desc[UR52][R20.64] ;  /* 0x00000034140c7980 */ /* 0x000962000c101d00 */
[----:B---3--:R-:W-:Y:S01]  /*e890*/  IMAD R28, R22, 0x20, R184 ;  /* 0x00000020161c7824 */ /* 0x008fe200078e02b8 */
[----:B------:R-:W-:Y:S02]  /*e8a0*/  UIMAD.WIDE.U32 UR6, UR44, UR10, UR6 ;  /* 0x0000000a2c0672a5 */ /* 0x000fe4000f8e0006 */
[----:B------:R3:W5:Y:S01]  /*e8b0*/  LD.E.128 R56, desc[UR52][R24.64] ;  /* 0x0000003418387980 */ /* 0x000762000c101d00 */
[----:B------:R-:W-:Y:S01]  /*e8c0*/  VIADD R28, R28, UR37 ;  /* 0x000000251c1c7c36 */ /* 0x000fe20008000000 */
[----:B------:R-:W-:Y:S02]  /*e8d0*/  ULDC.64 UR8, c[0x0][0xae0] ;  /* 0x0002b80000087ab9 */ /* 0x000fe40000000a00 */
[----:B------:R-:W5:Y:S01]  /*e8e0*/  LD.E.128 R52, desc[UR52][R34.64] ;  /* 0x0000003422347980 */ /* 0x000f62000c101d00 */
[----:B--2---:R-:W-:-:S03]  /*e8f0*/  @P1 IMAD.HI.U32 R2, R28, R65, RZ ;  /* 0x000000411c021227 */ /* 0x004fc600078e00ff */
[----:B------:R-:W5:Y:S01]  /*e900*/  LD.E.128 R48, desc[UR52][R32.64] ;  /* 0x0000003420307980 */ /* 0x000f62000c101d00 */
[----:B----4-:R-:W-:Y:S01]  /*e910*/  IMAD.MOV.U32 R21, RZ, RZ, R28 ;  /* 0x000000ffff157224 */ /* 0x010fe200078e001c */
[----:B------:R-:W-:Y:S02]  /*e920*/  UIADD3 UR5, UR7, UR5, URZ ;  /* 0x0000000507057290 */ /* 0x000fe4000fffe03f */
[----:B------:R-:W5:Y:S01]  /*e930*/  LD.E.128 R40, desc[UR52][R30.64] ;  /* 0x000000341e287980 */ /* 0x000f62000c101d00 */
[----:B0-----:R-:W-:-:S03]  /*e940*/  @P1 SHF.R.U32.HI R21, RZ, R37, R2 ;  /* 0x00000025ff151219 */ /* 0x001fc60000011602 */
[----:B------:R0:W5:Y:S01]  /*e950*/  LD.E.128 R60, desc[UR52][R26.64] ;  /* 0x000000341a3c7980 */ /* 0x000162000c101d00 */
[--C-:B------:R-:W-:Y:S01]  /*e960*/  SHF.R.S32.HI R20, RZ, 0x1f, R21.reuse ;  /* 0x0000001fff147819 */ /* 0x100fe20000011415 */
[----:B---3--:R-:W-:Y:S01]  /*e970*/  IMAD.MOV R25, RZ, RZ, -R21 ;  /* 0x000000ffff197224 */ /* 0x008fe200078e0a15 */
[----:B------:R-:W-:Y:S01]  /*e980*/  @!PT LDS RZ, [RZ] ;  /* 0x00000000fffff984 */ /* 0x000fe20000000800 */
[----:B------:R-:W-:Y:S01]  /*e990*/  @!PT LDS RZ, [RZ] ;  /* 0x00000000fffff984 */ /* 0x000fe20000000800 */
[----:B------:R-:W-:Y:S01]  /*e9a0*/  @!PT LDS RZ, [RZ] ;  /* 0x00000000fffff984 */ /* 0x000fe20000000800 */
[----:B------:R-:W-:Y:S01]  /*e9b0*/  @!PT LDS RZ, [RZ] ;  /* 0x00000000fffff984 */ /* 0x000fe20000000800 */
[----:B------:R2:W-:Y:S06]  /*e9c0*/  MEMBAR.ALL.CTA ;  /* 0x0000000000007992 */ /* 0x0005ec0000008000 */
[----:B--2---:R-:W2:Y:S01]  /*e9d0*/  FENCE.VIEW.ASYNC.S ;  /* 0x00000000000073c6 */ /* 0x004ea20000000000 */
[----:B------:R-:W-:-:S02]  /*e9e0*/  IMAD.U32 R3, RZ, RZ, UR7 ;  /* 0x00000007ff037e24 */ /* 0x000fc4000f8e00ff */
[----:B------:R-:W-:Y:S02]  /*e9f0*/  IMAD R20, R20, UR8, RZ ;  /* 0x0000000814147c24 */ /* 0x000fe4000f8e02ff */
[----:B------:R-:W-:Y:S02]  /*ea00*/  IMAD R25, R44, R25, R28 ;  /* 0x000000192c197224 */ /* 0x000fe400078e021c */
[----:B------:R-:W-:Y:S01]  /*ea10*/  IMAD.U32 R2, RZ, RZ, UR6 ;  /* 0x00000006ff027e24 */ /* 0x000fe2000f8e00ff */
[----:B------:R-:W-:Y:S01]  /*ea20*/  ULDC.64 UR6, c[0x0][0xad8] ;  /* 0x0002b60000067ab9 */ /* 0x000fe20000000a00 */
[----:B------:R-:W-:Y:S02]  /*ea30*/  IMAD.U32 R3, RZ, RZ, UR5 ;  /* 0x00000005ff037e24 */ /* 0x000fe4000f8e00ff */
[C---:B0-----:R-:W-:Y:S01]  /*ea40*/  IMAD R27, R21.reuse, UR9, R20 ;  /* 0x00000009151b7c24 */ /* 0x041fe2000f8e0214 */
[----:B------:R-:W-:Y:S01]  /*ea50*/  SHF.R.S32.HI R20, RZ, 0x1f, R25 ;  /* 0x0000001fff147819 */ /* 0x000fe20000011419 */
[----:B------:R-:W-:-:S04]  /*ea60*/  IMAD.WIDE.U32 R2, R21, UR8, R2 ;  /* 0x0000000815027c25 */ /* 0x000fc8000f8e0002 */
[----:B------:R-:W-:Y:S02]  /*ea70*/  IMAD.IADD R3, R3, 0x1, R27 ;  /* 0x0000000103037824 */ /* 0x000fe400078e021b */
[----:B------:R-:W-:Y:S02]  /*ea80*/  IMAD R24, R20, UR6, RZ ;  /* 0x0000000614187c24 */ /* 0x000fe4000f8e02ff */
[----:B------:R-:W-:Y:S02]  /*ea90*/  VIADD R26, R184, UR37 ;  /* 0x00000025b81a7c36 */ /* 0x000fe40008000000 */
[C---:B------:R-:W-:Y:S02]  /*eaa0*/  IMAD R21, R25.reuse, UR7, R24 ;  /* 0x0000000719157c24 */ /* 0x040fe4000f8e0218 */
[----:B------:R-:W-:Y:S01]  /*eab0*/  IMAD.WIDE.U32 R2, R25, UR6, R2 ;  /* 0x0000000619027c25 */ /* 0x000fe2000f8e0002 */
[----:B------:R-:W-:Y:S01]  /*eac0*/  ISETP.GE.AND P2, PT, R26, R45, PT ;  /* 0x0000002d1a00720c */ /* 0x000fe20003f46270 */
[----:B------:R-:W-:-:S02]  /*ead0*/  ULDC.64 UR6, c[0x0][0xa80] ;  /* 0x0002a00000067ab9 */ /* 0x000fc40000000a00 */
[----:B------:R-:W-:Y:S02]  /*eae0*/  VIADD R20, R26, 0x20 ;  /* 0x000000201a147836 */ /* 0x000fe40000000000 */
[----:B------:R-:W-:Y:S01]  /*eaf0*/  VIADD R0, R0, 0x28820 ;  /* 0x0002882000007836 */ /* 0x000fe20000000000 */
[----:B------:R-:W-:Y:S01]  /*eb00*/  LEA R24, P3, R2, UR6, 0x1 ;  /* 0x0000000602187c11 */ /* 0x000fe2000f8608ff */
[----:B------:R-:W-:Y:S01]  /*eb10*/  IMAD.IADD R3, R3, 0x1, R21 ;  /* 0x0000000103037824 */ /* 0x000fe200078e0215 */
[-C--:B------:R-:W-:Y:S01]  /*eb20*/  ISETP.GE.AND P0, PT, R20, R45.reuse, PT ;  /* 0x0000002d1400720c */ /* 0x080fe20003f06270 */
[----:B------:R-:W-:Y:S01]  /*eb30*/  VIADD R20, R26, 0x40 ;  /* 0x000000401a147836 */ /* 0x000fe20000000000 */
[----:B------:R-:W-:Y:S02]  /*eb40*/  PRMT R0, RZ, 0x654, R0 ;  /* 0x00000654ff007816 */ /* 0x000fe40000000000 */
[----:B------:R-:W-:Y:S01]  /*eb50*/  LEA.HI.X R25, R2, UR7, R3, 0x1, P3 ;  /* 0x0000000702197c11 */ /* 0x000fe200098f0c03 */
[----:B------:R-:W-:Y:S01]  /*eb60*/  BSSY B1, `(.L_x_7644) ;  /* 0x000000f000017945 */ /* 0x000fe20003800000 */
[----:B------:R-:W-:Y:S01]  /*eb70*/  ISETP.GE.AND P1, PT, R20, R45, PT ;  /* 0x0000002d1400720c */ /* 0x000fe20003f26270 */
[----:B--2---:R0:W-:Y:S01]  /*eb80*/  SYNCS.ARRIVE.TRANS64.RED.A1T0 RZ, [R0+URZ], RZ ;  /* 0x000000ff00ff79a7 */ /* 0x0041e2000810043f */
[----:B------:R1:W2:Y:S04]  /*eb90*/  SHFL.IDX PT, R20, R24, RZ, 0x181f ;  /* 0x00181fff18147589 */ /* 0x0002a800000e0000 */
[----:B0-----:R1:W0:Y:S01]  /*eba0*/  SHFL.IDX PT, R0, R25, RZ, 0x181f ;  /* 0x00181fff19007589 */ /* 0x00122200000e0000 */
[----:B------:R-:W-:Y:S06]  /*ebb0*/  @P2 BRA `(.L_x_7645) ;  /* 0x0000000000242947 */ /* 0x000fec0003800000 */
[----:B------:R-:W-:Y:S02]  /*ebc0*/  ULDC UR5, c[0x0][0xac8] ;  /* 0x0002b20000057ab9 */ /* 0x000fe40000000800 */
[----:B------:R-:W-:Y:S02]  /*ebd0*/  ISETP.GE.AND P2, PT, R18, UR5, PT ;  /* 0x0000000512007c0c */ /* 0x000fe4000bf46270 */
[----:B------:R-:W-:-:S11]  /*ebe0*/  ISETP.GE.AND P3, PT, R19, UR5, PT ;  /* 0x0000000513007c0c */ /* 0x000fd6000bf66270 */
[CC--:B--2---:R-:W-:Y:S02]  /*ebf0*/  @!P2 LEA R2, P4, R18.reuse, R20.reuse, 0x1 ;  /* 0x000000141202a211 */ /* 0x0c4fe400078808ff */
[C---:B------:R-:W-:Y:S02]  /*ec00*/  @!P3 LEA R20, P5, R19.reuse, R20, 0x1 ;  /* 0x000000141314b211 */ /* 0x040fe400078a08ff */
[-C--:B0-----:R-:W-:Y:S02]  /*ec10*/  @!P2 LEA.HI.X R3, R18, R0.reuse, R190, 0x1, P4 ;  /* 0x000000001203a211 */ /* 0x081fe400020f0cbe */
[----:B------:R-:W-:-:S03]  /*ec20*/  @!P3 LEA.HI.X R21, R19, R0, R189, 0x1, P5 ;  /* 0x000000001315b211 */ /* 0x000fc600028f0cbd */
[----:B-----5:R3:W-:Y:S04]  /*ec30*/  @!P2 ST.E.128 desc[UR52][R2.64], R52 ;  /* 0x000000340200a985 */ /* 0x0207e8000c101d34 */
[----:B------:R3:W-:Y:S02]  /*ec40*/  @!P3 ST.E.128 desc[UR52][R20.64], R60 ;  /* 0x0000003c1400b985 */ /* 0x0007e4000c101d34 */
.L_x_7645:
[----:B------:R-:W-:Y:S05]  /*ec50*/  BSYNC B1 ;  /* 0x0000000000017941 */ /* 0x000fea0003800000 */
.L_x_7644:
[----:B0-----:R0:W4:Y:S01]  /*ec60*/  SHFL.IDX PT, R0, R25, 0x1, 0x181f ;  /* 0x00381f0019007f89 */ /* 0x00112200000e0000 */
[----:B------:R-:W-:Y:S03]  /*ec70*/  BSSY B1, `(.L_x_7646) ;  /* 0x000000c000017945 */ /* 0x000fe60003800000 */
[----:B--23--:R0:W2:Y:S01]  /*ec80*/  SHFL.IDX PT, R20, R24, 0x1, 0x181f ;  /* 0x00381f0018147f89 */ /* 0x00c0a200000e0000 */
[----:B------:R-:W-:Y:S05]  /*ec90*/  @P0 BRA `(.L_x_7647) ;  /* 0x0000000000240947 */ /* 0x000fea0003800000 */
[----:B------:R-:W-:Y:S02]  /*eca0*/  ULDC UR5, c[0x0][0xac8] ;  /* 0x0002b20000057ab9 */ /* 0x000fe40000000800 */
[----:B------:R-:W-:Y:S02]  /*ecb0*/  ISETP.GE.AND P3, PT, R18, UR5, PT ;  /* 0x0000000512007c0c */ /* 0x000fe4000bf66270 */
[----:B------:R-:W-:-:S11]  /*ecc0*/  ISETP.GE.AND P4, PT, R19, UR5, PT ;  /* 0x0000000513007c0c */ /* 0x000fd6000bf86270 */
[CC--:B--2---:R-:W-:Y:S02]  /*ecd0*/  @!P3 LEA R2, P0, R18.reuse, R20.reuse, 0x1 ;  /* 0x000000141202b211 */ /* 0x0c4fe400078008ff */
[C---:B------:R-:W-:Y:S02]  /*ece0*/  @!P4 LEA R20, P2, R19.reuse, R20, 0x1 ;  /* 0x000000141314c211 */ /* 0x040fe400078408ff */
[-C--:B----4-:R-:W-:Y:S02]  /*ecf0*/  @!P3 LEA.HI.X R3, R18, R0.reuse, R190, 0x1, P0 ;  /* 0x000000001203b211 */ /* 0x090fe400000f0cbe */
[----:B------:R-:W-:-:S03]  /*ed00*/  @!P4 LEA.HI.X R21, R19, R0, R189, 0x1, P2 ;  /* 0x000000001315c211 */ /* 0x000fc600010f0cbd */
[----:B-----5:R3:W-:Y:S04]  /*ed10*/  @!P3 ST.E.128 desc[UR52][R2.64], R48 ;  /* 0x000000300200b985 */ /* 0x0207e8000c101d34 */
[----:B------:R3:W-:Y:S02]  /*ed20*/  @!P4 ST.E.128 desc[UR52][R20.64], R56 ;  /* 0x000000381400c985 */ /* 0x0007e4000c101d34 */
.L_x_7647:
[----:B------:R-:W-:Y:S05]  /*ed30*/  BSYNC B1 ;  /* 0x0000000000017941 */ /* 0x000fea0003800000 */
.L_x_7646:
[----:B----4-:R4:W0:Y:S01]  /*ed40*/  SHFL.IDX PT, R0, R25, 0x2, 0x181f ;  /* 0x00581f0019007f89 */ /* 0x01082200000e0000 */
        /* <DEDUP_REMOVED lines=12> */
.L_x_7649:
[----:B------:R-:W-:Y:S05]  /*ee10*/  BSYNC B1 ;  /* 0x0000000000017941 */ /* 0x000fea0003800000 */
.L_x_7648:
[----:B0-----:R-:W-:Y:S01]  /*ee20*/  VIADD R0, R26, 0x60 ;  /* 0x000000601a007836 */ /* 0x001fe20000000000 */
[----:B-1--4-:R-:W0:Y:S04]  /*ee30*/  SHFL.IDX PT, R25, R25, 0x3, 0x181f ;  /* 0x00781f0019197f89 */ /* 0x012e2800000e0000 */
[----:B------:R-:W-:Y:S01]  /*ee40*/  ISETP.GE.AND P0, PT, R0, R45, PT ;  /* 0x0000002d0000720c */ /* 0x000fe20003f06270 */
[----:B------:R-:W1:-:S12]  /*ee50*/  SHFL.IDX PT, R24, R24, 0x3, 0x181f ;  /* 0x00781f0018187f89 */ /* 0x000e5800000e0000 */
[----:B------:R-:W-:Y:S05]  /*ee60*/  @P0 BRA `(.L_x_7650) ;  /* 0x0000000800800947 */ /* 0x000fea0003800000 */
[----:B------:R-:W-:Y:S02]  /*ee70*/  ULDC UR5, c[0x0][0xac8] ;  /* 0x0002b20000057ab9 */ /* 0x000fe40000000800 */
[----:B------:R-:W-:-:S13]  /*ee80*/  ISETP.GE.AND P1, PT, R18, UR5, PT ;  /* 0x0000000512007c0c */ /* 0x000fda000bf26270 */
[----:B-1-3--:R-:W-:-:S04]  /*ee90*/  @!P1 LEA R2, P0, R18, R24, 0x1 ;  /* 0x0000001812029211 */ /* 0x00afc800078008ff */
[----:B0-----:R-:W-:Y:S02]  /*eea0*/  @!P1 LEA.HI.X R3, R18, R25, R190, 0x1, P0 ;  /* 0x0000001912039211 */ /* 0x001fe400000f0cbe */
[----:B------:R-:W-:-:S03]  /*eeb0*/  ISETP.GE.AND P0, PT, R19, UR5, PT ;  /* 0x0000000513007c0c */ /* 0x000fc6000bf06270 */
[----:B-----5:R4:W-:Y:S10]  /*eec0*/  @!P1 ST.E.128 desc[UR52][R2.64], R4 ;  /* 0x0000000402009985 */ /* 0x0209f4000c101d34 */
[----:B------:R-:W-:Y:S05]  /*eed0*/  @P0 BRA `(.L_x_7650) ;  /* 0x0000000800640947 */ /* 0x000fea0003800000 */
[----:B----4-:R-:W-:-:S04]  /*eee0*/  LEA R2, P0, R19, R24, 0x1 ;  /* 0x0000001813027211 */ /* 0x010fc800078008ff */
[----:B------:R-:W-:-:S05]  /*eef0*/  LEA.HI.X R3, R19, R25, R189, 0x1, P0 ;  /* 0x0000001913037211 */ /* 0x000fca00000f0cbd */
[----:B------:R0:W-:Y:S01]  /*ef00*/  ST.E.128 desc[UR52][R2.64], R8 ;  /* 0x0000000802007985 */ /* 0x0001e2000c101d34 */
[----:B------:R-:W-:Y:S05]  /*ef10*/  BRA `(.L_x_7650) ;  /* 0x0000000800547947 */ /* 0x000fea0003800000 */
.L_x_7643:
[----:B------:R-:W0:Y:S01]  /*ef20*/  LDC R8, c[0x0][0xbe8] ;  /* 0x0002fa00ff087b82 */ /* 0x000e220000000800 */
[----:B------:R-:W-:Y:S01]  /*ef30*/  ISETP.GE.AND P0, PT, R191, 0x80, PT ;  /* 0x00000080bf00780c */ /* 0x000fe20003f06270 */
[----:B------:R-:W-:Y:S01]  /*ef40*/  USHF.R.S32.HI UR8, URZ, 0x1f, UR38 ;  /* 0x0000001f3f087899 */ /* 0x000fe20008011426 */
[----:B------:R-:W-:Y:S01]  /*ef50*/  BSSY B1, `(.L_x_7651) ;  /* 0x000002f000017945 */ /* 0x000fe20003800000 */
[----:B------:R-:W-:Y:S01]  /*ef60*/  USHF.R.S32.HI UR9, URZ, 0x1f, UR44 ;  /* 0x0000001f3f097899 */ /* 0x000fe2000801142c */
[----:B------:R-:W-:Y:S01]  /*ef70*/  IMAD R6, R22, 0x20, R184 ;  /* 0x0000002016067824 */ /* 0x000fe200078e02b8 */
        /* <DEDUP_REMOVED lines=14> */
[----:B------:R-:W-:Y:S01]  /*f060*/  IMAD.MOV.U32 R2, RZ, RZ, R4 ;  /* 0x000000ffff027224 */ /* 0x000fe200078e0004 */
[----:B------:R-:W-:Y:S02]  /*f070*/  UIMAD UR5, UR8, UR10, URZ ;  /* 0x0000000a080572a4 */ /* 0x000fe4000f8e023f */
[----:B------:R-:W-:Y:S02]  /*f080*/  UIMAD.WIDE.U32 UR6, UR38, UR10, URZ ;  /* 0x0000000a260672a5 */ /* 0x000fe4000f8e003f */
[----:B------:R-:W-:-:S03]  /*f090*/  UIMAD UR5, UR38, UR11, UR5 ;  /* 0x0000000b260572a4 */ /* 0x000fc6000f8e0205 */
[----:B------:R-:W-:Y:S01]  /*f0a0*/  ULDC.64 UR10, c[0x0][0xb98] ;  /* 0x0002e600000a7ab9 */ /* 0x000fe20000000a00 */
[----:B------:R-:W-:Y:S02]  /*f0b0*/  UIADD3 UR7, UR7, UR5, URZ ;  /* 0x0000000507077290 */ /* 0x000fe4000fffe03f */
[----:B------:R-:W2:Y:S01]  /*f0c0*/  @P0 LDC R5, c[0x0][0xbec] ;  /* 0x0002fb00ff050b82 */ /* 0x000ea20000000800 */
[----:B------:R-:W-:Y:S02]  /*f0d0*/  UIMAD UR5, UR9, UR10, URZ ;  /* 0x0000000a090572a4 */ /* 0x000fe4000f8e023f */
[----:B------:R-:W-:Y:S02]  /*f0e0*/  UIMAD.WIDE.U32 UR6, UR44, UR10, UR6 ;  /* 0x0000000a2c0672a5 */ /* 0x000fe4000f8e0006 */
[----:B------:R-:W-:-:S03]  /*f0f0*/  UIMAD UR5, UR44, UR11, UR5 ;  /* 0x0000000b2c0572a4 */ /* 0x000fc6000f8e0205 */
[----:B------:R-:W3:Y:S01]  /*f100*/  @P0 LDC R7, c[0x0][0xbf0] ;  /* 0x0002fc00ff070b82 */ /* 0x000ee20000000800 */
        /* <DEDUP_REMOVED lines=19> */
.L_x_7652:
[----:B------:R-:W-:Y:S05]  /*f240*/  BSYNC B1 ;  /* 0x0000000000017941 */ /* 0x000fea0003800000 */
.L_x_7651:
[----:B------:R-:W-:Y:S01]  /*f250*/  ULDC.64 UR10, c[0x0][0xae8] ;  /* 0x0002ba00000a7ab9 */ /* 0x000fe20000000a00 */
[----:B------:R-:W-:Y:S01]  /*f260*/  VIADD R6, R6, UR37 ;  /* 0x0000002506067c36 */ /* 0x000fe20008000000 */
[----:B------:R-:W-:Y:S01]  /*f270*/  UIMAD UR5, UR8, UR10, URZ ;  /* 0x0000000a080572a4 */ /* 0x000fe2000f8e023f */
[----:B------:R-:W-:Y:S01]  /*f280*/  BSSY B1, `(.L_x_7653) ;  /* 0x0000034000017945 */ /* 0x000fe20003800000 */
[----:B------:R-:W-:Y:S01]  /*f290*/  UIMAD.WIDE.U32 UR6, UR38, UR10, URZ ;  /* 0x0000000a260672a5 */ /* 0x000fe2000f8e003f */
[----:B0-----:R-:W-:Y:S01]  /*f2a0*/  @P1 IMAD.HI.U32 R0, R6, R9, RZ ;  /* 0x0000000906001227 */ /* 0x001fe200078e00ff */
[----:B------:R-:W-:-:S03]  /*f2b0*/  UIMAD UR5, UR38, UR11, UR5 ;  /* 0x0000000b260572a4 */ /* 0x000fc6000f8e0205 */
[----:B------:R-:W-:Y:S01]  /*f2c0*/  ULDC.64 UR10, c[0x0][0xaf0] ;  /* 0x0002bc00000a7ab9 */ /* 0x000fe20000000a00 */
[----:B------:R-:W-:Y:S01]  /*f2d0*/  UIADD3 UR7, UR7, UR5, URZ ;  /* 0x0000000507077290 */ /* 0x000fe2000fffe03f */
[----:B--2---:R-:W-:Y:S01]  /*f2e0*/  IMAD.MOV.U32 R5, RZ, RZ, R6 ;  /* 0x000000ffff057224 */ /* 0x004fe200078e0006 */
[----:B------:R-:W-:Y:S01]  /*f2f0*/  UIMAD UR5, UR9, UR10, URZ ;  /* 0x0000000a090572a4 */ /* 0x000fe2000f8e023f */
[----:B-1----:R-:W-:Y:S01]  /*f300*/  @P1 SHF.R.U32.HI R5, RZ, R11, R0 ;  /* 0x0000000bff051219 */ /* 0x002fe20000011600 */
[----:B------:R-:W-:Y:S02]  /*f310*/  UIMAD.WIDE.U32 UR6, UR44, UR10, UR6 ;  /* 0x0000000a2c0672a5 */ /* 0x000fe4000f8e0006 */
[----:B------:R-:W-:Y:S01]  /*f320*/  UIMAD UR5, UR44, UR11, UR5 ;  /* 0x0000000b2c0572a4 */ /* 0x000fe2000f8e0205 */
[--C-:B------:R-:W-:Y:S01]  /*f330*/  SHF.R.S32.HI R0, RZ, 0x1f, R5.reuse ;  /* 0x0000001fff007819 */ /* 0x100fe20000011405 */
[----:B------:R-:W-:Y:S01]  /*f340*/  IMAD.MOV R7, RZ, RZ, -R5 ;  /* 0x000000ffff077224 */ /* 0x000fe200078e0a05 */
[----:B------:R-:W-:Y:S01]  /*f350*/  ULDC.64 UR8, c[0x0][0xae0] ;  /* 0x0002b80000087ab9 */ /* 0x000fe20000000a00 */
[----:B------:R-:W-:-:S02]  /*f360*/  UIADD3 UR5, UR7, UR5, URZ ;  /* 0x0000000507057290 */ /* 0x000fc4000fffe03f */
[----:B------:R-:W-:Y:S02]  /*f370*/  IMAD.U32 R3, RZ, RZ, UR7 ;  /* 0x00000007ff037e24 */ /* 0x000fe4000f8e00ff */
[----:B------:R-:W-:Y:S02]  /*f380*/  IMAD R0, R0, UR8, RZ ;  /* 0x0000000800007c24 */ /* 0x000fe4000f8e02ff */
[----:B------:R-:W-:Y:S02]  /*f390*/  IMAD R7, R8, R7, R6 ;  /* 0x0000000708077224 */ /* 0x000fe400078e0206 */
        /* <DEDUP_REMOVED lines=27> */
[----:B------:R-:W-:-:S11]  /*f550*/  ISETP.GE.AND P5, PT, R19, UR5, PT ;  /* 0x0000000513007c0c */ /* 0x000fd6000bfa6270 */
[CC--:B-1----:R-:W-:Y:S02]  /*f560*/  @!P4 LEA R10, P2, R18.reuse, R2.reuse, 0x1 ;  /* 0x00000002120ac211 */ /* 0x0c2fe400078408ff */
[C---:B------:R-:W-:Y:S02]  /*f570*/  @!P5 LEA R2, P3, R19.reuse, R2, 0x1 ;  /* 0x000000021302d211 */ /* 0x040fe400078608ff */
[-C--:B--2---:R-:W-:Y:S02]  /*f580*/  @!P4 LEA.HI.X R11, R18, R0.reuse, R190, 0x1, P2 ;  /* 0x00000000120bc211 */ /* 0x084fe400010f0cbe */
[----:B------:R-:W-:-:S03]  /*f590*/  @!P5 LEA.HI.X R3, R19, R0, R189, 0x1, P3 ;  /* 0x000000001303d211 */ /* 0x000fc600018f0cbd */
[----:B------:R3:W-:Y:S04]  /*f5a0*/  @!P4 ST.E.128 desc[UR52][R10.64], RZ ;  /* 0x000000ff0a00c985 */ /* 0x0007e8000c101d34 */
[----:B------:R3:W-:Y:S02]  /*f5b0*/  @!P5 ST.E.128 desc[UR52][R2.64], RZ ;  /* 0x000000ff0200d985 */ /* 0x0007e4000c101d34 */
.L_x_7654:
[----:B------:R-:W-:Y:S05]  /*f5c0*/  BSYNC B1 ;  /* 0x0000000000017941 */ /* 0x000fea0003800000 */
.L_x_7653:
[----:B--2---:R2:W4:Y:S01]  /*f5d0*/  SHFL.IDX PT, R0, R5, 0x1, 0x181f ;  /* 0x00381f0005007f89 */ /* 0x00452200000e0000 */
[----:B------:R-:W-:Y:S03]  /*f5e0*/  BSSY B1, `(.L_x_7655) ;  /* 0x000000c000017945 */ /* 0x000fe60003800000 */
[----:B-1-3--:R2:W1:Y:S01]  /*f5f0*/  SHFL.IDX PT, R2, R4, 0x1, 0x181f ;  /* 0x00381f0004027f89 */ /* 0x00a46200000e0000 */
[----:B------:R-:W-:Y:S05]  /*f600*/  @P1 BRA `(.L_x_7656) ;  /* 0x0000000000241947 */ /* 0x000fea0003800000 */
[----:B------:R-:W-:Y:S02]  /*f610*/  ULDC UR5, c[0x0][0xac8] ;  /* 0x0002b20000057ab9 */ /* 0x000fe40000000800 */
[----:B------:R-:W-:Y:S02]  /*f620*/  ISETP.GE.AND P3, PT, R18, UR5, PT ;  /* 0x0000000512007c0c */ /* 0x000fe4000bf66270 */
[----:B------:R-:W-:-:S11]  /*f630*/  ISETP.GE.AND P4, PT, R19, UR5, PT ;  /* 0x0000000513007c0c */ /* 0x000fd6000bf86270 */
[CC--:B-1----:R-:W-:Y:S02]  /*f640*/  @!P3 LEA R10, P1, R18.reuse, R2.reuse, 0x1 ;  /* 0x00000002120ab211 */ /* 0x0c2fe400078208ff */
[C---:B------:R-:W-:Y:S02]  /*f650*/  @!P4 LEA R2, P2, R19.reuse, R2, 0x1 ;  /* 0x000000021302c211 */ /* 0x040fe400078408ff */
[-C--:B----4-:R-:W-:Y:S02]  /*f660*/  @!P3 LEA.HI.X R11, R18, R0.reuse, R190, 0x1, P1 ;  /* 0x00000000120bb211 */ /* 0x090fe400008f0cbe */
[----:B------:R-:W-:-:S03]  /*f670*/  @!P4 LEA.HI.X R3, R19, R0, R189, 0x1, P2 ;  /* 0x000000001303c211 */ /* 0x000fc600010f0cbd */
[----:B------:R3:W-:Y:S04]  /*f680*/  @!P3 ST.E.128 desc[UR52][R10.64], RZ ;  /* 0x000000ff0a00b985 */ /* 0x0007e8000c101d34 */
[----:B------:R3:W-:Y:S02]  /*f690*/  @!P4 ST.E.128 desc[UR52][R2.64], RZ ;  /* 0x000000ff0200c985 */ /* 0x0007e4000c101d34 */
.L_x_7656:
[----:B------:R-:W-:Y:S05]  /*f6a0*/  BSYNC B1 ;  /* 0x0000000000017941 */ /* 0x000fea0003800000 */
.L_x_7655:
[----:B----4-:R4:W0:Y:S01]  /*f6b0*/  SHFL.IDX PT, R0, R5, 0x2, 0x181f ;  /* 0x00581f0005007f89 */ /* 0x01082200000e0000 */
        /* <DEDUP_REMOVED lines=8> */
[-C--:B0-----:R-:W-:Y:S02]  /*f740*/  @!P2 LEA.HI.X R11, R18, R0.reuse, R190, 0x1, P0 ;  /* 0x00000000120ba211 */ /* 0x081fe400000f0cbe */
[----:B------:R-:W-:-:S03]  /*f750*/  @!P3 LEA.HI.X R3, R19, R0, R189, 0x1, P1 ;  /* 0x000000001303b211 */ /* 0x000fc600008f0cbd */
[----:B------:R3:W-:Y:S04]  /*f760*/  @!P2 ST.E.128 desc[UR52][R10.64], RZ ;  /* 0x000000ff0a00a985 */ /* 0x0007e8000c101d34 */
[----:B------:R3:W-:Y:S02]  /*f770*/  @!P3 ST.E.128 desc[UR52][R2.64], RZ ;  /* 0x000000ff0200b985 */ /* 0x0007e4000c101d34 */
.L_x_7658:
[----:B------:R-:W-:Y:S05]  /*f780*/  BSYNC B1 ;  /* 0x0000000000017941 */ /* 0x000fea0003800000 */
.L_x_7657:
[----:B---3--:R-:W-:Y:S01]  /*f790*/  VIADD R3, R6, 0x60 ;  /* 0x0000006006037836 */ /* 0x008fe20000000000 */
[----:B0-----:R0:W3:Y:S04]  /*f7a0*/  SHFL.IDX PT, R0, R5, 0x3, 0x181f ;  /* 0x00781f0005007f89 */ /* 0x0010e800000e0000 */
[----:B------:R-:W-:Y:S01]  /*f7b0*/  ISETP.GE.AND P0, PT, R3, R9, PT ;  /* 0x000000090300720c */ /* 0x000fe20003f06270 */
[----:B-1----:R0:W1:-:S12]  /*f7c0*/  SHFL.IDX PT, R2, R4, 0x3, 0x181f ;  /* 0x00781f0004027f89 */ /* 0x00205800000e0000 */
[----:B0-----:R-:W-:Y:S05]  /*f7d0*/  @P0 BRA `(.L_x_7650) ;  /* 0x0000000000240947 */ /* 0x001fea0003800000 */
[----:B------:R-:W-:Y:S02]  /*f7e0*/  ULDC UR5, c[0x0][0xac8] ;  /* 0x0002b20000057ab9 */ /* 0x000fe40000000800 */
[----:B------:R-:W-:Y:S02]  /*f7f0*/  ISETP.GE.AND P2, PT, R18, UR5, PT ;  /* 0x0000000512007c0c */ /* 0x000fe4000bf46270 */
[----:B------:R-:W-:-:S11]  /*f800*/  ISETP.GE.AND P3, PT, R19, UR5, PT ;  /* 0x0000000513007c0c */ /* 0x000fd6000bf66270 */
[CC--:B-12-4-:R-:W-:Y:S02]  /*f810*/  @!P2 LEA R4, P0, R18.reuse, R2.reuse, 0x1 ;  /* 0x000000021204a211 */ /* 0x0d6fe400078008ff */
[C---:B------:R-:W-:Y:S02]  /*f820*/  @!P3 LEA R2, P1, R19.reuse, R2, 0x1 ;  /* 0x000000021302b211 */ /* 0x040fe400078208ff */
[-C--:B---3--:R-:W-:Y:S02]  /*f830*/  @!P2 LEA.HI.X R5, R18, R0.reuse, R190, 0x1, P0 ;  /* 0x000000001205a211 */ /* 0x088fe400000f0cbe */
[----:B------:R-:W-:-:S03]  /*f840*/  @!P3 LEA.HI.X R3, R19, R0, R189, 0x1, P1 ;  /* 0x000000001303b211 */ /* 0x000fc600008f0cbd */
[----:B------:R0:W-:Y:S04]  /*f850*/  @!P2 ST.E.128 desc[UR52][R4.64], RZ ;  /* 0x000000ff0400a985 */ /* 0x0001e8000c101d34 */
[----:B------:R0:W-:Y:S02]  /*f860*/  @!P3 ST.E.128 desc[UR52][R2.64], RZ ;  /* 0x000000ff0200b985 */ /* 0x0001e4000c101d34 */
.L_x_7650:
[----:B------:R-:W-:Y:S05]  /*f870*/  BSYNC B0 ;  /* 0x0000000000007941 */ /* 0x000fea0003800000 */
.L_x_7642:
[----:B------:R-:W-:Y:S02]  /*f880*/  ULDC UR5, c[0x0][0xc38] ;  /* 0x00030e0000057ab9 */ /* 0x000fe40000000800 */
[----:B------:R-:W-:-:S06]  /*f890*/  UISETP.GE.AND UP0, UPT, UR4, UR5, UPT ;  /* 0x000000050400728c */ /* 0x000fcc000bf06270 */
[----:B------:R-:W-:-:S13]  /*f8a0*/  PLOP3.LUT P0, PT, PT, PT, UP0, 0x80, 0x0 ;  /* 0x000000000000781c */ /* 0x000fda0003f0f008 */
[----:B------:R-:W-:Y:S05]  /*f8b0*/  @!P0 BRA `(.L_x_7659) ;  /* 0xffffff1400008947 */ /* 0x000fea000383ffff */
[----:B------:R-:W-:Y:S05]  /*f8c0*/  EXIT ;  /* 0x000000000000794d */ /* 0x000fea0003800000 */
.L_x_7553:
[----:B------:R-:W-:-:S08]  /*f8d0*/  NOP ;  /* 0x0000000000007918 */ /* 0x000fd00000000000 */
[----:B------:R-:W0:-:S00]  /*f8e0*/  USETMAXREG.DEALLOC.CTAPOOL 0x28 ;  /* 0x00000028000079c8 */ /* 0x000e0000080e0500 */
[----:B0-----:R-:W-:-:S06]  /*f8f0*/  LOP3.LUT R0, R0, 0x3, RZ, 0xc0, !PT ;  /* 0x0000000300007812 */ /* 0x001fcc00078ec0ff */
[----:B------:R-:W0:Y:S01]  /*f900*/  S2UR UR10, SR_CTAID.X ;  /* 0x00000000000a79c3 */ /* 0x000e220000002500 */
[----:B------:R-:W-:Y:S01]  /*f910*/  LOP3.LUT R19, R19, 0xfffffeff, RZ, 0xc0, !PT ;  /* 0xfffffeff13137812 */ /* 0x000fe200078ec0ff */
[----:B------:R-:W-:Y:S01]  /*f920*/  IMAD.MOV.U32 R23, RZ, RZ, RZ ;  /* 0x000000ffff177224 */ /* 0x000fe200078e00ff */
[----:B------:R1:W2:Y:S01]  /*f930*/  SHFL.IDX PT, R2, R0, RZ, 0x1f ;  /* 0x00001fff00027589 */ /* 0x0002a200000e0000 */
[----:B------:R-:W-:Y:S02]  /*f940*/  IMAD.MOV.U32 R26, RZ, RZ, 0x1 ;  /* 0x00000001ff1a7424 */ /* 0x000fe400078e00ff */
[----:B------:R-:W-:Y:S02]  /*f950*/  IMAD.MOV.U32 R36, RZ, RZ, RZ ;  /* 0x000000ffff247224 */ /* 0x000fe400078e00ff */
[----:B-1----:R-:W0:Y:S01]  /*f960*/  LDC R0, c[0x0][0xc38] ;  /* 0x00030e00ff007b82 */ /* 0x002e220000000800 */
[----:B--2---:R-:W-:-:S13]  /*f970*/  ISETP.NE.AND P0, PT, R2, RZ, PT ;  /* 0x000000ff0200720c */ /* 0x004fda0003f05270 */
[----:B------:R-:W-:Y:S01]  /*f980*/  @P0 LOP3.LUT R19, R19, 0x100, RZ, 0xfc, !PT ;  /* 0x0000010013130812 */ /* 0x000fe200078efcff */
[----:B------:R-:W-:Y:S06]  /*f990*/  @P0 BAR.ARV 0x4, 0x180 ;  /* 0x0106000000000b1d */ /* 0x000fec0000002000 */
[----:B0-----:R-:W-:-:S13]  /*f9a0*/  ISETP.LE.AND P0, PT, R0, UR10, PT ;  /* 0x0000000a00007c0c */ /* 0x001fda000bf03270 */
[----:B------:R-:W-:Y:S05]  /*f9b0*/  @P0 BRA `(.L_x_7660) ;  /* 0x0000004000640947 */ /* 0x000fea0003800000 */
[----:B------:R-:W0:Y:S01]  /*f9c0*/  S2R R5, SR_TID.X ;  /* 0x0000000000057919 */ /* 0x000e220000002100 */
[----:B------:R-:W-:Y:S01]  /*f9d0*/  ULDC.64 UR6, c[0x0][0x2f0] ;  /* 0x0000bc0000067ab9 */ /* 0x000fe20000000a00 */
[----:B------:R-:W-:Y:S01]  /*f9e0*/  ULDC UR9, c[0x0][0x2b8] ;  /* 0x0000ae0000097ab9 */ /* 0x000fe20000000800 */
[----:B------:R-:W-:Y:S01]  /*f9f0*/  LOP3.LUT R19, R19, 0xfffffffe, RZ, 0xc0, !PT ;  /* 0xfffffffe13137812 */ /* 0x000fe200078ec0ff */
[----:B------:R-:W1:Y:S01]  /*fa00*/  S2UR UR8, SR_CgaCtaId ;  /* 0x00000000000879c3 */ /* 0x000e620000008800 */
[----:B------:R-:W-:Y:S01]  /*fa10*/  ULDC.64 UR4, c[0x0][0x418] ;  /* 0x0001060000047ab9 */ /* 0x000fe20000000a00 */
[----:B------:R-:W-:Y:S01]  /*fa20*/  ULDC UR39, c[0x0][0x288] ;  /* 0x0000a20000277ab9 */ /* 0x000fe20000000800 */
[----:B------:R-:W-:Y:S01]  /*fa30*/  UISETP.NE.U32.AND UP0, UPT, UR4, URZ, UPT ;  /* 0x0000003f0400728c */ /* 0x000fe2000bf05070 */
[----:B------:R-:W-:Y:S01]  /*fa40*/  IMAD.U32 R34, RZ, RZ, UR10 ;  /* 0x0000000aff227e24 */ /* 0x000fe2000f8e00ff */
[----:B------:R-:W-:Y:S01]  /*fa50*/  ULDC UR38, c[0x0][0x448] ;  /* 0x0001120000267ab9 */ /* 0x000fe20000000800 */
[----:B------:R-:W-:Y:S01]  /*fa60*/  ULDC UR4, c[0x0][0x424] ;  /* 0x0001090000047ab9 */ /* 0x000fe20000000800 */
[----:B------:R-:W-:Y:S01]  /*fa70*/  UISETP.NE.AND.EX UP0, UPT, UR5, URZ, UPT, UP0 ;  /* 0x0000003f0500728c */ /* 0x000fe2000bf05300 */
[----:B------:R-:W-:Y:S01]  /*fa80*/  IMAD.MOV.U32 R26, RZ, RZ, 0x1 ;  /* 0x00000001ff1a7424 */ /* 0x000fe200078e00ff */
[----:B------:R-:W-:Y:S01]  /*fa90*/  UIMAD UR38, UR38, UR39, URZ ;  /* 0x00000027262672a4 */ /* 0x000fe2000f8e023f */
[----:B------:R-:W-:Y:S01]  /*faa0*/  IMAD.MOV.U32 R36, RZ, RZ, RZ ;  /* 0x000000ffff247224 */ /* 0x000fe200078e00ff */
[----:B------:R-:W-:Y:S01]  /*fab0*/  USEL UR4, UR4, 0x1, UP0 ;  /* 0x0000000104047887 */ /* 0x000fe20008000000 */
[----:B------:R-:W-:Y:S01]  /*fac0*/  IMAD.MOV.U32 R23, RZ, RZ, RZ ;  /* 0x000000ffff177224 */ /* 0x000fe200078e00ff */
[----:B------:R-:W-:Y:S01]  /*fad0*/  UMOV UR5, 0x400 ;  /* 0x0000040000057882 */ /* 0x000fe20000000000 */
[----:B------:R-:W-:-:S02]  /*fae0*/  ULOP3.LUT UR46, UR36, 0x2, URZ, 0xfc, !UPT ;  /* 0x00000002242e7892 */ /* 0x000fc4000f8efc3f */
[----:B------:R-:W-:Y:S01]  /*faf0*/  UIMAD UR37, UR4, UR6, URZ ;  /* 0x00000006042572a4 */ /* 0x000fe2000f8e023f */
[----:B------:R-:W-:-:S03]  /*fb00*/  ULDC UR48, c[0x0][0xc] ;  /* 0x0000030000307ab9 */ /* 0x000fc60000000800 */
[----:B------:R-:W-:Y:S02]  /*fb10*/  UIADD3 UR4, UR37, 0x7f, URZ ;  /* 0x0000007f25047890 */ /* 0x000fe4000fffe03f */
[----:B------:R-:W-:Y:S02]  /*fb20*/  UIADD3 UR47, UR37, 0x1, -UR39 ;  /* 0x00000001252f7890 */ /* 0x000fe4000fffe827 */
[----:B-1----:R-:W-:Y:S02]  /*fb30*/  ULEA UR8, UR8, UR5, 0x18 ;  /* 0x0000000508087291 */ /* 0x002fe4000f8ec03f */
[----:B------:R-:W-:Y:S01]  /*fb40*/  USHF.R.S32.HI UR5, URZ, 0x1f, UR4 ;  /* 0x0000001f3f057899 */ /* 0x000fe20008011404 */
[C---:B0-----:R-:W-:Y:S01]  /*fb50*/  IMAD.SHL.U32 R30, R5.reuse, 0x8, RZ ;  /* 0x00000008051e7824 */ /* 0x041fe200078e00ff */
[----:B------:R-:W-:Y:S02]  /*fb60*/  LOP3.LUT R4, R5, 0x7f, RZ, 0xc0, !PT ;  /* 0x0000007f05047812 */ /* 0x000fe400078ec0ff */
[----:B------:R-:W-:Y:S01]  /*fb70*/  IMAD.U32 R16, RZ, RZ, UR8 ;  /* 0x00000008ff107e24 */ /* 0x000fe2000f8e00ff */
[----:B------:R-:W-:Y:S01]  /*fb80*/  ULEA.HI UR5, UR5, UR4, URZ, 0x7 ;  /* 0x0000000405057291 */ /* 0x000fe2000f8f383f */
[C---:B------:R-:W-:Y:S01]  /*fb90*/  LOP3.LUT R0, R30.reuse, 0x1f8, RZ, 0xc0, !PT ;  /* 0x000001f81e007812 */ /* 0x040fe200078ec0ff */
[----:B------:R-:W-:Y:S01]  /*fba0*/  UIADD3 UR39, UR37, -UR39, URZ ;  /* 0x8000002725277290 */ /* 0x000fe2000fffe03f */
[----:B------:R-:W-:Y:S01]  /*fbb0*/  LOP3.LUT R35, R30, 0x38, RZ, 0xc0, !PT ;  /* 0x000000381e237812 */ /* 0x000fe200078ec0ff */
[----:B------:R-:W-:Y:S01]  /*fbc0*/  USHF.R.S32.HI UR40, URZ, 0x7, UR5 ;  /* 0x000000073f287899 */ /* 0x000fe20008011405 */
[----:B------:R-:W-:-:S02]  /*fbd0*/  LOP3.LUT R3, R0, 0x38, R5, 0x78, !PT ;  /* 0x0000003800037812 */ /* 0x000fc400078e7805 */
[----:B------:R-:W-:Y:S02]  /*fbe0*/  LOP3.LUT R0, R35, 0x40, RZ, 0xfc, !PT ;  /* 0x0000004023007812 */ /* 0x000fe400078efcff */
[----:B------:R-:W-:Y:S02]  /*fbf0*/  LOP3.LUT R30, R3, 0x200, R30, 0xf8, !PT ;  /* 0x00000200031e7812 */ /* 0x000fe400078ef81e */
[C---:B------:R-:W-:Y:S02]  /*fc00*/  ISETP.GE.AND P2, PT, R0.reuse, UR7, PT ;  /* 0x0000000700007c0c */ /* 0x040fe4000bf46270 */
[----:B------:R-:W-:Y:S01]  /*fc10*/  ISETP.GE.AND P1, PT, R0, UR9, PT ;  /* 0x0000000900007c0c */ /* 0x000fe2000bf26270 */
[----:B------:R-:W-:Y:S01]  /*fc20*/  IMAD R33, R30, 0x2, R16 ;  /* 0x000000021e217824 */ /* 0x000fe200078e0210 */
[----:B------:R-:W-:Y:S01]  /*fc30*/  ISETP.GE.AND P0, PT, R0, UR7, PT ;  /* 0x0000000700007c0c */ /* 0x000fe2000bf06270 */
[----:B------:R-:W-:Y:S01]  /*fc40*/  IMAD.SHL.U32 R0, R5, 0x10, RZ ;  /* 0x0000001005007824 */ /* 0x000fe200078e00ff */
[----:B------:R-:W-:-:S04]  /*fc50*/  SHF.R.U32.HI R37, RZ, 0x3, R4 ;  /* 0x00000003ff257819 */ /* 0x000fc80000011604 */
[----:B------:R-:W-:-:S03]  /*fc60*/  LOP3.LUT R2, R0, 0x70, RZ, 0xc0, !PT ;  /* 0x0000007000027812 */ /* 0x000fc600078ec0ff */
[----:B------:R-:W-:Y:S02]  /*fc70*/  @P2 LOP3.LUT R19, R19, 0x1, RZ, 0xfc, !PT ;  /* 0x0000000113132812 */ /* 0x000fe400078efcff */
[----:B------:R-:W-:Y:S02]  /*fc80*/  LOP3.LUT R0, R37, R2, RZ, 0xfc, !PT ;  /* 0x0000000225007212 */ /* 0x000fe400078efcff */
        /* <DEDUP_REMOVED lines=9> */
[----:B------:R-:W-:Y:S02]  /*fd20*/  @P0 LOP3.LUT R19, R19, 0x8, RZ, 0xfc, !PT ;  /* 0x0000000813130812 */ /* 0x000fe400078efcff */
[----:B------:R-:W-:Y:S02]  /*fd30*/  ISETP.GE.AND P0, PT, R35, UR9, PT ;  /* 0x0000000923007c0c */ /* 0x000fe4000bf06270 */
[----:B------:R-:W-:-:S11]  /*fd40*/  LOP3.LUT R19, R19, 0xffffff7f, RZ, 0xc0, !PT ;  /* 0xffffff7f13137812 */ /* 0x000fd600078ec0ff */
[----:B------:R-:W-:-:S07]  /*fd50*/  @P0 LOP3.LUT R19, R19, 0x80, RZ, 0xfc, !PT ;  /* 0x0000008013130812 */ /* 0x000fce00078efcff */
.L_x_7715:
        /* <DEDUP_REMOVED lines=22> */
.L_x_7661:
[----:B------:R-:W-:Y:S01]  /*fec0*/  ULDC UR8, c[0x0][0xc54] ;  /* 0x0003150000087ab9 */ /* 0x000fe20000000800 */
[----:B------:R-:W-:Y:S01]  /*fed0*/  UMOV UR6, UR7 ;  /* 0x0000000700067c82 */ /* 0x000fe20008000000 */
[----:B------:R-:W-:-:S11]  /*fee0*/  UISETP.NE.AND UP0, UPT, UR8, 0x1, UPT ;  /* 0x000000010800788c */ /* 0x000fd6000bf05270 */
[----:B------:R-:W-:Y:S02]  /*fef0*/  @UP0 ULDC.64 UR10, c[0x0][0xc58] ;  /* 0x00031600000a0ab9 */ /* 0x000fe40000000a00 */
[----:B------:R-:W-:-:S04]  /*ff00*/  UIMAD.WIDE.U32 UR4, UR7, UR10, URZ ;  /* 0x0000000a070472a5 */ /* 0x000fc8000f8e003f */
[----:B------:R-:W-:-:S04]  /*ff10*/  @UP0 USHF.R.U32.HI UR6, URZ, UR11, UR5 ;  /* 0x0000000b3f060299 */ /* 0x000fc80008011605 */
[----:B------:R-:W-:-:S12]  /*ff20*/  UIMAD UR4, UR6, UR8, URZ ;  /* 0x00000008060472a4 */ /* 0x000fd8000f8e023f */
.L_x_7662:
        /* <DEDUP_REMOVED lines=48> */
.L_x_7664:
[----:B------:R-:W-:-:S11]  /*10230*/  UISETP.NE.AND UP1, UPT, UR5, 0x1, UPT ;  /* 0x000000010500788c */ /* 0x000fd6000bf25270 */
[----:B------:R-:W-:Y:S02]  /*10240*/  @UP1 ULDC.64 UR10, c[0x0][0x9e8] ;  /* 0x00027a00000a1ab9 */ /* 0x000fe40000000a00 */
[----:B------:R-:W-:-:S04]  /*10250*/  UIMAD.WIDE.U32 UR6, UR8, UR10, URZ ;  /* 0x0000000a080672a5 */ /* 0x000fc8000f8e003f */
[----:B------:R-:W-:-:S12]  /*10260*/  @UP1 USHF.R.U32.HI UR8, URZ, UR11, UR7 ;  /* 0x0000000b3f081299 */ /* 0x000fd80008011607 */
.L_x_7665:
[----:B------:R-:W-:-:S04]  /*10270*/  UIMAD UR8, UR8, UR5, UR5 ;  /* 0x00000005080872a4 */ /* 0x000fc8000f8e0205 */
[----:B------:R-:W-:-:S04]  /*10280*/  UISETP.LT.AND UP1, UPT, UR4, UR8, UPT ;  /* 0x000000080400728c */ /* 0x000fc8000bf21270 */
[----:B------:R-:W-:-:S12]  /*10290*/  USEL UR4, UR4, UR8, UP1 ;  /* 0x0000000804047287 */ /* 0x000fd80008800000 */
.L_x_7663:
        /* <DEDUP_REMOVED lines=27> */
.L_x_7667:
[----:B------:R-:W-:-:S11]  /*10450*/  UISETP.NE.AND UP0, UPT, UR5, 0x1, UPT ;  /* 0x000000010500788c */ /* 0x000fd6000bf05270 */
[----:B------:R-:W-:Y:S02]  /*10460*/  @UP0 ULDC.64 UR10, c[0x0][0x9e8] ;  /* 0x00027a00000a0ab9 */ /* 0x000fe40000000a00 */
[----:B------:R-:W-:-:S04]  /*10470*/  UIMAD.WIDE.U32 UR6, UR4, UR10, URZ ;  /* 0x0000000a040672a5 */ /* 0x000fc8000f8e003f */
[----:B------:R-:W-:-:S12]  /*10480*/  @UP0 USHF.R.U32.HI UR4, URZ, UR11, UR7 ;  /* 0x0000000b3f040299 */ /* 0x000fd80008011607 */
.L_x_7668:
[----:B------:R-:W-:-:S04]  /*10490*/  UIMAD UR4, UR4, UR5, URZ ;  /* 0x00000005040472a4 */ /* 0x000fc8000f8e023f */
[----:B------:R-:W-:-:S04]  /*104a0*/  UISETP.LT.AND UP0, UPT, UR8, UR4, UPT ;  /* 0x000000040800728c */ /* 0x000fc8000bf01270 */
[----:B------:R-:W-:-:S12]  /*104b0*/  USEL UR8, UR8, UR4, !UP0 ;  /* 0x0000000408087287 */ /* 0x000fd8000c000000 */
.L_x_7666:
        /* <DEDUP_REMOVED lines=26> */
.L_x_7670:
        /* <DEDUP_REMOVED lines=20> */
.L_x_7673:
[----:B------:R-:W-:Y:S05]  /*107a0*/  BSYNC B6 ;  /* 0x0000000000067941 */ /* 0x000fea0003800000 */
.L_x_7672:
        /* <DEDUP_REMOVED lines=20> */
.L_x_7676:
        /* <DEDUP_REMOVED lines=15> */
.L_x_7675:
[----:B------:R-:W-:Y:S05]  /*109e0*/  BSYNC B6 ;  /* 0x0000000000067941 */ /* 0x000fea0003800000 */
.L_x_7674:
        /* <DEDUP_REMOVED lines=15> */
.L_x_7731:
[----:B------:R-:W2:Y:S01]  /*10ae0*/  S2R R0, SR_TID.X ;  /* 0x0000000000007919 */ /* 0x000ea20000002100 */
[----:B------:R-:W-:Y:S01]  /*10af0*/  UIADD3 UR4, UR44, -0x1, URZ ;  /* 0xffffffff2c047890 */ /* 0x000fe2000fffe03f */
[----:B0-----:R-:W-:Y:S02]  /*10b00*/  ISETP.NE.AND P1, PT, R10, 0x1, PT ;  /* 0x000000010a00780c */ /* 0x001fe40003f25270 */
[----:B-----5:R-:W-:Y:S02]  /*10b10*/  SHF.R.S32.HI R31, RZ, 0x1f, R29 ;  /* 0x0000001fff1f7819 */ /* 0x020fe4000001141d */
[----:B------:R-:W-:Y:S01]  /*10b20*/  LOP3.LUT R19, R19, 0xffffffdf, RZ, 0xc0, !PT ;  /* 0xffffffdf13137812 */ /* 0x000fe200078ec0ff */
[----:B------:R-:W-:-:S04]  /*10b30*/  IMAD.U32 R6, RZ, RZ, UR4 ;  /* 0x00000004ff067e24 */ /* 0x000fc8000f8e00ff */
[----:B------:R-:W-:-:S04]  /*10b40*/  IMAD.SHL.U32 R6, R6, 0x80, RZ ;  /* 0x0000008006067824 */ /* 0x000fc800078e00ff */
[----:B-1----:R-:W0:Y:S01]  /*10b50*/  @P1 LDC R3, c[0x0][0x438] ;  /* 0x00010e00ff031b82 */ /* 0x002e220000000800 */
[----:B------:R-:W-:Y:S01]  /*10b60*/  @P1 LOP3.LUT R19, R19, 0x20, RZ, 0xfc, !PT ;  /* 0x0000002013131812 */ /* 0x000fe200078efcff */
[----:B--2---:R-:W-:-:S05]  /*10b70*/  IMAD.SHL.U32 R0, R0, 0x10, RZ ;  /* 0x0000001000007824 */ /* 0x004fca00078e00ff */
[----:B------:R-:W-:-:S04]  /*10b80*/  LOP3.LUT R0, R0, 0x70, RZ, 0xc0, !PT ;  /* 0x0000007000007812 */ /* 0x000fc800078ec0ff */
[----:B------:R-:W-:Y:S02]  /*10b90*/  LOP3.LUT R5, R6, R37, R0, 0xfe, !PT ;  /* 0x0000002506057212 */ /* 0x000fe400078efe00 */
[----:B------:R-:W1:Y:S02]  /*10ba0*/  @P1 LDC R0, c[0x0][0x434] ;  /* 0x00010d00ff001b82 */ /* 0x000e640000000800 */
[C---:B------:R-:W-:Y:S01]  /*10bb0*/  ISETP.GE.AND P0, PT, R5.reuse, UR37, PT ;  /* 0x0000002505007c0c */ /* 0x040fe2000bf06270 */
[----:B------:R-:W-:-:S04]  /*10bc0*/  IMAD.IADD R7, R5, 0x1, R32 ;  /* 0x0000000105077824 */ /* 0x000fc800078e0220 */
[----:B------:R-:W-:-:S08]  /*10bd0*/  IMAD.MOV.U32 R11, RZ, RZ, R7 ;  /* 0x000000ffff0b7224 */ /* 0x000fd000078e0007 */
[----:B------:R-:W2:Y:S08]  /*10be0*/  @!P0 LDC.64 R8, c[0x0][0x428] ;  /* 0x00010a00ff088b82 */ /* 0x000eb00000000a00 */
[----:B------:R-:W3:Y:S01]  /*10bf0*/  @!P0 LDC.64 R4, c[0x0][0x418] ;  /* 0x00010600ff048b82 */ /* 0x000ee20000000a00 */
[----:B-1----:R-:W-:-:S05]  /*10c00*/  @P1 IMAD.HI.U32 R0, R7, R0, RZ ;  /* 0x0000000007001227 */ /* 0x002fca00078e00ff */
[----:B0-----:R-:W-:-:S04]  /*10c10*/  @P1 SHF.R.U32.HI R11, RZ, R3, R0 ;  /* 0x00000003ff0b1219 */ /* 0x001fc80000011600 */
        /* <DEDUP_REMOVED lines=8> */
[----:B------:R-:W-:-:S06]  /*10ca0*/  IMAD.MOV.U32 R0, RZ, RZ, RZ ;  /* 0x000000ffff007224 */ /* 0x000fcc00078e00ff */
[----:B------:R0:W5:Y:S01]  /*10cb0*/  @!P0 LDG.E R0, desc[UR52][R4.64] ;  /* 0x0000003404008981 */ /* 0x000162000c1e1900 */
[----:B------:R-:W-:Y:S01]  /*10cc0*/  IMAD R3, RZ, RZ, -UR42 ;  /* 0x8000002aff037e24 */ /* 0x000fe2000f8e02ff */
[----:B------:R-:W-:Y:S01]  /*10cd0*/  LOP3.LUT R19, R19, 0xffffffef, RZ, 0xc0, !PT ;  /* 0xffffffef13137812 */ /* 0x000fe200078ec0ff */
[----:B------:R-:W-:Y:S02]  /*10ce0*/  IMAD.MOV R2, RZ, RZ, -R11 ;  /* 0x000000ffff027224 */ /* 0x000fe400078e0a0b */
[----:B------:R-:W-:Y:S02]  /*10cf0*/  IMAD R22, R22, R3, UR41 ;  /* 0x0000002916167e24 */ /* 0x000fe4000f8e0203 */
[----:B------:R-:W-:Y:S02]  /*10d00*/  IMAD.U32 R24, RZ, RZ, UR4 ;  /* 0x00000004ff187e24 */ /* 0x000fe4000f8e00ff */
[----:B0-----:R-:W-:Y:S01]  /*10d10*/  IMAD.U32 R4, RZ, RZ, UR46 ;  /* 0x0000002eff047e24 */ /* 0x001fe2000f8e00ff */
[----:B------:R-:W-:Y:S01]  /*10d20*/  SHF.R.S32.HI R28, RZ, 0x1f, R22 ;  /* 0x0000001fff1c7819 */ /* 0x000fe20000011416 */
[----:B------:R-:W-:-:S03]  /*10d30*/  IMAD R5, R10, R2, R7 ;  /* 0x000000020a057224 */ /* 0x000fc600078e0207 */
[----:B------:R-:W-:-:S13]  /*10d40*/  ISETP.NE.AND P2, PT, R4, 0x3, PT ;  /* 0x000000030400780c */ /* 0x000fda0003f45270 */
[----:B------:R-:W-:Y:S01]  /*10d50*/  @P2 LOP3.LUT R19, R19, 0x10, RZ, 0xfc, !PT ;  /* 0x0000001013132812 */ /* 0x000fe200078efcff */
[----:B------:R-:W-:Y:S06]  /*10d60*/  @!P2 BRA `(.L_x_7678) ;  /* 0x000000000004a947 */ /* 0x000fec0003800000 */
[----:B------:R-:W-:Y:S01]  /*10d70*/  BPT.TRAP 0x1 ;  /* 0x000000040000795c */ /* 0x000fe20000300000 */
.L_x_7678:
[----:B------:R-:W-:Y:S01]  /*10d80*/  SHF.R.S32.HI R8, RZ, 0x1f, R5 ;  /* 0x0000001fff087819 */ /* 0x000fe20000011405 */
[----:B------:R-:W-:Y:S01]  /*10d90*/  ULDC.64 UR4, c[0x0][0x328] ;  /* 0x0000ca0000047ab9 */ /* 0x000fe20000000a00 */
[----:B-----5:R-:W-:Y:S01]  /*10da0*/  SHF.R.S32.HI R4, RZ, 0x1f, R0 ;  /* 0x0000001fff047819 */ /* 0x020fe20000011400 */
[----:B------:R-:W-:Y:S02]  /*10db0*/  BSSY B0, `(.L_x_7679) ;  /* 0x0000016000007945 */ /* 0x000fe40003800000 */
        /* <DEDUP_REMOVED lines=15> */
[----:B------:R-:W-:Y:S02]  /*10eb0*/  IMAD.IADD R3, R3, 0x1, R7 ;  /* 0x0000000103037824 */ /* 0x000fe400078e0207 */
[----:B------:R-:W-:-:S03]  /*10ec0*/  IMAD R7, R23, 0x8, R16 ;  /* 0x0000000817077824 */ /* 0x000fc600078e0210 */
[----:B------:R-:W-:Y:S02]  /*10ed0*/  LEA.HI.X R18, R2, UR5, R3, 0x1, P0 ;  /* 0x0000000502127c11 */ /* 0x000fe400080f0c03 */
[----:B------:R-:W-:-:S04]  /*10ee0*/  SHF.L.U32 R2, R26, 0x1f, RZ ;  /* 0x0000001f1a027819 */ /* 0x000fc800000006ff */
[----:B------:R-:W0:Y:S02]  /*10ef0*/  SYNCS.PHASECHK.TRANS64.TRYWAIT P0, [R7+URZ+0x28840], R2 ;  /* 0x02884002070075a7 */ /* 0x000e24000800017f */
[----:B0-----:R-:W-:Y:S05]  /*10f00*/  @!P0 BRA `(.L_x_7680) ;  /* 0x0000003000f48947 */ /* 0x001fea0003800000 */
.L_x_7732:
[----:B------:R-:W-:Y:S05]  /*10f10*/  BSYNC B0 ;  /* 0x0000000000007941 */ /* 0x000fea0003800000 */
.L_x_7679:
[----:B------:R-:W-:Y:S01]  /*10f20*/  ULDC.64 UR4, c[0x0][0x300] ;  /* 0x0000c00000047ab9 */ /* 0x000fe20000000a00 */
[----:B------:R-:W-:Y:S01]  /*10f30*/  IADD3 R6, -R37, UR37, -R6 ;  /* 0x0000002525067c10 */ /* 0x000fe2000fffe906 */
[----:B------:R-:W-:Y:S01]  /*10f40*/  IMAD R8, R8, UR4, RZ ;  /* 0x0000000408087c24 */ /* 0x000fe2000f8e02ff */
[----:B------:R-:W-:Y:S01]  /*10f50*/  LOP3.LUT P3, RZ, R19, 0x2, RZ, 0xc0, !PT ;  /* 0x0000000213ff7812 */ /* 0x000fe2000786c0ff */
[----:B0-----:R-:W-:Y:S01]  /*10f60*/  IMAD.WIDE.U32 R2, R5, UR4, RZ ;  /* 0x0000000405027c25 */ /* 0x001fe2000f8e00ff */
[----:B------:R-:W-:-:S03]  /*10f70*/  LOP3.LUT P2, RZ, R19, 0x1, RZ, 0xc0, !PT ;  /* 0x0000000113ff7812 */ /* 0x000fc6000784c0ff */
        /* <DEDUP_REMOVED lines=28> */
[----:B------:R1:W-:Y:S01]  /*11140*/  @P0 LDGSTS.E.BYPASS.LTC128B.128 [R9+0x1c400], desc[UR52][R2.64+0x80], !P2 ;  /* 0x1c40008002090fae */ /* 0x0003e2000d101d74 */
[----:B------:R-:W-:-:S13]  /*11150*/  ISETP.GE.AND P0, PT, R6, 0x11, PT ;  /* 0x000000110600780c */ /* 0x000fda0003f06270 */
[----:B------:R-:W-:Y:S01]  /*11160*/  @P0 IMAD R25, R5, 0x2, R16 ;  /* 0x0000000205190824 */ /* 0x000fe200078e0210 */
[----:B0-----:R-:W-:-:S05]  /*11170*/  @P0 LEA R14, P1, R35, R14, 0x1 ;  /* 0x0000000e230e0211 */ /* 0x001fca00078208ff */
[----:B-1----:R-:W-:Y:S02]  /*11180*/  @P0 IMAD.MOV.U32 R2, RZ, RZ, R14 ;  /* 0x000000ffff020224 */ /* 0x002fe400078e000e */
[----:B------:R-:W-:Y:S01]  /*11190*/  @P0 IMAD.X R21, RZ, RZ, R8, P1 ;  /* 0x000000ffff150224 */ /* 0x000fe200008e0608 */
[----:B------:R-:W0:Y:S03]  /*111a0*/  SHFL.IDX PT, R14, R4, 0x2, 0x181f ;  /* 0x00581f00040e7f89 */ /* 0x000e2600000e0000 */
[----:B------:R-:W-:Y:S01]  /*111b0*/  @P0 IMAD.MOV.U32 R3, RZ, RZ, R21 ;  /* 0x000000ffff030224 */ /* 0x000fe200078e0015 */
[----:B------:R-:W1:Y:S04]  /*111c0*/  SHFL.IDX PT, R8, R0, 0x2, 0x181f ;  /* 0x00581f0000087f89 */ /* 0x000e6800000e0000 */
[----:B------:R-:W-:Y:S04]  /*111d0*/  @P0 LDGSTS.E.BYPASS.LTC128B.128 [R25+0x18c00], desc[UR52][R2.64], !P3 ;  /* 0x18c0000002190fae */ /* 0x000fe8000d901d74 */
[----:B------:R2:W-:Y:S01]  /*111e0*/  @P0 LDGSTS.E.BYPASS.LTC128B.128 [R25+0x1cc00], desc[UR52][R2.64+0x80], !P2 ;  /* 0x1cc0008002190fae */ /* 0x0005e2000d101d74 */
[----:B------:R-:W-:-:S13]  /*111f0*/  ISETP.GE.AND P0, PT, R6, 0x21, PT ;  /* 0x000000210600780c */ /* 0x000fda0003f06270 */
[----:B0-----:R-:W-:Y:S01]  /*11200*/  @P0 LEA R14, P1, R35, R14, 0x1 ;  /* 0x0000000e230e0211 */ /* 0x001fe200078208ff */
[----:B------:R-:W-:-:S04]  /*11210*/  @P0 IMAD R21, R5, 0x2, R16 ;  /* 0x0000000205150824 */ /* 0x000fc800078e0210 */
[----:B--2---:R-:W-:Y:S02]  /*11220*/  @P0 IMAD.MOV.U32 R2, RZ, RZ, R14 ;  /* 0x000000ffff020224 */ /* 0x004fe400078e000e */
[----:B-1----:R-:W-:Y:S01]  /*11230*/  @P0 IMAD.X R9, RZ, RZ, R8, P1 ;  /* 0x000000ffff090224 */ /* 0x002fe200008e0608 */
        /* <DEDUP_REMOVED lines=38> */
[----:B-1----:R-:W-:Y:S02]  /*114a0*/  @P0 IMAD.X R9, RZ, RZ, R8, P1 ;  /* 0x000000ffff090224 */ /* 0x002fe400008e0608 */
[----:B--2---:R-:W-:Y:S01]  /*114b0*/  @P0 IMAD.MOV.U32 R2, RZ, RZ, R14 ;  /* 0x000000ffff020224 */ /* 0x004fe200078e000e */
[----:B------:R0:W1:Y:S01]  /*114c0*/  SHFL.IDX PT, R8, R0, 0x7, 0x181f ;  /* 0x00f81f0000087f89 */ /* 0x00006200000e0000 */
[----:B------:R-:W-:-:S03]  /*114d0*/  @P0 IMAD.MOV.U32 R3, RZ, RZ, R9 ;  /* 0x000000ffff030224 */ /* 0x000fc600078e0009 */
[----:B------:R0:W2:Y:S04]  /*114e0*/  SHFL.IDX PT, R14, R4, 0x7, 0x181f ;  /* 0x00f81f00040e7f89 */ /* 0x0000a800000e0000 */
[----:B------:R0:W-:Y:S04]  /*114f0*/  @P0 LDGSTS.E.BYPASS.LTC128B.128 [R21+0x1b400], desc[UR52][R2.64], !P3 ;  /* 0x1b40000002150fae */ /* 0x0001e8000d901d74 */
[----:B------:R0:W-:Y:S02]  /*11500*/  @P0 LDGSTS.E.BYPASS.LTC128B.128 [R21+0x1f400], desc[UR52][R2.64+0x80], !P2 ;  /* 0x1f40008002150fae */ /* 0x0001e4000d101d74 */
.L_x_7750:
        /* <DEDUP_REMOVED lines=8> */
[----:B------:R0:W-:Y:S01]  /*11590*/  @P0 LDGSTS.E.BYPASS.LTC128B.128 [R5+0x1fc00], desc[UR52][R2.64+0x80], !P2 ;  /* 0x1fc0008002050fae */ /* 0x0001e2000d101d74 */
[----:B------:R-:W-:Y:S01]  /*115a0*/  PLOP3.LUT P0, PT, PT, PT, PT, 0x80, 0x0 ;  /* 0x000000000000781c */ /* 0x000fe20003f0f070 */
[----:B------:R-:W-:-:S12]  /*115b0*/  NOP ;  /* 0x0000000000007918 */ /* 0x000fd80000000000 */
.L_x_7682:
        /* <DEDUP_REMOVED lines=11> */
.L_x_7683:
        /* <DEDUP_REMOVED lines=15> */
[----:B-1----:R-:W-:-:S02]  /*11760*/  IMAD.U32 R7, RZ, RZ, UR7 ;  /* 0x00000007ff077e24 */ /* 0x002fc4000f8e00ff */
[----:B------:R-:W-:Y:S02]  /*11770*/  IMAD.U32 R10, RZ, RZ, UR8 ;  /* 0x00000008ff0a7e24 */ /* 0x000fe4000f8e00ff */
[----:B------:R-:W-:Y:S02]  /*11780*/  IMAD.U32 R11, RZ, RZ, UR9 ;  /* 0x00000009ff0b7e24 */ /* 0x000fe4000f8e00ff */
[----:B------:R-:W-:Y:S02]  /*11790*/  IMAD.MOV.U32 R8, RZ, RZ, 0x70 ;  /* 0x00000070ff087424 */ /* 0x000fe400078e00ff */
[----:B------:R-:W-:Y:S02]  /*117a0*/  IMAD.MOV.U32 R12, RZ, RZ, 0x1 ;  /* 0x00000001ff0c7424 */ /* 0x000fe400078e00ff */
[----:B------:R-:W-:-:S07]  /*117b0*/  IMAD.MOV.U32 R13, RZ, RZ, RZ ;  /* 0x000000ffff0d7224 */ /* 0x000fce00078e00ff */
[----:B------:R-:W-:-:S07]  /*117c0*/  LEPC R20, `(.L_x_7685) ;  /* 0x000000001014794e */ /* 0x000fce0000000000 */
[----:B0-----:R-:W-:Y:S05]  /*117d0*/  CALL.ABS.NOINC R2 ;  /* 0x0000000002007343 */ /* 0x001fea0003c00000 */
.L_x_7685:
[----:B------:R-:W-:Y:S05]  /*117e0*/  BSYNC B6 ;  /* 0x0000000000067941 */ /* 0x000fea0003800000 */
.L_x_7684:
        /* <DEDUP_REMOVED lines=8> */
[----:B------:R-:W-:-:S03]  /*11870*/  @UP0 ULDC UR4, c[0x0][0x44c] ;  /* 0x0001130000040ab9 */ /* 0x000fc60000000800 */
[----:B------:R-:W-:-:S04]  /*11880*/  UIMAD UR6, UR6, UR8, URZ ;  /* 0x00000008060672a4 */ /* 0x000fc8000f8e023f */
[----:B------:R-:W-:Y:S02]  /*11890*/  UIMAD UR7, UR7, UR9, UR6 ;  /* 0x00000009070772a4 */ /* 0x000fe4000f8e0206 */
[----:B------:R-:W-:Y:S01]  /*118a0*/  USHF.R.S32.HI UR6, URZ, 0x1f, UR42 ;  /* 0x0000001f3f067899 */ /* 0x000fe2000801142a */
[----:B0-----:R-:W-:-:S05]  /*118b0*/  IMAD.SHL.U32 R2, R2, 0x10, RZ ;  /* 0x0000001002027824 */ /* 0x001fca00078e00ff */
[----:B------:R-:W-:-:S04]  /*118c0*/  LOP3.LUT R2, R2, 0x70, RZ, 0xc0, !PT ;  /* 0x0000007002027812 */ /* 0x000fc800078ec0ff */
[----:B------:R-:W-:-:S05]  /*118d0*/  LOP3.LUT R2, R37, R2, RZ, 0xfc, !PT ;  /* 0x0000000225027212 */ /* 0x000fca00078efcff */
        /* <DEDUP_REMOVED lines=22> */
[C---:B-1----:R-:W-:Y:S02]  /*11a40*/  IMAD R7, R2.reuse, UR9, R3 ;  /* 0x0000000902077c24 */ /* 0x042fe4000f8e0203 */
        /* <DEDUP_REMOVED lines=76> */
[----:B-1----:R-:W-:Y:S02]  /*11f10*/  @!P0 IMAD.X R7, RZ, RZ, R6, P1 ;  /* 0x000000ffff078224 */ /* 0x002fe400008e0606 */
[----:B--2---:R-:W-:Y:S01]  /*11f20*/  @!P0 IMAD.MOV.U32 R2, RZ, RZ, R14 ;  /* 0x000000ffff028224 */ /* 0x004fe200078e000e */
[----:B------:R0:W1:Y:S01]  /*11f30*/  SHFL.IDX PT, R6, R4, 0x7, 0x181f ;  /* 0x00f81f0004067f89 */ /* 0x00006200000e0000 */
[----:B------:R-:W-:-:S03]  /*11f40*/  @!P0 IMAD.MOV.U32 R3, RZ, RZ, R7 ;  /* 0x000000ffff038224 */ /* 0x000fc600078e0007 */
[----:B------:R0:W2:Y:S04]  /*11f50*/  SHFL.IDX PT, R14, R0, 0x7, 0x181f ;  /* 0x00f81f00000e7f89 */ /* 0x0000a800000e0000 */
[----:B------:R0:W-:Y:S04]  /*11f60*/  @!P0 LDGSTS.E.BYPASS.LTC128B.128 [R33+0x13400], desc[UR52][R2.64], !P4 ;  /* 0x1340000002218fae */ /* 0x0001e8000e101d74 */
[----:B------:R0:W-:Y:S02]  /*11f70*/  @!P0 LDGSTS.E.BYPASS.LTC128B.128 [R33+0x17400], desc[UR52][R2.64+0x80], !P5 ;  /* 0x1740008002218fae */ /* 0x0001e4000e901d74 */
.L_x_7767:
        /* <DEDUP_REMOVED lines=8> */
[----:B------:R0:W-:Y:S01]  /*12000*/  @!P0 LDGSTS.E.BYPASS.LTC128B.128 [R33+0x17c00], desc[UR52][R2.64+0x80], !P5 ;  /* 0x17c0008002218fae */ /* 0x0001e2000e901d74 */
[----:B------:R-:W-:Y:S01]  /*12010*/  PLOP3.LUT P0, PT, PT, PT, PT, 0x80, 0x0 ;  /* 0x000000000000781c */ /* 0x000fe20003f0f070 */
[----:B------:R-:W-:-:S12]  /*12020*/  NOP ;  /* 0x0000000000007918 */ /* 0x000fd80000000000 */
.L_x_7687:
[----:B------:R-:W-:Y:S02]  /*12030*/  PLOP3.LUT P1, PT, P1, P0, PT, 0xa2, 0x0 ;  /* 0x000000000000781c */ /* 0x000fe40000f21472 */
[----:B------:R-:W-:-:S08]  /*12040*/  @P0 R2UR P1, UR4, R16 ;  /* 0x00000000100402ca */ /* 0x000fd00000020000 */
[----:B------:R-:W-:-:S05]  /*12050*/  @P0 PLOP3.LUT P0, PT, P1, PT, PT, 0x80, 0x0 ;  /* 0x000000000000081c */ /* 0x000fca0000f0f070 */
[----:B------:R-:W-:Y:S01]  /*12060*/  @!P1 SYNCS.ARRIVE.TRANS64.RED.A0T1 RZ, [UR4+0x28800], RZ ;  /* 0x028800ffffff99a7 */ /* 0x000fe20008200404 */
[----:B------:R-:W-:Y:S07]  /*12070*/  @!P1 ARRIVES.LDGSTSBAR.64.TRANSCNT [UR4+0x28800] ;  /* 0x02880000ff0099b0 */ /* 0x000fee0008000a84 */
[----:B------:R-:W-:Y:S05]  /*12080*/  @P0 BRA.U.ANY `(.L_x_7687) ;  /* 0xfffffffd00e80947 */ /* 0x000fea000393ffff */
[----:B------:R-:W-:-:S05]  /*12090*/  VIADD R36, R36, 0x1 ;  /* 0x0000000124247836 */ /* 0x000fca0000000000 */
[----:B------:R-:W-:-:S04]  /*120a0*/  LEA.HI R0, R36, R36, RZ, 0x1 ;  /* 0x0000002424007211 */ /* 0x000fc800078f08ff */
[----:B0-----:R-:W-:-:S05]  /*120b0*/  LOP3.LUT R3, R0, 0xfffffffe, RZ, 0xc0, !PT ;  /* 0xfffffffe00037812 */ /* 0x001fca00078ec0ff */
[----:B------:R-:W-:-:S05]  /*120c0*/  IMAD.IADD R3, R36, 0x1, -R3 ;  /* 0x0000000124037824 */ /* 0x000fca00078e0a03 */
[----:B------:R-:W-:Y:S01]  /*120d0*/  SHF.L.U32 R3, R3, 0x1f, RZ ;  /* 0x0000001f03037819 */ /* 0x000fe200000006ff */
[----:B------:R-:W-:Y:S01]  /*120e0*/  NOP ;  /* 0x0000000000007918 */ /* 0x000fe20000000000 */
[----:B------:R0:W-:Y:S01]  /*120f0*/  SYNCS.ARRIVE.TRANS64.A1T0 RZ, [R16+URZ+0x28800], RZ ;  /* 0x028800ff10ff79a7 */ /* 0x0001e2000810003f */
[----:B------:R-:W-:Y:S01]  /*12100*/  BSSY B0, `(.L_x_7688) ;  /* 0x0000003000007945 */ /* 0x000fe20003800000 */
[----:B------:R-:W1:Y:S03]  /*12110*/  SYNCS.PHASECHK.TRANS64.TRYWAIT P0, [R16+URZ+0x28820], R3 ;  /* 0x02882003100075a7 */ /* 0x000e66000800017f */
[----:B01----:R-:W-:Y:S05]  /*12120*/  @!P0 BRA `(.L_x_7689) ;  /* 0x0000003400888947 */ /* 0x003fea0003800000 */
.L_x_7768:
[----:B------:R-:W-:Y:S05]  /*12130*/  BSYNC B0 ;  /* 0x0000000000007941 */ /* 0x000fea0003800000 */
.L_x_7688:
        /* <DEDUP_REMOVED lines=9> */
.L_x_7703:
[----:B0-----:R-:W0:Y:S01]  /*121d0*/  LDC R3, c[0x0][0x430] ;  /* 0x00010c00ff037b82 */ /* 0x001e220000000800 */
[----:B------:R-:W1:Y:S01]  /*121e0*/  S2R R0, SR_TID.X ;  /* 0x0000000000007919 */ /* 0x000e620000002100 */
[----:B------:R-:W-:Y:S01]  /*121f0*/  IMAD R7, R6, 0x80, R37 ;  /* 0x0000008006077824 */ /* 0x000fe200078e0225 */
[----:B------:R-:W-:Y:S05]  /*12200*/  YIELD ;  /* 0x0000000000007946 */ /* 0x000fea0003800000 */
        /* <DEDUP_REMOVED lines=34> */
.L_x_7691:
[----:B------:R-:W-:Y:S01]  /*12430*/  IMAD R6, R23, 0x8, R16 ;  /* 0x0000000817067824 */ /* 0x000fe200078e0210 */
[----:B------:R-:W-:Y:S01]  /*12440*/  SHF.L.U32 R3, R26, 0x1f, RZ ;  /* 0x0000001f1a037819 */ /* 0x000fe200000006ff */
[----:B------:R-:W-:Y:S03]  /*12450*/  BSSY B1, `(.L_x_7692) ;  /* 0x0000003000017945 */ /* 0x000fe60003800000 */
[----:B------:R-:W0:Y:S02]  /*12460*/  SYNCS.PHASECHK.TRANS64.TRYWAIT P0, [R6+URZ+0x28840], R3 ;  /* 0x02884003060075a7 */ /* 0x000e24000800017f */
[----:B0-----:R-:W-:Y:S05]  /*12470*/  @!P0 BRA `(.L_x_7693) ;  /* 0x0000003000c88947 */ /* 0x001fea0003800000 */
.L_x_7769:
[----:B------:R-:W-:Y:S05]  /*12480*/  BSYNC B1 ;  /* 0x0000000000017941 */ /* 0x000fea0003800000 */
.L_x_7692:
[----:B------:R-:W-:Y:S01]  /*12490*/  SHF.R.S32.HI R21, RZ, 0x1f, R4 ;  /* 0x0000001fff157819 */ /* 0x000fe20000011404 */
[----:B------:R-:W-:Y:S01]  /*124a0*/  ULDC.64 UR4, c[0x0][0x300] ;  /* 0x0000c00000047ab9 */ /* 0x000fe20000000a00 */
[----:B------:R-:W-:Y:S01]  /*124b0*/  LOP3.LUT P2, RZ, R19, 0x2, RZ, 0xc0, !PT ;  /* 0x0000000213ff7812 */ /* 0x000fe2000784c0ff */
[----:B------:R-:W-:Y:S01]  /*124c0*/  IMAD R7, R23, 0x4000, R30 ;  /* 0x0000400017077824 */ /* 0x000fe200078e021e */
[----:B------:R-:W-:Y:S01]  /*124d0*/  LOP3.LUT P1, RZ, R19, 0x1, RZ, 0xc0, !PT ;  /* 0x0000000113ff7812 */ /* 0x000fe2000782c0ff */
[----:B0-----:R-:W-:-:S04]  /*124e0*/  IMAD R3, R21, UR4, RZ ;  /* 0x0000000415037c24 */ /* 0x001fc8000f8e02ff */
        /* <DEDUP_REMOVED lines=60> */
[----:B0-----:R-:W-:-:S05]  /*128b0*/  IADD3 R2, P0, R2, R5, RZ ;  /* 0x0000000502027210 */ /* 0x001fca0007f1e0ff */
[----:B-1----:R-:W-:-:S05]  /*128c0*/  IMAD.X R3, RZ, RZ, R3, P0 ;  /* 0x000000ffff037224 */ /* 0x002fca00000e0603 */
[----:B------:R0:W-:Y:S04]  /*128d0*/  LDGSTS.E.BYPASS.LTC128B.128 [R7+0x1b400], desc[UR52][R2.64], !P2 ;  /* 0x1b40000002077fae */ /* 0x0001e8000d101d74 */
[----:B--2---:R0:W-:Y:S02]  /*128e0*/  LDGSTS.E.BYPASS.LTC128B.128 [R7+0x1f400], desc[UR52][R2.64+0x80], !P1 ;  /* 0x1f40008002077fae */ /* 0x0041e4000c901d74 */
.L_x_7787:
[----:B0-----:R-:W-:-:S05]  /*128f0*/  IADD3 R2, P0, R14, R5, RZ ;  /* 0x000000050e027210 */ /* 0x001fca0007f1e0ff */
        /* <DEDUP_REMOVED lines=8> */
.L_x_7695:
        /* <DEDUP_REMOVED lines=11> */
.L_x_7696:
[----:B------:R0:W-:Y:S01]  /*12a30*/  SYNCS.ARRIVE.TRANS64.A1T0 RZ, [R6+URZ+0x28830], RZ ;  /* 0x028830ff06ff79a7 */ /* 0x0001e2000810003f */
[----:B------:R-:W-:Y:S05]  /*12a40*/  @!P2 BRA `(.L_x_7697) ;  /* 0x000000000004a947 */ /* 0x000fea0003800000 */
[----:B------:R-:W-:Y:S01]  /*12a50*/  BPT.TRAP 0x1 ;  /* 0x000000040000795c */ /* 0x000fe20000300000 */
.L_x_7697:
[----:B------:R-:W-:Y:S01]  /*12a60*/  SHF.L.U32 R3, R20, 0x1f, RZ ;  /* 0x0000001f14037819 */ /* 0x000fe200000006ff */
[----:B0-----:R-:W-:Y:S01]  /*12a70*/  IMAD R6, R10, 0x8, R16 ;  /* 0x000000080a067824 */ /* 0x001fe200078e0210 */
[----:B------:R-:W-:Y:S03]  /*12a80*/  BSSY B1, `(.L_x_7698) ;  /* 0x0000003000017945 */ /* 0x000fe60003800000 */
[----:B------:R-:W0:Y:S02]  /*12a90*/  SYNCS.PHASECHK.TRANS64.TRYWAIT P0, [R6+URZ+0x28860], R3 ;  /* 0x02886003060075a7 */ /* 0x000e24000800017f */
[----:B0-----:R-:W-:Y:S05]  /*12aa0*/  @!P0 BRA `(.L_x_7699) ;  /* 0x0000003400988947 */ /* 0x001fea0003800000 */
.L_x_7788:
[----:B------:R-:W-:Y:S05]  /*12ab0*/  BSYNC B1 ;  /* 0x0000000000017941 */ /* 0x000fea0003800000 */
.L_x_7698:
[----:B------:R-:W-:Y:S01]  /*12ac0*/  IMAD.MOV.U32 R8, RZ, RZ, -0x80 ;  /* 0xffffff80ff087424 */ /* 0x000fe200078e00ff */
[----:B------:R-:W-:Y:S01]  /*12ad0*/  UMOV UR4, 0xffffffff ;  /* 0xffffffff00047882 */ /* 0x000fe20000000000 */
[C---:B------:R-:W-:Y:S01]  /*12ae0*/  LOP3.LUT P2, RZ, R19.reuse, 0x8, RZ, 0xc0, !PT ;  /* 0x0000000813ff7812 */ /* 0x040fe2000784c0ff */
[----:B------:R-:W-:Y:S01]  /*12af0*/  IMAD R7, R10, 0x4000, R30 ;  /* 0x000040000a077824 */ /* 0x000fe200078e021e */
[----:B------:R-:W-:Y:S01]  /*12b00*/  LOP3.LUT P1, RZ, R19, 0x4, RZ, 0xc0, !PT ;  /* 0x0000000413ff7812 */ /* 0x000fe2000782c0ff */
[----:B------:R-:W-:-:S04]  /*12b10*/  IMAD R8, R27, R8, UR37 ;  /* 0x000000251b087e24 */ /* 0x000fc8000f8e0208 */
[----:B------:R-:W-:Y:S01]  /*12b20*/  IMAD.IADD R8, R8, 0x1, -R37 ;  /* 0x0000000108087824 */ /* 0x000fe200078e0a25 */
[----:B------:R-:W-:Y:S07]  /*12b30*/  BRA.DIV UR4, `(.L_x_7700) ;  /* 0x0000003604887947 */ /* 0x000fee000b800000 */
[----:B------:R-:W1:Y:S01]  /*12b40*/  SHFL.IDX PT, R14, R17, RZ, 0x181f ;  /* 0x00181fff110e7589 */ /* 0x000e6200000e0000 */
[----:B------:R-:W-:-:S03]  /*12b50*/  IMAD R7, R7, 0x2, R16 ;  /* 0x0000000207077824 */ /* 0x000fc600078e0210 */
        /* <DEDUP_REMOVED lines=57> */
.L_x_7806:
        /* <DEDUP_REMOVED lines=29> */
.L_x_7701:
        /* <DEDUP_REMOVED lines=11> */
.L_x_7702:
        /* <DEDUP_REMOVED lines=8> */
.L_x_7690:
        /* <DEDUP_REMOVED lines=8> */
[----:B------:R-:W1:Y:S08]  /*13270*/  FLO.U32 R0, UR4 ;  /* 0x0000000400007d00 */ /* 0x000e7000080e0000 */
[----:B------:R-:W0:Y:S01]  /*13280*/  POPC R5, UR4 ;  /* 0x0000000400057d09 */ /* 0x000e220008000000 */
[----:B-1----:R-:W-:-:S13]  /*13290*/  ISETP.EQ.U32.AND P0, PT, R0, R7, PT ;  /* 0x000000070000720c */ /* 0x002fda0003f02070 */
[----:B0-----:R-:W2:Y:S01]  /*132a0*/  @P0 ATOMG.E.ADD.STRONG.GPU PT, R3, desc[UR52][R2.64], R5 ;  /* 0x00000005020309a8 */ /* 0x001ea200081ee1f4 */
[----:B------:R-:W0:Y:S02]  /*132b0*/  S2R R4, SR_LTMASK ;  /* 0x0000000000047919 */ /* 0x000e240000003900 */
[----:B0-----:R-:W-:-:S04]  /*132c0*/  LOP3.LUT R4, R4, UR4, RZ, 0xc0, !PT ;  /* 0x0000000404047c12 */ /* 0x001fc8000f8ec0ff */
[----:B------:R-:W0:Y:S01]  /*132d0*/  POPC R7, R4 ;  /* 0x0000000400077309 */ /* 0x000e220000000000 */
[----:B--2---:R-:W0:Y:S02]  /*132e0*/  SHFL.IDX PT, R0, R3, R0, 0x1f ;  /* 0x00001f0003007589 */ /* 0x004e2400000e0000 */
[----:B0-----:R-:W-:-:S07]  /*132f0*/  IADD3 R34, R0, UR48, R7 ;  /* 0x0000003000227c10 */ /* 0x001fce000fffe007 */
.L_x_7705:
[----:B------:R-:W-:Y:S05]  /*13300*/  BSYNC B0 ;  /* 0x0000000000007941 */ /* 0x000fea0003800000 */
.L_x_7704:
[----:B------:R-:W-:-:S05]  /*13310*/  IMAD.U32 R0, RZ, RZ, UR46 ;  /* 0x0000002eff007e24 */ /* 0x000fca000f8e00ff */
[----:B------:R-:W-:-:S13]  /*13320*/  ISETP.NE.AND P0, PT, R0, 0x3, PT ;  /* 0x000000030000780c */ /* 0x000fda0003f05270 */
[----:B------:R-:W-:Y:S05]  /*13330*/  @!P0 BRA `(.L_x_7706) ;  /* 0x0000000000048947 */ /* 0x000fea0003800000 */
[----:B------:R-:W-:Y:S01]  /*13340*/  BPT.TRAP 0x1 ;  /* 0x000000040000795c */ /* 0x000fe20000300000 */
.L_x_7706:
[----:B------:R-:W-:Y:S01]  /*13350*/  IMAD R4, R23, 0x8, R16 ;  /* 0x0000000817047824 */ /* 0x000fe200078e0210 */
[----:B0-----:R-:W-:Y:S01]  /*13360*/  SHF.L.U32 R3, R26, 0x1f, RZ ;  /* 0x0000001f1a037819 */ /* 0x001fe200000006ff */
[----:B------:R-:W-:Y:S01]  /*13370*/  IMAD.MOV.U32 R5, RZ, RZ, -0x80 ;  /* 0xffffff80ff057424 */ /* 0x000fe200078e00ff */
[----:B------:R-:W-:Y:S02]  /*13380*/  BSSY B0, `(.L_x_7707) ;  /* 0x0000004000007945 */ /* 0x000fe40003800000 */
[----:B------:R-:W0:Y:S01]  /*13390*/  SYNCS.PHASECHK.TRANS64.TRYWAIT P0, [R4+URZ+0x28860], R3 ;  /* 0x02886003040075a7 */ /* 0x000e22000800017f */
[----:B------:R-:W-:Y:S01]  /*133a0*/  IMAD R24, R24, R5, UR37 ;  /* 0x0000002518187e24 */ /* 0x000fe2000f8e0205 */
[----:B0-----:R-:W-:Y:S06]  /*133b0*/  @!P0 BRA `(.L_x_7708) ;  /* 0x0000003400d48947 */ /* 0x001fec0003800000 */
.L_x_7807:
[----:B------:R-:W-:Y:S05]  /*133c0*/  BSYNC B0 ;  /* 0x0000000000007941 */ /* 0x000fea0003800000 */
.L_x_7707:
[----:B------:R-:W-:Y:S01]  /*133d0*/  UMOV UR4, 0xffffffff ;  /* 0xffffffff00047882 */ /* 0x000fe20000000000 */
[----:B------:R-:W-:Y:S01]  /*133e0*/  LOP3.LUT P3, RZ, R19, 0x8, RZ, 0xc0, !PT ;  /* 0x0000000813ff7812 */ /* 0x000fe2000786c0ff */
[----:B------:R-:W-:Y:S01]  /*133f0*/  IMAD R7, R23, 0x4000, R30 ;  /* 0x0000400017077824 */ /* 0x000fe200078e021e */
[----:B------:R-:W-:Y:S01]  /*13400*/  LOP3.LUT P1, RZ, R19, 0x4, RZ, 0xc0, !PT ;  /* 0x0000000413ff7812 */ /* 0x000fe2000782c0ff */
[----:B------:R-:W-:Y:S01]  /*13410*/  IMAD.IADD R5, R24, 0x1, -R37 ;  /* 0x0000000118057824 */ /* 0x000fe200078e0a25 */
[----:B------:R-:W-:Y:S11]  /*13420*/  BRA.DIV UR4, `(.L_x_7709) ;  /* 0x0000003604cc7947 */ /* 0x000ff6000b800000 */
[----:B------:R-:W1:Y:S01]  /*13430*/  SHFL.IDX PT, R14, R17, RZ, 0x181f ;  /* 0x00181fff110e7589 */ /* 0x000e6200000e0000 */
[----:B------:R-:W-:-:S03]  /*13440*/  IMAD.SHL.U32 R6, R35, 0x2, RZ ;  /* 0x0000000223067824 */ /* 0x000fc600078e00ff */
[----:B------:R-:W0:Y:S02]  /*13450*/  SHFL.IDX PT, R0, R18, RZ, 0x181f ;  /* 0x00181fff12007589 */ /* 0x000e2400000e0000 */
[----:B-1----:R-:W-:Y:S02]  /*13460*/  IADD3 R2, P0, R14, R6, RZ ;  /* 0x000000060e027210 */ /* 0x002fe40007f1e0ff */
[----:B------:R-:W1:Y:S03]  /*13470*/  SHFL.IDX PT, R14, R17, 0x1, 0x181f ;  /* 0x00381f00110e7f89 */ /* 0x000e6600000e0000 */
[----:B0-----:R-:W-:Y:S01]  /*13480*/  IMAD.X R3, RZ, RZ, R0, P0 ;  /* 0x000000ffff037224 */ /* 0x001fe200000e0600 */
[----:B------:R-:W-:Y:S01]  /*13490*/  ISETP.LT.OR P0, PT, R5, 0x1, P3 ;  /* 0x000000010500780c */ /* 0x000fe20001f01670 */
[----:B------:R-:W-:Y:S02]  /*134a0*/  IMAD R0, R7, 0x2, R16 ;  /* 0x0000000207007824 */ /* 0x000fe400078e0210 */
[----:B------:R-:W0:Y:S10]  /*134b0*/  SHFL.IDX PT, R7, R18, 0x1, 0x181f ;  /* 0x00381f0012077f89 */ /* 0x000e3400000e0000 */
        /* <DEDUP_REMOVED lines=51> */
.L_x_7825:
        /* <DEDUP_REMOVED lines=11> */
.L_x_7710:
        /* <DEDUP_REMOVED lines=11> */
.L_x_7711:
[----:B------:R0:W-:Y:S01]  /*13950*/  SYNCS.ARRIVE.TRANS64.A1T0 RZ, [R4+URZ+0x28850], RZ ;  /* 0x028850ff04ff79a7 */ /* 0x0001e2000810003f */
[----:B------:R-:W-:-:S05]  /*13960*/  VIADD R23, R23, 0x1 ;  /* 0x0000000117177836 */ /* 0x000fca0000000000 */
[----:B------:R-:W-:-:S04]  /*13970*/  ISETP.NE.AND P0, PT, R23, 0x2, PT ;  /* 0x000000021700780c */ /* 0x000fc80003f05270 */
[----:B------:R-:W-:Y:S02]  /*13980*/  SEL R3, RZ, 0x1, P0 ;  /* 0x00000001ff037807 */ /* 0x000fe40000000000 */
[----:B------:R-:W-:Y:S02]  /*13990*/  SEL R23, R23, RZ, P0 ;  /* 0x000000ff17177207 */ /* 0x000fe40000000000 */
[----:B0-----:R-:W-:-:S07]  /*139a0*/  LOP3.LUT R26, R26, R3, RZ, 0x3c, !PT ;  /* 0x000000031a1a7212 */ /* 0x001fce00078e3cff */
.L_x_7671:
[----:B------:R-:W-:Y:S05]  /*139b0*/  BSYNC B7 ;  /* 0x0000000000077941 */ /* 0x000fea0003800000 */
.L_x_7669:
        /* <DEDUP_REMOVED lines=11> */
.L_x_7712:
[----:B------:R-:W-:-:S03]  /*13a70*/  UMOV UR4, 0xffffffff ;  /* 0xffffffff00047882 */ /* 0x000fc60000000000 */
[----:B------:R-:W-:Y:S05]  /*13a80*/  BRA.DIV UR4, `(.L_x_7714) ;  /* 0x0000003a04ec7947 */ /* 0x000fea000b800000 */
[----:B------:R0:W1:Y:S02]  /*13a90*/  SHFL.IDX PT, R14, R34, RZ, 0x1f ;  /* 0x00001fff220e7589 */ /* 0x00006400000e0000 */
.L_x_7828:
        /* <DEDUP_REMOVED lines=8> */
.L_x_7713:
[----:B------:R-:W-:Y:S02]  /*13b20*/  ULDC UR4, c[0x0][0xc38] ;  /* 0x00030e0000047ab9 */ /* 0x000fe40000000800 */
[----:B-1----:R-:W-:-:S13]  /*13b30*/  ISETP.GE.AND P0, PT, R34, UR4, PT ;  /* 0x0000000422007c0c */ /* 0x002fda000bf06270 */
[----:B------:R-:W-:Y:S05]  /*13b40*/  @!P0 BRA `(.L_x_7715) ;  /* 0xffffffc000848947 */ /* 0x000fea000383ffff */
.L_x_7660:
[----:B------:R-:W1:Y:S01]  /*13b50*/  S2R R5, SR_CgaCtaId ;  /* 0x0000000000057919 */ /* 0x000e620000008800 */
[----:B------:R-:W-:Y:S01]  /*13b60*/  VIADD R36, R36, 0x1 ;  /* 0x0000000124247836 */ /* 0x000fe20000000000 */
[----:B------:R-:W-:Y:S01]  /*13b70*/  MOV R2, 0x400 ;  /* 0x0000040000027802 */ /* 0x000fe20000000f00 */
[----:B------:R-:W-:Y:S03]  /*13b80*/  BSSY B0, `(.L_x_7716) ;  /* 0x0000008000007945 */ /* 0x000fe60003800000 */
[----:B------:R-:W-:-:S04]  /*13b90*/  LEA.HI R0, R36, R36, RZ, 0x1 ;  /* 0x0000002424007211 */ /* 0x000fc800078f08ff */
[----:B------:R-:W-:-:S05]  /*13ba0*/  LOP3.LUT R3, R0, 0xfffffffe, RZ, 0xc0, !PT ;  /* 0xfffffffe00037812 */ /* 0x000fca00078ec0ff */
[----:B------:R-:W-:-:S05]  /*13bb0*/  IMAD.IADD R0, R36, 0x1, -R3 ;  /* 0x0000000124007824 */ /* 0x000fca00078e0a03 */
[----:B------:R-:W-:Y:S02]  /*13bc0*/  SHF.L.U32 R0, R0, 0x1f, RZ ;  /* 0x0000001f00007819 */ /* 0x000fe400000006ff */
[----:B-1----:R-:W-:-:S04]  /*13bd0*/  LEA R4, R5, R2, 0x18 ;  /* 0x0000000205047211 */ /* 0x002fc800078ec0ff */
[----:B------:R-:W1:Y:S02]  /*13be0*/  SYNCS.PHASECHK.TRANS64.TRYWAIT P0, [R4+URZ+0x28820], R0 ;  /* 0x02882000040075a7 */ /* 0x000e64000800017f */
[----:B-1----:R-:W-:Y:S05]  /*13bf0*/  @!P0 BRA `(.L_x_7717) ;  /* 0x0000003800b88947 */ /* 0x002fea0003800000 */
.L_x_7829:
[----:B------:R-:W-:Y:S05]  /*13c00*/  BSYNC B0 ;  /* 0x0000000000007941 */ /* 0x000fea0003800000 */
.L_x_7716:
[----:B------:R-:W-:-:S03]  /*13c10*/  UMOV UR4, 0xffffffff ;  /* 0xffffffff00047882 */ /* 0x000fc60000000000 */
[----:B------:R-:W-:Y:S05]  /*13c20*/  BRA.DIV UR4, `(.L_x_7718) ;  /* 0x0000003a04c07947 */ /* 0x000fea000b800000 */
[----:B-1----:R-:W1:Y:S02]  /*13c30*/  S2R R0, SR_TID.X ;  /* 0x0000000000007919 */ /* 0x002e640000002100 */
[----:B-1----:R-:W-:-:S04]  /*13c40*/  SHF.R.U32.HI R0, RZ, 0x5, R0 ;  /* 0x00000005ff007819 */ /* 0x002fc80000011600 */
[----:B------:R-:W-:-:S05]  /*13c50*/  LOP3.LUT R0, R0, 0x3, RZ, 0xc0, !PT ;  /* 0x0000000300007812 */ /* 0x000fca00078ec0ff */
[----:B------:R1:W2:Y:S02]  /*13c60*/  SHFL.IDX PT, R14, R0, RZ, 0x1f ;  /* 0x00001fff000e7589 */ /* 0x0002a400000e0000 */
.L_x_7832:
[----:B--2---:R-:W-:Y:S01]  /*13c70*/  ISETP.NE.AND P0, PT, R14, RZ, PT ;  /* 0x000000ff0e00720c */ /* 0x004fe20003f05270 */
[----:B------:R-:W-:-:S12]  /*13c80*/  BSSY B0, `(.L_x_7719) ;  /* 0x0000024000007945 */ /* 0x000fd80003800000 */
[----:B------:R-:W-:Y:S05]  /*13c90*/  @P0 BRA `(.L_x_7720) ;  /* 0x0000000000880947 */ /* 0x000fea0003800000 */
[----:B------:R-:W-:-:S03]  /*13ca0*/  UMOV UR4, 0xffffffff ;  /* 0xffffffff00047882 */ /* 0x000fc60000000000 */
[----:B------:R-:W-:Y:S05]  /*13cb0*/  BRA.DIV UR4, `(.L_x_7721) ;  /* 0x0000003a04d07947 */ /* 0x000fea000b800000 */
[----:B------:R-:W-:-:S13]  /*13cc0*/  ELECT P6, URZ, PT ;  /* 0x00000000003f782f */ /* 0x000fda00038c0000 */
.L_x_7835:
[----:B------:R-:W-:Y:S05]  /*13cd0*/  @!P6 BRA `(.L_x_7720) ;  /* 0x000000000078e947 */ /* 0x000fea0003800000 */
[----:B------:R-:W-:-:S06]  /*13ce0*/  ULOP3.LUT UR4, UR36, 0x2, URZ, 0xfc, !UPT ;  /* 0x0000000224047892 */ /* 0x000fcc000f8efc3f */
[----:B-1----:R-:W-:-:S05]  /*13cf0*/  IMAD.U32 R0, RZ, RZ, UR4 ;  /* 0x00000004ff007e24 */ /* 0x002fca000f8e00ff */
[----:B------:R-:W-:-:S13]  /*13d00*/  ISETP.NE.AND P0, PT, R0, 0x3, PT ;  /* 0x000000030000780c */ /* 0x000fda0003f05270 */
[----:B------:R-:W-:Y:S05]  /*13d10*/  @!P0 BRA `(.L_x_7722) ;  /* 0x0000000000048947 */ /* 0x000fea0003800000 */
[----:B------:R-:W-:Y:S01]  /*13d20*/  BPT.TRAP 0x1 ;  /* 0x000000040000795c */ /* 0x000fe20000300000 */
.L_x_7722:
[C---:B------:R-:W-:Y:S01]  /*13d30*/  IMAD R5, R23.reuse, 0x8, R4 ;  /* 0x0000000817057824 */ /* 0x040fe200078e0204 */
[----:B------:R-:W-:Y:S01]  /*13d40*/  SHF.L.U32 R0, R26, 0x1f, RZ ;  /* 0x0000001f1a007819 */ /* 0x000fe200000006ff */
[----:B------:R-:W-:-:S03]  /*13d50*/  VIADD R23, R23, 0x1 ;  /* 0x0000000117177836 */ /* 0x000fc60000000000 */
[----:B------:R-:W1:Y:S02]  /*13d60*/  SYNCS.PHASECHK.TRANS64.TRYWAIT P1, [R5+URZ+0x28840], R0 ;  /* 0x02884000050075a7 */ /* 0x000e64000802017f */
[----:B------:R-:W-:-:S04]  /*13d70*/  ISETP.NE.AND P2, PT, R23, 0x2, PT ;  /* 0x000000021700780c */ /* 0x000fc80003f45270 */
[----:B------:R-:W-:Y:S01]  /*13d80*/  SEL R3, RZ, 0x1, P2 ;  /* 0x00000001ff037807 */ /* 0x000fe20001000000 */
[----:B-1----:R-:W-:Y:S08]  /*13d90*/  @!P1 BRA `(.L_x_7723) ;  /* 0x0000003800b89947 */ /* 0x002ff00003800000 */
.L_x_7836:
[----:B------:R-:W-:Y:S02]  /*13da0*/  SEL R23, R23, RZ, P2 ;  /* 0x000000ff17177207 */ /* 0x000fe40001000000 */
[----:B------:R-:W-:Y:S01]  /*13db0*/  LOP3.LUT R2, R26, R3, RZ, 0x3c, !PT ;  /* 0x000000031a027212 */ /* 0x000fe200078e3cff */
[----:B------:R-:W-:Y:S06]  /*13dc0*/  @!P0 BRA `(.L_x_7724) ;  /* 0x0000000000048947 */ /* 0x000fec0003800000 */
[----:B------:R-:W-:Y:S01]  /*13dd0*/  BPT.TRAP 0x1 ;  /* 0x000000040000795c */ /* 0x000fe20000300000 */
.L_x_7724:
[----:B------:R-:W-:Y:S01]  /*13de0*/  IMAD R23, R23, 0x8, R4 ;  /* 0x0000000817177824 */ /* 0x000fe200078e0204 */
[----:B------:R-:W-:-:S04]  /*13df0*/  SHF.L.U32 R2, R2, 0x1f, RZ ;  /* 0x0000001f02027819 */ /* 0x000fc800000006ff */
[----:B------:R-:W2:Y:S02]  /*13e00*/  SYNCS.PHASECHK.TRANS64.TRYWAIT P1, [R23+URZ+0x28840], R2 ;  /* 0x02884002170075a7 */ /* 0x000ea4000802017f */
[----:B--2---:R-:W-:Y:S05]  /*13e10*/  @!P1 BRA `(.L_x_7725) ;  /* 0x0000003800ac9947 */ /* 0x004fea0003800000 */
.L_x_7837:
[----:B------:R-:W-:Y:S05]  /*13e20*/  @!P0 BRA `(.L_x_7726) ;  /* 0x0000000000048947 */ /* 0x000fea0003800000 */
[----:B------:R-:W-:Y:S01]  /*13e30*/  BPT.TRAP 0x1 ;  /* 0x000000040000795c */ /* 0x000fe20000300000 */
.L_x_7726:
[----:B------:R-:W3:Y:S02]  /*13e40*/  SYNCS.PHASECHK.TRANS64.TRYWAIT P1, [R5+URZ+0x28860], R0 ;  /* 0x02886000050075a7 */ /* 0x000ee4000802017f */
[----:B---3--:R-:W-:Y:S05]  /*13e50*/  @!P1 BRA `(.L_x_7727) ;  /* 0x0000003800b09947 */ /* 0x008fea0003800000 */
.L_x_7838:
[----:B------:R-:W-:Y:S05]  /*13e60*/  @!P0 BRA `(.L_x_7728) ;  /* 0x0000000000048947 */ /* 0x000fea0003800000 */
[----:B------:R-:W-:Y:S01]  /*13e70*/  BPT.TRAP 0x1 ;  /* 0x000000040000795c */ /* 0x000fe20000300000 */
.L_x_7728:
[----:B----4-:R4:W0:Y:S02]  /*13e80*/  SYNCS.PHASECHK.TRANS64.TRYWAIT P0, [R23+URZ+0x28860], R2 ;  /* 0x02886002170075a7 */ /* 0x010824000800017f */
[----:B0-----:R-:W-:Y:S05]  /*13e90*/  @!P0 NANOSLEEP.SYNCS 0x989680 ;  /* 0x009896800000895d */ /* 0x001fea0003900000 */
[----:B------:R-:W0:Y:S02]  /*13ea0*/  @!P0 SYNCS.PHASECHK.TRANS64 P0, [R23+URZ+0x28860], R2 ;  /* 0x02886002170085a7 */ /* 0x000e24000800007f */
[----:B0-----:R-:W-:Y:S05]  /*13eb0*/  @!P0 BRA `(.L_x_7728) ;  /* 0xfffffffc00f08947 */ /* 0x001fea000383ffff */
.L_x_7720:
[----:B------:R-:W-:Y:S05]  /*13ec0*/  BSYNC B0 ;  /* 0x0000000000007941 */ /* 0x000fea0003800000 */
.L_x_7719:
[----:B------:R-:W-:Y:S05]  /*13ed0*/  EXIT ;  /* 0x000000000000794d */ /* 0x000fea0003800000 */
.L_x_7565:
[----:B0-----:R-:W-:-:S04]  /*13ee0*/  IMAD.U32 R3, RZ, RZ, UR41 ;  /* 0x00000029ff037e24 */ /* 0x001fc8000f8e00ff */
[----:B------:R0:W1:Y:S03]  /*13ef0*/  SYNCS.PHASECHK.TRANS64.TRYWAIT P1, [R3+URZ+0x28800], R0 ;  /* 0x02880000030075a7 */ /* 0x000066000802017f */
[----:B-1----:R-:W-:Y:S05]  /*13f00*/  @!P1 NANOSLEEP.SYNCS 0x989680 ;  /* 0x009896800000995d */ /* 0x002fea0003900000 */
[----:B------:R-:W1:Y:S02]  /*13f10*/  @!P1 SYNCS.PHASECHK.TRANS64 P1, [R3+URZ+0x28800], R0 ;  /* 0x02880000030095a7 */ /* 0x000e64000802007f */
[----:B-1----:R-:W-:Y:S05]  /*13f20*/  @!P1 BRA `(.L_x_7565) ;  /* 0xfffffffc00ec9947 */ /* 0x002fea000383ffff */
[----:B------:R-:W-:Y:S05]  /*13f30*/  BRA `(.L_x_7729) ;  /* 0xfffffed800987947 */ /* 0x000fea000383ffff */
.L_x_7569:
[----:B-1----:R1:W2:Y:S02]  /*13f40*/  SYNCS.PHASECHK.TRANS64.TRYWAIT P1, [R3+URZ+0x28830], R0 ;  /* 0x02883000030075a7 */ /* 0x0022a4000802017f */
[----:B--2---:R-:W-:Y:S05]  /*13f50*/  @!P1 NANOSLEEP.SYNCS 0x989680 ;  /* 0x009896800000995d */ /* 0x004fea0003900000 */
[----:B------:R-:W2:Y:S02]  /*13f60*/  @!P1 SYNCS.PHASECHK.TRANS64 P1, [R3+URZ+0x28830], R0 ;  /* 0x02883000030095a7 */ /* 0x000ea4000802007f */
[----:B--2---:R-:W-:Y:S05]  /*13f70*/  @!P1 BRA `(.L_x_7569) ;  /* 0xfffffffc00f09947 */ /* 0x004fea000383ffff */
[----:B------:R-:W-:Y:S05]  /*13f80*/  BRA `(.L_x_7568) ;  /* 0xfffffed800b47947 */ /* 0x000fea000383ffff */
.L_x_7586:
[----:B-1----:R-:W-:-:S04]  /*13f90*/  IMAD.U32 R5, RZ, RZ, UR6 ;  /* 0x00000006ff057e24 */ /* 0x002fc8000f8e00ff */
[----:B------:R1:W2:Y:S03]  /*13fa0*/  SYNCS.PHASECHK.TRANS64.TRYWAIT P1, [R5+URZ+0x28830], R0 ;  /* 0x02883000050075a7 */ /* 0x0002a6000802017f */
[----:B--2---:R-:W-:Y:S05]  /*13fb0*/  @!P1 NANOSLEEP.SYNCS 0x989680 ;  /* 0x009896800000995d */ /* 0x004fea0003900000 */
[----:B------:R-:W2:Y:S02]  /*13fc0*/  @!P1 SYNCS.PHASECHK.TRANS64 P1, [R5+URZ+0x28830], R0 ;  /* 0x02883000050095a7 */ /* 0x000ea4000802007f */
[----:B--2---:R-:W-:Y:S05]  /*13fd0*/  @!P1 BRA `(.L_x_7586) ;  /* 0xfffffffc00ec9947 */ /* 0x004fea000383ffff */
[----:B------:R-:W-:Y:S05]  /*13fe0*/  BRA `(.L_x_7583) ;  /* 0xffffff0c008c7947 */ /* 0x000fea000383ffff */
.L_x_7590:
[----:B-1----:R-:W-:-:S04]  /*13ff0*/  IMAD.U32 R5, RZ, RZ, UR6 ;  /* 0x00000006ff057e24 */ /* 0x002fc8000f8e00ff */
[----:B------:R1:W2:Y:S03]  /*14000*/  SYNCS.PHASECHK.TRANS64.TRYWAIT P1, [R5+URZ+0x28850], R0 ;  /* 0x02885000050075a7 */ /* 0x0002a6000802017f */
[----:B--2---:R-:W-:Y:S05]  /*14010*/  @!P1 NANOSLEEP.SYNCS 0x989680 ;  /* 0x009896800000995d */ /* 0x004fea0003900000 */
[----:B------:R-:W2:Y:S02]  /*14020*/  @!P1 SYNCS.PHASECHK.TRANS64 P1, [R5+URZ+0x28850], R0 ;  /* 0x02885000050095a7 */ /* 0x000ea4000802007f */
[----:B--2---:R-:W-:Y:S05]  /*14030*/  @!P1 BRA `(.L_x_7590) ;  /* 0xfffffffc00ec9947 */ /* 0x004fea000383ffff */
[----:B------:R-:W-:Y:S05]  /*14040*/  BRA `(.L_x_7587) ;  /* 0xffffff1000587947 */ /* 0x000fea000383ffff */
.L_x_7609:
[----:B-1----:R-:W-:-:S04]  /*14050*/  IMAD.U32 R7, RZ, RZ, UR6 ;  /* 0x00000006ff077e24 */ /* 0x002fc8000f8e00ff */
[----:B------:R1:W2:Y:S03]  /*14060*/  SYNCS.PHASECHK.TRANS64.TRYWAIT P1, [R7+URZ+0x28830], R0 ;  /* 0x02883000070075a7 */ /* 0x0002a6000802017f */
[----:B--2---:R-:W-:Y:S05]  /*14070*/  @!P1 NANOSLEEP.SYNCS 0x989680 ;  /* 0x009896800000995d */ /* 0x004fea0003900000 */
[----:B------:R-:W2:Y:S02]  /*14080*/  @!P1 SYNCS.PHASECHK.TRANS64 P1, [R7+URZ+0x28830], R0 ;  /* 0x02883000070095a7 */ /* 0x000ea4000802007f */
[----:B--2---:R-:W-:Y:S05]  /*14090*/  @!P1 BRA `(.L_x_7609) ;  /* 0xfffffffc00ec9947 */ /* 0x004fea000383ffff */
[----:B------:R-:W-:Y:S05]  /*140a0*/  BRA `(.L_x_7606) ;  /* 0xffffff40004c7947 */ /* 0x000fea000383ffff */
.L_x_7613:
[----:B-1----:R-:W-:-:S04]  /*140b0*/  IMAD.U32 R7, RZ, RZ, UR6 ;  /* 0x00000006ff077e24 */ /* 0x002fc8000f8e00ff */
[----:B------:R1:W2:Y:S03]  /*140c0*/  SYNCS.PHASECHK.TRANS64.TRYWAIT P1, [R7+URZ+0x28850], R0 ;  /* 0x02885000070075a7 */ /* 0x0002a6000802017f */
[----:B--2---:R-:W-:Y:S05]  /*140d0*/  @!P1 NANOSLEEP.SYNCS 0x989680 ;  /* 0x009896800000995d */ /* 0x004fea0003900000 */
[----:B------:R-:W2:Y:S02]  /*140e0*/  @!P1 SYNCS.PHASECHK.TRANS64 P1, [R7+URZ+0x28850], R0 ;  /* 0x02885000070095a7 */ /* 0x000ea4000802007f */
[----:B--2---:R-:W-:Y:S05]  /*140f0*/  @!P1 BRA `(.L_x_7613) ;  /* 0xfffffffc00ec9947 */ /* 0x004fea000383ffff */
[----:B------:R-:W-:Y:S05]  /*14100*/  BRA `(.L_x_7610) ;  /* 0xffffff4400187947 */ /* 0x000fea000383ffff */
.L_x_7621:
[----:B-1----:R-:W-:-:S04]  /*14110*/  IMAD.U32 R7, RZ, RZ, UR6 ;  /* 0x00000006ff077e24 */ /* 0x002fc8000f8e00ff */
[----:B------:R1:W2:Y:S03]  /*14120*/  SYNCS.PHASECHK.TRANS64.TRYWAIT P1, [R7+URZ+0x28830], R0 ;  /* 0x02883000070075a7 */ /* 0x0002a6000802017f */
[----:B--2---:R-:W-:Y:S05]  /*14130*/  @!P1 NANOSLEEP.SYNCS 0x989680 ;  /* 0x009896800000995d */ /* 0x004fea0003900000 */
[----:B------:R-:W2:Y:S02]  /*14140*/  @!P1 SYNCS.PHASECHK.TRANS64 P1, [R7+URZ+0x28830], R0 ;  /* 0x02883000070095a7 */ /* 0x000ea4000802007f */
[----:B--2---:R-:W-:Y:S05]  /*14150*/  @!P1 BRA `(.L_x_7621) ;  /* 0xfffffffc00ec9947 */ /* 0x004fea000383ffff */
[----:B------:R-:W-:Y:S05]  /*14160*/  BRA `(.L_x_7618) ;  /* 0xffffff6000407947 */ /* 0x000fea000383ffff */
.L_x_7625:
[----:B-1----:R-:W-:-:S04]  /*14170*/  IMAD.U32 R7, RZ, RZ, UR6 ;  /* 0x00000006ff077e24 */ /* 0x002fc8000f8e00ff */
[----:B------:R1:W2:Y:S03]  /*14180*/  SYNCS.PHASECHK.TRANS64.TRYWAIT P1, [R7+URZ+0x28850], R0 ;  /* 0x02885000070075a7 */ /* 0x0002a6000802017f */
[----:B--2---:R-:W-:Y:S05]  /*14190*/  @!P1 NANOSLEEP.SYNCS 0x989680 ;  /* 0x009896800000995d */ /* 0x004fea0003900000 */
[----:B------:R-:W2:Y:S02]  /*141a0*/  @!P1 SYNCS.PHASECHK.TRANS64 P1, [R7+URZ+0x28850], R0 ;  /* 0x02885000070095a7 */ /* 0x000ea4000802007f */
[----:B--2---:R-:W-:Y:S05]  /*141b0*/  @!P1 BRA `(.L_x_7625) ;  /* 0xfffffffc00ec9947 */ /* 0x004fea000383ffff */
[----:B------:R-:W-:Y:S05]  /*141c0*/  BRA `(.L_x_7622) ;  /* 0xffffff6400007947 */ /* 0x000fea000383ffff */
.L_x_7640:
[----:B-1----:R-:W-:-:S04]  /*141d0*/  IMAD.U32 R6, RZ, RZ, UR5 ;  /* 0x00000005ff067e24 */ /* 0x002fc8000f8e00ff */
[----:B------:R1:W2:Y:S03]  /*141e0*/  SYNCS.PHASECHK.TRANS64.TRYWAIT P1, [R6+URZ+0x28850], R5 ;  /* 0x02885005060075a7 */ /* 0x0002a6000802017f */
[----:B--2---:R-:W-:Y:S05]  /*141f0*/  @!P1 NANOSLEEP.SYNCS 0x989680 ;  /* 0x009896800000995d */ /* 0x004fea0003900000 */
[----:B------:R-:W2:Y:S02]  /*14200*/  @!P1 SYNCS.PHASECHK.TRANS64 P1, [R6+URZ+0x28850], R5 ;  /* 0x02885005060095a7 */ /* 0x000ea4000802007f */
[----:B--2---:R-:W-:Y:S05]  /*14210*/  @!P1 BRA `(.L_x_7640) ;  /* 0xfffffffc00ec9947 */ /* 0x004fea000383ffff */
[----:B------:R-:W-:Y:S05]  /*14220*/  BRA `(.L_x_7639) ;  /* 0xffffff90002c7947 */ /* 0x000fea000383ffff */
.L_x_7677:
        /* <DEDUP_REMOVED lines=10> */
.L_x_7730:
[----:B------:R-:W-:Y:S05]  /*142d0*/  BRA `(.L_x_7731) ;  /* 0xffffffc800007947 */ /* 0x000fea000383ffff */
.L_x_7680:
[----:B0-----:R0:W1:Y:S02]  /*142e0*/  SYNCS.PHASECHK.TRANS64.TRYWAIT P0, [R7+URZ+0x28840], R2 ;  /* 0x02884002070075a7 */ /* 0x001064000800017f */
[----:B-1----:R-:W-:Y:S05]  /*142f0*/  @!P0 NANOSLEEP.SYNCS 0x989680 ;  /* 0x009896800000895d */ /* 0x002fea0003900000 */
[----:B------:R-:W1:Y:S02]  /*14300*/  @!P0 SYNCS.PHASECHK.TRANS64 P0, [R7+URZ+0x28840], R2 ;  /* 0x02884002070085a7 */ /* 0x000e64000800007f */
[----:B-1----:R-:W-:Y:S05]  /*14310*/  @!P0 BRA `(.L_x_7680) ;  /* 0xfffffffc00f08947 */ /* 0x002fea000383ffff */
[----:B------:R-:W-:Y:S05]  /*14320*/  BRA `(.L_x_7732) ;  /* 0xffffffc800f87947 */ /* 0x000fea000383ffff */
.L_x_7681:
        /* <DEDUP_REMOVED lines=8> */
.L_x_7734:
[----:B------:R-:W-:Y:S05]  /*143b0*/  BSYNC B0 ;  /* 0x0000000000007941 */ /* 0x000fea0003800000 */
.L_x_7733:
        /* <DEDUP_REMOVED lines=9> */
.L_x_7735:
        /* <DEDUP_REMOVED lines=8> */
.L_x_7736:
[----:B------:R-:W-:Y:S01]  /*144d0*/  @!PT LDS RZ, [RZ] ;  /* 0x00000000fffff984 */ /* 0x000fe20000000800 */
[----:B------:R-:W-:Y:S01]  /*144e0*/  @!PT LDS RZ, [RZ] ;  /* 0x00000000fffff984 */ /* 0x000fe20000000800 */
[----:B------:R-:W-:Y:S01]  /*144f0*/  @!PT LDS RZ, [RZ] ;  /* 0x00000000fffff984 */ /* 0x000fe20000000800 */
[----:B------:R0:W-:Y:S04]  /*14500*/  @P0 LDGSTS.E.BYPASS.LTC128B.128 [R9+0x18400], desc[UR52][R2.64], !P3 ;  /* 0x1840000002090fae */ /* 0x0001e8000d901d74 */
[----:B------:R0:W-:Y:S01]  /*14510*/  @P0 LDGSTS.E.BYPASS.LTC128B.128 [R9+0x1c400], desc[UR52][R2.64+0x80], !P2 ;  /* 0x1c40008002090fae */ /* 0x0001e2000d101d74 */
[----:B------:R-:W-:Y:S01]  /*14520*/  ISETP.GE.AND P0, PT, R6, 0x11, PT ;  /* 0x000000110600780c */ /* 0x000fe20003f06270 */
[----:B------:R-:W-:-:S12]  /*14530*/  IMAD.MOV.U32 R13, RZ, RZ, R4 ;  /* 0x000000ffff0d7224 */ /* 0x000fd800078e0004 */
[----:B------:R-:W-:Y:S02]  /*14540*/  @P0 IMAD R25, R5, 0x2, R16 ;  /* 0x0000000205190824 */ /* 0x000fe400078e0210 */
[----:B0-----:R-:W-:-:S07]  /*14550*/  IMAD.MOV.U32 R8, RZ, RZ, R14 ;  /* 0x000000ffff087224 */ /* 0x001fce00078e000e */
[----:B------:R-:W-:Y:S05]  /*14560*/  WARPSYNC.COLLECTIVE R15, `(.L_x_7737) ;  /* 0x000000000f087348 */ /* 0x000fea0003c00000 */
[----:B------:R0:W1:Y:S02]  /*14570*/  SHFL.IDX P6, R14, R13, R12, R11 ;  /* 0x0000000c0d0e7389 */ /* 0x00006400000c000b */
[----:B01----:R-:W-:Y:S01]  /*14580*/  ENDCOLLECTIVE ;  /* 0x000000000000791b */ /* 0x003fe20003800000 */
.L_x_7737:
[----:B------:R-:W-:Y:S02]  /*14590*/  IMAD.MOV.U32 R13, RZ, RZ, R0 ;  /* 0x000000ffff0d7224 */ /* 0x000fe400078e0000 */
[----:B------:R-:W-:Y:S01]  /*145a0*/  IMAD.MOV.U32 R12, RZ, RZ, 0x2 ;  /* 0x00000002ff0c7424 */ /* 0x000fe200078e00ff */
[----:B------:R-:W-:-:S05]  /*145b0*/  @P0 LEA R14, P1, R35, R14, 0x1 ;  /* 0x0000000e230e0211 */ /* 0x000fca00078208ff */
[----:B------:R-:W-:-:S08]  /*145c0*/  @P0 IMAD.MOV.U32 R2, RZ, RZ, R14 ;  /* 0x000000ffff020224 */ /* 0x000fd000078e000e */
[----:B------:R-:W-:Y:S05]  /*145d0*/  WARPSYNC.COLLECTIVE R15, `(.L_x_7738) ;  /* 0x000000000f087348 */ /* 0x000fea0003c00000 */
[----:B------:R0:W1:Y:S02]  /*145e0*/  SHFL.IDX P6, R14, R13, R12, R11 ;  /* 0x0000000c0d0e7389 */ /* 0x00006400000c000b */
[----:B01----:R-:W-:Y:S01]  /*145f0*/  ENDCOLLECTIVE ;  /* 0x000000000000791b */ /* 0x003fe20003800000 */
.L_x_7738:
        /* <DEDUP_REMOVED lines=13> */
.L_x_7739:
        /* <DEDUP_REMOVED lines=8> */
.L_x_7740:
        /* <DEDUP_REMOVED lines=13> */
.L_x_7741:
        /* <DEDUP_REMOVED lines=8> */
.L_x_7742:
        /* <DEDUP_REMOVED lines=13> */
.L_x_7743:
        /* <DEDUP_REMOVED lines=8> */
.L_x_7744:
        /* <DEDUP_REMOVED lines=13> */
.L_x_7745:
        /* <DEDUP_REMOVED lines=8> */
.L_x_7746:
        /* <DEDUP_REMOVED lines=13> */
.L_x_7747:
        /* <DEDUP_REMOVED lines=8> */
.L_x_7748:
        /* <DEDUP_REMOVED lines=12> */
.L_x_7749:
[----:B------:R-:W-:Y:S05]  /*14d50*/  BRA `(.L_x_7750) ;  /* 0xffffffc400ec7947 */ /* 0x000fea000383ffff */
.L_x_7686:
        /* <DEDUP_REMOVED lines=8> */
.L_x_7751:
[C---:B------:R-:W-:Y:S01]  /*14de0*/  VIADD R6, R5.reuse, 0x10 ;  /* 0x0000001005067836 */ /* 0x040fe20000000000 */
[----:B------:R-:W-:Y:S01]  /*14df0*/  ISETP.GE.AND P0, PT, R5, UR38, PT ;  /* 0x0000002605007c0c */ /* 0x000fe2000bf06270 */
[----:B------:R-:W-:Y:S02]  /*14e00*/  IMAD.MOV.U32 R13, RZ, RZ, R0 ;  /* 0x000000ffff0d7224 */ /* 0x000fe400078e0000 */
[----:B------:R-:W-:-:S10]  /*14e10*/  IMAD.MOV.U32 R2, RZ, RZ, R14 ;  /* 0x000000ffff027224 */ /* 0x000fd400078e000e */
[----:B------:R-:W-:Y:S05]  /*14e20*/  WARPSYNC.COLLECTIVE R15, `(.L_x_7752) ;  /* 0x000000000f087348 */ /* 0x000fea0003c00000 */
[----:B------:R0:W1:Y:S02]  /*14e30*/  SHFL.IDX P6, R14, R13, R12, R11 ;  /* 0x0000000c0d0e7389 */ /* 0x00006400000c000b */
[----:B01----:R-:W-:Y:S01]  /*14e40*/  ENDCOLLECTIVE ;  /* 0x000000000000791b */ /* 0x003fe20003800000 */
.L_x_7752:
        /* <DEDUP_REMOVED lines=8> */
.L_x_7753:
[----:B------:R-:W-:Y:S01]  /*14ed0*/  @!PT LDS RZ, [RZ] ;  /* 0x00000000fffff984 */ /* 0x000fe20000000800 */
[----:B------:R-:W-:Y:S01]  /*14ee0*/  @!PT LDS RZ, [RZ] ;  /* 0x00000000fffff984 */ /* 0x000fe20000000800 */
[----:B------:R-:W-:Y:S01]  /*14ef0*/  @!PT LDS RZ, [RZ] ;  /* 0x00000000fffff984 */ /* 0x000fe20000000800 */
[----:B------:R0:W-:Y:S04]  /*14f00*/  @!P0 LDGSTS.E.BYPASS.LTC128B.128 [R33+0x10400], desc[UR52][R2.64], !P4 ;  /* 0x1040000002218fae */ /* 0x0001e8000e101d74 */
[----:B------:R0:W-:Y:S01]  /*14f10*/  @!P0 LDGSTS.E.BYPASS.LTC128B.128 [R33+0x14400], desc[UR52][R2.64+0x80], !P5 ;  /* 0x1440008002218fae */ /* 0x0001e2000e901d74 */
[----:B------:R-:W-:Y:S01]  /*14f20*/  ISETP.GE.AND P0, PT, R6, UR38, PT ;  /* 0x0000002606007c0c */ /* 0x000fe2000bf06270 */
[----:B------:R-:W-:Y:S02]  /*14f30*/  IMAD.MOV.U32 R13, RZ, RZ, R0 ;  /* 0x000000ffff0d7224 */ /* 0x000fe400078e0000 */
[----:B------:R-:W-:-:S10]  /*14f40*/  IMAD.MOV.U32 R6, RZ, RZ, R14 ;  /* 0x000000ffff067224 */ /* 0x000fd400078e000e */
[----:B0-----:R-:W-:Y:S05]  /*14f50*/  WARPSYNC.COLLECTIVE R15, `(.L_x_7754) ;  /* 0x000000000f087348 */ /* 0x001fea0003c00000 */
[----:B------:R1:W2:Y:S02]  /*14f60*/  SHFL.IDX P6, R14, R13, R12, R11 ;  /* 0x0000000c0d0e7389 */ /* 0x0002a400000c000b */
[----:B012---:R-:W-:Y:S01]  /*14f70*/  ENDCOLLECTIVE ;  /* 0x000000000000791b */ /* 0x007fe20003800000 */
.L_x_7754:
[----:B------:R-:W-:Y:S02]  /*14f80*/  IMAD.MOV.U32 R13, RZ, RZ, R4 ;  /* 0x000000ffff0d7224 */ /* 0x000fe400078e0004 */
[----:B------:R-:W-:Y:S01]  /*14f90*/  IMAD.MOV.U32 R12, RZ, RZ, 0x2 ;  /* 0x00000002ff0c7424 */ /* 0x000fe200078e00ff */
[----:B------:R-:W-:-:S05]  /*14fa0*/  @!P0 LEA R14, P1, R35, R14, 0x1 ;  /* 0x0000000e230e8211 */ /* 0x000fca00078208ff */
[----:B------:R-:W-:-:S08]  /*14fb0*/  @!P0 IMAD.MOV.U32 R2, RZ, RZ, R14 ;  /* 0x000000ffff028224 */ /* 0x000fd000078e000e */
[----:B------:R-:W-:Y:S05]  /*14fc0*/  WARPSYNC.COLLECTIVE R15, `(.L_x_7755) ;  /* 0x000000000f087348 */ /* 0x000fea0003c00000 */
[----:B------:R0:W1:Y:S02]  /*14fd0*/  SHFL.IDX P6, R14, R13, R12, R11 ;  /* 0x0000000c0d0e7389 */ /* 0x00006400000c000b */
[----:B01----:R-:W-:Y:S01]  /*14fe0*/  ENDCOLLECTIVE ;  /* 0x000000000000791b */ /* 0x003fe20003800000 */
.L_x_7755:
        /* <DEDUP_REMOVED lines=14> */
.L_x_7756:
[----:B------:R-:W-:Y:S02]  /*150d0*/  IMAD.MOV.U32 R13, RZ, RZ, R4 ;  /* 0x000000ffff0d7224 */ /* 0x000fe400078e0004 */
[----:B------:R-:W-:Y:S01]  /*150e0*/  IMAD.MOV.U32 R12, RZ, RZ, 0x3 ;  /* 0x00000003ff0c7424 */ /* 0x000fe200078e00ff */
[----:B------:R-:W-:-:S05]  /*150f0*/  @!P0 LEA R14, P1, R35, R14, 0x1 ;  /* 0x0000000e230e8211 */ /* 0x000fca00078208ff */
[----:B------:R-:W-:-:S08]  /*15100*/  @!P0 IMAD.MOV.U32 R2, RZ, RZ, R14 ;  /* 0x000000ffff028224 */ /* 0x000fd000078e000e */
[----:B------:R-:W-:Y:S05]  /*15110*/  WARPSYNC.COLLECTIVE R15, `(.L_x_7757) ;  /* 0x000000000f087348 */ /* 0x000fea0003c00000 */
[----:B------:R0:W1:Y:S02]  /*15120*/  SHFL.IDX P6, R14, R13, R12, R11 ;  /* 0x0000000c0d0e7389 */ /* 0x00006400000c000b */
[----:B01----:R-:W-:Y:S01]  /*15130*/  ENDCOLLECTIVE ;  /* 0x000000000000791b */ /* 0x003fe20003800000 */
.L_x_7757:
        /* <DEDUP_REMOVED lines=14> */
.L_x_7758:
[----:B------:R-:W-:Y:S02]  /*15220*/  IMAD.MOV.U32 R13, RZ, RZ, R4 ;  /* 0x000000ffff0d7224 */ /* 0x000fe400078e0004 */
[----:B------:R-:W-:Y:S01]  /*15230*/  IMAD.MOV.U32 R12, RZ, RZ, 0x4 ;  /* 0x00000004ff0c7424 */ /* 0x000fe200078e00ff */
[----:B------:R-:W-:-:S05]  /*15240*/  @!P0 LEA R14, P1, R35, R14, 0x1 ;  /* 0x0000000e230e8211 */ /* 0x000fca00078208ff */
[----:B------:R-:W-:-:S08]  /*15250*/  @!P0 IMAD.MOV.U32 R2, RZ, RZ, R14 ;  /* 0x000000ffff028224 */ /* 0x000fd000078e000e */
[----:B------:R-:W-:Y:S05]  /*15260*/  WARPSYNC.COLLECTIVE R15, `(.L_x_7759) ;  /* 0x000000000f087348 */ /* 0x000fea0003c00000 */
[----:B------:R0:W1:Y:S02]  /*15270*/  SHFL.IDX P6, R14, R13, R12, R11 ;  /* 0x0000000c0d0e7389 */ /* 0x00006400000c000b */
[----:B01----:R-:W-:Y:S01]  /*15280*/  ENDCOLLECTIVE ;  /* 0x000000000000791b */ /* 0x003fe20003800000 */
.L_x_7759:
        /* <DEDUP_REMOVED lines=14> */
.L_x_7760:
[----:B------:R-:W-:Y:S02]  /*15370*/  IMAD.MOV.U32 R13, RZ, RZ, R4 ;  /* 0x000000ffff0d7224 */ /* 0x000fe400078e0004 */
[----:B------:R-:W-:Y:S01]  /*15380*/  IMAD.MOV.U32 R12, RZ, RZ, 0x5 ;  /* 0x00000005ff0c7424 */ /* 0x000fe200078e00ff */
[----:B------:R-:W-:-:S05]  /*15390*/  @!P0 LEA R14, P1, R35, R14, 0x1 ;  /* 0x0000000e230e8211 */ /* 0x000fca00078208ff */
[----:B------:R-:W-:-:S08]  /*153a0*/  @!P0 IMAD.MOV.U32 R2, RZ, RZ, R14 ;  /* 0x000000ffff028224 */ /* 0x000fd000078e000e */
[----:B------:R-:W-:Y:S05]  /*153b0*/  WARPSYNC.COLLECTIVE R15, `(.L_x_7761) ;  /* 0x000000000f087348 */ /* 0x000fea0003c00000 */
[----:B------:R0:W1:Y:S02]  /*153c0*/  SHFL.IDX P6, R14, R13, R12, R11 ;  /* 0x0000000c0d0e7389 */ /* 0x00006400000c000b */
[----:B01----:R-:W-:Y:S01]  /*153d0*/  ENDCOLLECTIVE ;  /* 0x000000000000791b */ /* 0x003fe20003800000 */
.L_x_7761:
        /* <DEDUP_REMOVED lines=14> */
.L_x_7762:
[----:B------:R-:W-:Y:S02]  /*154c0*/  IMAD.MOV.U32 R13, RZ, RZ, R4 ;  /* 0x000000ffff0d7224 */ /* 0x000fe400078e0004 */
[----:B------:R-:W-:Y:S01]  /*154d0*/  IMAD.MOV.U32 R12, RZ, RZ, 0x6 ;  /* 0x00000006ff0c7424 */ /* 0x000fe200078e00ff */
[----:B------:R-:W-:-:S05]  /*154e0*/  @!P0 LEA R14, P1, R35, R14, 0x1 ;  /* 0x0000000e230e8211 */ /* 0x000fca00078208ff */
[----:B------:R-:W-:-:S08]  /*154f0*/  @!P0 IMAD.MOV.U32 R2, RZ, RZ, R14 ;  /* 0x000000ffff028224 */ /* 0x000fd000078e000e */
[----:B------:R-:W-:Y:S05]  /*15500*/  WARPSYNC.COLLECTIVE R15, `(.L_x_7763) ;  /* 0x000000000f087348 */ /* 0x000fea0003c00000 */
[----:B------:R0:W1:Y:S02]  /*15510*/  SHFL.IDX P6, R14, R13, R12, R11 ;  /* 0x0000000c0d0e7389 */ /* 0x00006400000c000b */
[----:B01----:R-:W-:Y:S01]  /*15520*/  ENDCOLLECTIVE ;  /* 0x000000000000791b */ /* 0x003fe20003800000 */
.L_x_7763:
        /* <DEDUP_REMOVED lines=14> */
.L_x_7764:
[----:B------:R-:W-:Y:S02]  /*15610*/  IMAD.MOV.U32 R13, RZ, RZ, R4 ;  /* 0x000000ffff0d7224 */ /* 0x000fe400078e0004 */
[----:B------:R-:W-:Y:S01]  /*15620*/  IMAD.MOV.U32 R12, RZ, RZ, 0x7 ;  /* 0x00000007ff0c7424 */ /* 0x000fe200078e00ff */
[----:B------:R-:W-:-:S05]  /*15630*/  @!P0 LEA R14, P1, R35, R14, 0x1 ;  /* 0x0000000e230e8211 */ /* 0x000fca00078208ff */
[----:B------:R-:W-:-:S08]  /*15640*/  @!P0 IMAD.MOV.U32 R2, RZ, RZ, R14 ;  /* 0x000000ffff028224 */ /* 0x000fd000078e000e */
[----:B------:R-:W-:Y:S05]  /*15650*/  WARPSYNC.COLLECTIVE R15, `(.L_x_7765) ;  /* 0x000000000f087348 */ /* 0x000fea0003c00000 */
[----:B------:R0:W1:Y:S02]  /*15660*/  SHFL.IDX P6, R14, R13, R12, R11 ;  /* 0x0000000c0d0e7389 */ /* 0x00006400000c000b */
[----:B01----:R-:W-:Y:S01]  /*15670*/  ENDCOLLECTIVE ;  /* 0x000000000000791b */ /* 0x003fe20003800000 */
.L_x_7765:
[----:B------:R-:W-:-:S04]  /*15680*/  @!P0 IMAD.X R7, RZ, RZ, R6, P1 ;  /* 0x000000ffff078224 */ /* 0x000fc800008e0606 */
[----:B------:R-:W-:-:S05]  /*15690*/  @!P0 IMAD.MOV.U32 R3, RZ, RZ, R7 ;  /* 0x000000ffff038224 */ /* 0x000fca00078e0007 */
[----:B------:R-:W-:Y:S01]  /*156a0*/  @!PT LDS RZ, [RZ] ;  /* 0x00000000fffff984 */ /* 0x000fe20000000800 */
[----:B------:R-:W-:Y:S01]  /*156b0*/  @!PT LDS RZ, [RZ] ;  /* 0x00000000fffff984 */ /* 0x000fe20000000800 */
[----:B------:R-:W-:Y:S01]  /*156c0*/  @!PT LDS RZ, [RZ] ;  /* 0x00000000fffff984 */ /* 0x000fe20000000800 */
[----:B------:R0:W-:Y:S01]  /*156d0*/  @!P0 LDGSTS.E.BYPASS.LTC128B.128 [R33+0x13400], desc[UR52][R2.64], !P4 ;  /* 0x1340000002218fae */ /* 0x0001e2000e101d74 */
[----:B------:R-:W-:-:S03]  /*156e0*/  IMAD.MOV.U32 R13, RZ, RZ, R0 ;  /* 0x000000ffff0d7224 */ /* 0x000fc600078e0000 */
[----:B------:R0:W-:Y:S01]  /*156f0*/  @!P0 LDGSTS.E.BYPASS.LTC128B.128 [R33+0x17400], desc[UR52][R2.64+0x80], !P5 ;  /* 0x1740008002218fae */ /* 0x0001e2000e901d74 */
[----:B------:R-:W-:-:S07]  /*15700*/  IMAD.MOV.U32 R6, RZ, RZ, R14 ;  /* 0x000000ffff067224 */ /* 0x000fce00078e000e */
[----:B0-----:R-:W-:Y:S05]  /*15710*/  WARPSYNC.COLLECTIVE R15, `(.L_x_7766) ;  /* 0x000000000f087348 */ /* 0x001fea0003c00000 */
[----:B------:R1:W2:Y:S02]  /*15720*/  SHFL.IDX P6, R14, R13, R12, R11 ;  /* 0x0000000c0d0e7389 */ /* 0x0002a400000c000b */
[----:B012---:R-:W-:Y:S01]  /*15730*/  ENDCOLLECTIVE ;  /* 0x000000000000791b */ /* 0x007fe20003800000 */
.L_x_7766:
[----:B------:R-:W-:Y:S05]  /*15740*/  BRA `(.L_x_7767) ;  /* 0xffffffc8000c7947 */ /* 0x000fea000383ffff */
.L_x_7689:
[----:B0-----:R0:W1:Y:S02]  /*15750*/  SYNCS.PHASECHK.TRANS64.TRYWAIT P0, [R16+URZ+0x28820], R3 ;  /* 0x02882003100075a7 */ /* 0x001064000800017f */
[----:B-1----:R-:W-:Y:S05]  /*15760*/  @!P0 NANOSLEEP.SYNCS 0x989680 ;  /* 0x009896800000895d */ /* 0x002fea0003900000 */
[----:B------:R-:W1:Y:S02]  /*15770*/  @!P0 SYNCS.PHASECHK.TRANS64 P0, [R16+URZ+0x28820], R3 ;  /* 0x02882003100085a7 */ /* 0x000e64000800007f */
[----:B-1----:R-:W-:Y:S05]  /*15780*/  @!P0 BRA `(.L_x_7689) ;  /* 0xfffffffc00f08947 */ /* 0x002fea000383ffff */
[----:B------:R-:W-:Y:S05]  /*15790*/  BRA `(.L_x_7768) ;  /* 0xffffffc800647947 */ /* 0x000fea000383ffff */
.L_x_7693:
[----:B0-----:R0:W1:Y:S02]  /*157a0*/  SYNCS.PHASECHK.TRANS64.TRYWAIT P0, [R6+URZ+0x28840], R3 ;  /* 0x02884003060075a7 */ /* 0x001064000800017f */
[----:B-1----:R-:W-:Y:S05]  /*157b0*/  @!P0 NANOSLEEP.SYNCS 0x989680 ;  /* 0x009896800000895d */ /* 0x002fea0003900000 */
[----:B------:R-:W1:Y:S02]  /*157c0*/  @!P0 SYNCS.PHASECHK.TRANS64 P0, [R6+URZ+0x28840], R3 ;  /* 0x02884003060085a7 */ /* 0x000e64000800007f */
[----:B-1----:R-:W-:Y:S05]  /*157d0*/  @!P0 BRA `(.L_x_7693) ;  /* 0xfffffffc00f08947 */ /* 0x002fea000383ffff */
[----:B------:R-:W-:Y:S05]  /*157e0*/  BRA `(.L_x_7769) ;  /* 0xffffffcc00247947 */ /* 0x000fea000383ffff */
.L_x_7694:
        /* <DEDUP_REMOVED lines=8> */
.L_x_7771:
[----:B------:R-:W-:Y:S05]  /*15870*/  BSYNC B1 ;  /* 0x0000000000017941 */ /* 0x000fea0003800000 */
.L_x_7770:
        /* <DEDUP_REMOVED lines=9> */
.L_x_7772:
[----:B------:R-:W-:Y:S02]  /*15910*/  IMAD R7, R7, 0x2, R16 ;  /* 0x0000000207077824 */ /* 0x000fe400078e0210 */
[----:B------:R-:W-:Y:S02]  /*15920*/  IMAD.MOV.U32 R13, RZ, RZ, R9 ;  /* 0x000000ffff0d7224 */ /* 0x000fe400078e0009 */
[----:B------:R-:W-:Y:S02]  /*15930*/  IMAD.MOV.U32 R12, RZ, RZ, 0x1 ;  /* 0x00000001ff0c7424 */ /* 0x000fe400078e00ff */
[----:B------:R-:W-:-:S07]  /*15940*/  IMAD.MOV.U32 R2, RZ, RZ, R14 ;  /* 0x000000ffff027224 */ /* 0x000fce00078e000e */
[----:B------:R-:W-:Y:S05]  /*15950*/  WARPSYNC.COLLECTIVE R15, `(.L_x_7773) ;  /* 0x000000000f087348 */ /* 0x000fea0003c00000 */
[----:B------:R0:W1:Y:S02]  /*15960*/  SHFL.IDX P6, R14, R13, R12, R11 ;  /* 0x0000000c0d0e7389 */ /* 0x00006400000c000b */
[----:B01----:R-:W-:Y:S01]  /*15970*/  ENDCOLLECTIVE ;  /* 0x000000000000791b */ /* 0x003fe20003800000 */
.L_x_7773:
        /* <DEDUP_REMOVED lines=12> */
.L_x_7774:
[----:B------:R-:W-:Y:S02]  /*15a40*/  IMAD.MOV.U32 R13, RZ, RZ, R9 ;  /* 0x000000ffff0d7224 */ /* 0x000fe400078e0009 */
[----:B------:R-:W-:Y:S02]  /*15a50*/  IMAD.MOV.U32 R12, RZ, RZ, 0x2 ;  /* 0x00000002ff0c7424 */ /* 0x000fe400078e00ff */
[----:B------:R-:W-:-:S07]  /*15a60*/  IMAD.MOV.U32 R2, RZ, RZ, R14 ;  /* 0x000000ffff027224 */ /* 0x000fce00078e000e */
[----:B------:R-:W-:Y:S05]  /*15a70*/  WARPSYNC.COLLECTIVE R15, `(.L_x_7775) ;  /* 0x000000000f087348 */ /* 0x000fea0003c00000 */
[----:B------:R0:W1:Y:S02]  /*15a80*/  SHFL.IDX P6, R14, R13, R12, R11 ;  /* 0x0000000c0d0e7389 */ /* 0x00006400000c000b */
[----:B01----:R-:W-:Y:S01]  /*15a90*/  ENDCOLLECTIVE ;  /* 0x000000000000791b */ /* 0x003fe20003800000 */
.L_x_7775:
        /* <DEDUP_REMOVED lines=12> */
.L_x_7776:
[----:B------:R-:W-:Y:S02]  /*15b60*/  IMAD.MOV.U32 R13, RZ, RZ, R9 ;  /* 0x000000ffff0d7224 */ /* 0x000fe400078e0009 */
[----:B------:R-:W-:Y:S02]  /*15b70*/  IMAD.MOV.U32 R12, RZ, RZ, 0x3 ;  /* 0x00000003ff0c7424 */ /* 0x000fe400078e00ff */
[----:B------:R-:W-:-:S07]  /*15b80*/  IMAD.MOV.U32 R2, RZ, RZ, R14 ;  /* 0x000000ffff027224 */ /* 0x000fce00078e000e */
[----:B------:R-:W-:Y:S05]  /*15b90*/  WARPSYNC.COLLECTIVE R15, `(.L_x_7777) ;  /* 0x000000000f087348 */ /* 0x000fea0003c00000 */
[----:B------:R0:W1:Y:S02]  /*15ba0*/  SHFL.IDX P6, R14, R13, R12, R11 ;  /* 0x0000000c0d0e7389 */ /* 0x00006400000c000b */
[----:B01----:R-:W-:Y:S01]  /*15bb0*/  ENDCOLLECTIVE ;  /* 0x000000000000791b */ /* 0x003fe20003800000 */
.L_x_7777:
        /* <DEDUP_REMOVED lines=12> */
.L_x_7778:
[----:B------:R-:W-:Y:S02]  /*15c80*/  IMAD.MOV.U32 R13, RZ, RZ, R9 ;  /* 0x000000ffff0d7224 */ /* 0x000fe400078e0009 */
[----:B------:R-:W-:Y:S02]  /*15c90*/  IMAD.MOV.U32 R12, RZ, RZ, 0x4 ;  /* 0x00000004ff0c7424 */ /* 0x000fe400078e00ff */
[----:B------:R-:W-:-:S07]  /*15ca0*/  IMAD.MOV.U32 R2, RZ, RZ, R14 ;  /* 0x000000ffff027224 */ /* 0x000fce00078e000e */
[----:B------:R-:W-:Y:S05]  /*15cb0*/  WARPSYNC.COLLECTIVE R15, `(.L_x_7779) ;  /* 0x000000000f087348 */ /* 0x000fea0003c00000 */
[----:B------:R0:W1:Y:S02]  /*15cc0*/  SHFL.IDX P6, R14, R13, R12, R11 ;  /* 0x0000000c0d0e7389 */ /* 0x00006400000c000b */
[----:B01----:R-:W-:Y:S01]  /*15cd0*/  ENDCOLLECTIVE ;  /* 0x000000000000791b */ /* 0x003fe20003800000 */
.L_x_7779:
        /* <DEDUP_REMOVED lines=12> */
.L_x_7780:
[----:B------:R-:W-:Y:S02]  /*15da0*/  IMAD.MOV.U32 R13, RZ, RZ, R9 ;  /* 0x000000ffff0d7224 */ /* 0x000fe400078e0009 */
[----:B------:R-:W-:Y:S02]  /*15db0*/  IMAD.MOV.U32 R12, RZ, RZ, 0x5 ;  /* 0x00000005ff0c7424 */ /* 0x000fe400078e00ff */
[----:B------:R-:W-:-:S07]  /*15dc0*/  IMAD.MOV.U32 R2, RZ, RZ, R14 ;  /* 0x000000ffff027224 */ /* 0x000fce00078e000e */
[----:B------:R-:W-:Y:S05]  /*15dd0*/  WARPSYNC.COLLECTIVE R15, `(.L_x_7781) ;  /* 0x000000000f087348 */ /* 0x000fea0003c00000 */
[----:B------:R0:W1:Y:S02]  /*15de0*/  SHFL.IDX P6, R14, R13, R12, R11 ;  /* 0x0000000c0d0e7389 */ /* 0x00006400000c000b */
[----:B01----:R-:W-:Y:S01]  /*15df0*/  ENDCOLLECTIVE ;  /* 0x000000000000791b */ /* 0x003fe20003800000 */
.L_x_7781:
        /* <DEDUP_REMOVED lines=12> */
.L_x_7782:
[----:B------:R-:W-:Y:S02]  /*15ec0*/  IMAD.MOV.U32 R13, RZ, RZ, R9 ;  /* 0x000000ffff0d7224 */ /* 0x000fe400078e0009 */
[----:B------:R-:W-:Y:S02]  /*15ed0*/  IMAD.MOV.U32 R12, RZ, RZ, 0x6 ;  /* 0x00000006ff0c7424 */ /* 0x000fe400078e00ff */
[----:B------:R-:W-:-:S07]  /*15ee0*/  IMAD.MOV.U32 R2, RZ, RZ, R14 ;  /* 0x000000ffff027224 */ /* 0x000fce00078e000e */
[----:B------:R-:W-:Y:S05]  /*15ef0*/  WARPSYNC.COLLECTIVE R15, `(.L_x_7783) ;  /* 0x000000000f087348 */ /* 0x000fea0003c00000 */
[----:B------:R0:W1:Y:S02]  /*15f00*/  SHFL.IDX P6, R14, R13, R12, R11 ;  /* 0x0000000c0d0e7389 */ /* 0x00006400000c000b */
[----:B01----:R-:W-:Y:S01]  /*15f10*/  ENDCOLLECTIVE ;  /* 0x000000000000791b */ /* 0x003fe20003800000 */
.L_x_7783:
        /* <DEDUP_REMOVED lines=12> */
.L_x_7784:
[----:B------:R-:W-:Y:S02]  /*15fe0*/  IMAD.MOV.U32 R13, RZ, RZ, R9 ;  /* 0x000000ffff0d7224 */ /* 0x000fe400078e0009 */
[----:B------:R-:W-:Y:S02]  /*15ff0*/  IMAD.MOV.U32 R12, RZ, RZ, 0x7 ;  /* 0x00000007ff0c7424 */ /* 0x000fe400078e00ff */
[----:B------:R-:W-:-:S07]  /*16000*/  IMAD.MOV.U32 R2, RZ, RZ, R14 ;  /* 0x000000ffff027224 */ /* 0x000fce00078e000e */
[----:B------:R-:W-:Y:S05]  /*16010*/  WARPSYNC.COLLECTIVE R15, `(.L_x_7785) ;  /* 0x000000000f087348 */ /* 0x000fea0003c00000 */
[----:B------:R0:W1:Y:S02]  /*16020*/  SHFL.IDX P6, R14, R13, R12, R11 ;  /* 0x0000000c0d0e7389 */ /* 0x00006400000c000b */
[----:B01----:R-:W-:Y:S01]  /*16030*/  ENDCOLLECTIVE ;  /* 0x000000000000791b */ /* 0x003fe20003800000 */
.L_x_7785:
        /* <DEDUP_REMOVED lines=12> */
.L_x_7786:
[----:B------:R-:W-:Y:S05]  /*16100*/  BRA `(.L_x_7787) ;  /* 0xffffffc400f87947 */ /* 0x000fea000383ffff */
.L_x_7699:
[----:B0-----:R0:W1:Y:S02]  /*16110*/  SYNCS.PHASECHK.TRANS64.TRYWAIT P0, [R6+URZ+0x28860], R3 ;  /* 0x02886003060075a7 */ /* 0x001064000800017f */
[----:B-1----:R-:W-:Y:S05]  /*16120*/  @!P0 NANOSLEEP.SYNCS 0x989680 ;  /* 0x009896800000895d */ /* 0x002fea0003900000 */
[----:B------:R-:W1:Y:S02]  /*16130*/  @!P0 SYNCS.PHASECHK.TRANS64 P0, [R6+URZ+0x28860], R3 ;  /* 0x02886003060085a7 */ /* 0x000e64000800007f */
[----:B-1----:R-:W-:Y:S05]  /*16140*/  @!P0 BRA `(.L_x_7699) ;  /* 0xfffffffc00f08947 */ /* 0x002fea000383ffff */
[----:B------:R-:W-:Y:S05]  /*16150*/  BRA `(.L_x_7788) ;  /* 0xffffffc800547947 */ /* 0x000fea000383ffff */
.L_x_7700:
        /* <DEDUP_REMOVED lines=8> */
.L_x_7790:
[----:B------:R-:W-:Y:S05]  /*161e0*/  BSYNC B1 ;  /* 0x0000000000017941 */ /* 0x000fea0003800000 */
.L_x_7789:
        /* <DEDUP_REMOVED lines=9> */
.L_x_7791:
[----:B------:R-:W-:Y:S02]  /*16280*/  IMAD.MOV.U32 R13, RZ, RZ, R18 ;  /* 0x000000ffff0d7224 */ /* 0x000fe400078e0012 */
[----:B------:R-:W-:Y:S01]  /*16290*/  IMAD.MOV.U32 R12, RZ, RZ, 0x1 ;  /* 0x00000001ff0c7424 */ /* 0x000fe200078e00ff */
[----:B------:R-:W-:-:S13]  /*162a0*/  IADD3 R2, P0, R14, R5, RZ ;  /* 0x000000050e027210 */ /* 0x000fda0007f1e0ff */
[----:B------:R-:W-:Y:S05]  /*162b0*/  WARPSYNC.COLLECTIVE R15, `(.L_x_7792) ;  /* 0x000000000f087348 */ /* 0x000fea0003c00000 */
[----:B------:R0:W1:Y:S02]  /*162c0*/  SHFL.IDX P6, R14, R13, R12, R11 ;  /* 0x0000000c0d0e7389 */ /* 0x00006400000c000b */
[----:B01----:R-:W-:Y:S01]  /*162d0*/  ENDCOLLECTIVE ;  /* 0x000000000000791b */ /* 0x003fe20003800000 */
.L_x_7792:
        /* <DEDUP_REMOVED lines=13> */
.L_x_7793:
[----:B------:R-:W-:Y:S02]  /*163b0*/  IMAD.MOV.U32 R13, RZ, RZ, R18 ;  /* 0x000000ffff0d7224 */ /* 0x000fe400078e0012 */
[----:B------:R-:W-:Y:S01]  /*163c0*/  IMAD.MOV.U32 R12, RZ, RZ, 0x2 ;  /* 0x00000002ff0c7424 */ /* 0x000fe200078e00ff */
[----:B------:R-:W-:-:S13]  /*163d0*/  IADD3 R2, P0, R14, R5, RZ ;  /* 0x000000050e027210 */ /* 0x000fda0007f1e0ff */
[----:B------:R-:W-:Y:S05]  /*163e0*/  WARPSYNC.COLLECTIVE R15, `(.L_x_7794) ;  /* 0x000000000f087348 */ /* 0x000fea0003c00000 */
[----:B------:R0:W1:Y:S02]  /*163f0*/  SHFL.IDX P6, R14, R13, R12, R11 ;  /* 0x0000000c0d0e7389 */ /* 0x00006400000c000b */
[----:B01----:R-:W-:Y:S01]  /*16400*/  ENDCOLLECTIVE ;  /* 0x000000000000791b */ /* 0x003fe20003800000 */
.L_x_7794:
        /* <DEDUP_REMOVED lines=13> */
.L_x_7795:
[----:B------:R-:W-:Y:S02]  /*164e0*/  IMAD.MOV.U32 R13, RZ, RZ, R18 ;  /* 0x000000ffff0d7224 */ /* 0x000fe400078e0012 */
[----:B------:R-:W-:Y:S01]  /*164f0*/  IMAD.MOV.U32 R12, RZ, RZ, 0x3 ;  /* 0x00000003ff0c7424 */ /* 0x000fe200078e00ff */
[----:B------:R-:W-:-:S13]  /*16500*/  IADD3 R2, P0, R14, R5, RZ ;  /* 0x000000050e027210 */ /* 0x000fda0007f1e0ff */
[----:B------:R-:W-:Y:S05]  /*16510*/  WARPSYNC.COLLECTIVE R15, `(.L_x_7796) ;  /* 0x000000000f087348 */ /* 0x000fea0003c00000 */
[----:B------:R0:W1:Y:S02]  /*16520*/  SHFL.IDX P6, R14, R13, R12, R11 ;  /* 0x0000000c0d0e7389 */ /* 0x00006400000c000b */
[----:B01----:R-:W-:Y:S01]  /*16530*/  ENDCOLLECTIVE ;  /* 0x000000000000791b */ /* 0x003fe20003800000 */
.L_x_7796:
        /* <DEDUP_REMOVED lines=13> */
.L_x_7797:
[----:B------:R-:W-:Y:S02]  /*16610*/  IMAD.MOV.U32 R13, RZ, RZ, R18 ;  /* 0x000000ffff0d7224 */ /* 0x000fe400078e0012 */
[----:B------:R-:W-:Y:S01]  /*16620*/  IMAD.MOV.U32 R12, RZ, RZ, 0x4 ;  /* 0x00000004ff0c7424 */ /* 0x000fe200078e00ff */
[----:B------:R-:W-:-:S13]  /*16630*/  IADD3 R2, P0, R14, R5, RZ ;  /* 0x000000050e027210 */ /* 0x000fda0007f1e0ff */
[----:B------:R-:W-:Y:S05]  /*16640*/  WARPSYNC.COLLECTIVE R15, `(.L_x_7798) ;  /* 0x000000000f087348 */ /* 0x000fea0003c00000 */
[----:B------:R0:W1:Y:S02]  /*16650*/  SHFL.IDX P6, R14, R13, R12, R11 ;  /* 0x0000000c0d0e7389 */ /* 0x00006400000c000b */
[----:B01----:R-:W-:Y:S01]  /*16660*/  ENDCOLLECTIVE ;  /* 0x000000000000791b */ /* 0x003fe20003800000 */
.L_x_7798:
        /* <DEDUP_REMOVED lines=13> */
.L_x_7799:
[----:B------:R-:W-:Y:S02]  /*16740*/  IMAD.MOV.U32 R13, RZ, RZ, R18 ;  /* 0x000000ffff0d7224 */ /* 0x000fe400078e0012 */
[----:B------:R-:W-:Y:S01]  /*16750*/  IMAD.MOV.U32 R12, RZ, RZ, 0x5 ;  /* 0x00000005ff0c7424 */ /* 0x000fe200078e00ff */
[----:B------:R-:W-:-:S13]  /*16760*/  IADD3 R2, P0, R14, R5, RZ ;  /* 0x000000050e027210 */ /* 0x000fda0007f1e0ff */
[----:B------:R-:W-:Y:S05]  /*16770*/  WARPSYNC.COLLECTIVE R15, `(.L_x_7800) ;  /* 0x000000000f087348 */ /* 0x000fea0003c00000 */
[----:B------:R0:W1:Y:S02]  /*16780*/  SHFL.IDX P6, R14, R13, R12, R11 ;  /* 0x0000000c0d0e7389 */ /* 0x00006400000c000b */
[----:B01----:R-:W-:Y:S01]  /*16790*/  ENDCOLLECTIVE ;  /* 0x000000000000791b */ /* 0x003fe20003800000 */
.L_x_7800:
        /* <DEDUP_REMOVED lines=13> */
.L_x_7801:
[----:B------:R-:W-:Y:S02]  /*16870*/  IMAD.MOV.U32 R13, RZ, RZ, R18 ;  /* 0x000000ffff0d7224 */ /* 0x000fe400078e0012 */
[----:B------:R-:W-:Y:S01]  /*16880*/  IMAD.MOV.U32 R12, RZ, RZ, 0x6 ;  /* 0x00000006ff0c7424 */ /* 0x000fe200078e00ff */
[----:B------:R-:W-:-:S13]  /*16890*/  IADD3 R2, P0, R14, R5, RZ ;  /* 0x000000050e027210 */ /* 0x000fda0007f1e0ff */
[----:B------:R-:W-:Y:S05]  /*168a0*/  WARPSYNC.COLLECTIVE R15, `(.L_x_7802) ;  /* 0x000000000f087348 */ /* 0x000fea0003c00000 */
[----:B------:R0:W1:Y:S02]  /*168b0*/  SHFL.IDX P6, R14, R13, R12, R11 ;  /* 0x0000000c0d0e7389 */ /* 0x00006400000c000b */
[----:B01----:R-:W-:Y:S01]  /*168c0*/  ENDCOLLECTIVE ;  /* 0x000000000000791b */ /* 0x003fe20003800000 */
.L_x_7802:
        /* <DEDUP_REMOVED lines=13> */
.L_x_7803:
[----:B------:R-:W-:Y:S02]  /*169a0*/  IMAD.MOV.U32 R13, RZ, RZ, R18 ;  /* 0x000000ffff0d7224 */ /* 0x000fe400078e0012 */
[----:B------:R-:W-:Y:S01]  /*169b0*/  IMAD.MOV.U32 R12, RZ, RZ, 0x7 ;  /* 0x00000007ff0c7424 */ /* 0x000fe200078e00ff */
[----:B------:R-:W-:-:S13]  /*169c0*/  IADD3 R2, P0, R14, R5, RZ ;  /* 0x000000050e027210 */ /* 0x000fda0007f1e0ff */
[----:B------:R-:W-:Y:S05]  /*169d0*/  WARPSYNC.COLLECTIVE R15, `(.L_x_7804) ;  /* 0x000000000f087348 */ /* 0x000fea0003c00000 */
[----:B------:R0:W1:Y:S02]  /*169e0*/  SHFL.IDX P6, R14, R13, R12, R11 ;  /* 0x0000000c0d0e7389 */ /* 0x00006400000c000b */
[----:B01----:R-:W-:Y:S01]  /*169f0*/  ENDCOLLECTIVE ;  /* 0x000000000000791b */ /* 0x003fe20003800000 */
.L_x_7804:
        /* <DEDUP_REMOVED lines=12> */
.L_x_7805:
[----:B------:R-:W-:Y:S01]  /*16ac0*/  @!PT LDS RZ, [RZ] ;  /* 0x00000000fffff984 */ /* 0x000fe20000000800 */
[----:B------:R-:W-:Y:S01]  /*16ad0*/  @!PT LDS RZ, [RZ] ;  /* 0x00000000fffff984 */ /* 0x000fe20000000800 */
[----:B------:R-:W-:Y:S01]  /*16ae0*/  @!PT LDS RZ, [RZ] ;  /* 0x00000000fffff984 */ /* 0x000fe20000000800 */
[----:B------:R0:W-:Y:S01]  /*16af0*/  LDGSTS.E.BYPASS.LTC128B.128 [R7+0x7400], desc[UR52][R2.64+0x80], !P0 ;  /* 0x0740008002077fae */ /* 0x0001e2000c101d74 */
[----:B------:R-:W-:Y:S05]  /*16b00*/  BRA `(.L_x_7806) ;  /* 0xffffffc000f87947 */ /* 0x000fea000383ffff */
.L_x_7708:
[----:B0-----:R0:W1:Y:S02]  /*16b10*/  SYNCS.PHASECHK.TRANS64.TRYWAIT P0, [R4+URZ+0x28860], R3 ;  /* 0x02886003040075a7 */ /* 0x001064000800017f */
[----:B-1----:R-:W-:Y:S05]  /*16b20*/  @!P0 NANOSLEEP.SYNCS 0x989680 ;  /* 0x009896800000895d */ /* 0x002fea0003900000 */
[----:B------:R-:W1:Y:S02]  /*16b30*/  @!P0 SYNCS.PHASECHK.TRANS64 P0, [R4+URZ+0x28860], R3 ;  /* 0x02886003040085a7 */ /* 0x000e64000800007f */
[----:B-1----:R-:W-:Y:S05]  /*16b40*/  @!P0 BRA `(.L_x_7708) ;  /* 0xfffffffc00f08947 */ /* 0x002fea000383ffff */
[----:B------:R-:W-:Y:S05]  /*16b50*/  BRA `(.L_x_7807) ;  /* 0xffffffc800187947 */ /* 0x000fea000383ffff */
.L_x_7709:
        /* <DEDUP_REMOVED lines=8> */
.L_x_7809:
[----:B------:R-:W-:Y:S05]  /*16be0*/  BSYNC B0 ;  /* 0x0000000000007941 */ /* 0x000fea0003800000 */
.L_x_7808:
        /* <DEDUP_REMOVED lines=9> */
.L_x_7810:
[----:B------:R-:W-:Y:S02]  /*16c80*/  IMAD.MOV.U32 R13, RZ, RZ, R18 ;  /* 0x000000ffff0d7224 */ /* 0x000fe400078e0012 */
[----:B------:R-:W-:Y:S01]  /*16c90*/  IMAD.MOV.U32 R12, RZ, RZ, 0x1 ;  /* 0x00000001ff0c7424 */ /* 0x000fe200078e00ff */
[----:B------:R-:W-:-:S13]  /*16ca0*/  IADD3 R2, P0, R14, R6, RZ ;  /* 0x000000060e027210 */ /* 0x000fda0007f1e0ff */
[----:B------:R-:W-:Y:S05]  /*16cb0*/  WARPSYNC.COLLECTIVE R15, `(.L_x_7811) ;  /* 0x000000000f087348 */ /* 0x000fea0003c00000 */
[----:B------:R0:W1:Y:S02]  /*16cc0*/  SHFL.IDX P6, R14, R13, R12, R11 ;  /* 0x0000000c0d0e7389 */ /* 0x00006400000c000b */
[----:B01----:R-:W-:Y:S01]  /*16cd0*/  ENDCOLLECTIVE ;  /* 0x000000000000791b */ /* 0x003fe20003800000 */
.L_x_7811:
        /* <DEDUP_REMOVED lines=13> */
.L_x_7812:
[----:B------:R-:W-:Y:S01]  /*16db0*/  @!PT LDS RZ, [RZ] ;  /* 0x00000000fffff984 */ /* 0x000fe20000000800 */
[----:B------:R-:W-:Y:S01]  /*16dc0*/  @!PT LDS RZ, [RZ] ;  /* 0x00000000fffff984 */ /* 0x000fe20000000800 */
[----:B------:R-:W-:Y:S01]  /*16dd0*/  @!PT LDS RZ, [RZ] ;  /* 0x00000000fffff984 */ /* 0x000fe20000000800 */
[----:B------:R0:W-:Y:S01]  /*16de0*/  LDGSTS.E.BYPASS.LTC128B.128 [R0+0x4400], desc[UR52][R2.64+0x80], !P0 ;  /* 0x0440008002007fae */ /* 0x0001e2000c101d74 */
[----:B------:R-:W-:Y:S02]  /*16df0*/  IMAD.MOV.U32 R13, RZ, RZ, R18 ;  /* 0x000000ffff0d7224 */ /* 0x000fe400078e0012 */
[----:B------:R-:W-:Y:S01]  /*16e00*/  IMAD.MOV.U32 R12, RZ, RZ, 0x2 ;  /* 0x00000002ff0c7424 */ /* 0x000fe200078e00ff */
[----:B0-----:R-:W-:-:S13]  /*16e10*/  IADD3 R2, P0, R14, R6, RZ ;  /* 0x000000060e027210 */ /* 0x001fda0007f1e0ff */
[----:B------:R-:W-:Y:S05]  /*16e20*/  WARPSYNC.COLLECTIVE R15, `(.L_x_7813) ;  /* 0x000000000f087348 */ /* 0x000fea0003c00000 */
[----:B------:R0:W1:Y:S02]  /*16e30*/  SHFL.IDX P6, R14, R13, R12, R11 ;  /* 0x0000000c0d0e7389 */ /* 0x00006400000c000b */
[----:B01----:R-:W-:Y:S01]  /*16e40*/  ENDCOLLECTIVE ;  /* 0x000000000000791b */ /* 0x003fe20003800000 */
.L_x_7813:
        /* <DEDUP_REMOVED lines=12> */
.L_x_7814:
        /* <DEDUP_REMOVED lines=10> */
.L_x_7815:
        /* <DEDUP_REMOVED lines=12> */
.L_x_7816:
        /* <DEDUP_REMOVED lines=10> */
.L_x_7817:
        /* <DEDUP_REMOVED lines=12> */
.L_x_7818:
        /* <DEDUP_REMOVED lines=10> */
.L_x_7819:
        /* <DEDUP_REMOVED lines=12> */
.L_x_7820:
        /* <DEDUP_REMOVED lines=10> */
.L_x_7821:
        /* <DEDUP_REMOVED lines=12> */
.L_x_7822:
        /* <DEDUP_REMOVED lines=10> */
.L_x_7823:
        /* <DEDUP_REMOVED lines=12> */
.L_x_7824:
[----:B------:R-:W-:Y:S01]  /*175f0*/  @!PT LDS RZ, [RZ] ;  /* 0x00000000fffff984 */ /* 0x000fe20000000800 */
[----:B------:R-:W-:Y:S01]  /*17600*/  @!PT LDS RZ, [RZ] ;  /* 0x00000000fffff984 */ /* 0x000fe20000000800 */
[----:B------:R-:W-:Y:S01]  /*17610*/  @!PT LDS RZ, [RZ] ;  /* 0x00000000fffff984 */ /* 0x000fe20000000800 */
[----:B------:R0:W-:Y:S01]  /*17620*/  LDGSTS.E.BYPASS.LTC128B.128 [R0+0x7400], desc[UR52][R2.64+0x80], !P0 ;  /* 0x0740008002007fae */ /* 0x0001e2000c101d74 */
[----:B------:R-:W-:Y:S05]  /*17630*/  BRA `(.L_x_7825) ;  /* 0xffffffc0006c7947 */ /* 0x000fea000383ffff */
.L_x_7714:
        /* <DEDUP_REMOVED lines=8> */
.L_x_7827:
[----:B------:R-:W-:Y:S05]  /*176c0*/  BSYNC B0 ;  /* 0x0000000000007941 */ /* 0x000fea0003800000 */
.L_x_7826:
[----:B------:R-:W-:Y:S05]  /*176d0*/  BRA `(.L_x_7828) ;  /* 0xffffffc000f07947 */ /* 0x000fea000383ffff */
.L_x_7717:
[----:B-1----:R1:W2:Y:S02]  /*176e0*/  SYNCS.PHASECHK.TRANS64.TRYWAIT P0, [R4+URZ+0x28820], R0 ;  /* 0x02882000040075a7 */ /* 0x0022a4000800017f */
[----:B--2---:R-:W-:Y:S05]  /*176f0*/  @!P0 NANOSLEEP.SYNCS 0x989680 ;  /* 0x009896800000895d */ /* 0x004fea0003900000 */
[----:B------:R-:W2:Y:S02]  /*17700*/  @!P0 SYNCS.PHASECHK.TRANS64 P0, [R4+URZ+0x28820], R0 ;  /* 0x02882000040085a7 */ /* 0x000ea4000800007f */
[----:B--2---:R-:W-:Y:S05]  /*17710*/  @!P0 BRA `(.L_x_7717) ;  /* 0xfffffffc00f08947 */ /* 0x004fea000383ffff */
[----:B------:R-:W-:Y:S05]  /*17720*/  BRA `(.L_x_7829) ;  /* 0xffffffc400347947 */ /* 0x000fea000383ffff */
.L_x_7718:
        /* <DEDUP_REMOVED lines=11> */
.L_x_7831:
[----:B------:R-:W-:Y:S05]  /*177e0*/  BSYNC B0 ;  /* 0x0000000000007941 */ /* 0x000fea0003800000 */
.L_x_7830:
[----:B------:R-:W-:Y:S05]  /*177f0*/  BRA `(.L_x_7832) ;  /* 0xffffffc4001c7947 */ /* 0x000fea000383ffff */
.L_x_7721:
[----:B------:R-:W-:Y:S01]  /*17800*/  BSSY B1, `(.L_x_7833) ;  /* 0x0000006000017945 */ /* 0x000fe20003800000 */
[----:B------:R-:W-:-:S07]  /*17810*/  IMAD.MOV.U32 R15, RZ, RZ, -0x1 ;  /* 0xffffffffff0f7424 */ /* 0x000fce00078e00ff */
[----:B01---5:R-:W-:Y:S05]  /*17820*/  WARPSYNC.COLLECTIVE R15, `(.L_x_7834) ;  /* 0x000000000f0c7348 */ /* 0x023fea0003c00000 */
[----:B------:R-:W-:Y:S02]  /*17830*/  ELECT P6, UR62, PT ;  /* 0x00000000003e782f */ /* 0x000fe400038c0000 */
[----:B------:R-:W-:Y:S01]  /*17840*/  MOV R14, UR62 ;  /* 0x0000003e000e7c02 */ /* 0x000fe20008000f00 */
[----:B01---5:R-:W-:Y:S10]  /*17850*/  ENDCOLLECTIVE ;  /* 0x000000000000791b */ /* 0x023ff40003800000 */
.L_x_7834:
[----:B------:R-:W-:Y:S05]  /*17860*/  BSYNC B1 ;  /* 0x0000000000017941 */ /* 0x000fea0003800000 */
.L_x_7833:
[----:B------:R-:W-:Y:S05]  /*17870*/  BRA `(.L_x_7835) ;  /* 0xffffffc400147947 */ /* 0x000fea000383ffff */
.L_x_7723:
[----:B-1----:R1:W2:Y:S02]  /*17880*/  SYNCS.PHASECHK.TRANS64.TRYWAIT P1, [R5+URZ+0x28840], R0 ;  /* 0x02884000050075a7 */ /* 0x0022a4000802017f */
[----:B--2---:R-:W-:Y:S05]  /*17890*/  @!P1 NANOSLEEP.SYNCS 0x989680 ;  /* 0x009896800000995d */ /* 0x004fea0003900000 */
[----:B------:R-:W2:Y:S02]  /*178a0*/  @!P1 SYNCS.PHASECHK.TRANS64 P1, [R5+URZ+0x28840], R0 ;  /* 0x02884000050095a7 */ /* 0x000ea4000802007f */
[----:B--2---:R-:W-:Y:S05]  /*178b0*/  @!P1 BRA `(.L_x_7723) ;  /* 0xfffffffc00f09947 */ /* 0x004fea000383ffff */
[----:B------:R-:W-:Y:S05]  /*178c0*/  BRA `(.L_x_7836) ;  /* 0xffffffc400347947 */ /* 0x000fea000383ffff */
.L_x_7725:
[----:B--2---:R2:W3:Y:S02]  /*178d0*/  SYNCS.PHASECHK.TRANS64.TRYWAIT P1, [R23+URZ+0x28840], R2 ;  /* 0x02884002170075a7 */ /* 0x0044e4000802017f */
[----:B---3--:R-:W-:Y:S05]  /*178e0*/  @!P1 NANOSLEEP.SYNCS 0x989680 ;  /* 0x009896800000995d */ /* 0x008fea0003900000 */
[----:B------:R-:W3:Y:S02]  /*178f0*/  @!P1 SYNCS.PHASECHK.TRANS64 P1, [R23+URZ+0x28840], R2 ;  /* 0x02884002170095a7 */ /* 0x000ee4000802007f */
[----:B---3--:R-:W-:Y:S05]  /*17900*/  @!P1 BRA `(.L_x_7725) ;  /* 0xfffffffc00f09947 */ /* 0x008fea000383ffff */
[----:B------:R-:W-:Y:S05]  /*17910*/  BRA `(.L_x_7837) ;  /* 0xffffffc400407947 */ /* 0x000fea000383ffff */
.L_x_7727:
[----:B---3--:R3:W4:Y:S02]  /*17920*/  SYNCS.PHASECHK.TRANS64.TRYWAIT P1, [R5+URZ+0x28860], R0 ;  /* 0x02886000050075a7 */ /* 0x008724000802017f */
[----:B----4-:R-:W-:Y:S05]  /*17930*/  @!P1 NANOSLEEP.SYNCS 0x989680 ;  /* 0x009896800000995d */ /* 0x010fea0003900000 */
[----:B------:R-:W4:Y:S02]  /*17940*/  @!P1 SYNCS.PHASECHK.TRANS64 P1, [R5+URZ+0x28860], R0 ;  /* 0x02886000050095a7 */ /* 0x000f24000802007f */
[----:B----4-:R-:W-:Y:S05]  /*17950*/  @!P1 BRA `(.L_x_7727) ;  /* 0xfffffffc00f09947 */ /* 0x010fea000383ffff */
[----:B------:R-:W-:Y:S05]  /*17960*/  BRA `(.L_x_7838) ;  /* 0xffffffc4003c7947 */ /* 0x000fea000383ffff */
.L_x_7839:
        /* <DEDUP_REMOVED lines=9> */
.L_x_15857:


//--------------------- .text._ZN7cutlass13device_kernelIN5flash11enable_sm90INS1_16FlashAttnFwdSm90INS1_25CollectiveMainloopFwdSm90ILi2EN4cute5tupleIJNS5_1CILi1EEES8_S8_EEENS6_IJNS7_ILi128EEESA_SA_EEELi128ENS_6half_tEfNS_4arch4Sm90ELb0ELb1ELb0ELb1ELb1ELb0ELb0ELb1ELb1ELb1ELb0ELb0EEENS1_21CollectiveEpilogueFwdISB_S9_SC_SE_Li256ELb1ELb1ELb0ELb0EEENS1_36VarlenDynamicPersistentTileSchedulerILi128ELi128ELi256ELi128ELb0ELb1ELb1ELb1ELb0ELb1EEEEEEEEEvNT_6ParamsE --------------------------
	.section	.text._ZN7cutlass13device_kernelIN5flash11enable_sm90INS1_16FlashAttnFwdSm90INS1_25CollectiveMainloopFwdSm90ILi2EN4cute5tupleIJNS5_1CILi1EEES8_S8_EEENS6_IJNS7_ILi128EEESA_SA_EEELi128ENS_6half_tEfNS_4arch4Sm90ELb0ELb1ELb0ELb1ELb1ELb0ELb0ELb1ELb1ELb1ELb0ELb0EEENS1_21CollectiveEpilogueFwdISB_S9_SC_SE_Li256ELb1ELb1ELb0ELb0EEENS1_36VarlenDynamicPersistentTileSchedulerILi128ELi128ELi256ELi128ELb0ELb1ELb1ELb1ELb0ELb1EEEEEEEEEvNT_6ParamsE,"ax",@progbits
	.align	128
.text._ZN7cutlass13device_kernelIN5flash11enable_sm90INS1_16FlashAttnFwdSm90INS1_25CollectiveMainloopFwdSm90ILi2EN4cute5tupleIJNS5_1CILi1EEES8_S8_EEENS6_IJNS7_ILi128EEESA_SA_EEELi128ENS_6half_tEfNS_4arch4Sm90ELb0ELb1ELb0ELb1ELb1ELb0ELb0ELb1ELb1ELb1ELb0ELb0EEENS1_21CollectiveEpilogueFwdISB_S9_SC_SE_Li256ELb1ELb1ELb0ELb0EEENS1_36VarlenDynamicPersistentTileSchedulerILi128ELi128ELi256ELi128ELb0ELb1ELb1ELb1ELb0ELb1EEEEEEEEEvNT_6ParamsE:
        .type           _ZN7cutlass13device_kernelIN5flash11enable_sm90INS1_16FlashAttnFwdSm90INS1_25CollectiveMainloopFwdSm90ILi2EN4cute5tupleIJNS5_1CILi1EEES8_S8_EEENS6_IJNS7_ILi128EEESA_SA_EEELi128ENS_6half_tEfNS_4arch4Sm90ELb0ELb1ELb0ELb1ELb1ELb0ELb0ELb1ELb1ELb1ELb0ELb0EEENS1_21CollectiveEpilogueFwdISB_S9_SC_SE_Li256ELb1ELb1ELb0ELb0EEENS1_36VarlenDynamicPersistentTileSchedulerILi128ELi128ELi256ELi128ELb0ELb1ELb1ELb1ELb0ELb1EEEEEEEEEvNT_6ParamsE,@function
        .size           _ZN7cutlass13device_kernelIN5flash11enable_sm90INS1_16FlashAttnFwdSm90INS1_25CollectiveMainloopFwdSm90ILi2EN4cute5tupleIJNS5_1CILi1EEES8_S8_EEENS6_IJNS7_ILi128EEESA_SA_EEELi128ENS_6half_tEfNS_4arch4Sm90ELb0ELb1ELb0ELb1ELb1ELb0ELb0ELb1ELb1ELb1ELb0ELb0EEENS1_21CollectiveEpilogueFwdISB_S9_SC_SE_Li256ELb1ELb1ELb0ELb0EEENS1_36VarlenDynamicPersistentTileSchedulerILi128ELi128ELi256ELi128ELb0ELb1ELb1ELb1ELb0ELb1EEEEEEEEEvNT_6ParamsE,(.L_x_15858 - _ZN7cutlass13device_kernelIN5flash11enable_sm90INS1_16FlashAttnFwdSm90INS1_25CollectiveMainloopFwdSm90ILi2EN4cute5tupleIJNS5_1CILi1EEES8_S8_EEENS6_IJNS7_ILi128EEESA_SA_EEELi128ENS_6half_tEfNS_4arch4Sm90ELb0ELb1ELb0ELb1ELb1ELb0ELb0ELb1ELb1ELb1ELb0ELb0EEENS1_21CollectiveEpilogueFwdISB_S9_SC_SE_Li256ELb1ELb1ELb0ELb0EEENS1_36VarlenDynamicPersistentTileSchedulerILi128ELi128ELi256ELi128ELb0ELb1ELb1ELb1ELb0ELb1EEEEEEEEEvNT_6ParamsE)
        .other          _ZN7cutlass13device_kernelIN5flash11enable_sm90INS1_16FlashAttnFwdSm90INS1_25CollectiveMainloopFwdSm90ILi2EN4cute5tupleIJNS5_1CILi1EEES8_S8_EEENS6_IJNS7_ILi128EEESA_SA_EEELi128ENS_6half_tEfNS_4arch4Sm90ELb0ELb1ELb0ELb1ELb1ELb0ELb0ELb1ELb1ELb1ELb0ELb0EEENS1_21CollectiveEpilogueFwdISB_S9_SC_SE_Li256ELb1ELb1ELb0ELb0EEENS1_36VarlenDynamicPersistentTileSchedulerILi128ELi128ELi256ELi128ELb0ELb1ELb1ELb1ELb0ELb1EEEEEEEEEvNT_6ParamsE,@"STO_CUDA_ENTRY STV_DEFAULT"
_ZN7cutlass13device_kernelIN5flash11enable_sm90INS1_16FlashAttnFwdSm90INS1_25CollectiveMainloopFwdSm90ILi2EN4cute5tupleIJNS5_1CILi1EEES8_S8_EEENS6_IJNS7_ILi128EEESA_SA_EEELi128ENS_6half_tEfNS_4arch4Sm90ELb0ELb1ELb0ELb1ELb1ELb0ELb0ELb1ELb1ELb1ELb0ELb0EEENS1_21CollectiveEpilogueFwdISB_S9_SC_SE_Li256ELb1ELb1ELb0ELb0EEENS1_36VarlenDynamicPersistentTileSchedulerILi128ELi128ELi256ELi128ELb0ELb1ELb1ELb1ELb0ELb1EEEEEEEEEvNT_6ParamsE:
[----:B------:R-:W0:Y:S02]  /*0000*/  LDC R1, c[0x0][0x28] ;  /* 0x00000a00ff017b82 */ /* 0x000e240000000800 */
[----:B0-----:R-:W-:Y:S01]  /*0010*/  VIADD R1, R1, 0xffffffe0 ;  /* 0xffffffe001017836 */ /* 0x001fe20000000000 */
[----:B------:R-:W0:Y:S01]  /*0020*/  S2R R3, SR_TID.X ;  /* 0x0000000000037919 */ /* 0x000e220000002100 */
[----:B------:R-:W-:Y:S01]  /*0030*/  ELECT P0, URZ, PT ;  /* 0x00000000003f782f */ /* 0x000fe20003800000 */
[----:B------:R-:W-:Y:S01]  /*0040*/  UMOV UR4, 0x80 ;  /* 0x0000008000047882 */ /* 0x000fe20000000000 */
[----:B------:R-:W-:Y:S01]  /*0050*/  UMOV UR7, 0x100 ;  /* 0x0000010000077882 */ /* 0x000fe20000000000 */
[--C-:B0-----:R-:W-:Y:S02]  /*0060*/  SHF.R.U32.HI R0, RZ, 0x5, R3.reuse ;  /* 0x00000005ff007819 */ /* 0x101fe40000011603 */
[----:B------:R-:W-:-:S03]  /*0070*/  SHF.R.U32.HI R23, RZ, 0x7, R3 ;  /* 0x00000007ff177819 */ /* 0x000fc60000011603 */
[----:B------:R-:W0:Y:S04]  /*0080*/  SHFL.IDX PT, R2, R0, RZ, 0x1f ;  /* 0x00001fff00027589 */ /* 0x000e2800000e0000 */
[----:B------:R1:W2:Y:S01]  /*0090*/  SHFL.IDX PT, R3, R23, RZ, 0x1f ;  /* 0x00001fff17037589 */ /* 0x0002a200000e0000 */
[C---:B0-----:R-:W-:Y:S02]  /*00a0*/  ISETP.NE.OR P0, PT, R2.reuse, RZ, !P0 ;  /* 0x000000ff0200720c */ /* 0x041fe40004705670 */
[----:B------:R-:W-:-:S11]  /*00b0*/  ISETP.NE.AND P1, PT, R2, RZ, PT ;  /* 0x000000ff0200720c */ /* 0x000fd60003f25270 */
[----:B------:R-:W-:Y:S01]  /*00c0*/  VOTEU.ALL UP0, P0 ;  /* 0x00000000003f7886 */ /* 0x000fe20000000000 */
[----:B------:R-:W-:-:S04]  /*00d0*/  VOTEU.ALL UP1, P0 ;  /* 0x00000000003f7886 */ /* 0x000fc80000020000 */
[----:B------:R-:W0:Y:S01]  /*00e0*/  @!UP0 S2UR UR8, SR_CgaCtaId ;  /* 0x00000000000889c3 */ /* 0x000e220000008800 */
[----:B------:R-:W-:Y:S01]  /*00f0*/  @!UP0 UMOV UR6, 0x400 ;  /* 0x0000040000068882 */ /* 0x000fe20000000000 */
[----:B------:R-:W-:-:S04]  /*0100*/  @!UP0 UIADD3 UR4, -UR4, 0x100000, URZ ;  /* 0x0010000004048890 */ /* 0x000fc8000fffe13f */
[----:B------:R-:W-:Y:S02]  /*0110*/  @!UP0 USHF.L.U32 UR5, UR4, 0xb, URZ ;  /* 0x0000000b04058899 */ /* 0x000fe4000800063f */
[----:B------:R-:W-:Y:S02]  /*0120*/  @!UP0 USHF.L.U32 UR4, UR4, 0x1, URZ ;  /* 0x0000000104048899 */ /* 0x000fe4000800063f */
[----:B0-----:R-:W-:Y:S02]  /*0130*/  @!UP0 ULEA UR8, UR8, UR6, 0x18 ;  /* 0x0000000608088291 */ /* 0x001fe4000f8ec03f */
[----:B------:R-:W-:-:S04]  /*0140*/  @!UP0 UIADD3 UR6, -UR7, 0x100000, URZ ;  /* 0x0010000007068890 */ /* 0x000fc8000fffe13f */
[----:B------:R-:W-:Y:S02]  /*0150*/  @!UP0 USHF.L.U32 UR7, UR6, 0xb, URZ ;  /* 0x0000000b06078899 */ /* 0x000fe4000800063f */
[----:B------:R-:W-:Y:S01]  /*0160*/  @!UP0 USHF.L.U32 UR6, UR6, 0x1, URZ ;  /* 0x0000000106068899 */ /* 0x000fe2000800063f */
[----:B------:R-:W-:-:S05]  /*0170*/  VOTEU.ALL UP0, P0 ;  /* 0x00000000003f7886 */ /* 0x000fca0000000000 */
[----:B------:R1:W0:Y:S06]  /*0180*/  @!UP0 SYNCS.EXCH.64 URZ, [UR8+0x28800], UR4 ;  /* 0x02880004083f85b2 */ /* 0x00022c0008000100 */
[----:B------:R1:W3:Y:S02]  /*0190*/  @!UP1 SYNCS.EXCH.64 URZ, [UR8+0x28820], UR6 ;  /* 0x02882006083f95b2 */ /* 0x0002e40008000100 */
[----:B-12---:R-:W-:Y:S05]  /*01a0*/  @P1 BRA `(.L_x_7840) ;  /* 0x0000000000481947 */ /* 0x006fea0003800000 */
[----:B------:R-:W1:Y:S01]  /*01b0*/  S2UR UR5, SR_CgaCtaId ;  /* 0x00000000000579c3 */ /* 0x000e620000008800 */
        /* <DEDUP_REMOVED lines=12> */
[----:B-1----:R1:W2:Y:S08]  /*0280*/  SYNCS.EXCH.64 URZ, [UR8+0x28830], UR4 ;  /* 0x02883004083f75b2 */ /* 0x0022b00008000100 */
[----:B------:R1:W4:Y:S01]  /*0290*/  SYNCS.EXCH.64 URZ, [UR8+0x28840], UR6 ;  /* 0x02884006083f75b2 */ /* 0x0003220008000100 */
[----:B------:R1:W0:Y:S01]  /*02a0*/  SYNCS.EXCH.64 URZ, [UR8+0x28838], UR4 ;  /* 0x02883804083f75b2 */ /* 0x0002220008000100 */
[----:B------:R1:W0:Y:S01]  /*02b0*/  SYNCS.EXCH.64 URZ, [UR8+0x28848], UR6 ;  /* 0x02884806083f75b2 */ /* 0x0002220008000100 */
[----:B------:R-:W-:Y:S01]  /*02c0*/  NOP ;  /* 0x0000000000007918 */ /* 0x000fe20000000000 */
.L_x_7840:
[----:B------:R-:W5:Y:S01]  /*02d0*/  SHFL.IDX PT, R2, R0, RZ, 0x1f ;  /* 0x00001fff00027589 */ /* 0x000f6200000e0000 */
[----:B------:R-:W-:Y:S01]  /*02e0*/  NOP ;  /* 0x0000000000007918 */ /* 0x000fe20000000000 */
[----:B-----5:R-:W-:-:S13]  /*02f0*/  ISETP.NE.AND P0, PT, R2, RZ, PT ;  /* 0x000000ff0200720c */ /* 0x020fda0003f05270 */
        /* <DEDUP_REMOVED lines=14> */
[----:B-1----:R1:W0:Y:S08]  /*03e0*/  SYNCS.EXCH.64 URZ, [UR8+0x28850], UR4 ;  /* 0x02885004083f75b2 */ /* 0x0022300008000100 */
[----:B------:R1:W0:Y:S01]  /*03f0*/  SYNCS.EXCH.64 URZ, [UR8+0x28860], UR6 ;  /* 0x02886006083f75b2 */ /* 0x0002220008000100 */
[----:B------:R1:W0:Y:S01]  /*0400*/  SYNCS.EXCH.64 URZ, [UR8+0x28858], UR4 ;  /* 0x02885804083f75b2 */ /* 0x0002220008000100 */
[----:B------:R1:W0:Y:S01]  /*0410*/  SYNCS.EXCH.64 URZ, [UR8+0x28868], UR6 ;  /* 0x02886806083f75b2 */ /* 0x0002220008000100 */
[----:B------:R-:W-:Y:S01]  /*0420*/  NOP ;  /* 0x0000000000007918 */ /* 0x000fe20000000000 */
.L_x_7841:
[----:B------:R-:W5:Y:S01]  /*0430*/  SHFL.IDX PT, R2, R0, RZ, 0x1f ;  /* 0x00001fff00027589 */ /* 0x000f6200000e0000 */
[----:B------:R-:W-:Y:S01]  /*0440*/  NOP ;  /* 0x0000000000007918 */ /* 0x000fe20000000000 */
[----:B-----5:R-:W-:-:S13]  /*0450*/  ISETP.NE.AND P0, PT, R2, RZ, PT ;  /* 0x000000ff0200720c */ /* 0x020fda0003f05270 */
        /* <DEDUP_REMOVED lines=10> */
[----:B-1----:R1:W0:Y:S01]  /*0500*/  SYNCS.EXCH.64 URZ, [UR6+0x28870], UR4 ;  /* 0x02887004063f75b2 */ /* 0x0022220008000100 */
[----:B------:R1:W0:Y:S01]  /*0510*/  SYNCS.EXCH.64 URZ, [UR6+0x28880], UR4 ;  /* 0x02888004063f75b2 */ /* 0x0002220008000100 */
[----:B------:R1:W0:Y:S01]  /*0520*/  SYNCS.EXCH.64 URZ, [UR6+0x28878], UR4 ;  /* 0x02887804063f75b2 */ /* 0x0002220008000100 */
[----:B------:R1:W0:Y:S01]  /*0530*/  SYNCS.EXCH.64 URZ, [UR6+0x28888], UR4 ;  /* 0x02888804063f75b2 */ /* 0x0002220008000100 */
[----:B------:R-:W-:Y:S01]  /*0540*/  NOP ;  /* 0x0000000000007918 */ /* 0x000fe20000000000 */
.L_x_7842:
        /* <DEDUP_REMOVED lines=22> */
.L_x_7843:
[----:B------:R-:W5:Y:S01]  /*06b0*/  SHFL.IDX PT, R2, R0, RZ, 0x1f ;  /* 0x00001fff00027589 */ /* 0x000f6200000e0000 */
[----:B------:R-:W-:Y:S01]  /*06c0*/  R2UR UR9, R3 ;  /* 0x00000000030972ca */ /* 0x000fe200000e0000 */
        /* <DEDUP_REMOVED lines=21> */
.L_x_7844:
[----:B------:R-:W-:Y:S01]  /*0820*/  UISETP.NE.AND UP0, UPT, UR9, URZ, UPT ;  /* 0x0000003f0900728c */ /* 0x000fe2000bf05270 */
[----:B------:R-:W-:Y:S01]  /*0830*/  NOP ;  /* 0x0000000000007918 */ /* 0x000fe20000000000 */
[----:B------:R-:W-:Y:S01]  /*0840*/  UMOV UR43, 0x1 ;  /* 0x00000001002b7882 */ /* 0x000fe20000000000 */
[----:B------:R-:W-:Y:S01]  /*0850*/  ULDC.64 UR54, c[0x0][0x208] ;  /* 0x0000820000367ab9 */ /* 0x000fe20000000a00 */
[----:B------:R-:W-:Y:S01]  /*0860*/  USEL UR43, UR43, 0x2, !UP0 ;  /* 0x000000022b2b7887 */ /* 0x000fe2000c000000 */
[----:B0-234-:R-:W-:Y:S01]  /*0870*/  BAR.SYNC.DEFER_BLOCKING 0x0 ;  /* 0x0000000000007b1d */ /* 0x01dfe20000010000 */
[----:B------:R-:W-:-:S13]  /*0880*/  PLOP3.LUT P0, PT, PT, PT, UP0, 0x80, 0x0 ;  /* 0x000000000000781c */ /* 0x000fda0003f0f008 */
[----:B------:R-:W-:Y:S05]  /*0890*/  @!P0 BRA `(.L_x_7845) ;  /* 0x000000f4008c8947 */ /* 0x000fea0003800000 */
.L_x_7846:
[----:B------:R-:W-:-:S08]  /*08a0*/  NOP ;  /* 0x0000000000007918 */ /* 0x000fd00000000000 */
[----:B------:R-:W0:Y:S02]  /*08b0*/  USETMAXREG.TRY_ALLOC.CTAPOOL UP0, 0xe8 ;  /* 0x000000e8000079c8 */ /* 0x000e240008000600 */
[----:B0-----:R-:W-:-:S13]  /*08c0*/  PLOP3.LUT P0, PT, PT, PT, UP0, 0x80, 0x0 ;  /* 0x000000000000781c */ /* 0x001fda0003f0f008 */
[----:B------:R-:W-:Y:S05]  /*08d0*/  @!P0 BRA `(.L_x_7846) ;  /* 0xfffffffc00f08947 */ /* 0x000fea000383ffff */
[----:B------:R-:W0:Y:S01]  /*08e0*/  S2R R2, SR_TID.X ;  /* 0x0000000000027919 */ /* 0x000e220000002100 */
[----:B-1----:R-:W1:Y:S01]  /*08f0*/  S2UR UR5, SR_CgaCtaId ;  /* 0x00000000000579c3 */ /* 0x002e620000008800 */
        /* <DEDUP_REMOVED lines=14> */
[----:B------:R-:W-:Y:S01]  /*09e0*/  ULOP3.LUT UR49, UR43, 0x1, URZ, 0xfc, !UPT ;  /* 0x000000012b317892 */ /* 0x000fe2000f8efc3f */
[----:B------:R-:W-:Y:S01]  /*09f0*/  R2UR UR6, R7 ;  /* 0x00000000070672ca */ /* 0x000fe200000e0000 */
[----:B------:R-:W-:Y:S01]  /*0a00*/  UMOV UR48, URZ ;  /* 0x0000003f00307c82 */ /* 0x000fe20008000000 */
[----:B------:R-:W-:Y:S01]  /*0a10*/  SHF.R.S32.HI R0, RZ, 0x1f, R191 ;  /* 0x0000001fff007819 */ /* 0x000fe200000114bf */
[----:B------:R-:W-:Y:S01]  /*0a20*/  UMOV UR47, URZ ;  /* 0x0000003f002f7c82 */ /* 0x000fe20008000000 */
[----:B------:R-:W-:Y:S01]  /*0a30*/  R2UR UR5, R5 ;  /* 0x00000000050572ca */ /* 0x000fe200000e0000 */
[----:B------:R-:W-:Y:S01]  /*0a40*/  UMOV UR46, URZ ;  /* 0x0000003f002e7c82 */ /* 0x000fe20008000000 */
[CC--:B------:R-:W-:Y:S02]  /*0a50*/  LEA.HI R3, R0.reuse, R191.reuse, RZ, 0x7 ;  /* 0x000000bf00037211 */ /* 0x0c0fe400078f38ff */
[----:B------:R-:W-:-:S02]  /*0a60*/  LEA.HI R4, R0, R191, RZ, 0x5 ;  /* 0x000000bf00047211 */ /* 0x000fc400078f28ff */
[----:B------:R-:W-:Y:S02]  /*0a70*/  LOP3.LUT R2, R3, 0xffffff80, RZ, 0xc0, !PT ;  /* 0xffffff8003027812 */ /* 0x000fe400078ec0ff */
[----:B------:R-:W-:Y:S01]  /*0a80*/  SHF.R.S32.HI R186, RZ, 0x7, R3 ;  /* 0x00000007ffba7819 */ /* 0x000fe20000011403 */
[----:B------:R-:W-:Y:S02]  /*0a90*/  IMAD.SHL.U32 R6, R4, 0x20, RZ ;  /* 0x0000002004067824 */ /* 0x000fe400078e00ff */
[----:B------:R-:W-:Y:S01]  /*0aa0*/  IMAD.IADD R185, R191, 0x1, -R2 ;  /* 0x00000001bfb97824 */ /* 0x000fe200078e0a02 */
[----:B------:R-:W-:Y:S02]  /*0ab0*/  LEA.HI R2, R0, R191, RZ, 0x4 ;  /* 0x000000bf00027211 */ /* 0x000fe400078f20ff */
[----:B------:R-:W-:Y:S02]  /*0ac0*/  LOP3.LUT R7, R6, 0xfffffc00, RZ, 0xc0, !PT ;  /* 0xfffffc0006077812 */ /* 0x000fe400078ec0ff */
[----:B------:R-:W-:-:S02]  /*0ad0*/  SHF.R.S32.HI R8, RZ, 0x1f, R185 ;  /* 0x0000001fff087819 */ /* 0x000fc400000114b9 */
[----:B------:R-:W-:Y:S02]  /*0ae0*/  LEA.HI R6, R0, R191, RZ, 0x2 ;  /* 0x000000bf00067211 */ /* 0x000fe400078f10ff */
[----:B------:R-:W-:Y:S02]  /*0af0*/  LEA.HI R9, R8, R185, RZ, 0x2 ;  /* 0x000000b908097211 */ /* 0x000fe400078f10ff */
[----:B------:R-:W-:Y:S02]  /*0b00*/  SHF.R.S32.HI R5, RZ, 0x4, R2 ;  /* 0x00000004ff057819 */ /* 0x000fe40000011402 */
[--C-:B------:R-:W-:Y:S02]  /*0b10*/  SHF.R.S32.HI R10, RZ, 0x2, R9.reuse ;  /* 0x00000002ff0a7819 */ /* 0x100fe40000011409 */
[----:B------:R-:W-:Y:S02]  /*0b20*/  SHF.R.S32.HI R11, RZ, 0x1f, R9 ;  /* 0x0000001fff0b7819 */ /* 0x000fe40000011409 */
[----:B------:R-:W-:-:S02]  /*0b30*/  LOP3.LUT R4, R2, 0x3fffff0, RZ, 0xc0, !PT ;  /* 0x03fffff002047812 */ /* 0x000fc400078ec0ff */
[----:B------:R-:W-:Y:S02]  /*0b40*/  LOP3.LUT R6, R6, 0xfffffffc, RZ, 0xc0, !PT ;  /* 0xfffffffc06067812 */ /* 0x000fe400078ec0ff */
[----:B------:R-:W-:Y:S01]  /*0b50*/  LEA.HI R0, R0, R191, RZ, 0x3 ;  /* 0x000000bf00007211 */ /* 0x000fe200078f18ff */
[----:B------:R-:W-:Y:S01]  /*0b60*/  IMAD.IADD R4, R191, 0x1, -R4 ;  /* 0x00000001bf047824 */ /* 0x000fe200078e0a04 */
[----:B------:R-:W-:Y:S01]  /*0b70*/  LEA.HI R11, R11, R10, RZ, 0x3 ;  /* 0x0000000a0b0b7211 */ /* 0x000fe200078f18ff */
[----:B------:R-:W-:Y:S01]  /*0b80*/  IMAD.IADD R6, R191, 0x1, -R6 ;  /* 0x00000001bf067824 */ /* 0x000fe200078e0a06 */
[----:B------:R-:W-:Y:S01]  /*0b90*/  LEA.HI R2, R2, R5, RZ, 0x1 ;  /* 0x0000000502027211 */ /* 0x000fe200078f08ff */
[----:B------:R-:W-:Y:S01]  /*0ba0*/  IMAD R7, R4, 0x40, R7 ;  /* 0x0000004004077824 */ /* 0x000fe200078e0207 */
[----:B------:R-:W-:Y:S02]  /*0bb0*/  LOP3.LUT R22, R0, 0xfffffff8, RZ, 0xc0, !PT ;  /* 0xfffffff800167812 */ /* 0x000fe400078ec0ff */
[----:B------:R-:W-:-:S02]  /*0bc0*/  LOP3.LUT R11, R11, 0xfffffff8, RZ, 0xc0, !PT ;  /* 0xfffffff80b0b7812 */ /* 0x000fc400078ec0ff */
[----:B------:R-:W-:Y:S01]  /*0bd0*/  LEA.HI R8, R8, R185, RZ, 0x5 ;  /* 0x000000b908087211 */ /* 0x000fe200078f28ff */
[----:B------:R-:W-:Y:S01]  /*0be0*/  IMAD.IADD R22, R191, 0x1, -R22 ;  /* 0x00000001bf167824 */ /* 0x000fe200078e0a16 */
[----:B------:R-:W-:Y:S01]  /*0bf0*/  LEA.HI R3, R3, R186, RZ, 0x1 ;  /* 0x000000ba03037211 */ /* 0x000fe200078f08ff */
[----:B------:R-:W-:Y:S01]  /*0c00*/  IMAD.IADD R11, R10, 0x1, -R11 ;  /* 0x000000010a0b7824 */ /* 0x000fe200078e0a0b */
[----:B------:R-:W-:Y:S01]  /*0c10*/  LOP3.LUT R2, R2, 0x1ffffffe, RZ, 0xc0, !PT ;  /* 0x1ffffffe02027812 */ /* 0x000fe200078ec0ff */
[----:B------:R-:W-:Y:S01]  /*0c20*/  IMAD.SHL.U32 R18, R22, 0x8, RZ ;  /* 0x0000000816127824 */ /* 0x000fe200078e00ff */
[----:B------:R-:W-:Y:S02]  /*0c30*/  SHF.R.S32.HI R8, RZ, 0x5, R8 ;  /* 0x00000005ff087819 */ /* 0x000fe40000011408 */
[----:B------:R-:W-:Y:S01]  /*0c40*/  LEA.HI R4, R6, R6, RZ, 0x1 ;  /* 0x0000000606047211 */ /* 0x000fe200078f08ff */
[----:B------:R-:W-:Y:S01]  /*0c50*/  IMAD.IADD R2, R5, 0x1, -R2 ;  /* 0x0000000105027824 */ /* 0x000fe200078e0a02 */
[----:B------:R-:W-:Y:S01]  /*0c60*/  LOP3.LUT R3, R3, 0x3fffffe, RZ, 0xc0, !PT ;  /* 0x03fffffe03037812 */ /* 0x000fe200078ec0ff */
[----:B------:R-:W-:Y:S01]  /*0c70*/  IMAD R8, R8, 0x10, R11 ;  /* 0x0000001008087824 */ /* 0x000fe200078e020b */
[----:B------:R-:W-:Y:S01]  /*0c80*/  LOP3.LUT R5, R4, 0x1ffffffe, RZ, 0xc0, !PT ;  /* 0x1ffffffe04057812 */ /* 0x000fe200078ec0ff */
[----:B------:R-:W-:Y:S01]  /*0c90*/  VIADD R19, R18, 0x40 ;  /* 0x0000004012137836 */ /* 0x000fe20000000000 */
[----:B------:R-:W-:Y:S01]  /*0ca0*/  LOP3.LUT R16, R9, 0x7ffffffc, RZ, 0xc0, !PT ;  /* 0x7ffffffc09107812 */ /* 0x000fe200078ec0ff */
[----:B------:R-:W-:Y:S01]  /*0cb0*/  IMAD.IADD R3, R186, 0x1, -R3 ;  /* 0x00000001ba037824 */ /* 0x000fe200078e0a03 */
[----:B------:R-:W-:Y:S01]  /*0cc0*/  SHF.R.S32.HI R184, RZ, 0x3, R0 ;  /* 0x00000003ffb87819 */ /* 0x000fe20000011400 */
[----:B------:R-:W-:Y:S01]  /*0cd0*/  IMAD.IADD R6, R6, 0x1, -R5 ;  /* 0x0000000106067824 */ /* 0x000fe200078e0a05 */
[----:B------:R-:W-:Y:S01]  /*0ce0*/  SHF.R.S32.HI R190, RZ, 0x1f, R18 ;  /* 0x0000001fffbe7819 */ /* 0x000fe20000011412 */
[----:B------:R-:W-:Y:S01]  /*0cf0*/  IMAD R187, R3, 0x40, R8 ;  /* 0x0000004003bb7824 */ /* 0x000fe200078e0208 */
[----:B------:R-:W-:Y:S01]  /*0d00*/  SHF.R.S32.HI R189, RZ, 0x1f, R19 ;  /* 0x0000001fffbd7819 */ /* 0x000fe20000011413 */
[----:B------:R-:W-:-:S02]  /*0d10*/  IMAD R188, R2, 0x8, R7 ;  /* 0x0000000802bc7824 */ /* 0x000fc400078e0207 */
[----:B------:R-:W-:Y:S02]  /*0d20*/  IMAD.IADD R16, R185, 0x1, -R16 ;  /* 0x00000001b9107824 */ /* 0x000fe400078e0a10 */
[----:B------:R-:W-:-:S07]  /*0d30*/  IMAD R17, R6, 0x8, R187 ;  /* 0x0000000806117824 */ /* 0x000fce00078e02bb */
.L_x_7954:
        /* <DEDUP_REMOVED lines=12> */
[----:B012---:R-:W-:Y:S02]  /*0e00*/  IMAD.U32 R2, RZ, RZ, UR8 ;  /* 0x00000008ff027e24 */ /* 0x007fe4000f8e00ff */
        /* <DEDUP_REMOVED lines=8> */
[----:B------:R-:W-:Y:S01]  /*0e90*/  UMOV UR38, URZ ;  /* 0x0000003f00267c82 */ /* 0x000fe20008000000 */
[----:B------:R-:W-:Y:S02]  /*0ea0*/  UMOV UR42, UR7 ;  /* 0x00000007002a7c82 */ /* 0x000fe40008000000 */
        /* <DEDUP_REMOVED lines=24> */
.L_x_7847:
[----:B------:R-:W-:Y:S01]  /*1030*/  UMOV UR36, UR6 ;  /* 0x0000000600247c82 */ /* 0x000fe20008000000 */
[----:B------:R-:W-:Y:S05]  /*1040*/  @!P1 BRA `(.L_x_7848) ;  /* 0x00000000001c9947 */ /* 0x000fea0003800000 */
[----:B------:R-:W-:Y:S02]  /*1050*/  ULDC.64 UR8, c[0x0][0xa20] ;  /* 0x0002880000087ab9 */ /* 0x000fe40000000a00 */
[----:B------:R-:W-:-:S06]  /*1060*/  UIMAD.WIDE UR6, UR6, 0x4, UR8 ;  /* 0x00000004060678a5 */ /* 0x000fcc000f8e0208 */
[----:B------:R-:W-:Y:S02]  /*1070*/  IMAD.U32 R2, RZ, RZ, UR6 ;  /* 0x00000006ff027e24 */ /* 0x000fe4000f8e00ff */
[----:B------:R-:W-:-:S05]  /*1080*/  IMAD.U32 R3, RZ, RZ, UR7 ;  /* 0x00000007ff037e24 */ /* 0x000fca000f8e00ff */
[----:B------:R-:W2:Y:S02]  /*1090*/  LDG.E R2, desc[UR54][R2.64] ;  /* 0x0000003602027981 */ /* 0x000ea4000c1e1900 */
[----:B--2---:R-:W-:Y:S01]  /*10a0*/  R2UR UR4, R2 ;  /* 0x00000000020472ca */ /* 0x004fe200000e0000 */
[----:B------:R-:W-:-:S14]  /*10b0*/  BRA `(.L_x_7849) ;  /* 0x0000000000347947 */ /* 0x000fdc0003800000 */
.L_x_7848:
        /* <DEDUP_REMOVED lines=13> */
.L_x_7849:
[----:B------:R-:W-:Y:S01]  /*1190*/  ULDC UR6, c[0x0][0x448] ;  /* 0x0001120000067ab9 */ /* 0x000fe20000000800 */
[----:B------:R-:W-:Y:S02]  /*11a0*/  USHF.L.U32 UR37, UR5, 0x7, URZ ;  /* 0x0000000705257899 */ /* 0x000fe4000800063f */
[----:B------:R-:W-:Y:S02]  /*11b0*/  UISETP.NE.AND UP0, UPT, UR6, 0x1, UPT ;  /* 0x000000010600788c */ /* 0x000fe4000bf05270 */
[----:B------:R-:W-:Y:S02]  /*11c0*/  UIADD3 UR8, UR37, 0x7f, URZ ;  /* 0x0000007f25087890 */ /* 0x000fe4000fffe03f */
[----:B------:R-:W-:Y:S02]  /*11d0*/  UIADD3 UR38, -UR38, UR4, URZ ;  /* 0x0000000426267290 */ /* 0x000fe4000fffe13f */
[----:B------:R-:W-:Y:S01]  /*11e0*/  UP2UR UR51, UPR, URZ, 0x1 ;  /* 0x000000013f337883 */ /* 0x000fe20008000000 */
[----:B------:R-:W-:Y:S01]  /*11f0*/  ULDC.64 UR4, c[0x0][0x9e0] ;  /* 0x0002780000047ab9 */ /* 0x000fe20000000a00 */
[----:B------:R-:W-:-:S03]  /*1200*/  UIADD3 UR9, UR38, 0x1, -UR45 ;  /* 0x0000000126097890 */ /* 0x000fc6000fffe82d */
[----:B------:R-:W-:Y:S01]  /*1210*/  @UP0 ULDC UR6, c[0x0][0x44c] ;  /* 0x0001130000060ab9 */ /* 0x000fe20000000800 */
[----:B------:R-:W-:Y:S01]  /*1220*/  @UP0 ULDC UR10, c[0x0][0x450] ;  /* 0x00011400000a0ab9 */ /* 0x000fe20000000800 */
[----:B------:R-:W-:-:S04]  /*1230*/  UIMAD.WIDE.U32 UR6, UR8, UR6, URZ ;  /* 0x00000006080672a5 */ /* 0x000fc8000f8e003f */
[----:B------:R-:W-:Y:S02]  /*1240*/  @UP0 USHF.R.U32.HI UR8, URZ, UR10, UR7 ;  /* 0x0000000a3f080299 */ /* 0x000fe40008011607 */
[----:B------:R-:W-:Y:S02]  /*1250*/  UISETP.GE.AND UP0, UPT, UR5, 0x1, UPT ;  /* 0x000000010500788c */ /* 0x000fe4000bf06270 */
[----:B------:R-:W-:Y:S02]  /*1260*/  UIADD3 UR8, UR9, UR8, URZ ;  /* 0x0000000809087290 */ /* 0x000fe4000fffe03f */
        /* <DEDUP_REMOVED lines=15> */
.L_x_7851:
[----:B------:R-:W-:-:S11]  /*1360*/  UISETP.NE.AND UP0, UPT, UR5, 0x1, UPT ;  /* 0x000000010500788c */ /* 0x000fd6000bf05270 */
[----:B------:R-:W-:Y:S02]  /*1370*/  @UP0 ULDC.64 UR8, c[0x0][0x9e8] ;  /* 0x00027a0000080ab9 */ /* 0x000fe40000000a00 */
[----:B------:R-:W-:-:S04]  /*1380*/  UIMAD.WIDE.U32 UR6, UR4, UR8, URZ ;  /* 0x00000008040672a5 */ /* 0x000fc8000f8e003f */
[----:B------:R-:W-:-:S12]  /*1390*/  @UP0 USHF.R.U32.HI UR4, URZ, UR9, UR7 ;  /* 0x000000093f040299 */ /* 0x000fd80008011607 */
.L_x_7852:
[----:B------:R-:W-:-:S06]  /*13a0*/  UIMAD UR4, UR4, UR5, UR5 ;  /* 0x00000005040472a4 */ /* 0x000fcc000f8e0205 */
[----:B------:R-:W-:-:S07]  /*13b0*/  VIMNMX R0, R0, UR4, PT ;  /* 0x0000000400007c48 */ /* 0x000fce000bfe0100 */
.L_x_7850:
[----:B------:R-:W-:Y:S01]  /*13c0*/  UISETP.NE.AND UP0, UPT, UR51, URZ, UPT ;  /* 0x0000003f3300728c */ /* 0x000fe2000bf05270 */
[----:B------:R-:W-:Y:S01]  /*13d0*/  VIADD R0, R0, 0x7f ;  /* 0x0000007f00007836 */ /* 0x000fe20000000000 */
[----:B------:R-:W-:Y:S01]  /*13e0*/  UMOV UR9, UR37 ;  /* 0x0000002500097c82 */ /* 0x000fe20008000000 */
[----:B------:R-:W-:Y:S02]  /*13f0*/  UIADD3 UR4, UR38, 0x7f, URZ ;  /* 0x0000007f26047890 */ /* 0x000fe4000fffe03f */
[----:B------:R-:W-:Y:S01]  /*1400*/  UIADD3 UR53, UR38, -UR45, URZ ;  /* 0x8000002d26357290 */ /* 0x000fe2000fffe03f */
        /* <DEDUP_REMOVED lines=27> */
.L_x_7854:
[----:B------:R-:W-:-:S11]  /*15c0*/  UISETP.NE.AND UP0, UPT, UR5, 0x1, UPT ;  /* 0x000000010500788c */ /* 0x000fd6000bf05270 */
[----:B------:R-:W-:Y:S02]  /*15d0*/  @UP0 ULDC.64 UR10, c[0x0][0x9e8] ;  /* 0x00027a00000a0ab9 */ /* 0x000fe40000000a00 */
[----:B------:R-:W-:-:S04]  /*15e0*/  UIMAD.WIDE.U32 UR6, UR4, UR10, URZ ;  /* 0x0000000a040672a5 */ /* 0x000fc8000f8e003f */
[----:B------:R-:W-:-:S12]  /*15f0*/  @UP0 USHF.R.U32.HI UR4, URZ, UR11, UR7 ;  /* 0x0000000b3f040299 */ /* 0x000fd80008011607 */
.L_x_7855:
[----:B------:R-:W-:-:S04]  /*1600*/  UIMAD UR4, UR4, UR5, URZ ;  /* 0x00000005040472a4 */ /* 0x000fc8000f8e023f */
[----:B------:R-:W-:-:S04]  /*1610*/  UISETP.LT.AND UP0, UPT, UR9, UR4, UPT ;  /* 0x000000040900728c */ /* 0x000fc8000bf01270 */
[----:B------:R-:W-:-:S12]  /*1620*/  USEL UR9, UR9, UR4, !UP0 ;  /* 0x0000000409097287 */ /* 0x000fd8000c000000 */
.L_x_7853:
        /* <DEDUP_REMOVED lines=73> */
.L_x_7857:
        /* <DEDUP_REMOVED lines=9> */
.L_x_8049:
[----:B------:R-:W-:Y:S05]  /*1b50*/  @!P0 BRA `(.L_x_7859) ;  /* 0x0000000000048947 */ /* 0x000fea0003800000 */
[----:B------:R-:W-:Y:S01]  /*1b60*/  BPT.TRAP 0x1 ;  /* 0x000000040000795c */ /* 0x000fe20000300000 */
.L_x_7859:
[----:B0-----:R-:W-:Y:S02]  /*1b70*/  IMAD.U32 R3, RZ, RZ, UR46 ;  /* 0x0000002eff037e24 */ /* 0x001fe4000f8e00ff */
[----:B------:R-:W-:-:S03]  /*1b80*/  IMAD.U32 R0, RZ, RZ, UR47 ;  /* 0x0000002fff007e24 */ /* 0x000fc6000f8e00ff */
[----:B------:R-:W-:Y:S02]  /*1b90*/  LEA R3, R3, UR41, 0x3 ;  /* 0x0000002903037c11 */ /* 0x000fe4000f8e18ff */
[----:B------:R-:W-:-:S04]  /*1ba0*/  SHF.L.U32 R0, R0, 0x1f, RZ ;  /* 0x0000001f00007819 */ /* 0x000fc800000006ff */
[----:B------:R0:W1:Y:S01]  /*1bb0*/  SYNCS.PHASECHK.TRANS64.TRYWAIT P1, [R3+URZ+0x28830], R0 ;  /* 0x02883000030075a7 */ /* 0x000062000802017f */
[----:B------:R-:W-:Y:S05]  /*1bc0*/  @!P0 BRA `(.L_x_7860) ;  /* 0x0000000000048947 */ /* 0x000fea0003800000 */
[----:B------:R-:W-:Y:S01]  /*1bd0*/  BPT.TRAP 0x1 ;  /* 0x000000040000795c */ /* 0x000fe20000300000 */
.L_x_7860:
[----:B-1----:R-:W-:Y:S05]  /*1be0*/  @P1 BRA `(.L_x_7861) ;  /* 0x0000000000081947 */ /* 0x002fea0003800000 */
[----:B------:R-:W1:Y:S02]  /*1bf0*/  SYNCS.PHASECHK.TRANS64.TRYWAIT P1, [R3+URZ+0x28830], R0 ;  /* 0x02883000030075a7 */ /* 0x000e64000802017f */
[----:B-1----:R-:W-:Y:S05]  /*1c00*/  @!P1 BRA `(.L_x_7862) ;  /* 0x0000013c00ec9947 */ /* 0x002fea0003800000 */
.L_x_7861:
        /* <DEDUP_REMOVED lines=63> */
.L_x_7863:
[----:B------:R-:W-:Y:S01]  /*2000*/  UISETP.NE.AND UP1, UPT, UR51, URZ, UPT ;  /* 0x0000003f3300728c */ /* 0x000fe2000bf25270 */
[----:B01----:R-:W-:Y:S01]  /*2010*/  VIADD R0, R17, UR37 ;  /* 0x0000002511007c36 */ /* 0x003fe20008000000 */
[----:B------:R-:W-:Y:S01]  /*2020*/  R2UR UR6, R3 ;  /* 0x00000000030672ca */ /* 0x000fe200000e0000 */
[----:B------:R-:W-:Y:S01]  /*2030*/  IMAD.MOV.U32 R3, RZ, RZ, -0x80 ;  /* 0xffffff80ff037424 */ /* 0x000fe200078e00ff */
[----:B------:R-:W-:Y:S01]  /*2040*/  UISETP.NE.AND UP0, UPT, UR50, URZ, UPT ;  /* 0x0000003f3200728c */ /* 0x000fe2000bf05270 */
[----:B------:R-:W-:Y:S01]  /*2050*/  IMAD.U32 R7, RZ, RZ, UR45 ;  /* 0x0000002dff077e24 */ /* 0x000fe2000f8e00ff */
[----:B------:R-:W-:Y:S01]  /*2060*/  PLOP3.LUT P1, PT, PT, PT, UP1, 0x80, 0x0 ;  /* 0x000000000000781c */ /* 0x000fe20003f2f018 */
[----:B------:R-:W-:Y:S01]  /*2070*/  IMAD R10, R88, R3, 0x80 ;  /* 0x00000080580a7424 */ /* 0x000fe200078e0203 */
[----:B------:R-:W-:Y:S01]  /*2080*/  PLOP3.LUT P2, PT, PT, PT, UP1, 0x80, 0x0 ;  /* 0x000000000000781c */ /* 0x000fe20003f4f018 */
[----:B------:R-:W-:Y:S01]  /*2090*/  ULDC UR56, c[0x0][0x9dc] ;  /* 0x0002770000387ab9 */ /* 0x000fe20000000800 */
[----:B------:R-:W-:Y:S01]  /*20a0*/  ULDC UR14, c[0x0][0x9e0] ;  /* 0x00027800000e7ab9 */ /* 0x000fe20000000800 */
[----:B------:R-:W-:Y:S01]  /*20b0*/  @UP1 ULDC UR7, c[0x0][0x44c] ;  /* 0x0001130000071ab9 */ /* 0x000fe20000000800 */
[----:B------:R-:W-:Y:S01]  /*20c0*/  VIADD R3, R10, 0x1 ;  /* 0x000000010a037836 */ /* 0x000fe20000000000 */
[----:B------:R-:W-:-:S02]  /*20d0*/  LEA R8, R88, 0xffffff80, 0x7 ;  /* 0xffffff8058087811 */ /* 0x000fc400078e38ff */
[----:B------:R-:W-:-:S04]  /*20e0*/  UIADD3 UR6, UR6, 0x28840, URZ ;  /* 0x0002884006067890 */ /* 0x000fc8000fffe03f */
[----:B------:R-:W-:Y:S01]  /*20f0*/  @P1 IMAD.HI.U32 R2, R0, UR7, RZ ;  /* 0x0000000700021c27 */ /* 0x000fe2000f8e00ff */
[----:B------:R-:W-:Y:S01]  /*2100*/  @UP1 ULDC UR7, c[0x0][0x450] ;  /* 0x0001140000071ab9 */ /* 0x000fe20000000800 */
[----:B------:R-:W-:Y:S01]  /*2110*/  UPRMT UR6, UR40, 0x654, UR6 ;  /* 0x0000065428067896 */ /* 0x000fe20008000006 */
[----:B------:R-:W-:Y:S02]  /*2120*/  PLOP3.LUT P1, PT, PT, PT, UP0, 0x40, 0x0 ;  /* 0x000000000000781c */ /* 0x000fe40003f2e808 */
[----:B------:R-:W-:Y:S01]  /*2130*/  @P2 SHF.R.U32.HI R0, RZ, UR7, R2 ;  /* 0x00000007ff002c19 */ /* 0x000fe20008011602 */
[----:B------:R-:W-:Y:S02]  /*2140*/  IMAD R2, R16, -0x2, R3 ;  /* 0xfffffffe10027824 */ /* 0x000fe400078e0203 */
[----:B------:R-:W-:Y:S02]  /*2150*/  VIADD R3, R10, UR38 ;  /* 0x000000260a037c36 */ /* 0x000fe40008000000 */
[----:B------:R-:W0:Y:S01]  /*2160*/  SHFL.IDX PT, R5, R0, RZ, 0x1c1f ;  /* 0x001c1fff00057589 */ /* 0x000e2200000e0000 */
[----:B------:R-:W-:Y:S01]  /*2170*/  SYNCS.ARRIVE.TRANS64.RED.A1T0 RZ, [UR6], RZ ;  /* 0x000000ffffff79a7 */ /* 0x000fe20008100406 */
[----:B------:R-:W-:Y:S01]  /*2180*/  ULOP3.LUT UR6, URZ, UR56, URZ, 0x33, !UPT ;  /* 0x000000383f067292 */ /* 0x000fe2000f8e333f */
[----:B------:R-:W-:Y:S01]  /*2190*/  IADD3 R2, -R7, UR38, R2 ;  /* 0x0000002607027c10 */ /* 0x000fe2000fffe102 */
[----:B------:R-:W-:-:S04]  /*21a0*/  IMAD R12, R16, -0x2, R3 ;  /* 0xfffffffe100c7824 */ /* 0x000fc800078e0203 */
        /* <DEDUP_REMOVED lines=19> */
.L_x_7866:
[----:B------:R-:W-:Y:S02]  /*22e0*/  ULDC UR6, c[0x0][0x9e4] ;  /* 0x0002790000067ab9 */ /* 0x000fe40000000800 */
[----:B------:R-:W-:-:S05]  /*22f0*/  IMAD.U32 R5, RZ, RZ, UR6 ;  /* 0x00000006ff057e24 */ /* 0x000fca000f8e00ff */
[----:B------:R-:W-:-:S13]  /*2300*/  ISETP.NE.AND P1, PT, R5, 0x1, PT ;  /* 0x000000010500780c */ /* 0x000fda0003f25270 */
[----:B------:R-:W0:Y:S02]  /*2310*/  @P1 LDC.64 R6, c[0x0][0x9e8] ;  /* 0x00027a00ff061b82 */ /* 0x000e240000000a00 */
[----:B0-----:R-:W-:-:S05]  /*2320*/  @P1 IMAD.HI.U32 R6, R3, R6, RZ ;  /* 0x0000000603061227 */ /* 0x001fca00078e00ff */
[----:B------:R-:W-:-:S07]  /*2330*/  @P1 SHF.R.U32.HI R3, RZ, R7, R6 ;  /* 0x00000007ff031219 */ /* 0x000fce0000011606 */
.L_x_7867:
[----:B------:R-:W-:Y:S05]  /*2340*/  BSYNC B0 ;  /* 0x0000000000007941 */ /* 0x000fea0003800000 */
.L_x_7865:
[----:B------:R-:W-:-:S04]  /*2350*/  IMAD R3, R3, R5, -R8 ;  /* 0x0000000503037224 */ /* 0x000fc800078e0a08 */
[----:B------:R-:W-:-:S05]  /*2360*/  IMAD R3, R16, -0x2, R3 ;  /* 0xfffffffe10037824 */ /* 0x000fca00078e0203 */
[----:B------:R-:W-:Y:S02]  /*2370*/  VIADDMNMX R2, R3, R5, R2, PT ;  /* 0x0000000503027246 */ /* 0x000fe40003800102 */
[----:B------:R-:W-:-:S07]  /*2380*/  VIMNMX R4, R4, R3, !PT ;  /* 0x0000000304047248 */ /* 0x000fce0007fe0100 */
.L_x_7864:
[C---:B------:R-:W-:Y:S01]  /*2390*/  ISETP.GE.AND P2, PT, R10.reuse, 0x9, PT ;  /* 0x000000090a00780c */ /* 0x040fe20003f46270 */
[----:B------:R-:W-:Y:S01]  /*23a0*/  UISETP.NE.AND UP0, UPT, UR50, URZ, UPT ;  /* 0x0000003f3200728c */ /* 0x000fe2000bf05270 */
        /* <DEDUP_REMOVED lines=10> */
[----:B------:R-:W-:Y:S01]  /*2450*/  P2R R90, PR, RZ, 0x20 ;  /* 0x00000020ff5a7803 */ /* 0x000fe20000000000 */
[----:B------:R-:W0:Y:S01]  /*2460*/  SHFL.IDX PT, R25, R0, 0x1, 0x1c1f ;  /* 0x003c1f0000197f89 */ /* 0x000e2200000e0000 */
[----:B------:R-:W-:-:S02]  /*2470*/  ISETP.LT.OR P3, PT, R2, 0x11, P3 ;  /* 0x000000110200780c */ /* 0x000fc40001f61670 */
[----:B------:R-:W-:Y:S02]  /*2480*/  ISETP.GT.AND P4, PT, R4, 0x9, !P6 ;  /* 0x000000090400780c */ /* 0x000fe40007784270 */
[----:B------:R-:W-:Y:S02]  /*2490*/  ISETP.GE.AND P5, PT, R10, 0x12, PT ;  /* 0x000000120a00780c */ /* 0x000fe40003fa6270 */
[----:B------:R-:W-:Y:S02]  /*24a0*/  FSEL R123, R32, -INF , !P3 ;  /* 0xff800000207b7808 */ /* 0x000fe40005800000 */
[----:B------:R-:W-:Y:S02]  /*24b0*/  ISETP.LT.OR P4, PT, R2, 0xa, P4 ;  /* 0x0000000a0200780c */ /* 0x000fe40002781670 */
[----:B------:R-:W-:Y:S02]  /*24c0*/  ISETP.GT.AND P3, PT, R4, 0x11, !P5 ;  /* 0x000000110400780c */ /* 0x000fe40006f64270 */
[----:B------:R-:W-:-:S02]  /*24d0*/  FSEL R129, R29, -INF , !P4 ;  /* 0xff8000001d817808 */ /* 0x000fc40006000000 */
[----:B------:R-:W-:Y:S02]  /*24e0*/  ISETP.LT.OR P3, PT, R2, 0x12, P3 ;  /* 0x000000120200780c */ /* 0x000fe40001f61670 */
[----:B------:R-:W-:Y:S02]  /*24f0*/  ISETP.GE.AND P4, PT, R10, 0x19, PT ;  /* 0x000000190a00780c */ /* 0x000fe40003f86270 */
[----:B------:R-:W-:Y:S02]  /*2500*/  FSEL R99, R33, -INF , !P3 ;  /* 0xff80000021637808 */ /* 0x000fe40005800000 */
[----:B------:R-:W-:Y:S02]  /*2510*/  ISETP.GT.AND P3, PT, R4, 0x18, !P4 ;  /* 0x000000180400780c */ /* 0x000fe40006764270 */
[----:B------:R-:W-:Y:S01]  /*2520*/  P2R R29, PR, RZ, 0x10 ;  /* 0x00000010ff1d7803 */ /* 0x000fe20000000000 */
[----:B0-----:R-:W-:Y:S01]  /*2530*/  IMAD.IADD R6, R14, 0x1, R25 ;  /* 0x000000010e067824 */ /* 0x001fe200078e0219 */
        /* <DEDUP_REMOVED lines=106> */
[----:B------:R-:W-:Y:S02]  /*2be0*/  P2R R28, PR, RZ, 0x20 ;  /* 0x00000020ff1c7803 */ /* 0x000fe40000000000 */
[----:B------:R-:W-:Y:S02]  /*2bf0*/  FSEL R77, R77, -INF , !P3 ;  /* 0xff8000004d4d7808 */ /* 0x000fe40005800000 */
[----:B------:R-:W-:-:S02]  /*2c00*/  ISETP.GE.AND P3, PT, R10, 0x71, PT ;  /* 0x000000710a00780c */ /* 0x000fc40003f66270 */
        /* <DEDUP_REMOVED lines=39> */
.L_x_7870:
[----:B------:R-:W-:Y:S02]  /*2e80*/  ULDC UR6, c[0x0][0x9e4] ;  /* 0x0002790000067ab9 */ /* 0x000fe40000000800 */
[----:B------:R-:W-:-:S05]  /*2e90*/  IMAD.U32 R2, RZ, RZ, UR6 ;  /* 0x00000006ff027e24 */ /* 0x000fca000f8e00ff */
[----:B------:R-:W-:-:S13]  /*2ea0*/  ISETP.NE.AND P6, PT, R2, 0x1, PT ;  /* 0x000000010200780c */ /* 0x000fda0003fc5270 */
[----:B------:R-:W0:Y:S02]  /*2eb0*/  @P6 LDC.64 R24, c[0x0][0x9e8] ;  /* 0x00027a00ff186b82 */ /* 0x000e240000000a00 */
[----:B0-----:R-:W-:-:S05]  /*2ec0*/  @P6 IMAD.HI.U32 R0, R21, R24, RZ ;  /* 0x0000001815006227 */ /* 0x001fca00078e00ff */
[----:B------:R-:W-:-:S07]  /*2ed0*/  @P6 SHF.R.U32.HI R21, RZ, R25, R0 ;  /* 0x00000019ff156219 */ /* 0x000fce0000011600 */
.L_x_7871:
[----:B------:R-:W-:Y:S05]  /*2ee0*/  BSYNC B0 ;  /* 0x0000000000007941 */ /* 0x000fea0003800000 */
.L_x_7869:
[----:B------:R-:W-:-:S04]  /*2ef0*/  IMAD R21, R21, R2, -R8 ;  /* 0x0000000215157224 */ /* 0x000fc800078e0a08 */
[----:B------:R-:W-:-:S05]  /*2f00*/  IMAD R21, R16, -0x2, R21 ;  /* 0xfffffffe10157824 */ /* 0x000fca00078e0215 */
[----:B------:R-:W-:Y:S02]  /*2f10*/  VIADDMNMX R4, R21, R2, R4, PT ;  /* 0x0000000215047246 */ /* 0x000fe40003800104 */
[----:B------:R-:W-:-:S07]  /*2f20*/  VIMNMX R6, R6, R21, !PT ;  /* 0x0000001506067248 */ /* 0x000fce0007fe0100 */
.L_x_7868:
[----:B------:R-:W-:Y:S01]  /*2f30*/  ISETP.GT.AND P1, PT, R6, 0x1, !P1 ;  /* 0x000000010600780c */ /* 0x000fe20004f24270 */
[----:B------:R-:W-:Y:S01]  /*2f40*/  ULDC UR6, c[0x0][0x988] ;  /* 0x0002620000067ab9 */ /* 0x000fe20000000800 */
[----:B------:R-:W-:Y:S01]  /*2f50*/  ISETP.NE.AND P6, PT, R89, RZ, PT ;  /* 0x000000ff5900720c */ /* 0x000fe20003fc5270 */
[----:B------:R-:W-:Y:S01]  /*2f60*/  UISETP.NE.AND UP1, UPT, UR51, URZ, UPT ;  /* 0x0000003f3300728c */ /* 0x000fe2000bf25270 */
[----:B------:R-:W-:Y:S01]  /*2f70*/  ISETP.LT.OR P1, PT, R4, 0x2, P1 ;  /* 0x000000020400780c */ /* 0x000fe20000f21670 */
[----:B------:R-:W-:Y:S01]  /*2f80*/  UISETP.NE.AND UP0, UPT, UR50, URZ, UPT ;  /* 0x0000003f3200728c */ /* 0x000fe2000bf05270 */
[----:B------:R-:W-:Y:S01]  /*2f90*/  FMNMX.FTZ R0, R97, R125, !PT ;  /* 0x0000007d61007209 */ /* 0x000fe20007810000 */
[----:B------:R-:W-:Y:S01]  /*2fa0*/  UMOV UR10, UR37 ;  /* 0x00000025000a7c82 */ /* 0x000fe20008000000 */
[----:B------:R-:W-:Y:S02]  /*2fb0*/  FSEL R27, R27, -INF , !P1 ;  /* 0xff8000001b1b7808 */ /* 0x000fe40004800000 */
[----:B------:R-:W-:-:S02]  /*2fc0*/  ISETP.GT.AND P1, PT, R6, 0x9, !P6 ;  /* 0x000000090600780c */ /* 0x000fc40007724270 */
[----:B------:R-:W-:Y:S02]  /*2fd0*/  FMNMX.FTZ R0, R127, R0, !PT ;  /* 0x000000007f007209 */ /* 0x000fe40007810000 */
[----:B------:R-:W-:Y:S01]  /*2fe0*/  ISETP.LT.OR P1, PT, R4, 0xa, P1 ;  /* 0x0000000a0400780c */ /* 0x000fe20000f21670 */
[----:B------:R-:W-:Y:S01]  /*2ff0*/  @UP1 ULDC UR11, c[0x0][0x450] ;  /* 0x00011400000b1ab9 */ /* 0x000fe20000000800 */
[----:B------:R-:W-:Y:S02]  /*3000*/  FMNMX.FTZ R0, R129, R0, !PT ;  /* 0x0000000081007209 */ /* 0x000fe40007810000 */
[----:B------:R-:W-:Y:S02]  /*3010*/  FSEL R31, R31, -INF , !P1 ;  /* 0xff8000001f1f7808 */ /* 0x000fe40004800000 */
[----:B------:R-:W-:Y:S02]  /*3020*/  ISETP.NE.AND P1, PT, R90, RZ, PT ;  /* 0x000000ff5a00720c */ /* 0x000fe40003f25270 */
[----:B------:R-:W-:-:S02]  /*3030*/  FMNMX.FTZ R0, R123, R0, !PT ;  /* 0x000000007b007209 */ /* 0x000fc40007810000 */
[----:B------:R-:W-:Y:S02]  /*3040*/  ISETP.GT.AND P1, PT, R6, 0x10, !P1 ;  /* 0x000000100600780c */ /* 0x000fe40004f24270 */
        /* <DEDUP_REMOVED lines=73> */
[----:B------:R-:W-:Y:S01]  /*34e0*/  FMNMX.FTZ R8, R85, R0, !PT ;  /* 0x0000000055087209 */ /* 0x000fe20007810000 */
[----:B------:R-:W-:Y:S01]  /*34f0*/  IMAD.U32 R0, RZ, RZ, UR6 ;  /* 0x00000006ff007e24 */ /* 0x000fe2000f8e00ff */
[----:B------:R-:W-:Y:S01]  /*3500*/  ISETP.LT.OR P1, PT, R4, 0x3a, P1 ;  /* 0x0000003a0400780c */ /* 0x000fe20000f21670 */
[----:B------:R-:W-:Y:S01]  /*3510*/  @UP1 ULDC UR6, c[0x0][0x44c] ;  /* 0x0001130000061ab9 */ /* 0x000fe20000000800 */
[----:B------:R-:W-:Y:S01]  /*3520*/  ISETP.NE.AND P2, PT, R92, RZ, PT ;  /* 0x000000ff5c00720c */ /* 0x000fe20003f45270 */
[----:B------:R-:W0:Y:S01]  /*3530*/  SHFL.BFLY PT, R95, R8, 0x2, 0x1f ;  /* 0x0c401f00085f7f89 */ /* 0x000e2200000e0000 */
[----:B------:R-:W-:Y:S01]  /*3540*/  FSEL R55, R55, -INF , !P1 ;  /* 0xff80000037377808 */ /* 0x000fe20004800000 */
[----:B------:R-:W-:Y:S01]  /*3550*/  UIMAD.WIDE.U32 UR6, UR37, UR6, URZ ;  /* 0x00000006250672a5 */ /* 0x000fe2000f8e003f */
[----:B------:R-:W-:-:S02]  /*3560*/  ISETP.NE.AND P1, PT, R49, RZ, PT ;  /* 0x000000ff3100720c */ /* 0x000fc40003f25270 */
[----:B------:R-:W-:Y:S01]  /*3570*/  ISETP.NE.AND P6, PT, R72, RZ, PT ;  /* 0x000000ff4800720c */ /* 0x000fe20003fc5270 */
[----:B------:R-:W-:Y:S01]  /*3580*/  @UP1 USHF.R.U32.HI UR10, URZ, UR11, UR7 ;  /* 0x0000000b3f0a1299 */ /* 0x000fe20008011607 */
[C---:B------:R-:W-:Y:S02]  /*3590*/  ISETP.GT.AND P1, PT, R6.reuse, 0x40, !P1 ;  /* 0x000000400600780c */ /* 0x040fe40004f24270 */
[----:B------:R-:W-:Y:S01]  /*35a0*/  ISETP.GT.AND P3, PT, R6, 0x70, !P3 ;  /* 0x000000700600780c */ /* 0x000fe20005f64270 */
[----:B------:R-:W-:Y:S01]  /*35b0*/  UIADD3 UR53, UR53, UR10, URZ ;  /* 0x0000000a35357290 */ /* 0x000fe2000fffe03f */
[----:B------:R-:W-:Y:S02]  /*35c0*/  ISETP.LT.OR P1, PT, R4, 0x41, P1 ;  /* 0x000000410400780c */ /* 0x000fe40000f21670 */
[----:B------:R-:W-:Y:S01]  /*35d0*/  ISETP.GT.AND P4, PT, R6, 0x71, !P4 ;  /* 0x000000710600780c */ /* 0x000fe20006784270 */
[----:B------:R-:W-:Y:S01]  /*35e0*/  UIADD3 UR14, UR53, UR14, URZ ;  /* 0x0000000e350e7290 */ /* 0x000fe2000fffe03f */
[----:B------:R-:W-:-:S02]  /*35f0*/  FSEL R49, R58, -INF , !P1 ;  /* 0xff8000003a317808 */ /* 0x000fc40004800000 */
[----:B------:R-:W-:Y:S02]  /*3600*/  ISETP.NE.AND P1, PT, R52, RZ, PT ;  /* 0x000000ff3400720c */ /* 0x000fe40003f25270 */
[----:B------:R-:W-:Y:S02]  /*3610*/  ISETP.LT.OR P3, PT, R4, 0x71, P3 ;  /* 0x000000710400780c */ /* 0x000fe40001f61670 */
[C---:B------:R-:W-:Y:S02]  /*3620*/  ISETP.GT.AND P1, PT, R6.reuse, 0x41, !P1 ;  /* 0x000000410600780c */ /* 0x040fe40004f24270 */
[----:B------:R-:W-:Y:S02]  /*3630*/  ISETP.GT.AND P5, PT, R6, 0x78, !P5 ;  /* 0x000000780600780c */ /* 0x000fe40006fa4270 */
[----:B------:R-:W-:Y:S02]  /*3640*/  ISETP.LT.OR P1, PT, R4, 0x42, P1 ;  /* 0x000000420400780c */ /* 0x000fe40000f21670 */
[----:B0-----:R-:W-:-:S02]  /*3650*/  FMNMX.FTZ R95, R8, R95, !PT ;  /* 0x0000005f085f7209 */ /* 0x001fc40007810000 */
[----:B------:R-:W-:Y:S02]  /*3660*/  FSEL R59, R59, -INF , !P1 ;  /* 0xff8000003b3b7808 */ /* 0x000fe40004800000 */
[----:B------:R-:W-:Y:S01]  /*3670*/  ISETP.NE.AND P1, PT, R53, RZ, PT ;  /* 0x000000ff3500720c */ /* 0x000fe20003f25270 */
[----:B------:R-:W0:Y:S01]  /*3680*/  SHFL.BFLY PT, R2, R95, 0x1, 0x1f ;  /* 0x0c201f005f027f89 */ /* 0x000e2200000e0000 */
[----:B------:R-:W-:Y:S02]  /*3690*/  ISETP.LT.OR P4, PT, R4, 0x72, P4 ;  /* 0x000000720400780c */ /* 0x000fe40002781670 */
[----:B------:R-:W-:Y:S02]  /*36a0*/  ISETP.GT.AND P1, PT, R6, 0x48, !P1 ;  /* 0x000000480600780c */ /* 0x000fe40004f24270 */
[C---:B------:R-:W-:Y:S02]  /*36b0*/  ISETP.LT.OR P5, PT, R4.reuse, 0x79, P5 ;  /* 0x000000790400780c */ /* 0x040fe40002fa1670 */
[----:B------:R-:W-:-:S02]  /*36c0*/  ISETP.LT.OR P1, PT, R4, 0x49, P1 ;  /* 0x000000490400780c */ /* 0x000fc40000f21670 */
[----:B------:R-:W-:Y:S02]  /*36d0*/  FSEL R83, R83, -INF , !P4 ;  /* 0xff80000053537808 */ /* 0x000fe40006000000 */
[----:B------:R-:W-:Y:S02]  /*36e0*/  FSEL R53, R62, -INF , !P1 ;  /* 0xff8000003e357808 */ /* 0x000fe40004800000 */
[----:B------:R-:W-:-:S04]  /*36f0*/  ISETP.NE.AND P1, PT, R56, RZ, PT ;  /* 0x000000ff3800720c */ /* 0x000fc80003f25270 */
[----:B------:R-:W-:-:S04]  /*3700*/  ISETP.GT.AND P1, PT, R6, 0x49, !P1 ;  /* 0x000000490600780c */ /* 0x000fc80004f24270 */
[----:B------:R-:W-:Y:S02]  /*3710*/  ISETP.LT.OR P1, PT, R4, 0x4a, P1 ;  /* 0x0000004a0400780c */ /* 0x000fe40000f21670 */
[----:B0-----:R-:W-:Y:S02]  /*3720*/  FMNMX.FTZ R2, R95, R2, !PT ;  /* 0x000000025f027209 */ /* 0x001fe40007810000 */
[----:B------:R-:W-:Y:S02]  /*3730*/  FSEL R63, R63, -INF , !P1 ;  /* 0xff8000003f3f7808 */ /* 0x000fe40004800000 */
[----:B------:R-:W-:Y:S01]  /*3740*/  ISETP.NE.AND P1, PT, R60, RZ, PT ;  /* 0x000000ff3c00720c */ /* 0x000fe20003f25270 */
[----:B------:R-:W-:-:S03]  /*3750*/  FMUL.FTZ R10, R2, R0 ;  /* 0x00000000020a7220 */ /* 0x000fc60000410000 */
        /* <DEDUP_REMOVED lines=15> */
[----:B------:R-:W-:Y:S02]  /*3850*/  ISETP.GT.AND P1, PT, R6, 0x60, !P2 ;  /* 0x000000600600780c */ /* 0x000fe40005724270 */
[----:B------:R-:W-:Y:S02]  /*3860*/  ISETP.NE.AND P2, PT, R76, RZ, PT ;  /* 0x000000ff4c00720c */ /* 0x000fe40003f45270 */
[----:B------:R-:W-:Y:S02]  /*3870*/  ISETP.LT.OR P1, PT, R4, 0x61, P1 ;  /* 0x000000610400780c */ /* 0x000fe40000f21670 */
[----:B------:R-:W-:Y:S02]  /*3880*/  ISETP.GT.AND P2, PT, R6, 0x69, !P2 ;  /* 0x000000690600780c */ /* 0x000fe40005744270 */
[----:B------:R-:W-:-:S02]  /*3890*/  FSEL R93, R74, -INF , !P1 ;  /* 0xff8000004a5d7808 */ /* 0x000fc40004800000 */
[----:B------:R-:W-:Y:S02]  /*38a0*/  ISETP.GT.AND P1, PT, R6, 0x61, !P6 ;  /* 0x000000610600780c */ /* 0x000fe40007724270 */
[----:B------:R-:W-:Y:S02]  /*38b0*/  ISETP.NE.AND P6, PT, R20, RZ, PT ;  /* 0x000000ff1400720c */ /* 0x000fe40003fc5270 */
[C---:B------:R-:W-:Y:S02]  /*38c0*/  ISETP.LT.OR P1, PT, R4.reuse, 0x62, P1 ;  /* 0x000000620400780c */ /* 0x040fe40000f21670 */
[----:B------:R-:W-:Y:S02]  /*38d0*/  ISETP.LT.OR P2, PT, R4, 0x6a, P2 ;  /* 0x0000006a0400780c */ /* 0x000fe40001741670 */
[----:B------:R-:W-:Y:S02]  /*38e0*/  FSEL R75, R75, -INF , !P1 ;  /* 0xff8000004b4b7808 */ /* 0x000fe40004800000 */
[----:B------:R-:W-:-:S02]  /*38f0*/  FSETP.NEU.FTZ.AND P1, PT, R2, -INF , PT ;  /* 0xff8000000200780b */ /* 0x000fc40003f3d000 */
[----:B------:R-:W-:Y:S02]  /*3900*/  FSEL R79, R79, -INF , !P2 ;  /* 0xff8000004f4f7808 */ /* 0x000fe40005000000 */
        /* <DEDUP_REMOVED lines=13> */
[--C-:B------:R-:W-:Y:S01]  /*39e0*/  FFMA.FTZ R182, R127, R0, -R10.reuse ;  /* 0x000000007fb67223 */ /* 0x100fe2000001080a */
[----:B------:R-:W-:Y:S01]  /*39f0*/  ISETP.GT.AND P1, PT, R6, 0x68, !P1 ;  /* 0x000000680600780c */ /* 0x000fe20004f24270 */
[----:B------:R-:W-:Y:S01]  /*3a00*/  MUFU.EX2 R180, R180 ;  /* 0x000000b400b47308 */ /* 0x000fe20000000800 */
[----:B------:R-:W-:Y:S01]  /*3a10*/  FMNMX.FTZ R8, R21, R8, !PT ;  /* 0x0000000815087209 */ /* 0x000fe20007810000 */
[-CC-:B------:R-:W-:Y:S01]  /*3a20*/  FFMA.FTZ R97, R129, R0.reuse, -R10.reuse ;  /* 0x0000000081617223 */ /* 0x180fe2000001080a */
[----:B------:R-:W-:Y:S01]  /*3a30*/  ISETP.LT.OR P1, PT, R4, 0x69, P1 ;  /* 0x000000690400780c */ /* 0x000fe20000f21670 */
[--C-:B------:R-:W-:Y:S01]  /*3a40*/  FFMA.FTZ R176, R123, R0, -R10.reuse ;  /* 0x000000007bb07223 */ /* 0x100fe2000001080a */
[----:B------:R-:W-:Y:S01]  /*3a50*/  FMNMX.FTZ R8, R31, R8, !PT ;  /* 0x000000081f087209 */ /* 0x000fe20007810000 */
[--C-:B------:R-:W-:Y:S01]  /*3a60*/  FFMA.FTZ R99, R99, R0, -R10.reuse ;  /* 0x0000000063637223 */ /* 0x100fe2000001080a */
[----:B------:R-:W-:Y:S01]  /*3a70*/  FSEL R113, R78, -INF , !P1 ;  /* 0xff8000004e717808 */ /* 0x000fe20004800000 */
[----:B------:R-:W0:Y:S01]  /*3a80*/  MUFU.EX2 R95, R95 ;  /* 0x0000005f005f7308 */ /* 0x000e220000000800 */
[----:B------:R-:W-:Y:S01]  /*3a90*/  FMNMX.FTZ R8, R25, R8, !PT ;  /* 0x0000000819087209 */ /* 0x000fe20007810000 */
[-CC-:B------:R-:W-:Y:S01]  /*3aa0*/  FFMA.FTZ R178, R121, R0.reuse, -R10.reuse ;  /* 0x0000000079b27223 */ /* 0x180fe2000001080a */
[----:B------:R-:W-:Y:S01]  /*3ab0*/  ISETP.GT.AND P6, PT, R6, 0x79, !P6 ;  /* 0x000000790600780c */ /* 0x000fe200077c4270 */
[--C-:B------:R-:W-:Y:S01]  /*3ac0*/  FFMA.FTZ R6, R3, R0, -R10.reuse ;  /* 0x0000000003067223 */ /* 0x100fe2000001080a */
[----:B------:R-:W-:Y:S01]  /*3ad0*/  FMNMX.FTZ R8, R35, R8, !PT ;  /* 0x0000000823087209 */ /* 0x000fe20007810000 */
[-CC-:B------:R-:W-:Y:S01]  /*3ae0*/  FFMA.FTZ R101, R101, R0.reuse, -R10.reuse ;  /* 0x0000000065657223 */ /* 0x180fe2000001080a */
[----:B------:R-:W-:Y:S01]  /*3af0*/  ISETP.LT.OR P6, PT, R4, 0x7a, P6 ;  /* 0x0000007a0400780c */ /* 0x000fe200037c1670 */
[--C-:B------:R-:W-:Y:S01]  /*3b00*/  FFMA.FTZ R4, R5, R0, -R10.reuse ;  /* 0x0000000005047223 */ /* 0x100fe2000001080a */
[----:B------:R-:W-:Y:S01]  /*3b10*/  FMNMX.FTZ R8, R29, R8, !PT ;  /* 0x000000081d087209 */ /* 0x000fe20007810000 */
[----:B------:R-:W1:Y:S01]  /*3b20*/  MUFU.EX2 R182, R182 ;  /* 0x000000b600b67308 */ /* 0x000e620000000800 */
[----:B------:R-:W-:Y:S01]  /*3b30*/  FSEL R115, R86, -INF , !P5 ;  /* 0xff80000056737808 */ /* 0x000fe20006800000 */
[--C-:B------:R-:W-:Y:S01]  /*3b40*/  FFMA.FTZ R172, R119, R0, -R10.reuse ;  /* 0x0000000077ac7223 */ /* 0x100fe2000001080a */
[----:B------:R-:W-:Y:S01]  /*3b50*/  FMNMX.FTZ R8, R39, R8, !PT ;  /* 0x0000000827087209 */ /* 0x000fe20007810000 */
[-CC-:B------:R-:W-:Y:S01]  /*3b60*/  FFMA.FTZ R103, R103, R0.reuse, -R10.reuse ;  /* 0x0000000067677223 */ /* 0x180fe2000001080a */
[----:B------:R-:W-:Y:S01]  /*3b70*/  FSEL R87, R87, -INF , !P6 ;  /* 0xff80000057577808 */ /* 0x000fe20007000000 */
[--C-:B------:R-:W-:Y:S01]  /*3b80*/  FFMA.FTZ R174, R117, R0, -R10.reuse ;  /* 0x0000000075ae7223 */ /* 0x100fe2000001080a */
[----:B------:R-:W-:Y:S01]  /*3b90*/  FMNMX.FTZ R8, R33, R8, !PT ;  /* 0x0000000821087209 */ /* 0x000fe20007810000 */
[----:B------:R2:W-:Y:S01]  /*3ba0*/  MUFU.EX2 R166, R4 ;  /* 0x0000000400a67308 */ /* 0x0005e20000000800 */
[-CC-:B------:R-:W-:Y:S01]  /*3bb0*/  FFMA.FTZ R105, R105, R0.reuse, -R10.reuse ;  /* 0x0000000069697223 */ /* 0x180fe2000001080a */
[--C-:B------:R-:W-:Y:S01]  /*3bc0*/  FFMA.FTZ R107, R107, R0, -R10.reuse ;  /* 0x000000006b6b7223 */ /* 0x100fe2000001080a */
[----:B------:R-:W-:Y:S01]  /*3bd0*/  FMNMX.FTZ R8, R43, R8, !PT ;  /* 0x000000082b087209 */ /* 0x000fe20007810000 */
[-CC-:B------:R-:W-:Y:S01]  /*3be0*/  FFMA.FTZ R109, R109, R0.reuse, -R10.reuse ;  /* 0x000000006d6d7223 */ /* 0x180fe2000001080a */
[-CC-:B------:R-:W-:Y:S01]  /*3bf0*/  FFMA.FTZ R57, R57, R0.reuse, -R10.reuse ;  /* 0x0000000039397223 */ /* 0x180fe2000001080a */
        /* <DEDUP_REMOVED lines=8> */
[--C-:B------:R-:W-:Y:S01]  /*3c80*/  FFMA.FTZ R73, R73, R0, -R10.reuse ;  /* 0x0000000049497223 */ /* 0x100fe2000001080a */
[----:B------:R-:W-:Y:S01]  /*3c90*/  FMNMX.FTZ R8, R41, R8, !PT ;  /* 0x0000000829087209 */ /* 0x000fe20007810000 */
[----:B------:R-:W4:Y:S01]  /*3ca0*/  MUFU.EX2 R176, R176 ;  /* 0x000000b000b07308 */ /* 0x000f220000000800 */
[-CC-:B------:R-:W-:Y:S01]  /*3cb0*/  FFMA.FTZ R11, R11, R0.reuse, -R10.reuse ;  /* 0x000000000b0b7223 */ /* 0x180fe2000001080a */
[--C-:B------:R-:W-:Y:S01]  /*3cc0*/  FFMA.FTZ R77, R77, R0, -R10.reuse ;  /* 0x000000004d4d7223 */ /* 0x100fe2000001080a */
[----:B------:R-:W-:Y:S01]  /*3cd0*/  FMNMX.FTZ R8, R51, R8, !PT ;  /* 0x0000000833087209 */ /* 0x000fe20007810000 */
[-CC-:B------:R-:W-:Y:S01]  /*3ce0*/  FFMA.FTZ R13, R13, R0.reuse, -R10.reuse ;  /* 0x000000000d0d7223 */ /* 0x180fe2000001080a */
[-CC-:B------:R-:W-:Y:S01]  /*3cf0*/  FFMA.FTZ R81, R81, R0.reuse, -R10.reuse ;  /* 0x0000000051517223 */ /* 0x180fe2000001080a */
[--C-:B------:R-:W-:Y:S01]  /*3d00*/  FFMA.FTZ R15, R15, R0, -R10.reuse ;  /* 0x000000000f0f7223 */ /* 0x100fe2000001080a */
[----:B------:R-:W-:Y:S01]  /*3d10*/  FMNMX.FTZ R8, R45, R8, !PT ;  /* 0x000000082d087209 */ /* 0x000fe20007810000 */
[----:B------:R-:W5:Y:S01]  /*3d20*/  MUFU.EX2 R99, R99 ;  /* 0x0000006300637308 */ /* 0x000f620000000800 */
[----:B------:R-:W-:-:S02]  /*3d30*/  FFMA.FTZ R10, R85, R0, -R10 ;  /* 0x00000000550a7223 */ /* 0x000fc4000001080a */
[----:B------:R-:W-:-:S04]  /*3d40*/  FMNMX.FTZ R8, R55, R8, !PT ;  /* 0x0000000837087209 */ /* 0x000fc80007810000 */
[----:B------:R-:W-:Y:S01]  /*3d50*/  FMNMX.FTZ R8, R49, R8, !PT ;  /* 0x0000000831087209 */ /* 0x000fe20007810000 */
[----:B------:R-:W5:Y:S03]  /*3d60*/  MUFU.EX2 R178, R178 ;  /* 0x000000b200b27308 */ /* 0x000f660000000800 */
        /* <DEDUP_REMOVED lines=28> */
[----:B--2---:R-:W0:Y:S07]  /*3f30*/  SHFL.BFLY PT, R4, R3, 0x1, 0x1f ;  /* 0x0c201f0003047f89 */ /* 0x004e2e00000e0000 */
[----:B------:R-:W-:Y:S08]  /*3f40*/  MUFU.EX2 R61, R61 ;  /* 0x0000003d003d7308 */ /* 0x000ff00000000800 */
[----:B------:R-:W-:Y:S08]  /*3f50*/  MUFU.EX2 R6, R6 ;  /* 0x0000000600067308 */ /* 0x000ff00000000800 */
[----:B------:R-:W-:Y:S01]  /*3f60*/  MUFU.EX2 R65, R65 ;  /* 0x0000004100417308 */ /* 0x000fe20000000800 */
[----:B0-----:R-:W-:-:S04]  /*3f70*/  FMNMX.FTZ R5, R3, R4, !PT ;  /* 0x0000000403057209 */ /* 0x001fc80007810000 */
[C---:B------:R-:W-:Y:S01]  /*3f80*/  FSETP.NEU.FTZ.AND P1, PT, R5.reuse, -INF , PT ;  /* 0xff8000000500780b */ /* 0x040fe20003f3d000 */
[----:B------:R-:W-:Y:S02]  /*3f90*/  FMUL.FTZ R3, R5, R0 ;  /* 0x0000000005037220 */ /* 0x000fe40000410000 */
[----:B------:R-:W-:Y:S03]  /*3fa0*/  MUFU.EX2 R7, R7 ;  /* 0x0000000700077308 */ /* 0x000fe60000000800 */
[----:B------:R-:W-:Y:S01]  /*3fb0*/  FSEL R4, R3, RZ, P1 ;  /* 0x000000ff03047208 */ /* 0x000fe20000800000 */
[----:B------:R-:W-:Y:S01]  /*3fc0*/  FADD.FTZ R3, R180, R95 ;  /* 0x0000005fb4037221 */ /* 0x000fe20000010000 */
[----:B------:R-:W-:-:S03]  /*3fd0*/  PLOP3.LUT P1, PT, PT, PT, UP0, 0x40, 0x0 ;  /* 0x000000000000781c */ /* 0x000fc60003f2e808 */
[----:B------:R-:W-:Y:S01]  /*3fe0*/  MUFU.EX2 R162, R69 ;  /* 0x0000004500a27308 */ /* 0x000fe20000000800 */
[----:B-1----:R-:W-:Y:S01]  /*3ff0*/  FADD.FTZ R30, R182, R3 ;  /* 0x00000003b61e7221 */ /* 0x002fe20000010000 */
[-CC-:B------:R-:W-:Y:S01]  /*4000*/  FFMA.FTZ R26, R26, R0.reuse, -R4.reuse ;  /* 0x000000001a1a7223 */ /* 0x180fe20000010804 */
[-CC-:B------:R-:W-:Y:S01]  /*4010*/  FFMA.FTZ R27, R27, R0.reuse, -R4.reuse ;  /* 0x000000001b1b7223 */ /* 0x180fe20000010804 */
[-C--:B------:R-:W-:Y:S01]  /*4020*/  FFMA.FTZ R21, R21, R0.reuse, -R4 ;  /* 0x0000000015157223 */ /* 0x080fe20000010804 */
[----:B---3--:R-:W-:Y:S01]  /*4030*/  FADD.FTZ R3, R97, R30 ;  /* 0x0000001e61037221 */ /* 0x008fe20000010000 */
[-CC-:B------:R-:W-:Y:S01]  /*4040*/  FFMA.FTZ R31, R31, R0.reuse, -R4.reuse ;  /* 0x000000001f1f7223 */ /* 0x180fe20000010804 */
[-CC-:B------:R-:W-:Y:S01]  /*4050*/  FFMA.FTZ R25, R25, R0.reuse, -R4.reuse ;  /* 0x0000000019197223 */ /* 0x180fe20000010804 */
[----:B------:R-:W-:Y:S01]  /*4060*/  MUFU.EX2 R26, R26 ;  /* 0x0000001a001a7308 */ /* 0x000fe20000000800 */
[----:B----4-:R-:W-:Y:S01]  /*4070*/  FADD.FTZ R32, R176, R3 ;  /* 0x00000003b0207221 */ /* 0x010fe20000010000 */
[-CC-:B------:R-:W-:Y:S01]  /*4080*/  FFMA.FTZ R35, R35, R0.reuse, -R4.reuse ;  /* 0x0000000023237223 */ /* 0x180fe20000010804 */
[-CC-:B------:R-:W-:Y:S01]  /*4090*/  FFMA.FTZ R29, R29, R0.reuse, -R4.reuse ;  /* 0x000000001d1d7223 */ /* 0x180fe20000010804 */
[-C--:B------:R-:W-:Y:S01]  /*40a0*/  FFMA.FTZ R39, R39, R0.reuse, -R4 ;  /* 0x0000000027277223 */ /* 0x080fe20000010804 */
[----:B-----5:R-:W-:Y:S01]  /*40b0*/  FADD.FTZ R3, R99, R32 ;  /* 0x0000002063037221 */ /* 0x020fe20000010000 */
[-CC-:B------:R-:W-:Y:S01]  /*40c0*/  FFMA.FTZ R33, R33, R0.reuse, -R4.reuse ;  /* 0x0000000021217223 */ /* 0x180fe20000010804 */
[-CC-:B------:R-:W-:Y:S01]  /*40d0*/  FFMA.FTZ R43, R43, R0.reuse, -R4.reuse ;  /* 0x000000002b2b7223 */ /* 0x180fe20000010804 */
[----:B------:R-:W0:Y:S01]  /*40e0*/  MUFU.EX2 R27, R27 ;  /* 0x0000001b001b7308 */ /* 0x000e220000000800 */
[----:B------:R-:W-:Y:S01]  /*40f0*/  FADD.FTZ R32, R178, R3 ;  /* 0x00000003b2207221 */ /* 0x000fe20000010000 */
[-CC-:B------:R-:W-:Y:S01]  /*4100*/  FFMA.FTZ R37, R37, R0.reuse, -R4.reuse ;  /* 0x0000000025257223 */ /* 0x180fe20000010804 */
[-CC-:B------:R-:W-:Y:S01]  /*4110*/  FFMA.FTZ R47, R47, R0.reuse, -R4.reuse ;  /* 0x000000002f2f7223 */ /* 0x180fe20000010804 */
[-C--:B------:R-:W-:Y:S01]  /*4120*/  FFMA.FTZ R41, R41, R0.reuse, -R4 ;  /* 0x0000000029297223 */ /* 0x080fe20000010804 */
[----:B------:R-:W-:Y:S01]  /*4130*/  FADD.FTZ R3, R101, R32 ;  /* 0x0000002065037221 */ /* 0x000fe20000010000 */
[-CC-:B------:R-:W-:Y:S01]  /*4140*/  FFMA.FTZ R51, R51, R0.reuse, -R4.reuse ;  /* 0x0000000033337223 */ /* 0x180fe20000010804 */
[-CC-:B------:R-:W-:Y:S01]  /*4150*/  FFMA.FTZ R45, R45, R0.reuse, -R4.reuse ;  /* 0x000000002d2d7223 */ /* 0x180fe20000010804 */
[----:B------:R-:W1:Y:S01]  /*4160*/  MUFU.EX2 R21, R21 ;  /* 0x0000001500157308 */ /* 0x000e620000000800 */
[----:B------:R-:W-:Y:S01]  /*4170*/  FADD.FTZ R34, R172, R3 ;  /* 0x00000003ac227221 */ /* 0x000fe20000010000 */
[-CC-:B------:R-:W-:Y:S01]  /*4180*/  FFMA.FTZ R55, R55, R0.reuse, -R4.reuse ;  /* 0x0000000037377223 */ /* 0x180fe20000010804 */
[-CC-:B------:R-:W-:Y:S01]  /*4190*/  FFMA.FTZ R49, R49, R0.reuse, -R4.reuse ;  /* 0x0000000031317223 */ /* 0x180fe20000010804 */
[-C--:B------:R-:W-:Y:S01]  /*41a0*/  FFMA.FTZ R59, R59, R0.reuse, -R4 ;  /* 0x000000003b3b7223 */ /* 0x080fe20000010804 */
[----:B------:R-:W-:Y:S01]  /*41b0*/  FADD.FTZ R3, R103, R34 ;  /* 0x0000002267037221 */ /* 0x000fe20000010000 */
[-CC-:B------:R-:W-:Y:S01]  /*41c0*/  FFMA.FTZ R53, R53, R0.reuse, -R4.reuse ;  /* 0x0000000035357223 */ /* 0x180fe20000010804 */
[-CC-:B------:R-:W-:Y:S01]  /*41d0*/  FFMA.FTZ R63, R63, R0.reuse, -R4.reuse ;  /* 0x000000003f3f7223 */ /* 0x180fe20000010804 */
[----:B------:R2:W3:Y:S01]  /*41e0*/  MUFU.EX2 R8, R31 ;  /* 0x0000001f00087308 */ /* 0x0004e20000000800 */
[----:B------:R-:W-:Y:S01]  /*41f0*/  FADD.FTZ R36, R174, R3 ;  /* 0x00000003ae247221 */ /* 0x000fe20000010000 */
[----:B0-----:R-:W-:Y:S01]  /*4200*/  FADD.FTZ R34, R26, R27 ;  /* 0x0000001b1a227221 */ /* 0x001fe20000010000 */
        /* <DEDUP_REMOVED lines=12> */
[-C--:B------:R-:W-:Y:S01]  /*42d0*/  FFMA.FTZ R111, R111, R0.reuse, -R4 ;  /* 0x000000006f6f7223 */ /* 0x080fe20000010804 */
[----:B------:R-:W1:Y:S01]  /*42e0*/  MUFU.EX2 R12, R35 ;  /* 0x00000023000c7308 */ /* 0x000e620000000800 */
[----:B---3--:R-:W-:Y:S01]  /*42f0*/  FADD.FTZ R36, R8, R3 ;  /* 0x0000000308247221 */ /* 0x008fe20000010000 */
[----:B------:R-:W-:Y:S01]  /*4300*/  FADD.FTZ R31, R107, R38 ;  /* 0x000000266b1f7221 */ /* 0x000fe20000010000 */
[-CC-:B------:R-:W-:Y:S01]  /*4310*/  FFMA.FTZ R83, R83, R0.reuse, -R4.reuse ;  /* 0x0000000053537223 */ /* 0x180fe20000010804 */
[-CC-:B------:R-:W-:Y:S01]  /*4320*/  FFMA.FTZ R115, R115, R0.reuse, -R4.reuse ;  /* 0x0000000073737223 */ /* 0x180fe20000010804 */
[----:B------:R-:W-:Y:S01]  /*4330*/  FFMA.FTZ R87, R87, R0, -R4 ;  /* 0x0000000057577223 */ /* 0x000fe20000010804 */
[----:B------:R-:W-:Y:S01]  /*4340*/  FADD.FTZ R38, R170, R31 ;  /* 0x0000001faa267221 */ /* 0x000fe20000010000 */
[----:B------:R-:W-:Y:S01]  /*4350*/  F2FP.F16.F32.PACK_AB R160, R65, R6 ;  /* 0x0000000641a0723e */ /* 0x000fe200000000ff */
[----:B------:R-:W2:Y:S01]  /*4360*/  MUFU.EX2 R29, R29 ;  /* 0x0000001d001d7308 */ /* 0x000ea20000000800 */
[----:B0-----:R-:W-:Y:S01]  /*4370*/  FADD.FTZ R3, R25, R36 ;  /* 0x0000002419037221 */ /* 0x001fe20000010000 */
[----:B------:R-:W-:Y:S01]  /*4380*/  FADD.FTZ R31, R109, R38 ;  /* 0x000000266d1f7221 */ /* 0x000fe20000010000 */
[----:B------:R-:W-:-:S02]  /*4390*/  F2FP.F16.F32.PACK_AB R183, R8, R21 ;  /* 0x0000001508b7723e */ /* 0x000fc400000000ff */
[----:B------:R-:W-:Y:S01]  /*43a0*/  F2FP.F16.F32.PACK_AB R180, R95, R180 ;  /* 0x000000b45fb4723e */ /* 0x000fe200000000ff */
[----:B------:R-:W-:Y:S01]  /*43b0*/  FADD.FTZ R40, R164, R31 ;  /* 0x0000001fa4287221 */ /* 0x000fe20000010000 */
[----:B------:R-:W-:Y:S01]  /*43c0*/  F2FP.F16.F32.PACK_AB R182, R97, R182 ;  /* 0x000000b661b6723e */ /* 0x000fe200000000ff */
[----:B------:R-:W0:Y:S01]  /*43d0*/  MUFU.EX2 R14, R39 ;  /* 0x00000027000e7308 */ /* 0x000e220000000800 */
[C---:B-1----:R-:W-:Y:S01]  /*43e0*/  FADD.FTZ R36, R12.reuse, R3 ;  /* 0x000000030c247221 */ /* 0x042fe20000010000 */
[----:B------:R-:W-:Y:S01]  /*43f0*/  FADD.FTZ R31, R57, R40 ;  /* 0x00000028391f7221 */ /* 0x000fe20000010000 */
[----:B------:R-:W-:Y:S02]  /*4400*/  F2FP.F16.F32.PACK_AB R177, R12, R25 ;  /* 0x000000190cb1723e */ /* 0x000fe400000000ff */
[----:B------:R-:W-:Y:S01]  /*4410*/  F2FP.F16.F32.PACK_AB R176, R99, R176 ;  /* 0x000000b063b0723e */ /* 0x000fe200000000ff */
[----:B------:R-:W-:Y:S01]  /*4420*/  FADD.FTZ R40, R166, R31 ;  /* 0x0000001fa6287221 */ /* 0x000fe20000010000 */
[----:B------:R-:W-:Y:S01]  /*4430*/  F2FP.F16.F32.PACK_AB R178, R101, R178 ;  /* 0x000000b265b2723e */ /* 0x000fe200000000ff */
[----:B------:R-:W1:Y:S01]  /*4440*/  MUFU.EX2 R33, R33 ;  /* 0x0000002100217308 */ /* 0x000e620000000800 */
[----:B--2---:R-:W-:Y:S01]  /*4450*/  FADD.FTZ R3, R29, R36 ;  /* 0x000000241d037221 */ /* 0x004fe20000010000 */
        /* <DEDUP_REMOVED lines=13> */
[----:B-1----:R-:W-:Y:S01]  /*4530*/  FADD.FTZ R3, R33, R38 ;  /* 0x0000002621037221 */ /* 0x002fe20000010000 */
[----:B------:R-:W-:-:S02]  /*4540*/  F2FP.F16.F32.PACK_AB R181, R27, R26 ;  /* 0x0000001a1bb5723e */ /* 0x000fc400000000ff */
[----:B------:R-:W-:-:S04]  /*4550*/  F2FP.F16.F32.PACK_AB R179, R14, R29 ;  /* 0x0000001d0eb3723e */ /* 0x000fc800000000ff */
        /* <DEDUP_REMOVED lines=10> */
[C---:B------:R-:W-:Y:S01]  /*4600*/  FADD.FTZ R40, R162.reuse, R31 ;  /* 0x0000001fa2287221 */ /* 0x040fe20000010000 */
[----:B------:R-:W-:-:S05]  /*4610*/  F2FP.F16.F32.PACK_AB R162, R162, R7 ;  /* 0x00000007a2a2723e */ /* 0x000fca00000000ff */
        /* <DEDUP_REMOVED lines=79> */
.L_x_7873:
[----:B------:R-:W-:Y:S02]  /*4b10*/  ULDC UR18, c[0x0][0x9e4] ;  /* 0x0002790000127ab9 */ /* 0x000fe40000000800 */
[----:B------:R-:W-:-:S11]  /*4b20*/  UISETP.NE.AND UP0, UPT, UR18, 0x1, UPT ;  /* 0x000000011200788c */ /* 0x000fd6000bf05270 */
[----:B------:R-:W-:Y:S02]  /*4b30*/  @UP0 ULDC.64 UR6, c[0x0][0x9e8] ;  /* 0x00027a0000060ab9 */ /* 0x000fe40000000a00 */
[----:B------:R-:W-:-:S04]  /*4b40*/  UIMAD.WIDE.U32 UR10, UR15, UR6, URZ ;  /* 0x000000060f0a72a5 */ /* 0x000fc8000f8e003f */
[----:B------:R-:W-:-:S12]  /*4b50*/  @UP0 USHF.R.U32.HI UR15, URZ, UR7, UR11 ;  /* 0x000000073f0f0299 */ /* 0x000fd8000801160b */
.L_x_7874:
[----:B------:R-:W-:-:S04]  /*4b60*/  UIMAD UR15, UR15, UR18, UR18 ;  /* 0x000000120f0f72a4 */ /* 0x000fc8000f8e0212 */
[----:B------:R-:W-:-:S04]  /*4b70*/  UISETP.LT.AND UP0, UPT, UR14, UR15, UPT ;  /* 0x0000000f0e00728c */ /* 0x000fc8000bf01270 */
[----:B------:R-:W-:-:S12]  /*4b80*/  USEL UR14, UR14, UR15, UP0 ;  /* 0x0000000f0e0e7287 */ /* 0x000fd80008000000 */
.L_x_7872:
        /* <DEDUP_REMOVED lines=47> */
.L_x_7894:
[----:B------:R-:W-:Y:S01]  /*4e80*/  ISETP.NE.AND P2, PT, RZ, UR44, PT ;  /* 0x0000002cff007c0c */ /* 0x000fe2000bf45270 */
[----:B------:R-:W-:-:S04]  /*4e90*/  UISETP.NE.AND UP0, UPT, UR59, 0x1, UPT ;  /* 0x000000013b00788c */ /* 0x000fc8000bf05270 */
[----:B------:R-:W-:-:S04]  /*4ea0*/  USEL UR47, URZ, 0x1, UP0 ;  /* 0x000000013f2f7887 */ /* 0x000fc80008000000 */
[----:B------:R-:W-:-:S04]  /*4eb0*/  ULOP3.LUT UR47, UR60, UR47, URZ, 0x3c, !UPT ;  /* 0x0000002f3c2f7292 */ /* 0x000fc8000f8e3c3f */
[----:B------:R-:W-:Y:S08]  /*4ec0*/  @P2 BRA `(.L_x_7876) ;  /* 0x0000000000382947 */ /* 0x000ff00003800000 */
[----:B------:R-:W-:Y:S05]  /*4ed0*/  @!P0 BRA `(.L_x_7877) ;  /* 0x0000000000048947 */ /* 0x000fea0003800000 */
[----:B------:R-:W-:Y:S01]  /*4ee0*/  BPT.TRAP 0x1 ;  /* 0x000000040000795c */ /* 0x000fe20000300000 */
.L_x_7877:
        /* <DEDUP_REMOVED lines=9> */
.L_x_7878:
[----:B-1----:R-:W-:Y:S05]  /*4f80*/  @P1 BRA `(.L_x_7876) ;  /* 0x0000000000081947 */ /* 0x002fea0003800000 */
[----:B------:R-:W1:Y:S02]  /*4f90*/  SYNCS.PHASECHK.TRANS64.TRYWAIT P1, [UR6+0x28830], R0 ;  /* 0x02883000ff0075a7 */ /* 0x000e640008020146 */
[----:B-1----:R-:W-:Y:S05]  /*4fa0*/  @!P1 BRA `(.L_x_7879) ;  /* 0x0000010c00189947 */ /* 0x002fea0003800000 */
.L_x_7876:
        /* <DEDUP_REMOVED lines=48> */
.L_x_7881:
[----:B------:R-:W-:Y:S01]  /*52b0*/  ULEA UR6, UR59, UR41, 0x3 ;  /* 0x000000293b067291 */ /* 0x000fe2000f8e183f */
[----:B------:R-:W-:-:S05]  /*52c0*/  IMAD.U32 R0, RZ, RZ, UR60 ;  /* 0x0000003cff007e24 */ /* 0x000fca000f8e00ff */
[----:B------:R-:W-:-:S04]  /*52d0*/  SHF.L.U32 R0, R0, 0x1f, RZ ;  /* 0x0000001f00007819 */ /* 0x000fc800000006ff */
[----:B------:R0:W1:Y:S01]  /*52e0*/  SYNCS.PHASECHK.TRANS64.TRYWAIT P1, [UR6+0x28850], R0 ;  /* 0x02885000ff0075a7 */ /* 0x0000620008020146 */
[----:B------:R-:W-:Y:S05]  /*52f0*/  @!P0 BRA `(.L_x_7882) ;  /* 0x0000000000048947 */ /* 0x000fea0003800000 */
[----:B------:R-:W-:Y:S01]  /*5300*/  BPT.TRAP 0x1 ;  /* 0x000000040000795c */ /* 0x000fe20000300000 */
.L_x_7882:
[----:B-1----:R-:W-:Y:S05]  /*5310*/  @P1 BRA `(.L_x_7880) ;  /* 0x0000000000081947 */ /* 0x002fea0003800000 */
[----:B------:R-:W1:Y:S02]  /*5320*/  SYNCS.PHASECHK.TRANS64.TRYWAIT P1, [UR6+0x28850], R0 ;  /* 0x02885000ff0075a7 */ /* 0x000e640008020146 */
[----:B-1----:R-:W-:Y:S05]  /*5330*/  @!P1 BRA `(.L_x_7883) ;  /* 0x00000108004c9947 */ /* 0x002fea0003800000 */
.L_x_7880:
        /* <DEDUP_REMOVED lines=49> */
.L_x_7884:
[----:B------:R-:W-:Y:S01]  /*5650*/  UISETP.NE.AND UP1, UPT, UR51, URZ, UPT ;  /* 0x0000003f3300728c */ /* 0x000fe2000bf25270 */
[----:B0-----:R-:W-:Y:S01]  /*5660*/  VIADD R0, R17, UR37 ;  /* 0x0000002511007c36 */ /* 0x001fe20008000000 */
[----:B------:R-:W-:Y:S01]  /*5670*/  ULEA UR6, UR46, UR41, 0x3 ;  /* 0x000000292e067291 */ /* 0x000fe2000f8e183f */
[----:B------:R-:W-:Y:S01]  /*5680*/  IMAD.SHL.U32 R14, R8, 0x80, RZ ;  /* 0x00000080080e7824 */ /* 0x000fe200078e00ff */
[----:B------:R-:W-:Y:S02]  /*5690*/  UISETP.NE.AND UP0, UPT, UR50, URZ, UPT ;  /* 0x0000003f3200728c */ /* 0x000fe4000bf05270 */
        /* <DEDUP_REMOVED lines=13> */
[----:B------:R-:W-:-:S04]  /*5770*/  IMAD.U32 R2, RZ, RZ, UR45 ;  /* 0x0000002dff027e24 */ /* 0x000fc8000f8e00ff */
[----:B------:R-:W0:Y:S01]  /*5780*/  SHFL.IDX PT, R9, R0, RZ, 0x1c1f ;  /* 0x001c1fff00097589 */ /* 0x000e2200000e0000 */
        /* <DEDUP_REMOVED lines=19> */
.L_x_7887:
[----:B------:R-:W-:-:S05]  /*58c0*/  IMAD.U32 R9, RZ, RZ, UR53 ;  /* 0x00000035ff097e24 */ /* 0x000fca000f8e00ff */
[----:B------:R-:W-:-:S13]  /*58d0*/  ISETP.NE.AND P1, PT, R9, 0x1, PT ;  /* 0x000000010900780c */ /* 0x000fda0003f25270 */
[----:B------:R-:W0:Y:S02]  /*58e0*/  @P1 LDC.64 R12, c[0x0][0x9e8] ;  /* 0x00027a00ff0c1b82 */ /* 0x000e240000000a00 */
[----:B0-----:R-:W-:-:S05]  /*58f0*/  @P1 IMAD.HI.U32 R12, R5, R12, RZ ;  /* 0x0000000c050c1227 */ /* 0x001fca00078e00ff */
[----:B------:R-:W-:-:S07]  /*5900*/  @P1 SHF.R.U32.HI R5, RZ, R13, R12 ;  /* 0x0000000dff051219 */ /* 0x000fce000001160c */
.L_x_7888:
[----:B------:R-:W-:Y:S05]  /*5910*/  BSYNC B0 ;  /* 0x0000000000007941 */ /* 0x000fea0003800000 */
.L_x_7886:
[----:B------:R-:W-:-:S04]  /*5920*/  IMAD R5, R5, R9, -R14 ;  /* 0x0000000905057224 */ /* 0x000fc800078e0a0e */
[----:B------:R-:W-:-:S05]  /*5930*/  IMAD R5, R16, -0x2, R5 ;  /* 0xfffffffe10057824 */ /* 0x000fca00078e0205 */
[----:B------:R-:W-:Y:S02]  /*5940*/  VIADDMNMX R2, R5, R9, R2, PT ;  /* 0x0000000905027246 */ /* 0x000fe40003800102 */
[----:B------:R-:W-:-:S07]  /*5950*/  VIMNMX R10, R10, R5, !PT ;  /* 0x000000050a0a7248 */ /* 0x000fce0007fe0100 */
.L_x_7885:
        /* <DEDUP_REMOVED lines=116> */
.L_x_7891:
[----:B------:R-:W-:-:S05]  /*60a0*/  IMAD.U32 R2, RZ, RZ, UR53 ;  /* 0x00000035ff027e24 */ /* 0x000fca000f8e00ff */
[----:B------:R-:W-:-:S13]  /*60b0*/  ISETP.NE.AND P2, PT, R2, 0x1, PT ;  /* 0x000000010200780c */ /* 0x000fda0003f45270 */
[----:B------:R-:W0:Y:S02]  /*60c0*/  @P2 LDC.64 R160, c[0x0][0x9e8] ;  /* 0x00027a00ffa02b82 */ /* 0x000e240000000a00 */
[----:B0-----:R-:W-:-:S05]  /*60d0*/  @P2 IMAD.HI.U32 R0, R159, R160, RZ ;  /* 0x000000a09f002227 */ /* 0x001fca00078e00ff */
[----:B------:R-:W-:-:S07]  /*60e0*/  @P2 SHF.R.U32.HI R159, RZ, R161, R0 ;  /* 0x000000a1ff9f2219 */ /* 0x000fce0000011600 */
.L_x_7892:
[----:B------:R-:W-:Y:S05]  /*60f0*/  BSYNC B0 ;  /* 0x0000000000007941 */ /* 0x000fea0003800000 */
.L_x_7890:
[----:B------:R-:W-:-:S04]  /*6100*/  IMAD R159, R159, R2, -R14 ;  /* 0x000000029f9f7224 */ /* 0x000fc800078e0a0e */
[----:B------:R-:W-:-:S05]  /*6110*/  IMAD R159, R16, -0x2, R159 ;  /* 0xfffffffe109f7824 */ /* 0x000fca00078e029f */
[----:B------:R-:W-:Y:S02]  /*6120*/  VIADDMNMX R10, R159, R2, R10, PT ;  /* 0x000000029f0a7246 */ /* 0x000fe4000380010a */
[----:B------:R-:W-:-:S07]  /*6130*/  VIMNMX R12, R12, R159, !PT ;  /* 0x0000009f0c0c7248 */ /* 0x000fce0007fe0100 */
.L_x_7889:
        /* <DEDUP_REMOVED lines=92> */
[-CC-:B------:R-:W-:Y:S01]  /*6700*/  FFMA.FTZ R47, R165, R0.reuse, -R14.reuse ;  /* 0x00000000a52f7223 */ /* 0x180fe2000001080e */
        /* <DEDUP_REMOVED lines=25> */
[--C-:B------:R-:W-:Y:S01]  /*68a0*/  FFMA.FTZ R156, R25, R0, -R14.reuse ;  /* 0x00000000199c7223 */ /* 0x100fe2000001080e */
[----:B------:R-:W-:Y:S01]  /*68b0*/  ISETP.LT.OR P4, PT, R10, 0x3a, P4 ;  /* 0x0000003a0a00780c */ /* 0x000fe20002781670 */
[----:B------:R-:W-:Y:S01]  /*68c0*/  MUFU.EX2 R9, R9 ;  /* 0x0000000900097308 */ /* 0x000fe20000000800 */
        /* <DEDUP_REMOVED lines=19> */
[----:B------:R-:W-:Y:S01]  /*6a00*/  FFMA.FTZ R33, R85, R0, -R14 ;  /* 0x0000000055217223 */ /* 0x000fe2000001080e */
[----:B------:R-:W-:Y:S01]  /*6a10*/  FMNMX.FTZ R20, R179, R20, !PT ;  /* 0x00000014b3147209 */ /* 0x000fe20007810000 */
[----:B------:R-:W-:Y:S01]  /*6a20*/  MUFU.EX2 R180, R180 ;  /* 0x000000b400b47308 */ /* 0x000fe20000000800 */
[----:B------:R-:W-:-:S02]  /*6a30*/  ISETP.LT.OR P5, PT, R10, 0x49, P5 ;  /* 0x000000490a00780c */ /* 0x000fc40002fa1670 */
[----:B------:R-:W-:Y:S02]  /*6a40*/  FMNMX.FTZ R20, R51, R20, !PT ;  /* 0x0000001433147209 */ /* 0x000fe40007810000 */
[----:B------:R-:W-:Y:S02]  /*6a50*/  FSEL R59, R59, -INF , !P3 ;  /* 0xff8000003b3b7808 */ /* 0x000fe40005800000 */
[----:B------:R-:W-:Y:S01]  /*6a60*/  FMNMX.FTZ R20, R181, R20, !PT ;  /* 0x00000014b5147209 */ /* 0x000fe20007810000 */
[----:B------:R-:W-:Y:S01]  /*6a70*/  MUFU.EX2 R182, R182 ;  /* 0x000000b600b67308 */ /* 0x000fe20000000800 */
[----:B------:R-:W-:Y:S02]  /*6a80*/  FSEL R165, R62, -INF , !P5 ;  /* 0xff8000003ea57808 */ /* 0x000fe40006800000 */
[----:B------:R-:W-:Y:S02]  /*6a90*/  FMNMX.FTZ R20, R175, R20, !PT ;  /* 0x00000014af147209 */ /* 0x000fe40007810000 */
[----:B------:R-:W-:-:S02]  /*6aa0*/  ISETP.LT.OR P4, PT, R10, 0x4a, P4 ;  /* 0x0000004a0a00780c */ /* 0x000fc40002781670 */
[----:B------:R-:W-:Y:S01]  /*6ab0*/  FMNMX.FTZ R20, R183, R20, !PT ;  /* 0x00000014b7147209 */ /* 0x000fe20007810000 */
[----:B------:R-:W-:Y:S01]  /*6ac0*/  MUFU.EX2 R11, R11 ;  /* 0x0000000b000b7308 */ /* 0x000fe20000000800 */
[C---:B------:R-:W-:Y:S02]  /*6ad0*/  ISETP.GT.AND P3, PT, R12.reuse, 0x51, P1 ;  /* 0x000000510c00780c */ /* 0x040fe40000f64270 */
[----:B------:R-:W-:Y:S02]  /*6ae0*/  FMNMX.FTZ R20, R59, R20, !PT ;  /* 0x000000143b147209 */ /* 0x000fe40007810000 */
[----:B------:R-:W-:Y:S02]  /*6af0*/  FSEL R63, R63, -INF , !P4 ;  /* 0xff8000003f3f7808 */ /* 0x000fe40006000000 */
[----:B------:R-:W-:Y:S01]  /*6b00*/  FMNMX.FTZ R20, R165, R20, !PT ;  /* 0x00000014a5147209 */ /* 0x000fe20007810000 */
[----:B------:R-:W-:Y:S01]  /*6b10*/  MUFU.EX2 R176, R176 ;  /* 0x000000b000b07308 */ /* 0x000fe20000000800 */
[----:B------:R-:W-:-:S02]  /*6b20*/  ISETP.GT.AND P5, PT, R12, 0x58, P1 ;  /* 0x000000580c00780c */ /* 0x000fc40000fa4270 */
[----:B------:R-:W-:Y:S02]  /*6b30*/  FSEL R157, R66, -INF , !P2 ;  /* 0xff800000429d7808 */ /* 0x000fe40005000000 */
[----:B------:R-:W-:Y:S02]  /*6b40*/  ISETP.LT.OR P3, PT, R10, 0x52, P3 ;  /* 0x000000520a00780c */ /* 0x000fe40001f61670 */
[----:B------:R-:W-:Y:S01]  /*6b50*/  FMNMX.FTZ R20, R63, R20, !PT ;  /* 0x000000143f147209 */ /* 0x000fe20007810000 */
[----:B------:R-:W-:Y:S01]  /*6b60*/  MUFU.EX2 R13, R13 ;  /* 0x0000000d000d7308 */ /* 0x000fe20000000800 */
[----:B------:R-:W-:Y:S02]  /*6b70*/  ISETP.GT.AND P4, PT, R12, 0x59, P1 ;  /* 0x000000590c00780c */ /* 0x000fe40000f84270 */
[----:B------:R-:W-:Y:S02]  /*6b80*/  ISETP.LT.OR P5, PT, R10, 0x59, P5 ;  /* 0x000000590a00780c */ /* 0x000fe40002fa1670 */
[----:B------:R-:W-:-:S02]  /*6b90*/  FSEL R67, R67, -INF , !P3 ;  /* 0xff80000043437808 */ /* 0x000fc40005800000 */
[----:B------:R-:W-:Y:S01]  /*6ba0*/  FMNMX.FTZ R20, R157, R20, !PT ;  /* 0x000000149d147209 */ /* 0x000fe20007810000 */
[----:B------:R-:W-:Y:S01]  /*6bb0*/  MUFU.EX2 R178, R178 ;  /* 0x000000b200b27308 */ /* 0x000fe20000000800 */
[----:B------:R-:W-:Y:S02]  /*6bc0*/  ISETP.GT.AND P2, PT, R12, 0x60, P1 ;  /* 0x000000600c00780c */ /* 0x000fe40000f44270 */
[----:B------:R-:W-:Y:S02]  /*6bd0*/  FSEL R153, R70, -INF , !P5 ;  /* 0xff80000046997808 */ /* 0x000fe40006800000 */
[----:B------:R-:W-:Y:S02]  /*6be0*/  ISETP.LT.OR P4, PT, R10, 0x5a, P4 ;  /* 0x0000005a0a00780c */ /* 0x000fe40002781670 */
[----:B------:R-:W-:Y:S01]  /*6bf0*/  FMNMX.FTZ R20, R67, R20, !PT ;  /* 0x0000001443147209 */ /* 0x000fe20007810000 */
[----:B------:R-:W-:Y:S01]  /*6c00*/  MUFU.EX2 R27, R27 ;  /* 0x0000001b001b7308 */ /* 0x000fe20000000800 */
[----:B------:R-:W-:-:S02]  /*6c10*/  ISETP.GT.AND P3, PT, R12, 0x61, P1 ;  /* 0x000000610c00780c */ /* 0x000fc40000f64270 */
[----:B------:R-:W-:Y:S02]  /*6c20*/  ISETP.LT.OR P2, PT, R10, 0x61, P2 ;  /* 0x000000610a00780c */ /* 0x000fe40001741670 */
[----:B------:R-:W-:Y:S02]  /*6c30*/  FSEL R71, R71, -INF , !P4 ;  /* 0xff80000047477808 */ /* 0x000fe40006000000 */
[----:B------:R-:W-:Y:S01]  /*6c40*/  FMNMX.FTZ R20, R153, R20, !PT ;  /* 0x0000001499147209 */ /* 0x000fe20007810000 */
[----:B------:R-:W-:Y:S01]  /*6c50*/  MUFU.EX2 R172, R172 ;  /* 0x000000ac00ac7308 */ /* 0x000fe20000000800 */
[----:B------:R-:W-:Y:S02]  /*6c60*/  ISETP.GT.AND P5, PT, R12, 0x68, P1 ;  /* 0x000000680c00780c */ /* 0x000fe40000fa4270 */
[----:B------:R-:W-:Y:S02]  /*6c70*/  FSEL R155, R74, -INF , !P2 ;  /* 0xff8000004a9b7808 */ /* 0x000fe40005000000 */
[----:B------:R-:W-:-:S02]  /*6c80*/  ISETP.LT.OR P3, PT, R10, 0x62, P3 ;  /* 0x000000620a00780c */ /* 0x000fc40001f61670 */
[----:B------:R-:W-:Y:S01]  /*6c90*/  FMNMX.FTZ R20, R71, R20, !PT ;  /* 0x0000001447147209 */ /* 0x000fe20007810000 */
[----:B------:R-:W-:Y:S01]  /*6ca0*/  MUFU.EX2 R47, R47 ;  /* 0x0000002f002f7308 */ /* 0x000fe20000000800 */
[----:B------:R-:W-:Y:S02]  /*6cb0*/  ISETP.GT.AND P4, PT, R12, 0x69, P1 ;  /* 0x000000690c00780c */ /* 0x000fe40000f84270 */
[----:B------:R-:W-:Y:S02]  /*6cc0*/  ISETP.LT.OR P5, PT, R10, 0x69, P5 ;  /* 0x000000690a00780c */ /* 0x000fe40002fa1670 */
        /* <DEDUP_REMOVED lines=19> */
[C---:B------:R-:W-:Y:S02]  /*6e00*/  ISETP.LT.OR P5, PT, R10.reuse, 0x79, P5 ;  /* 0x000000790a00780c */ /* 0x040fe40002fa1670 */
[----:B------:R-:W-:Y:S02]  /*6e10*/  FSEL R83, R83, -INF , !P3 ;  /* 0xff80000053537808 */ /* 0x000fe40005800000 */
[----:B------:R-:W-:Y:S01]  /*6e20*/  FMNMX.FTZ R20, R169, R20, !PT ;  /* 0x00000014a9147209 */ /* 0x000fe20007810000 */
[----:B------:R-:W-:Y:S01]  /*6e30*/  MUFU.EX2 R170, R170 ;  /* 0x000000aa00aa7308 */ /* 0x000fe20000000800 */
[----:B------:R-:W-:Y:S02]  /*6e40*/  ISETP.LT.OR P1, PT, R10, 0x7a, P1 ;  /* 0x0000007a0a00780c */ /* 0x000fe40000f21670 */
[----:B------:R-:W-:Y:S02]  /*6e50*/  FSEL R193, R86, -INF , !P5 ;  /* 0xff80000056c17808 */ /* 0x000fe40006800000 */
[----:B------:R-:W-:-:S02]  /*6e60*/  FMNMX.FTZ R20, R83, R20, !PT ;  /* 0x0000001453147209 */ /* 0x000fc40007810000 */
[----:B------:R-:W-:Y:S01]  /*6e70*/  FSEL R87, R87, -INF , !P1 ;  /* 0xff80000057577808 */ /* 0x000fe20004800000 */
[----:B------:R-:W-:Y:S01]  /*6e80*/  MUFU.EX2 R45, R45 ;  /* 0x0000002d002d7308 */ /* 0x000fe20000000800 */
[----:B------:R-:W-:Y:S02]  /*6e90*/  FMNMX.FTZ R20, R193, R20, !PT ;  /* 0x00000014c1147209 */ /* 0x000fe40007810000 */
[----:B------:R-:W-:Y:S02]  /*6ea0*/  FSEL R65, R2, RZ, P6 ;  /* 0x000000ff02417208 */ /* 0x000fe40003000000 */
[----:B------:R-:W-:-:S03]  /*6eb0*/  FMNMX.FTZ R20, R87, R20, !PT ;  /* 0x0000001457147209 */ /* 0x000fc60007810000 */
[----:B------:R-:W-:Y:S01]  /*6ec0*/  FADD.FTZ R65, -R65, R6 ;  /* 0x0000000641417221 */ /* 0x000fe20000010100 */
[----:B------:R-:W-:Y:S01]  /*6ed0*/  MUFU.EX2 R164, R164 ;  /* 0x000000a400a47308 */ /* 0x000fe20000000800 */
[----:B------:R-:W0:Y:S02]  /*6ee0*/  SHFL.BFLY PT, R57, R20, 0x2, 0x1f ;  /* 0x0c401f0014397f89 */ /* 0x000e2400000e0000 */
[----:B------:R-:W-:-:S05]  /*6ef0*/  FMUL.FTZ R6, R65, R0 ;  /* 0x0000000041067220 */ /* 0x000fca0000410000 */
[----:B------:R-:W-:Y:S08]  /*6f00*/  MUFU.EX2 R41, R41 ;  /* 0x0000002900297308 */ /* 0x000ff00000000800 */
[----:B------:R-:W1:Y:S08]  /*6f10*/  MUFU.EX2 R6, R6 ;  /* 0x0000000600067308 */ /* 0x000e700000000800 */
[----:B------:R-:W-:Y:S01]  /*6f20*/  MUFU.EX2 R166, R166 ;  /* 0x000000a600a67308 */ /* 0x000fe20000000800 */
[----:B0-----:R-:W-:Y:S01]  /*6f30*/  FMNMX.FTZ R10, R20, R57, !PT ;  /* 0x00000039140a7209 */ /* 0x001fe20007810000 */
[----:B------:R-:W-:-:S04]  /*6f40*/  FFMA.FTZ R57, R77, R0, -R14 ;  /* 0x000000004d397223 */ /* 0x000fc8000001080e */
[----:B------:R-:W0:Y:S02]  /*6f50*/  SHFL.BFLY PT, R61, R10, 0x1, 0x1f ;  /* 0x0c201f000a3d7f89 */ /* 0x000e2400000e0000 */
[----:B------:R-:W-:Y:S01]  /*6f60*/  MUFU.EX2 R29, R29 ;  /* 0x0000001d001d7308 */ /* 0x000fe20000000800 */
[----:B-1----:R-:W-:-:S04]  /*6f70*/  FFMA.FTZ R69, R6, R4, R9 ;  /* 0x0000000406457223 */ /* 0x002fc80000010009 */
[----:B------:R-:W-:-:S03]  /*6f80*/  FADD.FTZ R69, R180, R69 ;  /* 0x00000045b4457221 */ /* 0x000fc60000010000 */
[----:B------:R-:W-:Y:S08]  /*6f90*/  MUFU.EX2 R160, R160 ;  /* 0x000000a000a07308 */ /* 0x000ff00000000800 */
[----:B------:R-:W-:Y:S01]  /*6fa0*/  MUFU.EX2 R15, R15 ;  /* 0x0000000f000f7308 */ /* 0x000fe20000000800 */
[----:B0-----:R-:W-:-:S07]  /*6fb0*/  FMNMX.FTZ R5, R10, R61, !PT ;  /* 0x0000003d0a057209 */ /* 0x001fce0007810000 */
[----:B------:R-:W-:Y:S01]  /*6fc0*/  MUFU.EX2 R162, R162 ;  /* 0x000000a200a27308 */ /* 0x000fe20000000800 */
[C---:B------:R-:W-:Y:S01]  /*6fd0*/  FSETP.NEU.FTZ.AND P1, PT, R5.reuse, -INF , PT ;  /* 0xff8000000500780b */ /* 0x040fe20003f3d000 */
[----:B------:R-:W-:-:S03]  /*6fe0*/  FMUL.FTZ R10, R5, R0 ;  /* 0x00000000050a7220 */ /* 0x000fc60000410000 */
[----:B------:R-:W-:Y:S02]  /*6ff0*/  FSEL R32, R5, RZ, P1 ;  /* 0x000000ff05207208 */ /* 0x000fe40000800000 */
[----:B------:R-:W-:Y:S01]  /*7000*/  FSEL R10, R10, RZ, P1 ;  /* 0x000000ff0a0a7208 */ /* 0x000fe20000800000 */
[----:B------:R-:W-:Y:S02]  /*7010*/  MUFU.EX2 R21, R21 ;  /* 0x0000001500157308 */ /* 0x000fe40000000800 */
        /* <DEDUP_REMOVED lines=54> */
[----:B------:R-:W-:-:S03]  /*7380*/  FFMA.FTZ R38, R67, R0, -R10 ;  /* 0x0000000043267223 */ /* 0x000fc6000001080a */
        /* <DEDUP_REMOVED lines=37> */
[----:B0-----:R-:W-:Y:S01]  /*75e0*/  FADD.FTZ R3, R167, R42 ;  /* 0x0000002aa7037221 */ /* 0x001fe20000010000 */
[----:B------:R-:W-:-:S06]  /*75f0*/  FADD.FTZ R42, R160, R63 ;  /* 0x0000003fa02a7221 */ /* 0x000fcc0000010000 */
[----:B------:R-:W0:Y:S01]  /*7600*/  MUFU.EX2 R38, R38 ;  /* 0x0000002600267308 */ /* 0x000e220000000800 */
[----:B-1----:R-:W-:-:S07]  /*7610*/  FADD.FTZ R4, R36, R3 ;  /* 0x0000000324047221 */ /* 0x002fce0000010000 */
[----:B------:R-:W1:Y:S01]  /*7620*/  MUFU.EX2 R163, R163 ;  /* 0x000000a300a37308 */ /* 0x000e620000000800 */
[----:B--2---:R-:W-:-:S07]  /*7630*/  FADD.FTZ R3, R161, R4 ;  /* 0x00000004a1037221 */ /* 0x004fce0000010000 */
[----:B------:R-:W2:Y:S01]  /*7640*/  MUFU.EX2 R40, R40 ;  /* 0x0000002800287308 */ /* 0x000ea20000000800 */
[----:B0-----:R-:W-:-:S07]  /*7650*/  FADD.FTZ R4, R38, R3 ;  /* 0x0000000326047221 */ /* 0x001fce0000010000 */
[----:B------:R-:W-:Y:S01]  /*7660*/  MUFU.EX2 R156, R156 ;  /* 0x0000009c009c7308 */ /* 0x000fe20000000800 */
[----:B-1----:R-:W-:-:S07]  /*7670*/  FADD.FTZ R3, R163, R4 ;  /* 0x00000004a3037221 */ /* 0x002fce0000010000 */
[----:B------:R-:W0:Y:S01]  /*7680*/  MUFU.EX2 R44, R155 ;  /* 0x0000009b002c7308 */ /* 0x000e220000000800 */
[----:B--2---:R-:W-:-:S07]  /*7690*/  FADD.FTZ R3, R40, R3 ;  /* 0x0000000328037221 */ /* 0x004fce0000010000 */
[----:B------:R-:W-:Y:S08]  /*76a0*/  MUFU.EX2 R25, R25 ;  /* 0x0000001900197308 */ /* 0x000ff00000000800 */
[----:B------:R-:W1:Y:S01]  /*76b0*/  MUFU.EX2 R75, R75 ;  /* 0x0000004b004b7308 */ /* 0x000e620000000800 */
[----:B0-----:R-:W-:-:S07]  /*76c0*/  FADD.FTZ R3, R44, R3 ;  /* 0x000000032c037221 */ /* 0x001fce0000010000 */
[----:B------:R0:W2:Y:S08]  /*76d0*/  MUFU.EX2 R46, R53 ;  /* 0x00000035002e7308 */ /* 0x0000b00000000800 */
[----:B------:R-:W3:Y:S01]  /*76e0*/  MUFU.EX2 R158, R158 ;  /* 0x0000009e009e7308 */ /* 0x000ee20000000800 */
[----:B0-----:R-:W-:Y:S01]  /*76f0*/  FADD.FTZ R53, R15, R42 ;  /* 0x0000002a0f357221 */ /* 0x001fe20000010000 */
[----:B-1----:R-:W-:-:S03]  /*7700*/  FADD.FTZ R3, R75, R3 ;  /* 0x000000034b037221 */ /* 0x002fc60000010000 */
[----:B------:R-:W-:-:S03]  /*7710*/  FADD.FTZ R42, R162, R53 ;  /* 0x00000035a22a7221 */ /* 0x000fc60000010000 */
[----:B------:R-:W0:Y:S01]  /*7720*/  MUFU.EX2 R57, R57 ;  /* 0x0000003900397308 */ /* 0x000e220000000800 */
[----:B------:R-:W-:Y:S01]  /*7730*/  FADD.FTZ R53, R21, R42 ;  /* 0x0000002a15357221 */ /* 0x000fe20000010000 */
[----:B--2---:R-:W-:-:S03]  /*7740*/  FADD.FTZ R3, R46, R3 ;  /* 0x000000032e037221 */ /* 0x004fc60000010000 */
[----:B------:R-:W-:-:S03]  /*7750*/  FADD.FTZ R4, R156, R53 ;  /* 0x000000359c047221 */ /* 0x000fc60000010000 */
[----:B------:R-:W1:Y:S01]  /*7760*/  MUFU.EX2 R79, R79 ;  /* 0x0000004f004f7308 */ /* 0x000e620000000800 */
[----:B------:R-:W-:-:S04]  /*7770*/  FADD.FTZ R53, R25, R4 ;  /* 0x0000000419357221 */ /* 0x000fc80000010000 */
[----:B---3--:R-:W-:-:S03]  /*7780*/  FADD.FTZ R4, R158, R53 ;  /* 0x000000359e047221 */ /* 0x008fc60000010000 */
        /* <DEDUP_REMOVED lines=20> */
.L_x_7893:
[----:B------:R-:W-:Y:S01]  /*78d0*/  ULEA UR6, UR59, UR41, 0x3 ;  /* 0x000000293b067291 */ /* 0x000fe2000f8e183f */
[----:B------:R-:W-:Y:S01]  /*78e0*/  ISETP.GT.AND P1, PT, R8, UR58, PT ;  /* 0x0000003a08007c0c */ /* 0x000fe2000bf24270 */
        /* <DEDUP_REMOVED lines=105> */
.L_x_7875:
[----:B------:R-:W-:Y:S02]  /*7f80*/  UISETP.NE.AND UP1, UPT, UR51, URZ, UPT ;  /* 0x0000003f3300728c */ /* 0x000fe4000bf25270 */
[----:B------:R-:W-:Y:S02]  /*7f90*/  UISETP.NE.AND UP0, UPT, UR50, URZ, UPT ;  /* 0x0000003f3200728c */ /* 0x000fe4000bf05270 */
[----:B------:R-:W-:Y:S02]  /*7fa0*/  UIADD3 UR10, UR37, 0x7f, URZ ;  /* 0x0000007f250a7890 */ /* 0x000fe4000fffe03f */
[----:B------:R-:W-:Y:S02]  /*7fb0*/  UIADD3 UR11, UR38, 0x1, -UR45 ;  /* 0x00000001260b7890 */ /* 0x000fe4000fffe82d */
[----:B------:R-:W-:-:S03]  /*7fc0*/  PLOP3.LUT P1, PT, PT, PT, UP0, 0x40, 0x0 ;  /* 0x000000000000781c */ /* 0x000fc60003f2e808 */
[----:B------:R-:W-:Y:S01]  /*7fd0*/  @UP1 ULDC UR6, c[0x0][0x44c] ;  /* 0x0001130000061ab9 */ /* 0x000fe20000000800 */
[----:B------:R-:W-:Y:S01]  /*7fe0*/  @UP1 ULDC UR14, c[0x0][0x450] ;  /* 0x00011400000e1ab9 */ /* 0x000fe20000000800 */
[----:B------:R-:W-:-:S04]  /*7ff0*/  UIMAD.WIDE.U32 UR6, UR10, UR6, URZ ;  /* 0x000000060a0672a5 */ /* 0x000fc8000f8e003f */
[----:B------:R-:W-:-:S04]  /*8000*/  @UP1 USHF.R.U32.HI UR10, URZ, UR14, UR7 ;  /* 0x0000000e3f0a1299 */ /* 0x000fc80008011607 */
[----:B------:R-:W-:-:S04]  /*8010*/  UIADD3 UR10, UR11, UR10, URZ ;  /* 0x0000000a0b0a7290 */ /* 0x000fc8000fffe03f */
[----:B------:R-:W-:Y:S01]  /*8020*/  UIADD3 UR56, UR10, -UR56, URZ ;  /* 0x800000380a387290 */ /* 0x000fe2000fffe03f */
[----:B------:R-:W-:Y:S11]  /*8030*/  @P1 BRA `(.L_x_7895) ;  /* 0x0000000000501947 */ /* 0x000ff60003800000 */
[----:B------:R-:W-:Y:S02]  /*8040*/  UMOV UR14, UR10 ;  /* 0x0000000a000e7c82 */ /* 0x000fe40008000000 */
        /* <DEDUP_REMOVED lines=11> */
.L_x_7896:
[----:B------:R-:W-:Y:S02]  /*8100*/  ULDC UR15, c[0x0][0x9e4] ;  /* 0x00027900000f7ab9 */ /* 0x000fe40000000800 */
[----:B------:R-:W-:-:S11]  /*8110*/  UISETP.NE.AND UP0, UPT, UR15, 0x1, UPT ;  /* 0x000000010f00788c */ /* 0x000fd6000bf05270 */
[----:B------:R-:W-:Y:S02]  /*8120*/  @UP0 ULDC.64 UR6, c[0x0][0x9e8] ;  /* 0x00027a0000060ab9 */ /* 0x000fe40000000a00 */
[----:B------:R-:W-:-:S04]  /*8130*/  UIMAD.WIDE.U32 UR10, UR14, UR6, URZ ;  /* 0x000000060e0a72a5 */ /* 0x000fc8000f8e003f */
[----:B------:R-:W-:-:S12]  /*8140*/  @UP0 USHF.R.U32.HI UR14, URZ, UR7, UR11 ;  /* 0x000000073f0e0299 */ /* 0x000fd8000801160b */
.L_x_7897:
[----:B------:R-:W-:-:S04]  /*8150*/  UIMAD UR14, UR14, UR15, URZ ;  /* 0x0000000f0e0e72a4 */ /* 0x000fc8000f8e023f */
[----:B------:R-:W-:-:S04]  /*8160*/  UISETP.LT.AND UP0, UPT, UR56, UR14, UPT ;  /* 0x0000000e3800728c */ /* 0x000fc8000bf01270 */
[----:B------:R-:W-:-:S12]  /*8170*/  USEL UR56, UR56, UR14, !UP0 ;  /* 0x0000000e38387287 */ /* 0x000fd8000c000000 */
.L_x_7895:
[----:B------:R-:W-:-:S04]  /*8180*/  UIADD3 UR56, UR56, 0x7f, URZ ;  /* 0x0000007f38387890 */ /* 0x000fc8000fffe03f */
        /* <DEDUP_REMOVED lines=11> */
[----:B------:R-:W-:-:S07]  /*8240*/  IMAD.MOV.U32 R6, RZ, RZ, R8 ;  /* 0x000000ffff067224 */ /* 0x000fce00078e0008 */
.L_x_7909:
[----:B------:R-:W-:Y:S01]  /*8250*/  ISETP.NE.AND P2, PT, RZ, UR44, PT ;  /* 0x0000002cff007c0c */ /* 0x000fe2000bf45270 */
[----:B------:R-:W-:-:S04]  /*8260*/  UISETP.NE.AND UP0, UPT, UR56, 0x1, UPT ;  /* 0x000000013800788c */ /* 0x000fc8000bf05270 */
[----:B------:R-:W-:-:S04]  /*8270*/  USEL UR47, URZ, 0x1, UP0 ;  /* 0x000000013f2f7887 */ /* 0x000fc80008000000 */
[----:B------:R-:W-:-:S04]  /*8280*/  ULOP3.LUT UR47, UR57, UR47, URZ, 0x3c, !UPT ;  /* 0x0000002f392f7292 */ /* 0x000fc8000f8e3c3f */
[----:B------:R-:W-:Y:S08]  /*8290*/  @P2 BRA `(.L_x_7899) ;  /* 0x0000000000382947 */ /* 0x000ff00003800000 */
[----:B------:R-:W-:Y:S05]  /*82a0*/  @!P0 BRA `(.L_x_7900) ;  /* 0x0000000000048947 */ /* 0x000fea0003800000 */
[----:B------:R-:W-:Y:S01]  /*82b0*/  BPT.TRAP 0x1 ;  /* 0x000000040000795c */ /* 0x000fe20000300000 */
.L_x_7900:
        /* <DEDUP_REMOVED lines=9> */
.L_x_7901:
[----:B-1----:R-:W-:Y:S05]  /*8350*/  @P1 BRA `(.L_x_7899) ;  /* 0x0000000000081947 */ /* 0x002fea0003800000 */
[----:B------:R-:W1:Y:S02]  /*8360*/  SYNCS.PHASECHK.TRANS64.TRYWAIT P1, [UR6+0x28830], R0 ;  /* 0x02883000ff0075a7 */ /* 0x000e640008020146 */
[----:B-1----:R-:W-:Y:S05]  /*8370*/  @!P1 BRA `(.L_x_7902) ;  /* 0x000000d800549947 */ /* 0x002fea0003800000 */
.L_x_7899:
        /* <DEDUP_REMOVED lines=48> */
.L_x_7904:
[----:B------:R-:W-:Y:S01]  /*8680*/  ULEA UR6, UR56, UR41, 0x3 ;  /* 0x0000002938067291 */ /* 0x000fe2000f8e183f */
[----:B------:R-:W-:-:S05]  /*8690*/  IMAD.U32 R0, RZ, RZ, UR57 ;  /* 0x00000039ff007e24 */ /* 0x000fca000f8e00ff */
[----:B------:R-:W-:-:S04]  /*86a0*/  SHF.L.U32 R0, R0, 0x1f, RZ ;  /* 0x0000001f00007819 */ /* 0x000fc800000006ff */
[----:B------:R0:W1:Y:S01]  /*86b0*/  SYNCS.PHASECHK.TRANS64.TRYWAIT P1, [UR6+0x28850], R0 ;  /* 0x02885000ff0075a7 */ /* 0x0000620008020146 */
[----:B------:R-:W-:Y:S05]  /*86c0*/  @!P0 BRA `(.L_x_7905) ;  /* 0x0000000000048947 */ /* 0x000fea0003800000 */
[----:B------:R-:W-:Y:S01]  /*86d0*/  BPT.TRAP 0x1 ;  /* 0x000000040000795c */ /* 0x000fe20000300000 */
.L_x_7905:
[----:B-1----:R-:W-:Y:S05]  /*86e0*/  @P1 BRA `(.L_x_7903) ;  /* 0x0000000000081947 */ /* 0x002fea0003800000 */
[----:B------:R-:W1:Y:S02]  /*86f0*/  SYNCS.PHASECHK.TRANS64.TRYWAIT P1, [UR6+0x28850], R0 ;  /* 0x02885000ff0075a7 */ /* 0x000e640008020146 */
[----:B-1----:R-:W-:Y:S05]  /*8700*/  @!P1 BRA `(.L_x_7906) ;  /* 0x000000d400889947 */ /* 0x002fea0003800000 */
.L_x_7903:
        /* <DEDUP_REMOVED lines=49> */
.L_x_7907:
        /* <DEDUP_REMOVED lines=67> */
[----:B------:R-:W-:Y:S01]  /*8e50*/  FMNMX.FTZ R10, R87, R2, !PT ;  /* 0x00000002570a7209 */ /* 0x000fe20007810000 */
[----:B------:R-:W0:Y:S02]  /*8e60*/  LDC R0, c[0x0][0x988] ;  /* 0x00026200ff007b82 */ /* 0x000e240000000800 */
[----:B------:R-:W1:Y:S04]  /*8e70*/  SHFL.BFLY PT, R5, R8, 0x2, 0x1f ;  /* 0x0c401f0008057f89 */ /* 0x000e6800000e0000 */
[----:B------:R-:W2:Y:S01]  /*8e80*/  SHFL.BFLY PT, R13, R10, 0x2, 0x1f ;  /* 0x0c401f000a0d7f89 */ /* 0x000ea200000e0000 */
[----:B-1----:R-:W-:-:S02]  /*8e90*/  FMNMX.FTZ R11, R8, R5, !PT ;  /* 0x00000005080b7209 */ /* 0x002fc40007810000 */
[----:B--2---:R-:W-:-:S03]  /*8ea0*/  FMNMX.FTZ R13, R10, R13, !PT ;  /* 0x0000000d0a0d7209 */ /* 0x004fc60007810000 */
[----:B------:R-:W1:Y:S04]  /*8eb0*/  SHFL.BFLY PT, R2, R11, 0x1, 0x1f ;  /* 0x0c201f000b027f89 */ /* 0x000e6800000e0000 */
[----:B------:R-:W2:Y:S01]  /*8ec0*/  SHFL.BFLY PT, R12, R13, 0x1, 0x1f ;  /* 0x0c201f000d0c7f89 */ /* 0x000ea200000e0000 */
[----:B-1----:R-:W-:Y:S02]  /*8ed0*/  FMNMX.FTZ R2, R11, R2, !PT ;  /* 0x000000020b027209 */ /* 0x002fe40007810000 */
[----:B--2---:R-:W-:-:S03]  /*8ee0*/  FMNMX.FTZ R5, R13, R12, !PT ;  /* 0x0000000c0d057209 */ /* 0x004fc60007810000 */
[C---:B0-----:R-:W-:Y:S01]  /*8ef0*/  FMUL.FTZ R153, R2.reuse, R0 ;  /* 0x0000000002997220 */ /* 0x041fe20000410000 */
[----:B------:R-:W-:-:S03]  /*8f00*/  FADD.FTZ R7, -R2, R7 ;  /* 0x0000000702077221 */ /* 0x000fc60000010100 */
        /* <DEDUP_REMOVED lines=34> */
[--C-:B------:R-:W-:Y:S01]  /*9130*/  FFMA.FTZ R169, R50, R0, -R69.reuse ;  /* 0x0000000032a97223 */ /* 0x100fe20000010845 */
        /* <DEDUP_REMOVED lines=19> */
[-C--:B------:R-:W-:Y:S01]  /*9270*/  FFMA.FTZ R161, R66, R0.reuse, -R69 ;  /* 0x0000000042a17223 */ /* 0x080fe20000010845 */
[-CC-:B------:R-:W-:Y:S01]  /*9280*/  FFMA.FTZ R45, R65, R0.reuse, -R153.reuse ;  /* 0x00000000412d7223 */ /* 0x180fe20000010899 */
[-C--:B------:R-:W-:Y:S01]  /*9290*/  FFMA.FTZ R162, R68, R0.reuse, -R153 ;  /* 0x0000000044a27223 */ /* 0x080fe20000010899 */
[-C--:B------:R-:W-:Y:S01]  /*92a0*/  FFMA.FTZ R163, R70, R0.reuse, -R69 ;  /* 0x0000000046a37223 */ /* 0x080fe20000010845 */
[-C--:B------:R-:W-:Y:S01]  /*92b0*/  FFMA.FTZ R156, R72, R0.reuse, -R153 ;  /* 0x00000000489c7223 */ /* 0x080fe20000010899 */
[----:B------:R-:W1:Y:S01]  /*92c0*/  MUFU.EX2 R182, R182 ;  /* 0x000000b600b67308 */ /* 0x000e620000000800 */
[----:B0-----:R-:W-:Y:S01]  /*92d0*/  FADD.FTZ R27, R9, R4 ;  /* 0x00000004091b7221 */ /* 0x001fe20000010000 */
[-C--:B------:R-:W-:Y:S01]  /*92e0*/  FFMA.FTZ R74, R74, R0.reuse, -R69 ;  /* 0x000000004a4a7223 */ /* 0x080fe20000010845 */
        /* <DEDUP_REMOVED lines=11> */
[-C--:B------:R-:W-:Y:S01]  /*93a0*/  FFMA.FTZ R83, R83, R0.reuse, -R69 ;  /* 0x0000000053537223 */ /* 0x080fe20000010845 */
[-C--:B------:R-:W-:Y:S01]  /*93b0*/  FFMA.FTZ R154, R84, R0.reuse, -R153 ;  /* 0x00000000549a7223 */ /* 0x080fe20000010899 */
[----:B------:R-:W2:Y:S01]  /*93c0*/  MUFU.EX2 R11, R11 ;  /* 0x0000000b000b7308 */ /* 0x000ea20000000800 */
[----:B-1----:R-:W-:Y:S01]  /*93d0*/  FADD.FTZ R36, R182, R27 ;  /* 0x0000001bb6247221 */ /* 0x002fe20000010000 */
[-C--:B------:R-:W-:Y:S01]  /*93e0*/  FFMA.FTZ R86, R86, R0.reuse, -R69 ;  /* 0x0000000056567223 */ /* 0x080fe20000010845 */
        /* <DEDUP_REMOVED lines=122> */
.L_x_7908:
        /* <DEDUP_REMOVED lines=102> */
[-C--:B------:R-:W-:Y:S01]  /*a1f0*/  FMUL.FTZ R150, R150, R8.reuse ;  /* 0x0000000896967220 */ /* 0x080fe20000410000 */
[----:B------:R-:W-:Y:S01]  /*a200*/  FMUL.FTZ R151, R151, R8 ;  /* 0x0000000897977220 */ /* 0x000fe20000410000 */
[----:B------:R-:W-:-:S02]  /*a210*/  IMAD.MOV.U32 R9, RZ, RZ, R5 ;  /* 0x000000ffff097224 */ /* 0x000fc400078e0005 */
[----:B------:R-:W-:Y:S01]  /*a220*/  IMAD.MOV.U32 R7, RZ, RZ, R2 ;  /* 0x000000ffff077224 */ /* 0x000fe200078e0002 */
[----:B------:R-:W-:Y:S06]  /*a230*/  @P1 BRA `(.L_x_7909) ;  /* 0xffffffe000041947 */ /* 0x000fec000383ffff */
[----:B------:R-:W-:-:S07]  /*a240*/  IMAD.MOV.U32 R8, RZ, RZ, R6 ;  /* 0x000000ffff087224 */ /* 0x000fce00078e0006 */
.L_x_7898:
        /* <DEDUP_REMOVED lines=9> */
.L_x_7929:
        /* <DEDUP_REMOVED lines=9> */
.L_x_7912:
[----:B------:R-:W-:Y:S01]  /*a370*/  ULEA UR6, UR46, UR41, 0x3 ;  /* 0x000000292e067291 */ /* 0x000fe2000f8e183f */
[----:B------:R-:W-:-:S05]  /*a380*/  IMAD.U32 R0, RZ, RZ, UR47 ;  /* 0x0000002fff007e24 */ /* 0x000fca000f8e00ff */
[----:B------:R-:W-:-:S04]  /*a390*/  SHF.L.U32 R0, R0, 0x1f, RZ ;  /* 0x0000001f00007819 */ /* 0x000fc800000006ff */
[----:B------:R0:W1:Y:S01]  /*a3a0*/  SYNCS.PHASECHK.TRANS64.TRYWAIT P1, [UR6+0x28830], R0 ;  /* 0x02883000ff0075a7 */ /* 0x0000620008020146 */
[----:B------:R-:W-:Y:S05]  /*a3b0*/  @!P0 BRA `(.L_x_7913) ;  /* 0x0000000000048947 */ /* 0x000fea0003800000 */
[----:B------:R-:W-:Y:S01]  /*a3c0*/  BPT.TRAP 0x1 ;  /* 0x000000040000795c */ /* 0x000fe20000300000 */
.L_x_7913:
[----:B-1----:R-:W-:Y:S05]  /*a3d0*/  @P1 BRA `(.L_x_7911) ;  /* 0x0000000000081947 */ /* 0x002fea0003800000 */
[----:B------:R-:W1:Y:S02]  /*a3e0*/  SYNCS.PHASECHK.TRANS64.TRYWAIT P1, [UR6+0x28830], R0 ;  /* 0x02883000ff0075a7 */ /* 0x000e640008020146 */
[----:B-1----:R-:W-:Y:S05]  /*a3f0*/  @!P1 BRA `(.L_x_7914) ;  /* 0x000000b800649947 */ /* 0x002fea0003800000 */
.L_x_7911:
        /* <DEDUP_REMOVED lines=45> */
.L_x_7916:
[----:B------:R-:W-:Y:S01]  /*a6d0*/  ULEA UR6, UR58, UR41, 0x3 ;  /* 0x000000293a067291 */ /* 0x000fe2000f8e183f */
[----:B------:R-:W-:-:S05]  /*a6e0*/  IMAD.U32 R0, RZ, RZ, UR59 ;  /* 0x0000003bff007e24 */ /* 0x000fca000f8e00ff */
[----:B------:R-:W-:-:S04]  /*a6f0*/  SHF.L.U32 R0, R0, 0x1f, RZ ;  /* 0x0000001f00007819 */ /* 0x000fc800000006ff */
[----:B------:R0:W1:Y:S01]  /*a700*/  SYNCS.PHASECHK.TRANS64.TRYWAIT P1, [UR6+0x28850], R0 ;  /* 0x02885000ff0075a7 */ /* 0x0000620008020146 */
[----:B------:R-:W-:Y:S05]  /*a710*/  @!P0 BRA `(.L_x_7917) ;  /* 0x0000000000048947 */ /* 0x000fea0003800000 */
[----:B------:R-:W-:Y:S01]  /*a720*/  BPT.TRAP 0x1 ;  /* 0x000000040000795c */ /* 0x000fe20000300000 */
.L_x_7917:
[----:B-1----:R-:W-:Y:S05]  /*a730*/  @P1 BRA `(.L_x_7915) ;  /* 0x0000000000081947 */ /* 0x002fea0003800000 */
[----:B------:R-:W1:Y:S02]  /*a740*/  SYNCS.PHASECHK.TRANS64.TRYWAIT P1, [UR6+0x28850], R0 ;  /* 0x02885000ff0075a7 */ /* 0x000e640008020146 */
[----:B-1----:R-:W-:Y:S05]  /*a750*/  @!P1 BRA `(.L_x_7918) ;  /* 0x000000b400a49947 */ /* 0x002fea0003800000 */
.L_x_7915:
        /* <DEDUP_REMOVED lines=49> */
.L_x_7919:
        /* <DEDUP_REMOVED lines=39> */
.L_x_7922:
[----:B------:R-:W-:-:S05]  /*ace0*/  IMAD.U32 R9, RZ, RZ, UR53 ;  /* 0x00000035ff097e24 */ /* 0x000fca000f8e00ff */
[----:B------:R-:W-:-:S13]  /*acf0*/  ISETP.NE.AND P1, PT, R9, 0x1, PT ;  /* 0x000000010900780c */ /* 0x000fda0003f25270 */
[----:B------:R-:W0:Y:S02]  /*ad00*/  @P1 LDC.64 R12, c[0x0][0x9e8] ;  /* 0x00027a00ff0c1b82 */ /* 0x000e240000000a00 */
[----:B0-----:R-:W-:-:S05]  /*ad10*/  @P1 IMAD.HI.U32 R12, R5, R12, RZ ;  /* 0x0000000c050c1227 */ /* 0x001fca00078e00ff */
[----:B------:R-:W-:-:S07]  /*ad20*/  @P1 SHF.R.U32.HI R5, RZ, R13, R12 ;  /* 0x0000000dff051219 */ /* 0x000fce000001160c */
.L_x_7923:
[----:B------:R-:W-:Y:S05]  /*ad30*/  BSYNC B0 ;  /* 0x0000000000007941 */ /* 0x000fea0003800000 */
.L_x_7921:
[----:B------:R-:W-:-:S04]  /*ad40*/  IMAD R5, R5, R9, -R14 ;  /* 0x0000000905057224 */ /* 0x000fc800078e0a0e */
[----:B------:R-:W-:-:S05]  /*ad50*/  IMAD R5, R16, -0x2, R5 ;  /* 0xfffffffe10057824 */ /* 0x000fca00078e0205 */
[----:B------:R-:W-:Y:S02]  /*ad60*/  VIADDMNMX R2, R5, R9, R2, PT ;  /* 0x0000000905027246 */ /* 0x000fe40003800102 */
[----:B------:R-:W-:-:S07]  /*ad70*/  VIMNMX R10, R10, R5, !PT ;  /* 0x000000050a0a7248 */ /* 0x000fce0007fe0100 */
.L_x_7920:
        /* <DEDUP_REMOVED lines=116> */
.L_x_7926:
[----:B------:R-:W-:-:S05]  /*b4c0*/  IMAD.U32 R2, RZ, RZ, UR53 ;  /* 0x00000035ff027e24 */ /* 0x000fca000f8e00ff */
[----:B------:R-:W-:-:S13]  /*b4d0*/  ISETP.NE.AND P2, PT, R2, 0x1, PT ;  /* 0x000000010200780c */ /* 0x000fda0003f45270 */
[----:B------:R-:W0:Y:S02]  /*b4e0*/  @P2 LDC.64 R160, c[0x0][0x9e8] ;  /* 0x00027a00ffa02b82 */ /* 0x000e240000000a00 */
[----:B0-----:R-:W-:-:S05]  /*b4f0*/  @P2 IMAD.HI.U32 R0, R159, R160, RZ ;  /* 0x000000a09f002227 */ /* 0x001fca00078e00ff */
[----:B------:R-:W-:-:S07]  /*b500*/  @P2 SHF.R.U32.HI R159, RZ, R161, R0 ;  /* 0x000000a1ff9f2219 */ /* 0x000fce0000011600 */
.L_x_7927:
[----:B------:R-:W-:Y:S05]  /*b510*/  BSYNC B0 ;  /* 0x0000000000007941 */ /* 0x000fea0003800000 */
.L_x_7925:
[----:B------:R-:W-:-:S04]  /*b520*/  IMAD R159, R159, R2, -R14 ;  /* 0x000000029f9f7224 */ /* 0x000fc800078e0a0e */
[----:B------:R-:W-:-:S05]  /*b530*/  IMAD R159, R16, -0x2, R159 ;  /* 0xfffffffe109f7824 */ /* 0x000fca00078e029f */
[----:B------:R-:W-:Y:S02]  /*b540*/  VIADDMNMX R10, R159, R2, R10, PT ;  /* 0x000000029f0a7246 */ /* 0x000fe4000380010a */
[----:B------:R-:W-:-:S07]  /*b550*/  VIMNMX R12, R12, R159, !PT ;  /* 0x0000009f0c0c7248 */ /* 0x000fce0007fe0100 */
.L_x_7924:
        /* <DEDUP_REMOVED lines=377> */
.L_x_7928:
        /* <DEDUP_REMOVED lines=107> */
.L_x_7910:
[----:B------:R-:W-:Y:S06]  /*d3a0*/  BAR.ARV 0x8, 0x180 ;  /* 0x0206000000007b1d */ /* 0x000fec0000002000 */
[----:B------:R-:W-:Y:S05]  /*d3b0*/  @!P0 BRA `(.L_x_7930) ;  /* 0x0000000000048947 */ /* 0x000fea0003800000 */
[----:B------:R-:W-:Y:S01]  /*d3c0*/  BPT.TRAP 0x1 ;  /* 0x000000040000795c */ /* 0x000fe20000300000 */
.L_x_7930:
[----:B------:R-:W-:Y:S01]  /*d3d0*/  ULEA UR5, UR46, UR41, 0x3 ;  /* 0x000000292e057291 */ /* 0x000fe2000f8e183f */
[----:B------:R-:W-:-:S05]  /*d3e0*/  IMAD.U32 R6, RZ, RZ, UR47 ;  /* 0x0000002fff067e24 */ /* 0x000fca000f8e00ff */
[----:B------:R-:W-:-:S04]  /*d3f0*/  SHF.L.U32 R6, R6, 0x1f, RZ ;  /* 0x0000001f06067819 */ /* 0x000fc800000006ff */
[----:B------:R0:W1:Y:S01]  /*d400*/  SYNCS.PHASECHK.TRANS64.TRYWAIT P1, [UR5+0x28850], R6 ;  /* 0x02885006ff0075a7 */ /* 0x0000620008020145 */
[----:B------:R-:W-:Y:S05]  /*d410*/  @!P0 BRA `(.L_x_7931) ;  /* 0x0000000000048947 */ /* 0x000fea0003800000 */
[----:B------:R-:W-:Y:S01]  /*d420*/  BPT.TRAP 0x1 ;  /* 0x000000040000795c */ /* 0x000fe20000300000 */
.L_x_7931:
[----:B-1----:R-:W-:Y:S05]  /*d430*/  @P1 BRA `(.L_x_7932) ;  /* 0x0000000000081947 */ /* 0x002fea0003800000 */
[----:B------:R-:W1:Y:S02]  /*d440*/  SYNCS.PHASECHK.TRANS64.TRYWAIT P1, [UR5+0x28850], R6 ;  /* 0x02885006ff0075a7 */ /* 0x000e640008020145 */
[----:B-1----:R-:W-:Y:S05]  /*d450*/  @!P1 BRA `(.L_x_7933) ;  /* 0x00000088007c9947 */ /* 0x002fea0003800000 */
.L_x_7932:
        /* <DEDUP_REMOVED lines=9> */
[----:B------:R-:W-:-:S07]  /*d4f0*/  ULEA UR4, UR46, UR4, 0xb ;  /* 0x000000042e047291 */ /* 0x000fce000f8e583f */
[----:B------:R-:W-:Y:S02]  /*d500*/  UMOV UR6, UR4 ;  /* 0x0000000400067c82 */ /* 0x000fe40008000000 */
[----:B------:R-:W-:Y:S01]  /*d510*/  HGMMA.64x128x16.F32 R88, R180, gdesc[UR4].tnspB, R88, gsb0 ;  /* 0x41e00004b4587df0 */ /* 0x000fe20008000858 */
[----:B------:R-:W-:Y:S01]  /*d520*/  UIADD3 UR6, UR4, 0x80, URZ ;  /* 0x0000008004067890 */ /* 0x000fe2000fffe03f */
[----:B-1----:R-:W-:Y:S01]  /*d530*/  FADD.FTZ R7, R7, R4 ;  /* 0x0000000407077221 */ /* 0x002fe20000010000 */
[----:B------:R-:W-:Y:S01]  /*d540*/  UMOV UR7, 0x40000040 ;  /* 0x4000004000077882 */ /* 0x000fe20000000000 */
[----:B------:R-:W-:Y:S02]  /*d550*/  IMAD.MOV.U32 R4, RZ, RZ, RZ ;  /* 0x000000ffff047224 */ /* 0x000fe400078e00ff */
[----:B0-----:R-:W-:Y:S01]  /*d560*/  FADD.FTZ R8, R6, R3 ;  /* 0x0000000306087221 */ /* 0x001fe20000010000 */
[----:B------:R-:W-:Y:S01]  /*d570*/  IMAD.MOV.U32 R3, RZ, RZ, -0x800000 ;  /* 0xff800000ff037424 */ /* 0x000fe200078e00ff */
        /* <DEDUP_REMOVED lines=54> */
.L_x_7934:
        /* <DEDUP_REMOVED lines=74> */
.L_x_7856:
        /* <DEDUP_REMOVED lines=16> */
[----:B------:R-:W-:Y:S01]  /*de80*/  F2FP.F16.F32.PACK_AB R136, R137, R136 ;  /* 0x000000888988723e */ /* 0x000fe200000000ff */
[----:B------:R-:W1:Y:S01]  /*de90*/  LDC R49, c[0x0][0xbe8] ;  /* 0x0002fa00ff317b82 */ /* 0x000e620000000800 */
        /* <DEDUP_REMOVED lines=9> */
[----:B------:R-:W-:Y:S02]  /*df30*/  F2FP.F16.F32.PACK_AB R145, R147, R146 ;  /* 0x000000929391723e */ /* 0x000fe400000000ff */
[----:B------:R-:W-:Y:S02]  /*df40*/  F2FP.F16.F32.PACK_AB R146, R149, R148 ;  /* 0x000000949592723e */ /* 0x000fe400000000ff */
[----:B------:R-:W-:Y:S02]  /*df50*/  F2FP.F16.F32.PACK_AB R147, R151, R150 ;  /* 0x000000969793723e */ /* 0x000fe400000000ff */
[----:B------:R-:W-:Y:S02]  /*df60*/  MOV R24, R0 ;  /* 0x0000000000187202 */ /* 0x000fe40000000f00 */
[----:B0-----:R-:W-:-:S03]  /*df70*/  MOV R25, R5 ;  /* 0x0000000500197202 */ /* 0x001fc60000000f00 */
[----:B------:R-:W-:-:S03]  /*df80*/  IMAD.WIDE R4, R188, 0x2, R24 ;  /* 0x00000002bc047825 */ /* 0x000fc600078e0218 */
[C---:B------:R-:W-:Y:S02]  /*df90*/  LOP3.LUT R7, R4.reuse, 0x380, RZ, 0xc0, !PT ;  /* 0x0000038004077812 */ /* 0x040fe400078ec0ff */
[C---:B------:R-:W-:Y:S02]  /*dfa0*/  IADD3 R8, P5, R4.reuse, 0x40, RZ ;  /* 0x0000004004087810 */ /* 0x040fe40007fbe0ff */
        /* <DEDUP_REMOVED lines=17> */
[----:B------:R-:W-:Y:S02]  /*e0c0*/  SHF.R.U64 R7, R7, 0x3, RZ ;  /* 0x0000000307077819 */ /* 0x000fe400000012ff */
[----:B------:R-:W-:Y:S02]  /*e0d0*/  SHF.R.U64 R6, R6, 0x3, RZ ;  /* 0x0000000306067819 */ /* 0x000fe400000012ff */
[----:B------:R-:W-:Y:S02]  /*e0e0*/  MOV R36, R4 ;  /* 0x0000000400247202 */ /* 0x000fe40000000f00 */
[----:B------:R-:W-:Y:S02]  /*e0f0*/  LOP3.LUT R10, R33, 0x380, RZ, 0xc0, !PT ;  /* 0x00000380210a7812 */ /* 0x000fe400078ec0ff */
[----:B------:R-:W-:Y:S02]  /*e100*/  LOP3.LUT R28, R7, R8, RZ, 0x3c, !PT ;  /* 0x00000008071c7212 */ /* 0x000fe400078e3cff */
[----:B------:R-:W-:-:S02]  /*e110*/  F2FP.F16.F32.PACK_AB R4, R89, R2 ;  /* 0x000000025904723e */ /* 0x000fc400000000ff */
[----:B------:R-:W-:Y:S02]  /*e120*/  LOP3.LUT R2, R37, 0x380, RZ, 0xc0, !PT ;  /* 0x0000038025027812 */ /* 0x000fe400078ec0ff */
[----:B------:R-:W-:Y:S02]  /*e130*/  LOP3.LUT R8, R39, 0x380, RZ, 0xc0, !PT ;  /* 0x0000038027087812 */ /* 0x000fe400078ec0ff */
[----:B------:R-:W-:Y:S02]  /*e140*/  LOP3.LUT R12, R35, 0x380, RZ, 0xc0, !PT ;  /* 0x00000380230c7812 */ /* 0x000fe400078ec0ff */
[----:B------:R-:W-:Y:S02]  /*e150*/  LOP3.LUT R30, R6, R21, RZ, 0x3c, !PT ;  /* 0x00000015061e7212 */ /* 0x000fe400078e3cff */
[----:B------:R-:W-:Y:S02]  /*e160*/  SHF.R.U64 R10, R10, 0x3, RZ ;  /* 0x000000030a0a7819 */ /* 0x000fe400000012ff */
[----:B------:R-:W-:-:S02]  /*e170*/  LOP3.LUT R21, R26, 0x380, RZ, 0xc0, !PT ;  /* 0x000003801a157812 */ /* 0x000fc400078ec0ff */
[----:B------:R-:W-:Y:S02]  /*e180*/  SHF.R.U64 R2, R2, 0x3, RZ ;  /* 0x0000000302027819 */ /* 0x000fe400000012ff */
[----:B------:R-:W-:Y:S02]  /*e190*/  SHF.R.U64 R8, R8, 0x3, RZ ;  /* 0x0000000308087819 */ /* 0x000fe400000012ff */
[----:B------:R-:W-:Y:S02]  /*e1a0*/  SHF.R.U64 R12, R12, 0x3, RZ ;  /* 0x000000030c0c7819 */ /* 0x000fe400000012ff */
[----:B------:R-:W-:Y:S02]  /*e1b0*/  LOP3.LUT R14, R10, R33, RZ, 0x3c, !PT ;  /* 0x000000210a0e7212 */ /* 0x000fe400078e3cff */
[----:B------:R-:W-:Y:S02]  /*e1c0*/  SHF.R.U64 R21, R21, 0x3, RZ ;  /* 0x0000000315157819 */ /* 0x000fe400000012ff */
[----:B------:R-:W-:-:S02]  /*e1d0*/  F2FP.F16.F32.PACK_AB R5, R91, R90 ;  /* 0x0000005a5b05723e */ /* 0x000fc400000000ff */
[----:B------:R-:W-:Y:S02]  /*e1e0*/  F2FP.F16.F32.PACK_AB R6, R93, R92 ;  /* 0x0000005c5d06723e */ /* 0x000fe400000000ff */
[----:B------:R-:W-:Y:S01]  /*e1f0*/  F2FP.F16.F32.PACK_AB R7, R95, R94 ;  /* 0x0000005e5f07723e */ /* 0x000fe200000000ff */
[----:B------:R-:W-:Y:S01]  /*e200*/  BAR.SYNC.DEFER_BLOCKING 0x1, 0x100 ;  /* 0x0044000000007b1d */ /* 0x000fe20000010000 */
[----:B------:R-:W-:Y:S02]  /*e210*/  LOP3.LUT R10, R2, R37, RZ, 0x3c, !PT ;  /* 0x00000025020a7212 */ /* 0x000fe400078e3cff */
[----:B------:R-:W-:Y:S02]  /*e220*/  LOP3.LUT R8, R8, R39, RZ, 0x3c, !PT ;  /* 0x0000002708087212 */ /* 0x000fe400078e3cff */
[----:B------:R-:W-:Y:S02]  /*e230*/  LOP3.LUT R12, R12, R35, RZ, 0x3c, !PT ;  /* 0x000000230c0c7212 */ /* 0x000fe400078e3cff */
[----:B------:R-:W-:-:S02]  /*e240*/  LOP3.LUT R26, R21, R26, RZ, 0x3c, !PT ;  /* 0x0000001a151a7212 */ /* 0x000fc400078e3cff */
[----:B------:R-:W-:Y:S02]  /*e250*/  MOV R32, R10 ;  /* 0x0000000a00207202 */ /* 0x000fe40000000f00 */
[----:B------:R-:W-:Y:S02]  /*e260*/  MOV R21, R8 ;  /* 0x0000000800157202 */ /* 0x000fe40000000f00 */
[----:B------:R-:W-:Y:S02]  /*e270*/  MOV R35, R30 ;  /* 0x0000001e00237202 */ /* 0x000fe40000000f00 */
[----:B------:R-:W-:Y:S02]  /*e280*/  F2FP.F16.F32.PACK_AB R8, R97, R96 ;  /* 0x000000606108723e */ /* 0x000fe400000000ff */
[----:B------:R-:W-:Y:S02]  /*e290*/  F2FP.F16.F32.PACK_AB R9, R99, R98 ;  /* 0x000000626309723e */ /* 0x000fe400000000ff */
[----:B------:R-:W-:-:S02]  /*e2a0*/  F2FP.F16.F32.PACK_AB R10, R101, R100 ;  /* 0x00000064650a723e */ /* 0x000fc400000000ff */
[----:B------:R-:W-:Y:S02]  /*e2b0*/  F2FP.F16.F32.PACK_AB R11, R103, R102 ;  /* 0x00000066670b723e */ /* 0x000fe400000000ff */
[----:B------:R-:W-:Y:S01]  /*e2c0*/  MOV R34, R28 ;  /* 0x0000001c00227202 */ /* 0x000fe20000000f00 */
[----:B------:R0:W-:Y:S01]  /*e2d0*/  STSM.16.M88.4 [R36], R4 ;  /* 0x0000000424007844 */ /* 0x0001e20000000200 */
[----:B------:R-:W-:Y:S02]  /*e2e0*/  MOV R2, R14 ;  /* 0x0000000e00027202 */ /* 0x000fe40000000f00 */
[----:B------:R-:W-:Y:S01]  /*e2f0*/  MOV R33, R12 ;  /* 0x0000000c00217202 */ /* 0x000fe20000000f00 */
[----:B------:R-:W-:Y:S01]  /*e300*/  STSM.16.M88.4 [R35], R8 ;  /* 0x0000000823007844 */ /* 0x000fe20000000200 */
[----:B------:R-:W-:Y:S02]  /*e310*/  F2FP.F16.F32.PACK_AB R12, R113, R112 ;  /* 0x00000070710c723e */ /* 0x000fe400000000ff */
[----:B------:R-:W-:-:S02]  /*e320*/  F2FP.F16.F32.PACK_AB R13, R115, R114 ;  /* 0x00000072730d723e */ /* 0x000fc400000000ff */
[----:B------:R-:W-:Y:S02]  /*e330*/  F2FP.F16.F32.PACK_AB R14, R117, R116 ;  /* 0x00000074750e723e */ /* 0x000fe400000000ff */
[----:B------:R-:W-:Y:S02]  /*e340*/  F2FP.F16.F32.PACK_AB R15, R119, R118 ;  /* 0x00000076770f723e */ /* 0x000fe400000000ff */
[----:B------:R-:W-:Y:S02]  /*e350*/  F2FP.F16.F32.PACK_AB R28, R121, R120 ;  /* 0x00000078791c723e */ /* 0x000fe400000000ff */
[----:B------:R-:W-:Y:S02]  /*e360*/  F2FP.F16.F32.PACK_AB R29, R123, R122 ;  /* 0x0000007a7b1d723e */ /* 0x000fe400000000ff */
[----:B0-----:R-:W-:Y:S02]  /*e370*/  F2FP.F16.F32.PACK_AB R4, R105, R104 ;  /* 0x000000686904723e */ /* 0x001fe400000000ff */
[----:B------:R-:W-:-:S02]  /*e380*/  F2FP.F16.F32.PACK_AB R5, R107, R106 ;  /* 0x0000006a6b05723e */ /* 0x000fc400000000ff */
[----:B------:R-:W-:Y:S02]  /*e390*/  F2FP.F16.F32.PACK_AB R6, R109, R108 ;  /* 0x0000006c6d06723e */ /* 0x000fe400000000ff */
[----:B------:R-:W-:Y:S02]  /*e3a0*/  F2FP.F16.F32.PACK_AB R7, R111, R110 ;  /* 0x0000006e6f07723e */ /* 0x000fe400000000ff */
[----:B------:R-:W-:Y:S02]  /*e3b0*/  F2FP.F16.F32.PACK_AB R30, R125, R124 ;  /* 0x0000007c7d1e723e */ /* 0x000fe400000000ff */
[----:B------:R-:W-:Y:S01]  /*e3c0*/  F2FP.F16.F32.PACK_AB R31, R127, R126 ;  /* 0x0000007e7f1f723e */ /* 0x000fe200000000ff */
[----:B------:R0:W-:Y:S01]  /*e3d0*/  STSM.16.M88.4 [R34], R4 ;  /* 0x0000000422007844 */ /* 0x0001e20000000200 */
[----:B------:R-:W-:Y:S02]  /*e3e0*/  MOV R26, R26 ;  /* 0x0000001a001a7202 */ /* 0x000fe40000000f00 */
[----:B------:R-:W-:Y:S01]  /*e3f0*/  PLOP3.LUT P0, PT, PT, PT, UP0, 0x80, 0x0 ;  /* 0x000000000000781c */ /* 0x000fe20003f0f008 */
[----:B------:R2:W-:Y:S04]  /*e400*/  STSM.16.M88.4 [R2], R12 ;  /* 0x0000000c02007844 */ /* 0x0005e80000000200 */
[----:B------:R3:W-:Y:S04]  /*e410*/  STSM.16.M88.4 [R33], R28 ;  /* 0x0000001c21007844 */ /* 0x0007e80000000200 */
[----:B------:R3:W-:Y:S04]  /*e420*/  STSM.16.M88.4 [R32], R128 ;  /* 0x0000008020007844 */ /* 0x0007e80000000200 */
[----:B------:R3:W-:Y:S01]  /*e430*/  STSM.16.M88.4 [R21], R136 ;  /* 0x0000008815007844 */ /* 0x0007e20000000200 */
[----:B0-----:R-:W-:-:S02]  /*e440*/  IMAD.U32 R4, RZ, RZ, UR8 ;  /* 0x00000008ff047e24 */ /* 0x001fc4000f8e00ff */
[----:B------:R-:W-:Y:S01]  /*e450*/  IMAD.U32 R5, RZ, RZ, UR9 ;  /* 0x00000009ff057e24 */ /* 0x000fe2000f8e00ff */
[----:B------:R3:W-:Y:S01]  /*e460*/  STSM.16.M88.4 [R26], R144 ;  /* 0x000000901a007844 */ /* 0x0007e20000000200 */
[----:B------:R-:W-:Y:S01]  /*e470*/  ULDC.64 UR8, c[0x0][0xc08] ;  /* 0x0003020000087ab9 */ /* 0x000fe20000000a00 */
[----:B------:R-:W-:Y:S06]  /*e480*/  BAR.SYNC.DEFER_BLOCKING 0x1, 0x100 ;  /* 0x0044000000007b1d */ /* 0x000fec0000010000 */
[----:B--2---:R-:W2:Y:S01]  /*e490*/  @P0 LDG.E R2, desc[UR54][R4.64] ;  /* 0x0000003604020981 */ /* 0x004ea2000c1e1900 */
[----:B------:R-:W-:Y:S01]  /*e4a0*/  UISETP.NE.U32.AND UP1, UPT, UR8, URZ, UPT ;  /* 0x0000003f0800728c */ /* 0x000fe2000bf25070 */
[----:B-1----:R-:W-:Y:S01]  /*e4b0*/  ISETP.NE.AND P1, PT, R49, 0x1, PT ;  /* 0x000000013100780c */ /* 0x002fe20003f25270 */
[----:B------:R-:W-:Y:S01]  /*e4c0*/  ULDC UR10, c[0x0][0xa88] ;  /* 0x0002a200000a7ab9 */ /* 0x000fe20000000800 */
[----:B------:R-:W-:Y:S01]  /*e4d0*/  UMOV UR4, URZ ;  /* 0x0000003f00047c82 */ /* 0x000fe20008000000 */
[----:B------:R-:W-:-:S06]  /*e4e0*/  UISETP.NE.AND.EX UP1, UPT, UR9, URZ, UPT, UP1 ;  /* 0x0000003f0900728c */ /* 0x000fcc000bf25310 */
[----:B------:R-:W-:-:S04]  /*e4f0*/  PLOP3.LUT P2, PT, PT, PT, UP1, 0x80, 0x0 ;  /* 0x000000000000781c */ /* 0x000fc80003f4f018 */
[----:B------:R-:W0:Y:S01]  /*e500*/  @P1 LDC R6, c[0x0][0xbec] ;  /* 0x0002fb00ff061b82 */ /* 0x000e220000000800 */
[----:B------:R-:W-:Y:S02]  /*e510*/  @UP1 ULDC.64 UR8, c[0x0][0xc08] ;  /* 0x0003020000081ab9 */ /* 0x000fe40000000a00 */
[----:B------:R-:W-:-:S05]  /*e520*/  @UP1 UIMAD.WIDE UR8, UR36, 0x4, UR8 ;  /* 0x00000004240818a5 */ /* 0x000fca000f8e0208 */
[----:B------:R-:W1:Y:S01]  /*e530*/  @P1 LDC R8, c[0x0][0xbf0] ;  /* 0x0002fc00ff081b82 */ /* 0x000e620000000800 */
[----:B------:R-:W-:Y:S02]  /*e540*/  IMAD.U32 R10, RZ, RZ, UR8 ;  /* 0x00000008ff0a7e24 */ /* 0x000fe4000f8e00ff */
[----:B------:R-:W-:Y:S01]  /*e550*/  IMAD.U32 R11, RZ, RZ, UR9 ;  /* 0x00000009ff0b7e24 */ /* 0x000fe2000f8e00ff */
[----:B--2---:R-:W-:Y:S01]  /*e560*/  @P0 R2UR UR4, R2 ;  /* 0x00000000020402ca */ /* 0x004fe200000e0000 */
[----:B------:R-:W-:-:S06]  /*e570*/  IMAD.U32 R2, RZ, RZ, UR10 ;  /* 0x0000000aff027e24 */ /* 0x000fcc000f8e00ff */
[----:B------:R3:W5:Y:S01]  /*e580*/  @P2 LDG.E R2, desc[UR54][R10.64] ;  /* 0x000000360a022981 */ /* 0x000762000c1e1900 */
[----:B01----:R-:W-:Y:S07]  /*e590*/  @P2 BRA `(.L_x_7937) ;  /* 0x0000000000102947 */ /* 0x003fee0003800000 */
[----:B------:R-:W-:Y:S05]  /*e5a0*/  @!P0 BRA `(.L_x_7937) ;  /* 0x00000000000c8947 */ /* 0x000fea0003800000 */
[----:B------:R-:W2:Y:S04]  /*e5b0*/  LDG.E R7, desc[UR54][R4.64] ;  /* 0x0000003604077981 */ /* 0x000ea8000c1e1900 */
[----:B-----5:R-:W2:Y:S02]  /*e5c0*/  LDG.E R2, desc[UR54][R4.64+0x4] ;  /* 0x0000043604027981 */ /* 0x020ea4000c1e1900 */
[----:B--2---:R-:W-:-:S07]  /*e5d0*/  IMAD.IADD R2, R2, 0x1, -R7 ;  /* 0x0000000102027824 */ /* 0x004fce00078e0a07 */
.L_x_7937:
[----:B------:R-:W-:Y:S01]  /*e5e0*/  USHF.R.S32.HI UR9, URZ, 0x1f, UR4 ;  /* 0x0000001f3f097899 */ /* 0x000fe20008011404 */
[----:B------:R-:W-:Y:S01]  /*e5f0*/  VIADD R7, R17, UR37 ;  /* 0x0000002511077c36 */ /* 0x000fe20008000000 */
[----:B------:R-:W-:Y:S01]  /*e600*/  USHF.R.S32.HI UR16, URZ, 0x1f, UR42 ;  /* 0x0000001f3f107899 */ /* 0x000fe2000801142a */
[----:B---3--:R-:W-:Y:S01]  /*e610*/  VIADD R26, R187, UR37 ;  /* 0x00000025bb1a7c36 */ /* 0x008fe20008000000 */
[----:B------:R-:W-:Y:S01]  /*e620*/  ULDC.64 UR14, c[0x0][0xb90] ;  /* 0x0002e400000e7ab9 */ /* 0x000fe20000000a00 */
[----:B------:R-:W-:Y:S01]  /*e630*/  UMOV UR8, UR4 ;  /* 0x0000000400087c82 */ /* 0x000fe20008000000 */
[----:B------:R-:W-:Y:S01]  /*e640*/  UIMAD UR12, UR16, UR14, URZ ;  /* 0x0000000e100c72a4 */ /* 0x000fe2000f8e023f */
[----:B------:R-:W-:Y:S01]  /*e650*/  @P1 IMAD.HI.U32 R5, R7, R6, RZ ;  /* 0x0000000607051227 */ /* 0x000fe200078e00ff */
[----:B------:R-:W-:Y:S02]  /*e660*/  UIMAD.WIDE.U32 UR10, UR42, UR14, UR8 ;  /* 0x0000000e2a0a72a5 */ /* 0x000fe4000f8e0008 */
[----:B------:R-:W-:Y:S01]  /*e670*/  USHF.R.S32.HI UR8, URZ, 0x1f, UR36 ;  /* 0x0000001f3f087899 */ /* 0x000fe20008011424 */
[----:B------:R-:W-:Y:S01]  /*e680*/  IMAD.MOV.U32 R4, RZ, RZ, R7 ;  /* 0x000000ffff047224 */ /* 0x000fe200078e0007 */
[----:B------:R-:W-:Y:S01]  /*e690*/  UIMAD UR12, UR42, UR15, UR12 ;  /* 0x0000000f2a0c72a4 */ /* 0x000fe2000f8e020c */
[----:B------:R-:W-:Y:S01]  /*e6a0*/  @P1 SHF.R.U32.HI R4, RZ, R8, R5 ;  /* 0x00000008ff041219 */ /* 0x000fe20000011605 */
[----:B------:R-:W-:Y:S01]  /*e6b0*/  USEL UR18, UR8, URZ, !UP0 ;  /* 0x0000003f08127287 */ /* 0x000fe2000c000000 */
[----:B------:R-:W-:Y:S01]  /*e6c0*/  IMAD R5, R184, 0x40, R18 ;  /* 0x00000040b8057824 */ /* 0x000fe200078e0212 */
[----:B------:R-:W-:Y:S01]  /*e6d0*/  ULDC.64 UR14, c[0x0][0xb98] ;  /* 0x0002e600000e7ab9 */ /* 0x000fe20000000a00 */
[----:B------:R-:W-:Y:S01]  /*e6e0*/  USEL UR17, UR36, URZ, !UP0 ;  /* 0x0000003f24117287 */ /* 0x000fe2000c000000 */
[----:B------:R-:W-:Y:S01]  /*e6f0*/  IMAD.MOV R6, RZ, RZ, -R4 ;  /* 0x000000ffff067224 */ /* 0x000fe200078e0a04 */
[----:B------:R-:W-:Y:S01]  /*e700*/  UIMAD UR8, UR18, UR14, URZ ;  /* 0x0000000e120872a4 */ /* 0x000fe2000f8e023f */
[----:B------:R-:W-:Y:S01]  /*e710*/  IMAD.WIDE R24, R5, 0x2, R24 ;  /* 0x0000000205187825 */ /* 0x000fe200078e0218 */
[----:B------:R-:W-:Y:S01]  /*e720*/  UIADD3 UR11, UR11, UR12, URZ ;  /* 0x0000000c0b0b7290 */ /* 0x000fe2000fffe03f */
[----:B------:R-:W-:Y:S01]  /*e730*/  SHF.R.S32.HI R5, RZ, 0x1f, R4 ;  /* 0x0000001fff057819 */ /* 0x000fe20000011404 */
[----:B------:R-:W-:Y:S01]  /*e740*/  UIMAD UR8, UR17, UR15, UR8 ;  /* 0x0000000f110872a4 */ /* 0x000fe2000f8e0208 */
[----:B------:R-:W-:Y:S01]  /*e750*/  IMAD R7, R49, R6, R7 ;  /* 0x0000000631077224 */ /* 0x000fe200078e0207 */
[----:B------:R-:W-:Y:S01]  /*e760*/  UIMAD.WIDE.U32 UR10, UR17, UR14, UR10 ;  /* 0x0000000e110a72a5 */ /* 0x000fe2000f8e000a */
[----:B------:R-:W-:Y:S01]  /*e770*/  IADD3 R9, P3, R24, 0x2000, RZ ;  /* 0x0000200018097810 */ /* 0x000fe20007f7e0ff */
[----:B-----5:R-:W-:Y:S01]  /*e780*/  IMAD R51, R2, R49, RZ ;  /* 0x0000003102337224 */ /* 0x020fe200078e02ff */
[----:B------:R-:W-:Y:S01]  /*e790*/  IADD3 R13, P0, R24, 0x1000, RZ ;  /* 0x00001000180d7810 */ /* 0x000fe20007f1e0ff */
[----:B------:R-:W-:Y:S01]  /*e7a0*/  IMAD.U32 R8, RZ, RZ, UR8 ;  /* 0x00000008ff087e24 */ /* 0x000fe2000f8e00ff */
[----:B------:R-:W-:Y:S01]  /*e7b0*/  SHF.R.S32.HI R6, RZ, 0x1f, R7 ;  /* 0x0000001fff067819 */ /* 0x000fe20000011407 */
[----:B------:R-:W-:Y:S01]  /*e7c0*/  ULDC.64 UR12, c[0x0][0xaa0] ;  /* 0x0002a800000c7ab9 */ /* 0x000fe20000000a00 */
[----:B------:R-:W-:-:S02]  /*e7d0*/  IADD3 R4, P2, R4, UR10, RZ ;  /* 0x0000000a04047c10 */ /* 0x000fc4000ff5e0ff */
[----:B------:R-:W-:Y:S02]  /*e7e0*/  LOP3.LUT R12, R13, 0x380, RZ, 0xc0, !PT ;  /* 0x000003800d0c7812 */ /* 0x000fe400078ec0ff */
[----:B------:R-:W-:Y:S01]  /*e7f0*/  IADD3.X R5, R5, UR11, R8, P2, !PT ;  /* 0x0000000b05057c10 */ /* 0x000fe200097fe408 */
[----:B------:R-:W-:Y:S01]  /*e800*/  ULDC.64 UR10, c[0x0][0xb88] ;  /* 0x0002e200000a7ab9 */ /* 0x000fe20000000a00 */
[----:B------:R-:W-:Y:S01]  /*e810*/  LOP3.LUT R8, R9, 0x380, RZ, 0xc0, !PT ;  /* 0x0000038009087812 */ /* 0x000fe200078ec0ff */
[----:B------:R-:W-:Y:S01]  /*e820*/  IMAD R6, R6, UR10, RZ ;  /* 0x0000000a06067c24 */ /* 0x000fe2000f8e02ff */
[----:B------:R-:W-:Y:S01]  /*e830*/  SHF.R.U64 R12, R12, 0x3, RZ ;  /* 0x000000030c0c7819 */ /* 0x000fe200000012ff */
[C---:B------:R-:W-:Y:S01]  /*e840*/  IMAD.WIDE.U32 R4, R7.reuse, UR10, R4 ;  /* 0x0000000a07047c25 */ /* 0x040fe2000f8e0004 */
[----:B------:R-:W-:Y:S02]  /*e850*/  SHF.R.U64 R8, R8, 0x3, RZ ;  /* 0x0000000308087819 */ /* 0x000fe400000012ff */
[----:B------:R-:W-:Y:S01]  /*e860*/  LOP3.LUT R12, R12, R13, RZ, 0x3c, !PT ;  /* 0x0000000d0c0c7212 */ /* 0x000fe200078e3cff */
[----:B------:R-:W-:Y:S01]  /*e870*/  IMAD R11, R7, UR11, R6 ;  /* 0x0000000b070b7c24 */ /* 0x000fe2000f8e0206 */
[----:B------:R-:W-:Y:S01]  /*e880*/  LOP3.LUT R8, R8, R9, RZ, 0x3c, !PT ;  /* 0x0000000908087212 */ /* 0x000fe200078e3cff */
[----:B------:R-:W-:Y:S01]  /*e890*/  ULDC.64 UR10, c[0x0][0xb50] ;  /* 0x0002d400000a7ab9 */ /* 0x000fe20000000a00 */
[----:B------:R-:W-:Y:S01]  /*e8a0*/  IADD3 R7, P2, R24, 0x3000, RZ ;  /* 0x0000300018077810 */ /* 0x000fe20007f5e0ff */
[----:B------:R-:W-:Y:S01]  /*e8b0*/  IMAD.IADD R9, R5, 0x1, R11 ;  /* 0x0000000105097824 */ /* 0x000fe200078e020b */
[----:B------:R-:W-:Y:S01]  /*e8c0*/  LEA R10, P4, R4, UR10, 0x2 ;  /* 0x0000000a040a7c11 */ /* 0x000fe2000f8810ff */
[----:B------:R-:W-:Y:S01]  /*e8d0*/  IMAD.X R13, RZ, RZ, R25, P0 ;  /* 0x000000ffff0d7224 */ /* 0x000fe200000e0619 */
[----:B------:R-:W-:Y:S01]  /*e8e0*/  LOP3.LUT R5, R7, 0x380, RZ, 0xc0, !PT ;  /* 0x0000038007057812 */ /* 0x000fe200078ec0ff */
[----:B------:R-:W-:Y:S01]  /*e8f0*/  VIADD R6, R26, 0x8 ;  /* 0x000000081a067836 */ /* 0x000fe20000000000 */
[----:B------:R-:W-:Y:S01]  /*e900*/  LEA.HI.X R14, R4, UR11, R9, 0x2, P4 ;  /* 0x0000000b040e7c11 */ /* 0x000fe2000a0f1409 */
[----:B------:R-:W-:Y:S01]  /*e910*/  SHFL.IDX PT, R44, R10, RZ, 0x1c1f ;  /* 0x001c1fff0a2c7589 */ /* 0x000fe200000e0000 */
[----:B------:R-:W-:Y:S01]  /*e920*/  LOP3.LUT P0, RZ, R185, 0x3, RZ, 0xc0, !PT ;  /* 0x00000003b9ff7812 */ /* 0x000fe2000780c0ff */
[--C-:B------:R-:W-:Y:S01]  /*e930*/  IMAD.X R9, RZ, RZ, R25.reuse, P3 ;  /* 0x000000ffff097224 */ /* 0x100fe200018e0619 */
[----:B------:R-:W-:Y:S01]  /*e940*/  SHF.R.U64 R4, R5, 0x3, RZ ;  /* 0x0000000305047819 */ /* 0x000fe200000012ff */
[----:B------:R-:W0:Y:S01]  /*e950*/  SHFL.IDX PT, R45, R14, RZ, 0x1c1f ;  /* 0x001c1fff0e2d7589 */ /* 0x000e2200000e0000 */
[----:B------:R-:W-:Y:S01]  /*e960*/  IMAD.X R5, RZ, RZ, R25, P2 ;  /* 0x000000ffff057224 */ /* 0x000fe200010e0619 */
[----:B------:R-:W-:-:S02]  /*e970*/  ISETP.GE.OR P2, PT, R26, R51, P0 ;  /* 0x000000331a00720c */ /* 0x000fc40000746670 */
[----:B------:R-:W-:Y:S01]  /*e980*/  SHFL.IDX PT, R46, R10, 0x1, 0x1c1f ;  /* 0x003c1f000a2e7f89 */ /* 0x000fe200000e0000 */
[----:B------:R-:W-:Y:S02]  /*e990*/  ISETP.GE.OR P0, PT, R6, R51, P0 ;  /* 0x000000330600720c */ /* 0x000fe40000706670 */
[----:B------:R-:W-:Y:S01]  /*e9a0*/  LOP3.LUT R4, R4, R7, RZ, 0x3c, !PT ;  /* 0x0000000704047212 */ /* 0x000fe200078e3cff */
[----:B------:R-:W1:Y:S01]  /*e9b0*/  SHFL.IDX PT, R47, R14, 0x1, 0x1c1f ;  /* 0x003c1f000e2f7f89 */ /* 0x000e6200000e0000 */
[C---:B------:R-:W-:Y:S01]  /*e9c0*/  IADD3 R7, P3, R24.reuse, 0x7000, RZ ;  /* 0x0000700018077810 */ /* 0x040fe20007f7e0ff */
[----:B------:R-:W-:Y:S01]  /*e9d0*/  UIMAD UR10, UR9, UR12, URZ ;  /* 0x0000000c090a72a4 */ /* 0x000fe2000f8e023f */
[C---:B------:R-:W-:Y:S02]  /*e9e0*/  IADD3 R41, P6, R24.reuse, 0x4000, RZ ;  /* 0x0000400018297810 */ /* 0x040fe40007fde0ff */
[----:B------:R-:W-:Y:S02]  /*e9f0*/  LOP3.LUT R2, R7, 0x380, RZ, 0xc0, !PT ;  /* 0x0000038007027812 */ /* 0x000fe400078ec0ff */
[----:B------:R-:W-:Y:S01]  /*ea00*/  IADD3 R37, P5, R24, 0x5000, RZ ;  /* 0x0000500018257810 */ /* 0x000fe20007fbe0ff */
[----:B------:R-:W-:Y:S01]  /*ea10*/  IMAD.X R29, RZ, RZ, R25, P3 ;  /* 0x000000ffff1d7224 */ /* 0x000fe200018e0619 */
[----:B------:R-:W-:-:S02]  /*ea20*/  SHF.R.U64 R2, R2, 0x3, RZ ;  /* 0x0000000302027819 */ /* 0x000fc400000012ff */
[C---:B------:R-:W-:Y:S02]  /*ea30*/  IADD3 R33, P4, R24.reuse, 0x6000, RZ ;  /* 0x0000600018217810 */ /* 0x040fe40007f9e0ff */
[----:B------:R-:W-:Y:S01]  /*ea40*/  LOP3.LUT R11, R24, 0x380, RZ, 0xc0, !PT ;  /* 0x00000380180b7812 */ /* 0x000fe200078ec0ff */
[----:B0-----:R0:W-:Y:S01]  /*ea50*/  @!P2 ST.E desc[UR54][R44.64], R20 ;  /* 0x000000142c00a985 */ /* 0x0011e2000c101936 */
[----:B------:R-:W-:Y:S01]  /*ea60*/  UIMAD.WIDE.U32 UR8, UR4, UR12, URZ ;  /* 0x0000000c040872a5 */ /* 0x000fe2000f8e003f */
[----:B------:R-:W-:Y:S01]  /*ea70*/  LOP3.LUT R28, R2, R7, RZ, 0x3c, !PT ;  /* 0x00000007021c7212 */ /* 0x000fe200078e3cff */
[----:B------:R-:W-:Y:S01]  /*ea80*/  UIMAD UR10, UR4, UR13, UR10 ;  /* 0x0000000d040a72a4 */ /* 0x000fe2000f8e020a */
[----:B------:R-:W-:Y:S02]  /*ea90*/  LOP3.LUT R40, R41, 0x380, RZ, 0xc0, !PT ;  /* 0x0000038029287812 */ /* 0x000fe400078ec0ff */
[----:B------:R-:W-:Y:S01]  /*eaa0*/  LOP3.LUT R36, R37, 0x380, RZ, 0xc0, !PT ;  /* 0x0000038025247812 */ /* 0x000fe200078ec0ff */
[----:B------:R-:W-:Y:S01]  /*eab0*/  ULDC.64 UR12, c[0x0][0xae8] ;  /* 0x0002ba00000c7ab9 */ /* 0x000fe20000000a00 */
[----:B-1----:R1:W-:Y:S01]  /*eac0*/  @!P0 ST.E desc[UR54][R46.64], R3 ;  /* 0x000000032e008985 */ /* 0x0023e2000c101936 */
[----:B------:R-:W-:-:S02]  /*ead0*/  LOP3.LUT R32, R33, 0x380, RZ, 0xc0, !PT ;  /* 0x0000038021207812 */ /* 0x000fc400078ec0ff */
[----:B------:R-:W-:Y:S01]  /*eae0*/  SHF.R.U64 R11, R11, 0x3, RZ ;  /* 0x000000030b0b7819 */ /* 0x000fe200000012ff */
[----:B0-----:R-:W0:Y:S01]  /*eaf0*/  @P1 LDC R20, c[0x0][0xbec] ;  /* 0x0002fb00ff141b82 */ /* 0x001e220000000800 */
[----:B------:R-:W-:Y:S01]  /*eb00*/  IMAD R2, R22, 0x20, R184 ;  /* 0x0000002016027824 */ /* 0x000fe200078e02b8 */
[----:B------:R-:W-:Y:S01]  /*eb10*/  UIADD3 UR9, UR9, UR10, URZ ;  /* 0x0000000a09097290 */ /* 0x000fe2000fffe03f */
[----:B------:R-:W-:Y:S01]  /*eb20*/  SHF.R.U64 R40, R40, 0x3, RZ ;  /* 0x0000000328287819 */ /* 0x000fe200000012ff */
[----:B------:R-:W-:Y:S01]  /*eb30*/  UIMAD UR4, UR16, UR12, URZ ;  /* 0x0000000c100472a4 */ /* 0x000fe2000f8e023f */
[----:B------:R-:W-:-:S03]  /*eb40*/  SHF.R.U64 R36, R36, 0x3, RZ ;  /* 0x0000000324247819 */ /* 0x000fc600000012ff */
[----:B-1----:R-:W1:Y:S01]  /*eb50*/  @P1 LDC R3, c[0x0][0xbf0] ;  /* 0x0002fc00ff031b82 */ /* 0x002e620000000800 */
[----:B------:R-:W-:Y:S01]  /*eb60*/  VIADD R45, R2, UR37 ;  /* 0x00000025022d7c36 */ /* 0x000fe20008000000 */
[----:B------:R-:W-:Y:S01]  /*eb70*/  UIMAD UR4, UR42, UR13, UR4 ;  /* 0x0000000d2a0472a4 */ /* 0x000fe2000f8e0204 */
[----:B------:R-:W-:Y:S01]  /*eb80*/  SHF.R.U64 R32, R32, 0x3, RZ ;  /* 0x0000000320207819 */ /* 0x000fe200000012ff */
[----:B------:R-:W-:Y:S01]  /*eb90*/  UIMAD.WIDE.U32 UR8, UR42, UR12, UR8 ;  /* 0x0000000c2a0872a5 */ /* 0x000fe2000f8e0008 */
[----:B------:R-:W-:Y:S01]  /*eba0*/  LOP3.LUT R24, R11, R24, RZ, 0x3c, !PT ;  /* 0x000000180b187212 */ /* 0x000fe200078e3cff */
[----:B------:R-:W-:Y:S01]  /*ebb0*/  ULDC.64 UR10, c[0x0][0xaf0] ;  /* 0x0002bc00000a7ab9 */ /* 0x000fe20000000a00 */
[----:B------:R-:W-:Y:S01]  /*ebc0*/  IMAD.MOV.U32 R21, RZ, RZ, R45 ;  /* 0x000000ffff157224 */ /* 0x000fe200078e002d */
[----:B------:R-:W-:Y:S01]  /*ebd0*/  UIADD3 UR9, UR9, UR4, URZ ;  /* 0x0000000409097290 */ /* 0x000fe2000fffe03f */
[----:B------:R-:W-:Y:S01]  /*ebe0*/  LOP3.LUT R40, R40, R41, RZ, 0x3c, !PT ;  /* 0x0000002928287212 */ /* 0x000fe200078e3cff */
[----:B------:R-:W-:Y:S01]  /*ebf0*/  UIMAD UR4, UR18, UR10, URZ ;  /* 0x0000000a120472a4 */ /* 0x000fe2000f8e023f */
[----:B------:R-:W-:Y:S01]  /*ec00*/  LOP3.LUT R36, R36, R37, RZ, 0x3c, !PT ;  /* 0x0000002524247212 */ /* 0x000fe200078e3cff */
[----:B------:R-:W5:Y:S01]  /*ec10*/  LD.E.128 R12, desc[UR54][R12.64] ;  /* 0x000000360c0c7980 */ /* 0x000f62000c101d00 */
[----:B0-----:R-:W-:Y:S01]  /*ec20*/  @P1 IMAD.HI.U32 R2, R45, R20, RZ ;  /* 0x000000142d021227 */ /* 0x001fe200078e00ff */
[----:B------:R-:W-:Y:S01]  /*ec30*/  UIMAD UR4, UR17, UR11, UR4 ;  /* 0x0000000b110472a4 */ /* 0x000fe2000f8e0204 */
[----:B------:R-:W-:Y:S01]  /*ec40*/  LOP3.LUT R32, R32, R33, RZ, 0x3c, !PT ;  /* 0x0000002120207212 */ /* 0x000fe200078e3cff */
[----:B------:R-:W-:Y:S01]  /*ec50*/  UIMAD.WIDE.U32 UR8, UR17, UR10, UR8 ;  /* 0x0000000a110872a5 */ /* 0x000fe2000f8e0008 */
[--C-:B------:R-:W-:Y:S01]  /*ec60*/  IMAD.X R41, RZ, RZ, R25.reuse, P6 ;  /* 0x000000ffff297224 */ /* 0x100fe200030e0619 */
[----:B------:R-:W5:Y:S01]  /*ec70*/  LD.E.128 R8, desc[UR54][R8.64] ;  /* 0x0000003608087980 */ /* 0x000f62000c101d00 */
[--C-:B------:R-:W-:Y:S01]  /*ec80*/  IMAD.X R37, RZ, RZ, R25.reuse, P5 ;  /* 0x000000ffff257224 */ /* 0x100fe200028e0619 */
[----:B-1----:R-:W-:Y:S01]  /*ec90*/  @P1 SHF.R.U32.HI R21, RZ, R3, R2 ;  /* 0x00000003ff151219 */ /* 0x002fe20000011602 */
[----:B------:R-:W-:Y:S01]  /*eca0*/  IMAD.X R33, RZ, RZ, R25, P4 ;  /* 0x000000ffff217224 */ /* 0x000fe200020e0619 */
[----:B------:R-:W-:Y:S01]  /*ecb0*/  UIADD3 UR4, UR9, UR4, URZ ;  /* 0x0000000409047290 */ /* 0x000fe2000fffe03f */
[----:B------:R-:W5:Y:S01]  /*ecc0*/  LD.E.128 R4, desc[UR54][R4.64] ;  /* 0x0000003604047980 */ /* 0x000f62000c101d00 */
[--C-:B------:R-:W-:Y:S01]  /*ecd0*/  SHF.R.S32.HI R20, RZ, 0x1f, R21.reuse ;  /* 0x0000001fff147819 */ /* 0x100fe20000011415 */
[----:B------:R-:W-:Y:S01]  /*ece0*/  IMAD.MOV R44, RZ, RZ, -R21 ;  /* 0x000000ffff2c7224 */ /* 0x000fe200078e0a15 */
[----:B------:R-:W-:Y:S01]  /*ecf0*/  ULDC.64 UR10, c[0x0][0xae0] ;  /* 0x0002b800000a7ab9 */ /* 0x000fe20000000a00 */
[----:B------:R-:W-:Y:S01]  /*ed00*/  IMAD.U32 R3, RZ, RZ, UR9 ;  /* 0x00000009ff037e24 */ /* 0x000fe2000f8e00ff */
[----:B------:R-:W5:Y:S01]  /*ed10*/  LD.E.128 R24, desc[UR54][R24.64] ;  /* 0x0000003618187980 */ /* 0x000f62000c101d00 */
[----:B------:R-:W-:-:S02]  /*ed20*/  IMAD R20, R20, UR10, RZ ;  /* 0x0000000a14147c24 */ /* 0x000fc4000f8e02ff */
[----:B------:R-:W-:Y:S01]  /*ed30*/  IMAD R45, R49, R44, R45 ;  /* 0x0000002c312d7224 */ /* 0x000fe200078e022d */
[----:B------:R-:W5:Y:S01]  /*ed40*/  LD.E.128 R40, desc[UR54][R40.64] ;  /* 0x0000003628287980 */ /* 0x000f62000c101d00 */
[----:B------:R-:W-:Y:S01]  /*ed50*/  IMAD.U32 R2, RZ, RZ, UR8 ;  /* 0x00000008ff027e24 */ /* 0x000fe2000f8e00ff */
[----:B------:R-:W-:Y:S01]  /*ed60*/  ULDC.64 UR8, c[0x0][0xad8] ;  /* 0x0002b60000087ab9 */ /* 0x000fe20000000a00 */
[----:B------:R-:W-:Y:S01]  /*ed70*/  IMAD.U32 R3, RZ, RZ, UR4 ;  /* 0x00000004ff037e24 */ /* 0x000fe2000f8e00ff */
[----:B------:R-:W5:Y:S01]  /*ed80*/  LD.E.128 R36, desc[UR54][R36.64] ;  /* 0x0000003624247980 */ /* 0x000f62000c101d00 */
[----:B------:R-:W-:-:S03]  /*ed90*/  IMAD R47, R21, UR11, R20 ;  /* 0x0000000b152f7c24 */ /* 0x000fc6000f8e0214 */
[----:B------:R-:W5:Y:S01]  /*eda0*/  LD.E.128 R32, desc[UR54][R32.64] ;  /* 0x0000003620207980 */ /* 0x000f62000c101d00 */
[----:B------:R-:W-:-:S03]  /*edb0*/  SHF.R.S32.HI R20, RZ, 0x1f, R45 ;  /* 0x0000001fff147819 */ /* 0x000fc6000001142d */
[----:B------:R-:W5:Y:S01]  /*edc0*/  LD.E.128 R28, desc[UR54][R28.64] ;  /* 0x000000361c1c7980 */ /* 0x000f62000c101d00 */
[----:B------:R-:W-:Y:S01]  /*edd0*/  IMAD.WIDE.U32 R2, R21, UR10, R2 ;  /* 0x0000000a15027c25 */ /* 0x000fe2000f8e0002 */
        /* <DEDUP_REMOVED lines=8> */
[----:B------:R-:W-:Y:S02]  /*ee60*/  VIADD R46, R184, UR37 ;  /* 0x00000025b82e7c36 */ /* 0x000fe40008000000 */
[C---:B------:R-:W-:Y:S02]  /*ee70*/  IMAD R21, R45.reuse, UR9, R44 ;  /* 0x000000092d157c24 */ /* 0x040fe4000f8e022c */
[----:B------:R-:W-:Y:S01]  /*ee80*/  IMAD.WIDE.U32 R2, R45, UR8, R2 ;  /* 0x000000082d027c25 */ /* 0x000fe2000f8e0002 */
[CC--:B------:R-:W-:Y:S01]  /*ee90*/  ISETP.GE.AND P2, PT, R46.reuse, R51.reuse, PT ;  /* 0x000000332e00720c */ /* 0x0c0fe20003f46270 */
[----:B------:R-:W-:Y:S02]  /*eea0*/  ULDC.64 UR8, c[0x0][0xa80] ;  /* 0x0002a00000087ab9 */ /* 0x000fe40000000a00 */
[----:B------:R-:W-:Y:S02]  /*eeb0*/  VIADD R20, R46, 0x20 ;  /* 0x000000202e147836 */ /* 0x000fe40000000000 */
[----:B------:R-:W-:Y:S01]  /*eec0*/  VIADD R0, R0, 0x28820 ;  /* 0x0002882000007836 */ /* 0x000fe20000000000 */
[----:B------:R-:W-:Y:S01]  /*eed0*/  LEA R44, P3, R2, UR8, 0x1 ;  /* 0x00000008022c7c11 */ /* 0x000fe2000f8608ff */
[----:B------:R-:W-:Y:S01]  /*eee0*/  IMAD.IADD R3, R3, 0x1, R21 ;  /* 0x0000000103037824 */ /* 0x000fe200078e0215 */
[----:B------:R-:W-:Y:S01]  /*eef0*/  ISETP.GE.AND P0, PT, R20, R51, PT ;  /* 0x000000331400720c */ /* 0x000fe20003f06270 */
[----:B------:R-:W-:Y:S01]  /*ef00*/  VIADD R20, R46, 0x40 ;  /* 0x000000402e147836 */ /* 0x000fe20000000000 */
[----:B------:R-:W-:-:S02]  /*ef10*/  PRMT R0, RZ, 0x654, R0 ;  /* 0x00000654ff007816 */ /* 0x000fc40000000000 */
[----:B------:R-:W-:Y:S01]  /*ef20*/  LEA.HI.X R45, R2, UR9, R3, 0x1, P3 ;  /* 0x00000009022d7c11 */ /* 0x000fe200098f0c03 */
[----:B------:R-:W-:Y:S01]  /*ef30*/  BSSY B1, `(.L_x_7938) ;  /* 0x000000f000017945 */ /* 0x000fe20003800000 */
[----:B------:R-:W-:Y:S01]  /*ef40*/  ISETP.GE.AND P1, PT, R20, R51, PT ;  /* 0x000000331400720c */ /* 0x000fe20003f26270 */
[----:B0-----:R0:W-:Y:S01]  /*ef50*/  SYNCS.ARRIVE.TRANS64.RED.A1T0 RZ, [R0+URZ], RZ ;  /* 0x000000ff00ff79a7 */ /* 0x0011e2000810043f */
        /* <DEDUP_REMOVED lines=12> */
.L_x_7939:
[----:B------:R-:W-:Y:S05]  /*f020*/  BSYNC B1 ;  /* 0x0000000000017941 */ /* 0x000fea0003800000 */
.L_x_7938:
        /* <DEDUP_REMOVED lines=13> */
.L_x_7941:
[----:B------:R-:W-:Y:S05]  /*f100*/  BSYNC B1 ;  /* 0x0000000000017941 */ /* 0x000fea0003800000 */
.L_x_7940:
[----:B----4-:R4:W0:Y:S01]  /*f110*/  SHFL.IDX PT, R0, R45, 0x2, 0x181f ;  /* 0x00581f002d007f89 */ /* 0x01082200000e0000 */
[----:B------:R-:W-:Y:S03]  /*f120*/  BSSY B1, `(.L_x_7942) ;  /* 0x000000c000017945 */ /* 0x000fe60003800000 */
[----:B---3-5:R4:W3:Y:S01]  /*f130*/  SHFL.IDX PT, R12, R44, 0x2, 0x181f ;  /* 0x00581f002c0c7f89 */ /* 0x0288e200000e0000 */
[----:B------:R-:W-:Y:S05]  /*f140*/  @P1 BRA `(.L_x_7943) ;  /* 0x0000000000241947 */ /* 0x000fea0003800000 */
[----:B------:R-:W-:Y:S02]  /*f150*/  ULDC UR4, c[0x0][0xac8] ;  /* 0x0002b20000047ab9 */ /* 0x000fe40000000800 */
[----:B------:R-:W-:Y:S02]  /*f160*/  ISETP.GE.AND P2, PT, R18, UR4, PT ;  /* 0x0000000412007c0c */ /* 0x000fe4000bf46270 */
[----:B------:R-:W-:-:S11]  /*f170*/  ISETP.GE.AND P3, PT, R19, UR4, PT ;  /* 0x0000000413007c0c */ /* 0x000fd6000bf66270 */
[CC--:B---3--:R-:W-:Y:S02]  /*f180*/  @!P2 LEA R2, P0, R18.reuse, R12.reuse, 0x1 ;  /* 0x0000000c1202a211 */ /* 0x0c8fe400078008ff */
[C---:B------:R-:W-:Y:S02]  /*f190*/  @!P3 LEA R12, P1, R19.reuse, R12, 0x1 ;  /* 0x0000000c130cb211 */ /* 0x040fe400078208ff */
[-C--:B0-----:R-:W-:Y:S02]  /*f1a0*/  @!P2 LEA.HI.X R3, R18, R0.reuse, R190, 0x1, P0 ;  /* 0x000000001203a211 */ /* 0x081fe400000f0cbe */
[----:B------:R-:W-:-:S03]  /*f1b0*/  @!P3 LEA.HI.X R13, R19, R0, R189, 0x1, P1 ;  /* 0x00000000130db211 */ /* 0x000fc600008f0cbd */
[----:B------:R0:W-:Y:S04]  /*f1c0*/  @!P2 ST.E.128 desc[UR54][R2.64], R8 ;  /* 0x000000080200a985 */ /* 0x0001e8000c101d36 */
[----:B------:R0:W-:Y:S02]  /*f1d0*/  @!P3 ST.E.128 desc[UR54][R12.64], R32 ;  /* 0x000000200c00b985 */ /* 0x0001e4000c101d36 */
.L_x_7943:
[----:B------:R-:W-:Y:S05]  /*f1e0*/  BSYNC B1 ;  /* 0x0000000000017941 */ /* 0x000fea0003800000 */
.L_x_7942:
[----:B0-----:R-:W-:Y:S01]  /*f1f0*/  VIADD R0, R46, 0x60 ;  /* 0x000000602e007836 */ /* 0x001fe20000000000 */
[----:B-1--4-:R-:W4:Y:S04]  /*f200*/  SHFL.IDX PT, R45, R45, 0x3, 0x181f ;  /* 0x00781f002d2d7f89 */ /* 0x012f2800000e0000 */
[----:B------:R-:W-:Y:S01]  /*f210*/  ISETP.GE.AND P0, PT, R0, R51, PT ;  /* 0x000000330000720c */ /* 0x000fe20003f06270 */
[----:B------:R-:W0:-:S12]  /*f220*/  SHFL.IDX PT, R44, R44, 0x3, 0x181f ;  /* 0x00781f002c2c7f89 */ /* 0x000e1800000e0000 */
[----:B------:R-:W-:Y:S05]  /*f230*/  @P0 BRA `(.L_x_7944) ;  /* 0x0000000c000c0947 */ /* 0x000fea0003800000 */
[----:B------:R-:W-:Y:S02]  /*f240*/  ULDC UR4, c[0x0][0xac8] ;  /* 0x0002b20000047ab9 */ /* 0x000fe40000000800 */
[----:B------:R-:W-:-:S13]  /*f250*/  ISETP.GE.AND P1, PT, R18, UR4, PT ;  /* 0x0000000412007c0c */ /* 0x000fda000bf26270 */
[----:B0-----:R-:W-:-:S04]  /*f260*/  @!P1 LEA R2, P0, R18, R44, 0x1 ;  /* 0x0000002c12029211 */ /* 0x001fc800078008ff */
[----:B----4-:R-:W-:Y:S02]  /*f270*/  @!P1 LEA.HI.X R3, R18, R45, R190, 0x1, P0 ;  /* 0x0000002d12039211 */ /* 0x010fe400000f0cbe */
[----:B------:R-:W-:-:S03]  /*f280*/  ISETP.GE.AND P0, PT, R19, UR4, PT ;  /* 0x0000000413007c0c */ /* 0x000fc6000bf06270 */
[----:B------:R0:W-:Y:S10]  /*f290*/  @!P1 ST.E.128 desc[UR54][R2.64], R4 ;  /* 0x0000000402009985 */ /* 0x0001f4000c101d36 */
[----:B------:R-:W-:Y:S05]  /*f2a0*/  @P0 BRA `(.L_x_7944) ;  /* 0x0000000800f00947 */ /* 0x000fea0003800000 */
[----:B0-----:R-:W-:-:S04]  /*f2b0*/  LEA R2, P0, R19, R44, 0x1 ;  /* 0x0000002c13027211 */ /* 0x001fc800078008ff */
[----:B------:R-:W-:-:S05]  /*f2c0*/  LEA.HI.X R3, R19, R45, R189, 0x1, P0 ;  /* 0x0000002d13037211 */ /* 0x000fca00000f0cbd */
[----:B------:R0:W-:Y:S01]  /*f2d0*/  ST.E.128 desc[UR54][R2.64], R28 ;  /* 0x0000001c02007985 */ /* 0x0001e2000c101d36 */
[----:B------:R-:W-:Y:S05]  /*f2e0*/  BRA `(.L_x_7944) ;  /* 0x0000000800e07947 */ /* 0x000fea0003800000 */
.L_x_7936:
[----:B------:R-:W-:Y:S01]  /*f2f0*/  ULDC.64 UR8, c[0x0][0xc00] ;  /* 0x0003000000087ab9 */ /* 0x000fe20000000a00 */
[----:B------:R-:W-:Y:S01]  /*f300*/  ULDC UR4, c[0x0][0xa88] ;  /* 0x0002a20000047ab9 */ /* 0x000fe20000000800 */
[----:B------:R-:W-:Y:S01]  /*f310*/  UISETP.NE.U32.AND UP0, UPT, UR8, URZ, UPT ;  /* 0x0000003f0800728c */ /* 0x000fe2000bf05070 */
[----:B------:R-:W0:Y:S03]  /*f320*/  LDC R11, c[0x0][0xbe8] ;  /* 0x0002fa00ff0b7b82 */ /* 0x000e260000000800 */
[----:B------:R-:W-:-:S03]  /*f330*/  UISETP.NE.AND.EX UP0, UPT, UR9, URZ, UPT, UP0 ;  /* 0x0000003f0900728c */ /* 0x000fc6000bf05300 */
[----:B------:R-:W-:Y:S02]  /*f340*/  ULDC.64 UR8, c[0x0][0xc00] ;  /* 0x0003000000087ab9 */ /* 0x000fe40000000a00 */
[----:B------:R-:W-:Y:S01]  /*f350*/  UIMAD.WIDE UR8, UR36, 0x4, UR8 ;  /* 0x00000004240878a5 */ /* 0x000fe2000f8e0208 */
[----:B------:R-:W-:-:S05]  /*f360*/  PLOP3.LUT P2, PT, PT, PT, UP0, 0x80, 0x0 ;  /* 0x000000000000781c */ /* 0x000fca0003f4f008 */
[----:B------:R-:W-:Y:S02]  /*f370*/  IMAD.U32 R2, RZ, RZ, UR8 ;  /* 0x00000008ff027e24 */ /* 0x000fe4000f8e00ff */
[----:B------:R-:W-:Y:S01]  /*f380*/  IMAD.U32 R3, RZ, RZ, UR9 ;  /* 0x00000009ff037e24 */ /* 0x000fe2000f8e00ff */
[----:B------:R-:W-:Y:S02]  /*f390*/  ULDC.64 UR8, c[0x0][0xc08] ;  /* 0x0003020000087ab9 */ /* 0x000fe40000000a00 */
[----:B------:R-:W-:Y:S01]  /*f3a0*/  UISETP.NE.U32.AND UP1, UPT, UR8, URZ, UPT ;  /* 0x0000003f0800728c */ /* 0x000fe2000bf25070 */
[----:B------:R-:W-:Y:S02]  /*f3b0*/  IMAD.U32 R0, RZ, RZ, UR4 ;  /* 0x00000004ff007e24 */ /* 0x000fe4000f8e00ff */
[----:B------:R-:W2:Y:S01]  /*f3c0*/  @P2 LDG.E R6, desc[UR54][R2.64] ;  /* 0x0000003602062981 */ /* 0x000ea2000c1e1900 */
[----:B------:R-:W-:-:S06]  /*f3d0*/  UISETP.NE.AND.EX UP1, UPT, UR9, URZ, UPT, UP1 ;  /* 0x0000003f0900728c */ /* 0x000fcc000bf25310 */
[----:B------:R-:W-:-:S05]  /*f3e0*/  PLOP3.LUT P3, PT, PT, PT, UP1, 0x80, 0x0 ;  /* 0x000000000000781c */ /* 0x000fca0003f6f018 */
[----:B------:R-:W-:Y:S02]  /*f3f0*/  @UP1 ULDC.64 UR8, c[0x0][0xc08] ;  /* 0x0003020000081ab9 */ /* 0x000fe40000000a00 */
[----:B------:R-:W-:-:S06]  /*f400*/  @UP1 UIMAD.WIDE UR8, UR36, 0x4, UR8 ;  /* 0x00000004240818a5 */ /* 0x000fcc000f8e0208 */
        /* <DEDUP_REMOVED lines=14> */
.L_x_7945:
[----:B------:R-:W-:Y:S01]  /*f4f0*/  USHF.R.S32.HI UR8, URZ, 0x1f, UR36 ;  /* 0x0000001f3f087899 */ /* 0x000fe20008011424 */
[----:B------:R-:W-:Y:S01]  /*f500*/  BSSY B1, `(.L_x_7946) ;  /* 0x000002e000017945 */ /* 0x000fe20003800000 */
[----:B------:R-:W-:Y:S02]  /*f510*/  USHF.R.S32.HI UR11, URZ, 0x1f, UR4 ;  /* 0x0000001f3f0b7899 */ /* 0x000fe40008011404 */
        /* <DEDUP_REMOVED lines=12> */
[----:B------:R-:W-:Y:S01]  /*f5e0*/  UMOV UR8, UR4 ;  /* 0x0000000400087c82 */ /* 0x000fe20008000000 */
[----:B------:R-:W-:Y:S01]  /*f5f0*/  UIMAD UR10, UR12, UR16, URZ ;  /* 0x000000100c0a72a4 */ /* 0x000fe2000f8e023f */
[----:B------:R-:W-:Y:S01]  /*f600*/  IMAD.MOV.U32 R2, RZ, RZ, R4 ;  /* 0x000000ffff027224 */ /* 0x000fe200078e0004 */
        /* <DEDUP_REMOVED lines=29> */
.L_x_7947:
[----:B------:R-:W-:Y:S05]  /*f7e0*/  BSYNC B1 ;  /* 0x0000000000017941 */ /* 0x000fea0003800000 */
.L_x_7946:
[----:B0-----:R-:W0:Y:S01]  /*f7f0*/  @P0 LDC R3, c[0x0][0xbf0] ;  /* 0x0002fc00ff030b82 */ /* 0x001e220000000800 */
[----:B------:R-:W-:Y:S01]  /*f800*/  ULDC.64 UR16, c[0x0][0xaa0] ;  /* 0x0002a80000107ab9 */ /* 0x000fe20000000a00 */
[----:B------:R-:W-:Y:S01]  /*f810*/  IMAD R2, R22, 0x20, R184 ;  /* 0x0000002016027824 */ /* 0x000fe200078e02b8 */
[----:B------:R-:W-:Y:S01]  /*f820*/  UIMAD UR10, UR11, UR16, URZ ;  /* 0x000000100b0a72a4 */ /* 0x000fe2000f8e023f */
[----:B------:R-:W-:Y:S01]  /*f830*/  BSSY B1, `(.L_x_7948) ;  /* 0x0000039000017945 */ /* 0x000fe20003800000 */
[----:B------:R-:W-:Y:S01]  /*f840*/  UIMAD.WIDE.U32 UR8, UR4, UR16, URZ ;  /* 0x00000010040872a5 */ /* 0x000fe2000f8e003f */
[----:B------:R-:W-:Y:S01]  /*f850*/  VIADD R6, R2, UR37 ;  /* 0x0000002502067c36 */ /* 0x000fe20008000000 */
[----:B------:R-:W-:-:S03]  /*f860*/  UIMAD UR10, UR4, UR17, UR10 ;  /* 0x00000011040a72a4 */ /* 0x000fc6000f8e020a */
[----:B------:R-:W-:Y:S01]  /*f870*/  ULDC.64 UR16, c[0x0][0xae8] ;  /* 0x0002ba0000107ab9 */ /* 0x000fe20000000a00 */
[----:B------:R-:W-:Y:S01]  /*f880*/  UIADD3 UR9, UR9, UR10, URZ ;  /* 0x0000000a09097290 */ /* 0x000fe2000fffe03f */
[----:B------:R-:W-:Y:S01]  /*f890*/  @P0 IMAD.HI.U32 R2, R6, R9, RZ ;  /* 0x0000000906020227 */ /* 0x000fe200078e00ff */
[----:B------:R-:W-:Y:S02]  /*f8a0*/  UIMAD UR4, UR12, UR16, URZ ;  /* 0x000000100c0472a4 */ /* 0x000fe4000f8e023f */
[----:B------:R-:W-:Y:S01]  /*f8b0*/  UIMAD.WIDE.U32 UR8, UR42, UR16, UR8 ;  /* 0x000000102a0872a5 */ /* 0x000fe2000f8e0008 */
[----:B------:R-:W-:Y:S01]  /*f8c0*/  IMAD.MOV.U32 R5, RZ, RZ, R6 ;  /* 0x000000ffff057224 */ /* 0x000fe200078e0006 */
[----:B------:R-:W-:Y:S01]  /*f8d0*/  UIMAD UR4, UR42, UR17, UR4 ;  /* 0x000000112a0472a4 */ /* 0x000fe2000f8e0204 */
[----:B------:R-:W-:-:S03]  /*f8e0*/  ULDC.64 UR10, c[0x0][0xaf0] ;  /* 0x0002bc00000a7ab9 */ /* 0x000fc60000000a00 */
[----:B------:R-:W-:Y:S02]  /*f8f0*/  UIADD3 UR9, UR9, UR4, URZ ;  /* 0x0000000409097290 */ /* 0x000fe4000fffe03f */
[----:B------:R-:W-:Y:S01]  /*f900*/  UIMAD UR4, UR14, UR10, URZ ;  /* 0x0000000a0e0472a4 */ /* 0x000fe2000f8e023f */
[----:B0-----:R-:W-:Y:S01]  /*f910*/  @P0 SHF.R.U32.HI R5, RZ, R3, R2 ;  /* 0x00000003ff050219 */ /* 0x001fe20000011602 */
        /* <DEDUP_REMOVED lines=42> */
.L_x_7949:
[----:B------:R-:W-:Y:S05]  /*fbc0*/  BSYNC B1 ;  /* 0x0000000000017941 */ /* 0x000fea0003800000 */
.L_x_7948:
        /* <DEDUP_REMOVED lines=13> */
.L_x_7951:
[----:B------:R-:W-:Y:S05]  /*fca0*/  BSYNC B1 ;  /* 0x0000000000017941 */ /* 0x000fea0003800000 */
.L_x_7950:
        /* <DEDUP_REMOVED lines=13> */
.L_x_7953:
[----:B------:R-:W-:Y:S05]  /*fd80*/  BSYNC B1 ;  /* 0x0000000000017941 */ /* 0x000fea0003800000 */
.L_x_7952:
[----:B0-----:R-:W-:Y:S01]  /*fd90*/  VIADD R0, R6, 0x60 ;  /* 0x0000006006007836 */ /* 0x001fe20000000000 */
[----:B--2-4-:R-:W0:Y:S04]  /*fda0*/  SHFL.IDX PT, R5, R5, 0x3, 0x181f ;  /* 0x00781f0005057f89 */ /* 0x014e2800000e0000 */
[----:B------:R-:W-:Y:S01]  /*fdb0*/  ISETP.GE.AND P0, PT, R0, R11, PT ;  /* 0x0000000b0000720c */ /* 0x000fe20003f06270 */
[----:B-1-3--:R1:W2:-:S12]  /*fdc0*/  SHFL.IDX PT, R2, R4, 0x3, 0x181f ;  /* 0x00781f0004027f89 */ /* 0x00a29800000e0000 */
[----:B-1----:R-:W-:Y:S05]  /*fdd0*/  @P0 BRA `(.L_x_7944) ;  /* 0x0000000000240947 */ /* 0x002fea0003800000 */
[----:B------:R-:W-:Y:S02]  /*fde0*/  ULDC UR4, c[0x0][0xac8] ;  /* 0x0002b20000047ab9 */ /* 0x000fe40000000800 */
[----:B------:R-:W-:Y:S02]  /*fdf0*/  ISETP.GE.AND P2, PT, R18, UR4, PT ;  /* 0x0000000412007c0c */ /* 0x000fe4000bf46270 */
[----:B------:R-:W-:-:S11]  /*fe00*/  ISETP.GE.AND P3, PT, R19, UR4, PT ;  /* 0x0000000413007c0c */ /* 0x000fd6000bf66270 */
[CC--:B--2---:R-:W-:Y:S02]  /*fe10*/  @!P2 LEA R6, P0, R18.reuse, R2.reuse, 0x1 ;  /* 0x000000021206a211 */ /* 0x0c4fe400078008ff */
[C---:B------:R-:W-:Y:S02]  /*fe20*/  @!P3 LEA R2, P1, R19.reuse, R2, 0x1 ;  /* 0x000000021302b211 */ /* 0x040fe400078208ff */
[-C--:B0-----:R-:W-:Y:S02]  /*fe30*/  @!P2 LEA.HI.X R7, R18, R5.reuse, R190, 0x1, P0 ;  /* 0x000000051207a211 */ /* 0x081fe400000f0cbe */
[----:B------:R-:W-:-:S03]  /*fe40*/  @!P3 LEA.HI.X R3, R19, R5, R189, 0x1, P1 ;  /* 0x000000051303b211 */ /* 0x000fc600008f0cbd */
[----:B------:R1:W-:Y:S04]  /*fe50*/  @!P2 ST.E.128 desc[UR54][R6.64], RZ ;  /* 0x000000ff0600a985 */ /* 0x0003e8000c101d36 */
[----:B------:R1:W-:Y:S02]  /*fe60*/  @!P3 ST.E.128 desc[UR54][R2.64], RZ ;  /* 0x000000ff0200b985 */ /* 0x0003e4000c101d36 */
.L_x_7944:
[----:B------:R-:W-:Y:S05]  /*fe70*/  BSYNC B0 ;  /* 0x0000000000007941 */ /* 0x000fea0003800000 */
.L_x_7935:
[----:B------:R-:W-:Y:S02]  /*fe80*/  ULDC UR4, c[0x0][0xc3c] ;  /* 0x00030f0000047ab9 */ /* 0x000fe40000000800 */
[----:B------:R-:W-:-:S06]  /*fe90*/  UISETP.GE.AND UP0, UPT, UR6, UR4, UPT ;  /* 0x000000040600728c */ /* 0x000fcc000bf06270 */
[----:B------:R-:W-:-:S13]  /*fea0*/  PLOP3.LUT P0, PT, PT, PT, UP0, 0x80, 0x0 ;  /* 0x000000000000781c */ /* 0x000fda0003f0f008 */
[----:B------:R-:W-:Y:S05]  /*feb0*/  @!P0 BRA `(.L_x_7954) ;  /* 0xffffff0c00a08947 */ /* 0x000fea000383ffff */
[----:B------:R-:W-:Y:S05]  /*fec0*/  EXIT ;  /* 0x000000000000794d */ /* 0x000fea0003800000 */
.L_x_7845:
        /* <DEDUP_REMOVED lines=9> */
[----:B-1----:R-:W0:Y:S08]  /*ff60*/  S2UR UR5, SR_CgaCtaId ;  /* 0x00000000000579c3 */ /* 0x002e300000008800 */
[----:B------:R-:W-:Y:S06]  /*ff70*/  BAR.SYNC.DEFER_BLOCKING 0x5, 0x180 ;  /* 0x0146000000007b1d */ /* 0x000fec0000010000 */
[----:B------:R-:W-:-:S02]  /*ff80*/  UMOV UR4, 0x400 ;  /* 0x0000040000047882 */ /* 0x000fc40000000000 */
[----:B0-----:R-:W-:-:S09]  /*ff90*/  ULEA UR4, UR5, UR4, 0x18 ;  /* 0x0000000405047291 */ /* 0x001fd2000f8ec03f */
[----:B------:R-:W0:Y:S01]  /*ffa0*/  LDS.128 R16, [UR4+0x288d0] ;  /* 0x0288d004ff107984 */ /* 0x000e220008000c00 */
[----:B------:R-:W-:Y:S06]  /*ffb0*/  BAR.ARV 0x4, 0x180 ;  /* 0x0106000000007b1d */ /* 0x000fec0000002000 */
[----:B------:R-:W-:Y:S05]  /*ffc0*/  BRA `(.L_x_7956) ;  /* 0x00000008008c7947 */ /* 0x000fea0003800000 */
.L_x_7955:
[----:B------:R-:W0:Y:S01]  /*ffd0*/  S2R R2, SR_TID.X ;  /* 0x0000000000027919 */ /* 0x000e220000002100 */
[----:B-1----:R-:W-:Y:S01]  /*ffe0*/  ULDC UR4, c[0x0][0xc3c] ;  /* 0x00030f0000047ab9 */ /* 0x002fe20000000800 */
        /* <DEDUP_REMOVED lines=38> */
.L_x_7961:
        /* <DEDUP_REMOVED lines=12> */
.L_x_7960:
[----:B------:R-:W-:Y:S05]  /*10310*/  BSYNC B0 ;  /* 0x0000000000007941 */ /* 0x000fea0003800000 */
.L_x_7959:
        /* <DEDUP_REMOVED lines=20> */
.L_x_7957:
        /* <DEDUP_REMOVED lines=20> */
.L_x_7962:
[----:B---3--:R-:W-:Y:S01]  /*105a0*/  IMAD R16, R16, UR5, R11 ;  /* 0x0000000510107c24 */ /* 0x008fe2000f8e020b */
[----:B------:R-:W-:Y:S01]  /*105b0*/  IABS R2, R4 ;  /* 0x0000000400027213 */ /* 0x000fe20000000000 */
[----:B-12---:R-:W-:-:S03]  /*105c0*/  IMAD.MOV R9, RZ, RZ, -R3 ;  /* 0x000000ffff097224 */ /* 0x006fc600078e0a03 */
[----:B------:R-:W-:Y:S01]  /*105d0*/  IADD3 R11, -R16, UR6, RZ ;  /* 0x00000006100b7c10 */ /* 0x000fe2000fffe1ff */
        /* <DEDUP_REMOVED lines=19> */
[----:B------:R-:W-:-:S04]  /*10710*/  IMAD R13, R7, R2, RZ ;  /* 0x00000002070d7224 */ /* 0x000fc800078e02ff */
[----:B------:R-:W-:-:S05]  /*10720*/  IMAD.MOV R6, RZ, RZ, -R13 ;  /* 0x000000ffff067224 */ /* 0x000fca00078e0a0d */
[----:B------:R-:W-:Y:S01]  /*10730*/  VIADDMNMX R15, R6, UR5, R7, PT ;  /* 0x00000005060f7c46 */ /* 0x000fe2000b800107 */
[----:B------:R-:W-:-:S03]  /*10740*/  IMAD.MOV R7, RZ, RZ, -R2 ;  /* 0x000000ffff077224 */ /* 0x000fc600078e0a02 */
[----:B------:R-:W-:Y:S01]  /*10750*/  IABS R8, R15 ;  /* 0x0000000f00087213 */ /* 0x000fe20000000000 */
[----:B------:R-:W-:Y:S01]  /*10760*/  IMAD R4, R4, R7, R11 ;  /* 0x0000000704047224 */ /* 0x000fe200078e020b */
[----:B0-----:R-:W-:Y:S01]  /*10770*/  IABS R10, R15 ;  /* 0x0000000f000a7213 */ /* 0x001fe20000000000 */
[----:B------:R-:W-:Y:S01]  /*10780*/  IMAD.MOV R18, RZ, RZ, -R15 ;  /* 0x000000ffff127224 */ /* 0x000fe200078e0a0f */
[----:B------:R-:W0:Y:S02]  /*10790*/  I2F.RP R6, R8 ;  /* 0x0000000800067306 */ /* 0x000e240000209400 */
[----:B------:R-:W-:-:S06]  /*107a0*/  IABS R9, R4 ;  /* 0x0000000400097213 */ /* 0x000fcc0000000000 */
[----:B0-----:R-:W0:Y:S02]  /*107b0*/  MUFU.RCP R6, R6 ;  /* 0x0000000600067308 */ /* 0x001e240000001000 */
[----:B0-----:R-:W-:-:S06]  /*107c0*/  VIADD R3, R6, 0xffffffe ;  /* 0x0ffffffe06037836 */ /* 0x001fcc0000000000 */
[----:B------:R-:W0:Y:S02]  /*107d0*/  F2I.FTZ.U32.TRUNC.NTZ R3, R3 ;  /* 0x0000000300037305 */ /* 0x000e24000021f000 */
[----:B0-----:R-:W-:-:S04]  /*107e0*/  IMAD.MOV R2, RZ, RZ, -R3 ;  /* 0x000000ffff027224 */ /* 0x001fc800078e0a03 */
[----:B------:R-:W-:Y:S02]  /*107f0*/  IMAD.MOV.U32 R7, RZ, RZ, R2 ;  /* 0x000000ffff077224 */ /* 0x000fe400078e0002 */
[----:B------:R-:W-:Y:S02]  /*10800*/  IMAD.MOV.U32 R2, RZ, RZ, RZ ;  /* 0x000000ffff027224 */ /* 0x000fe400078e00ff */
        /* <DEDUP_REMOVED lines=20> */
.L_x_7958:
[----:B------:R-:W-:Y:S01]  /*10950*/  ULDC UR4, c[0x0][0xc3c] ;  /* 0x00030f0000047ab9 */ /* 0x000fe20000000800 */
[----:B------:R-:W-:Y:S02]  /*10960*/  IMAD.MOV.U32 R17, RZ, RZ, RZ ;  /* 0x000000ffff117224 */ /* 0x000fe400078e00ff */
[----:B------:R-:W-:Y:S02]  /*10970*/  IMAD.U32 R16, RZ, RZ, UR6 ;  /* 0x00000006ff107e24 */ /* 0x000fe4000f8e00ff */
[----:B------:R-:W-:Y:S02]  /*10980*/  IMAD.MOV.U32 R18, RZ, RZ, RZ ;  /* 0x000000ffff127224 */ /* 0x000fe400078e00ff */
[----:B------:R-:W-:-:S07]  /*10990*/  IMAD.U32 R19, RZ, RZ, UR4 ;  /* 0x00000004ff137e24 */ /* 0x000fce000f8e00ff */
.L_x_7963:
[----:B------:R-:W-:-:S13]  /*109a0*/  ISETP.NE.AND P0, PT, R5, RZ, PT ;  /* 0x000000ff0500720c */ /* 0x000fda0003f05270 */
[----:B------:R-:W0:Y:S01]  /*109b0*/  @!P0 S2R R3, SR_CgaCtaId ;  /* 0x0000000000038919 */ /* 0x000e220000008800 */
[----:B------:R-:W-:-:S04]  /*109c0*/  @!P0 MOV R0, 0x400 ;  /* 0x0000040000008802 */ /* 0x000fc80000000f00 */
[----:B0-----:R-:W-:-:S05]  /*109d0*/  @!P0 LEA R0, R3, R0, 0x18 ;  /* 0x0000000003008211 */ /* 0x001fca00078ec0ff */
[----:B------:R1:W-:Y:S01]  /*109e0*/  @!P0 STS.128 [R0+0x288d0], R16 ;  /* 0x0288d01000008388 */ /* 0x0003e20000000c00 */
[----:B------:R-:W-:Y:S06]  /*109f0*/  BAR.ARV 0x5, 0x180 ;  /* 0x0146000000007b1d */ /* 0x000fec0000002000 */
.L_x_7956:
        /* <DEDUP_REMOVED lines=12> */
[----:B------:R-:W-:Y:S01]  /*10ac0*/  ULOP3.LUT UR36, UR43, 0x2, URZ, 0xfc, !UPT ;  /* 0x000000022b247892 */ /* 0x000fe2000f8efc3f */
[----:B------:R-:W-:Y:S01]  /*10ad0*/  IMAD.MOV.U32 R24, RZ, RZ, RZ ;  /* 0x000000ffff187224 */ /* 0x000fe200078e00ff */
[----:B------:R-:W-:Y:S01]  /*10ae0*/  ULDC UR37, c[0x0][0xc] ;  /* 0x0000030000257ab9 */ /* 0x000fe20000000800 */
[----:B--2---:R-:W-:-:S06]  /*10af0*/  ULEA UR4, UR5, UR4, 0x18 ;  /* 0x0000000405047291 */ /* 0x004fcc000f8ec03f */
[----:B------:R-:W-:Y:S01]  /*10b00*/  IMAD.U32 R22, RZ, RZ, UR4 ;  /* 0x00000004ff167e24 */ /* 0x000fe2000f8e00ff */
[C---:B0-----:R-:W-:Y:S01]  /*10b10*/  LOP3.LUT R4, R3.reuse, 0x7f, RZ, 0xc0, !PT ;  /* 0x0000007f03047812 */ /* 0x041fe200078ec0ff */
[C---:B------:R-:W-:Y:S02]  /*10b20*/  IMAD.SHL.U32 R30, R3.reuse, 0x8, RZ ;  /* 0x00000008031e7824 */ /* 0x040fe400078e00ff */
[----:B------:R-:W-:-:S03]  /*10b30*/  IMAD.SHL.U32 R2, R3, 0x10, RZ ;  /* 0x0000001003027824 */ /* 0x000fc600078e00ff */
[----:B-1----:R-:W-:Y:S02]  /*10b40*/  LOP3.LUT R0, R30, 0x1f8, RZ, 0xc0, !PT ;  /* 0x000001f81e007812 */ /* 0x002fe400078ec0ff */
[----:B------:R-:W-:Y:S02]  /*10b50*/  LOP3.LUT R2, R2, 0x70, RZ, 0xc0, !PT ;  /* 0x0000007002027812 */ /* 0x000fe400078ec0ff */
[----:B------:R-:W-:Y:S02]  /*10b60*/  LOP3.LUT R3, R0, 0x38, R3, 0x78, !PT ;  /* 0x0000003800037812 */ /* 0x000fe400078e7803 */
[----:B------:R-:W-:Y:S02]  /*10b70*/  SHF.R.U32.HI R0, RZ, 0x3, R4 ;  /* 0x00000003ff007819 */ /* 0x000fe40000011604 */
[----:B------:R-:W-:Y:S02]  /*10b80*/  LOP3.LUT R34, R3, 0x200, R30, 0xf8, !PT ;  /* 0x0000020003227812 */ /* 0x000fe400078ef81e */
[----:B------:R-:W-:-:S02]  /*10b90*/  LOP3.LUT R2, R0, R2, RZ, 0xfc, !PT ;  /* 0x0000000200027212 */ /* 0x000fc400078efcff */
[----:B------:R-:W-:Y:S01]  /*10ba0*/  LOP3.LUT R30, R30, 0x38, RZ, 0xc0, !PT ;  /* 0x000000381e1e7812 */ /* 0x000fe200078ec0ff */
[----:B------:R-:W-:-:S03]  /*10bb0*/  IMAD R0, R34, 0x2, R22 ;  /* 0x0000000222007824 */ /* 0x000fc600078e0216 */
[----:B------:R-:W-:Y:S02]  /*10bc0*/  LOP3.LUT R29, R30, 0x40, RZ, 0xfc, !PT ;  /* 0x000000401e1d7812 */ /* 0x000fe400078efcff */
[----:B------:R3:W-:Y:S05]  /*10bd0*/  STL [R1+0x4], R0 ;  /* 0x0000040001007387 */ /* 0x0007ea0000100800 */
.L_x_8035:
[----:B------:R-:W-:Y:S05]  /*10be0*/  YIELD ;  /* 0x0000000000007946 */ /* 0x000fea0003800000 */
[----:B------:R-:W-:Y:S01]  /*10bf0*/  ULDC.64 UR4, c[0x0][0xa28] ;  /* 0x00028a0000047ab9 */ /* 0x000fe20000000a00 */
[----:B------:R-:W-:Y:S01]  /*10c00*/  IMAD.MOV.U32 R37, RZ, RZ, RZ ;  /* 0x000000ffff257224 */ /* 0x000fe200078e00ff */
[----:B------:R-:W-:-:S04]  /*10c10*/  ISETP.NE.U32.AND P0, PT, RZ, UR4, PT ;  /* 0x00000004ff007c0c */ /* 0x000fc8000bf05070 */
[----:B------:R-:W-:Y:S01]  /*10c20*/  ISETP.NE.AND.EX P0, PT, RZ, UR5, PT, P0 ;  /* 0x00000005ff007c0c */ /* 0x000fe2000bf05300 */
[----:B------:R-:W-:-:S12]  /*10c30*/  ULDC.64 UR4, c[0x0][0xa18] ;  /* 0x0002860000047ab9 */ /* 0x000fd80000000a00 */
[----:B0-----:R-:W0:Y:S02]  /*10c40*/  @P0 LDC.64 R2, c[0x0][0xa28] ;  /* 0x00028a00ff020b82 */ /* 0x001e240000000a00 */
[----:B0-----:R-:W-:-:S05]  /*10c50*/  @P0 IMAD.WIDE R2, R19, 0x4, R2 ;  /* 0x0000000413020825 */ /* 0x001fca00078e0202 */
[----:B------:R0:W5:Y:S01]  /*10c60*/  @P0 LDG.E R37, desc[UR54][R2.64] ;  /* 0x0000003602250981 */ /* 0x000162000c1e1900 */
[----:B------:R-:W-:Y:S01]  /*10c70*/  ISETP.NE.U32.AND P0, PT, RZ, UR4, PT ;  /* 0x00000004ff007c0c */ /* 0x000fe2000bf05070 */
[----:B---3--:R-:W-:Y:S01]  /*10c80*/  IMAD.MOV.U32 R0, RZ, RZ, RZ ;  /* 0x000000ffff007224 */ /* 0x008fe200078e00ff */
        /* <DEDUP_REMOVED lines=10> */
[----:B--2---:R-:W2:Y:S01]  /*10d30*/  @P2 LDG.E R0, desc[UR54][R2.64] ;  /* 0x0000003602002981 */ /* 0x004ea2000c1e1900 */
[----:B-1----:R-:W-:-:S05]  /*10d40*/  @P1 IMAD.WIDE R4, R19, 0x4, R4 ;  /* 0x0000000413041825 */ /* 0x002fca00078e0204 */
[----:B------:R0:W5:Y:S01]  /*10d50*/  @P1 LDG.E R31, desc[UR54][R4.64] ;  /* 0x00000036041f1981 */ /* 0x000162000c1e1900 */
[----:B------:R-:W-:-:S03]  /*10d60*/  UISETP.NE.U32.AND UP0, UPT, UR4, URZ, UPT ;  /* 0x0000003f0400728c */ /* 0x000fc6000bf05070 */
[----:B------:R-:W-:Y:S01]  /*10d70*/  ULDC UR4, c[0x0][0x424] ;  /* 0x0001090000047ab9 */ /* 0x000fe20000000800 */
[----:B------:R-:W-:-:S03]  /*10d80*/  UISETP.NE.AND.EX UP0, UPT, UR5, URZ, UPT, UP0 ;  /* 0x0000003f0500728c */ /* 0x000fc6000bf05300 */
[----:B------:R-:W-:Y:S01]  /*10d90*/  ULDC UR5, c[0x0][0x2f0] ;  /* 0x0000bc0000057ab9 */ /* 0x000fe20000000800 */
[----:B------:R-:W-:-:S04]  /*10da0*/  USEL UR4, UR4, 0x1, UP0 ;  /* 0x0000000104047887 */ /* 0x000fc80008000000 */
[----:B------:R-:W-:Y:S01]  /*10db0*/  UIMAD UR4, UR4, UR5, URZ ;  /* 0x00000005040472a4 */ /* 0x000fe2000f8e023f */
[----:B--2---:R1:W-:Y:S05]  /*10dc0*/  STL [R1+0x8], R0 ;  /* 0x0000080001007387 */ /* 0x0043ea0000100800 */
[----:B-1----:R-:W-:Y:S01]  /*10dd0*/  IMAD.U32 R0, RZ, RZ, UR4 ;  /* 0x00000004ff007e24 */ /* 0x002fe2000f8e00ff */
[----:B0-----:R-:W-:Y:S06]  /*10de0*/  @P1 BRA `(.L_x_7965) ;  /* 0x0000000000181947 */ /* 0x001fec0003800000 */
[----:B------:R-:W-:Y:S02]  /*10df0*/  ULDC UR4, c[0x0][0x288] ;  /* 0x0000a20000047ab9 */ /* 0x000fe40000000800 */
[----:B-----5:R-:W-:Y:S01]  /*10e00*/  IMAD.U32 R31, RZ, RZ, UR4 ;  /* 0x00000004ff1f7e24 */ /* 0x020fe2000f8e00ff */
[----:B------:R-:W-:Y:S06]  /*10e10*/  @!P2 BRA `(.L_x_7965) ;  /* 0x00000000000ca947 */ /* 0x000fec0003800000 */
[----:B------:R-:W2:Y:S04]  /*10e20*/  LDG.E R4, desc[UR54][R2.64] ;  /* 0x0000003602047981 */ /* 0x000ea8000c1e1900 */
[----:B------:R-:W2:Y:S02]  /*10e30*/  LDG.E R31, desc[UR54][R2.64+0x4] ;  /* 0x00000436021f7981 */ /* 0x000ea4000c1e1900 */
[----:B--2---:R-:W-:-:S07]  /*10e40*/  IMAD.IADD R31, R31, 0x1, -R4 ;  /* 0x000000011f1f7824 */ /* 0x004fce00078e0a04 */
.L_x_7965:
[----:B------:R-:W-:Y:S02]  /*10e50*/  ULDC.64 UR4, c[0x0][0xa20] ;  /* 0x0002880000047ab9 */ /* 0x000fe40000000a00 */
[----:B------:R-:W-:-:S04]  /*10e60*/  ISETP.NE.U32.AND P0, PT, RZ, UR4, PT ;  /* 0x00000004ff007c0c */ /* 0x000fc8000bf05070 */
[----:B------:R-:W-:-:S13]  /*10e70*/  ISETP.NE.AND.EX P0, PT, RZ, UR5, PT, P0 ;  /* 0x00000005ff007c0c */ /* 0x000fda000bf05300 */
[----:B------:R-:W-:Y:S05]  /*10e80*/  @!P0 BRA `(.L_x_7966) ;  /* 0x0000000000108947 */ /* 0x000fea0003800000 */
[----:B------:R-:W0:Y:S02]  /*10e90*/  LDC.64 R2, c[0x0][0xa20] ;  /* 0x00028800ff027b82 */ /* 0x000e240000000a00 */
[----:B0-----:R-:W-:-:S05]  /*10ea0*/  IMAD.WIDE R2, R19, 0x4, R2 ;  /* 0x0000000413027825 */ /* 0x001fca00078e0202 */
[----:B------:R0:W5:Y:S01]  /*10eb0*/  LDG.E R0, desc[UR54][R2.64] ;  /* 0x0000003602007981 */ /* 0x000162000c1e1900 */
[----:B------:R-:W-:Y:S05]  /*10ec0*/  BRA `(.L_x_7967) ;  /* 0x0000000000247947 */ /* 0x000fea0003800000 */
.L_x_7966:
[----:B------:R-:W-:Y:S02]  /*10ed0*/  ULDC.64 UR4, c[0x0][0xa08] ;  /* 0x0002820000047ab9 */ /* 0x000fe40000000a00 */
[----:B------:R-:W-:-:S04]  /*10ee0*/  ISETP.NE.U32.AND P0, PT, RZ, UR4, PT ;  /* 0x00000004ff007c0c */ /* 0x000fc8000bf05070 */
[----:B------:R-:W-:-:S13]  /*10ef0*/  ISETP.NE.AND.EX P0, PT, RZ, UR5, PT, P0 ;  /* 0x00000005ff007c0c */ /* 0x000fda000bf05300 */
[----:B------:R-:W-:Y:S05]  /*10f00*/  @!P0 BRA `(.L_x_7967) ;  /* 0x0000000000148947 */ /* 0x000fea0003800000 */
[----:B------:R-:W0:Y:S02]  /*10f10*/  LDC.64 R2, c[0x0][0xa08] ;  /* 0x00028200ff027b82 */ /* 0x000e240000000a00 */
[----:B0-----:R-:W-:-:S05]  /*10f20*/  IMAD.WIDE R2, R19, 0x4, R2 ;  /* 0x0000000413027825 */ /* 0x001fca00078e0202 */
[----:B------:R-:W2:Y:S04]  /*10f30*/  LDG.E R0, desc[UR54][R2.64] ;  /* 0x0000003602007981 */ /* 0x000ea8000c1e1900 */
[----:B------:R-:W2:Y:S02]  /*10f40*/  LDG.E R5, desc[UR54][R2.64+0x4] ;  /* 0x0000043602057981 */ /* 0x000ea4000c1e1900 */
[----:B--2---:R-:W-:-:S07]  /*10f50*/  IMAD.IADD R0, R5, 0x1, -R0 ;  /* 0x0000000105007824 */ /* 0x004fce00078e0a00 */
.L_x_7967:
[----:B0-----:R-:W0:Y:S01]  /*10f60*/  LDC R2, c[0x0][0x448] ;  /* 0x00011200ff027b82 */ /* 0x001e220000000800 */
[----:B------:R-:W-:Y:S01]  /*10f70*/  IMAD.SHL.U32 R27, R17, 0x80, RZ ;  /* 0x00000080111b7824 */ /* 0x000fe200078e00ff */
[----:B------:R-:W-:Y:S01]  /*10f80*/  LOP3.LUT R26, R26, 0xffffffef, RZ, 0xc0, !PT ;  /* 0xffffffef1a1a7812 */ /* 0x000fe200078ec0ff */
[----:B-----5:R-:W-:Y:S02]  /*10f90*/  IMAD.IADD R35, R0, 0x1, -R37 ;  /* 0x0000000100237824 */ /* 0x020fe400078e0a25 */
[----:B------:R-:W-:Y:S01]  /*10fa0*/  VIADD R4, R27, 0x7f ;  /* 0x0000007f1b047836 */ /* 0x000fe20000000000 */
[----:B0-----:R-:W-:Y:S02]  /*10fb0*/  ISETP.NE.AND P2, PT, R2, 0x1, PT ;  /* 0x000000010200780c */ /* 0x001fe40003f45270 */
[----:B------:R-:W0:Y:S11]  /*10fc0*/  LDC.64 R2, c[0x0][0x9e0] ;  /* 0x00027800ff027b82 */ /* 0x000e360000000a00 */
[----:B------:R-:W1:Y:S01]  /*10fd0*/  @P2 LDC R5, c[0x0][0x44c] ;  /* 0x00011300ff052b82 */ /* 0x000e620000000800 */
[----:B------:R-:W-:-:S07]  /*10fe0*/  @P2 LOP3.LUT R26, R26, 0x10, RZ, 0xfc, !PT ;  /* 0x000000101a1a2812 */ /* 0x000fce00078efcff */
[----:B------:R-:W2:Y:S01]  /*10ff0*/  @P2 LDC R6, c[0x0][0x450] ;  /* 0x00011400ff062b82 */ /* 0x000ea20000000800 */
[----:B0-----:R-:W-:Y:S01]  /*11000*/  ISETP.GE.AND P1, PT, R3, 0x1, PT ;  /* 0x000000010300780c */ /* 0x001fe20003f26270 */
[----:B-1----:R-:W-:-:S05]  /*11010*/  @P2 IMAD.HI.U32 R5, R4, R5, RZ ;  /* 0x0000000504052227 */ /* 0x002fca00078e00ff */
[----:B--2---:R-:W-:Y:S02]  /*11020*/  @P2 SHF.R.U32.HI R4, RZ, R6, R5 ;  /* 0x00000006ff042219 */ /* 0x004fe40000011605 */
[----:B------:R-:W-:-:S05]  /*11030*/  IADD3 R5, R35, 0x1, -R31 ;  /* 0x0000000123057810 */ /* 0x000fca0007ffe81f */
[----:B------:R-:W-:-:S04]  /*11040*/  IMAD.IADD R7, R5, 0x1, R4 ;  /* 0x0000000105077824 */ /* 0x000fc800078e0204 */
[----:B------:R-:W-:Y:S01]  /*11050*/  IMAD.IADD R2, R7, 0x1, R2 ;  /* 0x0000000107027824 */ /* 0x000fe200078e0202 */
[----:B------:R-:W-:Y:S06]  /*11060*/  @!P1 BRA `(.L_x_7968) ;  /* 0x0000000000489947 */ /* 0x000fec0003800000 */
        /* <DEDUP_REMOVED lines=11> */
.L_x_7970:
[----:B------:R-:W-:-:S13]  /*11120*/  ISETP.NE.AND P0, PT, R3, 0x1, PT ;  /* 0x000000010300780c */ /* 0x000fda0003f05270 */
[----:B------:R-:W0:Y:S02]  /*11130*/  @P0 LDC.64 R4, c[0x0][0x9e8] ;  /* 0x00027a00ff040b82 */ /* 0x000e240000000a00 */
[----:B0-----:R-:W-:-:S05]  /*11140*/  @P0 IMAD.HI.U32 R4, R0, R4, RZ ;  /* 0x0000000400040227 */ /* 0x001fca00078e00ff */
[----:B------:R-:W-:-:S07]  /*11150*/  @P0 SHF.R.U32.HI R0, RZ, R5, R4 ;  /* 0x00000005ff000219 */ /* 0x000fce0000011604 */
.L_x_7971:
[----:B------:R-:W-:Y:S05]  /*11160*/  BSYNC B0 ;  /* 0x0000000000007941 */ /* 0x000fea0003800000 */
.L_x_7969:
[----:B------:R-:W-:-:S05]  /*11170*/  IMAD R5, R0, R3, R3 ;  /* 0x0000000300057224 */ /* 0x000fca00078e0203 */
[----:B------:R-:W-:-:S07]  /*11180*/  VIMNMX R2, R2, R5, PT ;  /* 0x0000000502027248 */ /* 0x000fce0003fe0100 */
.L_x_7968:
        /* <DEDUP_REMOVED lines=29> */
.L_x_7974:
[----:B------:R-:W-:-:S13]  /*11360*/  ISETP.NE.AND P0, PT, R3, 0x1, PT ;  /* 0x000000010300780c */ /* 0x000fda0003f05270 */
[----:B------:R-:W1:Y:S02]  /*11370*/  @P0 LDC.64 R4, c[0x0][0x9e8] ;  /* 0x00027a00ff040b82 */ /* 0x000e640000000a00 */
[----:B-1----:R-:W-:-:S05]  /*11380*/  @P0 IMAD.HI.U32 R4, R2, R4, RZ ;  /* 0x0000000402040227 */ /* 0x002fca00078e00ff */
[----:B------:R-:W-:-:S07]  /*11390*/  @P0 SHF.R.U32.HI R2, RZ, R5, R4 ;  /* 0x00000005ff020219 */ /* 0x000fce0000011604 */
.L_x_7975:
[----:B------:R-:W-:Y:S05]  /*113a0*/  BSYNC B0 ;  /* 0x0000000000007941 */ /* 0x000fea0003800000 */
.L_x_7973:
[----:B------:R-:W-:-:S05]  /*113b0*/  IMAD R3, R2, R3, RZ ;  /* 0x0000000302037224 */ /* 0x000fca00078e02ff */
[----:B------:R-:W-:-:S07]  /*113c0*/  VIMNMX R0, R0, R3, !PT ;  /* 0x0000000300007248 */ /* 0x000fce0007fe0100 */
.L_x_7972:
[----:B------:R-:W-:Y:S01]  /*113d0*/  SHF.R.S32.HI R3, RZ, 0x1f, R0 ;  /* 0x0000001fff037819 */ /* 0x000fe20000011400 */
[----:B------:R-:W-:Y:S03]  /*113e0*/  BSSY B7, `(.L_x_7976) ;  /* 0x000037b000077945 */ /* 0x000fe60003800000 */
[----:B------:R-:W-:-:S04]  /*113f0*/  LEA.HI R3, R3, R0, RZ, 0x7 ;  /* 0x0000000003037211 */ /* 0x000fc800078f38ff */
[----:B------:R-:W-:-:S04]  /*11400*/  SHF.R.S32.HI R3, RZ, 0x7, R3 ;  /* 0x00000007ff037819 */ /* 0x000fc80000011403 */
[----:B------:R-:W-:-:S04]  /*11410*/  VIMNMX R36, RZ, R3, !PT ;  /* 0x00000003ff247248 */ /* 0x000fc80007fe0100 */
[----:B------:R-:W-:-:S13]  /*11420*/  ISETP.GT.AND P0, PT, R23, R36, PT ;  /* 0x000000241700720c */ /* 0x000fda0003f04270 */
        /* <DEDUP_REMOVED lines=18> */
.L_x_7977:
        /* <DEDUP_REMOVED lines=20> */
.L_x_7980:
[----:B------:R-:W-:Y:S05]  /*11690*/  BSYNC B6 ;  /* 0x0000000000067941 */ /* 0x000fea0003800000 */
.L_x_7979:
        /* <DEDUP_REMOVED lines=20> */
.L_x_7983:
        /* <DEDUP_REMOVED lines=15> */
.L_x_7982:
[----:B------:R-:W-:Y:S05]  /*118d0*/  BSYNC B6 ;  /* 0x0000000000067941 */ /* 0x000fea0003800000 */
.L_x_7981:
[----:B------:R-:W-:Y:S01]  /*118e0*/  ULDC.64 UR4, c[0x0][0x9f8] ;  /* 0x00027e0000047ab9 */ /* 0x000fe20000000a00 */
[----:B------:R-:W-:Y:S01]  /*118f0*/  IMAD.MOV.U32 R33, RZ, RZ, R19 ;  /* 0x000000ffff217224 */ /* 0x000fe200078e0013 */
[----:B------:R-:W-:Y:S01]  /*11900*/  ISETP.NE.U32.AND P0, PT, RZ, UR4, PT ;  /* 0x00000004ff007c0c */ /* 0x000fe2000bf05070 */
[----:B------:R-:W1:Y:S01]  /*11910*/  S2R R20, SR_TID.X ;  /* 0x0000000000147919 */ /* 0x000e620000002100 */
[----:B------:R-:W2:Y:S01]  /*11920*/  LDC R9, c[0x0][0x430] ;  /* 0x00010c00ff097b82 */ /* 0x000ea20000000800 */
[----:B------:R-:W3:Y:S01]  /*11930*/  S2R R17, SR_TID.X ;  /* 0x0000000000117919 */ /* 0x000ee20000002100 */
[----:B------:R-:W-:Y:S01]  /*11940*/  ISETP.NE.AND.EX P0, PT, RZ, UR5, PT, P0 ;  /* 0x00000005ff007c0c */ /* 0x000fe2000bf05300 */
[----:B------:R-:W-:Y:S01]  /*11950*/  VIADD R25, R23, 0xffffffff ;  /* 0xffffffff17197836 */ /* 0x000fe20000000000 */
[----:B------:R-:W-:Y:S01]  /*11960*/  LOP3.LUT R26, R26, 0xfffffff7, RZ, 0xc0, !PT ;  /* 0xfffffff71a1a7812 */ /* 0x000fe200078ec0ff */
[----:B------:R-:W-:-:S10]  /*11970*/  ULDC UR4, c[0x0][0x2f4] ;  /* 0x0000bd0000047ab9 */ /* 0x000fd40000000800 */
[----:B------:R-:W4:Y:S02]  /*11980*/  @P0 LDC.64 R2, c[0x0][0x9f8] ;  /* 0x00027e00ff020b82 */ /* 0x000f240000000a00 */
[----:B----4-:R-:W-:-:S05]  /*11990*/  @P0 IMAD.WIDE R2, R19, 0x4, R2 ;  /* 0x0000000413020825 */ /* 0x010fca00078e0202 */
[----:B------:R4:W4:Y:S01]  /*119a0*/  @P0 LDG.E R33, desc[UR54][R2.64] ;  /* 0x0000003602210981 */ /* 0x000922000c1e1900 */
[----:B--2---:R-:W-:Y:S01]  /*119b0*/  ISETP.NE.AND P1, PT, R9, 0x1, PT ;  /* 0x000000010900780c */ /* 0x004fe20003f25270 */
[----:B-1----:R-:W-:Y:S01]  /*119c0*/  IMAD.SHL.U32 R20, R20, 0x10, RZ ;  /* 0x0000001014147824 */ /* 0x002fe200078e00ff */
[----:B---3--:R-:W-:Y:S01]  /*119d0*/  LOP3.LUT R17, R17, 0x7f, RZ, 0xc0, !PT ;  /* 0x0000007f11117812 */ /* 0x008fe200078ec0ff */
[----:B------:R-:W-:-:S03]  /*119e0*/  IMAD.SHL.U32 R8, R25, 0x80, RZ ;  /* 0x0000008019087824 */ /* 0x000fc600078e00ff */
[----:B------:R-:W-:Y:S02]  /*119f0*/  SHF.R.U32.HI R17, RZ, 0x3, R17 ;  /* 0x00000003ff117819 */ /* 0x000fe40000011611 */
[----:B------:R-:W-:-:S04]  /*11a00*/  LOP3.LUT R20, R20, 0x70, RZ, 0xc0, !PT ;  /* 0x0000007014147812 */ /* 0x000fc800078ec0ff */
[----:B------:R-:W-:Y:S01]  /*11a10*/  LOP3.LUT R0, R8, R17, R20, 0xfe, !PT ;  /* 0x0000001108007212 */ /* 0x000fe200078efe14 */
[----:B------:R-:W1:Y:S01]  /*11a20*/  @P1 LDC R7, c[0x0][0x434] ;  /* 0x00010d00ff071b82 */ /* 0x000e620000000800 */
[----:B------:R-:W-:Y:S02]  /*11a30*/  @P1 LOP3.LUT R26, R26, 0x8, RZ, 0xfc, !PT ;  /* 0x000000081a1a1812 */ /* 0x000fe400078efcff */
[C---:B------:R-:W-:Y:S01]  /*11a40*/  ISETP.GE.AND P0, PT, R0.reuse, R35, PT ;  /* 0x000000230000720c */ /* 0x040fe20003f06270 */
[----:B------:R-:W-:-:S04]  /*11a50*/  IMAD.IADD R0, R0, 0x1, R37 ;  /* 0x0000000100007824 */ /* 0x000fc800078e0225 */
[----:B------:R-:W2:Y:S01]  /*11a60*/  @P1 LDC R5, c[0x0][0x438] ;  /* 0x00010e00ff051b82 */ /* 0x000ea20000000800 */
[----:B------:R-:W-:-:S07]  /*11a70*/  IMAD.MOV.U32 R4, RZ, RZ, R0 ;  /* 0x000000ffff047224 */ /* 0x000fce00078e0000 */
[----:B----4-:R-:W3:Y:S01]  /*11a80*/  @!P0 LDC.64 R2, c[0x0][0x428] ;  /* 0x00010a00ff028b82 */ /* 0x010ee20000000a00 */
[----:B-1----:R-:W-:-:S05]  /*11a90*/  @P1 IMAD.HI.U32 R6, R0, R7, RZ ;  /* 0x0000000700061227 */ /* 0x002fca00078e00ff */
[----:B--2---:R-:W-:-:S05]  /*11aa0*/  @P1 SHF.R.U32.HI R4, RZ, R5, R6 ;  /* 0x00000005ff041219 */ /* 0x004fca0000011606 */
[----:B------:R-:W-:-:S04]  /*11ab0*/  IMAD.MOV R5, RZ, RZ, -R4 ;  /* 0x000000ffff057224 */ /* 0x000fc800078e0a04 */
[----:B------:R-:W-:Y:S01]  /*11ac0*/  IMAD R0, R9, R5, R0 ;  /* 0x0000000509007224 */ /* 0x000fe200078e0200 */
[----:B------:R-:W-:Y:S01]  /*11ad0*/  @!P0 SHF.R.S32.HI R5, RZ, 0x1f, R4 ;  /* 0x0000001fff058819 */ /* 0x000fe20000011404 */
[----:B------:R-:W-:-:S05]  /*11ae0*/  IMAD.U32 R9, RZ, RZ, UR36 ;  /* 0x00000024ff097e24 */ /* 0x000fca000f8e00ff */
[----:B------:R-:W-:Y:S02]  /*11af0*/  ISETP.NE.AND P2, PT, R9, 0x3, PT ;  /* 0x000000030900780c */ /* 0x000fe40003f45270 */
[----:B------:R-:W-:-:S11]  /*11b00*/  LOP3.LUT R26, R26, 0xfffffffb, RZ, 0xc0, !PT ;  /* 0xfffffffb1a1a7812 */ /* 0x000fd600078ec0ff */
[----:B------:R-:W-:-:S04]  /*11b10*/  @P2 LOP3.LUT R26, R26, 0x4, RZ, 0xfc, !PT ;  /* 0x000000041a1a2812 */ /* 0x000fc800078efcff */
[----:B------:R-:W-:Y:S01]  /*11b20*/  LOP3.LUT R26, R26, 0xfffffffd, RZ, 0xc0, !PT ;  /* 0xfffffffd1a1a7812 */ /* 0x000fe200078ec0ff */
[----:B------:R-:W-:Y:S01]  /*11b30*/  UMOV UR5, 0xffffffff ;  /* 0xffffffff00057882 */ /* 0x000fe20000000000 */
[----:B------:R-:W-:Y:S01]  /*11b40*/  SHF.R.S32.HI R6, RZ, 0x1f, R33 ;  /* 0x0000001fff067819 */ /* 0x000fe20000011421 */
[----:B---3--:R-:W-:-:S04]  /*11b50*/  @!P0 IMAD.WIDE.U32 R4, R33, R2, R4 ;  /* 0x0000000221048225 */ /* 0x008fc800078e0004 */
[----:B------:R1:W-:Y:S02]  /*11b60*/  STL [R1], R6 ;  /* 0x0000000601007387 */ /* 0x0003e40000100800 */
[----:B-1----:R-:W-:-:S04]  /*11b70*/  @!P0 IMAD R6, R6, R2, RZ ;  /* 0x0000000206068224 */ /* 0x002fc800078e02ff */
[----:B------:R-:W-:Y:S02]  /*11b80*/  @!P0 IMAD R7, R33, R3, R6 ;  /* 0x0000000321078224 */ /* 0x000fe400078e0206 */
[----:B------:R-:W1:Y:S02]  /*11b90*/  @!P0 LDC.64 R2, c[0x0][0x418] ;  /* 0x00010600ff028b82 */ /* 0x000e640000000a00 */
[----:B------:R-:W-:Y:S01]  /*11ba0*/  @!P0 IMAD.IADD R5, R5, 0x1, R7 ;  /* 0x0000000105058824 */ /* 0x000fe200078e0207 */
[----:B-1----:R-:W-:-:S04]  /*11bb0*/  @!P0 LEA R2, P1, R4, R2, 0x2 ;  /* 0x0000000204028211 */ /* 0x002fc800078210ff */
[----:B------:R-:W-:Y:S01]  /*11bc0*/  @!P0 LEA.HI.X R3, R4, R3, R5, 0x2, P1 ;  /* 0x0000000304038211 */ /* 0x000fe200008f1405 */
[----:B------:R-:W-:-:S06]  /*11bd0*/  IMAD.MOV.U32 R4, RZ, RZ, RZ ;  /* 0x000000ffff047224 */ /* 0x000fcc00078e00ff */
[----:B------:R1:W5:Y:S01]  /*11be0*/  @!P0 LDG.E R4, desc[UR54][R2.64] ;  /* 0x0000003602048981 */ /* 0x000362000c1e1900 */
[----:B------:R-:W-:-:S13]  /*11bf0*/  ISETP.GE.AND P0, PT, R30, UR4, PT ;  /* 0x000000041e007c0c */ /* 0x000fda000bf06270 */
[----:B------:R-:W-:Y:S02]  /*11c00*/  @P0 LOP3.LUT R26, R26, 0x2, RZ, 0xfc, !PT ;  /* 0x000000021a1a0812 */ /* 0x000fe400078efcff */
[----:B------:R-:W-:Y:S02]  /*11c10*/  ISETP.GE.AND P0, PT, R29, UR4, PT ;  /* 0x000000041d007c0c */ /* 0x000fe4000bf06270 */
[----:B------:R-:W-:-:S11]  /*11c20*/  LOP3.LUT R26, R26, 0xfffffffe, RZ, 0xc0, !PT ;  /* 0xfffffffe1a1a7812 */ /* 0x000fd600078ec0ff */
[----:B------:R-:W-:Y:S01]  /*11c30*/  @P0 LOP3.LUT R26, R26, 0x1, RZ, 0xfc, !PT ;  /* 0x000000011a1a0812 */ /* 0x000fe200078efcff */
[----:B-1----:R-:W-:Y:S06]  /*11c40*/  BRA.DIV UR5, `(.L_x_7984) ;  /* 0x0000004205987947 */ /* 0x002fec000b800000 */
.L_x_8052:
[----:B------:R-:W-:Y:S01]  /*11c50*/  SHF.R.S32.HI R32, RZ, 0x1f, R18 ;  /* 0x0000001fff207819 */ /* 0x000fe20000011412 */
[----:B------:R-:W-:Y:S06]  /*11c60*/  @!P2 BRA `(.L_x_7985) ;  /* 0x000000000004a947 */ /* 0x000fec0003800000 */
[----:B------:R-:W-:Y:S01]  /*11c70*/  BPT.TRAP 0x1 ;  /* 0x000000040000795c */ /* 0x000fe20000300000 */
.L_x_7985:
        /* <DEDUP_REMOVED lines=20> */
[----:B0-----:R-:W-:Y:S01]  /*11dc0*/  LEA.HI.X R23, R2, UR5, R7, 0x1, P0 ;  /* 0x0000000502177c11 */ /* 0x001fe200080f0c07 */
[----:B------:R-:W-:Y:S01]  /*11dd0*/  IMAD R7, R24, 0x8, R22 ;  /* 0x0000000818077824 */ /* 0x000fe200078e0216 */
[----:B------:R-:W-:-:S04]  /*11de0*/  SHF.L.U32 R2, R28, 0x1f, RZ ;  /* 0x0000001f1c027819 */ /* 0x000fc800000006ff */
[----:B------:R-:W0:Y:S02]  /*11df0*/  SYNCS.PHASECHK.TRANS64.TRYWAIT P0, [R7+URZ+0x28840], R2 ;  /* 0x02884002070075a7 */ /* 0x000e24000800017f */
[----:B0-----:R-:W-:Y:S05]  /*11e00*/  @!P0 BRA `(.L_x_7987) ;  /* 0x00000040005c8947 */ /* 0x001fea0003800000 */
.L_x_8053:
[----:B------:R-:W-:Y:S05]  /*11e10*/  BSYNC B0 ;  /* 0x0000000000007941 */ /* 0x000fea0003800000 */
.L_x_7986:
        /* <DEDUP_REMOVED lines=18> */
[----:B-1----:R-:W-:Y:S01]  /*11f40*/  LOP3.LUT R9, R9, 0x7f, RZ, 0xc0, !PT ;  /* 0x0000007f09097812 */ /* 0x002fe200078ec0ff */
        /* <DEDUP_REMOVED lines=88> */
.L_x_8071:
        /* <DEDUP_REMOVED lines=11> */
.L_x_7989:
        /* <DEDUP_REMOVED lines=11> */
.L_x_7990:
[----:B-1----:R1:W5:Y:S01]  /*12630*/  LDL.LU R2, [R1+0x8] ;  /* 0x0000080001027983 */ /* 0x0023620000300800 */
[----:B------:R1:W-:Y:S02]  /*12640*/  SYNCS.ARRIVE.TRANS64.A1T0 RZ, [R7+URZ+0x28830], RZ ;  /* 0x028830ff07ff79a7 */ /* 0x0003e4000810003f */
[----:B------:R-:W-:Y:S05]  /*12650*/  WARPSYNC.ALL ;  /* 0x0000000000007948 */ /* 0x000fea0003800000 */
[----:B------:R-:W-:Y:S01]  /*12660*/  ULDC.64 UR4, c[0x0][0x298] ;  /* 0x0000a60000047ab9 */ /* 0x000fe20000000a00 */
[----:B------:R-:W-:Y:S01]  /*12670*/  BSSY B6, `(.L_x_7991) ;  /* 0x000001c000067945 */ /* 0x000fe20003800000 */
[----:B------:R-:W-:Y:S01]  /*12680*/  BAR.SYNC.DEFER_BLOCKING 0x8, 0x180 ;  /* 0x0206000000007b1d */ /* 0x000fe20000010000 */
[----:B-----5:R-:W-:Y:S01]  /*12690*/  SHF.R.S32.HI R0, RZ, 0x1f, R2 ;  /* 0x0000001fff007819 */ /* 0x020fe20000011402 */
[----:B0-----:R-:W-:-:S04]  /*126a0*/  IMAD.WIDE.U32 R4, R2, UR4, RZ ;  /* 0x0000000402047c25 */ /* 0x001fc8000f8e00ff */
[----:B------:R-:W-:Y:S01]  /*126b0*/  IMAD R0, R0, UR4, RZ ;  /* 0x0000000400007c24 */ /* 0x000fe2000f8e02ff */
[----:B------:R0:W-:Y:S03]  /*126c0*/  STL.64 [R1+0x8], R4 ;  /* 0x0000080401007387 */ /* 0x0001e60000100a00 */
[----:B------:R-:W-:Y:S02]  /*126d0*/  IMAD R0, R2, UR5, R0 ;  /* 0x0000000502007c24 */ /* 0x000fe4000f8e0200 */
[----:B------:R-:W-:Y:S02]  /*126e0*/  VIADD R2, R22, 0x10400 ;  /* 0x0001040016027836 */ /* 0x000fe40000000000 */
[----:B------:R-:W-:-:S03]  /*126f0*/  IMAD.IADD R0, R5, 0x1, R0 ;  /* 0x0000000105007824 */ /* 0x000fc600078e0200 */
[----:B------:R-:W-:Y:S02]  /*12700*/  LOP3.LUT P0, RZ, R2, 0x3ff, RZ, 0xc0, !PT ;  /* 0x000003ff02ff7812 */ /* 0x000fe4000780c0ff */
[----:B------:R0:W-:Y:S11]  /*12710*/  STL [R1+0x14], R0 ;  /* 0x0000140001007387 */ /* 0x0001f60000100800 */
[----:B0-----:R-:W-:Y:S05]  /*12720*/  @!P0 BRA `(.L_x_7992) ;  /* 0x0000000000408947 */ /* 0x001fea0003800000 */
        /* <DEDUP_REMOVED lines=16> */
.L_x_7992:
[----:B------:R-:W-:Y:S05]  /*12830*/  BSYNC B6 ;  /* 0x0000000000067941 */ /* 0x000fea0003800000 */
.L_x_7991:
[----:B------:R-:W2:Y:S01]  /*12840*/  LDL.LU R2, [R1+0x14] ;  /* 0x0000140001027983 */ /* 0x000ea20000300800 */
[----:B------:R-:W0:Y:S01]  /*12850*/  LDC R4, c[0x0][0x448] ;  /* 0x00011200ff047b82 */ /* 0x000e220000000800 */
[----:B------:R-:W-:Y:S02]  /*12860*/  ULDC.64 UR4, c[0x0][0x2d8] ;  /* 0x0000b60000047ab9 */ /* 0x000fe40000000a00 */
[----:B------:R-:W3:Y:S01]  /*12870*/  LDL.LU.64 R20, [R1+0x8] ;  /* 0x0000080001147983 */ /* 0x000ee20000300a00 */
[----:B------:R-:W-:Y:S01]  /*12880*/  IMAD R0, R32, UR4, RZ ;  /* 0x0000000420007c24 */ /* 0x000fe2000f8e02ff */
[----:B------:R-:W-:Y:S02]  /*12890*/  LOP3.LUT P5, RZ, R26, 0x20, RZ, 0xc0, !PT ;  /* 0x000000201aff7812 */ /* 0x000fe400078ac0ff */
[----:B------:R4:W5:Y:S01]  /*128a0*/  LDL R8, [R1+0x4] ;  /* 0x0000040001087983 */ /* 0x0009620000100800 */
[----:B------:R-:W-:Y:S01]  /*128b0*/  IMAD R5, R18, UR5, R0 ;  /* 0x0000000512057c24 */ /* 0x000fe2000f8e0200 */
[----:B------:R-:W-:-:S02]  /*128c0*/  SHF.R.S32.HI R0, RZ, 0x1f, R19 ;  /* 0x0000001fff007819 */ /* 0x000fc40000011413 */
[----:B-1----:R-:W-:Y:S02]  /*128d0*/  SEL R7, R19, RZ, !P5 ;  /* 0x000000ff13077207 */ /* 0x002fe40006800000 */
[----:B------:R-:W-:Y:S02]  /*128e0*/  SEL R0, R0, RZ, !P5 ;  /* 0x000000ff00007207 */ /* 0x000fe40006800000 */
[----:B0-----:R-:W-:-:S13]  /*128f0*/  ISETP.NE.AND P6, PT, R4, 0x1, PT ;  /* 0x000000010400780c */ /* 0x001fda0003fc5270 */
[----:B------:R-:W0:Y:S01]  /*12900*/  @P6 LDC R4, c[0x0][0x44c] ;  /* 0x00011300ff046b82 */ /* 0x000e220000000800 */
[----:B--2---:R-:W-:Y:S02]  /*12910*/  IMAD.MOV.U32 R3, RZ, RZ, R2 ;  /* 0x000000ffff037224 */ /* 0x004fe400078e0002 */
[----:B---3--:R-:W-:Y:S01]  /*12920*/  IMAD.MOV.U32 R2, RZ, RZ, R20 ;  /* 0x000000ffff027224 */ /* 0x008fe200078e0014 */
[----:B------:R-:W1:Y:S03]  /*12930*/  S2R R21, SR_TID.X ;  /* 0x0000000000157919 */ /* 0x000e660000002100 */
[----:B------:R-:W-:Y:S01]  /*12940*/  IMAD.WIDE.U32 R2, R18, UR4, R2 ;  /* 0x0000000412027c25 */ /* 0x000fe2000f8e0002 */
[----:B------:R-:W2:Y:S01]  /*12950*/  S2R R20, SR_TID.X ;  /* 0x0000000000147919 */ /* 0x000ea20000002100 */
[----:B------:R-:W-:Y:S02]  /*12960*/  ULDC.64 UR4, c[0x0][0x2e0] ;  /* 0x0000b80000047ab9 */ /* 0x000fe40000000a00 */
[----:B------:R-:W-:-:S02]  /*12970*/  IMAD R0, R0, UR4, RZ ;  /* 0x0000000400007c24 */ /* 0x000fc4000f8e02ff */
[----:B------:R-:W-:Y:S02]  /*12980*/  IMAD.IADD R3, R3, 0x1, R5 ;  /* 0x0000000103037824 */ /* 0x000fe400078e0205 */
[C---:B------:R-:W-:Y:S02]  /*12990*/  IMAD R5, R7.reuse, UR5, R0 ;  /* 0x0000000507057c24 */ /* 0x040fe4000f8e0200 */
[----:B------:R-:W3:Y:S01]  /*129a0*/  @P6 LDC R0, c[0x0][0x450] ;  /* 0x00011400ff006b82 */ /* 0x000ee20000000800 */
[----:B------:R-:W-:Y:S01]  /*129b0*/  IMAD.WIDE.U32 R2, R7, UR4, R2 ;  /* 0x0000000407027c25 */ /* 0x000fe2000f8e0002 */
[----:B------:R-:W-:-:S03]  /*129c0*/  ULDC.64 UR4, c[0x0][0x2d0] ;  /* 0x0000b40000047ab9 */ /* 0x000fc60000000a00 */
[----:B------:R-:W-:Y:S02]  /*129d0*/  IMAD.IADD R3, R3, 0x1, R5 ;  /* 0x0000000103037824 */ /* 0x000fe400078e0205 */
[----:B-1----:R-:W-:Y:S01]  /*129e0*/  IMAD.SHL.U32 R21, R21, 0x10, RZ ;  /* 0x0000001015157824 */ /* 0x002fe200078e00ff */
[----:B--2---:R-:W-:-:S04]  /*129f0*/  LOP3.LUT R20, R20, 0x7f, RZ, 0xc0, !PT ;  /* 0x0000007f14147812 */ /* 0x004fc800078ec0ff */
[----:B------:R-:W-:Y:S02]  /*12a00*/  LOP3.LUT R21, R21, 0x70, RZ, 0xc0, !PT ;  /* 0x0000007015157812 */ /* 0x000fe400078ec0ff */
[----:B------:R-:W-:-:S04]  /*12a10*/  SHF.R.U32.HI R20, RZ, 0x3, R20 ;  /* 0x00000003ff147819 */ /* 0x000fc80000011614 */
[----:B------:R-:W-:-:S05]  /*12a20*/  LOP3.LUT R20, R20, R21, RZ, 0xfc, !PT ;  /* 0x0000001514147212 */ /* 0x000fca00078efcff */
[----:B------:R-:W-:-:S04]  /*12a30*/  IMAD.IADD R6, R20, 0x1, R27 ;  /* 0x0000000114067824 */ /* 0x000fc800078e021b */
[----:B0-----:R-:W-:-:S04]  /*12a40*/  @P6 IMAD.HI.U32 R5, R6, R4, RZ ;  /* 0x0000000406056227 */ /* 0x001fc800078e00ff */
[----:B------:R-:W-:Y:S01]  /*12a50*/  IMAD.MOV.U32 R4, RZ, RZ, R6 ;  /* 0x000000ffff047224 */ /* 0x000fe200078e0006 */
[----:B---3--:R-:W-:Y:S02]  /*12a60*/  @P6 SHF.R.U32.HI R4, RZ, R0, R5 ;  /* 0x00000000ff046219 */ /* 0x008fe40000011605 */
[----:B------:R-:W0:Y:S03]  /*12a70*/  LDC R5, c[0x0][0x448] ;  /* 0x00011200ff057b82 */ /* 0x000e260000000800 */
[----:B------:R-:W-:Y:S01]  /*12a80*/  IMAD.MOV R0, RZ, RZ, -R4 ;  /* 0x000000ffff007224 */ /* 0x000fe200078e0a04 */
[----:B------:R-:W1:Y:S01]  /*12a90*/  S2R R20, SR_TID.X ;  /* 0x0000000000147919 */ /* 0x000e620000002100 */
[----:B------:R-:W-:-:S04]  /*12aa0*/  IMAD.WIDE.U32 R2, R4, UR4, R2 ;  /* 0x0000000404027c25 */ /* 0x000fc8000f8e0002 */
[----:B0-----:R-:W-:Y:S01]  /*12ab0*/  IMAD R0, R5, R0, R6 ;  /* 0x0000000005007224 */ /* 0x001fe200078e0206 */
        /* <DEDUP_REMOVED lines=14> */
[----:B------:R-:W-:Y:S02]  /*12ba0*/  LEA.HI.X R4, R2, UR5, R3, 0x1, P0 ;  /* 0x0000000502047c11 */ /* 0x000fe400080f0c03 */
[----:B------:R-:W-:Y:S01]  /*12bb0*/  ISETP.GE.AND P0, PT, R30, UR4, PT ;  /* 0x000000041e007c0c */ /* 0x000fe2000bf06270 */
[----:B------:R-:W-:Y:S01]  /*12bc0*/  UMOV UR4, 0xffffffff ;  /* 0xffffffff00047882 */ /* 0x000fe20000000000 */
[----:B-1----:R-:W-:-:S04]  /*12bd0*/  LOP3.LUT R20, R20, 0x7f, RZ, 0xc0, !PT ;  /* 0x0000007f14147812 */ /* 0x002fc800078ec0ff */
[----:B------:R-:W-:Y:S01]  /*12be0*/  SHF.R.U32.HI R9, RZ, 0x3, R20 ;  /* 0x00000003ff097819 */ /* 0x000fe20000011614 */
[----:B----4-:R-:W-:Y:S06]  /*12bf0*/  BRA.DIV UR4, `(.L_x_7993) ;  /* 0x0000003e04c07947 */ /* 0x010fec000b800000 */
[----:B------:R-:W0:Y:S01]  /*12c00*/  SHFL.IDX PT, R14, R0, RZ, 0x181f ;  /* 0x00181fff000e7589 */ /* 0x000e2200000e0000 */
[----:B------:R-:W-:Y:S02]  /*12c10*/  IMAD R31, R31, R5, RZ ;  /* 0x000000051f1f7224 */ /* 0x000fe400078e02ff */
        /* <DEDUP_REMOVED lines=8> */
[----:B-----5:R-:W-:Y:S04]  /*12ca0*/  @!P2 LDGSTS.E.BYPASS.LTC128B.128 [R8+0x10400], desc[UR54][R2.64], !P0 ;  /* 0x104000000208afae */ /* 0x020fe8000c101d76 */
        /* <DEDUP_REMOVED lines=61> */
.L_x_8088:
        /* <DEDUP_REMOVED lines=11> */
.L_x_7995:
[----:B------:R-:W-:Y:S05]  /*13130*/  BSYNC B0 ;  /* 0x0000000000007941 */ /* 0x000fea0003800000 */
.L_x_7994:
[----:B------:R-:W-:Y:S01]  /*13140*/  NOP ;  /* 0x0000000000007918 */ /* 0x000fe20000000000 */
[----:B------:R-:W-:-:S13]  /*13150*/  PLOP3.LUT P0, PT, PT, PT, PT, 0x80, 0x0 ;  /* 0x000000000000781c */ /* 0x000fda0003f0f070 */
.L_x_7996:
        /* <DEDUP_REMOVED lines=14> */
[----:B0-----:R-:W3:Y:S01]  /*13240*/  LDL.LU R2, [R1+0x10] ;  /* 0x0000100001027983 */ /* 0x001ee20000300800 */
[----:B------:R0:W-:Y:S01]  /*13250*/  SYNCS.ARRIVE.TRANS64.A1T0 RZ, [R22+URZ+0x28800], RZ ;  /* 0x028800ff16ff79a7 */ /* 0x0001e2000810003f */
[----:B------:R-:W-:Y:S01]  /*13260*/  BSSY B0, `(.L_x_7997) ;  /* 0x0000005000007945 */ /* 0x000fe20003800000 */
[----:B------:R-:W1:Y:S01]  /*13270*/  SYNCS.PHASECHK.TRANS64.TRYWAIT P1, [R22+URZ+0x28820], R3 ;  /* 0x02882003160075a7 */ /* 0x000e62000802017f */
[----:B---3--:R-:W-:-:S05]  /*13280*/  VIADD R6, R2, 0xfffffffe ;  /* 0xfffffffe02067836 */ /* 0x008fca0000000000 */
[----:B------:R-:W-:Y:S01]  /*13290*/  ISETP.GE.AND P0, PT, R6, R36, PT ;  /* 0x000000240600720c */ /* 0x000fe20003f06270 */
[----:B01----:R-:W-:-:S12]  /*132a0*/  @!P1 BRA `(.L_x_7998) ;  /* 0x0000004000949947 */ /* 0x003fd80003800000 */
.L_x_8089:
[----:B------:R-:W-:Y:S05]  /*132b0*/  BSYNC B0 ;  /* 0x0000000000007941 */ /* 0x000fea0003800000 */
.L_x_7997:
[----:B------:R-:W-:Y:S04]  /*132c0*/  BSSY B0, `(.L_x_7999) ;  /* 0x000010d000007945 */ /* 0x000fe80003800000 */
[----:B------:R-:W-:Y:S05]  /*132d0*/  @!P0 BRA `(.L_x_8000) ;  /* 0x00000010002c8947 */ /* 0x000fea0003800000 */
[----:B------:R-:W-:Y:S01]  /*132e0*/  ULDC UR4, c[0x0][0x2f4] ;  /* 0x0000bd0000047ab9 */ /* 0x000fe20000000800 */
[----:B------:R-:W-:Y:S01]  /*132f0*/  IMAD.MOV.U32 R20, RZ, RZ, R28 ;  /* 0x000000ffff147224 */ /* 0x000fe200078e001c */
[----:B------:R-:W-:Y:S01]  /*13300*/  ISETP.GE.AND P2, PT, R30, UR4, PT ;  /* 0x000000041e007c0c */ /* 0x000fe2000bf46270 */
[----:B------:R-:W-:Y:S01]  /*13310*/  IMAD.MOV.U32 R10, RZ, RZ, R24 ;  /* 0x000000ffff0a7224 */ /* 0x000fe200078e0018 */
[----:B------:R-:W-:Y:S01]  /*13320*/  ISETP.GE.AND P1, PT, R29, UR4, PT ;  /* 0x000000041d007c0c */ /* 0x000fe2000bf26270 */
[----:B------:R-:W-:-:S12]  /*13330*/  IMAD.MOV.U32 R31, RZ, RZ, R25 ;  /* 0x000000ffff1f7224 */ /* 0x000fd800078e0019 */
.L_x_8013:
[----:B------:R-:W3:Y:S01]  /*13340*/  LDL R4, [R1] ;  /* 0x0000000001047983 */ /* 0x000ee20000100800 */
[----:B0-----:R-:W0:Y:S01]  /*13350*/  LDC R3, c[0x0][0x430] ;  /* 0x00010c00ff037b82 */ /* 0x001e220000000800 */
[----:B------:R-:W1:Y:S01]  /*13360*/  S2R R2, SR_TID.X ;  /* 0x0000000000027919 */ /* 0x000e620000002100 */
[----:B0-----:R-:W-:Y:S02]  /*13370*/  ISETP.NE.AND P0, PT, R3, 0x1, PT ;  /* 0x000000010300780c */ /* 0x001fe40003f05270 */
[C---:B-1----:R-:W-:Y:S01]  /*13380*/  LOP3.LUT R0, R2.reuse, 0x7f, RZ, 0xc0, !PT ;  /* 0x0000007f02007812 */ /* 0x042fe200078ec0ff */
[----:B------:R-:W-:-:S10]  /*13390*/  IMAD.SHL.U32 R5, R2, 0x10, RZ ;  /* 0x0000001002057824 */ /* 0x000fd400078e00ff */
[----:B------:R-:W0:Y:S08]  /*133a0*/  @P0 LDC R3, c[0x0][0x438] ;  /* 0x00010e00ff030b82 */ /* 0x000e300000000800 */
[----:B------:R-:W1:Y:S01]  /*133b0*/  @P0 LDC R2, c[0x0][0x434] ;  /* 0x00010d00ff020b82 */ /* 0x000e620000000800 */
[----:B------:R-:W-:Y:S02]  /*133c0*/  SHF.R.U32.HI R0, RZ, 0x3, R0 ;  /* 0x00000003ff007819 */ /* 0x000fe40000011600 */
[----:B------:R-:W-:-:S03]  /*133d0*/  LOP3.LUT R5, R5, 0x70, RZ, 0xc0, !PT ;  /* 0x0000007005057812 */ /* 0x000fc600078ec0ff */
[----:B------:R-:W-:-:S05]  /*133e0*/  IMAD R0, R6, 0x80, R0 ;  /* 0x0000008006007824 */ /* 0x000fca00078e0200 */
[----:B------:R-:W-:Y:S01]  /*133f0*/  IADD3 R7, R5, R0, R37 ;  /* 0x0000000005077210 */ /* 0x000fe20007ffe025 */
[----:B------:R-:W-:Y:S05]  /*13400*/  YIELD ;  /* 0x0000000000007946 */ /* 0x000fea0003800000 */
[----:B------:R-:W-:Y:S01]  /*13410*/  IMAD.MOV.U32 R8, RZ, RZ, R7 ;  /* 0x000000ffff087224 */ /* 0x000fe200078e0007 */
[----:B------:R-:W-:Y:S01]  /*13420*/  ULDC.64 UR4, c[0x0][0x428] ;  /* 0x00010a0000047ab9 */ /* 0x000fe20000000a00 */
[----:B-1----:R-:W-:-:S05]  /*13430*/  @P0 IMAD.HI.U32 R0, R7, R2, RZ ;  /* 0x0000000207000227 */ /* 0x002fca00078e00ff */
[----:B0-----:R-:W-:-:S04]  /*13440*/  @P0 SHF.R.U32.HI R8, RZ, R3, R0 ;  /* 0x00000003ff080219 */ /* 0x001fc80000011600 */
[--C-:B------:R-:W-:Y:S01]  /*13450*/  SHF.R.S32.HI R3, RZ, 0x1f, R8.reuse ;  /* 0x0000001fff037819 */ /* 0x100fe20000011408 */
[----:B------:R-:W-:-:S04]  /*13460*/  IMAD.MOV.U32 R2, RZ, RZ, R8 ;  /* 0x000000ffff027224 */ /* 0x000fc800078e0008 */
[----:B------:R-:W-:-:S04]  /*13470*/  IMAD.WIDE.U32 R2, R33, UR4, R2 ;  /* 0x0000000421027c25 */ /* 0x000fc8000f8e0002 */
[----:B---3--:R-:W-:-:S04]  /*13480*/  IMAD R0, R4, UR4, RZ ;  /* 0x0000000404007c24 */ /* 0x008fc8000f8e02ff */
[----:B------:R-:W-:Y:S01]  /*13490*/  IMAD R5, R33, UR5, R0 ;  /* 0x0000000521057c24 */ /* 0x000fe2000f8e0200 */
[----:B------:R-:W-:Y:S02]  /*134a0*/  ULDC.64 UR4, c[0x0][0x418] ;  /* 0x0001060000047ab9 */ /* 0x000fe40000000a00 */
[----:B------:R-:W-:Y:S01]  /*134b0*/  LEA R4, P0, R2, UR4, 0x2 ;  /* 0x0000000402047c11 */ /* 0x000fe2000f8010ff */
[----:B------:R-:W-:Y:S01]  /*134c0*/  IMAD.IADD R3, R5, 0x1, R3 ;  /* 0x0000000105037824 */ /* 0x000fe200078e0203 */
[----:B------:R-:W-:-:S04]  /*134d0*/  ULDC UR4, c[0x0][0x430] ;  /* 0x00010c0000047ab9 */ /* 0x000fc80000000800 */
[----:B------:R-:W-:-:S05]  /*134e0*/  LEA.HI.X R5, R2, UR5, R3, 0x2, P0 ;  /* 0x0000000502057c11 */ /* 0x000fca00080f1403 */
[----:B------:R0:W3:Y:S01]  /*134f0*/  LDG.E R0, desc[UR54][R4.64] ;  /* 0x0000003604007981 */ /* 0x0000e2000c1e1900 */
[----:B------:R-:W-:Y:S02]  /*13500*/  IMAD.U32 R9, RZ, RZ, UR36 ;  /* 0x00000024ff097e24 */ /* 0x000fe4000f8e00ff */
[----:B------:R-:W-:-:S03]  /*13510*/  VIADD R24, R10, 0x1 ;  /* 0x000000010a187836 */ /* 0x000fc60000000000 */
[----:B------:R-:W-:Y:S01]  /*13520*/  ISETP.NE.AND P3, PT, R9, 0x3, PT ;  /* 0x000000030900780c */ /* 0x000fe20003f65270 */
[----:B------:R-:W-:Y:S01]  /*13530*/  IMAD.MOV R2, RZ, RZ, -R8 ;  /* 0x000000ffff027224 */ /* 0x000fe200078e0a08 */
[----:B------:R-:W-:-:S03]  /*13540*/  ISETP.NE.AND P0, PT, R24, 0x2, PT ;  /* 0x000000021800780c */ /* 0x000fc60003f05270 */
[----:B0-----:R-:W-:Y:S01]  /*13550*/  IMAD R4, R2, UR4, R7 ;  /* 0x0000000402047c24 */ /* 0x001fe2000f8e0207 */
[----:B------:R-:W-:Y:S01]  /*13560*/  SEL R28, RZ, 0x1, P0 ;  /* 0x00000001ff1c7807 */ /* 0x000fe20000000000 */
[----:B------:R-:W-:Y:S01]  /*13570*/  IMAD.MOV.U32 R25, RZ, RZ, R6 ;  /* 0x000000ffff197224 */ /* 0x000fe200078e0006 */
[----:B------:R-:W-:Y:S02]  /*13580*/  SEL R24, R24, RZ, P0 ;  /* 0x000000ff18187207 */ /* 0x000fe40000000000 */
[----:B------:R-:W-:Y:S02]  /*13590*/  LOP3.LUT R28, R20, R28, RZ, 0x3c, !PT ;  /* 0x0000001c141c7212 */ /* 0x000fe400078e3cff */
[----:B---3--:R-:W-:Y:S01]  /*135a0*/  SHF.R.S32.HI R27, RZ, 0x1f, R0 ;  /* 0x0000001fff1b7819 */ /* 0x008fe20000011400 */
[----:B------:R-:W-:Y:S06]  /*135b0*/  @!P3 BRA `(.L_x_8001) ;  /* 0x000000000004b947 */ /* 0x000fec0003800000 */
[----:B------:R-:W-:Y:S01]  /*135c0*/  BPT.TRAP 0x1 ;  /* 0x000000040000795c */ /* 0x000fe20000300000 */
.L_x_8001:
[----:B------:R-:W-:Y:S01]  /*135d0*/  IMAD R6, R24, 0x8, R22 ;  /* 0x0000000818067824 */ /* 0x000fe200078e0216 */
[----:B------:R-:W-:Y:S01]  /*135e0*/  SHF.L.U32 R3, R28, 0x1f, RZ ;  /* 0x0000001f1c037819 */ /* 0x000fe200000006ff */
[----:B------:R-:W-:Y:S03]  /*135f0*/  BSSY B1, `(.L_x_8002) ;  /* 0x0000003000017945 */ /* 0x000fe60003800000 */
[----:B------:R-:W0:Y:S02]  /*13600*/  SYNCS.PHASECHK.TRANS64.TRYWAIT P0, [R6+URZ+0x28840], R3 ;  /* 0x02884003060075a7 */ /* 0x000e24000800017f */
[----:B0-----:R-:W-:Y:S05]  /*13610*/  @!P0 BRA `(.L_x_8003) ;  /* 0x0000003c00cc8947 */ /* 0x001fea0003800000 */
.L_x_8090:
[----:B------:R-:W-:Y:S05]  /*13620*/  BSYNC B1 ;  /* 0x0000000000017941 */ /* 0x000fea0003800000 */
.L_x_8002:
[----:B------:R-:W-:Y:S01]  /*13630*/  SHF.R.S32.HI R21, RZ, 0x1f, R4 ;  /* 0x0000001fff157819 */ /* 0x000fe20000011404 */
[----:B------:R-:W-:Y:S01]  /*13640*/  ULDC.64 UR4, c[0x0][0x300] ;  /* 0x0000c00000047ab9 */ /* 0x000fe20000000a00 */
[----:B------:R-:W-:Y:S01]  /*13650*/  LOP3.LUT P4, RZ, R26, 0x2, RZ, 0xc0, !PT ;  /* 0x000000021aff7812 */ /* 0x000fe2000788c0ff */
        /* <DEDUP_REMOVED lines=68> */
.L_x_8108:
        /* <DEDUP_REMOVED lines=9> */
.L_x_8005:
        /* <DEDUP_REMOVED lines=11> */
.L_x_8006:
[----:B------:R1:W-:Y:S01]  /*13be0*/  SYNCS.ARRIVE.TRANS64.A1T0 RZ, [R6+URZ+0x28830], RZ ;  /* 0x028830ff06ff79a7 */ /* 0x0003e2000810003f */
[----:B------:R-:W-:Y:S05]  /*13bf0*/  @!P4 BRA `(.L_x_8007) ;  /* 0x000000000004c947 */ /* 0x000fea0003800000 */
[----:B------:R-:W-:Y:S01]  /*13c00*/  BPT.TRAP 0x1 ;  /* 0x000000040000795c */ /* 0x000fe20000300000 */
.L_x_8007:
[----:B------:R-:W-:Y:S01]  /*13c10*/  SHF.L.U32 R2, R20, 0x1f, RZ ;  /* 0x0000001f14027819 */ /* 0x000fe200000006ff */
[----:B-1----:R-:W-:Y:S01]  /*13c20*/  IMAD R6, R10, 0x8, R22 ;  /* 0x000000080a067824 */ /* 0x002fe200078e0216 */
[----:B------:R-:W-:Y:S03]  /*13c30*/  BSSY B1, `(.L_x_8008) ;  /* 0x0000003000017945 */ /* 0x000fe60003800000 */
[----:B------:R-:W1:Y:S02]  /*13c40*/  SYNCS.PHASECHK.TRANS64.TRYWAIT P0, [R6+URZ+0x28860], R2 ;  /* 0x02886002060075a7 */ /* 0x000e64000800017f */
[----:B-1----:R-:W-:Y:S05]  /*13c50*/  @!P0 BRA `(.L_x_8009) ;  /* 0x00000040009c8947 */ /* 0x002fea0003800000 */
.L_x_8109:
[----:B------:R-:W-:Y:S05]  /*13c60*/  BSYNC B1 ;  /* 0x0000000000017941 */ /* 0x000fea0003800000 */
.L_x_8008:
[----:B------:R-:W3:Y:S01]  /*13c70*/  S2R R3, SR_TID.X ;  /* 0x0000000000037919 */ /* 0x000ee20000002100 */
[----:B------:R-:W-:Y:S01]  /*13c80*/  UMOV UR4, 0xffffffff ;  /* 0xffffffff00047882 */ /* 0x000fe20000000000 */
[----:B------:R-:W-:Y:S02]  /*13c90*/  IMAD R8, R31, -0x80, R35 ;  /* 0xffffff801f087824 */ /* 0x000fe400078e0223 */
[----:B0-----:R-:W-:Y:S01]  /*13ca0*/  IMAD R7, R10, 0x4000, R34 ;  /* 0x000040000a077824 */ /* 0x001fe200078e0222 */
[----:B---3--:R-:W-:-:S04]  /*13cb0*/  LOP3.LUT R3, R3, 0x7f, RZ, 0xc0, !PT ;  /* 0x0000007f03037812 */ /* 0x008fc800078ec0ff */
[----:B------:R-:W-:-:S05]  /*13cc0*/  SHF.R.U32.HI R3, RZ, 0x3, R3 ;  /* 0x00000003ff037819 */ /* 0x000fca0000011603 */
[----:B------:R-:W-:Y:S01]  /*13cd0*/  IMAD.IADD R8, R8, 0x1, -R3 ;  /* 0x0000000108087824 */ /* 0x000fe200078e0a03 */
[----:B------:R-:W-:Y:S06]  /*13ce0*/  BRA.DIV UR4, `(.L_x_8010) ;  /* 0x00000042048c7947 */ /* 0x000fec000b800000 */
[----:B-1----:R-:W0:Y:S01]  /*13cf0*/  SHFL.IDX PT, R2, R17, RZ, 0x181f ;  /* 0x00181fff11027589 */ /* 0x002e2200000e0000 */
[----:B------:R-:W-:-:S03]  /*13d00*/  IMAD R7, R7, 0x2, R22 ;  /* 0x0000000207077824 */ /* 0x000fc600078e0216 */
[----:B------:R-:W1:Y:S04]  /*13d10*/  SHFL.IDX PT, R3, R23, RZ, 0x181f ;  /* 0x00181fff17037589 */ /* 0x000e6800000e0000 */
[----:B--2---:R-:W-:Y:S01]  /*13d20*/  SHFL.IDX PT, R14, R17, 0x7, 0x181f ;  /* 0x00f81f00110e7f89 */ /* 0x004fe200000e0000 */
        /* <DEDUP_REMOVED lines=54> */
[----:B--2---:R0:W-:Y:S02]  /*14090*/  LDGSTS.E.BYPASS.LTC128B.128 [R7+0x7400], desc[UR54][R2.64+0x80], !P0 ;  /* 0x0740008002077fae */ /* 0x0041e4000c101d76 */
.L_x_8127:
        /* <DEDUP_REMOVED lines=29> */
.L_x_8011:
        /* <DEDUP_REMOVED lines=11> */
.L_x_8012:
[C---:B------:R-:W-:Y:S01]  /*14320*/  ISETP.GT.AND P0, PT, R25.reuse, R36, PT ;  /* 0x000000241900720c */ /* 0x040fe20003f04270 */
[----:B------:R0:W-:Y:S01]  /*14330*/  SYNCS.ARRIVE.TRANS64.A1T0 RZ, [R6+URZ+0x28850], RZ ;  /* 0x028850ff06ff79a7 */ /* 0x0001e2000810003f */
[----:B------:R-:W-:Y:S02]  /*14340*/  IMAD.MOV.U32 R20, RZ, RZ, R28 ;  /* 0x000000ffff147224 */ /* 0x000fe400078e001c */
[----:B------:R-:W-:Y:S02]  /*14350*/  IMAD.MOV.U32 R10, RZ, RZ, R24 ;  /* 0x000000ffff0a7224 */ /* 0x000fe400078e0018 */
[----:B------:R-:W-:Y:S02]  /*14360*/  IMAD.MOV.U32 R31, RZ, RZ, R25 ;  /* 0x000000ffff1f7224 */ /* 0x000fe400078e0019 */
[----:B0-----:R-:W-:-:S05]  /*14370*/  VIADD R6, R25, 0xffffffff ;  /* 0xffffffff19067836 */ /* 0x001fca0000000000 */
[----:B------:R-:W-:Y:S05]  /*14380*/  @P0 BRA `(.L_x_8013) ;  /* 0xffffffec00ec0947 */ /* 0x000fea000383ffff */
.L_x_8000:
[----:B------:R-:W-:Y:S05]  /*14390*/  BSYNC B0 ;  /* 0x0000000000007941 */ /* 0x000fea0003800000 */
.L_x_7999:
        /* <DEDUP_REMOVED lines=17> */
.L_x_8015:
[----:B------:R-:W-:Y:S05]  /*144b0*/  BSYNC B0 ;  /* 0x0000000000007941 */ /* 0x000fea0003800000 */
.L_x_8014:
[----:B------:R-:W-:-:S05]  /*144c0*/  IMAD.U32 R0, RZ, RZ, UR36 ;  /* 0x00000024ff007e24 */ /* 0x000fca000f8e00ff */
[----:B------:R-:W-:-:S13]  /*144d0*/  ISETP.NE.AND P0, PT, R0, 0x3, PT ;  /* 0x000000030000780c */ /* 0x000fda0003f05270 */
[----:B------:R-:W-:Y:S05]  /*144e0*/  @!P0 BRA `(.L_x_8016) ;  /* 0x0000000000048947 */ /* 0x000fea0003800000 */
[----:B------:R-:W-:Y:S01]  /*144f0*/  BPT.TRAP 0x1 ;  /* 0x000000040000795c */ /* 0x000fe20000300000 */
.L_x_8016:
[----:B------:R-:W-:Y:S01]  /*14500*/  IMAD R0, R24, 0x8, R22 ;  /* 0x0000000818007824 */ /* 0x000fe200078e0216 */
[----:B0-----:R-:W-:Y:S01]  /*14510*/  SHF.L.U32 R3, R28, 0x1f, RZ ;  /* 0x0000001f1c037819 */ /* 0x001fe200000006ff */
[----:B------:R-:W-:Y:S01]  /*14520*/  BSSY B0, `(.L_x_8017) ;  /* 0x0000004000007945 */ /* 0x000fe20003800000 */
[----:B------:R-:W-:Y:S02]  /*14530*/  IMAD R6, R25, -0x80, R35 ;  /* 0xffffff8019067824 */ /* 0x000fe400078e0223 */
[----:B------:R-:W0:Y:S02]  /*14540*/  SYNCS.PHASECHK.TRANS64.TRYWAIT P0, [R0+URZ+0x28860], R3 ;  /* 0x02886003000075a7 */ /* 0x000e24000800017f */
[----:B0-----:R-:W-:Y:S05]  /*14550*/  @!P0 BRA `(.L_x_8018) ;  /* 0x0000004000f88947 */ /* 0x001fea0003800000 */
.L_x_8128:
[----:B------:R-:W-:Y:S05]  /*14560*/  BSYNC B0 ;  /* 0x0000000000007941 */ /* 0x000fea0003800000 */
.L_x_8017:
        /* <DEDUP_REMOVED lines=70> */
.L_x_8146:
        /* <DEDUP_REMOVED lines=11> */
.L_x_8020:
        /* <DEDUP_REMOVED lines=11> */
.L_x_8021:
[----:B------:R0:W-:Y:S01]  /*14b30*/  SYNCS.ARRIVE.TRANS64.A1T0 RZ, [R0+URZ+0x28850], RZ ;  /* 0x028850ff00ff79a7 */ /* 0x0001e2000810003f */
[----:B------:R-:W-:-:S05]  /*14b40*/  VIADD R24, R24, 0x1 ;  /* 0x0000000118187836 */ /* 0x000fca0000000000 */
[----:B------:R-:W-:-:S04]  /*14b50*/  ISETP.NE.AND P0, PT, R24, 0x2, PT ;  /* 0x000000021800780c */ /* 0x000fc80003f05270 */
[----:B------:R-:W-:Y:S02]  /*14b60*/  SEL R3, RZ, 0x1, P0 ;  /* 0x00000001ff037807 */ /* 0x000fe40000000000 */
[----:B------:R-:W-:Y:S02]  /*14b70*/  SEL R24, R24, RZ, P0 ;  /* 0x000000ff18187207 */ /* 0x000fe40000000000 */
[----:B0-----:R-:W-:-:S07]  /*14b80*/  LOP3.LUT R28, R28, R3, RZ, 0x3c, !PT ;  /* 0x000000031c1c7212 */ /* 0x001fce00078e3cff */
.L_x_7978:
[----:B------:R-:W-:Y:S05]  /*14b90*/  BSYNC B7 ;  /* 0x0000000000077941 */ /* 0x000fea0003800000 */
.L_x_7976:
        /* <DEDUP_REMOVED lines=8> */
[----:B------:R3:W4:Y:S01]  /*14c20*/  LDS.128 R16, [R22+0x288d0] ;  /* 0x0288d00016107984 */ /* 0x0007220000000c00 */
[----:B------:R-:W-:Y:S06]  /*14c30*/  BAR.ARV 0x4, 0x180 ;  /* 0x0106000000007b1d */ /* 0x000fec0000002000 */
[----:B------:R-:W-:Y:S05]  /*14c40*/  BRA `(.L_x_8023) ;  /* 0x0000000800cc7947 */ /* 0x000fea0003800000 */
.L_x_8022:
        /* <DEDUP_REMOVED lines=36> */
.L_x_8156:
[----:B------:R-:W-:Y:S02]  /*14e90*/  ULDC UR4, c[0x0][0xc38] ;  /* 0x00030e0000047ab9 */ /* 0x000fe40000000800 */
[----:B------:R-:W-:-:S04]  /*14ea0*/  IMAD.U32 R7, RZ, RZ, UR4 ;  /* 0x00000004ff077e24 */ /* 0x000fc8000f8e00ff */
[----:B--2---:R-:W-:-:S04]  /*14eb0*/  IMAD R3, R14, R7, RZ ;  /* 0x000000070e037224 */ /* 0x004fc800078e02ff */
[----:B------:R-:W-:-:S05]  /*14ec0*/  IMAD.IADD R8, R0, 0x1, R3 ;  /* 0x0000000100087824 */ /* 0x000fca00078e0203 */
[----:B------:R-:W-:-:S13]  /*14ed0*/  ISETP.GT.AND P6, PT, R8, R5, PT ;  /* 0x000000050800720c */ /* 0x000fda0003fc4270 */
[----:B------:R-:W-:Y:S05]  /*14ee0*/  @P6 BRA `(.L_x_8025) ;  /* 0x00000000009c6947 */ /* 0x000fea0003800000 */
.L_x_8030:
        /* <DEDUP_REMOVED lines=14> */
.L_x_8028:
[----:B------:R-:W-:Y:S05]  /*14fd0*/  BSYNC B0 ;  /* 0x0000000000007941 */ /* 0x000fea0003800000 */
.L_x_8027:
[----:B------:R-:W-:-:S03]  /*14fe0*/  UMOV UR4, 0xffffffff ;  /* 0xffffffff00047882 */ /* 0x000fc60000000000 */
[----:B------:R-:W-:Y:S05]  /*14ff0*/  BRA.DIV UR4, `(.L_x_8029) ;  /* 0x0000004a04047947 */ /* 0x000fea000b800000 */
[----:B-----5:R-:W3:Y:S02]  /*15000*/  SHFL.UP PT, R14, R4, 0x1, RZ ;  /* 0x04200000040e7989 */ /* 0x020ee400000e00ff */
[----:B---3--:R-:W-:-:S05]  /*15010*/  SEL R13, R14, RZ, P1 ;  /* 0x000000ff0e0d7207 */ /* 0x008fca0000800000 */
[----:B------:R-:W-:-:S05]  /*15020*/  IMAD.IADD R13, R4, 0x1, R13 ;  /* 0x00000001040d7824 */ /* 0x000fca00078e020d */
        /* <DEDUP_REMOVED lines=13> */
.L_x_8164:
[----:B------:R-:W-:Y:S02]  /*15100*/  ULDC UR4, c[0x0][0xc38] ;  /* 0x00030e0000047ab9 */ /* 0x000fe40000000800 */
[----:B------:R-:W-:-:S04]  /*15110*/  IMAD.U32 R7, RZ, RZ, UR4 ;  /* 0x00000004ff077e24 */ /* 0x000fc8000f8e00ff */
[----:B--2---:R-:W-:-:S04]  /*15120*/  IMAD R3, R14, R7, RZ ;  /* 0x000000070e037224 */ /* 0x004fc800078e02ff */
[----:B------:R-:W-:-:S05]  /*15130*/  IMAD.IADD R8, R3, 0x1, R8 ;  /* 0x0000000103087824 */ /* 0x000fca00078e0208 */
[----:B------:R-:W-:-:S13]  /*15140*/  ISETP.GT.AND P6, PT, R8, R5, PT ;  /* 0x000000050800720c */ /* 0x000fda0003fc4270 */
[----:B------:R-:W-:Y:S05]  /*15150*/  @!P6 BRA `(.L_x_8030) ;  /* 0xfffffffc0064e947 */ /* 0x000fea000383ffff */
.L_x_8025:
        /* <DEDUP_REMOVED lines=8> */
.L_x_8168:
[----:B------:R-:W-:Y:S01]  /*151e0*/  ISETP.NE.AND P0, PT, R0, RZ, PT ;  /* 0x000000ff0000720c */ /* 0x000fe20003f05270 */
[----:B------:R-:W-:-:S12]  /*151f0*/  IMAD.MOV.U32 R14, RZ, RZ, RZ ;  /* 0x000000ffff0e7224 */ /* 0x000fd800078e00ff */
[----:B------:R-:W-:Y:S05]  /*15200*/  @!P0 BRA `(.L_x_8032) ;  /* 0x0000000000108947 */ /* 0x000fea0003800000 */
[----:B------:R-:W-:Y:S01]  /*15210*/  UMOV UR4, 0xffffffff ;  /* 0xffffffff00047882 */ /* 0x000fe20000000000 */
[----:B------:R-:W-:Y:S02]  /*15220*/  VIADD R12, R8, 0xffffffff ;  /* 0xffffffff080c7836 */ /* 0x000fe40000000000 */
[----:B------:R-:W-:Y:S05]  /*15230*/  BRA.DIV UR4, `(.L_x_8033) ;  /* 0x0000004a04787947 */ /* 0x000fea000b800000 */
[----:B------:R4:W0:Y:S02]  /*15240*/  SHFL.IDX PT, R14, R6, R12, 0x1f ;  /* 0x00001f0c060e7589 */ /* 0x00082400000e0000 */
.L_x_8032:
[----:B------:R-:W5:Y:S01]  /*15250*/  LDC.64 R2, c[0x0][0xc90] ;  /* 0x00032400ff027b82 */ /* 0x000f620000000a00 */
[----:B------:R-:W-:-:S04]  /*15260*/  IMAD.IADD R19, R8, 0x1, R19 ;  /* 0x0000000108137824 */ /* 0x000fc800078e0213 */
[----:B-----5:R-:W-:-:S05]  /*15270*/  IMAD.WIDE R2, R19, 0x4, R2 ;  /* 0x0000000413027825 */ /* 0x020fca00078e0202 */
[----:B-1--4-:R1:W3:Y:S01]  /*15280*/  LDG.E R6, desc[UR54][R2.64] ;  /* 0x0000003602067981 */ /* 0x0122e2000c1e1900 */
[----:B0-----:R-:W-:-:S04]  /*15290*/  IMAD R16, R14, R7, R16 ;  /* 0x000000070e107224 */ /* 0x001fc800078e0210 */
[----:B------:R-:W-:Y:S02]  /*152a0*/  IMAD.IADD R5, R5, 0x1, -R16 ;  /* 0x0000000105057824 */ /* 0x000fe400078e0a10 */
[----:B-1----:R-:W-:Y:S02]  /*152b0*/  IMAD.MOV.U32 R2, RZ, RZ, RZ ;  /* 0x000000ffff027224 */ /* 0x002fe400078e00ff */
[----:B---3--:R-:W-:-:S05]  /*152c0*/  IMAD R0, R4, R6, RZ ;  /* 0x0000000604007224 */ /* 0x008fca00078e02ff */
[----:B--2---:R-:W-:-:S04]  /*152d0*/  IABS R8, R0 ;  /* 0x0000000000087213 */ /* 0x004fc80000000000 */
[----:B------:R-:W0:Y:S08]  /*152e0*/  I2F.RP R9, R8 ;  /* 0x0000000800097306 */ /* 0x000e300000209400 */
[----:B0-----:R-:W0:Y:S02]  /*152f0*/  MUFU.RCP R9, R9 ;  /* 0x0000000900097308 */ /* 0x001e240000001000 */
[----:B0-----:R-:W-:Y:S01]  /*15300*/  VIADD R10, R9, 0xffffffe ;  /* 0x0ffffffe090a7836 */ /* 0x001fe20000000000 */
[----:B------:R-:W-:-:S05]  /*15310*/  IABS R9, R0 ;  /* 0x0000000000097213 */ /* 0x000fca0000000000 */
[----:B------:R-:W0:Y:S01]  /*15320*/  F2I.FTZ.U32.TRUNC.NTZ R3, R10 ;  /* 0x0000000a00037305 */ /* 0x000e22000021f000 */
[----:B------:R-:W-:Y:S02]  /*15330*/  IMAD.MOV R9, RZ, RZ, -R9 ;  /* 0x000000ffff097224 */ /* 0x000fe400078e0a09 */
[----:B0-----:R-:W-:-:S04]  /*15340*/  IMAD.MOV R11, RZ, RZ, -R3 ;  /* 0x000000ffff0b7224 */ /* 0x001fc800078e0a03 */
[----:B------:R-:W-:-:S04]  /*15350*/  IMAD R11, R11, R8, RZ ;  /* 0x000000080b0b7224 */ /* 0x000fc800078e02ff */
[----:B------:R-:W-:Y:S01]  /*15360*/  IMAD.HI.U32 R2, R3, R11, R2 ;  /* 0x0000000b03027227 */ /* 0x000fe200078e0002 */
[----:B------:R-:W-:-:S05]  /*15370*/  IABS R3, R5 ;  /* 0x0000000500037213 */ /* 0x000fca0000000000 */
        /* <DEDUP_REMOVED lines=17> */
[----:B------:R-:W-:-:S04]  /*15490*/  VIADDMNMX R6, R3, R7, R6, PT ;  /* 0x0000000703067246 */ /* 0x000fc80003800106 */
[----:B------:R-:W-:-:S04]  /*154a0*/  IABS R7, R6 ;  /* 0x0000000600077213 */ /* 0x000fc80000000000 */
[----:B------:R-:W0:Y:S08]  /*154b0*/  I2F.RP R9, R7 ;  /* 0x0000000700097306 */ /* 0x000e300000209400 */
[----:B0-----:R-:W0:Y:S02]  /*154c0*/  MUFU.RCP R9, R9 ;  /* 0x0000000900097308 */ /* 0x001e240000001000 */
[----:B0-----:R-:W-:-:S06]  /*154d0*/  VIADD R3, R9, 0xffffffe ;  /* 0x0ffffffe09037836 */ /* 0x001fcc0000000000 */
[----:B------:R-:W0:Y:S02]  /*154e0*/  F2I.FTZ.U32.TRUNC.NTZ R3, R3 ;  /* 0x0000000300037305 */ /* 0x000e24000021f000 */
[----:B0-----:R-:W-:-:S04]  /*154f0*/  IMAD.MOV R0, RZ, RZ, -R3 ;  /* 0x000000ffff007224 */ /* 0x001fc800078e0a03 */
[----:B------:R-:W-:Y:S01]  /*15500*/  IMAD R5, R0, R7, RZ ;  /* 0x0000000700057224 */ /* 0x000fe200078e02ff */
[----:B------:R-:W-:-:S03]  /*15510*/  IABS R0, R6 ;  /* 0x0000000600007213 */ /* 0x000fc60000000000 */
[----:B------:R-:W-:Y:S01]  /*15520*/  IMAD.HI.U32 R2, R3, R5, R2 ;  /* 0x0000000503027227 */ /* 0x000fe200078e0002 */
[----:B------:R-:W-:-:S03]  /*15530*/  IABS R5, R11 ;  /* 0x0000000b00057213 */ /* 0x000fc60000000000 */
[----:B------:R-:W-:Y:S02]  /*15540*/  IMAD.MOV R0, RZ, RZ, -R0 ;  /* 0x000000ffff007224 */ /* 0x000fe400078e0a00 */
[----:B------:R-:W-:-:S04]  /*15550*/  IMAD.HI.U32 R2, R2, R5, RZ ;  /* 0x0000000502027227 */ /* 0x000fc800078e00ff */
[----:B------:R-:W-:Y:S02]  /*15560*/  IMAD R0, R2, R0, R5 ;  /* 0x0000000002007224 */ /* 0x000fe400078e0205 */
[----:B------:R-:W-:-:S03]  /*15570*/  IMAD.IADD R3, R11, 0x1, R8 ;  /* 0x000000010b037824 */ /* 0x000fc600078e0208 */
        /* <DEDUP_REMOVED lines=9> */
[----:B------:R-:W-:Y:S01]  /*15610*/  @!P1 LOP3.LUT R2, RZ, R6, RZ, 0x33, !PT ;  /* 0x00000006ff029212 */ /* 0x000fe200078e33ff */
[----:B------:R-:W-:-:S03]  /*15620*/  IMAD.MOV R6, RZ, RZ, -R6 ;  /* 0x000000ffff067224 */ /* 0x000fc600078e0a06 */
[----:B------:R-:W-:Y:S01]  /*15630*/  LOP3.LUT R17, RZ, R2, RZ, 0x33, !PT ;  /* 0x00000002ff117212 */ /* 0x000fe200078e33ff */
[----:B------:R-:W-:-:S04]  /*15640*/  IMAD R18, R2, R6, R3 ;  /* 0x0000000602127224 */ /* 0x000fc800078e0203 */
[----:B------:R-:W-:Y:S01]  /*15650*/  IMAD.IADD R17, R4, 0x1, R17 ;  /* 0x0000000104117824 */ /* 0x000fe200078e0211 */
[----:B------:R-:W-:Y:S06]  /*15660*/  BRA `(.L_x_8034) ;  /* 0x00000000001c7947 */ /* 0x000fec0003800000 */
.L_x_8026:
[----:B------:R-:W-:Y:S01]  /*15670*/  UMOV UR4, URZ ;  /* 0x0000003f00047c82 */ /* 0x000fe20008000000 */
[----:B------:R-:W-:Y:S01]  /*15680*/  UMOV UR5, URZ ;  /* 0x0000003f00057c82 */ /* 0x000fe20008000000 */
[----:B------:R-:W-:Y:S01]  /*15690*/  ULDC UR6, c[0x0][0xc3c] ;  /* 0x00030f0000067ab9 */ /* 0x000fe20000000800 */
[----:B------:R-:W-:Y:S02]  /*156a0*/  IMAD.MOV.U32 R16, RZ, RZ, R5 ;  /* 0x000000ffff107224 */ /* 0x000fe400078e0005 */
[----:B------:R-:W-:Y:S02]  /*156b0*/  IMAD.U32 R17, RZ, RZ, UR4 ;  /* 0x00000004ff117e24 */ /* 0x000fe4000f8e00ff */
[----:B------:R-:W-:Y:S02]  /*156c0*/  IMAD.U32 R18, RZ, RZ, UR5 ;  /* 0x00000005ff127e24 */ /* 0x000fe4000f8e00ff */
[----:B------:R-:W-:-:S07]  /*156d0*/  IMAD.U32 R19, RZ, RZ, UR6 ;  /* 0x00000006ff137e24 */ /* 0x000fce000f8e00ff */
.L_x_8034:
        /* <DEDUP_REMOVED lines=10> */
.L_x_8023:
[----:B------:R-:W-:Y:S02]  /*15780*/  ULDC UR4, c[0x0][0xc3c] ;  /* 0x00030f0000047ab9 */ /* 0x000fe40000000800 */
[----:B----4-:R-:W-:-:S13]  /*15790*/  ISETP.GE.AND P0, PT, R19, UR4, PT ;  /* 0x0000000413007c0c */ /* 0x010fda000bf06270 */
[----:B------:R-:W-:Y:S05]  /*157a0*/  @!P0 BRA `(.L_x_8035) ;  /* 0xffffffb4000c8947 */ /* 0x000fea000383ffff */
[----:B------:R-:W-:Y:S05]  /*157b0*/  BSYNC B8 ;  /* 0x0000000000087941 */ /* 0x000fea0003800000 */
.L_x_7964:
[----:B-1----:R-:W4:Y:S01]  /*157c0*/  LDL.LU R0, [R1+0x18] ;  /* 0x0000180001007983 */ /* 0x002f220000300800 */
[----:B------:R-:W-:Y:S01]  /*157d0*/  BSSY B0, `(.L_x_8036) ;  /* 0x000000b000007945 */ /* 0x000fe20003800000 */
[----:B------:R-:W1:Y:S01]  /*157e0*/  S2R R5, SR_CgaCtaId ;  /* 0x0000000000057919 */ /* 0x000e620000008800 */
[----:B----4-:R-:W-:-:S05]  /*157f0*/  VIADD R0, R0, 0x1 ;  /* 0x0000000100007836 */ /* 0x010fca0000000000 */
        /* <DEDUP_REMOVED lines=8> */
.L_x_8171:
[----:B------:R-:W-:Y:S05]  /*15880*/  BSYNC B0 ;  /* 0x0000000000007941 */ /* 0x000fea0003800000 */
.L_x_8036:
[----:B------:R-:W-:-:S03]  /*15890*/  UMOV UR4, 0xffffffff ;  /* 0xffffffff00047882 */ /* 0x000fc60000000000 */
[----:B------:R-:W-:Y:S05]  /*158a0*/  BRA.DIV UR4, `(.L_x_8038) ;  /* 0x0000004604147947 */ /* 0x000fea000b800000 */
[----:B-1----:R-:W1:Y:S02]  /*158b0*/  S2R R0, SR_TID.X ;  /* 0x0000000000007919 */ /* 0x002e640000002100 */
[----:B-1----:R-:W-:-:S04]  /*158c0*/  SHF.R.U32.HI R0, RZ, 0x5, R0 ;  /* 0x00000005ff007819 */ /* 0x002fc80000011600 */
[----:B------:R-:W-:-:S05]  /*158d0*/  LOP3.LUT R0, R0, 0x3, RZ, 0xc0, !PT ;  /* 0x0000000300007812 */ /* 0x000fca00078ec0ff */
[----:B------:R1:W4:Y:S02]  /*158e0*/  SHFL.IDX PT, R14, R0, RZ, 0x1f ;  /* 0x00001fff000e7589 */ /* 0x00032400000e0000 */
.L_x_8174:
[----:B----4-:R-:W-:Y:S01]  /*158f0*/  ISETP.NE.AND P0, PT, R14, RZ, PT ;  /* 0x000000ff0e00720c */ /* 0x010fe20003f05270 */
[----:B------:R-:W-:-:S12]  /*15900*/  BSSY B0, `(.L_x_8039) ;  /* 0x0000024000007945 */ /* 0x000fd80003800000 */
[----:B------:R-:W-:Y:S05]  /*15910*/  @P0 BRA `(.L_x_8040) ;  /* 0x0000000000880947 */ /* 0x000fea0003800000 */
[----:B------:R-:W-:-:S03]  /*15920*/  UMOV UR4, 0xffffffff ;  /* 0xffffffff00047882 */ /* 0x000fc60000000000 */
[----:B------:R-:W-:Y:S05]  /*15930*/  BRA.DIV UR4, `(.L_x_8041) ;  /* 0x0000004604247947 */ /* 0x000fea000b800000 */
[----:B------:R-:W-:-:S13]  /*15940*/  ELECT P6, URZ, PT ;  /* 0x00000000003f782f */ /* 0x000fda00038c0000 */
.L_x_8177:
[----:B------:R-:W-:Y:S05]  /*15950*/  @!P6 BRA `(.L_x_8040) ;  /* 0x000000000078e947 */ /* 0x000fea0003800000 */
[----:B------:R-:W-:-:S06]  /*15960*/  ULOP3.LUT UR4, UR43, 0x2, URZ, 0xfc, !UPT ;  /* 0x000000022b047892 */ /* 0x000fcc000f8efc3f */
[----:B-1----:R-:W-:-:S05]  /*15970*/  IMAD.U32 R0, RZ, RZ, UR4 ;  /* 0x00000004ff007e24 */ /* 0x002fca000f8e00ff */
[----:B------:R-:W-:-:S13]  /*15980*/  ISETP.NE.AND P0, PT, R0, 0x3, PT ;  /* 0x000000030000780c */ /* 0x000fda0003f05270 */
[----:B------:R-:W-:Y:S05]  /*15990*/  @!P0 BRA `(.L_x_8042) ;  /* 0x0000000000048947 */ /* 0x000fea0003800000 */
[----:B------:R-:W-:Y:S01]  /*159a0*/  BPT.TRAP 0x1 ;  /* 0x000000040000795c */ /* 0x000fe20000300000 */
.L_x_8042:
[----:B------:R-:W-:Y:S01]  /*159b0*/  IMAD R5, R24, 0x8, R7 ;  /* 0x0000000818057824 */ /* 0x000fe200078e0207 */
[----:B------:R-:W-:Y:S01]  /*159c0*/  SHF.L.U32 R0, R28, 0x1f, RZ ;  /* 0x0000001f1c007819 */ /* 0x000fe200000006ff */
[----:B------:R-:W-:-:S03]  /*159d0*/  VIADD R24, R24, 0x1 ;  /* 0x0000000118187836 */ /* 0x000fc60000000000 */
[----:B------:R-:W1:Y:S02]  /*159e0*/  SYNCS.PHASECHK.TRANS64.TRYWAIT P1, [R5+URZ+0x28840], R0 ;  /* 0x02884000050075a7 */ /* 0x000e64000802017f */
[----:B------:R-:W-:-:S04]  /*159f0*/  ISETP.NE.AND P2, PT, R24, 0x2, PT ;  /* 0x000000021800780c */ /* 0x000fc80003f45270 */
[----:B------:R-:W-:Y:S01]  /*15a00*/  SEL R3, RZ, 0x1, P2 ;  /* 0x00000001ff037807 */ /* 0x000fe20001000000 */
[----:B-1----:R-:W-:Y:S08]  /*15a10*/  @!P1 BRA `(.L_x_8043) ;  /* 0x00000044000c9947 */ /* 0x002ff00003800000 */
.L_x_8178:
[----:B------:R-:W-:Y:S02]  /*15a20*/  SEL R24, R24, RZ, P2 ;  /* 0x000000ff18187207 */ /* 0x000fe40001000000 */
[----:B------:R-:W-:Y:S01]  /*15a30*/  LOP3.LUT R2, R28, R3, RZ, 0x3c, !PT ;  /* 0x000000031c027212 */ /* 0x000fe200078e3cff */
[----:B------:R-:W-:Y:S06]  /*15a40*/  @!P0 BRA `(.L_x_8044) ;  /* 0x0000000000048947 */ /* 0x000fec0003800000 */
[----:B------:R-:W-:Y:S01]  /*15a50*/  BPT.TRAP 0x1 ;  /* 0x000000040000795c */ /* 0x000fe20000300000 */
.L_x_8044:
[----:B------:R-:W-:Y:S01]  /*15a60*/  IMAD R3, R24, 0x8, R7 ;  /* 0x0000000818037824 */ /* 0x000fe200078e0207 */
[----:B------:R-:W-:-:S04]  /*15a70*/  SHF.L.U32 R2, R2, 0x1f, RZ ;  /* 0x0000001f02027819 */ /* 0x000fc800000006ff */
[----:B------:R-:W4:Y:S02]  /*15a80*/  SYNCS.PHASECHK.TRANS64.TRYWAIT P1, [R3+URZ+0x28840], R2 ;  /* 0x02884002030075a7 */ /* 0x000f24000802017f */
[----:B----4-:R-:W-:Y:S05]  /*15a90*/  @!P1 BRA `(.L_x_8045) ;  /* 0x0000004400009947 */ /* 0x010fea0003800000 */
.L_x_8179:
[----:B------:R-:W-:Y:S05]  /*15aa0*/  @!P0 BRA `(.L_x_8046) ;  /* 0x0000000000048947 */ /* 0x000fea0003800000 */
[----:B------:R-:W-:Y:S01]  /*15ab0*/  BPT.TRAP 0x1 ;  /* 0x000000040000795c */ /* 0x000fe20000300000 */
.L_x_8046:
[----:B------:R-:W5:Y:S02]  /*15ac0*/  SYNCS.PHASECHK.TRANS64.TRYWAIT P1, [R5+URZ+0x28860], R0 ;  /* 0x02886000050075a7 */ /* 0x000f64000802017f */
[----:B-----5:R-:W-:Y:S05]  /*15ad0*/  @!P1 BRA `(.L_x_8047) ;  /* 0x0000004400049947 */ /* 0x020fea0003800000 */
.L_x_8180:
[----:B------:R-:W-:Y:S05]  /*15ae0*/  @!P0 BRA `(.L_x_8048) ;  /* 0x0000000000048947 */ /* 0x000fea0003800000 */
[----:B------:R-:W-:Y:S01]  /*15af0*/  BPT.TRAP 0x1 ;  /* 0x000000040000795c */ /* 0x000fe20000300000 */
.L_x_8048:
[----:B------:R0:W0:Y:S02]  /*15b00*/  SYNCS.PHASECHK.TRANS64.TRYWAIT P0, [R3+URZ+0x28860], R2 ;  /* 0x02886002030075a7 */ /* 0x000024000800017f */
[----:B0-----:R-:W-:Y:S05]  /*15b10*/  @!P0 NANOSLEEP.SYNCS 0x989680 ;  /* 0x009896800000895d */ /* 0x001fea0003900000 */
[----:B------:R-:W0:Y:S02]  /*15b20*/  @!P0 SYNCS.PHASECHK.TRANS64 P0, [R3+URZ+0x28860], R2 ;  /* 0x02886002030085a7 */ /* 0x000e24000800007f */
[----:B0-----:R-:W-:Y:S05]  /*15b30*/  @!P0 BRA `(.L_x_8048) ;  /* 0xfffffffc00f08947 */ /* 0x001fea000383ffff */
.L_x_8040:
[----:B------:R-:W-:Y:S05]  /*15b40*/  BSYNC B0 ;  /* 0x0000000000007941 */ /* 0x000fea0003800000 */
.L_x_8039:
[----:B------:R-:W-:Y:S05]  /*15b50*/  EXIT ;  /* 0x000000000000794d */ /* 0x000fea0003800000 */
.L_x_7858:
[----:B0-----:R-:W-:-:S04]  /*15b60*/  IMAD.U32 R3, RZ, RZ, UR41 ;  /* 0x00000029ff037e24 */ /* 0x001fc8000f8e00ff */
[----:B------:R0:W1:Y:S03]  /*15b70*/  SYNCS.PHASECHK.TRANS64.TRYWAIT P1, [R3+URZ+0x28800], R0 ;  /* 0x02880000030075a7 */ /* 0x000066000802017f */
[----:B-1----:R-:W-:Y:S05]  /*15b80*/  @!P1 NANOSLEEP.SYNCS 0x989680 ;  /* 0x009896800000995d */ /* 0x002fea0003900000 */
[----:B------:R-:W1:Y:S02]  /*15b90*/  @!P1 SYNCS.PHASECHK.TRANS64 P1, [R3+URZ+0x28800], R0 ;  /* 0x02880000030095a7 */ /* 0x000e64000802007f */
[----:B-1----:R-:W-:Y:S05]  /*15ba0*/  @!P1 BRA `(.L_x_7858) ;  /* 0xfffffffc00ec9947 */ /* 0x002fea000383ffff */
[----:B------:R-:W-:Y:S05]  /*15bb0*/  BRA `(.L_x_8049) ;  /* 0xfffffebc00e47947 */ /* 0x000fea000383ffff */
.L_x_7862:
[----:B-1----:R1:W2:Y:S02]  /*15bc0*/  SYNCS.PHASECHK.TRANS64.TRYWAIT P1, [R3+URZ+0x28830], R0 ;  /* 0x02883000030075a7 */ /* 0x0022a4000802017f */
[----:B--2---:R-:W-:Y:S05]  /*15bd0*/  @!P1 NANOSLEEP.SYNCS 0x989680 ;  /* 0x009896800000995d */ /* 0x004fea0003900000 */
[----:B------:R-:W2:Y:S02]  /*15be0*/  @!P1 SYNCS.PHASECHK.TRANS64 P1, [R3+URZ+0x28830], R0 ;  /* 0x02883000030095a7 */ /* 0x000ea4000802007f */
[----:B--2---:R-:W-:Y:S05]  /*15bf0*/  @!P1 BRA `(.L_x_7862) ;  /* 0xfffffffc00f09947 */ /* 0x004fea000383ffff */
[----:B------:R-:W-:Y:S05]  /*15c00*/  BRA `(.L_x_7861) ;  /* 0xfffffec000007947 */ /* 0x000fea000383ffff */
.L_x_7879:
[----:B-1----:R-:W-:-:S04]  /*15c10*/  IMAD.U32 R5, RZ, RZ, UR6 ;  /* 0x00000006ff057e24 */ /* 0x002fc8000f8e00ff */
[----:B------:R1:W2:Y:S03]  /*15c20*/  SYNCS.PHASECHK.TRANS64.TRYWAIT P1, [R5+URZ+0x28830], R0 ;  /* 0x02883000050075a7 */ /* 0x0002a6000802017f */
[----:B--2---:R-:W-:Y:S05]  /*15c30*/  @!P1 NANOSLEEP.SYNCS 0x989680 ;  /* 0x009896800000995d */ /* 0x004fea0003900000 */
[----:B------:R-:W2:Y:S02]  /*15c40*/  @!P1 SYNCS.PHASECHK.TRANS64 P1, [R5+URZ+0x28830], R0 ;  /* 0x02883000050095a7 */ /* 0x000ea4000802007f */
[----:B--2---:R-:W-:Y:S05]  /*15c50*/  @!P1 BRA `(.L_x_7879) ;  /* 0xfffffffc00ec9947 */ /* 0x004fea000383ffff */
[----:B------:R-:W-:Y:S05]  /*15c60*/  BRA `(.L_x_7876) ;  /* 0xfffffef000d07947 */ /* 0x000fea000383ffff */
.L_x_7883:
[----:B-1----:R-:W-:-:S04]  /*15c70*/  IMAD.U32 R5, RZ, RZ, UR6 ;  /* 0x00000006ff057e24 */ /* 0x002fc8000f8e00ff */
[----:B------:R1:W2:Y:S03]  /*15c80*/  SYNCS.PHASECHK.TRANS64.TRYWAIT P1, [R5+URZ+0x28850], R0 ;  /* 0x02885000050075a7 */ /* 0x0002a6000802017f */
[----:B--2---:R-:W-:Y:S05]  /*15c90*/  @!P1 NANOSLEEP.SYNCS 0x989680 ;  /* 0x009896800000995d */ /* 0x004fea0003900000 */
[----:B------:R-:W2:Y:S02]  /*15ca0*/  @!P1 SYNCS.PHASECHK.TRANS64 P1, [R5+URZ+0x28850], R0 ;  /* 0x02885000050095a7 */ /* 0x000ea4000802007f */
[----:B--2---:R-:W-:Y:S05]  /*15cb0*/  @!P1 BRA `(.L_x_7883) ;  /* 0xfffffffc00ec9947 */ /* 0x004fea000383ffff */
[----:B------:R-:W-:Y:S05]  /*15cc0*/  BRA `(.L_x_7880) ;  /* 0xfffffef4009c7947 */ /* 0x000fea000383ffff */
.L_x_7902:
[----:B-1----:R-:W-:-:S04]  /*15cd0*/  IMAD.U32 R5, RZ, RZ, UR6 ;  /* 0x00000006ff057e24 */ /* 0x002fc8000f8e00ff */
[----:B------:R1:W2:Y:S03]  /*15ce0*/  SYNCS.PHASECHK.TRANS64.TRYWAIT P1, [R5+URZ+0x28830], R0 ;  /* 0x02883000050075a7 */ /* 0x0002a6000802017f */
[----:B--2---:R-:W-:Y:S05]  /*15cf0*/  @!P1 NANOSLEEP.SYNCS 0x989680 ;  /* 0x009896800000995d */ /* 0x004fea0003900000 */
[----:B------:R-:W2:Y:S02]  /*15d00*/  @!P1 SYNCS.PHASECHK.TRANS64 P1, [R5+URZ+0x28830], R0 ;  /* 0x02883000050095a7 */ /* 0x000ea4000802007f */
[----:B--2---:R-:W-:Y:S05]  /*15d10*/  @!P1 BRA `(.L_x_7902) ;  /* 0xfffffffc00ec9947 */ /* 0x004fea000383ffff */
[----:B------:R-:W-:Y:S05]  /*15d20*/  BRA `(.L_x_7899) ;  /* 0xffffff2400947947 */ /* 0x000fea000383ffff */
.L_x_7906:
[----:B-1----:R-:W-:-:S04]  /*15d30*/  IMAD.U32 R5, RZ, RZ, UR6 ;  /* 0x00000006ff057e24 */ /* 0x002fc8000f8e00ff */
[----:B------:R1:W2:Y:S03]  /*15d40*/  SYNCS.PHASECHK.TRANS64.TRYWAIT P1, [R5+URZ+0x28850], R0 ;  /* 0x02885000050075a7 */ /* 0x0002a6000802017f */
[----:B--2---:R-:W-:Y:S05]  /*15d50*/  @!P1 NANOSLEEP.SYNCS 0x989680 ;  /* 0x009896800000995d */ /* 0x004fea0003900000 */
[----:B------:R-:W2:Y:S02]  /*15d60*/  @!P1 SYNCS.PHASECHK.TRANS64 P1, [R5+URZ+0x28850], R0 ;  /* 0x02885000050095a7 */ /* 0x000ea4000802007f */
[----:B--2---:R-:W-:Y:S05]  /*15d70*/  @!P1 BRA `(.L_x_7906) ;  /* 0xfffffffc00ec9947 */ /* 0x004fea000383ffff */
[----:B------:R-:W-:Y:S05]  /*15d80*/  BRA `(.L_x_7903) ;  /* 0xffffff2800607947 */ /* 0x000fea000383ffff */
.L_x_7914:
[----:B-1----:R-:W-:-:S04]  /*15d90*/  IMAD.U32 R5, RZ, RZ, UR6 ;  /* 0x00000006ff057e24 */ /* 0x002fc8000f8e00ff */
[----:B------:R1:W2:Y:S03]  /*15da0*/  SYNCS.PHASECHK.TRANS64.TRYWAIT P1, [R5+URZ+0x28830], R0 ;  /* 0x02883000050075a7 */ /* 0x0002a6000802017f */
[----:B--2---:R-:W-:Y:S05]  /*15db0*/  @!P1 NANOSLEEP.SYNCS 0x989680 ;  /* 0x009896800000995d */ /* 0x004fea0003900000 */
[----:B------:R-:W2:Y:S02]  /*15dc0*/  @!P1 SYNCS.PHASECHK.TRANS64 P1, [R5+URZ+0x28830], R0 ;  /* 0x02883000050095a7 */ /* 0x000ea4000802007f */
[----:B--2---:R-:W-:Y:S05]  /*15dd0*/  @!P1 BRA `(.L_x_7914) ;  /* 0xfffffffc00ec9947 */ /* 0x004fea000383ffff */
[----:B------:R-:W-:Y:S05]  /*15de0*/  BRA `(.L_x_7911) ;  /* 0xffffff4400847947 */ /* 0x000fea000383ffff */
.L_x_7918:
[----:B-1----:R-:W-:-:S04]  /*15df0*/  IMAD.U32 R5, RZ, RZ, UR6 ;  /* 0x00000006ff057e24 */ /* 0x002fc8000f8e00ff */
[----:B------:R1:W2:Y:S03]  /*15e00*/  SYNCS.PHASECHK.TRANS64.TRYWAIT P1, [R5+URZ+0x28850], R0 ;  /* 0x02885000050075a7 */ /* 0x0002a6000802017f */
[----:B--2---:R-:W-:Y:S05]  /*15e10*/  @!P1 NANOSLEEP.SYNCS 0x989680 ;  /* 0x009896800000995d */ /* 0x004fea0003900000 */
[----:B------:R-:W2:Y:S02]  /*15e20*/  @!P1 SYNCS.PHASECHK.TRANS64 P1, [R5+URZ+0x28850], R0 ;  /* 0x02885000050095a7 */ /* 0x000ea4000802007f */
[----:B--2---:R-:W-:Y:S05]  /*15e30*/  @!P1 BRA `(.L_x_7918) ;  /* 0xfffffffc00ec9947 */ /* 0x004fea000383ffff */
[----:B------:R-:W-:Y:S05]  /*15e40*/  BRA `(.L_x_7915) ;  /* 0xffffff4800447947 */ /* 0x000fea000383ffff */
.L_x_7933:
[----:B-1----:R-:W-:-:S04]  /*15e50*/  IMAD.U32 R7, RZ, RZ, UR5 ;  /* 0x00000005ff077e24 */ /* 0x002fc8000f8e00ff */
[----:B------:R1:W2:Y:S03]  /*15e60*/  SYNCS.PHASECHK.TRANS64.TRYWAIT P1, [R7+URZ+0x28850], R6 ;  /* 0x02885006070075a7 */ /* 0x0002a6000802017f */
[----:B--2---:R-:W-:Y:S05]  /*15e70*/  @!P1 NANOSLEEP.SYNCS 0x989680 ;  /* 0x009896800000995d */ /* 0x004fea0003900000 */
[----:B------:R-:W2:Y:S02]  /*15e80*/  @!P1 SYNCS.PHASECHK.TRANS64 P1, [R7+URZ+0x28850], R6 ;  /* 0x02885006070095a7 */ /* 0x000ea4000802007f */
[----:B--2---:R-:W-:Y:S05]  /*15e90*/  @!P1 BRA `(.L_x_7933) ;  /* 0xfffffffc00ec9947 */ /* 0x004fea000383ffff */
[----:B------:R-:W-:Y:S05]  /*15ea0*/  BRA `(.L_x_7932) ;  /* 0xffffff74006c7947 */ /* 0x000fea000383ffff */
.L_x_7984:
        /* <DEDUP_REMOVED lines=11> */
.L_x_8051:
[----:B------:R-:W-:Y:S05]  /*15f60*/  BSYNC B0 ;  /* 0x0000000000007941 */ /* 0x000fea0003800000 */
.L_x_8050:
[----:B------:R-:W-:Y:S05]  /*15f70*/  BRA `(.L_x_8052) ;  /* 0xffffffbc00347947 */ /* 0x000fea000383ffff */
.L_x_7987:
[----:B0-----:R0:W1:Y:S02]  /*15f80*/  SYNCS.PHASECHK.TRANS64.TRYWAIT P0, [R7+URZ+0x28840], R2 ;  /* 0x02884002070075a7 */ /* 0x001064000800017f */
[----:B-1----:R-:W-:Y:S05]  /*15f90*/  @!P0 NANOSLEEP.SYNCS 0x989680 ;  /* 0x009896800000895d */ /* 0x002fea0003900000 */
[----:B------:R-:W1:Y:S02]  /*15fa0*/  @!P0 SYNCS.PHASECHK.TRANS64 P0, [R7+URZ+0x28840], R2 ;  /* 0x02884002070085a7 */ /* 0x000e64000800007f */
[----:B-1----:R-:W-:Y:S05]  /*15fb0*/  @!P0 BRA `(.L_x_7987) ;  /* 0xfffffffc00f08947 */ /* 0x002fea000383ffff */
[----:B------:R-:W-:Y:S05]  /*15fc0*/  BRA `(.L_x_8053) ;  /* 0xffffffbc00907947 */ /* 0x000fea000383ffff */
.L_x_7988:
        /* <DEDUP_REMOVED lines=8> */
.L_x_8055:
[----:B------:R-:W-:Y:S05]  /*16050*/  BSYNC B0 ;  /* 0x0000000000007941 */ /* 0x000fea0003800000 */
.L_x_8054:
        /* <DEDUP_REMOVED lines=9> */
.L_x_8056:
[----:B------:R-:W-:Y:S02]  /*160f0*/  IMAD.MOV.U32 R13, RZ, RZ, R0 ;  /* 0x000000ffff0d7224 */ /* 0x000fe400078e0000 */
[----:B------:R-:W-:Y:S02]  /*16100*/  IMAD.MOV.U32 R12, RZ, RZ, 0x1 ;  /* 0x00000001ff0c7424 */ /* 0x000fe400078e00ff */
[----:B------:R-:W-:-:S07]  /*16110*/  IMAD.MOV.U32 R3, RZ, RZ, R14 ;  /* 0x000000ffff037224 */ /* 0x000fce00078e000e */
[----:B------:R-:W-:Y:S05]  /*16120*/  WARPSYNC.COLLECTIVE R15, `(.L_x_8057) ;  /* 0x000000000f087348 */ /* 0x000fea0003c00000 */
[----:B------:R0:W1:Y:S02]  /*16130*/  SHFL.IDX P6, R14, R13, R12, R11 ;  /* 0x0000000c0d0e7389 */ /* 0x00006400000c000b */
[----:B01----:R-:W-:Y:S01]  /*16140*/  ENDCOLLECTIVE ;  /* 0x000000000000791b */ /* 0x003fe20003800000 */
.L_x_8057:
        /* <DEDUP_REMOVED lines=16> */
.L_x_8058:
[----:B------:R-:W-:Y:S02]  /*16250*/  @P1 IMAD R8, R5, 0x2, R22 ;  /* 0x0000000205081824 */ /* 0x000fe400078e0216 */
[----:B------:R-:W-:Y:S02]  /*16260*/  IMAD.MOV.U32 R13, RZ, RZ, R0 ;  /* 0x000000ffff0d7224 */ /* 0x000fe400078e0000 */
[----:B------:R-:W-:Y:S02]  /*16270*/  IMAD.MOV.U32 R12, RZ, RZ, 0x2 ;  /* 0x00000002ff0c7424 */ /* 0x000fe400078e00ff */
[----:B------:R-:W-:-:S07]  /*16280*/  IMAD.MOV.U32 R3, RZ, RZ, R14 ;  /* 0x000000ffff037224 */ /* 0x000fce00078e000e */
[----:B------:R-:W-:Y:S05]  /*16290*/  WARPSYNC.COLLECTIVE R15, `(.L_x_8059) ;  /* 0x000000000f087348 */ /* 0x000fea0003c00000 */
[----:B------:R0:W1:Y:S02]  /*162a0*/  SHFL.IDX P6, R14, R13, R12, R11 ;  /* 0x0000000c0d0e7389 */ /* 0x00006400000c000b */
[----:B01----:R-:W-:Y:S01]  /*162b0*/  ENDCOLLECTIVE ;  /* 0x000000000000791b */ /* 0x003fe20003800000 */
.L_x_8059:
        /* <DEDUP_REMOVED lines=16> */
.L_x_8060:
[----:B------:R-:W-:Y:S02]  /*163c0*/  @P1 IMAD R8, R5, 0x2, R22 ;  /* 0x0000000205081824 */ /* 0x000fe400078e0216 */
[----:B------:R-:W-:Y:S02]  /*163d0*/  IMAD.MOV.U32 R13, RZ, RZ, R0 ;  /* 0x000000ffff0d7224 */ /* 0x000fe400078e0000 */
[----:B------:R-:W-:Y:S02]  /*163e0*/  IMAD.MOV.U32 R12, RZ, RZ, 0x3 ;  /* 0x00000003ff0c7424 */ /* 0x000fe400078e00ff */
[----:B------:R-:W-:-:S07]  /*163f0*/  IMAD.MOV.U32 R3, RZ, RZ, R14 ;  /* 0x000000ffff037224 */ /* 0x000fce00078e000e */
[----:B------:R-:W-:Y:S05]  /*16400*/  WARPSYNC.COLLECTIVE R15, `(.L_x_8061) ;  /* 0x000000000f087348 */ /* 0x000fea0003c00000 */
[----:B------:R0:W1:Y:S02]  /*16410*/  SHFL.IDX P6, R14, R13, R12, R11 ;  /* 0x0000000c0d0e7389 */ /* 0x00006400000c000b */
[----:B01----:R-:W-:Y:S01]  /*16420*/  ENDCOLLECTIVE ;  /* 0x000000000000791b */ /* 0x003fe20003800000 */
.L_x_8061:
        /* <DEDUP_REMOVED lines=16> */
.L_x_8062:
[----:B------:R-:W-:Y:S02]  /*16530*/  @P1 IMAD R8, R5, 0x2, R22 ;  /* 0x0000000205081824 */ /* 0x000fe400078e0216 */
[----:B------:R-:W-:Y:S02]  /*16540*/  IMAD.MOV.U32 R13, RZ, RZ, R0 ;  /* 0x000000ffff0d7224 */ /* 0x000fe400078e0000 */
[----:B------:R-:W-:Y:S02]  /*16550*/  IMAD.MOV.U32 R12, RZ, RZ, 0x4 ;  /* 0x00000004ff0c7424 */ /* 0x000fe400078e00ff */
[----:B------:R-:W-:-:S07]  /*16560*/  IMAD.MOV.U32 R3, RZ, RZ, R14 ;  /* 0x000000ffff037224 */ /* 0x000fce00078e000e */
[----:B------:R-:W-:Y:S05]  /*16570*/  WARPSYNC.COLLECTIVE R15, `(.L_x_8063) ;  /* 0x000000000f087348 */ /* 0x000fea0003c00000 */
[----:B------:R0:W1:Y:S02]  /*16580*/  SHFL.IDX P6, R14, R13, R12, R11 ;  /* 0x0000000c0d0e7389 */ /* 0x00006400000c000b */
[----:B01----:R-:W-:Y:S01]  /*16590*/  ENDCOLLECTIVE ;  /* 0x000000000000791b */ /* 0x003fe20003800000 */
.L_x_8063:
        /* <DEDUP_REMOVED lines=16> */
.L_x_8064:
[----:B------:R-:W-:Y:S02]  /*166a0*/  @P1 IMAD R8, R5, 0x2, R22 ;  /* 0x0000000205081824 */ /* 0x000fe400078e0216 */
[----:B------:R-:W-:Y:S02]  /*166b0*/  IMAD.MOV.U32 R13, RZ, RZ, R0 ;  /* 0x000000ffff0d7224 */ /* 0x000fe400078e0000 */
[----:B------:R-:W-:Y:S02]  /*166c0*/  IMAD.MOV.U32 R12, RZ, RZ, 0x5 ;  /* 0x00000005ff0c7424 */ /* 0x000fe400078e00ff */
[----:B------:R-:W-:-:S07]  /*166d0*/  IMAD.MOV.U32 R3, RZ, RZ, R14 ;  /* 0x000000ffff037224 */ /* 0x000fce00078e000e */
[----:B------:R-:W-:Y:S05]  /*166e0*/  WARPSYNC.COLLECTIVE R15, `(.L_x_8065) ;  /* 0x000000000f087348 */ /* 0x000fea0003c00000 */
[----:B------:R0:W1:Y:S02]  /*166f0*/  SHFL.IDX P6, R14, R13, R12, R11 ;  /* 0x0000000c0d0e7389 */ /* 0x00006400000c000b */
[----:B01----:R-:W-:Y:S01]  /*16700*/  ENDCOLLECTIVE ;  /* 0x000000000000791b */ /* 0x003fe20003800000 */
.L_x_8065:
        /* <DEDUP_REMOVED lines=16> */
.L_x_8066:
[----:B------:R-:W-:Y:S02]  /*16810*/  @P1 IMAD R8, R5, 0x2, R22 ;  /* 0x0000000205081824 */ /* 0x000fe400078e0216 */
[----:B------:R-:W-:Y:S02]  /*16820*/  IMAD.MOV.U32 R13, RZ, RZ, R0 ;  /* 0x000000ffff0d7224 */ /* 0x000fe400078e0000 */
[----:B------:R-:W-:Y:S02]  /*16830*/  IMAD.MOV.U32 R12, RZ, RZ, 0x6 ;  /* 0x00000006ff0c7424 */ /* 0x000fe400078e00ff */
[----:B------:R-:W-:-:S07]  /*16840*/  IMAD.MOV.U32 R3, RZ, RZ, R14 ;  /* 0x000000ffff037224 */ /* 0x000fce00078e000e */
[----:B------:R-:W-:Y:S05]  /*16850*/  WARPSYNC.COLLECTIVE R15, `(.L_x_8067) ;  /* 0x000000000f087348 */ /* 0x000fea0003c00000 */
[----:B------:R0:W1:Y:S02]  /*16860*/  SHFL.IDX P6, R14, R13, R12, R11 ;  /* 0x0000000c0d0e7389 */ /* 0x00006400000c000b */
[----:B01----:R-:W-:Y:S01]  /*16870*/  ENDCOLLECTIVE ;  /* 0x000000000000791b */ /* 0x003fe20003800000 */
.L_x_8067:
        /* <DEDUP_REMOVED lines=16> */
.L_x_8068:
[----:B------:R-:W-:Y:S02]  /*16980*/  @P1 IMAD R8, R5, 0x2, R22 ;  /* 0x0000000205081824 */ /* 0x000fe400078e0216 */
[----:B------:R-:W-:Y:S02]  /*16990*/  IMAD.MOV.U32 R13, RZ, RZ, R0 ;  /* 0x000000ffff0d7224 */ /* 0x000fe400078e0000 */
[----:B------:R-:W-:Y:S02]  /*169a0*/  IMAD.MOV.U32 R12, RZ, RZ, 0x7 ;  /* 0x00000007ff0c7424 */ /* 0x000fe400078e00ff */
[----:B------:R-:W-:-:S07]  /*169b0*/  IMAD.MOV.U32 R3, RZ, RZ, R14 ;  /* 0x000000ffff037224 */ /* 0x000fce00078e000e */
[----:B------:R-:W-:Y:S05]  /*169c0*/  WARPSYNC.COLLECTIVE R15, `(.L_x_8069) ;  /* 0x000000000f087348 */ /* 0x000fea0003c00000 */
[----:B------:R0:W1:Y:S02]  /*169d0*/  SHFL.IDX P6, R14, R13, R12, R11 ;  /* 0x0000000c0d0e7389 */ /* 0x00006400000c000b */
[----:B01----:R-:W-:Y:S01]  /*169e0*/  ENDCOLLECTIVE ;  /* 0x000000000000791b */ /* 0x003fe20003800000 */
.L_x_8069:
        /* <DEDUP_REMOVED lines=10> */
.L_x_8070:
[----:B------:R-:W-:Y:S01]  /*16a90*/  @!PT LDS RZ, [RZ] ;  /* 0x00000000fffff984 */ /* 0x000fe20000000800 */
[----:B------:R-:W-:Y:S01]  /*16aa0*/  @!PT LDS RZ, [RZ] ;  /* 0x00000000fffff984 */ /* 0x000fe20000000800 */
[----:B------:R-:W-:Y:S01]  /*16ab0*/  @!PT LDS RZ, [RZ] ;  /* 0x00000000fffff984 */ /* 0x000fe20000000800 */
[----:B------:R-:W-:Y:S04]  /*16ac0*/  @P1 LDGSTS.E.BYPASS.LTC128B.128 [R8+0x1b400], desc[UR54][R2.64], !P3 ;  /* 0x1b40000002081fae */ /* 0x000fe8000d901d76 */
[----:B------:R0:W-:Y:S02]  /*16ad0*/  @P1 LDGSTS.E.BYPASS.LTC128B.128 [R8+0x1f400], desc[UR54][R2.64+0x80], !P2 ;  /* 0x1f40008002081fae */ /* 0x0001e4000d101d76 */
[----:B0-----:R-:W-:Y:S01]  /*16ae0*/  IMAD.MOV.U32 R2, RZ, RZ, R14 ;  /* 0x000000ffff027224 */ /* 0x001fe200078e000e */
[----:B------:R-:W-:Y:S06]  /*16af0*/  BRA `(.L_x_8071) ;  /* 0xffffffb800747947 */ /* 0x000fec000383ffff */
.L_x_7993:
[----:B------:R-:W-:Y:S02]  /*16b00*/  IMAD.MOV.U32 R13, RZ, RZ, R4 ;  /* 0x000000ffff0d7224 */ /* 0x000fe400078e0004 */
        /* <DEDUP_REMOVED lines=8> */
.L_x_8072:
[C---:B------:R-:W-:Y:S01]  /*16b90*/  VIADD R6, R27.reuse, 0x10 ;  /* 0x000000101b067836 */ /* 0x040fe20000000000 */
[----:B------:R-:W-:Y:S01]  /*16ba0*/  ISETP.GE.AND P2, PT, R27, R31, PT ;  /* 0x0000001f1b00720c */ /* 0x000fe20003f46270 */
[----:B------:R-:W-:Y:S02]  /*16bb0*/  IMAD.MOV.U32 R13, RZ, RZ, R0 ;  /* 0x000000ffff0d7224 */ /* 0x000fe400078e0000 */
[----:B------:R-:W-:-:S10]  /*16bc0*/  IMAD.MOV.U32 R2, RZ, RZ, R14 ;  /* 0x000000ffff027224 */ /* 0x000fd400078e000e */
[----:B------:R-:W-:Y:S05]  /*16bd0*/  WARPSYNC.COLLECTIVE R15, `(.L_x_8073) ;  /* 0x000000000f087348 */ /* 0x000fea0003c00000 */
[----:B------:R0:W1:Y:S02]  /*16be0*/  SHFL.IDX P6, R14, R13, R12, R11 ;  /* 0x0000000c0d0e7389 */ /* 0x00006400000c000b */
[----:B01----:R-:W-:Y:S01]  /*16bf0*/  ENDCOLLECTIVE ;  /* 0x000000000000791b */ /* 0x003fe20003800000 */
.L_x_8073:
        /* <DEDUP_REMOVED lines=8> */
.L_x_8074:
[----:B------:R-:W-:Y:S01]  /*16c80*/  @!PT LDS RZ, [RZ] ;  /* 0x00000000fffff984 */ /* 0x000fe20000000800 */
[----:B------:R-:W-:Y:S01]  /*16c90*/  @!PT LDS RZ, [RZ] ;  /* 0x00000000fffff984 */ /* 0x000fe20000000800 */
[----:B------:R-:W-:Y:S01]  /*16ca0*/  @!PT LDS RZ, [RZ] ;  /* 0x00000000fffff984 */ /* 0x000fe20000000800 */
[----:B------:R-:W-:Y:S04]  /*16cb0*/  @!P2 LDGSTS.E.BYPASS.LTC128B.128 [R8+0x10400], desc[UR54][R2.64], !P0 ;  /* 0x104000000208afae */ /* 0x000fe8000c101d76 */
[----:B------:R0:W-:Y:S01]  /*16cc0*/  @!P2 LDGSTS.E.BYPASS.LTC128B.128 [R8+0x14400], desc[UR54][R2.64+0x80], !P1 ;  /* 0x144000800208afae */ /* 0x0001e2000c901d76 */
[----:B------:R-:W-:Y:S01]  /*16cd0*/  ISETP.GE.AND P2, PT, R6, R31, PT ;  /* 0x0000001f0600720c */ /* 0x000fe20003f46270 */
[----:B------:R-:W-:Y:S02]  /*16ce0*/  VIADD R6, R27, 0x20 ;  /* 0x000000201b067836 */ /* 0x000fe40000000000 */
[----:B------:R-:W-:Y:S02]  /*16cf0*/  IMAD.MOV.U32 R13, RZ, RZ, R0 ;  /* 0x000000ffff0d7224 */ /* 0x000fe400078e0000 */
[----:B0-----:R-:W-:-:S08]  /*16d00*/  IMAD.MOV.U32 R2, RZ, RZ, R14 ;  /* 0x000000ffff027224 */ /* 0x001fd000078e000e */
[----:B------:R-:W-:Y:S05]  /*16d10*/  WARPSYNC.COLLECTIVE R15, `(.L_x_8075) ;  /* 0x000000000f087348 */ /* 0x000fea0003c00000 */
[----:B------:R0:W1:Y:S02]  /*16d20*/  SHFL.IDX P6, R14, R13, R12, R11 ;  /* 0x0000000c0d0e7389 */ /* 0x00006400000c000b */
[----:B01----:R-:W-:Y:S01]  /*16d30*/  ENDCOLLECTIVE ;  /* 0x000000000000791b */ /* 0x003fe20003800000 */
.L_x_8075:
        /* <DEDUP_REMOVED lines=8> */
.L_x_8076:
[----:B------:R-:W-:-:S05]  /*16dc0*/  @!P2 IMAD.MOV.U32 R3, RZ, RZ, R5 ;  /* 0x000000ffff03a224 */ /* 0x000fca00078e0005 */
        /* <DEDUP_REMOVED lines=12> */
.L_x_8077:
        /* <DEDUP_REMOVED lines=8> */
.L_x_8078:
        /* <DEDUP_REMOVED lines=13> */
.L_x_8079:
        /* <DEDUP_REMOVED lines=8> */
.L_x_8080:
        /* <DEDUP_REMOVED lines=13> */
.L_x_8081:
        /* <DEDUP_REMOVED lines=8> */
.L_x_8082:
        /* <DEDUP_REMOVED lines=13> */
.L_x_8083:
        /* <DEDUP_REMOVED lines=8> */
.L_x_8084:
[----:B------:R-:W-:-:S05]  /*17300*/  @!P2 IMAD.MOV.U32 R3, RZ, RZ, R5 ;  /* 0x000000ffff03a224 */ /* 0x000fca00078e0005 */
        /* <DEDUP_REMOVED lines=11> */
.L_x_8085:
        /* <DEDUP_REMOVED lines=8> */
.L_x_8086:
        /* <DEDUP_REMOVED lines=11> */
.L_x_8087:
[----:B------:R-:W-:Y:S05]  /*174f0*/  BRA `(.L_x_8088) ;  /* 0xffffffb800e07947 */ /* 0x000fea000383ffff */
.L_x_7998:
[----:B0-----:R0:W1:Y:S02]  /*17500*/  SYNCS.PHASECHK.TRANS64.TRYWAIT P1, [R22+URZ+0x28820], R3 ;  /* 0x02882003160075a7 */ /* 0x001064000802017f */
[----:B-1----:R-:W-:Y:S05]  /*17510*/  @!P1 NANOSLEEP.SYNCS 0x989680 ;  /* 0x009896800000995d */ /* 0x002fea0003900000 */
[----:B------:R-:W1:Y:S02]  /*17520*/  @!P1 SYNCS.PHASECHK.TRANS64 P1, [R22+URZ+0x28820], R3 ;  /* 0x02882003160095a7 */ /* 0x000e64000802007f */
[----:B-1----:R-:W-:Y:S05]  /*17530*/  @!P1 BRA `(.L_x_7998) ;  /* 0xfffffffc00f09947 */ /* 0x002fea000383ffff */
[----:B------:R-:W-:Y:S05]  /*17540*/  BRA `(.L_x_8089) ;  /* 0xffffffbc00587947 */ /* 0x000fea000383ffff */
.L_x_8003:
[----:B0-----:R0:W1:Y:S02]  /*17550*/  SYNCS.PHASECHK.TRANS64.TRYWAIT P0, [R6+URZ+0x28840], R3 ;  /* 0x02884003060075a7 */ /* 0x001064000800017f */
[----:B-1----:R-:W-:Y:S05]  /*17560*/  @!P0 NANOSLEEP.SYNCS 0x989680 ;  /* 0x009896800000895d */ /* 0x002fea0003900000 */
[----:B------:R-:W1:Y:S02]  /*17570*/  @!P0 SYNCS.PHASECHK.TRANS64 P0, [R6+URZ+0x28840], R3 ;  /* 0x02884003060085a7 */ /* 0x000e64000800007f */
[----:B-1----:R-:W-:Y:S05]  /*17580*/  @!P0 BRA `(.L_x_8003) ;  /* 0xfffffffc00f08947 */ /* 0x002fea000383ffff */
[----:B------:R-:W-:Y:S05]  /*17590*/  BRA `(.L_x_8090) ;  /* 0xffffffc000207947 */ /* 0x000fea000383ffff */
.L_x_8004:
[----:B------:R-:W-:Y:S01]  /*175a0*/  BSSY B1, `(.L_x_8091) ;  /* 0x0000008000017945 */ /* 0x000fe20003800000 */
[----:B------:R-:W-:Y:S02]  /*175b0*/  IMAD.MOV.U32 R13, RZ, RZ, R9 ;  /* 0x000000ffff0d7224 */ /* 0x000fe400078e0009 */
[----:B------:R-:W-:Y:S02]  /*175c0*/  IMAD.MOV.U32 R12, RZ, RZ, RZ ;  /* 0x000000ffff0c7224 */ /* 0x000fe400078e00ff */
[----:B------:R-:W-:Y:S02]  /*175d0*/  IMAD.MOV.U32 R11, RZ, RZ, 0x181f ;  /* 0x0000181fff0b7424 */ /* 0x000fe400078e00ff */
[----:B------:R-:W-:-:S07]  /*175e0*/  IMAD.MOV.U32 R15, RZ, RZ, -0x1 ;  /* 0xffffffffff0f7424 */ /* 0x000fce00078e00ff */
[----:B--2---:R-:W-:Y:S05]  /*175f0*/  WARPSYNC.COLLECTIVE R15, `(.L_x_8092) ;  /* 0x000000000f087348 */ /* 0x004fea0003c00000 */
[----:B--2---:R0:W1:Y:S02]  /*17600*/  SHFL.IDX P6, R14, R13, R12, R11 ;  /* 0x0000000c0d0e7389 */ /* 0x00406400000c000b */
[----:B01----:R-:W-:Y:S01]  /*17610*/  ENDCOLLECTIVE ;  /* 0x000000000000791b */ /* 0x003fe20003800000 */
.L_x_8092:
[----:B------:R-:W-:Y:S05]  /*17620*/  BSYNC B1 ;  /* 0x0000000000017941 */ /* 0x000fea0003800000 */
.L_x_8091:
        /* <DEDUP_REMOVED lines=9> */
.L_x_8093:
[----:B------:R-:W-:Y:S02]  /*176c0*/  IMAD R8, R8, 0x2, R22 ;  /* 0x0000000208087824 */ /* 0x000fe400078e0216 */
[----:B------:R-:W-:Y:S02]  /*176d0*/  IMAD.MOV.U32 R13, RZ, RZ, R9 ;  /* 0x000000ffff0d7224 */ /* 0x000fe400078e0009 */
[----:B------:R-:W-:Y:S02]  /*176e0*/  IMAD.MOV.U32 R12, RZ, RZ, 0x1 ;  /* 0x00000001ff0c7424 */ /* 0x000fe400078e00ff */
[----:B------:R-:W-:-:S07]  /*176f0*/  IMAD.MOV.U32 R2, RZ, RZ, R14 ;  /* 0x000000ffff027224 */ /* 0x000fce00078e000e */
[----:B------:R-:W-:Y:S05]  /*17700*/  WARPSYNC.COLLECTIVE R15, `(.L_x_8094) ;  /* 0x000000000f087348 */ /* 0x000fea0003c00000 */
[----:B------:R0:W1:Y:S02]  /*17710*/  SHFL.IDX P6, R14, R13, R12, R11 ;  /* 0x0000000c0d0e7389 */ /* 0x00006400000c000b */
[----:B01----:R-:W-:Y:S01]  /*17720*/  ENDCOLLECTIVE ;  /* 0x000000000000791b */ /* 0x003fe20003800000 */
.L_x_8094:
        /* <DEDUP_REMOVED lines=12> */
.L_x_8095:
[----:B------:R-:W-:Y:S02]  /*177f0*/  IMAD.MOV.U32 R13, RZ, RZ, R9 ;  /* 0x000000ffff0d7224 */ /* 0x000fe400078e0009 */
[----:B------:R-:W-:Y:S02]  /*17800*/  IMAD.MOV.U32 R12, RZ, RZ, 0x2 ;  /* 0x00000002ff0c7424 */ /* 0x000fe400078e00ff */
[----:B------:R-:W-:-:S07]  /*17810*/  IMAD.MOV.U32 R2, RZ, RZ, R14 ;  /* 0x000000ffff027224 */ /* 0x000fce00078e000e */
[----:B------:R-:W-:Y:S05]  /*17820*/  WARPSYNC.COLLECTIVE R15, `(.L_x_8096) ;  /* 0x000000000f087348 */ /* 0x000fea0003c00000 */
[----:B------:R0:W1:Y:S02]  /*17830*/  SHFL.IDX P6, R14, R13, R12, R11 ;  /* 0x0000000c0d0e7389 */ /* 0x00006400000c000b */
[----:B01----:R-:W-:Y:S01]  /*17840*/  ENDCOLLECTIVE ;  /* 0x000000000000791b */ /* 0x003fe20003800000 */
.L_x_8096:
        /* <DEDUP_REMOVED lines=12> */
.L_x_8097:
[----:B------:R-:W-:Y:S02]  /*17910*/  IMAD.MOV.U32 R13, RZ, RZ, R9 ;  /* 0x000000ffff0d7224 */ /* 0x000fe400078e0009 */
[----:B------:R-:W-:Y:S02]  /*17920*/  IMAD.MOV.U32 R12, RZ, RZ, 0x3 ;  /* 0x00000003ff0c7424 */ /* 0x000fe400078e00ff */
[----:B------:R-:W-:-:S07]  /*17930*/  IMAD.MOV.U32 R2, RZ, RZ, R14 ;  /* 0x000000ffff027224 */ /* 0x000fce00078e000e */
[----:B------:R-:W-:Y:S05]  /*17940*/  WARPSYNC.COLLECTIVE R15, `(.L_x_8098) ;  /* 0x000000000f087348 */ /* 0x000fea0003c00000 */
[----:B------:R0:W1:Y:S02]  /*17950*/  SHFL.IDX P6, R14, R13, R12, R11 ;  /* 0x0000000c0d0e7389 */ /* 0x00006400000c000b */
[----:B01----:R-:W-:Y:S01]  /*17960*/  ENDCOLLECTIVE ;  /* 0x000000000000791b */ /* 0x003fe20003800000 */
.L_x_8098:
        /* <DEDUP_REMOVED lines=12> */
.L_x_8099:
[----:B------:R-:W-:Y:S02]  /*17a30*/  IMAD.MOV.U32 R13, RZ, RZ, R9 ;  /* 0x000000ffff0d7224 */ /* 0x000fe400078e0009 */
[----:B------:R-:W-:Y:S02]  /*17a40*/  IMAD.MOV.U32 R12, RZ, RZ, 0x4 ;  /* 0x00000004ff0c7424 */ /* 0x000fe400078e00ff */
[----:B------:R-:W-:-:S07]  /*17a50*/  IMAD.MOV.U32 R2, RZ, RZ, R14 ;  /* 0x000000ffff027224 */ /* 0x000fce00078e000e */
[----:B------:R-:W-:Y:S05]  /*17a60*/  WARPSYNC.COLLECTIVE R15, `(.L_x_8100) ;  /* 0x000000000f087348 */ /* 0x000fea0003c00000 */
[----:B------:R0:W1:Y:S02]  /*17a70*/  SHFL.IDX P6, R14, R13, R12, R11 ;  /* 0x0000000c0d0e7389 */ /* 0x00006400000c000b */
[----:B01----:R-:W-:Y:S01]  /*17a80*/  ENDCOLLECTIVE ;  /* 0x000000000000791b */ /* 0x003fe20003800000 */
.L_x_8100:
        /* <DEDUP_REMOVED lines=12> */
.L_x_8101:
[----:B------:R-:W-:Y:S02]  /*17b50*/  IMAD.MOV.U32 R13, RZ, RZ, R9 ;  /* 0x000000ffff0d7224 */ /* 0x000fe400078e0009 */
[----:B------:R-:W-:Y:S02]  /*17b60*/  IMAD.MOV.U32 R12, RZ, RZ, 0x5 ;  /* 0x00000005ff0c7424 */ /* 0x000fe400078e00ff */
[----:B------:R-:W-:-:S07]  /*17b70*/  IMAD.MOV.U32 R2, RZ, RZ, R14 ;  /* 0x000000ffff027224 */ /* 0x000fce00078e000e */
[----:B------:R-:W-:Y:S05]  /*17b80*/  WARPSYNC.COLLECTIVE R15, `(.L_x_8102) ;  /* 0x000000000f087348 */ /* 0x000fea0003c00000 */
[----:B------:R0:W1:Y:S02]  /*17b90*/  SHFL.IDX P6, R14, R13, R12, R11 ;  /* 0x0000000c0d0e7389 */ /* 0x00006400000c000b */
[----:B01----:R-:W-:Y:S01]  /*17ba0*/  ENDCOLLECTIVE ;  /* 0x000000000000791b */ /* 0x003fe20003800000 */
.L_x_8102:
        /* <DEDUP_REMOVED lines=12> */
.L_x_8103:
[----:B------:R-:W-:Y:S02]  /*17c70*/  IMAD.MOV.U32 R13, RZ, RZ, R9 ;  /* 0x000000ffff0d7224 */ /* 0x000fe400078e0009 */
[----:B------:R-:W-:Y:S02]  /*17c80*/  IMAD.MOV.U32 R12, RZ, RZ, 0x6 ;  /* 0x00000006ff0c7424 */ /* 0x000fe400078e00ff */
[----:B------:R-:W-:-:S07]  /*17c90*/  IMAD.MOV.U32 R2, RZ, RZ, R14 ;  /* 0x000000ffff027224 */ /* 0x000fce00078e000e */
[----:B------:R-:W-:Y:S05]  /*17ca0*/  WARPSYNC.COLLECTIVE R15, `(.L_x_8104) ;  /* 0x000000000f087348 */ /* 0x000fea0003c00000 */
[----:B------:R0:W1:Y:S02]  /*17cb0*/  SHFL.IDX P6, R14, R13, R12, R11 ;  /* 0x0000000c0d0e7389 */ /* 0x00006400000c000b */
[----:B01----:R-:W-:Y:S01]  /*17cc0*/  ENDCOLLECTIVE ;  /* 0x000000000000791b */ /* 0x003fe20003800000 */
.L_x_8104:
        /* <DEDUP_REMOVED lines=12> */
.L_x_8105:
[----:B------:R-:W-:Y:S02]  /*17d90*/  IMAD.MOV.U32 R13, RZ, RZ, R9 ;  /* 0x000000ffff0d7224 */ /* 0x000fe400078e0009 */
[----:B------:R-:W-:Y:S02]  /*17da0*/  IMAD.MOV.U32 R12, RZ, RZ, 0x7 ;  /* 0x00000007ff0c7424 */ /* 0x000fe400078e00ff */
[----:B------:R-:W-:-:S07]  /*17db0*/  IMAD.MOV.U32 R2, RZ, RZ, R14 ;  /* 0x000000ffff027224 */ /* 0x000fce00078e000e */
[----:B------:R-:W-:Y:S05]  /*17dc0*/  WARPSYNC.COLLECTIVE R15, `(.L_x_8106) ;  /* 0x000000000f087348 */ /* 0x000fea0003c00000 */
[----:B------:R0:W1:Y:S02]  /*17dd0*/  SHFL.IDX P6, R14, R13, R12, R11 ;  /* 0x0000000c0d0e7389 */ /* 0x00006400000c000b */
[----:B01----:R-:W-:Y:S01]  /*17de0*/  ENDCOLLECTIVE ;  /* 0x000000000000791b */ /* 0x003fe20003800000 */
.L_x_8106:
        /* <DEDUP_REMOVED lines=12> */
.L_x_8107:
[----:B------:R-:W-:Y:S01]  /*17eb0*/  IMAD.MOV.U32 R2, RZ, RZ, R14 ;  /* 0x000000ffff027224 */ /* 0x000fe200078e000e */
[----:B------:R-:W-:Y:S06]  /*17ec0*/  BRA `(.L_x_8108) ;  /* 0xffffffb800f47947 */ /* 0x000fec000383ffff */
.L_x_8009:
[----:B-1----:R1:W3:Y:S02]  /*17ed0*/  SYNCS.PHASECHK.TRANS64.TRYWAIT P0, [R6+URZ+0x28860], R2 ;  /* 0x02886002060075a7 */ /* 0x0022e4000800017f */
[----:B---3--:R-:W-:Y:S05]  /*17ee0*/  @!P0 NANOSLEEP.SYNCS 0x989680 ;  /* 0x009896800000895d */ /* 0x008fea0003900000 */
[----:B------:R-:W3:Y:S02]  /*17ef0*/  @!P0 SYNCS.PHASECHK.TRANS64 P0, [R6+URZ+0x28860], R2 ;  /* 0x02886002060085a7 */ /* 0x000ee4000800007f */
[----:B---3--:R-:W-:Y:S05]  /*17f00*/  @!P0 BRA `(.L_x_8009) ;  /* 0xfffffffc00f08947 */ /* 0x008fea000383ffff */
[----:B------:R-:W-:Y:S05]  /*17f10*/  BRA `(.L_x_8109) ;  /* 0xffffffbc00507947 */ /* 0x000fea000383ffff */
.L_x_8010:
[----:B------:R-:W-:Y:S01]  /*17f20*/  BSSY B1, `(.L_x_8110) ;  /* 0x0000008000017945 */ /* 0x000fe20003800000 */
[----:B------:R-:W-:Y:S02]  /*17f30*/  IMAD.MOV.U32 R13, RZ, RZ, R23 ;  /* 0x000000ffff0d7224 */ /* 0x000fe400078e0017 */
[----:B------:R-:W-:Y:S02]  /*17f40*/  IMAD.MOV.U32 R12, RZ, RZ, RZ ;  /* 0x000000ffff0c7224 */ /* 0x000fe400078e00ff */
[----:B------:R-:W-:Y:S02]  /*17f50*/  IMAD.MOV.U32 R11, RZ, RZ, 0x181f ;  /* 0x0000181fff0b7424 */ /* 0x000fe400078e00ff */
[----:B------:R-:W-:-:S07]  /*17f60*/  IMAD.MOV.U32 R15, RZ, RZ, -0x1 ;  /* 0xffffffffff0f7424 */ /* 0x000fce00078e00ff */
[----:B-12---:R-:W-:Y:S05]  /*17f70*/  WARPSYNC.COLLECTIVE R15, `(.L_x_8111) ;  /* 0x000000000f087348 */ /* 0x006fea0003c00000 */
[----:B--2---:R0:W2:Y:S02]  /*17f80*/  SHFL.IDX P6, R14, R13, R12, R11 ;  /* 0x0000000c0d0e7389 */ /* 0x0040a400000c000b */
[----:B012---:R-:W-:Y:S01]  /*17f90*/  ENDCOLLECTIVE ;  /* 0x000000000000791b */ /* 0x007fe20003800000 */
.L_x_8111:
[----:B------:R-:W-:Y:S05]  /*17fa0*/  BSYNC B1 ;  /* 0x0000000000017941 */ /* 0x000fea0003800000 */
.L_x_8110:
        /* <DEDUP_REMOVED lines=9> */
.L_x_8112:
[----:B------:R-:W-:Y:S02]  /*18040*/  IMAD.MOV.U32 R13, RZ, RZ, R23 ;  /* 0x000000ffff0d7224 */ /* 0x000fe400078e0017 */
[----:B------:R-:W-:Y:S02]  /*18050*/  IMAD.MOV.U32 R12, RZ, RZ, 0x1 ;  /* 0x00000001ff0c7424 */ /* 0x000fe400078e00ff */
[----:B------:R-:W-:-:S07]  /*18060*/  IMAD.MOV.U32 R2, RZ, RZ, R14 ;  /* 0x000000ffff027224 */ /* 0x000fce00078e000e */
[----:B------:R-:W-:Y:S05]  /*18070*/  WARPSYNC.COLLECTIVE R15, `(.L_x_8113) ;  /* 0x000000000f087348 */ /* 0x000fea0003c00000 */
[----:B------:R0:W1:Y:S02]  /*18080*/  SHFL.IDX P6, R14, R13, R12, R11 ;  /* 0x0000000c0d0e7389 */ /* 0x00006400000c000b */
[----:B01----:R-:W-:Y:S01]  /*18090*/  ENDCOLLECTIVE ;  /* 0x000000000000791b */ /* 0x003fe20003800000 */
.L_x_8113:
        /* <DEDUP_REMOVED lines=14> */
.L_x_8114:
[----:B------:R-:W-:Y:S02]  /*18180*/  IMAD.MOV.U32 R13, RZ, RZ, R23 ;  /* 0x000000ffff0d7224 */ /* 0x000fe400078e0017 */
[----:B------:R-:W-:Y:S02]  /*18190*/  IMAD.MOV.U32 R12, RZ, RZ, 0x2 ;  /* 0x00000002ff0c7424 */ /* 0x000fe400078e00ff */
[----:B------:R-:W-:-:S07]  /*181a0*/  IMAD.MOV.U32 R2, RZ, RZ, R14 ;  /* 0x000000ffff027224 */ /* 0x000fce00078e000e */
[----:B------:R-:W-:Y:S05]  /*181b0*/  WARPSYNC.COLLECTIVE R15, `(.L_x_8115) ;  /* 0x000000000f087348 */ /* 0x000fea0003c00000 */
[----:B------:R0:W1:Y:S02]  /*181c0*/  SHFL.IDX P6, R14, R13, R12, R11 ;  /* 0x0000000c0d0e7389 */ /* 0x00006400000c000b */
[----:B01----:R-:W-:Y:S01]  /*181d0*/  ENDCOLLECTIVE ;  /* 0x000000000000791b */ /* 0x003fe20003800000 */
.L_x_8115:
        /* <DEDUP_REMOVED lines=14> */
.L_x_8116:
[----:B------:R-:W-:Y:S02]  /*182c0*/  IMAD.MOV.U32 R13, RZ, RZ, R23 ;  /* 0x000000ffff0d7224 */ /* 0x000fe400078e0017 */
[----:B------:R-:W-:Y:S02]  /*182d0*/  IMAD.MOV.U32 R12, RZ, RZ, 0x3 ;  /* 0x00000003ff0c7424 */ /* 0x000fe400078e00ff */
[----:B------:R-:W-:-:S07]  /*182e0*/  IMAD.MOV.U32 R2, RZ, RZ, R14 ;  /* 0x000000ffff027224 */ /* 0x000fce00078e000e */
[----:B------:R-:W-:Y:S05]  /*182f0*/  WARPSYNC.COLLECTIVE R15, `(.L_x_8117) ;  /* 0x000000000f087348 */ /* 0x000fea0003c00000 */
[----:B------:R0:W1:Y:S02]  /*18300*/  SHFL.IDX P6, R14, R13, R12, R11 ;  /* 0x0000000c0d0e7389 */ /* 0x00006400000c000b */
[----:B01----:R-:W-:Y:S01]  /*18310*/  ENDCOLLECTIVE ;  /* 0x000000000000791b */ /* 0x003fe20003800000 */
.L_x_8117:
        /* <DEDUP_REMOVED lines=14> */
.L_x_8118:
[----:B------:R-:W-:Y:S02]  /*18400*/  IMAD.MOV.U32 R13, RZ, RZ, R23 ;  /* 0x000000ffff0d7224 */ /* 0x000fe400078e0017 */
[----:B------:R-:W-:Y:S02]  /*18410*/  IMAD.MOV.U32 R12, RZ, RZ, 0x4 ;  /* 0x00000004ff0c7424 */ /* 0x000fe400078e00ff */
[----:B------:R-:W-:-:S07]  /*18420*/  IMAD.MOV.U32 R2, RZ, RZ, R14 ;  /* 0x000000ffff027224 */ /* 0x000fce00078e000e */
[----:B------:R-:W-:Y:S05]  /*18430*/  WARPSYNC.COLLECTIVE R15, `(.L_x_8119) ;  /* 0x000000000f087348 */ /* 0x000fea0003c00000 */
[----:B------:R0:W1:Y:S02]  /*18440*/  SHFL.IDX P6, R14, R13, R12, R11 ;  /* 0x0000000c0d0e7389 */ /* 0x00006400000c000b */
[----:B01----:R-:W-:Y:S01]  /*18450*/  ENDCOLLECTIVE ;  /* 0x000000000000791b */ /* 0x003fe20003800000 */
.L_x_8119:
        /* <DEDUP_REMOVED lines=14> */
.L_x_8120:
[----:B------:R-:W-:Y:S02]  /*18540*/  IMAD.MOV.U32 R13, RZ, RZ, R23 ;  /* 0x000000ffff0d7224 */ /* 0x000fe400078e0017 */
[----:B------:R-:W-:Y:S02]  /*18550*/  IMAD.MOV.U32 R12, RZ, RZ, 0x5 ;  /* 0x00000005ff0c7424 */ /* 0x000fe400078e00ff */
[----:B------:R-:W-:-:S07]  /*18560*/  IMAD.MOV.U32 R2, RZ, RZ, R14 ;  /* 0x000000ffff027224 */ /* 0x000fce00078e000e */
[----:B------:R-:W-:Y:S05]  /*18570*/  WARPSYNC.COLLECTIVE R15, `(.L_x_8121) ;  /* 0x000000000f087348 */ /* 0x000fea0003c00000 */
[----:B------:R0:W1:Y:S02]  /*18580*/  SHFL.IDX P6, R14, R13, R12, R11 ;  /* 0x0000000c0d0e7389 */ /* 0x00006400000c000b */
[----:B01----:R-:W-:Y:S01]  /*18590*/  ENDCOLLECTIVE ;  /* 0x000000000000791b */ /* 0x003fe20003800000 */
.L_x_8121:
        /* <DEDUP_REMOVED lines=14> */
.L_x_8122:
[----:B------:R-:W-:Y:S02]  /*18680*/  IMAD.MOV.U32 R13, RZ, RZ, R23 ;  /* 0x000000ffff0d7224 */ /* 0x000fe400078e0017 */
[----:B------:R-:W-:Y:S02]  /*18690*/  IMAD.MOV.U32 R12, RZ, RZ, 0x6 ;  /* 0x00000006ff0c7424 */ /* 0x000fe400078e00ff */
[----:B------:R-:W-:-:S07]  /*186a0*/  IMAD.MOV.U32 R2, RZ, RZ, R14 ;  /* 0x000000ffff027224 */ /* 0x000fce00078e000e */
[----:B------:R-:W-:Y:S05]  /*186b0*/  WARPSYNC.COLLECTIVE R15, `(.L_x_8123) ;  /* 0x000000000f087348 */ /* 0x000fea0003c00000 */
[----:B------:R0:W1:Y:S02]  /*186c0*/  SHFL.IDX P6, R14, R13, R12, R11 ;  /* 0x0000000c0d0e7389 */ /* 0x00006400000c000b */
[----:B01----:R-:W-:Y:S01]  /*186d0*/  ENDCOLLECTIVE ;  /* 0x000000000000791b */ /* 0x003fe20003800000 */
.L_x_8123:
        /* <DEDUP_REMOVED lines=14> */
.L_x_8124:
[----:B------:R-:W-:Y:S02]  /*187c0*/  IMAD.MOV.U32 R13, RZ, RZ, R23 ;  /* 0x000000ffff0d7224 */ /* 0x000fe400078e0017 */
[----:B------:R-:W-:Y:S02]  /*187d0*/  IMAD.MOV.U32 R12, RZ, RZ, 0x7 ;  /* 0x00000007ff0c7424 */ /* 0x000fe400078e00ff */
[----:B------:R-:W-:-:S07]  /*187e0*/  IMAD.MOV.U32 R2, RZ, RZ, R14 ;  /* 0x000000ffff027224 */ /* 0x000fce00078e000e */
[----:B------:R-:W-:Y:S05]  /*187f0*/  WARPSYNC.COLLECTIVE R15, `(.L_x_8125) ;  /* 0x000000000f087348 */ /* 0x000fea0003c00000 */
[----:B------:R0:W1:Y:S02]  /*18800*/  SHFL.IDX P6, R14, R13, R12, R11 ;  /* 0x0000000c0d0e7389 */ /* 0x00006400000c000b */
[----:B01----:R-:W-:Y:S01]  /*18810*/  ENDCOLLECTIVE ;  /* 0x000000000000791b */ /* 0x003fe20003800000 */
.L_x_8125:
        /* <DEDUP_REMOVED lines=13> */
.L_x_8126:
[----:B------:R-:W-:Y:S01]  /*188f0*/  @!PT LDS RZ, [RZ] ;  /* 0x00000000fffff984 */ /* 0x000fe20000000800 */
[----:B------:R-:W-:Y:S01]  /*18900*/  @!PT LDS RZ, [RZ] ;  /* 0x00000000fffff984 */ /* 0x000fe20000000800 */
[----:B------:R-:W-:Y:S01]  /*18910*/  @!PT LDS RZ, [RZ] ;  /* 0x00000000fffff984 */ /* 0x000fe20000000800 */
[----:B------:R1:W-:Y:S01]  /*18920*/  LDGSTS.E.BYPASS.LTC128B.128 [R7+0x7400], desc[UR54][R2.64+0x80], !P0 ;  /* 0x0740008002077fae */ /* 0x0003e2000c101d76 */
[----:B------:R-:W-:Y:S05]  /*18930*/  BRA `(.L_x_8127) ;  /* 0xffffffb400d87947 */ /* 0x000fea000383ffff */
.L_x_8018:
[----:B0-----:R0:W1:Y:S02]  /*18940*/  SYNCS.PHASECHK.TRANS64.TRYWAIT P0, [R0+URZ+0x28860], R3 ;  /* 0x02886003000075a7 */ /* 0x001064000800017f */
[----:B-1----:R-:W-:Y:S05]  /*18950*/  @!P0 NANOSLEEP.SYNCS 0x989680 ;  /* 0x009896800000895d */ /* 0x002fea0003900000 */
[----:B------:R-:W1:Y:S02]  /*18960*/  @!P0 SYNCS.PHASECHK.TRANS64 P0, [R0+URZ+0x28860], R3 ;  /* 0x02886003000085a7 */ /* 0x000e64000800007f */
[----:B-1----:R-:W-:Y:S05]  /*18970*/  @!P0 BRA `(.L_x_8018) ;  /* 0xfffffffc00f08947 */ /* 0x002fea000383ffff */
[----:B------:R-:W-:Y:S05]  /*18980*/  BRA `(.L_x_8128) ;  /* 0xffffffb800f47947 */ /* 0x000fea000383ffff */
.L_x_8019:
        /* <DEDUP_REMOVED lines=8> */
.L_x_8130:
[----:B------:R-:W-:Y:S05]  /*18a10*/  BSYNC B0 ;  /* 0x0000000000007941 */ /* 0x000fea0003800000 */
.L_x_8129:
        /* <DEDUP_REMOVED lines=9> */
.L_x_8131:
        /* <DEDUP_REMOVED lines=8> */
[----:B------:R-:W-:-:S13]  /*18b30*/  IADD3 R2, P2, R14, R5, RZ ;  /* 0x000000050e027210 */ /* 0x000fda0007f5e0ff */
[----:B------:R-:W-:Y:S05]  /*18b40*/  WARPSYNC.COLLECTIVE R15, `(.L_x_8132) ;  /* 0x000000000f087348 */ /* 0x000fea0003c00000 */
[----:B------:R0:W1:Y:S02]  /*18b50*/  SHFL.IDX P6, R14, R13, R12, R11 ;  /* 0x0000000c0d0e7389 */ /* 0x00006400000c000b */
[----:B01----:R-:W-:Y:S01]  /*18b60*/  ENDCOLLECTIVE ;  /* 0x000000000000791b */ /* 0x003fe20003800000 */
.L_x_8132:
        /* <DEDUP_REMOVED lines=13> */
.L_x_8133:
[----:B------:R-:W-:Y:S02]  /*18c40*/  IMAD.MOV.U32 R13, RZ, RZ, R23 ;  /* 0x000000ffff0d7224 */ /* 0x000fe400078e0017 */
[----:B------:R-:W-:Y:S02]  /*18c50*/  IMAD.MOV.U32 R12, RZ, RZ, 0x2 ;  /* 0x00000002ff0c7424 */ /* 0x000fe400078e00ff */
[----:B------:R-:W-:-:S07]  /*18c60*/  IMAD.MOV.U32 R10, RZ, RZ, R14 ;  /* 0x000000ffff0a7224 */ /* 0x000fce00078e000e */
[----:B------:R-:W-:Y:S05]  /*18c70*/  WARPSYNC.COLLECTIVE R15, `(.L_x_8134) ;  /* 0x000000000f087348 */ /* 0x000fea0003c00000 */
[----:B------:R0:W1:Y:S02]  /*18c80*/  SHFL.IDX P6, R14, R13, R12, R11 ;  /* 0x0000000c0d0e7389 */ /* 0x00006400000c000b */
[----:B01----:R-:W-:Y:S01]  /*18c90*/  ENDCOLLECTIVE ;  /* 0x000000000000791b */ /* 0x003fe20003800000 */
.L_x_8134:
[----:B------:R-:W-:-:S05]  /*18ca0*/  IADD3 R2, P2, R10, R5, RZ ;  /* 0x000000050a027210 */ /* 0x000fca0007f5e0ff */
[----:B------:R-:W-:-:S05]  /*18cb0*/  IMAD.X R3, RZ, RZ, R7, P2 ;  /* 0x000000ffff037224 */ /* 0x000fca00010e0607 */
[----:B------:R-:W-:Y:S01]  /*18cc0*/  @!PT LDS RZ, [RZ] ;  /* 0x00000000fffff984 */ /* 0x000fe20000000800 */
[----:B------:R-:W-:Y:S01]  /*18cd0*/  @!PT LDS RZ, [RZ] ;  /* 0x00000000fffff984 */ /* 0x000fe20000000800 */
[----:B------:R-:W-:Y:S01]  /*18ce0*/  @!PT LDS RZ, [RZ] ;  /* 0x00000000fffff984 */ /* 0x000fe20000000800 */
[----:B------:R0:W-:Y:S01]  /*18cf0*/  LDGSTS.E.BYPASS.LTC128B.128 [R4+0xc00], desc[UR54][R2.64], !P3 ;  /* 0x00c0000002047fae */ /* 0x0001e2000d901d76 */
[----:B------:R-:W-:Y:S01]  /*18d00*/  IMAD.MOV.U32 R13, RZ, RZ, R17 ;  /* 0x000000ffff0d7224 */ /* 0x000fe200078e0011 */
[C---:B------:R-:W-:Y:S02]  /*18d10*/  ISETP.LT.OR P3, PT, R6.reuse, 0x21, P1 ;  /* 0x000000210600780c */ /* 0x040fe40000f61670 */
[----:B------:R0:W-:Y:S01]  /*18d20*/  LDGSTS.E.BYPASS.LTC128B.128 [R4+0x4c00], desc[UR54][R2.64+0x80], !P4 ;  /* 0x04c0008002047fae */ /* 0x0001e2000e101d76 */
[----:B------:R-:W-:Y:S01]  /*18d30*/  ISETP.LT.OR P4, PT, R6, 0x21, P0 ;  /* 0x000000210600780c */ /* 0x000fe20000781670 */
[----:B------:R-:W-:-:S12]  /*18d40*/  IMAD.MOV.U32 R8, RZ, RZ, R14 ;  /* 0x000000ffff087224 */ /* 0x000fd800078e000e */
[----:B0-----:R-:W-:Y:S05]  /*18d50*/  WARPSYNC.COLLECTIVE R15, `(.L_x_8135) ;  /* 0x000000000f087348 */ /* 0x001fea0003c00000 */
[----:B------:R1:W2:Y:S02]  /*18d60*/  SHFL.IDX P6, R14, R13, R12, R11 ;  /* 0x0000000c0d0e7389 */ /* 0x0002a400000c000b */
[----:B012---:R-:W-:Y:S01]  /*18d70*/  ENDCOLLECTIVE ;  /* 0x000000000000791b */ /* 0x007fe20003800000 */
.L_x_8135:
[----:B------:R-:W-:Y:S02]  /*18d80*/  IMAD.MOV.U32 R13, RZ, RZ, R23 ;  /* 0x000000ffff0d7224 */ /* 0x000fe400078e0017 */
[----:B------:R-:W-:Y:S01]  /*18d90*/  IMAD.MOV.U32 R12, RZ, RZ, 0x3 ;  /* 0x00000003ff0c7424 */ /* 0x000fe200078e00ff */
[----:B------:R-:W-:-:S13]  /*18da0*/  IADD3 R2, P2, R14, R5, RZ ;  /* 0x000000050e027210 */ /* 0x000fda0007f5e0ff */
[----:B------:R-:W-:Y:S05]  /*18db0*/  WARPSYNC.COLLECTIVE R15, `(.L_x_8136) ;  /* 0x000000000f087348 */ /* 0x000fea0003c00000 */
[----:B------:R0:W1:Y:S02]  /*18dc0*/  SHFL.IDX P6, R14, R13, R12, R11 ;  /* 0x0000000c0d0e7389 */ /* 0x00006400000c000b */
[----:B01----:R-:W-:Y:S01]  /*18dd0*/  ENDCOLLECTIVE ;  /* 0x000000000000791b */ /* 0x003fe20003800000 */
.L_x_8136:
        /* <DEDUP_REMOVED lines=13> */
.L_x_8137:
[----:B------:R-:W-:Y:S02]  /*18eb0*/  IMAD.MOV.U32 R13, RZ, RZ, R23 ;  /* 0x000000ffff0d7224 */ /* 0x000fe400078e0017 */
[----:B------:R-:W-:Y:S01]  /*18ec0*/  IMAD.MOV.U32 R12, RZ, RZ, 0x4 ;  /* 0x00000004ff0c7424 */ /* 0x000fe200078e00ff */
[----:B------:R-:W-:-:S13]  /*18ed0*/  IADD3 R2, P2, R14, R5, RZ ;  /* 0x000000050e027210 */ /* 0x000fda0007f5e0ff */
[----:B------:R-:W-:Y:S05]  /*18ee0*/  WARPSYNC.COLLECTIVE R15, `(.L_x_8138) ;  /* 0x000000000f087348 */ /* 0x000fea0003c00000 */
[----:B------:R0:W1:Y:S02]  /*18ef0*/  SHFL.IDX P6, R14, R13, R12, R11 ;  /* 0x0000000c0d0e7389 */ /* 0x00006400000c000b */
[----:B01----:R-:W-:Y:S01]  /*18f00*/  ENDCOLLECTIVE ;  /* 0x000000000000791b */ /* 0x003fe20003800000 */
.L_x_8138:
        /* <DEDUP_REMOVED lines=13> */
.L_x_8139:
[----:B------:R-:W-:Y:S02]  /*18fe0*/  IMAD.MOV.U32 R13, RZ, RZ, R23 ;  /* 0x000000ffff0d7224 */ /* 0x000fe400078e0017 */
[----:B------:R-:W-:Y:S02]  /*18ff0*/  IMAD.MOV.U32 R12, RZ, RZ, 0x5 ;  /* 0x00000005ff0c7424 */ /* 0x000fe400078e00ff */
[----:B------:R-:W-:-:S07]  /*19000*/  IMAD.MOV.U32 R10, RZ, RZ, R14 ;  /* 0x000000ffff0a7224 */ /* 0x000fce00078e000e */
[----:B------:R-:W-:Y:S05]  /*19010*/  WARPSYNC.COLLECTIVE R15, `(.L_x_8140) ;  /* 0x000000000f087348 */ /* 0x000fea0003c00000 */
[----:B------:R0:W1:Y:S02]  /*19020*/  SHFL.IDX P6, R14, R13, R12, R11 ;  /* 0x0000000c0d0e7389 */ /* 0x00006400000c000b */
[----:B01----:R-:W-:Y:S01]  /*19030*/  ENDCOLLECTIVE ;  /* 0x000000000000791b */ /* 0x003fe20003800000 */
.L_x_8140:
        /* <DEDUP_REMOVED lines=14> */
.L_x_8141:
[----:B------:R-:W-:Y:S02]  /*19120*/  IMAD.MOV.U32 R13, RZ, RZ, R23 ;  /* 0x000000ffff0d7224 */ /* 0x000fe400078e0017 */
[----:B------:R-:W-:Y:S01]  /*19130*/  IMAD.MOV.U32 R12, RZ, RZ, 0x6 ;  /* 0x00000006ff0c7424 */ /* 0x000fe200078e00ff */
[----:B------:R-:W-:-:S13]  /*19140*/  IADD3 R2, P2, R14, R5, RZ ;  /* 0x000000050e027210 */ /* 0x000fda0007f5e0ff */
[----:B------:R-:W-:Y:S05]  /*19150*/  WARPSYNC.COLLECTIVE R15, `(.L_x_8142) ;  /* 0x000000000f087348 */ /* 0x000fea0003c00000 */
[----:B------:R0:W1:Y:S02]  /*19160*/  SHFL.IDX P6, R14, R13, R12, R11 ;  /* 0x0000000c0d0e7389 */ /* 0x00006400000c000b */
[----:B01----:R-:W-:Y:S01]  /*19170*/  ENDCOLLECTIVE ;  /* 0x000000000000791b */ /* 0x003fe20003800000 */
.L_x_8142:
        /* <DEDUP_REMOVED lines=13> */
.L_x_8143:
[----:B------:R-:W-:Y:S02]  /*19250*/  IMAD.MOV.U32 R13, RZ, RZ, R23 ;  /* 0x000000ffff0d7224 */ /* 0x000fe400078e0017 */
[----:B------:R-:W-:Y:S02]  /*19260*/  IMAD.MOV.U32 R12, RZ, RZ, 0x7 ;  /* 0x00000007ff0c7424 */ /* 0x000fe400078e00ff */
[----:B------:R-:W-:-:S07]  /*19270*/  IMAD.MOV.U32 R10, RZ, RZ, R14 ;  /* 0x000000ffff0a7224 */ /* 0x000fce00078e000e */
[----:B------:R-:W-:Y:S05]  /*19280*/  WARPSYNC.COLLECTIVE R15, `(.L_x_8144) ;  /* 0x000000000f087348 */ /* 0x000fea0003c00000 */
[----:B------:R0:W1:Y:S02]  /*19290*/  SHFL.IDX P6, R14, R13, R12, R11 ;  /* 0x0000000c0d0e7389 */ /* 0x00006400000c000b */
[----:B01----:R-:W-:Y:S01]  /*192a0*/  ENDCOLLECTIVE ;  /* 0x000000000000791b */ /* 0x003fe20003800000 */
.L_x_8144:
        /* <DEDUP_REMOVED lines=12> */
.L_x_8145:
[----:B------:R-:W-:Y:S05]  /*19370*/  BRA `(.L_x_8146) ;  /* 0xffffffb400947947 */ /* 0x000fea000383ffff */
.L_x_8024:
        /* <DEDUP_REMOVED lines=8> */
.L_x_8148:
[----:B------:R-:W-:Y:S05]  /*19400*/  BSYNC B0 ;  /* 0x0000000000007941 */ /* 0x000fea0003800000 */
.L_x_8147:
        /* <DEDUP_REMOVED lines=9> */
.L_x_8149:
        /* <DEDUP_REMOVED lines=18> */
.L_x_8150:
[----:B------:R-:W-:Y:S01]  /*195c0*/  IMAD.MOV.U32 R12, RZ, RZ, 0x2 ;  /* 0x00000002ff0c7424 */ /* 0x000fe200078e00ff */
[----:B------:R-:W-:-:S05]  /*195d0*/  SEL R7, R14, RZ, P1 ;  /* 0x000000ff0e077207 */ /* 0x000fca0000800000 */
[----:B------:R-:W-:-:S04]  /*195e0*/  IMAD.IADD R6, R4, 0x1, R7 ;  /* 0x0000000104067824 */ /* 0x000fc800078e0207 */
[----:B------:R-:W-:-:S07]  /*195f0*/  IMAD.MOV.U32 R13, RZ, RZ, R6 ;  /* 0x000000ffff0d7224 */ /* 0x000fce00078e0006 */
[----:B------:R-:W-:Y:S05]  /*19600*/  WARPSYNC.COLLECTIVE R15, `(.L_x_8151) ;  /* 0x000000000f087348 */ /* 0x000fea0003c00000 */
[----:B------:R0:W1:Y:S02]  /*19610*/  SHFL.UP P6, R14, R13, R12, R11 ;  /* 0x0400000c0d0e7389 */ /* 0x00006400000c000b */
[----:B01----:R-:W-:Y:S01]  /*19620*/  ENDCOLLECTIVE ;  /* 0x000000000000791b */ /* 0x003fe20003800000 */
.L_x_8151:
[----:B------:R-:W-:Y:S01]  /*19630*/  IMAD.MOV.U32 R12, RZ, RZ, 0x4 ;  /* 0x00000004ff0c7424 */ /* 0x000fe200078e00ff */
[----:B------:R-:W-:-:S05]  /*19640*/  SEL R7, R14, RZ, P2 ;  /* 0x000000ff0e077207 */ /* 0x000fca0001000000 */
[----:B------:R-:W-:-:S04]  /*19650*/  IMAD.IADD R7, R6, 0x1, R7 ;  /* 0x0000000106077824 */ /* 0x000fc800078e0207 */
[----:B------:R-:W-:-:S07]  /*19660*/  IMAD.MOV.U32 R13, RZ, RZ, R7 ;  /* 0x000000ffff0d7224 */ /* 0x000fce00078e0007 */
[----:B------:R-:W-:Y:S05]  /*19670*/  WARPSYNC.COLLECTIVE R15, `(.L_x_8152) ;  /* 0x000000000f087348 */ /* 0x000fea0003c00000 */
[----:B------:R0:W1:Y:S02]  /*19680*/  SHFL.UP P6, R14, R13, R12, R11 ;  /* 0x0400000c0d0e7389 */ /* 0x00006400000c000b */
[----:B01----:R-:W-:Y:S01]  /*19690*/  ENDCOLLECTIVE ;  /* 0x000000000000791b */ /* 0x003fe20003800000 */
.L_x_8152:
[----:B------:R-:W-:Y:S01]  /*196a0*/  IMAD.MOV.U32 R12, RZ, RZ, 0x8 ;  /* 0x00000008ff0c7424 */ /* 0x000fe200078e00ff */
[----:B------:R-:W-:-:S05]  /*196b0*/  SEL R2, R14, RZ, P3 ;  /* 0x000000ff0e027207 */ /* 0x000fca0001800000 */
[----:B------:R-:W-:-:S04]  /*196c0*/  IMAD.IADD R2, R7, 0x1, R2 ;  /* 0x0000000107027824 */ /* 0x000fc800078e0202 */
[----:B------:R-:W-:-:S07]  /*196d0*/  IMAD.MOV.U32 R13, RZ, RZ, R2 ;  /* 0x000000ffff0d7224 */ /* 0x000fce00078e0002 */
[----:B------:R-:W-:Y:S05]  /*196e0*/  WARPSYNC.COLLECTIVE R15, `(.L_x_8153) ;  /* 0x000000000f087348 */ /* 0x000fea0003c00000 */
[----:B------:R0:W1:Y:S02]  /*196f0*/  SHFL.UP P6, R14, R13, R12, R11 ;  /* 0x0400000c0d0e7389 */ /* 0x00006400000c000b */
[----:B01----:R-:W-:Y:S01]  /*19700*/  ENDCOLLECTIVE ;  /* 0x000000000000791b */ /* 0x003fe20003800000 */
.L_x_8153:
[----:B------:R-:W-:Y:S01]  /*19710*/  IMAD.MOV.U32 R12, RZ, RZ, 0x10 ;  /* 0x00000010ff0c7424 */ /* 0x000fe200078e00ff */
[----:B------:R-:W-:-:S05]  /*19720*/  SEL R3, R14, RZ, P4 ;  /* 0x000000ff0e037207 */ /* 0x000fca0002000000 */
[----:B------:R-:W-:-:S04]  /*19730*/  IMAD.IADD R3, R2, 0x1, R3 ;  /* 0x0000000102037824 */ /* 0x000fc800078e0203 */
[----:B------:R-:W-:-:S07]  /*19740*/  IMAD.MOV.U32 R13, RZ, RZ, R3 ;  /* 0x000000ffff0d7224 */ /* 0x000fce00078e0003 */
[----:B------:R-:W-:Y:S05]  /*19750*/  WARPSYNC.COLLECTIVE R15, `(.L_x_8154) ;  /* 0x000000000f087348 */ /* 0x000fea0003c00000 */
[----:B------:R0:W1:Y:S02]  /*19760*/  SHFL.UP P6, R14, R13, R12, R11 ;  /* 0x0400000c0d0e7389 */ /* 0x00006400000c000b */
[----:B01----:R-:W-:Y:S01]  /*19770*/  ENDCOLLECTIVE ;  /* 0x000000000000791b */ /* 0x003fe20003800000 */
.L_x_8154:
        /* <DEDUP_REMOVED lines=8> */
.L_x_8155:
[----:B------:R-:W-:Y:S05]  /*19800*/  BRA `(.L_x_8156) ;  /* 0xffffffb400a07947 */ /* 0x000fea000383ffff */
.L_x_8029:
        /* <DEDUP_REMOVED lines=8> */
.L_x_8158:
[----:B------:R-:W-:Y:S05]  /*19890*/  BSYNC B0 ;  /* 0x0000000000007941 */ /* 0x000fea0003800000 */
.L_x_8157:
        /* <DEDUP_REMOVED lines=8> */
.L_x_8159:
[----:B------:R-:W-:Y:S01]  /*19920*/  IMAD.MOV.U32 R12, RZ, RZ, 0x4 ;  /* 0x00000004ff0c7424 */ /* 0x000fe200078e00ff */
[----:B------:R-:W-:-:S05]  /*19930*/  SEL R0, R14, RZ, P2 ;  /* 0x000000ff0e007207 */ /* 0x000fca0001000000 */
[----:B------:R-:W-:-:S04]  /*19940*/  IMAD.IADD R0, R13, 0x1, R0 ;  /* 0x000000010d007824 */ /* 0x000fc800078e0200 */
[----:B------:R-:W-:-:S07]  /*19950*/  IMAD.MOV.U32 R13, RZ, RZ, R0 ;  /* 0x000000ffff0d7224 */ /* 0x000fce00078e0000 */
[----:B------:R-:W-:Y:S05]  /*19960*/  WARPSYNC.COLLECTIVE R15, `(.L_x_8160) ;  /* 0x000000000f087348 */ /* 0x000fea0003c00000 */
[----:B------:R0:W1:Y:S02]  /*19970*/  SHFL.UP P6, R14, R13, R12, R11 ;  /* 0x0400000c0d0e7389 */ /* 0x00006400000c000b */
[----:B01----:R-:W-:Y:S01]  /*19980*/  ENDCOLLECTIVE ;  /* 0x000000000000791b */ /* 0x003fe20003800000 */
.L_x_8160:
[----:B------:R-:W-:Y:S01]  /*19990*/  IMAD.MOV.U32 R12, RZ, RZ, 0x8 ;  /* 0x00000008ff0c7424 */ /* 0x000fe200078e00ff */
[----:B------:R-:W-:-:S05]  /*199a0*/  SEL R3, R14, RZ, P3 ;  /* 0x000000ff0e037207 */ /* 0x000fca0001800000 */
[----:B------:R-:W-:-:S04]  /*199b0*/  IMAD.IADD R2, R0, 0x1, R3 ;  /* 0x0000000100027824 */ /* 0x000fc800078e0203 */
[----:B------:R-:W-:-:S07]  /*199c0*/  IMAD.MOV.U32 R13, RZ, RZ, R2 ;  /* 0x000000ffff0d7224 */ /* 0x000fce00078e0002 */
[----:B------:R-:W-:Y:S05]  /*199d0*/  WARPSYNC.COLLECTIVE R15, `(.L_x_8161) ;  /* 0x000000000f087348 */ /* 0x000fea0003c00000 */
[----:B------:R0:W1:Y:S02]  /*199e0*/  SHFL.UP P6, R14, R13, R12, R11 ;  /* 0x0400000c0d0e7389 */ /* 0x00006400000c000b */
[----:B01----:R-:W-:Y:S01]  /*199f0*/  ENDCOLLECTIVE ;  /* 0x000000000000791b */ /* 0x003fe20003800000 */
.L_x_8161:
[----:B------:R-:W-:Y:S01]  /*19a00*/  IMAD.MOV.U32 R12, RZ, RZ, 0x10 ;  /* 0x00000010ff0c7424 */ /* 0x000fe200078e00ff */
[----:B------:R-:W-:-:S05]  /*19a10*/  SEL R3, R14, RZ, P4 ;  /* 0x000000ff0e037207 */ /* 0x000fca0002000000 */
[----:B------:R-:W-:-:S04]  /*19a20*/  IMAD.IADD R3, R2, 0x1, R3 ;  /* 0x0000000102037824 */ /* 0x000fc800078e0203 */
[----:B------:R-:W-:-:S07]  /*19a30*/  IMAD.MOV.U32 R13, RZ, RZ, R3 ;  /* 0x000000ffff0d7224 */ /* 0x000fce00078e0003 */
[----:B------:R-:W-:Y:S05]  /*19a40*/  WARPSYNC.COLLECTIVE R15, `(.L_x_8162) ;  /* 0x000000000f087348 */ /* 0x000fea0003c00000 */
[----:B------:R0:W1:Y:S02]  /*19a50*/  SHFL.UP P6, R14, R13, R12, R11 ;  /* 0x0400000c0d0e7389 */ /* 0x00006400000c000b */
[----:B01----:R-:W-:Y:S01]  /*19a60*/  ENDCOLLECTIVE ;  /* 0x000000000000791b */ /* 0x003fe20003800000 */
.L_x_8162:
        /* <DEDUP_REMOVED lines=8> */
.L_x_8163:
[----:B------:R-:W-:Y:S05]  /*19af0*/  BRA `(.L_x_8164) ;  /* 0xffffffb400807947 */ /* 0x000fea000383ffff */
.L_x_8031:
[----:B------:R-:W-:Y:S01]  /*19b00*/  BSSY B0, `(.L_x_8165) ;  /* 0x0000006000007945 */ /* 0x000fe20003800000 */
[----:B------:R-:W-:Y:S01]  /*19b10*/  PLOP3.LUT P6, PT, P6, PT, PT, 0x8, 0x0 ;  /* 0x000000000000781c */ /* 0x000fe200037ce170 */
[----:B------:R-:W-:-:S12]  /*19b20*/  IMAD.MOV.U32 R15, RZ, RZ, -0x1 ;  /* 0xffffffffff0f7424 */ /* 0x000fd800078e00ff */
[----:B01----:R-:W-:Y:S05]  /*19b30*/  WARPSYNC.COLLECTIVE R15, `(.L_x_8166) ;  /* 0x000000000f087348 */ /* 0x003fea0003c00000 */
[----:B------:R-:W-:Y:S01]  /*19b40*/  VOTE.ANY R14, PT, P6 ;  /* 0x00000000000e7806 */ /* 0x000fe200030e0100 */
[----:B01----:R-:W-:Y:S06]  /*19b50*/  ENDCOLLECTIVE ;  /* 0x000000000000791b */ /* 0x003fec0003800000 */
.L_x_8166:
[----:B------:R-:W-:Y:S05]  /*19b60*/  BSYNC B0 ;  /* 0x0000000000007941 */ /* 0x000fea0003800000 */
.L_x_8165:
        /* <DEDUP_REMOVED lines=9> */
.L_x_8167:
[----:B------:R-:W-:Y:S01]  /*19c00*/  IMAD.MOV.U32 R4, RZ, RZ, R14 ;  /* 0x000000ffff047224 */ /* 0x000fe200078e000e */
[----:B------:R-:W-:Y:S06]  /*19c10*/  BRA `(.L_x_8168) ;  /* 0xffffffb400707947 */ /* 0x000fec000383ffff */
.L_x_8033:
[----:B------:R-:W-:Y:S01]  /*19c20*/  BSSY B0, `(.L_x_8169) ;  /* 0x0000007000007945 */ /* 0x000fe20003800000 */
[----:B------:R-:W-:Y:S02]  /*19c30*/  IMAD.MOV.U32 R13, RZ, RZ, R6 ;  /* 0x000000ffff0d7224 */ /* 0x000fe400078e0006 */
[----:B------:R-:W-:Y:S02]  /*19c40*/  IMAD.MOV.U32 R11, RZ, RZ, 0x1f ;  /* 0x0000001fff0b7424 */ /* 0x000fe400078e00ff */
[----:B------:R-:W-:-:S07]  /*19c50*/  IMAD.MOV.U32 R15, RZ, RZ, -0x1 ;  /* 0xffffffffff0f7424 */ /* 0x000fce00078e00ff */
[----:B0123--:R-:W-:Y:S05]  /*19c60*/  WARPSYNC.COLLECTIVE R15, `(.L_x_8170) ;  /* 0x000000000f087348 */ /* 0x00ffea0003c00000 */
[----:B------:R4:W0:Y:S02]  /*19c70*/  SHFL.IDX P6, R14, R13, R12, R11 ;  /* 0x0000000c0d0e7389 */ /* 0x00082400000c000b */
[----:B01234-:R-:W-:Y:S01]  /*19c80*/  ENDCOLLECTIVE ;  /* 0x000000000000791b */ /* 0x01ffe20003800000 */
.L_x_8170:
[----:B------:R-:W-:Y:S05]  /*19c90*/  BSYNC B0 ;  /* 0x0000000000007941 */ /* 0x000fea0003800000 */
.L_x_8169:
[----:B------:R-:W-:Y:S05]  /*19ca0*/  BRA `(.L_x_8032) ;  /* 0xffffffb400687947 */ /* 0x000fea000383ffff */
.L_x_8037:
[----:B-1----:R1:W4:Y:S02]  /*19cb0*/  SYNCS.PHASECHK.TRANS64.TRYWAIT P0, [R7+URZ+0x28820], R0 ;  /* 0x02882000070075a7 */ /* 0x002324000800017f */
[----:B----4-:R-:W-:Y:S05]  /*19cc0*/  @!P0 NANOSLEEP.SYNCS 0x989680 ;  /* 0x009896800000895d */ /* 0x010fea0003900000 */
[----:B------:R-:W4:Y:S02]  /*19cd0*/  @!P0 SYNCS.PHASECHK.TRANS64 P0, [R7+URZ+0x28820], R0 ;  /* 0x02882000070085a7 */ /* 0x000f24000800007f */
[----:B----4-:R-:W-:Y:S05]  /*19ce0*/  @!P0 BRA `(.L_x_8037) ;  /* 0xfffffffc00f08947 */ /* 0x010fea000383ffff */
[----:B------:R-:W-:Y:S05]  /*19cf0*/  BRA `(.L_x_8171) ;  /* 0xffffffb800e07947 */ /* 0x000fea000383ffff */
.L_x_8038:
[----:B------:R-:W4:Y:S01]  /*19d00*/  S2R R2, SR_TID.X ;  /* 0x0000000000027919 */ /* 0x000f220000002100 */
[----:B------:R-:W-:Y:S01]  /*19d10*/  BSSY B0, `(.L_x_8172) ;  /* 0x000000a000007945 */ /* 0x000fe20003800000 */
[----:B------:R-:W-:Y:S02]  /*19d20*/  IMAD.MOV.U32 R12, RZ, RZ, RZ ;  /* 0x000000ffff0c7224 */ /* 0x000fe400078e00ff */
[----:B------:R-:W-:Y:S02]  /*19d30*/  IMAD.MOV.U32 R11, RZ, RZ, 0x1f ;  /* 0x0000001fff0b7424 */ /* 0x000fe400078e00ff */
[----:B------:R-:W-:Y:S01]  /*19d40*/  IMAD.MOV.U32 R15, RZ, RZ, -0x1 ;  /* 0xffffffffff0f7424 */ /* 0x000fe200078e00ff */
[----:B----4-:R-:W-:-:S04]  /*19d50*/  SHF.R.U32.HI R2, RZ, 0x5, R2 ;  /* 0x00000005ff027819 */ /* 0x010fc80000011602 */
[----:B------:R-:W-:-:S05]  /*19d60*/  LOP3.LUT R2, R2, 0x3, RZ, 0xc0, !PT ;  /* 0x0000000302027812 */ /* 0x000fca00078ec0ff */
[----:B------:R-:W-:-:S07]  /*19d70*/  IMAD.MOV.U32 R13, RZ, RZ, R2 ;  /* 0x000000ffff0d7224 */ /* 0x000fce00078e0002 */
[----:B0123--:R-:W-:Y:S05]  /*19d80*/  WARPSYNC.COLLECTIVE R15, `(.L_x_8173) ;  /* 0x000000000f087348 */ /* 0x00ffea0003c00000 */
[----:B------:R4:W0:Y:S02]  /*19d90*/  SHFL.IDX P6, R14, R13, R12, R11 ;  /* 0x0000000c0d0e7389 */ /* 0x00082400000c000b */
[----:B01234-:R-:W-:Y:S01]  /*19da0*/  ENDCOLLECTIVE ;  /* 0x000000000000791b */ /* 0x01ffe20003800000 */
.L_x_8173:
[----:B------:R-:W-:Y:S05]  /*19db0*/  BSYNC B0 ;  /* 0x0000000000007941 */ /* 0x000fea0003800000 */
.L_x_8172:
[----:B------:R-:W-:Y:S05]  /*19dc0*/  BRA `(.L_x_8174) ;  /* 0xffffffb800c87947 */ /* 0x000fea000383ffff */
.L_x_8041:
[----:B------:R-:W-:Y:S01]  /*19dd0*/  BSSY B1, `(.L_x_8175) ;  /* 0x0000006000017945 */ /* 0x000fe20003800000 */
[----:B------:R-:W-:-:S07]  /*19de0*/  IMAD.MOV.U32 R15, RZ, RZ, -0x1 ;  /* 0xffffffffff0f7424 */ /* 0x000fce00078e00ff */
[----:B0123--:R-:W-:Y:S05]  /*19df0*/  WARPSYNC.COLLECTIVE R15, `(.L_x_8176) ;  /* 0x000000000f0c7348 */ /* 0x00ffea0003c00000 */
[----:B------:R-:W-:Y:S02]  /*19e00*/  ELECT P6, UR62, PT ;  /* 0x00000000003e782f */ /* 0x000fe400038c0000 */
[----:B------:R-:W-:Y:S01]  /*19e10*/  MOV R14, UR62 ;  /* 0x0000003e000e7c02 */ /* 0x000fe20008000f00 */
[----:B0123--:R-:W-:Y:S10]  /*19e20*/  ENDCOLLECTIVE ;  /* 0x000000000000791b */ /* 0x00fff40003800000 */
.L_x_8176:
[----:B------:R-:W-:Y:S05]  /*19e30*/  BSYNC B1 ;  /* 0x0000000000017941 */ /* 0x000fea0003800000 */
.L_x_8175:
[----:B------:R-:W-:Y:S05]  /*19e40*/  BRA `(.L_x_8177) ;  /* 0xffffffb800c07947 */ /* 0x000fea000383ffff */
.L_x_8043:
[----:B-1----:R1:W4:Y:S02]  /*19e50*/  SYNCS.PHASECHK.TRANS64.TRYWAIT P1, [R5+URZ+0x28840], R0 ;  /* 0x02884000050075a7 */ /* 0x002324000802017f */
[----:B----4-:R-:W-:Y:S05]  /*19e60*/  @!P1 NANOSLEEP.SYNCS 0x989680 ;  /* 0x009896800000995d */ /* 0x010fea0003900000 */
[----:B------:R-:W4:Y:S02]  /*19e70*/  @!P1 SYNCS.PHASECHK.TRANS64 P1, [R5+URZ+0x28840], R0 ;  /* 0x02884000050095a7 */ /* 0x000f24000802007f */
[----:B----4-:R-:W-:Y:S05]  /*19e80*/  @!P1 BRA `(.L_x_8043) ;  /* 0xfffffffc00f09947 */ /* 0x010fea000383ffff */
[----:B------:R-:W-:Y:S05]  /*19e90*/  BRA `(.L_x_8178) ;  /* 0xffffffb800e07947 */ /* 0x000fea000383ffff */
.L_x_8045:
[----:B----4-:R4:W0:Y:S02]  /*19ea0*/  SYNCS.PHASECHK.TRANS64.TRYWAIT P1, [R3+URZ+0x28840], R2 ;  /* 0x02884002030075a7 */ /* 0x010824000802017f */
[----:B0-----:R-:W-:Y:S05]  /*19eb0*/  @!P1 NANOSLEEP.SYNCS 0x989680 ;  /* 0x009896800000995d */ /* 0x001fea0003900000 */
[----:B------:R-:W0:Y:S02]  /*19ec0*/  @!P1 SYNCS.PHASECHK.TRANS64 P1, [R3+URZ+0x28840], R2 ;  /* 0x02884002030095a7 */ /* 0x000e24000802007f */
[----:B0-----:R-:W-:Y:S05]  /*19ed0*/  @!P1 BRA `(.L_x_8045) ;  /* 0xfffffffc00f09947 */ /* 0x001fea000383ffff */
[----:B------:R-:W-:Y:S05]  /*19ee0*/  BRA `(.L_x_8179) ;  /* 0xffffffb800ec7947 */ /* 0x000fea000383ffff */
.L_x_8047:
[----:B------:R0:W0:Y:S02]  /*19ef0*/  SYNCS.PHASECHK.TRANS64.TRYWAIT P1, [R5+URZ+0x28860], R0 ;  /* 0x02886000050075a7 */ /* 0x000024000802017f */
[----:B0-----:R-:W-:Y:S05]  /*19f00*/  @!P1 NANOSLEEP.SYNCS 0x989680 ;  /* 0x009896800000995d */ /* 0x001fea0003900000 */
[----:B------:R-:W0:Y:S02]  /*19f10*/  @!P1 SYNCS.PHASECHK.TRANS64 P1, [R5+URZ+0x28860], R0 ;  /* 0x02886000050095a7 */ /* 0x000e24000802007f */
[----:B0-----:R-:W-:Y:S05]  /*19f20*/  @!P1 BRA `(.L_x_8047) ;  /* 0xfffffffc00f09947 */ /* 0x001fea000383ffff */
[----:B------:R-:W-:Y:S05]  /*19f30*/  BRA `(.L_x_8180) ;  /* 0xffffffb800e87947 */ /* 0x000fea000383ffff */
.L_x_8181:
        /* <DEDUP_REMOVED lines=12> */
.L_x_15858:


//--------------------- .text._ZN7cutlass13device_kernelIN5flash11enable_sm90INS1_16FlashAttnFwdSm90INS1_25CollectiveMainloopFwdSm90ILi2EN4cute5tupleIJNS5_1CILi1EEES8_S8_EEENS6_IJNS7_ILi128EEESA_SA_EEELi128ENS_6half_tEfNS_4arch4Sm90ELb0ELb1ELb0ELb1ELb1ELb1ELb0ELb1ELb1ELb1ELb0ELb0EEENS1_21CollectiveEpilogueFwdISB_S9_SC_SE_Li256ELb1ELb1ELb0ELb0EEENS1_36VarlenDynamicPersistentTileSchedulerILi128ELi128ELi256ELi128ELb0ELb1ELb1ELb1ELb0ELb1EEEEEEEEEvNT_6ParamsE --------------------------
	.section	.text._ZN7cutlass13device_kernelIN5flash11enable_sm90INS1_16FlashAttnFwdSm90INS1_25CollectiveMainloopFwdSm90ILi2EN4cute5tupleIJNS5_1CILi1EEES8_S8_EEENS6_IJNS7_ILi128EEESA_SA_EEELi128ENS_6half_tEfNS_4arch4Sm90ELb0ELb1ELb0ELb1ELb1ELb1ELb0ELb1ELb1ELb1ELb0ELb0EEENS1_21CollectiveEpilogueFwdISB_S9_SC_SE_Li256ELb1ELb1ELb0ELb0EEENS1_36VarlenDynamicPersistentTileSchedulerILi128ELi128ELi256ELi128ELb0ELb1ELb1ELb1ELb0ELb1EEEEEEEEEvNT_6ParamsE,"ax",@progbits
	.align	128
.text._ZN7cutlass13device_kernelIN5flash11enable_sm90INS1_16FlashAttnFwdSm90INS1_25CollectiveMainloopFwdSm90ILi2EN4cute5tupleIJNS5_1CILi1EEES8_S8_EEENS6_IJNS7_ILi128EEESA_SA_EEELi128ENS_6half_tEfNS_4arch4Sm90ELb0ELb1ELb0ELb1ELb1ELb1ELb0ELb1ELb1ELb1ELb0ELb0EEENS1_21CollectiveEpilogueFwdISB_S9_SC_SE_Li256ELb1ELb1ELb0ELb0EEENS1_36VarlenDynamicPersistentTileSchedulerILi128ELi128ELi256ELi128ELb0ELb1ELb1ELb1ELb0ELb1EEEEEEEEEvNT_6ParamsE:
        .type           _ZN7cutlass13device_kernelIN5flash11enable_sm90INS1_16FlashAttnFwdSm90INS1_25CollectiveMainloopFwdSm90ILi2EN4cute5tupleIJNS5_1CILi1EEES8_S8_EEENS6_IJNS7_ILi128EEESA_SA_EEELi128ENS_6half_tEfNS_4arch4Sm90ELb0ELb1ELb0ELb1ELb1ELb1ELb0ELb1ELb1ELb1ELb0ELb0EEENS1_21CollectiveEpilogueFwdISB_S9_SC_SE_Li256ELb1ELb1ELb0ELb0EEENS1_36VarlenDynamicPersistentTileSchedulerILi128ELi128ELi256ELi128ELb0ELb1ELb1ELb1ELb0ELb1EEEEEEEEEvNT_6ParamsE,@function
        .size           _ZN7cutlass13device_kernelIN5flash11enable_sm90INS1_16FlashAttnFwdSm90INS1_25CollectiveMainloopFwdSm90ILi2EN4cute5tupleIJNS5_1CILi1EEES8_S8_EEENS6_IJNS7_ILi128EEESA_SA_EEELi128ENS_6half_tEfNS_4arch4Sm90ELb0ELb1ELb0ELb1ELb1ELb1ELb0ELb1ELb1ELb1ELb0ELb0EEENS1_21CollectiveEpilogueFwdISB_S9_SC_SE_Li256ELb1ELb1ELb0ELb0EEENS1_36VarlenDynamicPersistentTileSchedulerILi128ELi128ELi256ELi128ELb0ELb1ELb1ELb1ELb0ELb1EEEEEEEEEvNT_6ParamsE,(.L_x_15859 - _ZN7cutlass13device_kernelIN5flash11enable_sm90INS1_16FlashAttnFwdSm90INS1_25CollectiveMainloopFwdSm90ILi2EN4cute5tupleIJNS5_1CILi1EEES8_S8_EEENS6_IJNS7_ILi128EEESA_SA_EEELi128ENS_6half_tEfNS_4arch4Sm90ELb0ELb1ELb0ELb1ELb1ELb1ELb0ELb1ELb1ELb1ELb0ELb0EEENS1_21CollectiveEpilogueFwdISB_S9_SC_SE_Li256ELb1ELb1ELb0ELb0EEENS1_36VarlenDynamicPersistentTileSchedulerILi128ELi128ELi256ELi128ELb0ELb1ELb1ELb1ELb0ELb1EEEEEEEEEvNT_6ParamsE)
        .other          _ZN7cutlass13device_kernelIN5flash11enable_sm90INS1_16FlashAttnFwdSm90INS1_25CollectiveMainloopFwdSm90ILi2EN4cute5tupleIJNS5_1CILi1EEES8_S8_EEENS6_IJNS7_ILi128EEESA_SA_EEELi128ENS_6half_tEfNS_4arch4Sm90ELb0ELb1ELb0ELb1ELb1ELb1ELb0ELb1ELb1ELb1ELb0ELb0EEENS1_21CollectiveEpilogueFwdISB_S9_SC_SE_Li256ELb1ELb1ELb0ELb0EEENS1_36VarlenDynamicPersistentTileSchedulerILi128ELi128ELi256ELi128ELb0ELb1ELb1ELb1ELb0ELb1EEEEEEEEEvNT_6ParamsE,@"STO_CUDA_ENTRY STV_DEFAULT"
_ZN7cutlass13device_kernelIN5flash11enable_sm90INS1_16FlashAttnFwdSm90INS1_25CollectiveMainloopFwdSm90ILi2EN4cute5tupleIJNS5_1CILi1EEES8_S8_EEENS6_IJNS7_ILi128EEESA_SA_EEELi128ENS_6half_tEfNS_4arch4Sm90ELb0ELb1ELb0ELb1ELb1ELb1ELb0ELb1ELb1ELb1ELb0ELb0EEENS1_21CollectiveEpilogueFwdISB_S9_SC_SE_Li256ELb1ELb1ELb0ELb0EEENS1_36VarlenDynamicPersistentTileSchedulerILi128ELi128ELi256ELi128ELb0ELb1ELb1ELb1ELb0ELb1EEEEEEEEEvNT_6ParamsE:
[----:B------:R-:W0:Y:S02]  /*0000*/  LDC R1, c[0x0][0x28] ;  /* 0x00000a00ff017b82 */ /* 0x000e240000000800 */
[----:B0-----:R-:W-:Y:S01]  /*0010*/  VIADD R1, R1, 0xffffffd0 ;  /* 0xffffffd001017836 */ /* 0x001fe20000000000 */
[----:B------:R-:W0:Y:S01]  /*0020*/  S2R R0, SR_TID.X ;  /* 0x0000000000007919 */ /* 0x000e220000002100 */
[----:B------:R-:W-:Y:S01]  /*0030*/  ELECT P0, URZ, PT ;  /* 0x00000000003f782f */ /* 0x000fe20003800000 */
[----:B------:R-:W-:Y:S01]  /*0040*/  BSSY B0, `(.L_x_8182) ;  /* 0x000000e000007945 */ /* 0x000fe20003800000 */
[--C-:B0-----:R-:W-:Y:S02]  /*0050*/  SHF.R.U32.HI R2, RZ, 0x5, R0.reuse ;  /* 0x00000005ff027819 */ /* 0x101fe40000011600 */
[----:B------:R-:W-:-:S03]  /*0060*/  SHF.R.U32.HI R4, RZ, 0x7, R0 ;  /* 0x00000007ff047819 */ /* 0x000fc60000011600 */
        /* <DEDUP_REMOVED lines=11> */
.L_x_8183:
[----:B------:R-:W-:Y:S05]  /*0120*/  BSYNC B0 ;  /* 0x0000000000007941 */ /* 0x000fea0003800000 */
.L_x_8182:
        /* <DEDUP_REMOVED lines=41> */
.L_x_8184:
        /* <DEDUP_REMOVED lines=22> */
.L_x_8185:
        /* <DEDUP_REMOVED lines=18> */
.L_x_8186:
        /* <DEDUP_REMOVED lines=22> */
.L_x_8187:
        /* <DEDUP_REMOVED lines=22> */
.L_x_8188:
        /* <DEDUP_REMOVED lines=8> */
.L_x_8191:
[----:B------:R-:W-:-:S08]  /*0980*/  NOP ;  /* 0x0000000000007918 */ /* 0x000fd00000000000 */
[----:B------:R-:W0:Y:S02]  /*0990*/  USETMAXREG.TRY_ALLOC.CTAPOOL UP0, 0xe8 ;  /* 0x000000e8000079c8 */ /* 0x000e240008000600 */
[----:B0-----:R-:W-:-:S13]  /*09a0*/  PLOP3.LUT P0, PT, PT, PT, UP0, 0x80, 0x0 ;  /* 0x000000000000781c */ /* 0x001fda0003f0f008 */
[----:B------:R-:W-:Y:S05]  /*09b0*/  @!P0 BRA `(.L_x_8191) ;  /* 0xfffffffc00f08947 */ /* 0x000fea000383ffff */
[----:B------:R-:W-:Y:S01]  /*09c0*/  SHF.R.U32.HI R2, RZ, 0x7, R0 ;  /* 0x00000007ff027819 */ /* 0x000fe20000011600 */
[----:B------:R-:W0:Y:S08]  /*09d0*/  S2UR UR38, SR_CgaCtaId ;  /* 0x00000000002679c3 */ /* 0x000e300000008800 */
[----:B------:R-:W-:Y:S06]  /*09e0*/  BAR.ARV 0x8, 0x180 ;  /* 0x0206000000007b1d */ /* 0x000fec0000002000 */
[----:B------:R-:W-:Y:S01]  /*09f0*/  ISETP.NE.AND P0, PT, R2, 0x1, PT ;  /* 0x000000010200780c */ /* 0x000fe20003f05270 */
[----:B------:R-:W-:-:S12]  /*0a00*/  UMOV UR4, 0x400 ;  /* 0x0000040000047882 */ /* 0x000fd80000000000 */
[----:B------:R-:W-:Y:S06]  /*0a10*/  @!P0 BAR.ARV 0x9, 0x100 ;  /* 0x0244000000008b1d */ /* 0x000fec0000002000 */
[----:B0-----:R-:W-:Y:S02]  /*0a20*/  ULEA UR4, UR38, UR4, 0x18 ;  /* 0x0000000426047291 */ /* 0x001fe4000f8ec03f */
[----:B------:R-:W-:Y:S04]  /*0a30*/  BAR.SYNC.DEFER_BLOCKING 0x5, 0x180 ;  /* 0x0146000000007b1d */ /* 0x000fe80000010000 */
[----:B------:R-:W-:-:S02]  /*0a40*/  IMAD.U32 R18, RZ, RZ, UR4 ;  /* 0x00000004ff127e24 */ /* 0x000fc4000f8e00ff */
[----:B------:R-:W-:-:S03]  /*0a50*/  ULDC UR4, c[0x0][0xc3c] ;  /* 0x00030f0000047ab9 */ /* 0x000fc60000000800 */
[----:B------:R-:W0:Y:S01]  /*0a60*/  LDS.128 R40, [R18+0x288d0] ;  /* 0x0288d00012287984 */ /* 0x000e220000000c00 */
[----:B------:R-:W-:Y:S06]  /*0a70*/  BAR.ARV 0x4, 0x180 ;  /* 0x0106000000007b1d */ /* 0x000fec0000002000 */
[----:B0-----:R-:W-:-:S13]  /*0a80*/  ISETP.GE.AND P0, PT, R43, UR4, PT ;  /* 0x000000042b007c0c */ /* 0x001fda000bf06270 */
[----:B------:R-:W-:Y:S05]  /*0a90*/  @P0 BRA `(.L_x_8192) ;  /* 0x0000022c00cc0947 */ /* 0x000fea0003800000 */
[----:B------:R-:W-:Y:S01]  /*0aa0*/  VIADD R226, R0, 0xffffff80 ;  /* 0xffffff8000e27836 */ /* 0x000fe20000000000 */
[----:B------:R-:W-:Y:S01]  /*0ab0*/  R2UR UR40, R18 ;  /* 0x00000000122872ca */ /* 0x000fe200000e0000 */
[----:B------:R-:W-:Y:S01]  /*0ac0*/  IMAD.MOV.U32 R19, RZ, RZ, RZ ;  /* 0x000000ffff137224 */ /* 0x000fe200078e00ff */
[----:B------:R-:W-:Y:S01]  /*0ad0*/  ULOP3.LUT UR39, UR36, 0x1, URZ, 0xfc, !UPT ;  /* 0x0000000124277892 */ /* 0x000fe2000f8efc3f */
[----:B------:R-:W-:Y:S01]  /*0ae0*/  IMAD.MOV.U32 R192, RZ, RZ, RZ ;  /* 0x000000ffffc07224 */ /* 0x000fe200078e00ff */
[----:B------:R-:W-:Y:S01]  /*0af0*/  SHF.R.S32.HI R3, RZ, 0x1f, R226 ;  /* 0x0000001fff037819 */ /* 0x000fe200000114e2 */
[----:B------:R-:W-:Y:S01]  /*0b00*/  IMAD.MOV.U32 R187, RZ, RZ, RZ ;  /* 0x000000ffffbb7224 */ /* 0x000fe200078e00ff */
[----:B------:R-:W-:Y:S01]  /*0b10*/  UMOV UR37, URZ ;  /* 0x0000003f00257c82 */ /* 0x000fe20008000000 */
[----:B------:R-:W-:Y:S01]  /*0b20*/  IMAD.MOV.U32 R184, RZ, RZ, RZ ;  /* 0x000000ffffb87224 */ /* 0x000fe200078e00ff */
[CC--:B------:R-:W-:Y:S02]  /*0b30*/  LEA.HI R5, R3.reuse, R226.reuse, RZ, 0x7 ;  /* 0x000000e203057211 */ /* 0x0c0fe400078f38ff */
[----:B------:R-:W-:-:S02]  /*0b40*/  LEA.HI R2, R3, R226, RZ, 0x5 ;  /* 0x000000e203027211 */ /* 0x000fc400078f28ff */
[----:B------:R-:W-:Y:S01]  /*0b50*/  LOP3.LUT R211, R5, 0xffffff80, RZ, 0xc0, !PT ;  /* 0xffffff8005d37812 */ /* 0x000fe200078ec0ff */
[----:B------:R-:W-:Y:S01]  /*0b60*/  UIADD3 UR40, UR40, 0x10400, URZ ;  /* 0x0001040028287890 */ /* 0x000fe2000fffe03f */
[CC--:B------:R-:W-:Y:S01]  /*0b70*/  LEA.HI R0, R3.reuse, R226.reuse, RZ, 0x4 ;  /* 0x000000e203007211 */ /* 0x0c0fe200078f20ff */
[----:B------:R-:W-:Y:S01]  /*0b80*/  IMAD.SHL.U32 R2, R2, 0x20, RZ ;  /* 0x0000002002027824 */ /* 0x000fe200078e00ff */
[----:B------:R-:W-:Y:S01]  /*0b90*/  LEA.HI R10, R3, R226, RZ, 0x2 ;  /* 0x000000e2030a7211 */ /* 0x000fe200078f10ff */
[----:B------:R-:W-:Y:S01]  /*0ba0*/  IMAD.IADD R211, R226, 0x1, -R211 ;  /* 0x00000001e2d37824 */ /* 0x000fe200078e0ad3 */
[----:B------:R-:W-:Y:S02]  /*0bb0*/  LOP3.LUT R7, R0, 0x3fffff0, RZ, 0xc0, !PT ;  /* 0x03fffff000077812 */ /* 0x000fe400078ec0ff */
[----:B------:R-:W-:Y:S02]  /*0bc0*/  LOP3.LUT R2, R2, 0xfffffc00, RZ, 0xc0, !PT ;  /* 0xfffffc0002027812 */ /* 0x000fe400078ec0ff */
[----:B------:R-:W-:Y:S01]  /*0bd0*/  SHF.R.S32.HI R4, RZ, 0x1f, R211 ;  /* 0x0000001fff047819 */ /* 0x000fe200000114d3 */
[----:B------:R-:W-:Y:S01]  /*0be0*/  IMAD.IADD R7, R226, 0x1, -R7 ;  /* 0x00000001e2077824 */ /* 0x000fe200078e0a07 */
[----:B------:R-:W-:-:S02]  /*0bf0*/  LOP3.LUT R13, R10, 0xfffffffc, RZ, 0xc0, !PT ;  /* 0xfffffffc0a0d7812 */ /* 0x000fc400078ec0ff */
[----:B------:R-:W-:Y:S02]  /*0c00*/  LEA.HI R6, R4, R211, RZ, 0x2 ;  /* 0x000000d304067211 */ /* 0x000fe400078f10ff */
[----:B------:R-:W-:Y:S01]  /*0c10*/  SHF.R.S32.HI R218, RZ, 0x7, R5 ;  /* 0x00000007ffda7819 */ /* 0x000fe20000011405 */
[----:B------:R-:W-:Y:S01]  /*0c20*/  IMAD.IADD R13, R226, 0x1, -R13 ;  /* 0x00000001e20d7824 */ /* 0x000fe200078e0a0d */
[--C-:B------:R-:W-:Y:S02]  /*0c30*/  SHF.R.S32.HI R8, RZ, 0x2, R6.reuse ;  /* 0x00000002ff087819 */ /* 0x100fe40000011406 */
[----:B------:R-:W-:Y:S02]  /*0c40*/  SHF.R.S32.HI R9, RZ, 0x1f, R6 ;  /* 0x0000001fff097819 */ /* 0x000fe40000011406 */
[----:B------:R-:W-:Y:S02]  /*0c50*/  LEA.HI R188, R3, R226, RZ, 0x3 ;  /* 0x000000e203bc7211 */ /* 0x000fe400078f18ff */
[----:B------:R-:W-:-:S02]  /*0c60*/  LEA.HI R9, R9, R8, RZ, 0x3 ;  /* 0x0000000809097211 */ /* 0x000fc400078f18ff */
[----:B------:R-:W-:Y:S02]  /*0c70*/  LEA.HI R4, R4, R211, RZ, 0x5 ;  /* 0x000000d304047211 */ /* 0x000fe400078f28ff */
[----:B------:R-:W-:Y:S02]  /*0c80*/  LOP3.LUT R11, R9, 0xfffffff8, RZ, 0xc0, !PT ;  /* 0xfffffff8090b7812 */ /* 0x000fe400078ec0ff */
[----:B------:R-:W-:Y:S02]  /*0c90*/  LEA R9, R7, R2, 0x6 ;  /* 0x0000000207097211 */ /* 0x000fe400078e30ff */
[----:B------:R-:W-:Y:S01]  /*0ca0*/  SHF.R.S32.HI R7, RZ, 0x4, R0 ;  /* 0x00000004ff077819 */ /* 0x000fe20000011400 */
[----:B------:R-:W-:Y:S01]  /*0cb0*/  IMAD.IADD R11, R8, 0x1, -R11 ;  /* 0x00000001080b7824 */ /* 0x000fe200078e0a0b */
[----:B------:R-:W-:Y:S02]  /*0cc0*/  LEA.HI R5, R5, R218, RZ, 0x1 ;  /* 0x000000da05057211 */ /* 0x000fe400078f08ff */
[----:B------:R-:W-:-:S02]  /*0cd0*/  LEA.HI R0, R0, R7, RZ, 0x1 ;  /* 0x0000000700007211 */ /* 0x000fc400078f08ff */
[----:B------:R-:W-:Y:S02]  /*0ce0*/  LEA.HI R3, R3, R226, RZ, 0x6 ;  /* 0x000000e203037211 */ /* 0x000fe400078f30ff */
[----:B------:R-:W-:Y:S02]  /*0cf0*/  LOP3.LUT R207, R188, 0xfffffff8, RZ, 0xc0, !PT ;  /* 0xfffffff8bccf7812 */ /* 0x000fe400078ec0ff */
[----:B------:R-:W-:Y:S01]  /*0d00*/  LOP3.LUT R0, R0, 0x1ffffffe, RZ, 0xc0, !PT ;  /* 0x1ffffffe00007812 */ /* 0x000fe200078ec0ff */
[----:B------:R-:W-:Y:S01]  /*0d10*/  IMAD.SHL.U32 R3, R3, 0x8, RZ ;  /* 0x0000000803037824 */ /* 0x000fe200078e00ff */
[----:B------:R-:W-:Y:S02]  /*0d20*/  SHF.R.S32.HI R188, RZ, 0x3, R188 ;  /* 0x00000003ffbc7819 */ /* 0x000fe400000114bc */
[----:B------:R-:W-:Y:S01]  /*0d30*/  SHF.R.S32.HI R4, RZ, 0x5, R4 ;  /* 0x00000005ff047819 */ /* 0x000fe20000011404 */
[----:B------:R-:W-:Y:S01]  /*0d40*/  IMAD.IADD R0, R7, 0x1, -R0 ;  /* 0x0000000107007824 */ /* 0x000fe200078e0a00 */
[----:B------:R-:W-:Y:S01]  /*0d50*/  LOP3.LUT R5, R5, 0x3fffffe, RZ, 0xc0, !PT ;  /* 0x03fffffe05057812 */ /* 0x000fe200078ec0ff */
[----:B------:R-:W-:Y:S01]  /*0d60*/  IMAD.SHL.U32 R222, R188, 0x40, RZ ;  /* 0x00000040bcde7824 */ /* 0x000fe200078e00ff */
[----:B------:R-:W-:Y:S01]  /*0d70*/  LEA.HI R2, R13, R13, RZ, 0x1 ;  /* 0x0000000d0d027211 */ /* 0x000fe200078f08ff */
[----:B------:R-:W-:Y:S01]  /*0d80*/  IMAD R4, R4, 0x10, R11 ;  /* 0x0000001004047824 */ /* 0x000fe200078e020b */
[----:B------:R-:W-:Y:S01]  /*0d90*/  IADD3 R207, R226, -R207, RZ ;  /* 0x800000cfe2cf7210 */ /* 0x000fe20007ffe0ff */
[----:B------:R-:W-:Y:S01]  /*0da0*/  IMAD.IADD R5, R218, 0x1, -R5 ;  /* 0x00000001da057824 */ /* 0x000fe200078e0a05 */
[----:B------:R-:W-:Y:S01]  /*0db0*/  LOP3.LUT R2, R2, 0x1ffffffe, RZ, 0xc0, !PT ;  /* 0x1ffffffe02027812 */ /* 0x000fe200078ec0ff */
[C---:B------:R-:W-:Y:S01]  /*0dc0*/  VIADD R217, R188.reuse, 0x20 ;  /* 0x00000020bcd97836 */ /* 0x040fe20000000000 */
[----:B------:R-:W-:Y:S01]  /*0dd0*/  LOP3.LUT R204, R3, 0xfffffe00, RZ, 0xc0, !PT ;  /* 0xfffffe0003cc7812 */ /* 0x000fe200078ec0ff */
[----:B------:R-:W-:Y:S01]  /*0de0*/  VIADD R216, R188, 0x40 ;  /* 0x00000040bcd87836 */ /* 0x000fe20000000000 */
[----:B------:R-:W-:Y:S01]  /*0df0*/  LOP3.LUT R3, R222, 0x1c0, RZ, 0xc0, !PT ;  /* 0x000001c0de037812 */ /* 0x000fe200078ec0ff */
[----:B------:R-:W-:Y:S01]  /*0e00*/  VIADD R215, R188, 0x60 ;  /* 0x00000060bcd77836 */ /* 0x000fe20000000000 */
[----:B------:R-:W-:Y:S01]  /*0e10*/  LOP3.LUT R6, R6, 0x7ffffffc, RZ, 0xc0, !PT ;  /* 0x7ffffffc06067812 */ /* 0x000fe200078ec0ff */
[----:B------:R-:W-:Y:S01]  /*0e20*/  IMAD R220, R0, 0x8, R9 ;  /* 0x0000000800dc7824 */ /* 0x000fe200078e0209 */
[----:B------:R-:W-:Y:S01]  /*0e30*/  IADD3 R0, R13, -R2, RZ ;  /* 0x800000020d007210 */ /* 0x000fe20007ffe0ff */
[----:B------:R-:W-:Y:S01]  /*0e40*/  IMAD.SHL.U32 R16, R207, 0x8, RZ ;  /* 0x00000008cf107824 */ /* 0x000fe200078e00ff */
[----:B------:R-:W-:Y:S01]  /*0e50*/  SHF.R.S32.HI R2, RZ, 0x1f, R217 ;  /* 0x0000001fff027819 */ /* 0x000fe200000114d9 */
[----:B------:R-:W-:Y:S01]  /*0e60*/  IMAD R219, R5, 0x40, R4 ;  /* 0x0000004005db7824 */ /* 0x000fe200078e0204 */
[----:B------:R-:W-:Y:S01]  /*0e70*/  SHF.R.S32.HI R5, RZ, 0x1f, R216 ;  /* 0x0000001fff057819 */ /* 0x000fe200000114d8 */
[----:B------:R-:W-:Y:S01]  /*0e80*/  IMAD.SHL.U32 R199, R217, 0x40, RZ ;  /* 0x00000040d9c77824 */ /* 0x000fe200078e00ff */
[----:B------:R-:W-:Y:S01]  /*0e90*/  SHF.R.S32.HI R4, RZ, 0x1f, R215 ;  /* 0x0000001fff047819 */ /* 0x000fe200000114d7 */
[----:B------:R-:W-:Y:S01]  /*0ea0*/  IMAD.SHL.U32 R196, R215, 0x40, RZ ;  /* 0x00000040d7c47824 */ /* 0x000fe200078e00ff */
[----:B------:R-:W-:Y:S01]  /*0eb0*/  SHF.R.U32.HI R203, RZ, 0x3, R3 ;  /* 0x00000003ffcb7819 */ /* 0x000fe20000011603 */
[----:B------:R-:W-:Y:S01]  /*0ec0*/  IMAD.SHL.U32 R22, R207, 0x4, RZ ;  /* 0x00000004cf167824 */ /* 0x000fe200078e00ff */
[----:B------:R-:W-:Y:S01]  /*0ed0*/  LOP3.LUT R206, R3, 0x38, R16, 0xf8, !PT ;  /* 0x0000003803ce7812 */ /* 0x000fe200078ef810 */
[----:B------:R-:W-:Y:S01]  /*0ee0*/  IMAD.IADD R191, R211, 0x1, -R6 ;  /* 0x00000001d3bf7824 */ /* 0x000fe200078e0a06 */
[----:B------:R-:W-:Y:S01]  /*0ef0*/  LEA.HI R3, R2, R217, RZ, 0x3 ;  /* 0x000000d902037211 */ /* 0x000fe200078f18ff */
[----:B------:R-:W-:Y:S01]  /*0f00*/  VIADD R186, R22, 0x20 ;  /* 0x0000002016ba7836 */ /* 0x000fe20000000000 */
[----:B------:R-:W-:Y:S01]  /*0f10*/  LEA.HI R5, R5, R216, RZ, 0x3 ;  /* 0x000000d805057211 */ /* 0x000fe200078f18ff */
[----:B------:R-:W-:Y:S01]  /*0f20*/  VIADD R2, R16, 0x40 ;  /* 0x0000004010027836 */ /* 0x000fe20000000000 */
[----:B------:R-:W-:Y:S01]  /*0f30*/  SHF.L.U32 R197, R216, 0x6, RZ ;  /* 0x00000006d8c57819 */ /* 0x000fe200000006ff */
[----:B------:R-:W-:Y:S01]  /*0f40*/  IMAD.SHL.U32 R3, R3, 0x40, RZ ;  /* 0x0000004003037824 */ /* 0x000fe200078e00ff */
[----:B------:R-:W-:Y:S01]  /*0f50*/  LEA.HI R4, R4, R215, RZ, 0x3 ;  /* 0x000000d704047211 */ /* 0x000fe200078f18ff */
[----:B------:R-:W-:Y:S01]  /*0f60*/  IMAD.SHL.U32 R5, R5, 0x40, RZ ;  /* 0x0000004005057824 */ /* 0x000fe200078e00ff */
[----:B------:R-:W-:Y:S01]  /*0f70*/  LOP3.LUT R199, R199, 0x1c0, RZ, 0xc0, !PT ;  /* 0x000001c0c7c77812 */ /* 0x000fe200078ec0ff */
[----:B------:R-:W-:Y:S01]  /*0f80*/  IMAD R195, R0, 0x8, R219 ;  /* 0x0000000800c37824 */ /* 0x000fe200078e02db */
[----:B------:R-:W-:-:S02]  /*0f90*/  LOP3.LUT R197, R197, 0x1c0, RZ, 0xc0, !PT ;  /* 0x000001c0c5c57812 */ /* 0x000fc400078ec0ff */
[----:B------:R-:W-:Y:S02]  /*0fa0*/  LOP3.LUT R196, R196, 0x1c0, RZ, 0xc0, !PT ;  /* 0x000001c0c4c47812 */ /* 0x000fe400078ec0ff */
[----:B------:R-:W-:Y:S02]  /*0fb0*/  SHF.L.U32 R4, R4, 0x6, RZ ;  /* 0x0000000604047819 */ /* 0x000fe400000006ff */
[----:B------:R-:W-:Y:S02]  /*0fc0*/  SHF.R.U32.HI R225, RZ, 0x3, R199 ;  /* 0x00000003ffe17819 */ /* 0x000fe400000116c7 */
[--C-:B------:R-:W-:Y:S02]  /*0fd0*/  LOP3.LUT R7, R199, 0x38, R16.reuse, 0xf8, !PT ;  /* 0x00000038c7077812 */ /* 0x100fe400078ef810 */
[----:B------:R-:W-:Y:S02]  /*0fe0*/  SHF.R.U32.HI R224, RZ, 0x3, R197 ;  /* 0x00000003ffe07819 */ /* 0x000fe400000116c5 */
[----:B------:R-:W-:-:S02]  /*0ff0*/  LOP3.LUT R8, R197, 0x38, R16, 0xf8, !PT ;  /* 0x00000038c5087812 */ /* 0x000fc400078ef810 */
[----:B------:R-:W-:Y:S02]  /*1000*/  SHF.R.U32.HI R223, RZ, 0x3, R196 ;  /* 0x00000003ffdf7819 */ /* 0x000fe400000116c4 */
[----:B------:R-:W-:Y:S02]  /*1010*/  LOP3.LUT R9, R196, 0x38, R16, 0xf8, !PT ;  /* 0x00000038c4097812 */ /* 0x000fe400078ef810 */
[----:B------:R-:W-:Y:S02]  /*1020*/  LOP3.LUT R202, R3, 0xfffffe00, RZ, 0xc0, !PT ;  /* 0xfffffe0003ca7812 */ /* 0x000fe400078ec0ff */
[----:B------:R-:W-:Y:S02]  /*1030*/  LOP3.LUT R201, R5, 0xfffffe00, RZ, 0xc0, !PT ;  /* 0xfffffe0005c97812 */ /* 0x000fe400078ec0ff */
[----:B------:R-:W-:Y:S02]  /*1040*/  LOP3.LUT R200, R4, 0xfffffe00, RZ, 0xc0, !PT ;  /* 0xfffffe0004c87812 */ /* 0x000fe400078ec0ff */
[----:B------:R-:W-:-:S02]  /*1050*/  LOP3.LUT R206, R204, R206, R203, 0xf6, !PT ;  /* 0x000000ceccce7212 */ /* 0x000fc400078ef6cb */
[----:B------:R-:W-:Y:S02]  /*1060*/  LOP3.LUT R7, R202, R7, R225, 0xf6, !PT ;  /* 0x00000007ca077212 */ /* 0x000fe400078ef6e1 */
[----:B------:R-:W-:Y:S02]  /*1070*/  LOP3.LUT R8, R201, R8, R224, 0xf6, !PT ;  /* 0x00000008c9087212 */ /* 0x000fe400078ef6e0 */
[----:B------:R-:W-:Y:S02]  /*1080*/  LOP3.LUT R9, R200, R9, R223, 0xf6, !PT ;  /* 0x00000009c8097212 */ /* 0x000fe400078ef6df */
[----:B------:R-:W-:Y:S02]  /*1090*/  SHF.R.S32.HI R221, RZ, 0x1f, R188 ;  /* 0x0000001fffdd7819 */ /* 0x000fe400000114bc */
[----:B------:R-:W-:Y:S02]  /*10a0*/  SHF.R.S32.HI R23, RZ, 0x1f, R22 ;  /* 0x0000001fff177819 */ /* 0x000fe40000011416 */
[----:B------:R-:W-:-:S02]  /*10b0*/  SHF.R.S32.HI R17, RZ, 0x1f, R16 ;  /* 0x0000001fff117819 */ /* 0x000fc40000011410 */
[----:B------:R-:W-:Y:S02]  /*10c0*/  SHF.R.S32.HI R185, RZ, 0x1f, R2 ;  /* 0x0000001fffb97819 */ /* 0x000fe40000011402 */
[----:B------:R-:W-:Y:S02]  /*10d0*/  SHF.R.S32.HI R210, RZ, 0x1f, R186 ;  /* 0x0000001fffd27819 */ /* 0x000fe400000114ba */
[----:B------:R-:W-:Y:S02]  /*10e0*/  LEA R205, R206, UR40, 0x1 ;  /* 0x00000028cecd7c11 */ /* 0x000fe4000f8e08ff */
[----:B------:R-:W-:Y:S02]  /*10f0*/  LEA R214, R7, UR40, 0x1 ;  /* 0x0000002807d67c11 */ /* 0x000fe4000f8e08ff */
[----:B------:R-:W-:Y:S02]  /*1100*/  LEA R213, R8, UR40, 0x1 ;  /* 0x0000002808d57c11 */ /* 0x000fe4000f8e08ff */
[----:B------:R-:W-:-:S07]  /*1110*/  LEA R212, R9, UR40, 0x1 ;  /* 0x0000002809d47c11 */ /* 0x000fce000f8e08ff */
.L_x_8474:
[----:B------:R-:W-:Y:S05]  /*1120*/  YIELD ;  /* 0x0000000000007946 */ /* 0x000fea0003800000 */
[----:B------:R-:W-:Y:S01]  /*1130*/  ULDC.64 UR4, c[0x0][0xa28] ;  /* 0x00028a0000047ab9 */ /* 0x000fe20000000a00 */
[----:B0---4-:R-:W0:Y:S01]  /*1140*/  LDC.64 R6, c[0x0][0xa08] ;  /* 0x00028200ff067b82 */ /* 0x011e220000000a00 */
[----:B------:R-:W-:Y:S01]  /*1150*/  ISETP.NE.U32.AND P1, PT, RZ, UR4, PT ;  /* 0x00000004ff007c0c */ /* 0x000fe2000bf25070 */
[----:B------:R-:W-:Y:S02]  /*1160*/  IMAD.MOV.U32 R3, RZ, RZ, RZ ;  /* 0x000000ffff037224 */ /* 0x000fe400078e00ff */
[----:B------:R-:W-:Y:S01]  /*1170*/  IMAD.MOV.U32 R29, RZ, RZ, RZ ;  /* 0x000000ffff1d7224 */ /* 0x000fe200078e00ff */
[----:B------:R-:W-:Y:S01]  /*1180*/  ISETP.NE.AND.EX P1, PT, RZ, UR5, PT, P1 ;  /* 0x00000005ff007c0c */ /* 0x000fe2000bf25310 */
[----:B------:R-:W-:-:S02]  /*1190*/  ULDC.64 UR4, c[0x0][0xa18] ;  /* 0x0002860000047ab9 */ /* 0x000fc40000000a00 */
[----:B------:R-:W-:-:S04]  /*11a0*/  ISETP.NE.U32.AND P2, PT, RZ, UR4, PT ;  /* 0x00000004ff007c0c */ /* 0x000fc8000bf45070 */
[----:B------:R-:W-:Y:S01]  /*11b0*/  ISETP.NE.AND.EX P2, PT, RZ, UR5, PT, P2 ;  /* 0x00000005ff007c0c */ /* 0x000fe2000bf45320 */
[----:B------:R-:W-:Y:S02]  /*11c0*/  ULDC.64 UR4, c[0x0][0xa08] ;  /* 0x0002820000047ab9 */ /* 0x000fe40000000a00 */
[----:B------:R-:W-:-:S03]  /*11d0*/  ISETP.NE.U32.AND P0, PT, RZ, UR4, PT ;  /* 0x00000004ff007c0c */ /* 0x000fc6000bf05070 */
[----:B-1----:R-:W1:Y:S01]  /*11e0*/  @P1 LDC.64 R4, c[0x0][0xa28] ;  /* 0x00028a00ff041b82 */ /* 0x002e620000000a00 */
[----:B------:R-:W-:Y:S01]  /*11f0*/  ISETP.NE.AND.EX P0, PT, RZ, UR5, PT, P0 ;  /* 0x00000005ff007c0c */ /* 0x000fe2000bf05300 */
[----:B0-----:R-:W-:-:S06]  /*1200*/  IMAD.WIDE R10, R43, 0x4, R6 ;  /* 0x000000042b0a7825 */ /* 0x001fcc00078e0206 */
[----:B------:R-:W0:Y:S01]  /*1210*/  @P2 LDC.64 R8, c[0x0][0xa18] ;  /* 0x00028600ff082b82 */ /* 0x000e220000000a00 */
[----:B------:R-:W-:Y:S02]  /*1220*/  ULDC UR4, c[0x0][0x288] ;  /* 0x0000a20000047ab9 */ /* 0x000fe40000000800 */
[----:B------:R-:W-:Y:S01]  /*1230*/  IMAD.U32 R189, RZ, RZ, UR4 ;  /* 0x00000004ffbd7e24 */ /* 0x000fe2000f8e00ff */
[----:B------:R-:W-:Y:S02]  /*1240*/  ULDC.64 UR4, c[0x0][0x418] ;  /* 0x0001060000047ab9 */ /* 0x000fe40000000a00 */
[----:B--2---:R2:W5:Y:S01]  /*1250*/  @P0 LDG.E R29, desc[UR54][R10.64] ;  /* 0x000000360a1d0981 */ /* 0x004562000c1e1900 */
[----:B-1----:R-:W-:-:S05]  /*1260*/  @P1 IMAD.WIDE R4, R43, 0x4, R4 ;  /* 0x000000042b041825 */ /* 0x002fca00078e0204 */
        /* <DEDUP_REMOVED lines=10> */
[----:B------:R-:W-:Y:S01]  /*1310*/  IMAD.U32 R25, RZ, RZ, UR5 ;  /* 0x00000005ff197e24 */ /* 0x000fe2000f8e00ff */
[----:B------:R-:W-:Y:S01]  /*1320*/  MOV R28, UR4 ;  /* 0x00000004001c7c02 */ /* 0x000fe20008000f00 */
[----:B--2---:R-:W-:Y:S06]  /*1330*/  @P2 BRA `(.L_x_8193) ;  /* 0x0000000000242947 */ /* 0x004fec0003800000 */
        /* <DEDUP_REMOVED lines=9> */
.L_x_8193:
[----:B------:R-:W-:Y:S01]  /*13d0*/  ULDC.64 UR4, c[0x0][0xa20] ;  /* 0x0002880000047ab9 */ /* 0x000fe20000000a00 */
[----:B------:R-:W-:Y:S01]  /*13e0*/  IMAD.MOV.U32 R208, RZ, RZ, R42 ;  /* 0x000000ffffd07224 */ /* 0x000fe200078e002a */
[----:B------:R-:W-:Y:S01]  /*13f0*/  ISETP.NE.U32.AND P1, PT, RZ, UR4, PT ;  /* 0x00000004ff007c0c */ /* 0x000fe2000bf25070 */
[----:B------:R-:W-:-:S03]  /*1400*/  IMAD.MOV.U32 R209, RZ, RZ, R43 ;  /* 0x000000ffffd17224 */ /* 0x000fc600078e002b */
[----:B------:R-:W-:-:S13]  /*1410*/  ISETP.NE.AND.EX P1, PT, RZ, UR5, PT, P1 ;  /* 0x00000005ff007c0c */ /* 0x000fda000bf25310 */
[----:B------:R-:W-:Y:S05]  /*1420*/  @!P1 BRA `(.L_x_8194) ;  /* 0x0000000000109947 */ /* 0x000fea0003800000 */
[----:B------:R-:W0:Y:S02]  /*1430*/  LDC.64 R4, c[0x0][0xa20] ;  /* 0x00028800ff047b82 */ /* 0x000e240000000a00 */
[----:B0-----:R-:W-:-:S05]  /*1440*/  IMAD.WIDE R4, R43, 0x4, R4 ;  /* 0x000000042b047825 */ /* 0x001fca00078e0204 */
[----:B------:R0:W5:Y:S01]  /*1450*/  LDG.E R28, desc[UR54][R4.64] ;  /* 0x00000036041c7981 */ /* 0x000162000c1e1900 */
[----:B------:R-:W-:Y:S05]  /*1460*/  BRA `(.L_x_8195) ;  /* 0x0000000000107947 */ /* 0x000fea0003800000 */
.L_x_8194:
[----:B------:R-:W-:Y:S05]  /*1470*/  @!P0 BRA `(.L_x_8195) ;  /* 0x00000000000c8947 */ /* 0x000fea0003800000 */
[----:B------:R-:W2:Y:S04]  /*1480*/  LDG.E R5, desc[UR54][R10.64] ;  /* 0x000000360a057981 */ /* 0x000ea8000c1e1900 */
[----:B------:R-:W2:Y:S02]  /*1490*/  LDG.E R28, desc[UR54][R10.64+0x4] ;  /* 0x000004360a1c7981 */ /* 0x000ea4000c1e1900 */
[----:B--2---:R-:W-:-:S07]  /*14a0*/  IMAD.IADD R28, R28, 0x1, -R5 ;  /* 0x000000011c1c7824 */ /* 0x004fce00078e0a05 */
.L_x_8195:
        /* <DEDUP_REMOVED lines=13> */
[----:B------:R-:W4:Y:S01]  /*1580*/  @P0 LDG.E R9, desc[UR54][R4.64+0x4] ;  /* 0x0000043604090981 */ /* 0x000f22000c1e1900 */
[----:B---3--:R-:W-:-:S05]  /*1590*/  @P1 IMAD.WIDE R6, R43, 0x4, R6 ;  /* 0x000000042b061825 */ /* 0x008fca00078e0206 */
[----:B------:R0:W5:Y:S01]  /*15a0*/  @P1 LDG.E R24, desc[UR54][R6.64] ;  /* 0x0000003606181981 */ /* 0x000162000c1e1900 */
[----:B-1----:R-:W-:Y:S01]  /*15b0*/  ISETP.NE.AND P1, PT, R8, 0x1, PT ;  /* 0x000000010800780c */ /* 0x002fe20003f25270 */
[----:B------:R-:W-:Y:S01]  /*15c0*/  IMAD.SHL.U32 R193, R41, 0x80, RZ ;  /* 0x0000008029c17824 */ /* 0x000fe200078e00ff */
[----:B--2---:R-:W-:Y:S01]  /*15d0*/  ISETP.GE.AND P2, PT, R13, 0x1, PT ;  /* 0x000000010d00780c */ /* 0x004fe20003f46270 */
[----:B------:R-:W-:-:S10]  /*15e0*/  IMAD.IADD R10, R28, 0x1, -R3 ;  /* 0x000000011c0a7824 */ /* 0x000fd400078e0a03 */
[----:B------:R-:W1:Y:S08]  /*15f0*/  @P1 LDC R11, c[0x0][0x44c] ;  /* 0x00011300ff0b1b82 */ /* 0x000e700000000800 */
[----:B------:R-:W2:Y:S01]  /*1600*/  @P1 LDC R8, c[0x0][0x450] ;  /* 0x00011400ff081b82 */ /* 0x000ea20000000800 */
[----:B----4-:R-:W-:Y:S01]  /*1610*/  @P0 IADD3 R25, -R0, R9, RZ ;  /* 0x0000000900190210 */ /* 0x010fe20007ffe1ff */
[----:B------:R-:W-:-:S04]  /*1620*/  VIADD R0, R193, 0x7f ;  /* 0x0000007fc1007836 */ /* 0x000fc80000000000 */
[----:B------:R-:W-:Y:S02]  /*1630*/  IMAD.IADD R190, R10, 0x1, R25 ;  /* 0x000000010abe7824 */ /* 0x000fe400078e0219 */
[----:B-1----:R-:W-:-:S03]  /*1640*/  @P1 IMAD.HI.U32 R3, R0, R11, RZ ;  /* 0x0000000b00031227 */ /* 0x002fc600078e00ff */
[C---:B------:R-:W-:Y:S01]  /*1650*/  IADD3 R5, R190.reuse, 0x1, -R189 ;  /* 0x00000001be057810 */ /* 0x040fe20007ffe8bd */
[----:B------:R-:W-:Y:S01]  /*1660*/  IMAD.MOV.U32 R4, RZ, RZ, R0 ;  /* 0x000000ffff047224 */ /* 0x000fe200078e0000 */
[----:B--2---:R-:W-:Y:S01]  /*1670*/  @P1 SHF.R.U32.HI R4, RZ, R8, R3 ;  /* 0x00000008ff041219 */ /* 0x004fe20000011603 */
[----:B------:R-:W-:-:S04]  /*1680*/  VIADD R0, R190, 0x7f ;  /* 0x0000007fbe007836 */ /* 0x000fc80000000000 */
[----:B0-----:R-:W-:Y:S01]  /*1690*/  IMAD.IADD R7, R5, 0x1, R4 ;  /* 0x0000000105077824 */ /* 0x001fe200078e0204 */
[----:B------:R-:W-:-:S04]  /*16a0*/  SHF.R.S32.HI R3, RZ, 0x1f, R0 ;  /* 0x0000001fff037819 */ /* 0x000fc80000011400 */
[----:B------:R-:W-:Y:S02]  /*16b0*/  LEA.HI R3, R3, R0, RZ, 0x7 ;  /* 0x0000000003037211 */ /* 0x000fe400078f38ff */
[----:B------:R-:W-:Y:S02]  /*16c0*/  IADD3 R0, R7, R12, RZ ;  /* 0x0000000c07007210 */ /* 0x000fe40007ffe0ff */
[----:B------:R-:W-:Y:S01]  /*16d0*/  SHF.R.S32.HI R96, RZ, 0x7, R3 ;  /* 0x00000007ff607819 */ /* 0x000fe20000011403 */
        /* <DEDUP_REMOVED lines=12> */
.L_x_8198:
[----:B------:R-:W-:-:S13]  /*17a0*/  ISETP.NE.AND P0, PT, R13, 0x1, PT ;  /* 0x000000010d00780c */ /* 0x000fda0003f05270 */
[----:B------:R-:W0:Y:S02]  /*17b0*/  @P0 LDC.64 R4, c[0x0][0x9e8] ;  /* 0x00027a00ff040b82 */ /* 0x000e240000000a00 */
[----:B0-----:R-:W-:-:S05]  /*17c0*/  @P0 IMAD.HI.U32 R4, R3, R4, RZ ;  /* 0x0000000403040227 */ /* 0x001fca00078e00ff */
[----:B------:R-:W-:-:S07]  /*17d0*/  @P0 SHF.R.U32.HI R3, RZ, R5, R4 ;  /* 0x00000005ff030219 */ /* 0x000fce0000011604 */
.L_x_8199:
[----:B------:R-:W-:Y:S05]  /*17e0*/  BSYNC B0 ;  /* 0x0000000000007941 */ /* 0x000fea0003800000 */
.L_x_8197:
[----:B------:R-:W-:-:S05]  /*17f0*/  IMAD R3, R3, R13, R13 ;  /* 0x0000000d03037224 */ /* 0x000fca00078e020d */
[----:B------:R-:W-:-:S07]  /*1800*/  VIMNMX R0, R0, R3, PT ;  /* 0x0000000300007248 */ /* 0x000fce0003fe0100 */
.L_x_8196:
[----:B------:R-:W0:Y:S01]  /*1810*/  @P1 LDC R4, c[0x0][0x44c] ;  /* 0x00011300ff041b82 */ /* 0x000e220000000800 */
[----:B------:R-:W-:Y:S01]  /*1820*/  IMAD.IADD R95, R190, 0x1, -R189 ;  /* 0x00000001be5f7824 */ /* 0x000fe200078e0abd */
[----:B------:R-:W-:-:S06]  /*1830*/  ULDC UR4, c[0x0][0x9dc] ;  /* 0x0002770000047ab9 */ /* 0x000fcc0000000800 */
[----:B------:R-:W1:Y:S01]  /*1840*/  @P1 LDC R6, c[0x0][0x450] ;  /* 0x00011400ff061b82 */ /* 0x000e620000000800 */
[----:B0-----:R-:W-:-:S04]  /*1850*/  @P1 IMAD.HI.U32 R3, R193, R4, RZ ;  /* 0x00000004c1031227 */ /* 0x001fc800078e00ff */
[----:B------:R-:W-:Y:S01]  /*1860*/  IMAD.MOV.U32 R4, RZ, RZ, R193 ;  /* 0x000000ffff047224 */ /* 0x000fe200078e00c1 */
        /* <DEDUP_REMOVED lines=14> */
.L_x_8202:
[----:B------:R-:W-:-:S13]  /*1950*/  ISETP.NE.AND P0, PT, R13, 0x1, PT ;  /* 0x000000010d00780c */ /* 0x000fda0003f05270 */
[----:B------:R-:W0:Y:S02]  /*1960*/  @P0 LDC.64 R6, c[0x0][0x9e8] ;  /* 0x00027a00ff060b82 */ /* 0x000e240000000a00 */
[----:B0-----:R-:W-:-:S05]  /*1970*/  @P0 IMAD.HI.U32 R6, R3, R6, RZ ;  /* 0x0000000603060227 */ /* 0x001fca00078e00ff */
[----:B------:R-:W-:-:S07]  /*1980*/  @P0 SHF.R.U32.HI R3, RZ, R7, R6 ;  /* 0x00000007ff030219 */ /* 0x000fce0000011606 */
.L_x_8203:
[----:B------:R-:W-:Y:S05]  /*1990*/  BSYNC B0 ;  /* 0x0000000000007941 */ /* 0x000fea0003800000 */
.L_x_8201:
[----:B------:R-:W-:-:S05]  /*19a0*/  IMAD R3, R3, R13, RZ ;  /* 0x0000000d03037224 */ /* 0x000fca00078e02ff */
[----:B------:R-:W-:-:S07]  /*19b0*/  VIMNMX R4, R4, R3, !PT ;  /* 0x0000000304047248 */ /* 0x000fce0007fe0100 */
.L_x_8200:
[----:B------:R-:W-:Y:S02]  /*19c0*/  IADD3 R0, R0, 0x7f, RZ ;  /* 0x0000007f00007810 */ /* 0x000fe40007ffe0ff */
[----:B------:R-:W-:Y:S02]  /*19d0*/  SHF.R.S32.HI R5, RZ, 0x1f, R4 ;  /* 0x0000001fff057819 */ /* 0x000fe40000011404 */
        /* <DEDUP_REMOVED lines=40> */
[----:B-1---5:R-:W-:Y:S05]  /*1c60*/  CALL.ABS.NOINC R14 ;  /* 0x000000000e007343 */ /* 0x022fea0003c00000 */
.L_x_8206:
[----:B------:R-:W-:Y:S05]  /*1c70*/  BSYNC B6 ;  /* 0x0000000000067941 */ /* 0x000fea0003800000 */
.L_x_8205:
        /* <DEDUP_REMOVED lines=20> */
.L_x_8208:
[----:B------:R-:W-:Y:S05]  /*1dc0*/  BSYNC B6 ;  /* 0x0000000000067941 */ /* 0x000fea0003800000 */
.L_x_8207:
[----:B------:R-:W-:Y:S01]  /*1dd0*/  ULDC.64 UR4, c[0x0][0x9f8] ;  /* 0x00027e0000047ab9 */ /* 0x000fe20000000a00 */
[----:B------:R-:W-:Y:S01]  /*1de0*/  IMAD.MOV.U32 R0, RZ, RZ, R43 ;  /* 0x000000ffff007224 */ /* 0x000fe200078e002b */
[----:B------:R-:W-:Y:S01]  /*1df0*/  ISETP.NE.U32.AND P0, PT, RZ, UR4, PT ;  /* 0x00000004ff007c0c */ /* 0x000fe2000bf05070 */
[----:B------:R-:W0:Y:S03]  /*1e00*/  LDC R37, c[0x0][0x3f4] ;  /* 0x0000fd00ff257b82 */ /* 0x000e260000000800 */
[----:B------:R-:W-:-:S05]  /*1e10*/  ISETP.NE.AND.EX P0, PT, RZ, UR5, PT, P0 ;  /* 0x00000005ff007c0c */ /* 0x000fca000bf05300 */
[----:B------:R-:W1:Y:S08]  /*1e20*/  LDC.64 R14, c[0x0][0x3f8] ;  /* 0x0000fe00ff0e7b82 */ /* 0x000e700000000a00 */
[----:B------:R-:W2:Y:S08]  /*1e30*/  @P0 LDC.64 R4, c[0x0][0x9f8] ;  /* 0x00027e00ff040b82 */ /* 0x000eb00000000a00 */
[----:B------:R-:W3:Y:S01]  /*1e40*/  LDC.64 R34, c[0x0][0x408] ;  /* 0x00010200ff227b82 */ /* 0x000ee20000000a00 */
[----:B--2---:R-:W-:-:S05]  /*1e50*/  @P0 IMAD.WIDE R4, R43, 0x4, R4 ;  /* 0x000000042b040825 */ /* 0x004fca00078e0204 */
[----:B------:R2:W4:Y:S01]  /*1e60*/  @P0 LDG.E R0, desc[UR54][R4.64] ;  /* 0x0000003604000981 */ /* 0x000522000c1e1900 */
[----:B0-----:R-:W-:Y:S01]  /*1e70*/  ISETP.GE.AND P0, PT, R16, R37, PT ;  /* 0x000000251000720c */ /* 0x001fe20003f06270 */
[----:B-1----:R-:W-:Y:S01]  /*1e80*/  IMAD.WIDE.U32 R6, R188, R14, R22 ;  /* 0x0000000ebc067225 */ /* 0x002fe200078e0016 */
[C-C-:B---3--:R-:W-:Y:S01]  /*1e90*/  SHF.L.U64.HI R30, R34.reuse, 0x6, R35.reuse ;  /* 0x00000006221e7819 */ /* 0x148fe20000010223 */
[----:B------:R-:W0:Y:S01]  /*1ea0*/  S2R R38, SR_TID.X ;  /* 0x0000000000267919 */ /* 0x000e220000002100 */
[----:B------:R-:W-:Y:S01]  /*1eb0*/  SEL R13, R37, RZ, P0 ;  /* 0x000000ff250d7207 */ /* 0x000fe20000000000 */
[----:B------:R-:W-:Y:S01]  /*1ec0*/  IMAD R10, R221, R34, RZ ;  /* 0x00000022dd0a7224 */ /* 0x000fe200078e02ff */
[----:B------:R-:W-:Y:S01]  /*1ed0*/  SHF.L.U64.HI R31, R34, 0x7, R35 ;  /* 0x00000007221f7819 */ /* 0x000fe20000010223 */
[----:B------:R-:W-:Y:S02]  /*1ee0*/  IMAD.MOV.U32 R82, RZ, RZ, R6 ;  /* 0x000000ffff527224 */ /* 0x000fe400078e0006 */
[----:B------:R-:W-:-:S02]  /*1ef0*/  IMAD.IADD R13, R16, 0x1, R13 ;  /* 0x00000001100d7824 */ /* 0x000fc400078e020d */
[----:B--2---:R-:W-:-:S03]  /*1f00*/  IMAD.WIDE.U32 R4, R188, R34, R22 ;  /* 0x00000022bc047225 */ /* 0x004fc600078e0016 */
[----:B------:R-:W-:Y:S01]  /*1f10*/  SHF.R.S32.HI R6, RZ, 0x1f, R13 ;  /* 0x0000001fff067819 */ /* 0x000fe2000001140d */
[----:B------:R-:W-:Y:S02]  /*1f20*/  IMAD R8, R221, R14, RZ ;  /* 0x0000000edd087224 */ /* 0x000fe400078e02ff */
[----:B------:R-:W-:Y:S01]  /*1f30*/  IMAD R89, R188, R35, R10 ;  /* 0x00000023bc597224 */ /* 0x000fe200078e020a */
[CC--:B------:R-:W-:Y:S01]  /*1f40*/  LEA.HI R12, R6.reuse, R13.reuse, RZ, 0x3 ;  /* 0x0000000d060c7211 */ /* 0x0c0fe200078f18ff */
[----:B------:R-:W-:Y:S01]  /*1f50*/  IMAD.MOV.U32 R86, RZ, RZ, R4 ;  /* 0x000000ffff567224 */ /* 0x000fe200078e0004 */
[----:B------:R-:W-:Y:S01]  /*1f60*/  LEA.HI R4, R6, R13, RZ, 0x6 ;  /* 0x0000000d06047211 */ /* 0x000fe200078f30ff */
[----:B------:R-:W-:Y:S01]  /*1f70*/  IMAD.WIDE.U32 R10, R188, R34, R16 ;  /* 0x00000022bc0a7225 */ /* 0x000fe200078e0010 */
[----:B------:R-:W-:Y:S02]  /*1f80*/  LOP3.LUT R6, R199, 0x38, R12, 0xf8, !PT ;  /* 0x00000038c7067812 */ /* 0x000fe400078ef80c */
[----:B------:R-:W-:Y:S01]  /*1f90*/  LOP3.LUT R41, R12, 0xfffffff8, RZ, 0xc0, !PT ;  /* 0xfffffff80c297812 */ /* 0x000fe200078ec0ff */
[C---:B------:R-:W-:Y:S01]  /*1fa0*/  IMAD R85, R188.reuse, R15, R8 ;  /* 0x0000000fbc557224 */ /* 0x040fe200078e0208 */
[----:B------:R-:W-:Y:S01]  /*1fb0*/  MOV R88, R10 ;  /* 0x0000000a00587202 */ /* 0x000fe20000000f00 */
[----:B------:R-:W-:Y:S01]  /*1fc0*/  IMAD.WIDE.U32 R8, R188, R14, R16 ;  /* 0x0000000ebc087225 */ /* 0x000fe200078e0010 */
[----:B------:R-:W-:-:S02]  /*1fd0*/  LOP3.LUT R6, R6, R225, RZ, 0x3c, !PT ;  /* 0x000000e106067212 */ /* 0x000fc400078e3cff */
[----:B------:R-:W-:Y:S01]  /*1fe0*/  SHF.R.S32.HI R81, RZ, 0x3, R12 ;  /* 0x00000003ff517819 */ /* 0x000fe2000001140c */
[----:B------:R-:W-:Y:S01]  /*1ff0*/  IMAD.IADD R87, R5, 0x1, R89 ;  /* 0x0000000105577824 */ /* 0x000fe200078e0259 */
[----:B------:R-:W-:Y:S01]  /*2000*/  LOP3.LUT R5, R12, 0x38, RZ, 0xc0, !PT ;  /* 0x000000380c057812 */ /* 0x000fe200078ec0ff */
[----:B------:R-:W-:Y:S01]  /*2010*/  IMAD.IADD R89, R89, 0x1, R11 ;  /* 0x0000000159597824 */ /* 0x000fe200078e020b */
[----:B-----5:R-:W-:Y:S01]  /*2020*/  SHF.R.S32.HI R11, RZ, 0x1f, R24 ;  /* 0x0000001fff0b7819 */ /* 0x020fe20000011418 */
[----:B------:R-:W-:Y:S01]  /*2030*/  IMAD.SHL.U32 R4, R4, 0x80, RZ ;  /* 0x0000008004047824 */ /* 0x000fe200078e00ff */
[----:B0-----:R-:W-:Y:S01]  /*2040*/  SHF.R.U32.HI R38, RZ, 0x7, R38 ;  /* 0x00000007ff267819 */ /* 0x001fe20000011626 */
[----:B------:R-:W-:Y:S01]  /*2050*/  IMAD.IADD R83, R7, 0x1, R85 ;  /* 0x0000000107537824 */ /* 0x000fe200078e0255 */
[----:B------:R-:W-:Y:S01]  /*2060*/  IADD3 R85, R85, R9, RZ ;  /* 0x0000000955557210 */ /* 0x000fe20007ffe0ff */
[----:B------:R-:W-:Y:S01]  /*2070*/  IMAD.MOV.U32 R84, RZ, RZ, R8 ;  /* 0x000000ffff547224 */ /* 0x000fe200078e0008 */
[----:B------:R-:W-:Y:S01]  /*2080*/  ISETP.NE.AND P6, PT, R38, 0x1, PT ;  /* 0x000000012600780c */ /* 0x000fe20003fc5270 */
[----:B------:R-:W-:Y:S01]  /*2090*/  IMAD R13, R11, R14, RZ ;  /* 0x0000000e0b0d7224 */ /* 0x000fe200078e02ff */
[--C-:B------:R-:W-:Y:S01]  /*20a0*/  LOP3.LUT R9, R197, 0x38, R12.reuse, 0xf8, !PT ;  /* 0x00000038c5097812 */ /* 0x100fe200078ef80c */
[-C--:B------:R-:W-:Y:S01]  /*20b0*/  IMAD R11, R11, R34.reuse, RZ ;  /* 0x000000220b0b7224 */ /* 0x080fe200078e02ff */
[----:B------:R-:W-:Y:S01]  /*20c0*/  LOP3.LUT R8, R196, 0x38, R12, 0xf8, !PT ;  /* 0x00000038c4087812 */ /* 0x000fe200078ef80c */
[----:B------:R-:W-:Y:S01]  /*20d0*/  IMAD.WIDE.U32 R88, R24, R34, R88 ;  /* 0x0000002218587225 */ /* 0x000fe200078e0058 */
[----:B------:R-:W-:-:S02]  /*20e0*/  LOP3.LUT R7, R4, 0xffffe000, RZ, 0xc0, !PT ;  /* 0xffffe00004077812 */ /* 0x000fc400078ec0ff */
[----:B------:R-:W-:Y:S01]  /*20f0*/  LOP3.LUT R4, R5, 0x1c0, R222, 0xf8, !PT ;  /* 0x000001c005047812 */ /* 0x000fe200078ef8de */
[C---:B------:R-:W-:Y:S01]  /*2100*/  IMAD R11, R24.reuse, R35, R11 ;  /* 0x00000023180b7224 */ /* 0x040fe200078e020b */
[----:B------:R-:W-:Y:S01]  /*2110*/  LOP3.LUT R10, R9, R224, RZ, 0x3c, !PT ;  /* 0x000000e0090a7212 */ /* 0x000fe200078e3cff */
[----:B------:R-:W-:Y:S01]  /*2120*/  IMAD R13, R24, R15, R13 ;  /* 0x0000000f180d7224 */ /* 0x000fe200078e020d */
[----:B------:R-:W-:Y:S01]  /*2130*/  LOP3.LUT R9, R8, R223, RZ, 0x3c, !PT ;  /* 0x000000df08097212 */ /* 0x000fe200078e3cff */
[----:B------:R-:W-:Y:S05]  /*2140*/  @!P6 WARPSYNC.ALL ;  /* 0x000000000000e948 */ /* 0x000fea0003800000 */
[----:B------:R-:W-:Y:S01]  /*2150*/  LOP3.LUT R8, R4, R203, RZ, 0x3c, !PT ;  /* 0x000000cb04087212 */ /* 0x000fe200078e3cff */
[-C--:B------:R-:W-:Y:S01]  /*2160*/  IMAD.WIDE.U32 R82, R24, R14.reuse, R82 ;  /* 0x0000000e18527225 */ /* 0x080fe200078e0052 */
[-C--:B------:R-:W-:Y:S01]  /*2170*/  IADD3 R4, R6, R7.reuse, R202 ;  /* 0x0000000706047210 */ /* 0x080fe20007ffe0ca */
[----:B------:R-:W-:Y:S01]  /*2180*/  ULDC UR4, c[0x0][0x2f4] ;  /* 0x0000bd0000047ab9 */ /* 0x000fe20000000800 */
[-C--:B------:R-:W-:Y:S01]  /*2190*/  IADD3 R5, R10, R7.reuse, R201 ;  /* 0x000000070a057210 */ /* 0x080fe20007ffe0c9 */
[----:B------:R-:W-:Y:S01]  /*21a0*/  IMAD.WIDE.U32 R84, R24, R14, R84 ;  /* 0x0000000e18547225 */ /* 0x000fe200078e0054 */
[----:B------:R-:W-:-:S02]  /*21b0*/  IADD3 R6, R9, R7, R200 ;  /* 0x0000000709067210 */ /* 0x000fc40007ffe0c8 */
[----:B------:R-:W-:Y:S01]  /*21c0*/  IADD3 R7, R8, R7, R204 ;  /* 0x0000000708077210 */ /* 0x000fe20007ffe0cc */
[----:B------:R-:W-:Y:S01]  /*21d0*/  IMAD.WIDE.U32 R86, R24, R34, R86 ;  /* 0x0000002218567225 */ /* 0x000fe200078e0056 */
[C-C-:B------:R-:W-:Y:S02]  /*21e0*/  SHF.L.U64.HI R8, R14.reuse, 0x5, R15.reuse ;  /* 0x000000050e087819 */ /* 0x140fe4000001020f */
[----:B------:R-:W-:Y:S01]  /*21f0*/  SHF.L.U64.HI R9, R14, 0x6, R15 ;  /* 0x000000060e097819 */ /* 0x000fe2000001020f */
[----:B------:R-:W-:Y:S01]  /*2200*/  IMAD.IADD R3, R29, 0x1, R28 ;  /* 0x000000011d037824 */ /* 0x000fe200078e021c */
[C---:B------:R-:W-:Y:S01]  /*2210*/  SHF.L.U64.HI R29, R34.reuse, 0x5, R35 ;  /* 0x00000005221d7819 */ /* 0x040fe20000010223 */
[----:B------:R-:W-:Y:S01]  /*2220*/  IMAD.SHL.U32 R32, R34, 0x20, RZ ;  /* 0x0000002022207824 */ /* 0x000fe200078e00ff */
[----:B------:R-:W-:Y:S01]  /*2230*/  SHF.L.U64.HI R10, R14, 0x7, R15 ;  /* 0x000000070e0a7819 */ /* 0x000fe2000001020f */
[C---:B------:R-:W-:Y:S01]  /*2240*/  IMAD.SHL.U32 R33, R34.reuse, 0x40, RZ ;  /* 0x0000004022217824 */ /* 0x040fe200078e00ff */
[----:B------:R-:W-:Y:S01]  /*2250*/  SHF.L.U32 R34, R34, 0x7, RZ ;  /* 0x0000000722227819 */ /* 0x000fe200000006ff */
[----:B------:R-:W-:Y:S01]  /*2260*/  VIADD R94, R38, 0x8 ;  /* 0x00000008265e7836 */ /* 0x000fe20000000000 */
[----:B------:R-:W-:Y:S01]  /*2270*/  SHF.R.S32.HI R35, RZ, 0x1f, R42 ;  /* 0x0000001fff237819 */ /* 0x000fe2000001142a */
[----:B------:R-:W-:Y:S01]  /*2280*/  IMAD.SHL.U32 R20, R14, 0x20, RZ ;  /* 0x000000200e147824 */ /* 0x000fe200078e00ff */
[----:B------:R-:W-:Y:S01]  /*2290*/  ISETP.GE.AND P1, PT, R16, UR4, PT ;  /* 0x0000000410007c0c */ /* 0x000fe2000bf26270 */
[----:B------:R-:W-:Y:S01]  /*22a0*/  IMAD.SHL.U32 R21, R14, 0x40, RZ ;  /* 0x000000400e157824 */ /* 0x000fe200078e00ff */
[----:B------:R-:W-:Y:S01]  /*22b0*/  ISETP.GE.AND P2, PT, R2, UR4, PT ;  /* 0x0000000402007c0c */ /* 0x000fe2000bf46270 */
[----:B------:R-:W-:Y:S01]  /*22c0*/  IMAD.SHL.U32 R28, R14, 0x80, RZ ;  /* 0x000000800e1c7824 */ /* 0x000fe200078e00ff */
[----:B------:R-:W-:Y:S01]  /*22d0*/  IADD3 R80, R11, R89, RZ ;  /* 0x000000590b507210 */ /* 0x000fe20007ffe0ff */
[----:B------:R-:W-:Y:S01]  /*22e0*/  IMAD R36, R207, 0x20, R188 ;  /* 0x00000020cf247824 */ /* 0x000fe200078e02bc */
[----:B------:R-:W-:Y:S01]  /*22f0*/  SHF.R.S32.HI R90, RZ, 0x1f, R41 ;  /* 0x0000001fff5a7819 */ /* 0x000fe20000011429 */
[----:B------:R-:W-:-:S02]  /*2300*/  IMAD.SHL.U32 R37, R37, 0x2, RZ ;  /* 0x0000000225257824 */ /* 0x000fc400078e00ff */
[----:B------:R-:W-:Y:S02]  /*2310*/  IMAD.IADD R39, R83, 0x1, R13 ;  /* 0x0000000153277824 */ /* 0x000fe400078e020d */
[----:B------:R-:W-:Y:S02]  /*2320*/  IMAD.IADD R40, R13, 0x1, R85 ;  /* 0x000000010d287824 */ /* 0x000fe400078e0255 */
[----:B------:R-:W-:Y:S01]  /*2330*/  IMAD.IADD R43, R87, 0x1, R11 ;  /* 0x00000001572b7824 */ /* 0x000fe200078e020b */
[----:B------:R-:W-:Y:S01]  /*2340*/  @!P6 BAR.SYNC.DEFER_BLOCKING 0x9, 0x100 ;  /* 0x024400000000eb1d */ /* 0x000fe20000010000 */
[----:B----4-:R-:W-:-:S07]  /*2350*/  SHF.R.S32.HI R38, RZ, 0x1f, R0 ;  /* 0x0000001fff267819 */ /* 0x010fce0000011400 */
.L_x_8306:
[----:B------:R-:W0:Y:S01]  /*2360*/  LDC R100, c[0x0][0x430] ;  /* 0x00010c00ff647b82 */ /* 0x000e220000000800 */
[----:B------:R-:W-:Y:S01]  /*2370*/  VIADD R27, R27, 0xffffffff ;  /* 0xffffffff1b1b7836 */ /* 0x000fe20000000000 */
[----:B------:R-:W-:-:S03]  /*2380*/  MOV R101, RZ ;  /* 0x000000ff00657202 */ /* 0x000fc60000000f00 */
[----:B---3--:R-:W-:-:S03]  /*2390*/  IMAD R44, R27, 0x80, R36 ;  /* 0x000000801b2c7824 */ /* 0x008fc600078e0224 */
[----:B-1----:R-:W1:Y:S01]  /*23a0*/  LDC R107, c[0x0][0x3f4] ;  /* 0x0000fd00ff6b7b82 */ /* 0x002e620000000800 */
[----:B------:R-:W-:Y:S01]  /*23b0*/  IMAD.IADD R45, R3, 0x1, R44 ;  /* 0x00000001032d7824 */ /* 0x000fe200078e022c */
[----:B------:R-:W-:-:S03]  /*23c0*/  ISETP.GE.AND P3, PT, R44, R25, PT ;  /* 0x000000192c00720c */ /* 0x000fc60003f66270 */
[----:B------:R-:W-:Y:S01]  /*23d0*/  IMAD.MOV.U32 R11, RZ, RZ, R45 ;  /* 0x000000ffff0b7224 */ /* 0x000fe200078e002d */
[----:B------:R-:W-:Y:S02]  /*23e0*/  ISETP.GT.OR P3, PT, R36, 0x7f, P3 ;  /* 0x0000007f2400780c */ /* 0x000fe40001f64670 */
[----:B0-----:R-:W-:-:S11]  /*23f0*/  ISETP.NE.AND P4, PT, R100, 0x1, PT ;  /* 0x000000016400780c */ /* 0x001fd60003f85270 */
[----:B------:R-:W0:Y:S08]  /*2400*/  @!P3 LDC.64 R14, c[0x0][0x428] ;  /* 0x00010a00ff0ebb82 */ /* 0x000e300000000a00 */
[----:B--2---:R-:W2:Y:S08]  /*2410*/  @!P3 LDC.64 R46, c[0x0][0x418] ;  /* 0x00010600ff2ebb82 */ /* 0x004eb00000000a00 */
[----:B------:R-:W3:Y:S08]  /*2420*/  @P4 LDC R12, c[0x0][0x434] ;  /* 0x00010d00ff0c4b82 */ /* 0x000ef00000000800 */
[----:B------:R-:W4:Y:S01]  /*2430*/  @P4 LDC R13, c[0x0][0x438] ;  /* 0x00010e00ff0d4b82 */ /* 0x000f220000000800 */
[----:B---3--:R-:W-:-:S05]  /*2440*/  @P4 IMAD.HI.U32 R12, R45, R12, RZ ;  /* 0x0000000c2d0c4227 */ /* 0x008fca00078e00ff */
[----:B----4-:R-:W-:Y:S01]  /*2450*/  @P4 SHF.R.U32.HI R11, RZ, R13, R12 ;  /* 0x0000000dff0b4219 */ /* 0x010fe2000001160c */
[----:B0-----:R-:W-:-:S03]  /*2460*/  @!P3 IMAD R12, R38, R14, RZ ;  /* 0x0000000e260cb224 */ /* 0x001fc600078e02ff */
[--C-:B------:R-:W-:Y:S01]  /*2470*/  @!P3 SHF.R.S32.HI R13, RZ, 0x1f, R11.reuse ;  /* 0x0000001fff0db819 */ /* 0x100fe2000001140b */
[----:B------:R-:W-:Y:S02]  /*2480*/  @!P3 IMAD R15, R0, R15, R12 ;  /* 0x0000000f000fb224 */ /* 0x000fe400078e020c */
[----:B------:R-:W-:-:S04]  /*2490*/  @!P3 IMAD.MOV.U32 R12, RZ, RZ, R11 ;  /* 0x000000ffff0cb224 */ /* 0x000fc800078e000b */
[----:B------:R-:W-:-:S04]  /*24a0*/  @!P3 IMAD.WIDE.U32 R12, R0, R14, R12 ;  /* 0x0000000e000cb225 */ /* 0x000fc800078e000c */
[----:B------:R-:W-:Y:S01]  /*24b0*/  @!P3 IMAD.IADD R13, R13, 0x1, R15 ;  /* 0x000000010d0db824 */ /* 0x000fe200078e020f */
        /* <DEDUP_REMOVED lines=10> */
[----:B------:R-:W-:Y:S01]  /*2560*/  P2R R92, PR, RZ, 0x10 ;  /* 0x00000010ff5c7803 */ /* 0x000fe20000000000 */
[----:B------:R-:W-:Y:S01]  /*2570*/  IMAD R93, R93, 0x2, R18 ;  /* 0x000000025d5d7824 */ /* 0x000fe200078e0212 */
[----:B0-----:R-:W-:Y:S06]  /*2580*/  @!P3 BRA `(.L_x_8210) ;  /* 0x00000050000cb947 */ /* 0x001fec0003800000 */
[----:B------:R-:W-:Y:S01]  /*2590*/  SHF.R.S32.HI R99, RZ, 0x1f, R100 ;  /* 0x0000001fff637819 */ /* 0x000fe20000011464 */
[----:B------:R-:W-:Y:S01]  /*25a0*/  ULDC.64 UR4, c[0x0][0x300] ;  /* 0x0000c00000047ab9 */ /* 0x000fe20000000a00 */
[----:B-----5:R-:W-:Y:S01]  /*25b0*/  SHF.R.S32.HI R98, RZ, 0x1f, R101 ;  /* 0x0000001fff627819 */ /* 0x020fe20000011465 */
[C---:B------:R-:W-:Y:S01]  /*25c0*/  IMAD.WIDE.U32 R12, R100.reuse, UR4, RZ ;  /* 0x00000004640c7c25 */ /* 0x040fe2000f8e00ff */
        /* <DEDUP_REMOVED lines=59> */
.L_x_8213:
[----:B------:R-:W-:Y:S05]  /*2980*/  BSYNC B1 ;  /* 0x0000000000017941 */ /* 0x000fea0003800000 */
.L_x_8212:
        /* <DEDUP_REMOVED lines=12> */
[----:B------:R-:W-:Y:S01]  /*2a50*/  P2R R122, PR, RZ, 0x8 ;  /* 0x00000008ff7a7803 */ /* 0x000fe20000000000 */
[----:B------:R-:W-:Y:S01]  /*2a60*/  IMAD.MOV.U32 R46, RZ, RZ, R74 ;  /* 0x000000ffff2e7224 */ /* 0x000fe200078e004a */
[----:B------:R-:W-:-:S02]  /*2a70*/  PRMT R120, R120, 0x5410, R47 ;  /* 0x0000541078787816 */ /* 0x000fc4000000002f */
[----:B------:R-:W-:Y:S02]  /*2a80*/  CS2R R64, SRZ ;  /* 0x0000000000407805 */ /* 0x000fe4000001ff00 */
[----:B------:R-:W-:Y:S02]  /*2a90*/  PRMT R115, R44, 0x5410, R45 ;  /* 0x000054102c737816 */ /* 0x000fe4000000002d */
[----:B------:R-:W-:Y:S02]  /*2aa0*/  CS2R R62, SRZ ;  /* 0x00000000003e7805 */ /* 0x000fe4000001ff00 */
[----:B------:R-:W-:Y:S02]  /*2ab0*/  PRMT R121, R46, 0x7610, R121 ;  /* 0x000076102e797816 */ /* 0x000fe40000000079 */
        /* <DEDUP_REMOVED lines=22> */
.L_x_8215:
[----:B------:R-:W-:Y:S05]  /*2c20*/  BSYNC B1 ;  /* 0x0000000000017941 */ /* 0x000fea0003800000 */
.L_x_8214:
[----:B------:R-:W-:Y:S01]  /*2c30*/  ISETP.GE.AND P3, PT, R216, R97, PT ;  /* 0x00000061d800720c */ /* 0x000fe20003f66270 */
[----:B0----5:R-:W-:Y:S01]  /*2c40*/  IMAD.MOV.U32 R44, RZ, RZ, R60 ;  /* 0x000000ffff2c7224 */ /* 0x021fe200078e003c */
[----:B------:R-:W-:Y:S01]  /*2c50*/  MOV R46, R64 ;  /* 0x00000040002e7202 */ /* 0x000fe20000000f00 */
[----:B------:R-:W-:Y:S01]  /*2c60*/  IMAD.MOV.U32 R45, RZ, RZ, R61 ;  /* 0x000000ffff2d7224 */ /* 0x000fe200078e003d */
[----:B------:R-:W-:Y:S01]  /*2c70*/  BSSY B1, `(.L_x_8216) ;  /* 0x0000027000017945 */ /* 0x000fe20003800000 */
[----:B------:R-:W-:Y:S01]  /*2c80*/  IMAD.MOV.U32 R47, RZ, RZ, R65 ;  /* 0x000000ffff2f7224 */ /* 0x000fe200078e0041 */
[----:B------:R-:W-:Y:S02]  /*2c90*/  CS2R R52, SRZ ;  /* 0x0000000000347805 */ /* 0x000fe4000001ff00 */
[----:B------:R-:W-:Y:S02]  /*2ca0*/  CS2R R56, SRZ ;  /* 0x0000000000387805 */ /* 0x000fe4000001ff00 */
[----:B------:R-:W-:Y:S01]  /*2cb0*/  PRMT R106, R44, 0x5410, R45 ;  /* 0x000054102c6a7816 */ /* 0x000fe2000000002d */
[----:B------:R-:W-:Y:S01]  /*2cc0*/  IMAD.MOV.U32 R44, RZ, RZ, R62 ;  /* 0x000000ffff2c7224 */ /* 0x000fe200078e003e */
[----:B------:R-:W-:Y:S01]  /*2cd0*/  PRMT R112, R46, 0x5410, R47 ;  /* 0x000054102e707816 */ /* 0x000fe2000000002f */
[----:B------:R-:W-:Y:S01]  /*2ce0*/  IMAD.MOV.U32 R45, RZ, RZ, R63 ;  /* 0x000000ffff2d7224 */ /* 0x000fe200078e003f */
[----:B------:R-:W-:Y:S01]  /*2cf0*/  CS2R R54, SRZ ;  /* 0x0000000000367805 */ /* 0x000fe2000001ff00 */
[----:B------:R-:W-:Y:S01]  /*2d00*/  IMAD.MOV.U32 R46, RZ, RZ, R66 ;  /* 0x000000ffff2e7224 */ /* 0x000fe200078e0042 */
[----:B------:R-:W-:Y:S01]  /*2d10*/  CS2R R58, SRZ ;  /* 0x00000000003a7805 */ /* 0x000fe2000001ff00 */
[----:B------:R-:W-:Y:S01]  /*2d20*/  IMAD.MOV.U32 R47, RZ, RZ, R67 ;  /* 0x000000ffff2f7224 */ /* 0x000fe200078e0043 */
[----:B------:R-:W-:-:S02]  /*2d30*/  PRMT R109, R44, 0x5410, R45 ;  /* 0x000054102c6d7816 */ /* 0x000fc4000000002d */
[----:B------:R-:W-:Y:S02]  /*2d40*/  CS2R R44, SRZ ;  /* 0x00000000002c7805 */ /* 0x000fe4000001ff00 */
[----:B------:R-:W-:Y:S02]  /*2d50*/  CS2R R48, SRZ ;  /* 0x0000000000307805 */ /* 0x000fe4000001ff00 */
        /* <DEDUP_REMOVED lines=24> */
.L_x_8217:
[----:B------:R-:W-:Y:S05]  /*2ee0*/  BSYNC B1 ;  /* 0x0000000000017941 */ /* 0x000fea0003800000 */
.L_x_8216:
[----:B------:R-:W-:Y:S01]  /*2ef0*/  ISETP.GE.AND P4, PT, R215, R97, PT ;  /* 0x00000061d700720c */ /* 0x000fe20003f86270 */
[----:B------:R-:W-:-:S12]  /*2f00*/  BSSY B1, `(.L_x_8218) ;  /* 0x000001e000017945 */ /* 0x000fd80003800000 */
[----:B------:R-:W-:Y:S05]  /*2f10*/  @P4 BRA `(.L_x_8219) ;  /* 0x0000000000704947 */ /* 0x000fea0003800000 */
[----:B------:R-:W1:Y:S01]  /*2f20*/  LDC.64 R44, c[0x0][0x3f8] ;  /* 0x0000fe00ff2c7b82 */ /* 0x000e620000000a00 */
[----:B------:R-:W-:Y:S01]  /*2f30*/  IMAD.MOV.U32 R15, RZ, RZ, R91 ;  /* 0x000000ffff0f7224 */ /* 0x000fe200078e005b */
[----:B------:R-:W-:Y:S01]  /*2f40*/  MOV R13, R11 ;  /* 0x0000000b000d7202 */ /* 0x000fe20000000f00 */
[----:B------:R-:W-:Y:S01]  /*2f50*/  ULDC.64 UR4, c[0x0][0x3e8] ;  /* 0x0000fa0000047ab9 */ /* 0x000fe20000000a00 */
[----:B------:R-:W-:Y:S02]  /*2f60*/  CS2R R48, SRZ ;  /* 0x0000000000307805 */ /* 0x000fe4000001ff00 */
[----:B------:R-:W-:Y:S01]  /*2f70*/  CS2R R50, SRZ ;  /* 0x0000000000327805 */ /* 0x000fe2000001ff00 */
[----:B-1----:R-:W-:-:S04]  /*2f80*/  IMAD.WIDE.U32 R14, R44, 0x60, R14 ;  /* 0x000000602c0e7825 */ /* 0x002fc800078e000e */
[----:B------:R-:W-:Y:S01]  /*2f90*/  IMAD R46, R45, 0x60, RZ ;  /* 0x000000602d2e7824 */ /* 0x000fe200078e02ff */
[----:B------:R-:W-:-:S04]  /*2fa0*/  IADD3 R45, P5, R82, R14, RZ ;  /* 0x0000000e522d7210 */ /* 0x000fc80007fbe0ff */
[----:B------:R-:W-:Y:S02]  /*2fb0*/  IADD3.X R46, R39, R15, R46, P5, !PT ;  /* 0x0000000f272e7210 */ /* 0x000fe40002ffe42e */
        /* <DEDUP_REMOVED lines=18> */
.L_x_8219:
[----:B------:R-:W-:Y:S05]  /*30e0*/  BSYNC B1 ;  /* 0x0000000000017941 */ /* 0x000fea0003800000 */
.L_x_8218:
[----:B-----5:R-:W-:Y:S01]  /*30f0*/  IMAD.MOV.U32 R11, RZ, RZ, R52 ;  /* 0x000000ffff0b7224 */ /* 0x020fe200078e0034 */
[----:B------:R-:W-:Y:S01]  /*3100*/  UISETP.NE.AND UP0, UPT, UR39, 0x3, UPT ;  /* 0x000000032700788c */ /* 0x000fe2000bf05270 */
[----:B-1----:R-:W-:Y:S02]  /*3110*/  IMAD.MOV.U32 R12, RZ, RZ, R53 ;  /* 0x000000ffff0c7224 */ /* 0x002fe400078e0035 */
[----:B------:R-:W-:Y:S02]  /*3120*/  IMAD.MOV.U32 R13, RZ, RZ, R56 ;  /* 0x000000ffff0d7224 */ /* 0x000fe400078e0038 */
        /* <DEDUP_REMOVED lines=14> */
[----:B0-----:R-:W-:Y:S01]  /*3210*/  PRMT R78, R11, 0x5410, R12 ;  /* 0x000054100b4e7816 */ /* 0x001fe2000000000c */
        /* <DEDUP_REMOVED lines=9> */
.L_x_8220:
[----:B------:R-:W-:Y:S01]  /*32b0*/  IMAD R91, R19, 0x8, R18 ;  /* 0x00000008135b7824 */ /* 0x000fe200078e0212 */
[----:B------:R-:W-:Y:S01]  /*32c0*/  SHF.L.U32 R102, R192, 0x1f, RZ ;  /* 0x0000001fc0667819 */ /* 0x000fe200000006ff */
[----:B------:R-:W-:Y:S03]  /*32d0*/  BSSY B1, `(.L_x_8221) ;  /* 0x0000003000017945 */ /* 0x000fe60003800000 */
[----:B------:R-:W0:Y:S02]  /*32e0*/  SYNCS.PHASECHK.TRANS64.TRYWAIT P6, [R91+URZ+0x28890], R102 ;  /* 0x028890665b0075a7 */ /* 0x000e2400080c017f */
[----:B0-----:R-:W-:Y:S05]  /*32f0*/  @!P6 BRA `(.L_x_8222) ;  /* 0x0000020400bce947 */ /* 0x001fea0003800000 */
.L_x_8611:
[----:B------:R-:W-:Y:S05]  /*3300*/  BSYNC B1 ;  /* 0x0000000000017941 */ /* 0x000fea0003800000 */
.L_x_8221:
[----:B------:R-:W-:-:S03]  /*3310*/  UMOV UR4, 0xffffffff ;  /* 0xffffffff00047882 */ /* 0x000fc60000000000 */
[----:B------:R-:W-:Y:S05]  /*3320*/  BRA.DIV UR4, `(.L_x_8223) ;  /* 0x0000020604c47947 */ /* 0x000fea000b800000 */
[----:B------:R1:W2:Y:S04]  /*3330*/  SHFL.IDX PT, R79, R103, RZ, 0x181f ;  /* 0x00181fff674f7589 */ /* 0x0002a800000e0000 */
[----:B------:R1:W3:Y:S02]  /*3340*/  SHFL.IDX PT, R105, R108, RZ, 0x181f ;  /* 0x00181fff6c697589 */ /* 0x0002e400000e0000 */
.L_x_8615:
        /* <DEDUP_REMOVED lines=51> */
.L_x_8229:
[----:B------:R-:W-:Y:S05]  /*3680*/  BSYNC B3 ;  /* 0x0000000000037941 */ /* 0x000fea0003800000 */
.L_x_8228:
[----:B0-----:R4:W-:Y:S02]  /*3690*/  ST.E.128 desc[UR54][R76.64], R12 ;  /* 0x0000000c4c007985 */ /* 0x0019e4000c101d36 */
.L_x_8227:
[----:B------:R-:W-:Y:S05]  /*36a0*/  BSYNC B2 ;  /* 0x0000000000027941 */ /* 0x000fea0003800000 */
.L_x_8226:
        /* <DEDUP_REMOVED lines=47> */
.L_x_8231:
[----:B------:R-:W-:Y:S05]  /*39a0*/  BSYNC B2 ;  /* 0x0000000000027941 */ /* 0x000fea0003800000 */
.L_x_8230:
[----:B0-----:R0:W-:Y:S02]  /*39b0*/  ST.E.128 desc[UR54][R72.64], R12 ;  /* 0x0000000c48007985 */ /* 0x0011e4000c101d36 */
.L_x_8225:
[----:B------:R-:W-:Y:S05]  /*39c0*/  BSYNC B1 ;  /* 0x0000000000017941 */ /* 0x000fea0003800000 */
.L_x_8224:
[----:B------:R-:W-:-:S03]  /*39d0*/  UMOV UR4, 0xffffffff ;  /* 0xffffffff00047882 */ /* 0x000fc60000000000 */
[----:B------:R-:W-:Y:S05]  /*39e0*/  BRA.DIV UR4, `(.L_x_8232) ;  /* 0x0000020204607947 */ /* 0x000fea000b800000 */
[----:B------:R1:W1:Y:S04]  /*39f0*/  SHFL.IDX PT, R71, R103, 0x1, 0x181f ;  /* 0x00381f0067477f89 */ /* 0x00026800000e0000 */
[----:B0-----:R0:W0:Y:S02]  /*3a00*/  SHFL.IDX PT, R73, R108, 0x1, 0x181f ;  /* 0x00381f006c497f89 */ /* 0x00102400000e0000 */
.L_x_8619:
        /* <DEDUP_REMOVED lines=51> */
.L_x_8238:
[----:B------:R-:W-:Y:S05]  /*3d40*/  BSYNC B3 ;  /* 0x0000000000037941 */ /* 0x000fea0003800000 */
.L_x_8237:
[----:B--2---:R0:W-:Y:S02]  /*3d50*/  ST.E.128 desc[UR54][R68.64], R12 ;  /* 0x0000000c44007985 */ /* 0x0041e4000c101d36 */
.L_x_8236:
[----:B------:R-:W-:Y:S05]  /*3d60*/  BSYNC B2 ;  /* 0x0000000000027941 */ /* 0x000fea0003800000 */
.L_x_8235:
        /* <DEDUP_REMOVED lines=47> */
.L_x_8240:
[----:B------:R-:W-:Y:S05]  /*4060*/  BSYNC B2 ;  /* 0x0000000000027941 */ /* 0x000fea0003800000 */
.L_x_8239:
[----:B----4-:R0:W-:Y:S02]  /*4070*/  ST.E.128 desc[UR54][R64.64], R12 ;  /* 0x0000000c40007985 */ /* 0x0101e4000c101d36 */
.L_x_8234:
[----:B------:R-:W-:Y:S05]  /*4080*/  BSYNC B1 ;  /* 0x0000000000017941 */ /* 0x000fea0003800000 */
.L_x_8233:
[----:B------:R-:W-:-:S03]  /*4090*/  UMOV UR4, 0xffffffff ;  /* 0xffffffff00047882 */ /* 0x000fc60000000000 */
[----:B------:R-:W-:Y:S05]  /*40a0*/  BRA.DIV UR4, `(.L_x_8241) ;  /* 0x000001fa04fc7947 */ /* 0x000fea000b800000 */
[----:B------:R0:W0:Y:S04]  /*40b0*/  SHFL.IDX PT, R61, R103, 0x2, 0x181f ;  /* 0x00581f00673d7f89 */ /* 0x00002800000e0000 */
[----:B------:R0:W0:Y:S02]  /*40c0*/  SHFL.IDX PT, R63, R108, 0x2, 0x181f ;  /* 0x00581f006c3f7f89 */ /* 0x00002400000e0000 */
.L_x_8623:
[----:B------:R-:W-:Y:S04]  /*40d0*/  BSSY B1, `(.L_x_8242) ;  /* 0x0000066000017945 */ /* 0x000fe80003800000 */
[----:B------:R-:W-:Y:S05]  /*40e0*/  @P3 BRA `(.L_x_8243) ;  /* 0x0000000400903947 */ /* 0x000fea0003800000 */
[----:B------:R-:W-:Y:S04]  /*40f0*/  BSSY B2, `(.L_x_8244) ;  /* 0x0000032000027945 */ /* 0x000fe80003800000 */
[----:B------:R-:W-:Y:S05]  /*4100*/  @P1 BRA `(.L_x_8245) ;  /* 0x0000000000c01947 */ /* 0x000fea0003800000 */
[----:B0---4-:R0:W4:Y:S01]  /*4110*/  LDS.128 R12, [R93+0x1a400] ;  /* 0x01a400005d0c7984 */ /* 0x0111220000000c00 */
[C---:B------:R-:W-:Y:S01]  /*4120*/  LEA R64, P3, R16.reuse, R63, 0x1 ;  /* 0x0000003f10407211 */ /* 0x040fe200078608ff */
[----:B------:R-:W-:Y:S03]  /*4130*/  BSSY B3, `(.L_x_8246) ;  /* 0x000002c000037945 */ /* 0x000fe60003800000 */
[----:B------:R-:W-:Y:S02]  /*4140*/  LEA.HI.X R65, R16, R61, R17, 0x1, P3 ;  /* 0x0000003d10417211 */ /* 0x000fe400018f0c11 */
        /* <DEDUP_REMOVED lines=42> */
.L_x_8247:
[----:B------:R-:W-:Y:S05]  /*43f0*/  BSYNC B3 ;  /* 0x0000000000037941 */ /* 0x000fea0003800000 */
.L_x_8246:
[----:B----4-:R0:W-:Y:S02]  /*4400*/  ST.E.128 desc[UR54][R64.64], R12 ;  /* 0x0000000c40007985 */ /* 0x0101e4000c101d36 */
.L_x_8245:
[----:B------:R-:W-:Y:S05]  /*4410*/  BSYNC B2 ;  /* 0x0000000000027941 */ /* 0x000fea0003800000 */
.L_x_8244:
        /* <DEDUP_REMOVED lines=47> */
.L_x_8249:
[----:B------:R-:W-:Y:S05]  /*4710*/  BSYNC B2 ;  /* 0x0000000000027941 */ /* 0x000fea0003800000 */
.L_x_8248:
[----:B----4-:R0:W-:Y:S02]  /*4720*/  ST.E.128 desc[UR54][R56.64], R12 ;  /* 0x0000000c38007985 */ /* 0x0101e4000c101d36 */
.L_x_8243:
[----:B------:R-:W-:Y:S05]  /*4730*/  BSYNC B1 ;  /* 0x0000000000017941 */ /* 0x000fea0003800000 */
.L_x_8242:
[----:B------:R-:W-:-:S03]  /*4740*/  UMOV UR4, 0xffffffff ;  /* 0xffffffff00047882 */ /* 0x000fc60000000000 */
[----:B------:R-:W-:Y:S05]  /*4750*/  BRA.DIV UR4, `(.L_x_8250) ;  /* 0x000001f6049c7947 */ /* 0x000fea000b800000 */
[----:B01----:R-:W0:Y:S04]  /*4760*/  SHFL.IDX PT, R103, R103, 0x3, 0x181f ;  /* 0x00781f0067677f89 */ /* 0x003e2800000e0000 */
[----:B------:R1:W0:Y:S02]  /*4770*/  SHFL.IDX PT, R53, R108, 0x3, 0x181f ;  /* 0x00781f006c357f89 */ /* 0x00022400000e0000 */
.L_x_8627:
[----:B------:R-:W-:Y:S05]  /*4780*/  @P4 BRA `(.L_x_8251) ;  /* 0x0000003400384947 */ /* 0x000fea0003800000 */
[----:B------:R-:W-:Y:S04]  /*4790*/  BSSY B1, `(.L_x_8252) ;  /* 0x0000032000017945 */ /* 0x000fe80003800000 */
[----:B------:R-:W-:Y:S05]  /*47a0*/  @P1 BRA `(.L_x_8253) ;  /* 0x0000000000c01947 */ /* 0x000fea0003800000 */
[----:B----4-:R4:W1:Y:S01]  /*47b0*/  LDS.128 R12, [R93+0x1b400] ;  /* 0x01b400005d0c7984 */ /* 0x0108620000000c00 */
[C---:B0-----:R-:W-:Y:S01]  /*47c0*/  LEA R54, P3, R16.reuse, R53, 0x1 ;  /* 0x0000003510367211 */ /* 0x041fe200078608ff */
[----:B------:R-:W-:Y:S03]  /*47d0*/  BSSY B2, `(.L_x_8254) ;  /* 0x000002c000027945 */ /* 0x000fe60003800000 */
[----:B------:R-:W-:Y:S02]  /*47e0*/  LEA.HI.X R55, R16, R103, R17, 0x1, P3 ;  /* 0x0000006710377211 */ /* 0x000fe400018f0c11 */
[----:B------:R-:W-:-:S13]  /*47f0*/  ISETP.GE.AND P3, PT, R22, R107, PT ;  /* 0x0000006b1600720c */ /* 0x000fda0003f66270 */
[----:B----4-:R-:W-:Y:S05]  /*4800*/  @P3 BRA `(.L_x_8255) ;  /* 0x0000000000a03947 */ /* 0x010fea0003800000 */
[----:B------:R-:W-:Y:S01]  /*4810*/  SHF.R.U64 R11, R48, 0x10, R49 ;  /* 0x00000010300b7819 */ /* 0x000fe20000001231 */
[--C-:B-1----:R-:W-:Y:S01]  /*4820*/  HADD2.F32 R48, -RZ, R15.reuse.H1_H1 ;  /* 0x3000000fff307230 */ /* 0x102fe20000004100 */
        /* <DEDUP_REMOVED lines=38> */
.L_x_8255:
[----:B------:R-:W-:Y:S05]  /*4a90*/  BSYNC B2 ;  /* 0x0000000000027941 */ /* 0x000fea0003800000 */
.L_x_8254:
[----:B-1----:R0:W-:Y:S02]  /*4aa0*/  ST.E.128 desc[UR54][R54.64], R12 ;  /* 0x0000000c36007985 */ /* 0x0021e4000c101d36 */
.L_x_8253:
[----:B------:R-:W-:Y:S05]  /*4ab0*/  BSYNC B1 ;  /* 0x0000000000017941 */ /* 0x000fea0003800000 */
.L_x_8252:
        /* <DEDUP_REMOVED lines=47> */
.L_x_8257:
[----:B------:R-:W-:Y:S05]  /*4db0*/  BSYNC B1 ;  /* 0x0000000000017941 */ /* 0x000fea0003800000 */
.L_x_8256:
[----:B----4-:R0:W-:Y:S01]  /*4dc0*/  ST.E.128 desc[UR54][R48.64], R12 ;  /* 0x0000000c30007985 */ /* 0x0101e2000c101d36 */
[----:B------:R-:W-:Y:S05]  /*4dd0*/  BRA `(.L_x_8251) ;  /* 0x0000002c00a47947 */ /* 0x000fea0003800000 */
.L_x_8211:
        /* <DEDUP_REMOVED lines=25> */
[----:B------:R-:W-:-:S05]  /*4f70*/  @!P5 IADD3 R48, P6, R88, R12, RZ ;  /* 0x0000000c5830d210 */ /* 0x000fca0007fde0ff */
[----:B------:R-:W-:Y:S01]  /*4f80*/  @!P5 IMAD.X R49, R11, 0x1, R80, P6 ;  /* 0x000000010b31d824 */ /* 0x000fe200030e0650 */
[----:B0-----:R-:W-:-:S04]  /*4f90*/  @!P5 LEA R62, P6, R48, R62, 0x1 ;  /* 0x0000003e303ed211 */ /* 0x001fc800078c08ff */
[----:B------:R-:W-:Y:S02]  /*4fa0*/  @!P5 LEA.HI.X R63, R48, R63, R49, 0x1, P6 ;  /* 0x0000003f303fd211 */ /* 0x000fe400030f0c31 */
[----:B------:R-:W-:Y:S02]  /*4fb0*/  CS2R R54, SRZ ;  /* 0x0000000000367805 */ /* 0x000fe4000001ff00 */
[----:B------:R-:W-:Y:S02]  /*4fc0*/  @!P4 LEA R68, P6, R46, R68, 0x1 ;  /* 0x000000442e44c211 */ /* 0x000fe400078c08ff */
[----:B------:R-:W-:Y:S02]  /*4fd0*/  CS2R R52, SRZ ;  /* 0x0000000000347805 */ /* 0x000fe4000001ff00 */
[----:B------:R-:W-:Y:S02]  /*4fe0*/  CS2R R58, SRZ ;  /* 0x00000000003a7805 */ /* 0x000fe4000001ff00 */
[----:B------:R-:W-:-:S02]  /*4ff0*/  CS2R R56, SRZ ;  /* 0x0000000000387805 */ /* 0x000fc4000001ff00 */
[----:B------:R-:W-:Y:S02]  /*5000*/  @!P4 LEA.HI.X R69, R46, R69, R47, 0x1, P6 ;  /* 0x000000452e45c211 */ /* 0x000fe400030f0c2f */
[----:B------:R-:W-:Y:S02]  /*5010*/  CS2R R46, SRZ ;  /* 0x00000000002e7805 */ /* 0x000fe4000001ff00 */
[C---:B-1----:R-:W-:Y:S02]  /*5020*/  @!P4 LEA R70, P6, R44.reuse, R70, 0x1 ;  /* 0x000000462c46c211 */ /* 0x042fe400078c08ff */
[----:B------:R-:W-:Y:S01]  /*5030*/  CS2R R48, SRZ ;  /* 0x0000000000307805 */ /* 0x000fe2000001ff00 */
[----:B------:R-:W5:Y:S01]  /*5040*/  @!P4 LDG.E.128 R52, desc[UR54][R68.64] ;  /* 0x000000364434c981 */ /* 0x000f62000c1e1d00 */
[----:B------:R-:W-:Y:S02]  /*5050*/  @!P4 LEA.HI.X R71, R44, R71, R45, 0x1, P6 ;  /* 0x000000472c47c211 */ /* 0x000fe400030f0c2d */
[----:B------:R-:W-:-:S02]  /*5060*/  CS2R R44, SRZ ;  /* 0x00000000002c7805 */ /* 0x000fc4000001ff00 */
[----:B------:R0:W5:Y:S04]  /*5070*/  @!P5 LDG.E.128 R48, desc[UR54][R62.64] ;  /* 0x000000363e30d981 */ /* 0x000168000c1e1d00 */
[----:B------:R-:W5:Y:S01]  /*5080*/  @!P4 LDG.E.128 R56, desc[UR54][R70.64] ;  /* 0x000000364638c981 */ /* 0x000f62000c1e1d00 */
[----:B--2---:R-:W-:-:S03]  /*5090*/  @!P3 LEA R76, P4, R66, R76, 0x1 ;  /* 0x0000004c424cb211 */ /* 0x004fc600078808ff */
[----:B------:R1:W5:Y:S01]  /*50a0*/  @!P5 LDG.E.128 R44, desc[UR54][R60.64] ;  /* 0x000000363c2cd981 */ /* 0x000362000c1e1d00 */
        /* <DEDUP_REMOVED lines=12> */
[----:B------:R0:W5:Y:S01]  /*5170*/  @!P3 LDG.E.128 R60, desc[UR54][R76.64] ;  /* 0x000000364c3cb981 */ /* 0x000162000c1e1d00 */
[----:B------:R-:W-:Y:S02]  /*5180*/  CS2R R74, SRZ ;  /* 0x00000000004a7805 */ /* 0x000fe4000001ff00 */
[----:B------:R-:W-:Y:S01]  /*5190*/  CS2R R72, SRZ ;  /* 0x0000000000487805 */ /* 0x000fe2000001ff00 */
[----:B------:R0:W5:Y:S01]  /*51a0*/  @!P3 LDG.E.128 R64, desc[UR54][R78.64] ;  /* 0x000000364e40b981 */ /* 0x000162000c1e1d00 */
[----:B------:R-:W-:Y:S01]  /*51b0*/  ISETP.GE.AND P3, PT, R16, R107, PT ;  /* 0x0000006b1000720c */ /* 0x000fe20003f66270 */
[----:B------:R-:W-:-:S12]  /*51c0*/  @P4 BRA `(.L_x_8259) ;  /* 0x0000000000504947 */ /* 0x000fd80003800000 */
[----:B------:R-:W1:Y:S01]  /*51d0*/  LDC.64 R70, c[0x0][0x3f8] ;  /* 0x0000fe00ff467b82 */ /* 0x000e620000000a00 */
[----:B------:R-:W-:Y:S01]  /*51e0*/  IMAD.MOV.U32 R15, RZ, RZ, R91 ;  /* 0x000000ffff0f7224 */ /* 0x000fe200078e005b */
[----:B------:R-:W-:Y:S01]  /*51f0*/  MOV R13, R11 ;  /* 0x0000000b000d7202 */ /* 0x000fe20000000f00 */
[----:B------:R-:W-:Y:S01]  /*5200*/  ULDC.64 UR4, c[0x0][0x3e8] ;  /* 0x0000fa0000047ab9 */ /* 0x000fe20000000a00 */
[----:B------:R-:W-:-:S04]  /*5210*/  ULDC.64 UR6, c[0x0][0x400] ;  /* 0x0001000000067ab9 */ /* 0x000fc80000000a00 */
[----:B------:R-:W2:Y:S01]  /*5220*/  LDC.64 R68, c[0x0][0x408] ;  /* 0x00010200ff447b82 */ /* 0x000ea20000000a00 */
[----:B-1----:R-:W-:-:S04]  /*5230*/  IMAD.WIDE.U32 R14, R70, 0x60, R14 ;  /* 0x00000060460e7825 */ /* 0x002fc800078e000e */
[----:B------:R-:W-:Y:S01]  /*5240*/  IMAD R71, R71, 0x60, RZ ;  /* 0x0000006047477824 */ /* 0x000fe200078e02ff */
[----:B------:R-:W-:Y:S01]  /*5250*/  IADD3 R14, P4, R84, R14, RZ ;  /* 0x0000000e540e7210 */ /* 0x000fe20007f9e0ff */
[----:B--2---:R-:W-:-:S03]  /*5260*/  IMAD.WIDE.U32 R12, R68, 0x60, R12 ;  /* 0x00000060440c7825 */ /* 0x004fc600078e000c */
        /* <DEDUP_REMOVED lines=10> */
.L_x_8259:
[----:B------:R-:W-:Y:S05]  /*5310*/  BSYNC B1 ;  /* 0x0000000000017941 */ /* 0x000fea0003800000 */
.L_x_8258:
[----:B-----5:R-:W-:Y:S01]  /*5320*/  IMAD.MOV.U32 R11, RZ, RZ, R70 ;  /* 0x000000ffff0b7224 */ /* 0x020fe200078e0046 */
[----:B------:R-:W-:Y:S01]  /*5330*/  UISETP.NE.AND UP0, UPT, UR39, 0x3, UPT ;  /* 0x000000032700788c */ /* 0x000fe2000bf05270 */
[----:B------:R-:W-:Y:S02]  /*5340*/  IMAD.MOV.U32 R12, RZ, RZ, R71 ;  /* 0x000000ffff0c7224 */ /* 0x000fe400078e0047 */
        /* <DEDUP_REMOVED lines=51> */
[----:B------:R-:W-:Y:S06]  /*5680*/  @!P5 BRA `(.L_x_8260) ;  /* 0x000000000004d947 */ /* 0x000fec0003800000 */
[----:B------:R-:W-:Y:S01]  /*5690*/  BPT.TRAP 0x1 ;  /* 0x000000040000795c */ /* 0x000fe20000300000 */
.L_x_8260:
[----:B------:R-:W-:Y:S01]  /*56a0*/  IMAD R91, R19, 0x8, R18 ;  /* 0x00000008135b7824 */ /* 0x000fe200078e0212 */
[----:B------:R-:W-:Y:S01]  /*56b0*/  SHF.L.U32 R102, R192, 0x1f, RZ ;  /* 0x0000001fc0667819 */ /* 0x000fe200000006ff */
[----:B------:R-:W1:Y:S01]  /*56c0*/  LDC R110, c[0x0][0x2f4] ;  /* 0x0000bd00ff6e7b82 */ /* 0x000e620000000800 */
[----:B------:R-:W-:Y:S02]  /*56d0*/  BSSY B1, `(.L_x_8261) ;  /* 0x0000003000017945 */ /* 0x000fe40003800000 */
[----:B------:R-:W2:Y:S02]  /*56e0*/  SYNCS.PHASECHK.TRANS64.TRYWAIT P4, [R91+URZ+0x28890], R102 ;  /* 0x028890665b0075a7 */ /* 0x000ea4000808017f */
[----:B--2---:R-:W-:Y:S05]  /*56f0*/  @!P4 BRA `(.L_x_8262) ;  /* 0x000001e80000c947 */ /* 0x004fea0003800000 */
.L_x_8628:
[----:B------:R-:W-:Y:S05]  /*5700*/  BSYNC B1 ;  /* 0x0000000000017941 */ /* 0x000fea0003800000 */
.L_x_8261:
[----:B------:R-:W-:Y:S01]  /*5710*/  UMOV UR4, 0xffffffff ;  /* 0xffffffff00047882 */ /* 0x000fe20000000000 */
[----:B-1----:R-:W-:Y:S02]  /*5720*/  IMAD.IADD R112, R110, 0x1, -R37 ;  /* 0x000000016e707824 */ /* 0x002fe400078e0a25 */
[----:B------:R-:W-:Y:S05]  /*5730*/  BRA.DIV UR4, `(.L_x_8263) ;  /* 0x000001ea04047947 */ /* 0x000fea000b800000 */
[----:B------:R1:W3:Y:S04]  /*5740*/  SHFL.IDX PT, R107, R103, RZ, 0x181f ;  /* 0x00181fff676b7589 */ /* 0x0002e800000e0000 */
[----:B------:R1:W4:Y:S02]  /*5750*/  SHFL.IDX PT, R106, R108, RZ, 0x181f ;  /* 0x00181fff6c6a7589 */ /* 0x00032400000e0000 */
.L_x_8632:
[----:B------:R-:W-:Y:S01]  /*5760*/  ISETP.GE.OR P4, PT, R188, R97, P1 ;  /* 0x00000061bc00720c */ /* 0x000fe20000f86670 */
[----:B------:R-:W-:-:S12]  /*5770*/  BSSY B1, `(.L_x_8264) ;  /* 0x0000074000017945 */ /* 0x000fd80003800000 */
[----:B------:R-:W-:Y:S05]  /*5780*/  @P4 BRA `(.L_x_8265) ;  /* 0x0000000400c84947 */ /* 0x000fea0003800000 */
[----:B------:R-:W-:Y:S01]  /*5790*/  SEL R11, R37, R112, !P0 ;  /* 0x00000070250b7207 */ /* 0x000fe20004000000 */
[----:B------:R-:W-:Y:S01]  /*57a0*/  BSSY B2, `(.L_x_8266) ;  /* 0x000006c000027945 */ /* 0x000fe20003800000 */
[C---:B----4-:R-:W-:Y:S02]  /*57b0*/  LEA R104, P4, R41.reuse, R106, 0x1 ;  /* 0x0000006a29687211 */ /* 0x050fe400078808ff */
[----:B------:R-:W-:Y:S02]  /*57c0*/  SHF.R.S32.HI R12, RZ, 0x1f, R11 ;  /* 0x0000001fff0c7819 */ /* 0x000fe4000001140b */
[----:B---3--:R-:W-:Y:S02]  /*57d0*/  LEA.HI.X R105, R41, R107, R90, 0x1, P4 ;  /* 0x0000006b29697211 */ /* 0x008fe400020f0c5a */
[----:B------:R-:W-:-:S04]  /*57e0*/  LEA.HI R12, R12, R11, RZ, 0x4 ;  /* 0x0000000b0c0c7211 */ /* 0x000fc800078f20ff */
[----:B------:R-:W-:-:S04]  /*57f0*/  LEA.HI.SX32 R12, R12, R81, 0x1c ;  /* 0x000000510c0c7211 */ /* 0x000fc800078fe2ff */
[----:B------:R-:W-:Y:S02]  /*5800*/  SHF.R.S32.HI R13, RZ, 0x1f, R12 ;  /* 0x0000001fff0d7819 */ /* 0x000fe4000001140c */
[----:B------:R-:W-:Y:S02]  /*5810*/  SHF.L.U32 R11, R12, 0x3, RZ ;  /* 0x000000030c0b7819 */ /* 0x000fe400000006ff */
[----:B------:R-:W-:Y:S02]  /*5820*/  LEA.HI R12, R13, R12, RZ, 0x3 ;  /* 0x0000000c0d0c7211 */ /* 0x000fe400078f18ff */
[----:B------:R-:W-:-:S03]  /*5830*/  LOP3.LUT R13, R11, 0x38, RZ, 0xc0, !PT ;  /* 0x000000380b0d7812 */ /* 0x000fc600078ec0ff */
[----:B------:R-:W-:Y:S01]  /*5840*/  IMAD.SHL.U32 R14, R12, 0x400, RZ ;  /* 0x000004000c0e7824 */ /* 0x000fe200078e00ff */
[----:B------:R-:W-:-:S04]  /*5850*/  LOP3.LUT R12, R13, 0x1c0, R222, 0xf8, !PT ;  /* 0x000001c00d0c7812 */ /* 0x000fc800078ef8de */
[----:B------:R-:W-:Y:S02]  /*5860*/  LOP3.LUT R13, R14, 0x7fffe000, RZ, 0xc0, !PT ;  /* 0x7fffe0000e0d7812 */ /* 0x000fe400078ec0ff */
[----:B------:R-:W-:-:S04]  /*5870*/  LOP3.LUT R12, R12, R203, RZ, 0x3c, !PT ;  /* 0x000000cb0c0c7212 */ /* 0x000fc800078e3cff */
[----:B------:R-:W-:Y:S01]  /*5880*/  IADD3 R12, R12, R13, R204 ;  /* 0x0000000d0c0c7210 */ /* 0x000fe20007ffe0cc */
[----:B------:R-:W-:-:S04]  /*5890*/  IMAD R13, R19, 0x4000, R7 ;  /* 0x00004000130d7824 */ /* 0x000fc800078e0207 */
[----:B------:R-:W-:Y:S02]  /*58a0*/  IMAD R15, R19, 0x4000, R12 ;  /* 0x00004000130f7824 */ /* 0x000fe400078e020c */
[--C-:B------:R-:W-:Y:S02]  /*58b0*/  IMAD R13, R13, 0x2, R18.reuse ;  /* 0x000000020d0d7824 */ /* 0x100fe400078e0212 */
[----:B0-----:R-:W-:-:S04]  /*58c0*/  IMAD R76, R15, 0x2, R18 ;  /* 0x000000020f4c7824 */ /* 0x001fc800078e0212 */
[----:B------:R-:W0:Y:S04]  /*58d0*/  LDS.128 R12, [R13+0x18400] ;  /* 0x018400000d0c7984 */ /* 0x000e280000000c00 */
[----:B------:R-:W3:Y:S01]  /*58e0*/  LDS.128 R76, [R76+0x18400] ;  /* 0x018400004c4c7984 */ /* 0x000ee20000000c00 */
[----:B------:R-:W-:Y:S05]  /*58f0*/  @P3 BRA `(.L_x_8267) ;  /* 0x0000000400583947 */ /* 0x000fea0003800000 */
[----:B------:R-:W-:Y:S02]  /*5900*/  SHF.R.U32.HI R128, RZ, 0x10, R49 ;  /* 0x00000010ff807819 */ /* 0x000fe40000011631 */
[--C-:B------:R-:W-:Y:S02]  /*5910*/  SHF.R.U64 R124, R44, 0x10, R45.reuse ;  /* 0x000000102c7c7819 */ /* 0x100fe4000000122d */
[----:B------:R-:W-:Y:S01]  /*5920*/  SHF.R.U32.HI R130, RZ, 0x10, R45 ;  /* 0x00000010ff827819 */ /* 0x000fe2000001162d */
[----:B------:R-:W-:Y:S01]  /*5930*/  HADD2.F32 R128, -RZ, R128.H0_H0 ;  /* 0x20000080ff807230 */ /* 0x000fe20000004100 */
[--C-:B------:R-:W-:Y:S01]  /*5940*/  SHF.R.U64 R45, R50, 0x10, R51.reuse ;  /* 0x00000010322d7819 */ /* 0x100fe20000001233 */
[----:B------:R-:W-:Y:S01]  /*5950*/  HADD2.F32 R124, -RZ, R124.H0_H0 ;  /* 0x2000007cff7c7230 */ /* 0x000fe20000004100 */
[----:B------:R-:W-:Y:S01]  /*5960*/  SHF.R.U32.HI R129, RZ, 0x10, R51 ;  /* 0x00000010ff817819 */ /* 0x000fe20000011633 */
[--C-:B------:R-:W-:Y:S01]  /*5970*/  HADD2.F32 R51, -RZ, R127.reuse.H0_H0 ;  /* 0x2000007fff337230 */ /* 0x100fe20000004100 */
[--C-:B------:R-:W-:Y:S01]  /*5980*/  SHF.R.U64 R44, R46, 0x10, R47.reuse ;  /* 0x000000102e2c7819 */ /* 0x100fe2000000122f */
[----:B------:R-:W-:Y:S01]  /*5990*/  HADD2.F32 R127, -RZ, R127.H1_H1 ;  /* 0x3000007fff7f7230 */ /* 0x000fe20000004100 */
[----:B------:R-:W-:Y:S01]  /*59a0*/  SHF.R.U32.HI R131, RZ, 0x10, R47 ;  /* 0x00000010ff837819 */ /* 0x000fe2000001162f */
[----:B0-----:R-:W-:Y:S01]  /*59b0*/  IMAD.MOV.U32 R47, RZ, RZ, R12 ;  /* 0x000000ffff2f7224 */ /* 0x001fe200078e000c */
[----:B------:R-:W-:Y:S01]  /*59c0*/  SHF.R.U64 R48, R48, 0x10, R49 ;  /* 0x0000001030307819 */ /* 0x000fe20000001231 */
[--C-:B---3--:R-:W-:Y:S01]  /*59d0*/  HADD2.F32 R46, -RZ, R77.reuse.H0_H0 ;  /* 0x2000004dff2e7230 */ /* 0x108fe20000004100 */
[----:B------:R-:W-:Y:S01]  /*59e0*/  MOV R49, R15 ;  /* 0x0000000f00317202 */ /* 0x000fe20000000f00 */
[----:B------:R-:W-:-:S02]  /*59f0*/  HADD2.F32 R77, -RZ, R77.H1_H1 ;  /* 0x3000004dff4d7230 */ /* 0x000fc40000004100 */
[--C-:B------:R-:W-:Y:S02]  /*5a00*/  HADD2.F32 R12, -RZ, R13.reuse.H0_H0 ;  /* 0x2000000dff0c7230 */ /* 0x100fe40000004100 */
        /* <DEDUP_REMOVED lines=10> */
[----:B------:R-:W-:-:S02]  /*5ab0*/  HADD2.F32 R51, -RZ, R79.H0_H0 ;  /* 0x2000004fff337230 */ /* 0x000fc40000004100 */
[--C-:B------:R-:W-:Y:S01]  /*5ac0*/  HADD2.F32 R127, -RZ, R126.reuse.H1_H1 ;  /* 0x3000007eff7f7230 */ /* 0x100fe20000004100 */
[----:B------:R-:W-:Y:S01]  /*5ad0*/  F2FP.F16.F32.PACK_AB R15, R15, R12 ;  /* 0x0000000c0f0f723e */ /* 0x000fe200000000ff */
[----:B------:R-:W-:Y:S01]  /*5ae0*/  HADD2.F32 R79, -RZ, R79.H1_H1 ;  /* 0x3000004fff4f7230 */ /* 0x000fe20000004100 */
[----:B------:R-:W-:Y:S01]  /*5af0*/  F2FP.F16.F32.PACK_AB R46, R46, R13 ;  /* 0x0000000d2e2e723e */ /* 0x000fe200000000ff */
[----:B------:R-:W-:Y:S02]  /*5b00*/  HADD2.F32 R50, -RZ, R49.H0_H0 ;  /* 0x20000031ff327230 */ /* 0x000fe40000004100 */
[----:B------:R-:W-:Y:S02]  /*5b10*/  HADD2.F32 R128, -RZ, R129.H0_H0 ;  /* 0x20000081ff807230 */ /* 0x000fe40000004100 */
[-C--:B------:R-:W-:Y:S01]  /*5b20*/  FMUL.FTZ R129, R51, R127.reuse ;  /* 0x0000007f33817220 */ /* 0x080fe20000410000 */
[----:B------:R-:W-:Y:S02]  /*5b30*/  HADD2.F32 R77, -RZ, R126.H0_H0 ;  /* 0x2000007eff4d7230 */ /* 0x000fe40000004100 */
[----:B------:R-:W-:Y:S01]  /*5b40*/  FMUL.FTZ R130, R50, R127 ;  /* 0x0000007f32827220 */ /* 0x000fe20000410000 */
[----:B------:R-:W-:-:S02]  /*5b50*/  HADD2.F32 R49, -RZ, R49.H1_H1 ;  /* 0x30000031ff317230 */ /* 0x000fc40000004100 */
[-C--:B------:R-:W-:Y:S01]  /*5b60*/  FMUL.FTZ R132, R79, R128.reuse ;  /* 0x000000804f847220 */ /* 0x080fe20000410000 */
[----:B------:R-:W-:Y:S02]  /*5b70*/  HADD2.F32 R126, -RZ, R131.H0_H0 ;  /* 0x20000083ff7e7230 */ /* 0x000fe40000004100 */
[-C--:B------:R-:W-:Y:S01]  /*5b80*/  FFMA.FTZ R130, R51, R77.reuse, R130 ;  /* 0x0000004d33827223 */ /* 0x080fe20000010082 */
[----:B------:R-:W-:Y:S02]  /*5b90*/  HADD2.F32 R51, -RZ, R48.H0_H0 ;  /* 0x20000030ff337230 */ /* 0x000fe40000004100 */
[C---:B------:R-:W-:Y:S01]  /*5ba0*/  FMUL.FTZ R128, R49.reuse, R128 ;  /* 0x0000008031807220 */ /* 0x040fe20000410000 */
[----:B------:R-:W-:Y:S01]  /*5bb0*/  FFMA.FTZ R129, R50, R77, -R129 ;  /* 0x0000004d32817223 */ /* 0x000fe20000010881 */
[-C--:B------:R-:W-:Y:S01]  /*5bc0*/  FFMA.FTZ R132, R49, R126.reuse, -R132 ;  /* 0x0000007e31847223 */ /* 0x080fe20000010884 */
[----:B------:R-:W-:Y:S02]  /*5bd0*/  HADD2.F32 R49, -RZ, R76.H0_H0 ;  /* 0x2000004cff317230 */ /* 0x000fe40000004100 */
[----:B------:R-:W-:Y:S01]  /*5be0*/  FFMA.FTZ R127, R79, R126, R128 ;  /* 0x0000007e4f7f7223 */ /* 0x000fe20000010080 */
[----:B------:R-:W-:-:S02]  /*5bf0*/  HADD2.F32 R48, -RZ, R47.H0_H0 ;  /* 0x2000002fff307230 */ /* 0x000fc40000004100 */
[----:B------:R-:W-:Y:S01]  /*5c00*/  HADD2.F32 R76, -RZ, R76.H1_H1 ;  /* 0x3000004cff4c7230 */ /* 0x000fe20000004100 */
[----:B------:R-:W-:Y:S01]  /*5c10*/  F2FP.F16.F32.PACK_AB R129, R132, R129 ;  /* 0x000000818481723e */ /* 0x000fe200000000ff */
[----:B------:R-:W-:Y:S01]  /*5c20*/  HADD2.F32 R50, -RZ, R125.H1_H1 ;  /* 0x3000007dff327230 */ /* 0x000fe20000004100 */
[----:B------:R-:W-:Y:S01]  /*5c30*/  F2FP.F16.F32.PACK_AB R127, R127, R130 ;  /* 0x000000827f7f723e */ /* 0x000fe200000000ff */
[----:B------:R-:W-:Y:S02]  /*5c40*/  HADD2.F32 R47, -RZ, R47.H1_H1 ;  /* 0x3000002fff2f7230 */ /* 0x000fe40000004100 */
[-C--:B------:R-:W-:Y:S01]  /*5c50*/  FMUL.FTZ R128, R76, R51.reuse ;  /* 0x000000334c807220 */ /* 0x080fe20000410000 */
[----:B------:R-:W-:Y:S02]  /*5c60*/  HADD2.F32 R125, -RZ, R125.H0_H0 ;  /* 0x2000007dff7d7230 */ /* 0x000fe40000004100 */
[----:B------:R-:W-:Y:S02]  /*5c70*/  IMAD.MOV.U32 R13, RZ, RZ, R15 ;  /* 0x000000ffff0d7224 */ /* 0x000fe400078e000f */
[C---:B------:R-:W-:Y:S01]  /*5c80*/  FMUL.FTZ R51, R47.reuse, R51 ;  /* 0x000000332f337220 */ /* 0x040fe20000410000 */
[-C--:B------:R-:W-:Y:S01]  /*5c90*/  FFMA.FTZ R128, R47, R124.reuse, -R128 ;  /* 0x0000007c2f807223 */ /* 0x080fe20000010880 */
[-C--:B------:R-:W-:Y:S01]  /*5ca0*/  FMUL.FTZ R77, R49, R125.reuse ;  /* 0x0000007d314d7220 */ /* 0x080fe20000410000 */
[----:B------:R-:W-:Y:S01]  /*5cb0*/  FMUL.FTZ R126, R48, R125 ;  /* 0x0000007d307e7220 */ /* 0x000fe20000410000 */
[----:B------:R-:W-:Y:S01]  /*5cc0*/  FFMA.FTZ R79, R76, R124, R51 ;  /* 0x0000007c4c4f7223 */ /* 0x000fe20000010033 */
[----:B------:R-:W-:-:S02]  /*5cd0*/  HADD2.F32 R51, -RZ, R45.H0_H0 ;  /* 0x2000002dff337230 */ /* 0x000fc40000004100 */
[-C--:B------:R-:W-:Y:S01]  /*5ce0*/  FFMA.FTZ R77, R48, R50.reuse, -R77 ;  /* 0x00000032304d7223 */ /* 0x080fe2000001084d */
[----:B------:R-:W-:Y:S01]  /*5cf0*/  FFMA.FTZ R126, R49, R50, R126 ;  /* 0x00000032317e7223 */ /* 0x000fe2000001007e */
[----:B------:R-:W-:Y:S02]  /*5d00*/  HADD2.F32 R47, -RZ, R78.H0_H0 ;  /* 0x2000004eff2f7230 */ /* 0x000fe40000004100 */
[----:B------:R-:W-:Y:S01]  /*5d10*/  HADD2.F32 R50, -RZ, R123.H0_H0 ;  /* 0x2000007bff327230 */ /* 0x000fe20000004100 */
[----:B------:R-:W-:Y:S01]  /*5d20*/  F2FP.F16.F32.PACK_AB R12, R128, R77 ;  /* 0x0000004d800c723e */ /* 0x000fe200000000ff */
[----:B------:R-:W-:Y:S01]  /*5d30*/  HADD2.F32 R45, -RZ, R14.H0_H0 ;  /* 0x2000000eff2d7230 */ /* 0x000fe20000004100 */
[----:B------:R-:W-:Y:S01]  /*5d40*/  F2FP.F16.F32.PACK_AB R76, R79, R126 ;  /* 0x0000007e4f4c723e */ /* 0x000fe200000000ff */
[----:B------:R-:W-:Y:S02]  /*5d50*/  HADD2.F32 R78, -RZ, R78.H1_H1 ;  /* 0x3000004eff4e7230 */ /* 0x000fe40000004100 */
[----:B------:R-:W-:-:S02]  /*5d60*/  HADD2.F32 R14, -RZ, R14.H1_H1 ;  /* 0x3000000eff0e7230 */ /* 0x000fc40000004100 */
[----:B------:R-:W-:Y:S02]  /*5d70*/  HADD2.F32 R48, -RZ, R123.H1_H1 ;  /* 0x3000007bff307230 */ /* 0x000fe40000004100 */
[-C--:B------:R-:W-:Y:S01]  /*5d80*/  FMUL.FTZ R123, R78, R51.reuse ;  /* 0x000000334e7b7220 */ /* 0x080fe20000410000 */
[----:B------:R-:W-:Y:S02]  /*5d90*/  HADD2.F32 R49, -RZ, R44.H0_H0 ;  /* 0x2000002cff317230 */ /* 0x000fe40000004100 */
[-C--:B------:R-:W-:Y:S01]  /*5da0*/  FMUL.FTZ R44, R47, R50.reuse ;  /* 0x000000322f2c7220 */ /* 0x080fe20000410000 */
[C---:B------:R-:W-:Y:S01]  /*5db0*/  FMUL.FTZ R50, R45.reuse, R50 ;  /* 0x000000322d327220 */ /* 0x040fe20000410000 */
[C---:B------:R-:W-:Y:S01]  /*5dc0*/  FMUL.FTZ R51, R14.reuse, R51 ;  /* 0x000000330e337220 */ /* 0x040fe20000410000 */
[----:B------:R-:W-:Y:S02]  /*5dd0*/  IMAD.MOV.U32 R77, RZ, RZ, R46 ;  /* 0x000000ffff4d7224 */ /* 0x000fe400078e002e */
[-C--:B------:R-:W-:Y:S01]  /*5de0*/  FFMA.FTZ R44, R45, R48.reuse, -R44 ;  /* 0x000000302d2c7223 */ /* 0x080fe2000001082c */
[----:B------:R-:W-:Y:S01]  /*5df0*/  FFMA.FTZ R50, R47, R48, R50 ;  /* 0x000000302f327223 */ /* 0x000fe20000010032 */
[-C--:B------:R-:W-:Y:S01]  /*5e00*/  FFMA.FTZ R123, R14, R49.reuse, -R123 ;  /* 0x000000310e7b7223 */ /* 0x080fe2000001087b */
[----:B------:R-:W-:Y:S01]  /*5e10*/  FFMA.FTZ R51, R78, R49, R51 ;  /* 0x000000314e337223 */ /* 0x000fe20000010033 */
[----:B------:R-:W-:-:S02]  /*5e20*/  IMAD.MOV.U32 R15, RZ, RZ, R129 ;  /* 0x000000ffff0f7224 */ /* 0x000fc400078e0081 */
[----:B------:R-:W-:Y:S01]  /*5e30*/  IMAD.MOV.U32 R79, RZ, RZ, R127 ;  /* 0x000000ffff4f7224 */ /* 0x000fe200078e007f */
[----:B------:R-:W-:Y:S02]  /*5e40*/  F2FP.F16.F32.PACK_AB R14, R123, R44 ;  /* 0x0000002c7b0e723e */ /* 0x000fe400000000ff */
[----:B------:R-:W-:-:S07]  /*5e50*/  F2FP.F16.F32.PACK_AB R78, R51, R50 ;  /* 0x00000032334e723e */ /* 0x000fce00000000ff */
.L_x_8267:
[----:B------:R-:W-:Y:S05]  /*5e60*/  BSYNC B2 ;  /* 0x0000000000027941 */ /* 0x000fea0003800000 */
.L_x_8266:
[----:B------:R-:W-:Y:S01]  /*5e70*/  ISETP.GE.AND P4, PT, R11, R110, PT ;  /* 0x0000006e0b00720c */ /* 0x000fe20003f86270 */
[----:B0-----:R0:W-:-:S12]  /*5e80*/  ST.E.128 desc[UR54][R104.64], R12 ;  /* 0x0000000c68007985 */ /* 0x0011d8000c101d36 */
[----:B------:R-:W-:-:S05]  /*5e90*/  @!P4 IMAD.WIDE R106, R11, 0x2, R106 ;  /* 0x000000020b6ac825 */ /* 0x000fca00078e026a */
[----:B---3--:R0:W-:Y:S02]  /*5ea0*/  @!P4 ST.E.128 desc[UR54][R106.64], R76 ;  /* 0x0000004c6a00c985 */ /* 0x0081e4000c101d36 */
.L_x_8265:
[----:B------:R-:W-:Y:S05]  /*5eb0*/  BSYNC B1 ;  /* 0x0000000000017941 */ /* 0x000fea0003800000 */
.L_x_8264:
[----:B------:R-:W-:-:S03]  /*5ec0*/  UMOV UR4, 0xffffffff ;  /* 0xffffffff00047882 */ /* 0x000fc60000000000 */
[----:B------:R-:W-:Y:S05]  /*5ed0*/  BRA.DIV UR4, `(.L_x_8268) ;  /* 0x000001e204687947 */ /* 0x000fea000b800000 */
[----:B------:R0:W0:Y:S04]  /*5ee0*/  SHFL.IDX PT, R51, R103, 0x1, 0x181f ;  /* 0x00381f0067337f89 */ /* 0x00002800000e0000 */
[----:B------:R0:W0:Y:S02]  /*5ef0*/  SHFL.IDX PT, R50, R108, 0x1, 0x181f ;  /* 0x00381f006c327f89 */ /* 0x00002400000e0000 */
.L_x_8636:
[----:B------:R-:W-:Y:S01]  /*5f00*/  ISETP.GE.OR P4, PT, R217, R97, P1 ;  /* 0x00000061d900720c */ /* 0x000fe20000f86670 */
[----:B------:R-:W-:-:S12]  /*5f10*/  BSSY B1, `(.L_x_8269) ;  /* 0x0000075000017945 */ /* 0x000fd80003800000 */
        /* <DEDUP_REMOVED lines=15> */
[----:B------:R-:W-:Y:S02]  /*6010*/  IADD3 R12, R13, R12, R202 ;  /* 0x0000000c0d0c7210 */ /* 0x000fe40007ffe0ca */
[----:B------:R-:W-:-:S03]  /*6020*/  LEA R13, R19, R4, 0xe ;  /* 0x00000004130d7211 */ /* 0x000fc600078e70ff */
[----:B------:R-:W-:Y:S02]  /*6030*/  IMAD R15, R19, 0x4000, R12 ;  /* 0x00004000130f7824 */ /* 0x000fe400078e020c */
[--C-:B------:R-:W-:Y:S02]  /*6040*/  IMAD R13, R13, 0x2, R18.reuse ;  /* 0x000000020d0d7824 */ /* 0x100fe400078e0212 */
[----:B------:R-:W-:-:S04]  /*6050*/  IMAD R44, R15, 0x2, R18 ;  /* 0x000000020f2c7824 */ /* 0x000fc800078e0212 */
[----:B------:R-:W0:Y:S04]  /*6060*/  LDS.128 R12, [R13+0x18400] ;  /* 0x018400000d0c7984 */ /* 0x000e280000000c00 */
[----:B------:R-:W0:Y:S01]  /*6070*/  LDS.128 R44, [R44+0x18400] ;  /* 0x018400002c2c7984 */ /* 0x000e220000000c00 */
[----:B------:R-:W-:Y:S05]  /*6080*/  @P3 BRA `(.L_x_8272) ;  /* 0x0000000400603947 */ /* 0x000fea0003800000 */
[----:B---3--:R-:W-:Y:S02]  /*6090*/  SHF.R.U64 R107, R56, 0x10, R57 ;  /* 0x00000010386b7819 */ /* 0x008fe40000001239 */
[----:B------:R-:W-:Y:S02]  /*60a0*/  SHF.R.U64 R123, R52, 0x10, R53 ;  /* 0x00000010347b7819 */ /* 0x000fe40000001235 */
[----:B------:R-:W-:Y:S01]  /*60b0*/  SHF.R.U32.HI R56, RZ, 0x10, R57 ;  /* 0x00000010ff387819 */ /* 0x000fe20000011639 */
[----:B------:R-:W-:Y:S01]  /*60c0*/  HADD2.F32 R57, -RZ, R122.H1_H1 ;  /* 0x3000007aff397230 */ /* 0x000fe20000004100 */
[----:B------:R-:W-:Y:S01]  /*60d0*/  SHF.R.U32.HI R76, RZ, 0x10, R53 ;  /* 0x00000010ff4c7819 */ /* 0x000fe20000011635 */
[----:B0-----:R-:W-:Y:S01]  /*60e0*/  IMAD.MOV.U32 R53, RZ, RZ, R44 ;  /* 0x000000ffff357224 */ /* 0x001fe200078e002c */
[----:B------:R-:W-:Y:S01]  /*60f0*/  SHF.R.U64 R52, R54, 0x10, R55 ;  /* 0x0000001036347819 */ /* 0x000fe20000001237 */
[----:B------:R-:W-:Y:S01]  /*6100*/  IMAD.MOV.U32 R54, RZ, RZ, R46 ;  /* 0x000000ffff367224 */ /* 0x000fe200078e002e */
[----:B----4-:R-:W-:Y:S01]  /*6110*/  SHF.R.U64 R106, R58, 0x10, R59 ;  /* 0x000000103a6a7819 */ /* 0x010fe2000000123b */
[----:B------:R-:W-:Y:S01]  /*6120*/  IMAD.MOV.U32 R44, RZ, RZ, R14 ;  /* 0x000000ffff2c7224 */ /* 0x000fe200078e000e */
[----:B------:R-:W-:Y:S01]  /*6130*/  SHF.R.U32.HI R78, RZ, 0x10, R55 ;  /* 0x00000010ff4e7819 */ /* 0x000fe20000011637 */
[----:B------:R-:W-:Y:S01]  /*6140*/  HADD2.F32 R46, -RZ, R45.H0_H0 ;  /* 0x2000002dff2e7230 */ /* 0x000fe20000004100 */
[----:B------:R-:W-:Y:S01]  /*6150*/  SHF.R.U32.HI R77, RZ, 0x10, R59 ;  /* 0x00000010ff4d7819 */ /* 0x000fe2000001163b */
[----:B------:R-:W-:-:S02]  /*6160*/  HADD2.F32 R14, -RZ, R13.H0_H0 ;  /* 0x2000000dff0e7230 */ /* 0x000fc40000004100 */
[----:B------:R-:W-:Y:S02]  /*6170*/  HADD2.F32 R45, -RZ, R45.H1_H1 ;  /* 0x3000002dff2d7230 */ /* 0x000fe40000004100 */
[-C--:B------:R-:W-:Y:S01]  /*6180*/  FMUL.FTZ R59, R46, R57.reuse ;  /* 0x000000392e3b7220 */ /* 0x080fe20000410000 */
[----:B------:R-:W-:Y:S02]  /*6190*/  HADD2.F32 R58, -RZ, R56.H0_H0 ;  /* 0x20000038ff3a7230 */ /* 0x000fe40000004100 */
[----:B------:R-:W-:Y:S01]  /*61a0*/  FMUL.FTZ R57, R14, R57 ;  /* 0x000000390e397220 */ /* 0x000fe20000410000 */
[----:B------:R-:W-:Y:S02]  /*61b0*/  HADD2.F32 R55, -RZ, R120.H1_H1 ;  /* 0x30000078ff377230 */ /* 0x000fe40000004100 */
[----:B------:R-:W-:Y:S02]  /*61c0*/  HADD2.F32 R13, -RZ, R13.H1_H1 ;  /* 0x3000000dff0d7230 */ /* 0x000fe40000004100 */
[----:B------:R-:W-:-:S02]  /*61d0*/  HADD2.F32 R56, -RZ, R76.H0_H0 ;  /* 0x2000004cff387230 */ /* 0x000fc40000004100 */
[-C--:B------:R-:W-:Y:S01]  /*61e0*/  FMUL.FTZ R76, R45, R58.reuse ;  /* 0x0000003a2d4c7220 */ /* 0x080fe20000410000 */
[-C--:B------:R-:W-:Y:S01]  /*61f0*/  FFMA.FTZ R59, R14, R55.reuse, -R59 ;  /* 0x000000370e3b7223 */ /* 0x080fe2000001083b */
[----:B------:R-:W-:Y:S01]  /*6200*/  FFMA.FTZ R57, R46, R55, R57 ;  /* 0x000000372e397223 */ /* 0x000fe20000010039 */
[C---:B------:R-:W-:Y:S01]  /*6210*/  FMUL.FTZ R58, R13.reuse, R58 ;  /* 0x0000003a0d3a7220 */ /* 0x040fe20000410000 */
[-C--:B------:R-:W-:Y:S01]  /*6220*/  FFMA.FTZ R76, R13, R56.reuse, -R76 ;  /* 0x000000380d4c7223 */ /* 0x080fe2000001084c */
[----:B------:R-:W-:Y:S02]  /*6230*/  HADD2.F32 R55, -RZ, R121.H1_H1 ;  /* 0x30000079ff377230 */ /* 0x000fe40000004100 */
[----:B------:R-:W-:Y:S02]  /*6240*/  HADD2.F32 R14, -RZ, R47.H0_H0 ;  /* 0x2000002fff0e7230 */ /* 0x000fe40000004100 */
[----:B------:R-:W-:Y:S01]  /*6250*/  FFMA.FTZ R58, R45, R56, R58 ;  /* 0x000000382d3a7223 */ /* 0x000fe2000001003a */
[----:B------:R-:W-:-:S02]  /*6260*/  HADD2.F32 R13, -RZ, R15.H0_H0 ;  /* 0x2000000fff0d7230 */ /* 0x000fc40000004100 */
[----:B------:R-:W-:Y:S02]  /*6270*/  HADD2.F32 R46, -RZ, R78.H0_H0 ;  /* 0x2000004eff2e7230 */ /* 0x000fe40000004100 */
[-C--:B------:R-:W-:Y:S01]  /*6280*/  FMUL.FTZ R78, R14, R55.reuse ;  /* 0x000000370e4e7220 */ /* 0x080fe20000410000 */
[----:B------:R-:W-:Y:S02]  /*6290*/  HADD2.F32 R45, -RZ, R119.H1_H1 ;  /* 0x30000077ff2d7230 */ /* 0x000fe40000004100 */
[----:B------:R-:W-:Y:S01]  /*62a0*/  FMUL.FTZ R55, R13, R55 ;  /* 0x000000370d377220 */ /* 0x000fe20000410000 */
[----:B------:R-:W-:Y:S01]  /*62b0*/  HADD2.F32 R47, -RZ, R47.H1_H1 ;  /* 0x3000002fff2f7230 */ /* 0x000fe20000004100 */
[----:B------:R-:W-:Y:S01]  /*62c0*/  F2FP.F16.F32.PACK_AB R57, R58, R57 ;  /* 0x000000393a39723e */ /* 0x000fe200000000ff */
[----:B------:R-:W-:Y:S02]  /*62d0*/  HADD2.F32 R56, -RZ, R77.H0_H0 ;  /* 0x2000004dff387230 */ /* 0x000fe40000004100 */
[----:B------:R-:W-:Y:S01]  /*62e0*/  FFMA.FTZ R79, R14, R45, R55 ;  /* 0x0000002d0e4f7223 */ /* 0x000fe20000010037 */
[----:B------:R-:W-:-:S02]  /*62f0*/  HADD2.F32 R15, -RZ, R15.H1_H1 ;  /* 0x3000000fff0f7230 */ /* 0x000fc40000004100 */
[----:B------:R-:W-:Y:S01]  /*6300*/  FFMA.FTZ R78, R13, R45, -R78 ;  /* 0x0000002d0d4e7223 */ /* 0x000fe2000001084e */
[----:B------:R-:W-:Y:S02]  /*6310*/  HADD2.F32 R122, -RZ, R122.H0_H0 ;  /* 0x2000007aff7a7230 */ /* 0x000fe40000004100 */
[-C--:B------:R-:W-:Y:S01]  /*6320*/  FMUL.FTZ R104, R47, R56.reuse ;  /* 0x000000382f687220 */ /* 0x080fe20000410000 */
[----:B------:R-:W-:Y:S02]  /*6330*/  HADD2.F32 R14, -RZ, R53.H0_H0 ;  /* 0x20000035ff0e7230 */ /* 0x000fe40000004100 */
[C---:B------:R-:W-:Y:S01]  /*6340*/  FMUL.FTZ R56, R15.reuse, R56 ;  /* 0x000000380f387220 */ /* 0x040fe20000410000 */
[----:B------:R-:W-:Y:S02]  /*6350*/  HADD2.F32 R45, -RZ, R107.H0_H0 ;  /* 0x2000006bff2d7230 */ /* 0x000fe40000004100 */
[----:B------:R-:W-:Y:S01]  /*6360*/  FFMA.FTZ R105, R15, R46, -R104 ;  /* 0x0000002e0f697223 */ /* 0x000fe20000010868 */
[----:B------:R-:W-:-:S02]  /*6370*/  HADD2.F32 R53, -RZ, R53.H1_H1 ;  /* 0x30000035ff357230 */ /* 0x000fc40000004100 */
[----:B------:R-:W-:Y:S01]  /*6380*/  FFMA.FTZ R104, R47, R46, R56 ;  /* 0x0000002e2f687223 */ /* 0x000fe20000010038 */
[----:B------:R-:W-:Y:S02]  /*6390*/  HADD2.F32 R120, -RZ, R120.H0_H0 ;  /* 0x20000078ff787230 */ /* 0x000fe40000004100 */
[-C--:B------:R-:W-:Y:S01]  /*63a0*/  FMUL.FTZ R46, R14, R122.reuse ;  /* 0x0000007a0e2e7220 */ /* 0x080fe20000410000 */
[--C-:B------:R-:W-:Y:S02]  /*63b0*/  HADD2.F32 R13, -RZ, R12.reuse.H0_H0 ;  /* 0x2000000cff0d7230 */ /* 0x100fe40000004100 */
[----:B------:R-:W-:Y:S01]  /*63c0*/  FMUL.FTZ R55, R53, R45 ;  /* 0x0000002d35377220 */ /* 0x000fe20000410000 */
        /* <DEDUP_REMOVED lines=30> */
[----:B------:R-:W-:Y:S01]  /*65b0*/  F2FP.F16.F32.PACK_AB R78, R45, R14 ;  /* 0x0000000e2d4e723e */ /* 0x000fe200000000ff */
[----:B------:R-:W-:Y:S01]  /*65c0*/  IMAD.MOV.U32 R45, RZ, RZ, R57 ;  /* 0x000000ffff2d7224 */ /* 0x000fe200078e0039 */
[----:B------:R-:W-:Y:S01]  /*65d0*/  F2FP.F16.F32.PACK_AB R13, R76, R59 ;  /* 0x0000003b4c0d723e */ /* 0x000fe200000000ff */
[----:B------:R-:W-:Y:S01]  /*65e0*/  IMAD.MOV.U32 R14, RZ, RZ, R46 ;  /* 0x000000ffff0e7224 */ /* 0x000fe200078e002e */
[----:B------:R-:W-:Y:S01]  /*65f0*/  MOV R44, R56 ;  /* 0x00000038002c7202 */ /* 0x000fe20000000f00 */
[----:B------:R-:W-:-:S07]  /*6600*/  IMAD.MOV.U32 R46, RZ, RZ, R78 ;  /* 0x000000ffff2e7224 */ /* 0x000fce00078e004e */
.L_x_8272:
[----:B------:R-:W-:Y:S05]  /*6610*/  BSYNC B2 ;  /* 0x0000000000027941 */ /* 0x000fea0003800000 */
.L_x_8271:
[----:B------:R-:W-:Y:S01]  /*6620*/  ISETP.GE.AND P4, PT, R11, R110, PT ;  /* 0x0000006e0b00720c */ /* 0x000fe20003f86270 */
[----:B0-----:R0:W-:-:S12]  /*6630*/  ST.E.128 desc[UR54][R48.64], R12 ;  /* 0x0000000c30007985 */ /* 0x0011d8000c101d36 */
[----:B------:R-:W-:-:S05]  /*6640*/  @!P4 IMAD.WIDE R50, R11, 0x2, R50 ;  /* 0x000000020b32c825 */ /* 0x000fca00078e0232 */
[----:B------:R0:W-:Y:S02]  /*6650*/  @!P4 ST.E.128 desc[UR54][R50.64], R44 ;  /* 0x0000002c3200c985 */ /* 0x0001e4000c101d36 */
.L_x_8270:
[----:B------:R-:W-:Y:S05]  /*6660*/  BSYNC B1 ;  /* 0x0000000000017941 */ /* 0x000fea0003800000 */
.L_x_8269:
[----:B------:R-:W-:-:S03]  /*6670*/  UMOV UR4, 0xffffffff ;  /* 0xffffffff00047882 */ /* 0x000fc60000000000 */
[----:B------:R-:W-:Y:S05]  /*6680*/  BRA.DIV UR4, `(.L_x_8273) ;  /* 0x000001da04c87947 */ /* 0x000fea000b800000 */
[----:B0-----:R0:W0:Y:S04]  /*6690*/  SHFL.IDX PT, R45, R103, 0x2, 0x181f ;  /* 0x00581f00672d7f89 */ /* 0x00102800000e0000 */
[----:B------:R0:W0:Y:S02]  /*66a0*/  SHFL.IDX PT, R14, R108, 0x2, 0x181f ;  /* 0x00581f006c0e7f89 */ /* 0x00002400000e0000 */
.L_x_8640:
[----:B------:R-:W-:Y:S01]  /*66b0*/  ISETP.GE.OR P4, PT, R216, R97, P1 ;  /* 0x00000061d800720c */ /* 0x000fe20000f86670 */
[----:B------:R-:W-:-:S12]  /*66c0*/  BSSY B1, `(.L_x_8274) ;  /* 0x0000075000017945 */ /* 0x000fd80003800000 */
[----:B------:R-:W-:Y:S05]  /*66d0*/  @P4 BRA `(.L_x_8275) ;  /* 0x0000000400cc4947 */ /* 0x000fea0003800000 */
[----:B------:R-:W-:Y:S01]  /*66e0*/  SEL R11, R37, R112, !P0 ;  /* 0x00000070250b7207 */ /* 0x000fe20004000000 */
[----:B0-----:R-:W-:Y:S01]  /*66f0*/  IMAD.MOV.U32 R50, RZ, RZ, R14 ;  /* 0x000000ffff327224 */ /* 0x001fe200078e000e */
[C---:B------:R-:W-:Y:S01]  /*6700*/  LEA R48, P4, R41.reuse, R14, 0x1 ;  /* 0x0000000e29307211 */ /* 0x040fe200078808ff */
[----:B------:R-:W-:Y:S01]  /*6710*/  IMAD.MOV.U32 R51, RZ, RZ, R45 ;  /* 0x000000ffff337224 */ /* 0x000fe200078e002d */
[----:B------:R-:W-:Y:S01]  /*6720*/  SHF.R.S32.HI R12, RZ, 0x1f, R11 ;  /* 0x0000001fff0c7819 */ /* 0x000fe2000001140b */
[----:B------:R-:W-:Y:S01]  /*6730*/  BSSY B2, `(.L_x_8276) ;  /* 0x0000069000027945 */ /* 0x000fe20003800000 */
        /* <DEDUP_REMOVED lines=8> */
[----:B------:R-:W-:Y:S02]  /*67c0*/  LOP3.LUT R12, R13, R224, RZ, 0x3c, !PT ;  /* 0x000000e00d0c7212 */ /* 0x000fe400078e3cff */
[----:B------:R-:W-:Y:S02]  /*67d0*/  LEA R13, R19, R5, 0xe ;  /* 0x00000005130d7211 */ /* 0x000fe400078e70ff */
[----:B------:R-:W-:-:S03]  /*67e0*/  LOP3.LUT R15, R15, 0x7fffe000, RZ, 0xc0, !PT ;  /* 0x7fffe0000f0f7812 */ /* 0x000fc600078ec0ff */
[----:B------:R-:W-:Y:S01]  /*67f0*/  IMAD R13, R13, 0x2, R18 ;  /* 0x000000020d0d7824 */ /* 0x000fe200078e0212 */
[----:B------:R-:W-:-:S05]  /*6800*/  IADD3 R12, R12, R15, R201 ;  /* 0x0000000f0c0c7210 */ /* 0x000fca0007ffe0c9 */
[----:B------:R-:W-:-:S04]  /*6810*/  IMAD R15, R19, 0x4000, R12 ;  /* 0x00004000130f7824 */ /* 0x000fc800078e020c */
[----:B------:R-:W-:Y:S02]  /*6820*/  IMAD R44, R15, 0x2, R18 ;  /* 0x000000020f2c7824 */ /* 0x000fe400078e0212 */
[----:B------:R-:W0:Y:S04]  /*6830*/  LDS.128 R12, [R13+0x18400] ;  /* 0x018400000d0c7984 */ /* 0x000e280000000c00 */
[----:B------:R-:W0:Y:S01]  /*6840*/  LDS.128 R44, [R44+0x18400] ;  /* 0x018400002c2c7984 */ /* 0x000e220000000c00 */
[----:B------:R-:W-:Y:S05]  /*6850*/  @P3 BRA `(.L_x_8277) ;  /* 0x0000000400583947 */ /* 0x000fea0003800000 */
[----:B------:R-:W-:Y:S01]  /*6860*/  SHF.R.U32.HI R56, RZ, 0x10, R65 ;  /* 0x00000010ff387819 */ /* 0x000fe20000011641 */
[----:B0-----:R-:W-:Y:S01]  /*6870*/  IMAD.MOV.U32 R52, RZ, RZ, R44 ;  /* 0x000000ffff347224 */ /* 0x001fe200078e002c */
[----:B------:R-:W-:Y:S01]  /*6880*/  MOV R44, R14 ;  /* 0x0000000e002c7202 */ /* 0x000fe20000000f00 */
        /* <DEDUP_REMOVED lines=83> */
.L_x_8277:
[----:B------:R-:W-:Y:S05]  /*6dc0*/  BSYNC B2 ;  /* 0x0000000000027941 */ /* 0x000fea0003800000 */
.L_x_8276:
[----:B------:R-:W-:Y:S01]  /*6dd0*/  ISETP.GE.AND P4, PT, R11, R110, PT ;  /* 0x0000006e0b00720c */ /* 0x000fe20003f86270 */
[----:B0-----:R0:W-:-:S12]  /*6de0*/  ST.E.128 desc[UR54][R48.64], R12 ;  /* 0x0000000c30007985 */ /* 0x0011d8000c101d36 */
[----:B------:R-:W-:-:S05]  /*6df0*/  @!P4 IMAD.WIDE R50, R11, 0x2, R50 ;  /* 0x000000020b32c825 */ /* 0x000fca00078e0232 */
[----:B------:R0:W-:Y:S02]  /*6e00*/  @!P4 ST.E.128 desc[UR54][R50.64], R44 ;  /* 0x0000002c3200c985 */ /* 0x0001e4000c101d36 */
.L_x_8275:
[----:B------:R-:W-:Y:S05]  /*6e10*/  BSYNC B1 ;  /* 0x0000000000017941 */ /* 0x000fea0003800000 */
.L_x_8274:
[----:B------:R-:W-:-:S03]  /*6e20*/  UMOV UR4, 0xffffffff ;  /* 0xffffffff00047882 */ /* 0x000fc60000000000 */
[----:B------:R-:W-:Y:S05]  /*6e30*/  BRA.DIV UR4, `(.L_x_8278) ;  /* 0x000001d604247947 */ /* 0x000fea000b800000 */
[----:B01----:R-:W0:Y:S04]  /*6e40*/  SHFL.IDX PT, R103, R103, 0x3, 0x181f ;  /* 0x00781f0067677f89 */ /* 0x003e2800000e0000 */
[----:B------:R-:W1:Y:S02]  /*6e50*/  SHFL.IDX PT, R108, R108, 0x3, 0x181f ;  /* 0x00781f006c6c7f89 */ /* 0x000e6400000e0000 */
.L_x_8644:
[----:B------:R-:W-:-:S13]  /*6e60*/  ISETP.GE.OR P4, PT, R215, R97, P1 ;  /* 0x00000061d700720c */ /* 0x000fda0000f86670 */
[----:B------:R-:W-:Y:S05]  /*6e70*/  @P4 BRA `(.L_x_8251) ;  /* 0x0000000c007c4947 */ /* 0x000fea0003800000 */
[----:B------:R-:W-:Y:S01]  /*6e80*/  SEL R112, R37, R112, !P0 ;  /* 0x0000007025707207 */ /* 0x000fe20004000000 */
[----:B------:R-:W-:Y:S01]  /*6e90*/  BSSY B1, `(.L_x_8279) ;  /* 0x000006b000017945 */ /* 0x000fe20003800000 */
[C---:B-1----:R-:W-:Y:S02]  /*6ea0*/  LEA R48, P4, R41.reuse, R108, 0x1 ;  /* 0x0000006c29307211 */ /* 0x042fe400078808ff */
[----:B------:R-:W-:Y:S02]  /*6eb0*/  SHF.R.S32.HI R11, RZ, 0x1f, R112 ;  /* 0x0000001fff0b7819 */ /* 0x000fe40000011470 */
[----:B0-----:R-:W-:Y:S02]  /*6ec0*/  LEA.HI.X R49, R41, R103, R90, 0x1, P4 ;  /* 0x0000006729317211 */ /* 0x001fe400020f0c5a */
        /* <DEDUP_REMOVED lines=15> */
[----:B------:R-:W1:Y:S01]  /*6fc0*/  LDS.128 R44, [R44+0x18400] ;  /* 0x018400002c2c7984 */ /* 0x000e620000000c00 */
[----:B------:R-:W-:Y:S05]  /*6fd0*/  @P3 BRA `(.L_x_8280) ;  /* 0x0000000400583947 */ /* 0x000fea0003800000 */
[----:B------:R-:W-:Y:S01]  /*6fe0*/  SHF.R.U32.HI R54, RZ, 0x10, R73 ;  /* 0x00000010ff367819 */ /* 0x000fe20000011649 */
[----:B-1----:R-:W-:Y:S01]  /*6ff0*/  IMAD.MOV.U32 R50, RZ, RZ, R44 ;  /* 0x000000ffff327224 */ /* 0x002fe200078e002c */
        /* <DEDUP_REMOVED lines=14> */
[----:B------:R-:W-:Y:S02]  /*70e0*/  HADD2.F32 R55, -RZ, R109.H0_H0 ;  /* 0x2000006dff377230 */ /* 0x000fe40000004100 */
[-C--:B------:R-:W-:Y:S01]  /*70f0*/  FMUL.FTZ R56, R45, R54.reuse ;  /* 0x000000362d387220 */ /* 0x080fe20000410000 */
[----:B------:R-:W-:Y:S02]  /*7100*/  HADD2.F32 R52, -RZ, R52.H0_H0 ;  /* 0x20000034ff347230 */ /* 0x000fe40000004100 */
[C---:B------:R-:W-:Y:S01]  /*7110*/  FMUL.FTZ R54, R13.reuse, R54 ;  /* 0x000000360d367220 */ /* 0x040fe20000410000 */
[----:B------:R-:W-:Y:S02]  /*7120*/  HADD2.F32 R53, -RZ, R113.H0_H0 ;  /* 0x20000071ff357230 */ /* 0x000fe40000004100 */
[-C--:B------:R-:W-:Y:S01]  /*7130*/  FMUL.FTZ R57, R46, R55.reuse ;  /* 0x000000372e397220 */ /* 0x080fe20000410000 */
[C---:B------:R-:W-:Y:S01]  /*7140*/  FMUL.FTZ R55, R14.reuse, R55 ;  /* 0x000000370e377220 */ /* 0x040fe20000410000 */
[-C--:B------:R-:W-:Y:S01]  /*7150*/  FFMA.FTZ R56, R13, R52.reuse, -R56 ;  /* 0x000000340d387223 */ /* 0x080fe20000010838 */
[----:B------:R-:W-:Y:S01]  /*7160*/  FFMA.FTZ R58, R45, R52, R54 ;  /* 0x000000342d3a7223 */ /* 0x000fe20000010036 */
[----:B------:R-:W-:Y:S01]  /*7170*/  FFMA.FTZ R57, R14, R53, -R57 ;  /* 0x000000350e397223 */ /* 0x000fe20000010839 */
[----:B------:R-:W-:-:S02]  /*7180*/  HADD2.F32 R52, -RZ, R111.H0_H0 ;  /* 0x2000006fff347230 */ /* 0x000fc40000004100 */
[----:B------:R-:W-:Y:S01]  /*7190*/  FFMA.FTZ R55, R46, R53, R55 ;  /* 0x000000352e377223 */ /* 0x000fe20000010037 */
[----:B------:R-:W-:Y:S02]  /*71a0*/  HADD2.F32 R13, -RZ, R15.H0_H0 ;  /* 0x2000000fff0d7230 */ /* 0x000fe40000004100 */
[--C-:B------:R-:W-:Y:S02]  /*71b0*/  HADD2.F32 R14, -RZ, R47.reuse.H0_H0 ;  /* 0x2000002fff0e7230 */ /* 0x100fe40000004100 */
[----:B------:R-:W-:Y:S02]  /*71c0*/  HADD2.F32 R45, -RZ, R114.H0_H0 ;  /* 0x20000072ff2d7230 */ /* 0x000fe40000004100 */
[-C--:B------:R-:W-:Y:S01]  /*71d0*/  FMUL.FTZ R53, R13, R52.reuse ;  /* 0x000000340d357220 */ /* 0x080fe20000410000 */
[----:B------:R-:W-:Y:S02]  /*71e0*/  HADD2.F32 R47, -RZ, R47.H1_H1 ;  /* 0x3000002fff2f7230 */ /* 0x000fe40000004100 */
[----:B------:R-:W-:Y:S01]  /*71f0*/  FMUL.FTZ R60, R14, R52 ;  /* 0x000000340e3c7220 */ /* 0x000fe20000410000 */
[----:B------:R-:W-:-:S02]  /*7200*/  HADD2.F32 R54, -RZ, R74.H0_H0 ;  /* 0x2000004aff367230 */ /* 0x000fc40000004100 */
[-C--:B------:R-:W-:Y:S01]  /*7210*/  FFMA.FTZ R59, R14, R45.reuse, R53 ;  /* 0x0000002d0e3b7223 */ /* 0x080fe20000010035 */
[----:B------:R-:W-:Y:S02]  /*7220*/  HADD2.F32 R15, -RZ, R15.H1_H1 ;  /* 0x3000000fff0f7230 */ /* 0x000fe40000004100 */
[----:B------:R-:W-:Y:S01]  /*7230*/  FFMA.FTZ R60, R13, R45, -R60 ;  /* 0x0000002d0d3c7223 */ /* 0x000fe2000001083c */
[----:B------:R-:W-:Y:S02]  /*7240*/  HADD2.F32 R46, -RZ, R70.H0_H0 ;  /* 0x20000046ff2e7230 */ /* 0x000fe40000004100 */
[-C--:B------:R-:W-:Y:S01]  /*7250*/  FMUL.FTZ R52, R47, R54.reuse ;  /* 0x000000362f347220 */ /* 0x080fe20000410000 */
[----:B------:R-:W-:Y:S02]  /*7260*/  HADD2.F32 R14, -RZ, R50.H0_H0 ;  /* 0x20000032ff0e7230 */ /* 0x000fe40000004100 */
[----:B------:R-:W-:Y:S01]  /*7270*/  FMUL.FTZ R54, R15, R54 ;  /* 0x000000360f367220 */ /* 0x000fe20000410000 */
[----:B------:R-:W-:-:S02]  /*7280*/  HADD2.F32 R109, -RZ, R109.H1_H1 ;  /* 0x3000006dff6d7230 */ /* 0x000fc40000004100 */
[-C--:B------:R-:W-:Y:S01]  /*7290*/  FFMA.FTZ R61, R15, R46.reuse, -R52 ;  /* 0x0000002e0f3d7223 */ /* 0x080fe20000010834 */
[----:B------:R-:W-:Y:S02]  /*72a0*/  HADD2.F32 R45, -RZ, R64.H0_H0 ;  /* 0x20000040ff2d7230 */ /* 0x000fe40000004100 */
[----:B------:R-:W-:Y:S01]  /*72b0*/  FFMA.FTZ R62, R47, R46, R54 ;  /* 0x0000002e2f3e7223 */ /* 0x000fe20000010036 */
[----:B------:R-:W-:Y:S02]  /*72c0*/  HADD2.F32 R13, -RZ, R12.H0_H0 ;  /* 0x2000000cff0d7230 */ /* 0x000fe40000004100 */
[----:B------:R-:W-:Y:S01]  /*72d0*/  FMUL.FTZ R46, R14, R109 ;  /* 0x0000006d0e2e7220 */ /* 0x000fe20000410000 */
[----:B------:R-:W-:Y:S01]  /*72e0*/  HADD2.F32 R50, -RZ, R50.H1_H1 ;  /* 0x30000032ff327230 */ /* 0x000fe20000004100 */
[----:B------:R-:W-:Y:S01]  /*72f0*/  F2FP.F16.F32.PACK_AB R55, R58, R55 ;  /* 0x000000373a37723e */ /* 0x000fe200000000ff */
[----:B------:R-:W-:Y:S02]  /*7300*/  HADD2.F32 R12, -RZ, R12.H1_H1 ;  /* 0x3000000cff0c7230 */ /* 0x000fe40000004100 */
[----:B------:R-:W-:Y:S01]  /*7310*/  FMUL.FTZ R109, R13, R109 ;  /* 0x0000006d0d6d7220 */ /* 0x000fe20000410000 */
[----:B------:R-:W-:-:S02]  /*7320*/  HADD2.F32 R113, -RZ, R113.H1_H1 ;  /* 0x30000071ff717230 */ /* 0x000fc40000004100 */
[-C--:B------:R-:W-:Y:S01]  /*7330*/  FMUL.FTZ R47, R50, R45.reuse ;  /* 0x0000002d322f7220 */ /* 0x080fe20000410000 */
[----:B------:R-:W-:Y:S02]  /*7340*/  HADD2.F32 R15, -RZ, R66.H0_H0 ;  /* 0x20000042ff0f7230 */ /* 0x000fe40000004100 */
[C---:B------:R-:W-:Y:S01]  /*7350*/  FMUL.FTZ R45, R12.reuse, R45 ;  /* 0x0000002d0c2d7220 */ /* 0x040fe20000410000 */
[----:B------:R-:W-:Y:S02]  /*7360*/  HADD2.F32 R111, -RZ, R111.H1_H1 ;  /* 0x3000006fff6f7230 */ /* 0x000fe40000004100 */
[----:B------:R-:W-:Y:S01]  /*7370*/  FFMA.FTZ R46, R13, R113, -R46 ;  /* 0x000000710d2e7223 */ /* 0x000fe2000001082e */
[----:B------:R-:W-:Y:S02]  /*7380*/  HADD2.F32 R13, -RZ, R51.H0_H0 ;  /* 0x20000033ff0d7230 */ /* 0x000fe40000004100 */
[-C--:B------:R-:W-:Y:S01]  /*7390*/  FFMA.FTZ R47, R12, R15.reuse, -R47 ;  /* 0x0000000f0c2f7223 */ /* 0x080fe2000001082f */
[----:B------:R-:W-:Y:S01]  /*73a0*/  FFMA.FTZ R50, R50, R15, R45 ;  /* 0x0000000f32327223 */ /* 0x000fe2000001002d */
[----:B------:R-:W-:-:S02]  /*73b0*/  HADD2.F32 R15, -RZ, R63.H0_H0 ;  /* 0x2000003fff0f7230 */ /* 0x000fc40000004100 */
[----:B------:R-:W-:Y:S01]  /*73c0*/  FFMA.FTZ R109, R14, R113, R109 ;  /* 0x000000710e6d7223 */ /* 0x000fe2000001006d */
[--C-:B------:R-:W-:Y:S02]  /*73d0*/  HADD2.F32 R12, -RZ, R44.reuse.H0_H0 ;  /* 0x2000002cff0c7230 */ /* 0x100fe40000004100 */
[----:B------:R-:W-:Y:S01]  /*73e0*/  FMUL.FTZ R45, R13, R111 ;  /* 0x0000006f0d2d7220 */ /* 0x000fe20000410000 */
[----:B------:R-:W-:Y:S01]  /*73f0*/  HADD2.F32 R51, -RZ, R51.H1_H1 ;  /* 0x30000033ff337230 */ /* 0x000fe20000004100 */
[----:B------:R-:W-:Y:S01]  /*7400*/  F2FP.F16.F32.PACK_AB R59, R62, R59 ;  /* 0x0000003b3e3b723e */ /* 0x000fe200000000ff */
[----:B------:R-:W-:Y:S02]  /*7410*/  HADD2.F32 R44, -RZ, R44.H1_H1 ;  /* 0x3000002cff2c7230 */ /* 0x000fe40000004100 */
[----:B------:R-:W-:Y:S01]  /*7420*/  FMUL.FTZ R52, R12, R111 ;  /* 0x0000006f0c347220 */ /* 0x000fe20000410000 */
[----:B------:R-:W-:Y:S02]  /*7430*/  HADD2.F32 R114, -RZ, R114.H1_H1 ;  /* 0x30000072ff727230 */ /* 0x000fe40000004100 */
        /* <DEDUP_REMOVED lines=9> */
[----:B------:R-:W-:Y:S01]  /*74d0*/  F2FP.F16.F32.PACK_AB R12, R47, R46 ;  /* 0x0000002e2f0c723e */ /* 0x000fe200000000ff */
[----:B------:R-:W-:Y:S01]  /*74e0*/  IMAD.MOV.U32 R47, RZ, RZ, R59 ;  /* 0x000000ffff2f7224 */ /* 0x000fe200078e003b */
[----:B------:R-:W-:Y:S01]  /*74f0*/  F2FP.F16.F32.PACK_AB R14, R44, R45 ;  /* 0x0000002d2c0e723e */ /* 0x000fe200000000ff */
[----:B------:R-:W-:Y:S01]  /*7500*/  IMAD.MOV.U32 R45, RZ, RZ, R55 ;  /* 0x000000ffff2d7224 */ /* 0x000fe200078e0037 */
[----:B------:R-:W-:-:S02]  /*7510*/  F2FP.F16.F32.PACK_AB R13, R56, R57 ;  /* 0x00000039380d723e */ /* 0x000fc400000000ff */
[----:B------:R-:W-:Y:S02]  /*7520*/  F2FP.F16.F32.PACK_AB R46, R51, R52 ;  /* 0x00000034332e723e */ /* 0x000fe400000000ff */
[----:B------:R-:W-:-:S07]  /*7530*/  MOV R44, R54 ;  /* 0x00000036002c7202 */ /* 0x000fce0000000f00 */
.L_x_8280:
[----:B------:R-:W-:Y:S05]  /*7540*/  BSYNC B1 ;  /* 0x0000000000017941 */ /* 0x000fea0003800000 */
.L_x_8279:
[----:B0-----:R0:W-:Y:S01]  /*7550*/  ST.E.128 desc[UR54][R48.64], R12 ;  /* 0x0000000c30007985 */ /* 0x0011e2000c101d36 */
[----:B------:R-:W-:Y:S01]  /*7560*/  ISETP.GE.AND P3, PT, R11, R110, PT ;  /* 0x0000006e0b00720c */ /* 0x000fe20003f66270 */
[----:B------:R-:W-:-:S12]  /*7570*/  IMAD.MOV.U32 R109, RZ, RZ, R103 ;  /* 0x000000ffff6d7224 */ /* 0x000fd800078e0067 */
[----:B------:R-:W-:Y:S05]  /*7580*/  @P3 BRA `(.L_x_8251) ;  /* 0x0000000400b83947 */ /* 0x000fea0003800000 */
[----:B0-----:R-:W-:-:S05]  /*7590*/  IMAD.WIDE R12, R11, 0x2, R108 ;  /* 0x000000020b0c7825 */ /* 0x001fca00078e026c */
[----:B-1----:R0:W-:Y:S01]  /*75a0*/  ST.E.128 desc[UR54][R12.64], R44 ;  /* 0x0000002c0c007985 */ /* 0x0021e2000c101d36 */
[----:B------:R-:W-:Y:S05]  /*75b0*/  BRA `(.L_x_8251) ;  /* 0x0000000400ac7947 */ /* 0x000fea0003800000 */
.L_x_8210:
[----:B------:R-:W-:-:S06]  /*75c0*/  UISETP.NE.AND UP0, UPT, UR39, 0x3, UPT ;  /* 0x000000032700788c */ /* 0x000fcc000bf05270 */
[----:B------:R-:W-:-:S13]  /*75d0*/  PLOP3.LUT P5, PT, PT, PT, UP0, 0x80, 0x0 ;  /* 0x000000000000781c */ /* 0x000fda0003faf008 */
[----:B------:R-:W-:Y:S05]  /*75e0*/  @!P5 BRA `(.L_x_8281) ;  /* 0x000000000004d947 */ /* 0x000fea0003800000 */
[----:B------:R-:W-:Y:S01]  /*75f0*/  BPT.TRAP 0x1 ;  /* 0x000000040000795c */ /* 0x000fe20000300000 */
.L_x_8281:
[----:B------:R-:W-:Y:S01]  /*7600*/  IMAD R91, R19, 0x8, R18 ;  /* 0x00000008135b7824 */ /* 0x000fe200078e0212 */
[----:B------:R-:W-:Y:S01]  /*7610*/  SHF.L.U32 R102, R192, 0x1f, RZ ;  /* 0x0000001fc0667819 */ /* 0x000fe200000006ff */
[----:B------:R-:W-:Y:S01]  /*7620*/  BSSY B1, `(.L_x_8282) ;  /* 0x0000004000017945 */ /* 0x000fe20003800000 */
[----:B------:R-:W-:Y:S02]  /*7630*/  SHF.R.S32.HI R99, RZ, 0x1f, R100 ;  /* 0x0000001fff637819 */ /* 0x000fe40000011464 */
[----:B------:R-:W0:Y:S02]  /*7640*/  SYNCS.PHASECHK.TRANS64.TRYWAIT P3, [R91+URZ+0x28890], R102 ;  /* 0x028890665b0075a7 */ /* 0x000e24000806017f */
[----:B0-----:R-:W-:Y:S05]  /*7650*/  @!P3 BRA `(.L_x_8283) ;  /* 0x000001cc0068b947 */ /* 0x001fea0003800000 */
.L_x_8645:
[----:B------:R-:W-:Y:S05]  /*7660*/  BSYNC B1 ;  /* 0x0000000000017941 */ /* 0x000fea0003800000 */
.L_x_8282:
        /* <DEDUP_REMOVED lines=18> */
[----:B------:R-:W-:Y:S01]  /*7790*/  IMAD.IADD R47, R97, 0x1, -R188 ;  /* 0x00000001612f7824 */ /* 0x000fe200078e0abc */
[----:B------:R-:W-:Y:S02]  /*77a0*/  IADD3 R15, R13, R15, RZ ;  /* 0x0000000f0d0f7210 */ /* 0x000fe40007ffe0ff */
[----:B------:R-:W-:Y:S01]  /*77b0*/  LEA R44, P3, R12, UR4, 0x1 ;  /* 0x000000040c2c7c11 */ /* 0x000fe2000f8608ff */
[----:B------:R-:W-:-:S03]  /*77c0*/  UMOV UR4, 0xffffffff ;  /* 0xffffffff00047882 */ /* 0x000fc60000000000 */
[----:B------:R-:W-:Y:S02]  /*77d0*/  LEA.HI.X R46, R12, UR5, R15, 0x1, P3 ;  /* 0x000000050c2e7c11 */ /* 0x000fe400098f0c0f */
[----:B------:R-:W-:Y:S01]  /*77e0*/  ISETP.GE.AND P3, PT, R47, 0x1, PT ;  /* 0x000000012f00780c */ /* 0x000fe20003f66270 */
[----:B------:R-:W-:-:S12]  /*77f0*/  BRA.DIV UR4, `(.L_x_8284) ;  /* 0x000001ce04147947 */ /* 0x000fd8000b800000 */
[----:B------:R1:W2:Y:S04]  /*7800*/  SHFL.IDX PT, R45, R46, RZ, 0x181f ;  /* 0x00181fff2e2d7589 */ /* 0x0002a800000e0000 */
[----:B------:R1:W3:Y:S02]  /*7810*/  SHFL.IDX PT, R14, R44, RZ, 0x181f ;  /* 0x00181fff2c0e7589 */ /* 0x0002e400000e0000 */
.L_x_8649:
        /* <DEDUP_REMOVED lines=13> */
.L_x_8286:
[----:B------:R-:W-:Y:S05]  /*78f0*/  BSYNC B1 ;  /* 0x0000000000017941 */ /* 0x000fea0003800000 */
.L_x_8285:
[----:B------:R-:W-:-:S03]  /*7900*/  UMOV UR4, 0xffffffff ;  /* 0xffffffff00047882 */ /* 0x000fc60000000000 */
[----:B------:R-:W-:Y:S05]  /*7910*/  BRA.DIV UR4, `(.L_x_8287) ;  /* 0x000001ce04147947 */ /* 0x000fea000b800000 */
[----:B--2---:R2:W0:Y:S04]  /*7920*/  SHFL.IDX PT, R45, R46, 0x1, 0x181f ;  /* 0x00381f002e2d7f89 */ /* 0x00442800000e0000 */
[----:B---34-:R2:W3:Y:S02]  /*7930*/  SHFL.IDX PT, R14, R44, 0x1, 0x181f ;  /* 0x00381f002c0e7f89 */ /* 0x0184e400000e0000 */
.L_x_8653:
        /* <DEDUP_REMOVED lines=14> */
.L_x_8289:
[----:B------:R-:W-:Y:S05]  /*7a20*/  BSYNC B1 ;  /* 0x0000000000017941 */ /* 0x000fea0003800000 */
.L_x_8288:
[----:B------:R-:W-:-:S03]  /*7a30*/  UMOV UR4, 0xffffffff ;  /* 0xffffffff00047882 */ /* 0x000fc60000000000 */
[----:B------:R-:W-:Y:S05]  /*7a40*/  BRA.DIV UR4, `(.L_x_8290) ;  /* 0x000001ce04107947 */ /* 0x000fea000b800000 */
[----:B0-----:R0:W0:Y:S04]  /*7a50*/  SHFL.IDX PT, R45, R46, 0x2, 0x181f ;  /* 0x00581f002e2d7f89 */ /* 0x00102800000e0000 */
[----:B---34-:R3:W4:Y:S02]  /*7a60*/  SHFL.IDX PT, R14, R44, 0x2, 0x181f ;  /* 0x00581f002c0e7f89 */ /* 0x01872400000e0000 */
.L_x_8657:
        /* <DEDUP_REMOVED lines=14> */
.L_x_8292:
[----:B------:R-:W-:Y:S05]  /*7b50*/  BSYNC B1 ;  /* 0x0000000000017941 */ /* 0x000fea0003800000 */
.L_x_8291:
[----:B------:R-:W-:-:S03]  /*7b60*/  UMOV UR4, 0xffffffff ;  /* 0xffffffff00047882 */ /* 0x000fc60000000000 */
[----:B------:R-:W-:Y:S05]  /*7b70*/  BRA.DIV UR4, `(.L_x_8293) ;  /* 0x000001ce040c7947 */ /* 0x000fea000b800000 */
[----:B0-----:R0:W0:Y:S04]  /*7b80*/  SHFL.IDX PT, R45, R46, 0x3, 0x181f ;  /* 0x00781f002e2d7f89 */ /* 0x00102800000e0000 */
[----:B----4-:R4:W0:Y:S02]  /*7b90*/  SHFL.IDX PT, R14, R44, 0x3, 0x181f ;  /* 0x00781f002c0e7f89 */ /* 0x01082400000e0000 */
.L_x_8661:
        /* <DEDUP_REMOVED lines=13> */
.L_x_8251:
[----:B------:R-:W-:Y:S05]  /*7c70*/  BSYNC B0 ;  /* 0x0000000000007941 */ /* 0x000fea0003800000 */
.L_x_8209:
        /* <DEDUP_REMOVED lines=17> */
.L_x_8295:
[----:B------:R-:W-:Y:S05]  /*7d90*/  BSYNC B0 ;  /* 0x0000000000007941 */ /* 0x000fea0003800000 */
.L_x_8294:
[----:B------:R-:W5:Y:S01]  /*7da0*/  SYNCS.PHASECHK.TRANS64.TRYWAIT P4, [R91+URZ+0x288b0], R102 ;  /* 0x0288b0665b0075a7 */ /* 0x000f62000808017f */
[----:B------:R-:W-:Y:S01]  /*7db0*/  ULDC UR41, c[0x0][0x2f4] ;  /* 0x0000bd0000297ab9 */ /* 0x000fe20000000800 */
[----:B------:R-:W-:Y:S04]  /*7dc0*/  BSSY B0, `(.L_x_8296) ;  /* 0x0000002000007945 */ /* 0x000fe80003800000 */
[----:B-----5:R-:W-:Y:S05]  /*7dd0*/  @!P4 BRA `(.L_x_8297) ;  /* 0x000001c800bcc947 */ /* 0x020fea0003800000 */
.L_x_8662:
[----:B------:R-:W-:Y:S05]  /*7de0*/  BSYNC B0 ;  /* 0x0000000000007941 */ /* 0x000fea0003800000 */
.L_x_8296:
[----:B------:R-:W-:Y:S01]  /*7df0*/  ULDC.64 UR4, c[0x0][0x328] ;  /* 0x0000ca0000047ab9 */ /* 0x000fe20000000a00 */
[----:B------:R-:W-:Y:S01]  /*7e00*/  IMAD.IADD R97, R97, 0x1, -R188 ;  /* 0x0000000161617824 */ /* 0x000fe200078e0abc */
[----:B------:R-:W-:Y:S01]  /*7e10*/  BSSY B0, `(.L_x_8298) ;  /* 0x0000020000007945 */ /* 0x000fe20003800000 */
[----:B------:R-:W-:Y:S02]  /*7e20*/  IMAD R99, R99, UR4, RZ ;  /* 0x0000000463637c24 */ /* 0x000fe4000f8e02ff */
[----:B0---4-:R-:W-:-:S04]  /*7e30*/  IMAD.WIDE.U32 R12, R100, UR4, RZ ;  /* 0x00000004640c7c25 */ /* 0x011fc8000f8e00ff */
[----:B------:R-:W-:Y:S01]  /*7e40*/  IMAD R99, R100, UR5, R99 ;  /* 0x0000000564637c24 */ /* 0x000fe2000f8e0263 */
[----:B------:R-:W-:Y:S02]  /*7e50*/  ULDC.64 UR4, c[0x0][0x338] ;  /* 0x0000ce0000047ab9 */ /* 0x000fe40000000a00 */
[----:B------:R-:W-:Y:S02]  /*7e60*/  IMAD R98, R98, UR4, RZ ;  /* 0x0000000462627c24 */ /* 0x000fe4000f8e02ff */
[----:B------:R-:W-:Y:S02]  /*7e70*/  IMAD.IADD R13, R13, 0x1, R99 ;  /* 0x000000010d0d7824 */ /* 0x000fe400078e0263 */
[C---:B--2---:R-:W-:Y:S02]  /*7e80*/  IMAD R11, R101.reuse, UR5, R98 ;  /* 0x00000005650b7c24 */ /* 0x044fe4000f8e0262 */
        /* <DEDUP_REMOVED lines=10> */
[----:B-1----:R0:W1:Y:S01]  /*7f30*/  SHFL.IDX PT, R47, R48, RZ, 0x181f ;  /* 0x00181fff302f7589 */ /* 0x00206200000e0000 */
[----:B------:R-:W-:-:S03]  /*7f40*/  ISETP.GE.AND P4, PT, R97, 0x1, PT ;  /* 0x000000016100780c */ /* 0x000fc60003f86270 */
[----:B------:R0:W2:Y:S10]  /*7f50*/  SHFL.IDX PT, R13, R11, RZ, 0x181f ;  /* 0x00181fff0b0d7589 */ /* 0x0000b400000e0000 */
[----:B0-----:R-:W-:Y:S05]  /*7f60*/  @!P4 BRA `(.L_x_8299) ;  /* 0x000000000028c947 */ /* 0x001fea0003800000 */
[----:B------:R-:W-:-:S13]  /*7f70*/  ISETP.GE.AND P4, PT, R16, UR41, PT ;  /* 0x0000002910007c0c */ /* 0x000fda000bf86270 */
[----:B-1-3--:R-:W-:-:S04]  /*7f80*/  @!P4 LEA R44, P5, R16, R47, 0x1 ;  /* 0x0000002f102cc211 */ /* 0x00afc800078a08ff */
[----:B--2---:R-:W-:Y:S02]  /*7f90*/  @!P4 LEA.HI.X R45, R16, R13, R17, 0x1, P5 ;  /* 0x0000000d102dc211 */ /* 0x004fe400028f0c11 */
[----:B------:R-:W-:-:S13]  /*7fa0*/  ISETP.GE.AND P5, PT, R2, UR41, PT ;  /* 0x0000002902007c0c */ /* 0x000fda000bfa6270 */
[----:B------:R-:W-:-:S04]  /*7fb0*/  @!P5 LEA R46, P6, R2, R47, 0x1 ;  /* 0x0000002f022ed211 */ /* 0x000fc800078c08ff */
[----:B------:R-:W-:Y:S02]  /*7fc0*/  @!P5 LEA.HI.X R47, R2, R13, R185, 0x1, P6 ;  /* 0x0000000d022fd211 */ /* 0x000fe400030f0cb9 */
[----:B------:R-:W0:Y:S04]  /*7fd0*/  @!P4 LDS.128 R12, [R93+0x400] ;  /* 0x000400005d0cc984 */ /* 0x000e280000000c00 */
[----:B0-----:R-:W-:Y:S04]  /*7fe0*/  @!P4 ST.E.128 desc[UR54][R44.64], R12 ;  /* 0x0000000c2c00c985 */ /* 0x001fe8000c101d36 */
[----:B------:R-:W0:Y:S04]  /*7ff0*/  @!P5 LDS.128 R12, [R93+0x4400] ;  /* 0x004400005d0cd984 */ /* 0x000e280000000c00 */
[----:B0-----:R0:W-:Y:S02]  /*8000*/  @!P5 ST.E.128 desc[UR54][R46.64], R12 ;  /* 0x0000000c2e00d985 */ /* 0x0011e4000c101d36 */
.L_x_8299:
[----:B------:R-:W-:Y:S05]  /*8010*/  BSYNC B0 ;  /* 0x0000000000007941 */ /* 0x000fea0003800000 */
.L_x_8298:
[----:B------:R-:W-:Y:S01]  /*8020*/  ISETP.GE.AND P4, PT, R97, 0x21, PT ;  /* 0x000000216100780c */ /* 0x000fe20003f86270 */
[----:B0-2---:R0:W2:Y:S01]  /*8030*/  SHFL.IDX PT, R13, R11, 0x1, 0x181f ;  /* 0x00381f000b0d7f89 */ /* 0x0050a200000e0000 */
[----:B------:R-:W-:Y:S03]  /*8040*/  BSSY B0, `(.L_x_8300) ;  /* 0x000000d000007945 */ /* 0x000fe60003800000 */
[----:B-1----:R0:W1:Y:S08]  /*8050*/  SHFL.IDX PT, R47, R48, 0x1, 0x181f ;  /* 0x00381f00302f7f89 */ /* 0x00207000000e0000 */
        /* <DEDUP_REMOVED lines=11> */
.L_x_8301:
[----:B------:R-:W-:Y:S05]  /*8110*/  BSYNC B0 ;  /* 0x0000000000007941 */ /* 0x000fea0003800000 */
.L_x_8300:
        /* <DEDUP_REMOVED lines=15> */
.L_x_8303:
[----:B------:R-:W-:Y:S05]  /*8210*/  BSYNC B0 ;  /* 0x0000000000007941 */ /* 0x000fea0003800000 */
.L_x_8302:
[----:B------:R-:W-:Y:S01]  /*8220*/  ISETP.GE.AND P4, PT, R97, 0x61, PT ;  /* 0x000000616100780c */ /* 0x000fe20003f86270 */
[----:B------:R-:W4:Y:S01]  /*8230*/  SHFL.IDX PT, R11, R11, 0x3, 0x181f ;  /* 0x00781f000b0b7f89 */ /* 0x000f2200000e0000 */
[----:B------:R-:W-:Y:S03]  /*8240*/  BSSY B0, `(.L_x_8304) ;  /* 0x000000d000007945 */ /* 0x000fe60003800000 */
[----:B01----:R0:W1:Y:S08]  /*8250*/  SHFL.IDX PT, R47, R48, 0x3, 0x181f ;  /* 0x00781f00302f7f89 */ /* 0x00307000000e0000 */
[----:B0-----:R-:W-:Y:S05]  /*8260*/  @!P4 BRA `(.L_x_8305) ;  /* 0x000000000028c947 */ /* 0x001fea0003800000 */
[----:B------:R-:W-:-:S13]  /*8270*/  ISETP.GE.AND P4, PT, R16, UR41, PT ;  /* 0x0000002910007c0c */ /* 0x000fda000bf86270 */
[----:B--2---:R-:W0:Y:S01]  /*8280*/  @!P4 LDS.128 R12, [R93+0x3400] ;  /* 0x003400005d0cc984 */ /* 0x004e220000000c00 */
[----:B-1-3--:R-:W-:-:S04]  /*8290*/  @!P4 LEA R44, P5, R16, R47, 0x1 ;  /* 0x0000002f102cc211 */ /* 0x00afc800078a08ff */
[----:B----4-:R-:W-:Y:S02]  /*82a0*/  @!P4 LEA.HI.X R45, R16, R11, R17, 0x1, P5 ;  /* 0x0000000b102dc211 */ /* 0x010fe400028f0c11 */
[----:B------:R-:W-:-:S13]  /*82b0*/  ISETP.GE.AND P5, PT, R2, UR41, PT ;  /* 0x0000002902007c0c */ /* 0x000fda000bfa6270 */
[----:B------:R-:W-:-:S04]  /*82c0*/  @!P5 LEA R46, P6, R2, R47, 0x1 ;  /* 0x0000002f022ed211 */ /* 0x000fc800078c08ff */
[----:B------:R-:W-:Y:S01]  /*82d0*/  @!P5 LEA.HI.X R47, R2, R11, R185, 0x1, P6 ;  /* 0x0000000b022fd211 */ /* 0x000fe200030f0cb9 */
[----:B0-----:R-:W-:Y:S04]  /*82e0*/  @!P4 ST.E.128 desc[UR54][R44.64], R12 ;  /* 0x0000000c2c00c985 */ /* 0x001fe8000c101d36 */
[----:B------:R-:W0:Y:S04]  /*82f0*/  @!P5 LDS.128 R12, [R93+0x7400] ;  /* 0x007400005d0cd984 */ /* 0x000e280000000c00 */
[----:B0-----:R0:W-:Y:S02]  /*8300*/  @!P5 ST.E.128 desc[UR54][R46.64], R12 ;  /* 0x0000000c2e00d985 */ /* 0x0011e4000c101d36 */
.L_x_8305:
[----:B------:R-:W-:Y:S05]  /*8310*/  BSYNC B0 ;  /* 0x0000000000007941 */ /* 0x000fea0003800000 */
.L_x_8304:
        /* <DEDUP_REMOVED lines=22> */
.L_x_8204:
[----:B------:R-:W0:Y:S01]  /*8480*/  LDC R0, c[0x0][0x448] ;  /* 0x00011200ff007b82 */ /* 0x000e220000000800 */
[----:B------:R-:W-:-:S07]  /*8490*/  IADD3 R5, R190, 0x1, -R189 ;  /* 0x00000001be057810 */ /* 0x000fce0007ffe8bd */
[----:B------:R-:W4:Y:S01]  /*84a0*/  LDC.64 R6, c[0x0][0x9e0] ;  /* 0x00027800ff067b82 */ /* 0x000f220000000a00 */
[----:B0-----:R-:W-:Y:S01]  /*84b0*/  ISETP.NE.AND P1, PT, R0, 0x1, PT ;  /* 0x000000010000780c */ /* 0x001fe20003f25270 */
[----:B------:R-:W-:Y:S01]  /*84c0*/  VIADD R0, R193, 0x7f ;  /* 0x0000007fc1007836 */ /* 0x000fe20000000000 */
[----:B----4-:R-:W-:-:S11]  /*84d0*/  ISETP.GE.AND P2, PT, R7, 0x1, PT ;  /* 0x000000010700780c */ /* 0x010fd60003f46270 */
[----:B------:R-:W0:Y:S08]  /*84e0*/  @P1 LDC R3, c[0x0][0x44c] ;  /* 0x00011300ff031b82 */ /* 0x000e300000000800 */
[----:B------:R-:W4:Y:S01]  /*84f0*/  @P1 LDC R4, c[0x0][0x450] ;  /* 0x00011400ff041b82 */ /* 0x000f220000000800 */
[----:B0-----:R-:W-:-:S05]  /*8500*/  @P1 IMAD.HI.U32 R3, R0, R3, RZ ;  /* 0x0000000300031227 */ /* 0x001fca00078e00ff */
[----:B----4-:R-:W-:-:S05]  /*8510*/  @P1 SHF.R.U32.HI R0, RZ, R4, R3 ;  /* 0x00000004ff001219 */ /* 0x010fca0000011603 */
[----:B------:R-:W-:Y:S01]  /*8520*/  IMAD.IADD R5, R5, 0x1, R0 ;  /* 0x0000000105057824 */ /* 0x000fe200078e0200 */
[----:B------:R-:W-:Y:S06]  /*8530*/  @P0 BRA `(.L_x_8307) ;  /* 0x00000000000c0947 */ /* 0x000fec0003800000 */
[----:B------:R-:W0:Y:S01]  /*8540*/  FENCE.VIEW.ASYNC.G ;  /* 0x00000000000073c6 */ /* 0x000e220000000100 */
[----:B------:R-:W-:Y:S05]  /*8550*/  WARPSYNC.ALL ;  /* 0x0000000000007948 */ /* 0x000fea0003800000 */
[----:B0-----:R-:W-:Y:S06]  /*8560*/  BAR.ARV 0xc, 0x180 ;  /* 0x0306000000007b1d */ /* 0x001fec0000002000 */
.L_x_8307:
        /* <DEDUP_REMOVED lines=13> */
.L_x_8310:
[----:B------:R-:W-:-:S13]  /*8640*/  ISETP.NE.AND P0, PT, R7, 0x1, PT ;  /* 0x000000010700780c */ /* 0x000fda0003f05270 */
[----:B------:R-:W0:Y:S02]  /*8650*/  @P0 LDC.64 R4, c[0x0][0x9e8] ;  /* 0x00027a00ff040b82 */ /* 0x000e240000000a00 */
[----:B0-----:R-:W-:-:S05]  /*8660*/  @P0 IMAD.HI.U32 R4, R3, R4, RZ ;  /* 0x0000000403040227 */ /* 0x001fca00078e00ff */
[----:B------:R-:W-:-:S07]  /*8670*/  @P0 SHF.R.U32.HI R3, RZ, R5, R4 ;  /* 0x00000005ff030219 */ /* 0x000fce0000011604 */
.L_x_8311:
[----:B------:R-:W-:Y:S05]  /*8680*/  BSYNC B0 ;  /* 0x0000000000007941 */ /* 0x000fea0003800000 */
.L_x_8309:
[----:B------:R-:W-:-:S05]  /*8690*/  IMAD R3, R3, R7, R7 ;  /* 0x0000000703037224 */ /* 0x000fca00078e0207 */
[----:B------:R-:W-:-:S07]  /*86a0*/  VIMNMX R0, R0, R3, PT ;  /* 0x0000000300007248 */ /* 0x000fce0003fe0100 */
.L_x_8308:
[----:B------:R-:W0:Y:S01]  /*86b0*/  @P1 LDC R4, c[0x0][0x44c] ;  /* 0x00011300ff041b82 */ /* 0x000e220000000800 */
[----:B------:R-:W-:Y:S01]  /*86c0*/  IADD3 R0, R0, 0x7f, RZ ;  /* 0x0000007f00007810 */ /* 0x000fe20007ffe0ff */
[----:B------:R-:W-:-:S03]  /*86d0*/  ULDC UR4, c[0x0][0x9dc] ;  /* 0x0002770000047ab9 */ /* 0x000fc60000000800 */
[----:B------:R-:W-:-:S03]  /*86e0*/  SHF.R.S32.HI R3, RZ, 0x1f, R0 ;  /* 0x0000001fff037819 */ /* 0x000fc60000011400 */
[----:B------:R-:W4:Y:S01]  /*86f0*/  @P1 LDC R6, c[0x0][0x450] ;  /* 0x00011400ff061b82 */ /* 0x000f220000000800 */
[----:B------:R-:W-:-:S04]  /*8700*/  LEA.HI R3, R3, R0, RZ, 0x7 ;  /* 0x0000000003037211 */ /* 0x000fc800078f38ff */
[----:B------:R-:W-:-:S04]  /*8710*/  SHF.R.S32.HI R3, RZ, 0x7, R3 ;  /* 0x00000007ff037819 */ /* 0x000fc80000011403 */
[----:B------:R-:W-:Y:S01]  /*8720*/  VIMNMX R89, R96, R3, PT ;  /* 0x0000000360597248 */ /* 0x000fe20003fe0100 */
[----:B0-----:R-:W-:-:S04]  /*8730*/  @P1 IMAD.HI.U32 R5, R193, R4, RZ ;  /* 0x00000004c1051227 */ /* 0x001fc800078e00ff */
[----:B------:R-:W-:Y:S01]  /*8740*/  IMAD.MOV.U32 R4, RZ, RZ, R193 ;  /* 0x000000ffff047224 */ /* 0x000fe200078e00c1 */
[----:B----4-:R-:W-:-:S05]  /*8750*/  @P1 SHF.R.U32.HI R4, RZ, R6, R5 ;  /* 0x00000006ff041219 */ /* 0x010fca0000011605 */
        /* <DEDUP_REMOVED lines=13> */
.L_x_8314:
[----:B------:R-:W-:-:S13]  /*8830*/  ISETP.NE.AND P0, PT, R7, 0x1, PT ;  /* 0x000000010700780c */ /* 0x000fda0003f05270 */
[----:B------:R-:W0:Y:S02]  /*8840*/  @P0 LDC.64 R4, c[0x0][0x9e8] ;  /* 0x00027a00ff040b82 */ /* 0x000e240000000a00 */
[----:B0-----:R-:W-:-:S05]  /*8850*/  @P0 IMAD.HI.U32 R4, R0, R4, RZ ;  /* 0x0000000400040227 */ /* 0x001fca00078e00ff */
[----:B------:R-:W-:-:S07]  /*8860*/  @P0 SHF.R.U32.HI R0, RZ, R5, R4 ;  /* 0x00000005ff000219 */ /* 0x000fce0000011604 */
.L_x_8315:
[----:B------:R-:W-:Y:S05]  /*8870*/  BSYNC B0 ;  /* 0x0000000000007941 */ /* 0x000fea0003800000 */
.L_x_8313:
[----:B------:R-:W-:-:S05]  /*8880*/  IMAD R0, R0, R7, RZ ;  /* 0x0000000700007224 */ /* 0x000fca00078e02ff */
[----:B------:R-:W-:-:S07]  /*8890*/  VIMNMX R3, R3, R0, !PT ;  /* 0x0000000003037248 */ /* 0x000fce0007fe0100 */
.L_x_8312:
[----:B------:R-:W-:Y:S02]  /*88a0*/  SHF.R.S32.HI R0, RZ, 0x1f, R3 ;  /* 0x0000001fff007819 */ /* 0x000fe40000011403 */
[----:B------:R-:W-:Y:S02]  /*88b0*/  CS2R R20, SRZ ;  /* 0x0000000000147805 */ /* 0x000fe4000001ff00 */
[----:B------:R-:W-:Y:S02]  /*88c0*/  PLOP3.LUT P0, PT, PT, PT, PT, 0x80, 0x0 ;  /* 0x000000000000781c */ /* 0x000fe40003f0f070 */
[----:B------:R-:W-:Y:S02]  /*88d0*/  CS2R R150, SRZ ;  /* 0x0000000000967805 */ /* 0x000fe4000001ff00 */
[----:B------:R-:W-:Y:S02]  /*88e0*/  LEA.HI R0, R0, R3, RZ, 0x7 ;  /* 0x0000000300007211 */ /* 0x000fe400078f38ff */
[----:B------:R-:W-:-:S02]  /*88f0*/  CS2R R148, SRZ ;  /* 0x0000000000947805 */ /* 0x000fc4000001ff00 */
[----:B------:R-:W-:Y:S02]  /*8900*/  CS2R R146, SRZ ;  /* 0x0000000000927805 */ /* 0x000fe4000001ff00 */
[----:B------:R-:W-:Y:S02]  /*8910*/  CS2R R144, SRZ ;  /* 0x0000000000907805 */ /* 0x000fe4000001ff00 */
[----:B------:R-:W-:Y:S02]  /*8920*/  SHF.R.S32.HI R0, RZ, 0x7, R0 ;  /* 0x00000007ff007819 */ /* 0x000fe40000011400 */
[----:B------:R-:W-:Y:S01]  /*8930*/  CS2R R34, SRZ ;  /* 0x0000000000227805 */ /* 0x000fe2000001ff00 */
[----:B------:R-:W-:Y:S01]  /*8940*/  IMAD.MOV.U32 R142, RZ, RZ, RZ ;  /* 0x000000ffff8e7224 */ /* 0x000fe200078e00ff */
[----:B------:R-:W-:Y:S02]  /*8950*/  CS2R R32, SRZ ;  /* 0x0000000000207805 */ /* 0x000fe4000001ff00 */
[----:B------:R-:W-:Y:S01]  /*8960*/  VIMNMX R198, RZ, R0, !PT ;  /* 0x00000000ffc67248 */ /* 0x000fe20007fe0100 */
[----:B------:R-:W-:Y:S01]  /*8970*/  IMAD.MOV.U32 R141, RZ, RZ, RZ ;  /* 0x000000ffff8d7224 */ /* 0x000fe200078e00ff */
[----:B------:R-:W-:Y:S01]  /*8980*/  MOV R137, RZ ;  /* 0x000000ff00897202 */ /* 0x000fe20000000f00 */
[----:B------:R-:W-:Y:S01]  /*8990*/  IMAD.MOV.U32 R138, RZ, RZ, RZ ;  /* 0x000000ffff8a7224 */ /* 0x000fe200078e00ff */
[----:B------:R-:W-:-:S02]  /*89a0*/  ISETP.GT.AND P1, PT, R89, R198, PT ;  /* 0x000000c65900720c */ /* 0x000fc40003f24270 */
[----:B------:R-:W-:Y:S01]  /*89b0*/  CS2R R30, SRZ ;  /* 0x00000000001e7805 */ /* 0x000fe2000001ff00 */
[----:B------:R-:W-:Y:S01]  /*89c0*/  IMAD.MOV.U32 R134, RZ, RZ, RZ ;  /* 0x000000ffff867224 */ /* 0x000fe200078e00ff */
        /* <DEDUP_REMOVED lines=19> */
[----:B------:R-:W-:Y:S01]  /*8b00*/  CS2R R6, SRZ ;  /* 0x0000000000067805 */ /* 0x000fe2000001ff00 */
[----:B------:R-:W-:Y:S01]  /*8b10*/  IMAD.MOV.U32 R94, RZ, RZ, RZ ;  /* 0x000000ffff5e7224 */ /* 0x000fe200078e00ff */
[----:B------:R-:W-:Y:S01]  /*8b20*/  CS2R R90, SRZ ;  /* 0x00000000005a7805 */ /* 0x000fe2000001ff00 */
[----:B------:R-:W-:Y:S02]  /*8b30*/  IMAD.MOV.U32 R93, RZ, RZ, RZ ;  /* 0x000000ffff5d7224 */ /* 0x000fe400078e00ff */
[----:B------:R-:W-:Y:S02]  /*8b40*/  IMAD.MOV.U32 R3, RZ, RZ, RZ ;  /* 0x000000ffff037224 */ /* 0x000fe400078e00ff */
[----:B------:R-:W-:Y:S01]  /*8b50*/  IMAD.MOV.U32 R88, RZ, RZ, RZ ;  /* 0x000000ffff587224 */ /* 0x000fe200078e00ff */
[----:B------:R-:W-:Y:S06]  /*8b60*/  @!P1 BRA `(.L_x_8316) ;  /* 0x0000011800c09947 */ /* 0x000fec0003800000 */
[----:B------:R-:W-:-:S03]  /*8b70*/  UMOV UR4, 0xffffffff ;  /* 0xffffffff00047882 */ /* 0x000fc60000000000 */
[----:B------:R-:W-:Y:S05]  /*8b80*/  BRA.DIV UR4, `(.L_x_8317) ;  /* 0x000001be04647947 */ /* 0x000fea000b800000 */
[----:B------:R0:W3:Y:S02]  /*8b90*/  SHFL.IDX PT, R194, R218, RZ, 0x1f ;  /* 0x00001fffdac27589 */ /* 0x0000e400000e0000 */
.L_x_8665:
[----:B---3--:R-:W-:-:S04]  /*8ba0*/  LEA.HI R0, R194, R194, RZ, 0x1 ;  /* 0x000000c2c2007211 */ /* 0x008fc800078f08ff */
[----:B------:R-:W-:Y:S01]  /*8bb0*/  LOP3.LUT R3, R0, 0x1e, RZ, 0xc0, !PT ;  /* 0x0000001e00037812 */ /* 0x000fe200078ec0ff */
[----:B------:R-:W-:-:S03]  /*8bc0*/  IMAD.U32 R0, RZ, RZ, UR40 ;  /* 0x00000028ff007e24 */ /* 0x000fc6000f8e00ff */
[----:B------:R-:W-:Y:S02]  /*8bd0*/  IADD3 R3, R194, -R3, RZ ;  /* 0x80000003c2037210 */ /* 0x000fe40007ffe0ff */
[----:B------:R-:W-:Y:S02]  /*8be0*/  LOP3.LUT P0, RZ, R0, 0x3ff, RZ, 0xc0, !PT ;  /* 0x000003ff00ff7812 */ /* 0x000fe4000780c0ff */
[----:B------:R-:W-:Y:S02]  /*8bf0*/  LEA R3, R3, UR40, 0xd ;  /* 0x0000002803037c11 */ /* 0x000fe4000f8e68ff */
[----:B------:R-:W-:Y:S02]  /*8c00*/  P2R R25, PR, RZ, 0x1 ;  /* 0x00000001ff197803 */ /* 0x000fe40000000000 */
[----:B------:R-:W-:-:S04]  /*8c10*/  SHF.R.U32.HI R3, RZ, 0x4, R3 ;  /* 0x00000004ff037819 */ /* 0x000fc80000011603 */
[----:B------:R-:W-:-:S03]  /*8c20*/  LOP3.LUT R42, R3, 0x3fff, RZ, 0xc0, !PT ;  /* 0x00003fff032a7812 */ /* 0x000fc600078ec0ff */
[----:B------:R-:W-:Y:S05]  /*8c30*/  @!P0 BRA `(.L_x_8318) ;  /* 0x0000000000408947 */ /* 0x000fea0003800000 */
[----:B------:R-:W-:Y:S01]  /*8c40*/  MOV R0, 0x0 ;  /* 0x0000000000007802 */ /* 0x000fe20000000f00 */
[----:B------:R-:W-:Y:S01]  /*8c50*/  ULDC.64 UR4, c[0x4][0x138] ;  /* 0x01004e0000047ab9 */ /* 0x000fe20000000a00 */
[----:B------:R-:W-:Y:S01]  /*8c60*/  ULDC.64 UR6, c[0x4][0x140] ;  /* 0x0100500000067ab9 */ /* 0x000fe20000000a00 */
[----:B------:R-:W-:Y:S01]  /*8c70*/  IMAD.U32 R4, RZ, RZ, UR4 ;  /* 0x00000004ff047e24 */ /* 0x000fe2000f8e00ff */
[----:B------:R3:W4:Y:S01]  /*8c80*/  LDC.64 R14, c[0x4][R0] ;  /* 0x01000000000e7b82 */ /* 0x0007220000000a00 */
        /* <DEDUP_REMOVED lines=8> */
[----:B--23--:R-:W-:-:S07]  /*8d10*/  IMAD.MOV.U32 R13, RZ, RZ, RZ ;  /* 0x000000ffff0d7224 */ /* 0x00cfce00078e00ff */
[----:B------:R-:W-:-:S07]  /*8d20*/  LEPC R20, `(.L_x_8318) ;  /* 0x000000001014794e */ /* 0x000fce0000000000 */
[----:B01--45:R-:W-:Y:S05]  /*8d30*/  CALL.ABS.NOINC R14 ;  /* 0x000000000e007343 */ /* 0x033fea0003c00000 */
.L_x_8318:
[----:B------:R-:W-:Y:S02]  /*8d40*/  ULDC UR4, c[0x0][0x3f4] ;  /* 0x0000fd0000047ab9 */ /* 0x000fe40000000800 */
[----:B------:R-:W-:-:S13]  /*8d50*/  ISETP.LT.AND P0, PT, RZ, UR4, PT ;  /* 0x00000004ff007c0c */ /* 0x000fda000bf01270 */
[----:B------:R-:W-:Y:S05]  /*8d60*/  @P0 BRA `(.L_x_8319) ;  /* 0x0000000000400947 */ /* 0x000fea0003800000 */
[----:B------:R-:W-:-:S04]  /*8d70*/  ULEA.HI UR4, UR37, UR37, URZ, 0x1 ;  /* 0x0000002525047291 */ /* 0x000fc8000f8f083f */
[----:B------:R-:W-:-:S04]  /*8d80*/  ULOP3.LUT UR4, UR4, 0xfffffffe, URZ, 0xc0, !UPT ;  /* 0xfffffffe04047892 */ /* 0x000fc8000f8ec03f */
[----:B------:R-:W-:-:S06]  /*8d90*/  UIADD3 UR4, UR37, -UR4, URZ ;  /* 0x8000000425047290 */ /* 0x000fcc000fffe03f */
[----:B------:R-:W-:-:S05]  /*8da0*/  IMAD.U32 R3, RZ, RZ, UR4 ;  /* 0x00000004ff037e24 */ /* 0x000fca000f8e00ff */
[----:B------:R-:W-:-:S04]  /*8db0*/  SHF.L.U32 R3, R3, 0x1f, RZ ;  /* 0x0000001f03037819 */ /* 0x000fc800000006ff */
[----:B------:R3:W4:Y:S03]  /*8dc0*/  SYNCS.PHASECHK.TRANS64.TRYWAIT P0, [R18+URZ+0x28800], R3 ;  /* 0x02880003120075a7 */ /* 0x000726000800017f */
[----:B----4-:R-:W-:Y:S05]  /*8dd0*/  @!P0 NANOSLEEP.SYNCS 0x989680 ;  /* 0x009896800000895d */ /* 0x010fea0003900000 */
[----:B------:R-:W4:Y:S01]  /*8de0*/  @!P0 SYNCS.PHASECHK.TRANS64 P0, [R18+URZ+0x28800], R3 ;  /* 0x02880003120085a7 */ /* 0x000f22000800007f */
[----:B------:R-:W-:Y:S04]  /*8df0*/  BSSY B0, `(.L_x_8320) ;  /* 0x0000006000007945 */ /* 0x000fe80003800000 */
[----:B----4-:R-:W-:Y:S05]  /*8e00*/  @P0 BRA `(.L_x_8321) ;  /* 0x0000000000100947 */ /* 0x010fea0003800000 */
.L_x_8322:
[----:B----4-:R4:W0:Y:S02]  /*8e10*/  SYNCS.PHASECHK.TRANS64.TRYWAIT P0, [R18+URZ+0x28800], R3 ;  /* 0x02880003120075a7 */ /* 0x010824000800017f */
[----:B0-----:R-:W-:Y:S05]  /*8e20*/  @!P0 NANOSLEEP.SYNCS 0x989680 ;  /* 0x009896800000895d */ /* 0x001fea0003900000 */
[----:B------:R-:W0:Y:S02]  /*8e30*/  @!P0 SYNCS.PHASECHK.TRANS64 P0, [R18+URZ+0x28800], R3 ;  /* 0x02880003120085a7 */ /* 0x000e24000800007f */
[----:B0-----:R-:W-:Y:S05]  /*8e40*/  @!P0 BRA `(.L_x_8322) ;  /* 0xfffffffc00f08947 */ /* 0x001fea000383ffff */
.L_x_8321:
[----:B------:R-:W-:Y:S05]  /*8e50*/  BSYNC B0 ;  /* 0x0000000000007941 */ /* 0x000fea0003800000 */
.L_x_8320:
[----:B------:R-:W-:Y:S05]  /*8e60*/  BRA `(.L_x_8323) ;  /* 0x0000004c00a07947 */ /* 0x000fea0003800000 */
.L_x_8319:
[----:B------:R-:W-:Y:S01]  /*8e70*/  ISETP.NE.AND P0, PT, R25, RZ, PT ;  /* 0x000000ff1900720c */ /* 0x000fe20003f05270 */
[----:B------:R-:W-:Y:S01]  /*8e80*/  ULDC.64 UR4, c[0x0][0x3f8] ;  /* 0x0000fe0000047ab9 */ /* 0x000fe20000000a00 */
[----:B-----5:R-:W-:Y:S01]  /*8e90*/  SHF.R.S32.HI R0, RZ, 0x1f, R24 ;  /* 0x0000001fff007819 */ /* 0x020fe20000011418 */
[----:B------:R-:W-:Y:S01]  /*8ea0*/  ULDC.64 UR6, c[0x0][0x408] ;  /* 0x0001020000067ab9 */ /* 0x000fe20000000a00 */
[----:B------:R-:W-:-:S04]  /*8eb0*/  IMAD.WIDE.U32 R26, R24, UR4, RZ ;  /* 0x00000004181a7c25 */ /* 0x000fc8000f8e00ff */
[C---:B------:R-:W-:Y:S02]  /*8ec0*/  IMAD R3, R0.reuse, UR4, RZ ;  /* 0x0000000400037c24 */ /* 0x040fe4000f8e02ff */
[----:B------:R-:W-:Y:S02]  /*8ed0*/  IMAD R5, R0, UR6, RZ ;  /* 0x0000000600057c24 */ /* 0x000fe4000f8e02ff */
        /* <DEDUP_REMOVED lines=10> */
[----:B------:R3:W4:Y:S01]  /*8f80*/  LDC.64 R14, c[0x4][R0] ;  /* 0x01000000000e7b82 */ /* 0x0007220000000a00 */
        /* <DEDUP_REMOVED lines=8> */
[----:B--23--:R-:W-:-:S07]  /*9010*/  IMAD.MOV.U32 R13, RZ, RZ, RZ ;  /* 0x000000ffff0d7224 */ /* 0x00cfce00078e00ff */
[----:B------:R-:W-:-:S07]  /*9020*/  LEPC R20, `(.L_x_8324) ;  /* 0x000000001014794e */ /* 0x000fce0000000000 */
[----:B01--4-:R-:W-:Y:S05]  /*9030*/  CALL.ABS.NOINC R14 ;  /* 0x000000000e007343 */ /* 0x013fea0003c00000 */
.L_x_8324:
[----:B------:R-:W-:Y:S01]  /*9040*/  ULDC.U8 UR4, c[0x0][0x410] ;  /* 0x0001040000047ab9 */ /* 0x000fe20000000000 */
[----:B------:R-:W-:Y:S01]  /*9050*/  IMAD.IADD R57, R188, 0x1, R193 ;  /* 0x00000001bc397824 */ /* 0x000fe200078e02c1 */
[----:B------:R-:W-:Y:S01]  /*9060*/  ISETP.NE.AND P0, PT, RZ, UR4, PT ;  /* 0x00000004ff007c0c */ /* 0x000fe2000bf05270 */
[----:B------:R-:W-:Y:S02]  /*9070*/  BSSY B0, `(.L_x_8325) ;  /* 0x00004bf000007945 */ /* 0x000fe40003800000 */
[----:B------:R-:W-:-:S10]  /*9080*/  IMAD R3, R207, 0x20, R57 ;  /* 0x00000020cf037824 */ /* 0x000fd400078e0239 */
[----:B------:R-:W-:Y:S05]  /*9090*/  @!P0 BRA `(.L_x_8326) ;  /* 0x0000002400b88947 */ /* 0x000fea0003800000 */
[----:B------:R-:W3:Y:S01]  /*90a0*/  LDC R64, c[0x0][0x448] ;  /* 0x00011200ff407b82 */ /* 0x000ee20000000800 */
[----:B------:R-:W-:Y:S01]  /*90b0*/  ULDC.64 UR4, c[0x0][0x3f8] ;  /* 0x0000fe0000047ab9 */ /* 0x000fe20000000a00 */
[----:B------:R-:W-:Y:S01]  /*90c0*/  ULDC.64 UR6, c[0x0][0x408] ;  /* 0x0001020000067ab9 */ /* 0x000fe20000000a00 */
[----:B------:R-:W-:Y:S01]  /*90d0*/  MOV R11, R31 ;  /* 0x0000001f000b7202 */ /* 0x000fe20000000f00 */
[----:B------:R-:W-:Y:S02]  /*90e0*/  IMAD.MOV.U32 R8, RZ, RZ, R26 ;  /* 0x000000ffff087224 */ /* 0x000fe400078e001a */
[----:B------:R-:W-:Y:S02]  /*90f0*/  IMAD.MOV.U32 R9, RZ, RZ, R29 ;  /* 0x000000ffff097224 */ /* 0x000fe400078e001d */
[----:B------:R-:W-:Y:S01]  /*9100*/  IMAD.MOV.U32 R10, RZ, RZ, R24 ;  /* 0x000000ffff0a7224 */ /* 0x000fe200078e0018 */
[----:B---3--:R-:W-:-:S13]  /*9110*/  ISETP.NE.AND P0, PT, R64, 0x1, PT ;  /* 0x000000014000780c */ /* 0x008fda0003f05270 */
[----:B------:R-:W3:Y:S08]  /*9120*/  @P0 LDC R0, c[0x0][0x44c] ;  /* 0x00011300ff000b82 */ /* 0x000ef00000000800 */
[----:B------:R-:W4:Y:S01]  /*9130*/  @P0 LDC R5, c[0x0][0x450] ;  /* 0x00011400ff050b82 */ /* 0x000f220000000800 */
[----:B---3--:R-:W-:-:S05]  /*9140*/  @P0 IMAD.HI.U32 R0, R3, R0, RZ ;  /* 0x0000000003000227 */ /* 0x008fca00078e00ff */
[----:B----4-:R-:W-:-:S04]  /*9150*/  @P0 SHF.R.U32.HI R3, RZ, R5, R0 ;  /* 0x00000005ff030219 */ /* 0x010fc80000011600 */
[----:B------:R-:W-:Y:S01]  /*9160*/  SHF.R.S32.HI R0, RZ, 0x1f, R3 ;  /* 0x0000001fff007819 */ /* 0x000fe20000011403 */
[----:B------:R-:W-:-:S04]  /*9170*/  IMAD.WIDE.U32 R8, R3, UR4, R8 ;  /* 0x0000000403087c25 */ /* 0x000fc8000f8e0008 */
[C---:B------:R-:W-:Y:S02]  /*9180*/  IMAD R4, R0.reuse, UR4, RZ ;  /* 0x0000000400047c24 */ /* 0x040fe4000f8e02ff */
[----:B------:R-:W-:Y:S02]  /*9190*/  IMAD R0, R0, UR6, RZ ;  /* 0x0000000600007c24 */ /* 0x000fe4000f8e02ff */
[C---:B--2---:R-:W-:Y:S01]  /*91a0*/  IMAD R13, R3.reuse, UR5, R4 ;  /* 0x00000005030d7c24 */ /* 0x044fe2000f8e0204 */
        /* <DEDUP_REMOVED lines=12> */
[----:B------:R2:W3:Y:S04]  /*9270*/  SHFL.IDX PT, R0, R6, RZ, 0x181f ;  /* 0x00181fff06007589 */ /* 0x0004e800000e0000 */
[----:B------:R2:W4:Y:S04]  /*9280*/  SHFL.IDX PT, R3, R5, RZ, 0x181f ;  /* 0x00181fff05037589 */ /* 0x00052800000e0000 */
[----:B------:R2:W0:Y:S04]  /*9290*/  SHFL.IDX PT, R4, R8, RZ, 0x181f ;  /* 0x00181fff08047589 */ /* 0x00042800000e0000 */
[----:B------:R2:W0:Y:S02]  /*92a0*/  SHFL.IDX PT, R14, R7, RZ, 0x181f ;  /* 0x00181fff070e7589 */ /* 0x00042400000e0000 */
.L_x_8671:
[----:B------:R-:W-:Y:S01]  /*92b0*/  IMAD R64, R189, R64, RZ ;  /* 0x00000040bd407224 */ /* 0x000fe200078e02ff */
[----:B------:R-:W-:Y:S01]  /*92c0*/  BSSY B1, `(.L_x_8328) ;  /* 0x000001e000017945 */ /* 0x000fe20003800000 */
[----:B------:R-:W-:Y:S02]  /*92d0*/  CS2R R48, SRZ ;  /* 0x0000000000307805 */ /* 0x000fe4000001ff00 */
[----:B------:R-:W-:Y:S02]  /*92e0*/  CS2R R44, SRZ ;  /* 0x00000000002c7805 */ /* 0x000fe4000001ff00 */
[----:B-1----:R-:W-:Y:S02]  /*92f0*/  CS2R R46, SRZ ;  /* 0x00000000002e7805 */ /* 0x002fe4000001ff00 */
[----:B------:R-:W-:Y:S02]  /*9300*/  ISETP.GE.AND P0, PT, R57, R64, PT ;  /* 0x000000403900720c */ /* 0x000fe40003f06270 */
[----:B------:R-:W-:-:S11]  /*9310*/  CS2R R40, SRZ ;  /* 0x0000000000287805 */ /* 0x000fd6000001ff00 */
        /* <DEDUP_REMOVED lines=8> */
[C---:B------:R-:W-:Y:S01]  /*93a0*/  @!P5 IMAD.SHL.U32 R15, R186.reuse, 0x2, RZ ;  /* 0x00000002ba0fd824 */ /* 0x040fe200078e00ff */
[----:B------:R-:W-:Y:S02]  /*93b0*/  @!P5 SHF.L.U64.HI R9, R186, 0x1, R210 ;  /* 0x00000001ba09d819 */ /* 0x000fe400000102d2 */
[CC--:B----4-:R-:W-:Y:S02]  /*93c0*/  @!P4 IADD3 R10, P0, R3.reuse, R12.reuse, RZ ;  /* 0x0000000c030ac210 */ /* 0x0d0fe40007f1e0ff */
[----:B0-----:R-:W-:Y:S02]  /*93d0*/  @!P4 IADD3 R12, P1, R14, R12, RZ ;  /* 0x0000000c0e0cc210 */ /* 0x001fe40007f3e0ff */
[-C--:B------:R-:W-:Y:S01]  /*93e0*/  @!P5 IADD3 R20, P2, R3, R15.reuse, RZ ;  /* 0x0000000f0314d210 */ /* 0x080fe20007f5e0ff */
[----:B---3--:R-:W-:Y:S01]  /*93f0*/  @!P4 IMAD.X R11, R0, 0x1, R13, P0 ;  /* 0x00000001000bc824 */ /* 0x008fe200000e060d */
[----:B------:R-:W-:Y:S02]  /*9400*/  @!P5 IADD3 R14, P3, R14, R15, RZ ;  /* 0x0000000f0e0ed210 */ /* 0x000fe40007f7e0ff */
[----:B------:R-:W-:-:S02]  /*9410*/  CS2R R46, SRZ ;  /* 0x00000000002e7805 */ /* 0x000fc4000001ff00 */
[----:B------:R-:W-:Y:S01]  /*9420*/  CS2R R48, SRZ ;  /* 0x0000000000307805 */ /* 0x000fe2000001ff00 */
[--C-:B------:R-:W-:Y:S01]  /*9430*/  @!P5 IMAD.X R21, R0, 0x1, R9.reuse, P2 ;  /* 0x000000010015d824 */ /* 0x100fe200010e0609 */
[C---:B------:R-:W-:Y:S01]  /*9440*/  @!P4 IADD3.X R13, R4.reuse, R13, RZ, P1, !PT ;  /* 0x0000000d040dc210 */ /* 0x040fe20000ffe4ff */
[----:B------:R-:W-:Y:S01]  /*9450*/  @!P5 IMAD.X R15, R4, 0x1, R9, P3 ;  /* 0x00000001040fd824 */ /* 0x000fe200018e0609 */
[----:B------:R1:W5:Y:S04]  /*9460*/  @!P4 LD.E.64 R46, desc[UR54][R10.64] ;  /* 0x000000360a2ec980 */ /* 0x000368000c101b00 */
[----:B------:R1:W5:Y:S04]  /*9470*/  @!P5 LD.E.64 R40, desc[UR54][R20.64] ;  /* 0x000000361428d980 */ /* 0x000368000c101b00 */
[----:B------:R1:W5:Y:S04]  /*9480*/  @!P5 LD.E.64 R44, desc[UR54][R14.64] ;  /* 0x000000360e2cd980 */ /* 0x000368000c101b00 */
[----:B------:R1:W5:Y:S02]  /*9490*/  @!P4 LD.E.64 R48, desc[UR54][R12.64] ;  /* 0x000000360c30c980 */ /* 0x000364000c101b00 */
.L_x_8329:
[----:B------:R-:W-:Y:S05]  /*94a0*/  BSYNC B1 ;  /* 0x0000000000017941 */ /* 0x000fea0003800000 */
.L_x_8328:
[----:B---3-5:R-:W-:Y:S01]  /*94b0*/  IMAD.MOV.U32 R0, RZ, RZ, R48 ;  /* 0x000000ffff007224 */ /* 0x028fe200078e0030 */
[----:B------:R-:W-:Y:S01]  /*94c0*/  UMOV UR4, 0xffffffff ;  /* 0xffffffff00047882 */ /* 0x000fe20000000000 */
[----:B0-----:R-:W-:Y:S01]  /*94d0*/  IMAD.MOV.U32 R4, RZ, RZ, R44 ;  /* 0x000000ffff047224 */ /* 0x001fe200078e002c */
[----:B------:R-:W-:Y:S01]  /*94e0*/  CS2R R38, SRZ ;  /* 0x0000000000267805 */ /* 0x000fe2000001ff00 */
[----:B------:R-:W-:Y:S01]  /*94f0*/  IMAD.MOV.U32 R9, RZ, RZ, R45 ;  /* 0x000000ffff097224 */ /* 0x000fe200078e002d */
[----:B------:R-:W-:Y:S01]  /*9500*/  PRMT R65, R0, 0x7610, R65 ;  /* 0x0000761000417816 */ /* 0x000fe20000000041 */
[----:B----4-:R-:W-:Y:S01]  /*9510*/  IMAD.MOV.U32 R3, RZ, RZ, R49 ;  /* 0x000000ffff037224 */ /* 0x010fe200078e0031 */
        /* <DEDUP_REMOVED lines=12> */
[----:B------:R0:W3:Y:S04]  /*95e0*/  SHFL.IDX PT, R0, R6, 0x1, 0x181f ;  /* 0x00381f0006007f89 */ /* 0x0000e800000e0000 */
[----:B------:R0:W4:Y:S04]  /*95f0*/  SHFL.IDX PT, R3, R5, 0x1, 0x181f ;  /* 0x00381f0005037f89 */ /* 0x00012800000e0000 */
[----:B------:R0:W0:Y:S04]  /*9600*/  SHFL.IDX PT, R4, R8, 0x1, 0x181f ;  /* 0x00381f0008047f89 */ /* 0x00002800000e0000 */
[----:B-1----:R1:W0:Y:S02]  /*9610*/  SHFL.IDX PT, R14, R7, 0x1, 0x181f ;  /* 0x00381f00070e7f89 */ /* 0x00222400000e0000 */
.L_x_8677:
[----:B------:R-:W-:Y:S01]  /*9620*/  VIADD R9, R57, 0x20 ;  /* 0x0000002039097836 */ /* 0x000fe20000000000 */
[----:B------:R-:W-:Y:S01]  /*9630*/  BSSY B1, `(.L_x_8331) ;  /* 0x000001d000017945 */ /* 0x000fe20003800000 */
[----:B------:R-:W-:Y:S02]  /*9640*/  CS2R R34, SRZ ;  /* 0x0000000000227805 */ /* 0x000fe4000001ff00 */
[----:B------:R-:W-:Y:S02]  /*9650*/  CS2R R36, SRZ ;  /* 0x0000000000247805 */ /* 0x000fe4000001ff00 */
[----:B------:R-:W-:Y:S02]  /*9660*/  CS2R R32, SRZ ;  /* 0x0000000000207805 */ /* 0x000fe4000001ff00 */
[----:B------:R-:W-:-:S13]  /*9670*/  ISETP.GE.AND P0, PT, R9, R64, PT ;  /* 0x000000400900720c */ /* 0x000fda0003f06270 */
        /* <DEDUP_REMOVED lines=11> */
[-C--:B------:R-:W-:Y:S02]  /*9730*/  @!P5 IADD3 R20, P2, R3, R11.reuse, RZ ;  /* 0x0000000b0314d210 */ /* 0x080fe40007f5e0ff */
[C---:B0-----:R-:W-:Y:S02]  /*9740*/  @!P4 IADD3 R12, P1, R14.reuse, R12, RZ ;  /* 0x0000000c0e0cc210 */ /* 0x041fe40007f3e0ff */
[----:B------:R-:W-:Y:S01]  /*9750*/  @!P5 IADD3 R14, P3, R14, R11, RZ ;  /* 0x0000000b0e0ed210 */ /* 0x000fe20007f7e0ff */
[----:B---3--:R-:W-:Y:S01]  /*9760*/  @!P5 IMAD.X R21, R0, 0x1, R15, P2 ;  /* 0x000000010015d824 */ /* 0x008fe200010e060f */
[----:B------:R-:W-:-:S02]  /*9770*/  CS2R R36, SRZ ;  /* 0x0000000000247805 */ /* 0x000fc4000001ff00 */
[----:B------:R-:W-:Y:S02]  /*9780*/  CS2R R38, SRZ ;  /* 0x0000000000267805 */ /* 0x000fe4000001ff00 */
[----:B------:R-:W-:Y:S01]  /*9790*/  @!P4 IADD3.X R11, R0, R9, RZ, P0, !PT ;  /* 0x00000009000bc210 */ /* 0x000fe200007fe4ff */
[C---:B------:R-:W-:Y:S01]  /*97a0*/  @!P4 IMAD.X R13, R4.reuse, 0x1, R9, P1 ;  /* 0x00000001040dc824 */ /* 0x040fe200008e0609 */
[----:B------:R0:W5:Y:S01]  /*97b0*/  @!P5 LD.E.64 R32, desc[UR54][R20.64] ;  /* 0x000000361420d980 */ /* 0x000162000c101b00 */
[----:B------:R-:W-:-:S03]  /*97c0*/  @!P5 IMAD.X R15, R4, 0x1, R15, P3 ;  /* 0x00000001040fd824 */ /* 0x000fc600018e060f */
[----:B------:R0:W5:Y:S04]  /*97d0*/  @!P4 LD.E.64 R36, desc[UR54][R10.64] ;  /* 0x000000360a24c980 */ /* 0x000168000c101b00 */
[----:B------:R0:W5:Y:S04]  /*97e0*/  @!P5 LD.E.64 R34, desc[UR54][R14.64] ;  /* 0x000000360e22d980 */ /* 0x000168000c101b00 */
[----:B------:R0:W5:Y:S02]  /*97f0*/  @!P4 LD.E.64 R38, desc[UR54][R12.64] ;  /* 0x000000360c26c980 */ /* 0x000164000c101b00 */
.L_x_8332:
[----:B------:R-:W-:Y:S05]  /*9800*/  BSYNC B1 ;  /* 0x0000000000017941 */ /* 0x000fea0003800000 */
.L_x_8331:
[----:B----45:R-:W-:Y:S01]  /*9810*/  IMAD.MOV.U32 R3, RZ, RZ, R39 ;  /* 0x000000ffff037224 */ /* 0x030fe200078e0027 */
[----:B------:R-:W-:Y:S01]  /*9820*/  UMOV UR4, 0xffffffff ;  /* 0xffffffff00047882 */ /* 0x000fe20000000000 */
[----:B0-----:R-:W-:Y:S02]  /*9830*/  IMAD.MOV.U32 R4, RZ, RZ, R34 ;  /* 0x000000ffff047224 */ /* 0x001fe400078e0022 */
[----:B------:R-:W-:Y:S01]  /*9840*/  IMAD.MOV.U32 R9, RZ, RZ, R35 ;  /* 0x000000ffff097224 */ /* 0x000fe200078e0023 */
[----:B------:R-:W-:Y:S01]  /*9850*/  PRMT R55, R55, 0x5410, R3 ;  /* 0x0000541037377816 */ /* 0x000fe20000000003 */
[----:B---3--:R-:W-:Y:S02]  /*9860*/  IMAD.MOV.U32 R0, RZ, RZ, R38 ;  /* 0x000000ffff007224 */ /* 0x008fe400078e0026 */
        /* <DEDUP_REMOVED lines=8> */
[----:B------:R-:W-:Y:S01]  /*98f0*/  PRMT R52, R4, 0x5410, R9 ;  /* 0x0000541004347816 */ /* 0x000fe20000000009 */
[----:B------:R-:W-:Y:S06]  /*9900*/  BRA.DIV UR4, `(.L_x_8333) ;  /* 0x000001b604107947 */ /* 0x000fec000b800000 */
[----:B------:R0:W3:Y:S04]  /*9910*/  SHFL.IDX PT, R0, R6, 0x2, 0x181f ;  /* 0x00581f0006007f89 */ /* 0x0000e800000e0000 */
[----:B------:R0:W4:Y:S04]  /*9920*/  SHFL.IDX PT, R3, R5, 0x2, 0x181f ;  /* 0x00581f0005037f89 */ /* 0x00012800000e0000 */
[----:B------:R0:W0:Y:S04]  /*9930*/  SHFL.IDX PT, R4, R8, 0x2, 0x181f ;  /* 0x00581f0008047f89 */ /* 0x00002800000e0000 */
[----:B------:R0:W0:Y:S02]  /*9940*/  SHFL.IDX PT, R14, R7, 0x2, 0x181f ;  /* 0x00581f00070e7f89 */ /* 0x00002400000e0000 */
.L_x_8683:
[----:B------:R-:W-:Y:S01]  /*9950*/  VIADD R9, R57, 0x40 ;  /* 0x0000004039097836 */ /* 0x000fe20000000000 */
[----:B------:R-:W-:Y:S01]  /*9960*/  BSSY B1, `(.L_x_8334) ;  /* 0x000001e000017945 */ /* 0x000fe20003800000 */
[----:B------:R-:W-:Y:S02]  /*9970*/  CS2R R30, SRZ ;  /* 0x00000000001e7805 */ /* 0x000fe4000001ff00 */
[----:B------:R-:W-:Y:S02]  /*9980*/  CS2R R20, SRZ ;  /* 0x0000000000147805 */ /* 0x000fe4000001ff00 */
[----:B------:R-:W-:Y:S02]  /*9990*/  CS2R R28, SRZ ;  /* 0x00000000001c7805 */ /* 0x000fe4000001ff00 */
        /* <DEDUP_REMOVED lines=13> */
[C---:B0-----:R-:W-:Y:S02]  /*9a70*/  @!P4 IADD3 R12, P1, R14.reuse, R12, RZ ;  /* 0x0000000c0e0cc210 */ /* 0x041fe40007f3e0ff */
[-C--:B------:R-:W-:Y:S02]  /*9a80*/  @!P5 IADD3 R26, P2, R3, R11.reuse, RZ ;  /* 0x0000000b031ad210 */ /* 0x080fe40007f5e0ff */
[----:B------:R-:W-:Y:S02]  /*9a90*/  @!P5 IADD3 R14, P3, R14, R11, RZ ;  /* 0x0000000b0e0ed210 */ /* 0x000fe40007f7e0ff */
[----:B------:R-:W-:-:S02]  /*9aa0*/  CS2R R28, SRZ ;  /* 0x00000000001c7805 */ /* 0x000fc4000001ff00 */
[C---:B---3--:R-:W-:Y:S02]  /*9ab0*/  @!P5 IADD3.X R27, R0.reuse, R15, RZ, P2, !PT ;  /* 0x0000000f001bd210 */ /* 0x048fe400017fe4ff */
[----:B------:R-:W-:Y:S01]  /*9ac0*/  CS2R R30, SRZ ;  /* 0x00000000001e7805 */ /* 0x000fe2000001ff00 */
[--C-:B------:R-:W-:Y:S02]  /*9ad0*/  @!P4 IMAD.X R11, R0, 0x1, R9.reuse, P0 ;  /* 0x00000001000bc824 */ /* 0x100fe400000e0609 */
[C---:B------:R-:W-:Y:S01]  /*9ae0*/  @!P4 IMAD.X R13, R4.reuse, 0x1, R9, P1 ;  /* 0x00000001040dc824 */ /* 0x040fe200008e0609 */
[----:B------:R0:W5:Y:S01]  /*9af0*/  @!P5 LD.E.64 R24, desc[UR54][R26.64] ;  /* 0x000000361a18d980 */ /* 0x000162000c101b00 */
[----:B------:R-:W-:-:S03]  /*9b00*/  @!P5 IMAD.X R15, R4, 0x1, R15, P3 ;  /* 0x00000001040fd824 */ /* 0x000fc600018e060f */
[----:B------:R0:W5:Y:S04]  /*9b10*/  @!P4 LD.E.64 R28, desc[UR54][R10.64] ;  /* 0x000000360a1cc980 */ /* 0x000168000c101b00 */
[----:B------:R0:W5:Y:S04]  /*9b20*/  @!P5 LD.E.64 R20, desc[UR54][R14.64] ;  /* 0x000000360e14d980 */ /* 0x000168000c101b00 */
[----:B------:R0:W5:Y:S02]  /*9b30*/  @!P4 LD.E.64 R30, desc[UR54][R12.64] ;  /* 0x000000360c1ec980 */ /* 0x000164000c101b00 */
.L_x_8335:
[----:B------:R-:W-:Y:S05]  /*9b40*/  BSYNC B1 ;  /* 0x0000000000017941 */ /* 0x000fea0003800000 */
.L_x_8334:
[----:B---3-5:R-:W-:Y:S01]  /*9b50*/  IMAD.MOV.U32 R0, RZ, RZ, R30 ;  /* 0x000000ffff007224 */ /* 0x028fe200078e001e */
[----:B------:R-:W-:Y:S01]  /*9b60*/  MOV R9, R21 ;  /* 0x0000001500097202 */ /* 0x000fe20000000f00 */
[----:B----4-:R-:W-:Y:S01]  /*9b70*/  IMAD.MOV.U32 R3, RZ, RZ, R31 ;  /* 0x000000ffff037224 */ /* 0x010fe200078e001f */
[----:B------:R-:W-:Y:S01]  /*9b80*/  UMOV UR4, 0xffffffff ;  /* 0xffffffff00047882 */ /* 0x000fe20000000000 */
[----:B0-----:R-:W-:Y:S01]  /*9b90*/  IMAD.MOV.U32 R4, RZ, RZ, R20 ;  /* 0x000000ffff047224 */ /* 0x001fe200078e0014 */
[----:B------:R-:W-:Y:S02]  /*9ba0*/  CS2R R26, SRZ ;  /* 0x00000000001a7805 */ /* 0x000fe4000001ff00 */
[----:B------:R-:W-:Y:S01]  /*9bb0*/  PRMT R53, R0, 0x5410, R3 ;  /* 0x0000541000357816 */ /* 0x000fe20000000003 */
[----:B------:R-:W-:Y:S01]  /*9bc0*/  IMAD.MOV.U32 R0, RZ, RZ, R28 ;  /* 0x000000ffff007224 */ /* 0x000fe200078e001c */
[----:B------:R-:W-:Y:S01]  /*9bd0*/  PRMT R43, R4, 0x5410, R9 ;  /* 0x00005410042b7816 */ /* 0x000fe20000000009 */
[----:B------:R-:W-:-:S02]  /*9be0*/  IMAD.MOV.U32 R3, RZ, RZ, R29 ;  /* 0x000000ffff037224 */ /* 0x000fc400078e001d */
[----:B------:R-:W-:Y:S02]  /*9bf0*/  IMAD.MOV.U32 R4, RZ, RZ, R24 ;  /* 0x000000ffff047224 */ /* 0x000fe400078e0018 */
[----:B------:R-:W-:Y:S01]  /*9c00*/  IMAD.MOV.U32 R9, RZ, RZ, R25 ;  /* 0x000000ffff097224 */ /* 0x000fe200078e0019 */
[----:B------:R-:W-:-:S04]  /*9c10*/  PRMT R54, R0, 0x5410, R3 ;  /* 0x0000541000367816 */ /* 0x000fc80000000003 */
[----:B------:R-:W-:Y:S01]  /*9c20*/  PRMT R50, R4, 0x5410, R9 ;  /* 0x0000541004327816 */ /* 0x000fe20000000009 */
[----:B------:R-:W-:Y:S06]  /*9c30*/  BRA.DIV UR4, `(.L_x_8336) ;  /* 0x000001b204b47947 */ /* 0x000fec000b800000 */
[----:B------:R0:W3:Y:S04]  /*9c40*/  SHFL.IDX PT, R0, R6, 0x3, 0x181f ;  /* 0x00781f0006007f89 */ /* 0x0000e800000e0000 */
[----:B------:R0:W4:Y:S04]  /*9c50*/  SHFL.IDX PT, R3, R5, 0x3, 0x181f ;  /* 0x00781f0005037f89 */ /* 0x00012800000e0000 */
[----:B------:R0:W0:Y:S04]  /*9c60*/  SHFL.IDX PT, R4, R8, 0x3, 0x181f ;  /* 0x00781f0008047f89 */ /* 0x00002800000e0000 */
[----:B------:R0:W0:Y:S02]  /*9c70*/  SHFL.IDX PT, R14, R7, 0x3, 0x181f ;  /* 0x00781f00070e7f89 */ /* 0x00002400000e0000 */
.L_x_8689:
[----:B------:R-:W-:Y:S01]  /*9c80*/  VIADD R57, R57, 0x60 ;  /* 0x0000006039397836 */ /* 0x000fe20000000000 */
[----:B------:R-:W-:Y:S01]  /*9c90*/  BSSY B1, `(.L_x_8337) ;  /* 0x000001d000017945 */ /* 0x000fe20003800000 */
[----:B------:R-:W-:Y:S02]  /*9ca0*/  CS2R R10, SRZ ;  /* 0x00000000000a7805 */ /* 0x000fe4000001ff00 */
[----:B------:R-:W-:Y:S02]  /*9cb0*/  CS2R R12, SRZ ;  /* 0x00000000000c7805 */ /* 0x000fe4000001ff00 */
[----:B0-2---:R-:W-:Y:S02]  /*9cc0*/  CS2R R8, SRZ ;  /* 0x0000000000087805 */ /* 0x005fe4000001ff00 */
[----:B------:R-:W-:-:S13]  /*9cd0*/  ISETP.GE.AND P0, PT, R57, R64, PT ;  /* 0x000000403900720c */ /* 0x000fda0003f06270 */
[----:B------:R-:W-:Y:S05]  /*9ce0*/  @P0 BRA `(.L_x_8338) ;  /* 0x00000000005c0947 */ /* 0x000fea0003800000 */
[----:B------:R-:W-:Y:S01]  /*9cf0*/  ULDC UR4, c[0x0][0x3f4] ;  /* 0x0000fd0000047ab9 */ /* 0x000fe20000000800 */
[----:B------:R-:W-:Y:S02]  /*9d00*/  CS2R R8, SRZ ;  /* 0x0000000000087805 */ /* 0x000fe4000001ff00 */
[----:B------:R-:W-:Y:S02]  /*9d10*/  ISETP.GE.AND P4, PT, R22, UR4, PT ;  /* 0x0000000416007c0c */ /* 0x000fe4000bf86270 */
[----:B------:R-:W-:-:S11]  /*9d20*/  ISETP.GE.AND P5, PT, R186, UR4, PT ;  /* 0x00000004ba007c0c */ /* 0x000fd6000bfa6270 */
[C---:B------:R-:W-:Y:S01]  /*9d30*/  @!P4 IMAD.SHL.U32 R56, R22.reuse, 0x2, RZ ;  /* 0x000000021638c824 */ /* 0x040fe200078e00ff */
[----:B------:R-:W-:Y:S02]  /*9d40*/  @!P4 SHF.L.U64.HI R5, R22, 0x1, R23 ;  /* 0x000000011605c819 */ /* 0x000fe40000010217 */
[----:B------:R-:W-:Y:S02]  /*9d50*/  @!P5 SHF.L.U32 R15, R186, 0x1, RZ ;  /* 0x00000001ba0fd819 */ /* 0x000fe400000006ff */
[-C--:B----4-:R-:W-:Y:S02]  /*9d60*/  @!P4 IADD3 R6, P0, R3, R56.reuse, RZ ;  /* 0x000000380306c210 */ /* 0x090fe40007f1e0ff */
[----:B------:R-:W-:Y:S02]  /*9d70*/  @!P4 IADD3 R56, P1, R14, R56, RZ ;  /* 0x000000380e38c210 */ /* 0x000fe40007f3e0ff */
[----:B------:R-:W-:Y:S02]  /*9d80*/  @!P5 SHF.L.U64.HI R11, R186, 0x1, R210 ;  /* 0x00000001ba0bd819 */ /* 0x000fe400000102d2 */
[----:B------:R-:W-:-:S02]  /*9d90*/  CS2R R12, SRZ ;  /* 0x00000000000c7805 */ /* 0x000fc4000001ff00 */
[-C--:B------:R-:W-:Y:S02]  /*9da0*/  @!P5 IADD3 R62, P2, R3, R15.reuse, RZ ;  /* 0x0000000f033ed210 */ /* 0x080fe40007f5e0ff */
[----:B------:R-:W-:Y:S02]  /*9db0*/  CS2R R26, SRZ ;  /* 0x00000000001a7805 */ /* 0x000fe4000001ff00 */
[----:B------:R-:W-:Y:S01]  /*9dc0*/  @!P5 IADD3 R14, P3, R14, R15, RZ ;  /* 0x0000000f0e0ed210 */ /* 0x000fe20007f7e0ff */
[C---:B-1-3--:R-:W-:Y:S02]  /*9dd0*/  @!P4 IMAD.X R7, R0.reuse, 0x1, R5, P0 ;  /* 0x000000010007c824 */ /* 0x04afe400000e0605 */
[--C-:B------:R-:W-:Y:S02]  /*9de0*/  @!P5 IMAD.X R63, R0, 0x1, R11.reuse, P2 ;  /* 0x00000001003fd824 */ /* 0x100fe400010e060b */
[C---:B------:R-:W-:Y:S01]  /*9df0*/  @!P5 IMAD.X R15, R4.reuse, 0x1, R11, P3 ;  /* 0x00000001040fd824 */ /* 0x040fe200018e060b */
[----:B------:R-:W-:Y:S01]  /*9e00*/  CS2R R10, SRZ ;  /* 0x00000000000a7805 */ /* 0x000fe2000001ff00 */
[----:B------:R-:W-:Y:S01]  /*9e10*/  @!P4 IMAD.X R57, R4, 0x1, R5, P1 ;  /* 0x000000010439c824 */ /* 0x000fe200008e0605 */
[----:B------:R0:W5:Y:S04]  /*9e20*/  @!P5 LD.E.64 R8, desc[UR54][R62.64] ;  /* 0x000000363e08d980 */ /* 0x000168000c101b00 */
[----:B------:R0:W5:Y:S04]  /*9e30*/  @!P5 LD.E.64 R10, desc[UR54][R14.64] ;  /* 0x000000360e0ad980 */ /* 0x000168000c101b00 */
[----:B------:R0:W5:Y:S04]  /*9e40*/  @!P4 LD.E.64 R12, desc[UR54][R6.64] ;  /* 0x00000036060cc980 */ /* 0x000168000c101b00 */
[----:B------:R0:W5:Y:S02]  /*9e50*/  @!P4 LD.E.64 R26, desc[UR54][R56.64] ;  /* 0x00000036381ac980 */ /* 0x000164000c101b00 */
.L_x_8338:
[----:B------:R-:W-:Y:S05]  /*9e60*/  BSYNC B1 ;  /* 0x0000000000017941 */ /* 0x000fea0003800000 */
.L_x_8337:
[----:B------:R-:W-:Y:S01]  /*9e70*/  ULEA.HI UR4, UR37, UR37, URZ, 0x1 ;  /* 0x0000002525047291 */ /* 0x000fe2000f8f083f */
[----:B----45:R-:W-:Y:S01]  /*9e80*/  IMAD.MOV.U32 R3, RZ, RZ, R26 ;  /* 0x000000ffff037224 */ /* 0x030fe200078e001a */
[----:B------:R-:W-:Y:S01]  /*9e90*/  MOV R4, R27 ;  /* 0x0000001b00047202 */ /* 0x000fe20000000f00 */
[----:B0-----:R-:W-:Y:S01]  /*9ea0*/  IMAD.MOV.U32 R6, RZ, RZ, R12 ;  /* 0x000000ffff067224 */ /* 0x001fe200078e000c */
[----:B------:R-:W-:Y:S01]  /*9eb0*/  ULOP3.LUT UR4, UR4, 0xfffffffe, URZ, 0xc0, !UPT ;  /* 0xfffffffe04047892 */ /* 0x000fe2000f8ec03f */
[----:B-1----:R-:W-:Y:S01]  /*9ec0*/  IMAD.MOV.U32 R7, RZ, RZ, R13 ;  /* 0x000000ffff077224 */ /* 0x002fe200078e000d */
[----:B------:R-:W-:Y:S01]  /*9ed0*/  PRMT R15, R3, 0x5410, R4 ;  /* 0x00005410030f7816 */ /* 0x000fe20000000004 */
[----:B------:R-:W-:Y:S01]  /*9ee0*/  IMAD.MOV.U32 R3, RZ, RZ, R10 ;  /* 0x000000ffff037224 */ /* 0x000fe200078e000a */
[----:B------:R-:W-:Y:S01]  /*9ef0*/  UIADD3 UR4, UR37, -UR4, URZ ;  /* 0x8000000425047290 */ /* 0x000fe2000fffe03f */
[----:B------:R-:W-:Y:S01]  /*9f00*/  IMAD.MOV.U32 R4, RZ, RZ, R11 ;  /* 0x000000ffff047224 */ /* 0x000fe200078e000b */
[----:B---3--:R-:W-:Y:S01]  /*9f10*/  VIADDMNMX R0, R64, -R193, 0x80, PT ;  /* 0x0000008040007446 */ /* 0x008fe200038009c1 */
[----:B------:R-:W-:Y:S01]  /*9f20*/  BSSY B1, `(.L_x_8339) ;  /* 0x000000a000017945 */ /* 0x000fe20003800000 */
[----:B------:R-:W-:Y:S01]  /*9f30*/  PRMT R56, R6, 0x5410, R7 ;  /* 0x0000541006387816 */ /* 0x000fe20000000007 */
[----:B------:R-:W-:Y:S01]  /*9f40*/  IMAD.MOV.U32 R6, RZ, RZ, R9 ;  /* 0x000000ffff067224 */ /* 0x000fe200078e0009 */
[----:B------:R-:W-:Y:S01]  /*9f50*/  PRMT R3, R3, 0x5410, R4 ;  /* 0x0000541003037816 */ /* 0x000fe20000000004 */
[----:B------:R-:W-:Y:S01]  /*9f60*/  IMAD.U32 R5, RZ, RZ, UR4 ;  /* 0x00000004ff057e24 */ /* 0x000fe2000f8e00ff */
[----:B------:R-:W-:Y:S01]  /*9f70*/  ISETP.GE.AND P1, PT, R188, R0, PT ;  /* 0x00000000bc00720c */ /* 0x000fe20003f26270 */
[----:B------:R-:W-:-:S03]  /*9f80*/  IMAD.MOV.U32 R4, RZ, RZ, R8 ;  /* 0x000000ffff047224 */ /* 0x000fc600078e0008 */
[----:B------:R-:W-:-:S04]  /*9f90*/  SHF.L.U32 R5, R5, 0x1f, RZ ;  /* 0x0000001f05057819 */ /* 0x000fc800000006ff */
[----:B------:R-:W0:Y:S02]  /*9fa0*/  SYNCS.PHASECHK.TRANS64.TRYWAIT P0, [R18+URZ+0x28800], R5 ;  /* 0x02880005120075a7 */ /* 0x000e24000800017f */
[----:B0-----:R-:W-:Y:S05]  /*9fb0*/  @!P0 BRA `(.L_x_8340) ;  /* 0x000001b000448947 */ /* 0x001fea0003800000 */
.L_x_8690:
[----:B------:R-:W-:Y:S05]  /*9fc0*/  BSYNC B1 ;  /* 0x0000000000017941 */ /* 0x000fea0003800000 */
.L_x_8339:
[----:B------:R-:W-:Y:S01]  /*9fd0*/  BSSY B1, `(.L_x_8341) ;  /* 0x000005e000017945 */ /* 0x000fe20003800000 */
[----:B------:R-:W-:-:S03]  /*9fe0*/  PRMT R14, R4, 0x5410, R6 ;  /* 0x00005410040e7816 */ /* 0x000fc60000000006 */
[----:B------:R-:W-:Y:S05]  /*9ff0*/  @P1 BRA `(.L_x_8342) ;  /* 0x00000004006c1947 */ /* 0x000fea0003800000 */
[----:B0-----:R-:W0:Y:S01]  /*a000*/  LDC R5, c[0x0][0x3f4] ;  /* 0x0000fd00ff057b82 */ /* 0x001e220000000800 */
[----:B------:R-:W-:Y:S01]  /*a010*/  BSSY B2, `(.L_x_8343) ;  /* 0x000002e000027945 */ /* 0x000fe20003800000 */
[-C--:B0-----:R-:W-:Y:S02]  /*a020*/  ISETP.GE.AND P0, PT, R22, R5.reuse, PT ;  /* 0x000000051600720c */ /* 0x081fe40003f06270 */
[----:B------:R-:W-:-:S11]  /*a030*/  ISETP.GE.AND P1, PT, R186, R5, PT ;  /* 0x00000005ba00720c */ /* 0x000fd60003f26270 */
[----:B------:R-:W-:Y:S05]  /*a040*/  @P0 BRA `(.L_x_8344) ;  /* 0x0000000000a80947 */ /* 0x000fea0003800000 */
[----:B------:R-:W0:Y:S01]  /*a050*/  LDS.128 R4, [R205] ;  /* 0x00000000cd047984 */ /* 0x000e220000000c00 */
        /* <DEDUP_REMOVED lines=8> */
[----:B0-----:R-:W-:-:S02]  /*a0e0*/  HADD2.F32 R48, -RZ, R7.H0_H0 ;  /* 0x20000007ff307230 */ /* 0x001fc40000004100 */
[----:B------:R-:W-:Y:S02]  /*a0f0*/  HADD2.F32 R49, -RZ, R7.H1_H1 ;  /* 0x30000007ff317230 */ /* 0x000fe40000004100 */
[--C-:B------:R-:W-:Y:S02]  /*a100*/  HADD2.F32 R7, -RZ, R4.reuse.H0_H0 ;  /* 0x20000004ff077230 */ /* 0x100fe40000004100 */
[----:B------:R-:W-:Y:S02]  /*a110*/  HADD2.F32 R4, -RZ, R4.H1_H1 ;  /* 0x30000004ff047230 */ /* 0x000fe40000004100 */
[C---:B------:R-:W-:Y:S01]  /*a120*/  FMUL.FTZ R66, R49.reuse, R61 ;  /* 0x0000003d31427220 */ /* 0x040fe20000410000 */
[----:B------:R-:W-:Y:S01]  /*a130*/  FMUL.FTZ R65, R49, R63 ;  /* 0x0000003f31417220 */ /* 0x000fe20000410000 */
[--C-:B------:R-:W-:Y:S02]  /*a140*/  HADD2.F32 R46, -RZ, R6.reuse.H0_H0 ;  /* 0x20000006ff2e7230 */ /* 0x100fe40000004100 */
[----:B------:R-:W-:Y:S01]  /*a150*/  FMUL.FTZ R64, R4, R62 ;  /* 0x0000003e04407220 */ /* 0x000fe20000410000 */
[----:B------:R-:W-:-:S02]  /*a160*/  HADD2.F32 R47, -RZ, R6.H1_H1 ;  /* 0x30000006ff2f7230 */ /* 0x000fc40000004100 */
[C---:B------:R-:W-:Y:S01]  /*a170*/  FFMA.FTZ R68, R48.reuse, R63, R66 ;  /* 0x0000003f30447223 */ /* 0x040fe20000010042 */
[--C-:B------:R-:W-:Y:S02]  /*a180*/  HADD2.F32 R6, -RZ, R5.reuse.H0_H0 ;  /* 0x20000005ff067230 */ /* 0x100fe40000004100 */
[----:B------:R-:W-:Y:S01]  /*a190*/  FFMA.FTZ R65, R48, R61, -R65 ;  /* 0x0000003d30417223 */ /* 0x000fe20000010841 */
[-C--:B------:R-:W-:Y:S01]  /*a1a0*/  FMUL.FTZ R66, R4, R57.reuse ;  /* 0x0000003904427220 */ /* 0x080fe20000410000 */
[C---:B------:R-:W-:Y:S01]  /*a1b0*/  FFMA.FTZ R64, R7.reuse, R57, -R64 ;  /* 0x0000003907407223 */ /* 0x040fe20000010840 */
[----:B------:R-:W-:Y:S02]  /*a1c0*/  HADD2.F32 R5, -RZ, R5.H1_H1 ;  /* 0x30000005ff057230 */ /* 0x000fe40000004100 */
[--C-:B------:R-:W-:Y:S02]  /*a1d0*/  HADD2.F32 R57, -RZ, R70.reuse.H0_H0 ;  /* 0x20000046ff397230 */ /* 0x100fe40000004100 */
[----:B------:R-:W-:Y:S01]  /*a1e0*/  FFMA.FTZ R61, R7, R62, R66 ;  /* 0x0000003e073d7223 */ /* 0x000fe20000010042 */
[----:B------:R-:W-:-:S02]  /*a1f0*/  HADD2.F32 R48, -RZ, R70.H1_H1 ;  /* 0x30000046ff307230 */ /* 0x000fc40000004100 */
        /* <DEDUP_REMOVED lines=15> */
.L_x_8344:
[----:B------:R-:W-:Y:S05]  /*a2f0*/  BSYNC B2 ;  /* 0x0000000000027941 */ /* 0x000fea0003800000 */
.L_x_8343:
[----:B------:R-:W-:Y:S05]  /*a300*/  @P1 BRA `(.L_x_8342) ;  /* 0x0000000000a81947 */ /* 0x000fea0003800000 */
[----:B0-----:R-:W0:Y:S01]  /*a310*/  LDS.128 R4, [R205+0x4000] ;  /* 0x00400000cd047984 */ /* 0x001e220000000c00 */
[----:B------:R-:W-:Y:S01]  /*a320*/  SHF.R.U32.HI R48, RZ, 0x10, R45 ;  /* 0x00000010ff307819 */ /* 0x000fe2000001162d */
[--C-:B------:R-:W-:Y:S01]  /*a330*/  HADD2.F32 R46, -RZ, R60.reuse.H1_H1 ;  /* 0x3000003cff2e7230 */ /* 0x100fe20000004100 */
[----:B------:R-:W-:Y:S01]  /*a340*/  SHF.R.U32.HI R47, RZ, 0x10, R41 ;  /* 0x00000010ff2f7819 */ /* 0x000fe20000011629 */
        /* <DEDUP_REMOVED lines=38> */
.L_x_8342:
[----:B------:R-:W-:Y:S05]  /*a5b0*/  BSYNC B1 ;  /* 0x0000000000017941 */ /* 0x000fea0003800000 */
.L_x_8341:
[----:B------:R-:W-:Y:S01]  /*a5c0*/  ISETP.GE.AND P0, PT, R217, R0, PT ;  /* 0x00000000d900720c */ /* 0x000fe20003f06270 */
[----:B------:R-:W-:-:S12]  /*a5d0*/  BSSY B1, `(.L_x_8345) ;  /* 0x000005d000017945 */ /* 0x000fd80003800000 */
[----:B------:R-:W-:Y:S05]  /*a5e0*/  @P0 BRA `(.L_x_8346) ;  /* 0x00000004006c0947 */ /* 0x000fea0003800000 */
[----:B01----:R-:W0:Y:S01]  /*a5f0*/  LDC R5, c[0x0][0x3f4] ;  /* 0x0000fd00ff057b82 */ /* 0x003e220000000800 */
[----:B------:R-:W-:Y:S01]  /*a600*/  BSSY B2, `(.L_x_8347) ;  /* 0x000002e000027945 */ /* 0x000fe20003800000 */
[-C--:B0-----:R-:W-:Y:S02]  /*a610*/  ISETP.GE.AND P0, PT, R22, R5.reuse, PT ;  /* 0x000000051600720c */ /* 0x081fe40003f06270 */
[----:B------:R-:W-:-:S11]  /*a620*/  ISETP.GE.AND P1, PT, R186, R5, PT ;  /* 0x00000005ba00720c */ /* 0x000fd60003f26270 */
[----:B------:R-:W-:Y:S05]  /*a630*/  @P0 BRA `(.L_x_8348) ;  /* 0x0000000000a80947 */ /* 0x000fea0003800000 */
[----:B------:R-:W0:Y:S01]  /*a640*/  LDS.128 R4, [R205+0x1000] ;  /* 0x00100000cd047984 */ /* 0x000e220000000c00 */
        /* <DEDUP_REMOVED lines=41> */
.L_x_8348:
[----:B------:R-:W-:Y:S05]  /*a8e0*/  BSYNC B2 ;  /* 0x0000000000027941 */ /* 0x000fea0003800000 */
.L_x_8347:
[----:B------:R-:W-:Y:S05]  /*a8f0*/  @P1 BRA `(.L_x_8346) ;  /* 0x0000000000a81947 */ /* 0x000fea0003800000 */
[----:B0-----:R-:W0:Y:S01]  /*a900*/  LDS.128 R4, [R205+0x5000] ;  /* 0x00500000cd047984 */ /* 0x001e220000000c00 */
        /* <DEDUP_REMOVED lines=41> */
.L_x_8346:
[----:B------:R-:W-:Y:S05]  /*aba0*/  BSYNC B1 ;  /* 0x0000000000017941 */ /* 0x000fea0003800000 */
.L_x_8345:
[----:B------:R-:W-:Y:S01]  /*abb0*/  ISETP.GE.AND P0, PT, R216, R0, PT ;  /* 0x00000000d800720c */ /* 0x000fe20003f06270 */
[----:B------:R-:W-:-:S12]  /*abc0*/  BSSY B1, `(.L_x_8349) ;  /* 0x000005d000017945 */ /* 0x000fd80003800000 */
[----:B------:R-:W-:Y:S05]  /*abd0*/  @P0 BRA `(.L_x_8350) ;  /* 0x00000004006c0947 */ /* 0x000fea0003800000 */
[----:B012---:R-:W0:Y:S01]  /*abe0*/  LDC R5, c[0x0][0x3f4] ;  /* 0x0000fd00ff057b82 */ /* 0x007e220000000800 */
[----:B------:R-:W-:Y:S01]  /*abf0*/  BSSY B2, `(.L_x_8351) ;  /* 0x000002e000027945 */ /* 0x000fe20003800000 */
[-C--:B0-----:R-:W-:Y:S02]  /*ac00*/  ISETP.GE.AND P0, PT, R22, R5.reuse, PT ;  /* 0x000000051600720c */ /* 0x081fe40003f06270 */
[----:B------:R-:W-:-:S11]  /*ac10*/  ISETP.GE.AND P1, PT, R186, R5, PT ;  /* 0x00000005ba00720c */ /* 0x000fd60003f26270 */
[----:B------:R-:W-:Y:S05]  /*ac20*/  @P0 BRA `(.L_x_8352) ;  /* 0x0000000000a80947 */ /* 0x000fea0003800000 */
        /* <DEDUP_REMOVED lines=42> */
.L_x_8352:
[----:B------:R-:W-:Y:S05]  /*aed0*/  BSYNC B2 ;  /* 0x0000000000027941 */ /* 0x000fea0003800000 */
.L_x_8351:
[----:B------:R-:W-:Y:S05]  /*aee0*/  @P1 BRA `(.L_x_8350) ;  /* 0x0000000000a81947 */ /* 0x000fea0003800000 */
[----:B0-----:R-:W0:Y:S01]  /*aef0*/  LDS.128 R4, [R205+0x6000] ;  /* 0x00600000cd047984 */ /* 0x001e220000000c00 */
        /* <DEDUP_REMOVED lines=41> */
.L_x_8350:
[----:B------:R-:W-:Y:S05]  /*b190*/  BSYNC B1 ;  /* 0x0000000000017941 */ /* 0x000fea0003800000 */
.L_x_8349:
[----:B------:R-:W-:-:S13]  /*b1a0*/  ISETP.GE.AND P0, PT, R215, R0, PT ;  /* 0x00000000d700720c */ /* 0x000fda0003f06270 */
[----:B------:R-:W-:Y:S05]  /*b1b0*/  @P0 BRA `(.L_x_8353) ;  /* 0x0000002800a80947 */ /* 0x000fea0003800000 */
[----:B0123--:R-:W0:Y:S01]  /*b1c0*/  LDC R5, c[0x0][0x3f4] ;  /* 0x0000fd00ff057b82 */ /* 0x00fe220000000800 */
[----:B------:R-:W-:Y:S01]  /*b1d0*/  BSSY B1, `(.L_x_8354) ;  /* 0x000002e000017945 */ /* 0x000fe20003800000 */
[-C--:B0-----:R-:W-:Y:S02]  /*b1e0*/  ISETP.GE.AND P0, PT, R22, R5.reuse, PT ;  /* 0x000000051600720c */ /* 0x081fe40003f06270 */
[----:B------:R-:W-:-:S11]  /*b1f0*/  ISETP.GE.AND P1, PT, R186, R5, PT ;  /* 0x00000005ba00720c */ /* 0x000fd60003f26270 */
[----:B------:R-:W-:Y:S05]  /*b200*/  @P0 BRA `(.L_x_8355) ;  /* 0x0000000000a80947 */ /* 0x000fea0003800000 */
[----:B------:R-:W0:Y:S01]  /*b210*/  LDS.128 R4, [R205+0x3000] ;  /* 0x00300000cd047984 */ /* 0x000e220000000c00 */
[----:B------:R-:W-:Y:S01]  /*b220*/  SHF.R.U32.HI R24, RZ, 0x10, R13 ;  /* 0x00000010ff187819 */ /* 0x000fe2000001160d */
[----:B------:R-:W-:Y:S01]  /*b230*/  HADD2.F32 R21, -RZ, R56.H0_H0 ;  /* 0x20000038ff157230 */ /* 0x000fe20000004100 */
[--C-:B------:R-:W-:Y:S01]  /*b240*/  SHF.R.U64 R30, R26, 0x10, R27.reuse ;  /* 0x000000101a1e7819 */ /* 0x100fe2000000121b */
[--C-:B------:R-:W-:Y:S01]  /*b250*/  HADD2.F32 R25, -RZ, R15.reuse.H0_H0 ;  /* 0x2000000fff197230 */ /* 0x100fe20000004100 */
[----:B------:R-:W-:Y:S01]  /*b260*/  SHF.R.U32.HI R26, RZ, 0x10, R27 ;  /* 0x00000010ff1a7819 */ /* 0x000fe2000001161b */
[----:B------:R-:W-:Y:S01]  /*b270*/  HADD2.F32 R24, -RZ, R24.H0_H0 ;  /* 0x20000018ff187230 */ /* 0x000fe20000004100 */
[----:B------:R-:W-:Y:S01]  /*b280*/  SHF.R.U64 R32, R12, 0x10, R13 ;  /* 0x000000100c207819 */ /* 0x000fe2000000120d */
[----:B------:R-:W-:Y:S02]  /*b290*/  HADD2.F32 R15, -RZ, R15.H1_H1 ;  /* 0x3000000fff0f7230 */ /* 0x000fe40000004100 */
        /* <DEDUP_REMOVED lines=9> */
[C---:B------:R-:W-:Y:S01]  /*b330*/  FFMA.FTZ R31, R13.reuse, R26, R29 ;  /* 0x0000001a0d1f7223 */ /* 0x040fe2000001001d */
[----:B------:R-:W-:Y:S02]  /*b340*/  HADD2.F32 R12, -RZ, R6.H1_H1 ;  /* 0x30000006ff0c7230 */ /* 0x000fe40000004100 */
[C---:B------:R-:W-:Y:S01]  /*b350*/  FMUL.FTZ R27, R4.reuse, R25 ;  /* 0x00000019041b7220 */ /* 0x040fe20000410000 */
[--C-:B------:R-:W-:Y:S02]  /*b360*/  HADD2.F32 R6, -RZ, R5.reuse.H0_H0 ;  /* 0x20000005ff067230 */ /* 0x100fe40000004100 */
[----:B------:R-:W-:Y:S01]  /*b370*/  FFMA.FTZ R28, R13, R24, -R28 ;  /* 0x000000180d1c7223 */ /* 0x000fe2000001081c */
[-C--:B------:R-:W-:Y:S01]  /*b380*/  FMUL.FTZ R29, R4, R21.reuse ;  /* 0x00000015041d7220 */ /* 0x080fe20000410000 */
[----:B------:R-:W-:Y:S02]  /*b390*/  HADD2.F32 R5, -RZ, R5.H1_H1 ;  /* 0x30000005ff057230 */ /* 0x000fe40000004100 */
[----:B------:R-:W-:Y:S01]  /*b3a0*/  FFMA.FTZ R27, R0, R21, -R27 ;  /* 0x00000015001b7223 */ /* 0x000fe2000001081b */
[----:B------:R-:W-:-:S02]  /*b3b0*/  HADD2.F32 R13, -RZ, R30.H0_H0 ;  /* 0x2000001eff0d7230 */ /* 0x000fc40000004100 */
[C---:B------:R-:W-:Y:S01]  /*b3c0*/  FMUL.FTZ R20, R12.reuse, R15 ;  /* 0x0000000f0c147220 */ /* 0x040fe20000410000 */
[----:B------:R-:W-:Y:S02]  /*b3d0*/  HADD2.F32 R4, -RZ, R32.H0_H0 ;  /* 0x20000020ff047230 */ /* 0x000fe40000004100 */
[-C--:B------:R-:W-:Y:S01]  /*b3e0*/  FMUL.FTZ R24, R12, R56.reuse ;  /* 0x000000380c187220 */ /* 0x080fe20000410000 */
[----:B------:R-:W-:Y:S01]  /*b3f0*/  FFMA.FTZ R0, R0, R25, R29 ;  /* 0x0000001900007223 */ /* 0x000fe2000001001d */
[----:B------:R-:W-:Y:S01]  /*b400*/  FMUL.FTZ R21, R5, R13 ;  /* 0x0000000d05157220 */ /* 0x000fe20000410000 */
[----:B------:R-:W-:Y:S01]  /*b410*/  FFMA.FTZ R20, R7, R56, -R20 ;  /* 0x0000003807147223 */ /* 0x000fe20000010814 */
        /* <DEDUP_REMOVED lines=9> */
.L_x_8355:
[----:B------:R-:W-:Y:S05]  /*b4b0*/  BSYNC B1 ;  /* 0x0000000000017941 */ /* 0x000fea0003800000 */
.L_x_8354:
[----:B------:R-:W-:Y:S05]  /*b4c0*/  @P1 BRA `(.L_x_8353) ;  /* 0x0000002400e41947 */ /* 0x000fea0003800000 */
[----:B0-----:R-:W0:Y:S01]  /*b4d0*/  LDS.128 R4, [R205+0x7000] ;  /* 0x00700000cd047984 */ /* 0x001e220000000c00 */
        /* <DEDUP_REMOVED lines=13> */
[----:B------:R-:W-:Y:S01]  /*b5b0*/  FMUL.FTZ R10, R10, R12 ;  /* 0x0000000c0a0a7220 */ /* 0x000fe20000410000 */
[----:B------:R-:W-:-:S02]  /*b5c0*/  HADD2.F32 R4, -RZ, R4.H1_H1 ;  /* 0x30000004ff047230 */ /* 0x000fc40000004100 */
[C---:B------:R-:W-:Y:S01]  /*b5d0*/  FFMA.FTZ R20, R9.reuse, R12, -R20 ;  /* 0x0000000c09147223 */ /* 0x040fe20000010814 */
[----:B------:R-:W-:Y:S01]  /*b5e0*/  FFMA.FTZ R25, R9, R15, R10 ;  /* 0x0000000f09197223 */ /* 0x000fe2000001000a */
[--C-:B------:R-:W-:Y:S02]  /*b5f0*/  HADD2.F32 R7, -RZ, R6.reuse.H0_H0 ;  /* 0x20000006ff077230 */ /* 0x100fe40000004100 */
[C---:B------:R-:W-:Y:S01]  /*b600*/  FMUL.FTZ R21, R4.reuse, R13 ;  /* 0x0000000d04157220 */ /* 0x040fe20000410000 */
[----:B------:R-:W-:Y:S02]  /*b610*/  HADD2.F32 R8, -RZ, R6.H1_H1 ;  /* 0x30000006ff087230 */ /* 0x000fe40000004100 */
[-C--:B------:R-:W-:Y:S01]  /*b620*/  FMUL.FTZ R15, R4, R11.reuse ;  /* 0x0000000b040f7220 */ /* 0x080fe20000410000 */
[----:B------:R-:W-:Y:S02]  /*b630*/  HADD2.F32 R9, -RZ, R3.H1_H1 ;  /* 0x30000003ff097230 */ /* 0x000fe40000004100 */
[----:B------:R-:W-:Y:S01]  /*b640*/  FFMA.FTZ R21, R0, R11, -R21 ;  /* 0x0000000b00157223 */ /* 0x000fe20000010815 */
[----:B------:R-:W-:-:S02]  /*b650*/  HADD2.F32 R6, -RZ, R5.H0_H0 ;  /* 0x20000005ff067230 */ /* 0x000fc40000004100 */
[----:B------:R-:W-:Y:S01]  /*b660*/  FFMA.FTZ R0, R0, R13, R15 ;  /* 0x0000000d00007223 */ /* 0x000fe2000001000f */
[----:B------:R-:W-:Y:S02]  /*b670*/  HADD2.F32 R5, -RZ, R5.H1_H1 ;  /* 0x30000005ff057230 */ /* 0x000fe40000004100 */
[CC--:B------:R-:W-:Y:S01]  /*b680*/  FMUL.FTZ R10, R8.reuse, R9.reuse ;  /* 0x00000009080a7220 */ /* 0x0c0fe20000410000 */
[----:B------:R-:W-:Y:S02]  /*b690*/  HADD2.F32 R4, -RZ, R24.H0_H0 ;  /* 0x20000018ff047230 */ /* 0x000fe40000004100 */
[-C--:B------:R-:W-:Y:S01]  /*b6a0*/  FMUL.FTZ R8, R8, R14.reuse ;  /* 0x0000000e08087220 */ /* 0x080fe20000410000 */
[----:B------:R-:W-:Y:S02]  /*b6b0*/  HADD2.F32 R3, -RZ, R26.H0_H0 ;  /* 0x2000001aff037230 */ /* 0x000fe40000004100 */
[----:B------:R-:W-:Y:S01]  /*b6c0*/  FFMA.FTZ R10, R7, R14, -R10 ;  /* 0x0000000e070a7223 */ /* 0x000fe2000001080a */
[----:B------:R-:W-:Y:S01]  /*b6d0*/  FMUL.FTZ R11, R5, R4 ;  /* 0x00000004050b7220 */ /* 0x000fe20000410000 */
[----:B------:R-:W-:Y:S01]  /*b6e0*/  FFMA.FTZ R9, R7, R9, R8 ;  /* 0x0000000907097223 */ /* 0x000fe20000010008 */
[-C--:B------:R-:W-:Y:S01]  /*b6f0*/  FMUL.FTZ R13, R5, R3.reuse ;  /* 0x00000003050d7220 */ /* 0x080fe20000410000 */
[----:B------:R-:W-:Y:S01]  /*b700*/  F2FP.F16.F32.PACK_AB R7, R25, R20 ;  /* 0x000000141907723e */ /* 0x000fe200000000ff */
[----:B------:R-:W-:-:S02]  /*b710*/  FFMA.FTZ R5, R6, R3, -R11 ;  /* 0x0000000306057223 */ /* 0x000fc4000001080b */
[----:B------:R-:W-:Y:S01]  /*b720*/  FFMA.FTZ R8, R6, R4, R13 ;  /* 0x0000000406087223 */ /* 0x000fe2000001000d */
[----:B------:R-:W-:Y:S02]  /*b730*/  F2FP.F16.F32.PACK_AB R6, R9, R10 ;  /* 0x0000000a0906723e */ /* 0x000fe400000000ff */
[----:B------:R-:W-:Y:S02]  /*b740*/  F2FP.F16.F32.PACK_AB R4, R0, R21 ;  /* 0x000000150004723e */ /* 0x000fe400000000ff */
[----:B------:R-:W-:-:S05]  /*b750*/  F2FP.F16.F32.PACK_AB R5, R8, R5 ;  /* 0x000000050805723e */ /* 0x000fca00000000ff */
[----:B------:R0:W-:Y:S01]  /*b760*/  STS.128 [R205+0x7000], R4 ;  /* 0x00700004cd007388 */ /* 0x0001e20000000c00 */
[----:B------:R-:W-:Y:S05]  /*b770*/  BRA `(.L_x_8353) ;  /* 0x0000002400387947 */ /* 0x000fea0003800000 */
.L_x_8326:
[----:B------:R-:W3:Y:S01]  /*b780*/  LDC R0, c[0x0][0x448] ;  /* 0x00011200ff007b82 */ /* 0x000ee20000000800 */
[----:B------:R-:W-:Y:S01]  /*b790*/  ULDC.64 UR4, c[0x0][0x3f8] ;  /* 0x0000fe0000047ab9 */ /* 0x000fe20000000a00 */
[----:B------:R-:W-:Y:S01]  /*b7a0*/  MOV R27, R29 ;  /* 0x0000001d001b7202 */ /* 0x000fe20000000f00 */
[----:B------:R-:W-:Y:S01]  /*b7b0*/  ULDC.64 UR6, c[0x0][0x408] ;  /* 0x0001020000067ab9 */ /* 0x000fe20000000a00 */
        /* <DEDUP_REMOVED lines=23> */
[----:B------:R-:W3:Y:S01]  /*b930*/  LDC R56, c[0x0][0x3f4] ;  /* 0x0000fd00ff387b82 */ /* 0x000ee20000000800 */
[----:B------:R-:W4:Y:S01]  /*b940*/  SHFL.IDX PT, R4, R10, RZ, 0x181f ;  /* 0x00181fff0a047589 */ /* 0x000f2200000e0000 */
[----:B------:R-:W-:-:S03]  /*b950*/  IMAD R0, R189, R0, RZ ;  /* 0x00000000bd007224 */ /* 0x000fc600078e02ff */
[----:B------:R-:W5:Y:S04]  /*b960*/  SHFL.IDX PT, R3, R43, RZ, 0x181f ;  /* 0x00181fff2b037589 */ /* 0x000f6800000e0000 */
[----:B------:R-:W0:Y:S04]  /*b970*/  SHFL.IDX PT, R14, R44, RZ, 0x181f ;  /* 0x00181fff2c0e7589 */ /* 0x000e2800000e0000 */
[----:B------:R-:W1:Y:S01]  /*b980*/  SHFL.IDX PT, R5, R45, RZ, 0x181f ;  /* 0x00181fff2d057589 */ /* 0x000e6200000e0000 */
[----:B---3--:R-:W-:-:S04]  /*b990*/  ISETP.GE.AND P0, PT, R16, R56, PT ;  /* 0x000000381000720c */ /* 0x008fc80003f06270 */
[----:B------:R-:W-:-:S13]  /*b9a0*/  ISETP.GE.OR P1, PT, R57, R0, P0 ;  /* 0x000000003900720c */ /* 0x000fda0000726670 */
[C---:B------:R-:W-:Y:S01]  /*b9b0*/  @!P1 IMAD.SHL.U32 R7, R16.reuse, 0x2, RZ ;  /* 0x0000000210079824 */ /* 0x040fe200078e00ff */
[----:B------:R-:W-:-:S04]  /*b9c0*/  @!P1 SHF.L.U64.HI R6, R16, 0x1, R17 ;  /* 0x0000000110069819 */ /* 0x000fc80000010211 */
[----:B----4-:R-:W-:-:S05]  /*b9d0*/  @!P1 IADD3 R4, P2, R4, R7, RZ ;  /* 0x0000000704049210 */ /* 0x010fca0007f5e0ff */
[----:B-----5:R-:W-:Y:S02]  /*b9e0*/  @!P1 IMAD.X R3, R3, 0x1, R6, P2 ;  /* 0x0000000103039824 */ /* 0x020fe400010e0606 */
[----:B------:R-:W-:-:S03]  /*b9f0*/  @!P1 IMAD.MOV.U32 R24, RZ, RZ, R4 ;  /* 0x000000ffff189224 */ /* 0x000fc600078e0004 */
[----:B------:R-:W-:-:S06]  /*ba00*/  @!P1 MOV R25, R3 ;  /* 0x0000000300199202 */ /* 0x000fcc0000000f00 */
[----:B------:R-:W3:Y:S01]  /*ba10*/  @!P1 LD.E.128 R24, desc[UR54][R24.64] ;  /* 0x0000003618189980 */ /* 0x000ee2000c101d00 */
[----:B0-----:R-:W-:-:S05]  /*ba20*/  @!P1 IADD3 R14, P2, R14, R7, RZ ;  /* 0x000000070e0e9210 */ /* 0x001fca0007f5e0ff */
[----:B-1----:R-:W-:Y:S02]  /*ba30*/  @!P1 IMAD.X R5, R5, 0x1, R6, P2 ;  /* 0x0000000105059824 */ /* 0x002fe400010e0606 */
[----:B------:R-:W-:-:S06]  /*ba40*/  @!P1 IMAD.MOV.U32 R4, RZ, RZ, R14 ;  /* 0x000000ffff049224 */ /* 0x000fcc00078e000e */
[----:B------:R-:W4:Y:S01]  /*ba50*/  @!P1 LD.E.128 R4, desc[UR54][R4.64] ;  /* 0x0000003604049980 */ /* 0x000f22000c101d00 */
[----:B------:R-:W-:Y:S02]  /*ba60*/  CS2R R48, SRZ ;  /* 0x0000000000307805 */ /* 0x000fe4000001ff00 */
[----:B------:R-:W-:Y:S02]  /*ba70*/  CS2R R50, SRZ ;  /* 0x0000000000327805 */ /* 0x000fe4000001ff00 */
[----:B------:R-:W-:Y:S01]  /*ba80*/  CS2R R36, SRZ ;  /* 0x0000000000247805 */ /* 0x000fe2000001ff00 */
[----:B------:R0:W1:Y:S01]  /*ba90*/  SHFL.IDX PT, R9, R45, 0x1, 0x181f ;  /* 0x00381f002d097f89 */ /* 0x00006200000e0000 */
[----:B------:R-:W-:-:S03]  /*baa0*/  CS2R R20, SRZ ;  /* 0x0000000000147805 */ /* 0x000fc6000001ff00 */
[----:B------:R0:W0:Y:S01]  /*bab0*/  SHFL.IDX PT, R14, R44, 0x1, 0x181f ;  /* 0x00381f002c0e7f89 */ /* 0x00002200000e0000 */
[----:B---3--:R-:W-:Y:S01]  /*bac0*/  @!P1 IMAD.MOV.U32 R48, RZ, RZ, R24 ;  /* 0x000000ffff309224 */ /* 0x008fe200078e0018 */
[----:B------:R-:W-:Y:S01]  /*bad0*/  @!P1 MOV R50, R26 ;  /* 0x0000001a00329202 */ /* 0x000fe20000000f00 */
[----:B------:R-:W-:Y:S01]  /*bae0*/  @!P1 IMAD.MOV.U32 R49, RZ, RZ, R25 ;  /* 0x000000ffff319224 */ /* 0x000fe200078e0019 */
[----:B------:R-:W-:Y:S01]  /*baf0*/  CS2R R24, SRZ ;  /* 0x0000000000187805 */ /* 0x000fe2000001ff00 */
[----:B------:R-:W-:Y:S02]  /*bb00*/  IMAD.MOV.U32 R3, RZ, RZ, R48 ;  /* 0x000000ffff037224 */ /* 0x000fe400078e0030 */
[----:B------:R-:W-:Y:S02]  /*bb10*/  IMAD.MOV.U32 R8, RZ, RZ, R49 ;  /* 0x000000ffff087224 */ /* 0x000fe400078e0031 */
[----:B------:R-:W-:Y:S01]  /*bb20*/  @!P1 IMAD.MOV.U32 R51, RZ, RZ, R27 ;  /* 0x000000ffff339224 */ /* 0x000fe200078e001b */
[----:B------:R-:W-:Y:S01]  /*bb30*/  PRMT R65, R65, 0x5410, R3 ;  /* 0x0000541041417816 */ /* 0x000fe20000000003 */
[----:B------:R-:W-:Y:S01]  /*bb40*/  IMAD.MOV.U32 R11, RZ, RZ, R50 ;  /* 0x000000ffff0b7224 */ /* 0x000fe200078e0032 */
[----:B------:R-:W-:Y:S01]  /*bb50*/  PRMT R67, R8, 0x7610, R67 ;  /* 0x0000761008437816 */ /* 0x000fe20000000043 */
[----:B------:R3:W0:Y:S01]  /*bb60*/  SHFL.IDX PT, R3, R43, 0x1, 0x181f ;  /* 0x00381f002b037f89 */ /* 0x00062200000e0000 */
[----:B------:R-:W-:Y:S01]  /*bb70*/  IMAD.MOV.U32 R12, RZ, RZ, R51 ;  /* 0x000000ffff0c7224 */ /* 0x000fe200078e0033 */
[----:B----4-:R-:W-:Y:S01]  /*bb80*/  @!P1 MOV R37, R7 ;  /* 0x0000000700259202 */ /* 0x010fe20000000f00 */
[----:B------:R-:W-:Y:S01]  /*bb90*/  @!P1 IMAD.MOV.U32 R20, RZ, RZ, R4 ;  /* 0x000000ffff149224 */ /* 0x000fe200078e0004 */
[----:B------:R3:W4:Y:S01]  /*bba0*/  SHFL.IDX PT, R8, R10, 0x1, 0x181f ;  /* 0x00381f000a087f89 */ /* 0x00072200000e0000 */
[----:B------:R-:W-:Y:S01]  /*bbb0*/  @!P1 IMAD.MOV.U32 R21, RZ, RZ, R5 ;  /* 0x000000ffff159224 */ /* 0x000fe200078e0005 */
[----:B------:R-:W-:Y:S01]  /*bbc0*/  PRMT R46, R11, 0x5410, R12 ;  /* 0x000054100b2e7816 */ /* 0x000fe2000000000c */
[----:B------:R-:W-:-:S02]  /*bbd0*/  @!P1 IMAD.MOV.U32 R36, RZ, RZ, R6 ;  /* 0x000000ffff249224 */ /* 0x000fc400078e0006 */
[----:B------:R-:W-:Y:S02]  /*bbe0*/  IMAD.MOV.U32 R4, RZ, RZ, R20 ;  /* 0x000000ffff047224 */ /* 0x000fe400078e0014 */
[----:B------:R-:W-:Y:S02]  /*bbf0*/  IMAD.MOV.U32 R5, RZ, RZ, R21 ;  /* 0x000000ffff057224 */ /* 0x000fe400078e0015 */
[----:B------:R-:W-:Y:S02]  /*bc00*/  IMAD.MOV.U32 R6, RZ, RZ, R36 ;  /* 0x000000ffff067224 */ /* 0x000fe400078e0024 */
[----:B------:R-:W-:Y:S01]  /*bc10*/  IMAD.MOV.U32 R7, RZ, RZ, R37 ;  /* 0x000000ffff077224 */ /* 0x000fe200078e0025 */
[----:B------:R-:W-:Y:S02]  /*bc20*/  PRMT R67, R67, 0x5410, R5 ;  /* 0x0000541043437816 */ /* 0x000fe40000000005 */
[----:B------:R-:W-:Y:S02]  /*bc30*/  PRMT R66, R6, 0x5410, R4 ;  /* 0x0000541006427816 */ /* 0x000fe40000000004 */
[----:B-1-3--:R-:W-:-:S07]  /*bc40*/  PRMT R65, R7, 0x7610, R65 ;  /* 0x0000761007417816 */ /* 0x00afce0000000041 */
.L_x_8700:
[----:B------:R-:W-:Y:S01]  /*bc50*/  VIADD R5, R57, 0x20 ;  /* 0x0000002039057836 */ /* 0x000fe20000000000 */
[----:B------:R-:W-:Y:S01]  /*bc60*/  BSSY B1, `(.L_x_8357) ;  /* 0x0000012000017945 */ /* 0x000fe20003800000 */
[----:B------:R-:W-:Y:S02]  /*bc70*/  CS2R R26, SRZ ;  /* 0x00000000001a7805 */ /* 0x000fe4000001ff00 */
[----:B------:R-:W-:Y:S02]  /*bc80*/  CS2R R6, SRZ ;  /* 0x0000000000067805 */ /* 0x000fe4000001ff00 */
[----:B------:R-:W-:Y:S02]  /*bc90*/  ISETP.GE.AND P1, PT, R5, R0, PT ;  /* 0x000000000500720c */ /* 0x000fe40003f26270 */
[----:B------:R-:W-:-:S11]  /*bca0*/  CS2R R4, SRZ ;  /* 0x0000000000047805 */ /* 0x000fd6000001ff00 */
[----:B------:R-:W-:Y:S05]  /*bcb0*/  @P1 BRA `(.L_x_8358) ;  /* 0x0000000000301947 */ /* 0x000fea0003800000 */
[----:B------:R-:W-:Y:S02]  /*bcc0*/  CS2R R26, SRZ ;  /* 0x00000000001a7805 */ /* 0x000fe4000001ff00 */
[----:B------:R-:W-:Y:S02]  /*bcd0*/  CS2R R4, SRZ ;  /* 0x0000000000047805 */ /* 0x000fe4000001ff00 */
[----:B------:R-:W-:Y:S01]  /*bce0*/  CS2R R6, SRZ ;  /* 0x0000000000067805 */ /* 0x000fe2000001ff00 */
[----:B------:R-:W-:Y:S06]  /*bcf0*/  @P0 BRA `(.L_x_8358) ;  /* 0x0000000000200947 */ /* 0x000fec0003800000 */
[C---:B------:R-:W-:Y:S01]  /*bd00*/  IMAD.SHL.U32 R15, R16.reuse, 0x2, RZ ;  /* 0x00000002100f7824 */ /* 0x040fe200078e00ff */
[----:B------:R-:W-:-:S04]  /*bd10*/  SHF.L.U64.HI R6, R16, 0x1, R17 ;  /* 0x0000000110067819 */ /* 0x000fc80000010211 */
[-C--:B----4-:R-:W-:Y:S02]  /*bd20*/  IADD3 R4, P1, R8, R15.reuse, RZ ;  /* 0x0000000f08047210 */ /* 0x090fe40007f3e0ff */
[----:B0-----:R-:W-:Y:S02]  /*bd30*/  IADD3 R14, P2, R14, R15, RZ ;  /* 0x0000000f0e0e7210 */ /* 0x001fe40007f5e0ff */
[----:B------:R-:W-:-:S03]  /*bd40*/  IADD3.X R5, R3, R6, RZ, P1, !PT ;  /* 0x0000000603057210 */ /* 0x000fc60000ffe4ff */
[----:B------:R-:W-:-:S03]  /*bd50*/  IMAD.X R15, R9, 0x1, R6, P2 ;  /* 0x00000001090f7824 */ /* 0x000fc600010e0606 */
[----:B------:R-:W5:Y:S04]  /*bd60*/  LD.E.128 R4, desc[UR54][R4.64] ;  /* 0x0000003604047980 */ /* 0x000f68000c101d00 */
[----:B------:R1:W5:Y:S02]  /*bd70*/  LD.E.128 R24, desc[UR54][R14.64] ;  /* 0x000000360e187980 */ /* 0x000364000c101d00 */
.L_x_8358:
[----:B------:R-:W-:Y:S05]  /*bd80*/  BSYNC B1 ;  /* 0x0000000000017941 */ /* 0x000fea0003800000 */
.L_x_8357:
[----:B0----5:R-:W-:Y:S01]  /*bd90*/  IMAD.MOV.U32 R3, RZ, RZ, R24 ;  /* 0x000000ffff037224 */ /* 0x021fe200078e0018 */
[----:B------:R-:W-:Y:S01]  /*bda0*/  UMOV UR4, 0xffffffff ;  /* 0xffffffff00047882 */ /* 0x000fe20000000000 */
[----:B----4-:R-:W-:Y:S02]  /*bdb0*/  IMAD.MOV.U32 R8, RZ, RZ, R25 ;  /* 0x000000ffff087224 */ /* 0x010fe400078e0019 */
        /* <DEDUP_REMOVED lines=8> */
[----:B------:R-:W-:-:S05]  /*be40*/  IMAD.MOV.U32 R11, RZ, RZ, R7 ;  /* 0x000000ffff0b7224 */ /* 0x000fca00078e0007 */
[----:B------:R-:W-:Y:S01]  /*be50*/  PRMT R61, R9, 0x5410, R11 ;  /* 0x00005410093d7816 */ /* 0x000fe2000000000b */
[----:B------:R-:W-:Y:S06]  /*be60*/  BRA.DIV UR4, `(.L_x_8359) ;  /* 0x0000019a04147947 */ /* 0x000fec000b800000 */
[----:B------:R-:W0:Y:S01]  /*be70*/  SHFL.IDX PT, R8, R10, 0x2, 0x181f ;  /* 0x00581f000a087f89 */ /* 0x000e2200000e0000 */
[----:B------:R-:W-:-:S03]  /*be80*/  VIADD R9, R57, 0x40 ;  /* 0x0000004039097836 */ /* 0x000fc60000000000 */
[----:B------:R-:W3:Y:S02]  /*be90*/  SHFL.IDX PT, R3, R43, 0x2, 0x181f ;  /* 0x00581f002b037f89 */ /* 0x000ee400000e0000 */
[----:B------:R-:W-:Y:S02]  /*bea0*/  ISETP.GE.OR P1, PT, R9, R0, P0 ;  /* 0x000000000900720c */ /* 0x000fe40000726670 */
[----:B-1----:R-:W1:Y:S04]  /*beb0*/  SHFL.IDX PT, R14, R44, 0x2, 0x181f ;  /* 0x00581f002c0e7f89 */ /* 0x002e6800000e0000 */
[----:B------:R-:W4:Y:S07]  /*bec0*/  SHFL.IDX PT, R9, R45, 0x2, 0x181f ;  /* 0x00581f002d097f89 */ /* 0x000f2e00000e0000 */
[C---:B------:R-:W-:Y:S01]  /*bed0*/  @!P1 IMAD.SHL.U32 R29, R16.reuse, 0x2, RZ ;  /* 0x00000002101d9824 */ /* 0x040fe200078e00ff */
[----:B------:R-:W-:-:S04]  /*bee0*/  @!P1 SHF.L.U64.HI R28, R16, 0x1, R17 ;  /* 0x00000001101c9819 */ /* 0x000fc80000010211 */
[----:B0-----:R-:W-:-:S05]  /*bef0*/  @!P1 IADD3 R8, P2, R8, R29, RZ ;  /* 0x0000001d08089210 */ /* 0x001fca0007f5e0ff */
[----:B---3--:R-:W-:Y:S02]  /*bf00*/  @!P1 IMAD.X R3, R3, 0x1, R28, P2 ;  /* 0x0000000103039824 */ /* 0x008fe400010e061c */
[----:B------:R-:W-:-:S03]  /*bf10*/  @!P1 IMAD.MOV.U32 R32, RZ, RZ, R8 ;  /* 0x000000ffff209224 */ /* 0x000fc600078e0008 */
[----:B------:R-:W-:-:S06]  /*bf20*/  @!P1 MOV R33, R3 ;  /* 0x0000000300219202 */ /* 0x000fcc0000000f00 */
[----:B------:R-:W3:Y:S01]  /*bf30*/  @!P1 LD.E.128 R32, desc[UR54][R32.64] ;  /* 0x0000003620209980 */ /* 0x000ee2000c101d00 */
[----:B-1----:R-:W-:-:S05]  /*bf40*/  @!P1 IADD3 R14, P2, R14, R29, RZ ;  /* 0x0000001d0e0e9210 */ /* 0x002fca0007f5e0ff */
[----:B----4-:R-:W-:-:S04]  /*bf50*/  @!P1 IMAD.X R9, R9, 0x1, R28, P2 ;  /* 0x0000000109099824 */ /* 0x010fc800010e061c */
[----:B------:R-:W-:-:S05]  /*bf60*/  @!P1 IMAD.MOV.U32 R15, RZ, RZ, R9 ;  /* 0x000000ffff0f9224 */ /* 0x000fca00078e0009 */
[----:B------:R-:W4:Y:S01]  /*bf70*/  @!P1 LD.E.128 R28, desc[UR54][R14.64] ;  /* 0x000000360e1c9980 */ /* 0x000f22000c101d00 */
[----:B------:R-:W-:Y:S02]  /*bf80*/  CS2R R52, SRZ ;  /* 0x0000000000347805 */ /* 0x000fe4000001ff00 */
[----:B------:R-:W-:Y:S02]  /*bf90*/  CS2R R54, SRZ ;  /* 0x0000000000367805 */ /* 0x000fe4000001ff00 */
[----:B------:R-:W-:Y:S02]  /*bfa0*/  CS2R R38, SRZ ;  /* 0x0000000000267805 */ /* 0x000fe4000001ff00 */
[----:B------:R-:W-:Y:S01]  /*bfb0*/  CS2R R40, SRZ ;  /* 0x0000000000287805 */ /* 0x000fe2000001ff00 */
[----:B---3--:R-:W-:Y:S01]  /*bfc0*/  @!P1 IMAD.MOV.U32 R52, RZ, RZ, R32 ;  /* 0x000000ffff349224 */ /* 0x008fe200078e0020 */
[----:B------:R-:W-:Y:S01]  /*bfd0*/  @!P1 MOV R54, R34 ;  /* 0x0000002200369202 */ /* 0x000fe20000000f00 */
[----:B------:R-:W-:Y:S01]  /*bfe0*/  @!P1 IMAD.MOV.U32 R53, RZ, RZ, R33 ;  /* 0x000000ffff359224 */ /* 0x000fe200078e0021 */
[----:B------:R-:W0:Y:S01]  /*bff0*/  SHFL.IDX PT, R34, R44, 0x3, 0x181f ;  /* 0x00781f002c227f89 */ /* 0x000e2200000e0000 */
[----:B------:R-:W-:-:S02]  /*c000*/  IMAD.MOV.U32 R3, RZ, RZ, R52 ;  /* 0x000000ffff037224 */ /* 0x000fc400078e0034 */
[----:B------:R-:W-:Y:S01]  /*c010*/  IMAD.MOV.U32 R8, RZ, RZ, R53 ;  /* 0x000000ffff087224 */ /* 0x000fe200078e0035 */
[----:B------:R-:W1:Y:S01]  /*c020*/  SHFL.IDX PT, R33, R45, 0x3, 0x181f ;  /* 0x00781f002d217f89 */ /* 0x000e6200000e0000 */
[----:B------:R-:W-:-:S03]  /*c030*/  @!P1 IMAD.MOV.U32 R55, RZ, RZ, R35 ;  /* 0x000000ffff379224 */ /* 0x000fc600078e0023 */
[----:B------:R-:W-:Y:S01]  /*c040*/  PRMT R62, R3, 0x5410, R8 ;  /* 0x00005410033e7816 */ /* 0x000fe20000000008 */
[----:B------:R-:W-:Y:S01]  /*c050*/  IMAD.MOV.U32 R8, RZ, RZ, R54 ;  /* 0x000000ffff087224 */ /* 0x000fe200078e0036 */
[----:B------:R-:W3:Y:S01]  /*c060*/  SHFL.IDX PT, R3, R43, 0x3, 0x181f ;  /* 0x00781f002b037f89 */ /* 0x000ee200000e0000 */
[----:B------:R-:W-:Y:S01]  /*c070*/  IMAD.MOV.U32 R9, RZ, RZ, R55 ;  /* 0x000000ffff097224 */ /* 0x000fe200078e0037 */
[----:B----4-:R-:W-:Y:S01]  /*c080*/  @!P1 MOV R41, R31 ;  /* 0x0000001f00299202 */ /* 0x010fe20000000f00 */
[----:B------:R-:W-:Y:S01]  /*c090*/  @!P1 IMAD.MOV.U32 R38, RZ, RZ, R28 ;  /* 0x000000ffff269224 */ /* 0x000fe200078e001c */
[----:B------:R4:W0:Y:S01]  /*c0a0*/  SHFL.IDX PT, R32, R10, 0x3, 0x181f ;  /* 0x00781f000a207f89 */ /* 0x00082200000e0000 */
[----:B------:R-:W-:Y:S01]  /*c0b0*/  @!P1 IMAD.MOV.U32 R39, RZ, RZ, R29 ;  /* 0x000000ffff279224 */ /* 0x000fe200078e001d */
[----:B------:R-:W-:Y:S01]  /*c0c0*/  PRMT R47, R8, 0x5410, R9 ;  /* 0x00005410082f7816 */ /* 0x000fe20000000009 */
[----:B------:R-:W-:Y:S02]  /*c0d0*/  @!P1 IMAD.MOV.U32 R40, RZ, RZ, R30 ;  /* 0x000000ffff289224 */ /* 0x000fe400078e001e */
[----:B------:R-:W-:-:S02]  /*c0e0*/  IMAD.MOV.U32 R8, RZ, RZ, R38 ;  /* 0x000000ffff087224 */ /* 0x000fc400078e0026 */
[----:B------:R-:W-:Y:S02]  /*c0f0*/  IMAD.MOV.U32 R9, RZ, RZ, R39 ;  /* 0x000000ffff097224 */ /* 0x000fe400078e0027 */
[----:B----4-:R-:W-:Y:S02]  /*c100*/  IMAD.MOV.U32 R10, RZ, RZ, R40 ;  /* 0x000000ffff0a7224 */ /* 0x010fe400078e0028 */
[----:B------:R-:W-:Y:S01]  /*c110*/  IMAD.MOV.U32 R11, RZ, RZ, R41 ;  /* 0x000000ffff0b7224 */ /* 0x000fe200078e0029 */
[----:B------:R-:W-:Y:S02]  /*c120*/  PRMT R63, R8, 0x5410, R9 ;  /* 0x00005410083f7816 */ /* 0x000fe40000000009 */
[----:B------:R-:W-:Y:S02]  /*c130*/  CS2R R8, SRZ ;  /* 0x0000000000087805 */ /* 0x000fe4000001ff00 */
[----:B-1----:R-:W-:-:S07]  /*c140*/  PRMT R64, R10, 0x5410, R11 ;  /* 0x000054100a407816 */ /* 0x002fce000000000b */
.L_x_8710:
[----:B------:R-:W-:Y:S01]  /*c150*/  VIADD R57, R57, 0x60 ;  /* 0x0000006039397836 */ /* 0x000fe20000000000 */
[----:B------:R-:W-:Y:S01]  /*c160*/  BSSY B1, `(.L_x_8360) ;  /* 0x0000012000017945 */ /* 0x000fe20003800000 */
[----:B------:R-:W-:Y:S02]  /*c170*/  CS2R R10, SRZ ;  /* 0x00000000000a7805 */ /* 0x000fe4000001ff00 */
[----:B--2---:R-:W-:Y:S02]  /*c180*/  CS2R R12, SRZ ;  /* 0x00000000000c7805 */ /* 0x004fe4000001ff00 */
[----:B------:R-:W-:Y:S02]  /*c190*/  CS2R R14, SRZ ;  /* 0x00000000000e7805 */ /* 0x000fe4000001ff00 */
[----:B------:R-:W-:-:S13]  /*c1a0*/  ISETP.GE.AND P1, PT, R57, R0, PT ;  /* 0x000000003900720c */ /* 0x000fda0003f26270 */
[----:B------:R-:W-:Y:S05]  /*c1b0*/  @P1 BRA `(.L_x_8361) ;  /* 0x0000000000301947 */ /* 0x000fea0003800000 */
[----:B------:R-:W-:Y:S02]  /*c1c0*/  CS2R R10, SRZ ;  /* 0x00000000000a7805 */ /* 0x000fe4000001ff00 */
[----:B------:R-:W-:Y:S02]  /*c1d0*/  CS2R R12, SRZ ;  /* 0x00000000000c7805 */ /* 0x000fe4000001ff00 */
[----:B------:R-:W-:Y:S01]  /*c1e0*/  CS2R R14, SRZ ;  /* 0x00000000000e7805 */ /* 0x000fe2000001ff00 */
[----:B------:R-:W-:Y:S06]  /*c1f0*/  @P0 BRA `(.L_x_8361) ;  /* 0x0000000000200947 */ /* 0x000fec0003800000 */
[C---:B------:R-:W-:Y:S01]  /*c200*/  IMAD.SHL.U32 R9, R16.reuse, 0x2, RZ ;  /* 0x0000000210097824 */ /* 0x040fe200078e00ff */
[----:B------:R-:W-:-:S04]  /*c210*/  SHF.L.U64.HI R10, R16, 0x1, R17 ;  /* 0x00000001100a7819 */ /* 0x000fc80000010211 */
[-C--:B0-----:R-:W-:Y:S02]  /*c220*/  IADD3 R8, P2, R34, R9.reuse, RZ ;  /* 0x0000000922087210 */ /* 0x081fe40007f5e0ff */
[----:B------:R-:W-:-:S03]  /*c230*/  IADD3 R12, P1, R32, R9, RZ ;  /* 0x00000009200c7210 */ /* 0x000fc60007f3e0ff */
[----:B------:R-:W-:Y:S01]  /*c240*/  IMAD.X R9, R33, 0x1, R10, P2 ;  /* 0x0000000121097824 */ /* 0x000fe200010e060a */
[----:B---3--:R-:W-:-:S05]  /*c250*/  IADD3.X R13, R3, R10, RZ, P1, !PT ;  /* 0x0000000a030d7210 */ /* 0x008fca0000ffe4ff */
[----:B------:R-:W5:Y:S04]  /*c260*/  LD.E.128 R8, desc[UR54][R8.64] ;  /* 0x0000003608087980 */ /* 0x000f68000c101d00 */
[----:B------:R-:W5:Y:S02]  /*c270*/  LD.E.128 R12, desc[UR54][R12.64] ;  /* 0x000000360c0c7980 */ /* 0x000f64000c101d00 */
.L_x_8361:
[----:B------:R-:W-:Y:S05]  /*c280*/  BSYNC B1 ;  /* 0x0000000000017941 */ /* 0x000fea0003800000 */
.L_x_8360:
[----:B------:R-:W-:Y:S01]  /*c290*/  ULEA.HI UR4, UR37, UR37, URZ, 0x1 ;  /* 0x0000002525047291 */ /* 0x000fe2000f8f083f */
[----:B------:R-:W-:Y:S01]  /*c2a0*/  VIADDMNMX R0, R0, -R193, 0x80, PT ;  /* 0x0000008000007446 */ /* 0x000fe200038009c1 */
[----:B---3-5:R-:W-:Y:S01]  /*c2b0*/  IMAD.MOV.U32 R3, RZ, RZ, R8 ;  /* 0x000000ffff037224 */ /* 0x028fe200078e0008 */
[----:B------:R-:W-:Y:S01]  /*c2c0*/  BSSY B1, `(.L_x_8362) ;  /* 0x0000015000017945 */ /* 0x000fe20003800000 */
[----:B------:R-:W-:Y:S01]  /*c2d0*/  ULOP3.LUT UR4, UR4, 0xfffffffe, URZ, 0xc0, !UPT ;  /* 0xfffffffe04047892 */ /* 0x000fe2000f8ec03f */
[----:B------:R-:W-:Y:S01]  /*c2e0*/  IMAD.MOV.U32 R28, RZ, RZ, R9 ;  /* 0x000000ffff1c7224 */ /* 0x000fe200078e0009 */
[-C--:B------:R-:W-:Y:S01]  /*c2f0*/  ISETP.GE.OR P3, PT, R188, R0.reuse, P0 ;  /* 0x00000000bc00720c */ /* 0x080fe20000766670 */
[----:B------:R-:W-:Y:S01]  /*c300*/  IMAD.MOV.U32 R30, RZ, RZ, R13 ;  /* 0x000000ffff1e7224 */ /* 0x000fe200078e000d */
[----:B------:R-:W-:Y:S01]  /*c310*/  UIADD3 UR4, UR37, -UR4, URZ ;  /* 0x8000000425047290 */ /* 0x000fe2000fffe03f */
[-C--:B------:R-:W-:Y:S02]  /*c320*/  ISETP.GE.OR P2, PT, R217, R0.reuse, P0 ;  /* 0x00000000d900720c */ /* 0x080fe40000746670 */
[----:B------:R-:W-:-:S02]  /*c330*/  ISETP.GE.OR P1, PT, R216, R0, P0 ;  /* 0x00000000d800720c */ /* 0x000fc40000726670 */
[----:B------:R-:W-:Y:S01]  /*c340*/  ISETP.GE.OR P0, PT, R215, R0, P0 ;  /* 0x00000000d700720c */ /* 0x000fe20000706670 */
[----:B------:R-:W-:Y:S01]  /*c350*/  IMAD.U32 R29, RZ, RZ, UR4 ;  /* 0x00000004ff1d7e24 */ /* 0x000fe2000f8e00ff */
[----:B------:R-:W-:Y:S01]  /*c360*/  PRMT R43, R3, 0x5410, R28 ;  /* 0x00005410032b7816 */ /* 0x000fe2000000001c */
[----:B------:R-:W-:Y:S01]  /*c370*/  IMAD.MOV.U32 R0, RZ, RZ, R10 ;  /* 0x000000ffff007224 */ /* 0x000fe200078e000a */
[----:B------:R-:W-:Y:S01]  /*c380*/  MOV R28, R12 ;  /* 0x0000000c001c7202 */ /* 0x000fe20000000f00 */
[----:B------:R-:W-:Y:S01]  /*c390*/  IMAD.MOV.U32 R3, RZ, RZ, R11 ;  /* 0x000000ffff037224 */ /* 0x000fe200078e000b */
[----:B------:R-:W-:Y:S02]  /*c3a0*/  SHF.L.U32 R29, R29, 0x1f, RZ ;  /* 0x0000001f1d1d7819 */ /* 0x000fe400000006ff */
[----:B------:R-:W-:Y:S02]  /*c3b0*/  PRMT R45, R28, 0x5410, R30 ;  /* 0x000054101c2d7816 */ /* 0x000fe4000000001e */
[----:B------:R-:W1:Y:S01]  /*c3c0*/  SYNCS.PHASECHK.TRANS64.TRYWAIT P4, [R18+URZ+0x28800], R29 ;  /* 0x0288001d120075a7 */ /* 0x000e62000808017f */
[----:B------:R-:W-:Y:S01]  /*c3d0*/  PRMT R44, R0, 0x5410, R3 ;  /* 0x00005410002c7816 */ /* 0x000fe20000000003 */
[----:B------:R-:W-:-:S02]  /*c3e0*/  IMAD.MOV.U32 R0, RZ, RZ, R14 ;  /* 0x000000ffff007224 */ /* 0x000fc400078e000e */
[----:B------:R-:W-:Y:S01]  /*c3f0*/  IMAD.MOV.U32 R3, RZ, RZ, R15 ;  /* 0x000000ffff037224 */ /* 0x000fe200078e000f */
[----:B-1----:R-:W-:Y:S06]  /*c400*/  @!P4 BRA `(.L_x_8363) ;  /* 0x00000198000cc947 */ /* 0x002fec0003800000 */
.L_x_8711:
[----:B------:R-:W-:Y:S05]  /*c410*/  BSYNC B1 ;  /* 0x0000000000017941 */ /* 0x000fea0003800000 */
.L_x_8362:
[----:B------:R-:W-:Y:S04]  /*c420*/  BSSY B1, `(.L_x_8364) ;  /* 0x0000061000017945 */ /* 0x000fe80003800000 */
[----:B------:R-:W-:Y:S05]  /*c430*/  @P3 BRA `(.L_x_8365) ;  /* 0x00000004007c3947 */ /* 0x000fea0003800000 */
[----:B------:R-:W-:Y:S01]  /*c440*/  LEA.HI R28, R56, R207, RZ, 0x1d ;  /* 0x000000cf381c7211 */ /* 0x000fe200078fe8ff */
[--C-:B------:R-:W-:Y:S01]  /*c450*/  HADD2.F32 R68, -RZ, R67.reuse.H0_H0 ;  /* 0x20000043ff447230 */ /* 0x100fe20000004100 */
[----:B------:R-:W-:Y:S01]  /*c460*/  SHF.R.U64 R81, R48, 0x10, R49 ;  /* 0x0000001030517819 */ /* 0x000fe20000001231 */
[----:B------:R-:W-:Y:S01]  /*c470*/  HADD2.F32 R69, -RZ, R67.H1_H1 ;  /* 0x30000043ff457230 */ /* 0x000fe20000004100 */
[----:B------:R-:W-:Y:S01]  /*c480*/  SHF.R.S32.HI R31, RZ, 0x1f, R28 ;  /* 0x0000001fff1f7819 */ /* 0x000fe2000001141c */
[----:B-1----:R-:W-:Y:S01]  /*c490*/  IMAD.SHL.U32 R29, R28, 0x8, RZ ;  /* 0x000000081c1d7824 */ /* 0x002fe200078e00ff */
[--C-:B------:R-:W-:Y:S01]  /*c4a0*/  SHF.R.U32.HI R70, RZ, 0x10, R21.reuse ;  /* 0x00000010ff467819 */ /* 0x100fe20000011615 */
[----:B------:R-:W-:Y:S01]  /*c4b0*/  HADD2.F32 R67, -RZ, R66.H1_H1 ;  /* 0x30000042ff437230 */ /* 0x000fe20000004100 */
[----:B------:R-:W-:Y:S02]  /*c4c0*/  LEA.HI R31, R31, R28, RZ, 0x3 ;  /* 0x0000001c1f1f7211 */ /* 0x000fe400078f18ff */
[----:B------:R-:W-:Y:S01]  /*c4d0*/  LOP3.LUT R29, R29, 0x38, RZ, 0xc0, !PT ;  /* 0x000000381d1d7812 */ /* 0x000fe200078ec0ff */
[----:B------:R-:W-:Y:S01]  /*c4e0*/  HADD2.F32 R70, -RZ, R70.H0_H0 ;  /* 0x20000046ff467230 */ /* 0x000fe20000004100 */
[----:B------:R-:W-:Y:S01]  /*c4f0*/  SHF.R.U64 R78, R20, 0x10, R21 ;  /* 0x00000010144e7819 */ /* 0x000fe20000001215 */
[----:B------:R-:W-:Y:S01]  /*c500*/  IMAD.SHL.U32 R31, R31, 0x400, RZ ;  /* 0x000004001f1f7824 */ /* 0x000fe200078e00ff */
[----:B------:R-:W-:-:S02]  /*c510*/  LOP3.LUT R28, R29, 0x1c0, R222, 0xf8, !PT ;  /* 0x000001c01d1c7812 */ /* 0x000fc400078ef8de */
[----:B------:R-:W-:Y:S02]  /*c520*/  SHF.R.U32.HI R71, RZ, 0x10, R49 ;  /* 0x00000010ff477819 */ /* 0x000fe40000011631 */
[----:B0-----:R-:W-:Y:S02]  /*c530*/  LOP3.LUT R32, R28, R203, RZ, 0x3c, !PT ;  /* 0x000000cb1c207212 */ /* 0x001fe400078e3cff */
[----:B------:R-:W-:Y:S02]  /*c540*/  LOP3.LUT R33, R31, 0x7fffe000, RZ, 0xc0, !PT ;  /* 0x7fffe0001f217812 */ /* 0x000fe400078ec0ff */
[----:B------:R-:W0:Y:S01]  /*c550*/  LDS.128 R28, [R205] ;  /* 0x00000000cd1c7984 */ /* 0x000e220000000c00 */
[--C-:B------:R-:W-:Y:S02]  /*c560*/  SHF.R.U64 R80, R50, 0x10, R51.reuse ;  /* 0x0000001032507819 */ /* 0x100fe40000001233 */
[----:B------:R-:W-:Y:S02]  /*c570*/  IADD3 R33, R32, R33, R204 ;  /* 0x0000002120217210 */ /* 0x000fe40007ffe0cc */
[----:B------:R-:W-:-:S02]  /*c580*/  SHF.R.U32.HI R79, RZ, 0x10, R51 ;  /* 0x00000010ff4f7819 */ /* 0x000fc40000011633 */
[--C-:B------:R-:W-:Y:S01]  /*c590*/  SHF.R.U32.HI R75, RZ, 0x10, R37.reuse ;  /* 0x00000010ff4b7819 */ /* 0x100fe20000011625 */
[----:B------:R-:W-:Y:S01]  /*c5a0*/  IMAD R57, R33, 0x2, R18 ;  /* 0x0000000221397824 */ /* 0x000fe200078e0212 */
[----:B------:R-:W-:-:S04]  /*c5b0*/  SHF.R.U64 R77, R36, 0x10, R37 ;  /* 0x00000010244d7819 */ /* 0x000fc80000001225 */
[----:B------:R-:W1:Y:S01]  /*c5c0*/  LDS.128 R32, [R57+0x10400] ;  /* 0x0104000039207984 */ /* 0x000e620000000c00 */
[--C-:B0-----:R-:W-:Y:S02]  /*c5d0*/  HADD2.F32 R21, -RZ, R29.reuse.H0_H0 ;  /* 0x2000001dff157230 */ /* 0x101fe40000004100 */
[----:B------:R-:W-:Y:S02]  /*c5e0*/  HADD2.F32 R29, -RZ, R29.H1_H1 ;  /* 0x3000001dff1d7230 */ /* 0x000fe40000004100 */
[----:B------:R-:W-:Y:S02]  /*c5f0*/  HADD2.F32 R20, -RZ, R28.H0_H0 ;  /* 0x2000001cff147230 */ /* 0x000fe40000004100 */
[----:B------:R-:W-:Y:S02]  /*c600*/  HADD2.F32 R36, -RZ, R30.H0_H0 ;  /* 0x2000001eff247230 */ /* 0x000fe40000004100 */
[--C-:B------:R-:W-:Y:S02]  /*c610*/  HADD2.F32 R37, -RZ, R31.reuse.H0_H0 ;  /* 0x2000001fff257230 */ /* 0x100fe40000004100 */
[----:B------:R-:W-:-:S02]  /*c620*/  HADD2.F32 R31, -RZ, R31.H1_H1 ;  /* 0x3000001fff1f7230 */ /* 0x000fc40000004100 */
[----:B------:R-:W-:Y:S02]  /*c630*/  HADD2.F32 R28, -RZ, R28.H1_H1 ;  /* 0x3000001cff1c7230 */ /* 0x000fe40000004100 */
[--C-:B-1----:R-:W-:Y:S02]  /*c640*/  HADD2.F32 R48, -RZ, R33.reuse.H0_H0 ;  /* 0x20000021ff307230 */ /* 0x102fe40000004100 */
[----:B------:R-:W-:Y:S02]  /*c650*/  HADD2.F32 R49, -RZ, R33.H1_H1 ;  /* 0x30000021ff317230 */ /* 0x000fe40000004100 */
[----:B------:R-:W-:Y:S02]  /*c660*/  HADD2.F32 R33, -RZ, R32.H0_H0 ;  /* 0x20000020ff217230 */ /* 0x000fe40000004100 */
[C---:B------:R-:W-:Y:S01]  /*c670*/  FMUL.FTZ R72, R48.reuse, R69 ;  /* 0x0000004530487220 */ /* 0x040fe20000410000 */
[----:B------:R-:W-:Y:S01]  /*c680*/  FMUL.FTZ R74, R48, R68 ;  /* 0x00000044304a7220 */ /* 0x000fe20000410000 */
[----:B------:R-:W-:-:S02]  /*c690*/  HADD2.F32 R48, -RZ, R71.H0_H0 ;  /* 0x20000047ff307230 */ /* 0x000fc40000004100 */
[C---:B------:R-:W-:Y:S01]  /*c6a0*/  FFMA.FTZ R72, R21.reuse, R68, -R72 ;  /* 0x0000004415487223 */ /* 0x040fe20000010848 */
[----:B------:R-:W-:Y:S01]  /*c6b0*/  FFMA.FTZ R74, R21, R69, R74 ;  /* 0x00000045154a7223 */ /* 0x000fe2000001004a */
[C---:B------:R-:W-:Y:S01]  /*c6c0*/  FMUL.FTZ R68, R49.reuse, R70 ;  /* 0x0000004631447220 */ /* 0x040fe20000410000 */
[----:B------:R-:W-:Y:S02]  /*c6d0*/  HADD2.F32 R21, -RZ, R65.H1_H1 ;  /* 0x30000041ff157230 */ /* 0x000fe40000004100 */
[-C--:B------:R-:W-:Y:S01]  /*c6e0*/  FMUL.FTZ R76, R49, R48.reuse ;  /* 0x00000030314c7220 */ /* 0x080fe20000410000 */
[----:B------:R-:W-:Y:S01]  /*c6f0*/  FMUL.FTZ R69, R33, R67 ;  /* 0x0000004321457220 */ /* 0x000fe20000410000 */
[----:B------:R-:W-:Y:S01]  /*c700*/  FFMA.FTZ R71, R29, R48, -R68 ;  /* 0x000000301d477223 */ /* 0x000fe20000010844 */
[----:B------:R-:W-:Y:S02]  /*c710*/  HADD2.F32 R50, -RZ, R34.H0_H0 ;  /* 0x20000022ff327230 */ /* 0x000fe40000004100 */
[-C--:B------:R-:W-:Y:S01]  /*c720*/  FMUL.FTZ R48, R33, R21.reuse ;  /* 0x0000001521307220 */ /* 0x080fe20000410000 */
[----:B------:R-:W-:Y:S01]  /*c730*/  FFMA.FTZ R69, R20, R21, -R69 ;  /* 0x0000001514457223 */ /* 0x000fe20000010845 */
[----:B------:R-:W-:-:S02]  /*c740*/  HADD2.F32 R49, -RZ, R66.H0_H0 ;  /* 0x20000042ff317230 */ /* 0x000fc40000004100 */
[----:B------:R-:W-:Y:S01]  /*c750*/  FFMA.FTZ R73, R29, R70, R76 ;  /* 0x000000461d497223 */ /* 0x000fe2000001004c */
[--C-:B------:R-:W-:Y:S02]  /*c760*/  HADD2.F32 R21, -RZ, R46.reuse.H0_H0 ;  /* 0x2000002eff157230 */ /* 0x100fe40000004100 */
[----:B------:R-:W-:Y:S01]  /*c770*/  FFMA.FTZ R67, R20, R67, R48 ;  /* 0x0000004314437223 */ /* 0x000fe20000010030 */
[----:B------:R-:W-:Y:S02]  /*c780*/  HADD2.F32 R51, -RZ, R35.H0_H0 ;  /* 0x20000023ff337230 */ /* 0x000fe40000004100 */
[C---:B------:R-:W-:Y:S01]  /*c790*/  FMUL.FTZ R29, R50.reuse, R49 ;  /* 0x00000031321d7220 */ /* 0x040fe20000410000 */
[----:B------:R-:W-:Y:S02]  /*c7a0*/  HADD2.F32 R48, -RZ, R65.H0_H0 ;  /* 0x20000041ff307230 */ /* 0x000fe40000004100 */
[----:B------:R-:W-:Y:S01]  /*c7b0*/  FMUL.FTZ R33, R50, R21 ;  /* 0x0000001532217220 */ /* 0x000fe20000410000 */
[----:B------:R-:W-:-:S02]  /*c7c0*/  HADD2.F32 R46, -RZ, R46.H1_H1 ;  /* 0x3000002eff2e7230 */ /* 0x000fc40000004100 */
[C---:B------:R-:W-:Y:S01]  /*c7d0*/  FFMA.FTZ R65, R36.reuse, R21, -R29 ;  /* 0x0000001524417223 */ /* 0x040fe2000001081d */
[----:B------:R-:W-:Y:S02]  /*c7e0*/  HADD2.F32 R35, -RZ, R35.H1_H1 ;  /* 0x30000023ff237230 */ /* 0x000fe40000004100 */
[C---:B------:R-:W-:Y:S01]  /*c7f0*/  FMUL.FTZ R66, R51.reuse, R48 ;  /* 0x0000003033427220 */ /* 0x040fe20000410000 */
[----:B------:R-:W-:Y:S02]  /*c800*/  HADD2.F32 R50, -RZ, R75.H0_H0 ;  /* 0x2000004bff327230 */ /* 0x000fe40000004100 */
[-C--:B------:R-:W-:Y:S01]  /*c810*/  FMUL.FTZ R51, R51, R46.reuse ;  /* 0x0000002e33337220 */ /* 0x080fe20000410000 */
[----:B------:R-:W-:Y:S02]  /*c820*/  HADD2.F32 R20, -RZ, R79.H0_H0 ;  /* 0x2000004fff147230 */ /* 0x000fe40000004100 */
[----:B------:R-:W-:Y:S01]  /*c830*/  FFMA.FTZ R66, R37, R46, -R66 ;  /* 0x0000002e25427223 */ /* 0x000fe20000010842 */
[----:B------:R-:W-:Y:S01]  /*c840*/  FFMA.FTZ R36, R36, R49, R33 ;  /* 0x0000003124247223 */ /* 0x000fe20000010021 */
[----:B------:R-:W-:Y:S01]  /*c850*/  FMUL.FTZ R68, R35, R50 ;  /* 0x0000003223447220 */ /* 0x000fe20000410000 */
[----:B------:R-:W-:-:S02]  /*c860*/  HADD2.F32 R32, -RZ, R32.H1_H1 ;  /* 0x30000020ff207230 */ /* 0x000fc40000004100 */
[----:B------:R-:W-:Y:S01]  /*c870*/  FMUL.FTZ R46, R35, R20 ;  /* 0x00000014232e7220 */ /* 0x000fe20000410000 */
[----:B------:R-:W-:Y:S02]  /*c880*/  HADD2.F32 R34, -RZ, R34.H1_H1 ;  /* 0x30000022ff227230 */ /* 0x000fe40000004100 */
[----:B------:R-:W-:Y:S01]  /*c890*/  FFMA.FTZ R51, R37, R48, R51 ;  /* 0x0000003025337223 */ /* 0x000fe20000010033 */
        /* <DEDUP_REMOVED lines=9> */
[-C--:B------:R-:W-:Y:S01]  /*c930*/  FMUL.FTZ R32, R32, R21.reuse ;  /* 0x0000001520207220 */ /* 0x080fe20000410000 */
[----:B------:R-:W-:Y:S01]  /*c940*/  FFMA.FTZ R20, R28, R21, -R31 ;  /* 0x000000151c147223 */ /* 0x000fe2000001081f */
[-C--:B------:R-:W-:Y:S01]  /*c950*/  FMUL.FTZ R46, R34, R29.reuse ;  /* 0x0000001d222e7220 */ /* 0x080fe20000410000 */
        /* <DEDUP_REMOVED lines=13> */
.L_x_8365:
[----:B------:R-:W-:Y:S05]  /*ca30*/  BSYNC B1 ;  /* 0x0000000000017941 */ /* 0x000fea0003800000 */
.L_x_8364:
[----:B------:R-:W-:Y:S04]  /*ca40*/  BSSY B1, `(.L_x_8366) ;  /* 0x0000060000017945 */ /* 0x000fe80003800000 */
[----:B------:R-:W-:Y:S05]  /*ca50*/  @P2 BRA `(.L_x_8367) ;  /* 0x0000000400782947 */ /* 0x000fea0003800000 */
[----:B------:R-:W-:Y:S01]  /*ca60*/  LEA.HI R20, R56, R207, RZ, 0x1d ;  /* 0x000000cf38147211 */ /* 0x000fe200078fe8ff */
[----:B------:R-:W-:Y:S01]  /*ca70*/  HADD2.F32 R36, -RZ, R58.H1_H1 ;  /* 0x3000003aff247230 */ /* 0x000fe20000004100 */
[----:B------:R-:W-:Y:S02]  /*ca80*/  SHF.R.U64 R65, R24, 0x10, R25 ;  /* 0x0000001018417819 */ /* 0x000fe40000001219 */
[----:B------:R-:W-:Y:S02]  /*ca90*/  SHF.R.S32.HI R21, RZ, 0x1f, R20 ;  /* 0x0000001fff157819 */ /* 0x000fe40000011414 */
[----:B--2---:R-:W-:Y:S02]  /*caa0*/  SHF.L.U32 R28, R20, 0x3, RZ ;  /* 0x00000003141c7819 */ /* 0x004fe400000006ff */
[----:B------:R-:W-:Y:S02]  /*cab0*/  LEA.HI R21, R21, R20, RZ, 0x3 ;  /* 0x0000001415157211 */ /* 0x000fe400078f18ff */
[----:B------:R-:W-:-:S02]  /*cac0*/  LOP3.LUT R20, R199, 0x38, R28, 0xf8, !PT ;  /* 0x00000038c7147812 */ /* 0x000fc400078ef81c */
[--C-:B------:R-:W-:Y:S01]  /*cad0*/  SHF.R.U64 R57, R26, 0x10, R27.reuse ;  /* 0x000000101a397819 */ /* 0x100fe2000000121b */
[----:B------:R-:W-:Y:S01]  /*cae0*/  IMAD.SHL.U32 R28, R21, 0x400, RZ ;  /* 0x00000400151c7824 */ /* 0x000fe200078e00ff */
[----:B------:R-:W-:Y:S02]  /*caf0*/  LOP3.LUT R21, R20, R225, RZ, 0x3c, !PT ;  /* 0x000000e114157212 */ /* 0x000fe400078e3cff */
[----:B------:R-:W-:Y:S01]  /*cb00*/  SHF.R.U32.HI R51, RZ, 0x10, R27 ;  /* 0x00000010ff337819 */ /* 0x000fe2000001161b */
[----:B------:R-:W-:Y:S01]  /*cb10*/  HADD2.F32 R27, -RZ, R60.H1_H1 ;  /* 0x3000003cff1b7230 */ /* 0x000fe20000004100 */
[----:B------:R-:W-:Y:S02]  /*cb20*/  LOP3.LUT R20, R28, 0x7fffe000, RZ, 0xc0, !PT ;  /* 0x7fffe0001c147812 */ /* 0x000fe400078ec0ff */
[----:B-1----:R-:W1:Y:S01]  /*cb30*/  LDS.128 R28, [R214] ;  /* 0x00000000d61c7984 */ /* 0x002e620000000c00 */
[----:B------:R-:W-:Y:S02]  /*cb40*/  SHF.R.U64 R68, R4, 0x10, R5 ;  /* 0x0000001004447819 */ /* 0x000fe40000001205 */
[----:B------:R-:W-:-:S02]  /*cb50*/  IADD3 R21, R21, R20, R202 ;  /* 0x0000001415157210 */ /* 0x000fc40007ffe0ca */
[----:B------:R-:W-:Y:S02]  /*cb60*/  SHF.R.U32.HI R37, RZ, 0x10, R5 ;  /* 0x00000010ff257819 */ /* 0x000fe40000011605 */
[----:B------:R-:W-:Y:S01]  /*cb70*/  SHF.R.U32.HI R46, RZ, 0x10, R25 ;  /* 0x00000010ff2e7819 */ /* 0x000fe20000011619 */
[----:B------:R-:W-:Y:S01]  /*cb80*/  IMAD R21, R21, 0x2, R18 ;  /* 0x0000000215157824 */ /* 0x000fe200078e0212 */
[--C-:B------:R-:W-:Y:S02]  /*cb90*/  SHF.R.U32.HI R66, RZ, 0x10, R7.reuse ;  /* 0x00000010ff427819 */ /* 0x100fe40000011607 */
[----:B------:R-:W-:Y:S01]  /*cba0*/  SHF.R.U64 R67, R6, 0x10, R7 ;  /* 0x0000001006437819 */ /* 0x000fe20000001207 */
[----:B------:R-:W-:Y:S01]  /*cbb0*/  HADD2.F32 R46, -RZ, R46.H0_H0 ;  /* 0x2000002eff2e7230 */ /* 0x000fe20000004100 */
[----:B0-----:R-:W0:Y:S01]  /*cbc0*/  LDS.128 R32, [R21+0x10400] ;  /* 0x0104000015207984 */ /* 0x001e220000000c00 */
[--C-:B-1----:R-:W-:Y:S02]  /*cbd0*/  HADD2.F32 R5, -RZ, R29.reuse.H0_H0 ;  /* 0x2000001dff057230 */ /* 0x102fe40000004100 */
[----:B------:R-:W-:-:S02]  /*cbe0*/  HADD2.F32 R29, -RZ, R29.H1_H1 ;  /* 0x3000001dff1d7230 */ /* 0x000fc40000004100 */
[----:B------:R-:W-:Y:S02]  /*cbf0*/  HADD2.F32 R4, -RZ, R28.H0_H0 ;  /* 0x2000001cff047230 */ /* 0x000fe40000004100 */
[----:B------:R-:W-:Y:S02]  /*cc00*/  HADD2.F32 R6, -RZ, R30.H0_H0 ;  /* 0x2000001eff067230 */ /* 0x000fe40000004100 */
[--C-:B------:R-:W-:Y:S02]  /*cc10*/  HADD2.F32 R7, -RZ, R31.reuse.H0_H0 ;  /* 0x2000001fff077230 */ /* 0x100fe40000004100 */
[----:B------:R-:W-:Y:S02]  /*cc20*/  HADD2.F32 R31, -RZ, R31.H1_H1 ;  /* 0x3000001fff1f7230 */ /* 0x000fe40000004100 */
[----:B------:R-:W-:Y:S02]  /*cc30*/  HADD2.F32 R28, -RZ, R28.H1_H1 ;  /* 0x3000001cff1c7230 */ /* 0x000fe40000004100 */
[----:B0-----:R-:W-:-:S02]  /*cc40*/  HADD2.F32 R24, -RZ, R33.H0_H0 ;  /* 0x20000021ff187230 */ /* 0x001fc40000004100 */
[----:B------:R-:W-:Y:S02]  /*cc50*/  HADD2.F32 R33, -RZ, R33.H1_H1 ;  /* 0x30000021ff217230 */ /* 0x000fe40000004100 */
[----:B------:R-:W-:Y:S02]  /*cc60*/  HADD2.F32 R20, -RZ, R32.H0_H0 ;  /* 0x20000020ff147230 */ /* 0x000fe40000004100 */
[CC--:B------:R-:W-:Y:S01]  /*cc70*/  FMUL.FTZ R48, R24.reuse, R36.reuse ;  /* 0x0000002418307220 */ /* 0x0c0fe20000410000 */
[-C--:B------:R-:W-:Y:S01]  /*cc80*/  FMUL.FTZ R50, R24, R27.reuse ;  /* 0x0000001b18327220 */ /* 0x080fe20000410000 */
[----:B------:R-:W-:Y:S02]  /*cc90*/  HADD2.F32 R24, -RZ, R37.H0_H0 ;  /* 0x20000025ff187230 */ /* 0x000fe40000004100 */
[C---:B------:R-:W-:Y:S01]  /*cca0*/  FFMA.FTZ R48, R5.reuse, R27, -R48 ;  /* 0x0000001b05307223 */ /* 0x040fe20000010830 */
[----:B------:R-:W-:Y:S02]  /*ccb0*/  HADD2.F32 R27, -RZ, R58.H0_H0 ;  /* 0x2000003aff1b7230 */ /* 0x000fe40000004100 */
[----:B------:R-:W-:Y:S01]  /*ccc0*/  FFMA.FTZ R50, R5, R36, R50 ;  /* 0x0000002405327223 */ /* 0x000fe20000010032 */
[----:B------:R-:W-:Y:S01]  /*ccd0*/  FMUL.FTZ R58, R33, R46 ;  /* 0x0000002e213a7220 */ /* 0x000fe20000410000 */
[----:B------:R-:W-:-:S02]  /*cce0*/  HADD2.F32 R5, -RZ, R60.H0_H0 ;  /* 0x2000003cff057230 */ /* 0x000fc40000004100 */
[-C--:B------:R-:W-:Y:S01]  /*ccf0*/  FMUL.FTZ R36, R33, R24.reuse ;  /* 0x0000001821247220 */ /* 0x080fe20000410000 */
[C---:B------:R-:W-:Y:S01]  /*cd00*/  FMUL.FTZ R33, R20.reuse, R27 ;  /* 0x0000001b14217220 */ /* 0x040fe20000410000 */
[C---:B------:R-:W-:Y:S01]  /*cd10*/  FFMA.FTZ R37, R29.reuse, R24, -R58 ;  /* 0x000000181d257223 */ /* 0x040fe2000001083a */
[----:B------:R-:W-:Y:S02]  /*cd20*/  HADD2.F32 R25, -RZ, R34.H0_H0 ;  /* 0x20000022ff197230 */ /* 0x000fe40000004100 */
[-C--:B------:R-:W-:Y:S01]  /*cd30*/  FMUL.FTZ R20, R20, R5.reuse ;  /* 0x0000000514147220 */ /* 0x080fe20000410000 */
[----:B------:R-:W-:Y:S02]  /*cd40*/  HADD2.F32 R24, -RZ, R59.H0_H0 ;  /* 0x2000003bff187230 */ /* 0x000fe40000004100 */
[----:B------:R-:W-:Y:S01]  /*cd50*/  FFMA.FTZ R33, R4, R5, -R33 ;  /* 0x0000000504217223 */ /* 0x000fe20000010821 */
[----:B------:R-:W-:Y:S02]  /*cd60*/  HADD2.F32 R5, -RZ, R61.H0_H0 ;  /* 0x2000003dff057230 */ /* 0x000fe40000004100 */
[----:B------:R-:W-:Y:S01]  /*cd70*/  FFMA.FTZ R49, R29, R46, R36 ;  /* 0x0000002e1d317223 */ /* 0x000fe20000010024 */
[----:B------:R-:W-:-:S02]  /*cd80*/  HADD2.F32 R26, -RZ, R35.H0_H0 ;  /* 0x20000023ff1a7230 */ /* 0x000fc40000004100 */
[----:B------:R-:W-:Y:S01]  /*cd90*/  FFMA.FTZ R29, R4, R27, R20 ;  /* 0x0000001b041d7223 */ /* 0x000fe20000010014 */
        /* <DEDUP_REMOVED lines=26> */
[-C--:B------:R-:W-:Y:S01]  /*cf40*/  FMUL.FTZ R32, R32, R5.reuse ;  /* 0x0000000520207220 */ /* 0x080fe20000410000 */
[----:B------:R-:W-:Y:S01]  /*cf50*/  FFMA.FTZ R4, R28, R5, -R31 ;  /* 0x000000051c047223 */ /* 0x000fe2000001081f */
[-C--:B------:R-:W-:Y:S01]  /*cf60*/  FMUL.FTZ R34, R34, R7.reuse ;  /* 0x0000000722227220 */ /* 0x080fe20000410000 */
        /* <DEDUP_REMOVED lines=13> */
.L_x_8367:
[----:B------:R-:W-:Y:S05]  /*d040*/  BSYNC B1 ;  /* 0x0000000000017941 */ /* 0x000fea0003800000 */
.L_x_8366:
[----:B------:R-:W-:Y:S04]  /*d050*/  BSSY B1, `(.L_x_8368) ;  /* 0x0000060000017945 */ /* 0x000fe80003800000 */
[----:B------:R-:W-:Y:S05]  /*d060*/  @P1 BRA `(.L_x_8369) ;  /* 0x0000000400781947 */ /* 0x000fea0003800000 */
[----:B---3--:R-:W-:Y:S01]  /*d070*/  LEA.HI R4, R56, R207, RZ, 0x1d ;  /* 0x000000cf38047211 */ /* 0x008fe200078fe8ff */
[--C-:B--2---:R-:W-:Y:S01]  /*d080*/  HADD2.F32 R35, -RZ, R62.reuse.H1_H1 ;  /* 0x3000003eff237230 */ /* 0x104fe20000004100 */
[----:B------:R-:W-:Y:S01]  /*d090*/  SHF.R.U64 R57, R52, 0x10, R53 ;  /* 0x0000001034397819 */ /* 0x000fe20000001235 */
[--C-:B------:R-:W-:Y:S01]  /*d0a0*/  HADD2.F32 R37, -RZ, R63.reuse.H1_H1 ;  /* 0x3000003fff257230 */ /* 0x100fe20000004100 */
[----:B------:R-:W-:Y:S01]  /*d0b0*/  SHF.R.S32.HI R5, RZ, 0x1f, R4 ;  /* 0x0000001fff057819 */ /* 0x000fe20000011404 */
        /* <DEDUP_REMOVED lines=8> */
[----:B------:R-:W-:Y:S02]  /*d140*/  LOP3.LUT R20, R5, R224, RZ, 0x3c, !PT ;  /* 0x000000e005147212 */ /* 0x000fe400078e3cff */
[----:B------:R-:W-:Y:S02]  /*d150*/  SHF.R.U32.HI R39, RZ, 0x10, R39 ;  /* 0x00000010ff277819 */ /* 0x000fe40000011627 */
[----:B------:R-:W-:Y:S02]  /*d160*/  LOP3.LUT R21, R4, 0x7fffe000, RZ, 0xc0, !PT ;  /* 0x7fffe00004157812 */ /* 0x000fe400078ec0ff */
[----:B------:R-:W2:Y:S01]  /*d170*/  LDS.128 R4, [R213] ;  /* 0x00000000d5047984 */ /* 0x000ea20000000c00 */
[----:B------:R-:W-:Y:S01]  /*d180*/  SHF.R.U64 R50, R40, 0x10, R41 ;  /* 0x0000001028327819 */ /* 0x000fe20000001229 */
[----:B------:R-:W-:Y:S01]  /*d190*/  HADD2.F32 R39, -RZ, R39.H0_H0 ;  /* 0x20000027ff277230 */ /* 0x000fe20000004100 */
[----:B------:R-:W-:-:S02]  /*d1a0*/  IADD3 R21, R20, R21, R201 ;  /* 0x0000001514157210 */ /* 0x000fc40007ffe0c9 */
[----:B------:R-:W-:Y:S02]  /*d1b0*/  SHF.R.U32.HI R48, RZ, 0x10, R41 ;  /* 0x00000010ff307819 */ /* 0x000fe40000011629 */
[--C-:B------:R-:W-:Y:S01]  /*d1c0*/  SHF.R.U64 R52, R54, 0x10, R55.reuse ;  /* 0x0000001036347819 */ /* 0x100fe20000001237 */
[----:B------:R-:W-:Y:S01]  /*d1d0*/  IMAD R21, R21, 0x2, R18 ;  /* 0x0000000215157824 */ /* 0x000fe200078e0212 */
[----:B------:R-:W-:-:S04]  /*d1e0*/  SHF.R.U32.HI R54, RZ, 0x10, R55 ;  /* 0x00000010ff367819 */ /* 0x000fc80000011637 */
[----:B------:R-:W3:Y:S01]  /*d1f0*/  LDS.128 R24, [R21+0x10400] ;  /* 0x0104000015187984 */ /* 0x000ee20000000c00 */
[--C-:B--2---:R-:W-:Y:S02]  /*d200*/  HADD2.F32 R20, -RZ, R5.reuse.H0_H0 ;  /* 0x20000005ff147230 */ /* 0x104fe40000004100 */
[----:B------:R-:W-:Y:S02]  /*d210*/  HADD2.F32 R28, -RZ, R5.H1_H1 ;  /* 0x30000005ff1c7230 */ /* 0x000fe40000004100 */
[----:B------:R-:W-:Y:S02]  /*d220*/  HADD2.F32 R5, -RZ, R4.H0_H0 ;  /* 0x20000004ff057230 */ /* 0x000fe40000004100 */
[----:B-1----:R-:W-:Y:S02]  /*d230*/  HADD2.F32 R29, -RZ, R6.H0_H0 ;  /* 0x20000006ff1d7230 */ /* 0x002fe40000004100 */
[--C-:B------:R-:W-:Y:S02]  /*d240*/  HADD2.F32 R30, -RZ, R7.reuse.H0_H0 ;  /* 0x20000007ff1e7230 */ /* 0x100fe40000004100 */
[----:B------:R-:W-:-:S02]  /*d250*/  HADD2.F32 R7, -RZ, R7.H1_H1 ;  /* 0x30000007ff077230 */ /* 0x000fc40000004100 */
[----:B------:R-:W-:Y:S02]  /*d260*/  HADD2.F32 R4, -RZ, R4.H1_H1 ;  /* 0x30000004ff047230 */ /* 0x000fe40000004100 */
[--C-:B---3--:R-:W-:Y:S02]  /*d270*/  HADD2.F32 R31, -RZ, R25.reuse.H0_H0 ;  /* 0x20000019ff1f7230 */ /* 0x108fe40000004100 */
[----:B0-----:R-:W-:Y:S02]  /*d280*/  HADD2.F32 R32, -RZ, R25.H1_H1 ;  /* 0x30000019ff207230 */ /* 0x001fe40000004100 */
[----:B------:R-:W-:Y:S02]  /*d290*/  HADD2.F32 R25, -RZ, R24.H0_H0 ;  /* 0x20000018ff197230 */ /* 0x000fe40000004100 */
[C---:B------:R-:W-:Y:S01]  /*d2a0*/  FMUL.FTZ R41, R31.reuse, R37 ;  /* 0x000000251f297220 */ /* 0x040fe20000410000 */
[----:B------:R-:W-:Y:S01]  /*d2b0*/  FMUL.FTZ R49, R31, R35 ;  /* 0x000000231f317220 */ /* 0x000fe20000410000 */
[----:B------:R-:W-:-:S02]  /*d2c0*/  HADD2.F32 R31, -RZ, R53.H0_H0 ;  /* 0x20000035ff1f7230 */ /* 0x000fc40000004100 */
[C---:B------:R-:W-:Y:S01]  /*d2d0*/  FFMA.FTZ R41, R20.reuse, R35, -R41 ;  /* 0x0000002314297223 */ /* 0x040fe20000010829 */
[----:B------:R-:W-:Y:S01]  /*d2e0*/  FFMA.FTZ R49, R20, R37, R49 ;  /* 0x0000002514317223 */ /* 0x000fe20000010031 */
[C---:B------:R-:W-:Y:S01]  /*d2f0*/  FMUL.FTZ R20, R25.reuse, R36 ;  /* 0x0000002419147220 */ /* 0x040fe20000410000 */
[C---:B------:R-:W-:Y:S01]  /*d300*/  FMUL.FTZ R35, R32.reuse, R39 ;  /* 0x0000002720237220 */ /* 0x040fe20000410000 */
[----:B------:R-:W-:Y:S01]  /*d310*/  FMUL.FTZ R37, R32, R31 ;  /* 0x0000001f20257220 */ /* 0x000fe20000410000 */
[-C--:B------:R-:W-:Y:S01]  /*d320*/  FMUL.FTZ R25, R25, R62.reuse ;  /* 0x0000003e19197220 */ /* 0x080fe20000410000 */
[----:B------:R-:W-:Y:S02]  /*d330*/  HADD2.F32 R33, -RZ, R26.H0_H0 ;  /* 0x2000001aff217230 */ /* 0x000fe40000004100 */
[C---:B------:R-:W-:Y:S01]  /*d340*/  FFMA.FTZ R62, R5.reuse, R62, -R20 ;  /* 0x0000003e053e7223 */ /* 0x040fe20000010814 */
[----:B------:R-:W-:Y:S02]  /*d350*/  HADD2.F32 R32, -RZ, R64.H0_H0 ;  /* 0x20000040ff207230 */ /* 0x000fe40000004100 */
[----:B------:R-:W-:Y:S01]  /*d360*/  FFMA.FTZ R36, R5, R36, R25 ;  /* 0x0000002405247223 */ /* 0x000fe20000010019 */
[----:B------:R-:W-:-:S02]  /*d370*/  HADD2.F32 R34, -RZ, R27.H0_H0 ;  /* 0x2000001bff227230 */ /* 0x000fc40000004100 */
[C---:B------:R-:W-:Y:S01]  /*d380*/  FFMA.FTZ R38, R28.reuse, R31, -R35 ;  /* 0x0000001f1c267223 */ /* 0x040fe20000010823 */
[----:B------:R-:W-:Y:S01]  /*d390*/  FFMA.FTZ R40, R28, R39, R37 ;  /* 0x000000271c287223 */ /* 0x000fe20000010025 */
[--C-:B------:R-:W-:Y:S02]  /*d3a0*/  HADD2.F32 R20, -RZ, R47.reuse.H0_H0 ;  /* 0x2000002fff147230 */ /* 0x100fe40000004100 */
[C---:B------:R-:W-:Y:S01]  /*d3b0*/  FMUL.FTZ R28, R33.reuse, R32 ;  /* 0x00000020211c7220 */ /* 0x040fe20000410000 */
[----:B------:R-:W-:Y:S02]  /*d3c0*/  HADD2.F32 R5, -RZ, R64.H1_H1 ;  /* 0x30000040ff057230 */ /* 0x000fe40000004100 */
[----:B------:R-:W-:Y:S02]  /*d3d0*/  HADD2.F32 R47, -RZ, R47.H1_H1 ;  /* 0x3000002fff2f7230 */ /* 0x000fe40000004100 */
[-C--:B------:R-:W-:Y:S01]  /*d3e0*/  FMUL.FTZ R46, R33, R20.reuse ;  /* 0x00000014212e7220 */ /* 0x080fe20000410000 */
[----:B------:R-:W-:Y:S01]  /*d3f0*/  FFMA.FTZ R35, R29, R20, -R28 ;  /* 0x000000141d237223 */ /* 0x000fe2000001081c */
[----:B------:R-:W-:Y:S01]  /*d400*/  FMUL.FTZ R25, R34, R5 ;  /* 0x0000000522197220 */ /* 0x000fe20000410000 */
[----:B------:R-:W-:-:S02]  /*d410*/  HADD2.F32 R27, -RZ, R27.H1_H1 ;  /* 0x3000001bff1b7230 */ /* 0x000fc40000004100 */
[-C--:B------:R-:W-:Y:S01]  /*d420*/  FMUL.FTZ R34, R34, R47.reuse ;  /* 0x0000002f22227220 */ /* 0x080fe20000410000 */
[----:B------:R-:W-:Y:S02]  /*d430*/  HADD2.F32 R28, -RZ, R48.H0_H0 ;  /* 0x20000030ff1c7230 */ /* 0x000fe40000004100 */
[----:B------:R-:W-:Y:S01]  /*d440*/  FFMA.FTZ R46, R29, R32, R46 ;  /* 0x000000201d2e7223 */ /* 0x000fe2000001002e */
[----:B------:R-:W-:Y:S02]  /*d450*/  HADD2.F32 R20, -RZ, R54.H0_H0 ;  /* 0x20000036ff147230 */ /* 0x000fe40000004100 */
[C---:B------:R-:W-:Y:S01]  /*d460*/  FFMA.FTZ R47, R30.reuse, R47, -R25 ;  /* 0x0000002f1e2f7223 */ /* 0x040fe20000010819 */
[----:B------:R-:W-:Y:S01]  /*d470*/  FFMA.FTZ R34, R30, R5, R34 ;  /* 0x000000051e227223 */ /* 0x000fe20000010022 */
[C---:B------:R-:W-:Y:S01]  /*d480*/  FMUL.FTZ R32, R27.reuse, R28 ;  /* 0x0000001c1b207220 */ /* 0x040fe20000410000 */
[----:B------:R-:W-:Y:S02]  /*d490*/  HADD2.F32 R24, -RZ, R24.H1_H1 ;  /* 0x30000018ff187230 */ /* 0x000fe40000004100 */
[----:B------:R-:W-:Y:S01]  /*d4a0*/  FMUL.FTZ R30, R27, R20 ;  /* 0x000000141b1e7220 */ /* 0x000fe20000410000 */
[----:B------:R-:W-:-:S02]  /*d4b0*/  HADD2.F32 R26, -RZ, R26.H1_H1 ;  /* 0x3000001aff1a7230 */ /* 0x000fc40000004100 */
[C---:B------:R-:W-:Y:S01]  /*d4c0*/  FFMA.FTZ R32, R7.reuse, R20, -R32 ;  /* 0x0000001407207223 */ /* 0x040fe20000010820 */
[----:B------:R-:W-:Y:S02]  /*d4d0*/  HADD2.F32 R27, -RZ, R51.H0_H0 ;  /* 0x20000033ff1b7230 */ /* 0x000fe40000004100 */
[----:B------:R-:W-:Y:S01]  /*d4e0*/  FFMA.FTZ R39, R7, R28, R30 ;  /* 0x0000001c07277223 */ /* 0x000fe2000001001e */
[----:B------:R-:W-:Y:S02]  /*d4f0*/  HADD2.F32 R29, -RZ, R50.H0_H0 ;  /* 0x20000032ff1d7230 */ /* 0x000fe40000004100 */
[----:B------:R-:W-:Y:S02]  /*d500*/  HADD2.F32 R5, -RZ, R57.H0_H0 ;  /* 0x20000039ff057230 */ /* 0x000fe40000004100 */
[----:B------:R-:W-:Y:S01]  /*d510*/  FMUL.FTZ R7, R24, R27 ;  /* 0x0000001b18077220 */ /* 0x000fe20000410000 */
[----:B------:R-:W-:Y:S02]  /*d520*/  HADD2.F32 R25, -RZ, R52.H0_H0 ;  /* 0x20000034ff197230 */ /* 0x000fe40000004100 */
[----:B------:R-:W-:Y:S01]  /*d530*/  FMUL.FTZ R37, R26, R29 ;  /* 0x0000001d1a257220 */ /* 0x000fe20000410000 */
[----:B------:R-:W-:-:S02]  /*d540*/  HADD2.F32 R6, -RZ, R6.H1_H1 ;  /* 0x30000006ff067230 */ /* 0x000fc40000004100 */
[-C--:B------:R-:W-:Y:S01]  /*d550*/  FMUL.FTZ R24, R24, R5.reuse ;  /* 0x0000000518187220 */ /* 0x080fe20000410000 */
[----:B------:R-:W-:Y:S01]  /*d560*/  FFMA.FTZ R31, R4, R5, -R7 ;  /* 0x00000005041f7223 */ /* 0x000fe20000010807 */
[----:B------:R-:W-:Y:S01]  /*d570*/  FMUL.FTZ R26, R26, R25 ;  /* 0x000000191a1a7220 */ /* 0x000fe20000410000 */
        /* <DEDUP_REMOVED lines=13> */
.L_x_8369:
[----:B------:R-:W-:Y:S05]  /*d650*/  BSYNC B1 ;  /* 0x0000000000017941 */ /* 0x000fea0003800000 */
.L_x_8368:
[----:B0-2---:R-:W-:Y:S01]  /*d660*/  PRMT R32, R0, 0x5410, R3 ;  /* 0x0000541000207816 */ /* 0x005fe20000000003 */
[----:B------:R-:W-:Y:S06]  /*d670*/  @P0 BRA `(.L_x_8353) ;  /* 0x0000000400780947 */ /* 0x000fec0003800000 */
[----:B------:R-:W-:Y:S01]  /*d680*/  LEA.HI R56, R56, R207, RZ, 0x1d ;  /* 0x000000cf38387211 */ /* 0x000fe200078fe8ff */
[--C-:B---34-:R-:W-:Y:S01]  /*d690*/  HADD2.F32 R21, -RZ, R43.reuse.H1_H1 ;  /* 0x3000002bff157230 */ /* 0x118fe20000004100 */
[----:B------:R-:W-:Y:S01]  /*d6a0*/  SHF.R.U32.HI R20, RZ, 0x10, R9 ;  /* 0x00000010ff147819 */ /* 0x000fe20000011609 */
[----:B------:R-:W-:Y:S01]  /*d6b0*/  HADD2.F32 R43, -RZ, R43.H0_H0 ;  /* 0x2000002bff2b7230 */ /* 0x000fe20000004100 */
        /* <DEDUP_REMOVED lines=9> */
[----:B------:R-:W0:Y:S01]  /*d750*/  LDS.128 R4, [R212] ;  /* 0x00000000d4047984 */ /* 0x000e220000000c00 */
[--C-:B------:R-:W-:Y:S02]  /*d760*/  SHF.R.U64 R37, R14, 0x10, R15.reuse ;  /* 0x000000100e257819 */ /* 0x100fe4000000120f */
[----:B------:R-:W-:Y:S02]  /*d770*/  IADD3 R3, R3, R0, R200 ;  /* 0x0000000003037210 */ /* 0x000fe40007ffe0c8 */
[----:B------:R-:W-:Y:S01]  /*d780*/  SHF.R.U32.HI R34, RZ, 0x10, R15 ;  /* 0x00000010ff227819 */ /* 0x000fe2000001160f */
[--C-:B------:R-:W-:Y:S01]  /*d790*/  HADD2.F32 R15, -RZ, R45.reuse.H1_H1 ;  /* 0x3000002dff0f7230 */ /* 0x100fe20000004100 */
[----:B------:R-:W-:Y:S01]  /*d7a0*/  SHF.R.U32.HI R28, RZ, 0x10, R13 ;  /* 0x00000010ff1c7819 */ /* 0x000fe2000001160d */
[----:B------:R-:W-:Y:S01]  /*d7b0*/  IMAD R3, R3, 0x2, R18 ;  /* 0x0000000203037824 */ /* 0x000fe200078e0212 */
[----:B------:R-:W-:Y:S01]  /*d7c0*/  SHF.R.U64 R36, R8, 0x10, R9 ;  /* 0x0000001008247819 */ /* 0x000fe20000001209 */
[----:B------:R-:W-:Y:S01]  /*d7d0*/  HADD2.F32 R45, -RZ, R45.H0_H0 ;  /* 0x2000002dff2d7230 */ /* 0x000fe20000004100 */
[----:B------:R-:W-:-:S02]  /*d7e0*/  SHF.R.U64 R35, R10, 0x10, R11 ;  /* 0x000000100a237819 */ /* 0x000fc4000000120b */
[----:B------:R-:W2:Y:S01]  /*d7f0*/  LDS.128 R24, [R3+0x10400] ;  /* 0x0104000003187984 */ /* 0x000ea20000000c00 */
[----:B------:R-:W-:Y:S01]  /*d800*/  SHF.R.U32.HI R33, RZ, 0x10, R11 ;  /* 0x00000010ff217819 */ /* 0x000fe2000001160b */
[--C-:B0-----:R-:W-:Y:S02]  /*d810*/  HADD2.F32 R8, -RZ, R5.reuse.H0_H0 ;  /* 0x20000005ff087230 */ /* 0x101fe40000004100 */
[----:B------:R-:W-:Y:S02]  /*d820*/  HADD2.F32 R5, -RZ, R5.H1_H1 ;  /* 0x30000005ff057230 */ /* 0x000fe40000004100 */
[----:B------:R-:W-:Y:S02]  /*d830*/  HADD2.F32 R0, -RZ, R4.H0_H0 ;  /* 0x20000004ff007230 */ /* 0x000fe40000004100 */
[----:B------:R-:W-:Y:S02]  /*d840*/  HADD2.F32 R9, -RZ, R6.H0_H0 ;  /* 0x20000006ff097230 */ /* 0x000fe40000004100 */
[----:B------:R-:W-:-:S02]  /*d850*/  HADD2.F32 R10, -RZ, R7.H0_H0 ;  /* 0x20000007ff0a7230 */ /* 0x000fc40000004100 */
[----:B------:R-:W-:Y:S02]  /*d860*/  HADD2.F32 R7, -RZ, R7.H1_H1 ;  /* 0x30000007ff077230 */ /* 0x000fe40000004100 */
[----:B------:R-:W-:Y:S02]  /*d870*/  HADD2.F32 R4, -RZ, R4.H1_H1 ;  /* 0x30000004ff047230 */ /* 0x000fe40000004100 */
[--C-:B--2---:R-:W-:Y:S02]  /*d880*/  HADD2.F32 R12, -RZ, R25.reuse.H0_H0 ;  /* 0x20000019ff0c7230 */ /* 0x104fe40000004100 */
[----:B------:R-:W-:Y:S02]  /*d890*/  HADD2.F32 R25, -RZ, R25.H1_H1 ;  /* 0x30000019ff197230 */ /* 0x000fe40000004100 */
[----:B------:R-:W-:Y:S02]  /*d8a0*/  HADD2.F32 R11, -RZ, R24.H0_H0 ;  /* 0x20000018ff0b7230 */ /* 0x000fe40000004100 */
[C---:B-1----:R-:W-:Y:S01]  /*d8b0*/  FMUL.FTZ R29, R12.reuse, R21 ;  /* 0x000000150c1d7220 */ /* 0x042fe20000410000 */
[----:B------:R-:W-:Y:S01]  /*d8c0*/  FMUL.FTZ R31, R12, R15 ;  /* 0x0000000f0c1f7220 */ /* 0x000fe20000410000 */
[----:B------:R-:W-:-:S02]  /*d8d0*/  HADD2.F32 R12, -RZ, R28.H0_H0 ;  /* 0x2000001cff0c7230 */ /* 0x000fc40000004100 */
[C---:B------:R-:W-:Y:S01]  /*d8e0*/  FMUL.FTZ R28, R25.reuse, R20 ;  /* 0x00000014191c7220 */ /* 0x040fe20000410000 */
[C---:B------:R-:W-:Y:S01]  /*d8f0*/  FFMA.FTZ R29, R8.reuse, R15, -R29 ;  /* 0x0000000f081d7223 */ /* 0x040fe2000001081d */
[----:B------:R-:W-:Y:S01]  /*d900*/  FFMA.FTZ R31, R8, R21, R31 ;  /* 0x00000015081f7223 */ /* 0x000fe2000001001f */
[----:B------:R-:W-:Y:S02]  /*d910*/  HADD2.F32 R13, -RZ, R26.H0_H0 ;  /* 0x2000001aff0d7230 */ /* 0x000fe40000004100 */
        /* <DEDUP_REMOVED lines=14> */
[----:B------:R-:W-:-:S02]  /*da00*/  HADD2.F32 R27, -RZ, R27.H1_H1 ;  /* 0x3000001bff1b7230 */ /* 0x000fc40000004100 */
[C---:B------:R-:W-:Y:S01]  /*da10*/  FFMA.FTZ R25, R9.reuse, R8, -R0 ;  /* 0x0000000809197223 */ /* 0x040fe20000010800 */
[C---:B------:R-:W-:Y:S01]  /*da20*/  FMUL.FTZ R13, R14.reuse, R11 ;  /* 0x0000000b0e0d7220 */ /* 0x040fe20000410000 */
[----:B------:R-:W-:Y:S02]  /*da30*/  HADD2.F32 R8, -RZ, R33.H0_H0 ;  /* 0x20000021ff087230 */ /* 0x000fe40000004100 */
[-C--:B------:R-:W-:Y:S01]  /*da40*/  FMUL.FTZ R14, R14, R5.reuse ;  /* 0x000000050e0e7220 */ /* 0x080fe20000410000 */
[----:B------:R-:W-:Y:S02]  /*da50*/  HADD2.F32 R0, -RZ, R34.H0_H0 ;  /* 0x20000022ff007230 */ /* 0x000fe40000004100 */
[----:B------:R-:W-:Y:S01]  /*da60*/  FFMA.FTZ R32, R9, R12, R32 ;  /* 0x0000000c09207223 */ /* 0x000fe20000010020 */
[C---:B------:R-:W-:Y:S01]  /*da70*/  FFMA.FTZ R12, R10.reuse, R5, -R13 ;  /* 0x000000050a0c7223 */ /* 0x040fe2000001080d */
[----:B------:R-:W-:Y:S01]  /*da80*/  FFMA.FTZ R14, R10, R11, R14 ;  /* 0x0000000b0a0e7223 */ /* 0x000fe2000001000e */
[----:B------:R-:W-:-:S02]  /*da90*/  HADD2.F32 R24, -RZ, R24.H1_H1 ;  /* 0x30000018ff187230 */ /* 0x000fc40000004100 */
[C---:B------:R-:W-:Y:S01]  /*daa0*/  FMUL.FTZ R34, R27.reuse, R8 ;  /* 0x000000081b227220 */ /* 0x040fe20000410000 */
[----:B------:R-:W-:Y:S02]  /*dab0*/  HADD2.F32 R26, -RZ, R26.H1_H1 ;  /* 0x3000001aff1a7230 */ /* 0x000fe40000004100 */
        /* <DEDUP_REMOVED lines=26> */
.L_x_8353:
[----:B------:R-:W-:Y:S05]  /*dc60*/  BSYNC B0 ;  /* 0x0000000000007941 */ /* 0x000fea0003800000 */
.L_x_8325:
        /* <DEDUP_REMOVED lines=8> */
.L_x_8323:
[----:B------:R-:W-:-:S05]  /*dcf0*/  IMAD.U32 R0, RZ, RZ, UR39 ;  /* 0x00000027ff007e24 */ /* 0x000fca000f8e00ff */
[----:B------:R-:W-:-:S13]  /*dd00*/  ISETP.NE.AND P0, PT, R0, 0x3, PT ;  /* 0x000000030000780c */ /* 0x000fda0003f05270 */
[----:B------:R-:W-:Y:S05]  /*dd10*/  @!P0 BRA `(.L_x_8370) ;  /* 0x0000000000048947 */ /* 0x000fea0003800000 */
[----:B------:R-:W-:Y:S01]  /*dd20*/  BPT.TRAP 0x1 ;  /* 0x000000040000795c */ /* 0x000fe20000300000 */
.L_x_8370:
[----:B0-----:R-:W-:Y:S01]  /*dd30*/  IMAD R11, R184, 0x8, R18 ;  /* 0x00000008b80b7824 */ /* 0x001fe200078e0212 */
[----:B------:R-:W-:-:S04]  /*dd40*/  SHF.L.U32 R0, R187, 0x1f, RZ ;  /* 0x0000001fbb007819 */ /* 0x000fc800000006ff */
[----:B------:R0:W0:Y:S01]  /*dd50*/  SYNCS.PHASECHK.TRANS64.TRYWAIT P1, [R11+URZ+0x28830], R0 ;  /* 0x028830000b0075a7 */ /* 0x000022000802017f */
[----:B------:R-:W-:Y:S05]  /*dd60*/  @!P0 BRA `(.L_x_8371) ;  /* 0x0000000000048947 */ /* 0x000fea0003800000 */
[----:B------:R-:W-:Y:S01]  /*dd70*/  BPT.TRAP 0x1 ;  /* 0x000000040000795c */ /* 0x000fe20000300000 */
.L_x_8371:
[----:B0-----:R-:W-:Y:S05]  /*dd80*/  @P1 BRA `(.L_x_8372) ;  /* 0x0000000000081947 */ /* 0x001fea0003800000 */
[----:B------:R-:W0:Y:S02]  /*dd90*/  SYNCS.PHASECHK.TRANS64.TRYWAIT P1, [R11+URZ+0x28830], R0 ;  /* 0x028830000b0075a7 */ /* 0x000e24000802017f */
[----:B0-----:R-:W-:Y:S05]  /*dda0*/  @!P1 BRA `(.L_x_8373) ;  /* 0x0000017c00b89947 */ /* 0x001fea0003800000 */
.L_x_8372:
[----:B------:R-:W-:Y:S05]  /*ddb0*/  WARPSYNC.ALL ;  /* 0x0000000000007948 */ /* 0x000fea0003800000 */
[----:B------:R-:W-:Y:S01]  /*ddc0*/  VIADD R0, R18, 0x18400 ;  /* 0x0001840012007836 */ /* 0x000fe20000000000 */
[----:B------:R-:W-:Y:S01]  /*ddd0*/  R2UR UR32, R42 ;  /* 0x000000002a2072ca */ /* 0x000fe200000e0000 */
[----:B-1234-:R-:W-:Y:S01]  /*dde0*/  IMAD.MOV.U32 R5, RZ, RZ, 0x40000040 ;  /* 0x40000040ff057424 */ /* 0x01efe200078e00ff */
[----:B-----5:R-:W-:Y:S01]  /*ddf0*/  WARPGROUP.ARRIVE ;  /* 0x00000000000079c5 */ /* 0x020fe20000000000 */
[----:B------:R-:W-:Y:S01]  /*de00*/  UMOV UR33, 0x40000040 ;  /* 0x4000004000217882 */ /* 0x000fe20000000000 */
[----:B------:R-:W-:Y:S01]  /*de10*/  SHF.R.U32.HI R0, RZ, 0x4, R0 ;  /* 0x00000004ff007819 */ /* 0x000fe20000011600 */
[----:B------:R-:W-:Y:S01]  /*de20*/  IMAD.MOV.U32 R9, RZ, RZ, 0x40000040 ;  /* 0x40000040ff097424 */ /* 0x000fe200078e00ff */
[----:B------:R-:W-:Y:S01]  /*de30*/  R2UR UR35, R5 ;  /* 0x00000000052372ca */ /* 0x000fe200000e0000 */
[----:B------:R-:W-:Y:S01]  /*de40*/  UMOV UR5, 0x40000040 ;  /* 0x4000004000057882 */ /* 0x000fe20000000000 */
[----:B------:R-:W-:Y:S01]  /*de50*/  LOP3.LUT R0, R0, 0x3fff, RZ, 0xc0, !PT ;  /* 0x00003fff00007812 */ /* 0x000fe200078ec0ff */
[----:B------:R-:W-:Y:S01]  /*de60*/  UMOV UR9, 0x40000040 ;  /* 0x4000004000097882 */ /* 0x000fe20000000000 */
[----:B------:R-:W-:Y:S01]  /*de70*/  R2UR UR7, R9 ;  /* 0x00000000090772ca */ /* 0x000fe200000e0000 */
[----:B------:R-:W-:Y:S01]  /*de80*/  IMAD.MOV.U32 R9, RZ, RZ, 0x40000040 ;  /* 0x40000040ff097424 */ /* 0x000fe200078e00ff */
[----:B------:R-:W-:Y:S01]  /*de90*/  LOP3.LUT R7, R0, 0x10000, RZ, 0xfc, !PT ;  /* 0x0001000000077812 */ /* 0x000fe200078efcff */
[----:B------:R-:W-:Y:S01]  /*dea0*/  ULOP3.LUT UR32, UR32, 0x10000, URZ, 0xfc, !UPT ;  /* 0x0001000020207892 */ /* 0x000fe2000f8efc3f */
[----:B------:R-:W-:Y:S01]  /*deb0*/  IMAD.MOV.U32 R5, RZ, RZ, 0x40000040 ;  /* 0x40000040ff057424 */ /* 0x000fe200078e00ff */
[----:B------:R-:W-:Y:S01]  /*dec0*/  UMOV UR13, 0x40000040 ;  /* 0x40000040000d7882 */ /* 0x000fe20000000000 */
[----:B------:R-:W-:Y:S01]  /*ded0*/  R2UR UR11, R9 ;  /* 0x00000000090b72ca */ /* 0x000fe200000e0000 */
[----:B------:R-:W-:Y:S01]  /*dee0*/  IMAD R4, R184, 0x800, R7 ;  /* 0x00000800b8047824 */ /* 0x000fe200078e0207 */
[----:B------:R-:W-:Y:S01]  /*def0*/  UIADD3 UR4, UR32, 0x2, URZ ;  /* 0x0000000220047890 */ /* 0x000fe2000fffe03f */
[----:B------:R-:W-:Y:S01]  /*df00*/  IMAD.MOV.U32 R9, RZ, RZ, 0x40000040 ;  /* 0x40000040ff097424 */ /* 0x000fe200078e00ff */
[----:B------:R-:W-:Y:S01]  /*df10*/  UIADD3 UR8, UR32, 0x4, URZ ;  /* 0x0000000420087890 */ /* 0x000fe2000fffe03f */
[----:B------:R-:W-:Y:S01]  /*df20*/  R2UR UR31, R5 ;  /* 0x00000000051f72ca */ /* 0x000fe200000e0000 */
[----:B------:R-:W-:Y:S01]  /*df30*/  UIADD3 UR12, UR32, 0x6, URZ ;  /* 0x00000006200c7890 */ /* 0x000fe2000fffe03f */
[C---:B------:R-:W-:Y:S01]  /*df40*/  R2UR UR34, R4.reuse ;  /* 0x00000000042272ca */ /* 0x040fe200000e0000 */
[----:B------:R-:W-:Y:S01]  /*df50*/  UIADD3 UR16, UR32, 0x400, URZ ;  /* 0x0000040020107890 */ /* 0x000fe2000fffe03f */
[----:B------:R-:W-:Y:S01]  /*df60*/  IADD3 R8, R4, 0x2, RZ ;  /* 0x0000000204087810 */ /* 0x000fe20007ffe0ff */
[----:B------:R-:W-:Y:S01]  /*df70*/  UMOV UR17, 0x40000040 ;  /* 0x4000004000117882 */ /* 0x000fe20000000000 */
[----:B------:R-:W-:Y:S01]  /*df80*/  R2UR UR15, R9 ;  /* 0x00000000090f72ca */ /* 0x000fe200000e0000 */
[----:B------:R-:W-:Y:S01]  /*df90*/  UIADD3 UR20, UR32, 0x402, URZ ;  /* 0x0000040220147890 */ /* 0x000fe2000fffe03f */
[----:B------:R-:W-:Y:S01]  /*dfa0*/  R2UR UR6, R8 ;  /* 0x00000000080672ca */ /* 0x000fe200000e0000 */
[----:B------:R-:W-:Y:S01]  /*dfb0*/  VIADD R8, R4, 0x4 ;  /* 0x0000000404087836 */ /* 0x000fe20000000000 */
[----:B------:R-:W-:Y:S01]  /*dfc0*/  MOV R9, 0x40000040 ;  /* 0x4000004000097802 */ /* 0x000fe20000000f00 */
[----:B------:R-:W-:Y:S01]  /*dfd0*/  UMOV UR21, 0x40000040 ;  /* 0x4000004000157882 */ /* 0x000fe20000000000 */
[----:B------:R-:W-:-:S02]  /*dfe0*/  UIADD3 UR24, UR32, 0x404, URZ ;  /* 0x0000040420187890 */ /* 0x000fc4000fffe03f */
[----:B------:R-:W-:Y:S01]  /*dff0*/  R2UR UR10, R8 ;  /* 0x00000000080a72ca */ /* 0x000fe200000e0000 */
[----:B------:R-:W-:Y:S01]  /*e000*/  HGMMA.64x128x16.F32 R24, gdesc[UR32], RZ, !UPT, gsb0 ;  /* 0x01e00000201879f0 */ /* 0x000fe2000c0008ff */
[----:B------:R-:W-:Y:S01]  /*e010*/  VIADD R8, R4, 0x6 ;  /* 0x0000000604087836 */ /* 0x000fe20000000000 */
[----:B------:R-:W-:Y:S01]  /*e020*/  R2UR UR19, R9 ;  /* 0x00000000091372ca */ /* 0x000fe200000e0000 */
[----:B------:R-:W-:Y:S01]  /*e030*/  IMAD.MOV.U32 R9, RZ, RZ, 0x40000040 ;  /* 0x40000040ff097424 */ /* 0x000fe200078e00ff */
[----:B------:R-:W-:Y:S01]  /*e040*/  UMOV UR25, 0x40000040 ;  /* 0x4000004000197882 */ /* 0x000fe20000000000 */
[----:B------:R-:W-:Y:S01]  /*e050*/  UIADD3 UR28, UR32, 0x406, URZ ;  /* 0x00000406201c7890 */ /* 0x000fe2000fffe03f */
[----:B------:R-:W-:Y:S01]  /*e060*/  R2UR UR14, R8 ;  /* 0x00000000080e72ca */ /* 0x000fe200000e0000 */
[----:B------:R-:W-:Y:S01]  /*e070*/  VIADD R8, R4, 0x400 ;  /* 0x0000040004087836 */ /* 0x000fe20000000000 */
[----:B------:R-:W-:Y:S01]  /*e080*/  R2UR UR23, R9 ;  /* 0x00000000091772ca */ /* 0x000fe200000e0000 */
[----:B------:R-:W-:Y:S01]  /*e090*/  IMAD.MOV.U32 R9, RZ, RZ, 0x40000040 ;  /* 0x40000040ff097424 */ /* 0x000fe200078e00ff */
[----:B------:R-:W-:-:S02]  /*e0a0*/  UMOV UR29, 0x40000040 ;  /* 0x40000040001d7882 */ /* 0x000fc40000000000 */
[----:B------:R-:W-:Y:S01]  /*e0b0*/  R2UR UR18, R8 ;  /* 0x00000000081272ca */ /* 0x000fe200000e0000 */
[----:B------:R-:W-:Y:S01]  /*e0c0*/  VIADD R8, R4, 0x402 ;  /* 0x0000040204087836 */ /* 0x000fe20000000000 */
[----:B------:R-:W-:-:S04]  /*e0d0*/  R2UR UR27, R9 ;  /* 0x00000000091b72ca */ /* 0x000fc800000e0000 */
        /* <DEDUP_REMOVED lines=29> */
.L_x_8374:
[----:B------:R-:W0:Y:S01]  /*e2b0*/  LDC R0, c[0x0][0x448] ;  /* 0x00011200ff007b82 */ /* 0x000e220000000800 */
[----:B------:R-:W-:Y:S01]  /*e2c0*/  ULDC UR51, c[0x0][0x9dc] ;  /* 0x0002770000337ab9 */ /* 0x000fe20000000800 */
[----:B------:R-:W-:Y:S01]  /*e2d0*/  LEA R12, R89, 0xffffff80, 0x7 ;  /* 0xffffff80590c7811 */ /* 0x000fe200078e38ff */
[----:B------:R-:W-:-:S05]  /*e2e0*/  ULOP3.LUT UR6, URZ, UR51, URZ, 0x33, !UPT ;  /* 0x000000333f067292 */ /* 0x000fca000f8e333f */
[----:B------:R-:W1:Y:S01]  /*e2f0*/  LDC.64 R8, c[0x0][0x9e0] ;  /* 0x00027800ff087b82 */ /* 0x000e620000000a00 */
[----:B0-----:R-:W-:Y:S02]  /*e300*/  ISETP.NE.AND P1, PT, R0, 0x1, PT ;  /* 0x000000010000780c */ /* 0x001fe40003f25270 */
[----:B------:R-:W-:Y:S02]  /*e310*/  IADD3 R0, R195, R193, RZ ;  /* 0x000000c1c3007210 */ /* 0x000fe40007ffe0ff */
[----:B-1----:R-:W-:-:S09]  /*e320*/  ISETP.GE.AND P2, PT, R9, 0x1, PT ;  /* 0x000000010900780c */ /* 0x002fd20003f46270 */
[----:B------:R-:W0:Y:S08]  /*e330*/  @P1 LDC R3, c[0x0][0x44c] ;  /* 0x00011300ff031b82 */ /* 0x000e300000000800 */
[----:B------:R-:W1:Y:S01]  /*e340*/  @P1 LDC R5, c[0x0][0x450] ;  /* 0x00011400ff051b82 */ /* 0x000e620000000800 */
[----:B0-----:R-:W-:-:S04]  /*e350*/  @P1 IMAD.HI.U32 R4, R0, R3, RZ ;  /* 0x0000000300041227 */ /* 0x001fc800078e00ff */
[----:B------:R-:W-:Y:S02]  /*e360*/  IMAD.MOV.U32 R3, RZ, RZ, R0 ;  /* 0x000000ffff037224 */ /* 0x000fe400078e0000 */
[----:B------:R-:W-:Y:S01]  /*e370*/  VIADD R0, R11, 0x28840 ;  /* 0x000288400b007836 */ /* 0x000fe20000000000 */
[----:B-1----:R-:W-:Y:S01]  /*e380*/  @P1 SHF.R.U32.HI R3, RZ, R5, R4 ;  /* 0x00000005ff031219 */ /* 0x002fe20000011604 */
[----:B------:R-:W-:Y:S02]  /*e390*/  IMAD.MOV.U32 R4, RZ, RZ, -0x80 ;  /* 0xffffff80ff047424 */ /* 0x000fe400078e00ff */
[----:B------:R-:W-:Y:S02]  /*e3a0*/  IMAD.U32 R5, RZ, RZ, UR38 ;  /* 0x00000026ff057e24 */ /* 0x000fe4000f8e00ff */
[----:B------:R-:W0:Y:S01]  /*e3b0*/  SHFL.IDX PT, R15, R3, RZ, 0x1c1f ;  /* 0x001c1fff030f7589 */ /* 0x000e2200000e0000 */
[----:B------:R-:W-:Y:S02]  /*e3c0*/  IMAD R11, R89, R4, 0x80 ;  /* 0x00000080590b7424 */ /* 0x000fe400078e0204 */
[----:B------:R-:W-:-:S02]  /*e3d0*/  PRMT R0, R5, 0x654, R0 ;  /* 0x0000065405007816 */ /* 0x000fc40000000000 */
[----:B------:R-:W-:Y:S02]  /*e3e0*/  VIADD R4, R11, 0x1 ;  /* 0x000000010b047836 */ /* 0x000fe40000000000 */
[----:B------:R1:W-:Y:S02]  /*e3f0*/  SYNCS.ARRIVE.TRANS64.RED.A1T0 RZ, [R0+URZ], RZ ;  /* 0x000000ff00ff79a7 */ /* 0x0003e4000810043f */
[----:B------:R-:W-:-:S05]  /*e400*/  IMAD R4, R191, -0x2, R4 ;  /* 0xfffffffebf047824 */ /* 0x000fca00078e0204 */
[----:B------:R-:W-:Y:S01]  /*e410*/  IADD3 R5, -R189, R4, R190 ;  /* 0x00000004bd057210 */ /* 0x000fe20007ffe1be */
[----:B-1----:R-:W-:-:S03]  /*e420*/  IMAD.IADD R0, R190, 0x1, R11 ;  /* 0x00000001be007824 */ /* 0x002fc600078e020b */
[----:B------:R-:W-:Y:S01]  /*e430*/  IADD3 R14, R5, UR6, RZ ;  /* 0x00000006050e7c10 */ /* 0x000fe2000fffe0ff */
[----:B------:R-:W-:Y:S02]  /*e440*/  IMAD R10, R191, -0x2, R0 ;  /* 0xfffffffebf0a7824 */ /* 0x000fe400078e0200 */
[----:B------:R-:W-:Y:S02]  /*e450*/  IMAD.IADD R13, R5, 0x1, R8 ;  /* 0x00000001050d7824 */ /* 0x000fe400078e0208 */
        /* <DEDUP_REMOVED lines=14> */
.L_x_8377:
[----:B------:R-:W-:-:S13]  /*e540*/  ISETP.NE.AND P3, PT, R9, 0x1, PT ;  /* 0x000000010900780c */ /* 0x000fda0003f65270 */
[----:B------:R-:W0:Y:S02]  /*e550*/  @P3 LDC.64 R20, c[0x0][0x9e8] ;  /* 0x00027a00ff143b82 */ /* 0x000e240000000a00 */
[----:B0-----:R-:W-:-:S05]  /*e560*/  @P3 IMAD.HI.U32 R6, R5, R20, RZ ;  /* 0x0000001405063227 */ /* 0x001fca00078e00ff */
[----:B------:R-:W-:-:S07]  /*e570*/  @P3 SHF.R.U32.HI R5, RZ, R21, R6 ;  /* 0x00000015ff053219 */ /* 0x000fce0000011606 */
.L_x_8378:
[----:B------:R-:W-:Y:S05]  /*e580*/  BSYNC B0 ;  /* 0x0000000000007941 */ /* 0x000fea0003800000 */
.L_x_8376:
[----:B------:R-:W-:-:S04]  /*e590*/  IMAD R6, R5, R9, -R12 ;  /* 0x0000000905067224 */ /* 0x000fc800078e0a0c */
[----:B------:R-:W-:-:S05]  /*e5a0*/  IMAD R5, R191, -0x2, R6 ;  /* 0xfffffffebf057824 */ /* 0x000fca00078e0206 */
[----:B------:R-:W-:Y:S02]  /*e5b0*/  VIMNMX R4, R4, R5, !PT ;  /* 0x0000000504047248 */ /* 0x000fe40007fe0100 */
[----:B------:R-:W-:-:S07]  /*e5c0*/  VIADDMNMX R0, R5, R9, R0, PT ;  /* 0x0000000905007246 */ /* 0x000fce0003800100 */
.L_x_8375:
[C---:B------:R-:W-:Y:S01]  /*e5d0*/  ISETP.GE.AND P3, PT, R11.reuse, 0x2, PT ;  /* 0x000000020b00780c */ /* 0x040fe20003f66270 */
[----:B------:R-:W0:Y:S01]  /*e5e0*/  SHFL.IDX PT, R3, R3, 0x1, 0x1c1f ;  /* 0x003c1f0003037f89 */ /* 0x000e2200000e0000 */
[----:B------:R-:W-:Y:S02]  /*e5f0*/  ISETP.GE.AND P5, PT, R11, 0x9, PT ;  /* 0x000000090b00780c */ /* 0x000fe40003fa6270 */
[----:B------:R-:W-:Y:S02]  /*e600*/  ISETP.GT.AND P4, PT, R4, 0x1, !P3 ;  /* 0x000000010400780c */ /* 0x000fe40005f84270 */
[----:B------:R-:W-:Y:S02]  /*e610*/  P2R R20, PR, RZ, 0x20 ;  /* 0x00000020ff147803 */ /* 0x000fe40000000000 */
[----:B------:R-:W-:-:S04]  /*e620*/  ISETP.LT.OR P4, PT, R0, 0x2, P4 ;  /* 0x000000020000780c */ /* 0x000fc80002781670 */
[----:B------:R-:W-:Y:S02]  /*e630*/  FSEL R25, R25, -INF , !P4 ;  /* 0xff80000019197808 */ /* 0x000fe40006000000 */
[----:B------:R-:W-:Y:S02]  /*e640*/  ISETP.GT.AND P4, PT, R4, 0x8, !P5 ;  /* 0x000000080400780c */ /* 0x000fe40006f84270 */
[----:B------:R-:W-:Y:S02]  /*e650*/  ISETP.GE.AND P5, PT, R11, 0xa, PT ;  /* 0x0000000a0b00780c */ /* 0x000fe40003fa6270 */
[----:B------:R-:W-:Y:S02]  /*e660*/  ISETP.LT.OR P4, PT, R0, 0x9, P4 ;  /* 0x000000090000780c */ /* 0x000fe40002781670 */
[----:B------:R-:W-:Y:S02]  /*e670*/  P2R R21, PR, RZ, 0x20 ;  /* 0x00000020ff157803 */ /* 0x000fe40000000000 */
[----:B------:R-:W-:-:S02]  /*e680*/  FSEL R28, R28, -INF , !P4 ;  /* 0xff8000001c1c7808 */ /* 0x000fc40006000000 */
[----:B------:R-:W-:Y:S02]  /*e690*/  ISETP.GT.AND P4, PT, R4, 0x9, !P5 ;  /* 0x000000090400780c */ /* 0x000fe40006f84270 */
[----:B------:R-:W-:Y:S02]  /*e6a0*/  ISETP.GE.AND P5, PT, R11, 0x11, PT ;  /* 0x000000110b00780c */ /* 0x000fe40003fa6270 */
[----:B------:R-:W-:Y:S02]  /*e6b0*/  ISETP.LT.OR P4, PT, R0, 0xa, P4 ;  /* 0x0000000a0000780c */ /* 0x000fe40002781670 */
[----:B------:R-:W-:Y:S02]  /*e6c0*/  P2R R88, PR, RZ, 0x20 ;  /* 0x00000020ff587803 */ /* 0x000fe40000000000 */
[----:B------:R-:W-:Y:S02]  /*e6d0*/  FSEL R29, R29, -INF , !P4 ;  /* 0xff8000001d1d7808 */ /* 0x000fe40006000000 */
[----:B------:R-:W-:-:S02]  /*e6e0*/  ISETP.GT.AND P4, PT, R4, 0x10, !P5 ;  /* 0x000000100400780c */ /* 0x000fc40006f84270 */
[C---:B------:R-:W-:Y:S02]  /*e6f0*/  ISETP.GE.AND P5, PT, R11.reuse, 0x12, PT ;  /* 0x000000120b00780c */ /* 0x040fe40003fa6270 */
[----:B------:R-:W-:Y:S02]  /*e700*/  ISETP.LT.OR P4, PT, R0, 0x11, P4 ;  /* 0x000000110000780c */ /* 0x000fe40002781670 */
[----:B------:R-:W-:Y:S02]  /*e710*/  P2R R90, PR, RZ, 0x20 ;  /* 0x00000020ff5a7803 */ /* 0x000fe40000000000 */
[----:B------:R-:W-:Y:S02]  /*e720*/  FSEL R32, R32, -INF , !P4 ;  /* 0xff80000020207808 */ /* 0x000fe40006000000 */
[----:B------:R-:W-:Y:S02]  /*e730*/  ISETP.GT.AND P4, PT, R4, 0x11, !P5 ;  /* 0x000000110400780c */ /* 0x000fe40006f84270 */
[----:B------:R-:W-:-:S02]  /*e740*/  ISETP.GE.AND P5, PT, R11, 0x19, PT ;  /* 0x000000190b00780c */ /* 0x000fc40003fa6270 */
[----:B------:R-:W-:Y:S02]  /*e750*/  ISETP.LT.OR P4, PT, R0, 0x12, P4 ;  /* 0x000000120000780c */ /* 0x000fe40002781670 */
[----:B------:R-:W-:Y:S02]  /*e760*/  P2R R91, PR, RZ, 0x20 ;  /* 0x00000020ff5b7803 */ /* 0x000fe40000000000 */
[----:B------:R-:W-:Y:S02]  /*e770*/  FSEL R33, R33, -INF , !P4 ;  /* 0xff80000021217808 */ /* 0x000fe40006000000 */
[----:B------:R-:W-:Y:S02]  /*e780*/  ISETP.GT.AND P4, PT, R4, 0x18, !P5 ;  /* 0x000000180400780c */ /* 0x000fe40006f84270 */
[----:B------:R-:W-:Y:S02]  /*e790*/  ISETP.GE.AND P5, PT, R11, 0x1a, PT ;  /* 0x0000001a0b00780c */ /* 0x000fe40003fa6270 */
[----:B------:R-:W-:-:S02]  /*e7a0*/  ISETP.LT.OR P4, PT, R0, 0x19, P4 ;  /* 0x000000190000780c */ /* 0x000fc40002781670 */
[----:B------:R-:W-:Y:S02]  /*e7b0*/  P2R R92, PR, RZ, 0x20 ;  /* 0x00000020ff5c7803 */ /* 0x000fe40000000000 */
[----:B------:R-:W-:Y:S02]  /*e7c0*/  FSEL R36, R36, -INF , !P4 ;  /* 0xff80000024247808 */ /* 0x000fe40006000000 */
[----:B------:R-:W-:Y:S02]  /*e7d0*/  ISETP.GT.AND P4, PT, R4, 0x19, !P5 ;  /* 0x000000190400780c */ /* 0x000fe40006f84270 */
[----:B------:R-:W-:Y:S02]  /*e7e0*/  ISETP.GE.AND P5, PT, R11, 0x21, PT ;  /* 0x000000210b00780c */ /* 0x000fe40003fa6270 */
[----:B------:R-:W-:Y:S02]  /*e7f0*/  ISETP.LT.OR P4, PT, R0, 0x1a, P4 ;  /* 0x0000001a0000780c */ /* 0x000fe40002781670 */
[----:B------:R-:W-:-:S02]  /*e800*/  P2R R93, PR, RZ, 0x20 ;  /* 0x00000020ff5d7803 */ /* 0x000fc40000000000 */
        /* <DEDUP_REMOVED lines=123> */
[----:B------:R-:W-:Y:S01]  /*efc0*/  FSEL R85, R85, -INF , !P6 ;  /* 0xff80000055557808 */ /* 0x000fe20007000000 */
[----:B------:R-:W-:Y:S08]  /*efd0*/  @!P2 BRA `(.L_x_8379) ;  /* 0x000000000050a947 */ /* 0x000ff00003800000 */
        /* <DEDUP_REMOVED lines=11> */
.L_x_8381:
[----:B------:R-:W-:-:S13]  /*f090*/  ISETP.NE.AND P6, PT, R9, 0x1, PT ;  /* 0x000000010900780c */ /* 0x000fda0003fc5270 */
[----:B------:R-:W0:Y:S02]  /*f0a0*/  @P6 LDC.64 R10, c[0x0][0x9e8] ;  /* 0x00027a00ff0a6b82 */ /* 0x000e240000000a00 */
[----:B0-----:R-:W-:-:S05]  /*f0b0*/  @P6 IMAD.HI.U32 R10, R3, R10, RZ ;  /* 0x0000000a030a6227 */ /* 0x001fca00078e00ff */
[----:B------:R-:W-:-:S07]  /*f0c0*/  @P6 SHF.R.U32.HI R3, RZ, R11, R10 ;  /* 0x0000000bff036219 */ /* 0x000fce000001160a */
.L_x_8382:
[----:B------:R-:W-:Y:S05]  /*f0d0*/  BSYNC B0 ;  /* 0x0000000000007941 */ /* 0x000fea0003800000 */
.L_x_8380:
[----:B------:R-:W-:-:S04]  /*f0e0*/  IMAD R6, R3, R9, -R12 ;  /* 0x0000000903067224 */ /* 0x000fc800078e0a0c */
[----:B------:R-:W-:-:S05]  /*f0f0*/  IMAD R3, R191, -0x2, R6 ;  /* 0xfffffffebf037824 */ /* 0x000fca00078e0206 */
[----:B------:R-:W-:Y:S02]  /*f100*/  VIMNMX R4, R4, R3, !PT ;  /* 0x0000000304047248 */ /* 0x000fe40007fe0100 */
[----:B------:R-:W-:-:S07]  /*f110*/  VIADDMNMX R0, R3, R9, R0, PT ;  /* 0x0000000903007246 */ /* 0x000fce0003800100 */
.L_x_8379:
[----:B------:R-:W-:Y:S01]  /*f120*/  ISETP.GT.AND P3, PT, R4, 0x1, !P3 ;  /* 0x000000010400780c */ /* 0x000fe20005f64270 */
[----:B------:R-:W-:Y:S01]  /*f130*/  ULDC UR52, c[0x0][0x988] ;  /* 0x0002620000347ab9 */ /* 0x000fe20000000800 */
        /* <DEDUP_REMOVED lines=77> */
[----:B------:R-:W-:Y:S01]  /*f610*/  ISETP.GT.AND P4, PT, R4, 0x71, !P4 ;  /* 0x000000710400780c */ /* 0x000fe20006784270 */
[----:B------:R-:W0:Y:S01]  /*f620*/  SHFL.BFLY PT, R3, R6, 0x2, 0x1f ;  /* 0x0c401f0006037f89 */ /* 0x000e2200000e0000 */
[----:B------:R-:W-:Y:S02]  /*f630*/  FSEL R50, R50, -INF , !P3 ;  /* 0xff80000032327808 */ /* 0x000fe40005800000 */
[----:B------:R-:W-:Y:S02]  /*f640*/  ISETP.NE.AND P3, PT, R99, RZ, PT ;  /* 0x000000ff6300720c */ /* 0x000fe40003f65270 */
[C---:B------:R-:W-:Y:S02]  /*f650*/  ISETP.GT.AND P5, PT, R4.reuse, 0x78, !P5 ;  /* 0x000000780400780c */ /* 0x040fe40006fa4270 */
[----:B------:R-:W-:Y:S02]  /*f660*/  ISETP.GT.AND P3, PT, R4, 0x31, !P3 ;  /* 0x000000310400780c */ /* 0x000fe40005f64270 */
[----:B------:R-:W-:-:S02]  /*f670*/  ISETP.LT.OR P4, PT, R0, 0x72, P4 ;  /* 0x000000720000780c */ /* 0x000fc40002781670 */
[C---:B------:R-:W-:Y:S02]  /*f680*/  ISETP.LT.OR P3, PT, R0.reuse, 0x32, P3 ;  /* 0x000000320000780c */ /* 0x040fe40001f61670 */
[----:B------:R-:W-:Y:S02]  /*f690*/  ISETP.LT.OR P5, PT, R0, 0x79, P5 ;  /* 0x000000790000780c */ /* 0x000fe40002fa1670 */
[----:B------:R-:W-:Y:S02]  /*f6a0*/  FSEL R51, R51, -INF , !P3 ;  /* 0xff80000033337808 */ /* 0x000fe40005800000 */
[----:B------:R-:W-:Y:S02]  /*f6b0*/  ISETP.NE.AND P3, PT, R100, RZ, PT ;  /* 0x000000ff6400720c */ /* 0x000fe40003f65270 */
[----:B------:R-:W-:Y:S02]  /*f6c0*/  FSEL R83, R83, -INF , !P4 ;  /* 0xff80000053537808 */ /* 0x000fe40006000000 */
[----:B------:R-:W-:-:S02]  /*f6d0*/  ISETP.GT.AND P3, PT, R4, 0x38, !P3 ;  /* 0x000000380400780c */ /* 0x000fc40005f64270 */
        /* <DEDUP_REMOVED lines=57> */
[----:B0-----:R-:W-:Y:S02]  /*fa70*/  FMNMX.FTZ R5, R6, R3, !PT ;  /* 0x0000000306057209 */ /* 0x001fe40007810000 */
[----:B------:R-:W-:-:S03]  /*fa80*/  ISETP.LT.OR P3, PT, R0, 0x71, P3 ;  /* 0x000000710000780c */ /* 0x000fc60001f61670 */
[----:B------:R-:W0:Y:S01]  /*fa90*/  SHFL.BFLY PT, R10, R5, 0x1, 0x1f ;  /* 0x0c201f00050a7f89 */ /* 0x000e2200000e0000 */
[----:B------:R-:W-:Y:S02]  /*faa0*/  FSEL R82, R82, -INF , !P3 ;  /* 0xff80000052527808 */ /* 0x000fe40005800000 */
[----:B0-----:R-:W-:-:S04]  /*fab0*/  FMNMX.FTZ R3, R5, R10, !PT ;  /* 0x0000000a05037209 */ /* 0x001fc80007810000 */
[C---:B------:R-:W-:Y:S01]  /*fac0*/  FSETP.NEU.FTZ.AND P3, PT, R3.reuse, -INF , PT ;  /* 0xff8000000300780b */ /* 0x040fe20003f7d000 */
[----:B------:R-:W-:-:S05]  /*fad0*/  FMUL.FTZ R10, R3, UR52 ;  /* 0x00000034030a7c20 */ /* 0x000fca0008410000 */
[----:B------:R-:W-:Y:S02]  /*fae0*/  FSEL R10, R10, RZ, P3 ;  /* 0x000000ff0a0a7208 */ /* 0x000fe40001800000 */
[----:B------:R-:W-:Y:S02]  /*faf0*/  ISETP.GT.AND P3, PT, R4, RZ, !P6 ;  /* 0x000000ff0400720c */ /* 0x000fe40007764270 */
[----:B------:R-:W-:Y:S01]  /*fb00*/  ISETP.NE.AND P6, PT, R15, RZ, PT ;  /* 0x000000ff0f00720c */ /* 0x000fe20003fc5270 */
[--C-:B------:R-:W-:Y:S01]  /*fb10*/  FFMA.FTZ R5, R25, UR52, -R10.reuse ;  /* 0x0000003419057c23 */ /* 0x100fe2000801080a */
[----:B------:R-:W-:Y:S01]  /*fb20*/  ISETP.LT.OR P3, PT, R0, 0x1, P3 ;  /* 0x000000010000780c */ /* 0x000fe20001f61670 */
[--C-:B------:R-:W-:Y:S01]  /*fb30*/  FFMA.FTZ R11, R29, UR52, -R10.reuse ;  /* 0x000000341d0b7c23 */ /* 0x100fe2000801080a */
[--C-:B------:R-:W-:Y:S01]  /*fb40*/  FFMA.FTZ R33, R33, UR52, -R10.reuse ;  /* 0x0000003421217c23 */ /* 0x100fe2000801080a */
[--C-:B------:R-:W-:Y:S01]  /*fb50*/  FFMA.FTZ R37, R37, UR52, -R10.reuse ;  /* 0x0000003425257c23 */ /* 0x100fe2000801080a */
[----:B------:R-:W-:Y:S01]  /*fb60*/  FSEL R26, R26, -INF , !P3 ;  /* 0xff8000001a1a7808 */ /* 0x000fe20005800000 */
[--C-:B------:R-:W-:Y:S01]  /*fb70*/  FFMA.FTZ R41, R41, UR52, -R10.reuse ;  /* 0x0000003429297c23 */ /* 0x100fe2000801080a */
[----:B------:R-:W-:Y:S01]  /*fb80*/  ISETP.GT.AND P3, PT, R4, 0x79, !P6 ;  /* 0x000000790400780c */ /* 0x000fe20007764270 */
[--C-:B------:R-:W-:Y:S01]  /*fb90*/  FFMA.FTZ R53, R53, UR52, -R10.reuse ;  /* 0x0000003435357c23 */ /* 0x100fe2000801080a */
[----:B------:R-:W-:Y:S01]  /*fba0*/  FMNMX.FTZ R13, R26, R27, !PT ;  /* 0x0000001b1a0d7209 */ /* 0x000fe20007810000 */
[--C-:B------:R-:W-:Y:S01]  /*fbb0*/  FFMA.FTZ R45, R45, UR52, -R10.reuse ;  /* 0x000000342d2d7c23 */ /* 0x100fe2000801080a */
[----:B------:R-:W-:Y:S01]  /*fbc0*/  ISETP.LT.OR P3, PT, R0, 0x7a, P3 ;  /* 0x0000007a0000780c */ /* 0x000fe20001f61670 */
[--C-:B------:R-:W-:Y:S01]  /*fbd0*/  FFMA.FTZ R180, R24, UR52, -R10.reuse ;  /* 0x0000003418b47c23 */ /* 0x100fe2000801080a */
[----:B------:R-:W-:Y:S01]  /*fbe0*/  FMNMX.FTZ R6, R30, R13, !PT ;  /* 0x0000000d1e067209 */ /* 0x000fe20007810000 */
[--C-:B------:R-:W-:Y:S01]  /*fbf0*/  FFMA.FTZ R182, R28, UR52, -R10.reuse ;  /* 0x000000341cb67c23 */ /* 0x100fe2000801080a */
[----:B------:R-:W-:Y:S01]  /*fc00*/  FSEL R87, R87, -INF , !P3 ;  /* 0xff80000057577808 */ /* 0x000fe20005800000 */
[----:B------:R-:W-:Y:S01]  /*fc10*/  MUFU.EX2 R5, R5 ;  /* 0x0000000500057308 */ /* 0x000fe20000000800 */
[----:B------:R-:W-:Y:S01]  /*fc20*/  FMNMX.FTZ R13, R31, R6, !PT ;  /* 0x000000061f0d7209 */ /* 0x000fe20007810000 */
[--C-:B------:R-:W-:Y:S01]  /*fc30*/  FFMA.FTZ R176, R32, UR52, -R10.reuse ;  /* 0x0000003420b07c23 */ /* 0x100fe2000801080a */
[--C-:B------:R-:W-:Y:S01]  /*fc40*/  FFMA.FTZ R178, R36, UR52, -R10.reuse ;  /* 0x0000003424b27c23 */ /* 0x100fe2000801080a */
[--C-:B------:R-:W-:Y:S01]  /*fc50*/  FFMA.FTZ R49, R49, UR52, -R10.reuse ;  /* 0x0000003431317c23 */ /* 0x100fe2000801080a */
[----:B------:R-:W-:Y:S01]  /*fc60*/  FMNMX.FTZ R6, R34, R13, !PT ;  /* 0x0000000d22067209 */ /* 0x000fe20007810000 */
[--C-:B------:R-:W-:Y:S01]  /*fc70*/  FFMA.FTZ R57, R57, UR52, -R10.reuse ;  /* 0x0000003439397c23 */ /* 0x100fe2000801080a */
[--C-:B------:R-:W-:Y:S01]  /*fc80*/  FFMA.FTZ R172, R40, UR52, -R10.reuse ;  /* 0x0000003428ac7c23 */ /* 0x100fe2000801080a */
        /* <DEDUP_REMOVED lines=8> */
[----:B------:R-:W0:Y:S01]  /*fd10*/  MUFU.EX2 R180, R180 ;  /* 0x000000b400b47308 */ /* 0x000e220000000800 */
        /* <DEDUP_REMOVED lines=9> */
[----:B------:R-:W-:Y:S01]  /*fdb0*/  FFMA.FTZ R154, R84, UR52, -R10 ;  /* 0x00000034549a7c23 */ /* 0x000fe2000801080a */
[----:B------:R-:W1:Y:S02]  /*fdc0*/  @P1 LDC R40, c[0x0][0x450] ;  /* 0x00011400ff281b82 */ /* 0x000e640000000800 */
[----:B------:R-:W-:-:S03]  /*fdd0*/  FMNMX.FTZ R6, R46, R21, !PT ;  /* 0x000000152e067209 */ /* 0x000fc60007810000 */
[----:B------:R-:W2:Y:S01]  /*fde0*/  MUFU.EX2 R182, R182 ;  /* 0x000000b600b67308 */ /* 0x000ea20000000800 */
[----:B------:R-:W-:-:S04]  /*fdf0*/  FMNMX.FTZ R21, R47, R6, !PT ;  /* 0x000000062f157209 */ /* 0x000fc80007810000 */
[----:B------:R-:W-:-:S03]  /*fe00*/  FMNMX.FTZ R6, R50, R21, !PT ;  /* 0x0000001532067209 */ /* 0x000fc60007810000 */
[----:B------:R-:W-:Y:S01]  /*fe10*/  MUFU.EX2 R21, R41 ;  /* 0x0000002900157308 */ /* 0x000fe20000000800 */
[----:B------:R-:W-:-:S04]  /*fe20*/  FMNMX.FTZ R25, R51, R6, !PT ;  /* 0x0000000633197209 */ /* 0x000fc80007810000 */
[----:B------:R-:W-:-:S03]  /*fe30*/  FMNMX.FTZ R6, R54, R25, !PT ;  /* 0x0000001936067209 */ /* 0x000fc60007810000 */
[----:B------:R-:W3:Y:S01]  /*fe40*/  MUFU.EX2 R11, R11 ;  /* 0x0000000b000b7308 */ /* 0x000ee20000000800 */
[----:B------:R-:W-:-:S04]  /*fe50*/  FMNMX.FTZ R25, R55, R6, !PT ;  /* 0x0000000637197209 */ /* 0x000fc80007810000 */
[----:B------:R-:W-:-:S03]  /*fe60*/  FMNMX.FTZ R6, R58, R25, !PT ;  /* 0x000000193a067209 */ /* 0x000fc60007810000 */
[----:B------:R4:W-:Y:S01]  /*fe70*/  MUFU.EX2 R25, R45 ;  /* 0x0000002d00197308 */ /* 0x0009e20000000800 */
[----:B------:R-:W-:-:S04]  /*fe80*/  FMNMX.FTZ R29, R59, R6, !PT ;  /* 0x000000063b1d7209 */ /* 0x000fc80007810000 */
[----:B------:R-:W-:-:S03]  /*fe90*/  FMNMX.FTZ R6, R62, R29, !PT ;  /* 0x0000001d3e067209 */ /* 0x000fc60007810000 */
[----:B------:R-:W5:Y:S01]  /*fea0*/  MUFU.EX2 R176, R176 ;  /* 0x000000b000b07308 */ /* 0x000f620000000800 */
[----:B------:R-:W-:Y:S01]  /*feb0*/  FMNMX.FTZ R29, R63, R6, !PT ;  /* 0x000000063f1d7209 */ /* 0x000fe20007810000 */
[----:B----4-:R-:W-:-:S03]  /*fec0*/  FFMA.FTZ R45, R65, UR52, -R10 ;  /* 0x00000034412d7c23 */ /* 0x010fc6000801080a */
[----:B------:R-:W-:-:S03]  /*fed0*/  FMNMX.FTZ R6, R66, R29, !PT ;  /* 0x0000001d42067209 */ /* 0x000fc60007810000 */
[----:B------:R-:W4:Y:S01]  /*fee0*/  MUFU.EX2 R178, R178 ;  /* 0x000000b200b27308 */ /* 0x000f220000000800 */
[----:B------:R-:W-:-:S04]  /*fef0*/  FMNMX.FTZ R33, R67, R6, !PT ;  /* 0x0000000643217209 */ /* 0x000fc80007810000 */
[----:B------:R-:W-:-:S03]  /*ff00*/  FMNMX.FTZ R6, R70, R33, !PT ;  /* 0x0000002146067209 */ /* 0x000fc60007810000 */
[----:B------:R0:W-:Y:S01]  /*ff10*/  MUFU.EX2 R29, R49 ;  /* 0x00000031001d7308 */ /* 0x0001e20000000800 */
[----:B------:R-:W-:-:S04]  /*ff20*/  FMNMX.FTZ R33, R71, R6, !PT ;  /* 0x0000000647217209 */ /* 0x000fc80007810000 */
[----:B------:R-:W-:-:S03]  /*ff30*/  FMNMX.FTZ R6, R74, R33, !PT ;  /* 0x000000214a067209 */ /* 0x000fc60007810000 */
[----:B------:R-:W-:Y:S01]  /*ff40*/  MUFU.EX2 R33, R53 ;  /* 0x0000003500217308 */ /* 0x000fe20000000800 */
[----:B------:R-:W-:Y:S01]  /*ff50*/  FMNMX.FTZ R37, R75, R6, !PT ;  /* 0x000000064b257209 */ /* 0x000fe20007810000 */
[----:B0-----:R-:W-:-:S03]  /*ff60*/  FFMA.FTZ R49, R69, UR52, -R10 ;  /* 0x0000003445317c23 */ /* 0x001fc6000801080a */
[----:B------:R-:W-:-:S03]  /*ff70*/  FMNMX.FTZ R6, R78, R37, !PT ;  /* 0x000000254e067209 */ /* 0x000fc60007810000 */
[----:B------:R-:W0:Y:S01]  /*ff80*/  MUFU.EX2 R172, R172 ;  /* 0x000000ac00ac7308 */ /* 0x000e220000000800 */
[----:B------:R-:W-:-:S04]  /*ff90*/  FMNMX.FTZ R37, R79, R6, !PT ;  /* 0x000000064f257209 */ /* 0x000fc80007810000 */
[----:B------:R-:W-:-:S03]  /*ffa0*/  FMNMX.FTZ R4, R82, R37, !PT ;  /* 0x0000002552047209 */ /* 0x000fc60007810000 */
[----:B------:R2:W-:Y:S01]  /*ffb0*/  MUFU.EX2 R37, R57 ;  /* 0x0000003900257308 */ /* 0x0005e20000000800 */
[----:B------:R-:W-:-:S04]  /*ffc0*/  FMNMX.FTZ R41, R83, R4, !PT ;  /* 0x0000000453297209 */ /* 0x000fc80007810000 */
[----:B------:R-:W-:Y:S01]  /*ffd0*/  FMNMX.FTZ R0, R86, R41, !PT ;  /* 0x0000002956007209 */ /* 0x000fe20007810000 */
[--C-:B------:R-:W-:Y:S01]  /*ffe0*/  FFMA.FTZ R41, R61, UR52, -R10.reuse ;  /* 0x000000343d297c23 */ /* 0x100fe2000801080a */
[--C-:B------:R-:W-:Y:S01]  /*fff0*/  FFMA.FTZ R61, R81, UR52, -R10.reuse ;  /* 0x00000034513d7c23 */ /* 0x100fe2000801080a */
[----:B------:R-:W-:Y:S01]  /*10000*/  MUFU.EX2 R174, R174 ;  /* 0x000000ae00ae7308 */ /* 0x000fe20000000800 */
[----:B------:R-:W-:Y:S01]  /*10010*/  FMNMX.FTZ R0, R87, R0, !PT ;  /* 0x0000000057007209 */ /* 0x000fe20007810000 */
[----:B--2---:R-:W-:-:S04]  /*10020*/  FFMA.FTZ R57, R77, UR52, -R10 ;  /* 0x000000344d397c23 */ /* 0x004fc8000801080a */
[----:B------:R-:W2:Y:S02]  /*10030*/  SHFL.BFLY PT, R53, R0, 0x2, 0x1f ;  /* 0x0c401f0000357f89 */ /* 0x000ea400000e0000 */
[----:B------:R-:W-:Y:S08]  /*10040*/  MUFU.EX2 R168, R168 ;  /* 0x000000a800a87308 */ /* 0x000ff00000000800 */
[----:B------:R-:W-:Y:S08]  /*10050*/  MUFU.EX2 R170, R170 ;  /* 0x000000aa00aa7308 */ /* 0x000ff00000000800 */
[----:B------:R-:W-:Y:S01]  /*10060*/  MUFU.EX2 R164, R164 ;  /* 0x000000a400a47308 */ /* 0x000fe20000000800 */
[----:B--2---:R-:W-:Y:S01]  /*10070*/  FMNMX.FTZ R4, R0, R53, !PT ;  /* 0x0000003500047209 */ /* 0x004fe20007810000 */
[----:B------:R-:W-:-:S06]  /*10080*/  FFMA.FTZ R53, R73, UR52, -R10 ;  /* 0x0000003449357c23 */ /* 0x000fcc000801080a */
[----:B------:R-:W-:Y:S01]  /*10090*/  MUFU.EX2 R166, R166 ;  /* 0x000000a600a67308 */ /* 0x000fe20000000800 */
[----:B------:R-:W2:Y:S07]  /*100a0*/  SHFL.BFLY PT, R65, R4, 0x1, 0x1f ;  /* 0x0c201f0004417f89 */ /* 0x000eae00000e0000 */
[----:B------:R-:W-:Y:S08]  /*100b0*/  MUFU.EX2 R41, R41 ;  /* 0x0000002900297308 */ /* 0x000ff00000000800 */
[----:B------:R-:W-:Y:S08]  /*100c0*/  MUFU.EX2 R160, R160 ;  /* 0x000000a000a07308 */ /* 0x000ff00000000800 */
[----:B------:R-:W-:Y:S01]  /*100d0*/  MUFU.EX2 R45, R45 ;  /* 0x0000002d002d7308 */ /* 0x000fe20000000800 */
[----:B--2---:R-:W-:Y:S01]  /*100e0*/  FMNMX.FTZ R0, R4, R65, !PT ;  /* 0x0000004104007209 */ /* 0x004fe20007810000 */
[----:B------:R-:W-:-:S03]  /*100f0*/  FFMA.FTZ R65, R85, UR52, -R10 ;  /* 0x0000003455417c23 */ /* 0x000fc6000801080a */
[C---:B------:R-:W-:Y:S01]  /*10100*/  FSETP.NEU.FTZ.AND P3, PT, R0.reuse, -INF , PT ;  /* 0xff8000000000780b */ /* 0x040fe20003f7d000 */
[----:B------:R-:W-:Y:S02]  /*10110*/  FMUL.FTZ R4, R0, UR52 ;  /* 0x0000003400047c20 */ /* 0x000fe40008410000 */
[----:B------:R-:W-:Y:S03]  /*10120*/  MUFU.EX2 R162, R162 ;  /* 0x000000a200a27308 */ /* 0x000fe60000000800 */
[----:B------:R-:W-:-:S05]  /*10130*/  FSEL R6, R4, RZ, P3 ;  /* 0x000000ff04067208 */ /* 0x000fca0001800000 */
[----:B------:R-:W-:Y:S01]  /*10140*/  MUFU.EX2 R49, R49 ;  /* 0x0000003100317308 */ /* 0x000fe20000000800 */
[--C-:B------:R-:W-:Y:S01]  /*10150*/  FFMA.FTZ R181, R26, UR52, -R6.reuse ;  /* 0x000000341ab57c23 */ /* 0x100fe20008010806 */
[--C-:B------:R-:W-:Y:S01]  /*10160*/  FFMA.FTZ R4, R27, UR52, -R6.reuse ;  /* 0x000000341b047c23 */ /* 0x100fe20008010806 */
[----:B------:R-:W-:Y:S01]  /*10170*/  FADD.FTZ R27, R180, R5 ;  /* 0x00000005b41b7221 */ /* 0x000fe20000010000 */
[--C-:B------:R-:W-:Y:S01]  /*10180*/  FFMA.FTZ R183, R30, UR52, -R6.reuse ;  /* 0x000000341eb77c23 */ /* 0x100fe20008010806 */
[--C-:B------:R-:W-:Y:S01]  /*10190*/  FFMA.FTZ R10, R31, UR52, -R6.reuse ;  /* 0x000000341f0a7c23 */ /* 0x100fe20008010806 */
[--C-:B------:R-:W-:Y:S01]  /*101a0*/  FFMA.FTZ R177, R34, UR52, -R6.reuse ;  /* 0x0000003422b17c23 */ /* 0x100fe20008010806 */
[----:B------:R-:W-:Y:S01]  /*101b0*/  FADD.FTZ R30, R182, R27 ;  /* 0x0000001bb61e7221 */ /* 0x000fe20000010000 */
[----:B------:R-:W-:Y:S01]  /*101c0*/  MUFU.EX2 R181, R181 ;  /* 0x000000b500b57308 */ /* 0x000fe20000000800 */
[--C-:B------:R-:W-:Y:S01]  /*101d0*/  FFMA.FTZ R12, R35, UR52, -R6.reuse ;  /* 0x00000034230c7c23 */ /* 0x100fe20008010806 */
[----:B------:R-:W-:Y:S01]  /*101e0*/  FFMA.FTZ R179, R38, UR52, -R6 ;  /* 0x0000003426b37c23 */ /* 0x000fe20008010806 */
[----:B---3--:R-:W-:Y:S01]  /*101f0*/  FADD.FTZ R27, R11, R30 ;  /* 0x0000001e0b1b7221 */ /* 0x008fe20000010000 */
[--C-:B------:R-:W-:Y:S01]  /*10200*/  FFMA.FTZ R14, R39, UR52, -R6.reuse ;  /* 0x00000034270e7c23 */ /* 0x100fe20008010806 */
[--C-:B------:R-:W-:Y:S01]  /*10210*/  FFMA.FTZ R173, R42, UR52, -R6.reuse ;  /* 0x000000342aad7c23 */ /* 0x100fe20008010806 */
[--C-:B------:R-:W-:Y:S01]  /*10220*/  FFMA.FTZ R20, R43, UR52, -R6.reuse ;  /* 0x000000342b147c23 */ /* 0x100fe20008010806 */
[----:B-----5:R-:W-:Y:S01]  /*10230*/  FADD.FTZ R32, R176, R27 ;  /* 0x0000001bb0207221 */ /* 0x020fe20000010000 */
[----:B------:R-:W2:Y:S01]  /*10240*/  MUFU.EX2 R4, R4 ;  /* 0x0000000400047308 */ /* 0x000ea20000000800 */
[--C-:B------:R-:W-:Y:S01]  /*10250*/  FFMA.FTZ R175, R46, UR52, -R6.reuse ;  /* 0x000000342eaf7c23 */ /* 0x100fe20008010806 */
[----:B------:R-:W-:Y:S01]  /*10260*/  FFMA.FTZ R24, R47, UR52, -R6 ;  /* 0x000000342f187c23 */ /* 0x000fe20008010806 */
[----:B------:R-:W-:Y:S01]  /*10270*/  FADD.FTZ R27, R13, R32 ;  /* 0x000000200d1b7221 */ /* 0x000fe20000010000 */
[--C-:B------:R-:W-:Y:S01]  /*10280*/  FFMA.FTZ R169, R50, UR52, -R6.reuse ;  /* 0x0000003432a97c23 */ /* 0x100fe20008010806 */
[--C-:B------:R-:W-:Y:S01]  /*10290*/  FFMA.FTZ R26, R51, UR52, -R6.reuse ;  /* 0x00000034331a7c23 */ /* 0x100fe20008010806 */
[--C-:B------:R-:W-:Y:S01]  /*102a0*/  FFMA.FTZ R171, R54, UR52, -R6.reuse ;  /* 0x0000003436ab7c23 */ /* 0x100fe20008010806 */
[----:B----4-:R-:W-:Y:S01]  /*102b0*/  FADD.FTZ R32, R178, R27 ;  /* 0x0000001bb2207221 */ /* 0x010fe20000010000 */
[----:B------:R-:W3:Y:S01]  /*102c0*/  MUFU.EX2 R183, R183 ;  /* 0x000000b700b77308 */ /* 0x000ee20000000800 */
[--C-:B------:R-:W-:Y:S01]  /*102d0*/  FFMA.FTZ R28, R55, UR52, -R6.reuse ;  /* 0x00000034371c7c23 */ /* 0x100fe20008010806 */
[----:B------:R-:W-:Y:S01]  /*102e0*/  FFMA.FTZ R165, R58, UR52, -R6 ;  /* 0x000000343aa57c23 */ /* 0x000fe20008010806 */
[----:B------:R-:W-:Y:S01]  /*102f0*/  FADD.FTZ R31, R15, R32 ;  /* 0x000000200f1f7221 */ /* 0x000fe20000010000 */
[--C-:B------:R-:W-:Y:S01]  /*10300*/  FFMA.FTZ R30, R59, UR52, -R6.reuse ;  /* 0x000000343b1e7c23 */ /* 0x100fe20008010806 */
[--C-:B------:R-:W-:Y:S01]  /*10310*/  FFMA.FTZ R167, R62, UR52, -R6.reuse ;  /* 0x000000343ea77c23 */ /* 0x100fe20008010806 */
[----:B------:R-:W-:Y:S01]  /*10320*/  FFMA.FTZ R32, R63, UR52, -R6 ;  /* 0x000000343f207c23 */ /* 0x000fe20008010806 */
[----:B0-----:R-:W-:Y:S01]  /*10330*/  FADD.FTZ R36, R172, R31 ;  /* 0x0000001fac247221 */ /* 0x001fe20000010000 */
[----:B------:R-:W0:Y:S01]  /*10340*/  MUFU.EX2 R10, R10 ;  /* 0x0000000a000a7308 */ /* 0x000e220000000800 */
[----:B--2---:R-:W-:Y:S01]  /*10350*/  FADD.FTZ R34, R181, R4 ;  /* 0x00000004b5227221 */ /* 0x004fe20000010000 */
[----:B------:R-:W-:Y:S01]  /*10360*/  FFMA.FTZ R66, R66, UR52, -R6 ;  /* 0x0000003442427c23 */ /* 0x000fe20008010806 */
[----:B------:R-:W-:Y:S01]  /*10370*/  FADD.FTZ R31, R21, R36 ;  /* 0x00000024151f7221 */ /* 0x000fe20000010000 */
[--C-:B------:R-:W-:Y:S01]  /*10380*/  FFMA.FTZ R67, R67, UR52, -R6.reuse ;  /* 0x0000003443437c23 */ /* 0x100fe20008010806 */
[--C-:B------:R-:W-:Y:S01]  /*10390*/  FFMA.FTZ R70, R70, UR52, -R6.reuse ;  /* 0x0000003446467c23 */ /* 0x100fe20008010806 */
[----:B------:R-:W-:Y:S01]  /*103a0*/  FFMA.FTZ R71, R71, UR52, -R6 ;  /* 0x0000003447477c23 */ /* 0x000fe20008010806 */
[----:B------:R-:W-:Y:S01]  /*103b0*/  FADD.FTZ R36, R174, R31 ;  /* 0x0000001fae247221 */ /* 0x000fe20000010000 */
[----:B------:R-:W2:Y:S01]  /*103c0*/  MUFU.EX2 R177, R177 ;  /* 0x000000b100b17308 */ /* 0x000ea20000000800 */
[----:B---3--:R-:W-:Y:S01]  /*103d0*/  FADD.FTZ R27, R183, R34 ;  /* 0x00000022b71b7221 */ /* 0x008fe20000010000 */
[----:B------:R-:W-:Y:S01]  /*103e0*/  FFMA.FTZ R74, R74, UR52, -R6 ;  /* 0x000000344a4a7c23 */ /* 0x000fe20008010806 */
[----:B------:R-:W-:Y:S01]  /*103f0*/  FADD.FTZ R31, R25, R36 ;  /* 0x00000024191f7221 */ /* 0x000fe20000010000 */
[--C-:B------:R-:W-:Y:S01]  /*10400*/  FFMA.FTZ R75, R75, UR52, -R6.reuse ;  /* 0x000000344b4b7c23 */ /* 0x100fe20008010806 */
[--C-:B------:R-:W-:Y:S01]  /*10410*/  FFMA.FTZ R78, R78, UR52, -R6.reuse ;  /* 0x000000344e4e7c23 */ /* 0x100fe20008010806 */
[--C-:B------:R-:W-:Y:S01]  /*10420*/  FFMA.FTZ R79, R79, UR52, -R6.reuse ;  /* 0x000000344f4f7c23 */ /* 0x100fe20008010806 */
[----:B------:R-:W-:Y:S01]  /*10430*/  FADD.FTZ R36, R168, R31 ;  /* 0x0000001fa8247221 */ /* 0x000fe20000010000 */
[----:B------:R-:W3:Y:S01]  /*10440*/  MUFU.EX2 R12, R12 ;  /* 0x0000000c000c7308 */ /* 0x000ee20000000800 */
[----:B0-----:R-:W-:Y:S01]  /*10450*/  FADD.FTZ R34, R10, R27 ;  /* 0x0000001b0a227221 */ /* 0x001fe20000010000 */
[----:B------:R-:W-:Y:S01]  /*10460*/  FFMA.FTZ R82, R82, UR52, -R6 ;  /* 0x0000003452527c23 */ /* 0x000fe20008010806 */
[----:B------:R-:W-:Y:S01]  /*10470*/  FADD.FTZ R31, R29, R36 ;  /* 0x000000241d1f7221 */ /* 0x000fe20000010000 */
[--C-:B------:R-:W-:Y:S01]  /*10480*/  FFMA.FTZ R83, R83, UR52, -R6.reuse ;  /* 0x0000003453537c23 */ /* 0x100fe20008010806 */
[--C-:B------:R-:W-:Y:S01]  /*10490*/  FFMA.FTZ R86, R86, UR52, -R6.reuse ;  /* 0x0000003456567c23 */ /* 0x100fe20008010806 */
[----:B------:R-:W-:Y:S01]  /*104a0*/  FFMA.FTZ R87, R87, UR52, -R6 ;  /* 0x0000003457577c23 */ /* 0x000fe20008010806 */
[----:B------:R-:W-:Y:S01]  /*104b0*/  FADD.FTZ R36, R170, R31 ;  /* 0x0000001faa247221 */ /* 0x000fe20000010000 */
[----:B------:R-:W0:Y:S01]  /*104c0*/  MUFU.EX2 R179, R179 ;  /* 0x000000b300b37308 */ /* 0x000e220000000800 */
[----:B--2---:R-:W-:Y:S01]  /*104d0*/  FADD.FTZ R27, R177, R34 ;  /* 0x00000022b11b7221 */ /* 0x004fe20000010000 */
[----:B------:R-:W-:Y:S01]  /*104e0*/  F2FP.F16.F32.PACK_AB R180, R5, R180 ;  /* 0x000000b405b4723e */ /* 0x000fe200000000ff */
[----:B------:R-:W-:Y:S01]  /*104f0*/  FADD.FTZ R31, R33, R36 ;  /* 0x00000024211f7221 */ /* 0x000fe20000010000 */
[----:B------:R-:W-:Y:S01]  /*10500*/  F2FP.F16.F32.PACK_AB R182, R11, R182 ;  /* 0x000000b60bb6723e */ /* 0x000fe200000000ff */
[----:B------:R-:W2:Y:S01]  /*10510*/  @P1 LDC R38, c[0x0][0x44c] ;  /* 0x00011300ff261b82 */ /* 0x000ea20000000800 */
[----:B------:R-:W-:Y:S01]  /*10520*/  F2FP.F16.F32.PACK_AB R181, R4, R181 ;  /* 0x000000b504b5723e */ /* 0x000fe200000000ff */
[----:B------:R-:W-:Y:S01]  /*10530*/  FADD.FTZ R36, R164, R31 ;  /* 0x0000001fa4247221 */ /* 0x000fe20000010000 */
[----:B------:R-:W4:Y:S01]  /*10540*/  MUFU.EX2 R14, R14 ;  /* 0x0000000e000e7308 */ /* 0x000f220000000800 */
[----:B---3--:R-:W-:Y:S01]  /*10550*/  FADD.FTZ R34, R12, R27 ;  /* 0x0000001b0c227221 */ /* 0x008fe20000010000 */
[----:B------:R-:W-:Y:S01]  /*10560*/  F2FP.F16.F32.PACK_AB R176, R13, R176 ;  /* 0x000000b00db0723e */ /* 0x000fe200000000ff */
[----:B------:R-:W-:Y:S01]  /*10570*/  FADD.FTZ R31, R37, R36 ;  /* 0x00000024251f7221 */ /* 0x000fe20000010000 */
[----:B------:R-:W-:-:S02]  /*10580*/  F2FP.F16.F32.PACK_AB R178, R15, R178 ;  /* 0x000000b20fb2723e */ /* 0x000fc400000000ff */
[----:B------:R-:W-:Y:S01]  /*10590*/  F2FP.F16.F32.PACK_AB R172, R21, R172 ;  /* 0x000000ac15ac723e */ /* 0x000fe200000000ff */
[----:B------:R-:W-:Y:S01]  /*105a0*/  FADD.FTZ R36, R166, R31 ;  /* 0x0000001fa6247221 */ /* 0x000fe20000010000 */
[----:B------:R-:W3:Y:S01]  /*105b0*/  MUFU.EX2 R173, R173 ;  /* 0x000000ad00ad7308 */ /* 0x000ee20000000800 */
[----:B0-----:R-:W-:Y:S01]  /*105c0*/  FADD.FTZ R27, R179, R34 ;  /* 0x00000022b31b7221 */ /* 0x001fe20000010000 */
[----:B------:R-:W-:Y:S01]  /*105d0*/  F2FP.F16.F32.PACK_AB R174, R25, R174 ;  /* 0x000000ae19ae723e */ /* 0x000fe200000000ff */
[----:B------:R-:W-:Y:S01]  /*105e0*/  FADD.FTZ R31, R41, R36 ;  /* 0x00000024291f7221 */ /* 0x000fe20000010000 */
[----:B------:R-:W-:Y:S02]  /*105f0*/  F2FP.F16.F32.PACK_AB R168, R29, R168 ;  /* 0x000000a81da8723e */ /* 0x000fe400000000ff */
[----:B------:R-:W-:Y:S02]  /*10600*/  F2FP.F16.F32.PACK_AB R170, R33, R170 ;  /* 0x000000aa21aa723e */ /* 0x000fe400000000ff */
[----:B------:R-:W0:Y:S01]  /*10610*/  MUFU.EX2 R20, R20 ;  /* 0x0000001400147308 */ /* 0x000e220000000800 */
[----:B----4-:R-:W-:Y:S01]  /*10620*/  FADD.FTZ R34, R14, R27 ;  /* 0x0000001b0e227221 */ /* 0x010fe20000010000 */
[----:B------:R-:W-:-:S02]  /*10630*/  F2FP.F16.F32.PACK_AB R164, R37, R164 ;  /* 0x000000a425a4723e */ /* 0x000fc400000000ff */
[----:B------:R-:W-:Y:S01]  /*10640*/  F2FP.F16.F32.PACK_AB R166, R41, R166 ;  /* 0x000000a629a6723e */ /* 0x000fe200000000ff */
[----:B--2---:R-:W-:Y:S01]  /*10650*/  @P1 IMAD.HI.U32 R35, R193, R38, RZ ;  /* 0x00000026c1231227 */ /* 0x004fe200078e00ff */
[----:B------:R-:W-:Y:S02]  /*10660*/  F2FP.F16.F32.PACK_AB R183, R10, R183 ;  /* 0x000000b70ab7723e */ /* 0x000fe400000000ff */
[----:B------:R-:W2:Y:S01]  /*10670*/  MUFU.EX2 R175, R175 ;  /* 0x000000af00af7308 */ /* 0x000ea20000000800 */
[----:B---3--:R-:W-:Y:S01]  /*10680*/  FADD.FTZ R27, R173, R34 ;  /* 0x00000022ad1b7221 */ /* 0x008fe20000010000 */
[----:B------:R-:W-:Y:S01]  /*10690*/  IMAD.MOV.U32 R38, RZ, RZ, R193 ;  /* 0x000000ffff267224 */ /* 0x000fe200078e00c1 */
[----:B-1----:R-:W-:Y:S02]  /*106a0*/  @P1 SHF.R.U32.HI R38, RZ, R40, R35 ;  /* 0x00000028ff261219 */ /* 0x002fe40000011623 */
[----:B------:R-:W-:Y:S02]  /*106b0*/  F2FP.F16.F32.PACK_AB R177, R12, R177 ;  /* 0x000000b10cb1723e */ /* 0x000fe400000000ff */
[----:B------:R-:W-:Y:S01]  /*106c0*/  F2FP.F16.F32.PACK_AB R179, R14, R179 ;  /* 0x000000b30eb3723e */ /* 0x000fe200000000ff */
[----:B------:R-:W1:Y:S01]  /*106d0*/  MUFU.EX2 R24, R24 ;  /* 0x0000001800187308 */ /* 0x000e620000000800 */
[C---:B0-----:R-:W-:Y:S01]  /*106e0*/  FADD.FTZ R34, R20.reuse, R27 ;  /* 0x0000001b14227221 */ /* 0x041fe20000010000 */
[----:B------:R-:W-:Y:S01]  /*106f0*/  IMAD.IADD R95, R95, 0x1, R38 ;  /* 0x000000015f5f7824 */ /* 0x000fe200078e0226 */
[----:B------:R-:W-:-:S04]  /*10700*/  F2FP.F16.F32.PACK_AB R173, R20, R173 ;  /* 0x000000ad14ad723e */ /* 0x000fc800000000ff */
[----:B------:R-:W-:Y:S01]  /*10710*/  IADD3 R8, R95, R8, RZ ;  /* 0x000000085f087210 */ /* 0x000fe20007ffe0ff */
        /* <DEDUP_REMOVED lines=11> */
[----:B-1----:R-:W-:Y:S01]  /*107d0*/  FADD.FTZ R27, R171, R34 ;  /* 0x00000022ab1b7221 */ /* 0x002fe20000010000 */
[----:B------:R-:W-:Y:S01]  /*107e0*/  FADD.FTZ R34, R160, R31 ;  /* 0x0000001fa0227221 */ /* 0x000fe20000010000 */
[----:B------:R-:W-:-:S05]  /*107f0*/  F2FP.F16.F32.PACK_AB R160, R45, R160 ;  /* 0x000000a02da0723e */ /* 0x000fca00000000ff */
[----:B------:R-:W1:Y:S01]  /*10800*/  MUFU.EX2 R30, R30 ;  /* 0x0000001e001e7308 */ /* 0x000e620000000800 */
[C---:B0-----:R-:W-:Y:S01]  /*10810*/  FADD.FTZ R6, R28.reuse, R27 ;  /* 0x0000001b1c067221 */ /* 0x041fe20000010000 */
[----:B------:R-:W-:Y:S01]  /*10820*/  FADD.FTZ R27, R45, R34 ;  /* 0x000000222d1b7221 */ /* 0x000fe20000010000 */
[----:B------:R-:W-:-:S03]  /*10830*/  F2FP.F16.F32.PACK_AB R171, R28, R171 ;  /* 0x000000ab1cab723e */ /* 0x000fc600000000ff */
[----:B------:R-:W-:Y:S01]  /*10840*/  FADD.FTZ R34, R162, R27 ;  /* 0x0000001ba2227221 */ /* 0x000fe20000010000 */
[----:B------:R-:W-:Y:S01]  /*10850*/  F2FP.F16.F32.PACK_AB R162, R49, R162 ;  /* 0x000000a231a2723e */ /* 0x000fe200000000ff */
[----:B------:R-:W0:Y:S01]  /*10860*/  MUFU.EX2 R167, R167 ;  /* 0x000000a700a77308 */ /* 0x000e220000000800 */
[----:B--2---:R-:W-:Y:S01]  /*10870*/  FADD.FTZ R5, R165, R6 ;  /* 0x00000006a5057221 */ /* 0x004fe20000010000 */
[----:B------:R-:W-:-:S06]  /*10880*/  FADD.FTZ R11, R49, R34 ;  /* 0x00000022310b7221 */ /* 0x000fcc0000010000 */
        /* <DEDUP_REMOVED lines=51> */
[----:B--2---:R-:W-:Y:S01]  /*10bc0*/  FADD.FTZ R34, R154, R11 ;  /* 0x0000000b9a227221 */ /* 0x004fe20000010000 */
[C---:B-1----:R-:W-:Y:S01]  /*10bd0*/  FADD.FTZ R5, R87.reuse, R4 ;  /* 0x0000000457057221 */ /* 0x042fe20000010000 */
[----:B------:R-:W-:Y:S01]  /*10be0*/  F2FP.F16.F32.PACK_AB R155, R87, R86 ;  /* 0x00000056579b723e */ /* 0x000fe200000000ff */
[----:B------:R-:W-:Y:S02]  /*10bf0*/  VIADD R4, R89, 0xfffffffe ;  /* 0xfffffffe59047836 */ /* 0x000fe40000000000 */
[C---:B0-----:R-:W-:Y:S01]  /*10c00*/  FADD.FTZ R6, R65.reuse, R34 ;  /* 0x0000002241067221 */ /* 0x041fe20000010000 */
[----:B------:R-:W-:Y:S01]  /*10c10*/  F2FP.F16.F32.PACK_AB R154, R65, R154 ;  /* 0x0000009a419a723e */ /* 0x000fe200000000ff */
        /* <DEDUP_REMOVED lines=12> */
.L_x_8385:
[----:B------:R-:W-:-:S13]  /*10ce0*/  ISETP.NE.AND P3, PT, R9, 0x1, PT ;  /* 0x000000010900780c */ /* 0x000fda0003f65270 */
[----:B------:R-:W0:Y:S02]  /*10cf0*/  @P3 LDC.64 R12, c[0x0][0x9e8] ;  /* 0x00027a00ff0c3b82 */ /* 0x000e240000000a00 */
[----:B0-----:R-:W-:-:S05]  /*10d00*/  @P3 IMAD.HI.U32 R12, R10, R12, RZ ;  /* 0x0000000c0a0c3227 */ /* 0x001fca00078e00ff */
[----:B------:R-:W-:-:S07]  /*10d10*/  @P3 SHF.R.U32.HI R10, RZ, R13, R12 ;  /* 0x0000000dff0a3219 */ /* 0x000fce000001160c */
.L_x_8386:
[----:B------:R-:W-:Y:S05]  /*10d20*/  BSYNC B0 ;  /* 0x0000000000007941 */ /* 0x000fea0003800000 */
.L_x_8384:
[----:B------:R-:W-:-:S05]  /*10d30*/  IMAD R9, R10, R9, R9 ;  /* 0x000000090a097224 */ /* 0x000fca00078e0209 */
[----:B------:R-:W-:-:S07]  /*10d40*/  VIMNMX R8, R8, R9, PT ;  /* 0x0000000908087248 */ /* 0x000fce0003fe0100 */
.L_x_8383:
[----:B------:R-:W-:Y:S01]  /*10d50*/  SHF.R.S32.HI R9, RZ, 0x1f, R8 ;  /* 0x0000001fff097819 */ /* 0x000fe20000011408 */
[----:B------:R-:W-:Y:S01]  /*10d60*/  ULDC UR46, c[0x0][0x9e4] ;  /* 0x00027900002e7ab9 */ /* 0x000fe20000000800 */
[----:B------:R-:W-:Y:S01]  /*10d70*/  ULDC UR43, c[0x0][0x9e4] ;  /* 0x00027900002b7ab9 */ /* 0x000fe20000000800 */
[----:B------:R-:W-:Y:S01]  /*10d80*/  ULDC UR47, c[0x0][0x9dc] ;  /* 0x00027700002f7ab9 */ /* 0x000fe20000000800 */
[----:B------:R-:W-:Y:S01]  /*10d90*/  LEA.HI R9, R9, R8, RZ, 0x7 ;  /* 0x0000000809097211 */ /* 0x000fe200078f38ff */
[----:B------:R-:W-:Y:S01]  /*10da0*/  ULDC UR49, c[0x0][0x9dc] ;  /* 0x0002770000317ab9 */ /* 0x000fe20000000800 */
[----:B------:R-:W-:Y:S01]  /*10db0*/  ULDC UR42, c[0x0][0x988] ;  /* 0x00026200002a7ab9 */ /* 0x000fe20000000800 */
[----:B------:R-:W-:Y:S01]  /*10dc0*/  ULDC UR45, c[0x0][0x988] ;  /* 0x00026200002d7ab9 */ /* 0x000fe20000000800 */
[----:B------:R-:W-:Y:S01]  /*10dd0*/  SHF.R.S32.HI R9, RZ, 0x7, R9 ;  /* 0x00000007ff097819 */ /* 0x000fe20000011409 */
[----:B------:R-:W-:Y:S01]  /*10de0*/  ULDC UR44, c[0x0][0x988] ;  /* 0x00026200002c7ab9 */ /* 0x000fe20000000800 */
[----:B------:R-:W-:Y:S01]  /*10df0*/  ULDC UR50, c[0x0][0x9e0] ;  /* 0x0002780000327ab9 */ /* 0x000fe20000000800 */
[----:B------:R-:W-:Y:S01]  /*10e00*/  ULDC UR48, c[0x0][0x9e0] ;  /* 0x0002780000307ab9 */ /* 0x000fe20000000800 */
[----:B------:R-:W-:-:S02]  /*10e10*/  VIMNMX R12, R198, R9, !PT ;  /* 0x00000009c60c7248 */ /* 0x000fc40007fe0100 */
[----:B------:R-:W-:Y:S02]  /*10e20*/  CS2R R150, SRZ ;  /* 0x0000000000967805 */ /* 0x000fe4000001ff00 */
        /* <DEDUP_REMOVED lines=32> */
[----:B------:R-:W-:Y:S06]  /*11030*/  @!P3 BRA `(.L_x_8387) ;  /* 0x0000003000c0b947 */ /* 0x000fec0003800000 */
[----:B------:R-:W-:-:S07]  /*11040*/  IMAD.MOV.U32 R151, RZ, RZ, RZ ;  /* 0x000000ffff977224 */ /* 0x000fce00078e00ff */
.L_x_8407:
[----:B------:R-:W-:Y:S01]  /*11050*/  ISETP.NE.AND P3, PT, R194, RZ, PT ;  /* 0x000000ffc200720c */ /* 0x000fe20003f65270 */
[----:B------:R-:W-:Y:S01]  /*11060*/  VIADD R13, R184, 0x1 ;  /* 0x00000001b80d7836 */ /* 0x000fe20000000000 */
[----:B------:R-:W-:Y:S05]  /*11070*/  YIELD ;  /* 0x0000000000007946 */ /* 0x000fea0003800000 */
[----:B------:R-:W-:-:S04]  /*11080*/  ISETP.NE.AND P4, PT, R13, 0x2, PT ;  /* 0x000000020d00780c */ /* 0x000fc80003f85270 */
[----:B------:R-:W-:Y:S02]  /*11090*/  SEL R14, RZ, 0x1, P4 ;  /* 0x00000001ff0e7807 */ /* 0x000fe40002000000 */
[----:B------:R-:W-:Y:S02]  /*110a0*/  SEL R13, R13, RZ, P4 ;  /* 0x000000ff0d0d7207 */ /* 0x000fe40002000000 */
[----:B------:R-:W-:Y:S01]  /*110b0*/  LOP3.LUT R14, R187, R14, RZ, 0x3c, !PT ;  /* 0x0000000ebb0e7212 */ /* 0x000fe200078e3cff */
[----:B------:R-:W-:Y:S06]  /*110c0*/  @P3 BRA `(.L_x_8388) ;  /* 0x0000000000303947 */ /* 0x000fec0003800000 */
[----:B------:R-:W-:Y:S05]  /*110d0*/  @!P0 BRA `(.L_x_8389) ;  /* 0x0000000000048947 */ /* 0x000fea0003800000 */
[----:B------:R-:W-:Y:S01]  /*110e0*/  BPT.TRAP 0x1 ;  /* 0x000000040000795c */ /* 0x000fe20000300000 */
.L_x_8389:
[----:B------:R-:W-:Y:S01]  /*110f0*/  IMAD R9, R13, 0x8, R18 ;  /* 0x000000080d097824 */ /* 0x000fe200078e0212 */
[----:B------:R-:W-:-:S04]  /*11100*/  SHF.L.U32 R8, R14, 0x1f, RZ ;  /* 0x0000001f0e087819 */ /* 0x000fc800000006ff */
[----:B------:R0:W1:Y:S01]  /*11110*/  SYNCS.PHASECHK.TRANS64.TRYWAIT P4, [R9+URZ+0x28830], R8 ;  /* 0x02883008090075a7 */ /* 0x000062000808017f */
[----:B------:R-:W-:Y:S05]  /*11120*/  @!P0 BRA `(.L_x_8390) ;  /* 0x0000000000048947 */ /* 0x000fea0003800000 */
[----:B------:R-:W-:Y:S01]  /*11130*/  BPT.TRAP 0x1 ;  /* 0x000000040000795c */ /* 0x000fe20000300000 */
.L_x_8390:
[----:B------:R-:W-:Y:S04]  /*11140*/  BSSY B0, `(.L_x_8388) ;  /* 0x0000004000007945 */ /* 0x000fe80003800000 */
[----:B-1----:R-:W-:Y:S05]  /*11150*/  @P4 BRA `(.L_x_8391) ;  /* 0x0000000000084947 */ /* 0x002fea0003800000 */
[----:B------:R-:W1:Y:S02]  /*11160*/  SYNCS.PHASECHK.TRANS64.TRYWAIT P4, [R9+URZ+0x28830], R8 ;  /* 0x02883008090075a7 */ /* 0x000e64000808017f */
[----:B-1----:R-:W-:Y:S05]  /*11170*/  @!P4 BRA `(.L_x_8392) ;  /* 0x0000014800d8c947 */ /* 0x002fea0003800000 */
.L_x_8391:
[----:B------:R-:W-:Y:S05]  /*11180*/  BSYNC B0 ;  /* 0x0000000000007941 */ /* 0x000fea0003800000 */
.L_x_8388:
[----:B------:R-:W2:Y:S01]  /*11190*/  S2R R10, SR_TID.X ;  /* 0x00000000000a7919 */ /* 0x000ea20000002100 */
[----:B01----:R-:W-:Y:S01]  /*111a0*/  MOV R9, 0x40000040 ;  /* 0x4000004000097802 */ /* 0x003fe20000000f00 */
[----:B------:R-:W-:Y:S05]  /*111b0*/  WARPSYNC.ALL ;  /* 0x0000000000007948 */ /* 0x000fea0003800000 */
[----:B------:R-:W-:Y:S01]  /*111c0*/  R2UR UR35, R9 ;  /* 0x00000000092372ca */ /* 0x000fe200000e0000 */
[----:B------:R-:W-:Y:S02]  /*111d0*/  IMAD R8, R13, 0x800, R7 ;  /* 0x000008000d087824 */ /* 0x000fe400078e0207 */
[----:B------:R-:W-:-:S03]  /*111e0*/  IMAD.MOV.U32 R11, RZ, RZ, 0x40000040 ;  /* 0x40000040ff0b7424 */ /* 0x000fc600078e00ff */
[----:B------:R-:W-:Y:S02]  /*111f0*/  R2UR UR34, R8 ;  /* 0x00000000082272ca */ /* 0x000fe400000e0000 */
[----:B------:R-:W-:Y:S01]  /*11200*/  R2UR UR7, R11 ;  /* 0x000000000b0772ca */ /* 0x000fe200000e0000 */
[----:B------:R-:W-:-:S05]  /*11210*/  IMAD.MOV.U32 R11, RZ, RZ, 0x40000040 ;  /* 0x40000040ff0b7424 */ /* 0x000fca00078e00ff */
[----:B------:R-:W-:Y:S02]  /*11220*/  R2UR UR11, R11 ;  /* 0x000000000b0b72ca */ /* 0x000fe400000e0000 */
[----:B------:R-:W-:-:S04]  /*11230*/  MOV R11, 0x40000040 ;  /* 0x40000040000b7802 */ /* 0x000fc80000000f00 */
[----:B------:R-:W-:Y:S01]  /*11240*/  R2UR UR15, R11 ;  /* 0x000000000b0f72ca */ /* 0x000fe200000e0000 */
[----:B------:R-:W-:Y:S01]  /*11250*/  IMAD.MOV.U32 R11, RZ, RZ, 0x40000040 ;  /* 0x40000040ff0b7424 */ /* 0x000fe200078e00ff */
[----:B--2---:R-:W-:-:S04]  /*11260*/  SHF.R.U32.HI R10, RZ, 0x7, R10 ;  /* 0x00000007ff0a7819 */ /* 0x004fc8000001160a */
[----:B------:R-:W-:Y:S01]  /*11270*/  R2UR UR19, R11 ;  /* 0x000000000b1372ca */ /* 0x000fe200000e0000 */
[----:B------:R-:W-:Y:S02]  /*11280*/  IMAD.MOV.U32 R11, RZ, RZ, 0x40000040 ;  /* 0x40000040ff0b7424 */ /* 0x000fe400078e00ff */
[----:B------:R-:W-:Y:S02]  /*11290*/  VIADD R9, R10, 0x8 ;  /* 0x000000080a097836 */ /* 0x000fe40000000000 */
[----:B------:R-:W-:Y:S01]  /*112a0*/  VIADD R10, R8, 0x2 ;  /* 0x00000002080a7836 */ /* 0x000fe20000000000 */
[----:B------:R-:W-:Y:S01]  /*112b0*/  R2UR UR23, R11 ;  /* 0x000000000b1772ca */ /* 0x000fe200000e0000 */
[----:B------:R-:W-:Y:S01]  /*112c0*/  IMAD.MOV.U32 R11, RZ, RZ, 0x40000040 ;  /* 0x40000040ff0b7424 */ /* 0x000fe200078e00ff */
[----:B------:R0:W-:Y:S02]  /*112d0*/  BAR.SYNC.DEFER_BLOCKING R9, 0x100 ;  /* 0x000400090000751d */ /* 0x0001e40000010000 */
[----:B------:R-:W-:Y:S01]  /*112e0*/  R2UR UR6, R10 ;  /* 0x000000000a0672ca */ /* 0x000fe200000e0000 */
[----:B------:R-:W-:Y:S01]  /*112f0*/  VIADD R10, R8, 0x4 ;  /* 0x00000004080a7836 */ /* 0x000fe20000000000 */
[----:B------:R-:W-:-:S04]  /*11300*/  R2UR UR27, R11 ;  /* 0x000000000b1b72ca */ /* 0x000fc800000e0000 */
[----:B------:R-:W-:Y:S01]  /*11310*/  R2UR UR10, R10 ;  /* 0x000000000a0a72ca */ /* 0x000fe200000e0000 */
[----:B------:R-:W-:Y:S02]  /*11320*/  VIADD R10, R8, 0x6 ;  /* 0x00000006080a7836 */ /* 0x000fe40000000000 */
[----:B0-----:R-:W-:-:S03]  /*11330*/  IMAD.MOV.U32 R9, RZ, RZ, 0x40000040 ;  /* 0x40000040ff097424 */ /* 0x001fc600078e00ff */
[----:B------:R-:W-:Y:S01]  /*11340*/  R2UR UR14, R10 ;  /* 0x000000000a0e72ca */ /* 0x000fe200000e0000 */
[----:B------:R-:W-:Y:S01]  /*11350*/  VIADD R10, R8, 0x400 ;  /* 0x00000400080a7836 */ /* 0x000fe20000000000 */
[----:B------:R-:W-:-:S04]  /*11360*/  R2UR UR31, R9 ;  /* 0x00000000091f72ca */ /* 0x000fc800000e0000 */
[----:B------:R-:W-:Y:S01]  /*11370*/  R2UR UR18, R10 ;  /* 0x000000000a1272ca */ /* 0x000fe200000e0000 */
[----:B------:R-:W-:Y:S01]  /*11380*/  VIADD R10, R8, 0x402 ;  /* 0x00000402080a7836 */ /* 0x000fe20000000000 */
[----:B------:R-:W-:-:S04]  /*11390*/  WARPGROUP.ARRIVE ;  /* 0x00000000000079c5 */ /* 0x000fc80000000000 */
[----:B------:R-:W-:Y:S01]  /*113a0*/  R2UR UR22, R10 ;  /* 0x000000000a1672ca */ /* 0x000fe200000e0000 */
[C---:B------:R-:W-:Y:S01]  /*113b0*/  VIADD R10, R8.reuse, 0x404 ;  /* 0x00000404080a7836 */ /* 0x040fe20000000000 */
[----:B------:R-:W-:Y:S01]  /*113c0*/  IADD3 R8, R8, 0x406, RZ ;  /* 0x0000040608087810 */ /* 0x000fe20007ffe0ff */
[----:B------:R-:W-:Y:S03]  /*113d0*/  HGMMA.64x128x16.F32 R24, gdesc[UR32], RZ, !UPT, gsb0 ;  /* 0x01e00000201879f0 */ /* 0x000fe6000c0008ff */
        /* <DEDUP_REMOVED lines=24> */
[----:B------:R-:W-:Y:S05]  /*11560*/  @P3 BRA `(.L_x_8393) ;  /* 0x0000000000283947 */ /* 0x000fea0003800000 */
[----:B------:R-:W-:Y:S05]  /*11570*/  @!P0 BRA `(.L_x_8394) ;  /* 0x0000000000048947 */ /* 0x000fea0003800000 */
[----:B------:R-:W-:Y:S01]  /*11580*/  BPT.TRAP 0x1 ;  /* 0x000000040000795c */ /* 0x000fe20000300000 */
.L_x_8394:
[----:B------:R-:W-:Y:S01]  /*11590*/  SHF.L.U32 R8, R187, 0x1f, RZ ;  /* 0x0000001fbb087819 */ /* 0x000fe200000006ff */
[----:B------:R-:W-:-:S04]  /*115a0*/  IMAD R9, R184, 0x8, R18 ;  /* 0x00000008b8097824 */ /* 0x000fc800078e0212 */
[----:B------:R0:W1:Y:S01]  /*115b0*/  SYNCS.PHASECHK.TRANS64.TRYWAIT P3, [R9+URZ+0x28850], R8 ;  /* 0x02885008090075a7 */ /* 0x000062000806017f */
[----:B------:R-:W-:Y:S05]  /*115c0*/  @!P0 BRA `(.L_x_8395) ;  /* 0x0000000000048947 */ /* 0x000fea0003800000 */
[----:B------:R-:W-:Y:S01]  /*115d0*/  BPT.TRAP 0x1 ;  /* 0x000000040000795c */ /* 0x000fe20000300000 */
.L_x_8395:
[----:B-1----:R-:W-:Y:S05]  /*115e0*/  @P3 BRA `(.L_x_8393) ;  /* 0x0000000000083947 */ /* 0x002fea0003800000 */
[----:B------:R-:W1:Y:S02]  /*115f0*/  SYNCS.PHASECHK.TRANS64.TRYWAIT P3, [R9+URZ+0x28850], R8 ;  /* 0x02885008090075a7 */ /* 0x000e64000806017f */
[----:B-1----:R-:W-:Y:S05]  /*11600*/  @!P3 BRA `(.L_x_8396) ;  /* 0x0000014400c8b947 */ /* 0x002fea0003800000 */
.L_x_8393:
[----:B01----:R-:W-:Y:S01]  /*11610*/  VIADD R8, R18, 0x400 ;  /* 0x0000040012087836 */ /* 0x003fe20000000000 */
[----:B------:R-:W-:Y:S05]  /*11620*/  WARPSYNC.ALL ;  /* 0x0000000000007948 */ /* 0x000fea0003800000 */
[----:B------:R-:W-:Y:S01]  /*11630*/  SHF.R.U32.HI R8, RZ, 0x4, R8 ;  /* 0x00000004ff087819 */ /* 0x000fe20000011608 */
[----:B------:R-:W-:Y:S01]  /*11640*/  WARPGROUP.ARRIVE ;  /* 0x00000000000079c5 */ /* 0x000fe20000000000 */
[----:B------:R-:W-:-:S05]  /*11650*/  MOV R11, 0x40000040 ;  /* 0x40000040000b7802 */ /* 0x000fca0000000f00 */
[----:B------:R-:W0:Y:S01]  /*11660*/  S2R R15, SR_TID.X ;  /* 0x00000000000f7919 */ /* 0x000e220000002100 */
[----:B------:R-:W-:-:S04]  /*11670*/  LOP3.LUT R8, R8, 0x3fff, RZ, 0xc0, !PT ;  /* 0x00003fff08087812 */ /* 0x000fc800078ec0ff */
[----:B------:R-:W-:-:S05]  /*11680*/  LOP3.LUT R9, R8, 0x4000000, RZ, 0xfc, !PT ;  /* 0x0400000008097812 */ /* 0x000fca00078efcff */
[----:B------:R-:W-:Y:S02]  /*11690*/  IMAD R8, R184, 0x800, R9 ;  /* 0x00000800b8087824 */ /* 0x000fe400078e0209 */
[----:B------:R-:W-:Y:S02]  /*116a0*/  IMAD.MOV.U32 R9, RZ, RZ, 0x40000040 ;  /* 0x40000040ff097424 */ /* 0x000fe400078e00ff */
[C---:B------:R-:W-:Y:S01]  /*116b0*/  VIADD R10, R8.reuse, 0x80 ;  /* 0x00000080080a7836 */ /* 0x040fe20000000000 */
[----:B------:R-:W-:Y:S02]  /*116c0*/  R2UR UR6, R8 ;  /* 0x00000000080672ca */ /* 0x000fe400000e0000 */
[----:B------:R-:W-:Y:S01]  /*116d0*/  R2UR UR7, R9 ;  /* 0x00000000090772ca */ /* 0x000fe200000e0000 */
[----:B------:R-:W-:-:S12]  /*116e0*/  IMAD.MOV.U32 R9, RZ, RZ, 0x40000040 ;  /* 0x40000040ff097424 */ /* 0x000fd800078e00ff */
[----:B------:R-:W-:Y:S01]  /*116f0*/  HGMMA.64x128x16.F32 R88, R180, gdesc[UR4].tnspB, R88, gsb0 ;  /* 0x41e00004b4587df0 */ /* 0x000fe20008000858 */
[----:B------:R-:W-:Y:S01]  /*11700*/  R2UR UR6, R10 ;  /* 0x000000000a0672ca */ /* 0x000fe200000e0000 */
[----:B------:R-:W-:Y:S01]  /*11710*/  VIADD R10, R8, 0x100 ;  /* 0x00000100080a7836 */ /* 0x000fe20000000000 */
[----:B------:R-:W-:Y:S01]  /*11720*/  R2UR UR7, R11 ;  /* 0x000000000b0772ca */ /* 0x000fe200000e0000 */
[----:B------:R-:W-:Y:S01]  /*11730*/  IMAD.MOV.U32 R11, RZ, RZ, 0x40000040 ;  /* 0x40000040ff0b7424 */ /* 0x000fe200078e00ff */
[----:B0-----:R-:W-:Y:S01]  /*11740*/  SHF.R.U32.HI R15, RZ, 0x7, R15 ;  /* 0x00000007ff0f7819 */ /* 0x001fe2000001160f */
        /* <DEDUP_REMOVED lines=27> */
[----:B------:R-:W-:Y:S02]  /*11900*/  IMAD.MOV.U32 R11, RZ, RZ, 0x40000040 ;  /* 0x40000040ff0b7424 */ /* 0x000fe400078e00ff */
[----:B------:R-:W-:Y:S01]  /*11910*/  VIADD R8, R8, 0x380 ;  /* 0x0000038008087836 */ /* 0x000fe20000000000 */
[----:B------:R-:W-:Y:S02]  /*11920*/  WARPGROUP.DEPBAR.LE gsb0, 0x0 ;  /* 0x00008000000079c5 */ /* 0x000fe40000010000 */
[----:B------:R-:W-:-:S07]  /*11930*/  WARPGROUP.ARRIVE ;  /* 0x00000000000079c5 */ /* 0x000fce0000000000 */
        /* <DEDUP_REMOVED lines=16> */
.L_x_8397:
[----:B------:R-:W1:Y:S01]  /*11a40*/  @P1 LDC R9, c[0x0][0x44c] ;  /* 0x00011300ff091b82 */ /* 0x000e620000000800 */
[----:B------:R-:W-:Y:S01]  /*11a50*/  IMAD.IADD R20, R195, 0x1, R193 ;  /* 0x00000001c3147824 */ /* 0x000fe200078e02c1 */
[----:B0-----:R-:W-:Y:S01]  /*11a60*/  LEA R8, R13, R18, 0x3 ;  /* 0x000000120d087211 */ /* 0x001fe200078e18ff */
[----:B------:R-:W-:Y:S02]  /*11a70*/  UMOV UR51, UR47 ;  /* 0x0000002f00337c82 */ /* 0x000fe40008000000 */
[----:B------:R-:W-:Y:S02]  /*11a80*/  ULOP3.LUT UR6, URZ, UR51, URZ, 0x33, !UPT ;  /* 0x000000333f067292 */ /* 0x000fe4000f8e333f */
[----:B------:R-:W-:Y:S01]  /*11a90*/  VIADD R8, R8, 0x28840 ;  /* 0x0002884008087836 */ /* 0x000fe20000000000 */
[----:B------:R-:W0:Y:S01]  /*11aa0*/  @P1 LDC R10, c[0x0][0x450] ;  /* 0x00011400ff0a1b82 */ /* 0x000e220000000800 */
[----:B-1----:R-:W-:-:S05]  /*11ab0*/  @P1 IMAD.HI.U32 R9, R20, R9, RZ ;  /* 0x0000000914091227 */ /* 0x002fca00078e00ff */
[----:B0-----:R-:W-:Y:S01]  /*11ac0*/  @P1 SHF.R.U32.HI R20, RZ, R10, R9 ;  /* 0x0000000aff141219 */ /* 0x001fe20000011609 */
[----:B------:R-:W-:Y:S02]  /*11ad0*/  IMAD.SHL.U32 R10, R4, 0x80, RZ ;  /* 0x00000080040a7824 */ /* 0x000fe400078e00ff */
[----:B------:R-:W-:Y:S02]  /*11ae0*/  IMAD.U32 R9, RZ, RZ, UR38 ;  /* 0x00000026ff097e24 */ /* 0x000fe4000f8e00ff */
[----:B------:R-:W0:Y:S01]  /*11af0*/  SHFL.IDX PT, R154, R20, RZ, 0x1c1f ;  /* 0x001c1fff149a7589 */ /* 0x000e2200000e0000 */
[----:B------:R-:W-:Y:S02]  /*11b00*/  IADD3 R152, -R10, 0x1, RZ ;  /* 0x000000010a987810 */ /* 0x000fe40007ffe1ff */
[----:B------:R-:W-:-:S03]  /*11b10*/  PRMT R8, R9, 0x654, R8 ;  /* 0x0000065409087816 */ /* 0x000fc60000000008 */
[----:B------:R-:W-:Y:S01]  /*11b20*/  IMAD R152, R191, -0x2, R152 ;  /* 0xfffffffebf987824 */ /* 0x000fe200078e0298 */
[----:B------:R1:W-:Y:S04]  /*11b30*/  SYNCS.ARRIVE.TRANS64.RED.A1T0 RZ, [R8+URZ], RZ ;  /* 0x000000ff08ff79a7 */ /* 0x0003e8000810043f */
[----:B------:R-:W-:-:S05]  /*11b40*/  IADD3 R152, -R189, R152, R190 ;  /* 0x00000098bd987210 */ /* 0x000fca0007ffe1be */
[C---:B------:R-:W-:Y:S02]  /*11b50*/  VIADD R11, R152.reuse, UR6 ;  /* 0x00000006980b7c36 */ /* 0x040fe40008000000 */
[----:B------:R-:W-:-:S04]  /*11b60*/  VIADD R15, R152, UR50 ;  /* 0x00000032980f7c36 */ /* 0x000fc80008000000 */
[----:B0-----:R-:W-:Y:S01]  /*11b70*/  IMAD.IADD R21, R15, 0x1, R154 ;  /* 0x000000010f157824 */ /* 0x001fe200078e029a */
[----:B------:R-:W-:Y:S01]  /*11b80*/  IADD3 R152, R11, R154, RZ ;  /* 0x0000009a0b987210 */ /* 0x000fe20007ffe0ff */
[----:B-1----:R-:W-:Y:S06]  /*11b90*/  @!P2 BRA `(.L_x_8398) ;  /* 0x000000000058a947 */ /* 0x002fec0003800000 */
        /* <DEDUP_REMOVED lines=12> */
.L_x_8400:
[----:B------:R-:W-:-:S05]  /*11c60*/  IMAD.U32 R154, RZ, RZ, UR46 ;  /* 0x0000002eff9a7e24 */ /* 0x000fca000f8e00ff */
[----:B------:R-:W-:-:S13]  /*11c70*/  ISETP.NE.AND P3, PT, R154, 0x1, PT ;  /* 0x000000019a00780c */ /* 0x000fda0003f65270 */
[----:B------:R-:W0:Y:S02]  /*11c80*/  @P3 LDC.64 R8, c[0x0][0x9e8] ;  /* 0x00027a00ff083b82 */ /* 0x000e240000000a00 */
[----:B0-----:R-:W-:-:S05]  /*11c90*/  @P3 IMAD.HI.U32 R8, R153, R8, RZ ;  /* 0x0000000899083227 */ /* 0x001fca00078e00ff */
[----:B------:R-:W-:-:S07]  /*11ca0*/  @P3 SHF.R.U32.HI R153, RZ, R9, R8 ;  /* 0x00000009ff993219 */ /* 0x000fce0000011608 */
.L_x_8401:
[----:B------:R-:W-:Y:S05]  /*11cb0*/  BSYNC B0 ;  /* 0x0000000000007941 */ /* 0x000fea0003800000 */
.L_x_8399:
[----:B------:R-:W-:-:S04]  /*11cc0*/  IMAD R8, R153, R154, -R10 ;  /* 0x0000009a99087224 */ /* 0x000fc800078e0a0a */
[----:B------:R-:W-:-:S05]  /*11cd0*/  IMAD R8, R191, -0x2, R8 ;  /* 0xfffffffebf087824 */ /* 0x000fca00078e0208 */
[----:B------:R-:W-:Y:S02]  /*11ce0*/  VIADDMNMX R21, R8, R154, R21, PT ;  /* 0x0000009a08157246 */ /* 0x000fe40003800115 */
[----:B------:R-:W-:-:S07]  /*11cf0*/  VIMNMX R152, R152, R8, !PT ;  /* 0x0000000898987248 */ /* 0x000fce0007fe0100 */
.L_x_8398:
[----:B------:R-:W-:Y:S01]  /*11d00*/  ISETP.GT.AND P3, PT, R4, -0x1, PT ;  /* 0xffffffff0400780c */ /* 0x000fe20003f64270 */
[----:B------:R-:W0:Y:S03]  /*11d10*/  SHFL.IDX PT, R20, R20, 0x1, 0x1c1f ;  /* 0x003c1f0014147f89 */ /* 0x000e2600000e0000 */
[C---:B------:R-:W-:Y:S02]  /*11d20*/  ISETP.GT.AND P5, PT, R152.reuse, RZ, P3 ;  /* 0x000000ff9800720c */ /* 0x040fe40001fa4270 */
[----:B------:R-:W-:Y:S02]  /*11d30*/  ISETP.GT.AND P4, PT, R152, 0x1, P3 ;  /* 0x000000019800780c */ /* 0x000fe40001f84270 */
[C---:B------:R-:W-:Y:S02]  /*11d40*/  ISETP.LT.OR P5, PT, R21.reuse, 0x1, P5 ;  /* 0x000000011500780c */ /* 0x040fe40002fa1670 */
[----:B------:R-:W-:-:S02]  /*11d50*/  ISETP.LT.OR P4, PT, R21, 0x2, P4 ;  /* 0x000000021500780c */ /* 0x000fc40002781670 */
[----:B------:R-:W-:Y:S02]  /*11d60*/  FSEL R24, R24, -INF , !P5 ;  /* 0xff80000018187808 */ /* 0x000fe40006800000 */
[----:B------:R-:W-:Y:S02]  /*11d70*/  FSEL R25, R25, -INF , !P4 ;  /* 0xff80000019197808 */ /* 0x000fe40006000000 */
[C---:B------:R-:W-:Y:S02]  /*11d80*/  ISETP.GT.AND P5, PT, R152.reuse, 0x8, P3 ;  /* 0x000000089800780c */ /* 0x040fe40001fa4270 */
[----:B------:R-:W-:Y:S02]  /*11d90*/  ISETP.GT.AND P4, PT, R152, 0x9, P3 ;  /* 0x000000099800780c */ /* 0x000fe40001f84270 */
[C---:B------:R-:W-:Y:S02]  /*11da0*/  ISETP.LT.OR P5, PT, R21.reuse, 0x9, P5 ;  /* 0x000000091500780c */ /* 0x040fe40002fa1670 */
[----:B------:R-:W-:-:S02]  /*11db0*/  ISETP.LT.OR P4, PT, R21, 0xa, P4 ;  /* 0x0000000a1500780c */ /* 0x000fc40002781670 */
[----:B------:R-:W-:Y:S01]  /*11dc0*/  FSEL R28, R28, -INF , !P5 ;  /* 0xff8000001c1c7808 */ /* 0x000fe20006800000 */
[--C-:B0-----:R-:W-:Y:S01]  /*11dd0*/  IMAD.IADD R15, R15, 0x1, R20.reuse ;  /* 0x000000010f0f7824 */ /* 0x101fe200078e0214 */
[----:B------:R-:W-:Y:S01]  /*11de0*/  FSEL R29, R29, -INF , !P4 ;  /* 0xff8000001d1d7808 */ /* 0x000fe20006000000 */
[----:B------:R-:W-:Y:S01]  /*11df0*/  IMAD.IADD R11, R11, 0x1, R20 ;  /* 0x000000010b0b7824 */ /* 0x000fe200078e0214 */
[C---:B------:R-:W-:Y:S02]  /*11e00*/  ISETP.GT.AND P5, PT, R152.reuse, 0x10, P3 ;  /* 0x000000109800780c */ /* 0x040fe40001fa4270 */
        /* <DEDUP_REMOVED lines=82> */
[----:B------:R-:W-:Y:S01]  /*12330*/  FSEL R85, R85, -INF , !P4 ;  /* 0xff80000055557808 */ /* 0x000fe20006000000 */
[----:B------:R-:W-:Y:S08]  /*12340*/  @!P2 BRA `(.L_x_8402) ;  /* 0x000000000058a947 */ /* 0x000ff00003800000 */
        /* <DEDUP_REMOVED lines=12> */
.L_x_8404:
[----:B------:R-:W-:-:S05]  /*12410*/  IMAD.U32 R20, RZ, RZ, UR46 ;  /* 0x0000002eff147e24 */ /* 0x000fca000f8e00ff */
[----:B------:R-:W-:-:S13]  /*12420*/  ISETP.NE.AND P4, PT, R20, 0x1, PT ;  /* 0x000000011400780c */ /* 0x000fda0003f85270 */
[----:B------:R-:W0:Y:S02]  /*12430*/  @P4 LDC.64 R8, c[0x0][0x9e8] ;  /* 0x00027a00ff084b82 */ /* 0x000e240000000a00 */
[----:B0-----:R-:W-:-:S05]  /*12440*/  @P4 IMAD.HI.U32 R8, R21, R8, RZ ;  /* 0x0000000815084227 */ /* 0x001fca00078e00ff */
[----:B------:R-:W-:-:S07]  /*12450*/  @P4 SHF.R.U32.HI R21, RZ, R9, R8 ;  /* 0x00000009ff154219 */ /* 0x000fce0000011608 */
.L_x_8405:
[----:B------:R-:W-:Y:S05]  /*12460*/  BSYNC B0 ;  /* 0x0000000000007941 */ /* 0x000fea0003800000 */
.L_x_8403:
[----:B------:R-:W-:-:S04]  /*12470*/  IMAD R10, R21, R20, -R10 ;  /* 0x00000014150a7224 */ /* 0x000fc800078e0a0a */
[----:B------:R-:W-:-:S05]  /*12480*/  IMAD R10, R191, -0x2, R10 ;  /* 0xfffffffebf0a7824 */ /* 0x000fca00078e020a */
[----:B------:R-:W-:Y:S02]  /*12490*/  VIADDMNMX R15, R10, R20, R15, PT ;  /* 0x000000140a0f7246 */ /* 0x000fe4000380010f */
[----:B------:R-:W-:-:S07]  /*124a0*/  VIMNMX R11, R11, R10, !PT ;  /* 0x0000000a0b0b7248 */ /* 0x000fce0007fe0100 */
.L_x_8402:
[----:B------:R-:W-:Y:S01]  /*124b0*/  FMNMX.FTZ R8, R24, R3, !PT ;  /* 0x0000000318087209 */ /* 0x000fe20007810000 */
[----:B------:R-:W-:Y:S01]  /*124c0*/  UMOV UR52, UR45 ;  /* 0x0000002d00347c82 */ /* 0x000fe20008000000 */
        /* <DEDUP_REMOVED lines=63> */
[----:B------:R-:W-:Y:S01]  /*128c0*/  ISETP.GT.AND P4, PT, R11, 0x21, P3 ;  /* 0x000000210b00780c */ /* 0x000fe20001f84270 */
[----:B------:R-:W0:Y:S01]  /*128d0*/  SHFL.BFLY PT, R9, R8, 0x2, 0x1f ;  /* 0x0c401f0008097f89 */ /* 0x000e2200000e0000 */
[----:B------:R-:W-:-:S02]  /*128e0*/  FSEL R54, R54, -INF , !P5 ;  /* 0xff80000036367808 */ /* 0x000fc40006800000 */
[----:B------:R-:W-:Y:S02]  /*128f0*/  ISETP.GT.AND P5, PT, R11, 0x40, P3 ;  /* 0x000000400b00780c */ /* 0x000fe40001fa4270 */
[C---:B------:R-:W-:Y:S02]  /*12900*/  ISETP.LT.OR P4, PT, R15.reuse, 0x22, P4 ;  /* 0x000000220f00780c */ /* 0x040fe40002781670 */
[----:B------:R-:W-:Y:S02]  /*12910*/  ISETP.LT.OR P5, PT, R15, 0x41, P5 ;  /* 0x000000410f00780c */ /* 0x000fe40002fa1670 */
[----:B------:R-:W-:Y:S02]  /*12920*/  FSEL R43, R43, -INF , !P4 ;  /* 0xff8000002b2b7808 */ /* 0x000fe40006000000 */
[----:B------:R-:W-:Y:S02]  /*12930*/  ISETP.GT.AND P4, PT, R11, 0x29, P3 ;  /* 0x000000290b00780c */ /* 0x000fe40001f84270 */
[----:B------:R-:W-:-:S02]  /*12940*/  FSEL R58, R58, -INF , !P5 ;  /* 0xff8000003a3a7808 */ /* 0x000fc40006800000 */
[----:B------:R-:W-:Y:S02]  /*12950*/  ISETP.GT.AND P5, PT, R11, 0x41, P3 ;  /* 0x000000410b00780c */ /* 0x000fe40001fa4270 */
[C---:B------:R-:W-:Y:S02]  /*12960*/  ISETP.LT.OR P4, PT, R15.reuse, 0x2a, P4 ;  /* 0x0000002a0f00780c */ /* 0x040fe40002781670 */
[----:B------:R-:W-:Y:S02]  /*12970*/  ISETP.LT.OR P5, PT, R15, 0x42, P5 ;  /* 0x000000420f00780c */ /* 0x000fe40002fa1670 */
[----:B------:R-:W-:Y:S02]  /*12980*/  FSEL R47, R47, -INF , !P4 ;  /* 0xff8000002f2f7808 */ /* 0x000fe40006000000 */
[----:B------:R-:W-:Y:S02]  /*12990*/  ISETP.GT.AND P4, PT, R11, 0x31, P3 ;  /* 0x000000310b00780c */ /* 0x000fe40001f84270 */
[----:B0-----:R-:W-:-:S02]  /*129a0*/  FMNMX.FTZ R8, R8, R9, !PT ;  /* 0x0000000908087209 */ /* 0x001fc40007810000 */
[----:B------:R-:W-:Y:S02]  /*129b0*/  FSEL R59, R59, -INF , !P5 ;  /* 0xff8000003b3b7808 */ /* 0x000fe40006800000 */
[----:B------:R-:W-:Y:S01]  /*129c0*/  ISETP.GT.AND P5, PT, R11, 0x48, P3 ;  /* 0x000000480b00780c */ /* 0x000fe20001fa4270 */
[----:B------:R-:W0:Y:S01]  /*129d0*/  SHFL.BFLY PT, R9, R8, 0x1, 0x1f ;  /* 0x0c201f0008097f89 */ /* 0x000e2200000e0000 */
[C---:B------:R-:W-:Y:S02]  /*129e0*/  ISETP.LT.OR P4, PT, R15.reuse, 0x32, P4 ;  /* 0x000000320f00780c */ /* 0x040fe40002781670 */
[----:B------:R-:W-:Y:S02]  /*129f0*/  ISETP.LT.OR P5, PT, R15, 0x49, P5 ;  /* 0x000000490f00780c */ /* 0x000fe40002fa1670 */
[----:B------:R-:W-:Y:S02]  /*12a00*/  FSEL R51, R51, -INF , !P4 ;  /* 0xff80000033337808 */ /* 0x000fe40006000000 */
[----:B------:R-:W-:-:S02]  /*12a10*/  ISETP.GT.AND P4, PT, R11, 0x39, P3 ;  /* 0x000000390b00780c */ /* 0x000fc40001f84270 */
[----:B------:R-:W-:Y:S02]  /*12a20*/  FSEL R62, R62, -INF , !P5 ;  /* 0xff8000003e3e7808 */ /* 0x000fe40006800000 */
[----:B------:R-:W-:Y:S02]  /*12a30*/  ISETP.GT.AND P5, PT, R11, RZ, P3 ;  /* 0x000000ff0b00720c */ /* 0x000fe40001fa4270 */
[C---:B------:R-:W-:Y:S02]  /*12a40*/  ISETP.LT.OR P4, PT, R15.reuse, 0x3a, P4 ;  /* 0x0000003a0f00780c */ /* 0x040fe40002781670 */
[----:B------:R-:W-:Y:S02]  /*12a50*/  ISETP.LT.OR P5, PT, R15, 0x1, P5 ;  /* 0x000000010f00780c */ /* 0x000fe40002fa1670 */
[----:B------:R-:W-:Y:S02]  /*12a60*/  FSEL R55, R55, -INF , !P4 ;  /* 0xff80000037377808 */ /* 0x000fe40006000000 */
[----:B------:R-:W-:-:S02]  /*12a70*/  FSEL R153, R26, -INF , !P5 ;  /* 0xff8000001a997808 */ /* 0x000fc40006800000 */
[----:B------:R-:W-:Y:S02]  /*12a80*/  ISETP.GT.AND P5, PT, R11, 0x49, P3 ;  /* 0x000000490b00780c */ /* 0x000fe40001fa4270 */
[----:B------:R-:W-:Y:S02]  /*12a90*/  FMNMX.FTZ R20, R153, R0, !PT ;  /* 0x0000000099147209 */ /* 0x000fe40007810000 */
[----:B0-----:R-:W-:Y:S02]  /*12aa0*/  FMNMX.FTZ R8, R8, R9, !PT ;  /* 0x0000000908087209 */ /* 0x001fe40007810000 */
[----:B------:R-:W-:Y:S02]  /*12ab0*/  ISETP.LT.OR P5, PT, R15, 0x4a, P5 ;  /* 0x0000004a0f00780c */ /* 0x000fe40002fa1670 */
[C---:B------:R-:W-:Y:S01]  /*12ac0*/  FSETP.NEU.FTZ.AND P4, PT, R8.reuse, -INF , PT ;  /* 0xff8000000800780b */ /* 0x040fe20003f9d000 */
[----:B------:R-:W-:Y:S01]  /*12ad0*/  FMUL.FTZ R10, R8, UR52 ;  /* 0x00000034080a7c20 */ /* 0x000fe20008410000 */
[----:B------:R-:W-:-:S02]  /*12ae0*/  FSEL R63, R63, -INF , !P5 ;  /* 0xff8000003f3f7808 */ /* 0x000fc40006800000 */
[----:B------:R-:W-:Y:S02]  /*12af0*/  ISETP.GT.AND P5, PT, R11, 0x50, P3 ;  /* 0x000000500b00780c */ /* 0x000fe40001fa4270 */
[----:B------:R-:W-:Y:S02]  /*12b00*/  FSEL R10, R10, RZ, P4 ;  /* 0x000000ff0a0a7208 */ /* 0x000fe40002000000 */
[----:B------:R-:W-:-:S03]  /*12b10*/  ISETP.LT.OR P5, PT, R15, 0x51, P5 ;  /* 0x000000510f00780c */ /* 0x000fc60002fa1670 */
[--C-:B------:R-:W-:Y:S01]  /*12b20*/  FFMA.FTZ R21, R29, UR52, -R10.reuse ;  /* 0x000000341d157c23 */ /* 0x100fe2000801080a */
[----:B------:R-:W-:Y:S01]  /*12b30*/  FMNMX.FTZ R29, R27, R20, !PT ;  /* 0x000000141b1d7209 */ /* 0x000fe20007810000 */
[--C-:B------:R-:W-:Y:S01]  /*12b40*/  FFMA.FTZ R180, R25, UR52, -R10.reuse ;  /* 0x0000003419b47c23 */ /* 0x100fe2000801080a */
[--C-:B------:R-:W-:Y:S01]  /*12b50*/  FFMA.FTZ R25, R33, UR52, -R10.reuse ;  /* 0x0000003421197c23 */ /* 0x100fe2000801080a */
[----:B------:R-:W-:Y:S01]  /*12b60*/  FSEL R66, R66, -INF , !P5 ;  /* 0xff80000042427808 */ /* 0x000fe20006800000 */
[--C-:B------:R-:W-:Y:S01]  /*12b70*/  FFMA.FTZ R9, R24, UR52, -R10.reuse ;  /* 0x0000003418097c23 */ /* 0x100fe2000801080a */
[----:B------:R-:W-:Y:S01]  /*12b80*/  FMNMX.FTZ R20, R30, R29, !PT ;  /* 0x0000001d1e147209 */ /* 0x000fe20007810000 */
[--C-:B------:R-:W-:Y:S01]  /*12b90*/  FFMA.FTZ R57, R57, UR52, -R10.reuse ;  /* 0x0000003439397c23 */ /* 0x100fe2000801080a */
[----:B------:R-:W-:Y:S01]  /*12ba0*/  ISETP.GT.AND P5, PT, R11, 0x51, P3 ;  /* 0x000000510b00780c */ /* 0x000fe20001fa4270 */
        /* <DEDUP_REMOVED lines=36> */
[----:B------:R-:W-:Y:S01]  /*12df0*/  MUFU.EX2 R9, R9 ;  /* 0x0000000900097308 */ /* 0x000fe20000000800 */
[----:B------:R-:W-:Y:S01]  /*12e00*/  FMNMX.FTZ R20, R50, R37, !PT ;  /* 0x0000002532147209 */ /* 0x000fe20007810000 */
[----:B------:R-:W-:Y:S01]  /*12e10*/  FFMA.FTZ R37, R45, UR52, -R10 ;  /* 0x000000342d257c23 */ /* 0x000fe2000801080a */
[----:B------:R-:W-:-:S02]  /*12e20*/  ISETP.LT.OR P5, PT, R15, 0x61, P5 ;  /* 0x000000610f00780c */ /* 0x000fc40002fa1670 */
[----:B------:R-:W-:Y:S02]  /*12e30*/  FMNMX.FTZ R41, R51, R20, !PT ;  /* 0x0000001433297209 */ /* 0x000fe40007810000 */
[----:B------:R-:W-:Y:S01]  /*12e40*/  FSEL R74, R74, -INF , !P5 ;  /* 0xff8000004a4a7808 */ /* 0x000fe20006800000 */
[----:B------:R-:W-:Y:S01]  /*12e50*/  MUFU.EX2 R180, R180 ;  /* 0x000000b400b47308 */ /* 0x000fe20000000800 */
[----:B------:R-:W-:Y:S02]  /*12e60*/  FMNMX.FTZ R20, R54, R41, !PT ;  /* 0x0000002936147209 */ /* 0x000fe40007810000 */
[----:B------:R-:W-:Y:S02]  /*12e70*/  ISETP.GT.AND P5, PT, R11, 0x61, P3 ;  /* 0x000000610b00780c */ /* 0x000fe40001fa4270 */
[----:B------:R-:W-:Y:S02]  /*12e80*/  FMNMX.FTZ R41, R55, R20, !PT ;  /* 0x0000001437297209 */ /* 0x000fe40007810000 */
[----:B------:R-:W-:Y:S01]  /*12e90*/  ISETP.LT.OR P5, PT, R15, 0x62, P5 ;  /* 0x000000620f00780c */ /* 0x000fe20002fa1670 */
[----:B------:R-:W-:Y:S01]  /*12ea0*/  MUFU.EX2 R182, R182 ;  /* 0x000000b600b67308 */ /* 0x000fe20000000800 */
[----:B------:R-:W-:Y:S01]  /*12eb0*/  FMNMX.FTZ R20, R58, R41, !PT ;  /* 0x000000293a147209 */ /* 0x000fe20007810000 */
[--C-:B------:R-:W-:Y:S01]  /*12ec0*/  FFMA.FTZ R41, R49, UR52, -R10.reuse ;  /* 0x0000003431297c23 */ /* 0x100fe2000801080a */
[----:B------:R-:W-:Y:S01]  /*12ed0*/  FSEL R24, R75, -INF , !P5 ;  /* 0xff8000004b187808 */ /* 0x000fe20006800000 */
[--C-:B------:R-:W-:Y:S01]  /*12ee0*/  FFMA.FTZ R75, R61, UR52, -R10.reuse ;  /* 0x000000343d4b7c23 */ /* 0x100fe2000801080a */
[----:B------:R-:W-:Y:S01]  /*12ef0*/  FMNMX.FTZ R45, R59, R20, !PT ;  /* 0x000000143b2d7209 */ /* 0x000fe20007810000 */
[----:B------:R-:W-:Y:S01]  /*12f00*/  FFMA.FTZ R61, R65, UR52, -R10 ;  /* 0x00000034413d7c23 */ /* 0x000fe2000801080a */
[----:B------:R-:W-:Y:S01]  /*12f10*/  ISETP.GT.AND P5, PT, R11, 0x68, P3 ;  /* 0x000000680b00780c */ /* 0x000fe20001fa4270 */
[----:B------:R-:W-:Y:S01]  /*12f20*/  MUFU.EX2 R21, R21 ;  /* 0x0000001500157308 */ /* 0x000fe20000000800 */
[----:B------:R-:W-:-:S02]  /*12f30*/  FMNMX.FTZ R20, R62, R45, !PT ;  /* 0x0000002d3e147209 */ /* 0x000fc40007810000 */
[----:B------:R-:W-:Y:S02]  /*12f40*/  ISETP.LT.OR P5, PT, R15, 0x69, P5 ;  /* 0x000000690f00780c */ /* 0x000fe40002fa1670 */
[----:B------:R-:W-:Y:S02]  /*12f50*/  FMNMX.FTZ R45, R63, R20, !PT ;  /* 0x000000143f2d7209 */ /* 0x000fe40007810000 */
[----:B------:R-:W-:Y:S01]  /*12f60*/  FSEL R78, R78, -INF , !P5 ;  /* 0xff8000004e4e7808 */ /* 0x000fe20006800000 */
[----:B------:R-:W-:Y:S01]  /*12f70*/  MUFU.EX2 R176, R176 ;  /* 0x000000b000b07308 */ /* 0x000fe20000000800 */
[----:B------:R-:W-:Y:S01]  /*12f80*/  FMNMX.FTZ R20, R66, R45, !PT ;  /* 0x0000002d42147209 */ /* 0x000fe20007810000 */
[----:B------:R-:W-:Y:S01]  /*12f90*/  FFMA.FTZ R45, R53, UR52, -R10 ;  /* 0x00000034352d7c23 */ /* 0x000fe2000801080a */
[----:B------:R-:W-:Y:S02]  /*12fa0*/  ISETP.GT.AND P5, PT, R11, 0x69, P3 ;  /* 0x000000690b00780c */ /* 0x000fe40001fa4270 */
[----:B------:R-:W-:-:S02]  /*12fb0*/  FMNMX.FTZ R49, R67, R20, !PT ;  /* 0x0000001443317209 */ /* 0x000fc40007810000 */
[----:B------:R-:W-:Y:S01]  /*12fc0*/  ISETP.LT.OR P5, PT, R15, 0x6a, P5 ;  /* 0x0000006a0f00780c */ /* 0x000fe20002fa1670 */
[----:B------:R-:W-:Y:S01]  /*12fd0*/  MUFU.EX2 R25, R25 ;  /* 0x0000001900197308 */ /* 0x000fe20000000800 */
[----:B------:R-:W-:Y:S02]  /*12fe0*/  FMNMX.FTZ R20, R70, R49, !PT ;  /* 0x0000003146147209 */ /* 0x000fe40007810000 */
[----:B------:R-:W-:Y:S02]  /*12ff0*/  FSEL R79, R79, -INF , !P5 ;  /* 0xff8000004f4f7808 */ /* 0x000fe40006800000 */
[----:B------:R-:W-:Y:S02]  /*13000*/  ISETP.GT.AND P5, PT, R11, 0x70, P3 ;  /* 0x000000700b00780c */ /* 0x000fe40001fa4270 */
[----:B------:R-:W-:Y:S01]  /*13010*/  FMNMX.FTZ R49, R71, R20, !PT ;  /* 0x0000001447317209 */ /* 0x000fe20007810000 */
[----:B------:R-:W-:Y:S01]  /*13020*/  MUFU.EX2 R178, R178 ;  /* 0x000000b200b27308 */ /* 0x000fe20000000800 */
[----:B------:R-:W-:-:S02]  /*13030*/  ISETP.LT.OR P5, PT, R15, 0x71, P5 ;  /* 0x000000710f00780c */ /* 0x000fc40002fa1670 */
[----:B------:R-:W-:Y:S02]  /*13040*/  FMNMX.FTZ R49, R74, R49, !PT ;  /* 0x000000314a317209 */ /* 0x000fe40007810000 */
[----:B------:R-:W-:Y:S02]  /*13050*/  FSEL R82, R82, -INF , !P5 ;  /* 0xff80000052527808 */ /* 0x000fe40006800000 */
[----:B------:R-:W-:Y:S01]  /*13060*/  ISETP.GT.AND P5, PT, R11, 0x71, P3 ;  /* 0x000000710b00780c */ /* 0x000fe20001fa4270 */
[----:B------:R-:W-:Y:S01]  /*13070*/  MUFU.EX2 R29, R29 ;  /* 0x0000001d001d7308 */ /* 0x000fe20000000800 */
[----:B------:R-:W-:Y:S02]  /*13080*/  FMNMX.FTZ R53, R24, R49, !PT ;  /* 0x0000003118357209 */ /* 0x000fe40007810000 */
[----:B------:R-:W-:Y:S02]  /*13090*/  ISETP.LT.OR P5, PT, R15, 0x72, P5 ;  /* 0x000000720f00780c */ /* 0x000fe40002fa1670 */
[----:B------:R-:W-:-:S02]  /*130a0*/  FMNMX.FTZ R20, R78, R53, !PT ;  /* 0x000000354e147209 */ /* 0x000fc40007810000 */
[----:B------:R-:W-:Y:S01]  /*130b0*/  FSEL R83, R83, -INF , !P5 ;  /* 0xff80000053537808 */ /* 0x000fe20006800000 */
[----:B------:R0:W-:Y:S01]  /*130c0*/  MUFU.EX2 R49, R57 ;  /* 0x0000003900317308 */ /* 0x0001e20000000800 */
[----:B------:R-:W-:Y:S02]  /*130d0*/  ISETP.GT.AND P5, PT, R11, 0x78, P3 ;  /* 0x000000780b00780c */ /* 0x000fe40001fa4270 */
[----:B------:R-:W-:Y:S02]  /*130e0*/  FMNMX.FTZ R53, R79, R20, !PT ;  /* 0x000000144f357209 */ /* 0x000fe40007810000 */
[----:B------:R-:W-:Y:S02]  /*130f0*/  ISETP.GT.AND P3, PT, R11, 0x79, P3 ;  /* 0x000000790b00780c */ /* 0x000fe40001f64270 */
[----:B------:R-:W-:Y:S01]  /*13100*/  ISETP.LT.OR P5, PT, R15, 0x79, P5 ;  /* 0x000000790f00780c */ /* 0x000fe20002fa1670 */
[----:B------:R-:W-:Y:S01]  /*13110*/  MUFU.EX2 R172, R172 ;  /* 0x000000ac00ac7308 */ /* 0x000fe20000000800 */
[----:B------:R-:W-:Y:S01]  /*13120*/  FMNMX.FTZ R20, R82, R53, !PT ;  /* 0x0000003552147209 */ /* 0x000fe20007810000 */
[--C-:B0-----:R-:W-:Y:S01]  /*13130*/  FFMA.FTZ R57, R69, UR52, -R10.reuse ;  /* 0x0000003445397c23 */ /* 0x101fe2000801080a */
[----:B------:R-:W-:Y:S01]  /*13140*/  ISETP.LT.OR P3, PT, R15, 0x7a, P3 ;  /* 0x0000007a0f00780c */ /* 0x000fe20001f61670 */
[--C-:B------:R-:W-:Y:S01]  /*13150*/  FFMA.FTZ R53, R73, UR52, -R10.reuse ;  /* 0x0000003449357c23 */ /* 0x100fe2000801080a */
[----:B------:R-:W-:Y:S01]  /*13160*/  FSEL R86, R86, -INF , !P5 ;  /* 0xff80000056567808 */ /* 0x000fe20006800000 */
[----:B------:R-:W-:Y:S01]  /*13170*/  FFMA.FTZ R15, R77, UR52, -R10 ;  /* 0x000000344d0f7c23 */ /* 0x000fe2000801080a */
[----:B------:R-:W-:Y:S01]  /*13180*/  FMNMX.FTZ R11, R83, R20, !PT ;  /* 0x00000014530b7209 */ /* 0x000fe20007810000 */
[----:B------:R-:W-:Y:S01]  /*13190*/  MUFU.EX2 R33, R33 ;  /* 0x0000002100217308 */ /* 0x000fe20000000800 */
[----:B------:R-:W-:-:S02]  /*131a0*/  FSEL R87, R87, -INF , !P3 ;  /* 0xff80000057577808 */ /* 0x000fc40005800000 */
        /* <DEDUP_REMOVED lines=8> */
[----:B------:R-:W-:Y:S01]  /*13230*/  FFMA.FTZ R11, R81, UR52, -R10 ;  /* 0x00000034510b7c23 */ /* 0x000fe2000801080a */
[----:B------:R-:W-:-:S05]  /*13240*/  FSEL R20, R8, RZ, P4 ;  /* 0x000000ff08147208 */ /* 0x000fca0002000000 */
[----:B------:R-:W-:Y:S01]  /*13250*/  MUFU.EX2 R170, R170 ;  /* 0x000000aa00aa7308 */ /* 0x000fe20000000800 */
[----:B------:R-:W0:Y:S01]  /*13260*/  SHFL.BFLY PT, R65, R26, 0x1, 0x1f ;  /* 0x0c201f001a417f89 */ /* 0x000e2200000e0000 */
[----:B------:R-:W-:-:S04]  /*13270*/  FADD.FTZ R20, -R20, R3 ;  /* 0x0000000314147221 */ /* 0x000fc80000010100 */
[----:B------:R-:W-:Y:S02]  /*13280*/  FMUL.FTZ R20, R20, UR52 ;  /* 0x0000003414147c20 */ /* 0x000fe40008410000 */
[----:B------:R-:W-:Y:S08]  /*13290*/  MUFU.EX2 R45, R45 ;  /* 0x0000002d002d7308 */ /* 0x000ff00000000800 */
[----:B------:R-:W1:Y:S08]  /*132a0*/  MUFU.EX2 R20, R20 ;  /* 0x0000001400147308 */ /* 0x000e700000000800 */
[----:B------:R-:W-:Y:S01]  /*132b0*/  MUFU.EX2 R164, R164 ;  /* 0x000000a400a47308 */ /* 0x000fe20000000800 */
[----:B0-----:R-:W-:-:S04]  /*132c0*/  FMNMX.FTZ R10, R26, R65, !PT ;  /* 0x000000411a0a7209 */ /* 0x001fc80007810000 */
[C---:B------:R-:W-:Y:S01]  /*132d0*/  FSETP.NEU.FTZ.AND P3, PT, R10.reuse, -INF , PT ;  /* 0xff8000000a00780b */ /* 0x040fe20003f7d000 */
[----:B------:R-:W-:Y:S02]  /*132e0*/  FMUL.FTZ R26, R10, UR52 ;  /* 0x000000340a1a7c20 */ /* 0x000fe40008410000 */
[----:B------:R-:W-:Y:S03]  /*132f0*/  MUFU.EX2 R166, R166 ;  /* 0x000000a600a67308 */ /* 0x000fe60000000800 */
[----:B------:R-:W-:-:S05]  /*13300*/  FSEL R26, R26, RZ, P3 ;  /* 0x000000ff1a1a7208 */ /* 0x000fca0001800000 */
        /* <DEDUP_REMOVED lines=11> */
[----:B-1----:R-:W-:Y:S01]  /*133c0*/  FFMA.FTZ R27, R20, R6, R9 ;  /* 0x00000006141b7223 */ /* 0x002fe20000010009 */
[--C-:B------:R-:W-:Y:S01]  /*133d0*/  FFMA.FTZ R34, R39, UR52, -R26.reuse ;  /* 0x0000003427227c23 */ /* 0x100fe2000801081a */
[--C-:B------:R-:W-:Y:S01]  /*133e0*/  FFMA.FTZ R173, R42, UR52, -R26.reuse ;  /* 0x000000342aad7c23 */ /* 0x100fe2000801081a */
[--C-:B------:R-:W-:Y:S01]  /*133f0*/  FFMA.FTZ R36, R43, UR52, -R26.reuse ;  /* 0x000000342b247c23 */ /* 0x100fe2000801081a */
        /* <DEDUP_REMOVED lines=18> */
[--C-:B------:R-:W-:Y:S01]  /*13520*/  FFMA.FTZ R161, R66, UR52, -R26.reuse ;  /* 0x0000003442a17c23 */ /* 0x100fe2000801081a */
[--C-:B------:R-:W-:Y:S01]  /*13530*/  FFMA.FTZ R48, R67, UR52, -R26.reuse ;  /* 0x0000003443307c23 */ /* 0x100fe2000801081a */
[--C-:B------:R-:W-:Y:S01]  /*13540*/  FFMA.FTZ R163, R70, UR52, -R26.reuse ;  /* 0x0000003446a37c23 */ /* 0x100fe2000801081a */
[----:B------:R-:W-:Y:S01]  /*13550*/  FADD.FTZ R50, R178, R27 ;  /* 0x0000001bb2327221 */ /* 0x000fe20000010000 */
[--C-:B------:R-:W-:Y:S01]  /*13560*/  FFMA.FTZ R157, R74, UR52, -R26.reuse ;  /* 0x000000344a9d7c23 */ /* 0x100fe2000801081a */
[----:B------:R-:W-:Y:S01]  /*13570*/  FFMA.FTZ R24, R24, UR52, -R26 ;  /* 0x0000003418187c23 */ /* 0x000fe2000801081a */
[----:B------:R-:W2:Y:S01]  /*13580*/  MUFU.EX2 R30, R30 ;  /* 0x0000001e001e7308 */ /* 0x000ea20000000800 */
[----:B0-----:R-:W-:Y:S01]  /*13590*/  FFMA.FTZ R5, R0, R5, R181 ;  /* 0x0000000500057223 */ /* 0x001fe200000100b5 */
[----:B------:R-:W-:Y:S01]  /*135a0*/  FADD.FTZ R27, R29, R50 ;  /* 0x000000321d1b7221 */ /* 0x000fe20000010000 */
[--C-:B------:R-:W-:Y:S01]  /*135b0*/  FFMA.FTZ R159, R78, UR52, -R26.reuse ;  /* 0x000000344e9f7c23 */ /* 0x100fe2000801081a */
[--C-:B------:R-:W-:Y:S01]  /*135c0*/  FFMA.FTZ R153, R82, UR52, -R26.reuse ;  /* 0x0000003452997c23 */ /* 0x100fe2000801081a */
[----:B------:R-:W-:Y:S01]  /*135d0*/  FADD.FTZ R6, R28, R5 ;  /* 0x000000051c067221 */ /* 0x000fe20000010000 */
[----:B------:R-:W-:Y:S01]  /*135e0*/  FADD.FTZ R50, R172, R27 ;  /* 0x0000001bac327221 */ /* 0x000fe20000010000 */
[----:B------:R-:W-:Y:S01]  /*135f0*/  FFMA.FTZ R155, R86, UR52, -R26 ;  /* 0x00000034569b7c23 */ /* 0x000fe2000801081a */
[----:B------:R-:W0:Y:S01]  /*13600*/  MUFU.EX2 R177, R177 ;  /* 0x000000b100b17308 */ /* 0x000e220000000800 */
[----:B-1----:R-:W-:Y:S01]  /*13610*/  FADD.FTZ R5, R183, R6 ;  /* 0x00000006b7057221 */ /* 0x002fe20000010000 */
[----:B------:R-:W-:Y:S01]  /*13620*/  FADD.FTZ R27, R33, R50 ;  /* 0x00000032211b7221 */ /* 0x000fe20000010000 */
[----:B------:R-:W-:-:S03]  /*13630*/  FFMA.FTZ R50, R71, UR52, -R26 ;  /* 0x0000003447327c23 */ /* 0x000fc6000801081a */
        /* <DEDUP_REMOVED lines=16> */
[----:B------:R-:W-:-:S03]  /*13740*/  FFMA.FTZ R52, R79, UR52, -R26 ;  /* 0x000000344f347c23 */ /* 0x000fc6000801081a */
[----:B------:R-:W-:Y:S02]  /*13750*/  FADD.FTZ R54, R166, R27 ;  /* 0x0000001ba6367221 */ /* 0x000fe40000010000 */
        /* <DEDUP_REMOVED lines=78> */
.L_x_8406:
[----:B------:R-:W-:Y:S01]  /*13c40*/  LEA R27, R184, R18, 0x3 ;  /* 0x00000012b81b7211 */ /* 0x000fe200078e18ff */
[----:B------:R-:W-:Y:S01]  /*13c50*/  IMAD.U32 R56, RZ, RZ, UR38 ;  /* 0x00000026ff387e24 */ /* 0x000fe2000f8e00ff */
[----:B------:R-:W-:Y:S01]  /*13c60*/  ISETP.GT.AND P3, PT, R4, R12, PT ;  /* 0x0000000c0400720c */ /* 0x000fe20003f64270 */
[----:B------:R-:W-:Y:S01]  /*13c70*/  FMUL.FTZ R90, R90, R0 ;  /* 0x000000005a5a7220 */ /* 0x000fe20000410000 */
[----:B------:R-:W-:Y:S01]  /*13c80*/  F2FP.F16.F32.PACK_AB R154, R3, R154 ;  /* 0x0000009a039a723e */ /* 0x000fe200000000ff */
[----:B------:R-:W-:Y:S02]  /*13c90*/  VIADD R27, R27, 0x28860 ;  /* 0x000288601b1b7836 */ /* 0x000fe40000000000 */
[-C--:B------:R-:W-:Y:S01]  /*13ca0*/  FMUL.FTZ R91, R91, R0.reuse ;  /* 0x000000005b5b7220 */ /* 0x080fe20000410000 */
[-C--:B------:R-:W-:Y:S01]  /*13cb0*/  FMUL.FTZ R94, R94, R0.reuse ;  /* 0x000000005e5e7220 */ /* 0x080fe20000410000 */
[-C--:B------:R-:W-:Y:S01]  /*13cc0*/  FMUL.FTZ R95, R95, R0.reuse ;  /* 0x000000005f5f7220 */ /* 0x080fe20000410000 */
[-C--:B------:R-:W-:Y:S01]  /*13cd0*/  FMUL.FTZ R98, R98, R0.reuse ;  /* 0x0000000062627220 */ /* 0x080fe20000410000 */
[----:B------:R-:W-:Y:S01]  /*13ce0*/  PRMT R27, R56, 0x654, R27 ;  /* 0x00000654381b7816 */ /* 0x000fe2000000001b */
[-C--:B------:R-:W-:Y:S01]  /*13cf0*/  FMUL.FTZ R99, R99, R0.reuse ;  /* 0x0000000063637220 */ /* 0x080fe20000410000 */
[-C--:B------:R-:W-:Y:S01]  /*13d00*/  FMUL.FTZ R102, R102, R0.reuse ;  /* 0x0000000066667220 */ /* 0x080fe20000410000 */
        /* <DEDUP_REMOVED lines=86> */
[----:B------:R-:W-:Y:S01]  /*14270*/  F2FP.F16.F32.PACK_AB R155, R26, R155 ;  /* 0x0000009b1a9b723e */ /* 0x000fe200000000ff */
[-C--:B------:R-:W-:Y:S01]  /*14280*/  FMUL.FTZ R148, R148, R20.reuse ;  /* 0x0000001494947220 */ /* 0x080fe20000410000 */
[----:B------:R-:W-:Y:S01]  /*14290*/  FMUL.FTZ R149, R149, R20 ;  /* 0x0000001495957220 */ /* 0x000fe20000410000 */
[----:B------:R-:W-:Y:S01]  /*142a0*/  VIADD R4, R4, 0xffffffff ;  /* 0xffffffff04047836 */ /* 0x000fe20000000000 */
[----:B------:R-:W-:Y:S01]  /*142b0*/  MOV R184, R13 ;  /* 0x0000000d00b87202 */ /* 0x000fe20000000f00 */
[----:B------:R-:W-:-:S02]  /*142c0*/  IMAD.MOV.U32 R0, RZ, RZ, R10 ;  /* 0x000000ffff007224 */ /* 0x000fc400078e000a */
[----:B------:R-:W-:Y:S02]  /*142d0*/  IMAD.MOV.U32 R3, RZ, RZ, R8 ;  /* 0x000000ffff037224 */ /* 0x000fe400078e0008 */
[----:B------:R-:W-:Y:S01]  /*142e0*/  IMAD.MOV.U32 R187, RZ, RZ, R14 ;  /* 0x000000ffffbb7224 */ /* 0x000fe200078e000e */
[----:B0-----:R-:W-:Y:S06]  /*142f0*/  @P3 BRA `(.L_x_8407) ;  /* 0xffffffcc00543947 */ /* 0x001fec000383ffff */
[----:B------:R-:W-:Y:S02]  /*14300*/  IMAD.MOV.U32 R0, RZ, RZ, R10 ;  /* 0x000000ffff007224 */ /* 0x000fe400078e000a */
[----:B------:R-:W-:Y:S02]  /*14310*/  IMAD.MOV.U32 R3, RZ, RZ, R8 ;  /* 0x000000ffff037224 */ /* 0x000fe400078e0008 */
[----:B------:R-:W-:Y:S02]  /*14320*/  IMAD.MOV.U32 R184, RZ, RZ, R13 ;  /* 0x000000ffffb87224 */ /* 0x000fe400078e000d */
[----:B------:R-:W-:-:S07]  /*14330*/  IMAD.MOV.U32 R187, RZ, RZ, R14 ;  /* 0x000000ffffbb7224 */ /* 0x000fce00078e000e */
.L_x_8387:
[----:B------:R-:W0:Y:S01]  /*14340*/  LDC R8, c[0x0][0x448] ;  /* 0x00011200ff087b82 */ /* 0x000e220000000800 */
[----:B------:R-:W-:-:S07]  /*14350*/  IADD3 R11, R190, 0x1, -R189 ;  /* 0x00000001be0b7810 */ /* 0x000fce0007ffe8bd */
[----:B------:R-:W1:Y:S01]  /*14360*/  LDC R13, c[0x0][0x9e4] ;  /* 0x00027900ff0d7b82 */ /* 0x000e620000000800 */
[----:B0-----:R-:W-:Y:S01]  /*14370*/  ISETP.NE.AND P4, PT, R8, 0x1, PT ;  /* 0x000000010800780c */ /* 0x001fe20003f85270 */
[----:B------:R-:W-:Y:S01]  /*14380*/  VIADD R8, R193, 0x7f ;  /* 0x0000007fc1087836 */ /* 0x000fe20000000000 */
[----:B-1----:R-:W-:-:S11]  /*14390*/  ISETP.GE.AND P5, PT, R13, 0x1, PT ;  /* 0x000000010d00780c */ /* 0x002fd60003fa6270 */
[----:B------:R-:W0:Y:S08]  /*143a0*/  @P4 LDC R9, c[0x0][0x44c] ;  /* 0x00011300ff094b82 */ /* 0x000e300000000800 */
[----:B------:R-:W1:Y:S01]  /*143b0*/  @P4 LDC R10, c[0x0][0x450] ;  /* 0x00011400ff0a4b82 */ /* 0x000e620000000800 */
[----:B0-----:R-:W-:-:S05]  /*143c0*/  @P4 IMAD.HI.U32 R9, R8, R9, RZ ;  /* 0x0000000908094227 */ /* 0x001fca00078e00ff */
[----:B-1----:R-:W-:-:S05]  /*143d0*/  @P4 SHF.R.U32.HI R8, RZ, R10, R9 ;  /* 0x0000000aff084219 */ /* 0x002fca0000011609 */
        /* <DEDUP_REMOVED lines=13> */
.L_x_8410:
[----:B------:R-:W-:-:S13]  /*144b0*/  ISETP.NE.AND P1, PT, R13, 0x1, PT ;  /* 0x000000010d00780c */ /* 0x000fda0003f25270 */
[----:B------:R-:W0:Y:S02]  /*144c0*/  @P1 LDC.64 R10, c[0x0][0x9e8] ;  /* 0x00027a00ff0a1b82 */ /* 0x000e240000000a00 */
[----:B0-----:R-:W-:-:S05]  /*144d0*/  @P1 IMAD.HI.U32 R10, R8, R10, RZ ;  /* 0x0000000a080a1227 */ /* 0x001fca00078e00ff */
[----:B------:R-:W-:-:S07]  /*144e0*/  @P1 SHF.R.U32.HI R8, RZ, R11, R10 ;  /* 0x0000000bff081219 */ /* 0x000fce000001160a */
.L_x_8411:
[----:B------:R-:W-:Y:S05]  /*144f0*/  BSYNC B0 ;  /* 0x0000000000007941 */ /* 0x000fea0003800000 */
.L_x_8409:
[----:B------:R-:W-:-:S05]  /*14500*/  IMAD R8, R8, R13, RZ ;  /* 0x0000000d08087224 */ /* 0x000fca00078e02ff */
[----:B------:R-:W-:-:S07]  /*14510*/  VIMNMX R9, R9, R8, !PT ;  /* 0x0000000809097248 */ /* 0x000fce0007fe0100 */
.L_x_8408:
[----:B------:R-:W-:-:S05]  /*14520*/  VIADD R9, R9, 0x7f ;  /* 0x0000007f09097836 */ /* 0x000fca0000000000 */
[----:B------:R-:W-:-:S04]  /*14530*/  SHF.R.S32.HI R8, RZ, 0x1f, R9 ;  /* 0x0000001fff087819 */ /* 0x000fc80000011409 */
[----:B------:R-:W-:-:S04]  /*14540*/  LEA.HI R8, R8, R9, RZ, 0x7 ;  /* 0x0000000908087211 */ /* 0x000fc800078f38ff */
[----:B------:R-:W-:-:S04]  /*14550*/  SHF.R.S32.HI R9, RZ, 0x7, R8 ;  /* 0x00000007ff097819 */ /* 0x000fc80000011408 */
[----:B------:R-:W-:-:S04]  /*14560*/  VIMNMX R12, R198, R9, !PT ;  /* 0x00000009c60c7248 */ /* 0x000fc80007fe0100 */
[----:B------:R-:W-:-:S13]  /*14570*/  ISETP.GE.AND P1, PT, R4, R12, PT ;  /* 0x0000000c0400720c */ /* 0x000fda0003f26270 */
[----:B------:R-:W-:Y:S05]  /*14580*/  @!P1 BRA `(.L_x_8412) ;  /* 0x0000002000ac9947 */ /* 0x000fea0003800000 */
[----:B------:R-:W-:Y:S02]  /*14590*/  IMAD.MOV.U32 R13, RZ, RZ, R0 ;  /* 0x000000ffff0d7224 */ /* 0x000fe400078e0000 */
[----:B------:R-:W-:Y:S02]  /*145a0*/  IMAD.MOV.U32 R14, RZ, RZ, R3 ;  /* 0x000000ffff0e7224 */ /* 0x000fe400078e0003 */
[----:B------:R-:W-:Y:S02]  /*145b0*/  IMAD.MOV.U32 R20, RZ, RZ, R187 ;  /* 0x000000ffff147224 */ /* 0x000fe400078e00bb */
[----:B------:R-:W-:-:S07]  /*145c0*/  IMAD.MOV.U32 R15, RZ, RZ, R184 ;  /* 0x000000ffff0f7224 */ /* 0x000fce00078e00b8 */
.L_x_8424:
        /* <DEDUP_REMOVED lines=8> */
.L_x_8414:
        /* <DEDUP_REMOVED lines=8> */
.L_x_8415:
[----:B------:R-:W-:Y:S04]  /*146d0*/  BSSY B0, `(.L_x_8413) ;  /* 0x0000004000007945 */ /* 0x000fe80003800000 */
[----:B-1----:R-:W-:Y:S05]  /*146e0*/  @P2 BRA `(.L_x_8416) ;  /* 0x0000000000082947 */ /* 0x002fea0003800000 */
[----:B------:R-:W1:Y:S02]  /*146f0*/  SYNCS.PHASECHK.TRANS64.TRYWAIT P2, [R3+URZ+0x28830], R0 ;  /* 0x02883000030075a7 */ /* 0x000e64000804017f */
[----:B-1----:R-:W-:Y:S05]  /*14700*/  @!P2 BRA `(.L_x_8417) ;  /* 0x00000114009ca947 */ /* 0x002fea0003800000 */
.L_x_8416:
[----:B------:R-:W-:Y:S05]  /*14710*/  BSYNC B0 ;  /* 0x0000000000007941 */ /* 0x000fea0003800000 */
.L_x_8413:
[----:B01----:R-:W0:Y:S01]  /*14720*/  S2R R0, SR_TID.X ;  /* 0x0000000000007919 */ /* 0x003e220000002100 */
[----:B------:R-:W-:Y:S01]  /*14730*/  VIADD R184, R15, 0x1 ;  /* 0x000000010fb87836 */ /* 0x000fe20000000000 */
[----:B------:R-:W-:Y:S05]  /*14740*/  WARPSYNC.ALL ;  /* 0x0000000000007948 */ /* 0x000fea0003800000 */
[C---:B------:R-:W-:Y:S01]  /*14750*/  ISETP.NE.AND P2, PT, R184.reuse, 0x2, PT ;  /* 0x00000002b800780c */ /* 0x040fe20003f45270 */
[----:B------:R-:W-:Y:S02]  /*14760*/  IMAD.MOV.U32 R9, RZ, RZ, 0x40000040 ;  /* 0x40000040ff097424 */ /* 0x000fe400078e00ff */
[----:B------:R-:W-:Y:S01]  /*14770*/  IMAD.MOV.U32 R11, RZ, RZ, 0x40000040 ;  /* 0x40000040ff0b7424 */ /* 0x000fe200078e00ff */
[----:B------:R-:W-:-:S02]  /*14780*/  SEL R184, R184, RZ, P2 ;  /* 0x000000ffb8b87207 */ /* 0x000fc40001000000 */
[----:B------:R-:W-:Y:S01]  /*14790*/  R2UR UR35, R9 ;  /* 0x00000000092372ca */ /* 0x000fe200000e0000 */
[----:B------:R-:W-:Y:S01]  /*147a0*/  IMAD.MOV.U32 R9, RZ, RZ, 0x40000040 ;  /* 0x40000040ff097424 */ /* 0x000fe200078e00ff */
[----:B------:R-:W-:Y:S01]  /*147b0*/  R2UR UR7, R11 ;  /* 0x000000000b0772ca */ /* 0x000fe200000e0000 */
[----:B------:R-:W-:Y:S02]  /*147c0*/  IMAD R8, R184, 0x800, R7 ;  /* 0x00000800b8087824 */ /* 0x000fe400078e0207 */
[----:B------:R-:W-:Y:S01]  /*147d0*/  IMAD.MOV.U32 R11, RZ, RZ, 0x40000040 ;  /* 0x40000040ff0b7424 */ /* 0x000fe200078e00ff */
[----:B------:R-:W-:Y:S01]  /*147e0*/  R2UR UR31, R9 ;  /* 0x00000000091f72ca */ /* 0x000fe200000e0000 */
[C---:B------:R-:W-:Y:S01]  /*147f0*/  VIADD R10, R8.reuse, 0x2 ;  /* 0x00000002080a7836 */ /* 0x040fe20000000000 */
[----:B------:R-:W-:Y:S02]  /*14800*/  R2UR UR34, R8 ;  /* 0x00000000082272ca */ /* 0x000fe400000e0000 */
[----:B------:R-:W-:Y:S01]  /*14810*/  R2UR UR11, R11 ;  /* 0x000000000b0b72ca */ /* 0x000fe200000e0000 */
[----:B------:R-:W-:Y:S01]  /*14820*/  IMAD.MOV.U32 R11, RZ, RZ, 0x40000040 ;  /* 0x40000040ff0b7424 */ /* 0x000fe200078e00ff */
[----:B------:R-:W-:-:S02]  /*14830*/  R2UR UR6, R10 ;  /* 0x000000000a0672ca */ /* 0x000fc400000e0000 */
[----:B------:R-:W-:Y:S02]  /*14840*/  IADD3 R10, R8, 0x4, RZ ;  /* 0x00000004080a7810 */ /* 0x000fe40007ffe0ff */
[----:B------:R-:W-:Y:S01]  /*14850*/  R2UR UR15, R11 ;  /* 0x000000000b0f72ca */ /* 0x000fe200000e0000 */
[----:B------:R-:W-:Y:S01]  /*14860*/  IMAD.MOV.U32 R11, RZ, RZ, 0x40000040 ;  /* 0x40000040ff0b7424 */ /* 0x000fe200078e00ff */
[----:B------:R-:W-:Y:S01]  /*14870*/  R2UR UR10, R10 ;  /* 0x000000000a0a72ca */ /* 0x000fe200000e0000 */
[----:B------:R-:W-:Y:S01]  /*14880*/  VIADD R10, R8, 0x6 ;  /* 0x00000006080a7836 */ /* 0x000fe20000000000 */
[----:B0-----:R-:W-:Y:S02]  /*14890*/  SHF.R.U32.HI R0, RZ, 0x7, R0 ;  /* 0x00000007ff007819 */ /* 0x001fe40000011600 */
[----:B------:R-:W-:Y:S02]  /*148a0*/  R2UR UR19, R11 ;  /* 0x000000000b1372ca */ /* 0x000fe400000e0000 */
[----:B------:R-:W-:Y:S01]  /*148b0*/  R2UR UR14, R10 ;  /* 0x000000000a0e72ca */ /* 0x000fe200000e0000 */
[----:B------:R-:W-:Y:S01]  /*148c0*/  VIADD R0, R0, 0x8 ;  /* 0x0000000800007836 */ /* 0x000fe20000000000 */
[----:B------:R-:W-:Y:S01]  /*148d0*/  MOV R11, 0x40000040 ;  /* 0x40000040000b7802 */ /* 0x000fe20000000f00 */
[----:B------:R-:W-:-:S03]  /*148e0*/  VIADD R10, R8, 0x400 ;  /* 0x00000400080a7836 */ /* 0x000fc60000000000 */
[----:B------:R0:W-:Y:S01]  /*148f0*/  BAR.SYNC.DEFER_BLOCKING R0, 0x100 ;  /* 0x000400000000751d */ /* 0x0001e20000010000 */
[----:B------:R-:W-:Y:S01]  /*14900*/  R2UR UR23, R11 ;  /* 0x000000000b1772ca */ /* 0x000fe200000e0000 */
[----:B------:R-:W-:Y:S01]  /*14910*/  IMAD.MOV.U32 R11, RZ, RZ, 0x40000040 ;  /* 0x40000040ff0b7424 */ /* 0x000fe200078e00ff */
[----:B------:R-:W-:Y:S01]  /*14920*/  R2UR UR18, R10 ;  /* 0x000000000a1272ca */ /* 0x000fe200000e0000 */
[----:B------:R-:W-:-:S03]  /*14930*/  VIADD R10, R8, 0x402 ;  /* 0x00000402080a7836 */ /* 0x000fc60000000000 */
[----:B------:R-:W-:Y:S02]  /*14940*/  R2UR UR27, R11 ;  /* 0x000000000b1b72ca */ /* 0x000fe400000e0000 */
[----:B------:R-:W-:Y:S01]  /*14950*/  R2UR UR22, R10 ;  /* 0x000000000a1672ca */ /* 0x000fe200000e0000 */
[C---:B------:R-:W-:Y:S02]  /*14960*/  VIADD R10, R8.reuse, 0x404 ;  /* 0x00000404080a7836 */ /* 0x040fe40000000000 */
[----:B------:R-:W-:-:S03]  /*14970*/  VIADD R8, R8, 0x406 ;  /* 0x0000040608087836 */ /* 0x000fc60000000000 */
        /* <DEDUP_REMOVED lines=29> */
.L_x_8419:
[----:B------:R-:W-:Y:S01]  /*14b50*/  SHF.L.U32 R0, R20, 0x1f, RZ ;  /* 0x0000001f14007819 */ /* 0x000fe200000006ff */
[----:B------:R-:W-:-:S04]  /*14b60*/  IMAD R3, R15, 0x8, R18 ;  /* 0x000000080f037824 */ /* 0x000fc800078e0212 */
[----:B------:R0:W1:Y:S01]  /*14b70*/  SYNCS.PHASECHK.TRANS64.TRYWAIT P1, [R3+URZ+0x28850], R0 ;  /* 0x02885000030075a7 */ /* 0x000062000802017f */
[----:B------:R-:W-:Y:S05]  /*14b80*/  @!P0 BRA `(.L_x_8420) ;  /* 0x0000000000048947 */ /* 0x000fea0003800000 */
[----:B------:R-:W-:Y:S01]  /*14b90*/  BPT.TRAP 0x1 ;  /* 0x000000040000795c */ /* 0x000fe20000300000 */
.L_x_8420:
[----:B-1----:R-:W-:Y:S05]  /*14ba0*/  @P1 BRA `(.L_x_8418) ;  /* 0x0000000000081947 */ /* 0x002fea0003800000 */
[----:B------:R-:W1:Y:S02]  /*14bb0*/  SYNCS.PHASECHK.TRANS64.TRYWAIT P1, [R3+URZ+0x28850], R0 ;  /* 0x02885000030075a7 */ /* 0x000e64000802017f */
[----:B-1----:R-:W-:Y:S05]  /*14bc0*/  @!P1 BRA `(.L_x_8421) ;  /* 0x0000011000809947 */ /* 0x002fea0003800000 */
.L_x_8418:
[----:B01----:R-:W-:Y:S01]  /*14bd0*/  VIADD R0, R18, 0x400 ;  /* 0x0000040012007836 */ /* 0x003fe20000000000 */
[----:B------:R-:W-:Y:S05]  /*14be0*/  WARPSYNC.ALL ;  /* 0x0000000000007948 */ /* 0x000fea0003800000 */
[----:B------:R-:W-:Y:S01]  /*14bf0*/  SHF.R.U32.HI R0, RZ, 0x4, R0 ;  /* 0x00000004ff007819 */ /* 0x000fe20000011600 */
[----:B------:R-:W-:Y:S01]  /*14c00*/  IMAD.MOV.U32 R9, RZ, RZ, 0x40000040 ;  /* 0x40000040ff097424 */ /* 0x000fe200078e00ff */
[----:B------:R-:W-:Y:S01]  /*14c10*/  WARPGROUP.ARRIVE ;  /* 0x00000000000079c5 */ /* 0x000fe20000000000 */
[----:B------:R-:W-:Y:S01]  /*14c20*/  IMAD.MOV.U32 R11, RZ, RZ, 0x40000040 ;  /* 0x40000040ff0b7424 */ /* 0x000fe200078e00ff */
[----:B------:R-:W-:-:S04]  /*14c30*/  LOP3.LUT R0, R0, 0x3fff, RZ, 0xc0, !PT ;  /* 0x00003fff00007812 */ /* 0x000fc800078ec0ff */
[----:B------:R-:W0:Y:S01]  /*14c40*/  S2R R20, SR_TID.X ;  /* 0x0000000000147919 */ /* 0x000e220000002100 */
[----:B------:R-:W-:Y:S01]  /*14c50*/  R2UR UR7, R9 ;  /* 0x00000000090772ca */ /* 0x000fe200000e0000 */
[----:B------:R-:W-:Y:S01]  /*14c60*/  IMAD.MOV.U32 R9, RZ, RZ, 0x40000040 ;  /* 0x40000040ff097424 */ /* 0x000fe200078e00ff */
[----:B------:R-:W-:-:S04]  /*14c70*/  LOP3.LUT R0, R0, 0x4000000, RZ, 0xfc, !PT ;  /* 0x0400000000007812 */ /* 0x000fc800078efcff */
[----:B------:R-:W-:-:S04]  /*14c80*/  LEA R8, R15, R0, 0xb ;  /* 0x000000000f087211 */ /* 0x000fc800078e58ff */
[C---:B------:R-:W-:Y:S01]  /*14c90*/  R2UR UR6, R8.reuse ;  /* 0x00000000080672ca */ /* 0x040fe200000e0000 */
[----:B------:R-:W-:-:S12]  /*14ca0*/  VIADD R10, R8, 0x80 ;  /* 0x00000080080a7836 */ /* 0x000fd80000000000 */
[----:B------:R-:W-:Y:S01]  /*14cb0*/  HGMMA.64x128x16.F32 R88, R180, gdesc[UR4].tnspB, R88, gsb0 ;  /* 0x41e00004b4587df0 */ /* 0x000fe20008000858 */
[----:B------:R-:W-:Y:S01]  /*14cc0*/  R2UR UR6, R10 ;  /* 0x000000000a0672ca */ /* 0x000fe200000e0000 */
[----:B------:R-:W-:Y:S01]  /*14cd0*/  VIADD R10, R8, 0x100 ;  /* 0x00000100080a7836 */ /* 0x000fe20000000000 */
[----:B------:R-:W-:Y:S01]  /*14ce0*/  R2UR UR7, R11 ;  /* 0x000000000b0772ca */ /* 0x000fe200000e0000 */
[----:B------:R-:W-:Y:S01]  /*14cf0*/  IMAD.MOV.U32 R11, RZ, RZ, 0x40000040 ;  /* 0x40000040ff0b7424 */ /* 0x000fe200078e00ff */
[----:B0-----:R-:W-:-:S04]  /*14d00*/  SHF.R.U32.HI R20, RZ, 0x7, R20 ;  /* 0x00000007ff147819 */ /* 0x001fc80000011614 */
[----:B------:R-:W-:Y:S01]  /*14d10*/  IADD3 R0, -R20, 0xb, RZ ;  /* 0x0000000b14007810 */ /* 0x000fe20007ffe1ff */
        /* <DEDUP_REMOVED lines=25> */
[C---:B------:R-:W-:Y:S01]  /*14eb0*/  VIADD R10, R8.reuse, 0x300 ;  /* 0x00000300080a7836 */ /* 0x040fe20000000000 */
[----:B------:R-:W-:Y:S01]  /*14ec0*/  R2UR UR7, R11 ;  /* 0x000000000b0772ca */ /* 0x000fe200000e0000 */
[----:B------:R-:W-:Y:S01]  /*14ed0*/  IMAD.MOV.U32 R11, RZ, RZ, 0x40000040 ;  /* 0x40000040ff0b7424 */ /* 0x000fe200078e00ff */
[----:B------:R-:W-:Y:S01]  /*14ee0*/  IADD3 R8, R8, 0x380, RZ ;  /* 0x0000038008087810 */ /* 0x000fe20007ffe0ff */
        /* <DEDUP_REMOVED lines=10> */
[----:B------:R-:W-:Y:S02]  /*14f90*/  WARPGROUP.DEPBAR.LE gsb0, 0x0 ;  /* 0x00008000000079c5 */ /* 0x000fe40000010000 */
[----:B------:R-:W-:-:S10]  /*14fa0*/  WARPGROUP.ARRIVE ;  /* 0x00000000000079c5 */ /* 0x000fd40000000000 */
[----:B------:R-:W-:Y:S03]  /*14fb0*/  HGMMA.64x128x16.F32 R88, R152, gdesc[UR4].tnspB, R88, gsb0 ;  /* 0x41e0000498587df0 */ /* 0x000fe60008000858 */
[----:B------:R-:W-:Y:S02]  /*14fc0*/  WARPGROUP.DEPBAR.LE gsb0, 0x0 ;  /* 0x00008000000079c5 */ /* 0x000fe40000010000 */
[----:B------:R0:W-:Y:S06]  /*14fd0*/  BAR.ARV R0, 0x100 ;  /* 0x000400000000751d */ /* 0x0001ec0000002000 */
[----:B------:R-:W-:Y:S05]  /*14fe0*/  @!P0 BRA `(.L_x_8422) ;  /* 0x0000000000048947 */ /* 0x000fea0003800000 */
[----:B------:R-:W-:Y:S01]  /*14ff0*/  BPT.TRAP 0x1 ;  /* 0x000000040000795c */ /* 0x000fe20000300000 */
.L_x_8422:
[----:B0-----:R-:W-:Y:S01]  /*15000*/  FMNMX.FTZ R0, R24, R14, !PT ;  /* 0x0000000e18007209 */ /* 0x001fe20007810000 */
[----:B------:R-:W-:Y:S01]  /*15010*/  UMOV UR52, UR44 ;  /* 0x0000002c00347c82 */ /* 0x000fe20008000000 */
        /* <DEDUP_REMOVED lines=73> */
[----:B------:R-:W-:-:S03]  /*154b0*/  FADD.FTZ R10, -R0, R13 ;  /* 0x0000000d000a7221 */ /* 0x000fc60000010100 */
[----:B------:R0:W-:Y:S01]  /*154c0*/  MUFU.EX2 R9, R14 ;  /* 0x0000000e00097308 */ /* 0x0001e20000000800 */
[----:B------:R-:W-:Y:S01]  /*154d0*/  FMUL.FTZ R8, R10, UR52 ;  /* 0x000000340a087c20 */ /* 0x000fe20008410000 */
[----:B------:R-:W-:-:S04]  /*154e0*/  FMUL.FTZ R10, R3, UR52 ;  /* 0x00000034030a7c20 */ /* 0x000fc80008410000 */
        /* <DEDUP_REMOVED lines=33> */
[----:B------:R-:W1:Y:S01]  /*15700*/  MUFU.EX2 R180, R180 ;  /* 0x000000b400b47308 */ /* 0x000e620000000800 */
[----:B------:R-:W-:-:S02]  /*15710*/  IMAD R52, R184, 0x8, R18 ;  /* 0x00000008b8347824 */ /* 0x000fc400078e0212 */
        /* <DEDUP_REMOVED lines=23> */
[----:B------:R-:W-:Y:S01]  /*15890*/  FFMA.FTZ R38, R63, UR52, -R10 ;  /* 0x000000343f267c23 */ /* 0x000fe2000801080a */
[----:B------:R-:W-:-:S05]  /*158a0*/  IMAD.U32 R54, RZ, RZ, UR38 ;  /* 0x00000026ff367e24 */ /* 0x000fca000f8e00ff */
[----:B------:R-:W2:Y:S01]  /*158b0*/  MUFU.EX2 R14, R14 ;  /* 0x0000000e000e7308 */ /* 0x000ea20000000800 */
[----:B0-----:R-:W-:-:S07]  /*158c0*/  FFMA.FTZ R5, R8, R5, R181 ;  /* 0x0000000508057223 */ /* 0x001fce00000100b5 */
        /* <DEDUP_REMOVED lines=103> */
[----:B-1----:R-:W-:Y:S01]  /*15f40*/  FADD.FTZ R6, R42, R5 ;  /* 0x000000052a067221 */ /* 0x002fe20000010000 */
[----:B------:R-:W-:-:S05]  /*15f50*/  VIADD R5, R52, 0x28840 ;  /* 0x0002884034057836 */ /* 0x000fca0000000000 */
[----:B------:R-:W-:Y:S01]  /*15f60*/  PRMT R5, R54, 0x654, R5 ;  /* 0x0000065436057816 */ /* 0x000fe20000000005 */
[----:B------:R-:W1:Y:S01]  /*15f70*/  MUFU.EX2 R21, R21 ;  /* 0x0000001500157308 */ /* 0x000e620000000800 */
[----:B--2---:R-:W-:Y:S02]  /*15f80*/  FADD.FTZ R50, R156, R51 ;  /* 0x000000339c327221 */ /* 0x004fe40000010000 */
[----:B------:R2:W-:Y:S05]  /*15f90*/  SYNCS.ARRIVE.TRANS64.RED.A1T0 RZ, [R5+URZ], RZ ;  /* 0x000000ff05ff79a7 */ /* 0x0005ea000810043f */
[----:B------:R-:W3:Y:S01]  /*15fa0*/  MUFU.EX2 R44, R44 ;  /* 0x0000002c002c7308 */ /* 0x000ee20000000800 */
[----:B0-----:R-:W-:-:S07]  /*15fb0*/  FADD.FTZ R51, R35, R6 ;  /* 0x0000000623337221 */ /* 0x001fce0000010000 */
[----:B------:R-:W0:Y:S01]  /*15fc0*/  MUFU.EX2 R158, R158 ;  /* 0x0000009e009e7308 */ /* 0x000e220000000800 */
[----:B-1----:R-:W-:-:S07]  /*15fd0*/  FADD.FTZ R53, R21, R50 ;  /* 0x0000003215357221 */ /* 0x002fce0000010000 */
        /* <DEDUP_REMOVED lines=26> */
.L_x_8423:
[----:B------:R-:W-:Y:S01]  /*16180*/  IMAD R15, R15, 0x8, R18 ;  /* 0x000000080f0f7824 */ /* 0x000fe200078e0212 */
[----:B------:R-:W-:Y:S01]  /*16190*/  ISETP.GT.AND P1, PT, R4, R12, PT ;  /* 0x0000000c0400720c */ /* 0x000fe20003f24270 */
[----:B------:R-:W-:Y:S01]  /*161a0*/  IMAD.U32 R50, RZ, RZ, UR38 ;  /* 0x00000026ff327e24 */ /* 0x000fe2000f8e00ff */
[----:B------:R-:W-:Y:S01]  /*161b0*/  F2FP.F16.F32.PACK_AB R180, R163, R180 ;  /* 0x000000b4a3b4723e */ /* 0x000fe200000000ff */
[-C--:B------:R-:W-:Y:S01]  /*161c0*/  FMUL.FTZ R88, R88, R9.reuse ;  /* 0x0000000958587220 */ /* 0x080fe20000410000 */
[----:B------:R-:W-:Y:S01]  /*161d0*/  IADD3 R15, R15, 0x28860, RZ ;  /* 0x000288600f0f7810 */ /* 0x000fe20007ffe0ff */
[----:B------:R-:W-:Y:S01]  /*161e0*/  FMUL.FTZ R89, R89, R9 ;  /* 0x0000000959597220 */ /* 0x000fe20000410000 */
[----:B------:R-:W-:Y:S01]  /*161f0*/  F2FP.F16.F32.PACK_AB R181, R14, R181 ;  /* 0x000000b50eb5723e */ /* 0x000fe200000000ff */
[-C--:B------:R-:W-:Y:S01]  /*16200*/  FMUL.FTZ R92, R92, R9.reuse ;  /* 0x000000095c5c7220 */ /* 0x080fe20000410000 */
[----:B------:R-:W-:Y:S01]  /*16210*/  PRMT R15, R50, 0x654, R15 ;  /* 0x00000654320f7816 */ /* 0x000fe2000000000f */
[-C--:B------:R-:W-:Y:S01]  /*16220*/  FMUL.FTZ R93, R93, R9.reuse ;  /* 0x000000095d5d7220 */ /* 0x080fe20000410000 */
[----:B------:R-:W-:Y:S01]  /*16230*/  F2FP.F16.F32.PACK_AB R182, R161, R182 ;  /* 0x000000b6a1b6723e */ /* 0x000fe200000000ff */
[----:B------:R-:W-:Y:S01]  /*16240*/  FMUL.FTZ R96, R96, R9 ;  /* 0x0000000960607220 */ /* 0x000fe20000410000 */
        /* <DEDUP_REMOVED lines=89> */
[----:B------:R-:W-:-:S02]  /*167e0*/  VIADD R4, R4, 0xffffffff ;  /* 0xffffffff04047836 */ /* 0x000fc40000000000 */
[----:B------:R-:W-:Y:S02]  /*167f0*/  IMAD.MOV.U32 R13, RZ, RZ, R0 ;  /* 0x000000ffff0d7224 */ /* 0x000fe400078e0000 */
[----:B------:R-:W-:Y:S02]  /*16800*/  IMAD.MOV.U32 R14, RZ, RZ, R3 ;  /* 0x000000ffff0e7224 */ /* 0x000fe400078e0003 */
[----:B------:R-:W-:Y:S02]  /*16810*/  IMAD.MOV.U32 R20, RZ, RZ, R187 ;  /* 0x000000ffff147224 */ /* 0x000fe400078e00bb */
[----:B0-----:R-:W-:Y:S01]  /*16820*/  IMAD.MOV.U32 R15, RZ, RZ, R184 ;  /* 0x000000ffff0f7224 */ /* 0x001fe200078e00b8 */
[----:B------:R-:W-:Y:S06]  /*16830*/  @P1 BRA `(.L_x_8424) ;  /* 0xffffffdc00641947 */ /* 0x000fec000383ffff */
.L_x_8412:
[----:B------:R-:W-:-:S13]  /*16840*/  ISETP.GE.AND P1, PT, R4, R198, PT ;  /* 0x000000c60400720c */ /* 0x000fda0003f26270 */
[----:B------:R-:W-:Y:S05]  /*16850*/  @!P1 BRA `(.L_x_8425) ;  /* 0x0000003000c89947 */ /* 0x000fea0003800000 */
[----:B------:R-:W-:Y:S01]  /*16860*/  IMAD.MOV.U32 R12, RZ, RZ, R0 ;  /* 0x000000ffff0c7224 */ /* 0x000fe200078e0000 */
[----:B------:R-:W-:Y:S01]  /*16870*/  MOV R13, R3 ;  /* 0x00000003000d7202 */ /* 0x000fe20000000f00 */
[----:B------:R-:W-:Y:S02]  /*16880*/  IMAD.MOV.U32 R15, RZ, RZ, R187 ;  /* 0x000000ffff0f7224 */ /* 0x000fe400078e00bb */
[----:B------:R-:W-:-:S07]  /*16890*/  IMAD.MOV.U32 R14, RZ, RZ, R184 ;  /* 0x000000ffff0e7224 */ /* 0x000fce00078e00b8 */
.L_x_8445:
        /* <DEDUP_REMOVED lines=8> */
.L_x_8427:
[----:B------:R-:W-:-:S05]  /*16920*/  VIADD R0, R14, 0x1 ;  /* 0x000000010e007836 */ /* 0x000fca0000000000 */
[----:B------:R-:W-:-:S04]  /*16930*/  ISETP.NE.AND P2, PT, R0, 0x2, PT ;  /* 0x000000020000780c */ /* 0x000fc80003f45270 */
[----:B------:R-:W-:Y:S02]  /*16940*/  SEL R3, R0, RZ, P2 ;  /* 0x000000ff00037207 */ /* 0x000fe40001000000 */
[----:B------:R-:W-:-:S03]  /*16950*/  SHF.L.U32 R0, R187, 0x1f, RZ ;  /* 0x0000001fbb007819 */ /* 0x000fc600000006ff */
[----:B------:R-:W-:-:S04]  /*16960*/  IMAD R3, R3, 0x8, R18 ;  /* 0x0000000803037824 */ /* 0x000fc800078e0212 */
[----:B------:R0:W1:Y:S01]  /*16970*/  SYNCS.PHASECHK.TRANS64.TRYWAIT P2, [R3+URZ+0x28830], R0 ;  /* 0x02883000030075a7 */ /* 0x000062000804017f */
[----:B------:R-:W-:Y:S05]  /*16980*/  @!P0 BRA `(.L_x_8428) ;  /* 0x0000000000048947 */ /* 0x000fea0003800000 */
[----:B------:R-:W-:Y:S01]  /*16990*/  BPT.TRAP 0x1 ;  /* 0x000000040000795c */ /* 0x000fe20000300000 */
.L_x_8428:
[----:B------:R-:W-:Y:S04]  /*169a0*/  BSSY B0, `(.L_x_8426) ;  /* 0x0000004000007945 */ /* 0x000fe80003800000 */
[----:B-1----:R-:W-:Y:S05]  /*169b0*/  @P2 BRA `(.L_x_8429) ;  /* 0x0000000000082947 */ /* 0x002fea0003800000 */
[----:B------:R-:W1:Y:S02]  /*169c0*/  SYNCS.PHASECHK.TRANS64.TRYWAIT P2, [R3+URZ+0x28830], R0 ;  /* 0x02883000030075a7 */ /* 0x000e64000804017f */
[----:B-1----:R-:W-:Y:S05]  /*169d0*/  @!P2 BRA `(.L_x_8430) ;  /* 0x000000f40010a947 */ /* 0x002fea0003800000 */
.L_x_8429:
[----:B------:R-:W-:Y:S05]  /*169e0*/  BSYNC B0 ;  /* 0x0000000000007941 */ /* 0x000fea0003800000 */
.L_x_8426:
[----:B01----:R-:W0:Y:S01]  /*169f0*/  S2R R0, SR_TID.X ;  /* 0x0000000000007919 */ /* 0x003e220000002100 */
[----:B------:R-:W-:Y:S01]  /*16a00*/  VIADD R184, R14, 0x1 ;  /* 0x000000010eb87836 */ /* 0x000fe20000000000 */
[----:B------:R-:W-:Y:S05]  /*16a10*/  WARPSYNC.ALL ;  /* 0x0000000000007948 */ /* 0x000fea0003800000 */
[C---:B------:R-:W-:Y:S01]  /*16a20*/  ISETP.NE.AND P2, PT, R184.reuse, 0x2, PT ;  /* 0x00000002b800780c */ /* 0x040fe20003f45270 */
[----:B------:R-:W-:Y:S01]  /*16a30*/  IMAD.MOV.U32 R11, RZ, RZ, 0x40000040 ;  /* 0x40000040ff0b7424 */ /* 0x000fe200078e00ff */
[----:B------:R-:W-:Y:S02]  /*16a40*/  MOV R9, 0x40000040 ;  /* 0x4000004000097802 */ /* 0x000fe40000000f00 */
        /* <DEDUP_REMOVED lines=9> */
[----:B------:R-:W-:-:S02]  /*16ae0*/  R2UR UR11, R11 ;  /* 0x000000000b0b72ca */ /* 0x000fc400000e0000 */
[----:B------:R-:W-:Y:S01]  /*16af0*/  R2UR UR6, R10 ;  /* 0x000000000a0672ca */ /* 0x000fe200000e0000 */
[----:B------:R-:W-:Y:S01]  /*16b00*/  VIADD R10, R8, 0x4 ;  /* 0x00000004080a7836 */ /* 0x000fe20000000000 */
[----:B------:R-:W-:-:S04]  /*16b10*/  MOV R11, 0x40000040 ;  /* 0x40000040000b7802 */ /* 0x000fc80000000f00 */
[----:B------:R-:W-:Y:S01]  /*16b20*/  R2UR UR10, R10 ;  /* 0x000000000a0a72ca */ /* 0x000fe200000e0000 */
[----:B------:R-:W-:Y:S01]  /*16b30*/  VIADD R10, R8, 0x6 ;  /* 0x00000006080a7836 */ /* 0x000fe20000000000 */
[----:B0-----:R-:W-:Y:S02]  /*16b40*/  SHF.R.U32.HI R0, RZ, 0x7, R0 ;  /* 0x00000007ff007819 */ /* 0x001fe40000011600 */
[----:B------:R-:W-:Y:S01]  /*16b50*/  R2UR UR15, R11 ;  /* 0x000000000b0f72ca */ /* 0x000fe200000e0000 */
[----:B------:R-:W-:Y:S01]  /*16b60*/  IMAD.MOV.U32 R11, RZ, RZ, 0x40000040 ;  /* 0x40000040ff0b7424 */ /* 0x000fe200078e00ff */
[----:B------:R-:W-:Y:S01]  /*16b70*/  R2UR UR14, R10 ;  /* 0x000000000a0e72ca */ /* 0x000fe200000e0000 */
[----:B------:R-:W-:Y:S02]  /*16b80*/  VIADD R0, R0, 0x8 ;  /* 0x0000000800007836 */ /* 0x000fe40000000000 */
[----:B------:R-:W-:Y:S01]  /*16b90*/  VIADD R10, R8, 0x400 ;  /* 0x00000400080a7836 */ /* 0x000fe20000000000 */
[----:B------:R-:W-:Y:S01]  /*16ba0*/  R2UR UR19, R11 ;  /* 0x000000000b1372ca */ /* 0x000fe200000e0000 */
[----:B------:R-:W-:Y:S01]  /*16bb0*/  IMAD.MOV.U32 R11, RZ, RZ, 0x40000040 ;  /* 0x40000040ff0b7424 */ /* 0x000fe200078e00ff */
[----:B------:R0:W-:Y:S02]  /*16bc0*/  BAR.SYNC.DEFER_BLOCKING R0, 0x100 ;  /* 0x000400000000751d */ /* 0x0001e40000010000 */
[----:B------:R-:W-:Y:S01]  /*16bd0*/  R2UR UR18, R10 ;  /* 0x000000000a1272ca */ /* 0x000fe200000e0000 */
[----:B------:R-:W-:Y:S01]  /*16be0*/  VIADD R10, R8, 0x402 ;  /* 0x00000402080a7836 */ /* 0x000fe20000000000 */
[----:B------:R-:W-:Y:S01]  /*16bf0*/  R2UR UR23, R11 ;  /* 0x000000000b1772ca */ /* 0x000fe200000e0000 */
[----:B------:R-:W-:-:S03]  /*16c00*/  IMAD.MOV.U32 R11, RZ, RZ, 0x40000040 ;  /* 0x40000040ff0b7424 */ /* 0x000fc600078e00ff */
[----:B------:R-:W-:Y:S01]  /*16c10*/  R2UR UR22, R10 ;  /* 0x000000000a1672ca */ /* 0x000fe200000e0000 */
[C---:B------:R-:W-:Y:S01]  /*16c20*/  VIADD R10, R8.reuse, 0x404 ;  /* 0x00000404080a7836 */ /* 0x040fe20000000000 */
[----:B------:R-:W-:Y:S02]  /*16c30*/  R2UR UR27, R11 ;  /* 0x000000000b1b72ca */ /* 0x000fe400000e0000 */
[----:B------:R-:W-:Y:S02]  /*16c40*/  IADD3 R8, R8, 0x406, RZ ;  /* 0x0000040608087810 */ /* 0x000fe40007ffe0ff */
        /* <DEDUP_REMOVED lines=29> */
.L_x_8432:
[----:B------:R-:W-:Y:S01]  /*16e20*/  SHF.L.U32 R0, R15, 0x1f, RZ ;  /* 0x0000001f0f007819 */ /* 0x000fe200000006ff */
[----:B------:R-:W-:-:S04]  /*16e30*/  IMAD R3, R14, 0x8, R18 ;  /* 0x000000080e037824 */ /* 0x000fc800078e0212 */
[----:B------:R0:W1:Y:S01]  /*16e40*/  SYNCS.PHASECHK.TRANS64.TRYWAIT P1, [R3+URZ+0x28850], R0 ;  /* 0x02885000030075a7 */ /* 0x000062000802017f */
[----:B------:R-:W-:Y:S05]  /*16e50*/  @!P0 BRA `(.L_x_8433) ;  /* 0x0000000000048947 */ /* 0x000fea0003800000 */
[----:B------:R-:W-:Y:S01]  /*16e60*/  BPT.TRAP 0x1 ;  /* 0x000000040000795c */ /* 0x000fe20000300000 */
.L_x_8433:
[----:B-1----:R-:W-:Y:S05]  /*16e70*/  @P1 BRA `(.L_x_8431) ;  /* 0x0000000000081947 */ /* 0x002fea0003800000 */
[----:B------:R-:W1:Y:S02]  /*16e80*/  SYNCS.PHASECHK.TRANS64.TRYWAIT P1, [R3+URZ+0x28850], R0 ;  /* 0x02885000030075a7 */ /* 0x000e64000802017f */
[----:B-1----:R-:W-:Y:S05]  /*16e90*/  @!P1 BRA `(.L_x_8434) ;  /* 0x000000ec00f49947 */ /* 0x002fea0003800000 */
.L_x_8431:
        /* <DEDUP_REMOVED lines=67> */
.L_x_8435:
[----:B------:R-:W1:Y:S01]  /*172d0*/  @P4 LDC R3, c[0x0][0x44c] ;  /* 0x00011300ff034b82 */ /* 0x000e620000000800 */
[----:B------:R-:W-:Y:S01]  /*172e0*/  IMAD.IADD R20, R195, 0x1, R193 ;  /* 0x00000001c3147824 */ /* 0x000fe200078e02c1 */
[----:B0-----:R-:W-:Y:S01]  /*172f0*/  LEA R0, R184, R18, 0x3 ;  /* 0x00000012b8007211 */ /* 0x001fe200078e18ff */
[----:B------:R-:W-:-:S05]  /*17300*/  ULOP3.LUT UR6, URZ, UR49, URZ, 0x33, !UPT ;  /* 0x000000313f067292 */ /* 0x000fca000f8e333f */
[----:B------:R-:W0:Y:S01]  /*17310*/  @P4 LDC R8, c[0x0][0x450] ;  /* 0x00011400ff084b82 */ /* 0x000e220000000800 */
[----:B-1----:R-:W-:-:S05]  /*17320*/  @P4 IMAD.HI.U32 R3, R20, R3, RZ ;  /* 0x0000000314034227 */ /* 0x002fca00078e00ff */
[----:B0-----:R-:W-:Y:S01]  /*17330*/  @P4 SHF.R.U32.HI R20, RZ, R8, R3 ;  /* 0x00000008ff144219 */ /* 0x001fe20000011603 */
[----:B------:R-:W-:Y:S02]  /*17340*/  IMAD.U32 R8, RZ, RZ, UR38 ;  /* 0x00000026ff087e24 */ /* 0x000fe4000f8e00ff */
[----:B------:R-:W-:Y:S02]  /*17350*/  VIADD R3, R0, 0x28840 ;  /* 0x0002884000037836 */ /* 0x000fe40000000000 */
[----:B------:R-:W-:Y:S01]  /*17360*/  IMAD.SHL.U32 R0, R4, 0x80, RZ ;  /* 0x0000008004007824 */ /* 0x000fe200078e00ff */
[----:B------:R-:W0:Y:S02]  /*17370*/  SHFL.IDX PT, R21, R20, RZ, 0x1c1f ;  /* 0x001c1fff14157589 */ /* 0x000e2400000e0000 */
[----:B------:R-:W-:Y:S02]  /*17380*/  PRMT R3, R8, 0x654, R3 ;  /* 0x0000065408037816 */ /* 0x000fe40000000003 */
[----:B------:R-:W-:-:S02]  /*17390*/  IADD3 R8, -R0, 0x1, RZ ;  /* 0x0000000100087810 */ /* 0x000fc40007ffe1ff */
[----:B------:R1:W-:Y:S03]  /*173a0*/  SYNCS.ARRIVE.TRANS64.RED.A1T0 RZ, [R3+URZ], RZ ;  /* 0x000000ff03ff79a7 */ /* 0x0003e6000810043f */
[----:B------:R-:W-:-:S05]  /*173b0*/  IMAD R8, R191, -0x2, R8 ;  /* 0xfffffffebf087824 */ /* 0x000fca00078e0208 */
[----:B------:R-:W-:-:S05]  /*173c0*/  IADD3 R8, -R189, R8, R190 ;  /* 0x00000008bd087210 */ /* 0x000fca0007ffe1be */
[C---:B------:R-:W-:Y:S02]  /*173d0*/  VIADD R10, R8.reuse, UR6 ;  /* 0x00000006080a7c36 */ /* 0x040fe40008000000 */
[----:B------:R-:W-:-:S03]  /*173e0*/  VIADD R11, R8, UR48 ;  /* 0x00000030080b7c36 */ /* 0x000fc60008000000 */
[----:B0-----:R-:W-:Y:S01]  /*173f0*/  IADD3 R15, R10, R21, RZ ;  /* 0x000000150a0f7210 */ /* 0x001fe20007ffe0ff */
[----:B-1----:R-:W-:Y:S01]  /*17400*/  IMAD.IADD R3, R11, 0x1, R21 ;  /* 0x000000010b037824 */ /* 0x002fe200078e0215 */
        /* <DEDUP_REMOVED lines=13> */
.L_x_8438:
[----:B------:R-:W-:-:S05]  /*174e0*/  IMAD.U32 R152, RZ, RZ, UR43 ;  /* 0x0000002bff987e24 */ /* 0x000fca000f8e00ff */
[----:B------:R-:W-:-:S13]  /*174f0*/  ISETP.NE.AND P1, PT, R152, 0x1, PT ;  /* 0x000000019800780c */ /* 0x000fda0003f25270 */
[----:B------:R-:W0:Y:S02]  /*17500*/  @P1 LDC.64 R8, c[0x0][0x9e8] ;  /* 0x00027a00ff081b82 */ /* 0x000e240000000a00 */
[----:B0-----:R-:W-:-:S05]  /*17510*/  @P1 IMAD.HI.U32 R8, R21, R8, RZ ;  /* 0x0000000815081227 */ /* 0x001fca00078e00ff */
[----:B------:R-:W-:-:S07]  /*17520*/  @P1 SHF.R.U32.HI R21, RZ, R9, R8 ;  /* 0x00000009ff151219 */ /* 0x000fce0000011608 */
.L_x_8439:
[----:B------:R-:W-:Y:S05]  /*17530*/  BSYNC B0 ;  /* 0x0000000000007941 */ /* 0x000fea0003800000 */
.L_x_8437:
[----:B------:R-:W-:-:S04]  /*17540*/  IMAD R8, R21, R152, -R0 ;  /* 0x0000009815087224 */ /* 0x000fc800078e0a00 */
[----:B------:R-:W-:-:S05]  /*17550*/  IMAD R8, R191, -0x2, R8 ;  /* 0xfffffffebf087824 */ /* 0x000fca00078e0208 */
[----:B------:R-:W-:Y:S02]  /*17560*/  VIADDMNMX R3, R8, R152, R3, PT ;  /* 0x0000009808037246 */ /* 0x000fe40003800103 */
[----:B------:R-:W-:-:S07]  /*17570*/  VIMNMX R15, R15, R8, !PT ;  /* 0x000000080f0f7248 */ /* 0x000fce0007fe0100 */
.L_x_8436:
        /* <DEDUP_REMOVED lines=113> */
.L_x_8442:
[----:B------:R-:W-:-:S05]  /*17c90*/  IMAD.U32 R15, RZ, RZ, UR43 ;  /* 0x0000002bff0f7e24 */ /* 0x000fca000f8e00ff */
[----:B------:R-:W-:-:S13]  /*17ca0*/  ISETP.NE.AND P2, PT, R15, 0x1, PT ;  /* 0x000000010f00780c */ /* 0x000fda0003f45270 */
[----:B------:R-:W0:Y:S02]  /*17cb0*/  @P2 LDC.64 R8, c[0x0][0x9e8] ;  /* 0x00027a00ff082b82 */ /* 0x000e240000000a00 */
[----:B0-----:R-:W-:-:S05]  /*17cc0*/  @P2 IMAD.HI.U32 R8, R3, R8, RZ ;  /* 0x0000000803082227 */ /* 0x001fca00078e00ff */
[----:B------:R-:W-:-:S07]  /*17cd0*/  @P2 SHF.R.U32.HI R3, RZ, R9, R8 ;  /* 0x00000009ff032219 */ /* 0x000fce0000011608 */
.L_x_8443:
[----:B------:R-:W-:Y:S05]  /*17ce0*/  BSYNC B0 ;  /* 0x0000000000007941 */ /* 0x000fea0003800000 */
.L_x_8441:
[----:B------:R-:W-:-:S04]  /*17cf0*/  IMAD R0, R3, R15, -R0 ;  /* 0x0000000f03007224 */ /* 0x000fc800078e0a00 */
[----:B------:R-:W-:-:S05]  /*17d00*/  IMAD R0, R191, -0x2, R0 ;  /* 0xfffffffebf007824 */ /* 0x000fca00078e0200 */
[----:B------:R-:W-:Y:S02]  /*17d10*/  VIADDMNMX R11, R0, R15, R11, PT ;  /* 0x0000000f000b7246 */ /* 0x000fe4000380010b */
[----:B------:R-:W-:-:S07]  /*17d20*/  VIMNMX R10, R10, R0, !PT ;  /* 0x000000000a0a7248 */ /* 0x000fce0007fe0100 */
.L_x_8440:
        /* <DEDUP_REMOVED lines=65> */
[C---:B------:R-:W-:Y:S01]  /*18140*/  ISETP.LT.OR P2, PT, R11.reuse, 0x22, P2 ;  /* 0x000000220b00780c */ /* 0x040fe20001741670 */
[----:B------:R-:W0:Y:S01]  /*18150*/  SHFL.BFLY PT, R3, R0, 0x2, 0x1f ;  /* 0x0c401f0000037f89 */ /* 0x000e2200000e0000 */
[----:B------:R-:W-:-:S02]  /*18160*/  ISETP.LT.OR P3, PT, R11, 0x39, P3 ;  /* 0x000000390b00780c */ /* 0x000fc40001f61670 */
[----:B------:R-:W-:Y:S02]  /*18170*/  FSEL R43, R43, -INF , !P2 ;  /* 0xff8000002b2b7808 */ /* 0x000fe40005000000 */
[----:B------:R-:W-:Y:S02]  /*18180*/  ISETP.GT.AND P2, PT, R10, 0x29, P1 ;  /* 0x000000290a00780c */ /* 0x000fe40000f44270 */
[----:B------:R-:W-:Y:S02]  /*18190*/  FSEL R54, R54, -INF , !P3 ;  /* 0xff80000036367808 */ /* 0x000fe40005800000 */
[----:B------:R-:W-:Y:S02]  /*181a0*/  ISETP.GT.AND P3, PT, R10, 0x40, P1 ;  /* 0x000000400a00780c */ /* 0x000fe40000f64270 */
[C---:B------:R-:W-:Y:S02]  /*181b0*/  ISETP.LT.OR P2, PT, R11.reuse, 0x2a, P2 ;  /* 0x0000002a0b00780c */ /* 0x040fe40001741670 */
[----:B------:R-:W-:-:S02]  /*181c0*/  ISETP.LT.OR P3, PT, R11, 0x41, P3 ;  /* 0x000000410b00780c */ /* 0x000fc40001f61670 */
[----:B------:R-:W-:Y:S02]  /*181d0*/  FSEL R47, R47, -INF , !P2 ;  /* 0xff8000002f2f7808 */ /* 0x000fe40005000000 */
[----:B------:R-:W-:Y:S02]  /*181e0*/  ISETP.GT.AND P2, PT, R10, 0x31, P1 ;  /* 0x000000310a00780c */ /* 0x000fe40000f44270 */
[----:B------:R-:W-:Y:S02]  /*181f0*/  FSEL R58, R58, -INF , !P3 ;  /* 0xff8000003a3a7808 */ /* 0x000fe40005800000 */
[----:B------:R-:W-:Y:S02]  /*18200*/  ISETP.GT.AND P3, PT, R10, 0x41, P1 ;  /* 0x000000410a00780c */ /* 0x000fe40000f64270 */
[----:B------:R-:W-:Y:S02]  /*18210*/  ISETP.LT.OR P2, PT, R11, 0x32, P2 ;  /* 0x000000320b00780c */ /* 0x000fe40001741670 */
[----:B0-----:R-:W-:-:S02]  /*18220*/  FMNMX.FTZ R3, R0, R3, !PT ;  /* 0x0000000300037209 */ /* 0x001fc40007810000 */
[----:B------:R-:W-:Y:S02]  /*18230*/  ISETP.LT.OR P3, PT, R11, 0x42, P3 ;  /* 0x000000420b00780c */ /* 0x000fe40001f61670 */
[----:B------:R-:W-:Y:S01]  /*18240*/  FSEL R51, R51, -INF , !P2 ;  /* 0xff80000033337808 */ /* 0x000fe20005000000 */
[----:B------:R-:W0:Y:S01]  /*18250*/  SHFL.BFLY PT, R0, R3, 0x1, 0x1f ;  /* 0x0c201f0003007f89 */ /* 0x000e2200000e0000 */
[C---:B------:R-:W-:Y:S02]  /*18260*/  ISETP.GT.AND P2, PT, R10.reuse, 0x39, P1 ;  /* 0x000000390a00780c */ /* 0x040fe40000f44270 */
[----:B------:R-:W-:Y:S02]  /*18270*/  FSEL R59, R59, -INF , !P3 ;  /* 0xff8000003b3b7808 */ /* 0x000fe40005800000 */
[----:B------:R-:W-:Y:S02]  /*18280*/  ISETP.GT.AND P3, PT, R10, 0x48, P1 ;  /* 0x000000480a00780c */ /* 0x000fe40000f64270 */
[----:B------:R-:W-:-:S02]  /*18290*/  ISETP.LT.OR P2, PT, R11, 0x3a, P2 ;  /* 0x0000003a0b00780c */ /* 0x000fc40001741670 */
[----:B------:R-:W-:Y:S02]  /*182a0*/  ISETP.LT.OR P3, PT, R11, 0x49, P3 ;  /* 0x000000490b00780c */ /* 0x000fe40001f61670 */
[----:B------:R-:W-:Y:S02]  /*182b0*/  FSEL R55, R55, -INF , !P2 ;  /* 0xff80000037377808 */ /* 0x000fe40005000000 */
[----:B------:R-:W-:Y:S02]  /*182c0*/  FSEL R62, R62, -INF , !P3 ;  /* 0xff8000003e3e7808 */ /* 0x000fe40005800000 */
[----:B------:R-:W-:-:S04]  /*182d0*/  ISETP.GT.AND P3, PT, R10, RZ, P1 ;  /* 0x000000ff0a00720c */ /* 0x000fc80000f64270 */
[----:B------:R-:W-:Y:S02]  /*182e0*/  ISETP.LT.OR P3, PT, R11, 0x1, P3 ;  /* 0x000000010b00780c */ /* 0x000fe40001f61670 */
[----:B0-----:R-:W-:-:S04]  /*182f0*/  FMNMX.FTZ R3, R3, R0, !PT ;  /* 0x0000000003037209 */ /* 0x001fc80007810000 */
[C---:B------:R-:W-:Y:S01]  /*18300*/  FSETP.NEU.FTZ.AND P2, PT, R3.reuse, -INF , PT ;  /* 0xff8000000300780b */ /* 0x040fe20003f5d000 */
[----:B------:R-:W-:-:S05]  /*18310*/  FMUL.FTZ R0, R3, UR52 ;  /* 0x0000003403007c20 */ /* 0x000fca0008410000 */
[----:B------:R-:W-:-:S05]  /*18320*/  FSEL R0, R0, RZ, P2 ;  /* 0x000000ff00007208 */ /* 0x000fca0001000000 */
[--C-:B------:R-:W-:Y:S01]  /*18330*/  FFMA.FTZ R15, R29, UR52, -R0.reuse ;  /* 0x000000341d0f7c23 */ /* 0x100fe20008010800 */
[----:B------:R-:W-:Y:S01]  /*18340*/  FSEL R29, R26, -INF , !P3 ;  /* 0xff8000001a1d7808 */ /* 0x000fe20005800000 */
        /* <DEDUP_REMOVED lines=44> */
[----:B------:R-:W-:Y:S01]  /*18610*/  FFMA.FTZ R85, R85, UR52, -R0 ;  /* 0x0000003455557c23 */ /* 0x000fe20008010800 */
[----:B------:R-:W-:Y:S01]  /*18620*/  FSEL R70, R70, -INF , !P3 ;  /* 0xff80000046467808 */ /* 0x000fe20005800000 */
[----:B------:R-:W-:Y:S01]  /*18630*/  MUFU.EX2 R9, R9 ;  /* 0x0000000900097308 */ /* 0x000fe20000000800 */
[----:B------:R-:W-:-:S02]  /*18640*/  FMNMX.FTZ R37, R47, R8, !PT ;  /* 0x000000082f257209 */ /* 0x000fc40007810000 */
[----:B------:R-:W-:Y:S02]  /*18650*/  ISETP.GT.AND P3, PT, R10, 0x59, P1 ;  /* 0x000000590a00780c */ /* 0x000fe40000f64270 */
[----:B------:R-:W-:Y:S01]  /*18660*/  FMNMX.FTZ R8, R50, R37, !PT ;  /* 0x0000002532087209 */ /* 0x000fe20007810000 */
[----:B------:R-:W-:Y:S01]  /*18670*/  FFMA.FTZ R37, R45, UR52, -R0 ;  /* 0x000000342d257c23 */ /* 0x000fe20008010800 */
[----:B------:R-:W-:Y:S01]  /*18680*/  ISETP.LT.OR P3, PT, R11, 0x5a, P3 ;  /* 0x0000005a0b00780c */ /* 0x000fe20001f61670 */
[----:B------:R-:W-:Y:S01]  /*18690*/  MUFU.EX2 R180, R180 ;  /* 0x000000b400b47308 */ /* 0x000fe20000000800 */
[----:B------:R-:W-:Y:S02]  /*186a0*/  FMNMX.FTZ R41, R51, R8, !PT ;  /* 0x0000000833297209 */ /* 0x000fe40007810000 */
[----:B------:R-:W-:Y:S02]  /*186b0*/  FSEL R71, R71, -INF , !P3 ;  /* 0xff80000047477808 */ /* 0x000fe40005800000 */
[----:B------:R-:W-:-:S02]  /*186c0*/  ISETP.GT.AND P3, PT, R10, 0x60, P1 ;  /* 0x000000600a00780c */ /* 0x000fc40000f64270 */
[----:B------:R-:W-:Y:S01]  /*186d0*/  FMNMX.FTZ R8, R54, R41, !PT ;  /* 0x0000002936087209 */ /* 0x000fe20007810000 */
[----:B------:R-:W-:Y:S01]  /*186e0*/  MUFU.EX2 R182, R182 ;  /* 0x000000b600b67308 */ /* 0x000fe20000000800 */
[----:B------:R-:W-:Y:S02]  /*186f0*/  ISETP.LT.OR P3, PT, R11, 0x61, P3 ;  /* 0x000000610b00780c */ /* 0x000fe40001f61670 */
[----:B------:R-:W-:Y:S02]  /*18700*/  FMNMX.FTZ R41, R55, R8, !PT ;  /* 0x0000000837297209 */ /* 0x000fe40007810000 */
[----:B------:R-:W-:Y:S02]  /*18710*/  FSEL R74, R74, -INF , !P3 ;  /* 0xff8000004a4a7808 */ /* 0x000fe40005800000 */
[----:B------:R-:W-:Y:S01]  /*18720*/  ISETP.GT.AND P3, PT, R10, 0x61, P1 ;  /* 0x000000610a00780c */ /* 0x000fe20000f64270 */
[----:B------:R-:W-:Y:S01]  /*18730*/  MUFU.EX2 R15, R15 ;  /* 0x0000000f000f7308 */ /* 0x000fe20000000800 */
[----:B------:R-:W-:Y:S01]  /*18740*/  FMNMX.FTZ R8, R58, R41, !PT ;  /* 0x000000293a087209 */ /* 0x000fe20007810000 */
[----:B------:R-:W-:Y:S01]  /*18750*/  FFMA.FTZ R41, R49, UR52, -R0 ;  /* 0x0000003431297c23 */ /* 0x000fe20008010800 */
[----:B------:R-:W-:-:S02]  /*18760*/  ISETP.LT.OR P3, PT, R11, 0x62, P3 ;  /* 0x000000620b00780c */ /* 0x000fc40001f61670 */
[----:B------:R-:W-:Y:S02]  /*18770*/  FMNMX.FTZ R45, R59, R8, !PT ;  /* 0x000000083b2d7209 */ /* 0x000fe40007810000 */
[----:B------:R-:W-:Y:S01]  /*18780*/  FSEL R20, R75, -INF , !P3 ;  /* 0xff8000004b147808 */ /* 0x000fe20005800000 */
[--C-:B------:R-:W-:Y:S01]  /*18790*/  FFMA.FTZ R75, R61, UR52, -R0.reuse ;  /* 0x000000343d4b7c23 */ /* 0x100fe20008010800 */
[----:B------:R-:W-:Y:S01]  /*187a0*/  ISETP.GT.AND P3, PT, R10, 0x68, P1 ;  /* 0x000000680a00780c */ /* 0x000fe20000f64270 */
[----:B------:R-:W-:Y:S01]  /*187b0*/  FFMA.FTZ R61, R69, UR52, -R0 ;  /* 0x00000034453d7c23 */ /* 0x000fe20008010800 */
[----:B------:R-:W-:Y:S01]  /*187c0*/  FMNMX.FTZ R8, R62, R45, !PT ;  /* 0x0000002d3e087209 */ /* 0x000fe20007810000 */
[----:B------:R-:W-:Y:S01]  /*187d0*/  MUFU.EX2 R176, R176 ;  /* 0x000000b000b07308 */ /* 0x000fe20000000800 */
[----:B------:R-:W-:Y:S02]  /*187e0*/  ISETP.LT.OR P3, PT, R11, 0x69, P3 ;  /* 0x000000690b00780c */ /* 0x000fe40001f61670 */
[----:B------:R-:W-:-:S02]  /*187f0*/  FMNMX.FTZ R45, R63, R8, !PT ;  /* 0x000000083f2d7209 */ /* 0x000fc40007810000 */
[----:B------:R-:W-:Y:S02]  /*18800*/  FSEL R78, R78, -INF , !P3 ;  /* 0xff8000004e4e7808 */ /* 0x000fe40005800000 */
[----:B------:R-:W-:Y:S01]  /*18810*/  FMNMX.FTZ R8, R66, R45, !PT ;  /* 0x0000002d42087209 */ /* 0x000fe20007810000 */
[----:B------:R-:W-:Y:S01]  /*18820*/  FFMA.FTZ R45, R53, UR52, -R0 ;  /* 0x00000034352d7c23 */ /* 0x000fe20008010800 */
[----:B------:R-:W-:Y:S01]  /*18830*/  ISETP.GT.AND P3, PT, R10, 0x69, P1 ;  /* 0x000000690a00780c */ /* 0x000fe20000f64270 */
[----:B------:R-:W-:Y:S01]  /*18840*/  MUFU.EX2 R21, R21 ;  /* 0x0000001500157308 */ /* 0x000fe20000000800 */
[----:B------:R-:W-:Y:S02]  /*18850*/  FMNMX.FTZ R49, R67, R8, !PT ;  /* 0x0000000843317209 */ /* 0x000fe40007810000 */
[----:B------:R-:W-:Y:S02]  /*18860*/  ISETP.LT.OR P3, PT, R11, 0x6a, P3 ;  /* 0x0000006a0b00780c */ /* 0x000fe40001f61670 */
[----:B------:R-:W-:-:S02]  /*18870*/  FMNMX.FTZ R8, R70, R49, !PT ;  /* 0x0000003146087209 */ /* 0x000fc40007810000 */
[----:B------:R-:W-:Y:S01]  /*18880*/  FSEL R79, R79, -INF , !P3 ;  /* 0xff8000004f4f7808 */ /* 0x000fe20005800000 */
[----:B------:R-:W-:Y:S01]  /*18890*/  MUFU.EX2 R178, R178 ;  /* 0x000000b200b27308 */ /* 0x000fe20000000800 */
[----:B------:R-:W-:Y:S02]  /*188a0*/  ISETP.GT.AND P3, PT, R10, 0x70, P1 ;  /* 0x000000700a00780c */ /* 0x000fe40000f64270 */
[----:B------:R-:W-:Y:S02]  /*188b0*/  FMNMX.FTZ R49, R71, R8, !PT ;  /* 0x0000000847317209 */ /* 0x000fe40007810000 */
[----:B------:R-:W-:Y:S02]  /*188c0*/  ISETP.LT.OR P3, PT, R11, 0x71, P3 ;  /* 0x000000710b00780c */ /* 0x000fe40001f61670 */
[----:B------:R-:W-:Y:S01]  /*188d0*/  FMNMX.FTZ R49, R74, R49, !PT ;  /* 0x000000314a317209 */ /* 0x000fe20007810000 */
[----:B------:R-:W-:Y:S01]  /*188e0*/  MUFU.EX2 R25, R25 ;  /* 0x0000001900197308 */ /* 0x000fe20000000800 */
[----:B------:R-:W-:-:S02]  /*188f0*/  FSEL R82, R82, -INF , !P3 ;  /* 0xff80000052527808 */ /* 0x000fc40005800000 */
[----:B------:R-:W-:Y:S02]  /*18900*/  ISETP.GT.AND P3, PT, R10, 0x71, P1 ;  /* 0x000000710a00780c */ /* 0x000fe40000f64270 */
[----:B------:R-:W-:Y:S02]  /*18910*/  FMNMX.FTZ R53, R20, R49, !PT ;  /* 0x0000003114357209 */ /* 0x000fe40007810000 */
[----:B------:R-:W-:Y:S01]  /*18920*/  ISETP.LT.OR P3, PT, R11, 0x72, P3 ;  /* 0x000000720b00780c */ /* 0x000fe20001f61670 */
[----:B------:R0:W-:Y:S01]  /*18930*/  MUFU.EX2 R49, R57 ;  /* 0x0000003900317308 */ /* 0x0001e20000000800 */
[----:B------:R-:W-:Y:S02]  /*18940*/  FMNMX.FTZ R8, R78, R53, !PT ;  /* 0x000000354e087209 */ /* 0x000fe40007810000 */
[----:B------:R-:W-:Y:S02]  /*18950*/  FSEL R83, R83, -INF , !P3 ;  /* 0xff80000053537808 */ /* 0x000fe40005800000 */
[----:B------:R-:W-:-:S02]  /*18960*/  ISETP.GT.AND P3, PT, R10, 0x78, P1 ;  /* 0x000000780a00780c */ /* 0x000fc40000f64270 */
[----:B------:R-:W-:Y:S01]  /*18970*/  FMNMX.FTZ R53, R79, R8, !PT ;  /* 0x000000084f357209 */ /* 0x000fe20007810000 */
[----:B------:R-:W-:Y:S01]  /*18980*/  MUFU.EX2 R172, R172 ;  /* 0x000000ac00ac7308 */ /* 0x000fe20000000800 */
[----:B------:R-:W-:Y:S01]  /*18990*/  ISETP.GT.AND P1, PT, R10, 0x79, P1 ;  /* 0x000000790a00780c */ /* 0x000fe20000f24270 */
[--C-:B0-----:R-:W-:Y:S01]  /*189a0*/  FFMA.FTZ R57, R73, UR52, -R0.reuse ;  /* 0x0000003449397c23 */ /* 0x101fe20008010800 */
[----:B------:R-:W-:Y:S02]  /*189b0*/  ISETP.LT.OR P3, PT, R11, 0x79, P3 ;  /* 0x000000790b00780c */ /* 0x000fe40001f61670 */
[----:B------:R-:W-:Y:S01]  /*189c0*/  FMNMX.FTZ R8, R82, R53, !PT ;  /* 0x0000003552087209 */ /* 0x000fe20007810000 */
[----:B------:R-:W-:Y:S01]  /*189d0*/  FFMA.FTZ R53, R77, UR52, -R0 ;  /* 0x000000344d357c23 */ /* 0x000fe20008010800 */
[----:B------:R-:W-:Y:S01]  /*189e0*/  ISETP.LT.OR P1, PT, R11, 0x7a, P1 ;  /* 0x0000007a0b00780c */ /* 0x000fe20000f21670 */
[----:B------:R-:W-:Y:S01]  /*189f0*/  MUFU.EX2 R33, R33 ;  /* 0x0000002100217308 */ /* 0x000fe20000000800 */
[----:B------:R-:W-:-:S02]  /*18a00*/  FSEL R86, R86, -INF , !P3 ;  /* 0xff80000056567808 */ /* 0x000fc40005800000 */
[----:B------:R-:W-:Y:S02]  /*18a10*/  FMNMX.FTZ R11, R83, R8, !PT ;  /* 0x00000008530b7209 */ /* 0x000fe40007810000 */
[----:B------:R-:W-:Y:S02]  /*18a20*/  FSEL R87, R87, -INF , !P1 ;  /* 0xff80000057577808 */ /* 0x000fe40004800000 */
[----:B------:R-:W-:Y:S01]  /*18a30*/  FMNMX.FTZ R8, R86, R11, !PT ;  /* 0x0000000b56087209 */ /* 0x000fe20007810000 */
[----:B------:R-:W-:Y:S03]  /*18a40*/  MUFU.EX2 R174, R174 ;  /* 0x000000ae00ae7308 */ /* 0x000fe60000000800 */
[----:B------:R-:W-:-:S05]  /*18a50*/  FMNMX.FTZ R8, R87, R8, !PT ;  /* 0x0000000857087209 */ /* 0x000fca0007810000 */
[----:B------:R-:W0:Y:S01]  /*18a60*/  SHFL.BFLY PT, R11, R8, 0x2, 0x1f ;  /* 0x0c401f00080b7f89 */ /* 0x000e2200000e0000 */
        /* <DEDUP_REMOVED lines=165> */
.L_x_8444:
[----:B------:R-:W-:Y:S01]  /*194c0*/  LEA R14, R14, R18, 0x3 ;  /* 0x000000120e0e7211 */ /* 0x000fe200078e18ff */
[----:B------:R-:W-:Y:S01]  /*194d0*/  IMAD.U32 R27, RZ, RZ, UR38 ;  /* 0x00000026ff1b7e24 */ /* 0x000fe2000f8e00ff */
[----:B------:R-:W-:Y:S01]  /*194e0*/  ISETP.GT.AND P1, PT, R4, R198, PT ;  /* 0x000000c60400720c */ /* 0x000fe20003f24270 */
[----:B------:R-:W-:Y:S01]  /*194f0*/  FMUL.FTZ R88, R88, R8 ;  /* 0x0000000858587220 */ /* 0x000fe20000410000 */
[----:B------:R-:W-:Y:S01]  /*19500*/  F2FP.F16.F32.PACK_AB R182, R15, R182 ;  /* 0x000000b60fb6723e */ /* 0x000fe200000000ff */
[----:B------:R-:W-:Y:S01]  /*19510*/  VIADD R14, R14, 0x28860 ;  /* 0x000288600e0e7836 */ /* 0x000fe20000000000 */
[----:B------:R-:W-:Y:S01]  /*19520*/  F2FP.F16.F32.PACK_AB R171, R12, R171 ;  /* 0x000000ab0cab723e */ /* 0x000fe200000000ff */
[----:B------:R-:W-:Y:S01]  /*19530*/  FMUL.FTZ R89, R89, R8 ;  /* 0x0000000859597220 */ /* 0x000fe20000410000 */
        /* <DEDUP_REMOVED lines=94> */
[----:B------:R-:W-:Y:S01]  /*19b20*/  VIADD R4, R4, 0xffffffff ;  /* 0xffffffff04047836 */ /* 0x000fe20000000000 */
[----:B0-----:R-:W-:Y:S01]  /*19b30*/  MOV R14, R184 ;  /* 0x000000b8000e7202 */ /* 0x001fe20000000f00 */
[----:B------:R-:W-:-:S02]  /*19b40*/  IMAD.MOV.U32 R12, RZ, RZ, R0 ;  /* 0x000000ffff0c7224 */ /* 0x000fc400078e0000 */
[----:B------:R-:W-:Y:S02]  /*19b50*/  IMAD.MOV.U32 R13, RZ, RZ, R3 ;  /* 0x000000ffff0d7224 */ /* 0x000fe400078e0003 */
[----:B------:R-:W-:Y:S01]  /*19b60*/  IMAD.MOV.U32 R15, RZ, RZ, R187 ;  /* 0x000000ffff0f7224 */ /* 0x000fe200078e00bb */
[----:B------:R-:W-:Y:S06]  /*19b70*/  @P1 BRA `(.L_x_8445) ;  /* 0xffffffcc00481947 */ /* 0x000fec000383ffff */
.L_x_8425:
[----:B------:R-:W-:Y:S05]  /*19b80*/  WARPSYNC.ALL ;  /* 0x0000000000007948 */ /* 0x000fea0003800000 */
[----:B------:R-:W-:Y:S06]  /*19b90*/  BAR.ARV 0x8, 0x180 ;  /* 0x0206000000007b1d */ /* 0x000fec0000002000 */
[----:B------:R-:W-:Y:S05]  /*19ba0*/  @!P0 BRA `(.L_x_8446) ;  /* 0x0000000000048947 */ /* 0x000fea0003800000 */
[----:B------:R-:W-:Y:S01]  /*19bb0*/  BPT.TRAP 0x1 ;  /* 0x000000040000795c */ /* 0x000fe20000300000 */
.L_x_8446:
[----:B------:R-:W-:Y:S01]  /*19bc0*/  IMAD R11, R184, 0x8, R18 ;  /* 0x00000008b80b7824 */ /* 0x000fe200078e0212 */
[----:B------:R-:W-:-:S04]  /*19bd0*/  SHF.L.U32 R4, R187, 0x1f, RZ ;  /* 0x0000001fbb047819 */ /* 0x000fc800000006ff */
[----:B------:R0:W1:Y:S01]  /*19be0*/  SYNCS.PHASECHK.TRANS64.TRYWAIT P1, [R11+URZ+0x28850], R4 ;  /* 0x028850040b0075a7 */ /* 0x000062000802017f */
[----:B------:R-:W-:Y:S05]  /*19bf0*/  @!P0 BRA `(.L_x_8447) ;  /* 0x0000000000048947 */ /* 0x000fea0003800000 */
[----:B------:R-:W-:Y:S01]  /*19c00*/  BPT.TRAP 0x1 ;  /* 0x000000040000795c */ /* 0x000fe20000300000 */
.L_x_8447:
[----:B------:R-:W-:-:S05]  /*19c10*/  VIADD R18, R18, 0x400 ;  /* 0x0000040012127836 */ /* 0x000fca0000000000 */
[----:B------:R-:W-:-:S04]  /*19c20*/  SHF.R.U32.HI R18, RZ, 0x4, R18 ;  /* 0x00000004ff127819 */ /* 0x000fc80000011612 */
[----:B------:R-:W-:-:S04]  /*19c30*/  LOP3.LUT R18, R18, 0x3fff, RZ, 0xc0, !PT ;  /* 0x00003fff12127812 */ /* 0x000fc800078ec0ff */
[----:B------:R-:W-:Y:S01]  /*19c40*/  LOP3.LUT R9, R18, 0x4000000, RZ, 0xfc, !PT ;  /* 0x0400000012097812 */ /* 0x000fe200078efcff */
[----:B-1----:R-:W-:Y:S06]  /*19c50*/  @P1 BRA `(.L_x_8448) ;  /* 0x0000000000081947 */ /* 0x002fec0003800000 */
[----:B------:R-:W1:Y:S02]  /*19c60*/  SYNCS.PHASECHK.TRANS64.TRYWAIT P1, [R11+URZ+0x28850], R4 ;  /* 0x028850040b0075a7 */ /* 0x000e64000802017f */
[----:B-1----:R-:W-:Y:S05]  /*19c70*/  @!P1 BRA `(.L_x_8449) ;  /* 0x000000c000909947 */ /* 0x002fea0003800000 */
.L_x_8448:
[----:B------:R-:W-:Y:S01]  /*19c80*/  IMAD R8, R184, 0x800, R9 ;  /* 0x00000800b8087824 */ /* 0x000fe200078e0209 */
[----:B------:R-:W-:Y:S05]  /*19c90*/  WARPSYNC.ALL ;  /* 0x0000000000007948 */ /* 0x000fea0003800000 */
[----:B------:R-:W-:Y:S01]  /*19ca0*/  IMAD.MOV.U32 R9, RZ, RZ, 0x40000040 ;  /* 0x40000040ff097424 */ /* 0x000fe200078e00ff */
[C---:B------:R-:W-:Y:S01]  /*19cb0*/  R2UR UR6, R8.reuse ;  /* 0x00000000080672ca */ /* 0x040fe200000e0000 */
[----:B------:R-:W-:Y:S01]  /*19cc0*/  WARPGROUP.ARRIVE ;  /* 0x00000000000079c5 */ /* 0x000fe20000000000 */
[----:B------:R-:W-:Y:S01]  /*19cd0*/  VIADD R12, R8, 0x80 ;  /* 0x00000080080c7836 */ /* 0x000fe20000000000 */
[----:B------:R-:W2:Y:S01]  /*19ce0*/  SHFL.BFLY PT, R7, R6, 0x2, 0x1f ;  /* 0x0c401f0006077f89 */ /* 0x000ea200000e0000 */
[----:B------:R-:W-:Y:S01]  /*19cf0*/  R2UR UR7, R9 ;  /* 0x00000000090772ca */ /* 0x000fe200000e0000 */
[----:B------:R-:W-:Y:S01]  /*19d00*/  IMAD.MOV.U32 R13, RZ, RZ, 0x40000040 ;  /* 0x40000040ff0d7424 */ /* 0x000fe200078e00ff */
[----:B------:R-:W-:Y:S01]  /*19d10*/  MOV R20, 0xff800000 ;  /* 0xff80000000147802 */ /* 0x000fe20000000f00 */
[----:B------:R-:W-:Y:S01]  /*19d20*/  IMAD.MOV.U32 R9, RZ, RZ, 0x40000040 ;  /* 0x40000040ff097424 */ /* 0x000fe200078e00ff */
[----:B01----:R-:W0:Y:S01]  /*19d30*/  SHFL.BFLY PT, R4, R5, 0x2, 0x1f ;  /* 0x0c401f0005047f89 */ /* 0x003e2200000e0000 */
[----:B------:R-:W-:-:S08]  /*19d40*/  IMAD.MOV.U32 R21, RZ, RZ, -0x800000 ;  /* 0xff800000ff157424 */ /* 0x000fd000078e00ff */
[----:B------:R-:W-:Y:S01]  /*19d50*/  HGMMA.64x128x16.F32 R88, R180, gdesc[UR4].tnspB, R88, gsb0 ;  /* 0x41e00004b4587df0 */ /* 0x000fe20008000858 */
[----:B------:R-:W-:Y:S02]  /*19d60*/  R2UR UR6, R12 ;  /* 0x000000000c0672ca */ /* 0x000fe400000e0000 */
[----:B------:R-:W-:Y:S01]  /*19d70*/  R2UR UR7, R13 ;  /* 0x000000000d0772ca */ /* 0x000fe200000e0000 */
[----:B------:R-:W-:Y:S01]  /*19d80*/  IMAD.MOV.U32 R13, RZ, RZ, 0x40000040 ;  /* 0x40000040ff0d7424 */ /* 0x000fe200078e00ff */
[----:B------:R-:W-:Y:S01]  /*19d90*/  IADD3 R12, R8, 0x100, RZ ;  /* 0x00000100080c7810 */ /* 0x000fe20007ffe0ff */
[----:B--2---:R-:W-:Y:S01]  /*19da0*/  FADD.FTZ R7, R7, R6 ;  /* 0x0000000607077221 */ /* 0x004fe20000010000 */
[----:B------:R-:W-:Y:S01]  /*19db0*/  IMAD.U32 R6, RZ, RZ, UR52 ;  /* 0x00000034ff067e24 */ /* 0x000fe2000f8e00ff */
        /* <DEDUP_REMOVED lines=37> */
[----:B------:R-:W-:Y:S01]  /*1a010*/  R2UR UR6, R8 ;  /* 0x00000000080672ca */ /* 0x000fe200000e0000 */
[----:B0-----:R-:W-:Y:S01]  /*1a020*/  FADD.FTZ R8, R4, R5 ;  /* 0x0000000504087221 */ /* 0x001fe20000010000 */
[----:B------:R-:W-:Y:S01]  /*1a030*/  R2UR UR7, R9 ;  /* 0x00000000090772ca */ /* 0x000fe200000e0000 */
[----:B------:R-:W0:Y:S04]  /*1a040*/  SHFL.BFLY PT, R4, R7, 0x1, 0x1f ;  /* 0x0c201f0007047f89 */ /* 0x000e2800000e0000 */
[----:B------:R-:W1:Y:S01]  /*1a050*/  SHFL.BFLY PT, R9, R8, 0x1, 0x1f ;  /* 0x0c201f0008097f89 */ /* 0x000e6200000e0000 */
[----:B0-----:R-:W-:Y:S01]  /*1a060*/  FADD.FTZ R12, R7, R4 ;  /* 0x00000004070c7221 */ /* 0x001fe20000010000 */
[----:B------:R-:W-:Y:S01]  /*1a070*/  CS2R R4, SRZ ;  /* 0x0000000000047805 */ /* 0x000fe2000001ff00 */
[----:B-1----:R-:W-:-:S03]  /*1a080*/  FADD.FTZ R13, R8, R9 ;  /* 0x00000009080d7221 */ /* 0x002fc60000010000 */
[----:B------:R-:W-:Y:S01]  /*1a090*/  FSETP.NE.FTZ.AND P1, PT, R12, RZ, PT ;  /* 0x000000ff0c00720b */ /* 0x000fe20003f35000 */
[----:B------:R-:W-:Y:S01]  /*1a0a0*/  IMAD.U32 R8, RZ, RZ, UR52 ;  /* 0x00000034ff087e24 */ /* 0x000fe2000f8e00ff */
[----:B------:R-:W-:-:S11]  /*1a0b0*/  FSETP.NE.FTZ.AND P2, PT, R13, RZ, PT ;  /* 0x000000ff0d00720b */ /* 0x000fd60003f55000 */
[----:B------:R-:W0:Y:S01]  /*1a0c0*/  @P1 MUFU.LG2 R9, R12 ;  /* 0x0000000c00091308 */ /* 0x000e220000000c00 */
[----:B------:R-:W-:Y:S01]  /*1a0d0*/  @P1 FMUL.FTZ R6, R6, 0.69314718246459960938 ;  /* 0x3f31721806061820 */ /* 0x000fe20000410000 */
        /* <DEDUP_REMOVED lines=10> */
[----:B------:R-:W-:Y:S03]  /*1a180*/  HGMMA.64x128x16.F32 R88, R152, gdesc[UR4].tnspB, R88, gsb0 ;  /* 0x41e0000498587df0 */ /* 0x000fe60008000858 */
[----:B------:R-:W-:Y:S02]  /*1a190*/  WARPGROUP.DEPBAR.LE gsb0, 0x0 ;  /* 0x00008000000079c5 */ /* 0x000fe40000010000 */
[----:B--23--:R-:W-:Y:S05]  /*1a1a0*/  @!P0 BRA `(.L_x_8450) ;  /* 0x0000000000048947 */ /* 0x00cfea0003800000 */
[----:B------:R-:W-:Y:S01]  /*1a1b0*/  BPT.TRAP 0x1 ;  /* 0x000000040000795c */ /* 0x000fe20000300000 */
.L_x_8450:
[----:B------:R-:W-:Y:S02]  /*1a1c0*/  VIADD R0, R11, 0x28860 ;  /* 0x000288600b007836 */ /* 0x000fe40000000000 */
[-C--:B------:R-:W-:Y:S01]  /*1a1d0*/  FMUL.FTZ R88, R88, R4.reuse ;  /* 0x0000000458587220 */ /* 0x080fe20000410000 */
[----:B------:R-:W-:Y:S02]  /*1a1e0*/  IMAD.U32 R7, RZ, RZ, UR38 ;  /* 0x00000026ff077e24 */ /* 0x000fe4000f8e00ff */
        /* <DEDUP_REMOVED lines=16> */
[----:B-1----:R-:W-:Y:S01]  /*1a2f0*/  SEL R0, RZ, 0x1, P1 ;  /* 0x00000001ff007807 */ /* 0x002fe20000800000 */
        /* <DEDUP_REMOVED lines=52> */
[----:B------:R-:W-:Y:S01]  /*1a640*/  LOP3.LUT R187, R187, R0, RZ, 0x3c, !PT ;  /* 0x00000000bbbb7212 */ /* 0x000fe200078e3cff */
[----:B------:R-:W-:Y:S01]  /*1a650*/  UIADD3 UR37, UR37, 0x1, URZ ;  /* 0x0000000125257890 */ /* 0x000fe2000fffe03f */
[----:B------:R-:W-:-:S11]  /*1a660*/  SEL R184, R184, RZ, P1 ;  /* 0x000000ffb8b87207 */ /* 0x000fd60000800000 */
.L_x_8316:
[----:B------:R-:W-:Y:S05]  /*1a670*/  WARPSYNC.ALL ;  /* 0x0000000000007948 */ /* 0x000fea0003800000 */
[----:B------:R-:W0:Y:S08]  /*1a680*/  S2UR UR38, SR_CgaCtaId ;  /* 0x00000000002679c3 */ /* 0x000e300000008800 */
[----:B------:R-:W-:Y:S06]  /*1a690*/  BAR.SYNC.DEFER_BLOCKING 0x5, 0x180 ;  /* 0x0146000000007b1d */ /* 0x000fec0000010000 */
[----:B------:R-:W-:Y:S01]  /*1a6a0*/  UMOV UR4, 0x400 ;  /* 0x0000040000047882 */ /* 0x000fe20000000000 */
[----:B------:R-:W-:Y:S01]  /*1a6b0*/  BSSY B0, `(.L_x_8451) ;  /* 0x00001fc000007945 */ /* 0x000fe20003800000 */
[----:B0-----:R-:W-:-:S06]  /*1a6c0*/  ULEA UR4, UR38, UR4, 0x18 ;  /* 0x0000000426047291 */ /* 0x001fcc000f8ec03f */
[----:B------:R-:W-:-:S05]  /*1a6d0*/  IMAD.U32 R18, RZ, RZ, UR4 ;  /* 0x00000004ff127e24 */ /* 0x000fca000f8e00ff */
[----:B------:R0:W3:Y:S01]  /*1a6e0*/  LDS.128 R40, [R18+0x288d0] ;  /* 0x0288d00012287984 */ /* 0x0000e20000000c00 */
[----:B------:R-:W-:Y:S06]  /*1a6f0*/  BAR.ARV 0x4, 0x180 ;  /* 0x0106000000007b1d */ /* 0x000fec0000002000 */
[----:B------:R-:W-:Y:S05]  /*1a700*/  @P0 BRA `(.L_x_8452) ;  /* 0x0000001400080947 */ /* 0x000fea0003800000 */
[----:B------:R-:W4:Y:S01]  /*1a710*/  S2R R5, SR_SWINHI ;  /* 0x0000000000057919 */ /* 0x000f220000002f00 */
[----:B------:R-:W-:Y:S05]  /*1a720*/  WARPSYNC.ALL ;  /* 0x0000000000007948 */ /* 0x000fea0003800000 */
[----:B------:R-:W-:Y:S01]  /*1a730*/  BAR.SYNC.DEFER_BLOCKING 0x1, 0x100 ;  /* 0x0044000000007b1d */ /* 0x000fe20000010000 */
[----:B------:R-:W-:Y:S01]  /*1a740*/  F2FP.F16.F32.PACK_AB R6, R93, R6 ;  /* 0x000000065d06723e */ /* 0x000fe200000000ff */
[----:B------:R-:W-:Y:S01]  /*1a750*/  IMAD.MOV.U32 R48, RZ, RZ, RZ ;  /* 0x000000ffff307224 */ /* 0x000fe200078e00ff */
        /* <DEDUP_REMOVED lines=8> */
[----:B------:R-:W-:Y:S02]  /*1a7e0*/  MOV R36, R18 ;  /* 0x0000001200247202 */ /* 0x000fe40000000f00 */
[----:B----4-:R-:W-:-:S03]  /*1a7f0*/  MOV R37, R5 ;  /* 0x0000000500257202 */ /* 0x010fc60000000f00 */
[----:B------:R-:W-:-:S03]  /*1a800*/  IMAD.WIDE R4, R220, 0x2, R36 ;  /* 0x00000002dc047825 */ /* 0x000fc600078e0224 */
[C---:B------:R-:W-:Y:S02]  /*1a810*/  IADD3 R39, P5, R4.reuse, 0x20, RZ ;  /* 0x0000002004277810 */ /* 0x040fe40007fbe0ff */
[C---:B------:R-:W-:Y:S02]  /*1a820*/  IADD3 R45, P0, R4.reuse, 0x40, RZ ;  /* 0x00000040042d7810 */ /* 0x040fe40007f1e0ff */
[----:B------:R-:W-:Y:S01]  /*1a830*/  LOP3.LUT R0, R39, 0x380, RZ, 0xc0, !PT ;  /* 0x0000038027007812 */ /* 0x000fe200078ec0ff */
[----:B------:R-:W-:Y:S01]  /*1a840*/  IMAD.X R9, RZ, RZ, R5, P5 ;  /* 0x000000ffff097224 */ /* 0x000fe200028e0605 */
[----:B------:R-:W-:Y:S02]  /*1a850*/  LOP3.LUT R29, R4, 0x380, RZ, 0xc0, !PT ;  /* 0x00000380041d7812 */ /* 0x000fe400078ec0ff */
[----:B------:R-:W-:Y:S02]  /*1a860*/  IADD3.X R11, RZ, R5, RZ, P0, !PT ;  /* 0x00000005ff0b7210 */ /* 0x000fe400007fe4ff */
[----:B------:R-:W-:-:S02]  /*1a870*/  ISETP.NE.U32.AND P0, PT, RZ, UR4, PT ;  /* 0x00000004ff007c0c */ /* 0x000fc4000bf05070 */
[----:B------:R-:W-:Y:S02]  /*1a880*/  IADD3 R49, P2, R4, 0x4000, RZ ;  /* 0x0000400004317810 */ /* 0x000fe40007f5e0ff */
[----:B------:R-:W-:Y:S02]  /*1a890*/  SHF.R.U64 R0, R0, 0x3, RZ ;  /* 0x0000000300007819 */ /* 0x000fe400000012ff */
[C---:B-1----:R-:W-:Y:S01]  /*1a8a0*/  IADD3 R47, P1, R4.reuse, 0x60, RZ ;  /* 0x00000060042f7810 */ /* 0x042fe20007f3e0ff */
[--C-:B------:R-:W-:Y:S01]  /*1a8b0*/  IMAD.X R15, RZ, RZ, R5.reuse, P2 ;  /* 0x000000ffff0f7224 */ /* 0x100fe200010e0605 */
[----:B------:R-:W-:Y:S02]  /*1a8c0*/  SHF.R.U64 R29, R29, 0x3, RZ ;  /* 0x000000031d1d7819 */ /* 0x000fe400000012ff */
[C---:B------:R-:W-:Y:S01]  /*1a8d0*/  IADD3 R51, P3, R4.reuse, 0x4020, RZ ;  /* 0x0000402004337810 */ /* 0x040fe20007f7e0ff */
[----:B--2---:R-:W-:Y:S01]  /*1a8e0*/  IMAD.X R13, RZ, RZ, R5, P1 ;  /* 0x000000ffff0d7224 */ /* 0x004fe200008e0605 */
[----:B------:R-:W-:-:S02]  /*1a8f0*/  IADD3 R53, P4, R4, 0x4040, RZ ;  /* 0x0000404004357810 */ /* 0x000fc40007f9e0ff */
[----:B------:R-:W-:Y:S01]  /*1a900*/  LOP3.LUT R10, R45, 0x380, RZ, 0xc0, !PT ;  /* 0x000003802d0a7812 */ /* 0x000fe200078ec0ff */
[--C-:B------:R-:W-:Y:S01]  /*1a910*/  IMAD.X R25, RZ, RZ, R5.reuse, P3 ;  /* 0x000000ffff197224 */ /* 0x100fe200018e0605 */
[----:B------:R-:W-:Y:S01]  /*1a920*/  IADD3 R55, P5, R4, 0x4060, RZ ;  /* 0x0000406004377810 */ /* 0x000fe20007fbe0ff */
[--C-:B------:R-:W-:Y:S01]  /*1a930*/  IMAD.X R27, RZ, RZ, R5.reuse, P4 ;  /* 0x000000ffff1b7224 */ /* 0x100fe200020e0605 */
[----:B------:R-:W-:Y:S01]  /*1a940*/  ISETP.NE.AND.EX P0, PT, RZ, UR5, PT, P0 ;  /* 0x00000005ff007c0c */ /* 0x000fe2000bf05300 */
[----:B------:R-:W-:Y:S01]  /*1a950*/  ULDC.64 UR4, c[0x0][0xc08] ;  /* 0x0003020000047ab9 */ /* 0x000fe20000000a00 */
[----:B------:R-:W-:Y:S02]  /*1a960*/  LOP3.LUT R8, R0, R39, RZ, 0x3c, !PT ;  /* 0x0000002700087212 */ /* 0x000fe400078e3cff */
[----:B------:R-:W-:Y:S02]  /*1a970*/  LOP3.LUT R12, R47, 0x380, RZ, 0xc0, !PT ;  /* 0x000003802f0c7812 */ /* 0x000fe400078ec0ff */
[----:B------:R-:W-:Y:S01]  /*1a980*/  LOP3.LUT R4, R29, R4, RZ, 0x3c, !PT ;  /* 0x000000041d047212 */ /* 0x000fe200078e3cff */
[----:B------:R-:W-:Y:S01]  /*1a990*/  IMAD.X R29, RZ, RZ, R5, P5 ;  /* 0x000000ffff1d7224 */ /* 0x000fe200028e0605 */
[----:B------:R-:W-:-:S02]  /*1a9a0*/  LOP3.LUT R0, R49, 0x380, RZ, 0xc0, !PT ;  /* 0x0000038031007812 */ /* 0x000fc400078ec0ff */
[----:B------:R-:W-:Y:S02]  /*1a9b0*/  SHF.R.U64 R10, R10, 0x3, RZ ;  /* 0x000000030a0a7819 */ /* 0x000fe400000012ff */
[----:B-----5:R-:W-:Y:S02]  /*1a9c0*/  LOP3.LUT R24, R51, 0x380, RZ, 0xc0, !PT ;  /* 0x0000038033187812 */ /* 0x020fe400078ec0ff */
[----:B------:R-:W-:Y:S02]  /*1a9d0*/  LOP3.LUT R26, R53, 0x380, RZ, 0xc0, !PT ;  /* 0x00000380351a7812 */ /* 0x000fe400078ec0ff */
[----:B------:R-:W-:Y:S02]  /*1a9e0*/  ISETP.NE.U32.AND P2, PT, RZ, UR4, PT ;  /* 0x00000004ff007c0c */ /* 0x000fe4000bf45070 */
[----:B------:R-:W-:Y:S02]  /*1a9f0*/  LOP3.LUT R28, R55, 0x380, RZ, 0xc0, !PT ;  /* 0x00000380371c7812 */ /* 0x000fe400078ec0ff */
[----:B------:R-:W-:-:S02]  /*1aa00*/  SHF.R.U64 R12, R12, 0x3, RZ ;  /* 0x000000030c0c7819 */ /* 0x000fc400000012ff */
[----:B------:R-:W-:Y:S02]  /*1aa10*/  SHF.R.U64 R0, R0, 0x3, RZ ;  /* 0x0000000300007819 */ /* 0x000fe400000012ff */
[----:B------:R-:W-:Y:S02]  /*1aa20*/  MOV R38, R4 ;  /* 0x0000000400267202 */ /* 0x000fe40000000f00 */
[----:B------:R-:W-:Y:S02]  /*1aa30*/  LOP3.LUT R10, R10, R45, RZ, 0x3c, !PT ;  /* 0x0000002d0a0a7212 */ /* 0x000fe400078e3cff */
[----:B------:R-:W-:Y:S02]  /*1aa40*/  SHF.R.U64 R24, R24, 0x3, RZ ;  /* 0x0000000318187819 */ /* 0x000fe400000012ff */
[----:B------:R-:W-:Y:S02]  /*1aa50*/  SHF.R.U64 R26, R26, 0x3, RZ ;  /* 0x000000031a1a7819 */ /* 0x000fe400000012ff */
[----:B------:R-:W-:-:S02]  /*1aa60*/  F2FP.F16.F32.PACK_AB R4, R3, R88 ;  /* 0x000000580304723e */ /* 0x000fc400000000ff */
[----:B------:R-:W-:Y:S02]  /*1aa70*/  F2FP.F16.F32.PACK_AB R5, R91, R90 ;  /* 0x0000005a5b05723e */ /* 0x000fe400000000ff */
[----:B------:R-:W-:Y:S02]  /*1aa80*/  ISETP.NE.AND.EX P2, PT, RZ, UR5, PT, P2 ;  /* 0x00000005ff007c0c */ /* 0x000fe4000bf45320 */
[----:B------:R-:W-:Y:S01]  /*1aa90*/  SHF.R.U64 R28, R28, 0x3, RZ ;  /* 0x000000031c1c7819 */ /* 0x000fe200000012ff */
[----:B------:R1:W-:Y:S01]  /*1aaa0*/  STSM.16.M88.4 [R38], R4 ;  /* 0x0000000426007844 */ /* 0x0003e20000000200 */
[----:B------:R-:W-:Y:S02]  /*1aab0*/  LOP3.LUT R12, R12, R47, RZ, 0x3c, !PT ;  /* 0x0000002f0c0c7212 */ /* 0x000fe400078e3cff */
[----:B------:R-:W-:Y:S02]  /*1aac0*/  LOP3.LUT R14, R0, R49, RZ, 0x3c, !PT ;  /* 0x00000031000e7212 */ /* 0x000fe400078e3cff */
[----:B------:R-:W-:-:S02]  /*1aad0*/  LOP3.LUT R24, R24, R51, RZ, 0x3c, !PT ;  /* 0x0000003318187212 */ /* 0x000fc400078e3cff */
[----:B------:R-:W-:Y:S02]  /*1aae0*/  LOP3.LUT R26, R26, R53, RZ, 0x3c, !PT ;  /* 0x000000351a1a7212 */ /* 0x000fe400078e3cff */
[----:B------:R-:W-:Y:S02]  /*1aaf0*/  MOV R47, R8 ;  /* 0x00000008002f7202 */ /* 0x000fe40000000f00 */
[----:B------:R-:W-:Y:S02]  /*1ab00*/  MOV R46, R10 ;  /* 0x0000000a002e7202 */ /* 0x000fe40000000f00 */
[----:B------:R-:W-:Y:S02]  /*1ab10*/  LOP3.LUT R28, R28, R55, RZ, 0x3c, !PT ;  /* 0x000000371c1c7212 */ /* 0x000fe400078e3cff */
[----:B------:R-:W-:Y:S01]  /*1ab20*/  F2FP.F16.F32.PACK_AB R8, R97, R96 ;  /* 0x000000606108723e */ /* 0x000fe200000000ff */
[----:B-1----:R-:W1:Y:S01]  /*1ab30*/  LDC.64 R38, c[0x0][0xc00] ;  /* 0x00030000ff267b82 */ /* 0x002e620000000a00 */
[----:B------:R-:W-:-:S02]  /*1ab40*/  F2FP.F16.F32.PACK_AB R9, R99, R98 ;  /* 0x000000626309723e */ /* 0x000fc400000000ff */
[----:B------:R-:W-:Y:S02]  /*1ab50*/  F2FP.F16.F32.PACK_AB R10, R101, R100 ;  /* 0x00000064650a723e */ /* 0x000fe400000000ff */
[----:B------:R-:W-:Y:S02]  /*1ab60*/  F2FP.F16.F32.PACK_AB R11, R103, R102 ;  /* 0x00000066670b723e */ /* 0x000fe400000000ff */
[----:B------:R-:W-:Y:S01]  /*1ab70*/  F2FP.F16.F32.PACK_AB R4, R105, R104 ;  /* 0x000000686904723e */ /* 0x000fe200000000ff */
[----:B------:R-:W-:Y:S01]  /*1ab80*/  ULDC UR4, c[0x0][0xa88] ;  /* 0x0002a20000047ab9 */ /* 0x000fe20000000800 */
[----:B------:R-:W-:Y:S01]  /*1ab90*/  F2FP.F16.F32.PACK_AB R5, R107, R106 ;  /* 0x0000006a6b05723e */ /* 0x000fe200000000ff */
[----:B------:R2:W-:Y:S01]  /*1aba0*/  STSM.16.M88.4 [R47], R8 ;  /* 0x000000082f007844 */ /* 0x0005e20000000200 */
[----:B------:R-:W-:Y:S01]  /*1abb0*/  F2FP.F16.F32.PACK_AB R6, R109, R108 ;  /* 0x0000006c6d06723e */ /* 0x000fe200000000ff */
[----:B------:R-:W4:Y:S01]  /*1abc0*/  LDC R55, c[0x0][0xbe8] ;  /* 0x0002fa00ff377b82 */ /* 0x000f220000000800 */
[----:B------:R-:W-:-:S02]  /*1abd0*/  F2FP.F16.F32.PACK_AB R7, R111, R110 ;  /* 0x0000006e6f07723e */ /* 0x000fc400000000ff */
[----:B------:R-:W-:Y:S02]  /*1abe0*/  MOV R45, R12 ;  /* 0x0000000c002d7202 */ /* 0x000fe40000000f00 */
[----:B------:R-:W-:Y:S01]  /*1abf0*/  MOV R44, R14 ;  /* 0x0000000e002c7202 */ /* 0x000fe20000000f00 */
[----:B------:R0:W-:Y:S01]  /*1ac00*/  STSM.16.M88.4 [R46], R4 ;  /* 0x000000042e007844 */ /* 0x0001e20000000200 */
[----:B---3--:R-:W-:Y:S02]  /*1ac10*/  MOV R40, R24 ;  /* 0x0000001800287202 */ /* 0x008fe40000000f00 */
[----:B------:R-:W-:Y:S02]  /*1ac20*/  MOV R3, R26 ;  /* 0x0000001a00037202 */ /* 0x000fe40000000f00 */
[----:B------:R-:W-:Y:S01]  /*1ac30*/  F2FP.F16.F32.PACK_AB R12, R113, R112 ;  /* 0x00000070710c723e */ /* 0x000fe200000000ff */
[----:B-1----:R-:W-:Y:S01]  /*1ac40*/  IMAD.WIDE R38, R209, 0x4, R38 ;  /* 0x00000004d1267825 */ /* 0x002fe200078e0226 */
[----:B------:R-:W-:Y:S01]  /*1ac50*/  F2FP.F16.F32.PACK_AB R13, R115, R114 ;  /* 0x00000072730d723e */ /* 0x000fe200000000ff */
[----:B--2---:R-:W1:Y:S01]  /*1ac60*/  @P2 LDC.64 R8, c[0x0][0xc08] ;  /* 0x00030200ff082b82 */ /* 0x004e620000000a00 */
[----:B------:R-:W-:-:S02]  /*1ac70*/  F2FP.F16.F32.PACK_AB R14, R117, R116 ;  /* 0x00000074750e723e */ /* 0x000fc400000000ff */
[----:B------:R-:W-:Y:S02]  /*1ac80*/  F2FP.F16.F32.PACK_AB R15, R119, R118 ;  /* 0x00000076770f723e */ /* 0x000fe400000000ff */
[----:B------:R-:W-:Y:S02]  /*1ac90*/  MOV R0, R28 ;  /* 0x0000001c00007202 */ /* 0x000fe40000000f00 */
[----:B------:R-:W-:Y:S01]  /*1aca0*/  F2FP.F16.F32.PACK_AB R24, R121, R120 ;  /* 0x000000787918723e */ /* 0x000fe200000000ff */
[----:B------:R-:W-:Y:S01]  /*1acb0*/  STSM.16.M88.4 [R45], R12 ;  /* 0x0000000c2d007844 */ /* 0x000fe20000000200 */
[----:B------:R-:W-:Y:S02]  /*1acc0*/  F2FP.F16.F32.PACK_AB R25, R123, R122 ;  /* 0x0000007a7b19723e */ /* 0x000fe400000000ff */
[----:B------:R-:W-:Y:S02]  /*1acd0*/  F2FP.F16.F32.PACK_AB R26, R125, R124 ;  /* 0x0000007c7d1a723e */ /* 0x000fe400000000ff */
[----:B------:R-:W-:-:S02]  /*1ace0*/  F2FP.F16.F32.PACK_AB R27, R127, R126 ;  /* 0x0000007e7f1b723e */ /* 0x000fc400000000ff */
[----:B------:R-:W-:Y:S02]  /*1acf0*/  F2FP.F16.F32.PACK_AB R28, R129, R128 ;  /* 0x00000080811c723e */ /* 0x000fe400000000ff */
[----:B------:R-:W-:Y:S01]  /*1ad00*/  F2FP.F16.F32.PACK_AB R29, R131, R130 ;  /* 0x00000082831d723e */ /* 0x000fe200000000ff */
[----:B------:R-:W-:Y:S01]  /*1ad10*/  STSM.16.M88.4 [R44], R24 ;  /* 0x000000182c007844 */ /* 0x000fe20000000200 */
[----:B0-----:R-:W-:Y:S02]  /*1ad20*/  F2FP.F16.F32.PACK_AB R4, R145, R144 ;  /* 0x000000909104723e */ /* 0x001fe400000000ff */
[----:B------:R-:W-:Y:S01]  /*1ad30*/  F2FP.F16.F32.PACK_AB R5, R147, R146 ;  /* 0x000000929305723e */ /* 0x000fe200000000ff */
[----:B------:R-:W-:Y:S01]  /*1ad40*/  STSM.16.M88.4 [R40], R28 ;  /* 0x0000001c28007844 */ /* 0x000fe20000000200 */
[----:B------:R-:W-:Y:S02]  /*1ad50*/  F2FP.F16.F32.PACK_AB R6, R149, R148 ;  /* 0x000000949506723e */ /* 0x000fe400000000ff */
[----:B------:R-:W-:Y:S01]  /*1ad60*/  F2FP.F16.F32.PACK_AB R7, R151, R150 ;  /* 0x000000969707723e */ /* 0x000fe200000000ff */
[----:B------:R-:W-:Y:S04]  /*1ad70*/  STSM.16.M88.4 [R3], R32 ;  /* 0x0000002003007844 */ /* 0x000fe80000000200 */
[----:B------:R0:W-:Y:S01]  /*1ad80*/  STSM.16.M88.4 [R0], R4 ;  /* 0x0000000400007844 */ /* 0x0001e20000000200 */
[----:B------:R-:W-:Y:S01]  /*1ad90*/  BAR.SYNC.DEFER_BLOCKING 0x1, 0x100 ;  /* 0x0044000000007b1d */ /* 0x000fe20000010000 */
[----:B0-----:R-:W-:Y:S01]  /*1ada0*/  MOV R0, UR4 ;  /* 0x0000000400007c02 */ /* 0x001fe20008000f00 */
[----:B-1----:R-:W-:-:S04]  /*1adb0*/  @P2 IMAD.WIDE R4, R209, 0x4, R8 ;  /* 0x00000004d1042825 */ /* 0x002fc800078e0208 */
[----:B------:R0:W5:Y:S01]  /*1adc0*/  @P0 LDG.E R48, desc[UR54][R38.64] ;  /* 0x0000003626300981 */ /* 0x000162000c1e1900 */
[----:B----4-:R-:W-:Y:S01]  /*1add0*/  ISETP.NE.AND P1, PT, R55, 0x1, PT ;  /* 0x000000013700780c */ /* 0x010fe20003f25270 */
[----:B------:R-:W-:Y:S02]  /*1ade0*/  IMAD.IADD R13, R195, 0x1, R193 ;  /* 0x00000001c30d7824 */ /* 0x000fe400078e02c1 */
[----:B------:R0:W5:Y:S10]  /*1adf0*/  @P2 LDG.E R0, desc[UR54][R4.64] ;  /* 0x0000003604002981 */ /* 0x000174000c1e1900 */
[----:B------:R-:W1:Y:S08]  /*1ae00*/  @P1 LDC R10, c[0x0][0xbec] ;  /* 0x0002fb00ff0a1b82 */ /* 0x000e700000000800 */
[----:B------:R-:W2:Y:S01]  /*1ae10*/  @P1 LDC R11, c[0x0][0xbf0] ;  /* 0x0002fc00ff0b1b82 */ /* 0x000ea20000000800 */
[----:B0-----:R-:W-:Y:S05]  /*1ae20*/  @P2 BRA `(.L_x_8453) ;  /* 0x0000000000102947 */ /* 0x001fea0003800000 */
[----:B------:R-:W-:Y:S05]  /*1ae30*/  @!P0 BRA `(.L_x_8453) ;  /* 0x00000000000c8947 */ /* 0x000fea0003800000 */
[----:B------:R-:W3:Y:S04]  /*1ae40*/  LDG.E R3, desc[UR54][R38.64] ;  /* 0x0000003626037981 */ /* 0x000ee8000c1e1900 */
[----:B-----5:R-:W3:Y:S02]  /*1ae50*/  LDG.E R0, desc[UR54][R38.64+0x4] ;  /* 0x0000043626007981 */ /* 0x020ee4000c1e1900 */
[----:B---3--:R-:W-:-:S07]  /*1ae60*/  IMAD.IADD R0, R0, 0x1, -R3 ;  /* 0x0000000100007824 */ /* 0x008fce00078e0a03 */
.L_x_8453:
[----:B------:R-:W-:Y:S01]  /*1ae70*/  SHF.R.S32.HI R54, RZ, 0x1f, R208 ;  /* 0x0000001fff367819 */ /* 0x000fe200000114d0 */
[----:B-1----:R-:W-:Y:S01]  /*1ae80*/  @P1 IMAD.HI.U32 R4, R13, R10, RZ ;  /* 0x0000000a0d041227 */ /* 0x002fe200078e00ff */
[----:B------:R-:W-:Y:S01]  /*1ae90*/  ULDC.64 UR4, c[0x0][0xb90] ;  /* 0x0002e40000047ab9 */ /* 0x000fe20000000a00 */
[----:B-----5:R-:W-:Y:S02]  /*1aea0*/  SHF.R.S32.HI R49, RZ, 0x1f, R48 ;  /* 0x0000001fff317819 */ /* 0x020fe40000011430 */
[----:B------:R-:W-:Y:S01]  /*1aeb0*/  IMAD R7, R54, UR4, RZ ;  /* 0x0000000436077c24 */ /* 0x000fe2000f8e02ff */
[----:B------:R-:W-:Y:S01]  /*1aec0*/  SHF.R.S32.HI R6, RZ, 0x1f, R209 ;  /* 0x0000001fff067819 */ /* 0x000fe200000114d1 */
[----:B------:R-:W-:Y:S01]  /*1aed0*/  IMAD.MOV.U32 R3, RZ, RZ, R13 ;  /* 0x000000ffff037224 */ /* 0x000fe200078e000d */
[----:B--2---:R-:W-:Y:S01]  /*1aee0*/  @P1 SHF.R.U32.HI R3, RZ, R11, R4 ;  /* 0x0000000bff031219 */ /* 0x004fe20000011604 */
[----:B------:R-:W-:Y:S01]  /*1aef0*/  IMAD.WIDE.U32 R4, R208, UR4, R48 ;  /* 0x00000004d0047c25 */ /* 0x000fe2000f8e0030 */
[----:B------:R-:W-:-:S02]  /*1af00*/  SEL R40, R6, RZ, !P0 ;  /* 0x000000ff06287207 */ /* 0x000fc40004000000 */
[----:B------:R-:W-:Y:S01]  /*1af10*/  SEL R57, R209, RZ, !P0 ;  /* 0x000000ffd1397207 */ /* 0x000fe20004000000 */
[----:B------:R-:W-:Y:S01]  /*1af20*/  IMAD R7, R208, UR5, R7 ;  /* 0x00000005d0077c24 */ /* 0x000fe2000f8e0207 */
[----:B------:R-:W-:Y:S01]  /*1af30*/  ULDC.64 UR4, c[0x0][0xb98] ;  /* 0x0002e60000047ab9 */ /* 0x000fe20000000a00 */
[----:B------:R-:W-:Y:S02]  /*1af40*/  IMAD.MOV R8, RZ, RZ, -R3 ;  /* 0x000000ffff087224 */ /* 0x000fe400078e0a03 */
[----:B------:R-:W-:Y:S02]  /*1af50*/  IMAD.IADD R5, R5, 0x1, R7 ;  /* 0x0000000105057824 */ /* 0x000fe400078e0207 */
[----:B------:R-:W-:Y:S02]  /*1af60*/  IMAD.IADD R9, R16, 0x1, R222 ;  /* 0x0000000110097824 */ /* 0x000fe400078e02de */
[----:B------:R-:W-:Y:S02]  /*1af70*/  IMAD R7, R55, R8, R13 ;  /* 0x0000000837077224 */ /* 0x000fe400078e020d */
[----:B------:R-:W-:-:S02]  /*1af80*/  IMAD R6, R40, UR4, RZ ;  /* 0x0000000428067c24 */ /* 0x000fc4000f8e02ff */
[----:B------:R-:W-:-:S04]  /*1af90*/  IMAD.WIDE.U32 R4, R57, UR4, R4 ;  /* 0x0000000439047c25 */ /* 0x000fc8000f8e0004 */
[----:B------:R-:W-:Y:S01]  /*1afa0*/  IMAD.WIDE R36, R9, 0x2, R36 ;  /* 0x0000000209247825 */ /* 0x000fe200078e0224 */
[----:B------:R-:W-:Y:S02]  /*1afb0*/  SHF.R.S32.HI R9, RZ, 0x1f, R3 ;  /* 0x0000001fff097819 */ /* 0x000fe40000011403 */
[----:B------:R-:W-:Y:S01]  /*1afc0*/  IADD3 R4, P2, R3, R4, RZ ;  /* 0x0000000403047210 */ /* 0x000fe20007f5e0ff */
[----:B------:R-:W-:Y:S01]  /*1afd0*/  IMAD R8, R57, UR5, R6 ;  /* 0x0000000539087c24 */ /* 0x000fe2000f8e0206 */
[----:B------:R-:W-:Y:S01]  /*1afe0*/  SHF.R.S32.HI R6, RZ, 0x1f, R7 ;  /* 0x0000001fff067819 */ /* 0x000fe20000011407 */
[----:B------:R-:W-:Y:S01]  /*1aff0*/  ULDC.64 UR4, c[0x0][0xb88] ;  /* 0x0002e20000047ab9 */ /* 0x000fe20000000a00 */
[----:B------:R-:W-:Y:S01]  /*1b000*/  IADD3 R3, P0, R36, 0x1000, RZ ;  /* 0x0000100024037810 */ /* 0x000fe20007f1e0ff */
[----:B------:R-:W-:Y:S01]  /*1b010*/  IMAD.IADD R10, R219, 0x1, R193 ;  /* 0x00000001db0a7824 */ /* 0x000fe200078e02c1 */
[----:B------:R-:W-:Y:S01]  /*1b020*/  IADD3.X R5, R9, R5, R8, P2, !PT ;  /* 0x0000000509057210 */ /* 0x000fe200017fe408 */
[----:B------:R-:W-:Y:S01]  /*1b030*/  IMAD R6, R6, UR4, RZ ;  /* 0x0000000406067c24 */ /* 0x000fe2000f8e02ff */
[----:B------:R-:W-:Y:S01]  /*1b040*/  IADD3 R29, P3, R36, 0x4000, RZ ;  /* 0x00004000241d7810 */ /* 0x000fe20007f7e0ff */
[----:B------:R-:W-:Y:S01]  /*1b050*/  IMAD R59, R0, R55, RZ ;  /* 0x00000037003b7224 */ /* 0x000fe200078e02ff */
[----:B------:R-:W-:Y:S01]  /*1b060*/  LOP3.LUT R8, R3, 0x380, RZ, 0xc0, !PT ;  /* 0x0000038003087812 */ /* 0x000fe200078ec0ff */
[----:B------:R-:W-:Y:S01]  /*1b070*/  IMAD R9, R7, UR5, R6 ;  /* 0x0000000507097c24 */ /* 0x000fe2000f8e0206 */
[----:B------:R-:W-:Y:S01]  /*1b080*/  LOP3.LUT R28, R29, 0x380, RZ, 0xc0, !PT ;  /* 0x000003801d1c7812 */ /* 0x000fe200078ec0ff */
[----:B------:R-:W-:Y:S01]  /*1b090*/  IMAD.WIDE.U32 R4, R7, UR4, R4 ;  /* 0x0000000407047c25 */ /* 0x000fe2000f8e0004 */
[----:B------:R-:W-:Y:S01]  /*1b0a0*/  ULDC.64 UR4, c[0x0][0xb50] ;  /* 0x0002d40000047ab9 */ /* 0x000fe20000000a00 */
[----:B------:R-:W-:-:S02]  /*1b0b0*/  SHF.R.U64 R8, R8, 0x3, RZ ;  /* 0x0000000308087819 */ /* 0x000fc400000012ff */
[----:B------:R-:W-:Y:S01]  /*1b0c0*/  SHF.R.U64 R28, R28, 0x3, RZ ;  /* 0x000000031c1c7819 */ /* 0x000fe200000012ff */
[----:B------:R-:W-:Y:S01]  /*1b0d0*/  VIADD R0, R10, 0x8 ;  /* 0x000000080a007836 */ /* 0x000fe20000000000 */
[----:B------:R-:W-:Y:S01]  /*1b0e0*/  IADD3 R5, R5, R9, RZ ;  /* 0x0000000905057210 */ /* 0x000fe20007ffe0ff */
[----:B------:R-:W-:Y:S01]  /*1b0f0*/  IMAD.X R9, RZ, RZ, R37, P0 ;  /* 0x000000ffff097224 */ /* 0x000fe200000e0625 */
[C---:B------:R-:W-:Y:S02]  /*1b100*/  LEA R6, P2, R4.reuse, UR4, 0x2 ;  /* 0x0000000404067c11 */ /* 0x040fe4000f8410ff */
[----:B------:R-:W-:Y:S02]  /*1b110*/  LOP3.LUT P0, RZ, R211, 0x3, RZ, 0xc0, !PT ;  /* 0x00000003d3ff7812 */ /* 0x000fe4000780c0ff */
[----:B------:R-:W-:Y:S01]  /*1b120*/  LEA.HI.X R4, R4, UR5, R5, 0x2, P2 ;  /* 0x0000000504047c11 */ /* 0x000fe200090f1405 */
[----:B------:R-:W-:Y:S01]  /*1b130*/  SHFL.IDX PT, R50, R6, RZ, 0x1c1f ;  /* 0x001c1fff06327589 */ /* 0x000fe200000e0000 */
[----:B------:R-:W-:Y:S01]  /*1b140*/  IADD3 R25, P2, R36, 0x3000, RZ ;  /* 0x0000300024197810 */ /* 0x000fe20007f5e0ff */
[----:B------:R-:W-:Y:S01]  /*1b150*/  ULDC.64 UR4, c[0x0][0xaa0] ;  /* 0x0002a80000047ab9 */ /* 0x000fe20000000a00 */
[----:B------:R-:W-:Y:S01]  /*1b160*/  LOP3.LUT R28, R28, R29, RZ, 0x3c, !PT ;  /* 0x0000001d1c1c7212 */ /* 0x000fe200078e3cff */
[----:B------:R-:W0:Y:S01]  /*1b170*/  SHFL.IDX PT, R51, R4, RZ, 0x1c1f ;  /* 0x001c1fff04337589 */ /* 0x000e2200000e0000 */
[----:B------:R-:W-:Y:S01]  /*1b180*/  LOP3.LUT R24, R25, 0x380, RZ, 0xc0, !PT ;  /* 0x0000038019187812 */ /* 0x000fe200078ec0ff */
[----:B------:R-:W-:Y:S01]  /*1b190*/  IMAD.X R29, RZ, RZ, R37, P3 ;  /* 0x000000ffff1d7224 */ /* 0x000fe200018e0625 */
[----:B------:R-:W-:Y:S01]  /*1b1a0*/  LOP3.LUT R8, R8, R3, RZ, 0x3c, !PT ;  /* 0x0000000308087212 */ /* 0x000fe200078e3cff */
[----:B------:R-:W-:Y:S01]  /*1b1b0*/  SHFL.IDX PT, R52, R6, 0x1, 0x1c1f ;  /* 0x003c1f0006347f89 */ /* 0x000fe200000e0000 */
[----:B------:R-:W-:-:S02]  /*1b1c0*/  SHF.R.U64 R24, R24, 0x3, RZ ;  /* 0x0000000318187819 */ /* 0x000fc400000012ff */
[----:B------:R-:W-:Y:S01]  /*1b1d0*/  IADD3 R3, P3, R36, 0x7000, RZ ;  /* 0x0000700024037810 */ /* 0x000fe20007f7e0ff */
[----:B------:R-:W1:Y:S01]  /*1b1e0*/  SHFL.IDX PT, R53, R4, 0x1, 0x1c1f ;  /* 0x003c1f0004357f89 */ /* 0x000e6200000e0000 */
[----:B------:R-:W-:Y:S01]  /*1b1f0*/  LOP3.LUT R24, R24, R25, RZ, 0x3c, !PT ;  /* 0x0000001918187212 */ /* 0x000fe200078e3cff */
[--C-:B------:R-:W-:Y:S01]  /*1b200*/  IMAD.X R25, RZ, RZ, R37.reuse, P2 ;  /* 0x000000ffff197224 */ /* 0x100fe200010e0625 */
[-C--:B------:R-:W-:Y:S01]  /*1b210*/  ISETP.GE.OR P2, PT, R10, R59.reuse, P0 ;  /* 0x0000003b0a00720c */ /* 0x080fe20000746670 */
[----:B------:R-:W-:Y:S01]  /*1b220*/  IMAD.X R45, RZ, RZ, R37, P3 ;  /* 0x000000ffff2d7224 */ /* 0x000fe200018e0625 */
[----:B------:R-:W-:Y:S02]  /*1b230*/  ISETP.GE.OR P0, PT, R0, R59, P0 ;  /* 0x0000003b0000720c */ /* 0x000fe40000706670 */
[----:B------:R-:W-:Y:S02]  /*1b240*/  LOP3.LUT R0, R3, 0x380, RZ, 0xc0, !PT ;  /* 0x0000038003007812 */ /* 0x000fe400078ec0ff */
[----:B------:R-:W-:-:S02]  /*1b250*/  IADD3 R13, P4, R36, 0x2000, RZ ;  /* 0x00002000240d7810 */ /* 0x000fc40007f9e0ff */
[----:B------:R-:W-:Y:S02]  /*1b260*/  SHF.R.U64 R0, R0, 0x3, RZ ;  /* 0x0000000300007819 */ /* 0x000fe400000012ff */
[----:B------:R-:W-:Y:S02]  /*1b270*/  LOP3.LUT R12, R13, 0x380, RZ, 0xc0, !PT ;  /* 0x000003800d0c7812 */ /* 0x000fe400078ec0ff */
[----:B------:R-:W-:Y:S01]  /*1b280*/  LOP3.LUT R44, R0, R3, RZ, 0x3c, !PT ;  /* 0x00000003002c7212 */ /* 0x000fe200078e3cff */
[----:B0-----:R0:W-:Y:S01]  /*1b290*/  @!P2 ST.E desc[UR54][R50.64], R20 ;  /* 0x000000143200a985 */ /* 0x0011e2000c101936 */
[----:B------:R-:W-:Y:S01]  /*1b2a0*/  IMAD R3, R49, UR4, RZ ;  /* 0x0000000431037c24 */ /* 0x000fe2000f8e02ff */
[----:B------:R-:W-:Y:S01]  /*1b2b0*/  SHF.R.U64 R12, R12, 0x3, RZ ;  /* 0x000000030c0c7819 */ /* 0x000fe200000012ff */
[----:B------:R-:W2:Y:S01]  /*1b2c0*/  @P1 LDC R49, c[0x0][0xbf0] ;  /* 0x0002fc00ff311b82 */ /* 0x000ea20000000800 */
[C---:B------:R-:W-:Y:S02]  /*1b2d0*/  IADD3 R33, P5, R36.reuse, 0x5000, RZ ;  /* 0x0000500024217810 */ /* 0x040fe40007fbe0ff */
[----:B------:R-:W-:-:S05]  /*1b2e0*/  LOP3.LUT R5, R36, 0x380, RZ, 0xc0, !PT ;  /* 0x0000038024057812 */ /* 0x000fca00078ec0ff */
[----:B0-----:R-:W0:Y:S01]  /*1b2f0*/  @P1 LDC R51, c[0x0][0xbec] ;  /* 0x0002fb00ff331b82 */ /* 0x001e220000000800 */
[----:B-1----:R1:W-:Y:S01]  /*1b300*/  @!P0 ST.E desc[UR54][R52.64], R21 ;  /* 0x0000001534008985 */ /* 0x0023e2000c101936 */
[----:B------:R-:W-:Y:S01]  /*1b310*/  IMAD R3, R48, UR5, R3 ;  /* 0x0000000530037c24 */ /* 0x000fe2000f8e0203 */
[----:B------:R-:W-:Y:S01]  /*1b320*/  LOP3.LUT R12, R12, R13, RZ, 0x3c, !PT ;  /* 0x0000000d0c0c7212 */ /* 0x000fe200078e3cff */
[----:B------:R-:W-:Y:S01]  /*1b330*/  IMAD.X R13, RZ, RZ, R37, P4 ;  /* 0x000000ffff0d7224 */ /* 0x000fe200020e0625 */
[----:B------:R-:W-:Y:S01]  /*1b340*/  IADD3 R39, P4, R36, 0x6000, RZ ;  /* 0x0000600024277810 */ /* 0x000fe20007f9e0ff */
[----:B------:R-:W5:Y:S01]  /*1b350*/  LD.E.128 R8, desc[UR54][R8.64] ;  /* 0x0000003608087980 */ /* 0x000f62000c101d00 */
[----:B------:R-:W-:Y:S02]  /*1b360*/  LOP3.LUT R32, R33, 0x380, RZ, 0xc0, !PT ;  /* 0x0000038021207812 */ /* 0x000fe400078ec0ff */
[----:B------:R-:W-:Y:S01]  /*1b370*/  LOP3.LUT R38, R39, 0x380, RZ, 0xc0, !PT ;  /* 0x0000038027267812 */ /* 0x000fe200078ec0ff */
[----:B------:R-:W5:Y:S01]  /*1b380*/  LD.E.128 R12, desc[UR54][R12.64] ;  /* 0x000000360c0c7980 */ /* 0x000f62000c101d00 */
[----:B------:R-:W-:Y:S01]  /*1b390*/  SHF.R.U64 R32, R32, 0x3, RZ ;  /* 0x0000000320207819 */ /* 0x000fe200000012ff */
[----:B-1----:R-:W-:Y:S01]  /*1b3a0*/  IMAD.WIDE.U32 R20, R48, UR4, RZ ;  /* 0x0000000430147c25 */ /* 0x002fe2000f8e00ff */
[----:B------:R-:W-:Y:S01]  /*1b3b0*/  ULDC.64 UR4, c[0x0][0xae8] ;  /* 0x0002ba0000047ab9 */ /* 0x000fe20000000a00 */
[----:B------:R-:W-:Y:S01]  /*1b3c0*/  SHF.R.U64 R38, R38, 0x3, RZ ;  /* 0x0000000326267819 */ /* 0x000fe200000012ff */
[----:B------:R-:W5:Y:S01]  /*1b3d0*/  LD.E.128 R24, desc[UR54][R24.64] ;  /* 0x0000003618187980 */ /* 0x000f62000c101d00 */
[----:B------:R-:W-:Y:S01]  /*1b3e0*/  IMAD R48, R207, 0x20, R188 ;  /* 0x00000020cf307824 */ /* 0x000fe200078e02bc */
[----:B------:R-:W-:Y:S01]  /*1b3f0*/  SHF.R.U64 R5, R5, 0x3, RZ ;  /* 0x0000000305057819 */ /* 0x000fe200000012ff */
[----:B------:R-:W-:Y:S01]  /*1b400*/  IMAD.IADD R21, R21, 0x1, R3 ;  /* 0x0000000115157824 */ /* 0x000fe200078e0203 */
[----:B------:R-:W-:Y:S01]  /*1b410*/  LOP3.LUT R32, R32, R33, RZ, 0x3c, !PT ;  /* 0x0000002120207212 */ /* 0x000fe200078e3cff */
[----:B------:R-:W-:Y:S01]  /*1b420*/  IMAD R3, R54, UR4, RZ ;  /* 0x0000000436037c24 */ /* 0x000fe2000f8e02ff */
[----:B------:R-:W-:Y:S01]  /*1b430*/  LOP3.LUT R38, R38, R39, RZ, 0x3c, !PT ;  /* 0x0000002726267212 */ /* 0x000fe200078e3cff */
[----:B------:R-:W-:Y:S01]  /*1b440*/  IMAD.IADD R48, R193, 0x1, R48 ;  /* 0x00000001c1307824 */ /* 0x000fe200078e0230 */
[----:B------:R-:W-:Y:S01]  /*1b450*/  LOP3.LUT R4, R5, R36, RZ, 0x3c, !PT ;  /* 0x0000002405047212 */ /* 0x000fe200078e3cff */
[C---:B------:R-:W-:Y:S01]  /*1b460*/  IMAD R3, R208.reuse, UR5, R3 ;  /* 0x00000005d0037c24 */ /* 0x040fe2000f8e0203 */
[----:B------:R-:W-:Y:S01]  /*1b470*/  IADD3.X R33, RZ, R37, RZ, P5, !PT ;  /* 0x00000025ff217210 */ /* 0x000fe20002ffe4ff */
[----:B------:R-:W-:Y:S01]  /*1b480*/  IMAD.WIDE.U32 R20, R208, UR4, R20 ;  /* 0x00000004d0147c25 */ /* 0x000fe2000f8e0014 */
[----:B------:R-:W-:Y:S01]  /*1b490*/  ULDC.64 UR4, c[0x0][0xaf0] ;  /* 0x0002bc0000047ab9 */ /* 0x000fe20000000a00 */
[----:B------:R-:W5:Y:S02]  /*1b4a0*/  LD.E.128 R28, desc[UR54][R28.64] ;  /* 0x000000361c1c7980 */ /* 0x000f64000c101d00 */
[----:B0-----:R-:W-:Y:S01]  /*1b4b0*/  @P1 IMAD.HI.U32 R0, R48, R51, RZ ;  /* 0x0000003330001227 */ /* 0x001fe200078e00ff */
[----:B------:R-:W-:Y:S01]  /*1b4c0*/  IADD3 R21, R21, R3, RZ ;  /* 0x0000000315157210 */ /* 0x000fe20007ffe0ff */
[----:B------:R-:W5:Y:S02]  /*1b4d0*/  LD.E.128 R32, desc[UR54][R32.64] ;  /* 0x0000003620207980 */ /* 0x000f64000c101d00 */
[----:B------:R-:W-:Y:S01]  /*1b4e0*/  IMAD.MOV.U32 R3, RZ, RZ, R48 ;  /* 0x000000ffff037224 */ /* 0x000fe200078e0030 */
[----:B--2---:R-:W-:Y:S01]  /*1b4f0*/  @P1 SHF.R.U32.HI R3, RZ, R49, R0 ;  /* 0x00000031ff031219 */ /* 0x004fe20000011600 */
[----:B------:R-:W-:Y:S01]  /*1b500*/  IMAD R40, R40, UR4, RZ ;  /* 0x0000000428287c24 */ /* 0x000fe2000f8e02ff */
[----:B------:R-:W5:Y:S01]  /*1b510*/  LD.E.128 R44, desc[UR54][R44.64] ;  /* 0x000000362c2c7980 */ /* 0x000f62000c101d00 */
[----:B------:R-:W-:Y:S01]  /*1b520*/  IMAD.WIDE.U32 R20, R57, UR4, R20 ;  /* 0x0000000439147c25 */ /* 0x000fe2000f8e0014 */
[----:B------:R-:W-:-:S03]  /*1b530*/  SHF.R.S32.HI R0, RZ, 0x1f, R3 ;  /* 0x0000001fff007819 */ /* 0x000fc60000011403 */
[----:B------:R-:W-:Y:S01]  /*1b540*/  IMAD R49, R57, UR5, R40 ;  /* 0x0000000539317c24 */ /* 0x000fe2000f8e0228 */
[----:B------:R-:W-:Y:S01]  /*1b550*/  ULDC.64 UR4, c[0x0][0xae0] ;  /* 0x0002b80000047ab9 */ /* 0x000fe20000000a00 */
[----:B------:R-:W-:Y:S02]  /*1b560*/  IMAD.MOV R40, RZ, RZ, -R3 ;  /* 0x000000ffff287224 */ /* 0x000fe400078e0a03 */
[--C-:B------:R-:W-:Y:S02]  /*1b570*/  IMAD.X R39, RZ, RZ, R37.reuse, P4 ;  /* 0x000000ffff277224 */ /* 0x100fe400020e0625 */
[----:B------:R-:W-:Y:S02]  /*1b580*/  IMAD.MOV.U32 R5, RZ, RZ, R37 ;  /* 0x000000ffff057224 */ /* 0x000fe400078e0025 */
[----:B------:R-:W-:Y:S02]  /*1b590*/  IMAD.IADD R21, R21, 0x1, R49 ;  /* 0x0000000115157824 */ /* 0x000fe400078e0231 */
        /* <DEDUP_REMOVED lines=44> */
.L_x_8455:
[----:B------:R-:W-:Y:S05]  /*1b860*/  BSYNC B1 ;  /* 0x0000000000017941 */ /* 0x000fea0003800000 */
.L_x_8454:
[----:B---3-5:R3:W4:Y:S01]  /*1b870*/  SHFL.IDX PT, R7, R3, 0x1, 0x181f ;  /* 0x00381f0003077f89 */ /* 0x02872200000e0000 */
        /* <DEDUP_REMOVED lines=8> */
[-C--:B----4-:R-:W-:Y:S02]  /*1b900*/  @!P3 LEA.HI.X R5, R16, R7.reuse, R17, 0x1, P0 ;  /* 0x000000071005b211 */ /* 0x090fe400000f0c11 */
[----:B------:R-:W-:-:S03]  /*1b910*/  @!P4 LEA.HI.X R7, R2, R7, R185, 0x1, P2 ;  /* 0x000000070207c211 */ /* 0x000fc600010f0cb9 */
[----:B------:R0:W-:Y:S04]  /*1b920*/  @!P3 ST.E.128 desc[UR54][R4.64], R8 ;  /* 0x000000080400b985 */ /* 0x0001e8000c101d36 */
[----:B------:R0:W-:Y:S02]  /*1b930*/  @!P4 ST.E.128 desc[UR54][R6.64], R32 ;  /* 0x000000200600c985 */ /* 0x0001e4000c101d36 */
.L_x_8457:
[----:B------:R-:W-:Y:S05]  /*1b940*/  BSYNC B1 ;  /* 0x0000000000017941 */ /* 0x000fea0003800000 */
.L_x_8456:
[----:B0---4-:R0:W4:Y:S01]  /*1b950*/  SHFL.IDX PT, R7, R3, 0x2, 0x181f ;  /* 0x00581f0003077f89 */ /* 0x01112200000e0000 */
        /* <DEDUP_REMOVED lines=12> */
.L_x_8459:
[----:B------:R-:W-:Y:S05]  /*1ba20*/  BSYNC B1 ;  /* 0x0000000000017941 */ /* 0x000fea0003800000 */
.L_x_8458:
[----:B------:R-:W-:Y:S01]  /*1ba30*/  VIADD R0, R50, 0x60 ;  /* 0x0000006032007836 */ /* 0x000fe20000000000 */
[----:B0--3--:R-:W0:Y:S04]  /*1ba40*/  SHFL.IDX PT, R3, R3, 0x3, 0x181f ;  /* 0x00781f0003037f89 */ /* 0x009e2800000e0000 */
[----:B------:R-:W-:Y:S01]  /*1ba50*/  ISETP.GE.AND P0, PT, R0, R59, PT ;  /* 0x0000003b0000720c */ /* 0x000fe20003f06270 */
[----:B----4-:R3:W4:-:S12]  /*1ba60*/  SHFL.IDX PT, R7, R40, 0x3, 0x181f ;  /* 0x00781f0028077f89 */ /* 0x01071800000e0000 */
[----:B---3--:R-:W-:Y:S05]  /*1ba70*/  @P0 BRA `(.L_x_8460) ;  /* 0x0000000800fc0947 */ /* 0x008fea0003800000 */
[----:B------:R-:W-:Y:S02]  /*1ba80*/  ULDC UR4, c[0x0][0xac8] ;  /* 0x0002b20000047ab9 */ /* 0x000fe40000000800 */
[----:B------:R-:W-:-:S13]  /*1ba90*/  ISETP.GE.AND P1, PT, R16, UR4, PT ;  /* 0x0000000410007c0c */ /* 0x000fda000bf26270 */
[----:B----4-:R-:W-:-:S04]  /*1baa0*/  @!P1 LEA R4, P0, R16, R7, 0x1 ;  /* 0x0000000710049211 */ /* 0x010fc800078008ff */
[----:B0-----:R-:W-:Y:S02]  /*1bab0*/  @!P1 LEA.HI.X R5, R16, R3, R17, 0x1, P0 ;  /* 0x0000000310059211 */ /* 0x001fe400000f0c11 */
[----:B------:R-:W-:-:S03]  /*1bac0*/  ISETP.GE.AND P0, PT, R2, UR4, PT ;  /* 0x0000000402007c0c */ /* 0x000fc6000bf06270 */
[----:B------:R3:W-:Y:S10]  /*1bad0*/  @!P1 ST.E.128 desc[UR54][R4.64], R24 ;  /* 0x0000001804009985 */ /* 0x0007f4000c101d36 */
[----:B------:R-:W-:Y:S05]  /*1bae0*/  @P0 BRA `(.L_x_8460) ;  /* 0x0000000800e00947 */ /* 0x000fea0003800000 */
[----:B---3--:R-:W-:-:S04]  /*1baf0*/  LEA R4, P0, R2, R7, 0x1 ;  /* 0x0000000702047211 */ /* 0x008fc800078008ff */
[----:B------:R-:W-:-:S05]  /*1bb00*/  LEA.HI.X R5, R2, R3, R185, 0x1, P0 ;  /* 0x0000000302057211 */ /* 0x000fca00000f0cb9 */
[----:B------:R0:W-:Y:S01]  /*1bb10*/  ST.E.128 desc[UR54][R4.64], R44 ;  /* 0x0000002c04007985 */ /* 0x0001e2000c101d36 */
[----:B------:R-:W-:Y:S05]  /*1bb20*/  BRA `(.L_x_8460) ;  /* 0x0000000800d07947 */ /* 0x000fea0003800000 */
.L_x_8452:
[----:B------:R-:W-:Y:S01]  /*1bb30*/  ULDC.64 UR4, c[0x0][0xc00] ;  /* 0x0003000000047ab9 */ /* 0x000fe20000000a00 */
[----:B------:R-:W4:Y:S01]  /*1bb40*/  LDC.64 R4, c[0x0][0xc00] ;  /* 0x00030000ff047b82 */ /* 0x000f220000000a00 */
[----:B------:R-:W-:Y:S01]  /*1bb50*/  ISETP.NE.U32.AND P0, PT, RZ, UR4, PT ;  /* 0x00000004ff007c0c */ /* 0x000fe2000bf05070 */
[----:B------:R-:W-:-:S03]  /*1bb60*/  IMAD.MOV.U32 R0, RZ, RZ, RZ ;  /* 0x000000ffff007224 */ /* 0x000fc600078e00ff */
[----:B------:R-:W-:Y:S01]  /*1bb70*/  ISETP.NE.AND.EX P0, PT, RZ, UR5, PT, P0 ;  /* 0x00000005ff007c0c */ /* 0x000fe2000bf05300 */
[----:B------:R-:W-:Y:S02]  /*1bb80*/  ULDC.64 UR4, c[0x0][0xc08] ;  /* 0x0003020000047ab9 */ /* 0x000fe40000000a00 */
[----:B------:R-:W-:Y:S01]  /*1bb90*/  ISETP.NE.U32.AND P1, PT, RZ, UR4, PT ;  /* 0x00000004ff007c0c */ /* 0x000fe2000bf25070 */
[----:B------:R-:W1:Y:S03]  /*1bba0*/  LDC R25, c[0x0][0xbe8] ;  /* 0x0002fa00ff197b82 */ /* 0x000e660000000800 */
[----:B------:R-:W-:Y:S01]  /*1bbb0*/  ISETP.NE.AND.EX P1, PT, RZ, UR5, PT, P1 ;  /* 0x00000005ff007c0c */ /* 0x000fe2000bf25310 */
[----:B----4-:R-:W-:-:S12]  /*1bbc0*/  IMAD.WIDE R4, R209, 0x4, R4 ;  /* 0x00000004d1047825 */ /* 0x010fd800078e0204 */
[----:B------:R-:W4:Y:S01]  /*1bbd0*/  @P1 LDC.64 R6, c[0x0][0xc08] ;  /* 0x00030200ff061b82 */ /* 0x000f220000000a00 */
[----:B------:R-:W-:Y:S02]  /*1bbe0*/  ULDC UR4, c[0x0][0xa88] ;  /* 0x0002a20000047ab9 */ /* 0x000fe40000000800 */
[----:B------:R-:W-:Y:S01]  /*1bbf0*/  IMAD.U32 R8, RZ, RZ, UR4 ;  /* 0x00000004ff087e24 */ /* 0x000fe2000f8e00ff */
[----:B------:R0:W5:Y:S01]  /*1bc00*/  @P0 LDG.E R0, desc[UR54][R4.64] ;  /* 0x0000003604000981 */ /* 0x000162000c1e1900 */
[----:B----4-:R-:W-:-:S05]  /*1bc10*/  @P1 IMAD.WIDE R6, R209, 0x4, R6 ;  /* 0x00000004d1061825 */ /* 0x010fca00078e0206 */
[----:B------:R0:W5:Y:S01]  /*1bc20*/  @P1 LDG.E R8, desc[UR54][R6.64] ;  /* 0x0000003606081981 */ /* 0x000162000c1e1900 */
[----:B-1----:R-:W-:Y:S02]  /*1bc30*/  ISETP.NE.AND P2, PT, R25, 0x1, PT ;  /* 0x000000011900780c */ /* 0x002fe40003f45270 */
[----:B------:R-:W-:Y:S02]  /*1bc40*/  ISETP.GE.AND P3, PT, R226, 0x80, PT ;  /* 0x00000080e200780c */ /* 0x000fe40003f66270 */
[----:B------:R-:W-:-:S09]  /*1bc50*/  SHF.R.S32.HI R9, RZ, 0x1f, R209 ;  /* 0x0000001fff097819 */ /* 0x000fd200000114d1 */
[----:B------:R-:W1:Y:S08]  /*1bc60*/  @P2 LDC R20, c[0x0][0xbec] ;  /* 0x0002fb00ff142b82 */ /* 0x000e700000000800 */
[----:B------:R-:W4:Y:S01]  /*1bc70*/  @P2 LDC R27, c[0x0][0xbf0] ;  /* 0x0002fc00ff1b2b82 */ /* 0x000f220000000800 */
[----:B0-----:R-:W-:Y:S05]  /*1bc80*/  @P1 BRA `(.L_x_8461) ;  /* 0x0000000000101947 */ /* 0x001fea0003800000 */
[----:B------:R-:W-:Y:S05]  /*1bc90*/  @!P0 BRA `(.L_x_8461) ;  /* 0x00000000000c8947 */ /* 0x000fea0003800000 */
[----:B------:R-:W2:Y:S04]  /*1bca0*/  LDG.E R3, desc[UR54][R4.64] ;  /* 0x0000003604037981 */ /* 0x000ea8000c1e1900 */
[----:B-----5:R-:W2:Y:S02]  /*1bcb0*/  LDG.E R8, desc[UR54][R4.64+0x4] ;  /* 0x0000043604087981 */ /* 0x020ea4000c1e1900 */
[----:B--2---:R-:W-:-:S07]  /*1bcc0*/  IMAD.IADD R8, R8, 0x1, -R3 ;  /* 0x0000000108087824 */ /* 0x004fce00078e0a03 */
.L_x_8461:
[----:B------:R-:W-:Y:S01]  /*1bcd0*/  BSSY B1, `(.L_x_8462) ;  /* 0x000002d000017945 */ /* 0x000fe20003800000 */
[----:B------:R-:W-:Y:S02]  /*1bce0*/  SHF.R.S32.HI R12, RZ, 0x1f, R208 ;  /* 0x0000001fff0c7819 */ /* 0x000fe400000114d0 */
[----:B--2---:R-:W-:Y:S02]  /*1bcf0*/  SEL R13, R209, RZ, !P0 ;  /* 0x000000ffd10d7207 */ /* 0x004fe40004000000 */
[----:B------:R-:W-:Y:S02]  /*1bd00*/  SEL R14, R9, RZ, !P0 ;  /* 0x000000ff090e7207 */ /* 0x000fe40004000000 */
[----:B-----5:R-:W-:Y:S01]  /*1bd10*/  SHF.R.S32.HI R11, RZ, 0x1f, R0 ;  /* 0x0000001fff0b7819 */ /* 0x020fe20000011400 */
[----:B------:R-:W-:Y:S06]  /*1bd20*/  @P3 BRA `(.L_x_8463) ;  /* 0x00000000009c3947 */ /* 0x000fec0003800000 */
[----:B------:R-:W0:Y:S01]  /*1bd30*/  S2R R10, SR_TID.X ;  /* 0x00000000000a7919 */ /* 0x000e220000002100 */
[----:B------:R-:W2:Y:S02]  /*1bd40*/  LDC R9, c[0x0][0xbe8] ;  /* 0x0002fa00ff097b82 */ /* 0x000ea40000000800 */
[----:B--2---:R-:W-:Y:S01]  /*1bd50*/  IMAD R3, R8, R9, RZ ;  /* 0x0000000908037224 */ /* 0x004fe200078e02ff */
[----:B0-----:R-:W-:-:S04]  /*1bd60*/  IADD3 R10, R193, -0x80, R10 ;  /* 0xffffff80c10a7810 */ /* 0x001fc80007ffe00a */
        /* <DEDUP_REMOVED lines=11> */
[----:B------:R-:W0:Y:S01]  /*1be20*/  @P0 LDC R15, c[0x0][0xbec] ;  /* 0x0002fb00ff0f0b82 */ /* 0x000e220000000800 */
[----:B------:R-:W-:Y:S02]  /*1be30*/  IMAD.IADD R5, R5, 0x1, R7 ;  /* 0x0000000105057824 */ /* 0x000fe400078e0207 */
[----:B------:R-:W-:-:S05]  /*1be40*/  IMAD.WIDE.U32 R4, R13, UR4, R4 ;  /* 0x000000040d047c25 */ /* 0x000fca000f8e0004 */
[----:B------:R-:W2:Y:S01]  /*1be50*/  @P0 LDC R21, c[0x0][0xbf0] ;  /* 0x0002fc00ff150b82 */ /* 0x000ea20000000800 */
[----:B0-----:R-:W-:-:S05]  /*1be60*/  @P0 IMAD.HI.U32 R6, R10, R15, RZ ;  /* 0x0000000f0a060227 */ /* 0x001fca00078e00ff */
[----:B--2---:R-:W-:Y:S01]  /*1be70*/  @P0 SHF.R.U32.HI R3, RZ, R21, R6 ;  /* 0x00000015ff030219 */ /* 0x004fe20000011606 */
[----:B------:R-:W-:-:S03]  /*1be80*/  IMAD R6, R14, UR4, RZ ;  /* 0x000000040e067c24 */ /* 0x000fc6000f8e02ff */
[----:B------:R-:W-:Y:S01]  /*1be90*/  IADD3 R4, P0, R3, R4, RZ ;  /* 0x0000000403047210 */ /* 0x000fe20007f1e0ff */
[--C-:B------:R-:W-:Y:S02]  /*1bea0*/  IMAD.MOV R7, RZ, RZ, -R3.reuse ;  /* 0x000000ffff077224 */ /* 0x100fe400078e0a03 */
        /* <DEDUP_REMOVED lines=15> */
.L_x_8463:
[----:B------:R-:W-:Y:S05]  /*1bfa0*/  BSYNC B1 ;  /* 0x0000000000017941 */ /* 0x000fea0003800000 */
.L_x_8462:
[----:B------:R-:W-:Y:S02]  /*1bfb0*/  ULDC.64 UR4, c[0x0][0xaa0] ;  /* 0x0002a80000047ab9 */ /* 0x000fe40000000a00 */
[----:B0-----:R-:W-:Y:S02]  /*1bfc0*/  IMAD R3, R11, UR4, RZ ;  /* 0x000000040b037c24 */ /* 0x001fe4000f8e02ff */
[----:B------:R-:W-:-:S04]  /*1bfd0*/  IMAD.WIDE.U32 R4, R0, UR4, RZ ;  /* 0x0000000400047c25 */ /* 0x000fc8000f8e00ff */
[----:B------:R-:W-:Y:S01]  /*1bfe0*/  IMAD R3, R0, UR5, R3 ;  /* 0x0000000500037c24 */ /* 0x000fe2000f8e0203 */
[----:B------:R-:W-:Y:S01]  /*1bff0*/  LEA R0, R207, R188, 0x5 ;  /* 0x000000bccf007211 */ /* 0x000fe200078e28ff */
[----:B------:R-:W-:Y:S02]  /*1c000*/  ULDC.64 UR4, c[0x0][0xae8] ;  /* 0x0002ba0000047ab9 */ /* 0x000fe40000000a00 */
[----:B------:R-:W-:Y:S02]  /*1c010*/  IMAD.IADD R5, R5, 0x1, R3 ;  /* 0x0000000105057824 */ /* 0x000fe400078e0203 */
[----:B------:R-:W-:Y:S02]  /*1c020*/  IMAD.IADD R9, R193, 0x1, R0 ;  /* 0x00000001c1097824 */ /* 0x000fe400078e0200 */
[----:B------:R-:W-:Y:S02]  /*1c030*/  IMAD R7, R12, UR4, RZ ;  /* 0x000000040c077c24 */ /* 0x000fe4000f8e02ff */
[----:B-1----:R-:W-:-:S04]  /*1c040*/  @P2 IMAD.HI.U32 R0, R9, R20, RZ ;  /* 0x0000001409002227 */ /* 0x002fc800078e00ff */
        /* <DEDUP_REMOVED lines=19> */
[----:B------:R-:W-:Y:S01]  /*1c180*/  IMAD.IADD R193, R188, 0x1, R193 ;  /* 0x00000001bcc17824 */ /* 0x000fe200078e02c1 */
        /* <DEDUP_REMOVED lines=10> */
[----:B------:R0:W1:Y:S04]  /*1c230*/  SHFL.IDX PT, R3, R4, RZ, 0x181f ;  /* 0x00181fff04037589 */ /* 0x00006800000e0000 */
[----:B------:R0:W2:Y:S02]  /*1c240*/  SHFL.IDX PT, R14, R0, RZ, 0x181f ;  /* 0x00181fff000e7589 */ /* 0x0000a400000e0000 */
.L_x_8714:
[----:B------:R-:W-:Y:S01]  /*1c250*/  IMAD R8, R8, R25, RZ ;  /* 0x0000001908087224 */ /* 0x000fe200078e02ff */
[----:B------:R-:W-:Y:S04]  /*1c260*/  BSSY B1, `(.L_x_8465) ;  /* 0x000000c000017945 */ /* 0x000fe80003800000 */
[----:B------:R-:W-:-:S13]  /*1c270*/  ISETP.GE.AND P0, PT, R193, R8, PT ;  /* 0x00000008c100720c */ /* 0x000fda0003f06270 */
[----:B------:R-:W-:Y:S05]  /*1c280*/  @P0 BRA `(.L_x_8466) ;  /* 0x0000000000240947 */ /* 0x000fea0003800000 */
[----:B------:R-:W-:Y:S02]  /*1c290*/  ULDC UR4, c[0x0][0xac8] ;  /* 0x0002b20000047ab9 */ /* 0x000fe40000000800 */
[----:B------:R-:W-:Y:S02]  /*1c2a0*/  ISETP.GE.AND P2, PT, R16, UR4, PT ;  /* 0x0000000410007c0c */ /* 0x000fe4000bf46270 */
[----:B------:R-:W-:-:S11]  /*1c2b0*/  ISETP.GE.AND P3, PT, R2, UR4, PT ;  /* 0x0000000402007c0c */ /* 0x000fd6000bf66270 */
[-C--:B--2---:R-:W-:Y:S02]  /*1c2c0*/  @!P2 LEA R6, P0, R16, R14.reuse, 0x1 ;  /* 0x0000000e1006a211 */ /* 0x084fe400078008ff */
[----:B------:R-:W-:Y:S02]  /*1c2d0*/  @!P3 LEA R14, P1, R2, R14, 0x1 ;  /* 0x0000000e020eb211 */ /* 0x000fe400078208ff */
[-C--:B-1----:R-:W-:Y:S02]  /*1c2e0*/  @!P2 LEA.HI.X R7, R16, R3.reuse, R17, 0x1, P0 ;  /* 0x000000031007a211 */ /* 0x082fe400000f0c11 */
[----:B------:R-:W-:-:S03]  /*1c2f0*/  @!P3 LEA.HI.X R15, R2, R3, R185, 0x1, P1 ;  /* 0x00000003020fb211 */ /* 0x000fc600008f0cb9 */
[----:B------:R4:W-:Y:S04]  /*1c300*/  @!P2 ST.E.128 desc[UR54][R6.64], RZ ;  /* 0x000000ff0600a985 */ /* 0x0009e8000c101d36 */
[----:B------:R4:W-:Y:S02]  /*1c310*/  @!P3 ST.E.128 desc[UR54][R14.64], RZ ;  /* 0x000000ff0e00b985 */ /* 0x0009e4000c101d36 */
.L_x_8466:
[----:B------:R-:W-:Y:S05]  /*1c320*/  BSYNC B1 ;  /* 0x0000000000017941 */ /* 0x000fea0003800000 */
.L_x_8465:
[----:B------:R-:W-:-:S03]  /*1c330*/  UMOV UR4, 0xffffffff ;  /* 0xffffffff00047882 */ /* 0x000fc60000000000 */
[----:B------:R-:W-:Y:S05]  /*1c340*/  BRA.DIV UR4, `(.L_x_8467) ;  /* 0x0000009e04247947 */ /* 0x000fea000b800000 */
[----:B-1----:R1:W0:Y:S04]  /*1c350*/  SHFL.IDX PT, R3, R4, 0x1, 0x181f ;  /* 0x00381f0004037f89 */ /* 0x00222800000e0000 */
[----:B--2-4-:R1:W2:Y:S02]  /*1c360*/  SHFL.IDX PT, R14, R0, 0x1, 0x181f ;  /* 0x00381f00000e7f89 */ /* 0x0142a400000e0000 */
.L_x_8718:
[----:B------:R-:W-:Y:S01]  /*1c370*/  VIADD R5, R193, 0x20 ;  /* 0x00000020c1057836 */ /* 0x000fe20000000000 */
        /* <DEDUP_REMOVED lines=12> */
.L_x_8469:
[----:B------:R-:W-:Y:S05]  /*1c440*/  BSYNC B1 ;  /* 0x0000000000017941 */ /* 0x000fea0003800000 */
.L_x_8468:
[----:B------:R-:W-:-:S03]  /*1c450*/  UMOV UR4, 0xffffffff ;  /* 0xffffffff00047882 */ /* 0x000fc60000000000 */
[----:B------:R-:W-:Y:S05]  /*1c460*/  BRA.DIV UR4, `(.L_x_8470) ;  /* 0x0000009e04247947 */ /* 0x000fea000b800000 */
[----:B0-----:R0:W0:Y:S04]  /*1c470*/  SHFL.IDX PT, R3, R4, 0x2, 0x181f ;  /* 0x00581f0004037f89 */ /* 0x00102800000e0000 */
[----:B--2-4-:R2:W4:Y:S02]  /*1c480*/  SHFL.IDX PT, R14, R0, 0x2, 0x181f ;  /* 0x00581f00000e7f89 */ /* 0x01452400000e0000 */
.L_x_8722:
        /* <DEDUP_REMOVED lines=13> */
.L_x_8472:
[----:B------:R-:W-:Y:S05]  /*1c560*/  BSYNC B1 ;  /* 0x0000000000017941 */ /* 0x000fea0003800000 */
.L_x_8471:
[----:B------:R-:W-:-:S03]  /*1c570*/  UMOV UR4, 0xffffffff ;  /* 0xffffffff00047882 */ /* 0x000fc60000000000 */
[----:B------:R-:W-:Y:S05]  /*1c580*/  BRA.DIV UR4, `(.L_x_8473) ;  /* 0x0000009e04247947 */ /* 0x000fea000b800000 */
[----:B0-----:R0:W0:Y:S04]  /*1c590*/  SHFL.IDX PT, R3, R4, 0x3, 0x181f ;  /* 0x00781f0004037f89 */ /* 0x00102800000e0000 */
[----:B----4-:R4:W0:Y:S02]  /*1c5a0*/  SHFL.IDX PT, R14, R0, 0x3, 0x181f ;  /* 0x00781f00000e7f89 */ /* 0x01082400000e0000 */
.L_x_8726:
[----:B-12-4-:R-:W-:-:S05]  /*1c5b0*/  VIADD R0, R193, 0x60 ;  /* 0x00000060c1007836 */ /* 0x016fca0000000000 */
        /* <DEDUP_REMOVED lines=11> */
.L_x_8460:
[----:B------:R-:W-:Y:S05]  /*1c670*/  BSYNC B0 ;  /* 0x0000000000007941 */ /* 0x000fea0003800000 */
.L_x_8451:
[----:B------:R-:W-:Y:S02]  /*1c680*/  ULDC UR4, c[0x0][0xc3c] ;  /* 0x00030f0000047ab9 */ /* 0x000fe40000000800 */
[----:B---3--:R-:W-:-:S13]  /*1c690*/  ISETP.GE.AND P0, PT, R43, UR4, PT ;  /* 0x000000042b007c0c */ /* 0x008fda000bf06270 */
[----:B------:R-:W-:Y:S05]  /*1c6a0*/  @!P0 BRA `(.L_x_8474) ;  /* 0xfffffe48009c8947 */ /* 0x000fea000383ffff */
[----:B------:R-:W-:Y:S05]  /*1c6b0*/  BRA `(.L_x_8192) ;  /* 0x0000007000c47947 */ /* 0x000fea0003800000 */
.L_x_8190:
        /* <DEDUP_REMOVED lines=16> */
.L_x_8475:
        /* <DEDUP_REMOVED lines=41> */
.L_x_8481:
[----:B------:R-:W-:Y:S01]  /*1ca50*/  UIADD3 UR4, UR4, 0x1f, URZ ;  /* 0x0000001f04047890 */ /* 0x000fe2000fffe03f */
[----:B------:R-:W-:-:S05]  /*1ca60*/  IMAD.U32 R19, RZ, RZ, UR7 ;  /* 0x00000007ff137e24 */ /* 0x000fca000f8e00ff */
        /* <DEDUP_REMOVED lines=10> */
.L_x_8480:
[----:B------:R-:W-:Y:S05]  /*1cb10*/  BSYNC B0 ;  /* 0x0000000000007941 */ /* 0x000fea0003800000 */
.L_x_8479:
        /* <DEDUP_REMOVED lines=20> */
.L_x_8477:
        /* <DEDUP_REMOVED lines=20> */
.L_x_8482:
[----:B---3--:R-:W-:Y:S01]  /*1cda0*/  IMAD R16, R16, UR5, R13 ;  /* 0x0000000510107c24 */ /* 0x008fe2000f8e020d */
[----:B------:R-:W-:Y:S02]  /*1cdb0*/  IABS R2, R6 ;  /* 0x0000000600027213 */ /* 0x000fe40000000000 */
[----:B01----:R-:W-:Y:S02]  /*1cdc0*/  IADD3 R11, RZ, -R3, RZ ;  /* 0x80000003ff0b7210 */ /* 0x003fe40007ffe0ff */
        /* <DEDUP_REMOVED lines=23> */
[----:B------:R-:W-:Y:S01]  /*1cf40*/  IMAD R6, R6, R2, R9 ;  /* 0x0000000206067224 */ /* 0x000fe200078e0209 */
[----:B------:R-:W-:Y:S02]  /*1cf50*/  MOV R2, RZ ;  /* 0x000000ff00027202 */ /* 0x000fe40000000f00 */
[----:B------:R-:W-:Y:S02]  /*1cf60*/  VIADDMNMX R15, R8, UR5, R7, PT ;  /* 0x00000005080f7c46 */ /* 0x000fe4000b800107 */
[----:B------:R-:W-:-:S02]  /*1cf70*/  IABS R11, R6 ;  /* 0x00000006000b7213 */ /* 0x000fc40000000000 */
[----:B------:R-:W-:Y:S02]  /*1cf80*/  IABS R8, R15 ;  /* 0x0000000f00087213 */ /* 0x000fe40000000000 */
[----:B------:R-:W-:Y:S02]  /*1cf90*/  IADD3 R18, -R15, RZ, RZ ;  /* 0x000000ff0f127210 */ /* 0x000fe40007ffe1ff */
        /* <DEDUP_REMOVED lines=27> */
.L_x_8478:
[----:B------:R-:W-:Y:S02]  /*1d150*/  IMAD.MOV.U32 R17, RZ, RZ, RZ ;  /* 0x000000ffff117224 */ /* 0x000fe400078e00ff */
[----:B------:R-:W-:Y:S02]  /*1d160*/  IMAD.U32 R16, RZ, RZ, UR6 ;  /* 0x00000006ff107e24 */ /* 0x000fe4000f8e00ff */
[----:B------:R-:W-:-:S07]  /*1d170*/  IMAD.MOV.U32 R18, RZ, RZ, RZ ;  /* 0x000000ffff127224 */ /* 0x000fce00078e00ff */
.L_x_8483:
[----:B------:R-:W-:-:S13]  /*1d180*/  ISETP.NE.AND P0, PT, R5, RZ, PT ;  /* 0x000000ff0500720c */ /* 0x000fda0003f05270 */
[----:B------:R-:W0:Y:S01]  /*1d190*/  @!P0 S2R R3, SR_CgaCtaId ;  /* 0x0000000000038919 */ /* 0x000e220000008800 */
[----:B------:R-:W-:-:S04]  /*1d1a0*/  @!P0 MOV R2, 0x400 ;  /* 0x0000040000028802 */ /* 0x000fc80000000f00 */
[----:B0-----:R-:W-:-:S05]  /*1d1b0*/  @!P0 LEA R2, R3, R2, 0x18 ;  /* 0x0000000203028211 */ /* 0x001fca00078ec0ff */
[----:B------:R0:W-:Y:S01]  /*1d1c0*/  @!P0 STS.128 [R2+0x288d0], R16 ;  /* 0x0288d01002008388 */ /* 0x0001e20000000c00 */
[----:B------:R-:W-:Y:S06]  /*1d1d0*/  BAR.ARV 0x5, 0x180 ;  /* 0x0146000000007b1d */ /* 0x000fec0000002000 */
.L_x_8476:
        /* <DEDUP_REMOVED lines=9> */
[----:B0-----:R-:W-:Y:S01]  /*1d270*/  LOP3.LUT R2, R0, 0x7f, RZ, 0xc0, !PT ;  /* 0x0000007f00027812 */ /* 0x001fe200078ec0ff */
[----:B------:R0:W-:Y:S01]  /*1d280*/  STL [R1+0x20], RZ ;  /* 0x000020ff01007387 */ /* 0x0001e20000100800 */
[C---:B------:R-:W-:Y:S01]  /*1d290*/  LOP3.LUT R3, R31.reuse, 0x1f8, RZ, 0xc0, !PT ;  /* 0x000001f81f037812 */ /* 0x040fe200078ec0ff */
[----:B------:R-:W-:Y:S01]  /*1d2a0*/  BSSY B8, `(.L_x_8484) ;  /* 0x000063b000087945 */ /* 0x000fe20003800000 */
[----:B------:R-:W-:Y:S01]  /*1d2b0*/  LOP3.LUT R31, R31, 0x38, RZ, 0xc0, !PT ;  /* 0x000000381f1f7812 */ /* 0x000fe200078ec0ff */
[----:B------:R-:W-:Y:S01]  /*1d2c0*/  IMAD.SHL.U32 R36, R2, 0x8, RZ ;  /* 0x0000000802247824 */ /* 0x000fe200078e00ff */
[----:B------:R-:W-:Y:S01]  /*1d2d0*/  LOP3.LUT R3, R3, 0x38, R0, 0x78, !PT ;  /* 0x0000003803037812 */ /* 0x000fe200078e7800 */
[----:B------:R-:W-:Y:S01]  /*1d2e0*/  IMAD.SHL.U32 R0, R0, 0x10, RZ ;  /* 0x0000001000007824 */ /* 0x000fe200078e00ff */
[----:B------:R-:W-:Y:S01]  /*1d2f0*/  SHF.R.U32.HI R2, RZ, 0x3, R2 ;  /* 0x00000003ff027819 */ /* 0x000fe20000011602 */
[----:B------:R-:W-:Y:S01]  /*1d300*/  IMAD.MOV.U32 R29, RZ, RZ, 0x1 ;  /* 0x00000001ff1d7424 */ /* 0x000fe200078e00ff */
[----:B------:R-:W-:Y:S01]  /*1d310*/  LOP3.LUT R36, R3, 0x200, R36, 0xf8, !PT ;  /* 0x0000020003247812 */ /* 0x000fe200078ef824 */
[----:B------:R-:W-:Y:S01]  /*1d320*/  IMAD.MOV.U32 R26, RZ, RZ, RZ ;  /* 0x000000ffff1a7224 */ /* 0x000fe200078e00ff */
[----:B------:R-:W-:Y:S01]  /*1d330*/  LOP3.LUT R0, R0, 0x70, RZ, 0xc0, !PT ;  /* 0x0000007000007812 */ /* 0x000fe200078ec0ff */
[----:B------:R-:W-:Y:S01]  /*1d340*/  IMAD.MOV.U32 R24, RZ, RZ, RZ ;  /* 0x000000ffff187224 */ /* 0x000fe200078e00ff */
[----:B------:R-:W-:Y:S01]  /*1d350*/  MOV R28, 0x1 ;  /* 0x00000001001c7802 */ /* 0x000fe20000000f00 */
[----:B------:R-:W-:Y:S01]  /*1d360*/  ULOP3.LUT UR38, UR36, 0x2, URZ, 0xfc, !UPT ;  /* 0x0000000224267892 */ /* 0x000fe2000f8efc3f */
[----:B------:R-:W-:Y:S01]  /*1d370*/  LOP3.LUT R2, R2, R0, RZ, 0xfc, !PT ;  /* 0x0000000002027212 */ /* 0x000fe200078efcff */
[----:B------:R-:W-:Y:S01]  /*1d380*/  ULDC.64 UR40, c[0x0][0x198] ;  /* 0x0000660000287ab9 */ /* 0x000fe20000000a00 */
[----:B------:R-:W-:Y:S01]  /*1d390*/  LOP3.LUT R30, R31, 0x40, RZ, 0xfc, !PT ;  /* 0x000000401f1e7812 */ /* 0x000fe200078efcff */
[----:B------:R-:W-:Y:S01]  /*1d3a0*/  ULDC UR37, c[0x0][0xc] ;  /* 0x0000030000257ab9 */ /* 0x000fe20000000800 */
[----:B-1----:R-:W-:-:S06]  /*1d3b0*/  ULEA UR4, UR5, UR4, 0x18 ;  /* 0x0000000405047291 */ /* 0x002fcc000f8ec03f */
[----:B------:R-:W-:-:S04]  /*1d3c0*/  IMAD.U32 R22, RZ, RZ, UR4 ;  /* 0x00000004ff167e24 */ /* 0x000fc8000f8e00ff */
[----:B------:R-:W-:-:S05]  /*1d3d0*/  IMAD R0, R36, 0x2, R22 ;  /* 0x0000000224007824 */ /* 0x000fca00078e0216 */
[----:B------:R0:W-:Y:S02]  /*1d3e0*/  STL [R1+0xc], R0 ;  /* 0x00000c0001007387 */ /* 0x0001e40000100800 */
.L_x_8599:
[----:B------:R-:W-:Y:S05]  /*1d3f0*/  YIELD ;  /* 0x0000000000007946 */ /* 0x000fea0003800000 */
[----:B------:R-:W-:Y:S01]  /*1d400*/  ULDC.64 UR4, c[0x0][0xa28] ;  /* 0x00028a0000047ab9 */ /* 0x000fe20000000a00 */
[----:B------:R-:W-:Y:S01]  /*1d410*/  IMAD.MOV.U32 R11, RZ, RZ, RZ ;  /* 0x000000ffff0b7224 */ /* 0x000fe200078e00ff */
[----:B------:R-:W-:Y:S01]  /*1d420*/  ISETP.NE.U32.AND P0, PT, RZ, UR4, PT ;  /* 0x00000004ff007c0c */ /* 0x000fe2000bf05070 */
[----:B-1----:R-:W1:Y:S01]  /*1d430*/  LDC.64 R4, c[0x0][0xa00] ;  /* 0x00028000ff047b82 */ /* 0x002e620000000a00 */
[----:B------:R-:W-:Y:S01]  /*1d440*/  IMAD.MOV.U32 R8, RZ, RZ, RZ ;  /* 0x000000ffff087224 */ /* 0x000fe200078e00ff */
[----:B------:R-:W-:Y:S01]  /*1d450*/  ULDC.64 UR6, c[0x0][0xa10] ;  /* 0x0002840000067ab9 */ /* 0x000fe20000000a00 */
[----:B------:R-:W-:Y:S01]  /*1d460*/  ISETP.NE.AND.EX P0, PT, RZ, UR5, PT, P0 ;  /* 0x00000005ff007c0c */ /* 0x000fe2000bf05300 */
[----:B------:R-:W-:-:S12]  /*1d470*/  ULDC.64 UR4, c[0x0][0xa18] ;  /* 0x0002860000047ab9 */ /* 0x000fd80000000a00 */
[----:B------:R-:W2:Y:S02]  /*1d480*/  @P0 LDC.64 R2, c[0x0][0xa28] ;  /* 0x00028a00ff020b82 */ /* 0x000ea40000000a00 */
[----:B--2---:R-:W-:-:S05]  /*1d490*/  @P0 IMAD.WIDE R2, R19, 0x4, R2 ;  /* 0x0000000413020825 */ /* 0x004fca00078e0202 */
[----:B---3--:R2:W3:Y:S01]  /*1d4a0*/  @P0 LDG.E R11, desc[UR54][R2.64] ;  /* 0x00000036020b0981 */ /* 0x0084e2000c1e1900 */
[----:B------:R-:W-:Y:S01]  /*1d4b0*/  ISETP.NE.U32.AND P0, PT, RZ, UR4, PT ;  /* 0x00000004ff007c0c */ /* 0x000fe2000bf05070 */
[----:B-1----:R-:W-:Y:S01]  /*1d4c0*/  IMAD.WIDE R4, R19, 0x4, R4 ;  /* 0x0000000413047825 */ /* 0x002fe200078e0204 */
[----:B------:R-:W-:Y:S02]  /*1d4d0*/  ISETP.NE.U32.AND P1, PT, RZ, UR6, PT ;  /* 0x00000006ff007c0c */ /* 0x000fe4000bf25070 */
[----:B------:R-:W-:Y:S01]  /*1d4e0*/  ISETP.NE.AND.EX P2, PT, RZ, UR5, PT, P0 ;  /* 0x00000005ff007c0c */ /* 0x000fe2000bf45300 */
[----:B------:R-:W-:Y:S01]  /*1d4f0*/  ULDC.64 UR4, c[0x0][0xa00] ;  /* 0x0002800000047ab9 */ /* 0x000fe20000000a00 */
[----:B------:R-:W-:Y:S01]  /*1d500*/  ISETP.NE.AND.EX P1, PT, RZ, UR7, PT, P1 ;  /* 0x00000007ff007c0c */ /* 0x000fe2000bf25310 */
[----:B0-----:R-:W-:Y:S01]  /*1d510*/  IMAD.MOV.U32 R0, RZ, RZ, RZ ;  /* 0x000000ffff007224 */ /* 0x001fe200078e00ff */
[----:B------:R-:W-:Y:S01]  /*1d520*/  ISETP.NE.U32.AND P0, PT, RZ, UR4, PT ;  /* 0x00000004ff007c0c */ /* 0x000fe2000bf05070 */
[----:B--2---:R-:W0:Y:S03]  /*1d530*/  LDC.64 R2, c[0x0][0xa10] ;  /* 0x00028400ff027b82 */ /* 0x004e260000000a00 */
[----:B------:R-:W-:-:S05]  /*1d540*/  ISETP.NE.AND.EX P0, PT, RZ, UR5, PT, P0 ;  /* 0x00000005ff007c0c */ /* 0x000fca000bf05300 */
[----:B------:R-:W1:Y:S08]  /*1d550*/  @P2 LDC.64 R6, c[0x0][0xa18] ;  /* 0x00028600ff062b82 */ /* 0x000e700000000a00 */
[----:B------:R-:W2:Y:S01]  /*1d560*/  @P0 LDG.E R8, desc[UR54][R4.64] ;  /* 0x0000003604080981 */ /* 0x000ea2000c1e1900 */
        /* <DEDUP_REMOVED lines=14> */
[----:B------:R-:W-:Y:S01]  /*1d650*/  MOV R10, UR4 ;  /* 0x00000004000a7c02 */ /* 0x000fe20008000f00 */
[----:B0-----:R-:W-:Y:S01]  /*1d660*/  IMAD.U32 R6, RZ, RZ, UR5 ;  /* 0x00000005ff067e24 */ /* 0x001fe2000f8e00ff */
[----:B---3--:R0:W-:Y:S04]  /*1d670*/  STL [R1+0x4], R11 ;  /* 0x0000040b01007387 */ /* 0x0081e80000100800 */
[----:B--2---:R0:W-:Y:S01]  /*1d680*/  STL [R1+0x10], R8 ;  /* 0x0000100801007387 */ /* 0x0041e20000100800 */
[----:B------:R-:W-:Y:S05]  /*1d690*/  @P2 BRA `(.L_x_8485) ;  /* 0x0000000000102947 */ /* 0x000fea0003800000 */
[----:B------:R-:W-:Y:S05]  /*1d6a0*/  @!P0 BRA `(.L_x_8485) ;  /* 0x00000000000c8947 */ /* 0x000fea0003800000 */
[----:B0-----:R-:W2:Y:S04]  /*1d6b0*/  LDG.E R8, desc[UR54][R4.64] ;  /* 0x0000003604087981 */ /* 0x001ea8000c1e1900 */
[----:B-----5:R-:W2:Y:S02]  /*1d6c0*/  LDG.E R33, desc[UR54][R4.64+0x4] ;  /* 0x0000043604217981 */ /* 0x020ea4000c1e1900 */
[----:B--2---:R-:W-:-:S07]  /*1d6d0*/  IMAD.IADD R33, R33, 0x1, -R8 ;  /* 0x0000000121217824 */ /* 0x004fce00078e0a08 */
.L_x_8485:
        /* <DEDUP_REMOVED lines=8> */
.L_x_8486:
        /* <DEDUP_REMOVED lines=9> */
.L_x_8487:
[----:B-1----:R-:W2:Y:S01]  /*1d7f0*/  @P1 LDG.E R5, desc[UR54][R2.64] ;  /* 0x0000003602051981 */ /* 0x002ea2000c1e1900 */
[----:B------:R-:W1:Y:S03]  /*1d800*/  LDC R7, c[0x0][0x448] ;  /* 0x00011200ff077b82 */ /* 0x000e660000000800 */
[----:B------:R3:W2:Y:S01]  /*1d810*/  @P1 LDG.E R4, desc[UR54][R2.64+0x4] ;  /* 0x0000043602041981 */ /* 0x0006a2000c1e1900 */
[----:B------:R-:W-:Y:S02]  /*1d820*/  IMAD.SHL.U32 R27, R17, 0x80, RZ ;  /* 0x00000080111b7824 */ /* 0x000fe400078e00ff */
[----:B-----5:R-:W-:Y:S02]  /*1d830*/  IMAD.IADD R10, R10, 0x1, -R11 ;  /* 0x000000010a0a7824 */ /* 0x020fe400078e0a0b */
[----:B---3--:R-:W3:Y:S01]  /*1d840*/  LDC.64 R2, c[0x0][0x9e0] ;  /* 0x00027800ff027b82 */ /* 0x008ee20000000a00 */
[----:B-1----:R-:W-:Y:S01]  /*1d850*/  ISETP.NE.AND P2, PT, R7, 0x1, PT ;  /* 0x000000010700780c */ /* 0x002fe20003f45270 */
[----:B------:R-:W-:-:S12]  /*1d860*/  VIADD R7, R27, 0x7f ;  /* 0x0000007f1b077836 */ /* 0x000fd80000000000 */
[----:B0-----:R-:W0:Y:S01]  /*1d870*/  @P2 LDC R8, c[0x0][0x44c] ;  /* 0x00011300ff082b82 */ /* 0x001e220000000800 */
[----:B---3--:R-:W-:-:S07]  /*1d880*/  ISETP.GE.AND P3, PT, R3, 0x1, PT ;  /* 0x000000010300780c */ /* 0x008fce0003f66270 */
[----:B------:R-:W1:Y:S01]  /*1d890*/  @P2 LDC R9, c[0x0][0x450] ;  /* 0x00011400ff092b82 */ /* 0x000e620000000800 */
[----:B--2---:R-:W-:Y:S02]  /*1d8a0*/  @P1 IMAD.IADD R6, R4, 0x1, -R5 ;  /* 0x0000000104061824 */ /* 0x004fe400078e0a05 */
[----:B0-----:R-:W-:-:S03]  /*1d8b0*/  @P2 IMAD.HI.U32 R4, R7, R8, RZ ;  /* 0x0000000807042227 */ /* 0x001fc600078e00ff */
[----:B------:R-:W-:Y:S02]  /*1d8c0*/  IADD3 R37, R10, R6, RZ ;  /* 0x000000060a257210 */ /* 0x000fe40007ffe0ff */
[----:B-1----:R-:W-:Y:S02]  /*1d8d0*/  @P2 SHF.R.U32.HI R7, RZ, R9, R4 ;  /* 0x00000009ff072219 */ /* 0x002fe40000011604 */
[C---:B------:R-:W-:Y:S01]  /*1d8e0*/  IADD3 R8, R37.reuse, 0x1, -R33 ;  /* 0x0000000125087810 */ /* 0x040fe20007ffe821 */
[----:B------:R-:W-:-:S04]  /*1d8f0*/  VIADD R4, R37, 0x7f ;  /* 0x0000007f25047836 */ /* 0x000fc80000000000 */
[----:B------:R-:W-:Y:S01]  /*1d900*/  IMAD.IADD R7, R8, 0x1, R7 ;  /* 0x0000000108077824 */ /* 0x000fe200078e0207 */
[----:B------:R-:W-:-:S03]  /*1d910*/  SHF.R.S32.HI R5, RZ, 0x1f, R4 ;  /* 0x0000001fff057819 */ /* 0x000fc60000011404 */
[----:B------:R-:W-:Y:S01]  /*1d920*/  IMAD.IADD R2, R7, 0x1, R2 ;  /* 0x0000000107027824 */ /* 0x000fe200078e0202 */
[----:B------:R-:W-:-:S04]  /*1d930*/  LEA.HI R5, R5, R4, RZ, 0x7 ;  /* 0x0000000405057211 */ /* 0x000fc800078f38ff */
        /* <DEDUP_REMOVED lines=13> */
.L_x_8490:
[----:B------:R-:W-:-:S13]  /*1da10*/  ISETP.NE.AND P0, PT, R3, 0x1, PT ;  /* 0x000000010300780c */ /* 0x000fda0003f05270 */
[----:B------:R-:W0:Y:S02]  /*1da20*/  @P0 LDC.64 R4, c[0x0][0x9e8] ;  /* 0x00027a00ff040b82 */ /* 0x000e240000000a00 */
[----:B0-----:R-:W-:-:S05]  /*1da30*/  @P0 IMAD.HI.U32 R4, R11, R4, RZ ;  /* 0x000000040b040227 */ /* 0x001fca00078e00ff */
[----:B------:R-:W-:-:S07]  /*1da40*/  @P0 SHF.R.U32.HI R11, RZ, R5, R4 ;  /* 0x00000005ff0b0219 */ /* 0x000fce0000011604 */
.L_x_8491:
[----:B------:R-:W-:Y:S05]  /*1da50*/  BSYNC B0 ;  /* 0x0000000000007941 */ /* 0x000fea0003800000 */
.L_x_8489:
[----:B------:R-:W-:-:S05]  /*1da60*/  IMAD R11, R11, R3, R3 ;  /* 0x000000030b0b7224 */ /* 0x000fca00078e0203 */
[----:B------:R-:W-:-:S07]  /*1da70*/  VIMNMX R2, R2, R11, PT ;  /* 0x0000000b02027248 */ /* 0x000fce0003fe0100 */
.L_x_8488:
[----:B------:R-:W0:Y:S01]  /*1da80*/  @P2 LDC R4, c[0x0][0x44c] ;  /* 0x00011300ff042b82 */ /* 0x000e220000000800 */
[----:B------:R-:W-:Y:S01]  /*1da90*/  IADD3 R7, R37, -R33, RZ ;  /* 0x8000002125077210 */ /* 0x000fe20007ffe0ff */
        /* <DEDUP_REMOVED lines=18> */
.L_x_8494:
[----:B------:R-:W-:-:S13]  /*1dbc0*/  ISETP.NE.AND P0, PT, R3, 0x1, PT ;  /* 0x000000010300780c */ /* 0x000fda0003f05270 */
[----:B------:R-:W0:Y:S02]  /*1dbd0*/  @P0 LDC.64 R4, c[0x0][0x9e8] ;  /* 0x00027a00ff040b82 */ /* 0x000e240000000a00 */
[----:B0-----:R-:W-:-:S05]  /*1dbe0*/  @P0 IMAD.HI.U32 R4, R12, R4, RZ ;  /* 0x000000040c040227 */ /* 0x001fca00078e00ff */
[----:B------:R-:W-:-:S07]  /*1dbf0*/  @P0 SHF.R.U32.HI R12, RZ, R5, R4 ;  /* 0x00000005ff0c0219 */ /* 0x000fce0000011604 */
.L_x_8495:
[----:B------:R-:W-:Y:S05]  /*1dc00*/  BSYNC B0 ;  /* 0x0000000000007941 */ /* 0x000fea0003800000 */
.L_x_8493:
[----:B------:R-:W-:-:S05]  /*1dc10*/  IMAD R12, R12, R3, RZ ;  /* 0x000000030c0c7224 */ /* 0x000fca00078e02ff */
[----:B------:R-:W-:-:S07]  /*1dc20*/  VIMNMX R11, R11, R12, !PT ;  /* 0x0000000c0b0b7248 */ /* 0x000fce0007fe0100 */
.L_x_8492:
[----:B------:R-:W-:Y:S01]  /*1dc30*/  VIADD R2, R2, 0x7f ;  /* 0x0000007f02027836 */ /* 0x000fe20000000000 */
[----:B------:R-:W-:Y:S04]  /*1dc40*/  BSSY B0, `(.L_x_8496) ;  /* 0x000011b000007945 */ /* 0x000fe80003800000 */
[----:B------:R-:W-:-:S04]  /*1dc50*/  SHF.R.S32.HI R3, RZ, 0x1f, R2 ;  /* 0x0000001fff037819 */ /* 0x000fc80000011402 */
[----:B------:R-:W-:Y:S02]  /*1dc60*/  LEA.HI R3, R3, R2, RZ, 0x7 ;  /* 0x0000000203037211 */ /* 0x000fe400078f38ff */
[----:B------:R-:W-:-:S04]  /*1dc70*/  SHF.R.S32.HI R2, RZ, 0x1f, R11 ;  /* 0x0000001fff027819 */ /* 0x000fc8000001140b */
[----:B------:R-:W-:Y:S02]  /*1dc80*/  LEA.HI R11, R2, R11, RZ, 0x7 ;  /* 0x0000000b020b7211 */ /* 0x000fe400078f38ff */
[----:B------:R-:W-:Y:S02]  /*1dc90*/  SHF.R.S32.HI R2, RZ, 0x7, R3 ;  /* 0x00000007ff027819 */ /* 0x000fe40000011403 */
[----:B------:R-:W-:Y:S02]  /*1dca0*/  SHF.R.S32.HI R11, RZ, 0x7, R11 ;  /* 0x00000007ff0b7819 */ /* 0x000fe4000001140b */
[----:B------:R-:W-:Y:S02]  /*1dcb0*/  VIMNMX R3, R9, R2, PT ;  /* 0x0000000209037248 */ /* 0x000fe40003fe0100 */
[----:B------:R-:W-:-:S03]  /*1dcc0*/  VIMNMX R11, RZ, R11, !PT ;  /* 0x0000000bff0b7248 */ /* 0x000fc60007fe0100 */
[--C-:B------:R-:W-:Y:S02]  /*1dcd0*/  IMAD R3, R3, 0x80, -R10.reuse ;  /* 0x0000008003037824 */ /* 0x100fe400078e0a0a */
[----:B------:R-:W-:-:S03]  /*1dce0*/  IMAD R11, R11, 0x80, -R10 ;  /* 0x000000800b0b7824 */ /* 0x000fc600078e0a0a */
[----:B------:R-:W-:Y:S02]  /*1dcf0*/  VIMNMX R2, R3, R6, PT ;  /* 0x0000000603027248 */ /* 0x000fe40003fe0100 */
[----:B------:R-:W-:-:S04]  /*1dd00*/  VIMNMX R11, RZ, R11, !PT ;  /* 0x0000000bff0b7248 */ /* 0x000fc80007fe0100 */
[----:B------:R-:W-:Y:S02]  /*1dd10*/  ISETP.GT.AND P0, PT, R2, R11, PT ;  /* 0x0000000b0200720c */ /* 0x000fe40003f04270 */
[----:B------:R-:W-:-:S04]  /*1dd20*/  SHF.R.U32.HI R5, RZ, 0x7, R11 ;  /* 0x00000007ff057819 */ /* 0x000fc8000001160b */
[----:B------:R-:W-:-:S07]  /*1dd30*/  MOV R6, R5 ;  /* 0x0000000500067202 */ /* 0x000fce0000000f00 */
[----:B------:R-:W-:-:S05]  /*1dd40*/  @P0 VIADD R2, R2, 0x7f ;  /* 0x0000007f02020836 */ /* 0x000fca0000000000 */
[----:B------:R-:W-:-:S04]  /*1dd50*/  @P0 SHF.R.S32.HI R3, RZ, 0x1f, R2 ;  /* 0x0000001fff030819 */ /* 0x000fc80000011402 */
[----:B------:R-:W-:-:S04]  /*1dd60*/  @P0 LEA.HI R3, R3, R2, RZ, 0x7 ;  /* 0x0000000203030211 */ /* 0x000fc800078f38ff */
        /* <DEDUP_REMOVED lines=11> */
.L_x_8729:
[----:B-1----:R-:W-:Y:S02]  /*1de20*/  ISETP.NE.AND P0, PT, R14, RZ, PT ;  /* 0x000000ff0e00720c */ /* 0x002fe40003f05270 */
[----:B------:R-:W-:-:S11]  /*1de30*/  PLOP3.LUT P6, PT, PT, PT, PT, 0x8, 0x0 ;  /* 0x000000000000781c */ /* 0x000fd60003fce170 */
[----:B------:R-:W-:Y:S05]  /*1de40*/  @P0 BRA `(.L_x_8499) ;  /* 0x00000000000c0947 */ /* 0x000fea0003800000 */
[----:B------:R-:W-:-:S03]  /*1de50*/  UMOV UR4, 0xffffffff ;  /* 0xffffffff00047882 */ /* 0x000fc60000000000 */
[----:B------:R-:W-:Y:S05]  /*1de60*/  BRA.DIV UR4, `(.L_x_8500) ;  /* 0x0000008604687947 */ /* 0x000fea000b800000 */
[----:B------:R-:W-:-:S13]  /*1de70*/  ELECT P6, URZ, PT ;  /* 0x00000000003f782f */ /* 0x000fda00038c0000 */
.L_x_8499:
        /* <DEDUP_REMOVED lines=9> */
.L_x_8732:
[----:B------:R-:W-:Y:S05]  /*1df10*/  BSYNC B1 ;  /* 0x0000000000017941 */ /* 0x000fea0003800000 */
.L_x_8501:
        /* <DEDUP_REMOVED lines=10> */
.L_x_8733:
[----:B------:R-:W-:Y:S05]  /*1dfc0*/  BSYNC B2 ;  /* 0x0000000000027941 */ /* 0x000fea0003800000 */
.L_x_8505:
        /* <DEDUP_REMOVED lines=9> */
.L_x_8508:
[----:B------:R-:W-:Y:S05]  /*1e060*/  BSYNC B2 ;  /* 0x0000000000027941 */ /* 0x000fea0003800000 */
.L_x_8507:
[----:B------:R-:W-:Y:S01]  /*1e070*/  IMAD.MOV.U32 R15, RZ, RZ, RZ ;  /* 0x000000ffff0f7224 */ /* 0x000fe200078e00ff */
[----:B------:R-:W-:Y:S01]  /*1e080*/  UIADD3 UR4, UP0, UR40, 0x570, URZ ;  /* 0x0000057028047890 */ /* 0x000fe2000ff1e03f */
[----:B------:R-:W-:Y:S01]  /*1e090*/  IMAD R10, R6, 0x80, R0 ;  /* 0x00000080060a7824 */ /* 0x000fe200078e0200 */
[----:B------:R-:W-:Y:S01]  /*1e0a0*/  PLOP3.LUT P0, PT, PT, PT, PT, 0x80, 0x0 ;  /* 0x000000000000781c */ /* 0x000fe20003f0f070 */
[C---:B0-----:R-:W-:Y:S01]  /*1e0b0*/  IMAD R3, R26.reuse, 0x8000, R22 ;  /* 0x000080001a037824 */ /* 0x041fe200078e0216 */
[----:B------:R-:W-:Y:S01]  /*1e0c0*/  R2UR UR10, R15 ;  /* 0x000000000f0a72ca */ /* 0x000fe200000e0000 */
[----:B------:R-:W-:Y:S01]  /*1e0d0*/  IMAD.SHL.U32 R12, R26, 0x4000, RZ ;  /* 0x000040001a0c7824 */ /* 0x000fe200078e00ff */
[----:B------:R-:W-:Y:S01]  /*1e0e0*/  IADD3 R10, R10, -0x80, RZ ;  /* 0xffffff800a0a7810 */ /* 0x000fe20007ffe0ff */
[----:B------:R-:W-:Y:S01]  /*1e0f0*/  VIADD R2, R11, 0x28890 ;  /* 0x000288900b027836 */ /* 0x000fe20000000000 */
[----:B------:R-:W-:Y:S01]  /*1e100*/  UIADD3.X UR5, URZ, UR41, URZ, UP0, !UPT ;  /* 0x000000293f057290 */ /* 0x000fe200087fe43f */
[----:B------:R-:W-:Y:S01]  /*1e110*/  VIADD R13, R3, 0x18400 ;  /* 0x00018400030d7836 */ /* 0x000fe20000000000 */
[----:B------:R-:W-:Y:S01]  /*1e120*/  UMOV UR6, 0x0 ;  /* 0x0000000000067882 */ /* 0x000fe20000000000 */
[----:B------:R-:W-:-:S09]  /*1e130*/  UMOV UR7, 0x12f00000 ;  /* 0x12f0000000077882 */ /* 0x000fd20000000000 */
.L_x_8509:
        /* <DEDUP_REMOVED lines=16> */
.L_x_8510:
        /* <DEDUP_REMOVED lines=13> */
.L_x_8734:
[----:B------:R-:W-:Y:S05]  /*1e310*/  BSYNC B2 ;  /* 0x0000000000027941 */ /* 0x000fea0003800000 */
.L_x_8511:
[----:B------:R-:W-:Y:S01]  /*1e320*/  BSSY B2, `(.L_x_8513) ;  /* 0x000000b000027945 */ /* 0x000fe20003800000 */
[----:B------:R-:W-:Y:S01]  /*1e330*/  MOV R2, 0x0 ;  /* 0x0000000000027802 */ /* 0x000fe20000000f00 */
[----:B------:R-:W-:Y:S02]  /*1e340*/  IMAD.MOV.U32 R3, RZ, RZ, 0x12f00000 ;  /* 0x12f00000ff037424 */ /* 0x000fe400078e00ff */
        /* <DEDUP_REMOVED lines=8> */
.L_x_8514:
[----:B------:R-:W-:Y:S05]  /*1e3d0*/  BSYNC B2 ;  /* 0x0000000000027941 */ /* 0x000fea0003800000 */
.L_x_8513:
[----:B------:R-:W-:Y:S01]  /*1e3e0*/  R2UR UR10, R15 ;  /* 0x000000000f0a72ca */ /* 0x000fe200000e0000 */
[----:B------:R-:W-:Y:S01]  /*1e3f0*/  IMAD R12, R12, 0x2, R22 ;  /* 0x000000020c0c7824 */ /* 0x000fe200078e0216 */
[----:B------:R-:W-:Y:S01]  /*1e400*/  R2UR UR6, R2 ;  /* 0x00000000020672ca */ /* 0x000fe200000e0000 */
[----:B------:R-:W-:Y:S01]  /*1e410*/  UIADD3 UR4, UP0, UR40, 0x670, URZ ;  /* 0x0000067028047890 */ /* 0x000fe2000ff1e03f */
[----:B------:R-:W-:Y:S01]  /*1e420*/  R2UR UR7, R3 ;  /* 0x00000000030772ca */ /* 0x000fe200000e0000 */
[----:B01----:R-:W-:Y:S01]  /*1e430*/  VIADD R11, R11, 0x288b0 ;  /* 0x000288b00b0b7836 */ /* 0x003fe20000000000 */
[----:B------:R-:W-:Y:S01]  /*1e440*/  PLOP3.LUT P0, PT, PT, PT, PT, 0x80, 0x0 ;  /* 0x000000000000781c */ /* 0x000fe20003f0f070 */
[----:B------:R-:W-:Y:S01]  /*1e450*/  VIADD R14, R12, 0x400 ;  /* 0x000004000c0e7836 */ /* 0x000fe20000000000 */
[----:B------:R-:W-:-:S12]  /*1e460*/  UIADD3.X UR5, URZ, UR41, URZ, UP0, !UPT ;  /* 0x000000293f057290 */ /* 0x000fd800087fe43f */
.L_x_8515:
        /* <DEDUP_REMOVED lines=15> */
.L_x_8516:
        /* <DEDUP_REMOVED lines=10> */
.L_x_8504:
[----:B------:R-:W-:Y:S05]  /*1e600*/  BSYNC B1 ;  /* 0x0000000000017941 */ /* 0x000fea0003800000 */
.L_x_8503:
        /* <DEDUP_REMOVED lines=9> */
.L_x_8531:
[----:B------:R-:W-:Y:S05]  /*1e6a0*/  YIELD ;  /* 0x0000000000007946 */ /* 0x000fea0003800000 */
[----:B------:R-:W-:Y:S04]  /*1e6b0*/  BSSY B1, `(.L_x_8517) ;  /* 0x000006b000017945 */ /* 0x000fe80003800000 */
[----:B------:R-:W-:Y:S05]  /*1e6c0*/  @!P6 BRA `(.L_x_8518) ;  /* 0x0000000400a4e947 */ /* 0x000fea0003800000 */
[----:B------:R-:W-:Y:S01]  /*1e6d0*/  IMAD R12, R26, 0x8, R22 ;  /* 0x000000081a0c7824 */ /* 0x000fe200078e0216 */
[----:B------:R-:W-:Y:S01]  /*1e6e0*/  SHF.L.U32 R2, R29, 0x1f, RZ ;  /* 0x0000001f1d027819 */ /* 0x000fe200000006ff */
[----:B0-----:R-:W0:Y:S01]  /*1e6f0*/  S2R R3, SR_TID.X ;  /* 0x0000000000037919 */ /* 0x001e220000002100 */
[----:B------:R-:W-:Y:S02]  /*1e700*/  BSSY B2, `(.L_x_8519) ;  /* 0x0000005000027945 */ /* 0x000fe40003800000 */
[----:B------:R-:W1:Y:S01]  /*1e710*/  SYNCS.PHASECHK.TRANS64.TRYWAIT P1, [R12+URZ+0x288a0], R2 ;  /* 0x0288a0020c0075a7 */ /* 0x000e62000802017f */
[----:B0-----:R-:W-:-:S04]  /*1e720*/  LOP3.LUT R3, R3, 0x7f, RZ, 0xc0, !PT ;  /* 0x0000007f03037812 */ /* 0x001fc800078ec0ff */
[----:B------:R-:W-:Y:S01]  /*1e730*/  ISETP.NE.AND P2, PT, R3, RZ, PT ;  /* 0x000000ff0300720c */ /* 0x000fe20003f45270 */
[----:B-1----:R-:W-:-:S12]  /*1e740*/  @!P1 BRA `(.L_x_8520) ;  /* 0x0000007c008c9947 */ /* 0x002fd80003800000 */
.L_x_8735:
[----:B------:R-:W-:Y:S05]  /*1e750*/  BSYNC B2 ;  /* 0x0000000000027941 */ /* 0x000fea0003800000 */
.L_x_8519:
        /* <DEDUP_REMOVED lines=9> */
.L_x_8522:
[----:B------:R-:W-:Y:S05]  /*1e7f0*/  BSYNC B2 ;  /* 0x0000000000027941 */ /* 0x000fea0003800000 */
.L_x_8521:
        /* <DEDUP_REMOVED lines=11> */
.L_x_8523:
        /* <DEDUP_REMOVED lines=16> */
.L_x_8524:
        /* <DEDUP_REMOVED lines=13> */
.L_x_8736:
[----:B------:R-:W-:Y:S05]  /*1ea80*/  BSYNC B2 ;  /* 0x0000000000027941 */ /* 0x000fea0003800000 */
.L_x_8525:
[----:B------:R-:W-:Y:S01]  /*1ea90*/  BSSY B2, `(.L_x_8527) ;  /* 0x000000b000027945 */ /* 0x000fe20003800000 */
[----:B01----:R-:W-:Y:S02]  /*1eaa0*/  IMAD.MOV.U32 R2, RZ, RZ, 0x0 ;  /* 0x00000000ff027424 */ /* 0x003fe400078e00ff */
[----:B------:R-:W-:Y:S01]  /*1eab0*/  IMAD.MOV.U32 R3, RZ, RZ, 0x12f00000 ;  /* 0x12f00000ff037424 */ /* 0x000fe200078e00ff */
[----:B------:R-:W-:Y:S06]  /*1eac0*/  @P2 BRA `(.L_x_8528) ;  /* 0x00000000001c2947 */ /* 0x000fec0003800000 */
[----:B------:R-:W0:Y:S01]  /*1ead0*/  S2R R17, SR_TID.X ;  /* 0x0000000000117919 */ /* 0x000e220000002100 */
[----:B------:R-:W-:-:S04]  /*1eae0*/  IMAD.MOV.U32 R15, RZ, RZ, 0x8000 ;  /* 0x00008000ff0f7424 */ /* 0x000fc800078e00ff */
[----:B------:R1:W-:Y:S01]  /*1eaf0*/  SYNCS.ARRIVE.TRANS64 RZ, [R12+URZ+0x288b0], R15 ;  /* 0x0288b00f0cff79a7 */ /* 0x0003e2000800003f */
[----:B0-----:R-:W-:-:S04]  /*1eb00*/  LOP3.LUT R17, R17, 0x1f, RZ, 0xc0, !PT ;  /* 0x0000001f11117812 */ /* 0x001fc800078ec0ff */
[----:B------:R-:W-:-:S13]  /*1eb10*/  ISETP.NE.AND P1, PT, R17, RZ, PT ;  /* 0x000000ff1100720c */ /* 0x000fda0003f25270 */
[----:B-1----:R-:W-:Y:S05]  /*1eb20*/  @!P1 BRA `(.L_x_8528) ;  /* 0x0000000000049947 */ /* 0x002fea0003800000 */
[----:B------:R-:W-:Y:S01]  /*1eb30*/  BPT.TRAP 0x1 ;  /* 0x000000040000795c */ /* 0x000fe20000300000 */
.L_x_8528:
[----:B------:R-:W-:Y:S05]  /*1eb40*/  BSYNC B2 ;  /* 0x0000000000027941 */ /* 0x000fea0003800000 */
.L_x_8527:
[----:B------:R-:W-:Y:S01]  /*1eb50*/  R2UR UR6, R2 ;  /* 0x00000000020672ca */ /* 0x000fe200000e0000 */
[----:B------:R-:W-:Y:S01]  /*1eb60*/  UIADD3 UR4, UP0, UR40, 0x670, URZ ;  /* 0x0000067028047890 */ /* 0x000fe2000ff1e03f */
[----:B------:R-:W-:Y:S02]  /*1eb70*/  R2UR UR7, R3 ;  /* 0x00000000030772ca */ /* 0x000fe400000e0000 */
[----:B------:R-:W-:Y:S01]  /*1eb80*/  R2UR UR10, R11 ;  /* 0x000000000b0a72ca */ /* 0x000fe200000e0000 */
[----:B------:R-:W-:Y:S01]  /*1eb90*/  VIADD R11, R10, 0x400 ;  /* 0x000004000a0b7836 */ /* 0x000fe20000000000 */
[----:B------:R-:W-:Y:S01]  /*1eba0*/  PLOP3.LUT P1, PT, PT, PT, PT, 0x80, 0x0 ;  /* 0x000000000000781c */ /* 0x000fe20003f2f070 */
[----:B------:R-:W-:Y:S01]  /*1ebb0*/  UIADD3.X UR5, URZ, UR41, URZ, UP0, !UPT ;  /* 0x000000293f057290 */ /* 0x000fe200087fe43f */
[----:B------:R-:W-:-:S11]  /*1ebc0*/  IADD3 R12, R12, 0x288b0, RZ ;  /* 0x000288b00c0c7810 */ /* 0x000fd60007ffe0ff */
.L_x_8529:
        /* <DEDUP_REMOVED lines=15> */
.L_x_8530:
        /* <DEDUP_REMOVED lines=10> */
.L_x_8518:
[----:B------:R-:W-:Y:S05]  /*1ed60*/  BSYNC B1 ;  /* 0x0000000000017941 */ /* 0x000fea0003800000 */
.L_x_8517:
        /* <DEDUP_REMOVED lines=8> */
.L_x_8497:
[----:B------:R-:W-:Y:S05]  /*1edf0*/  BSYNC B0 ;  /* 0x0000000000007941 */ /* 0x000fea0003800000 */
.L_x_8496:
[----:B------:R-:W1:Y:S01]  /*1ee00*/  LDC R0, c[0x0][0x448] ;  /* 0x00011200ff007b82 */ /* 0x000e620000000800 */
[----:B------:R-:W-:Y:S01]  /*1ee10*/  VIADD R5, R27, 0x7f ;  /* 0x0000007f1b057836 */ /* 0x000fe20000000000 */
[----:B------:R-:W-:Y:S06]  /*1ee20*/  @!P0 WARPSYNC.ALL ;  /* 0x0000000000008948 */ /* 0x000fec0003800000 */
[----:B0-----:R-:W0:Y:S08]  /*1ee30*/  LDC.64 R2, c[0x0][0x9e0] ;  /* 0x00027800ff027b82 */ /* 0x001e300000000a00 */
[----:B------:R-:W-:Y:S01]  /*1ee40*/  @!P0 BAR.SYNC.DEFER_BLOCKING 0xc, 0x180 ;  /* 0x0306000000008b1d */ /* 0x000fe20000010000 */
[----:B-1----:R-:W-:-:S02]  /*1ee50*/  ISETP.NE.AND P1, PT, R0, 0x1, PT ;  /* 0x000000010000780c */ /* 0x002fc40003f25270 */
[----:B0-----:R-:W-:-:S11]  /*1ee60*/  ISETP.GE.AND P2, PT, R3, 0x1, PT ;  /* 0x000000010300780c */ /* 0x001fd60003f46270 */
[----:B------:R-:W0:Y:S08]  /*1ee70*/  @P1 LDC R0, c[0x0][0x44c] ;  /* 0x00011300ff001b82 */ /* 0x000e300000000800 */
[----:B------:R-:W1:Y:S01]  /*1ee80*/  @P1 LDC R11, c[0x0][0x450] ;  /* 0x00011400ff0b1b82 */ /* 0x000e620000000800 */
[----:B0-----:R-:W-:-:S05]  /*1ee90*/  @P1 IMAD.HI.U32 R0, R5, R0, RZ ;  /* 0x0000000005001227 */ /* 0x001fca00078e00ff */
[----:B-1----:R-:W-:-:S05]  /*1eea0*/  @P1 SHF.R.U32.HI R5, RZ, R11, R0 ;  /* 0x0000000bff051219 */ /* 0x002fca0000011600 */
[----:B------:R-:W-:-:S05]  /*1eeb0*/  IMAD.IADD R11, R8, 0x1, R5 ;  /* 0x00000001080b7824 */ /* 0x000fca00078e0205 */
[----:B------:R-:W-:Y:S01]  /*1eec0*/  IADD3 R2, R11, R2, RZ ;  /* 0x000000020b027210 */ /* 0x000fe20007ffe0ff */
        /* <DEDUP_REMOVED lines=12> */
.L_x_8534:
[----:B------:R-:W-:-:S13]  /*1ef90*/  ISETP.NE.AND P0, PT, R3, 0x1, PT ;  /* 0x000000010300780c */ /* 0x000fda0003f05270 */
[----:B------:R-:W0:Y:S02]  /*1efa0*/  @P0 LDC.64 R4, c[0x0][0x9e8] ;  /* 0x00027a00ff040b82 */ /* 0x000e240000000a00 */
[----:B0-----:R-:W-:-:S05]  /*1efb0*/  @P0 IMAD.HI.U32 R4, R0, R4, RZ ;  /* 0x0000000400040227 */ /* 0x001fca00078e00ff */
[----:B------:R-:W-:-:S07]  /*1efc0*/  @P0 SHF.R.U32.HI R0, RZ, R5, R4 ;  /* 0x00000005ff000219 */ /* 0x000fce0000011604 */
.L_x_8535:
[----:B------:R-:W-:Y:S05]  /*1efd0*/  BSYNC B0 ;  /* 0x0000000000007941 */ /* 0x000fea0003800000 */
.L_x_8533:
[----:B------:R-:W-:-:S05]  /*1efe0*/  IMAD R5, R0, R3, R3 ;  /* 0x0000000300057224 */ /* 0x000fca00078e0203 */
[----:B------:R-:W-:-:S07]  /*1eff0*/  VIMNMX R2, R2, R5, PT ;  /* 0x0000000502027248 */ /* 0x000fce0003fe0100 */
.L_x_8532:
[----:B------:R-:W0:Y:S01]  /*1f000*/  @P1 LDC R0, c[0x0][0x44c] ;  /* 0x00011300ff001b82 */ /* 0x000e220000000800 */
[----:B------:R-:W-:Y:S01]  /*1f010*/  VIADD R2, R2, 0x7f ;  /* 0x0000007f02027836 */ /* 0x000fe20000000000 */
[----:B------:R-:W-:-:S04]  /*1f020*/  ULDC UR4, c[0x0][0x9dc] ;  /* 0x0002770000047ab9 */ /* 0x000fc80000000800 */
[----:B------:R-:W-:Y:S02]  /*1f030*/  SHF.R.S32.HI R5, RZ, 0x1f, R2 ;  /* 0x0000001fff057819 */ /* 0x000fe40000011402 */
[----:B------:R-:W1:Y:S02]  /*1f040*/  @P1 LDC R11, c[0x0][0x450] ;  /* 0x00011400ff0b1b82 */ /* 0x000e640000000800 */
[----:B------:R-:W-:Y:S01]  /*1f050*/  LEA.HI R5, R5, R2, RZ, 0x7 ;  /* 0x0000000205057211 */ /* 0x000fe200078f38ff */
[----:B------:R-:W-:Y:S02]  /*1f060*/  IMAD.MOV.U32 R2, RZ, RZ, R27 ;  /* 0x000000ffff027224 */ /* 0x000fe400078e001b */
[----:B0-----:R-:W-:-:S05]  /*1f070*/  @P1 IMAD.HI.U32 R0, R27, R0, RZ ;  /* 0x000000001b001227 */ /* 0x001fca00078e00ff */
[----:B-1----:R-:W-:Y:S02]  /*1f080*/  @P1 SHF.R.U32.HI R2, RZ, R11, R0 ;  /* 0x0000000bff021219 */ /* 0x002fe40000011600 */
[----:B------:R-:W-:-:S03]  /*1f090*/  SHF.R.S32.HI R0, RZ, 0x7, R5 ;  /* 0x00000007ff007819 */ /* 0x000fc60000011405 */
[----:B------:R-:W-:Y:S01]  /*1f0a0*/  IMAD.IADD R7, R7, 0x1, R2 ;  /* 0x0000000107077824 */ /* 0x000fe200078e0202 */
        /* <DEDUP_REMOVED lines=14> */
.L_x_8538:
[----:B------:R-:W-:-:S13]  /*1f190*/  ISETP.NE.AND P0, PT, R3, 0x1, PT ;  /* 0x000000010300780c */ /* 0x000fda0003f05270 */
[----:B------:R-:W1:Y:S02]  /*1f1a0*/  @P0 LDC.64 R4, c[0x0][0x9e8] ;  /* 0x00027a00ff040b82 */ /* 0x000e640000000a00 */
[----:B-1----:R-:W-:-:S05]  /*1f1b0*/  @P0 IMAD.HI.U32 R4, R7, R4, RZ ;  /* 0x0000000407040227 */ /* 0x002fca00078e00ff */
[----:B------:R-:W-:-:S07]  /*1f1c0*/  @P0 SHF.R.U32.HI R7, RZ, R5, R4 ;  /* 0x00000005ff070219 */ /* 0x000fce0000011604 */
.L_x_8539:
[----:B------:R-:W-:Y:S05]  /*1f1d0*/  BSYNC B0 ;  /* 0x0000000000007941 */ /* 0x000fea0003800000 */
.L_x_8537:
[----:B------:R-:W-:-:S05]  /*1f1e0*/  IMAD R3, R7, R3, RZ ;  /* 0x0000000307037224 */ /* 0x000fca00078e02ff */
[----:B------:R-:W-:-:S07]  /*1f1f0*/  VIMNMX R0, R0, R3, !PT ;  /* 0x0000000300007248 */ /* 0x000fce0007fe0100 */
.L_x_8536:
[----:B------:R-:W-:Y:S01]  /*1f200*/  SHF.R.S32.HI R3, RZ, 0x1f, R0 ;  /* 0x0000001fff037819 */ /* 0x000fe20000011400 */
[----:B------:R-:W-:Y:S03]  /*1f210*/  BSSY B7, `(.L_x_8540) ;  /* 0x0000382000077945 */ /* 0x000fe60003800000 */
[----:B------:R-:W-:-:S04]  /*1f220*/  LEA.HI R3, R3, R0, RZ, 0x7 ;  /* 0x0000000003037211 */ /* 0x000fc800078f38ff */
[----:B------:R-:W-:-:S04]  /*1f230*/  SHF.R.S32.HI R3, RZ, 0x7, R3 ;  /* 0x00000007ff037819 */ /* 0x000fc80000011403 */
[----:B------:R-:W-:-:S04]  /*1f240*/  VIMNMX R2, RZ, R3, !PT ;  /* 0x00000003ff027248 */ /* 0x000fc80007fe0100 */
[----:B------:R-:W-:Y:S01]  /*1f250*/  ISETP.GT.AND P0, PT, R23, R2, PT ;  /* 0x000000021700720c */ /* 0x000fe20003f04270 */
[----:B------:R1:W-:-:S12]  /*1f260*/  STL [R1], R2 ;  /* 0x0000000201007387 */ /* 0x0003d80000100800 */
        /* <DEDUP_REMOVED lines=18> */
.L_x_8541:
        /* <DEDUP_REMOVED lines=9> */
[----:B------:R-:W-:Y:S01]  /*1f420*/  MOV R8, 0x70 ;  /* 0x0000007000087802 */ /* 0x000fe20000000f00 */
[----:B------:R-:W1:Y:S01]  /*1f430*/  LDC.64 R2, c[0x4][R2] ;  /* 0x0100000002027b82 */ /* 0x000e620000000a00 */
        /* <DEDUP_REMOVED lines=8> */
[----:B01----:R-:W-:Y:S05]  /*1f4c0*/  CALL.ABS.NOINC R2 ;  /* 0x0000000002007343 */ /* 0x003fea0003c00000 */
.L_x_8544:
[----:B------:R-:W-:Y:S05]  /*1f4d0*/  BSYNC B6 ;  /* 0x0000000000067941 */ /* 0x000fea0003800000 */
.L_x_8543:
        /* <DEDUP_REMOVED lines=20> */
.L_x_8547:
        /* <DEDUP_REMOVED lines=15> */
.L_x_8546:
[----:B------:R-:W-:Y:S05]  /*1f710*/  BSYNC B6 ;  /* 0x0000000000067941 */ /* 0x000fea0003800000 */
.L_x_8545:
[----:B------:R-:W-:Y:S01]  /*1f720*/  ULDC.64 UR4, c[0x0][0x9f8] ;  /* 0x00027e0000047ab9 */ /* 0x000fe20000000a00 */
[----:B------:R-:W2:Y:S01]  /*1f730*/  LDL R17, [R1+0x4] ;  /* 0x0000040001117983 */ /* 0x000ea20000100800 */
[----:B------:R-:W-:Y:S01]  /*1f740*/  ISETP.NE.U32.AND P0, PT, RZ, UR4, PT ;  /* 0x00000004ff007c0c */ /* 0x000fe2000bf05070 */
[----:B------:R-:W-:Y:S01]  /*1f750*/  IMAD.MOV.U32 R35, RZ, RZ, R19 ;  /* 0x000000ffff237224 */ /* 0x000fe200078e0013 */
[----:B------:R-:W1:Y:S01]  /*1f760*/  LDC R0, c[0x0][0x430] ;  /* 0x00010c00ff007b82 */ /* 0x000e620000000800 */
[----:B------:R-:W3:Y:S01]  /*1f770*/  S2R R21, SR_TID.X ;  /* 0x0000000000157919 */ /* 0x000ee20000002100 */
[----:B------:R-:W-:Y:S01]  /*1f780*/  ISETP.NE.AND.EX P0, PT, RZ, UR5, PT, P0 ;  /* 0x00000005ff007c0c */ /* 0x000fe2000bf05300 */
[----:B------:R-:W4:Y:S01]  /*1f790*/  S2R R20, SR_TID.X ;  /* 0x0000000000147919 */ /* 0x000f220000002100 */
[----:B------:R-:W-:Y:S01]  /*1f7a0*/  VIADD R25, R23, 0xffffffff ;  /* 0xffffffff17197836 */ /* 0x000fe20000000000 */
[----:B------:R-:W-:-:S10]  /*1f7b0*/  ULDC UR4, c[0x0][0x2f4] ;  /* 0x0000bd0000047ab9 */ /* 0x000fd40000000800 */
[----:B------:R-:W0:Y:S01]  /*1f7c0*/  @P0 LDC.64 R2, c[0x0][0x9f8] ;  /* 0x00027e00ff020b82 */ /* 0x000e220000000a00 */
[----:B-1----:R-:W-:Y:S01]  /*1f7d0*/  ISETP.NE.AND P1, PT, R0, 0x1, PT ;  /* 0x000000010000780c */ /* 0x002fe20003f25270 */
[----:B------:R-:W-:Y:S02]  /*1f7e0*/  IMAD.SHL.U32 R8, R25, 0x80, RZ ;  /* 0x0000008019087824 */ /* 0x000fe400078e00ff */
[----:B---3--:R-:W-:Y:S01]  /*1f7f0*/  IMAD.SHL.U32 R21, R21, 0x10, RZ ;  /* 0x0000001015157824 */ /* 0x008fe200078e00ff */
[----:B----4-:R-:W-:-:S09]  /*1f800*/  LOP3.LUT R20, R20, 0x7f, RZ, 0xc0, !PT ;  /* 0x0000007f14147812 */ /* 0x010fd200078ec0ff */
[----:B------:R-:W1:Y:S01]  /*1f810*/  @P1 LDC R10, c[0x0][0x434] ;  /* 0x00010d00ff0a1b82 */ /* 0x000e620000000800 */
[----:B0-----:R-:W-:-:S05]  /*1f820*/  @P0 IMAD.WIDE R2, R19, 0x4, R2 ;  /* 0x0000000413020825 */ /* 0x001fca00078e0202 */
[----:B------:R0:W3:Y:S01]  /*1f830*/  @P0 LDG.E R35, desc[UR54][R2.64] ;  /* 0x0000003602230981 */ /* 0x0000e2000c1e1900 */
[----:B------:R-:W-:Y:S01]  /*1f840*/  SHF.R.U32.HI R20, RZ, 0x3, R20 ;  /* 0x00000003ff147819 */ /* 0x000fe20000011614 */
[----:B------:R-:W4:Y:S01]  /*1f850*/  @P1 LDC R6, c[0x0][0x438] ;  /* 0x00010e00ff061b82 */ /* 0x000f220000000800 */
[----:B------:R-:W-:-:S04]  /*1f860*/  LOP3.LUT R21, R21, 0x70, RZ, 0xc0, !PT ;  /* 0x0000007015157812 */ /* 0x000fc800078ec0ff */
[----:B------:R-:W-:-:S04]  /*1f870*/  LOP3.LUT R4, R8, R20, R21, 0xfe, !PT ;  /* 0x0000001408047212 */ /* 0x000fc800078efe15 */
[----:B------:R-:W-:-:S13]  /*1f880*/  ISETP.GE.AND P0, PT, R4, R37, PT ;  /* 0x000000250400720c */ /* 0x000fda0003f06270 */
[----:B0-----:R-:W0:Y:S01]  /*1f890*/  @!P0 LDC.64 R2, c[0x0][0x428] ;  /* 0x00010a00ff028b82 */ /* 0x001e220000000a00 */
[----:B------:R-:W-:Y:S01]  /*1f8a0*/  LOP3.LUT R32, R32, 0xfffffffb, RZ, 0xc0, !PT ;  /* 0xfffffffb20207812 */ /* 0x000fe200078ec0ff */
[----:B------:R-:W-:Y:S01]  /*1f8b0*/  UMOV UR5, 0xffffffff ;  /* 0xffffffff00057882 */ /* 0x000fe20000000000 */
[----:B--2---:R-:W-:-:S04]  /*1f8c0*/  IMAD.IADD R5, R4, 0x1, R17 ;  /* 0x0000000104057824 */ /* 0x004fc800078e0211 */
[----:B-1----:R-:W-:-:S04]  /*1f8d0*/  @P1 IMAD.HI.U32 R7, R5, R10, RZ ;  /* 0x0000000a05071227 */ /* 0x002fc800078e00ff */
[----:B------:R-:W-:Y:S01]  /*1f8e0*/  IMAD.MOV.U32 R4, RZ, RZ, R5 ;  /* 0x000000ffff047224 */ /* 0x000fe200078e0005 */
[----:B----4-:R-:W-:-:S04]  /*1f8f0*/  @P1 SHF.R.U32.HI R4, RZ, R6, R7 ;  /* 0x00000006ff041219 */ /* 0x010fc80000011607 */
[----:B------:R-:W-:-:S05]  /*1f900*/  IADD3 R6, -R4, RZ, RZ ;  /* 0x000000ff04067210 */ /* 0x000fca0007ffe1ff */
[----:B------:R-:W-:Y:S01]  /*1f910*/  IMAD R0, R0, R6, R5 ;  /* 0x0000000600007224 */ /* 0x000fe200078e0205 */
[--C-:B------:R-:W-:Y:S02]  /*1f920*/  @!P0 SHF.R.S32.HI R5, RZ, 0x1f, R4.reuse ;  /* 0x0000001fff058819 */ /* 0x100fe40000011404 */
[----:B---3--:R-:W-:Y:S01]  /*1f930*/  SHF.R.S32.HI R9, RZ, 0x1f, R35 ;  /* 0x0000001fff097819 */ /* 0x008fe20000011423 */
[----:B0-----:R-:W-:-:S04]  /*1f940*/  @!P0 IMAD.WIDE.U32 R4, R35, R2, R4 ;  /* 0x0000000223048225 */ /* 0x001fc800078e0004 */
[----:B------:R-:W-:Y:S01]  /*1f950*/  @!P0 IMAD R6, R9, R2, RZ ;  /* 0x0000000209068224 */ /* 0x000fe200078e02ff */
[----:B------:R0:W-:Y:S03]  /*1f960*/  STL [R1+0x8], R9 ;  /* 0x0000080901007387 */ /* 0x0001e60000100800 */
[----:B------:R-:W-:Y:S02]  /*1f970*/  @!P0 IMAD R7, R35, R3, R6 ;  /* 0x0000000323078224 */ /* 0x000fe400078e0206 */
[----:B------:R-:W1:Y:S02]  /*1f980*/  @!P0 LDC.64 R2, c[0x0][0x418] ;  /* 0x00010600ff028b82 */ /* 0x000e640000000a00 */
[----:B------:R-:W-:Y:S02]  /*1f990*/  @!P0 IMAD.IADD R5, R5, 0x1, R7 ;  /* 0x0000000105058824 */ /* 0x000fe400078e0207 */
[----:B0-----:R-:W-:-:S05]  /*1f9a0*/  IMAD.U32 R9, RZ, RZ, UR38 ;  /* 0x00000026ff097e24 */ /* 0x001fca000f8e00ff */
[----:B------:R-:W-:Y:S02]  /*1f9b0*/  ISETP.NE.AND P2, PT, R9, 0x3, PT ;  /* 0x000000030900780c */ /* 0x000fe40003f45270 */
[----:B-1----:R-:W-:-:S04]  /*1f9c0*/  @!P0 LEA R2, P1, R4, R2, 0x2 ;  /* 0x0000000204028211 */ /* 0x002fc800078210ff */
[----:B------:R-:W-:Y:S01]  /*1f9d0*/  @!P0 LEA.HI.X R3, R4, R3, R5, 0x2, P1 ;  /* 0x0000000304038211 */ /* 0x000fe200008f1405 */
[----:B------:R-:W-:-:S06]  /*1f9e0*/  IMAD.MOV.U32 R4, RZ, RZ, RZ ;  /* 0x000000ffff047224 */ /* 0x000fcc00078e00ff */
        /* <DEDUP_REMOVED lines=8> */
[----:B0-----:R-:W-:Y:S06]  /*1fa70*/  BRA.DIV UR5, `(.L_x_8548) ;  /* 0x0000006a05e87947 */ /* 0x001fec000b800000 */
.L_x_8739:
[----:B------:R-:W-:Y:S01]  /*1fa80*/  SHF.R.S32.HI R34, RZ, 0x1f, R18 ;  /* 0x0000001fff227819 */ /* 0x000fe20000011412 */
[----:B------:R-:W-:Y:S06]  /*1fa90*/  @!P2 BRA `(.L_x_8549) ;  /* 0x000000000004a947 */ /* 0x000fec0003800000 */
[----:B------:R-:W-:Y:S01]  /*1faa0*/  BPT.TRAP 0x1 ;  /* 0x000000040000795c */ /* 0x000fe20000300000 */
.L_x_8549:
        /* <DEDUP_REMOVED lines=25> */
.L_x_8740:
[----:B------:R-:W-:Y:S05]  /*1fc40*/  BSYNC B0 ;  /* 0x0000000000007941 */ /* 0x000fea0003800000 */
.L_x_8550:
        /* <DEDUP_REMOVED lines=32> */
[----:B-1----:R-:W-:-:S05]  /*1fe50*/  @P0 IMAD.X R2, RZ, RZ, R2, P1 ;  /* 0x000000ffff020224 */ /* 0x002fca00008e0602 */
        /* <DEDUP_REMOVED lines=74> */
.L_x_8758:
        /* <DEDUP_REMOVED lines=11> */
.L_x_8553:
        /* <DEDUP_REMOVED lines=11> */
.L_x_8554:
[----:B-1----:R1:W5:Y:S01]  /*20460*/  LDL.LU R3, [R1+0x10] ;  /* 0x0000100001037983 */ /* 0x0023620000300800 */
[----:B------:R1:W-:Y:S02]  /*20470*/  SYNCS.ARRIVE.TRANS64.A1T0 RZ, [R7+URZ+0x28830], RZ ;  /* 0x028830ff07ff79a7 */ /* 0x0003e4000810003f */
        /* <DEDUP_REMOVED lines=8> */
[----:B------:R-:W-:Y:S01]  /*20500*/  BSSY B6, `(.L_x_8555) ;  /* 0x000001e000067945 */ /* 0x000fe20003800000 */
[----:B------:R-:W-:-:S04]  /*20510*/  SHF.R.S32.HI R2, RZ, 0x1f, R19 ;  /* 0x0000001fff027819 */ /* 0x000fc80000011413 */
[----:B------:R-:W-:Y:S02]  /*20520*/  SEL R2, R2, RZ, !P0 ;  /* 0x000000ff02027207 */ /* 0x000fe40004000000 */
[----:B-----5:R-:W-:Y:S01]  /*20530*/  SHF.R.S32.HI R0, RZ, 0x1f, R3 ;  /* 0x0000001fff007819 */ /* 0x020fe20000011403 */
[----:B0-----:R-:W-:-:S04]  /*20540*/  IMAD.WIDE.U32 R4, R3, UR4, RZ ;  /* 0x0000000403047c25 */ /* 0x001fc8000f8e00ff */
[----:B------:R-:W-:Y:S01]  /*20550*/  IMAD R0, R0, UR4, RZ ;  /* 0x0000000400007c24 */ /* 0x000fe2000f8e02ff */
[----:B------:R0:W-:Y:S03]  /*20560*/  STL.64 [R1+0x10], R4 ;  /* 0x0000100401007387 */ /* 0x0001e60000100a00 */
[----:B------:R-:W-:-:S04]  /*20570*/  IMAD R0, R3, UR5, R0 ;  /* 0x0000000503007c24 */ /* 0x000fc8000f8e0200 */
[----:B------:R-:W-:Y:S01]  /*20580*/  IMAD.IADD R3, R5, 0x1, R0 ;  /* 0x0000000105037824 */ /* 0x000fe200078e0200 */
[----:B------:R-:W-:-:S04]  /*20590*/  SEL R0, R19, RZ, !P0 ;  /* 0x000000ff13007207 */ /* 0x000fc80004000000 */
[----:B------:R0:W-:Y:S04]  /*205a0*/  STL [R1+0x24], R3 ;  /* 0x0000240301007387 */ /* 0x0001e80000100800 */
        /* <DEDUP_REMOVED lines=19> */
.L_x_8556:
[----:B------:R-:W-:Y:S05]  /*206e0*/  BSYNC B6 ;  /* 0x0000000000067941 */ /* 0x000fea0003800000 */
.L_x_8555:
[----:B------:R-:W2:Y:S01]  /*206f0*/  LDL.LU R20, [R1+0x24] ;  /* 0x0000240001147983 */ /* 0x000ea20000300800 */
[----:B------:R-:W-:Y:S01]  /*20700*/  ULDC.64 UR4, c[0x0][0x2d8] ;  /* 0x0000b60000047ab9 */ /* 0x000fe20000000a00 */
[----:B-1----:R-:W1:Y:S01]  /*20710*/  LDC R7, c[0x0][0x448] ;  /* 0x00011200ff077b82 */ /* 0x002e620000000800 */
[----:B------:R-:W-:Y:S01]  /*20720*/  ULDC.64 UR6, c[0x0][0x280] ;  /* 0x0000a00000067ab9 */ /* 0x000fe20000000a00 */
[----:B0-----:R-:W2:Y:S04]  /*20730*/  LDL.LU.64 R2, [R1+0x10] ;  /* 0x0000100001027983 */ /* 0x001ea80000300a00 */
[----:B------:R-:W3:Y:S04]  /*20740*/  LDL.LU R4, [R1+0x28] ;  /* 0x0000280001047983 */ /* 0x000ee80000300800 */
[----:B------:R-:W4:Y:S01]  /*20750*/  LDL.LU R21, [R1+0x18] ;  /* 0x0000180001157983 */ /* 0x000f220000300800 */
[----:B------:R-:W-:-:S03]  /*20760*/  IMAD R0, R34, UR4, RZ ;  /* 0x0000000422007c24 */ /* 0x000fc6000f8e02ff */
[----:B------:R0:W5:Y:S01]  /*20770*/  LDL R8, [R1+0xc] ;  /* 0x00000c0001087983 */ /* 0x0001620000100800 */
[----:B------:R-:W-:Y:S01]  /*20780*/  IMAD R0, R18, UR5, R0 ;  /* 0x0000000512007c24 */ /* 0x000fe2000f8e0200 */
[----:B-1----:R-:W-:-:S13]  /*20790*/  ISETP.NE.AND P0, PT, R7, 0x1, PT ;  /* 0x000000010700780c */ /* 0x002fda0003f05270 */
[----:B------:R-:W1:Y:S01]  /*207a0*/  @P0 LDC R6, c[0x0][0x44c] ;  /* 0x00011300ff060b82 */ /* 0x000e620000000800 */
[----:B--2---:R-:W-:Y:S02]  /*207b0*/  IMAD.MOV.U32 R3, RZ, RZ, R20 ;  /* 0x000000ffff037224 */ /* 0x004fe400078e0014 */
[----:B------:R-:W2:Y:S01]  /*207c0*/  S2R R20, SR_TID.X ;  /* 0x0000000000147919 */ /* 0x000ea20000002100 */
[----:B------:R-:W-:Y:S01]  /*207d0*/  IMAD.WIDE.U32 R2, R18, UR4, R2 ;  /* 0x0000000412027c25 */ /* 0x000fe2000f8e0002 */
[----:B------:R-:W-:-:S03]  /*207e0*/  ULDC.64 UR4, c[0x0][0x2e0] ;  /* 0x0000b80000047ab9 */ /* 0x000fc60000000a00 */
[----:B------:R-:W-:Y:S02]  /*207f0*/  IMAD.IADD R3, R3, 0x1, R0 ;  /* 0x0000000103037824 */ /* 0x000fe400078e0200 */
[----:B---3--:R-:W-:Y:S02]  /*20800*/  IMAD R0, R4, UR4, RZ ;  /* 0x0000000404007c24 */ /* 0x008fe4000f8e02ff */
[----:B----4-:R-:W-:-:S04]  /*20810*/  IMAD.WIDE.U32 R2, R21, UR4, R2 ;  /* 0x0000000415027c25 */ /* 0x010fc8000f8e0002 */
[----:B------:R-:W-:Y:S01]  /*20820*/  IMAD R0, R21, UR5, R0 ;  /* 0x0000000515007c24 */ /* 0x000fe2000f8e0200 */
[----:B------:R-:W-:Y:S01]  /*20830*/  ULDC.64 UR4, c[0x0][0x2d0] ;  /* 0x0000b40000047ab9 */ /* 0x000fe20000000a00 */
[----:B------:R-:W3:Y:S02]  /*20840*/  S2R R21, SR_TID.X ;  /* 0x0000000000157919 */ /* 0x000ee40000002100 */
[----:B------:R-:W-:Y:S02]  /*20850*/  IMAD.IADD R3, R3, 0x1, R0 ;  /* 0x0000000103037824 */ /* 0x000fe400078e0200 */
[----:B------:R-:W4:Y:S01]  /*20860*/  @P0 LDC R0, c[0x0][0x450] ;  /* 0x00011400ff000b82 */ /* 0x000f220000000800 */
[----:B--2---:R-:W-:-:S04]  /*20870*/  LOP3.LUT R20, R20, 0x7f, RZ, 0xc0, !PT ;  /* 0x0000007f14147812 */ /* 0x004fc800078ec0ff */
[----:B------:R-:W-:Y:S02]  /*20880*/  SHF.R.U32.HI R20, RZ, 0x3, R20 ;  /* 0x00000003ff147819 */ /* 0x000fe40000011614 */
[----:B---3--:R-:W-:-:S04]  /*20890*/  SHF.L.U32 R21, R21, 0x4, RZ ;  /* 0x0000000415157819 */ /* 0x008fc800000006ff */
[----:B------:R-:W-:-:S04]  /*208a0*/  LOP3.LUT R21, R21, 0x70, RZ, 0xc0, !PT ;  /* 0x0000007015157812 */ /* 0x000fc800078ec0ff */
[----:B------:R-:W-:-:S05]  /*208b0*/  LOP3.LUT R20, R20, R21, RZ, 0xfc, !PT ;  /* 0x0000001514147212 */ /* 0x000fca00078efcff */
[----:B------:R-:W-:-:S04]  /*208c0*/  IMAD.IADD R5, R20, 0x1, R27 ;  /* 0x0000000114057824 */ /* 0x000fc800078e021b */
[----:B-1----:R-:W-:-:S04]  /*208d0*/  @P0 IMAD.HI.U32 R6, R5, R6, RZ ;  /* 0x0000000605060227 */ /* 0x002fc800078e00ff */
[----:B------:R-:W-:Y:S01]  /*208e0*/  IMAD.MOV.U32 R4, RZ, RZ, R5 ;  /* 0x000000ffff047224 */ /* 0x000fe200078e0005 */
[----:B----4-:R-:W-:Y:S01]  /*208f0*/  @P0 SHF.R.U32.HI R4, RZ, R0, R6 ;  /* 0x00000000ff040219 */ /* 0x010fe20000011606 */
        /* <DEDUP_REMOVED lines=19> */
[----:B-1----:R-:W-:Y:S02]  /*20a30*/  LOP3.LUT R20, R20, 0x7f, RZ, 0xc0, !PT ;  /* 0x0000007f14147812 */ /* 0x002fe400078ec0ff */
[----:B------:R-:W-:Y:S02]  /*20a40*/  LEA.HI.X R4, R2, UR7, R4, 0x1, P2 ;  /* 0x0000000702047c11 */ /* 0x000fe400090f0c04 */
[----:B------:R-:W-:Y:S01]  /*20a50*/  SHF.R.U32.HI R9, RZ, 0x3, R20 ;  /* 0x00000003ff097819 */ /* 0x000fe20000011614 */
[----:B0-----:R-:W-:Y:S06]  /*20a60*/  BRA.DIV UR4, `(.L_x_8557) ;  /* 0x0000006a040c7947 */ /* 0x001fec000b800000 */
[----:B------:R-:W0:Y:S01]  /*20a70*/  SHFL.IDX PT, R3, R0, RZ, 0x181f ;  /* 0x00181fff00037589 */ /* 0x000e2200000e0000 */
[----:B------:R-:W-:Y:S01]  /*20a80*/  IMAD R33, R33, R7, RZ ;  /* 0x0000000721217224 */ /* 0x000fe200078e02ff */
[----:B------:R-:W-:Y:S02]  /*20a90*/  IADD3 R27, R9, R27, RZ ;  /* 0x0000001b091b7210 */ /* 0x000fe40007ffe0ff */
[----:B------:R-:W1:Y:S02]  /*20aa0*/  SHFL.IDX PT, R2, R4, RZ, 0x181f ;  /* 0x00181fff04027589 */ /* 0x000e6400000e0000 */
[C---:B------:R-:W-:Y:S01]  /*20ab0*/  ISETP.GE.AND P3, PT, R27.reuse, R33, PT ;  /* 0x000000211b00720c */ /* 0x040fe20003f66270 */
[----:B------:R-:W-:Y:S01]  /*20ac0*/  VIADD R6, R27, 0x10 ;  /* 0x000000101b067836 */ /* 0x000fe20000000000 */
[----:B------:R-:W2:Y:S11]  /*20ad0*/  SHFL.IDX PT, R14, R0, 0x1, 0x181f ;  /* 0x00381f00000e7f89 */ /* 0x000eb600000e0000 */
[----:B0-----:R-:W-:-:S05]  /*20ae0*/  @!P3 LEA R5, P2, R31, R3, 0x1 ;  /* 0x000000031f05b211 */ /* 0x001fca00078408ff */
[----:B-1----:R-:W-:Y:S02]  /*20af0*/  @!P3 IMAD.X R3, RZ, RZ, R2, P2 ;  /* 0x000000ffff03b224 */ /* 0x002fe400010e0602 */
[----:B------:R-:W-:-:S05]  /*20b00*/  @!P3 IMAD.MOV.U32 R2, RZ, RZ, R5 ;  /* 0x000000ffff02b224 */ /* 0x000fca00078e0005 */
[----:B-----5:R-:W-:Y:S04]  /*20b10*/  @!P3 LDGSTS.E.BYPASS.LTC128B.128 [R8+0x10400], desc[UR54][R2.64], !P0 ;  /* 0x104000000208bfae */ /* 0x020fe8000c101d76 */
[----:B------:R0:W-:Y:S01]  /*20b20*/  @!P3 LDGSTS.E.BYPASS.LTC128B.128 [R8+0x14400], desc[UR54][R2.64+0x80], !P1 ;  /* 0x144000800208bfae */ /* 0x0001e2000c901d76 */
[----:B------:R-:W-:-:S03]  /*20b30*/  ISETP.GE.AND P3, PT, R6, R33, PT ;  /* 0x000000210600720c */ /* 0x000fc60003f66270 */
[----:B0-----:R-:W0:Y:S10]  /*20b40*/  SHFL.IDX PT, R2, R4, 0x1, 0x181f ;  /* 0x00381f0004027f89 */ /* 0x001e3400000e0000 */
[----:B--2---:R-:W-:-:S02]  /*20b50*/  @!P3 LEA R5, P2, R31, R14, 0x1 ;  /* 0x0000000e1f05b211 */ /* 0x004fc400078408ff */
[----:B------:R-:W1:Y:S03]  /*20b60*/  SHFL.IDX PT, R14, R0, 0x2, 0x181f ;  /* 0x00581f00000e7f89 */ /* 0x000e6600000e0000 */
[----:B0-----:R-:W-:Y:S02]  /*20b70*/  @!P3 IMAD.X R6, RZ, RZ, R2, P2 ;  /* 0x000000ffff06b224 */ /* 0x001fe400010e0602 */
[----:B------:R-:W-:Y:S02]  /*20b80*/  @!P3 IMAD.MOV.U32 R2, RZ, RZ, R5 ;  /* 0x000000ffff02b224 */ /* 0x000fe400078e0005 */
[----:B------:R-:W-:Y:S01]  /*20b90*/  @!P3 IMAD.MOV.U32 R3, RZ, RZ, R6 ;  /* 0x000000ffff03b224 */ /* 0x000fe200078e0006 */
[----:B------:R-:W-:-:S04]  /*20ba0*/  IADD3 R6, R27, 0x20, RZ ;  /* 0x000000201b067810 */ /* 0x000fc80007ffe0ff */
[----:B------:R-:W-:Y:S04]  /*20bb0*/  @!P3 LDGSTS.E.BYPASS.LTC128B.128 [R8+0x10c00], desc[UR54][R2.64], !P0 ;  /* 0x10c000000208bfae */ /* 0x000fe8000c101d76 */
[----:B------:R0:W-:Y:S01]  /*20bc0*/  @!P3 LDGSTS.E.BYPASS.LTC128B.128 [R8+0x14c00], desc[UR54][R2.64+0x80], !P1 ;  /* 0x14c000800208bfae */ /* 0x0001e2000c901d76 */
[----:B------:R-:W-:-:S03]  /*20bd0*/  ISETP.GE.AND P3, PT, R6, R33, PT ;  /* 0x000000210600720c */ /* 0x000fc60003f66270 */
[----:B0-----:R-:W0:Y:S10]  /*20be0*/  SHFL.IDX PT, R2, R4, 0x2, 0x181f ;  /* 0x00581f0004027f89 */ /* 0x001e3400000e0000 */
[----:B-1----:R-:W-:-:S02]  /*20bf0*/  @!P3 LEA R5, P2, R31, R14, 0x1 ;  /* 0x0000000e1f05b211 */ /* 0x002fc400078408ff */
[----:B------:R-:W1:Y:S03]  /*20c00*/  SHFL.IDX PT, R14, R0, 0x3, 0x181f ;  /* 0x00781f00000e7f89 */ /* 0x000e6600000e0000 */
[----:B0-----:R-:W-:Y:S02]  /*20c10*/  @!P3 IMAD.X R6, RZ, RZ, R2, P2 ;  /* 0x000000ffff06b224 */ /* 0x001fe400010e0602 */
[----:B------:R-:W-:Y:S02]  /*20c20*/  @!P3 IMAD.MOV.U32 R2, RZ, RZ, R5 ;  /* 0x000000ffff02b224 */ /* 0x000fe400078e0005 */
[----:B------:R-:W-:Y:S02]  /*20c30*/  @!P3 IMAD.MOV.U32 R3, RZ, RZ, R6 ;  /* 0x000000ffff03b224 */ /* 0x000fe400078e0006 */
[----:B------:R-:W-:-:S03]  /*20c40*/  VIADD R6, R27, 0x30 ;  /* 0x000000301b067836 */ /* 0x000fc60000000000 */
[----:B------:R-:W-:Y:S04]  /*20c50*/  @!P3 LDGSTS.E.BYPASS.LTC128B.128 [R8+0x11400], desc[UR54][R2.64], !P0 ;  /* 0x114000000208bfae */ /* 0x000fe8000c101d76 */
[----:B------:R0:W-:Y:S01]  /*20c60*/  @!P3 LDGSTS.E.BYPASS.LTC128B.128 [R8+0x15400], desc[UR54][R2.64+0x80], !P1 ;  /* 0x154000800208bfae */ /* 0x0001e2000c901d76 */
[----:B------:R-:W-:-:S03]  /*20c70*/  ISETP.GE.AND P3, PT, R6, R33, PT ;  /* 0x000000210600720c */ /* 0x000fc60003f66270 */
[----:B0-----:R-:W0:Y:S10]  /*20c80*/  SHFL.IDX PT, R2, R4, 0x3, 0x181f ;  /* 0x00781f0004027f89 */ /* 0x001e3400000e0000 */
[----:B-1----:R-:W-:-:S02]  /*20c90*/  @!P3 LEA R5, P2, R31, R14, 0x1 ;  /* 0x0000000e1f05b211 */ /* 0x002fc400078408ff */
[----:B------:R-:W1:Y:S03]  /*20ca0*/  SHFL.IDX PT, R14, R0, 0x4, 0x181f ;  /* 0x00981f00000e7f89 */ /* 0x000e6600000e0000 */
[----:B0-----:R-:W-:Y:S02]  /*20cb0*/  @!P3 IMAD.X R6, RZ, RZ, R2, P2 ;  /* 0x000000ffff06b224 */ /* 0x001fe400010e0602 */
[----:B------:R-:W-:-:S03]  /*20cc0*/  @!P3 IMAD.MOV.U32 R2, RZ, RZ, R5 ;  /* 0x000000ffff02b224 */ /* 0x000fc600078e0005 */
[----:B------:R-:W-:Y:S01]  /*20cd0*/  @!P3 MOV R3, R6 ;  /* 0x000000060003b202 */ /* 0x000fe20000000f00 */
[----:B------:R-:W-:-:S04]  /*20ce0*/  VIADD R6, R27, 0x40 ;  /* 0x000000401b067836 */ /* 0x000fc80000000000 */
        /* <DEDUP_REMOVED lines=15> */
[----:B------:R-:W-:Y:S03]  /*20de0*/  SHFL.IDX PT, R14, R0, 0x7, 0x181f ;  /* 0x00f81f00000e7f89 */ /* 0x000fe600000e0000 */
[----:B0-----:R-:W-:Y:S01]  /*20df0*/  @!P3 IMAD.X R6, RZ, RZ, R2, P2 ;  /* 0x000000ffff06b224 */ /* 0x001fe200010e0602 */
[----:B------:R-:W-:-:S03]  /*20e00*/  @!P3 MOV R2, R5 ;  /* 0x000000050002b202 */ /* 0x000fc60000000f00 */
[----:B------:R-:W-:Y:S02]  /*20e10*/  @!P3 IMAD.MOV.U32 R3, RZ, RZ, R6 ;  /* 0x000000ffff03b224 */ /* 0x000fe400078e0006 */
[----:B------:R-:W-:-:S03]  /*20e20*/  VIADD R6, R27, 0x60 ;  /* 0x000000601b067836 */ /* 0x000fc60000000000 */
        /* <DEDUP_REMOVED lines=11> */
[----:B--2---:R0:W-:Y:S02]  /*20ee0*/  @!P3 LDGSTS.E.BYPASS.LTC128B.128 [R8+0x17400], desc[UR54][R2.64+0x80], !P1 ;  /* 0x174000800208bfae */ /* 0x0041e4000c901d76 */
.L_x_8775:
[----:B------:R-:W-:Y:S01]  /*20ef0*/  VIADD R0, R27, 0x70 ;  /* 0x000000701b007836 */ /* 0x000fe20000000000 */
[----:B------:R-:W-:Y:S04]  /*20f00*/  BSSY B0, `(.L_x_8558) ;  /* 0x000000a000007945 */ /* 0x000fe80003800000 */
[----:B------:R-:W-:-:S13]  /*20f10*/  ISETP.GE.AND P2, PT, R0, R33, PT ;  /* 0x000000210000720c */ /* 0x000fda0003f46270 */
[----:B------:R-:W-:Y:S05]  /*20f20*/  @P2 BRA `(.L_x_8559) ;  /* 0x00000000001c2947 */ /* 0x000fea0003800000 */
[----:B0-----:R-:W-:-:S04]  /*20f30*/  LEA R2, P2, R31, R14, 0x1 ;  /* 0x0000000e1f027211 */ /* 0x001fc800078408ff */
[----:B------:R-:W-:-:S05]  /*20f40*/  IADD3.X R3, RZ, R4, RZ, P2, !PT ;  /* 0x00000004ff037210 */ /* 0x000fca00017fe4ff */
[----:B------:R-:W-:Y:S01]  /*20f50*/  @!PT LDS RZ, [RZ] ;  /* 0x00000000fffff984 */ /* 0x000fe20000000800 */
[----:B------:R-:W-:Y:S01]  /*20f60*/  @!PT LDS RZ, [RZ] ;  /* 0x00000000fffff984 */ /* 0x000fe20000000800 */
[----:B------:R-:W-:Y:S01]  /*20f70*/  @!PT LDS RZ, [RZ] ;  /* 0x00000000fffff984 */ /* 0x000fe20000000800 */
[----:B------:R1:W-:Y:S04]  /*20f80*/  LDGSTS.E.BYPASS.LTC128B.128 [R8+0x13c00], desc[UR54][R2.64], !P0 ;  /* 0x13c0000002087fae */ /* 0x0003e8000c101d76 */
[----:B------:R1:W-:Y:S02]  /*20f90*/  LDGSTS.E.BYPASS.LTC128B.128 [R8+0x17c00], desc[UR54][R2.64+0x80], !P1 ;  /* 0x17c0008002087fae */ /* 0x0003e4000c901d76 */
.L_x_8559:
[----:B------:R-:W-:Y:S05]  /*20fa0*/  BSYNC B0 ;  /* 0x0000000000007941 */ /* 0x000fea0003800000 */
.L_x_8558:
[----:B------:R-:W-:Y:S01]  /*20fb0*/  NOP ;  /* 0x0000000000007918 */ /* 0x000fe20000000000 */
[----:B------:R-:W-:-:S13]  /*20fc0*/  PLOP3.LUT P0, PT, PT, PT, PT, 0x80, 0x0 ;  /* 0x000000000000781c */ /* 0x000fda0003f0f070 */
.L_x_8560:
        /* <DEDUP_REMOVED lines=14> */
[----:B------:R-:W2:Y:S01]  /*210b0*/  LDL.LU R4, [R1+0x1c] ;  /* 0x00001c0001047983 */ /* 0x000ea20000300800 */
[----:B------:R1:W-:Y:S03]  /*210c0*/  SYNCS.ARRIVE.TRANS64.A1T0 RZ, [R22+URZ+0x28800], RZ ;  /* 0x028800ff16ff79a7 */ /* 0x0003e6000810003f */
[----:B0-----:R-:W3:Y:S01]  /*210d0*/  LDL R2, [R1] ;  /* 0x0000000001027983 */ /* 0x001ee20000100800 */
[----:B------:R-:W-:Y:S01]  /*210e0*/  BSSY B0, `(.L_x_8561) ;  /* 0x0000005000007945 */ /* 0x000fe20003800000 */
[----:B------:R-:W0:Y:S01]  /*210f0*/  SYNCS.PHASECHK.TRANS64.TRYWAIT P0, [R22+URZ+0x28820], R3 ;  /* 0x02882003160075a7 */ /* 0x000e22000800017f */
[----:B--2---:R-:W-:-:S05]  /*21100*/  VIADD R6, R4, 0xfffffffe ;  /* 0xfffffffe04067836 */ /* 0x004fca0000000000 */
[----:B---3--:R-:W-:Y:S01]  /*21110*/  ISETP.GE.AND P1, PT, R6, R2, PT ;  /* 0x000000020600720c */ /* 0x008fe20003f26270 */
[----:B01----:R-:W-:-:S12]  /*21120*/  @!P0 BRA `(.L_x_8562) ;  /* 0x0000006800e48947 */ /* 0x003fd80003800000 */
.L_x_8776:
[----:B------:R-:W-:Y:S05]  /*21130*/  BSYNC B0 ;  /* 0x0000000000007941 */ /* 0x000fea0003800000 */
.L_x_8561:
        /* <DEDUP_REMOVED lines=8> */
.L_x_8577:
[----:B------:R-:W2:Y:S01]  /*211c0*/  LDL R8, [R1+0x4] ;  /* 0x0000040001087983 */ /* 0x000ea20000100800 */
[----:B------:R-:W1:Y:S03]  /*211d0*/  LDC R0, c[0x0][0x430] ;  /* 0x00010c00ff007b82 */ /* 0x000e660000000800 */
[----:B------:R-:W3:Y:S01]  /*211e0*/  LDL R7, [R1+0x8] ;  /* 0x0000080001077983 */ /* 0x000ee20000100800 */
[----:B------:R-:W-:Y:S05]  /*211f0*/  YIELD ;  /* 0x0000000000007946 */ /* 0x000fea0003800000 */
[----:B0-----:R-:W0:Y:S01]  /*21200*/  S2R R3, SR_TID.X ;  /* 0x0000000000037919 */ /* 0x001e220000002100 */
[----:B------:R-:W-:Y:S01]  /*21210*/  ULDC.64 UR4, c[0x0][0x428] ;  /* 0x00010a0000047ab9 */ /* 0x000fe20000000a00 */
[----:B------:R-:W4:Y:S01]  /*21220*/  S2R R2, SR_TID.X ;  /* 0x0000000000027919 */ /* 0x000f220000002100 */
[----:B-1----:R-:W-:-:S13]  /*21230*/  ISETP.NE.AND P0, PT, R0, 0x1, PT ;  /* 0x000000010000780c */ /* 0x002fda0003f05270 */
[----:B------:R-:W1:Y:S01]  /*21240*/  @P0 LDC R4, c[0x0][0x434] ;  /* 0x00010d00ff040b82 */ /* 0x000e620000000800 */
[----:B0-----:R-:W-:-:S04]  /*21250*/  LOP3.LUT R3, R3, 0x7f, RZ, 0xc0, !PT ;  /* 0x0000007f03037812 */ /* 0x001fc800078ec0ff */
[----:B------:R-:W-:-:S03]  /*21260*/  SHF.R.U32.HI R5, RZ, 0x3, R3 ;  /* 0x00000003ff057819 */ /* 0x000fc60000011603 */
[----:B------:R-:W0:Y:S01]  /*21270*/  @P0 LDC R3, c[0x0][0x438] ;  /* 0x00010e00ff030b82 */ /* 0x000e220000000800 */
[----:B----4-:R-:W-:Y:S01]  /*21280*/  SHF.L.U32 R2, R2, 0x4, RZ ;  /* 0x0000000402027819 */ /* 0x010fe200000006ff */
[----:B------:R-:W-:-:S03]  /*21290*/  IMAD R5, R6, 0x80, R5 ;  /* 0x0000008006057824 */ /* 0x000fc600078e0205 */
[----:B------:R-:W-:-:S04]  /*212a0*/  LOP3.LUT R2, R2, 0x70, RZ, 0xc0, !PT ;  /* 0x0000007002027812 */ /* 0x000fc800078ec0ff */
[----:B--2---:R-:W-:-:S05]  /*212b0*/  IADD3 R5, R2, R5, R8 ;  /* 0x0000000502057210 */ /* 0x004fca0007ffe008 */
[----:B-1----:R-:W-:-:S04]  /*212c0*/  @P0 IMAD.HI.U32 R4, R5, R4, RZ ;  /* 0x0000000405040227 */ /* 0x002fc800078e00ff */
[----:B------:R-:W-:Y:S01]  /*212d0*/  IMAD.MOV.U32 R2, RZ, RZ, R5 ;  /* 0x000000ffff027224 */ /* 0x000fe200078e0005 */
[----:B0-----:R-:W-:Y:S01]  /*212e0*/  @P0 SHF.R.U32.HI R2, RZ, R3, R4 ;  /* 0x00000003ff020219 */ /* 0x001fe20000011604 */
[----:B---3--:R-:W-:-:S04]  /*212f0*/  IMAD R4, R7, UR4, RZ ;  /* 0x0000000407047c24 */ /* 0x008fc8000f8e02ff */
[----:B------:R-:W-:-:S04]  /*21300*/  IMAD.MOV R3, RZ, RZ, -R2 ;  /* 0x000000ffff037224 */ /* 0x000fc800078e0a02 */
[----:B------:R-:W-:Y:S01]  /*21310*/  IMAD R0, R0, R3, R5 ;  /* 0x0000000300007224 */ /* 0x000fe200078e0205 */
[----:B------:R-:W-:Y:S01]  /*21320*/  SHF.R.S32.HI R3, RZ, 0x1f, R2 ;  /* 0x0000001fff037819 */ /* 0x000fe20000011402 */
[C---:B------:R-:W-:Y:S02]  /*21330*/  IMAD R5, R35.reuse, UR5, R4 ;  /* 0x0000000523057c24 */ /* 0x040fe4000f8e0204 */
[----:B------:R-:W-:Y:S01]  /*21340*/  IMAD.WIDE.U32 R2, R35, UR4, R2 ;  /* 0x0000000423027c25 */ /* 0x000fe2000f8e0002 */
[----:B------:R-:W-:-:S03]  /*21350*/  ULDC.64 UR4, c[0x0][0x418] ;  /* 0x0001060000047ab9 */ /* 0x000fc60000000a00 */
[----:B------:R-:W-:Y:S01]  /*21360*/  IMAD.IADD R5, R5, 0x1, R3 ;  /* 0x0000000105057824 */ /* 0x000fe200078e0203 */
[----:B------:R-:W-:-:S04]  /*21370*/  LEA R4, P0, R2, UR4, 0x2 ;  /* 0x0000000402047c11 */ /* 0x000fc8000f8010ff */
[----:B------:R-:W-:-:S05]  /*21380*/  LEA.HI.X R5, R2, UR5, R5, 0x2, P0 ;  /* 0x0000000502057c11 */ /* 0x000fca00080f1405 */
[----:B------:R-:W2:Y:S01]  /*21390*/  LDG.E R4, desc[UR54][R4.64] ;  /* 0x0000003604047981 */ /* 0x000ea2000c1e1900 */
[----:B------:R-:W-:Y:S01]  /*213a0*/  IMAD.U32 R7, RZ, RZ, UR38 ;  /* 0x00000026ff077e24 */ /* 0x000fe2000f8e00ff */
[----:B------:R-:W-:Y:S01]  /*213b0*/  MOV R25, R6 ;  /* 0x0000000600197202 */ /* 0x000fe20000000f00 */
[----:B------:R-:W-:-:S03]  /*213c0*/  VIADD R24, R10, 0x1 ;  /* 0x000000010a187836 */ /* 0x000fc60000000000 */
[----:B------:R-:W-:Y:S02]  /*213d0*/  ISETP.NE.AND P3, PT, R7, 0x3, PT ;  /* 0x000000030700780c */ /* 0x000fe40003f65270 */
[----:B------:R-:W-:-:S04]  /*213e0*/  ISETP.NE.AND P0, PT, R24, 0x2, PT ;  /* 0x000000021800780c */ /* 0x000fc80003f05270 */
[----:B------:R-:W-:Y:S02]  /*213f0*/  SEL R3, RZ, 0x1, P0 ;  /* 0x00000001ff037807 */ /* 0x000fe40000000000 */
[----:B------:R-:W-:Y:S02]  /*21400*/  SEL R24, R24, RZ, P0 ;  /* 0x000000ff18187207 */ /* 0x000fe40000000000 */
[----:B------:R-:W-:Y:S02]  /*21410*/  LOP3.LUT R28, R20, R3, RZ, 0x3c, !PT ;  /* 0x00000003141c7212 */ /* 0x000fe400078e3cff */
[----:B--2---:R-:W-:Y:S01]  /*21420*/  SHF.R.S32.HI R27, RZ, 0x1f, R4 ;  /* 0x0000001fff1b7819 */ /* 0x004fe20000011404 */
[----:B------:R-:W-:Y:S06]  /*21430*/  @!P3 BRA `(.L_x_8565) ;  /* 0x000000000004b947 */ /* 0x000fec0003800000 */
[----:B------:R-:W-:Y:S01]  /*21440*/  BPT.TRAP 0x1 ;  /* 0x000000040000795c */ /* 0x000fe20000300000 */
.L_x_8565:
[----:B------:R-:W-:Y:S01]  /*21450*/  IMAD R6, R24, 0x8, R22 ;  /* 0x0000000818067824 */ /* 0x000fe200078e0216 */
[----:B------:R-:W-:Y:S01]  /*21460*/  SHF.L.U32 R2, R28, 0x1f, RZ ;  /* 0x0000001f1c027819 */ /* 0x000fe200000006ff */
[----:B------:R-:W-:Y:S03]  /*21470*/  BSSY B1, `(.L_x_8566) ;  /* 0x0000003000017945 */ /* 0x000fe60003800000 */
[----:B------:R-:W0:Y:S02]  /*21480*/  SYNCS.PHASECHK.TRANS64.TRYWAIT P0, [R6+URZ+0x28840], R2 ;  /* 0x02884002060075a7 */ /* 0x000e24000800017f */
[----:B0-----:R-:W-:Y:S05]  /*21490*/  @!P0 BRA `(.L_x_8567) ;  /* 0x00000068001c8947 */ /* 0x001fea0003800000 */
.L_x_8777:
[----:B------:R-:W-:Y:S05]  /*214a0*/  BSYNC B1 ;  /* 0x0000000000017941 */ /* 0x000fea0003800000 */
.L_x_8566:
        /* <DEDUP_REMOVED lines=71> */
.L_x_8795:
        /* <DEDUP_REMOVED lines=9> */
.L_x_8569:
        /* <DEDUP_REMOVED lines=11> */
.L_x_8570:
[----:B------:R1:W-:Y:S01]  /*21a60*/  SYNCS.ARRIVE.TRANS64.A1T0 RZ, [R6+URZ+0x28830], RZ ;  /* 0x028830ff06ff79a7 */ /* 0x0003e2000810003f */
[----:B------:R-:W-:Y:S05]  /*21a70*/  @!P4 BRA `(.L_x_8571) ;  /* 0x000000000004c947 */ /* 0x000fea0003800000 */
[----:B------:R-:W-:Y:S01]  /*21a80*/  BPT.TRAP 0x1 ;  /* 0x000000040000795c */ /* 0x000fe20000300000 */
.L_x_8571:
[----:B------:R-:W-:Y:S01]  /*21a90*/  SHF.L.U32 R2, R20, 0x1f, RZ ;  /* 0x0000001f14027819 */ /* 0x000fe200000006ff */
[----:B-1----:R-:W-:Y:S01]  /*21aa0*/  IMAD R6, R10, 0x8, R22 ;  /* 0x000000080a067824 */ /* 0x002fe200078e0216 */
[----:B------:R-:W-:Y:S03]  /*21ab0*/  BSSY B1, `(.L_x_8572) ;  /* 0x0000003000017945 */ /* 0x000fe60003800000 */
[----:B------:R-:W1:Y:S02]  /*21ac0*/  SYNCS.PHASECHK.TRANS64.TRYWAIT P0, [R6+URZ+0x28860], R2 ;  /* 0x02886002060075a7 */ /* 0x000e64000800017f */
[----:B-1----:R-:W-:Y:S05]  /*21ad0*/  @!P0 BRA `(.L_x_8573) ;  /* 0x0000006800ec8947 */ /* 0x002fea0003800000 */
.L_x_8796:
[----:B------:R-:W-:Y:S05]  /*21ae0*/  BSYNC B1 ;  /* 0x0000000000017941 */ /* 0x000fea0003800000 */
.L_x_8572:
[----:B------:R-:W2:Y:S01]  /*21af0*/  S2R R3, SR_TID.X ;  /* 0x0000000000037919 */ /* 0x000ea20000002100 */
[----:B------:R-:W-:Y:S01]  /*21b00*/  UMOV UR4, 0xffffffff ;  /* 0xffffffff00047882 */ /* 0x000fe20000000000 */
[----:B------:R-:W-:Y:S02]  /*21b10*/  IMAD R8, R33, -0x80, R37 ;  /* 0xffffff8021087824 */ /* 0x000fe400078e0225 */
[----:B0-----:R-:W-:Y:S01]  /*21b20*/  IMAD R7, R10, 0x4000, R36 ;  /* 0x000040000a077824 */ /* 0x001fe200078e0224 */
[----:B--2---:R-:W-:-:S04]  /*21b30*/  LOP3.LUT R3, R3, 0x7f, RZ, 0xc0, !PT ;  /* 0x0000007f03037812 */ /* 0x004fc800078ec0ff */
[----:B------:R-:W-:-:S05]  /*21b40*/  SHF.R.U32.HI R3, RZ, 0x3, R3 ;  /* 0x00000003ff037819 */ /* 0x000fca0000011603 */
        /* <DEDUP_REMOVED lines=60> */
[----:B------:R0:W-:Y:S04]  /*21f10*/  LDGSTS.E.BYPASS.LTC128B.128 [R7+0x7400], desc[UR54][R2.64+0x80], !P0 ;  /* 0x0740008002077fae */ /* 0x0001e8000c101d76 */
[----:B0-2---:R0:W1:Y:S02]  /*21f20*/  SHFL.IDX PT, R2, R17, 0x7, 0x181f ;  /* 0x00f81f0011027f89 */ /* 0x00506400000e0000 */
.L_x_8814:
[----:B-1----:R-:W-:Y:S01]  /*21f30*/  IADD3 R2, P0, R2, R5, RZ ;  /* 0x0000000502027210 */ /* 0x002fe20007f1e0ff */
        /* <DEDUP_REMOVED lines=11> */
[----:B-1----:R-:W-:Y:S01]  /*21ff0*/  IMAD.WIDE.U32 R2, R0, UR4, RZ ;  /* 0x0000000400027c25 */ /* 0x002fe2000f8e00ff */
        /* <DEDUP_REMOVED lines=16> */
.L_x_8575:
        /* <DEDUP_REMOVED lines=11> */
.L_x_8576:
[----:B------:R-:W2:Y:S01]  /*221b0*/  LDL R0, [R1] ;  /* 0x0000000001007983 */ /* 0x000ea20000100800 */
[----:B------:R0:W-:Y:S01]  /*221c0*/  SYNCS.ARRIVE.TRANS64.A1T0 RZ, [R6+URZ+0x28850], RZ ;  /* 0x028850ff06ff79a7 */ /* 0x0001e2000810003f */
[----:B------:R-:W-:Y:S01]  /*221d0*/  IMAD.MOV.U32 R10, RZ, RZ, R24 ;  /* 0x000000ffff0a7224 */ /* 0x000fe200078e0018 */
[----:B------:R-:W-:Y:S01]  /*221e0*/  MOV R20, R28 ;  /* 0x0000001c00147202 */ /* 0x000fe20000000f00 */
[----:B------:R-:W-:Y:S02]  /*221f0*/  IMAD.MOV.U32 R33, RZ, RZ, R25 ;  /* 0x000000ffff217224 */ /* 0x000fe400078e0019 */
[C---:B0-----:R-:W-:Y:S01]  /*22200*/  VIADD R6, R25.reuse, 0xffffffff ;  /* 0xffffffff19067836 */ /* 0x041fe20000000000 */
[----:B--2---:R-:W-:-:S13]  /*22210*/  ISETP.GT.AND P0, PT, R25, R0, PT ;  /* 0x000000001900720c */ /* 0x004fda0003f04270 */
[----:B------:R-:W-:Y:S05]  /*22220*/  @P0 BRA `(.L_x_8577) ;  /* 0xffffffec00e40947 */ /* 0x000fea000383ffff */
.L_x_8564:
[----:B------:R-:W-:Y:S05]  /*22230*/  BSYNC B0 ;  /* 0x0000000000007941 */ /* 0x000fea0003800000 */
.L_x_8563:
        /* <DEDUP_REMOVED lines=11> */
[----:B0-----:R-:W2:Y:S01]  /*222f0*/  @P0 ATOMG.E.ADD.STRONG.GPU PT, R3, desc[UR54][R2.64], R5 ;  /* 0x00000005020309a8 */ /* 0x001ea200081ee1f6 */
[----:B------:R-:W0:Y:S02]  /*22300*/  S2R R4, SR_LTMASK ;  /* 0x0000000000047919 */ /* 0x000e240000003900 */
[----:B0-----:R-:W-:-:S04]  /*22310*/  LOP3.LUT R4, R4, UR4, RZ, 0xc0, !PT ;  /* 0x0000000404047c12 */ /* 0x001fc8000f8ec0ff */
[----:B------:R-:W0:Y:S01]  /*22320*/  POPC R7, R4 ;  /* 0x0000000400077309 */ /* 0x000e220000000000 */
[----:B--2---:R-:W0:Y:S02]  /*22330*/  SHFL.IDX PT, R0, R3, R0, 0x1f ;  /* 0x00001f0003007589 */ /* 0x004e2400000e0000 */
[----:B0-----:R-:W-:-:S07]  /*22340*/  IADD3 R16, R0, UR37, R7 ;  /* 0x0000002500107c10 */ /* 0x001fce000fffe007 */
.L_x_8579:
[----:B------:R-:W-:Y:S05]  /*22350*/  BSYNC B0 ;  /* 0x0000000000007941 */ /* 0x000fea0003800000 */
.L_x_8578:
[----:B------:R-:W-:-:S05]  /*22360*/  IMAD.U32 R0, RZ, RZ, UR38 ;  /* 0x00000026ff007e24 */ /* 0x000fca000f8e00ff */
[----:B------:R-:W-:-:S13]  /*22370*/  ISETP.NE.AND P0, PT, R0, 0x3, PT ;  /* 0x000000030000780c */ /* 0x000fda0003f05270 */
[----:B------:R-:W-:Y:S05]  /*22380*/  @!P0 BRA `(.L_x_8580) ;  /* 0x0000000000048947 */ /* 0x000fea0003800000 */
[----:B------:R-:W-:Y:S01]  /*22390*/  BPT.TRAP 0x1 ;  /* 0x000000040000795c */ /* 0x000fe20000300000 */
.L_x_8580:
[----:B------:R-:W-:Y:S01]  /*223a0*/  IMAD R0, R24, 0x8, R22 ;  /* 0x0000000818007824 */ /* 0x000fe200078e0216 */
[----:B0-----:R-:W-:Y:S01]  /*223b0*/  SHF.L.U32 R3, R28, 0x1f, RZ ;  /* 0x0000001f1c037819 */ /* 0x001fe200000006ff */
[----:B------:R-:W-:Y:S01]  /*223c0*/  BSSY B0, `(.L_x_8581) ;  /* 0x0000004000007945 */ /* 0x000fe20003800000 */
[----:B------:R-:W-:Y:S02]  /*223d0*/  IMAD R6, R25, -0x80, R37 ;  /* 0xffffff8019067824 */ /* 0x000fe400078e0225 */
[----:B------:R-:W0:Y:S02]  /*223e0*/  SYNCS.PHASECHK.TRANS64.TRYWAIT P0, [R0+URZ+0x28860], R3 ;  /* 0x02886003000075a7 */ /* 0x000e24000800017f */
[----:B0-----:R-:W-:Y:S05]  /*223f0*/  @!P0 BRA `(.L_x_8582) ;  /* 0x0000006c00448947 */ /* 0x001fea0003800000 */
.L_x_8815:
[----:B------:R-:W-:Y:S05]  /*22400*/  BSYNC B0 ;  /* 0x0000000000007941 */ /* 0x000fea0003800000 */
.L_x_8581:
        /* <DEDUP_REMOVED lines=12> */
[----:B------:R-:W-:Y:S02]  /*224d0*/  ISETP.GE.AND P0, PT, R30, UR4, PT ;  /* 0x000000041e007c0c */ /* 0x000fe4000bf06270 */
[C---:B------:R-:W-:Y:S01]  /*224e0*/  ISETP.LT.OR P2, PT, R6.reuse, 0x1, P1 ;  /* 0x000000010600780c */ /* 0x040fe20000f41670 */
[----:B------:R-:W2:Y:S01]  /*224f0*/  SHFL.IDX PT, R10, R17, 0x1, 0x181f ;  /* 0x00381f00110a7f89 */ /* 0x000ea200000e0000 */
[----:B------:R-:W-:Y:S02]  /*22500*/  ISETP.LT.OR P3, PT, R6, 0x1, P0 ;  /* 0x000000010600780c */ /* 0x000fe40000761670 */
[----:B------:R-:W-:Y:S01]  /*22510*/  LEA R4, R9, R22, 0x1 ;  /* 0x0000001609047211 */ /* 0x000fe200078e08ff */
        /* <DEDUP_REMOVED lines=49> */
[----:B---3--:R-:W-:-:S04]  /*22830*/  IADD3 R2, P4, R10, R5, RZ ;  /* 0x000000050a027210 */ /* 0x008fc80007f9e0ff */
[----:B-1----:R-:W-:-:S05]  /*22840*/  IADD3.X R3, RZ, R8, RZ, P4, !PT ;  /* 0x00000008ff037210 */ /* 0x002fca00027fe4ff */
[----:B------:R1:W-:Y:S04]  /*22850*/  LDGSTS.E.BYPASS.LTC128B.128 [R4+0x3400], desc[UR54][R2.64], !P2 ;  /* 0x0340000002047fae */ /* 0x0003e8000d101d76 */
[----:B0---4-:R1:W-:Y:S02]  /*22860*/  LDGSTS.E.BYPASS.LTC128B.128 [R4+0x7400], desc[UR54][R2.64+0x80], !P3 ;  /* 0x0740008002047fae */ /* 0x0113e4000d901d76 */
.L_x_8833:
        /* <DEDUP_REMOVED lines=11> */
.L_x_8584:
        /* <DEDUP_REMOVED lines=11> */
.L_x_8585:
[----:B------:R1:W-:Y:S01]  /*229d0*/  SYNCS.ARRIVE.TRANS64.A1T0 RZ, [R0+URZ+0x28850], RZ ;  /* 0x028850ff00ff79a7 */ /* 0x0003e2000810003f */
[----:B------:R-:W-:-:S05]  /*229e0*/  VIADD R24, R24, 0x1 ;  /* 0x0000000118187836 */ /* 0x000fca0000000000 */
[----:B------:R-:W-:-:S04]  /*229f0*/  ISETP.NE.AND P0, PT, R24, 0x2, PT ;  /* 0x000000021800780c */ /* 0x000fc80003f05270 */
[----:B------:R-:W-:Y:S02]  /*22a00*/  SEL R3, RZ, 0x1, P0 ;  /* 0x00000001ff037807 */ /* 0x000fe40000000000 */
[----:B------:R-:W-:Y:S02]  /*22a10*/  SEL R24, R24, RZ, P0 ;  /* 0x000000ff18187207 */ /* 0x000fe40000000000 */
[----:B-1----:R-:W-:-:S07]  /*22a20*/  LOP3.LUT R28, R28, R3, RZ, 0x3c, !PT ;  /* 0x000000031c1c7212 */ /* 0x002fce00078e3cff */
.L_x_8542:
[----:B------:R-:W-:Y:S05]  /*22a30*/  BSYNC B7 ;  /* 0x0000000000077941 */ /* 0x000fea0003800000 */
.L_x_8540:
        /* <DEDUP_REMOVED lines=11> */
.L_x_8586:
        /* <DEDUP_REMOVED lines=16> */
[----:B------:R-:W-:Y:S01]  /*22bf0*/  ISETP.GE.U32.AND P5, PT, R8, 0x10, PT ;  /* 0x000000100800780c */ /* 0x000fe20003fa6070 */
[----:B------:R-:W-:Y:S01]  /*22c00*/  SHFL.IDX PT, R4, R16, 0x1, 0x1f ;  /* 0x00201f0010047f89 */ /* 0x000fe200000e0000 */
[----:B--2---:R-:W-:-:S02]  /*22c10*/  @!P1 MOV R5, R2 ;  /* 0x0000000200059202 */ /* 0x004fc40000000f00 */
[----:B------:R-:W-:-:S03]  /*22c20*/  ISETP.NE.AND P1, PT, R8, RZ, PT ;  /* 0x000000ff0800720c */ /* 0x000fc60003f25270 */
        /* <DEDUP_REMOVED lines=16> */
.L_x_8843:
[----:B------:R-:W-:Y:S02]  /*22d30*/  ULDC UR4, c[0x0][0xc38] ;  /* 0x00030e0000047ab9 */ /* 0x000fe40000000800 */
[----:B------:R-:W-:-:S04]  /*22d40*/  IMAD.U32 R7, RZ, RZ, UR4 ;  /* 0x00000004ff077e24 */ /* 0x000fc8000f8e00ff */
[----:B--2---:R-:W-:-:S05]  /*22d50*/  IMAD R14, R14, R7, RZ ;  /* 0x000000070e0e7224 */ /* 0x004fca00078e02ff */
[----:B------:R-:W-:-:S04]  /*22d60*/  IADD3 R9, R4, R14, RZ ;  /* 0x0000000e04097210 */ /* 0x000fc80007ffe0ff */
[----:B------:R-:W-:-:S13]  /*22d70*/  ISETP.GT.AND P6, PT, R9, R0, PT ;  /* 0x000000000900720c */ /* 0x000fda0003fc4270 */
[----:B------:R-:W-:Y:S05]  /*22d80*/  @P6 BRA `(.L_x_8589) ;  /* 0x00000000009c6947 */ /* 0x000fea0003800000 */
.L_x_8594:
        /* <DEDUP_REMOVED lines=14> */
.L_x_8592:
[----:B------:R-:W-:Y:S05]  /*22e70*/  BSYNC B0 ;  /* 0x0000000000007941 */ /* 0x000fea0003800000 */
.L_x_8591:
        /* <DEDUP_REMOVED lines=18> */
.L_x_8851:
[----:B------:R-:W-:Y:S02]  /*22fa0*/  ULDC UR4, c[0x0][0xc38] ;  /* 0x00030e0000047ab9 */ /* 0x000fe40000000800 */
[----:B------:R-:W-:-:S04]  /*22fb0*/  IMAD.U32 R7, RZ, RZ, UR4 ;  /* 0x00000004ff077e24 */ /* 0x000fc8000f8e00ff */
[----:B--2---:R-:W-:-:S04]  /*22fc0*/  IMAD R14, R14, R7, RZ ;  /* 0x000000070e0e7224 */ /* 0x004fc800078e02ff */
[----:B------:R-:W-:-:S05]  /*22fd0*/  IMAD.IADD R9, R14, 0x1, R9 ;  /* 0x000000010e097824 */ /* 0x000fca00078e0209 */
[----:B------:R-:W-:-:S13]  /*22fe0*/  ISETP.GT.AND P6, PT, R9, R0, PT ;  /* 0x000000000900720c */ /* 0x000fda0003fc4270 */
[----:B------:R-:W-:Y:S05]  /*22ff0*/  @!P6 BRA `(.L_x_8594) ;  /* 0xfffffffc0064e947 */ /* 0x000fea000383ffff */
.L_x_8589:
        /* <DEDUP_REMOVED lines=8> */
.L_x_8855:
[----:B------:R-:W-:Y:S01]  /*23080*/  ISETP.NE.AND P0, PT, R2, RZ, PT ;  /* 0x000000ff0200720c */ /* 0x000fe20003f05270 */
[----:B------:R-:W-:-:S12]  /*23090*/  IMAD.MOV.U32 R14, RZ, RZ, RZ ;  /* 0x000000ffff0e7224 */ /* 0x000fd800078e00ff */
[----:B------:R-:W-:Y:S05]  /*230a0*/  @!P0 BRA `(.L_x_8596) ;  /* 0x0000000000108947 */ /* 0x000fea0003800000 */
[----:B------:R-:W-:Y:S01]  /*230b0*/  UMOV UR4, 0xffffffff ;  /* 0xffffffff00047882 */ /* 0x000fe20000000000 */
[----:B------:R-:W-:Y:S02]  /*230c0*/  VIADD R12, R4, 0xffffffff ;  /* 0xffffffff040c7836 */ /* 0x000fe40000000000 */
[----:B------:R-:W-:Y:S05]  /*230d0*/  BRA.DIV UR4, `(.L_x_8597) ;  /* 0x0000007204c47947 */ /* 0x000fea000b800000 */
[----:B------:R4:W0:Y:S02]  /*230e0*/  SHFL.IDX PT, R14, R6, R12, 0x1f ;  /* 0x00001f0c060e7589 */ /* 0x00082400000e0000 */
.L_x_8596:
[----:B------:R-:W5:Y:S01]  /*230f0*/  LDC.64 R2, c[0x0][0xc90] ;  /* 0x00032400ff027b82 */ /* 0x000f620000000a00 */
[----:B------:R-:W-:-:S05]  /*23100*/  IADD3 R19, R4, R19, RZ ;  /* 0x0000001304137210 */ /* 0x000fca0007ffe0ff */
        /* <DEDUP_REMOVED lines=64> */
.L_x_8590:
[----:B------:R-:W-:Y:S01]  /*23510*/  UMOV UR4, URZ ;  /* 0x0000003f00047c82 */ /* 0x000fe20008000000 */
[----:B------:R-:W-:Y:S01]  /*23520*/  UMOV UR5, URZ ;  /* 0x0000003f00057c82 */ /* 0x000fe20008000000 */
[----:B------:R-:W-:Y:S01]  /*23530*/  ULDC UR6, c[0x0][0xc3c] ;  /* 0x00030f0000067ab9 */ /* 0x000fe20000000800 */
[----:B------:R-:W-:Y:S02]  /*23540*/  IMAD.MOV.U32 R16, RZ, RZ, R0 ;  /* 0x000000ffff107224 */ /* 0x000fe400078e0000 */
[----:B------:R-:W-:Y:S02]  /*23550*/  IMAD.U32 R17, RZ, RZ, UR4 ;  /* 0x00000004ff117e24 */ /* 0x000fe4000f8e00ff */
[----:B------:R-:W-:Y:S02]  /*23560*/  IMAD.U32 R18, RZ, RZ, UR5 ;  /* 0x00000005ff127e24 */ /* 0x000fe4000f8e00ff */
[----:B------:R-:W-:-:S07]  /*23570*/  IMAD.U32 R19, RZ, RZ, UR6 ;  /* 0x00000006ff137e24 */ /* 0x000fce000f8e00ff */
.L_x_8598:
        /* <DEDUP_REMOVED lines=10> */
.L_x_8587:
[----:B------:R-:W-:Y:S02]  /*23620*/  ULDC UR4, c[0x0][0xc3c] ;  /* 0x00030f0000047ab9 */ /* 0x000fe40000000800 */
[----:B--2---:R-:W-:-:S13]  /*23630*/  ISETP.GE.AND P0, PT, R19, UR4, PT ;  /* 0x0000000413007c0c */ /* 0x004fda000bf06270 */
[----:B------:R-:W-:Y:S05]  /*23640*/  @!P0 BRA `(.L_x_8599) ;  /* 0xffffff9c00688947 */ /* 0x000fea000383ffff */
[----:B------:R-:W-:Y:S05]  /*23650*/  BSYNC B8 ;  /* 0x0000000000087941 */ /* 0x000fea0003800000 */
.L_x_8484:
[----:B------:R-:W2:Y:S01]  /*23660*/  LDL.LU R0, [R1+0x20] ;  /* 0x0000200001007983 */ /* 0x000ea20000300800 */
[----:B------:R-:W-:Y:S01]  /*23670*/  BSSY B0, `(.L_x_8600) ;  /* 0x000000b000007945 */ /* 0x000fe20003800000 */
[----:B------:R-:W4:Y:S01]  /*23680*/  S2R R5, SR_CgaCtaId ;  /* 0x0000000000057919 */ /* 0x000f220000008800 */
[----:B--2---:R-:W-:-:S05]  /*23690*/  VIADD R0, R0, 0x1 ;  /* 0x0000000100007836 */ /* 0x004fca0000000000 */
[----:B0-----:R-:W-:-:S04]  /*236a0*/  LEA.HI R2, R0, R0, RZ, 0x1 ;  /* 0x0000000000027211 */ /* 0x001fc800078f08ff */
[----:B------:R-:W-:Y:S02]  /*236b0*/  LOP3.LUT R3, R2, 0xfffffffe, RZ, 0xc0, !PT ;  /* 0xfffffffe02037812 */ /* 0x000fe400078ec0ff */
[----:B------:R-:W-:Y:S02]  /*236c0*/  MOV R2, 0x400 ;  /* 0x0000040000027802 */ /* 0x000fe40000000f00 */
[----:B------:R-:W-:Y:S02]  /*236d0*/  IADD3 R0, R0, -R3, RZ ;  /* 0x8000000300007210 */ /* 0x000fe40007ffe0ff */
[----:B----4-:R-:W-:Y:S02]  /*236e0*/  LEA R7, R5, R2, 0x18 ;  /* 0x0000000205077211 */ /* 0x010fe400078ec0ff */
[----:B------:R-:W-:-:S04]  /*236f0*/  SHF.L.U32 R0, R0, 0x1f, RZ ;  /* 0x0000001f00007819 */ /* 0x000fc800000006ff */
[----:B------:R-:W0:Y:S02]  /*23700*/  SYNCS.PHASECHK.TRANS64.TRYWAIT P0, [R7+URZ+0x28820], R0 ;  /* 0x02882000070075a7 */ /* 0x000e24000800017f */
[----:B0-----:R-:W-:Y:S05]  /*23710*/  @!P0 BRA `(.L_x_8601) ;  /* 0x0000006c00588947 */ /* 0x001fea0003800000 */
.L_x_8858:
[----:B------:R-:W-:Y:S05]  /*23720*/  BSYNC B0 ;  /* 0x0000000000007941 */ /* 0x000fea0003800000 */
.L_x_8600:
[----:B------:R-:W-:-:S03]  /*23730*/  UMOV UR4, 0xffffffff ;  /* 0xffffffff00047882 */ /* 0x000fc60000000000 */
[----:B------:R-:W-:Y:S05]  /*23740*/  BRA.DIV UR4, `(.L_x_8602) ;  /* 0x0000006e04607947 */ /* 0x000fea000b800000 */
[----:B0-----:R-:W0:Y:S02]  /*23750*/  S2R R0, SR_TID.X ;  /* 0x0000000000007919 */ /* 0x001e240000002100 */
[----:B0-----:R-:W-:-:S04]  /*23760*/  SHF.R.U32.HI R0, RZ, 0x5, R0 ;  /* 0x00000005ff007819 */ /* 0x001fc80000011600 */
[----:B------:R-:W-:-:S05]  /*23770*/  LOP3.LUT R0, R0, 0x3, RZ, 0xc0, !PT ;  /* 0x0000000300007812 */ /* 0x000fca00078ec0ff */
[----:B------:R0:W2:Y:S02]  /*23780*/  SHFL.IDX PT, R14, R0, RZ, 0x1f ;  /* 0x00001fff000e7589 */ /* 0x0000a400000e0000 */
.L_x_8861:
[----:B--2---:R-:W-:-:S13]  /*23790*/  ISETP.NE.AND P0, PT, R14, RZ, PT ;  /* 0x000000ff0e00720c */ /* 0x004fda0003f05270 */
[----:B------:R-:W-:Y:S05]  /*237a0*/  @P0 BRA `(.L_x_8192) ;  /* 0x0000000000880947 */ /* 0x000fea0003800000 */
[----:B------:R-:W-:-:S03]  /*237b0*/  UMOV UR4, 0xffffffff ;  /* 0xffffffff00047882 */ /* 0x000fc60000000000 */
[----:B------:R-:W-:Y:S05]  /*237c0*/  BRA.DIV UR4, `(.L_x_8603) ;  /* 0x0000006e04747947 */ /* 0x000fea000b800000 */
[----:B------:R-:W-:-:S13]  /*237d0*/  ELECT P6, URZ, PT ;  /* 0x00000000003f782f */ /* 0x000fda00038c0000 */
.L_x_8864:
[----:B------:R-:W-:Y:S05]  /*237e0*/  @!P6 BRA `(.L_x_8192) ;  /* 0x000000000078e947 */ /* 0x000fea0003800000 */
[----:B------:R-:W-:-:S06]  /*237f0*/  ULOP3.LUT UR4, UR36, 0x2, URZ, 0xfc, !UPT ;  /* 0x0000000224047892 */ /* 0x000fcc000f8efc3f */
[----:B0-----:R-:W-:-:S05]  /*23800*/  IMAD.U32 R0, RZ, RZ, UR4 ;  /* 0x00000004ff007e24 */ /* 0x001fca000f8e00ff */
[----:B------:R-:W-:-:S13]  /*23810*/  ISETP.NE.AND P0, PT, R0, 0x3, PT ;  /* 0x000000030000780c */ /* 0x000fda0003f05270 */
[----:B------:R-:W-:Y:S05]  /*23820*/  @!P0 BRA `(.L_x_8604) ;  /* 0x0000000000048947 */ /* 0x000fea0003800000 */
[----:B------:R-:W-:Y:S01]  /*23830*/  BPT.TRAP 0x1 ;  /* 0x000000040000795c */ /* 0x000fe20000300000 */
.L_x_8604:
[----:B------:R-:W-:Y:S01]  /*23840*/  IMAD R5, R24, 0x8, R7 ;  /* 0x0000000818057824 */ /* 0x000fe200078e0207 */
[----:B------:R-:W-:Y:S01]  /*23850*/  SHF.L.U32 R0, R28, 0x1f, RZ ;  /* 0x0000001f1c007819 */ /* 0x000fe200000006ff */
[----:B------:R-:W-:-:S03]  /*23860*/  VIADD R24, R24, 0x1 ;  /* 0x0000000118187836 */ /* 0x000fc60000000000 */
[----:B------:R-:W0:Y:S02]  /*23870*/  SYNCS.PHASECHK.TRANS64.TRYWAIT P1, [R5+URZ+0x28840], R0 ;  /* 0x02884000050075a7 */ /* 0x000e24000802017f */
[----:B------:R-:W-:-:S04]  /*23880*/  ISETP.NE.AND P2, PT, R24, 0x2, PT ;  /* 0x000000021800780c */ /* 0x000fc80003f45270 */
[----:B------:R-:W-:Y:S01]  /*23890*/  SEL R3, RZ, 0x1, P2 ;  /* 0x00000001ff037807 */ /* 0x000fe20001000000 */
[----:B0-----:R-:W-:Y:S08]  /*238a0*/  @!P1 BRA `(.L_x_8605) ;  /* 0x0000006c005c9947 */ /* 0x001ff00003800000 */
.L_x_8865:
[----:B------:R-:W-:Y:S02]  /*238b0*/  SEL R24, R24, RZ, P2 ;  /* 0x000000ff18187207 */ /* 0x000fe40001000000 */
[----:B------:R-:W-:Y:S01]  /*238c0*/  LOP3.LUT R2, R28, R3, RZ, 0x3c, !PT ;  /* 0x000000031c027212 */ /* 0x000fe200078e3cff */
[----:B------:R-:W-:Y:S06]  /*238d0*/  @!P0 BRA `(.L_x_8606) ;  /* 0x0000000000048947 */ /* 0x000fec0003800000 */
[----:B------:R-:W-:Y:S01]  /*238e0*/  BPT.TRAP 0x1 ;  /* 0x000000040000795c */ /* 0x000fe20000300000 */
.L_x_8606:
[----:B------:R-:W-:Y:S01]  /*238f0*/  IMAD R3, R24, 0x8, R7 ;  /* 0x0000000818037824 */ /* 0x000fe200078e0207 */
[----:B------:R-:W-:-:S04]  /*23900*/  SHF.L.U32 R2, R2, 0x1f, RZ ;  /* 0x0000001f02027819 */ /* 0x000fc800000006ff */
[----:B------:R-:W2:Y:S02]  /*23910*/  SYNCS.PHASECHK.TRANS64.TRYWAIT P1, [R3+URZ+0x28840], R2 ;  /* 0x02884002030075a7 */ /* 0x000ea4000802017f */
[----:B--2---:R-:W-:Y:S05]  /*23920*/  @!P1 BRA `(.L_x_8607) ;  /* 0x0000006c00509947 */ /* 0x004fea0003800000 */
.L_x_8866:
[----:B------:R-:W-:Y:S05]  /*23930*/  @!P0 BRA `(.L_x_8608) ;  /* 0x0000000000048947 */ /* 0x000fea0003800000 */
[----:B------:R-:W-:Y:S01]  /*23940*/  BPT.TRAP 0x1 ;  /* 0x000000040000795c */ /* 0x000fe20000300000 */
.L_x_8608:
[----:B------:R-:W4:Y:S02]  /*23950*/  SYNCS.PHASECHK.TRANS64.TRYWAIT P1, [R5+URZ+0x28860], R0 ;  /* 0x02886000050075a7 */ /* 0x000f24000802017f */
[----:B----4-:R-:W-:Y:S05]  /*23960*/  @!P1 BRA `(.L_x_8609) ;  /* 0x0000006c00549947 */ /* 0x010fea0003800000 */
.L_x_8867:
[----:B------:R-:W-:Y:S05]  /*23970*/  @!P0 BRA `(.L_x_8610) ;  /* 0x0000000000048947 */ /* 0x000fea0003800000 */
[----:B------:R-:W-:Y:S01]  /*23980*/  BPT.TRAP 0x1 ;  /* 0x000000040000795c */ /* 0x000fe20000300000 */
.L_x_8610:
[----:B------:R0:W0:Y:S02]  /*23990*/  SYNCS.PHASECHK.TRANS64.TRYWAIT P0, [R3+URZ+0x28860], R2 ;  /* 0x02886002030075a7 */ /* 0x000024000800017f */
[----:B0-----:R-:W-:Y:S05]  /*239a0*/  @!P0 NANOSLEEP.SYNCS 0x989680 ;  /* 0x009896800000895d */ /* 0x001fea0003900000 */
[----:B------:R-:W0:Y:S02]  /*239b0*/  @!P0 SYNCS.PHASECHK.TRANS64 P0, [R3+URZ+0x28860], R2 ;  /* 0x02886002030085a7 */ /* 0x000e24000800007f */
[----:B0-----:R-:W-:Y:S05]  /*239c0*/  @!P0 BRA `(.L_x_8610) ;  /* 0xfffffffc00f08947 */ /* 0x001fea000383ffff */
.L_x_8192:
[----:B------:R-:W-:Y:S05]  /*239d0*/  BSYNC B9 ;  /* 0x0000000000097941 */ /* 0x000fea0003800000 */
.L_x_8189:
[----:B------:R-:W-:Y:S05]  /*239e0*/  EXIT ;  /* 0x000000000000794d */ /* 0x000fea0003800000 */
.L_x_8222:
[----:B0-----:R0:W1:Y:S02]  /*239f0*/  SYNCS.PHASECHK.TRANS64.TRYWAIT P6, [R91+URZ+0x28890], R102 ;  /* 0x028890665b0075a7 */ /* 0x00106400080c017f */
[----:B-1----:R-:W-:Y:S05]  /*23a00*/  @!P6 NANOSLEEP.SYNCS 0x989680 ;  /* 0x009896800000e95d */ /* 0x002fea0003900000 */
[----:B------:R-:W1:Y:S02]  /*23a10*/  @!P6 SYNCS.PHASECHK.TRANS64 P6, [R91+URZ+0x28890], R102 ;  /* 0x028890665b00e5a7 */ /* 0x000e6400080c007f */
[----:B-1----:R-:W-:Y:S05]  /*23a20*/  @!P6 BRA `(.L_x_8222) ;  /* 0xfffffffc00f0e947 */ /* 0x002fea000383ffff */
[----:B------:R-:W-:Y:S05]  /*23a30*/  BRA `(.L_x_8611) ;  /* 0xfffffdf800307947 */ /* 0x000fea000383ffff */
.L_x_8223:
        /* <DEDUP_REMOVED lines=8> */
.L_x_8613:
[----:B------:R-:W-:Y:S05]  /*23ac0*/  BSYNC B1 ;  /* 0x0000000000017941 */ /* 0x000fea0003800000 */
.L_x_8612:
        /* <DEDUP_REMOVED lines=8> */
.L_x_8614:
[----:B------:R-:W-:Y:S01]  /*23b50*/  MOV R105, R14 ;  /* 0x0000000e00697202 */ /* 0x000fe20000000f00 */
[----:B------:R-:W-:Y:S06]  /*23b60*/  BRA `(.L_x_8615) ;  /* 0xfffffdf400f87947 */ /* 0x000fec000383ffff */
.L_x_8232:
[----:B------:R-:W-:Y:S01]  /*23b70*/  BSSY B1, `(.L_x_8616) ;  /* 0x0000008000017945 */ /* 0x000fe20003800000 */
[----:B0---4-:R-:W-:Y:S02]  /*23b80*/  IMAD.MOV.U32 R13, RZ, RZ, R103 ;  /* 0x000000ffff0d7224 */ /* 0x011fe400078e0067 */
[----:B------:R-:W-:Y:S02]  /*23b90*/  IMAD.MOV.U32 R12, RZ, RZ, 0x1 ;  /* 0x00000001ff0c7424 */ /* 0x000fe400078e00ff */
[----:B------:R-:W-:Y:S02]  /*23ba0*/  IMAD.MOV.U32 R11, RZ, RZ, 0x181f ;  /* 0x0000181fff0b7424 */ /* 0x000fe400078e00ff */
[----:B------:R-:W-:-:S07]  /*23bb0*/  IMAD.MOV.U32 R15, RZ, RZ, -0x1 ;  /* 0xffffffffff0f7424 */ /* 0x000fce00078e00ff */
[----:B-123--:R-:W-:Y:S05]  /*23bc0*/  WARPSYNC.COLLECTIVE R15, `(.L_x_8617) ;  /* 0x000000000f087348 */ /* 0x00efea0003c00000 */
[----:B------:R0:W4:Y:S02]  /*23bd0*/  SHFL.IDX P6, R14, R13, R12, R11 ;  /* 0x0000000c0d0e7389 */ /* 0x00012400000c000b */
[----:B01234-:R-:W-:Y:S01]  /*23be0*/  ENDCOLLECTIVE ;  /* 0x000000000000791b */ /* 0x01ffe20003800000 */
.L_x_8617:
[----:B------:R-:W-:Y:S05]  /*23bf0*/  BSYNC B1 ;  /* 0x0000000000017941 */ /* 0x000fea0003800000 */
.L_x_8616:
        /* <DEDUP_REMOVED lines=8> */
.L_x_8618:
[----:B------:R-:W-:Y:S01]  /*23c80*/  IMAD.MOV.U32 R73, RZ, RZ, R14 ;  /* 0x000000ffff497224 */ /* 0x000fe200078e000e */
[----:B------:R-:W-:Y:S06]  /*23c90*/  BRA `(.L_x_8619) ;  /* 0xfffffdfc005c7947 */ /* 0x000fec000383ffff */
.L_x_8241:
[----:B------:R-:W-:Y:S01]  /*23ca0*/  BSSY B1, `(.L_x_8620) ;  /* 0x0000008000017945 */ /* 0x000fe20003800000 */
[----:B0---4-:R-:W-:Y:S01]  /*23cb0*/  IMAD.MOV.U32 R13, RZ, RZ, R103 ;  /* 0x000000ffff0d7224 */ /* 0x011fe200078e0067 */
[----:B------:R-:W-:Y:S01]  /*23cc0*/  MOV R15, 0xffffffff ;  /* 0xffffffff000f7802 */ /* 0x000fe20000000f00 */
[----:B------:R-:W-:Y:S02]  /*23cd0*/  IMAD.MOV.U32 R12, RZ, RZ, 0x2 ;  /* 0x00000002ff0c7424 */ /* 0x000fe400078e00ff */
[----:B------:R-:W-:-:S07]  /*23ce0*/  IMAD.MOV.U32 R11, RZ, RZ, 0x181f ;  /* 0x0000181fff0b7424 */ /* 0x000fce00078e00ff */
[----:B-123--:R-:W-:Y:S05]  /*23cf0*/  WARPSYNC.COLLECTIVE R15, `(.L_x_8621) ;  /* 0x000000000f087348 */ /* 0x00efea0003c00000 */
[----:B------:R0:W4:Y:S02]  /*23d00*/  SHFL.IDX P6, R14, R13, R12, R11 ;  /* 0x0000000c0d0e7389 */ /* 0x00012400000c000b */
[----:B01234-:R-:W-:Y:S01]  /*23d10*/  ENDCOLLECTIVE ;  /* 0x000000000000791b */ /* 0x01ffe20003800000 */
.L_x_8621:
[----:B------:R-:W-:Y:S05]  /*23d20*/  BSYNC B1 ;  /* 0x0000000000017941 */ /* 0x000fea0003800000 */
.L_x_8620:
        /* <DEDUP_REMOVED lines=8> */
.L_x_8622:
[----:B------:R-:W-:Y:S01]  /*23db0*/  IMAD.MOV.U32 R63, RZ, RZ, R14 ;  /* 0x000000ffff3f7224 */ /* 0x000fe200078e000e */
[----:B------:R-:W-:Y:S06]  /*23dc0*/  BRA `(.L_x_8623) ;  /* 0xfffffe0000c07947 */ /* 0x000fec000383ffff */
.L_x_8250:
        /* <DEDUP_REMOVED lines=8> */
.L_x_8625:
[----:B------:R-:W-:Y:S05]  /*23e50*/  BSYNC B1 ;  /* 0x0000000000017941 */ /* 0x000fea0003800000 */
.L_x_8624:
        /* <DEDUP_REMOVED lines=8> */
.L_x_8626:
[----:B------:R-:W-:Y:S01]  /*23ee0*/  IMAD.MOV.U32 R53, RZ, RZ, R14 ;  /* 0x000000ffff357224 */ /* 0x000fe200078e000e */
[----:B------:R-:W-:Y:S06]  /*23ef0*/  BRA `(.L_x_8627) ;  /* 0xfffffe0800207947 */ /* 0x000fec000383ffff */
.L_x_8262:
[----:B--2---:R2:W3:Y:S02]  /*23f00*/  SYNCS.PHASECHK.TRANS64.TRYWAIT P4, [R91+URZ+0x28890], R102 ;  /* 0x028890665b0075a7 */ /* 0x0044e4000808017f */
[----:B---3--:R-:W-:Y:S05]  /*23f10*/  @!P4 NANOSLEEP.SYNCS 0x989680 ;  /* 0x009896800000c95d */ /* 0x008fea0003900000 */
[----:B------:R-:W3:Y:S02]  /*23f20*/  @!P4 SYNCS.PHASECHK.TRANS64 P4, [R91+URZ+0x28890], R102 ;  /* 0x028890665b00c5a7 */ /* 0x000ee4000808007f */
[----:B---3--:R-:W-:Y:S05]  /*23f30*/  @!P4 BRA `(.L_x_8262) ;  /* 0xfffffffc00f0c947 */ /* 0x008fea000383ffff */
[----:B------:R-:W-:Y:S05]  /*23f40*/  BRA `(.L_x_8628) ;  /* 0xfffffe1400ec7947 */ /* 0x000fea000383ffff */
.L_x_8263:
[----:B------:R-:W-:Y:S01]  /*23f50*/  BSSY B1, `(.L_x_8629) ;  /* 0x0000008000017945 */ /* 0x000fe20003800000 */
[----:B------:R-:W-:Y:S02]  /*23f60*/  IMAD.MOV.U32 R13, RZ, RZ, R103 ;  /* 0x000000ffff0d7224 */ /* 0x000fe400078e0067 */
[----:B------:R-:W-:Y:S02]  /*23f70*/  IMAD.MOV.U32 R12, RZ, RZ, RZ ;  /* 0x000000ffff0c7224 */ /* 0x000fe400078e00ff */
[----:B------:R-:W-:Y:S02]  /*23f80*/  IMAD.MOV.U32 R11, RZ, RZ, 0x181f ;  /* 0x0000181fff0b7424 */ /* 0x000fe400078e00ff */
[----:B------:R-:W-:-:S07]  /*23f90*/  IMAD.MOV.U32 R15, RZ, RZ, -0x1 ;  /* 0xffffffffff0f7424 */ /* 0x000fce00078e00ff */
[----:B0-2---:R-:W-:Y:S05]  /*23fa0*/  WARPSYNC.COLLECTIVE R15, `(.L_x_8630) ;  /* 0x000000000f087348 */ /* 0x005fea0003c00000 */
[----:B------:R1:W3:Y:S02]  /*23fb0*/  SHFL.IDX P6, R14, R13, R12, R11 ;  /* 0x0000000c0d0e7389 */ /* 0x0002e400000c000b */
[----:B0123--:R-:W-:Y:S01]  /*23fc0*/  ENDCOLLECTIVE ;  /* 0x000000000000791b */ /* 0x00ffe20003800000 */
.L_x_8630:
[----:B------:R-:W-:Y:S05]  /*23fd0*/  BSYNC B1 ;  /* 0x0000000000017941 */ /* 0x000fea0003800000 */
.L_x_8629:
[----:B------:R-:W-:Y:S01]  /*23fe0*/  IMAD.MOV.U32 R13, RZ, RZ, R108 ;  /* 0x000000ffff0d7224 */ /* 0x000fe200078e006c */
[----:B------:R-:W-:Y:S01]  /*23ff0*/  MOV R107, R14 ;  /* 0x0000000e006b7202 */ /* 0x000fe20000000f00 */
[----:B------:R-:W-:Y:S02]  /*24000*/  IMAD.MOV.U32 R12, RZ, RZ, RZ ;  /* 0x000000ffff0c7224 */ /* 0x000fe400078e00ff */
[----:B------:R-:W-:Y:S02]  /*24010*/  IMAD.MOV.U32 R11, RZ, RZ, 0x181f ;  /* 0x0000181fff0b7424 */ /* 0x000fe400078e00ff */
[----:B------:R-:W-:-:S07]  /*24020*/  IMAD.MOV.U32 R15, RZ, RZ, -0x1 ;  /* 0xffffffffff0f7424 */ /* 0x000fce00078e00ff */
[----:B------:R-:W-:Y:S05]  /*24030*/  WARPSYNC.COLLECTIVE R15, `(.L_x_8631) ;  /* 0x000000000f087348 */ /* 0x000fea0003c00000 */
[----:B------:R0:W1:Y:S02]  /*24040*/  SHFL.IDX P6, R14, R13, R12, R11 ;  /* 0x0000000c0d0e7389 */ /* 0x00006400000c000b */
[----:B01----:R-:W-:Y:S01]  /*24050*/  ENDCOLLECTIVE ;  /* 0x000000000000791b */ /* 0x003fe20003800000 */
.L_x_8631:
[----:B------:R-:W-:Y:S01]  /*24060*/  IMAD.MOV.U32 R106, RZ, RZ, R14 ;  /* 0x000000ffff6a7224 */ /* 0x000fe200078e000e */
[----:B------:R-:W-:Y:S06]  /*24070*/  BRA `(.L_x_8632) ;  /* 0xfffffe1400b87947 */ /* 0x000fec000383ffff */
.L_x_8268:
[----:B------:R-:W-:Y:S01]  /*24080*/  BSSY B1, `(.L_x_8633) ;  /* 0x0000008000017945 */ /* 0x000fe20003800000 */
[----:B0-----:R-:W-:Y:S01]  /*24090*/  IMAD.MOV.U32 R13, RZ, RZ, R103 ;  /* 0x000000ffff0d7224 */ /* 0x001fe200078e0067 */
[----:B------:R-:W-:Y:S01]  /*240a0*/  MOV R12, 0x1 ;  /* 0x00000001000c7802 */ /* 0x000fe20000000f00 */
[----:B------:R-:W-:Y:S02]  /*240b0*/  IMAD.MOV.U32 R11, RZ, RZ, 0x181f ;  /* 0x0000181fff0b7424 */ /* 0x000fe400078e00ff */
[----:B------:R-:W-:-:S07]  /*240c0*/  IMAD.MOV.U32 R15, RZ, RZ, -0x1 ;  /* 0xffffffffff0f7424 */ /* 0x000fce00078e00ff */
[----:B-1234-:R-:W-:Y:S05]  /*240d0*/  WARPSYNC.COLLECTIVE R15, `(.L_x_8634) ;  /* 0x000000000f087348 */ /* 0x01efea0003c00000 */
[----:B------:R0:W0:Y:S02]  /*240e0*/  SHFL.IDX P6, R14, R13, R12, R11 ;  /* 0x0000000c0d0e7389 */ /* 0x00002400000c000b */
[----:B01234-:R-:W-:Y:S01]  /*240f0*/  ENDCOLLECTIVE ;  /* 0x000000000000791b */ /* 0x01ffe20003800000 */
.L_x_8634:
[----:B------:R-:W-:Y:S05]  /*24100*/  BSYNC B1 ;  /* 0x0000000000017941 */ /* 0x000fea0003800000 */
.L_x_8633:
        /* <DEDUP_REMOVED lines=8> */
.L_x_8635:
[----:B------:R-:W-:Y:S01]  /*24190*/  IMAD.MOV.U32 R50, RZ, RZ, R14 ;  /* 0x000000ffff327224 */ /* 0x000fe200078e000e */
[----:B------:R-:W-:Y:S06]  /*241a0*/  BRA `(.L_x_8636) ;  /* 0xfffffe1c00547947 */ /* 0x000fec000383ffff */
.L_x_8273:
[----:B------:R-:W-:Y:S01]  /*241b0*/  BSSY B1, `(.L_x_8637) ;  /* 0x0000008000017945 */ /* 0x000fe20003800000 */
[----:B0-----:R-:W-:Y:S02]  /*241c0*/  IMAD.MOV.U32 R13, RZ, RZ, R103 ;  /* 0x000000ffff0d7224 */ /* 0x001fe400078e0067 */
[----:B------:R-:W-:Y:S02]  /*241d0*/  IMAD.MOV.U32 R12, RZ, RZ, 0x2 ;  /* 0x00000002ff0c7424 */ /* 0x000fe400078e00ff */
[----:B------:R-:W-:Y:S02]  /*241e0*/  IMAD.MOV.U32 R11, RZ, RZ, 0x181f ;  /* 0x0000181fff0b7424 */ /* 0x000fe400078e00ff */
[----:B------:R-:W-:-:S07]  /*241f0*/  IMAD.MOV.U32 R15, RZ, RZ, -0x1 ;  /* 0xffffffffff0f7424 */ /* 0x000fce00078e00ff */
[----:B-1234-:R-:W-:Y:S05]  /*24200*/  WARPSYNC.COLLECTIVE R15, `(.L_x_8638) ;  /* 0x000000000f087348 */ /* 0x01efea0003c00000 */
[----:B------:R0:W0:Y:S02]  /*24210*/  SHFL.IDX P6, R14, R13, R12, R11 ;  /* 0x0000000c0d0e7389 */ /* 0x00002400000c000b */
[----:B01234-:R-:W-:Y:S01]  /*24220*/  ENDCOLLECTIVE ;  /* 0x000000000000791b */ /* 0x01ffe20003800000 */
.L_x_8638:
[----:B------:R-:W-:Y:S05]  /*24230*/  BSYNC B1 ;  /* 0x0000000000017941 */ /* 0x000fea0003800000 */
.L_x_8637:
        /* <DEDUP_REMOVED lines=8> */
.L_x_8639:
[----:B------:R-:W-:Y:S05]  /*242c0*/  BRA `(.L_x_8640) ;  /* 0xfffffe2000f87947 */ /* 0x000fea000383ffff */
.L_x_8278:
[----:B------:R-:W-:Y:S01]  /*242d0*/  BSSY B1, `(.L_x_8641) ;  /* 0x0000008000017945 */ /* 0x000fe20003800000 */
[----:B0-----:R-:W-:Y:S01]  /*242e0*/  IMAD.MOV.U32 R13, RZ, RZ, R103 ;  /* 0x000000ffff0d7224 */ /* 0x001fe200078e0067 */
[----:B------:R-:W-:Y:S01]  /*242f0*/  MOV R15, 0xffffffff ;  /* 0xffffffff000f7802 */ /* 0x000fe20000000f00 */
[----:B------:R-:W-:Y:S02]  /*24300*/  IMAD.MOV.U32 R12, RZ, RZ, 0x3 ;  /* 0x00000003ff0c7424 */ /* 0x000fe400078e00ff */
[----:B------:R-:W-:-:S07]  /*24310*/  IMAD.MOV.U32 R11, RZ, RZ, 0x181f ;  /* 0x0000181fff0b7424 */ /* 0x000fce00078e00ff */
[----:B-1234-:R-:W-:Y:S05]  /*24320*/  WARPSYNC.COLLECTIVE R15, `(.L_x_8642) ;  /* 0x000000000f087348 */ /* 0x01efea0003c00000 */
[----:B------:R0:W0:Y:S02]  /*24330*/  SHFL.IDX P6, R14, R13, R12, R11 ;  /* 0x0000000c0d0e7389 */ /* 0x00002400000c000b */
[----:B01234-:R-:W-:Y:S01]  /*24340*/  ENDCOLLECTIVE ;  /* 0x000000000000791b */ /* 0x01ffe20003800000 */
.L_x_8642:
[----:B------:R-:W-:Y:S05]  /*24350*/  BSYNC B1 ;  /* 0x0000000000017941 */ /* 0x000fea0003800000 */
.L_x_8641:
        /* <DEDUP_REMOVED lines=8> */
.L_x_8643:
[----:B------:R-:W-:Y:S01]  /*243e0*/  IMAD.MOV.U32 R108, RZ, RZ, R14 ;  /* 0x000000ffff6c7224 */ /* 0x000fe200078e000e */
[----:B------:R-:W-:Y:S06]  /*243f0*/  BRA `(.L_x_8644) ;  /* 0xfffffe2800987947 */ /* 0x000fec000383ffff */
.L_x_8283:
[----:B0-----:R0:W1:Y:S02]  /*24400*/  SYNCS.PHASECHK.TRANS64.TRYWAIT P3, [R91+URZ+0x28890], R102 ;  /* 0x028890665b0075a7 */ /* 0x001064000806017f */
[----:B-1----:R-:W-:Y:S05]  /*24410*/  @!P3 NANOSLEEP.SYNCS 0x989680 ;  /* 0x009896800000b95d */ /* 0x002fea0003900000 */
[----:B------:R-:W1:Y:S02]  /*24420*/  @!P3 SYNCS.PHASECHK.TRANS64 P3, [R91+URZ+0x28890], R102 ;  /* 0x028890665b00b5a7 */ /* 0x000e64000806007f */
[----:B-1----:R-:W-:Y:S05]  /*24430*/  @!P3 BRA `(.L_x_8283) ;  /* 0xfffffffc00f0b947 */ /* 0x002fea000383ffff */
[----:B------:R-:W-:Y:S05]  /*24440*/  BRA `(.L_x_8645) ;  /* 0xfffffe3000847947 */ /* 0x000fea000383ffff */
.L_x_8284:
        /* <DEDUP_REMOVED lines=8> */
.L_x_8647:
[----:B------:R-:W-:Y:S05]  /*244d0*/  BSYNC B1 ;  /* 0x0000000000017941 */ /* 0x000fea0003800000 */
.L_x_8646:
        /* <DEDUP_REMOVED lines=8> */
.L_x_8648:
[----:B------:R-:W-:Y:S05]  /*24560*/  BRA `(.L_x_8649) ;  /* 0xfffffe3000ac7947 */ /* 0x000fea000383ffff */
.L_x_8287:
[----:B------:R-:W-:Y:S01]  /*24570*/  BSSY B1, `(.L_x_8650) ;  /* 0x0000008000017945 */ /* 0x000fe20003800000 */
[----:B----4-:R-:W-:Y:S02]  /*24580*/  IMAD.MOV.U32 R13, RZ, RZ, R46 ;  /* 0x000000ffff0d7224 */ /* 0x010fe400078e002e */
[----:B------:R-:W-:Y:S02]  /*24590*/  IMAD.MOV.U32 R12, RZ, RZ, 0x1 ;  /* 0x00000001ff0c7424 */ /* 0x000fe400078e00ff */
[----:B------:R-:W-:Y:S02]  /*245a0*/  IMAD.MOV.U32 R11, RZ, RZ, 0x181f ;  /* 0x0000181fff0b7424 */ /* 0x000fe400078e00ff */
[----:B------:R-:W-:-:S07]  /*245b0*/  IMAD.MOV.U32 R15, RZ, RZ, -0x1 ;  /* 0xffffffffff0f7424 */ /* 0x000fce00078e00ff */
[----:B0123--:R-:W-:Y:S05]  /*245c0*/  WARPSYNC.COLLECTIVE R15, `(.L_x_8651) ;  /* 0x000000000f087348 */ /* 0x00ffea0003c00000 */
[----:B---3--:R3:W4:Y:S02]  /*245d0*/  SHFL.IDX P6, R14, R13, R12, R11 ;  /* 0x0000000c0d0e7389 */ /* 0x00872400000c000b */
[----:B01234-:R-:W-:Y:S01]  /*245e0*/  ENDCOLLECTIVE ;  /* 0x000000000000791b */ /* 0x01ffe20003800000 */
.L_x_8651:
[----:B------:R-:W-:Y:S05]  /*245f0*/  BSYNC B1 ;  /* 0x0000000000017941 */ /* 0x000fea0003800000 */
.L_x_8650:
        /* <DEDUP_REMOVED lines=8> */
.L_x_8652:
[----:B------:R-:W-:Y:S05]  /*24680*/  BRA `(.L_x_8653) ;  /* 0xfffffe3000ac7947 */ /* 0x000fea000383ffff */
.L_x_8290:
[----:B------:R-:W-:Y:S01]  /*24690*/  BSSY B1, `(.L_x_8654) ;  /* 0x0000008000017945 */ /* 0x000fe20003800000 */
[----:B----4-:R-:W-:Y:S01]  /*246a0*/  IMAD.MOV.U32 R13, RZ, RZ, R46 ;  /* 0x000000ffff0d7224 */ /* 0x010fe200078e002e */
[----:B------:R-:W-:Y:S01]  /*246b0*/  MOV R15, 0xffffffff ;  /* 0xffffffff000f7802 */ /* 0x000fe20000000f00 */
[----:B------:R-:W-:Y:S02]  /*246c0*/  IMAD.MOV.U32 R12, RZ, RZ, 0x2 ;  /* 0x00000002ff0c7424 */ /* 0x000fe400078e00ff */
[----:B------:R-:W-:-:S07]  /*246d0*/  IMAD.MOV.U32 R11, RZ, RZ, 0x181f ;  /* 0x0000181fff0b7424 */ /* 0x000fce00078e00ff */
[----:B0123--:R-:W-:Y:S05]  /*246e0*/  WARPSYNC.COLLECTIVE R15, `(.L_x_8655) ;  /* 0x000000000f087348 */ /* 0x00ffea0003c00000 */
[----:B---3--:R3:W4:Y:S02]  /*246f0*/  SHFL.IDX P6, R14, R13, R12, R11 ;  /* 0x0000000c0d0e7389 */ /* 0x00872400000c000b */
[----:B01234-:R-:W-:Y:S01]  /*24700*/  ENDCOLLECTIVE ;  /* 0x000000000000791b */ /* 0x01ffe20003800000 */
.L_x_8655:
[----:B------:R-:W-:Y:S05]  /*24710*/  BSYNC B1 ;  /* 0x0000000000017941 */ /* 0x000fea0003800000 */
.L_x_8654:
        /* <DEDUP_REMOVED lines=8> */
.L_x_8656:
[----:B------:R-:W-:Y:S05]  /*247a0*/  BRA `(.L_x_8657) ;  /* 0xfffffe3000b07947 */ /* 0x000fea000383ffff */
.L_x_8293:
        /* <DEDUP_REMOVED lines=8> */
.L_x_8659:
[----:B------:R-:W-:Y:S05]  /*24830*/  BSYNC B1 ;  /* 0x0000000000017941 */ /* 0x000fea0003800000 */
.L_x_8658:
        /* <DEDUP_REMOVED lines=8> */
.L_x_8660:
[----:B------:R-:W-:Y:S05]  /*248c0*/  BRA `(.L_x_8661) ;  /* 0xfffffe3000b47947 */ /* 0x000fea000383ffff */
.L_x_8297:
[----:B------:R0:W0:Y:S02]  /*248d0*/  SYNCS.PHASECHK.TRANS64.TRYWAIT P4, [R91+URZ+0x288b0], R102 ;  /* 0x0288b0665b0075a7 */ /* 0x000024000808017f */
[----:B0-----:R-:W-:Y:S05]  /*248e0*/  @!P4 NANOSLEEP.SYNCS 0x989680 ;  /* 0x009896800000c95d */ /* 0x001fea0003900000 */
[----:B------:R-:W0:Y:S02]  /*248f0*/  @!P4 SYNCS.PHASECHK.TRANS64 P4, [R91+URZ+0x288b0], R102 ;  /* 0x0288b0665b00c5a7 */ /* 0x000e24000808007f */
[----:B0-----:R-:W-:Y:S05]  /*24900*/  @!P4 BRA `(.L_x_8297) ;  /* 0xfffffffc00f0c947 */ /* 0x001fea000383ffff */
[----:B------:R-:W-:Y:S05]  /*24910*/  BRA `(.L_x_8662) ;  /* 0xfffffe3400307947 */ /* 0x000fea000383ffff */
.L_x_8317:
[----:B------:R-:W-:Y:S01]  /*24920*/  BSSY B0, `(.L_x_8663) ;  /* 0x0000008000007945 */ /* 0x000fe20003800000 */
[----:B--2---:R-:W-:Y:S02]  /*24930*/  IMAD.MOV.U32 R13, RZ, RZ, R218 ;  /* 0x000000ffff0d7224 */ /* 0x004fe400078e00da */
[----:B------:R-:W-:Y:S02]  /*24940*/  IMAD.MOV.U32 R12, RZ, RZ, RZ ;  /* 0x000000ffff0c7224 */ /* 0x000fe400078e00ff */
[----:B------:R-:W-:Y:S02]  /*24950*/  IMAD.MOV.U32 R11, RZ, RZ, 0x1f ;  /* 0x0000001fff0b7424 */ /* 0x000fe400078e00ff */
[----:B------:R-:W-:-:S07]  /*24960*/  IMAD.MOV.U32 R15, RZ, RZ, -0x1 ;  /* 0xffffffffff0f7424 */ /* 0x000fce00078e00ff */
[----:B-1---5:R-:W-:Y:S05]  /*24970*/  WARPSYNC.COLLECTIVE R15, `(.L_x_8664) ;  /* 0x000000000f087348 */ /* 0x022fea0003c00000 */
[----:B------:R0:W2:Y:S02]  /*24980*/  SHFL.IDX P6, R14, R13, R12, R11 ;  /* 0x0000000c0d0e7389 */ /* 0x0000a400000c000b */
[----:B012--5:R-:W-:Y:S01]  /*24990*/  ENDCOLLECTIVE ;  /* 0x000000000000791b */ /* 0x027fe20003800000 */
.L_x_8664:
[----:B------:R-:W-:Y:S05]  /*249a0*/  BSYNC B0 ;  /* 0x0000000000007941 */ /* 0x000fea0003800000 */
.L_x_8663:
[----:B------:R-:W-:Y:S01]  /*249b0*/  IMAD.MOV.U32 R194, RZ, RZ, R14 ;  /* 0x000000ffffc27224 */ /* 0x000fe200078e000e */
[----:B------:R-:W-:Y:S06]  /*249c0*/  BRA `(.L_x_8665) ;  /* 0xfffffe4000747947 */ /* 0x000fec000383ffff */
.L_x_8327:
[----:B------:R-:W-:Y:S01]  /*249d0*/  BSSY B1, `(.L_x_8666) ;  /* 0x0000008000017945 */ /* 0x000fe20003800000 */
[----:B------:R-:W-:Y:S01]  /*249e0*/  IMAD.MOV.U32 R13, RZ, RZ, R6 ;  /* 0x000000ffff0d7224 */ /* 0x000fe200078e0006 */
[----:B------:R-:W-:Y:S01]  /*249f0*/  MOV R12, RZ ;  /* 0x000000ff000c7202 */ /* 0x000fe20000000f00 */
[----:B------:R-:W-:Y:S02]  /*24a00*/  IMAD.MOV.U32 R11, RZ, RZ, 0x181f ;  /* 0x0000181fff0b7424 */ /* 0x000fe400078e00ff */
[----:B------:R-:W-:-:S07]  /*24a10*/  IMAD.MOV.U32 R15, RZ, RZ, -0x1 ;  /* 0xffffffffff0f7424 */ /* 0x000fce00078e00ff */
[----:B01----:R-:W-:Y:S05]  /*24a20*/  WARPSYNC.COLLECTIVE R15, `(.L_x_8667) ;  /* 0x000000000f087348 */ /* 0x003fea0003c00000 */
[----:B------:R2:W3:Y:S02]  /*24a30*/  SHFL.IDX P6, R14, R13, R12, R11 ;  /* 0x0000000c0d0e7389 */ /* 0x0004e400000c000b */
[----:B0123--:R-:W-:Y:S01]  /*24a40*/  ENDCOLLECTIVE ;  /* 0x000000000000791b */ /* 0x00ffe20003800000 */
.L_x_8667:
[----:B------:R-:W-:Y:S05]  /*24a50*/  BSYNC B1 ;  /* 0x0000000000017941 */ /* 0x000fea0003800000 */
.L_x_8666:
[----:B------:R-:W-:Y:S01]  /*24a60*/  IMAD.MOV.U32 R13, RZ, RZ, R5 ;  /* 0x000000ffff0d7224 */ /* 0x000fe200078e0005 */
[----:B------:R-:W-:Y:S01]  /*24a70*/  MOV R15, 0xffffffff ;  /* 0xffffffff000f7802 */ /* 0x000fe20000000f00 */
[----:B------:R-:W-:Y:S02]  /*24a80*/  IMAD.MOV.U32 R12, RZ, RZ, RZ ;  /* 0x000000ffff0c7224 */ /* 0x000fe400078e00ff */
[----:B------:R-:W-:Y:S02]  /*24a90*/  IMAD.MOV.U32 R11, RZ, RZ, 0x181f ;  /* 0x0000181fff0b7424 */ /* 0x000fe400078e00ff */
[----:B------:R-:W-:-:S07]  /*24aa0*/  IMAD.MOV.U32 R0, RZ, RZ, R14 ;  /* 0x000000ffff007224 */ /* 0x000fce00078e000e */
[----:B------:R-:W-:Y:S05]  /*24ab0*/  WARPSYNC.COLLECTIVE R15, `(.L_x_8668) ;  /* 0x000000000f087348 */ /* 0x000fea0003c00000 */
[----:B------:R0:W1:Y:S02]  /*24ac0*/  SHFL.IDX P6, R14, R13, R12, R11 ;  /* 0x0000000c0d0e7389 */ /* 0x00006400000c000b */
[----:B01----:R-:W-:Y:S01]  /*24ad0*/  ENDCOLLECTIVE ;  /* 0x000000000000791b */ /* 0x003fe20003800000 */
.L_x_8668:
[----:B------:R-:W-:Y:S02]  /*24ae0*/  IMAD.MOV.U32 R13, RZ, RZ, R8 ;  /* 0x000000ffff0d7224 */ /* 0x000fe400078e0008 */
[----:B------:R-:W-:-:S07]  /*24af0*/  IMAD.MOV.U32 R3, RZ, RZ, R14 ;  /* 0x000000ffff037224 */ /* 0x000fce00078e000e */
[----:B------:R-:W-:Y:S05]  /*24b00*/  WARPSYNC.COLLECTIVE R15, `(.L_x_8669) ;  /* 0x000000000f087348 */ /* 0x000fea0003c00000 */
[----:B------:R0:W1:Y:S02]  /*24b10*/  SHFL.IDX P6, R14, R13, R12, R11 ;  /* 0x0000000c0d0e7389 */ /* 0x00006400000c000b */
[----:B01----:R-:W-:Y:S01]  /*24b20*/  ENDCOLLECTIVE ;  /* 0x000000000000791b */ /* 0x003fe20003800000 */
.L_x_8669:
[----:B------:R-:W-:Y:S02]  /*24b30*/  IMAD.MOV.U32 R13, RZ, RZ, R7 ;  /* 0x000000ffff0d7224 */ /* 0x000fe400078e0007 */
[----:B------:R-:W-:-:S07]  /*24b40*/  IMAD.MOV.U32 R4, RZ, RZ, R14 ;  /* 0x000000ffff047224 */ /* 0x000fce00078e000e */
[----:B------:R-:W-:Y:S05]  /*24b50*/  WARPSYNC.COLLECTIVE R15, `(.L_x_8670) ;  /* 0x000000000f087348 */ /* 0x000fea0003c00000 */
[----:B------:R0:W1:Y:S02]  /*24b60*/  SHFL.IDX P6, R14, R13, R12, R11 ;  /* 0x0000000c0d0e7389 */ /* 0x00006400000c000b */
[----:B01----:R-:W-:Y:S01]  /*24b70*/  ENDCOLLECTIVE ;  /* 0x000000000000791b */ /* 0x003fe20003800000 */
.L_x_8670:
[----:B------:R-:W-:Y:S05]  /*24b80*/  BRA `(.L_x_8671) ;  /* 0xfffffe4400c87947 */ /* 0x000fea000383ffff */
.L_x_8330:
[----:B------:R-:W-:Y:S01]  /*24b90*/  BSSY B1, `(.L_x_8672) ;  /* 0x0000008000017945 */ /* 0x000fe20003800000 */
[----:B-1----:R-:W-:Y:S01]  /*24ba0*/  IMAD.MOV.U32 R13, RZ, RZ, R6 ;  /* 0x000000ffff0d7224 */ /* 0x002fe200078e0006 */
[----:B------:R-:W-:Y:S01]  /*24bb0*/  MOV R11, 0x181f ;  /* 0x0000181f000b7802 */ /* 0x000fe20000000f00 */
[----:B------:R-:W-:Y:S02]  /*24bc0*/  IMAD.MOV.U32 R12, RZ, RZ, 0x1 ;  /* 0x00000001ff0c7424 */ /* 0x000fe400078e00ff */
[----:B------:R-:W-:-:S07]  /*24bd0*/  IMAD.MOV.U32 R15, RZ, RZ, -0x1 ;  /* 0xffffffffff0f7424 */ /* 0x000fce00078e00ff */
[----:B--2---:R-:W-:Y:S05]  /*24be0*/  WARPSYNC.COLLECTIVE R15, `(.L_x_8673) ;  /* 0x000000000f087348 */ /* 0x004fea0003c00000 */
[----:B------:R0:W1:Y:S02]  /*24bf0*/  SHFL.IDX P6, R14, R13, R12, R11 ;  /* 0x0000000c0d0e7389 */ /* 0x00006400000c000b */
[----:B012---:R-:W-:Y:S01]  /*24c00*/  ENDCOLLECTIVE ;  /* 0x000000000000791b */ /* 0x007fe20003800000 */
.L_x_8673:
[----:B------:R-:W-:Y:S05]  /*24c10*/  BSYNC B1 ;  /* 0x0000000000017941 */ /* 0x000fea0003800000 */
.L_x_8672:
        /* <DEDUP_REMOVED lines=8> */
.L_x_8674:
[----:B------:R-:W-:Y:S01]  /*24ca0*/  IMAD.MOV.U32 R13, RZ, RZ, R8 ;  /* 0x000000ffff0d7224 */ /* 0x000fe200078e0008 */
[----:B------:R-:W-:-:S07]  /*24cb0*/  MOV R3, R14 ;  /* 0x0000000e00037202 */ /* 0x000fce0000000f00 */
[----:B------:R-:W-:Y:S05]  /*24cc0*/  WARPSYNC.COLLECTIVE R15, `(.L_x_8675) ;  /* 0x000000000f087348 */ /* 0x000fea0003c00000 */
[----:B------:R0:W1:Y:S02]  /*24cd0*/  SHFL.IDX P6, R14, R13, R12, R11 ;  /* 0x0000000c0d0e7389 */ /* 0x00006400000c000b */
[----:B01----:R-:W-:Y:S01]  /*24ce0*/  ENDCOLLECTIVE ;  /* 0x000000000000791b */ /* 0x003fe20003800000 */
.L_x_8675:
[----:B------:R-:W-:Y:S02]  /*24cf0*/  IMAD.MOV.U32 R13, RZ, RZ, R7 ;  /* 0x000000ffff0d7224 */ /* 0x000fe400078e0007 */
[----:B------:R-:W-:-:S07]  /*24d00*/  IMAD.MOV.U32 R4, RZ, RZ, R14 ;  /* 0x000000ffff047224 */ /* 0x000fce00078e000e */
[----:B------:R-:W-:Y:S05]  /*24d10*/  WARPSYNC.COLLECTIVE R15, `(.L_x_8676) ;  /* 0x000000000f087348 */ /* 0x000fea0003c00000 */
[----:B------:R0:W1:Y:S02]  /*24d20*/  SHFL.IDX P6, R14, R13, R12, R11 ;  /* 0x0000000c0d0e7389 */ /* 0x00006400000c000b */
[----:B01----:R-:W-:Y:S01]  /*24d30*/  ENDCOLLECTIVE ;  /* 0x000000000000791b */ /* 0x003fe20003800000 */
.L_x_8676:
[----:B------:R-:W-:Y:S05]  /*24d40*/  BRA `(.L_x_8677) ;  /* 0xfffffe4800347947 */ /* 0x000fea000383ffff */
.L_x_8333:
[----:B------:R-:W-:Y:S01]  /*24d50*/  BSSY B1, `(.L_x_8678) ;  /* 0x0000008000017945 */ /* 0x000fe20003800000 */
[----:B------:R-:W-:Y:S01]  /*24d60*/  IMAD.MOV.U32 R13, RZ, RZ, R6 ;  /* 0x000000ffff0d7224 */ /* 0x000fe200078e0006 */
[----:B------:R-:W-:Y:S01]  /*24d70*/  MOV R15, 0xffffffff ;  /* 0xffffffff000f7802 */ /* 0x000fe20000000f00 */
[----:B------:R-:W-:Y:S02]  /*24d80*/  IMAD.MOV.U32 R12, RZ, RZ, 0x2 ;  /* 0x00000002ff0c7424 */ /* 0x000fe400078e00ff */
[----:B------:R-:W-:-:S07]  /*24d90*/  IMAD.MOV.U32 R11, RZ, RZ, 0x181f ;  /* 0x0000181fff0b7424 */ /* 0x000fce00078e00ff */
[----:B-12---:R-:W-:Y:S05]  /*24da0*/  WARPSYNC.COLLECTIVE R15, `(.L_x_8679) ;  /* 0x000000000f087348 */ /* 0x006fea0003c00000 */
[----:B------:R0:W3:Y:S02]  /*24db0*/  SHFL.IDX P6, R14, R13, R12, R11 ;  /* 0x0000000c0d0e7389 */ /* 0x0000e400000c000b */
[----:B0123--:R-:W-:Y:S01]  /*24dc0*/  ENDCOLLECTIVE ;  /* 0x000000000000791b */ /* 0x00ffe20003800000 */
.L_x_8679:
[----:B------:R-:W-:Y:S05]  /*24dd0*/  BSYNC B1 ;  /* 0x0000000000017941 */ /* 0x000fea0003800000 */
.L_x_8678:
        /* <DEDUP_REMOVED lines=8> */
.L_x_8680:
[----:B------:R-:W-:Y:S01]  /*24e60*/  MOV R13, R8 ;  /* 0x00000008000d7202 */ /* 0x000fe20000000f00 */
[----:B------:R-:W-:-:S07]  /*24e70*/  IMAD.MOV.U32 R3, RZ, RZ, R14 ;  /* 0x000000ffff037224 */ /* 0x000fce00078e000e */
[----:B------:R-:W-:Y:S05]  /*24e80*/  WARPSYNC.COLLECTIVE R15, `(.L_x_8681) ;  /* 0x000000000f087348 */ /* 0x000fea0003c00000 */
[----:B------:R0:W1:Y:S02]  /*24e90*/  SHFL.IDX P6, R14, R13, R12, R11 ;  /* 0x0000000c0d0e7389 */ /* 0x00006400000c000b */
[----:B01----:R-:W-:Y:S01]  /*24ea0*/  ENDCOLLECTIVE ;  /* 0x000000000000791b */ /* 0x003fe20003800000 */
.L_x_8681:
[----:B------:R-:W-:Y:S02]  /*24eb0*/  IMAD.MOV.U32 R13, RZ, RZ, R7 ;  /* 0x000000ffff0d7224 */ /* 0x000fe400078e0007 */
[----:B------:R-:W-:-:S07]  /*24ec0*/  IMAD.MOV.U32 R4, RZ, RZ, R14 ;  /* 0x000000ffff047224 */ /* 0x000fce00078e000e */
[----:B------:R-:W-:Y:S05]  /*24ed0*/  WARPSYNC.COLLECTIVE R15, `(.L_x_8682) ;  /* 0x000000000f087348 */ /* 0x000fea0003c00000 */
[----:B------:R0:W1:Y:S02]  /*24ee0*/  SHFL.IDX P6, R14, R13, R12, R11 ;  /* 0x0000000c0d0e7389 */ /* 0x00006400000c000b */
[----:B01----:R-:W-:Y:S01]  /*24ef0*/  ENDCOLLECTIVE ;  /* 0x000000000000791b */ /* 0x003fe20003800000 */
.L_x_8682:
[----:B------:R-:W-:Y:S05]  /*24f00*/  BRA `(.L_x_8683) ;  /* 0xfffffe4800907947 */ /* 0x000fea000383ffff */
.L_x_8336:
[----:B------:R-:W-:Y:S01]  /*24f10*/  BSSY B1, `(.L_x_8684) ;  /* 0x0000008000017945 */ /* 0x000fe20003800000 */
[----:B------:R-:W-:Y:S02]  /*24f20*/  IMAD.MOV.U32 R13, RZ, RZ, R6 ;  /* 0x000000ffff0d7224 */ /* 0x000fe400078e0006 */
[----:B------:R-:W-:Y:S02]  /*24f30*/  IMAD.MOV.U32 R12, RZ, RZ, 0x3 ;  /* 0x00000003ff0c7424 */ /* 0x000fe400078e00ff */
[----:B------:R-:W-:Y:S02]  /*24f40*/  IMAD.MOV.U32 R11, RZ, RZ, 0x181f ;  /* 0x0000181fff0b7424 */ /* 0x000fe400078e00ff */
[----:B------:R-:W-:-:S07]  /*24f50*/  IMAD.MOV.U32 R15, RZ, RZ, -0x1 ;  /* 0xffffffffff0f7424 */ /* 0x000fce00078e00ff */
[----:B-12---:R-:W-:Y:S05]  /*24f60*/  WARPSYNC.COLLECTIVE R15, `(.L_x_8685) ;  /* 0x000000000f087348 */ /* 0x006fea0003c00000 */
[----:B------:R0:W3:Y:S02]  /*24f70*/  SHFL.IDX P6, R14, R13, R12, R11 ;  /* 0x0000000c0d0e7389 */ /* 0x0000e400000c000b */
[----:B0123--:R-:W-:Y:S01]  /*24f80*/  ENDCOLLECTIVE ;  /* 0x000000000000791b */ /* 0x00ffe20003800000 */
.L_x_8685:
[----:B------:R-:W-:Y:S05]  /*24f90*/  BSYNC B1 ;  /* 0x0000000000017941 */ /* 0x000fea0003800000 */
.L_x_8684:
        /* <DEDUP_REMOVED lines=8> */
.L_x_8686:
[----:B------:R-:W-:Y:S02]  /*25020*/  IMAD.MOV.U32 R13, RZ, RZ, R8 ;  /* 0x000000ffff0d7224 */ /* 0x000fe400078e0008 */
[----:B------:R-:W-:-:S07]  /*25030*/  IMAD.MOV.U32 R3, RZ, RZ, R14 ;  /* 0x000000ffff037224 */ /* 0x000fce00078e000e */
[----:B------:R-:W-:Y:S05]  /*25040*/  WARPSYNC.COLLECTIVE R15, `(.L_x_8687) ;  /* 0x000000000f087348 */ /* 0x000fea0003c00000 */
[----:B------:R0:W1:Y:S02]  /*25050*/  SHFL.IDX P6, R14, R13, R12, R11 ;  /* 0x0000000c0d0e7389 */ /* 0x00006400000c000b */
[----:B01----:R-:W-:Y:S01]  /*25060*/  ENDCOLLECTIVE ;  /* 0x000000000000791b */ /* 0x003fe20003800000 */
.L_x_8687:
[----:B------:R-:W-:Y:S01]  /*25070*/  IMAD.MOV.U32 R13, RZ, RZ, R7 ;  /* 0x000000ffff0d7224 */ /* 0x000fe200078e0007 */
[----:B------:R-:W-:-:S07]  /*25080*/  MOV R4, R14 ;  /* 0x0000000e00047202 */ /* 0x000fce0000000f00 */
[----:B------:R-:W-:Y:S05]  /*25090*/  WARPSYNC.COLLECTIVE R15, `(.L_x_8688) ;  /* 0x000000000f087348 */ /* 0x000fea0003c00000 */
[----:B------:R0:W1:Y:S02]  /*250a0*/  SHFL.IDX P6, R14, R13, R12, R11 ;  /* 0x0000000c0d0e7389 */ /* 0x00006400000c000b */
[----:B01----:R-:W-:Y:S01]  /*250b0*/  ENDCOLLECTIVE ;  /* 0x000000000000791b */ /* 0x003fe20003800000 */
.L_x_8688:
[----:B------:R-:W-:Y:S05]  /*250c0*/  BRA `(.L_x_8689) ;  /* 0xfffffe4800ec7947 */ /* 0x000fea000383ffff */
.L_x_8340:
[----:B0-----:R0:W1:Y:S02]  /*250d0*/  SYNCS.PHASECHK.TRANS64.TRYWAIT P0, [R18+URZ+0x28800], R5 ;  /* 0x02880005120075a7 */ /* 0x001064000800017f */
[----:B-1----:R-:W-:Y:S05]  /*250e0*/  @!P0 NANOSLEEP.SYNCS 0x989680 ;  /* 0x009896800000895d */ /* 0x002fea0003900000 */
[----:B------:R-:W1:Y:S02]  /*250f0*/  @!P0 SYNCS.PHASECHK.TRANS64 P0, [R18+URZ+0x28800], R5 ;  /* 0x02880005120085a7 */ /* 0x000e64000800007f */
[----:B-1----:R-:W-:Y:S05]  /*25100*/  @!P0 BRA `(.L_x_8340) ;  /* 0xfffffffc00f08947 */ /* 0x002fea000383ffff */
[----:B------:R-:W-:Y:S05]  /*25110*/  BRA `(.L_x_8690) ;  /* 0xfffffe4c00a87947 */ /* 0x000fea000383ffff */
.L_x_8356:
[----:B------:R-:W3:Y:S01]  /*25120*/  LDC R56, c[0x0][0x3f4] ;  /* 0x0000fd00ff387b82 */ /* 0x000ee20000000800 */
[----:B------:R-:W-:Y:S01]  /*25130*/  BSSY B1, `(.L_x_8691) ;  /* 0x0000008000017945 */ /* 0x000fe20003800000 */
[----:B--2---:R-:W-:Y:S02]  /*25140*/  IMAD.MOV.U32 R13, RZ, RZ, R43 ;  /* 0x000000ffff0d7224 */ /* 0x004fe400078e002b */
[----:B------:R-:W-:Y:S02]  /*25150*/  IMAD.MOV.U32 R12, RZ, RZ, RZ ;  /* 0x000000ffff0c7224 */ /* 0x000fe400078e00ff */
[----:B------:R-:W-:Y:S02]  /*25160*/  IMAD.MOV.U32 R11, RZ, RZ, 0x181f ;  /* 0x0000181fff0b7424 */ /* 0x000fe400078e00ff */
[----:B------:R-:W-:-:S07]  /*25170*/  IMAD.MOV.U32 R15, RZ, RZ, -0x1 ;  /* 0xffffffffff0f7424 */ /* 0x000fce00078e00ff */
[----:B01-3--:R-:W-:Y:S05]  /*25180*/  WARPSYNC.COLLECTIVE R15, `(.L_x_8692) ;  /* 0x000000000f087348 */ /* 0x00bfea0003c00000 */
[----:B------:R2:W4:Y:S02]  /*25190*/  SHFL.IDX P6, R14, R13, R12, R11 ;  /* 0x0000000c0d0e7389 */ /* 0x00052400000c000b */
[----:B01234-:R-:W-:Y:S01]  /*251a0*/  ENDCOLLECTIVE ;  /* 0x000000000000791b */ /* 0x01ffe20003800000 */
.L_x_8692:
[----:B------:R-:W-:Y:S05]  /*251b0*/  BSYNC B1 ;  /* 0x0000000000017941 */ /* 0x000fea0003800000 */
.L_x_8691:
[----:B------:R-:W-:Y:S01]  /*251c0*/  MOV R13, R10 ;  /* 0x0000000a000d7202 */ /* 0x000fe20000000f00 */
[----:B------:R-:W-:Y:S01]  /*251d0*/  IMAD.MOV.U32 R12, RZ, RZ, RZ ;  /* 0x000000ffff0c7224 */ /* 0x000fe200078e00ff */
[----:B------:R-:W-:Y:S01]  /*251e0*/  ISETP.GE.AND P0, PT, R16, R56, PT ;  /* 0x000000381000720c */ /* 0x000fe20003f06270 */
[----:B------:R-:W-:Y:S02]  /*251f0*/  IMAD.MOV.U32 R11, RZ, RZ, 0x181f ;  /* 0x0000181fff0b7424 */ /* 0x000fe400078e00ff */
[----:B------:R-:W-:Y:S02]  /*25200*/  IMAD.MOV.U32 R15, RZ, RZ, -0x1 ;  /* 0xffffffffff0f7424 */ /* 0x000fe400078e00ff */
[----:B------:R-:W-:Y:S02]  /*25210*/  IMAD.MOV.U32 R3, RZ, RZ, R14 ;  /* 0x000000ffff037224 */ /* 0x000fe400078e000e */
[----:B------:R-:W-:-:S07]  /*25220*/  IMAD R0, R189, R0, RZ ;  /* 0x00000000bd007224 */ /* 0x000fce00078e02ff */
[----:B------:R-:W-:Y:S05]  /*25230*/  WARPSYNC.COLLECTIVE R15, `(.L_x_8693) ;  /* 0x000000000f087348 */ /* 0x000fea0003c00000 */
[----:B------:R0:W1:Y:S02]  /*25240*/  SHFL.IDX P6, R14, R13, R12, R11 ;  /* 0x0000000c0d0e7389 */ /* 0x00006400000c000b */
[----:B01----:R-:W-:Y:S01]  /*25250*/  ENDCOLLECTIVE ;  /* 0x000000000000791b */ /* 0x003fe20003800000 */
.L_x_8693:
[----:B------:R-:W-:Y:S01]  /*25260*/  ISETP.GE.OR P1, PT, R57, R0, P0 ;  /* 0x000000003900720c */ /* 0x000fe20000726670 */
[----:B------:R-:W-:-:S12]  /*25270*/  IMAD.MOV.U32 R13, RZ, RZ, R45 ;  /* 0x000000ffff0d7224 */ /* 0x000fd800078e002d */
[C---:B------:R-:W-:Y:S01]  /*25280*/  @!P1 IMAD.SHL.U32 R7, R16.reuse, 0x2, RZ ;  /* 0x0000000210079824 */ /* 0x040fe200078e00ff */
[----:B------:R-:W-:Y:S01]  /*25290*/  @!P1 SHF.L.U64.HI R6, R16, 0x1, R17 ;  /* 0x0000000110069819 */ /* 0x000fe20000010211 */
[----:B------:R-:W-:-:S07]  /*252a0*/  IMAD.MOV.U32 R4, RZ, RZ, R14 ;  /* 0x000000ffff047224 */ /* 0x000fce00078e000e */
[----:B------:R-:W-:Y:S05]  /*252b0*/  WARPSYNC.COLLECTIVE R15, `(.L_x_8694) ;  /* 0x000000000f087348 */ /* 0x000fea0003c00000 */
[----:B------:R0:W1:Y:S02]  /*252c0*/  SHFL.IDX P6, R14, R13, R12, R11 ;  /* 0x0000000c0d0e7389 */ /* 0x00006400000c000b */
[----:B01----:R-:W-:Y:S01]  /*252d0*/  ENDCOLLECTIVE ;  /* 0x000000000000791b */ /* 0x003fe20003800000 */
.L_x_8694:
[----:B------:R-:W-:-:S05]  /*252e0*/  @!P1 IADD3 R4, P2, R4, R7, RZ ;  /* 0x0000000704049210 */ /* 0x000fca0007f5e0ff */
[----:B------:R-:W-:Y:S02]  /*252f0*/  @!P1 IMAD.X R3, R3, 0x1, R6, P2 ;  /* 0x0000000103039824 */ /* 0x000fe400010e0606 */
[----:B------:R-:W-:Y:S02]  /*25300*/  @!P1 IMAD.MOV.U32 R24, RZ, RZ, R4 ;  /* 0x000000ffff189224 */ /* 0x000fe400078e0004 */
[----:B------:R-:W-:Y:S01]  /*25310*/  @!P1 IMAD.MOV.U32 R25, RZ, RZ, R3 ;  /* 0x000000ffff199224 */ /* 0x000fe200078e0003 */
[----:B------:R-:W-:-:S05]  /*25320*/  MOV R13, R44 ;  /* 0x0000002c000d7202 */ /* 0x000fca0000000f00 */
[----:B------:R-:W5:Y:S01]  /*25330*/  @!P1 LD.E.128 R24, desc[UR54][R24.64] ;  /* 0x0000003618189980 */ /* 0x000f62000c101d00 */
[----:B------:R-:W-:-:S07]  /*25340*/  IMAD.MOV.U32 R5, RZ, RZ, R14 ;  /* 0x000000ffff057224 */ /* 0x000fce00078e000e */
[----:B-----5:R-:W-:Y:S05]  /*25350*/  WARPSYNC.COLLECTIVE R15, `(.L_x_8695) ;  /* 0x000000000f087348 */ /* 0x020fea0003c00000 */
[----:B------:R0:W1:Y:S02]  /*25360*/  SHFL.IDX P6, R14, R13, R12, R11 ;  /* 0x0000000c0d0e7389 */ /* 0x00006400000c000b */
[----:B01---5:R-:W-:Y:S01]  /*25370*/  ENDCOLLECTIVE ;  /* 0x000000000000791b */ /* 0x023fe20003800000 */
.L_x_8695:
[----:B------:R-:W-:-:S05]  /*25380*/  @!P1 IADD3 R14, P2, R14, R7, RZ ;  /* 0x000000070e0e9210 */ /* 0x000fca0007f5e0ff */
[----:B------:R-:W-:Y:S02]  /*25390*/  @!P1 IMAD.X R5, R5, 0x1, R6, P2 ;  /* 0x0000000105059824 */ /* 0x000fe400010e0606 */
[----:B------:R-:W-:-:S06]  /*253a0*/  @!P1 IMAD.MOV.U32 R4, RZ, RZ, R14 ;  /* 0x000000ffff049224 */ /* 0x000fcc00078e000e */
[----:B------:R-:W5:Y:S01]  /*253b0*/  @!P1 LD.E.128 R4, desc[UR54][R4.64] ;  /* 0x0000003604049980 */ /* 0x000f62000c101d00 */
[----:B------:R-:W-:Y:S01]  /*253c0*/  IMAD.MOV.U32 R13, RZ, RZ, R43 ;  /* 0x000000ffff0d7224 */ /* 0x000fe200078e002b */
[----:B------:R-:W-:-:S07]  /*253d0*/  MOV R12, 0x1 ;  /* 0x00000001000c7802 */ /* 0x000fce0000000f00 */
[----:B-----5:R-:W-:Y:S05]  /*253e0*/  WARPSYNC.COLLECTIVE R15, `(.L_x_8696) ;  /* 0x000000000f087348 */ /* 0x020fea0003c00000 */
[----:B------:R0:W1:Y:S02]  /*253f0*/  SHFL.IDX P6, R14, R13, R12, R11 ;  /* 0x0000000c0d0e7389 */ /* 0x00006400000c000b */
[----:B01---5:R-:W-:Y:S01]  /*25400*/  ENDCOLLECTIVE ;  /* 0x000000000000791b */ /* 0x023fe20003800000 */
.L_x_8696:
[----:B------:R-:W-:Y:S01]  /*25410*/  CS2R R48, SRZ ;  /* 0x0000000000307805 */ /* 0x000fe2000001ff00 */
[----:B------:R-:W-:Y:S01]  /*25420*/  IMAD.MOV.U32 R13, RZ, RZ, R10 ;  /* 0x000000ffff0d7224 */ /* 0x000fe200078e000a */
[----:B------:R-:W-:Y:S02]  /*25430*/  CS2R R50, SRZ ;  /* 0x0000000000327805 */ /* 0x000fe4000001ff00 */
[----:B------:R-:W-:Y:S02]  /*25440*/  CS2R R20, SRZ ;  /* 0x0000000000147805 */ /* 0x000fe4000001ff00 */
[----:B------:R-:W-:Y:S02]  /*25450*/  CS2R R36, SRZ ;  /* 0x0000000000247805 */ /* 0x000fe4000001ff00 */
[----:B------:R-:W-:-:S05]  /*25460*/  @!P1 MOV R48, R24 ;  /* 0x0000001800309202 */ /* 0x000fca0000000f00 */
[----:B------:R-:W-:-:S05]  /*25470*/  IMAD.MOV.U32 R3, RZ, RZ, R48 ;  /* 0x000000ffff037224 */ /* 0x000fca00078e0030 */
[----:B------:R-:W-:Y:S01]  /*25480*/  PRMT R65, R65, 0x5410, R3 ;  /* 0x0000541041417816 */ /* 0x000fe20000000003 */
[----:B------:R-:W-:-:S07]  /*25490*/  IMAD.MOV.U32 R3, RZ, RZ, R14 ;  /* 0x000000ffff037224 */ /* 0x000fce00078e000e */
[----:B------:R-:W-:Y:S05]  /*254a0*/  WARPSYNC.COLLECTIVE R15, `(.L_x_8697) ;  /* 0x000000000f087348 */ /* 0x000fea0003c00000 */
[----:B------:R0:W1:Y:S02]  /*254b0*/  SHFL.IDX P6, R14, R13, R12, R11 ;  /* 0x0000000c0d0e7389 */ /* 0x00006400000c000b */
[----:B01----:R-:W-:Y:S01]  /*254c0*/  ENDCOLLECTIVE ;  /* 0x000000000000791b */ /* 0x003fe20003800000 */
.L_x_8697:
[----:B------:R-:W-:-:S04]  /*254d0*/  @!P1 IMAD.MOV.U32 R49, RZ, RZ, R25 ;  /* 0x000000ffff319224 */ /* 0x000fc800078e0019 */
[----:B------:R-:W-:-:S05]  /*254e0*/  IMAD.MOV.U32 R8, RZ, RZ, R49 ;  /* 0x000000ffff087224 */ /* 0x000fca00078e0031 */
[----:B------:R-:W-:Y:S01]  /*254f0*/  PRMT R67, R8, 0x7610, R67 ;  /* 0x0000761008437816 */ /* 0x000fe20000000043 */
[----:B------:R-:W-:Y:S02]  /*25500*/  IMAD.MOV.U32 R13, RZ, RZ, R45 ;  /* 0x000000ffff0d7224 */ /* 0x000fe400078e002d */
[----:B------:R-:W-:-:S07]  /*25510*/  IMAD.MOV.U32 R8, RZ, RZ, R14 ;  /* 0x000000ffff087224 */ /* 0x000fce00078e000e */
[----:B------:R-:W-:Y:S05]  /*25520*/  WARPSYNC.COLLECTIVE R15, `(.L_x_8698) ;  /* 0x000000000f087348 */ /* 0x000fea0003c00000 */
[----:B------:R0:W1:Y:S02]  /*25530*/  SHFL.IDX P6, R14, R13, R12, R11 ;  /* 0x0000000c0d0e7389 */ /* 0x00006400000c000b */
[----:B01----:R-:W-:Y:S01]  /*25540*/  ENDCOLLECTIVE ;  /* 0x000000000000791b */ /* 0x003fe20003800000 */
.L_x_8698:
[----:B------:R-:W-:Y:S02]  /*25550*/  IMAD.MOV.U32 R13, RZ, RZ, R44 ;  /* 0x000000ffff0d7224 */ /* 0x000fe400078e002c */
[----:B------:R-:W-:-:S07]  /*25560*/  IMAD.MOV.U32 R9, RZ, RZ, R14 ;  /* 0x000000ffff097224 */ /* 0x000fce00078e000e */
[----:B------:R-:W-:Y:S05]  /*25570*/  WARPSYNC.COLLECTIVE R15, `(.L_x_8699) ;  /* 0x000000000f087348 */ /* 0x000fea0003c00000 */
[----:B------:R0:W1:Y:S02]  /*25580*/  SHFL.IDX P6, R14, R13, R12, R11 ;  /* 0x0000000c0d0e7389 */ /* 0x00006400000c000b */
[----:B01----:R-:W-:Y:S01]  /*25590*/  ENDCOLLECTIVE ;  /* 0x000000000000791b */ /* 0x003fe20003800000 */
.L_x_8699:
[----:B------:R-:W-:Y:S02]  /*255a0*/  @!P1 IMAD.MOV.U32 R50, RZ, RZ, R26 ;  /* 0x000000ffff329224 */ /* 0x000fe400078e001a */
[----:B------:R-:W-:Y:S02]  /*255b0*/  @!P1 IMAD.MOV.U32 R51, RZ, RZ, R27 ;  /* 0x000000ffff339224 */ /* 0x000fe400078e001b */
[----:B------:R-:W-:Y:S02]  /*255c0*/  @!P1 IMAD.MOV.U32 R20, RZ, RZ, R4 ;  /* 0x000000ffff149224 */ /* 0x000fe400078e0004 */
[----:B------:R-:W-:Y:S02]  /*255d0*/  @!P1 IMAD.MOV.U32 R21, RZ, RZ, R5 ;  /* 0x000000ffff159224 */ /* 0x000fe400078e0005 */
[----:B------:R-:W-:Y:S02]  /*255e0*/  @!P1 IMAD.MOV.U32 R36, RZ, RZ, R6 ;  /* 0x000000ffff249224 */ /* 0x000fe400078e0006 */
[----:B------:R-:W-:Y:S01]  /*255f0*/  @!P1 IMAD.MOV.U32 R37, RZ, RZ, R7 ;  /* 0x000000ffff259224 */ /* 0x000fe200078e0007 */
[----:B------:R-:W-:Y:S01]  /*25600*/  MOV R24, R50 ;  /* 0x0000003200187202 */ /* 0x000fe20000000f00 */
[----:B------:R-:W-:Y:S01]  /*25610*/  IMAD.MOV.U32 R25, RZ, RZ, R51 ;  /* 0x000000ffff197224 */ /* 0x000fe200078e0033 */
[----:B------:R-:W-:Y:S01]  /*25620*/  MOV R5, R21 ;  /* 0x0000001500057202 */ /* 0x000fe20000000f00 */
[----:B------:R-:W-:-:S02]  /*25630*/  IMAD.MOV.U32 R4, RZ, RZ, R20 ;  /* 0x000000ffff047224 */ /* 0x000fc400078e0014 */
[----:B------:R-:W-:Y:S02]  /*25640*/  IMAD.MOV.U32 R6, RZ, RZ, R36 ;  /* 0x000000ffff067224 */ /* 0x000fe400078e0024 */
[----:B------:R-:W-:Y:S01]  /*25650*/  IMAD.MOV.U32 R7, RZ, RZ, R37 ;  /* 0x000000ffff077224 */ /* 0x000fe200078e0025 */
[----:B------:R-:W-:Y:S02]  /*25660*/  PRMT R46, R24, 0x5410, R25 ;  /* 0x00005410182e7816 */ /* 0x000fe40000000019 */
[----:B------:R-:W-:Y:S02]  /*25670*/  CS2R R24, SRZ ;  /* 0x0000000000187805 */ /* 0x000fe4000001ff00 */
[----:B------:R-:W-:Y:S02]  /*25680*/  PRMT R66, R6, 0x5410, R4 ;  /* 0x0000541006427816 */ /* 0x000fe40000000004 */
[----:B------:R-:W-:Y:S02]  /*25690*/  PRMT R67, R67, 0x5410, R5 ;  /* 0x0000541043437816 */ /* 0x000fe40000000005 */
[----:B------:R-:W-:Y:S01]  /*256a0*/  PRMT R65, R7, 0x7610, R65 ;  /* 0x0000761007417816 */ /* 0x000fe20000000041 */
[----:B------:R-:W-:Y:S06]  /*256b0*/  BRA `(.L_x_8700) ;  /* 0xfffffe6400647947 */ /* 0x000fec000383ffff */
.L_x_8359:
[----:B------:R-:W-:Y:S01]  /*256c0*/  BSSY B1, `(.L_x_8701) ;  /* 0x0000008000017945 */ /* 0x000fe20003800000 */
[----:B--2---:R-:W-:Y:S02]  /*256d0*/  IMAD.MOV.U32 R13, RZ, RZ, R43 ;  /* 0x000000ffff0d7224 */ /* 0x004fe400078e002b */
[----:B------:R-:W-:Y:S02]  /*256e0*/  IMAD.MOV.U32 R12, RZ, RZ, 0x2 ;  /* 0x00000002ff0c7424 */ /* 0x000fe400078e00ff */
[----:B------:R-:W-:Y:S02]  /*256f0*/  IMAD.MOV.U32 R11, RZ, RZ, 0x181f ;  /* 0x0000181fff0b7424 */ /* 0x000fe400078e00ff */
[----:B-1----:R-:W-:-:S07]  /*25700*/  IMAD.MOV.U32 R15, RZ, RZ, -0x1 ;  /* 0xffffffffff0f7424 */ /* 0x002fce00078e00ff */
[----:B------:R-:W-:Y:S05]  /*25710*/  WARPSYNC.COLLECTIVE R15, `(.L_x_8702) ;  /* 0x000000000f087348 */ /* 0x000fea0003c00000 */
[----:B------:R0:W1:Y:S02]  /*25720*/  SHFL.IDX P6, R14, R13, R12, R11 ;  /* 0x0000000c0d0e7389 */ /* 0x00006400000c000b */
[----:B01----:R-:W-:Y:S01]  /*25730*/  ENDCOLLECTIVE ;  /* 0x000000000000791b */ /* 0x003fe20003800000 */
.L_x_8702:
[----:B------:R-:W-:Y:S05]  /*25740*/  BSYNC B1 ;  /* 0x0000000000017941 */ /* 0x000fea0003800000 */
.L_x_8701:
[----:B------:R-:W-:Y:S01]  /*25750*/  IMAD.MOV.U32 R13, RZ, RZ, R10 ;  /* 0x000000ffff0d7224 */ /* 0x000fe200078e000a */
[----:B------:R-:W-:Y:S01]  /*25760*/  MOV R3, R14 ;  /* 0x0000000e00037202 */ /* 0x000fe20000000f00 */
[----:B------:R-:W-:Y:S02]  /*25770*/  IMAD.MOV.U32 R12, RZ, RZ, 0x2 ;  /* 0x00000002ff0c7424 */ /* 0x000fe400078e00ff */
[----:B------:R-:W-:Y:S02]  /*25780*/  IMAD.MOV.U32 R11, RZ, RZ, 0x181f ;  /* 0x0000181fff0b7424 */ /* 0x000fe400078e00ff */
[----:B------:R-:W-:Y:S02]  /*25790*/  IMAD.MOV.U32 R15, RZ, RZ, -0x1 ;  /* 0xffffffffff0f7424 */ /* 0x000fe400078e00ff */
[----:B------:R-:W-:-:S07]  /*257a0*/  VIADD R9, R57, 0x40 ;  /* 0x0000004039097836 */ /* 0x000fce0000000000 */
[----:B------:R-:W-:Y:S05]  /*257b0*/  WARPSYNC.COLLECTIVE R15, `(.L_x_8703) ;  /* 0x000000000f087348 */ /* 0x000fea0003c00000 */
[----:B------:R0:W1:Y:S02]  /*257c0*/  SHFL.IDX P6, R14, R13, R12, R11 ;  /* 0x0000000c0d0e7389 */ /* 0x00006400000c000b */
[----:B01----:R-:W-:Y:S01]  /*257d0*/  ENDCOLLECTIVE ;  /* 0x000000000000791b */ /* 0x003fe20003800000 */
.L_x_8703:
[----:B------:R-:W-:Y:S02]  /*257e0*/  ISETP.GE.OR P1, PT, R9, R0, P0 ;  /* 0x000000000900720c */ /* 0x000fe40000726670 */
[----:B------:R-:W-:-:S11]  /*257f0*/  MOV R13, R45 ;  /* 0x0000002d000d7202 */ /* 0x000fd60000000f00 */
[C---:B------:R-:W-:Y:S01]  /*25800*/  @!P1 IMAD.SHL.U32 R29, R16.reuse, 0x2, RZ ;  /* 0x00000002101d9824 */ /* 0x040fe200078e00ff */
[----:B------:R-:W-:Y:S01]  /*25810*/  @!P1 SHF.L.U64.HI R28, R16, 0x1, R17 ;  /* 0x00000001101c9819 */ /* 0x000fe20000010211 */
[----:B------:R-:W-:-:S07]  /*25820*/  IMAD.MOV.U32 R8, RZ, RZ, R14 ;  /* 0x000000ffff087224 */ /* 0x000fce00078e000e */
[----:B------:R-:W-:Y:S05]  /*25830*/  WARPSYNC.COLLECTIVE R15, `(.L_x_8704) ;  /* 0x000000000f087348 */ /* 0x000fea0003c00000 */
[----:B------:R0:W1:Y:S02]  /*25840*/  SHFL.IDX P6, R14, R13, R12, R11 ;  /* 0x0000000c0d0e7389 */ /* 0x00006400000c000b */
[----:B01----:R-:W-:Y:S01]  /*25850*/  ENDCOLLECTIVE ;  /* 0x000000000000791b */ /* 0x003fe20003800000 */
.L_x_8704:
[----:B------:R-:W-:-:S05]  /*25860*/  @!P1 IADD3 R8, P2, R8, R29, RZ ;  /* 0x0000001d08089210 */ /* 0x000fca0007f5e0ff */
[----:B------:R-:W-:Y:S02]  /*25870*/  @!P1 IMAD.X R3, R3, 0x1, R28, P2 ;  /* 0x0000000103039824 */ /* 0x000fe400010e061c */
[----:B------:R-:W-:Y:S02]  /*25880*/  @!P1 IMAD.MOV.U32 R32, RZ, RZ, R8 ;  /* 0x000000ffff209224 */ /* 0x000fe400078e0008 */
[----:B------:R-:W-:Y:S02]  /*25890*/  @!P1 IMAD.MOV.U32 R33, RZ, RZ, R3 ;  /* 0x000000ffff219224 */ /* 0x000fe400078e0003 */
[----:B------:R-:W-:-:S04]  /*258a0*/  IMAD.MOV.U32 R13, RZ, RZ, R44 ;  /* 0x000000ffff0d7224 */ /* 0x000fc800078e002c */
[----:B------:R-:W5:Y:S01]  /*258b0*/  @!P1 LD.E.128 R32, desc[UR54][R32.64] ;  /* 0x0000003620209980 */ /* 0x000f62000c101d00 */
[----:B------:R-:W-:-:S07]  /*258c0*/  IMAD.MOV.U32 R9, RZ, RZ, R14 ;  /* 0x000000ffff097224 */ /* 0x000fce00078e000e */
[----:B-----5:R-:W-:Y:S05]  /*258d0*/  WARPSYNC.COLLECTIVE R15, `(.L_x_8705) ;  /* 0x000000000f087348 */ /* 0x020fea0003c00000 */
[----:B------:R0:W1:Y:S02]  /*258e0*/  SHFL.IDX P6, R14, R13, R12, R11 ;  /* 0x0000000c0d0e7389 */ /* 0x00006400000c000b */
[----:B01---5:R-:W-:Y:S01]  /*258f0*/  ENDCOLLECTIVE ;  /* 0x000000000000791b */ /* 0x023fe20003800000 */
.L_x_8705:
[----:B------:R-:W-:-:S04]  /*25900*/  @!P1 IADD3 R14, P2, R14, R29, RZ ;  /* 0x0000001d0e0e9210 */ /* 0x000fc80007f5e0ff */
[----:B------:R-:W-:-:S05]  /*25910*/  @!P1 IADD3.X R9, R9, R28, RZ, P2, !PT ;  /* 0x0000001c09099210 */ /* 0x000fca00017fe4ff */
[----:B------:R-:W-:-:S05]  /*25920*/  @!P1 IMAD.MOV.U32 R15, RZ, RZ, R9 ;  /* 0x000000ffff0f9224 */ /* 0x000fca00078e0009 */
[----:B------:R0:W5:Y:S01]  /*25930*/  @!P1 LD.E.128 R28, desc[UR54][R14.64] ;  /* 0x000000360e1c9980 */ /* 0x000162000c101d00 */
[----:B------:R-:W-:Y:S02]  /*25940*/  IMAD.MOV.U32 R13, RZ, RZ, R43 ;  /* 0x000000ffff0d7224 */ /* 0x000fe400078e002b */
[----:B------:R-:W-:Y:S02]  /*25950*/  IMAD.MOV.U32 R12, RZ, RZ, 0x3 ;  /* 0x00000003ff0c7424 */ /* 0x000fe400078e00ff */
[----:B0-----:R-:W-:-:S07]  /*25960*/  IMAD.MOV.U32 R15, RZ, RZ, -0x1 ;  /* 0xffffffffff0f7424 */ /* 0x001fce00078e00ff */
[----:B-----5:R-:W-:Y:S05]  /*25970*/  WARPSYNC.COLLECTIVE R15, `(.L_x_8706) ;  /* 0x000000000f087348 */ /* 0x020fea0003c00000 */
[----:B------:R0:W1:Y:S02]  /*25980*/  SHFL.IDX P6, R14, R13, R12, R11 ;  /* 0x0000000c0d0e7389 */ /* 0x00006400000c000b */
[----:B01---5:R-:W-:Y:S01]  /*25990*/  ENDCOLLECTIVE ;  /* 0x000000000000791b */ /* 0x023fe20003800000 */
.L_x_8706:
[----:B------:R-:W-:Y:S01]  /*259a0*/  CS2R R52, SRZ ;  /* 0x0000000000347805 */ /* 0x000fe2000001ff00 */
[----:B------:R-:W-:Y:S01]  /*259b0*/  IMAD.MOV.U32 R13, RZ, RZ, R10 ;  /* 0x000000ffff0d7224 */ /* 0x000fe200078e000a */
[----:B------:R-:W-:Y:S02]  /*259c0*/  CS2R R54, SRZ ;  /* 0x0000000000367805 */ /* 0x000fe4000001ff00 */
[----:B------:R-:W-:Y:S02]  /*259d0*/  CS2R R38, SRZ ;  /* 0x0000000000267805 */ /* 0x000fe4000001ff00 */
[----:B------:R-:W-:Y:S01]  /*259e0*/  CS2R R40, SRZ ;  /* 0x0000000000287805 */ /* 0x000fe2000001ff00 */
[----:B------:R-:W-:Y:S02]  /*259f0*/  @!P1 IMAD.MOV.U32 R52, RZ, RZ, R32 ;  /* 0x000000ffff349224 */ /* 0x000fe400078e0020 */
[----:B------:R-:W-:Y:S02]  /*25a00*/  @!P1 IMAD.MOV.U32 R53, RZ, RZ, R33 ;  /* 0x000000ffff359224 */ /* 0x000fe400078e0021 */
[----:B------:R-:W-:-:S02]  /*25a10*/  IMAD.MOV.U32 R3, RZ, RZ, R52 ;  /* 0x000000ffff037224 */ /* 0x000fc400078e0034 */
[----:B------:R-:W-:-:S05]  /*25a20*/  IMAD.MOV.U32 R8, RZ, RZ, R53 ;  /* 0x000000ffff087224 */ /* 0x000fca00078e0035 */
[----:B------:R-:W-:Y:S01]  /*25a30*/  PRMT R62, R3, 0x5410, R8 ;  /* 0x00005410033e7816 */ /* 0x000fe20000000008 */
[----:B------:R-:W-:-:S07]  /*25a40*/  IMAD.MOV.U32 R3, RZ, RZ, R14 ;  /* 0x000000ffff037224 */ /* 0x000fce00078e000e */
[----:B------:R-:W-:Y:S05]  /*25a50*/  WARPSYNC.COLLECTIVE R15, `(.L_x_8707) ;  /* 0x000000000f087348 */ /* 0x000fea0003c00000 */
[----:B------:R0:W1:Y:S02]  /*25a60*/  SHFL.IDX P6, R14, R13, R12, R11 ;  /* 0x0000000c0d0e7389 */ /* 0x00006400000c000b */
[----:B01----:R-:W-:Y:S01]  /*25a70*/  ENDCOLLECTIVE ;  /* 0x000000000000791b */ /* 0x003fe20003800000 */
.L_x_8707:
[----:B------:R-:W-:Y:S01]  /*25a80*/  MOV R13, R45 ;  /* 0x0000002d000d7202 */ /* 0x000fe20000000f00 */
[----:B------:R-:W-:-:S07]  /*25a90*/  IMAD.MOV.U32 R32, RZ, RZ, R14 ;  /* 0x000000ffff207224 */ /* 0x000fce00078e000e */
[----:B------:R-:W-:Y:S05]  /*25aa0*/  WARPSYNC.COLLECTIVE R15, `(.L_x_8708) ;  /* 0x000000000f087348 */ /* 0x000fea0003c00000 */
[----:B------:R0:W1:Y:S02]  /*25ab0*/  SHFL.IDX P6, R14, R13, R12, R11 ;  /* 0x0000000c0d0e7389 */ /* 0x00006400000c000b */
[----:B01----:R-:W-:Y:S01]  /*25ac0*/  ENDCOLLECTIVE ;  /* 0x000000000000791b */ /* 0x003fe20003800000 */
.L_x_8708:
[----:B------:R-:W-:Y:S01]  /*25ad0*/  @!P1 MOV R55, R35 ;  /* 0x0000002300379202 */ /* 0x000fe20000000f00 */
[----:B------:R-:W-:Y:S02]  /*25ae0*/  IMAD.MOV.U32 R13, RZ, RZ, R44 ;  /* 0x000000ffff0d7224 */ /* 0x000fe400078e002c */
[----:B------:R-:W-:-:S07]  /*25af0*/  IMAD.MOV.U32 R33, RZ, RZ, R14 ;  /* 0x000000ffff217224 */ /* 0x000fce00078e000e */
[----:B------:R-:W-:Y:S05]  /*25b00*/  WARPSYNC.COLLECTIVE R15, `(.L_x_8709) ;  /* 0x000000000f087348 */ /* 0x000fea0003c00000 */
[----:B------:R0:W1:Y:S02]  /*25b10*/  SHFL.IDX P6, R14, R13, R12, R11 ;  /* 0x0000000c0d0e7389 */ /* 0x00006400000c000b */
[----:B01----:R-:W-:Y:S01]  /*25b20*/  ENDCOLLECTIVE ;  /* 0x000000000000791b */ /* 0x003fe20003800000 */
.L_x_8709:
[----:B------:R-:W-:Y:S01]  /*25b30*/  @!P1 IMAD.MOV.U32 R54, RZ, RZ, R34 ;  /* 0x000000ffff369224 */ /* 0x000fe200078e0022 */
[----:B------:R-:W-:Y:S01]  /*25b40*/  @!P1 MOV R39, R29 ;  /* 0x0000001d00279202 */ /* 0x000fe20000000f00 */
[----:B------:R-:W-:Y:S02]  /*25b50*/  IMAD.MOV.U32 R9, RZ, RZ, R55 ;  /* 0x000000ffff097224 */ /* 0x000fe400078e0037 */
[----:B------:R-:W-:Y:S02]  /*25b60*/  IMAD.MOV.U32 R8, RZ, RZ, R54 ;  /* 0x000000ffff087224 */ /* 0x000fe400078e0036 */
[----:B------:R-:W-:Y:S02]  /*25b70*/  @!P1 IMAD.MOV.U32 R38, RZ, RZ, R28 ;  /* 0x000000ffff269224 */ /* 0x000fe400078e001c */
[----:B------:R-:W-:Y:S02]  /*25b80*/  @!P1 IMAD.MOV.U32 R40, RZ, RZ, R30 ;  /* 0x000000ffff289224 */ /* 0x000fe400078e001e */
[----:B------:R-:W-:Y:S01]  /*25b90*/  @!P1 IMAD.MOV.U32 R41, RZ, RZ, R31 ;  /* 0x000000ffff299224 */ /* 0x000fe200078e001f */
[----:B------:R-:W-:Y:S01]  /*25ba0*/  PRMT R47, R8, 0x5410, R9 ;  /* 0x00005410082f7816 */ /* 0x000fe20000000009 */
[----:B------:R-:W-:-:S02]  /*25bb0*/  IMAD.MOV.U32 R8, RZ, RZ, R38 ;  /* 0x000000ffff087224 */ /* 0x000fc400078e0026 */
[----:B------:R-:W-:Y:S02]  /*25bc0*/  IMAD.MOV.U32 R9, RZ, RZ, R39 ;  /* 0x000000ffff097224 */ /* 0x000fe400078e0027 */
[----:B------:R-:W-:Y:S02]  /*25bd0*/  IMAD.MOV.U32 R10, RZ, RZ, R40 ;  /* 0x000000ffff0a7224 */ /* 0x000fe400078e0028 */
[----:B------:R-:W-:Y:S01]  /*25be0*/  IMAD.MOV.U32 R11, RZ, RZ, R41 ;  /* 0x000000ffff0b7224 */ /* 0x000fe200078e0029 */
[----:B------:R-:W-:Y:S02]  /*25bf0*/  PRMT R63, R8, 0x5410, R9 ;  /* 0x00005410083f7816 */ /* 0x000fe40000000009 */
[----:B------:R-:W-:Y:S01]  /*25c00*/  CS2R R8, SRZ ;  /* 0x0000000000087805 */ /* 0x000fe2000001ff00 */
[----:B------:R-:W-:Y:S01]  /*25c10*/  IMAD.MOV.U32 R34, RZ, RZ, R14 ;  /* 0x000000ffff227224 */ /* 0x000fe200078e000e */
[----:B------:R-:W-:Y:S01]  /*25c20*/  PRMT R64, R10, 0x5410, R11 ;  /* 0x000054100a407816 */ /* 0x000fe2000000000b */
[----:B------:R-:W-:Y:S06]  /*25c30*/  BRA `(.L_x_8710) ;  /* 0xfffffe6400447947 */ /* 0x000fec000383ffff */
.L_x_8363:
[----:B-1----:R1:W2:Y:S02]  /*25c40*/  SYNCS.PHASECHK.TRANS64.TRYWAIT P4, [R18+URZ+0x28800], R29 ;  /* 0x0288001d120075a7 */ /* 0x0022a4000808017f */
[----:B--2---:R-:W-:Y:S05]  /*25c50*/  @!P4 NANOSLEEP.SYNCS 0x989680 ;  /* 0x009896800000c95d */ /* 0x004fea0003900000 */
[----:B------:R-:W2:Y:S02]  /*25c60*/  @!P4 SYNCS.PHASECHK.TRANS64 P4, [R18+URZ+0x28800], R29 ;  /* 0x0288001d1200c5a7 */ /* 0x000ea4000808007f */
[----:B--2---:R-:W-:Y:S05]  /*25c70*/  @!P4 BRA `(.L_x_8363) ;  /* 0xfffffffc00f0c947 */ /* 0x004fea000383ffff */
[----:B------:R-:W-:Y:S05]  /*25c80*/  BRA `(.L_x_8711) ;  /* 0xfffffe6400e07947 */ /* 0x000fea000383ffff */
.L_x_8373:
[----:B------:R0:W0:Y:S02]  /*25c90*/  SYNCS.PHASECHK.TRANS64.TRYWAIT P1, [R11+URZ+0x28830], R0 ;  /* 0x028830000b0075a7 */ /* 0x000024000802017f */
[----:B0-----:R-:W-:Y:S05]  /*25ca0*/  @!P1 NANOSLEEP.SYNCS 0x989680 ;  /* 0x009896800000995d */ /* 0x001fea0003900000 */
[----:B------:R-:W0:Y:S02]  /*25cb0*/  @!P1 SYNCS.PHASECHK.TRANS64 P1, [R11+URZ+0x28830], R0 ;  /* 0x028830000b0095a7 */ /* 0x000e24000802007f */
[----:B0-----:R-:W-:Y:S05]  /*25cc0*/  @!P1 BRA `(.L_x_8373) ;  /* 0xfffffffc00f09947 */ /* 0x001fea000383ffff */
[----:B------:R-:W-:Y:S05]  /*25cd0*/  BRA `(.L_x_8372) ;  /* 0xfffffe8000347947 */ /* 0x000fea000383ffff */
.L_x_8392:
[----:B-1----:R1:W2:Y:S02]  /*25ce0*/  SYNCS.PHASECHK.TRANS64.TRYWAIT P4, [R9+URZ+0x28830], R8 ;  /* 0x02883008090075a7 */ /* 0x0022a4000808017f */
[----:B--2---:R-:W-:Y:S05]  /*25cf0*/  @!P4 NANOSLEEP.SYNCS 0x989680 ;  /* 0x009896800000c95d */ /* 0x004fea0003900000 */
[----:B------:R-:W2:Y:S02]  /*25d00*/  @!P4 SYNCS.PHASECHK.TRANS64 P4, [R9+URZ+0x28830], R8 ;  /* 0x028830080900c5a7 */ /* 0x000ea4000808007f */
[----:B--2---:R-:W-:Y:S05]  /*25d10*/  @!P4 BRA `(.L_x_8392) ;  /* 0xfffffffc00f0c947 */ /* 0x004fea000383ffff */
[----:B------:R-:W-:Y:S05]  /*25d20*/  BRA `(.L_x_8391) ;  /* 0xfffffeb400147947 */ /* 0x000fea000383ffff */
.L_x_8396:
[----:B-1----:R1:W2:Y:S02]  /*25d30*/  SYNCS.PHASECHK.TRANS64.TRYWAIT P3, [R9+URZ+0x28850], R8 ;  /* 0x02885008090075a7 */ /* 0x0022a4000806017f */
[----:B--2---:R-:W-:Y:S05]  /*25d40*/  @!P3 NANOSLEEP.SYNCS 0x989680 ;  /* 0x009896800000b95d */ /* 0x004fea0003900000 */
[----:B------:R-:W2:Y:S02]  /*25d50*/  @!P3 SYNCS.PHASECHK.TRANS64 P3, [R9+URZ+0x28850], R8 ;  /* 0x028850080900b5a7 */ /* 0x000ea4000806007f */
[----:B--2---:R-:W-:Y:S05]  /*25d60*/  @!P3 BRA `(.L_x_8396) ;  /* 0xfffffffc00f0b947 */ /* 0x004fea000383ffff */
[----:B------:R-:W-:Y:S05]  /*25d70*/  BRA `(.L_x_8393) ;  /* 0xfffffeb800247947 */ /* 0x000fea000383ffff */
.L_x_8417:
[----:B-1----:R1:W2:Y:S02]  /*25d80*/  SYNCS.PHASECHK.TRANS64.TRYWAIT P2, [R3+URZ+0x28830], R0 ;  /* 0x02883000030075a7 */ /* 0x0022a4000804017f */
[----:B--2---:R-:W-:Y:S05]  /*25d90*/  @!P2 NANOSLEEP.SYNCS 0x989680 ;  /* 0x009896800000a95d */ /* 0x004fea0003900000 */
[----:B------:R-:W2:Y:S02]  /*25da0*/  @!P2 SYNCS.PHASECHK.TRANS64 P2, [R3+URZ+0x28830], R0 ;  /* 0x028830000300a5a7 */ /* 0x000ea4000804007f */
[----:B--2---:R-:W-:Y:S05]  /*25db0*/  @!P2 BRA `(.L_x_8417) ;  /* 0xfffffffc00f0a947 */ /* 0x004fea000383ffff */
[----:B------:R-:W-:Y:S05]  /*25dc0*/  BRA `(.L_x_8416) ;  /* 0xfffffee800507947 */ /* 0x000fea000383ffff */
.L_x_8421:
[----:B-1----:R1:W2:Y:S02]  /*25dd0*/  SYNCS.PHASECHK.TRANS64.TRYWAIT P1, [R3+URZ+0x28850], R0 ;  /* 0x02885000030075a7 */ /* 0x0022a4000802017f */
[----:B--2---:R-:W-:Y:S05]  /*25de0*/  @!P1 NANOSLEEP.SYNCS 0x989680 ;  /* 0x009896800000995d */ /* 0x004fea0003900000 */
[----:B------:R-:W2:Y:S02]  /*25df0*/  @!P1 SYNCS.PHASECHK.TRANS64 P1, [R3+URZ+0x28850], R0 ;  /* 0x02885000030095a7 */ /* 0x000ea4000802007f */
[----:B--2---:R-:W-:Y:S05]  /*25e00*/  @!P1 BRA `(.L_x_8421) ;  /* 0xfffffffc00f09947 */ /* 0x004fea000383ffff */
[----:B------:R-:W-:Y:S05]  /*25e10*/  BRA `(.L_x_8418) ;  /* 0xfffffeec006c7947 */ /* 0x000fea000383ffff */
.L_x_8430:
[----:B-1----:R1:W2:Y:S02]  /*25e20*/  SYNCS.PHASECHK.TRANS64.TRYWAIT P2, [R3+URZ+0x28830], R0 ;  /* 0x02883000030075a7 */ /* 0x0022a4000804017f */
[----:B--2---:R-:W-:Y:S05]  /*25e30*/  @!P2 NANOSLEEP.SYNCS 0x989680 ;  /* 0x009896800000a95d */ /* 0x004fea0003900000 */
[----:B------:R-:W2:Y:S02]  /*25e40*/  @!P2 SYNCS.PHASECHK.TRANS64 P2, [R3+URZ+0x28830], R0 ;  /* 0x028830000300a5a7 */ /* 0x000ea4000804007f */
[----:B--2---:R-:W-:Y:S05]  /*25e50*/  @!P2 BRA `(.L_x_8430) ;  /* 0xfffffffc00f0a947 */ /* 0x004fea000383ffff */
[----:B------:R-:W-:Y:S05]  /*25e60*/  BRA `(.L_x_8429) ;  /* 0xffffff0800dc7947 */ /* 0x000fea000383ffff */
.L_x_8434:
[----:B-1----:R1:W2:Y:S02]  /*25e70*/  SYNCS.PHASECHK.TRANS64.TRYWAIT P1, [R3+URZ+0x28850], R0 ;  /* 0x02885000030075a7 */ /* 0x0022a4000802017f */
[----:B--2---:R-:W-:Y:S05]  /*25e80*/  @!P1 NANOSLEEP.SYNCS 0x989680 ;  /* 0x009896800000995d */ /* 0x004fea0003900000 */
[----:B------:R-:W2:Y:S02]  /*25e90*/  @!P1 SYNCS.PHASECHK.TRANS64 P1, [R3+URZ+0x28850], R0 ;  /* 0x02885000030095a7 */ /* 0x000ea4000802007f */
[----:B--2---:R-:W-:Y:S05]  /*25ea0*/  @!P1 BRA `(.L_x_8434) ;  /* 0xfffffffc00f09947 */ /* 0x004fea000383ffff */
[----:B------:R-:W-:Y:S05]  /*25eb0*/  BRA `(.L_x_8431) ;  /* 0xffffff0c00f87947 */ /* 0x000fea000383ffff */
.L_x_8449:
[----:B-1----:R1:W2:Y:S02]  /*25ec0*/  SYNCS.PHASECHK.TRANS64.TRYWAIT P1, [R11+URZ+0x28850], R4 ;  /* 0x028850040b0075a7 */ /* 0x0022a4000802017f */
[----:B--2---:R-:W-:Y:S05]  /*25ed0*/  @!P1 NANOSLEEP.SYNCS 0x989680 ;  /* 0x009896800000995d */ /* 0x004fea0003900000 */
[----:B------:R-:W2:Y:S02]  /*25ee0*/  @!P1 SYNCS.PHASECHK.TRANS64 P1, [R11+URZ+0x28850], R4 ;  /* 0x028850040b0095a7 */ /* 0x000ea4000802007f */
[----:B--2---:R-:W-:Y:S05]  /*25ef0*/  @!P1 BRA `(.L_x_8449) ;  /* 0xfffffffc00f09947 */ /* 0x004fea000383ffff */
[----:B------:R-:W-:Y:S05]  /*25f00*/  BRA `(.L_x_8448) ;  /* 0xffffff3c005c7947 */ /* 0x000fea000383ffff */
.L_x_8464:
[----:B------:R-:W-:Y:S01]  /*25f10*/  MOV R13, R4 ;  /* 0x00000004000d7202 */ /* 0x000fe20000000f00 */
[----:B------:R-:W-:Y:S02]  /*25f20*/  IMAD.MOV.U32 R12, RZ, RZ, RZ ;  /* 0x000000ffff0c7224 */ /* 0x000fe400078e00ff */
[----:B------:R-:W-:Y:S02]  /*25f30*/  IMAD.MOV.U32 R11, RZ, RZ, 0x181f ;  /* 0x0000181fff0b7424 */ /* 0x000fe400078e00ff */
[----:B------:R-:W-:-:S07]  /*25f40*/  IMAD.MOV.U32 R15, RZ, RZ, -0x1 ;  /* 0xffffffffff0f7424 */ /* 0x000fce00078e00ff */
[----:B---3--:R-:W-:Y:S05]  /*25f50*/  WARPSYNC.COLLECTIVE R15, `(.L_x_8712) ;  /* 0x000000000f087348 */ /* 0x008fea0003c00000 */
[----:B------:R0:W1:Y:S02]  /*25f60*/  SHFL.IDX P6, R14, R13, R12, R11 ;  /* 0x0000000c0d0e7389 */ /* 0x00006400000c000b */
[----:B01-3--:R-:W-:Y:S01]  /*25f70*/  ENDCOLLECTIVE ;  /* 0x000000000000791b */ /* 0x00bfe20003800000 */
.L_x_8712:
[----:B------:R-:W-:Y:S02]  /*25f80*/  IMAD.MOV.U32 R13, RZ, RZ, R0 ;  /* 0x000000ffff0d7224 */ /* 0x000fe400078e0000 */
[----:B------:R-:W-:-:S07]  /*25f90*/  IMAD.MOV.U32 R3, RZ, RZ, R14 ;  /* 0x000000ffff037224 */ /* 0x000fce00078e000e */
[----:B------:R-:W-:Y:S05]  /*25fa0*/  WARPSYNC.COLLECTIVE R15, `(.L_x_8713) ;  /* 0x000000000f087348 */ /* 0x000fea0003c00000 */
[----:B------:R0:W1:Y:S02]  /*25fb0*/  SHFL.IDX P6, R14, R13, R12, R11 ;  /* 0x0000000c0d0e7389 */ /* 0x00006400000c000b */
[----:B01----:R-:W-:Y:S01]  /*25fc0*/  ENDCOLLECTIVE ;  /* 0x000000000000791b */ /* 0x003fe20003800000 */
.L_x_8713:
[----:B------:R-:W-:Y:S05]  /*25fd0*/  BRA `(.L_x_8714) ;  /* 0xffffff60009c7947 */ /* 0x000fea000383ffff */
.L_x_8467:
[----:B------:R-:W-:Y:S01]  /*25fe0*/  BSSY B1, `(.L_x_8715) ;  /* 0x0000008000017945 */ /* 0x000fe20003800000 */
[----:B------:R-:W-:Y:S01]  /*25ff0*/  IMAD.MOV.U32 R13, RZ, RZ, R4 ;  /* 0x000000ffff0d7224 */ /* 0x000fe200078e0004 */
[----:B------:R-:W-:Y:S01]  /*26000*/  MOV R12, 0x1 ;  /* 0x00000001000c7802 */ /* 0x000fe20000000f00 */
[----:B------:R-:W-:Y:S02]  /*26010*/  IMAD.MOV.U32 R11, RZ, RZ, 0x181f ;  /* 0x0000181fff0b7424 */ /* 0x000fe400078e00ff */
[----:B----4-:R-:W-:-:S07]  /*26020*/  IMAD.MOV.U32 R15, RZ, RZ, -0x1 ;  /* 0xffffffffff0f7424 */ /* 0x010fce00078e00ff */
[----:B0123--:R-:W-:Y:S05]  /*26030*/  WARPSYNC.COLLECTIVE R15, `(.L_x_8716) ;  /* 0x000000000f087348 */ /* 0x00ffea0003c00000 */
[----:B--2---:R2:W4:Y:S02]  /*26040*/  SHFL.IDX P6, R14, R13, R12, R11 ;  /* 0x0000000c0d0e7389 */ /* 0x00452400000c000b */
[----:B01234-:R-:W-:Y:S01]  /*26050*/  ENDCOLLECTIVE ;  /* 0x000000000000791b */ /* 0x01ffe20003800000 */
.L_x_8716:
[----:B------:R-:W-:Y:S05]  /*26060*/  BSYNC B1 ;  /* 0x0000000000017941 */ /* 0x000fea0003800000 */
.L_x_8715:
        /* <DEDUP_REMOVED lines=8> */
.L_x_8717:
[----:B------:R-:W-:Y:S05]  /*260f0*/  BRA `(.L_x_8718) ;  /* 0xffffff60009c7947 */ /* 0x000fea000383ffff */
.L_x_8470:
[----:B------:R-:W-:Y:S01]  /*26100*/  BSSY B1, `(.L_x_8719) ;  /* 0x0000008000017945 */ /* 0x000fe20003800000 */
[----:B------:R-:W-:Y:S02]  /*26110*/  IMAD.MOV.U32 R13, RZ, RZ, R4 ;  /* 0x000000ffff0d7224 */ /* 0x000fe400078e0004 */
[----:B------:R-:W-:Y:S02]  /*26120*/  IMAD.MOV.U32 R12, RZ, RZ, 0x2 ;  /* 0x00000002ff0c7424 */ /* 0x000fe400078e00ff */
[----:B------:R-:W-:Y:S02]  /*26130*/  IMAD.MOV.U32 R11, RZ, RZ, 0x181f ;  /* 0x0000181fff0b7424 */ /* 0x000fe400078e00ff */
[----:B----4-:R-:W-:-:S07]  /*26140*/  IMAD.MOV.U32 R15, RZ, RZ, -0x1 ;  /* 0xffffffffff0f7424 */ /* 0x010fce00078e00ff */
[----:B0123--:R-:W-:Y:S05]  /*26150*/  WARPSYNC.COLLECTIVE R15, `(.L_x_8720) ;  /* 0x000000000f087348 */ /* 0x00ffea0003c00000 */
[----:B--2---:R2:W4:Y:S02]  /*26160*/  SHFL.IDX P6, R14, R13, R12, R11 ;  /* 0x0000000c0d0e7389 */ /* 0x00452400000c000b */
[----:B01234-:R-:W-:Y:S01]  /*26170*/  ENDCOLLECTIVE ;  /* 0x000000000000791b */ /* 0x01ffe20003800000 */
.L_x_8720:
[----:B------:R-:W-:Y:S05]  /*26180*/  BSYNC B1 ;  /* 0x0000000000017941 */ /* 0x000fea0003800000 */
.L_x_8719:
        /* <DEDUP_REMOVED lines=8> */
.L_x_8721:
[----:B------:R-:W-:Y:S05]  /*26210*/  BRA `(.L_x_8722) ;  /* 0xffffff60009c7947 */ /* 0x000fea000383ffff */
.L_x_8473:
[----:B------:R-:W-:Y:S01]  /*26220*/  BSSY B1, `(.L_x_8723) ;  /* 0x0000008000017945 */ /* 0x000fe20003800000 */
[----:B------:R-:W-:Y:S02]  /*26230*/  IMAD.MOV.U32 R13, RZ, RZ, R4 ;  /* 0x000000ffff0d7224 */ /* 0x000fe400078e0004 */
[----:B------:R-:W-:Y:S02]  /*26240*/  IMAD.MOV.U32 R12, RZ, RZ, 0x3 ;  /* 0x00000003ff0c7424 */ /* 0x000fe400078e00ff */
[----:B------:R-:W-:Y:S02]  /*26250*/  IMAD.MOV.U32 R11, RZ, RZ, 0x181f ;  /* 0x0000181fff0b7424 */ /* 0x000fe400078e00ff */
[----:B0-----:R-:W-:-:S07]  /*26260*/  IMAD.MOV.U32 R15, RZ, RZ, -0x1 ;  /* 0xffffffffff0f7424 */ /* 0x001fce00078e00ff */
[----:B-1234-:R-:W-:Y:S05]  /*26270*/  WARPSYNC.COLLECTIVE R15, `(.L_x_8724) ;  /* 0x000000000f087348 */ /* 0x01efea0003c00000 */
[----:B----4-:R0:W4:Y:S02]  /*26280*/  SHFL.IDX P6, R14, R13, R12, R11 ;  /* 0x0000000c0d0e7389 */ /* 0x01012400000c000b */
[----:B01234-:R-:W-:Y:S01]  /*26290*/  ENDCOLLECTIVE ;  /* 0x000000000000791b */ /* 0x01ffe20003800000 */
.L_x_8724:
[----:B------:R-:W-:Y:S05]  /*262a0*/  BSYNC B1 ;  /* 0x0000000000017941 */ /* 0x000fea0003800000 */
.L_x_8723:
        /* <DEDUP_REMOVED lines=8> */
.L_x_8725:
[----:B------:R-:W-:Y:S05]  /*26330*/  BRA `(.L_x_8726) ;  /* 0xffffff60009c7947 */ /* 0x000fea000383ffff */
.L_x_8498:
[----:B------:R-:W0:Y:S01]  /*26340*/  S2R R12, SR_TID.X ;  /* 0x00000000000c7919 */ /* 0x000e220000002100 */
[----:B------:R-:W-:Y:S01]  /*26350*/  BSSY B1, `(.L_x_8727) ;  /* 0x000000a000017945 */ /* 0x000fe20003800000 */
[----:B------:R-:W-:Y:S01]  /*26360*/  MOV R11, 0x1f ;  /* 0x0000001f000b7802 */ /* 0x000fe20000000f00 */
        /* <DEDUP_REMOVED lines=8> */
.L_x_8728:
[----:B------:R-:W-:Y:S05]  /*263f0*/  BSYNC B1 ;  /* 0x0000000000017941 */ /* 0x000fea0003800000 */
.L_x_8727:
[----:B------:R-:W-:Y:S05]  /*26400*/  BRA `(.L_x_8729) ;  /* 0xffffff7800847947 */ /* 0x000fea000383ffff */
.L_x_8500:
[----:B------:R-:W-:Y:S01]  /*26410*/  BSSY B1, `(.L_x_8730) ;  /* 0x0000006000017945 */ /* 0x000fe20003800000 */
[----:B------:R-:W-:-:S07]  /*26420*/  IMAD.MOV.U32 R15, RZ, RZ, -0x1 ;  /* 0xffffffffff0f7424 */ /* 0x000fce00078e00ff */
[----:B0-----:R-:W-:Y:S05]  /*26430*/  WARPSYNC.COLLECTIVE R15, `(.L_x_8731) ;  /* 0x000000000f0c7348 */ /* 0x001fea0003c00000 */
[----:B------:R-:W-:Y:S02]  /*26440*/  ELECT P6, UR62, PT ;  /* 0x00000000003e782f */ /* 0x000fe400038c0000 */
[----:B------:R-:W-:Y:S01]  /*26450*/  MOV R14, UR62 ;  /* 0x0000003e000e7c02 */ /* 0x000fe20008000f00 */
[----:B0-----:R-:W-:Y:S10]  /*26460*/  ENDCOLLECTIVE ;  /* 0x000000000000791b */ /* 0x001ff40003800000 */
.L_x_8731:
[----:B------:R-:W-:Y:S05]  /*26470*/  BSYNC B1 ;  /* 0x0000000000017941 */ /* 0x000fea0003800000 */
.L_x_8730:
[----:B------:R-:W-:Y:S05]  /*26480*/  BRA `(.L_x_8499) ;  /* 0xffffff78007c7947 */ /* 0x000fea000383ffff */
.L_x_8502:
[----:B0-----:R0:W1:Y:S02]  /*26490*/  SYNCS.PHASECHK.TRANS64.TRYWAIT P0, [R22+URZ+0x28820], R3 ;  /* 0x02882003160075a7 */ /* 0x001064000800017f */
[----:B-1----:R-:W-:Y:S05]  /*264a0*/  @!P0 NANOSLEEP.SYNCS 0x989680 ;  /* 0x009896800000895d */ /* 0x002fea0003900000 */
[----:B------:R-:W1:Y:S02]  /*264b0*/  @!P0 SYNCS.PHASECHK.TRANS64 P0, [R22+URZ+0x28820], R3 ;  /* 0x02882003160085a7 */ /* 0x000e64000800007f */
[----:B-1----:R-:W-:Y:S05]  /*264c0*/  @!P0 BRA `(.L_x_8502) ;  /* 0xfffffffc00f08947 */ /* 0x002fea000383ffff */
[----:B------:R-:W-:Y:S05]  /*264d0*/  BRA `(.L_x_8732) ;  /* 0xffffff78008c7947 */ /* 0x000fea000383ffff */
.L_x_8506:
[----:B-1----:R1:W2:Y:S02]  /*264e0*/  SYNCS.PHASECHK.TRANS64.TRYWAIT P0, [R11+URZ+0x288a0], R14 ;  /* 0x0288a00e0b0075a7 */ /* 0x0022a4000800017f */
[----:B--2---:R-:W-:Y:S05]  /*264f0*/  @!P0 NANOSLEEP.SYNCS 0x989680 ;  /* 0x009896800000895d */ /* 0x004fea0003900000 */
[----:B------:R-:W2:Y:S02]  /*26500*/  @!P0 SYNCS.PHASECHK.TRANS64 P0, [R11+URZ+0x288a0], R14 ;  /* 0x0288a00e0b0085a7 */ /* 0x000ea4000800007f */
[----:B--2---:R-:W-:Y:S05]  /*26510*/  @!P0 BRA `(.L_x_8506) ;  /* 0xfffffffc00f08947 */ /* 0x004fea000383ffff */
[----:B------:R-:W-:Y:S05]  /*26520*/  BRA `(.L_x_8733) ;  /* 0xffffff7800a47947 */ /* 0x000fea000383ffff */
.L_x_8512:
[----:B0-----:R0:W2:Y:S02]  /*26530*/  SYNCS.PHASECHK.TRANS64.TRYWAIT P0, [R11+URZ+0x288c0], R14 ;  /* 0x0288c00e0b0075a7 */ /* 0x0010a4000800017f */
[----:B--2---:R-:W-:Y:S05]  /*26540*/  @!P0 NANOSLEEP.SYNCS 0x989680 ;  /* 0x009896800000895d */ /* 0x004fea0003900000 */
[----:B------:R-:W2:Y:S02]  /*26550*/  @!P0 SYNCS.PHASECHK.TRANS64 P0, [R11+URZ+0x288c0], R14 ;  /* 0x0288c00e0b0085a7 */ /* 0x000ea4000800007f */
[----:B--2---:R-:W-:Y:S05]  /*26560*/  @!P0 BRA `(.L_x_8512) ;  /* 0xfffffffc00f08947 */ /* 0x004fea000383ffff */
[----:B------:R-:W-:Y:S05]  /*26570*/  BRA `(.L_x_8734) ;  /* 0xffffff7c00647947 */ /* 0x000fea000383ffff */
.L_x_8520:
[----:B0-----:R0:W1:Y:S02]  /*26580*/  SYNCS.PHASECHK.TRANS64.TRYWAIT P1, [R12+URZ+0x288a0], R2 ;  /* 0x0288a0020c0075a7 */ /* 0x001064000802017f */
[----:B-1----:R-:W-:Y:S05]  /*26590*/  @!P1 NANOSLEEP.SYNCS 0x989680 ;  /* 0x009896800000995d */ /* 0x002fea0003900000 */
[----:B------:R-:W1:Y:S02]  /*265a0*/  @!P1 SYNCS.PHASECHK.TRANS64 P1, [R12+URZ+0x288a0], R2 ;  /* 0x0288a0020c0095a7 */ /* 0x000e64000802007f */
[----:B-1----:R-:W-:Y:S05]  /*265b0*/  @!P1 BRA `(.L_x_8520) ;  /* 0xfffffffc00f09947 */ /* 0x002fea000383ffff */
[----:B------:R-:W-:Y:S05]  /*265c0*/  BRA `(.L_x_8735) ;  /* 0xffffff8000607947 */ /* 0x000fea000383ffff */
.L_x_8526:
[----:B-1----:R1:W2:Y:S02]  /*265d0*/  SYNCS.PHASECHK.TRANS64.TRYWAIT P1, [R12+URZ+0x288c0], R2 ;  /* 0x0288c0020c0075a7 */ /* 0x0022a4000802017f */
[----:B--2---:R-:W-:Y:S05]  /*265e0*/  @!P1 NANOSLEEP.SYNCS 0x989680 ;  /* 0x009896800000995d */ /* 0x004fea0003900000 */
[----:B------:R-:W2:Y:S02]  /*265f0*/  @!P1 SYNCS.PHASECHK.TRANS64 P1, [R12+URZ+0x288c0], R2 ;  /* 0x0288c0020c0095a7 */ /* 0x000ea4000802007f */
[----:B--2---:R-:W-:Y:S05]  /*26600*/  @!P1 BRA `(.L_x_8526) ;  /* 0xfffffffc00f09947 */ /* 0x004fea000383ffff */
[----:B------:R-:W-:Y:S05]  /*26610*/  BRA `(.L_x_8736) ;  /* 0xffffff8400187947 */ /* 0x000fea000383ffff */
.L_x_8548:
        /* <DEDUP_REMOVED lines=11> */
.L_x_8738:
[----:B------:R-:W-:Y:S05]  /*266d0*/  BSYNC B0 ;  /* 0x0000000000007941 */ /* 0x000fea0003800000 */
.L_x_8737:
[----:B------:R-:W-:Y:S05]  /*266e0*/  BRA `(.L_x_8739) ;  /* 0xffffff9000e47947 */ /* 0x000fea000383ffff */
.L_x_8551:
[----:B0-----:R0:W1:Y:S02]  /*266f0*/  SYNCS.PHASECHK.TRANS64.TRYWAIT P0, [R7+URZ+0x28840], R2 ;  /* 0x02884002070075a7 */ /* 0x001064000800017f */
[----:B-1----:R-:W-:Y:S05]  /*26700*/  @!P0 NANOSLEEP.SYNCS 0x989680 ;  /* 0x009896800000895d */ /* 0x002fea0003900000 */
[----:B------:R-:W1:Y:S02]  /*26710*/  @!P0 SYNCS.PHASECHK.TRANS64 P0, [R7+URZ+0x28840], R2 ;  /* 0x02884002070085a7 */ /* 0x000e64000800007f */
[----:B-1----:R-:W-:Y:S05]  /*26720*/  @!P0 BRA `(.L_x_8551) ;  /* 0xfffffffc00f08947 */ /* 0x002fea000383ffff */
[----:B------:R-:W-:Y:S05]  /*26730*/  BRA `(.L_x_8740) ;  /* 0xffffff9400407947 */ /* 0x000fea000383ffff */
.L_x_8552:
        /* <DEDUP_REMOVED lines=8> */
.L_x_8742:
[----:B------:R-:W-:Y:S05]  /*267c0*/  BSYNC B0 ;  /* 0x0000000000007941 */ /* 0x000fea0003800000 */
.L_x_8741:
[----:B------:R-:W-:Y:S01]  /*267d0*/  IMAD.MOV.U32 R13, RZ, RZ, R4 ;  /* 0x000000ffff0d7224 */ /* 0x000fe200078e0004 */
[----:B------:R-:W-:Y:S01]  /*267e0*/  MOV R11, 0x181f ;  /* 0x0000181f000b7802 */ /* 0x000fe20000000f00 */
[----:B------:R-:W-:Y:S02]  /*267f0*/  IMAD.MOV.U32 R12, RZ, RZ, RZ ;  /* 0x000000ffff0c7224 */ /* 0x000fe400078e00ff */
[----:B------:R-:W-:Y:S02]  /*26800*/  IMAD.MOV.U32 R15, RZ, RZ, -0x1 ;  /* 0xffffffffff0f7424 */ /* 0x000fe400078e00ff */
[----:B------:R-:W-:Y:S02]  /*26810*/  IMAD.MOV.U32 R2, RZ, RZ, R14 ;  /* 0x000000ffff027224 */ /* 0x000fe400078e000e */
[----:B------:R-:W-:-:S07]  /*26820*/  @P0 IMAD R8, R5, 0x2, R22 ;  /* 0x0000000205080824 */ /* 0x000fce00078e0216 */
[----:B------:R-:W-:Y:S05]  /*26830*/  WARPSYNC.COLLECTIVE R15, `(.L_x_8743) ;  /* 0x000000000f087348 */ /* 0x000fea0003c00000 */
[----:B------:R0:W1:Y:S02]  /*26840*/  SHFL.IDX P6, R14, R13, R12, R11 ;  /* 0x0000000c0d0e7389 */ /* 0x00006400000c000b */
[----:B01----:R-:W-:Y:S01]  /*26850*/  ENDCOLLECTIVE ;  /* 0x000000000000791b */ /* 0x003fe20003800000 */
.L_x_8743:
[----:B------:R-:W-:Y:S02]  /*26860*/  IMAD.MOV.U32 R13, RZ, RZ, R0 ;  /* 0x000000ffff0d7224 */ /* 0x000fe400078e0000 */
[----:B------:R-:W-:Y:S02]  /*26870*/  IMAD.MOV.U32 R12, RZ, RZ, 0x1 ;  /* 0x00000001ff0c7424 */ /* 0x000fe400078e00ff */
[----:B------:R-:W-:-:S07]  /*26880*/  IMAD.MOV.U32 R3, RZ, RZ, R14 ;  /* 0x000000ffff037224 */ /* 0x000fce00078e000e */
[----:B------:R-:W-:Y:S05]  /*26890*/  WARPSYNC.COLLECTIVE R15, `(.L_x_8744) ;  /* 0x000000000f087348 */ /* 0x000fea0003c00000 */
[----:B------:R0:W1:Y:S02]  /*268a0*/  SHFL.IDX P6, R14, R13, R12, R11 ;  /* 0x0000000c0d0e7389 */ /* 0x00006400000c000b */
[----:B01----:R-:W-:Y:S01]  /*268b0*/  ENDCOLLECTIVE ;  /* 0x000000000000791b */ /* 0x003fe20003800000 */
.L_x_8744:
        /* <DEDUP_REMOVED lines=16> */
.L_x_8745:
[----:B------:R-:W-:Y:S02]  /*269c0*/  @P0 IMAD R8, R5, 0x2, R22 ;  /* 0x0000000205080824 */ /* 0x000fe400078e0216 */
[----:B------:R-:W-:Y:S02]  /*269d0*/  IMAD.MOV.U32 R13, RZ, RZ, R0 ;  /* 0x000000ffff0d7224 */ /* 0x000fe400078e0000 */
[----:B------:R-:W-:Y:S02]  /*269e0*/  IMAD.MOV.U32 R12, RZ, RZ, 0x2 ;  /* 0x00000002ff0c7424 */ /* 0x000fe400078e00ff */
[----:B------:R-:W-:-:S07]  /*269f0*/  IMAD.MOV.U32 R3, RZ, RZ, R14 ;  /* 0x000000ffff037224 */ /* 0x000fce00078e000e */
[----:B------:R-:W-:Y:S05]  /*26a00*/  WARPSYNC.COLLECTIVE R15, `(.L_x_8746) ;  /* 0x000000000f087348 */ /* 0x000fea0003c00000 */
[----:B------:R0:W1:Y:S02]  /*26a10*/  SHFL.IDX P6, R14, R13, R12, R11 ;  /* 0x0000000c0d0e7389 */ /* 0x00006400000c000b */
[----:B01----:R-:W-:Y:S01]  /*26a20*/  ENDCOLLECTIVE ;  /* 0x000000000000791b */ /* 0x003fe20003800000 */
.L_x_8746:
        /* <DEDUP_REMOVED lines=16> */
.L_x_8747:
[----:B------:R-:W-:Y:S02]  /*26b30*/  @P0 IMAD R8, R5, 0x2, R22 ;  /* 0x0000000205080824 */ /* 0x000fe400078e0216 */
[----:B------:R-:W-:Y:S02]  /*26b40*/  IMAD.MOV.U32 R13, RZ, RZ, R0 ;  /* 0x000000ffff0d7224 */ /* 0x000fe400078e0000 */
[----:B------:R-:W-:Y:S02]  /*26b50*/  IMAD.MOV.U32 R12, RZ, RZ, 0x3 ;  /* 0x00000003ff0c7424 */ /* 0x000fe400078e00ff */
[----:B------:R-:W-:-:S07]  /*26b60*/  IMAD.MOV.U32 R3, RZ, RZ, R14 ;  /* 0x000000ffff037224 */ /* 0x000fce00078e000e */
[----:B------:R-:W-:Y:S05]  /*26b70*/  WARPSYNC.COLLECTIVE R15, `(.L_x_8748) ;  /* 0x000000000f087348 */ /* 0x000fea0003c00000 */
[----:B------:R0:W1:Y:S02]  /*26b80*/  SHFL.IDX P6, R14, R13, R12, R11 ;  /* 0x0000000c0d0e7389 */ /* 0x00006400000c000b */
[----:B01----:R-:W-:Y:S01]  /*26b90*/  ENDCOLLECTIVE ;  /* 0x000000000000791b */ /* 0x003fe20003800000 */
.L_x_8748:
        /* <DEDUP_REMOVED lines=16> */
.L_x_8749:
[----:B------:R-:W-:Y:S02]  /*26ca0*/  @P0 IMAD R8, R5, 0x2, R22 ;  /* 0x0000000205080824 */ /* 0x000fe400078e0216 */
[----:B------:R-:W-:Y:S01]  /*26cb0*/  IMAD.MOV.U32 R13, RZ, RZ, R0 ;  /* 0x000000ffff0d7224 */ /* 0x000fe200078e0000 */
[----:B------:R-:W-:Y:S01]  /*26cc0*/  MOV R12, 0x4 ;  /* 0x00000004000c7802 */ /* 0x000fe20000000f00 */
[----:B------:R-:W-:-:S07]  /*26cd0*/  IMAD.MOV.U32 R3, RZ, RZ, R14 ;  /* 0x000000ffff037224 */ /* 0x000fce00078e000e */
[----:B------:R-:W-:Y:S05]  /*26ce0*/  WARPSYNC.COLLECTIVE R15, `(.L_x_8750) ;  /* 0x000000000f087348 */ /* 0x000fea0003c00000 */
[----:B------:R0:W1:Y:S02]  /*26cf0*/  SHFL.IDX P6, R14, R13, R12, R11 ;  /* 0x0000000c0d0e7389 */ /* 0x00006400000c000b */
[----:B01----:R-:W-:Y:S01]  /*26d00*/  ENDCOLLECTIVE ;  /* 0x000000000000791b */ /* 0x003fe20003800000 */
.L_x_8750:
        /* <DEDUP_REMOVED lines=16> */
.L_x_8751:
[----:B------:R-:W-:Y:S01]  /*26e10*/  @P0 IMAD R8, R5, 0x2, R22 ;  /* 0x0000000205080824 */ /* 0x000fe200078e0216 */
[----:B------:R-:W-:Y:S01]  /*26e20*/  MOV R13, R0 ;  /* 0x00000000000d7202 */ /* 0x000fe20000000f00 */
[----:B------:R-:W-:Y:S02]  /*26e30*/  IMAD.MOV.U32 R12, RZ, RZ, 0x5 ;  /* 0x00000005ff0c7424 */ /* 0x000fe400078e00ff */
[----:B------:R-:W-:-:S07]  /*26e40*/  IMAD.MOV.U32 R3, RZ, RZ, R14 ;  /* 0x000000ffff037224 */ /* 0x000fce00078e000e */
[----:B------:R-:W-:Y:S05]  /*26e50*/  WARPSYNC.COLLECTIVE R15, `(.L_x_8752) ;  /* 0x000000000f087348 */ /* 0x000fea0003c00000 */
[----:B------:R0:W1:Y:S02]  /*26e60*/  SHFL.IDX P6, R14, R13, R12, R11 ;  /* 0x0000000c0d0e7389 */ /* 0x00006400000c000b */
[----:B01----:R-:W-:Y:S01]  /*26e70*/  ENDCOLLECTIVE ;  /* 0x000000000000791b */ /* 0x003fe20003800000 */
.L_x_8752:
        /* <DEDUP_REMOVED lines=16> */
.L_x_8753:
[----:B------:R-:W-:Y:S01]  /*26f80*/  @P0 LEA R8, R5, R22, 0x1 ;  /* 0x0000001605080211 */ /* 0x000fe200078e08ff */
[----:B------:R-:W-:Y:S02]  /*26f90*/  IMAD.MOV.U32 R13, RZ, RZ, R0 ;  /* 0x000000ffff0d7224 */ /* 0x000fe400078e0000 */
[----:B------:R-:W-:Y:S02]  /*26fa0*/  IMAD.MOV.U32 R12, RZ, RZ, 0x6 ;  /* 0x00000006ff0c7424 */ /* 0x000fe400078e00ff */
[----:B------:R-:W-:-:S07]  /*26fb0*/  IMAD.MOV.U32 R3, RZ, RZ, R14 ;  /* 0x000000ffff037224 */ /* 0x000fce00078e000e */
[----:B------:R-:W-:Y:S05]  /*26fc0*/  WARPSYNC.COLLECTIVE R15, `(.L_x_8754) ;  /* 0x000000000f087348 */ /* 0x000fea0003c00000 */
[----:B------:R0:W1:Y:S02]  /*26fd0*/  SHFL.IDX P6, R14, R13, R12, R11 ;  /* 0x0000000c0d0e7389 */ /* 0x00006400000c000b */
[----:B01----:R-:W-:Y:S01]  /*26fe0*/  ENDCOLLECTIVE ;  /* 0x000000000000791b */ /* 0x003fe20003800000 */
.L_x_8754:
        /* <DEDUP_REMOVED lines=16> */
.L_x_8755:
[----:B------:R-:W-:Y:S02]  /*270f0*/  @P0 IMAD R8, R5, 0x2, R22 ;  /* 0x0000000205080824 */ /* 0x000fe400078e0216 */
[----:B------:R-:W-:Y:S02]  /*27100*/  IMAD.MOV.U32 R13, RZ, RZ, R0 ;  /* 0x000000ffff0d7224 */ /* 0x000fe400078e0000 */
[----:B------:R-:W-:Y:S02]  /*27110*/  IMAD.MOV.U32 R12, RZ, RZ, 0x7 ;  /* 0x00000007ff0c7424 */ /* 0x000fe400078e00ff */
[----:B------:R-:W-:-:S07]  /*27120*/  IMAD.MOV.U32 R3, RZ, RZ, R14 ;  /* 0x000000ffff037224 */ /* 0x000fce00078e000e */
[----:B------:R-:W-:Y:S05]  /*27130*/  WARPSYNC.COLLECTIVE R15, `(.L_x_8756) ;  /* 0x000000000f087348 */ /* 0x000fea0003c00000 */
[----:B------:R0:W1:Y:S02]  /*27140*/  SHFL.IDX P6, R14, R13, R12, R11 ;  /* 0x0000000c0d0e7389 */ /* 0x00006400000c000b */
[----:B01----:R-:W-:Y:S01]  /*27150*/  ENDCOLLECTIVE ;  /* 0x000000000000791b */ /* 0x003fe20003800000 */
.L_x_8756:
        /* <DEDUP_REMOVED lines=14> */
.L_x_8757:
[----:B------:R-:W-:Y:S01]  /*27240*/  @!PT LDS RZ, [RZ] ;  /* 0x00000000fffff984 */ /* 0x000fe20000000800 */
[----:B------:R-:W-:Y:S01]  /*27250*/  @!PT LDS RZ, [RZ] ;  /* 0x00000000fffff984 */ /* 0x000fe20000000800 */
[----:B------:R-:W-:Y:S01]  /*27260*/  @!PT LDS RZ, [RZ] ;  /* 0x00000000fffff984 */ /* 0x000fe20000000800 */
[----:B------:R0:W-:Y:S02]  /*27270*/  @P0 LDGSTS.E.BYPASS.LTC128B.128 [R8+0x1f400], desc[UR54][R2.64+0x80], !P2 ;  /* 0x1f40008002080fae */ /* 0x0001e4000d101d76 */
[----:B0-----:R-:W-:Y:S01]  /*27280*/  MOV R2, R14 ;  /* 0x0000000e00027202 */ /* 0x001fe20000000f00 */
[----:B------:R-:W-:Y:S06]  /*27290*/  BRA `(.L_x_8758) ;  /* 0xffffff9000187947 */ /* 0x000fec000383ffff */
.L_x_8557:
        /* <DEDUP_REMOVED lines=9> */
.L_x_8759:
[C---:B------:R-:W-:Y:S01]  /*27330*/  VIADD R6, R27.reuse, 0x10 ;  /* 0x000000101b067836 */ /* 0x040fe20000000000 */
[----:B------:R-:W-:Y:S02]  /*27340*/  ISETP.GE.AND P3, PT, R27, R33, PT ;  /* 0x000000211b00720c */ /* 0x000fe40003f66270 */
[----:B------:R-:W-:Y:S01]  /*27350*/  MOV R13, R0 ;  /* 0x00000000000d7202 */ /* 0x000fe20000000f00 */
[----:B------:R-:W-:-:S10]  /*27360*/  IMAD.MOV.U32 R2, RZ, RZ, R14 ;  /* 0x000000ffff027224 */ /* 0x000fd400078e000e */
[----:B------:R-:W-:Y:S05]  /*27370*/  WARPSYNC.COLLECTIVE R15, `(.L_x_8760) ;  /* 0x000000000f087348 */ /* 0x000fea0003c00000 */
[----:B------:R0:W1:Y:S02]  /*27380*/  SHFL.IDX P6, R14, R13, R12, R11 ;  /* 0x0000000c0d0e7389 */ /* 0x00006400000c000b */
[----:B01----:R-:W-:Y:S01]  /*27390*/  ENDCOLLECTIVE ;  /* 0x000000000000791b */ /* 0x003fe20003800000 */
.L_x_8760:
[----:B------:R-:W-:Y:S01]  /*273a0*/  MOV R13, R4 ;  /* 0x00000004000d7202 */ /* 0x000fe20000000f00 */
[----:B------:R-:W-:Y:S02]  /*273b0*/  IMAD.MOV.U32 R12, RZ, RZ, 0x1 ;  /* 0x00000001ff0c7424 */ /* 0x000fe400078e00ff */
[----:B------:R-:W-:-:S07]  /*273c0*/  IMAD.MOV.U32 R3, RZ, RZ, R14 ;  /* 0x000000ffff037224 */ /* 0x000fce00078e000e */
[----:B------:R-:W-:Y:S05]  /*273d0*/  WARPSYNC.COLLECTIVE R15, `(.L_x_8761) ;  /* 0x000000000f087348 */ /* 0x000fea0003c00000 */
[----:B------:R0:W1:Y:S02]  /*273e0*/  SHFL.IDX P6, R14, R13, R12, R11 ;  /* 0x0000000c0d0e7389 */ /* 0x00006400000c000b */
[----:B01----:R-:W-:Y:S01]  /*273f0*/  ENDCOLLECTIVE ;  /* 0x000000000000791b */ /* 0x003fe20003800000 */
.L_x_8761:
        /* <DEDUP_REMOVED lines=8> */
[----:B------:R0:W-:Y:S01]  /*27480*/  @!P3 LDGSTS.E.BYPASS.LTC128B.128 [R8+0x14400], desc[UR54][R2.64+0x80], !P1 ;  /* 0x144000800208bfae */ /* 0x0001e2000c901d76 */
[----:B------:R-:W-:Y:S01]  /*27490*/  ISETP.GE.AND P3, PT, R6, R33, PT ;  /* 0x000000210600720c */ /* 0x000fe20003f66270 */
[----:B0-----:R-:W-:-:S12]  /*274a0*/  IMAD.MOV.U32 R2, RZ, RZ, R14 ;  /* 0x000000ffff027224 */ /* 0x001fd800078e000e */
[----:B------:R-:W-:Y:S05]  /*274b0*/  WARPSYNC.COLLECTIVE R15, `(.L_x_8762) ;  /* 0x000000000f087348 */ /* 0x000fea0003c00000 */
[----:B------:R0:W1:Y:S02]  /*274c0*/  SHFL.IDX P6, R14, R13, R12, R11 ;  /* 0x0000000c0d0e7389 */ /* 0x00006400000c000b */
[----:B01----:R-:W-:Y:S01]  /*274d0*/  ENDCOLLECTIVE ;  /* 0x000000000000791b */ /* 0x003fe20003800000 */
.L_x_8762:
[----:B------:R-:W-:Y:S02]  /*274e0*/  IMAD.MOV.U32 R13, RZ, RZ, R4 ;  /* 0x000000ffff0d7224 */ /* 0x000fe400078e0004 */
[----:B------:R-:W-:Y:S01]  /*274f0*/  IMAD.MOV.U32 R12, RZ, RZ, 0x2 ;  /* 0x00000002ff0c7424 */ /* 0x000fe200078e00ff */
[----:B------:R-:W-:-:S13]  /*27500*/  @!P3 LEA R5, P2, R31, R14, 0x1 ;  /* 0x0000000e1f05b211 */ /* 0x000fda00078408ff */
[----:B------:R-:W-:Y:S05]  /*27510*/  WARPSYNC.COLLECTIVE R15, `(.L_x_8763) ;  /* 0x000000000f087348 */ /* 0x000fea0003c00000 */
[----:B------:R0:W1:Y:S02]  /*27520*/  SHFL.IDX P6, R14, R13, R12, R11 ;  /* 0x0000000c0d0e7389 */ /* 0x00006400000c000b */
[----:B01----:R-:W-:Y:S01]  /*27530*/  ENDCOLLECTIVE ;  /* 0x000000000000791b */ /* 0x003fe20003800000 */
.L_x_8763:
[----:B------:R-:W-:Y:S02]  /*27540*/  @!P3 IMAD.X R6, RZ, RZ, R2, P2 ;  /* 0x000000ffff06b224 */ /* 0x000fe400010e0602 */
[----:B------:R-:W-:-:S03]  /*27550*/  @!P3 IMAD.MOV.U32 R2, RZ, RZ, R5 ;  /* 0x000000ffff02b224 */ /* 0x000fc600078e0005 */
[----:B------:R-:W-:Y:S01]  /*27560*/  @!P3 MOV R3, R6 ;  /* 0x000000060003b202 */ /* 0x000fe20000000f00 */
[----:B------:R-:W-:-:S04]  /*27570*/  VIADD R6, R27, 0x20 ;  /* 0x000000201b067836 */ /* 0x000fc80000000000 */
[----:B------:R-:W-:Y:S01]  /*27580*/  @!PT LDS RZ, [RZ] ;  /* 0x00000000fffff984 */ /* 0x000fe20000000800 */
[----:B------:R-:W-:Y:S01]  /*27590*/  @!PT LDS RZ, [RZ] ;  /* 0x00000000fffff984 */ /* 0x000fe20000000800 */
[----:B------:R-:W-:Y:S01]  /*275a0*/  @!PT LDS RZ, [RZ] ;  /* 0x00000000fffff984 */ /* 0x000fe20000000800 */
        /* <DEDUP_REMOVED lines=8> */
.L_x_8764:
[----:B------:R-:W-:Y:S02]  /*27630*/  IMAD.MOV.U32 R13, RZ, RZ, R4 ;  /* 0x000000ffff0d7224 */ /* 0x000fe400078e0004 */
[----:B------:R-:W-:Y:S01]  /*27640*/  IMAD.MOV.U32 R12, RZ, RZ, 0x3 ;  /* 0x00000003ff0c7424 */ /* 0x000fe200078e00ff */
[----:B------:R-:W-:-:S13]  /*27650*/  @!P3 LEA R5, P2, R31, R14, 0x1 ;  /* 0x0000000e1f05b211 */ /* 0x000fda00078408ff */
[----:B------:R-:W-:Y:S05]  /*27660*/  WARPSYNC.COLLECTIVE R15, `(.L_x_8765) ;  /* 0x000000000f087348 */ /* 0x000fea0003c00000 */
[----:B------:R0:W1:Y:S02]  /*27670*/  SHFL.IDX P6, R14, R13, R12, R11 ;  /* 0x0000000c0d0e7389 */ /* 0x00006400000c000b */
[----:B01----:R-:W-:Y:S01]  /*27680*/  ENDCOLLECTIVE ;  /* 0x000000000000791b */ /* 0x003fe20003800000 */
.L_x_8765:
[----:B------:R-:W-:Y:S01]  /*27690*/  @!P3 IADD3.X R6, RZ, R2, RZ, P2, !PT ;  /* 0x00000002ff06b210 */ /* 0x000fe200017fe4ff */
[----:B------:R-:W-:-:S04]  /*276a0*/  @!P3 IMAD.MOV.U32 R2, RZ, RZ, R5 ;  /* 0x000000ffff02b224 */ /* 0x000fc800078e0005 */
[----:B------:R-:W-:Y:S02]  /*276b0*/  @!P3 IMAD.MOV.U32 R3, RZ, RZ, R6 ;  /* 0x000000ffff03b224 */ /* 0x000fe400078e0006 */
[----:B------:R-:W-:-:S03]  /*276c0*/  VIADD R6, R27, 0x30 ;  /* 0x000000301b067836 */ /* 0x000fc60000000000 */
[----:B------:R-:W-:Y:S01]  /*276d0*/  @!PT LDS RZ, [RZ] ;  /* 0x00000000fffff984 */ /* 0x000fe20000000800 */
[----:B------:R-:W-:Y:S01]  /*276e0*/  @!PT LDS RZ, [RZ] ;  /* 0x00000000fffff984 */ /* 0x000fe20000000800 */
[----:B------:R-:W-:Y:S01]  /*276f0*/  @!PT LDS RZ, [RZ] ;  /* 0x00000000fffff984 */ /* 0x000fe20000000800 */
[----:B------:R-:W-:Y:S01]  /*27700*/  @!P3 LDGSTS.E.BYPASS.LTC128B.128 [R8+0x11400], desc[UR54][R2.64], !P0 ;  /* 0x114000000208bfae */ /* 0x000fe2000c101d76 */
[----:B------:R-:W-:-:S03]  /*27710*/  IMAD.MOV.U32 R13, RZ, RZ, R0 ;  /* 0x000000ffff0d7224 */ /* 0x000fc600078e0000 */
[----:B------:R0:W-:Y:S01]  /*27720*/  @!P3 LDGSTS.E.BYPASS.LTC128B.128 [R8+0x15400], desc[UR54][R2.64+0x80], !P1 ;  /* 0x154000800208bfae */ /* 0x0001e2000c901d76 */
[----:B------:R-:W-:Y:S02]  /*27730*/  ISETP.GE.AND P3, PT, R6, R33, PT ;  /* 0x000000210600720c */ /* 0x000fe40003f66270 */
[----:B0-----:R-:W-:-:S11]  /*27740*/  MOV R2, R14 ;  /* 0x0000000e00027202 */ /* 0x001fd60000000f00 */
[----:B------:R-:W-:Y:S05]  /*27750*/  WARPSYNC.COLLECTIVE R15, `(.L_x_8766) ;  /* 0x000000000f087348 */ /* 0x000fea0003c00000 */
[----:B------:R0:W1:Y:S02]  /*27760*/  SHFL.IDX P6, R14, R13, R12, R11 ;  /* 0x0000000c0d0e7389 */ /* 0x00006400000c000b */
[----:B01----:R-:W-:Y:S01]  /*27770*/  ENDCOLLECTIVE ;  /* 0x000000000000791b */ /* 0x003fe20003800000 */
.L_x_8766:
[----:B------:R-:W-:Y:S01]  /*27780*/  MOV R13, R4 ;  /* 0x00000004000d7202 */ /* 0x000fe20000000f00 */
[----:B------:R-:W-:Y:S01]  /*27790*/  IMAD.MOV.U32 R12, RZ, RZ, 0x4 ;  /* 0x00000004ff0c7424 */ /* 0x000fe200078e00ff */
[----:B------:R-:W-:-:S13]  /*277a0*/  @!P3 LEA R5, P2, R31, R14, 0x1 ;  /* 0x0000000e1f05b211 */ /* 0x000fda00078408ff */
[----:B------:R-:W-:Y:S05]  /*277b0*/  WARPSYNC.COLLECTIVE R15, `(.L_x_8767) ;  /* 0x000000000f087348 */ /* 0x000fea0003c00000 */
[----:B------:R0:W1:Y:S02]  /*277c0*/  SHFL.IDX P6, R14, R13, R12, R11 ;  /* 0x0000000c0d0e7389 */ /* 0x00006400000c000b */
[----:B01----:R-:W-:Y:S01]  /*277d0*/  ENDCOLLECTIVE ;  /* 0x000000000000791b */ /* 0x003fe20003800000 */
.L_x_8767:
[----:B------:R-:W-:Y:S02]  /*277e0*/  @!P3 IMAD.X R6, RZ, RZ, R2, P2 ;  /* 0x000000ffff06b224 */ /* 0x000fe400010e0602 */
[----:B------:R-:W-:Y:S02]  /*277f0*/  @!P3 IMAD.MOV.U32 R2, RZ, RZ, R5 ;  /* 0x000000ffff02b224 */ /* 0x000fe400078e0005 */
        /* <DEDUP_REMOVED lines=13> */
.L_x_8768:
[----:B------:R-:W-:Y:S02]  /*278d0*/  IMAD.MOV.U32 R13, RZ, RZ, R4 ;  /* 0x000000ffff0d7224 */ /* 0x000fe400078e0004 */
[----:B------:R-:W-:Y:S01]  /*278e0*/  IMAD.MOV.U32 R12, RZ, RZ, 0x5 ;  /* 0x00000005ff0c7424 */ /* 0x000fe200078e00ff */
[----:B------:R-:W-:-:S13]  /*278f0*/  @!P3 LEA R5, P2, R31, R14, 0x1 ;  /* 0x0000000e1f05b211 */ /* 0x000fda00078408ff */
[----:B------:R-:W-:Y:S05]  /*27900*/  WARPSYNC.COLLECTIVE R15, `(.L_x_8769) ;  /* 0x000000000f087348 */ /* 0x000fea0003c00000 */
[----:B------:R0:W1:Y:S02]  /*27910*/  SHFL.IDX P6, R14, R13, R12, R11 ;  /* 0x0000000c0d0e7389 */ /* 0x00006400000c000b */
[----:B01----:R-:W-:Y:S01]  /*27920*/  ENDCOLLECTIVE ;  /* 0x000000000000791b */ /* 0x003fe20003800000 */
.L_x_8769:
        /* <DEDUP_REMOVED lines=15> */
.L_x_8770:
[----:B------:R-:W-:Y:S02]  /*27a20*/  IMAD.MOV.U32 R13, RZ, RZ, R4 ;  /* 0x000000ffff0d7224 */ /* 0x000fe400078e0004 */
[----:B------:R-:W-:Y:S01]  /*27a30*/  IMAD.MOV.U32 R12, RZ, RZ, 0x6 ;  /* 0x00000006ff0c7424 */ /* 0x000fe200078e00ff */
[----:B------:R-:W-:-:S13]  /*27a40*/  @!P3 LEA R5, P2, R31, R14, 0x1 ;  /* 0x0000000e1f05b211 */ /* 0x000fda00078408ff */
[----:B------:R-:W-:Y:S05]  /*27a50*/  WARPSYNC.COLLECTIVE R15, `(.L_x_8771) ;  /* 0x000000000f087348 */ /* 0x000fea0003c00000 */
[----:B------:R0:W1:Y:S02]  /*27a60*/  SHFL.IDX P6, R14, R13, R12, R11 ;  /* 0x0000000c0d0e7389 */ /* 0x00006400000c000b */
[----:B01----:R-:W-:Y:S01]  /*27a70*/  ENDCOLLECTIVE ;  /* 0x000000000000791b */ /* 0x003fe20003800000 */
.L_x_8771:
        /* <DEDUP_REMOVED lines=15> */
.L_x_8772:
[----:B------:R-:W-:Y:S01]  /*27b70*/  MOV R13, R4 ;  /* 0x00000004000d7202 */ /* 0x000fe20000000f00 */
[----:B------:R-:W-:Y:S02]  /*27b80*/  IMAD.MOV.U32 R12, RZ, RZ, 0x7 ;  /* 0x00000007ff0c7424 */ /* 0x000fe400078e00ff */
[----:B------:R-:W-:-:S07]  /*27b90*/  IMAD.MOV.U32 R3, RZ, RZ, R14 ;  /* 0x000000ffff037224 */ /* 0x000fce00078e000e */
[----:B------:R-:W-:Y:S05]  /*27ba0*/  WARPSYNC.COLLECTIVE R15, `(.L_x_8773) ;  /* 0x000000000f087348 */ /* 0x000fea0003c00000 */
[----:B------:R0:W1:Y:S02]  /*27bb0*/  SHFL.IDX P6, R14, R13, R12, R11 ;  /* 0x0000000c0d0e7389 */ /* 0x00006400000c000b */
[----:B01----:R-:W-:Y:S01]  /*27bc0*/  ENDCOLLECTIVE ;  /* 0x000000000000791b */ /* 0x003fe20003800000 */
.L_x_8773:
        /* <DEDUP_REMOVED lines=10> */
[----:B------:R-:W-:-:S07]  /*27c70*/  IMAD.MOV.U32 R4, RZ, RZ, R14 ;  /* 0x000000ffff047224 */ /* 0x000fce00078e000e */
[----:B0-----:R-:W-:Y:S05]  /*27c80*/  WARPSYNC.COLLECTIVE R15, `(.L_x_8774) ;  /* 0x000000000f087348 */ /* 0x001fea0003c00000 */
[----:B------:R1:W2:Y:S02]  /*27c90*/  SHFL.IDX P6, R14, R13, R12, R11 ;  /* 0x0000000c0d0e7389 */ /* 0x0002a400000c000b */
[----:B012---:R-:W-:Y:S01]  /*27ca0*/  ENDCOLLECTIVE ;  /* 0x000000000000791b */ /* 0x007fe20003800000 */
.L_x_8774:
[----:B------:R-:W-:Y:S05]  /*27cb0*/  BRA `(.L_x_8775) ;  /* 0xffffff90008c7947 */ /* 0x000fea000383ffff */
.L_x_8562:
[----:B0-----:R0:W1:Y:S02]  /*27cc0*/  SYNCS.PHASECHK.TRANS64.TRYWAIT P0, [R22+URZ+0x28820], R3 ;  /* 0x02882003160075a7 */ /* 0x001064000800017f */
[----:B-1----:R-:W-:Y:S05]  /*27cd0*/  @!P0 NANOSLEEP.SYNCS 0x989680 ;  /* 0x009896800000895d */ /* 0x002fea0003900000 */
[----:B------:R-:W1:Y:S02]  /*27ce0*/  @!P0 SYNCS.PHASECHK.TRANS64 P0, [R22+URZ+0x28820], R3 ;  /* 0x02882003160085a7 */ /* 0x000e64000800007f */
[----:B-1----:R-:W-:Y:S05]  /*27cf0*/  @!P0 BRA `(.L_x_8562) ;  /* 0xfffffffc00f08947 */ /* 0x002fea000383ffff */
[----:B------:R-:W-:Y:S05]  /*27d00*/  BRA `(.L_x_8776) ;  /* 0xffffff9400087947 */ /* 0x000fea000383ffff */
.L_x_8567:
[----:B0-----:R0:W1:Y:S02]  /*27d10*/  SYNCS.PHASECHK.TRANS64.TRYWAIT P0, [R6+URZ+0x28840], R2 ;  /* 0x02884002060075a7 */ /* 0x001064000800017f */
[----:B-1----:R-:W-:Y:S05]  /*27d20*/  @!P0 NANOSLEEP.SYNCS 0x989680 ;  /* 0x009896800000895d */ /* 0x002fea0003900000 */
[----:B------:R-:W1:Y:S02]  /*27d30*/  @!P0 SYNCS.PHASECHK.TRANS64 P0, [R6+URZ+0x28840], R2 ;  /* 0x02884002060085a7 */ /* 0x000e64000800007f */
[----:B-1----:R-:W-:Y:S05]  /*27d40*/  @!P0 BRA `(.L_x_8567) ;  /* 0xfffffffc00f08947 */ /* 0x002fea000383ffff */
[----:B------:R-:W-:Y:S05]  /*27d50*/  BRA `(.L_x_8777) ;  /* 0xffffff9400d07947 */ /* 0x000fea000383ffff */
.L_x_8568:
        /* <DEDUP_REMOVED lines=8> */
.L_x_8779:
[----:B------:R-:W-:Y:S05]  /*27de0*/  BSYNC B1 ;  /* 0x0000000000017941 */ /* 0x000fea0003800000 */
.L_x_8778:
        /* <DEDUP_REMOVED lines=9> */
.L_x_8780:
[----:B------:R-:W-:Y:S02]  /*27e80*/  IMAD R8, R8, 0x2, R22 ;  /* 0x0000000208087824 */ /* 0x000fe400078e0216 */
[----:B------:R-:W-:Y:S01]  /*27e90*/  IMAD.MOV.U32 R13, RZ, RZ, R9 ;  /* 0x000000ffff0d7224 */ /* 0x000fe200078e0009 */
[----:B------:R-:W-:Y:S01]  /*27ea0*/  MOV R12, 0x1 ;  /* 0x00000001000c7802 */ /* 0x000fe20000000f00 */
[----:B------:R-:W-:-:S07]  /*27eb0*/  IMAD.MOV.U32 R2, RZ, RZ, R14 ;  /* 0x000000ffff027224 */ /* 0x000fce00078e000e */
[----:B------:R-:W-:Y:S05]  /*27ec0*/  WARPSYNC.COLLECTIVE R15, `(.L_x_8781) ;  /* 0x000000000f087348 */ /* 0x000fea0003c00000 */
[----:B------:R0:W1:Y:S02]  /*27ed0*/  SHFL.IDX P6, R14, R13, R12, R11 ;  /* 0x0000000c0d0e7389 */ /* 0x00006400000c000b */
[----:B01----:R-:W-:Y:S01]  /*27ee0*/  ENDCOLLECTIVE ;  /* 0x000000000000791b */ /* 0x003fe20003800000 */
.L_x_8781:
        /* <DEDUP_REMOVED lines=12> */
.L_x_8782:
[----:B------:R-:W-:Y:S01]  /*27fb0*/  IMAD.MOV.U32 R13, RZ, RZ, R9 ;  /* 0x000000ffff0d7224 */ /* 0x000fe200078e0009 */
[----:B------:R-:W-:Y:S01]  /*27fc0*/  MOV R12, 0x2 ;  /* 0x00000002000c7802 */ /* 0x000fe20000000f00 */
[----:B------:R-:W-:-:S07]  /*27fd0*/  IMAD.MOV.U32 R2, RZ, RZ, R14 ;  /* 0x000000ffff027224 */ /* 0x000fce00078e000e */
[----:B------:R-:W-:Y:S05]  /*27fe0*/  WARPSYNC.COLLECTIVE R15, `(.L_x_8783) ;  /* 0x000000000f087348 */ /* 0x000fea0003c00000 */
[----:B------:R0:W1:Y:S02]  /*27ff0*/  SHFL.IDX P6, R14, R13, R12, R11 ;  /* 0x0000000c0d0e7389 */ /* 0x00006400000c000b */
[----:B01----:R-:W-:Y:S01]  /*28000*/  ENDCOLLECTIVE ;  /* 0x000000000000791b */ /* 0x003fe20003800000 */
.L_x_8783:
        /* <DEDUP_REMOVED lines=12> */
.L_x_8784:
[----:B------:R-:W-:Y:S01]  /*280d0*/  IMAD.MOV.U32 R13, RZ, RZ, R9 ;  /* 0x000000ffff0d7224 */ /* 0x000fe200078e0009 */
[----:B------:R-:W-:Y:S01]  /*280e0*/  MOV R12, 0x3 ;  /* 0x00000003000c7802 */ /* 0x000fe20000000f00 */
[----:B------:R-:W-:-:S07]  /*280f0*/  IMAD.MOV.U32 R2, RZ, RZ, R14 ;  /* 0x000000ffff027224 */ /* 0x000fce00078e000e */
[----:B------:R-:W-:Y:S05]  /*28100*/  WARPSYNC.COLLECTIVE R15, `(.L_x_8785) ;  /* 0x000000000f087348 */ /* 0x000fea0003c00000 */
[----:B------:R0:W1:Y:S02]  /*28110*/  SHFL.IDX P6, R14, R13, R12, R11 ;  /* 0x0000000c0d0e7389 */ /* 0x00006400000c000b */
[----:B01----:R-:W-:Y:S01]  /*28120*/  ENDCOLLECTIVE ;  /* 0x000000000000791b */ /* 0x003fe20003800000 */
.L_x_8785:
        /* <DEDUP_REMOVED lines=12> */
.L_x_8786:
[----:B------:R-:W-:Y:S01]  /*281f0*/  IMAD.MOV.U32 R13, RZ, RZ, R9 ;  /* 0x000000ffff0d7224 */ /* 0x000fe200078e0009 */
[----:B------:R-:W-:Y:S01]  /*28200*/  MOV R12, 0x4 ;  /* 0x00000004000c7802 */ /* 0x000fe20000000f00 */
[----:B------:R-:W-:-:S07]  /*28210*/  IMAD.MOV.U32 R2, RZ, RZ, R14 ;  /* 0x000000ffff027224 */ /* 0x000fce00078e000e */
[----:B------:R-:W-:Y:S05]  /*28220*/  WARPSYNC.COLLECTIVE R15, `(.L_x_8787) ;  /* 0x000000000f087348 */ /* 0x000fea0003c00000 */
[----:B------:R0:W1:Y:S02]  /*28230*/  SHFL.IDX P6, R14, R13, R12, R11 ;  /* 0x0000000c0d0e7389 */ /* 0x00006400000c000b */
[----:B01----:R-:W-:Y:S01]  /*28240*/  ENDCOLLECTIVE ;  /* 0x000000000000791b */ /* 0x003fe20003800000 */
.L_x_8787:
        /* <DEDUP_REMOVED lines=12> */
.L_x_8788:
[----:B------:R-:W-:Y:S01]  /*28310*/  IMAD.MOV.U32 R13, RZ, RZ, R9 ;  /* 0x000000ffff0d7224 */ /* 0x000fe200078e0009 */
[----:B------:R-:W-:Y:S01]  /*28320*/  MOV R12, 0x5 ;  /* 0x00000005000c7802 */ /* 0x000fe20000000f00 */
[----:B------:R-:W-:-:S07]  /*28330*/  IMAD.MOV.U32 R2, RZ, RZ, R14 ;  /* 0x000000ffff027224 */ /* 0x000fce00078e000e */
[----:B------:R-:W-:Y:S05]  /*28340*/  WARPSYNC.COLLECTIVE R15, `(.L_x_8789) ;  /* 0x000000000f087348 */ /* 0x000fea0003c00000 */
[----:B------:R0:W1:Y:S02]  /*28350*/  SHFL.IDX P6, R14, R13, R12, R11 ;  /* 0x0000000c0d0e7389 */ /* 0x00006400000c000b */
[----:B01----:R-:W-:Y:S01]  /*28360*/  ENDCOLLECTIVE ;  /* 0x000000000000791b */ /* 0x003fe20003800000 */
.L_x_8789:
        /* <DEDUP_REMOVED lines=12> */
.L_x_8790:
[----:B------:R-:W-:Y:S01]  /*28430*/  IMAD.MOV.U32 R13, RZ, RZ, R9 ;  /* 0x000000ffff0d7224 */ /* 0x000fe200078e0009 */
[----:B------:R-:W-:Y:S01]  /*28440*/  MOV R12, 0x6 ;  /* 0x00000006000c7802 */ /* 0x000fe20000000f00 */
[----:B------:R-:W-:-:S07]  /*28450*/  IMAD.MOV.U32 R2, RZ, RZ, R14 ;  /* 0x000000ffff027224 */ /* 0x000fce00078e000e */
[----:B------:R-:W-:Y:S05]  /*28460*/  WARPSYNC.COLLECTIVE R15, `(.L_x_8791) ;  /* 0x000000000f087348 */ /* 0x000fea0003c00000 */
[----:B------:R0:W1:Y:S02]  /*28470*/  SHFL.IDX P6, R14, R13, R12, R11 ;  /* 0x0000000c0d0e7389 */ /* 0x00006400000c000b */
[----:B01----:R-:W-:Y:S01]  /*28480*/  ENDCOLLECTIVE ;  /* 0x000000000000791b */ /* 0x003fe20003800000 */
.L_x_8791:
        /* <DEDUP_REMOVED lines=12> */
.L_x_8792:
[----:B------:R-:W-:Y:S01]  /*28550*/  IMAD.MOV.U32 R13, RZ, RZ, R9 ;  /* 0x000000ffff0d7224 */ /* 0x000fe200078e0009 */
[----:B------:R-:W-:Y:S01]  /*28560*/  MOV R12, 0x7 ;  /* 0x00000007000c7802 */ /* 0x000fe20000000f00 */
[----:B------:R-:W-:-:S07]  /*28570*/  IMAD.MOV.U32 R2, RZ, RZ, R14 ;  /* 0x000000ffff027224 */ /* 0x000fce00078e000e */
[----:B------:R-:W-:Y:S05]  /*28580*/  WARPSYNC.COLLECTIVE R15, `(.L_x_8793) ;  /* 0x000000000f087348 */ /* 0x000fea0003c00000 */
[----:B------:R0:W1:Y:S02]  /*28590*/  SHFL.IDX P6, R14, R13, R12, R11 ;  /* 0x0000000c0d0e7389 */ /* 0x00006400000c000b */
[----:B01----:R-:W-:Y:S01]  /*285a0*/  ENDCOLLECTIVE ;  /* 0x000000000000791b */ /* 0x003fe20003800000 */
.L_x_8793:
        /* <DEDUP_REMOVED lines=12> */
.L_x_8794:
[----:B------:R-:W-:Y:S01]  /*28670*/  IMAD.MOV.U32 R2, RZ, RZ, R14 ;  /* 0x000000ffff027224 */ /* 0x000fe200078e000e */
[----:B------:R-:W-:Y:S06]  /*28680*/  BRA `(.L_x_8795) ;  /* 0xffffff9000a47947 */ /* 0x000fec000383ffff */
.L_x_8573:
[----:B-1----:R1:W2:Y:S02]  /*28690*/  SYNCS.PHASECHK.TRANS64.TRYWAIT P0, [R6+URZ+0x28860], R2 ;  /* 0x02886002060075a7 */ /* 0x0022a4000800017f */
[----:B--2---:R-:W-:Y:S05]  /*286a0*/  @!P0 NANOSLEEP.SYNCS 0x989680 ;  /* 0x009896800000895d */ /* 0x004fea0003900000 */
[----:B------:R-:W2:Y:S02]  /*286b0*/  @!P0 SYNCS.PHASECHK.TRANS64 P0, [R6+URZ+0x28860], R2 ;  /* 0x02886002060085a7 */ /* 0x000ea4000800007f */
[----:B--2---:R-:W-:Y:S05]  /*286c0*/  @!P0 BRA `(.L_x_8573) ;  /* 0xfffffffc00f08947 */ /* 0x004fea000383ffff */
[----:B------:R-:W-:Y:S05]  /*286d0*/  BRA `(.L_x_8796) ;  /* 0xffffff9400007947 */ /* 0x000fea000383ffff */
.L_x_8574:
        /* <DEDUP_REMOVED lines=8> */
.L_x_8798:
[----:B------:R-:W-:Y:S05]  /*28760*/  BSYNC B1 ;  /* 0x0000000000017941 */ /* 0x000fea0003800000 */
.L_x_8797:
[----:B------:R-:W-:Y:S01]  /*28770*/  IMAD.MOV.U32 R13, RZ, RZ, R17 ;  /* 0x000000ffff0d7224 */ /* 0x000fe200078e0011 */
[----:B------:R-:W-:Y:S01]  /*28780*/  MOV R15, 0xffffffff ;  /* 0xffffffff000f7802 */ /* 0x000fe20000000f00 */
[----:B------:R-:W-:Y:S02]  /*28790*/  IMAD.MOV.U32 R12, RZ, RZ, RZ ;  /* 0x000000ffff0c7224 */ /* 0x000fe400078e00ff */
[----:B------:R-:W-:Y:S02]  /*287a0*/  IMAD.MOV.U32 R11, RZ, RZ, 0x181f ;  /* 0x0000181fff0b7424 */ /* 0x000fe400078e00ff */
[----:B------:R-:W-:Y:S02]  /*287b0*/  IMAD.MOV.U32 R3, RZ, RZ, R14 ;  /* 0x000000ffff037224 */ /* 0x000fe400078e000e */
[----:B------:R-:W-:-:S07]  /*287c0*/  IMAD R7, R7, 0x2, R22 ;  /* 0x0000000207077824 */ /* 0x000fce00078e0216 */
[----:B------:R-:W-:Y:S05]  /*287d0*/  WARPSYNC.COLLECTIVE R15, `(.L_x_8799) ;  /* 0x000000000f087348 */ /* 0x000fea0003c00000 */
[----:B------:R0:W1:Y:S02]  /*287e0*/  SHFL.IDX P6, R14, R13, R12, R11 ;  /* 0x0000000c0d0e7389 */ /* 0x00006400000c000b */
[----:B01----:R-:W-:Y:S01]  /*287f0*/  ENDCOLLECTIVE ;  /* 0x000000000000791b */ /* 0x003fe20003800000 */
.L_x_8799:
[----:B------:R-:W-:Y:S02]  /*28800*/  IMAD.MOV.U32 R13, RZ, RZ, R23 ;  /* 0x000000ffff0d7224 */ /* 0x000fe400078e0017 */
[----:B------:R-:W-:Y:S02]  /*28810*/  IMAD.MOV.U32 R12, RZ, RZ, 0x1 ;  /* 0x00000001ff0c7424 */ /* 0x000fe400078e00ff */
[----:B------:R-:W-:-:S07]  /*28820*/  IMAD.MOV.U32 R2, RZ, RZ, R14 ;  /* 0x000000ffff027224 */ /* 0x000fce00078e000e */
[----:B------:R-:W-:Y:S05]  /*28830*/  WARPSYNC.COLLECTIVE R15, `(.L_x_8800) ;  /* 0x000000000f087348 */ /* 0x000fea0003c00000 */
[----:B------:R0:W1:Y:S02]  /*28840*/  SHFL.IDX P6, R14, R13, R12, R11 ;  /* 0x0000000c0d0e7389 */ /* 0x00006400000c000b */
[----:B01----:R-:W-:Y:S01]  /*28850*/  ENDCOLLECTIVE ;  /* 0x000000000000791b */ /* 0x003fe20003800000 */
.L_x_8800:
        /* <DEDUP_REMOVED lines=14> */
.L_x_8801:
[----:B------:R-:W-:Y:S02]  /*28940*/  IMAD.MOV.U32 R13, RZ, RZ, R23 ;  /* 0x000000ffff0d7224 */ /* 0x000fe400078e0017 */
[----:B------:R-:W-:Y:S02]  /*28950*/  IMAD.MOV.U32 R12, RZ, RZ, 0x2 ;  /* 0x00000002ff0c7424 */ /* 0x000fe400078e00ff */
[----:B------:R-:W-:-:S07]  /*28960*/  IMAD.MOV.U32 R2, RZ, RZ, R14 ;  /* 0x000000ffff027224 */ /* 0x000fce00078e000e */
[----:B------:R-:W-:Y:S05]  /*28970*/  WARPSYNC.COLLECTIVE R15, `(.L_x_8802) ;  /* 0x000000000f087348 */ /* 0x000fea0003c00000 */
[----:B------:R0:W1:Y:S02]  /*28980*/  SHFL.IDX P6, R14, R13, R12, R11 ;  /* 0x0000000c0d0e7389 */ /* 0x00006400000c000b */
[----:B01----:R-:W-:Y:S01]  /*28990*/  ENDCOLLECTIVE ;  /* 0x000000000000791b */ /* 0x003fe20003800000 */
.L_x_8802:
        /* <DEDUP_REMOVED lines=14> */
.L_x_8803:
[----:B------:R-:W-:Y:S02]  /*28a80*/  IMAD.MOV.U32 R13, RZ, RZ, R23 ;  /* 0x000000ffff0d7224 */ /* 0x000fe400078e0017 */
[----:B------:R-:W-:Y:S02]  /*28a90*/  IMAD.MOV.U32 R12, RZ, RZ, 0x3 ;  /* 0x00000003ff0c7424 */ /* 0x000fe400078e00ff */
[----:B------:R-:W-:-:S07]  /*28aa0*/  IMAD.MOV.U32 R2, RZ, RZ, R14 ;  /* 0x000000ffff027224 */ /* 0x000fce00078e000e */
[----:B------:R-:W-:Y:S05]  /*28ab0*/  WARPSYNC.COLLECTIVE R15, `(.L_x_8804) ;  /* 0x000000000f087348 */ /* 0x000fea0003c00000 */
[----:B------:R0:W1:Y:S02]  /*28ac0*/  SHFL.IDX P6, R14, R13, R12, R11 ;  /* 0x0000000c0d0e7389 */ /* 0x00006400000c000b */
[----:B01----:R-:W-:Y:S01]  /*28ad0*/  ENDCOLLECTIVE ;  /* 0x000000000000791b */ /* 0x003fe20003800000 */
.L_x_8804:
        /* <DEDUP_REMOVED lines=14> */
.L_x_8805:
[----:B------:R-:W-:Y:S02]  /*28bc0*/  IMAD.MOV.U32 R13, RZ, RZ, R23 ;  /* 0x000000ffff0d7224 */ /* 0x000fe400078e0017 */
[----:B------:R-:W-:Y:S02]  /*28bd0*/  IMAD.MOV.U32 R12, RZ, RZ, 0x4 ;  /* 0x00000004ff0c7424 */ /* 0x000fe400078e00ff */
[----:B------:R-:W-:-:S07]  /*28be0*/  IMAD.MOV.U32 R2, RZ, RZ, R14 ;  /* 0x000000ffff027224 */ /* 0x000fce00078e000e */
[----:B------:R-:W-:Y:S05]  /*28bf0*/  WARPSYNC.COLLECTIVE R15, `(.L_x_8806) ;  /* 0x000000000f087348 */ /* 0x000fea0003c00000 */
[----:B------:R0:W1:Y:S02]  /*28c00*/  SHFL.IDX P6, R14, R13, R12, R11 ;  /* 0x0000000c0d0e7389 */ /* 0x00006400000c000b */
[----:B01----:R-:W-:Y:S01]  /*28c10*/  ENDCOLLECTIVE ;  /* 0x000000000000791b */ /* 0x003fe20003800000 */
.L_x_8806:
        /* <DEDUP_REMOVED lines=14> */
.L_x_8807:
[----:B------:R-:W-:Y:S02]  /*28d00*/  IMAD.MOV.U32 R13, RZ, RZ, R23 ;  /* 0x000000ffff0d7224 */ /* 0x000fe400078e0017 */
[----:B------:R-:W-:Y:S02]  /*28d10*/  IMAD.MOV.U32 R12, RZ, RZ, 0x5 ;  /* 0x00000005ff0c7424 */ /* 0x000fe400078e00ff */
[----:B------:R-:W-:-:S07]  /*28d20*/  IMAD.MOV.U32 R2, RZ, RZ, R14 ;  /* 0x000000ffff027224 */ /* 0x000fce00078e000e */
[----:B------:R-:W-:Y:S05]  /*28d30*/  WARPSYNC.COLLECTIVE R15, `(.L_x_8808) ;  /* 0x000000000f087348 */ /* 0x000fea0003c00000 */
[----:B------:R0:W1:Y:S02]  /*28d40*/  SHFL.IDX P6, R14, R13, R12, R11 ;  /* 0x0000000c0d0e7389 */ /* 0x00006400000c000b */
[----:B01----:R-:W-:Y:S01]  /*28d50*/  ENDCOLLECTIVE ;  /* 0x000000000000791b */ /* 0x003fe20003800000 */
.L_x_8808:
        /* <DEDUP_REMOVED lines=14> */
.L_x_8809:
[----:B------:R-:W-:Y:S02]  /*28e40*/  IMAD.MOV.U32 R13, RZ, RZ, R23 ;  /* 0x000000ffff0d7224 */ /* 0x000fe400078e0017 */
[----:B------:R-:W-:Y:S02]  /*28e50*/  IMAD.MOV.U32 R12, RZ, RZ, 0x6 ;  /* 0x00000006ff0c7424 */ /* 0x000fe400078e00ff */
[----:B------:R-:W-:-:S07]  /*28e60*/  IMAD.MOV.U32 R2, RZ, RZ, R14 ;  /* 0x000000ffff027224 */ /* 0x000fce00078e000e */
[----:B------:R-:W-:Y:S05]  /*28e70*/  WARPSYNC.COLLECTIVE R15, `(.L_x_8810) ;  /* 0x000000000f087348 */ /* 0x000fea0003c00000 */
[----:B------:R0:W1:Y:S02]  /*28e80*/  SHFL.IDX P6, R14, R13, R12, R11 ;  /* 0x0000000c0d0e7389 */ /* 0x00006400000c000b */
[----:B01----:R-:W-:Y:S01]  /*28e90*/  ENDCOLLECTIVE ;  /* 0x000000000000791b */ /* 0x003fe20003800000 */
.L_x_8810:
        /* <DEDUP_REMOVED lines=14> */
.L_x_8811:
[----:B------:R-:W-:Y:S02]  /*28f80*/  IMAD.MOV.U32 R13, RZ, RZ, R23 ;  /* 0x000000ffff0d7224 */ /* 0x000fe400078e0017 */
[----:B------:R-:W-:Y:S02]  /*28f90*/  IMAD.MOV.U32 R12, RZ, RZ, 0x7 ;  /* 0x00000007ff0c7424 */ /* 0x000fe400078e00ff */
[----:B------:R-:W-:-:S07]  /*28fa0*/  IMAD.MOV.U32 R2, RZ, RZ, R14 ;  /* 0x000000ffff027224 */ /* 0x000fce00078e000e */
[----:B------:R-:W-:Y:S05]  /*28fb0*/  WARPSYNC.COLLECTIVE R15, `(.L_x_8812) ;  /* 0x000000000f087348 */ /* 0x000fea0003c00000 */
[----:B------:R0:W1:Y:S02]  /*28fc0*/  SHFL.IDX P6, R14, R13, R12, R11 ;  /* 0x0000000c0d0e7389 */ /* 0x00006400000c000b */
[----:B01----:R-:W-:Y:S01]  /*28fd0*/  ENDCOLLECTIVE ;  /* 0x000000000000791b */ /* 0x003fe20003800000 */
.L_x_8812:
        /* <DEDUP_REMOVED lines=13> */
.L_x_8813:
[----:B------:R-:W-:Y:S01]  /*290b0*/  @!PT LDS RZ, [RZ] ;  /* 0x00000000fffff984 */ /* 0x000fe20000000800 */
[----:B------:R-:W-:Y:S01]  /*290c0*/  @!PT LDS RZ, [RZ] ;  /* 0x00000000fffff984 */ /* 0x000fe20000000800 */
[----:B------:R-:W-:Y:S01]  /*290d0*/  @!PT LDS RZ, [RZ] ;  /* 0x00000000fffff984 */ /* 0x000fe20000000800 */
[----:B------:R0:W-:Y:S02]  /*290e0*/  LDGSTS.E.BYPASS.LTC128B.128 [R7+0x7400], desc[UR54][R2.64+0x80], !P0 ;  /* 0x0740008002077fae */ /* 0x0001e4000c101d76 */
[----:B0-----:R-:W-:Y:S01]  /*290f0*/  IMAD.MOV.U32 R2, RZ, RZ, R14 ;  /* 0x000000ffff027224 */ /* 0x001fe200078e000e */
[----:B------:R-:W-:Y:S06]  /*29100*/  BRA `(.L_x_8814) ;  /* 0xffffff8c00887947 */ /* 0x000fec000383ffff */
.L_x_8582:
[----:B0-----:R0:W1:Y:S02]  /*29110*/  SYNCS.PHASECHK.TRANS64.TRYWAIT P0, [R0+URZ+0x28860], R3 ;  /* 0x02886003000075a7 */ /* 0x001064000800017f */
[----:B-1----:R-:W-:Y:S05]  /*29120*/  @!P0 NANOSLEEP.SYNCS 0x989680 ;  /* 0x009896800000895d */ /* 0x002fea0003900000 */
[----:B------:R-:W1:Y:S02]  /*29130*/  @!P0 SYNCS.PHASECHK.TRANS64 P0, [R0+URZ+0x28860], R3 ;  /* 0x02886003000085a7 */ /* 0x000e64000800007f */
[----:B-1----:R-:W-:Y:S05]  /*29140*/  @!P0 BRA `(.L_x_8582) ;  /* 0xfffffffc00f08947 */ /* 0x002fea000383ffff */
[----:B------:R-:W-:Y:S05]  /*29150*/  BRA `(.L_x_8815) ;  /* 0xffffff9000a87947 */ /* 0x000fea000383ffff */
.L_x_8583:
        /* <DEDUP_REMOVED lines=8> */
.L_x_8817:
[----:B------:R-:W-:Y:S05]  /*291e0*/  BSYNC B0 ;  /* 0x0000000000007941 */ /* 0x000fea0003800000 */
.L_x_8816:
[----:B------:R-:W-:Y:S01]  /*291f0*/  IMAD.MOV.U32 R13, RZ, RZ, R17 ;  /* 0x000000ffff0d7224 */ /* 0x000fe200078e0011 */
[----:B------:R-:W-:Y:S01]  /*29200*/  SHF.L.U32 R5, R31, 0x1, RZ ;  /* 0x000000011f057819 */ /* 0x000fe200000006ff */
        /* <DEDUP_REMOVED lines=8> */
.L_x_8818:
[----:B------:R-:W-:Y:S02]  /*29290*/  ULDC UR4, c[0x0][0x2f4] ;  /* 0x0000bd0000047ab9 */ /* 0x000fe40000000800 */
        /* <DEDUP_REMOVED lines=10> */
.L_x_8819:
        /* <DEDUP_REMOVED lines=13> */
.L_x_8820:
[----:B------:R-:W-:Y:S02]  /*29410*/  IMAD.MOV.U32 R13, RZ, RZ, R23 ;  /* 0x000000ffff0d7224 */ /* 0x000fe400078e0017 */
[----:B------:R-:W-:Y:S02]  /*29420*/  IMAD.MOV.U32 R12, RZ, RZ, 0x2 ;  /* 0x00000002ff0c7424 */ /* 0x000fe400078e00ff */
[----:B------:R-:W-:-:S07]  /*29430*/  IMAD.MOV.U32 R10, RZ, RZ, R14 ;  /* 0x000000ffff0a7224 */ /* 0x000fce00078e000e */
[----:B------:R-:W-:Y:S05]  /*29440*/  WARPSYNC.COLLECTIVE R15, `(.L_x_8821) ;  /* 0x000000000f087348 */ /* 0x000fea0003c00000 */
[----:B------:R0:W1:Y:S02]  /*29450*/  SHFL.IDX P6, R14, R13, R12, R11 ;  /* 0x0000000c0d0e7389 */ /* 0x00006400000c000b */
[----:B01----:R-:W-:Y:S01]  /*29460*/  ENDCOLLECTIVE ;  /* 0x000000000000791b */ /* 0x003fe20003800000 */
.L_x_8821:
        /* <DEDUP_REMOVED lines=14> */
.L_x_8822:
[----:B------:R-:W-:Y:S02]  /*29550*/  IMAD.MOV.U32 R13, RZ, RZ, R23 ;  /* 0x000000ffff0d7224 */ /* 0x000fe400078e0017 */
[----:B------:R-:W-:Y:S01]  /*29560*/  IMAD.MOV.U32 R12, RZ, RZ, 0x3 ;  /* 0x00000003ff0c7424 */ /* 0x000fe200078e00ff */
[----:B------:R-:W-:-:S13]  /*29570*/  IADD3 R2, P2, R14, R5, RZ ;  /* 0x000000050e027210 */ /* 0x000fda0007f5e0ff */
[----:B------:R-:W-:Y:S05]  /*29580*/  WARPSYNC.COLLECTIVE R15, `(.L_x_8823) ;  /* 0x000000000f087348 */ /* 0x000fea0003c00000 */
[----:B------:R0:W1:Y:S02]  /*29590*/  SHFL.IDX P6, R14, R13, R12, R11 ;  /* 0x0000000c0d0e7389 */ /* 0x00006400000c000b */
[----:B01----:R-:W-:Y:S01]  /*295a0*/  ENDCOLLECTIVE ;  /* 0x000000000000791b */ /* 0x003fe20003800000 */
.L_x_8823:
        /* <DEDUP_REMOVED lines=13> */
.L_x_8824:
[----:B------:R-:W-:Y:S02]  /*29680*/  IMAD.MOV.U32 R13, RZ, RZ, R23 ;  /* 0x000000ffff0d7224 */ /* 0x000fe400078e0017 */
[----:B------:R-:W-:Y:S01]  /*29690*/  IMAD.MOV.U32 R12, RZ, RZ, 0x4 ;  /* 0x00000004ff0c7424 */ /* 0x000fe200078e00ff */
[----:B------:R-:W-:-:S13]  /*296a0*/  IADD3 R2, P2, R14, R5, RZ ;  /* 0x000000050e027210 */ /* 0x000fda0007f5e0ff */
[----:B------:R-:W-:Y:S05]  /*296b0*/  WARPSYNC.COLLECTIVE R15, `(.L_x_8825) ;  /* 0x000000000f087348 */ /* 0x000fea0003c00000 */
[----:B------:R0:W1:Y:S02]  /*296c0*/  SHFL.IDX P6, R14, R13, R12, R11 ;  /* 0x0000000c0d0e7389 */ /* 0x00006400000c000b */
[----:B01----:R-:W-:Y:S01]  /*296d0*/  ENDCOLLECTIVE ;  /* 0x000000000000791b */ /* 0x003fe20003800000 */
.L_x_8825:
        /* <DEDUP_REMOVED lines=13> */
.L_x_8826:
[----:B------:R-:W-:Y:S02]  /*297b0*/  IMAD.MOV.U32 R13, RZ, RZ, R23 ;  /* 0x000000ffff0d7224 */ /* 0x000fe400078e0017 */
[----:B------:R-:W-:Y:S02]  /*297c0*/  IMAD.MOV.U32 R12, RZ, RZ, 0x5 ;  /* 0x00000005ff0c7424 */ /* 0x000fe400078e00ff */
[----:B------:R-:W-:-:S07]  /*297d0*/  IMAD.MOV.U32 R10, RZ, RZ, R14 ;  /* 0x000000ffff0a7224 */ /* 0x000fce00078e000e */
[----:B------:R-:W-:Y:S05]  /*297e0*/  WARPSYNC.COLLECTIVE R15, `(.L_x_8827) ;  /* 0x000000000f087348 */ /* 0x000fea0003c00000 */
[----:B------:R0:W1:Y:S02]  /*297f0*/  SHFL.IDX P6, R14, R13, R12, R11 ;  /* 0x0000000c0d0e7389 */ /* 0x00006400000c000b */
[----:B01----:R-:W-:Y:S01]  /*29800*/  ENDCOLLECTIVE ;  /* 0x000000000000791b */ /* 0x003fe20003800000 */
.L_x_8827:
        /* <DEDUP_REMOVED lines=9> */
[----:B------:R-:W-:Y:S01]  /*298a0*/  ISETP.LT.OR P4, PT, R6, 0x51, P0 ;  /* 0x000000510600780c */ /* 0x000fe20000781670 */
[----:B------:R-:W-:-:S12]  /*298b0*/  IMAD.MOV.U32 R7, RZ, RZ, R14 ;  /* 0x000000ffff077224 */ /* 0x000fd800078e000e */
[----:B0-----:R-:W-:Y:S05]  /*298c0*/  WARPSYNC.COLLECTIVE R15, `(.L_x_8828) ;  /* 0x000000000f087348 */ /* 0x001fea0003c00000 */
[----:B------:R1:W2:Y:S02]  /*298d0*/  SHFL.IDX P6, R14, R13, R12, R11 ;  /* 0x0000000c0d0e7389 */ /* 0x0002a400000c000b */
[----:B012---:R-:W-:Y:S01]  /*298e0*/  ENDCOLLECTIVE ;  /* 0x000000000000791b */ /* 0x007fe20003800000 */
.L_x_8828:
[----:B------:R-:W-:Y:S01]  /*298f0*/  MOV R13, R23 ;  /* 0x00000017000d7202 */ /* 0x000fe20000000f00 */
[----:B------:R-:W-:Y:S01]  /*29900*/  IMAD.MOV.U32 R12, RZ, RZ, 0x6 ;  /* 0x00000006ff0c7424 */ /* 0x000fe200078e00ff */
[----:B------:R-:W-:-:S13]  /*29910*/  IADD3 R2, P2, R14, R5, RZ ;  /* 0x000000050e027210 */ /* 0x000fda0007f5e0ff */
[----:B------:R-:W-:Y:S05]  /*29920*/  WARPSYNC.COLLECTIVE R15, `(.L_x_8829) ;  /* 0x000000000f087348 */ /* 0x000fea0003c00000 */
[----:B------:R0:W1:Y:S02]  /*29930*/  SHFL.IDX P6, R14, R13, R12, R11 ;  /* 0x0000000c0d0e7389 */ /* 0x00006400000c000b */
[----:B01----:R-:W-:Y:S01]  /*29940*/  ENDCOLLECTIVE ;  /* 0x000000000000791b */ /* 0x003fe20003800000 */
.L_x_8829:
        /* <DEDUP_REMOVED lines=13> */
.L_x_8830:
[----:B------:R-:W-:Y:S01]  /*29a20*/  MOV R13, R23 ;  /* 0x00000017000d7202 */ /* 0x000fe20000000f00 */
[----:B------:R-:W-:Y:S02]  /*29a30*/  IMAD.MOV.U32 R12, RZ, RZ, 0x7 ;  /* 0x00000007ff0c7424 */ /* 0x000fe400078e00ff */
[----:B------:R-:W-:-:S07]  /*29a40*/  IMAD.MOV.U32 R10, RZ, RZ, R14 ;  /* 0x000000ffff0a7224 */ /* 0x000fce00078e000e */
[----:B------:R-:W-:Y:S05]  /*29a50*/  WARPSYNC.COLLECTIVE R15, `(.L_x_8831) ;  /* 0x000000000f087348 */ /* 0x000fea0003c00000 */
[----:B------:R0:W1:Y:S02]  /*29a60*/  SHFL.IDX P6, R14, R13, R12, R11 ;  /* 0x0000000c0d0e7389 */ /* 0x00006400000c000b */
[----:B01----:R-:W-:Y:S01]  /*29a70*/  ENDCOLLECTIVE ;  /* 0x000000000000791b */ /* 0x003fe20003800000 */
.L_x_8831:
        /* <DEDUP_REMOVED lines=12> */
.L_x_8832:
[----:B------:R-:W-:Y:S05]  /*29b40*/  BRA `(.L_x_8833) ;  /* 0xffffff8c00487947 */ /* 0x000fea000383ffff */
.L_x_8588:
        /* <DEDUP_REMOVED lines=8> */
.L_x_8835:
[----:B------:R-:W-:Y:S05]  /*29bd0*/  BSYNC B0 ;  /* 0x0000000000007941 */ /* 0x000fea0003800000 */
.L_x_8834:
        /* <DEDUP_REMOVED lines=9> */
.L_x_8836:
[----:B------:R-:W-:Y:S02]  /*29c70*/  ULDC UR4, c[0x0][0xc3c] ;  /* 0x00030f0000047ab9 */ /* 0x000fe40000000800 */
[----:B------:R-:W-:-:S13]  /*29c80*/  ISETP.GE.OR P1, PT, R5, UR4, !P0 ;  /* 0x0000000405007c0c */ /* 0x000fda000c726670 */
[----:B------:R-:W0:Y:S01]  /*29c90*/  @!P1 LDC.64 R2, c[0x0][0xc80] ;  /* 0x00032000ff029b82 */ /* 0x000e220000000a00 */
[----:B------:R-:W-:Y:S01]  /*29ca0*/  MOV R11, RZ ;  /* 0x000000ff000b7202 */ /* 0x000fe20000000f00 */
        /* <DEDUP_REMOVED lines=14> */
.L_x_8837:
[----:B------:R-:W-:Y:S01]  /*29d90*/  IMAD.MOV.U32 R12, RZ, RZ, 0x2 ;  /* 0x00000002ff0c7424 */ /* 0x000fe200078e00ff */
[----:B------:R-:W-:-:S05]  /*29da0*/  SEL R6, R14, RZ, P1 ;  /* 0x000000ff0e067207 */ /* 0x000fca0000800000 */
[----:B------:R-:W-:-:S04]  /*29db0*/  IMAD.IADD R6, R5, 0x1, R6 ;  /* 0x0000000105067824 */ /* 0x000fc800078e0206 */
[----:B------:R-:W-:-:S07]  /*29dc0*/  IMAD.MOV.U32 R13, RZ, RZ, R6 ;  /* 0x000000ffff0d7224 */ /* 0x000fce00078e0006 */
[----:B------:R-:W-:Y:S05]  /*29dd0*/  WARPSYNC.COLLECTIVE R15, `(.L_x_8838) ;  /* 0x000000000f087348 */ /* 0x000fea0003c00000 */
[----:B------:R0:W1:Y:S02]  /*29de0*/  SHFL.UP P6, R14, R13, R12, R11 ;  /* 0x0400000c0d0e7389 */ /* 0x00006400000c000b */
[----:B01----:R-:W-:Y:S01]  /*29df0*/  ENDCOLLECTIVE ;  /* 0x000000000000791b */ /* 0x003fe20003800000 */
.L_x_8838:
[----:B------:R-:W-:Y:S02]  /*29e00*/  MOV R12, 0x4 ;  /* 0x00000004000c7802 */ /* 0x000fe40000000f00 */
[----:B------:R-:W-:-:S05]  /*29e10*/  SEL R7, R14, RZ, P2 ;  /* 0x000000ff0e077207 */ /* 0x000fca0001000000 */
[----:B------:R-:W-:-:S04]  /*29e20*/  IMAD.IADD R7, R6, 0x1, R7 ;  /* 0x0000000106077824 */ /* 0x000fc800078e0207 */
[----:B------:R-:W-:-:S07]  /*29e30*/  IMAD.MOV.U32 R13, RZ, RZ, R7 ;  /* 0x000000ffff0d7224 */ /* 0x000fce00078e0007 */
[----:B------:R-:W-:Y:S05]  /*29e40*/  WARPSYNC.COLLECTIVE R15, `(.L_x_8839) ;  /* 0x000000000f087348 */ /* 0x000fea0003c00000 */
[----:B------:R0:W1:Y:S02]  /*29e50*/  SHFL.UP P6, R14, R13, R12, R11 ;  /* 0x0400000c0d0e7389 */ /* 0x00006400000c000b */
[----:B01----:R-:W-:Y:S01]  /*29e60*/  ENDCOLLECTIVE ;  /* 0x000000000000791b */ /* 0x003fe20003800000 */
.L_x_8839:
[----:B------:R-:W-:Y:S01]  /*29e70*/  IMAD.MOV.U32 R12, RZ, RZ, 0x8 ;  /* 0x00000008ff0c7424 */ /* 0x000fe200078e00ff */
[----:B------:R-:W-:-:S05]  /*29e80*/  SEL R2, R14, RZ, P3 ;  /* 0x000000ff0e027207 */ /* 0x000fca0001800000 */
[----:B------:R-:W-:-:S04]  /*29e90*/  IMAD.IADD R2, R7, 0x1, R2 ;  /* 0x0000000107027824 */ /* 0x000fc800078e0202 */
[----:B------:R-:W-:-:S07]  /*29ea0*/  IMAD.MOV.U32 R13, RZ, RZ, R2 ;  /* 0x000000ffff0d7224 */ /* 0x000fce00078e0002 */
[----:B------:R-:W-:Y:S05]  /*29eb0*/  WARPSYNC.COLLECTIVE R15, `(.L_x_8840) ;  /* 0x000000000f087348 */ /* 0x000fea0003c00000 */
[----:B------:R0:W1:Y:S02]  /*29ec0*/  SHFL.UP P6, R14, R13, R12, R11 ;  /* 0x0400000c0d0e7389 */ /* 0x00006400000c000b */
[----:B01----:R-:W-:Y:S01]  /*29ed0*/  ENDCOLLECTIVE ;  /* 0x000000000000791b */ /* 0x003fe20003800000 */
.L_x_8840:
[----:B------:R-:W-:Y:S02]  /*29ee0*/  MOV R12, 0x10 ;  /* 0x00000010000c7802 */ /* 0x000fe40000000f00 */
[----:B------:R-:W-:-:S05]  /*29ef0*/  SEL R3, R14, RZ, P4 ;  /* 0x000000ff0e037207 */ /* 0x000fca0002000000 */
[----:B------:R-:W-:-:S04]  /*29f00*/  IMAD.IADD R3, R2, 0x1, R3 ;  /* 0x0000000102037824 */ /* 0x000fc800078e0203 */
[----:B------:R-:W-:-:S07]  /*29f10*/  IMAD.MOV.U32 R13, RZ, RZ, R3 ;  /* 0x000000ffff0d7224 */ /* 0x000fce00078e0003 */
[----:B------:R-:W-:Y:S05]  /*29f20*/  WARPSYNC.COLLECTIVE R15, `(.L_x_8841) ;  /* 0x000000000f087348 */ /* 0x000fea0003c00000 */
[----:B------:R0:W1:Y:S02]  /*29f30*/  SHFL.UP P6, R14, R13, R12, R11 ;  /* 0x0400000c0d0e7389 */ /* 0x00006400000c000b */
[----:B01----:R-:W-:Y:S01]  /*29f40*/  ENDCOLLECTIVE ;  /* 0x000000000000791b */ /* 0x003fe20003800000 */
.L_x_8841:
        /* <DEDUP_REMOVED lines=8> */
.L_x_8842:
[----:B------:R-:W-:Y:S05]  /*29fd0*/  BRA `(.L_x_8843) ;  /* 0xffffff8c00547947 */ /* 0x000fea000383ffff */
.L_x_8593:
[----:B------:R-:W-:Y:S01]  /*29fe0*/  BSSY B0, `(.L_x_8844) ;  /* 0x0000008000007945 */ /* 0x000fe20003800000 */
[----:B-----5:R-:W-:Y:S01]  /*29ff0*/  IMAD.MOV.U32 R13, RZ, RZ, R5 ;  /* 0x000000ffff0d7224 */ /* 0x020fe200078e0005 */
[----:B------:R-:W-:Y:S01]  /*2a000*/  MOV R12, 0x1 ;  /* 0x00000001000c7802 */ /* 0x000fe20000000f00 */
[----:B------:R-:W-:Y:S02]  /*2a010*/  IMAD.MOV.U32 R11, RZ, RZ, RZ ;  /* 0x000000ffff0b7224 */ /* 0x000fe400078e00ff */
[----:B------:R-:W-:-:S07]  /*2a020*/  IMAD.MOV.U32 R15, RZ, RZ, -0x1 ;  /* 0xffffffffff0f7424 */ /* 0x000fce00078e00ff */
[----:B012---:R-:W-:Y:S05]  /*2a030*/  WARPSYNC.COLLECTIVE R15, `(.L_x_8845) ;  /* 0x000000000f087348 */ /* 0x007fea0003c00000 */
[----:B------:R3:W4:Y:S02]  /*2a040*/  SHFL.UP P6, R14, R13, R12, R11 ;  /* 0x0400000c0d0e7389 */ /* 0x00072400000c000b */
[----:B01234-:R-:W-:Y:S01]  /*2a050*/  ENDCOLLECTIVE ;  /* 0x000000000000791b */ /* 0x01ffe20003800000 */
.L_x_8845:
[----:B------:R-:W-:Y:S05]  /*2a060*/  BSYNC B0 ;  /* 0x0000000000007941 */ /* 0x000fea0003800000 */
.L_x_8844:
        /* <DEDUP_REMOVED lines=8> */
.L_x_8846:
[----:B------:R-:W-:Y:S01]  /*2a0f0*/  IMAD.MOV.U32 R12, RZ, RZ, 0x4 ;  /* 0x00000004ff0c7424 */ /* 0x000fe200078e00ff */
[----:B------:R-:W-:-:S05]  /*2a100*/  SEL R2, R14, RZ, P2 ;  /* 0x000000ff0e027207 */ /* 0x000fca0001000000 */
[----:B------:R-:W-:-:S04]  /*2a110*/  IMAD.IADD R2, R13, 0x1, R2 ;  /* 0x000000010d027824 */ /* 0x000fc800078e0202 */
[----:B------:R-:W-:-:S07]  /*2a120*/  IMAD.MOV.U32 R13, RZ, RZ, R2 ;  /* 0x000000ffff0d7224 */ /* 0x000fce00078e0002 */
[----:B------:R-:W-:Y:S05]  /*2a130*/  WARPSYNC.COLLECTIVE R15, `(.L_x_8847) ;  /* 0x000000000f087348 */ /* 0x000fea0003c00000 */
[----:B------:R0:W1:Y:S02]  /*2a140*/  SHFL.UP P6, R14, R13, R12, R11 ;  /* 0x0400000c0d0e7389 */ /* 0x00006400000c000b */
[----:B01----:R-:W-:Y:S01]  /*2a150*/  ENDCOLLECTIVE ;  /* 0x000000000000791b */ /* 0x003fe20003800000 */
.L_x_8847:
[----:B------:R-:W-:Y:S02]  /*2a160*/  MOV R12, 0x8 ;  /* 0x00000008000c7802 */ /* 0x000fe40000000f00 */
[----:B------:R-:W-:-:S05]  /*2a170*/  SEL R3, R14, RZ, P3 ;  /* 0x000000ff0e037207 */ /* 0x000fca0001800000 */
[----:B------:R-:W-:-:S04]  /*2a180*/  IMAD.IADD R3, R2, 0x1, R3 ;  /* 0x0000000102037824 */ /* 0x000fc800078e0203 */
[----:B------:R-:W-:-:S07]  /*2a190*/  IMAD.MOV.U32 R13, RZ, RZ, R3 ;  /* 0x000000ffff0d7224 */ /* 0x000fce00078e0003 */
[----:B------:R-:W-:Y:S05]  /*2a1a0*/  WARPSYNC.COLLECTIVE R15, `(.L_x_8848) ;  /* 0x000000000f087348 */ /* 0x000fea0003c00000 */
[----:B------:R0:W1:Y:S02]  /*2a1b0*/  SHFL.UP P6, R14, R13, R12, R11 ;  /* 0x0400000c0d0e7389 */ /* 0x00006400000c000b */
[----:B01----:R-:W-:Y:S01]  /*2a1c0*/  ENDCOLLECTIVE ;  /* 0x000000000000791b */ /* 0x003fe20003800000 */
.L_x_8848:
[----:B------:R-:W-:Y:S01]  /*2a1d0*/  IMAD.MOV.U32 R12, RZ, RZ, 0x10 ;  /* 0x00000010ff0c7424 */ /* 0x000fe200078e00ff */
[----:B------:R-:W-:-:S05]  /*2a1e0*/  SEL R4, R14, RZ, P4 ;  /* 0x000000ff0e047207 */ /* 0x000fca0002000000 */
[----:B------:R-:W-:-:S04]  /*2a1f0*/  IMAD.IADD R4, R3, 0x1, R4 ;  /* 0x0000000103047824 */ /* 0x000fc800078e0204 */
[----:B------:R-:W-:-:S07]  /*2a200*/  IMAD.MOV.U32 R13, RZ, RZ, R4 ;  /* 0x000000ffff0d7224 */ /* 0x000fce00078e0004 */
[----:B------:R-:W-:Y:S05]  /*2a210*/  WARPSYNC.COLLECTIVE R15, `(.L_x_8849) ;  /* 0x000000000f087348 */ /* 0x000fea0003c00000 */
[----:B------:R0:W1:Y:S02]  /*2a220*/  SHFL.UP P6, R14, R13, R12, R11 ;  /* 0x0400000c0d0e7389 */ /* 0x00006400000c000b */
[----:B01----:R-:W-:Y:S01]  /*2a230*/  ENDCOLLECTIVE ;  /* 0x000000000000791b */ /* 0x003fe20003800000 */
.L_x_8849:
        /* <DEDUP_REMOVED lines=8> */
.L_x_8850:
[----:B------:R-:W-:Y:S05]  /*2a2c0*/  BRA `(.L_x_8851) ;  /* 0xffffff8c00347947 */ /* 0x000fea000383ffff */
.L_x_8595:
[----:B------:R-:W-:Y:S01]  /*2a2d0*/  BSSY B0, `(.L_x_8852) ;  /* 0x0000006000007945 */ /* 0x000fe20003800000 */
[----:B------:R-:W-:Y:S01]  /*2a2e0*/  PLOP3.LUT P6, PT, P6, PT, PT, 0x8, 0x0 ;  /* 0x000000000000781c */ /* 0x000fe200037ce170 */
[----:B------:R-:W-:-:S12]  /*2a2f0*/  IMAD.MOV.U32 R15, RZ, RZ, -0x1 ;  /* 0xffffffffff0f7424 */ /* 0x000fd800078e00ff */
[----:B01----:R-:W-:Y:S05]  /*2a300*/  WARPSYNC.COLLECTIVE R15, `(.L_x_8853) ;  /* 0x000000000f087348 */ /* 0x003fea0003c00000 */
[----:B------:R-:W-:Y:S01]  /*2a310*/  VOTE.ANY R14, PT, P6 ;  /* 0x00000000000e7806 */ /* 0x000fe200030e0100 */
[----:B01----:R-:W-:Y:S06]  /*2a320*/  ENDCOLLECTIVE ;  /* 0x000000000000791b */ /* 0x003fec0003800000 */
.L_x_8853:
[----:B------:R-:W-:Y:S05]  /*2a330*/  BSYNC B0 ;  /* 0x0000000000007941 */ /* 0x000fea0003800000 */
.L_x_8852:
        /* <DEDUP_REMOVED lines=9> */
.L_x_8854:
[----:B------:R-:W-:Y:S01]  /*2a3d0*/  IMAD.MOV.U32 R5, RZ, RZ, R14 ;  /* 0x000000ffff057224 */ /* 0x000fe200078e000e */
[----:B------:R-:W-:Y:S06]  /*2a3e0*/  BRA `(.L_x_8855) ;  /* 0xffffff8c00247947 */ /* 0x000fec000383ffff */
.L_x_8597:
[----:B------:R-:W-:Y:S01]  /*2a3f0*/  BSSY B0, `(.L_x_8856) ;  /* 0x0000007000007945 */ /* 0x000fe20003800000 */
[----:B------:R-:W-:Y:S02]  /*2a400*/  IMAD.MOV.U32 R13, RZ, RZ, R6 ;  /* 0x000000ffff0d7224 */ /* 0x000fe400078e0006 */
[----:B------:R-:W-:Y:S02]  /*2a410*/  IMAD.MOV.U32 R11, RZ, RZ, 0x1f ;  /* 0x0000001fff0b7424 */ /* 0x000fe400078e00ff */
[----:B------:R-:W-:-:S07]  /*2a420*/  IMAD.MOV.U32 R15, RZ, RZ, -0x1 ;  /* 0xffffffffff0f7424 */ /* 0x000fce00078e00ff */
[----:B0123--:R-:W-:Y:S05]  /*2a430*/  WARPSYNC.COLLECTIVE R15, `(.L_x_8857) ;  /* 0x000000000f087348 */ /* 0x00ffea0003c00000 */
[----:B------:R4:W0:Y:S02]  /*2a440*/  SHFL.IDX P6, R14, R13, R12, R11 ;  /* 0x0000000c0d0e7389 */ /* 0x00082400000c000b */
[----:B01234-:R-:W-:Y:S01]  /*2a450*/  ENDCOLLECTIVE ;  /* 0x000000000000791b */ /* 0x01ffe20003800000 */
.L_x_8857:
[----:B------:R-:W-:Y:S05]  /*2a460*/  BSYNC B0 ;  /* 0x0000000000007941 */ /* 0x000fea0003800000 */
.L_x_8856:
[----:B------:R-:W-:Y:S05]  /*2a470*/  BRA `(.L_x_8596) ;  /* 0xffffff8c001c7947 */ /* 0x000fea000383ffff */
.L_x_8601:
[----:B0-----:R0:W2:Y:S02]  /*2a480*/  SYNCS.PHASECHK.TRANS64.TRYWAIT P0, [R7+URZ+0x28820], R0 ;  /* 0x02882000070075a7 */ /* 0x0010a4000800017f */
[----:B--2---:R-:W-:Y:S05]  /*2a490*/  @!P0 NANOSLEEP.SYNCS 0x989680 ;  /* 0x009896800000895d */ /* 0x004fea0003900000 */
[----:B------:R-:W2:Y:S02]  /*2a4a0*/  @!P0 SYNCS.PHASECHK.TRANS64 P0, [R7+URZ+0x28820], R0 ;  /* 0x02882000070085a7 */ /* 0x000ea4000800007f */
[----:B--2---:R-:W-:Y:S05]  /*2a4b0*/  @!P0 BRA `(.L_x_8601) ;  /* 0xfffffffc00f08947 */ /* 0x004fea000383ffff */
[----:B------:R-:W-:Y:S05]  /*2a4c0*/  BRA `(.L_x_8858) ;  /* 0xffffff9000947947 */ /* 0x000fea000383ffff */
.L_x_8602:
        /* <DEDUP_REMOVED lines=11> */
.L_x_8860:
[----:B------:R-:W-:Y:S05]  /*2a580*/  BSYNC B0 ;  /* 0x0000000000007941 */ /* 0x000fea0003800000 */
.L_x_8859:
[----:B------:R-:W-:Y:S05]  /*2a590*/  BRA `(.L_x_8861) ;  /* 0xffffff90007c7947 */ /* 0x000fea000383ffff */
.L_x_8603:
[----:B------:R-:W-:Y:S01]  /*2a5a0*/  BSSY B0, `(.L_x_8862) ;  /* 0x0000006000007945 */ /* 0x000fe20003800000 */
[----:B------:R-:W-:-:S07]  /*2a5b0*/  IMAD.MOV.U32 R15, RZ, RZ, -0x1 ;  /* 0xffffffffff0f7424 */ /* 0x000fce00078e00ff */
[----:B01-3--:R-:W-:Y:S05]  /*2a5c0*/  WARPSYNC.COLLECTIVE R15, `(.L_x_8863) ;  /* 0x000000000f0c7348 */ /* 0x00bfea0003c00000 */
[----:B------:R-:W-:Y:S02]  /*2a5d0*/  ELECT P6, UR62, PT ;  /* 0x00000000003e782f */ /* 0x000fe400038c0000 */
[----:B------:R-:W-:Y:S01]  /*2a5e0*/  MOV R14, UR62 ;  /* 0x0000003e000e7c02 */ /* 0x000fe20008000f00 */
[----:B01-3--:R-:W-:Y:S10]  /*2a5f0*/  ENDCOLLECTIVE ;  /* 0x000000000000791b */ /* 0x00bff40003800000 */
.L_x_8863:
[----:B------:R-:W-:Y:S05]  /*2a600*/  BSYNC B0 ;  /* 0x0000000000007941 */ /* 0x000fea0003800000 */
.L_x_8862:
[----:B------:R-:W-:Y:S05]  /*2a610*/  BRA `(.L_x_8864) ;  /* 0xffffff9000707947 */ /* 0x000fea000383ffff */
.L_x_8605:
[----:B0-----:R0:W2:Y:S02]  /*2a620*/  SYNCS.PHASECHK.TRANS64.TRYWAIT P1, [R5+URZ+0x28840], R0 ;  /* 0x02884000050075a7 */ /* 0x0010a4000802017f */
[----:B--2---:R-:W-:Y:S05]  /*2a630*/  @!P1 NANOSLEEP.SYNCS 0x989680 ;  /* 0x009896800000995d */ /* 0x004fea0003900000 */
[----:B------:R-:W2:Y:S02]  /*2a640*/  @!P1 SYNCS.PHASECHK.TRANS64 P1, [R5+URZ+0x28840], R0 ;  /* 0x02884000050095a7 */ /* 0x000ea4000802007f */
[----:B--2---:R-:W-:Y:S05]  /*2a650*/  @!P1 BRA `(.L_x_8605) ;  /* 0xfffffffc00f09947 */ /* 0x004fea000383ffff */
[----:B------:R-:W-:Y:S05]  /*2a660*/  BRA `(.L_x_8865) ;  /* 0xffffff9000907947 */ /* 0x000fea000383ffff */
.L_x_8607:
[----:B--2---:R2:W4:Y:S02]  /*2a670*/  SYNCS.PHASECHK.TRANS64.TRYWAIT P1, [R3+URZ+0x28840], R2 ;  /* 0x02884002030075a7 */ /* 0x004524000802017f */
[----:B----4-:R-:W-:Y:S05]  /*2a680*/  @!P1 NANOSLEEP.SYNCS 0x989680 ;  /* 0x009896800000995d */ /* 0x010fea0003900000 */
[----:B------:R-:W4:Y:S02]  /*2a690*/  @!P1 SYNCS.PHASECHK.TRANS64 P1, [R3+URZ+0x28840], R2 ;  /* 0x02884002030095a7 */ /* 0x000f24000802007f */
[----:B----4-:R-:W-:Y:S05]  /*2a6a0*/  @!P1 BRA `(.L_x_8607) ;  /* 0xfffffffc00f09947 */ /* 0x010fea000383ffff */
[----:B------:R-:W-:Y:S05]  /*2a6b0*/  BRA `(.L_x_8866) ;  /* 0xffffff90009c7947 */ /* 0x000fea000383ffff */
.L_x_8609:
[----:B----4-:R4:W0:Y:S02]  /*2a6c0*/  SYNCS.PHASECHK.TRANS64.TRYWAIT P1, [R5+URZ+0x28860], R0 ;  /* 0x02886000050075a7 */ /* 0x010824000802017f */
[----:B0-----:R-:W-:Y:S05]  /*2a6d0*/  @!P1 NANOSLEEP.SYNCS 0x989680 ;  /* 0x009896800000995d */ /* 0x001fea0003900000 */
[----:B------:R-:W0:Y:S02]  /*2a6e0*/  @!P1 SYNCS.PHASECHK.TRANS64 P1, [R5+URZ+0x28860], R0 ;  /* 0x02886000050095a7 */ /* 0x000e24000802007f */
[----:B0-----:R-:W-:Y:S05]  /*2a6f0*/  @!P1 BRA `(.L_x_8609) ;  /* 0xfffffffc00f09947 */ /* 0x001fea000383ffff */
[----:B------:R-:W-:Y:S05]  /*2a700*/  BRA `(.L_x_8867) ;  /* 0xffffff9000987947 */ /* 0x000fea000383ffff */
.L_x_8868:
        /* <DEDUP_REMOVED lines=15> */
.L_x_15859:


//--------------------- .text._ZN7cutlass13device_kernelIN5flash11enable_sm90INS1_16FlashAttnFwdSm90INS1_25CollectiveMainloopFwdSm90ILi2EN4cute5tupleIJNS5_1CILi1EEES8_S8_EEENS6_IJNS7_ILi128EEESA_SA_EEELi128ENS_6half_tEfNS_4arch4Sm90ELb1ELb0ELb0ELb0ELb1ELb0ELb0ELb1ELb1ELb1ELb0ELb0EEENS1_21CollectiveEpilogueFwdISB_S9_SC_SE_Li256ELb0ELb1ELb0ELb0EEENS1_30DynamicPersistentTileSchedulerILi256ELi128ELb0ELb1ELb1EEEEEEEEEvNT_6ParamsE --------------------------
	.section	.text._ZN7cutlass13device_kernelIN5flash11enable_sm90INS1_16FlashAttnFwdSm90INS1_25CollectiveMainloopFwdSm90ILi2EN4cute5tupleIJNS5_1CILi1EEES8_S8_EEENS6_IJNS7_ILi128EEESA_SA_EEELi128ENS_6half_tEfNS_4arch4Sm90ELb1ELb0ELb0ELb0ELb1ELb0ELb0ELb1ELb1ELb1ELb0ELb0EEENS1_21CollectiveEpilogueFwdISB_S9_SC_SE_Li256ELb0ELb1ELb0ELb0EEENS1_30DynamicPersistentTileSchedulerILi256ELi128ELb0ELb1ELb1EEEEEEEEEvNT_6ParamsE,"ax",@progbits
	.align	128
.text._ZN7cutlass13device_kernelIN5flash11enable_sm90INS1_16FlashAttnFwdSm90INS1_25CollectiveMainloopFwdSm90ILi2EN4cute5tupleIJNS5_1CILi1EEES8_S8_EEENS6_IJNS7_ILi128EEESA_SA_EEELi128ENS_6half_tEfNS_4arch4Sm90ELb1ELb0ELb0ELb0ELb1ELb0ELb0ELb1ELb1ELb1ELb0ELb0EEENS1_21CollectiveEpilogueFwdISB_S9_SC_SE_Li256ELb0ELb1ELb0ELb0EEENS1_30DynamicPersistentTileSchedulerILi256ELi128ELb0ELb1ELb1EEEEEEEEEvNT_6ParamsE:
        .type           _ZN7cutlass13device_kernelIN5flash11enable_sm90INS1_16FlashAttnFwdSm90INS1_25CollectiveMainloopFwdSm90ILi2EN4cute5tupleIJNS5_1CILi1EEES8_S8_EEENS6_IJNS7_ILi128EEESA_SA_EEELi128ENS_6half_tEfNS_4arch4Sm90ELb1ELb0ELb0ELb0ELb1ELb0ELb0ELb1ELb1ELb1ELb0ELb0EEENS1_21CollectiveEpilogueFwdISB_S9_SC_SE_Li256ELb0ELb1ELb0ELb0EEENS1_30DynamicPersistentTileSchedulerILi256ELi128ELb0ELb1ELb1EEEEEEEEEvNT_6ParamsE,@function
        .size           _ZN7cutlass13device_kernelIN5flash11enable_sm90INS1_16FlashAttnFwdSm90INS1_25CollectiveMainloopFwdSm90ILi2EN4cute5tupleIJNS5_1CILi1EEES8_S8_EEENS6_IJNS7_ILi128EEESA_SA_EEELi128ENS_6half_tEfNS_4arch4Sm90ELb1ELb0ELb0ELb0ELb1ELb0ELb0ELb1ELb1ELb1ELb0ELb0EEENS1_21CollectiveEpilogueFwdISB_S9_SC_SE_Li256ELb0ELb1ELb0ELb0EEENS1_30DynamicPersistentTileSchedulerILi256ELi128ELb0ELb1ELb1EEEEEEEEEvNT_6ParamsE,(.L_x_15860 - _ZN7cutlass13device_kernelIN5flash11enable_sm90INS1_16FlashAttnFwdSm90INS1_25CollectiveMainloopFwdSm90ILi2EN4cute5tupleIJNS5_1CILi1EEES8_S8_EEENS6_IJNS7_ILi128EEESA_SA_EEELi128ENS_6half_tEfNS_4arch4Sm90ELb1ELb0ELb0ELb0ELb1ELb0ELb0ELb1ELb1ELb1ELb0ELb0EEENS1_21CollectiveEpilogueFwdISB_S9_SC_SE_Li256ELb0ELb1ELb0ELb0EEENS1_30DynamicPersistentTileSchedulerILi256ELi128ELb0ELb1ELb1EEEEEEEEEvNT_6ParamsE)
        .other          _ZN7cutlass13device_kernelIN5flash11enable_sm90INS1_16FlashAttnFwdSm90INS1_25CollectiveMainloopFwdSm90ILi2EN4cute5tupleIJNS5_1CILi1EEES8_S8_EEENS6_IJNS7_ILi128EEESA_SA_EEELi128ENS_6half_tEfNS_4arch4Sm90ELb1ELb0ELb0ELb0ELb1ELb0ELb0ELb1ELb1ELb1ELb0ELb0EEENS1_21CollectiveEpilogueFwdISB_S9_SC_SE_Li256ELb0ELb1ELb0ELb0EEENS1_30DynamicPersistentTileSchedulerILi256ELi128ELb0ELb1ELb1EEEEEEEEEvNT_6ParamsE,@"STO_CUDA_ENTRY STV_DEFAULT"
_ZN7cutlass13device_kernelIN5flash11enable_sm90INS1_16FlashAttnFwdSm90INS1_25CollectiveMainloopFwdSm90ILi2EN4cute5tupleIJNS5_1CILi1EEES8_S8_EEENS6_IJNS7_ILi128EEESA_SA_EEELi128ENS_6half_tEfNS_4arch4Sm90ELb1ELb0ELb0ELb0ELb1ELb0ELb0ELb1ELb1ELb1ELb0ELb0EEENS1_21CollectiveEpilogueFwdISB_S9_SC_SE_Li256ELb0ELb1ELb0ELb0EEENS1_30DynamicPersistentTileSchedulerILi256ELi128ELb0ELb1ELb1EEEEEEEEEvNT_6ParamsE:
        /* <DEDUP_REMOVED lines=44> */
.L_x_8869:
        /* <DEDUP_REMOVED lines=22> */
.L_x_8870:
        /* <DEDUP_REMOVED lines=18> */
.L_x_8871:
        /* <DEDUP_REMOVED lines=22> */
.L_x_8872:
        /* <DEDUP_REMOVED lines=23> */
.L_x_8873:
        /* <DEDUP_REMOVED lines=8> */
.L_x_8875:
        /* <DEDUP_REMOVED lines=21> */
[CC--:B------:R-:W-:Y:S02]  /*09e0*/  LEA.HI R4, R3.reuse, R190.reuse, RZ, 0x5 ;  /* 0x000000be03047211 */ /* 0x0c0fe400078f28ff */
[----:B------:R-:W-:Y:S02]  /*09f0*/  LOP3.LUT R5, R0, 0xffffff80, RZ, 0xc0, !PT ;  /* 0xffffff8000057812 */ /* 0x000fe400078ec0ff */
[----:B------:R-:W-:Y:S01]  /*0a00*/  LEA.HI R2, R3, R190, RZ, 0x4 ;  /* 0x000000be03027211 */ /* 0x000fe200078f20ff */
[----:B------:R-:W-:Y:S01]  /*0a10*/  IMAD.SHL.U32 R4, R4, 0x20, RZ ;  /* 0x0000002004047824 */ /* 0x000fe200078e00ff */
[----:B------:R-:W-:Y:S01]  /*0a20*/  SHF.R.S32.HI R185, RZ, 0x7, R0 ;  /* 0x00000007ffb97819 */ /* 0x000fe20000011400 */
[----:B------:R-:W-:Y:S01]  /*0a30*/  IMAD.IADD R184, R190, 0x1, -R5 ;  /* 0x00000001beb87824 */ /* 0x000fe200078e0a05 */
[----:B------:R-:W-:-:S02]  /*0a40*/  SHF.R.S32.HI R7, RZ, 0x4, R2 ;  /* 0x00000004ff077819 */ /* 0x000fc40000011402 */
[----:B------:R-:W-:Y:S02]  /*0a50*/  LOP3.LUT R5, R2, 0x3fffff0, RZ, 0xc0, !PT ;  /* 0x03fffff002057812 */ /* 0x000fe400078ec0ff */
[----:B------:R-:W-:Y:S02]  /*0a60*/  LOP3.LUT R4, R4, 0xfffffc00, RZ, 0xc0, !PT ;  /* 0xfffffc0004047812 */ /* 0x000fe400078ec0ff */
[----:B------:R-:W-:Y:S01]  /*0a70*/  LEA.HI R2, R2, R7, RZ, 0x1 ;  /* 0x0000000702027211 */ /* 0x000fe200078f08ff */
[----:B------:R-:W-:Y:S01]  /*0a80*/  IMAD.IADD R5, R190, 0x1, -R5 ;  /* 0x00000001be057824 */ /* 0x000fe200078e0a05 */
[----:B------:R-:W-:Y:S02]  /*0a90*/  SHF.R.S32.HI R9, RZ, 0x1f, R184 ;  /* 0x0000001fff097819 */ /* 0x000fe400000114b8 */
[----:B------:R-:W-:Y:S01]  /*0aa0*/  LOP3.LUT R2, R2, 0x1ffffffe, RZ, 0xc0, !PT ;  /* 0x1ffffffe02027812 */ /* 0x000fe200078ec0ff */
[----:B------:R-:W-:Y:S01]  /*0ab0*/  IMAD R5, R5, 0x40, R4 ;  /* 0x0000004005057824 */ /* 0x000fe200078e0204 */
[----:B------:R-:W-:-:S02]  /*0ac0*/  LEA.HI R4, R3, R190, RZ, 0x2 ;  /* 0x000000be03047211 */ /* 0x000fc400078f10ff */
[----:B------:R-:W-:Y:S01]  /*0ad0*/  LEA.HI R6, R9, R184, RZ, 0x2 ;  /* 0x000000b809067211 */ /* 0x000fe200078f10ff */
[----:B------:R-:W-:Y:S01]  /*0ae0*/  IMAD.IADD R2, R7, 0x1, -R2 ;  /* 0x0000000107027824 */ /* 0x000fe200078e0a02 */
[----:B------:R-:W-:Y:S02]  /*0af0*/  LOP3.LUT R7, R4, 0xfffffffc, RZ, 0xc0, !PT ;  /* 0xfffffffc04077812 */ /* 0x000fe400078ec0ff */
[--C-:B------:R-:W-:Y:S01]  /*0b00*/  SHF.R.S32.HI R8, RZ, 0x2, R6.reuse ;  /* 0x00000002ff087819 */ /* 0x100fe20000011406 */
[----:B------:R-:W-:Y:S01]  /*0b10*/  IMAD R187, R2, 0x8, R5 ;  /* 0x0000000802bb7824 */ /* 0x000fe200078e0205 */
[----:B------:R-:W-:Y:S01]  /*0b20*/  SHF.R.S32.HI R11, RZ, 0x1f, R6 ;  /* 0x0000001fff0b7819 */ /* 0x000fe20000011406 */
[----:B------:R-:W-:Y:S01]  /*0b30*/  IMAD.IADD R7, R190, 0x1, -R7 ;  /* 0x00000001be077824 */ /* 0x000fe200078e0a07 */
[----:B------:R-:W-:Y:S02]  /*0b40*/  LEA.HI R3, R3, R190, RZ, 0x3 ;  /* 0x000000be03037211 */ /* 0x000fe400078f18ff */
[----:B------:R-:W-:-:S02]  /*0b50*/  LEA.HI R11, R11, R8, RZ, 0x3 ;  /* 0x000000080b0b7211 */ /* 0x000fc400078f18ff */
[----:B------:R-:W-:Y:S02]  /*0b60*/  LEA.HI R2, R7, R7, RZ, 0x1 ;  /* 0x0000000707027211 */ /* 0x000fe400078f08ff */
[----:B------:R-:W-:Y:S02]  /*0b70*/  LOP3.LUT R19, R3, 0xfffffff8, RZ, 0xc0, !PT ;  /* 0xfffffff803137812 */ /* 0x000fe400078ec0ff */
[----:B------:R-:W-:Y:S02]  /*0b80*/  LOP3.LUT R11, R11, 0xfffffff8, RZ, 0xc0, !PT ;  /* 0xfffffff80b0b7812 */ /* 0x000fe400078ec0ff */
[----:B------:R-:W-:Y:S01]  /*0b90*/  LEA.HI R9, R9, R184, RZ, 0x5 ;  /* 0x000000b809097211 */ /* 0x000fe200078f28ff */
[----:B------:R-:W-:Y:S01]  /*0ba0*/  IMAD.IADD R19, R190, 0x1, -R19 ;  /* 0x00000001be137824 */ /* 0x000fe200078e0a13 */
[----:B------:R-:W-:Y:S01]  /*0bb0*/  LEA.HI R0, R0, R185, RZ, 0x1 ;  /* 0x000000b900007211 */ /* 0x000fe200078f08ff */
[----:B------:R-:W-:Y:S01]  /*0bc0*/  IMAD.IADD R8, R8, 0x1, -R11 ;  /* 0x0000000108087824 */ /* 0x000fe200078e0a0b */
[----:B------:R-:W-:-:S02]  /*0bd0*/  LOP3.LUT R2, R2, 0x1ffffffe, RZ, 0xc0, !PT ;  /* 0x1ffffffe02027812 */ /* 0x000fc400078ec0ff */
[----:B------:R-:W-:Y:S02]  /*0be0*/  SHF.R.S32.HI R9, RZ, 0x5, R9 ;  /* 0x00000005ff097819 */ /* 0x000fe40000011409 */
[----:B------:R-:W-:Y:S01]  /*0bf0*/  LOP3.LUT R0, R0, 0x3fffffe, RZ, 0xc0, !PT ;  /* 0x03fffffe00007812 */ /* 0x000fe200078ec0ff */
[----:B------:R-:W-:Y:S01]  /*0c00*/  IMAD.IADD R17, R7, 0x1, -R2 ;  /* 0x0000000107117824 */ /* 0x000fe200078e0a02 */
[----:B------:R-:W-:Y:S01]  /*0c10*/  LOP3.LUT R5, R6, 0x7ffffffc, RZ, 0xc0, !PT ;  /* 0x7ffffffc06057812 */ /* 0x000fe200078ec0ff */
[----:B------:R-:W-:Y:S01]  /*0c20*/  IMAD.SHL.U32 R2, R19, 0x8, RZ ;  /* 0x0000000813027824 */ /* 0x000fe200078e00ff */
[----:B------:R-:W-:Y:S01]  /*0c30*/  SHF.R.S32.HI R22, RZ, 0x3, R3 ;  /* 0x00000003ff167819 */ /* 0x000fe20000011403 */
[----:B------:R-:W-:Y:S02]  /*0c40*/  IMAD R9, R9, 0x10, R8 ;  /* 0x0000001009097824 */ /* 0x000fe400078e0208 */
[----:B------:R-:W-:Y:S01]  /*0c50*/  IMAD.IADD R0, R185, 0x1, -R0 ;  /* 0x00000001b9007824 */ /* 0x000fe200078e0a00 */
[----:B------:R-:W-:Y:S01]  /*0c60*/  SHF.R.S32.HI R189, RZ, 0x1f, R2 ;  /* 0x0000001fffbd7819 */ /* 0x000fe20000011402 */
[----:B------:R-:W-:-:S02]  /*0c70*/  VIADD R18, R2, 0x40 ;  /* 0x0000004002127836 */ /* 0x000fc40000000000 */
[----:B------:R-:W-:Y:S02]  /*0c80*/  IMAD R186, R0, 0x40, R9 ;  /* 0x0000004000ba7824 */ /* 0x000fe400078e0209 */
[----:B------:R-:W-:Y:S01]  /*0c90*/  IMAD.IADD R16, R184, 0x1, -R5 ;  /* 0x00000001b8107824 */ /* 0x000fe200078e0a05 */
[----:B------:R-:W-:Y:S01]  /*0ca0*/  SHF.R.S32.HI R188, RZ, 0x1f, R18 ;  /* 0x0000001fffbc7819 */ /* 0x000fe20000011412 */
[----:B------:R-:W-:-:S07]  /*0cb0*/  IMAD R17, R17, 0x8, R186 ;  /* 0x0000000811117824 */ /* 0x000fce00078e02ba */
.L_x_8932:
        /* <DEDUP_REMOVED lines=21> */
.L_x_8876:
[----:B------:R-:W-:Y:S01]  /*0e10*/  ULDC UR7, c[0x0][0xc54] ;  /* 0x0003150000077ab9 */ /* 0x000fe20000000800 */
[----:B------:R-:W-:Y:S01]  /*0e20*/  UMOV UR6, UR9 ;  /* 0x0000000900067c82 */ /* 0x000fe20008000000 */
[----:B------:R-:W-:-:S11]  /*0e30*/  UISETP.NE.AND UP0, UPT, UR7, 0x1, UPT ;  /* 0x000000010700788c */ /* 0x000fd6000bf05270 */
[----:B------:R-:W-:Y:S02]  /*0e40*/  @UP0 ULDC.64 UR10, c[0x0][0xc58] ;  /* 0x00031600000a0ab9 */ /* 0x000fe40000000a00 */
[----:B------:R-:W-:-:S04]  /*0e50*/  UIMAD.WIDE.U32 UR4, UR9, UR10, URZ ;  /* 0x0000000a090472a5 */ /* 0x000fc8000f8e003f */
[----:B------:R-:W-:-:S04]  /*0e60*/  @UP0 USHF.R.U32.HI UR6, URZ, UR11, UR5 ;  /* 0x0000000b3f060299 */ /* 0x000fc80008011605 */
[----:B------:R-:W-:-:S12]  /*0e70*/  UIMAD UR4, UR6, UR7, URZ ;  /* 0x00000007060472a4 */ /* 0x000fd8000f8e023f */
.L_x_8877:
[----:B------:R-:W-:Y:S01]  /*0e80*/  ULDC.64 UR10, c[0x0][0x418] ;  /* 0x00010600000a7ab9 */ /* 0x000fe20000000a00 */
[----:B------:R-:W-:Y:S01]  /*0e90*/  ULOP3.LUT UR6, URZ, UR6, URZ, 0x33, !UPT ;  /* 0x000000063f067292 */ /* 0x000fe2000f8e333f */
[----:B------:R-:W-:Y:S01]  /*0ea0*/  PLOP3.LUT P0, PT, PT, PT, PT, 0x80, 0x0 ;  /* 0x000000000000781c */ /* 0x000fe20003f0f070 */
[----:B------:R-:W-:Y:S01]  /*0eb0*/  UISETP.NE.U32.AND UP0, UPT, UR10, URZ, UPT ;  /* 0x0000003f0a00728c */ /* 0x000fe2000bf05070 */
[----:B------:R-:W-:Y:S01]  /*0ec0*/  MOV R3, RZ ;  /* 0x000000ff00037202 */ /* 0x000fe20000000f00 */
[----:B------:R-:W-:Y:S01]  /*0ed0*/  ULDC UR5, c[0x0][0xc3c] ;  /* 0x00030f0000057ab9 */ /* 0x000fe20000000800 */
[----:B------:R-:W-:Y:S01]  /*0ee0*/  UIADD3 UR4, UR9, -UR4, URZ ;  /* 0x8000000409047290 */ /* 0x000fe2000fffe03f */
[----:B------:R-:W-:Y:S01]  /*0ef0*/  IMAD.MOV.U32 R38, RZ, RZ, RZ ;  /* 0x000000ffff267224 */ /* 0x000fe200078e00ff */
[----:B------:R-:W-:Y:S01]  /*0f00*/  UISETP.NE.AND.EX UP0, UPT, UR11, URZ, UPT, UP0 ;  /* 0x0000003f0b00728c */ /* 0x000fe2000bf05300 */
[----:B------:R-:W-:Y:S01]  /*0f10*/  CS2R R150, SRZ ;  /* 0x0000000000967805 */ /* 0x000fe2000001ff00 */
[----:B------:R-:W-:Y:S01]  /*0f20*/  UIADD3 UR6, UR6, UR5, URZ ;  /* 0x0000000506067290 */ /* 0x000fe2000fffe03f */
[----:B------:R-:W-:Y:S01]  /*0f30*/  CS2R R148, SRZ ;  /* 0x0000000000947805 */ /* 0x000fe2000001ff00 */
[----:B------:R-:W-:Y:S01]  /*0f40*/  ULDC UR11, c[0x0][0x448] ;  /* 0x00011200000b7ab9 */ /* 0x000fe20000000800 */
[----:B------:R-:W-:Y:S01]  /*0f50*/  ULDC UR10, c[0x0][0xc54] ;  /* 0x00031500000a7ab9 */ /* 0x000fe20000000800 */
[----:B------:R-:W-:Y:S01]  /*0f60*/  UISETP.NE.AND UP2, UPT, UR11, 0x1, UPT ;  /* 0x000000010b00788c */ /* 0x000fe2000bf45270 */
[----:B------:R-:W-:Y:S01]  /*0f70*/  CS2R R146, SRZ ;  /* 0x0000000000927805 */ /* 0x000fe2000001ff00 */
[----:B------:R-:W-:Y:S01]  /*0f80*/  USHF.L.U32 UR37, UR6, 0x7, URZ ;  /* 0x0000000706257899 */ /* 0x000fe2000800063f */
[----:B------:R-:W-:Y:S01]  /*0f90*/  CS2R R144, SRZ ;  /* 0x0000000000907805 */ /* 0x000fe2000001ff00 */
[----:B------:R-:W-:Y:S01]  /*0fa0*/  UIMAD UR10, UR8, UR10, UR4 ;  /* 0x0000000a080a72a4 */ /* 0x000fe2000f8e0204 */
[----:B------:R-:W-:Y:S01]  /*0fb0*/  CS2R R142, SRZ ;  /* 0x00000000008e7805 */ /* 0x000fe2000001ff00 */
[----:B------:R-:W-:Y:S01]  /*0fc0*/  UIADD3 UR6, UR37, 0x7f, URZ ;  /* 0x0000007f25067890 */ /* 0x000fe2000fffe03f */
[----:B------:R-:W-:Y:S01]  /*0fd0*/  CS2R R140, SRZ ;  /* 0x00000000008c7805 */ /* 0x000fe2000001ff00 */
[----:B------:R-:W-:Y:S01]  /*0fe0*/  ULDC UR48, c[0x0][0x424] ;  /* 0x0001090000307ab9 */ /* 0x000fe20000000800 */
[----:B------:R-:W-:Y:S01]  /*0ff0*/  ULDC UR7, c[0x0][0x288] ;  /* 0x0000a20000077ab9 */ /* 0x000fe20000000800 */
[----:B------:R-:W-:Y:S01]  /*1000*/  USEL UR48, UR48, 0x1, UP0 ;  /* 0x0000000130307887 */ /* 0x000fe20008000000 */
[----:B------:R-:W-:Y:S01]  /*1010*/  CS2R R138, SRZ ;  /* 0x00000000008a7805 */ /* 0x000fe2000001ff00 */
[----:B------:R-:W-:Y:S01]  /*1020*/  @UP2 ULDC UR4, c[0x0][0x44c] ;  /* 0x0001130000042ab9 */ /* 0x000fe20000000800 */
[----:B------:R-:W-:Y:S01]  /*1030*/  UIADD3 UR7, -UR7, 0x80, URZ ;  /* 0x0000008007077890 */ /* 0x000fe2000fffe13f */
[----:B------:R-:W-:Y:S01]  /*1040*/  CS2R R136, SRZ ;  /* 0x0000000000887805 */ /* 0x000fe2000001ff00 */
[----:B------:R-:W-:Y:S01]  /*1050*/  UIMAD.WIDE.U32 UR4, UR6, UR4, URZ ;  /* 0x00000004060472a5 */ /* 0x000fe2000f8e003f */
        /* <DEDUP_REMOVED lines=11> */
[----:B------:R-:W-:Y:S01]  /*1110*/  USHF.R.S32.HI UR5, URZ, 0x1f, UR4 ;  /* 0x0000001f3f057899 */ /* 0x000fe20008011404 */
[----:B------:R-:W-:Y:S01]  /*1120*/  CS2R R124, SRZ ;  /* 0x00000000007c7805 */ /* 0x000fe2000001ff00 */
[----:B------:R-:W-:Y:S01]  /*1130*/  USHF.R.S32.HI UR7, URZ, 0x1f, UR6 ;  /* 0x0000001f3f077899 */ /* 0x000fe20008011406 */
[----:B------:R-:W-:Y:S01]  /*1140*/  CS2R R122, SRZ ;  /* 0x00000000007a7805 */ /* 0x000fe2000001ff00 */
[----:B------:R-:W-:Y:S01]  /*1150*/  ULEA.HI UR5, UR5, UR4, URZ, 0x7 ;  /* 0x0000000405057291 */ /* 0x000fe2000f8f383f */
[----:B------:R-:W-:Y:S01]  /*1160*/  CS2R R120, SRZ ;  /* 0x0000000000787805 */ /* 0x000fe2000001ff00 */
[----:B------:R-:W-:Y:S01]  /*1170*/  ULEA.HI UR7, UR7, UR6, URZ, 0x7 ;  /* 0x0000000607077291 */ /* 0x000fe2000f8f383f */
[----:B------:R-:W-:Y:S01]  /*1180*/  CS2R R118, SRZ ;  /* 0x0000000000767805 */ /* 0x000fe2000001ff00 */
[----:B------:R-:W-:Y:S01]  /*1190*/  USHF.R.S32.HI UR55, URZ, 0x7, UR5 ;  /* 0x000000073f377899 */ /* 0x000fe20008011405 */
[----:B------:R-:W-:Y:S01]  /*11a0*/  CS2R R116, SRZ ;  /* 0x0000000000747805 */ /* 0x000fe2000001ff00 */
[----:B------:R-:W-:Y:S01]  /*11b0*/  USHF.R.S32.HI UR7, URZ, 0x7, UR7 ;  /* 0x000000073f077899 */ /* 0x000fe20008011407 */
[----:B------:R-:W-:Y:S01]  /*11c0*/  CS2R R114, SRZ ;  /* 0x0000000000727805 */ /* 0x000fe2000001ff00 */
[----:B------:R-:W-:Y:S01]  /*11d0*/  ULDC UR38, c[0x0][0xc48] ;  /* 0x0003120000267ab9 */ /* 0x000fe20000000800 */
[----:B------:R-:W-:Y:S01]  /*11e0*/  UMOV UR42, UR10 ;  /* 0x0000000a002a7c82 */ /* 0x000fe20008000000 */
[----:B------:R-:W-:Y:S01]  /*11f0*/  UISETP.LT.AND UP0, UPT, UR55, UR7, UPT ;  /* 0x000000073700728c */ /* 0x000fe2000bf01270 */
[----:B------:R-:W-:Y:S01]  /*1200*/  CS2R R112, SRZ ;  /* 0x0000000000707805 */ /* 0x000fe2000001ff00 */
[----:B------:R-:W-:Y:S01]  /*1210*/  UISETP.NE.AND UP1, UPT, UR38, 0x1, UPT ;  /* 0x000000012600788c */ /* 0x000fe2000bf25270 */
[----:B------:R-:W-:Y:S01]  /*1220*/  CS2R R110, SRZ ;  /* 0x00000000006e7805 */ /* 0x000fe2000001ff00 */
[----:B------:R-:W-:Y:S01]  /*1230*/  USEL UR55, UR55, UR7, UP0 ;  /* 0x0000000737377287 */ /* 0x000fe20008000000 */
[----:B------:R-:W-:Y:S01]  /*1240*/  CS2R R108, SRZ ;  /* 0x00000000006c7805 */ /* 0x000fe2000001ff00 */
[----:B------:R-:W-:Y:S01]  /*1250*/  UP2UR UR49, UPR, URZ, 0x4 ;  /* 0x000000043f317883 */ /* 0x000fe20008000000 */
[----:B------:R-:W-:Y:S01]  /*1260*/  CS2R R106, SRZ ;  /* 0x00000000006a7805 */ /* 0x000fe2000001ff00 */
[----:B------:R-:W-:Y:S01]  /*1270*/  UISETP.GE.AND UP0, UPT, UR55, 0x1, UPT ;  /* 0x000000013700788c */ /* 0x000fe2000bf06270 */
[----:B------:R-:W-:-:S02]  /*1280*/  CS2R R104, SRZ ;  /* 0x0000000000687805 */ /* 0x000fc4000001ff00 */
[----:B------:R-:W-:Y:S02]  /*1290*/  CS2R R102, SRZ ;  /* 0x0000000000667805 */ /* 0x000fe4000001ff00 */
[----:B------:R-:W-:Y:S02]  /*12a0*/  CS2R R100, SRZ ;  /* 0x0000000000647805 */ /* 0x000fe4000001ff00 */
[----:B------:R-:W-:Y:S01]  /*12b0*/  CS2R R98, SRZ ;  /* 0x0000000000627805 */ /* 0x000fe2000001ff00 */
[----:B------:R-:W-:Y:S01]  /*12c0*/  @UP1 ULDC UR8, c[0x0][0xc4c] ;  /* 0x0003130000081ab9 */ /* 0x000fe20000000800 */
[----:B------:R-:W-:Y:S01]  /*12d0*/  PLOP3.LUT P1, PT, PT, PT, UP0, 0x80, 0x0 ;  /* 0x000000000000781c */ /* 0x000fe20003f2f008 */
[----:B------:R-:W-:Y:S01]  /*12e0*/  UIMAD.WIDE.U32 UR4, UR10, UR8, URZ ;  /* 0x000000080a0472a5 */ /* 0x000fe2000f8e003f */
[----:B------:R-:W-:Y:S01]  /*12f0*/  CS2R R96, SRZ ;  /* 0x0000000000607805 */ /* 0x000fe2000001ff00 */
[----:B------:R-:W-:Y:S01]  /*1300*/  @UP1 ULDC UR6, c[0x0][0xc50] ;  /* 0x0003140000061ab9 */ /* 0x000fe20000000800 */
[----:B------:R-:W-:Y:S01]  /*1310*/  CS2R R6, SRZ ;  /* 0x0000000000067805 */ /* 0x000fe2000001ff00 */
[----:B------:R-:W-:Y:S01]  /*1320*/  @UP1 USHF.R.U32.HI UR42, URZ, UR6, UR5 ;  /* 0x000000063f2a1299 */ /* 0x000fe20008011605 */
[----:B------:R-:W-:Y:S01]  /*1330*/  IMAD.MOV.U32 R94, RZ, RZ, RZ ;  /* 0x000000ffff5e7224 */ /* 0x000fe200078e00ff */
[----:B------:R-:W-:Y:S01]  /*1340*/  CS2R R90, SRZ ;  /* 0x00000000005a7805 */ /* 0x000fe2000001ff00 */
[----:B------:R-:W-:Y:S01]  /*1350*/  IMAD.MOV.U32 R93, RZ, RZ, RZ ;  /* 0x000000ffff5d7224 */ /* 0x000fe200078e00ff */
[----:B------:R-:W-:Y:S01]  /*1360*/  UIADD3 UR4, -UR42, URZ, URZ ;  /* 0x0000003f2a047290 */ /* 0x000fe2000fffe13f */
[----:B------:R-:W-:-:S03]  /*1370*/  CS2R R88, SRZ ;  /* 0x0000000000587805 */ /* 0x000fc6000001ff00 */
[----:B------:R-:W-:Y:S01]  /*1380*/  UIMAD UR38, UR38, UR4, UR10 ;  /* 0x00000004262672a4 */ /* 0x000fe2000f8e020a */
[----:B------:R-:W-:Y:S11]  /*1390*/  @!P1 BRA `(.L_x_8878) ;  /* 0x0000007800c49947 */ /* 0x000ff60003800000 */
        /* <DEDUP_REMOVED lines=31> */
.L_x_8879:
        /* <DEDUP_REMOVED lines=9> */
.L_x_8996:
[----:B------:R-:W-:Y:S05]  /*1620*/  @!P0 BRA `(.L_x_8881) ;  /* 0x0000000000048947 */ /* 0x000fea0003800000 */
[----:B------:R-:W-:Y:S01]  /*1630*/  BPT.TRAP 0x1 ;  /* 0x000000040000795c */ /* 0x000fe20000300000 */
.L_x_8881:
[----:B0-----:R-:W-:Y:S02]  /*1640*/  IMAD.U32 R3, RZ, RZ, UR43 ;  /* 0x0000002bff037e24 */ /* 0x001fe4000f8e00ff */
[----:B------:R-:W-:-:S03]  /*1650*/  IMAD.U32 R0, RZ, RZ, UR44 ;  /* 0x0000002cff007e24 */ /* 0x000fc6000f8e00ff */
[----:B------:R-:W-:Y:S02]  /*1660*/  LEA R3, R3, UR41, 0x3 ;  /* 0x0000002903037c11 */ /* 0x000fe4000f8e18ff */
[----:B------:R-:W-:-:S04]  /*1670*/  SHF.L.U32 R0, R0, 0x1f, RZ ;  /* 0x0000001f00007819 */ /* 0x000fc800000006ff */
[----:B------:R0:W1:Y:S01]  /*1680*/  SYNCS.PHASECHK.TRANS64.TRYWAIT P1, [R3+URZ+0x28830], R0 ;  /* 0x02883000030075a7 */ /* 0x000062000802017f */
[----:B------:R-:W-:Y:S05]  /*1690*/  @!P0 BRA `(.L_x_8882) ;  /* 0x0000000000048947 */ /* 0x000fea0003800000 */
[----:B------:R-:W-:Y:S01]  /*16a0*/  BPT.TRAP 0x1 ;  /* 0x000000040000795c */ /* 0x000fe20000300000 */
.L_x_8882:
[----:B-1----:R-:W-:Y:S05]  /*16b0*/  @P1 BRA `(.L_x_8883) ;  /* 0x0000000000081947 */ /* 0x002fea0003800000 */
[----:B------:R-:W1:Y:S02]  /*16c0*/  SYNCS.PHASECHK.TRANS64.TRYWAIT P1, [R3+URZ+0x28830], R0 ;  /* 0x02883000030075a7 */ /* 0x000e64000802017f */
[----:B-1----:R-:W-:Y:S05]  /*16d0*/  @!P1 BRA `(.L_x_8884) ;  /* 0x000000d400e49947 */ /* 0x002fea0003800000 */
.L_x_8883:
        /* <DEDUP_REMOVED lines=63> */
.L_x_8885:
[----:B------:R-:W-:Y:S01]  /*1ad0*/  UISETP.NE.AND UP0, UPT, UR49, URZ, UPT ;  /* 0x0000003f3100728c */ /* 0x000fe2000bf05270 */
[----:B------:R-:W-:Y:S01]  /*1ae0*/  VIADD R4, R17, UR37 ;  /* 0x0000002511047c36 */ /* 0x000fe20008000000 */
[----:B------:R-:W-:Y:S01]  /*1af0*/  ULDC UR11, c[0x0][0x2f0] ;  /* 0x0000bc00000b7ab9 */ /* 0x000fe20000000800 */
[----:B------:R-:W-:Y:S01]  /*1b00*/  ULDC UR14, c[0x0][0x288] ;  /* 0x0000a200000e7ab9 */ /* 0x000fe20000000800 */
[----:B------:R-:W-:Y:S01]  /*1b10*/  IMAD.U32 R9, RZ, RZ, UR11 ;  /* 0x0000000bff097e24 */ /* 0x000fe2000f8e00ff */
[----:B------:R-:W-:Y:S01]  /*1b20*/  R2UR UR15, R3 ;  /* 0x00000000030f72ca */ /* 0x000fe200000e0000 */
[----:B------:R-:W-:Y:S01]  /*1b30*/  UMOV UR10, UR37 ;  /* 0x00000025000a7c82 */ /* 0x000fe20008000000 */
[----:B------:R-:W-:Y:S02]  /*1b40*/  PLOP3.LUT P1, PT, PT, PT, UP0, 0x80, 0x0 ;  /* 0x000000000000781c */ /* 0x000fe40003f2f008 */
[----:B------:R-:W-:Y:S02]  /*1b50*/  CS2R R150, SRZ ;  /* 0x0000000000967805 */ /* 0x000fe4000001ff00 */
[----:B------:R-:W-:-:S02]  /*1b60*/  PLOP3.LUT P2, PT, PT, PT, UP0, 0x80, 0x0 ;  /* 0x000000000000781c */ /* 0x000fc40003f4f008 */
[----:B------:R-:W-:Y:S01]  /*1b70*/  CS2R R148, SRZ ;  /* 0x0000000000947805 */ /* 0x000fe2000001ff00 */
[----:B------:R-:W-:Y:S01]  /*1b80*/  @UP0 ULDC UR6, c[0x0][0x44c] ;  /* 0x0001130000060ab9 */ /* 0x000fe20000000800 */
[----:B------:R-:W-:Y:S01]  /*1b90*/  @UP0 ULDC UR18, c[0x0][0x450] ;  /* 0x0001140000120ab9 */ /* 0x000fe20000000800 */
[----:B------:R-:W-:Y:S02]  /*1ba0*/  CS2R R146, SRZ ;  /* 0x0000000000927805 */ /* 0x000fe4000001ff00 */
[----:B------:R-:W-:Y:S02]  /*1bb0*/  CS2R R144, SRZ ;  /* 0x0000000000907805 */ /* 0x000fe4000001ff00 */
[----:B------:R-:W-:Y:S02]  /*1bc0*/  CS2R R142, SRZ ;  /* 0x00000000008e7805 */ /* 0x000fe4000001ff00 */
[----:B------:R-:W-:Y:S02]  /*1bd0*/  CS2R R140, SRZ ;  /* 0x00000000008c7805 */ /* 0x000fe4000001ff00 */
[----:B------:R-:W-:-:S02]  /*1be0*/  CS2R R138, SRZ ;  /* 0x00000000008a7805 */ /* 0x000fc4000001ff00 */
[----:B------:R-:W-:Y:S02]  /*1bf0*/  CS2R R136, SRZ ;  /* 0x0000000000887805 */ /* 0x000fe4000001ff00 */
[----:B------:R-:W-:Y:S01]  /*1c00*/  CS2R R134, SRZ ;  /* 0x0000000000867805 */ /* 0x000fe2000001ff00 */
[----:B01----:R-:W-:Y:S01]  /*1c10*/  @P1 IMAD.HI.U32 R0, R4, UR6, RZ ;  /* 0x0000000604001c27 */ /* 0x003fe2000f8e00ff */
[----:B------:R-:W-:Y:S01]  /*1c20*/  @UP0 ULDC UR6, c[0x0][0x450] ;  /* 0x0001140000060ab9 */ /* 0x000fe20000000800 */
[----:B------:R-:W-:Y:S02]  /*1c30*/  CS2R R132, SRZ ;  /* 0x0000000000847805 */ /* 0x000fe4000001ff00 */
[----:B------:R-:W-:Y:S02]  /*1c40*/  CS2R R130, SRZ ;  /* 0x0000000000827805 */ /* 0x000fe4000001ff00 */
[----:B------:R-:W-:Y:S02]  /*1c50*/  CS2R R128, SRZ ;  /* 0x0000000000807805 */ /* 0x000fe4000001ff00 */
[----:B------:R-:W-:Y:S01]  /*1c60*/  @P2 SHF.R.U32.HI R4, RZ, UR6, R0 ;  /* 0x00000006ff042c19 */ /* 0x000fe20008011600 */
[----:B------:R-:W-:Y:S01]  /*1c70*/  UMOV UR6, 0xffffff80 ;  /* 0xffffff8000067882 */ /* 0x000fe20000000000 */
[----:B------:R-:W-:Y:S01]  /*1c80*/  CS2R R126, SRZ ;  /* 0x00000000007e7805 */ /* 0x000fe2000001ff00 */
[----:B------:R-:W-:Y:S01]  /*1c90*/  UIMAD UR6, UR55, UR6, 0x80 ;  /* 0x00000080370674a4 */ /* 0x000fe2000f8e0206 */
[----:B------:R-:W-:Y:S01]  /*1ca0*/  CS2R R124, SRZ ;  /* 0x00000000007c7805 */ /* 0x000fe2000001ff00 */
[----:B------:R-:W0:Y:S01]  /*1cb0*/  SHFL.IDX PT, R7, R4, 0x1, 0x1c1f ;  /* 0x003c1f0004077f89 */ /* 0x000e2200000e0000 */
[----:B------:R-:W-:Y:S01]  /*1cc0*/  UIADD3 UR55, UR55, -0x2, URZ ;  /* 0xfffffffe37377890 */ /* 0x000fe2000fffe03f */
[----:B------:R-:W-:Y:S01]  /*1cd0*/  CS2R R122, SRZ ;  /* 0x00000000007a7805 */ /* 0x000fe2000001ff00 */
[----:B------:R-:W-:Y:S01]  /*1ce0*/  UIADD3 UR7, UR6, 0x1, URZ ;  /* 0x0000000106077890 */ /* 0x000fe2000fffe03f */
[----:B------:R-:W1:Y:S01]  /*1cf0*/  SHFL.IDX PT, R4, R4, RZ, 0x1c1f ;  /* 0x001c1fff04047589 */ /* 0x000e6200000e0000 */
[----:B------:R-:W-:Y:S01]  /*1d00*/  UIMAD UR6, UR48, UR11, UR6 ;  /* 0x0000000b300672a4 */ /* 0x000fe2000f8e0206 */
[----:B------:R-:W-:Y:S01]  /*1d10*/  CS2R R120, SRZ ;  /* 0x0000000000787805 */ /* 0x000fe2000001ff00 */
[----:B------:R-:W-:Y:S01]  /*1d20*/  UIMAD UR11, UR48, UR11, -UR14 ;  /* 0x0000000b300b72a4 */ /* 0x000fe2000f8e0a0e */
[----:B------:R-:W-:-:S02]  /*1d30*/  CS2R R118, SRZ ;  /* 0x0000000000767805 */ /* 0x000fc4000001ff00 */
[----:B------:R-:W-:Y:S02]  /*1d40*/  MOV R5, UR7 ;  /* 0x0000000700057c02 */ /* 0x000fe40008000f00 */
[----:B------:R-:W-:Y:S02]  /*1d50*/  CS2R R116, SRZ ;  /* 0x0000000000747805 */ /* 0x000fe4000001ff00 */
[----:B------:R-:W-:Y:S02]  /*1d60*/  CS2R R114, SRZ ;  /* 0x0000000000727805 */ /* 0x000fe4000001ff00 */
[----:B------:R-:W-:Y:S02]  /*1d70*/  CS2R R112, SRZ ;  /* 0x0000000000707805 */ /* 0x000fe4000001ff00 */
[----:B------:R-:W-:Y:S01]  /*1d80*/  CS2R R110, SRZ ;  /* 0x00000000006e7805 */ /* 0x000fe2000001ff00 */
[----:B------:R-:W-:Y:S02]  /*1d90*/  IMAD R0, R16, -0x2, R5 ;  /* 0xfffffffe10007824 */ /* 0x000fe400078e0205 */
[----:B------:R-:W-:Y:S01]  /*1da0*/  IMAD.U32 R5, RZ, RZ, UR6 ;  /* 0x00000006ff057e24 */ /* 0x000fe2000f8e00ff */
[----:B------:R-:W-:Y:S01]  /*1db0*/  ULDC UR6, c[0x0][0x988] ;  /* 0x0002620000067ab9 */ /* 0x000fe20000000800 */
[----:B------:R-:W-:-:S02]  /*1dc0*/  IMAD R6, R9, UR48, R0 ;  /* 0x0000003009067c24 */ /* 0x000fc4000f8e0200 */
[----:B------:R-:W-:-:S03]  /*1dd0*/  IMAD R5, R16, -0x2, R5 ;  /* 0xfffffffe10057824 */ /* 0x000fc600078e0205 */
[----:B0-----:R-:W-:Y:S01]  /*1de0*/  IADD3 R0, R7, -UR14, R6 ;  /* 0x8000000e07007c10 */ /* 0x001fe2000fffe006 */
[----:B------:R-:W-:-:S03]  /*1df0*/  VIADD R6, R6, -UR14 ;  /* 0x8000000e06067c36 */ /* 0x000fc60008000000 */
[----:B------:R-:W-:Y:S02]  /*1e00*/  VIMNMX R0, R5, R0, PT ;  /* 0x0000000005007248 */ /* 0x000fe40003fe0100 */
[----:B-1----:R-:W-:Y:S02]  /*1e10*/  VIADDMNMX R5, R4, R6, R5, PT ;  /* 0x0000000604057246 */ /* 0x002fe40003800105 */
[C---:B------:R-:W-:Y:S02]  /*1e20*/  ISETP.GT.AND P1, PT, R0.reuse, RZ, PT ;  /* 0x000000ff0000720c */ /* 0x040fe40003f24270 */
[C---:B------:R-:W-:Y:S02]  /*1e30*/  ISETP.GT.AND P2, PT, R0.reuse, 0x1, PT ;  /* 0x000000010000780c */ /* 0x040fe40003f44270 */
[----:B------:R-:W-:Y:S02]  /*1e40*/  ISETP.GT.AND P3, PT, R0, 0x8, PT ;  /* 0x000000080000780c */ /* 0x000fe40003f64270 */
[----:B------:R-:W-:-:S02]  /*1e50*/  FSEL R26, R26, -INF , P1 ;  /* 0xff8000001a1a7808 */ /* 0x000fc40000800000 */
[----:B------:R-:W-:Y:S02]  /*1e60*/  FSEL R8, R27, -INF , P2 ;  /* 0xff8000001b087808 */ /* 0x000fe40001000000 */
        /* <DEDUP_REMOVED lines=88> */
[----:B------:R-:W-:-:S02]  /*23f0*/  FMNMX.FTZ R0, R86, R7, !PT ;  /* 0x0000000756007209 */ /* 0x000fc40007810000 */
[----:B------:R-:W-:Y:S02]  /*2400*/  ISETP.GT.AND P2, PT, R5, 0x1, PT ;  /* 0x000000010500780c */ /* 0x000fe40003f44270 */
[----:B------:R-:W-:Y:S02]  /*2410*/  FMNMX.FTZ R11, R87, R0, !PT ;  /* 0x00000000570b7209 */ /* 0x000fe40007810000 */
[----:B------:R-:W-:Y:S02]  /*2420*/  ISETP.GT.AND P3, PT, R5, 0x8, PT ;  /* 0x000000080500780c */ /* 0x000fe40003f64270 */
[----:B------:R-:W-:Y:S01]  /*2430*/  FSEL R25, R25, -INF , P2 ;  /* 0xff80000019197808 */ /* 0x000fe20001000000 */
[----:B------:R-:W0:Y:S01]  /*2440*/  SHFL.BFLY PT, R0, R11, 0x2, 0x1f ;  /* 0x0c401f000b007f89 */ /* 0x000e2200000e0000 */
[----:B------:R-:W-:-:S04]  /*2450*/  ISETP.GT.AND P2, PT, R5, 0x10, PT ;  /* 0x000000100500780c */ /* 0x000fc80003f44270 */
[----:B------:R-:W-:Y:S02]  /*2460*/  FSEL R15, R32, -INF , P2 ;  /* 0xff800000200f7808 */ /* 0x000fe40001000000 */
[----:B------:R-:W-:-:S04]  /*2470*/  ISETP.GT.AND P2, PT, R5, 0x18, PT ;  /* 0x000000180500780c */ /* 0x000fc80003f44270 */
[----:B------:R-:W-:Y:S02]  /*2480*/  FSEL R21, R36, -INF , P2 ;  /* 0xff80000024157808 */ /* 0x000fe40001000000 */
[----:B------:R-:W-:-:S04]  /*2490*/  ISETP.GT.AND P2, PT, R5, 0x20, PT ;  /* 0x000000200500780c */ /* 0x000fc80003f44270 */
[----:B------:R-:W-:Y:S02]  /*24a0*/  FSEL R27, R40, -INF , P2 ;  /* 0xff800000281b7808 */ /* 0x000fe40001000000 */
[----:B------:R-:W-:-:S04]  /*24b0*/  ISETP.GT.AND P2, PT, R5, 0x28, PT ;  /* 0x000000280500780c */ /* 0x000fc80003f44270 */
[----:B------:R-:W-:Y:S02]  /*24c0*/  FSEL R31, R44, -INF , P2 ;  /* 0xff8000002c1f7808 */ /* 0x000fe40001000000 */
[----:B0-----:R-:W-:Y:S01]  /*24d0*/  FMNMX.FTZ R13, R11, R0, !PT ;  /* 0x000000000b0d7209 */ /* 0x001fe20007810000 */
[----:B------:R-:W-:Y:S01]  /*24e0*/  IMAD.U32 R0, RZ, RZ, UR6 ;  /* 0x00000006ff007e24 */ /* 0x000fe2000f8e00ff */
[C---:B------:R-:W-:Y:S01]  /*24f0*/  ISETP.GT.AND P2, PT, R5.reuse, 0x30, PT ;  /* 0x000000300500780c */ /* 0x040fe20003f44270 */
[----:B------:R-:W-:Y:S02]  /*2500*/  @UP0 ULDC UR6, c[0x0][0x44c] ;  /* 0x0001130000060ab9 */ /* 0x000fe40000000800 */
[----:B------:R-:W0:Y:S01]  /*2510*/  SHFL.BFLY PT, R108, R13, 0x1, 0x1f ;  /* 0x0c201f000d6c7f89 */ /* 0x000e2200000e0000 */
[----:B------:R-:W-:Y:S01]  /*2520*/  FSEL R35, R48, -INF , P2 ;  /* 0xff80000030237808 */ /* 0x000fe20001000000 */
[----:B------:R-:W-:Y:S01]  /*2530*/  UIMAD.WIDE.U32 UR6, UR37, UR6, URZ ;  /* 0x00000006250672a5 */ /* 0x000fe2000f8e003f */
[----:B------:R-:W-:Y:S01]  /*2540*/  ISETP.GT.AND P2, PT, R5, 0x38, PT ;  /* 0x000000380500780c */ /* 0x000fe20003f44270 */
[----:B------:R-:W-:-:S02]  /*2550*/  UIADD3 UR6, UR15, 0x28840, URZ ;  /* 0x000288400f067890 */ /* 0x000fc4000fffe03f */
[----:B------:R-:W-:Y:S01]  /*2560*/  @UP0 USHF.R.U32.HI UR10, URZ, UR18, UR7 ;  /* 0x000000123f0a0299 */ /* 0x000fe20008011607 */
[----:B------:R-:W-:Y:S01]  /*2570*/  FSEL R39, R52, -INF , P2 ;  /* 0xff80000034277808 */ /* 0x000fe20001000000 */
[----:B------:R-:W-:Y:S01]  /*2580*/  UPRMT UR6, UR39, 0x654, UR6 ;  /* 0x0000065427067896 */ /* 0x000fe20008000006 */
[----:B------:R-:W-:Y:S01]  /*2590*/  ISETP.GT.AND P2, PT, R5, 0x40, PT ;  /* 0x000000400500780c */ /* 0x000fe20003f44270 */
[----:B------:R-:W-:-:S03]  /*25a0*/  UIADD3 UR11, UR11, UR10, URZ ;  /* 0x0000000a0b0b7290 */ /* 0x000fc6000fffe03f */
[----:B------:R-:W-:Y:S01]  /*25b0*/  FSEL R43, R56, -INF , P2 ;  /* 0xff800000382b7808 */ /* 0x000fe20001000000 */
[----:B------:R-:W-:Y:S01]  /*25c0*/  USHF.R.S32.HI UR7, URZ, 0x1f, UR11 ;  /* 0x0000001f3f077899 */ /* 0x000fe2000801140b */
[C---:B------:R-:W-:Y:S02]  /*25d0*/  ISETP.GT.AND P2, PT, R5.reuse, 0x48, PT ;  /* 0x000000480500780c */ /* 0x040fe40003f44270 */
[----:B------:R-:W-:Y:S01]  /*25e0*/  SYNCS.ARRIVE.TRANS64.RED.A1T0 RZ, [UR6], RZ ;  /* 0x000000ffffff79a7 */ /* 0x000fe20008100406 */
[----:B------:R-:W-:Y:S01]  /*25f0*/  ULEA.HI UR7, UR7, UR11, URZ, 0x7 ;  /* 0x0000000b07077291 */ /* 0x000fe2000f8f383f */
[----:B------:R-:W-:Y:S02]  /*2600*/  FSEL R47, R60, -INF , P2 ;  /* 0xff8000003c2f7808 */ /* 0x000fe40001000000 */
[----:B------:R-:W-:Y:S01]  /*2610*/  ISETP.GT.AND P2, PT, R5, 0x50, PT ;  /* 0x000000500500780c */ /* 0x000fe20003f44270 */
[----:B------:R-:W-:Y:S01]  /*2620*/  USHF.R.S32.HI UR7, URZ, 0x7, UR7 ;  /* 0x000000073f077899 */ /* 0x000fe20008011407 */
[----:B0-----:R-:W-:-:S02]  /*2630*/  FMNMX.FTZ R7, R13, R108, !PT ;  /* 0x0000006c0d077209 */ /* 0x001fc40007810000 */
[----:B------:R-:W-:Y:S02]  /*2640*/  CS2R R108, SRZ ;  /* 0x00000000006c7805 */ /* 0x000fe4000001ff00 */
[----:B------:R-:W-:Y:S01]  /*2650*/  FSEL R13, R28, -INF , P3 ;  /* 0xff8000001c0d7808 */ /* 0x000fe20001800000 */
[----:B------:R-:W-:Y:S01]  /*2660*/  UISETP.LT.AND UP0, UPT, URZ, UR7, UPT ;  /* 0x000000073f00728c */ /* 0x000fe2000bf01270 */
[C---:B------:R-:W-:Y:S01]  /*2670*/  FSETP.NEU.FTZ.AND P1, PT, R7.reuse, -INF , PT ;  /* 0xff8000000700780b */ /* 0x040fe20003f3d000 */
[----:B------:R-:W-:Y:S01]  /*2680*/  FMUL.FTZ R9, R7, R0 ;  /* 0x0000000007097220 */ /* 0x000fe20000410000 */
[----:B------:R-:W-:Y:S01]  /*2690*/  FSEL R51, R64, -INF , P2 ;  /* 0xff80000040337808 */ /* 0x000fe20001000000 */
[----:B------:R-:W-:Y:S01]  /*26a0*/  USEL UR53, URZ, UR7, !UP0 ;  /* 0x000000073f357287 */ /* 0x000fe2000c000000 */
[----:B------:R-:W-:Y:S02]  /*26b0*/  ISETP.GT.AND P2, PT, R5, 0x58, PT ;  /* 0x000000580500780c */ /* 0x000fe40003f44270 */
[----:B------:R-:W-:Y:S01]  /*26c0*/  FSEL R9, R9, RZ, P1 ;  /* 0x000000ff09097208 */ /* 0x000fe20000800000 */
[----:B------:R-:W-:Y:S01]  /*26d0*/  UISETP.GE.AND UP0, UPT, UR55, UR53, UPT ;  /* 0x000000353700728c */ /* 0x000fe2000bf06270 */
[----:B------:R-:W-:-:S02]  /*26e0*/  ISETP.GT.AND P1, PT, R5, RZ, PT ;  /* 0x000000ff0500720c */ /* 0x000fc40003f24270 */
[----:B------:R-:W-:Y:S01]  /*26f0*/  FSEL R55, R68, -INF , P2 ;  /* 0xff80000044377808 */ /* 0x000fe20001000000 */
[-CC-:B------:R-:W-:Y:S01]  /*2700*/  FFMA.FTZ R4, R8, R0.reuse, -R9.reuse ;  /* 0x0000000008047223 */ /* 0x180fe20000010809 */
[----:B------:R-:W-:Y:S01]  /*2710*/  FSEL R11, R24, -INF , P1 ;  /* 0xff800000180b7808 */ /* 0x000fe20000800000 */
[-CC-:B------:R-:W-:Y:S01]  /*2720*/  FFMA.FTZ R10, R10, R0.reuse, -R9.reuse ;  /* 0x000000000a0a7223 */ /* 0x180fe20000010809 */
[----:B------:R-:W-:Y:S01]  /*2730*/  ISETP.GT.AND P1, PT, R5, 0x9, PT ;  /* 0x000000090500780c */ /* 0x000fe20003f24270 */
[-CC-:B------:R-:W-:Y:S01]  /*2740*/  FFMA.FTZ R12, R12, R0.reuse, -R9.reuse ;  /* 0x000000000c0c7223 */ /* 0x180fe20000010809 */
[----:B------:R-:W-:Y:S01]  /*2750*/  FMNMX.FTZ R6, R11, R25, !PT ;  /* 0x000000190b067209 */ /* 0x000fe20007810000 */
[-CC-:B------:R-:W-:Y:S01]  /*2760*/  FFMA.FTZ R14, R14, R0.reuse, -R9.reuse ;  /* 0x000000000e0e7223 */ /* 0x180fe20000010809 */
[----:B------:R-:W-:Y:S01]  /*2770*/  FSEL R29, R29, -INF , P1 ;  /* 0xff8000001d1d7808 */ /* 0x000fe20000800000 */
[--C-:B------:R-:W-:Y:S01]  /*2780*/  FFMA.FTZ R20, R20, R0, -R9.reuse ;  /* 0x0000000014147223 */ /* 0x100fe20000010809 */
[----:B------:R-:W-:Y:S01]  /*2790*/  FMNMX.FTZ R6, R13, R6, !PT ;  /* 0x000000060d067209 */ /* 0x000fe20007810000 */
[-CC-:B------:R-:W-:Y:S01]  /*27a0*/  FFMA.FTZ R181, R26, R0.reuse, -R9.reuse ;  /* 0x000000001ab57223 */ /* 0x180fe20000010809 */
[----:B------:R-:W-:Y:S01]  /*27b0*/  ISETP.GT.AND P1, PT, R5, 0x11, PT ;  /* 0x000000110500780c */ /* 0x000fe20003f24270 */
[--C-:B------:R-:W-:Y:S01]  /*27c0*/  FFMA.FTZ R179, R38, R0, -R9.reuse ;  /* 0x0000000026b37223 */ /* 0x100fe20000010809 */
[----:B------:R-:W-:Y:S01]  /*27d0*/  FMNMX.FTZ R6, R29, R6, !PT ;  /* 0x000000061d067209 */ /* 0x000fe20007810000 */
[--C-:B------:R-:W-:Y:S01]  /*27e0*/  FFMA.FTZ R183, R30, R0, -R9.reuse ;  /* 0x000000001eb77223 */ /* 0x100fe20000010809 */
[----:B------:R-:W-:Y:S01]  /*27f0*/  FSEL R33, R33, -INF , P1 ;  /* 0xff80000021217808 */ /* 0x000fe20000800000 */
[----:B------:R-:W-:Y:S01]  /*2800*/  MUFU.EX2 R181, R181 ;  /* 0x000000b500b57308 */ /* 0x000fe20000000800 */
[----:B------:R-:W-:Y:S01]  /*2810*/  FMNMX.FTZ R8, R15, R6, !PT ;  /* 0x000000060f087209 */ /* 0x000fe20007810000 */
[-CC-:B------:R-:W-:Y:S01]  /*2820*/  FFMA.FTZ R177, R34, R0.reuse, -R9.reuse ;  /* 0x0000000022b17223 */ /* 0x180fe20000010809 */
[----:B------:R-:W-:Y:S01]  /*2830*/  ISETP.GT.AND P1, PT, R5, 0x19, PT ;  /* 0x000000190500780c */ /* 0x000fe20003f24270 */
[--C-:B------:R-:W-:Y:S01]  /*2840*/  FFMA.FTZ R173, R42, R0, -R9.reuse ;  /* 0x000000002aad7223 */ /* 0x100fe20000010809 */
[----:B------:R-:W-:Y:S01]  /*2850*/  FMNMX.FTZ R8, R33, R8, !PT ;  /* 0x0000000821087209 */ /* 0x000fe20007810000 */
[--C-:B------:R-:W-:Y:S01]  /*2860*/  FFMA.FTZ R175, R46, R0, -R9.reuse ;  /* 0x000000002eaf7223 */ /* 0x100fe20000010809 */
[----:B------:R-:W-:Y:S01]  /*2870*/  FSEL R37, R37, -INF , P1 ;  /* 0xff80000025257808 */ /* 0x000fe20000800000 */
[----:B------:R0:W-:Y:S01]  /*2880*/  MUFU.EX2 R6, R10 ;  /* 0x0000000a00067308 */ /* 0x0001e20000000800 */
[----:B------:R-:W-:Y:S01]  /*2890*/  FMNMX.FTZ R8, R21, R8, !PT ;  /* 0x0000000815087209 */ /* 0x000fe20007810000 */
[-CC-:B------:R-:W-:Y:S01]  /*28a0*/  FFMA.FTZ R88, R88, R0.reuse, -R9.reuse ;  /* 0x0000000058587223 */ /* 0x180fe20000010809 */
[----:B------:R-:W-:Y:S01]  /*28b0*/  ISETP.GT.AND P1, PT, R5, 0x21, PT ;  /* 0x000000210500780c */ /* 0x000fe20003f24270 */
[--C-:B------:R-:W-:Y:S01]  /*28c0*/  FFMA.FTZ R169, R50, R0, -R9.reuse ;  /* 0x0000000032a97223 */ /* 0x100fe20000010809 */
[----:B------:R-:W-:Y:S01]  /*28d0*/  FMNMX.FTZ R8, R37, R8, !PT ;  /* 0x0000000825087209 */ /* 0x000fe20007810000 */
[--C-:B------:R-:W-:Y:S01]  /*28e0*/  FFMA.FTZ R90, R90, R0, -R9.reuse ;  /* 0x000000005a5a7223 */ /* 0x100fe20000010809 */
[----:B------:R-:W-:Y:S01]  /*28f0*/  FSEL R41, R41, -INF , P1 ;  /* 0xff80000029297808 */ /* 0x000fe20000800000 */
[----:B------:R-:W1:Y:S01]  /*2900*/  MUFU.EX2 R4, R4 ;  /* 0x0000000400047308 */ /* 0x000e620000000800 */
[----:B0-----:R-:W-:Y:S01]  /*2910*/  FMNMX.FTZ R10, R27, R8, !PT ;  /* 0x000000081b0a7209 */ /* 0x001fe20007810000 */
        /* <DEDUP_REMOVED lines=15> */
[----:B0-----:R-:W-:Y:S01]  /*2a10*/  FMNMX.FTZ R12, R35, R10, !PT ;  /* 0x0000000a230c7209 */ /* 0x001fe20007810000 */
[----:B-1----:R-:W-:Y:S01]  /*2a20*/  FADD.FTZ R44, R181, R4 ;  /* 0x00000004b52c7221 */ /* 0x002fe20000010000 */
        /* <DEDUP_REMOVED lines=15> */
[-CC-:B------:R-:W-:Y:S01]  /*2b20*/  FFMA.FTZ R36, R104, R0.reuse, -R9.reuse ;  /* 0x0000000068247223 */ /* 0x180fe20000010809 */
[----:B------:R-:W-:Y:S01]  /*2b30*/  ISETP.GT.AND P1, PT, R5, 0x49, PT ;  /* 0x000000490500780c */ /* 0x000fe20003f24270 */
[--C-:B------:R-:W-:Y:S01]  /*2b40*/  FFMA.FTZ R157, R82, R0, -R9.reuse ;  /* 0x00000000529d7223 */ /* 0x100fe20000010809 */
[----:B------:R-:W-:Y:S01]  /*2b50*/  FMNMX.FTZ R14, R57, R14, !PT ;  /* 0x0000000e390e7209 */ /* 0x000fe20007810000 */
[----:B------:R-:W-:Y:S01]  /*2b60*/  FFMA.FTZ R159, R86, R0, -R9 ;  /* 0x00000000569f7223 */ /* 0x000fe20000010809 */
[----:B------:R-:W-:Y:S01]  /*2b70*/  FSEL R61, R61, -INF , P1 ;  /* 0xff8000003d3d7808 */ /* 0x000fe20000800000 */
[----:B------:R0:W-:Y:S01]  /*2b80*/  MUFU.EX2 R12, R20 ;  /* 0x00000014000c7308 */ /* 0x0001e20000000800 */
[----:B------:R-:W-:-:S02]  /*2b90*/  FMNMX.FTZ R14, R47, R14, !PT ;  /* 0x0000000e2f0e7209 */ /* 0x000fc40007810000 */
[----:B------:R-:W-:Y:S02]  /*2ba0*/  CS2R R104, SRZ ;  /* 0x0000000000687805 */ /* 0x000fe4000001ff00 */
[----:B------:R-:W-:Y:S02]  /*2bb0*/  ISETP.GT.AND P1, PT, R5, 0x51, PT ;  /* 0x000000510500780c */ /* 0x000fe40003f24270 */
[----:B------:R-:W-:Y:S02]  /*2bc0*/  CS2R R102, SRZ ;  /* 0x0000000000667805 */ /* 0x000fe4000001ff00 */
[----:B------:R-:W-:Y:S02]  /*2bd0*/  FMNMX.FTZ R14, R61, R14, !PT ;  /* 0x0000000e3d0e7209 */ /* 0x000fe40007810000 */
[----:B------:R-:W-:Y:S02]  /*2be0*/  CS2R R98, SRZ ;  /* 0x0000000000627805 */ /* 0x000fe4000001ff00 */
[----:B------:R-:W-:Y:S01]  /*2bf0*/  FSEL R65, R65, -INF , P1 ;  /* 0xff80000041417808 */ /* 0x000fe20000800000 */
[----:B------:R-:W-:Y:S01]  /*2c00*/  MUFU.EX2 R179, R179 ;  /* 0x000000b300b37308 */ /* 0x000fe20000000800 */
[----:B0-----:R-:W-:-:S02]  /*2c10*/  FMNMX.FTZ R20, R51, R14, !PT ;  /* 0x0000000e33147209 */ /* 0x001fc40007810000 */
[----:B------:R-:W-:Y:S02]  /*2c20*/  CS2R R96, SRZ ;  /* 0x0000000000607805 */ /* 0x000fe4000001ff00 */
[----:B------:R-:W-:Y:S02]  /*2c30*/  ISETP.GT.AND P1, PT, R5, 0x59, PT ;  /* 0x000000590500780c */ /* 0x000fe40003f24270 */
[----:B------:R-:W-:Y:S02]  /*2c40*/  FMNMX.FTZ R20, R65, R20, !PT ;  /* 0x0000001441147209 */ /* 0x000fe40007810000 */
[----:B------:R-:W-:Y:S01]  /*2c50*/  ISETP.GT.AND P2, PT, R5, 0x60, PT ;  /* 0x000000600500780c */ /* 0x000fe20003f44270 */
[----:B------:R-:W-:Y:S01]  /*2c60*/  MUFU.EX2 R173, R173 ;  /* 0x000000ad00ad7308 */ /* 0x000fe20000000800 */
[----:B------:R-:W-:Y:S02]  /*2c70*/  FSEL R69, R69, -INF , P1 ;  /* 0xff80000045457808 */ /* 0x000fe40000800000 */
[----:B------:R-:W-:-:S02]  /*2c80*/  FMNMX.FTZ R20, R55, R20, !PT ;  /* 0x0000001437147209 */ /* 0x000fc40007810000 */
[----:B------:R-:W-:Y:S02]  /*2c90*/  ISETP.GT.AND P1, PT, R5, 0x61, PT ;  /* 0x000000610500780c */ /* 0x000fe40003f24270 */
[----:B------:R-:W-:Y:S01]  /*2ca0*/  FSEL R59, R72, -INF , P2 ;  /* 0xff800000483b7808 */ /* 0x000fe20001000000 */
[----:B------:R-:W-:Y:S01]  /*2cb0*/  MUFU.EX2 R175, R175 ;  /* 0x000000af00af7308 */ /* 0x000fe20000000800 */
[----:B------:R-:W-:Y:S02]  /*2cc0*/  FMNMX.FTZ R20, R69, R20, !PT ;  /* 0x0000001445147209 */ /* 0x000fe40007810000 */
[----:B------:R-:W-:Y:S02]  /*2cd0*/  ISETP.GT.AND P2, PT, R5, 0x68, PT ;  /* 0x000000680500780c */ /* 0x000fe40003f44270 */
[----:B------:R-:W-:Y:S02]  /*2ce0*/  FSEL R73, R73, -INF , P1 ;  /* 0xff80000049497808 */ /* 0x000fe40000800000 */
[----:B------:R-:W-:Y:S01]  /*2cf0*/  FMNMX.FTZ R24, R59, R20, !PT ;  /* 0x000000143b187209 */ /* 0x000fe20007810000 */
[----:B------:R0:W-:Y:S01]  /*2d00*/  MUFU.EX2 R14, R88 ;  /* 0x00000058000e7308 */ /* 0x0001e20000000800 */
[----:B------:R-:W-:-:S02]  /*2d10*/  ISETP.GT.AND P1, PT, R5, 0x69, PT ;  /* 0x000000690500780c */ /* 0x000fc40003f24270 */
[----:B------:R-:W-:Y:S02]  /*2d20*/  FSEL R63, R76, -INF , P2 ;  /* 0xff8000004c3f7808 */ /* 0x000fe40001000000 */
[----:B------:R-:W-:Y:S02]  /*2d30*/  FMNMX.FTZ R24, R73, R24, !PT ;  /* 0x0000001849187209 */ /* 0x000fe40007810000 */
[----:B------:R-:W-:Y:S01]  /*2d40*/  ISETP.GT.AND P2, PT, R5, 0x70, PT ;  /* 0x000000700500780c */ /* 0x000fe20003f44270 */
[----:B------:R-:W-:Y:S01]  /*2d50*/  MUFU.EX2 R169, R169 ;  /* 0x000000a900a97308 */ /* 0x000fe20000000800 */
[----:B------:R-:W-:Y:S02]  /*2d60*/  FSEL R77, R77, -INF , P1 ;  /* 0xff8000004d4d7808 */ /* 0x000fe40000800000 */
[----:B0-----:R-:W-:Y:S02]  /*2d70*/  CS2R R88, SRZ ;  /* 0x0000000000587805 */ /* 0x001fe4000001ff00 */
[----:B------:R-:W-:-:S02]  /*2d80*/  FMNMX.FTZ R24, R63, R24, !PT ;  /* 0x000000183f187209 */ /* 0x000fc40007810000 */
[----:B------:R-:W-:Y:S02]  /*2d90*/  ISETP.GT.AND P1, PT, R5, 0x71, PT ;  /* 0x000000710500780c */ /* 0x000fe40003f24270 */
[----:B------:R-:W-:Y:S01]  /*2da0*/  FSEL R67, R80, -INF , P2 ;  /* 0xff80000050437808 */ /* 0x000fe20001000000 */
[----:B------:R0:W-:Y:S01]  /*2db0*/  MUFU.EX2 R20, R90 ;  /* 0x0000005a00147308 */ /* 0x0001e20000000800 */
[----:B------:R-:W-:Y:S02]  /*2dc0*/  FMNMX.FTZ R24, R77, R24, !PT ;  /* 0x000000184d187209 */ /* 0x000fe40007810000 */
[----:B------:R-:W-:Y:S02]  /*2dd0*/  ISETP.GT.AND P2, PT, R5, 0x78, PT ;  /* 0x000000780500780c */ /* 0x000fe40003f44270 */
[----:B------:R-:W-:Y:S02]  /*2de0*/  FSEL R81, R81, -INF , P1 ;  /* 0xff80000051517808 */ /* 0x000fe40000800000 */
[----:B------:R-:W-:Y:S01]  /*2df0*/  FMNMX.FTZ R26, R67, R24, !PT ;  /* 0x00000018431a7209 */ /* 0x000fe20007810000 */
[----:B------:R-:W-:Y:S01]  /*2e00*/  MUFU.EX2 R171, R171 ;  /* 0x000000ab00ab7308 */ /* 0x000fe20000000800 */
[----:B------:R-:W-:-:S02]  /*2e10*/  ISETP.GT.AND P1, PT, R5, 0x79, PT ;  /* 0x000000790500780c */ /* 0x000fc40003f24270 */
[----:B0-----:R-:W-:Y:S02]  /*2e20*/  CS2R R90, SRZ ;  /* 0x00000000005a7805 */ /* 0x001fe4000001ff00 */
[----:B------:R-:W-:Y:S02]  /*2e30*/  FSEL R71, R84, -INF , P2 ;  /* 0xff80000054477808 */ /* 0x000fe40001000000 */
[----:B------:R-:W-:Y:S02]  /*2e40*/  FMNMX.FTZ R26, R81, R26, !PT ;  /* 0x0000001a511a7209 */ /* 0x000fe40007810000 */
[----:B------:R-:W-:Y:S01]  /*2e50*/  FSEL R85, R85, -INF , P1 ;  /* 0xff80000055557808 */ /* 0x000fe20000800000 */
[----:B------:R0:W-:Y:S01]  /*2e60*/  MUFU.EX2 R24, R92 ;  /* 0x0000005c00187308 */ /* 0x0001e20000000800 */
[----:B------:R-:W-:Y:S02]  /*2e70*/  FMNMX.FTZ R26, R71, R26, !PT ;  /* 0x0000001a471a7209 */ /* 0x000fe40007810000 */
[----:B------:R-:W-:-:S02]  /*2e80*/  F2FP.F16.F32.PACK_AB R181, R4, R181 ;  /* 0x000000b504b5723e */ /* 0x000fc400000000ff */
[----:B------:R-:W-:Y:S01]  /*2e90*/  FMNMX.FTZ R5, R85, R26, !PT ;  /* 0x0000001a55057209 */ /* 0x000fe20007810000 */
[--C-:B------:R-:W-:Y:S01]  /*2ea0*/  FFMA.FTZ R26, R94, R0, -R9.reuse ;  /* 0x000000005e1a7223 */ /* 0x100fe20000010809 */
[----:B------:R-:W-:Y:S01]  /*2eb0*/  CS2R R94, SRZ ;  /* 0x00000000005e7805 */ /* 0x000fe2000001ff00 */
[----:B------:R-:W-:Y:S01]  /*2ec0*/  MUFU.EX2 R165, R165 ;  /* 0x000000a500a57308 */ /* 0x000fe20000000800 */
[----:B0-----:R-:W-:Y:S01]  /*2ed0*/  CS2R R92, SRZ ;  /* 0x00000000005c7805 */ /* 0x001fe2000001ff00 */
[----:B------:R-:W0:Y:S06]  /*2ee0*/  SHFL.BFLY PT, R32, R5, 0x2, 0x1f ;  /* 0x0c401f0005207f89 */ /* 0x000e2c00000e0000 */
[----:B------:R-:W-:Y:S08]  /*2ef0*/  MUFU.EX2 R26, R26 ;  /* 0x0000001a001a7308 */ /* 0x000ff00000000800 */
[----:B------:R-:W-:Y:S08]  /*2f00*/  MUFU.EX2 R167, R167 ;  /* 0x000000a700a77308 */ /* 0x000ff00000000800 */
[----:B------:R-:W-:Y:S01]  /*2f10*/  MUFU.EX2 R28, R28 ;  /* 0x0000001c001c7308 */ /* 0x000fe20000000800 */
[----:B0-----:R-:W-:Y:S01]  /*2f20*/  FMNMX.FTZ R38, R5, R32, !PT ;  /* 0x0000002005267209 */ /* 0x001fe20007810000 */
[----:B------:R-:W-:Y:S01]  /*2f30*/  FFMA.FTZ R32, R100, R0, -R9 ;  /* 0x0000000064207223 */ /* 0x000fe20000010809 */
[----:B------:R-:W-:-:S03]  /*2f40*/  CS2R R100, SRZ ;  /* 0x0000000000647805 */ /* 0x000fc6000001ff00 */
[----:B------:R-:W0:Y:S02]  /*2f50*/  SHFL.BFLY PT, R5, R38, 0x1, 0x1f ;  /* 0x0c201f0026057f89 */ /* 0x000e2400000e0000 */
[----:B------:R-:W-:Y:S08]  /*2f60*/  MUFU.EX2 R161, R161 ;  /* 0x000000a100a17308 */ /* 0x000ff00000000800 */
[----:B------:R-:W-:Y:S08]  /*2f70*/  MUFU.EX2 R30, R30 ;  /* 0x0000001e001e7308 */ /* 0x000ff00000000800 */
[----:B------:R-:W-:Y:S01]  /*2f80*/  MUFU.EX2 R163, R163 ;  /* 0x000000a300a37308 */ /* 0x000fe20000000800 */
[----:B0-----:R-:W-:-:S07]  /*2f90*/  FMNMX.FTZ R5, R38, R5, !PT ;  /* 0x0000000526057209 */ /* 0x001fce0007810000 */
[----:B------:R-:W-:Y:S01]  /*2fa0*/  MUFU.EX2 R32, R32 ;  /* 0x0000002000207308 */ /* 0x000fe20000000800 */
[-CC-:B------:R-:W-:Y:S01]  /*2fb0*/  FFMA.FTZ R38, R106, R0.reuse, -R9.reuse ;  /* 0x000000006a267223 */ /* 0x180fe20000010809 */
[-C--:B------:R-:W-:Y:S01]  /*2fc0*/  FFMA.FTZ R9, R87, R0.reuse, -R9 ;  /* 0x0000000057097223 */ /* 0x080fe20000010809 */
[C---:B------:R-:W-:Y:S01]  /*2fd0*/  FSETP.NEU.FTZ.AND P1, PT, R5.reuse, -INF , PT ;  /* 0xff8000000500780b */ /* 0x040fe20003f3d000 */
[----:B------:R-:W-:Y:S01]  /*2fe0*/  FMUL.FTZ R40, R5, R0 ;  /* 0x0000000005287220 */ /* 0x000fe20000410000 */
[----:B------:R-:W-:-:S03]  /*2ff0*/  CS2R R106, SRZ ;  /* 0x00000000006a7805 */ /* 0x000fc6000001ff00 */
[----:B------:R-:W-:Y:S01]  /*3000*/  MUFU.EX2 R153, R153 ;  /* 0x0000009900997308 */ /* 0x000fe20000000800 */
[----:B------:R-:W-:Y:S02]  /*3010*/  FSEL R40, R40, RZ, P1 ;  /* 0x000000ff28287208 */ /* 0x000fe40000800000 */
[----:B------:R-:W-:-:S03]  /*3020*/  PLOP3.LUT P1, PT, PT, PT, UP0, 0x80, 0x0 ;  /* 0x000000000000781c */ /* 0x000fc60003f2f008 */
        /* <DEDUP_REMOVED lines=29> */
[----:B------:R2:W3:Y:S01]  /*3200*/  MUFU.EX2 R182, R29 ;  /* 0x0000001d00b67308 */ /* 0x0004e20000000800 */
[----:B0-----:R-:W-:Y:S01]  /*3210*/  FADD.FTZ R42, R11, R180 ;  /* 0x000000b40b2a7221 */ /* 0x001fe20000010000 */
[----:B------:R-:W-:Y:S01]  /*3220*/  F2FP.F16.F32.PACK_AB R180, R180, R11 ;  /* 0x0000000bb4b4723e */ /* 0x000fe200000000ff */
[-CC-:B------:R-:W-:Y:S01]  /*3230*/  FFMA.FTZ R63, R63, R0.reuse, -R40.reuse ;  /* 0x000000003f3f7223 */ /* 0x180fe20000010828 */
[-CC-:B------:R-:W-:Y:S01]  /*3240*/  FFMA.FTZ R77, R77, R0.reuse, -R40.reuse ;  /* 0x000000004d4d7223 */ /* 0x180fe20000010828 */
[-CC-:B------:R-:W-:Y:S01]  /*3250*/  FFMA.FTZ R67, R67, R0.reuse, -R40.reuse ;  /* 0x0000000043437223 */ /* 0x180fe20000010828 */
[-CC-:B------:R-:W-:Y:S01]  /*3260*/  FFMA.FTZ R81, R81, R0.reuse, -R40.reuse ;  /* 0x0000000051517223 */ /* 0x180fe20000010828 */
[-C--:B------:R-:W-:Y:S01]  /*3270*/  FFMA.FTZ R71, R71, R0.reuse, -R40 ;  /* 0x0000000047477223 */ /* 0x080fe20000010828 */
[----:B------:R-:W0:Y:S01]  /*3280*/  MUFU.EX2 R15, R15 ;  /* 0x0000000f000f7308 */ /* 0x000e220000000800 */
[----:B-1----:R-:W-:Y:S01]  /*3290*/  FADD.FTZ R25, R13, R42 ;  /* 0x0000002a0d197221 */ /* 0x002fe20000010000 */
[----:B--2---:R-:W-:Y:S01]  /*32a0*/  FADD.FTZ R29, R183, R44 ;  /* 0x0000002cb71d7221 */ /* 0x004fe20000010000 */
[----:B------:R-:W-:Y:S01]  /*32b0*/  F2FP.F16.F32.PACK_AB R183, R6, R183 ;  /* 0x000000b706b7723e */ /* 0x000fe200000000ff */
[----:B------:R-:W-:-:S02]  /*32c0*/  FFMA.FTZ R40, R85, R0, -R40 ;  /* 0x0000000055287223 */ /* 0x000fc40000010828 */
[----:B------:R-:W-:Y:S02]  /*32d0*/  FADD.FTZ R44, R6, R29 ;  /* 0x0000001d062c7221 */ /* 0x000fe40000010000 */
[----:B------:R-:W1:Y:S01]  /*32e0*/  MUFU.EX2 R176, R33 ;  /* 0x0000002100b07308 */ /* 0x000e620000000800 */
[----:B---3--:R-:W-:Y:S01]  /*32f0*/  FADD.FTZ R42, R182, R25 ;  /* 0x00000019b62a7221 */ /* 0x008fe20000010000 */
[----:B------:R-:W-:Y:S01]  /*3300*/  FADD.FTZ R25, R177, R44 ;  /* 0x0000002cb1197221 */ /* 0x000fe20000010000 */
[----:B------:R-:W-:Y:S02]  /*3310*/  F2FP.F16.F32.PACK_AB R177, R8, R177 ;  /* 0x000000b108b1723e */ /* 0x000fe400000000ff */
[----:B------:R-:W-:Y:S01]  /*3320*/  F2FP.F16.F32.PACK_AB R182, R182, R13 ;  /* 0x0000000db6b6723e */ /* 0x000fe200000000ff */
[----:B------:R-:W-:Y:S02]  /*3330*/  FADD.FTZ R44, R8, R25 ;  /* 0x00000019082c7221 */ /* 0x000fe40000010000 */
        /* <DEDUP_REMOVED lines=9> */
[----:B------:R-:W-:Y:S01]  /*33d0*/  F2FP.F16.F32.PACK_AB R176, R176, R15 ;  /* 0x0000000fb0b0723e */ /* 0x000fe200000000ff */
[----:B------:R-:W-:Y:S02]  /*33e0*/  FADD.FTZ R44, R12, R25 ;  /* 0x000000190c2c7221 */ /* 0x000fe40000010000 */
[----:B------:R-:W1:Y:S01]  /*33f0*/  MUFU.EX2 R27, R27 ;  /* 0x0000001b001b7308 */ /* 0x000e620000000800 */
[----:B--2---:R-:W-:Y:S01]  /*3400*/  FADD.FTZ R3, R21, R42 ;  /* 0x0000002a15037221 */ /* 0x004fe20000010000 */
[----:B------:R-:W-:Y:S01]  /*3410*/  FADD.FTZ R25, R175, R44 ;  /* 0x0000002caf197221 */ /* 0x000fe20000010000 */
[----:B------:R-:W-:-:S03]  /*3420*/  F2FP.F16.F32.PACK_AB R175, R14, R175 ;  /* 0x000000af0eaf723e */ /* 0x000fc600000000ff */
[----:B------:R-:W-:Y:S02]  /*3430*/  FADD.FTZ R44, R14, R25 ;  /* 0x000000190e2c7221 */ /* 0x000fe40000010000 */
[----:B------:R-:W2:Y:S01]  /*3440*/  MUFU.EX2 R172, R41 ;  /* 0x0000002900ac7308 */ /* 0x000ea20000000800 */
[----:B0-----:R-:W-:Y:S01]  /*3450*/  FADD.FTZ R42, R178, R3 ;  /* 0x00000003b22a7221 */ /* 0x001fe20000010000 */
[----:B------:R-:W-:Y:S01]  /*3460*/  FADD.FTZ R25, R169, R44 ;  /* 0x0000002ca9197221 */ /* 0x000fe20000010000 */
[----:B------:R-:W-:Y:S02]  /*3470*/  F2FP.F16.F32.PACK_AB R169, R20, R169 ;  /* 0x000000a914a9723e */ /* 0x000fe400000000ff */
[----:B------:R-:W-:Y:S01]  /*3480*/  F2FP.F16.F32.PACK_AB R178, R178, R21 ;  /* 0x00000015b2b2723e */ /* 0x000fe200000000ff */
[----:B------:R-:W-:Y:S02]  /*3490*/  FADD.FTZ R6, R20, R25 ;  /* 0x0000001914067221 */ /* 0x000fe40000010000 */
[----:B------:R-:W0:Y:S01]  /*34a0*/  MUFU.EX2 R31, R31 ;  /* 0x0000001f001f7308 */ /* 0x000e220000000800 */
[----:B-1----:R-:W-:Y:S01]  /*34b0*/  FADD.FTZ R3, R27, R42 ;  /* 0x0000002a1b037221 */ /* 0x002fe20000010000 */
[----:B------:R-:W-:Y:S01]  /*34c0*/  FADD.FTZ R25, R171, R6 ;  /* 0x00000006ab197221 */ /* 0x000fe20000010000 */
[----:B------:R-:W-:-:S03]  /*34d0*/  F2FP.F16.F32.PACK_AB R171, R24, R171 ;  /* 0x000000ab18ab723e */ /* 0x000fc600000000ff */
[----:B------:R-:W-:Y:S02]  /*34e0*/  FADD.FTZ R6, R24, R25 ;  /* 0x0000001918067221 */ /* 0x000fe40000010000 */
[----:B------:R-:W1:Y:S01]  /*34f0*/  MUFU.EX2 R174, R45 ;  /* 0x0000002d00ae7308 */ /* 0x000e620000000800 */
[C---:B--2---:R-:W-:Y:S01]  /*3500*/  FADD.FTZ R42, R172.reuse, R3 ;  /* 0x00000003ac2a7221 */ /* 0x044fe20000010000 */
[----:B------:R-:W-:Y:S01]  /*3510*/  FADD.FTZ R25, R165, R6 ;  /* 0x00000006a5197221 */ /* 0x000fe20000010000 */
[----:B------:R-:W-:Y:S02]  /*3520*/  F2FP.F16.F32.PACK_AB R172, R172, R27 ;  /* 0x0000001bacac723e */ /* 0x000fe400000000ff */
[C---:B------:R-:W-:Y:S01]  /*3530*/  F2FP.F16.F32.PACK_AB R165, R26.reuse, R165 ;  /* 0x000000a51aa5723e */ /* 0x040fe200000000ff */
[----:B------:R-:W-:Y:S02]  /*3540*/  FADD.FTZ R6, R26, R25 ;  /* 0x000000191a067221 */ /* 0x000fe40000010000 */
[----:B------:R-:W2:Y:S01]  /*3550*/  MUFU.EX2 R35, R35 ;  /* 0x0000002300237308 */ /* 0x000ea20000000800 */
[----:B0-----:R-:W-:Y:S01]  /*3560*/  FADD.FTZ R3, R31, R42 ;  /* 0x0000002a1f037221 */ /* 0x001fe20000010000 */
[----:B------:R-:W-:Y:S01]  /*3570*/  FADD.FTZ R11, R167, R6 ;  /* 0x00000006a70b7221 */ /* 0x000fe20000010000 */
[----:B------:R-:W-:-:S03]  /*3580*/  F2FP.F16.F32.PACK_AB R167, R28, R167 ;  /* 0x000000a71ca7723e */ /* 0x000fc600000000ff */
[----:B------:R-:W-:Y:S02]  /*3590*/  FADD.FTZ R6, R28, R11 ;  /* 0x0000000b1c067221 */ /* 0x000fe40000010000 */
[----:B------:R-:W0:Y:S01]  /*35a0*/  MUFU.EX2 R168, R49 ;  /* 0x0000003100a87308 */ /* 0x000e220000000800 */
[C---:B-1----:R-:W-:Y:S01]  /*35b0*/  FADD.FTZ R42, R174.reuse, R3 ;  /* 0x00000003ae2a7221 */ /* 0x042fe20000010000 */
[----:B------:R-:W-:Y:S01]  /*35c0*/  FADD.FTZ R11, R161, R6 ;  /* 0x00000006a10b7221 */ /* 0x000fe20000010000 */
[----:B------:R-:W-:Y:S02]  /*35d0*/  F2FP.F16.F32.PACK_AB R174, R174, R31 ;  /* 0x0000001faeae723e */ /* 0x000fe400000000ff */
[C---:B------:R-:W-:Y:S01]  /*35e0*/  F2FP.F16.F32.PACK_AB R161, R30.reuse, R161 ;  /* 0x000000a11ea1723e */ /* 0x040fe200000000ff */
[----:B------:R-:W-:Y:S02]  /*35f0*/  FADD.FTZ R6, R30, R11 ;  /* 0x0000000b1e067221 */ /* 0x000fe40000010000 */
[----:B------:R-:W1:Y:S01]  /*3600*/  MUFU.EX2 R39, R39 ;  /* 0x0000002700277308 */ /* 0x000e620000000800 */
[----:B--2---:R-:W-:Y:S01]  /*3610*/  FADD.FTZ R3, R35, R42 ;  /* 0x0000002a23037221 */ /* 0x004fe20000010000 */
[----:B------:R-:W-:Y:S01]  /*3620*/  FADD.FTZ R11, R163, R6 ;  /* 0x00000006a30b7221 */ /* 0x000fe20000010000 */
[----:B------:R-:W-:-:S03]  /*3630*/  F2FP.F16.F32.PACK_AB R163, R32, R163 ;  /* 0x000000a320a3723e */ /* 0x000fc600000000ff */
[----:B------:R-:W-:Y:S02]  /*3640*/  FADD.FTZ R6, R32, R11 ;  /* 0x0000000b20067221 */ /* 0x000fe40000010000 */
[----:B------:R-:W2:Y:S01]  /*3650*/  MUFU.EX2 R170, R53 ;  /* 0x0000003500aa7308 */ /* 0x000ea20000000800 */
[C---:B0-----:R-:W-:Y:S01]  /*3660*/  FADD.FTZ R4, R168.reuse, R3 ;  /* 0x00000003a8047221 */ /* 0x041fe20000010000 */
[----:B------:R-:W-:Y:S01]  /*3670*/  FADD.FTZ R11, R153, R6 ;  /* 0x00000006990b7221 */ /* 0x000fe20000010000 */
[----:B------:R-:W-:-:S05]  /*3680*/  F2FP.F16.F32.PACK_AB R168, R168, R35 ;  /* 0x00000023a8a8723e */ /* 0x000fca00000000ff */
        /* <DEDUP_REMOVED lines=47> */
[----:B------:R-:W-:Y:S01]  /*3980*/  MUFU.EX2 R159, R159 ;  /* 0x0000009f009f7308 */ /* 0x000fe20000000800 */
[C---:B--2---:R-:W-:Y:S01]  /*3990*/  FADD.FTZ R8, R38.reuse, R11 ;  /* 0x0000000b26087221 */ /* 0x044fe20000010000 */
[----:B------:R-:W-:-:S06]  /*39a0*/  F2FP.F16.F32.PACK_AB R157, R38, R157 ;  /* 0x0000009d269d723e */ /* 0x000fcc00000000ff */
[----:B------:R-:W1:Y:S01]  /*39b0*/  MUFU.EX2 R71, R71 ;  /* 0x0000004700477308 */ /* 0x000e620000000800 */
[C---:B0-----:R-:W-:Y:S01]  /*39c0*/  FADD.FTZ R4, R156.reuse, R3 ;  /* 0x000000039c047221 */ /* 0x041fe20000010000 */
[----:B------:R-:W-:-:S06]  /*39d0*/  F2FP.F16.F32.PACK_AB R156, R156, R67 ;  /* 0x000000439c9c723e */ /* 0x000fcc00000000ff */
[----:B------:R-:W0:Y:S08]  /*39e0*/  MUFU.EX2 R40, R40 ;  /* 0x0000002800287308 */ /* 0x000e300000000800 */
[----:B------:R2:W3:Y:S01]  /*39f0*/  MUFU.EX2 R6, R9 ;  /* 0x0000000900067308 */ /* 0x0004e20000000800 */
[----:B-1----:R-:W-:Y:S01]  /*3a00*/  FADD.FTZ R3, R71, R4 ;  /* 0x0000000447037221 */ /* 0x002fe20000010000 */
[----:B--2---:R-:W-:-:S03]  /*3a10*/  FADD.FTZ R9, R159, R8 ;  /* 0x000000089f097221 */ /* 0x004fc60000010000 */
[C---:B0-----:R-:W-:Y:S01]  /*3a20*/  FADD.FTZ R3, R40.reuse, R3 ;  /* 0x0000000328037221 */ /* 0x041fe20000010000 */
[----:B------:R-:W-:Y:S01]  /*3a30*/  F2FP.F16.F32.PACK_AB R158, R40, R71 ;  /* 0x00000047289e723e */ /* 0x000fe200000000ff */
[C---:B---3--:R-:W-:Y:S01]  /*3a40*/  FADD.FTZ R4, R6.reuse, R9 ;  /* 0x0000000906047221 */ /* 0x048fe20000010000 */
[----:B------:R-:W-:Y:S01]  /*3a50*/  F2FP.F16.F32.PACK_AB R159, R6, R159 ;  /* 0x0000009f069f723e */ /* 0x000fe200000000ff */
[----:B------:R-:W-:Y:S06]  /*3a60*/  @!P1 BRA `(.L_x_8886) ;  /* 0x0000002800809947 */ /* 0x000fec0003800000 */
[----:B------:R-:W-:Y:S01]  /*3a70*/  IMAD.MOV.U32 R8, RZ, RZ, R7 ;  /* 0x000000ffff087224 */ /* 0x000fe200078e0007 */
[----:B------:R-:W-:Y:S01]  /*3a80*/  UMOV UR56, UR44 ;  /* 0x0000002c00387c82 */ /* 0x000fe20008000000 */
[----:B------:R-:W-:Y:S01]  /*3a90*/  IMAD.MOV.U32 R6, RZ, RZ, R5 ;  /* 0x000000ffff067224 */ /* 0x000fe200078e0005 */
[----:B------:R-:W-:Y:S01]  /*3aa0*/  UMOV UR54, UR43 ;  /* 0x0000002b00367c82 */ /* 0x000fe20008000000 */
[----:B------:R-:W-:Y:S01]  /*3ab0*/  IMAD.MOV.U32 R151, RZ, RZ, RZ ;  /* 0x000000ffff977224 */ /* 0x000fe200078e00ff */
[----:B------:R-:W-:-:S06]  /*3ac0*/  ULDC UR52, c[0x0][0x288] ;  /* 0x0000a20000347ab9 */ /* 0x000fcc0000000800 */
.L_x_8897:
[----:B------:R-:W-:Y:S01]  /*3ad0*/  ISETP.NE.AND P2, PT, RZ, UR40, PT ;  /* 0x00000028ff007c0c */ /* 0x000fe2000bf45270 */
[----:B------:R-:W-:-:S04]  /*3ae0*/  UISETP.NE.AND UP0, UPT, UR54, 0x1, UPT ;  /* 0x000000013600788c */ /* 0x000fc8000bf05270 */
[----:B------:R-:W-:-:S04]  /*3af0*/  USEL UR44, URZ, 0x1, UP0 ;  /* 0x000000013f2c7887 */ /* 0x000fc80008000000 */
[----:B------:R-:W-:-:S04]  /*3b00*/  ULOP3.LUT UR44, UR56, UR44, URZ, 0x3c, !UPT ;  /* 0x0000002c382c7292 */ /* 0x000fc8000f8e3c3f */
[----:B------:R-:W-:Y:S08]  /*3b10*/  @P2 BRA `(.L_x_8887) ;  /* 0x0000000000382947 */ /* 0x000ff00003800000 */
[----:B------:R-:W-:Y:S05]  /*3b20*/  @!P0 BRA `(.L_x_8888) ;  /* 0x0000000000048947 */ /* 0x000fea0003800000 */
[----:B------:R-:W-:Y:S01]  /*3b30*/  BPT.TRAP 0x1 ;  /* 0x000000040000795c */ /* 0x000fe20000300000 */
.L_x_8888:
        /* <DEDUP_REMOVED lines=9> */
.L_x_8889:
[----:B-1----:R-:W-:Y:S05]  /*3bd0*/  @P1 BRA `(.L_x_8887) ;  /* 0x0000000000081947 */ /* 0x002fea0003800000 */
[----:B------:R-:W1:Y:S02]  /*3be0*/  SYNCS.PHASECHK.TRANS64.TRYWAIT P1, [UR6+0x28830], R0 ;  /* 0x02883000ff0075a7 */ /* 0x000e640008020146 */
[----:B-1----:R-:W-:Y:S05]  /*3bf0*/  @!P1 BRA `(.L_x_8890) ;  /* 0x000000b000b09947 */ /* 0x002fea0003800000 */
.L_x_8887:
        /* <DEDUP_REMOVED lines=48> */
.L_x_8892:
[----:B------:R-:W-:Y:S01]  /*3f00*/  ULEA UR6, UR54, UR41, 0x3 ;  /* 0x0000002936067291 */ /* 0x000fe2000f8e183f */
[----:B------:R-:W-:-:S05]  /*3f10*/  IMAD.U32 R0, RZ, RZ, UR56 ;  /* 0x00000038ff007e24 */ /* 0x000fca000f8e00ff */
[----:B------:R-:W-:-:S04]  /*3f20*/  SHF.L.U32 R0, R0, 0x1f, RZ ;  /* 0x0000001f00007819 */ /* 0x000fc800000006ff */
[----:B------:R0:W1:Y:S01]  /*3f30*/  SYNCS.PHASECHK.TRANS64.TRYWAIT P1, [UR6+0x28850], R0 ;  /* 0x02885000ff0075a7 */ /* 0x0000620008020146 */
[----:B------:R-:W-:Y:S05]  /*3f40*/  @!P0 BRA `(.L_x_8893) ;  /* 0x0000000000048947 */ /* 0x000fea0003800000 */
[----:B------:R-:W-:Y:S01]  /*3f50*/  BPT.TRAP 0x1 ;  /* 0x000000040000795c */ /* 0x000fe20000300000 */
.L_x_8893:
[----:B-1----:R-:W-:Y:S05]  /*3f60*/  @P1 BRA `(.L_x_8891) ;  /* 0x0000000000081947 */ /* 0x002fea0003800000 */
[----:B------:R-:W1:Y:S02]  /*3f70*/  SYNCS.PHASECHK.TRANS64.TRYWAIT P1, [UR6+0x28850], R0 ;  /* 0x02885000ff0075a7 */ /* 0x000e640008020146 */
[----:B-1----:R-:W-:Y:S05]  /*3f80*/  @!P1 BRA `(.L_x_8894) ;  /* 0x000000ac00e49947 */ /* 0x002fea0003800000 */
.L_x_8891:
        /* <DEDUP_REMOVED lines=49> */
.L_x_8895:
[----:B------:R-:W-:Y:S01]  /*42a0*/  UISETP.NE.AND UP0, UPT, UR49, URZ, UPT ;  /* 0x0000003f3100728c */ /* 0x000fe2000bf05270 */
[----:B------:R-:W-:Y:S01]  /*42b0*/  VIADD R11, R17, UR37 ;  /* 0x00000025110b7c36 */ /* 0x000fe20008000000 */
[----:B------:R-:W1:Y:S04]  /*42c0*/  LDC R7, c[0x0][0x2f0] ;  /* 0x0000bc00ff077b82 */ /* 0x000e680000000800 */
[----:B------:R-:W-:Y:S02]  /*42d0*/  PLOP3.LUT P1, PT, PT, PT, UP0, 0x80, 0x0 ;  /* 0x000000000000781c */ /* 0x000fe40003f2f008 */
[----:B------:R-:W-:-:S03]  /*42e0*/  PLOP3.LUT P2, PT, PT, PT, UP0, 0x80, 0x0 ;  /* 0x000000000000781c */ /* 0x000fc60003f4f008 */
[----:B------:R-:W-:-:S08]  /*42f0*/  @UP0 ULDC UR6, c[0x0][0x44c] ;  /* 0x0001130000060ab9 */ /* 0x000fd00000000800 */
[----:B0-----:R-:W-:Y:S01]  /*4300*/  @P1 IMAD.HI.U32 R0, R11, UR6, RZ ;  /* 0x000000060b001c27 */ /* 0x001fe2000f8e00ff */
[----:B------:R-:W-:-:S04]  /*4310*/  @UP0 ULDC UR6, c[0x0][0x450] ;  /* 0x0001140000060ab9 */ /* 0x000fc80000000800 */
[----:B------:R-:W-:Y:S01]  /*4320*/  @P2 SHF.R.U32.HI R11, RZ, UR6, R0 ;  /* 0x00000006ff0b2c19 */ /* 0x000fe20008011600 */
[----:B------:R-:W-:Y:S02]  /*4330*/  UMOV UR6, 0xffffff80 ;  /* 0xffffff8000067882 */ /* 0x000fe40000000000 */
[----:B------:R-:W-:Y:S02]  /*4340*/  UIMAD UR6, UR55, UR6, 0x1 ;  /* 0x00000001370674a4 */ /* 0x000fe4000f8e0206 */
[----:B------:R-:W0:Y:S04]  /*4350*/  SHFL.IDX PT, R5, R11, RZ, 0x1c1f ;  /* 0x001c1fff0b057589 */ /* 0x000e2800000e0000 */
[----:B------:R-:W-:Y:S01]  /*4360*/  IMAD.U32 R9, RZ, RZ, UR6 ;  /* 0x00000006ff097e24 */ /* 0x000fe2000f8e00ff */
[----:B------:R-:W2:Y:S01]  /*4370*/  SHFL.IDX PT, R11, R11, 0x1, 0x1c1f ;  /* 0x003c1f000b0b7f89 */ /* 0x000ea200000e0000 */
[----:B------:R-:W-:-:S02]  /*4380*/  ULEA UR6, UR43, UR41, 0x3 ;  /* 0x000000292b067291 */ /* 0x000fc4000f8e183f */
[----:B------:R-:W-:Y:S02]  /*4390*/  IMAD R0, R16, -0x2, R9 ;  /* 0xfffffffe10007824 */ /* 0x000fe400078e0209 */
[----:B------:R-:W-:Y:S02]  /*43a0*/  UIADD3 UR6, UR6, 0x28840, URZ ;  /* 0x0002884006067890 */ /* 0x000fe4000fffe03f */
[----:B-1----:R-:W-:Y:S02]  /*43b0*/  IMAD R12, R7, UR48, R0 ;  /* 0x00000030070c7c24 */ /* 0x002fe4000f8e0200 */
[----:B------:R-:W-:-:S09]  /*43c0*/  UPRMT UR6, UR39, 0x654, UR6 ;  /* 0x0000065427067896 */ /* 0x000fd20008000006 */
[----:B------:R-:W-:Y:S01]  /*43d0*/  SYNCS.ARRIVE.TRANS64.RED.A1T0 RZ, [UR6], RZ ;  /* 0x000000ffffff79a7 */ /* 0x000fe20008100406 */
        /* <DEDUP_REMOVED lines=96> */
[----:B--2---:R-:W-:-:S02]  /*49e0*/  IADD3 R12, R11, -UR52, R12 ;  /* 0x800000340b0c7c10 */ /* 0x004fc4000fffe00c */
[----:B------:R-:W-:Y:S02]  /*49f0*/  FMNMX.FTZ R14, R85, R0, !PT ;  /* 0x00000000550e7209 */ /* 0x000fe40007810000 */
[----:B------:R-:W0:Y:S01]  /*4a00*/  LDC R0, c[0x0][0x988] ;  /* 0x00026200ff007b82 */ /* 0x000e220000000800 */
[C---:B------:R-:W-:Y:S02]  /*4a10*/  ISETP.GT.AND P2, PT, R12.reuse, RZ, PT ;  /* 0x000000ff0c00720c */ /* 0x040fe40003f44270 */
[----:B------:R-:W1:Y:S01]  /*4a20*/  SHFL.BFLY PT, R5, R14, 0x2, 0x1f ;  /* 0x0c401f000e057f89 */ /* 0x000e6200000e0000 */
[----:B------:R-:W-:-:S04]  /*4a30*/  ISETP.GT.AND P3, PT, R12, 0x1, PT ;  /* 0x000000010c00780c */ /* 0x000fc80003f64270 */
[----:B------:R-:W-:Y:S02]  /*4a40*/  FSEL R27, R27, -INF , P3 ;  /* 0xff8000001b1b7808 */ /* 0x000fe40001800000 */
[----:B------:R-:W-:Y:S02]  /*4a50*/  ISETP.GT.AND P3, PT, R12, 0x9, PT ;  /* 0x000000090c00780c */ /* 0x000fe40003f64270 */
[----:B-1----:R-:W-:-:S05]  /*4a60*/  FMNMX.FTZ R20, R14, R5, !PT ;  /* 0x000000050e147209 */ /* 0x002fca0007810000 */
[----:B------:R-:W1:Y:S02]  /*4a70*/  SHFL.BFLY PT, R5, R20, 0x1, 0x1f ;  /* 0x0c201f0014057f89 */ /* 0x000e6400000e0000 */
[----:B-1----:R-:W-:-:S04]  /*4a80*/  FMNMX.FTZ R5, R20, R5, !PT ;  /* 0x0000000514057209 */ /* 0x002fc80007810000 */
[C---:B------:R-:W-:Y:S01]  /*4a90*/  FSETP.NEU.FTZ.AND P1, PT, R5.reuse, -INF , PT ;  /* 0xff8000000500780b */ /* 0x040fe20003f3d000 */
[----:B0-----:R-:W-:-:S05]  /*4aa0*/  FMUL.FTZ R10, R5, R0 ;  /* 0x00000000050a7220 */ /* 0x001fca0000410000 */
[----:B------:R-:W-:-:S05]  /*4ab0*/  FSEL R10, R10, RZ, P1 ;  /* 0x000000ff0a0a7208 */ /* 0x000fca0000800000 */
[-CC-:B------:R-:W-:Y:S01]  /*4ac0*/  FFMA.FTZ R180, R157, R0.reuse, -R10.reuse ;  /* 0x000000009db47223 */ /* 0x180fe2000001080a */
[----:B------:R-:W-:Y:S01]  /*4ad0*/  FSEL R157, R26, -INF , P2 ;  /* 0xff8000001a9d7808 */ /* 0x000fe20001000000 */
[-CC-:B------:R-:W-:Y:S01]  /*4ae0*/  FFMA.FTZ R182, R159, R0.reuse, -R10.reuse ;  /* 0x000000009fb67223 */ /* 0x180fe2000001080a */
[----:B------:R-:W-:Y:S01]  /*4af0*/  ISETP.GT.AND P2, PT, R12, 0x8, PT ;  /* 0x000000080c00780c */ /* 0x000fe20003f44270 */
[--C-:B------:R-:W-:Y:S01]  /*4b00*/  FFMA.FTZ R11, R163, R0, -R10.reuse ;  /* 0x00000000a30b7223 */ /* 0x100fe2000001080a */
[----:B------:R-:W-:Y:S01]  /*4b10*/  FMNMX.FTZ R14, R157, R8, !PT ;  /* 0x000000089d0e7209 */ /* 0x000fe20007810000 */
[-CC-:B------:R-:W-:Y:S01]  /*4b20*/  FFMA.FTZ R176, R171, R0.reuse, -R10.reuse ;  /* 0x00000000abb07223 */ /* 0x180fe2000001080a */
[----:B------:R-:W-:Y:S01]  /*4b30*/  FSEL R159, R30, -INF , P2 ;  /* 0xff8000001e9f7808 */ /* 0x000fe20001000000 */
[--C-:B------:R-:W-:Y:S01]  /*4b40*/  FFMA.FTZ R178, R177, R0, -R10.reuse ;  /* 0x00000000b1b27223 */ /* 0x100fe2000001080a */
[----:B------:R-:W-:Y:S01]  /*4b50*/  FMNMX.FTZ R14, R27, R14, !PT ;  /* 0x0000000e1b0e7209 */ /* 0x000fe20007810000 */
[-CC-:B------:R-:W-:Y:S01]  /*4b60*/  FFMA.FTZ R172, R173, R0.reuse, -R10.reuse ;  /* 0x00000000adac7223 */ /* 0x180fe2000001080a */
[C---:B------:R-:W-:Y:S01]  /*4b70*/  ISETP.GT.AND P2, PT, R12.reuse, 0x10, PT ;  /* 0x000000100c00780c */ /* 0x040fe20003f44270 */
[-CC-:B------:R-:W-:Y:S01]  /*4b80*/  FFMA.FTZ R174, R165, R0.reuse, -R10.reuse ;  /* 0x00000000a5ae7223 */ /* 0x180fe2000001080a */
        /* <DEDUP_REMOVED lines=47> */
[----:B------:R-:W-:Y:S01]  /*4e80*/  FFMA.FTZ R41, R85, R0, -R10 ;  /* 0x0000000055297223 */ /* 0x000fe2000001080a */
        /* <DEDUP_REMOVED lines=8> */
[----:B------:R-:W-:Y:S01]  /*4f10*/  FSEL R173, R51, -INF , P3 ;  /* 0xff80000033ad7808 */ /* 0x000fe20001800000 */
[----:B------:R-:W-:Y:S01]  /*4f20*/  FFMA.FTZ R51, R153, R0, -R10 ;  /* 0x0000000099337223 */ /* 0x000fe2000001080a */
        /* <DEDUP_REMOVED lines=65> */
[----:B------:R-:W-:Y:S02]  /*5340*/  FSEL R87, R87, -INF , P3 ;  /* 0xff80000057577808 */ /* 0x000fe40001800000 */
[----:B------:R-:W-:Y:S01]  /*5350*/  FMNMX.FTZ R14, R193, R14, !PT ;  /* 0x0000000ec10e7209 */ /* 0x000fe20007810000 */
[----:B------:R-:W-:Y:S01]  /*5360*/  MUFU.EX2 R49, R49 ;  /* 0x0000003100317308 */ /* 0x000fe20000000800 */
[----:B------:R-:W-:-:S02]  /*5370*/  FSEL R69, R5, RZ, P1 ;  /* 0x000000ff05457208 */ /* 0x000fc40000800000 */
[----:B------:R-:W-:-:S03]  /*5380*/  FMNMX.FTZ R14, R87, R14, !PT ;  /* 0x0000000e570e7209 */ /* 0x000fc60007810000 */
[----:B------:R-:W-:Y:S02]  /*5390*/  FADD.FTZ R69, -R69, R6 ;  /* 0x0000000645457221 */ /* 0x000fe40000010100 */
[----:B------:R-:W0:Y:S01]  /*53a0*/  SHFL.BFLY PT, R61, R14, 0x2, 0x1f ;  /* 0x0c401f000e3d7f89 */ /* 0x000e2200000e0000 */
[----:B------:R-:W-:Y:S01]  /*53b0*/  MUFU.EX2 R164, R164 ;  /* 0x000000a400a47308 */ /* 0x000fe20000000800 */
[----:B------:R-:W-:-:S07]  /*53c0*/  FMUL.FTZ R6, R69, R0 ;  /* 0x0000000045067220 */ /* 0x000fce0000410000 */
[----:B------:R-:W1:Y:S08]  /*53d0*/  MUFU.EX2 R6, R6 ;  /* 0x0000000600067308 */ /* 0x000e700000000800 */
[----:B------:R-:W-:Y:S01]  /*53e0*/  MUFU.EX2 R45, R45 ;  /* 0x0000002d002d7308 */ /* 0x000fe20000000800 */
[----:B0-----:R-:W-:-:S07]  /*53f0*/  FMNMX.FTZ R61, R14, R61, !PT ;  /* 0x0000003d0e3d7209 */ /* 0x001fce0007810000 */
[----:B------:R-:W-:Y:S01]  /*5400*/  MUFU.EX2 R166, R166 ;  /* 0x000000a600a67308 */ /* 0x000fe20000000800 */
[----:B-1----:R-:W-:Y:S01]  /*5410*/  FFMA.FTZ R3, R6, R3, R9 ;  /* 0x0000000306037223 */ /* 0x002fe20000010009 */
[----:B------:R-:W0:Y:S03]  /*5420*/  SHFL.BFLY PT, R12, R61, 0x1, 0x1f ;  /* 0x0c201f003d0c7f89 */ /* 0x000e2600000e0000 */
[----:B------:R-:W-:-:S03]  /*5430*/  FADD.FTZ R3, R180, R3 ;  /* 0x00000003b4037221 */ /* 0x000fc60000010000 */
        /* <DEDUP_REMOVED lines=41> */
[--C-:B------:R-:W-:Y:S01]  /*56d0*/  FFMA.FTZ R53, R53, R0, -R10.reuse ;  /* 0x0000000035357223 */ /* 0x100fe2000001080a */
[----:B------:R-:W2:Y:S01]  /*56e0*/  MUFU.EX2 R14, R14 ;  /* 0x0000000e000e7308 */ /* 0x000ea20000000800 */
[----:B0-----:R-:W-:Y:S01]  /*56f0*/  FFMA.FTZ R59, R8, R4, R61 ;  /* 0x00000004083b7223 */ /* 0x001fe2000001003d */
[----:B------:R-:W-:Y:S01]  /*5700*/  FADD.FTZ R4, R182, R3 ;  /* 0x00000003b6047221 */ /* 0x000fe20000010000 */
[-CC-:B------:R-:W-:Y:S01]  /*5710*/  FFMA.FTZ R83, R83, R0.reuse, -R10.reuse ;  /* 0x0000000053537223 */ /* 0x180fe2000001080a */
[----:B------:R-:W-:-:S02]  /*5720*/  FFMA.FTZ R193, R193, R0, -R10 ;  /* 0x00000000c1c17223 */ /* 0x000fc4000001080a */
        /* <DEDUP_REMOVED lines=24> */
[----:B--2---:R-:W-:Y:S01]  /*58b0*/  FADD.FTZ R40, R26, R59 ;  /* 0x0000003b1a287221 */ /* 0x004fe20000010000 */
[----:B------:R-:W-:-:S06]  /*58c0*/  FADD.FTZ R59, R43, R42 ;  /* 0x0000002a2b3b7221 */ /* 0x000fcc0000010000 */
[----:B------:R-:W2:Y:S01]  /*58d0*/  MUFU.EX2 R28, R28 ;  /* 0x0000001c001c7308 */ /* 0x000ea20000000800 */
[----:B0-----:R-:W-:Y:S01]  /*58e0*/  FADD.FTZ R4, R65, R40 ;  /* 0x0000002841047221 */ /* 0x001fe20000010000 */
[-CC-:B------:R-:W-:Y:S01]  /*58f0*/  FFMA.FTZ R40, R71, R0.reuse, -R10.reuse ;  /* 0x0000000047287223 */ /* 0x180fe2000001080a */
[----:B------:R-:W-:-:S05]  /*5900*/  FFMA.FTZ R10, R87, R0, -R10 ;  /* 0x00000000570a7223 */ /* 0x000fca000001080a */
        /* <DEDUP_REMOVED lines=40> */
[----:B------:R-:W-:Y:S01]  /*5b90*/  MUFU.EX2 R29, R29 ;  /* 0x0000001d001d7308 */ /* 0x000fe20000000800 */
[----:B0-----:R-:W-:-:S07]  /*5ba0*/  FADD.FTZ R4, R152, R59 ;  /* 0x0000003b98047221 */ /* 0x001fce0000010000 */
[----:B------:R-:W0:Y:S01]  /*5bb0*/  MUFU.EX2 R75, R75 ;  /* 0x0000004b004b7308 */ /* 0x000e220000000800 */
[----:B-1----:R-:W-:-:S07]  /*5bc0*/  FADD.FTZ R3, R44, R3 ;  /* 0x000000032c037221 */ /* 0x002fce0000010000 */
[----:B------:R-:W-:Y:S08]  /*5bd0*/  MUFU.EX2 R154, R154 ;  /* 0x0000009a009a7308 */ /* 0x000ff00000000800 */
[----:B------:R-:W1:Y:S01]  /*5be0*/  MUFU.EX2 R46, R191 ;  /* 0x000000bf002e7308 */ /* 0x000e620000000800 */
[----:B0-----:R-:W-:-:S07]  /*5bf0*/  FADD.FTZ R3, R75, R3 ;  /* 0x000000034b037221 */ /* 0x001fce0000010000 */
[----:B------:R-:W-:Y:S08]  /*5c00*/  MUFU.EX2 R33, R33 ;  /* 0x0000002100217308 */ /* 0x000ff00000000800 */
[----:B------:R-:W0:Y:S01]  /*5c10*/  MUFU.EX2 R79, R79 ;  /* 0x0000004f004f7308 */ /* 0x000e220000000800 */
[----:B-1----:R-:W-:-:S07]  /*5c20*/  FADD.FTZ R3, R46, R3 ;  /* 0x000000032e037221 */ /* 0x002fce0000010000 */
[----:B------:R-:W-:Y:S08]  /*5c30*/  MUFU.EX2 R156, R156 ;  /* 0x0000009c009c7308 */ /* 0x000ff00000000800 */
[----:B------:R1:W2:Y:S01]  /*5c40*/  MUFU.EX2 R48, R53 ;  /* 0x0000003500307308 */ /* 0x0002a20000000800 */
[----:B0-----:R-:W-:-:S07]  /*5c50*/  FADD.FTZ R3, R79, R3 ;  /* 0x000000034f037221 */ /* 0x001fce0000010000 */
[----:B------:R-:W0:Y:S01]  /*5c60*/  MUFU.EX2 R37, R37 ;  /* 0x0000002500257308 */ /* 0x000e220000000800 */
[----:B-1----:R-:W-:-:S04]  /*5c70*/  FADD.FTZ R53, R29, R4 ;  /* 0x000000041d357221 */ /* 0x002fc80000010000 */
[----:B------:R-:W-:-:S03]  /*5c80*/  FADD.FTZ R4, R154, R53 ;  /* 0x000000359a047221 */ /* 0x000fc60000010000 */
[----:B------:R-:W1:Y:S01]  /*5c90*/  MUFU.EX2 R83, R83 ;  /* 0x0000005300537308 */ /* 0x000e620000000800 */
[----:B------:R-:W-:Y:S01]  /*5ca0*/  FADD.FTZ R53, R33, R4 ;  /* 0x0000000421357221 */ /* 0x000fe20000010000 */
[----:B--2---:R-:W-:-:S03]  /*5cb0*/  FADD.FTZ R3, R48, R3 ;  /* 0x0000000330037221 */ /* 0x004fc60000010000 */
[----:B------:R-:W-:-:S03]  /*5cc0*/  FADD.FTZ R4, R156, R53 ;  /* 0x000000359c047221 */ /* 0x000fc60000010000 */
        /* <DEDUP_REMOVED lines=12> */
.L_x_8896:
[----:B------:R-:W-:Y:S01]  /*5d90*/  UISETP.GT.AND UP0, UPT, UR55, UR53, UPT ;  /* 0x000000353700728c */ /* 0x000fe2000bf04270 */
[-C--:B------:R-:W-:Y:S01]  /*5da0*/  FMUL.FTZ R88, R88, R6.reuse ;  /* 0x0000000658587220 */ /* 0x080fe20000410000 */
[----:B------:R-:W-:Y:S01]  /*5db0*/  ULEA UR6, UR54, UR41, 0x3 ;  /* 0x0000002936067291 */ /* 0x000fe2000f8e183f */
[-C--:B------:R-:W-:Y:S01]  /*5dc0*/  FMUL.FTZ R89, R89, R6.reuse ;  /* 0x0000000659597220 */ /* 0x080fe20000410000 */
[----:B------:R-:W-:Y:S01]  /*5dd0*/  UIADD3 UR7, UR55, -0x1, URZ ;  /* 0xffffffff37077890 */ /* 0x000fe2000fffe03f */
[-C--:B------:R-:W-:Y:S01]  /*5de0*/  FMUL.FTZ R92, R92, R6.reuse ;  /* 0x000000065c5c7220 */ /* 0x080fe20000410000 */
[----:B------:R-:W-:Y:S01]  /*5df0*/  UIADD3 UR6, UR6, 0x28860, URZ ;  /* 0x0002886006067890 */ /* 0x000fe2000fffe03f */
[----:B------:R-:W-:Y:S01]  /*5e00*/  PLOP3.LUT P1, PT, PT, PT, UP0, 0x80, 0x0 ;  /* 0x000000000000781c */ /* 0x000fe20003f2f008 */
        /* <DEDUP_REMOVED lines=100> */
[----:B------:R-:W-:Y:S06]  /*6450*/  @P1 BRA `(.L_x_8897) ;  /* 0xffffffd4009c1947 */ /* 0x000fec000383ffff */
[----:B------:R-:W-:-:S05]  /*6460*/  UMOV UR55, UR7 ;  /* 0x0000000700377c82 */ /* 0x000fca0008000000 */
.L_x_8886:
[----:B------:R-:W-:-:S13]  /*6470*/  ISETP.LE.AND P1, PT, RZ, UR55, PT ;  /* 0x00000037ff007c0c */ /* 0x000fda000bf23270 */
[----:B------:R-:W-:Y:S05]  /*6480*/  @!P1 BRA `(.L_x_8898) ;  /* 0x0000002000109947 */ /* 0x000fea0003800000 */
[----:B------:R-:W-:Y:S01]  /*6490*/  IMAD.MOV.U32 R8, RZ, RZ, R7 ;  /* 0x000000ffff087224 */ /* 0x000fe200078e0007 */
[----:B------:R-:W-:Y:S01]  /*64a0*/  UMOV UR49, UR44 ;  /* 0x0000002c00317c82 */ /* 0x000fe20008000000 */
[----:B------:R-:W-:Y:S01]  /*64b0*/  IMAD.MOV.U32 R6, RZ, RZ, R5 ;  /* 0x000000ffff067224 */ /* 0x000fe200078e0005 */
[----:B------:R-:W-:-:S06]  /*64c0*/  UMOV UR48, UR43 ;  /* 0x0000002b00307c82 */ /* 0x000fcc0008000000 */
.L_x_8909:
[----:B------:R-:W-:Y:S01]  /*64d0*/  ISETP.NE.AND P2, PT, RZ, UR40, PT ;  /* 0x00000028ff007c0c */ /* 0x000fe2000bf45270 */
[----:B------:R-:W-:-:S04]  /*64e0*/  UISETP.NE.AND UP0, UPT, UR48, 0x1, UPT ;  /* 0x000000013000788c */ /* 0x000fc8000bf05270 */
[----:B------:R-:W-:-:S04]  /*64f0*/  USEL UR44, URZ, 0x1, UP0 ;  /* 0x000000013f2c7887 */ /* 0x000fc80008000000 */
[----:B------:R-:W-:-:S04]  /*6500*/  ULOP3.LUT UR44, UR49, UR44, URZ, 0x3c, !UPT ;  /* 0x0000002c312c7292 */ /* 0x000fc8000f8e3c3f */
[----:B------:R-:W-:Y:S08]  /*6510*/  @P2 BRA `(.L_x_8899) ;  /* 0x0000000000382947 */ /* 0x000ff00003800000 */
[----:B------:R-:W-:Y:S05]  /*6520*/  @!P0 BRA `(.L_x_8900) ;  /* 0x0000000000048947 */ /* 0x000fea0003800000 */
[----:B------:R-:W-:Y:S01]  /*6530*/  BPT.TRAP 0x1 ;  /* 0x000000040000795c */ /* 0x000fe20000300000 */
.L_x_8900:
        /* <DEDUP_REMOVED lines=9> */
.L_x_8901:
[----:B-1----:R-:W-:Y:S05]  /*65d0*/  @P1 BRA `(.L_x_8899) ;  /* 0x0000000000081947 */ /* 0x002fea0003800000 */
[----:B------:R-:W1:Y:S02]  /*65e0*/  SYNCS.PHASECHK.TRANS64.TRYWAIT P1, [UR6+0x28830], R0 ;  /* 0x02883000ff0075a7 */ /* 0x000e640008020146 */
[----:B-1----:R-:W-:Y:S05]  /*65f0*/  @!P1 BRA `(.L_x_8902) ;  /* 0x0000008800609947 */ /* 0x002fea0003800000 */
.L_x_8899:
[----:B01----:R-:W-:Y:S01]  /*6600*/  IADD3 R0, R23, 0x8, RZ ;  /* 0x0000000817007810 */ /* 0x003fe20007ffe0ff */
        /* <DEDUP_REMOVED lines=47> */
.L_x_8904:
[----:B------:R-:W-:Y:S01]  /*6900*/  ULEA UR6, UR48, UR41, 0x3 ;  /* 0x0000002930067291 */ /* 0x000fe2000f8e183f */
[----:B------:R-:W-:-:S05]  /*6910*/  IMAD.U32 R0, RZ, RZ, UR49 ;  /* 0x00000031ff007e24 */ /* 0x000fca000f8e00ff */
[----:B------:R-:W-:-:S04]  /*6920*/  SHF.L.U32 R0, R0, 0x1f, RZ ;  /* 0x0000001f00007819 */ /* 0x000fc800000006ff */
[----:B------:R0:W1:Y:S01]  /*6930*/  SYNCS.PHASECHK.TRANS64.TRYWAIT P1, [UR6+0x28850], R0 ;  /* 0x02885000ff0075a7 */ /* 0x0000620008020146 */
[----:B------:R-:W-:Y:S05]  /*6940*/  @!P0 BRA `(.L_x_8905) ;  /* 0x0000000000048947 */ /* 0x000fea0003800000 */
[----:B------:R-:W-:Y:S01]  /*6950*/  BPT.TRAP 0x1 ;  /* 0x000000040000795c */ /* 0x000fe20000300000 */
.L_x_8905:
[----:B-1----:R-:W-:Y:S05]  /*6960*/  @P1 BRA `(.L_x_8903) ;  /* 0x0000000000081947 */ /* 0x002fea0003800000 */
[----:B------:R-:W1:Y:S02]  /*6970*/  SYNCS.PHASECHK.TRANS64.TRYWAIT P1, [UR6+0x28850], R0 ;  /* 0x02885000ff0075a7 */ /* 0x000e640008020146 */
[----:B-1----:R-:W-:Y:S05]  /*6980*/  @!P1 BRA `(.L_x_8906) ;  /* 0x0000008400949947 */ /* 0x002fea0003800000 */
.L_x_8903:
        /* <DEDUP_REMOVED lines=49> */
.L_x_8907:
        /* <DEDUP_REMOVED lines=130> */
[----:B------:R-:W-:Y:S01]  /*74c0*/  FFMA.FTZ R160, R64, R0, -R153 ;  /* 0x0000000040a07223 */ /* 0x000fe20000010899 */
        /* <DEDUP_REMOVED lines=148> */
.L_x_8908:
        /* <DEDUP_REMOVED lines=108> */
.L_x_8898:
[----:B------:R-:W-:Y:S06]  /*84d0*/  BAR.ARV 0x8, 0x180 ;  /* 0x0206000000007b1d */ /* 0x000fec0000002000 */
[----:B------:R-:W-:Y:S05]  /*84e0*/  @!P0 BRA `(.L_x_8910) ;  /* 0x0000000000048947 */ /* 0x000fea0003800000 */
[----:B------:R-:W-:Y:S01]  /*84f0*/  BPT.TRAP 0x1 ;  /* 0x000000040000795c */ /* 0x000fe20000300000 */
.L_x_8910:
[----:B------:R-:W-:Y:S01]  /*8500*/  ULEA UR5, UR43, UR41, 0x3 ;  /* 0x000000292b057291 */ /* 0x000fe2000f8e183f */
[----:B------:R-:W-:-:S05]  /*8510*/  IMAD.U32 R6, RZ, RZ, UR44 ;  /* 0x0000002cff067e24 */ /* 0x000fca000f8e00ff */
[----:B------:R-:W-:-:S04]  /*8520*/  SHF.L.U32 R6, R6, 0x1f, RZ ;  /* 0x0000001f06067819 */ /* 0x000fc800000006ff */
[----:B------:R0:W1:Y:S01]  /*8530*/  SYNCS.PHASECHK.TRANS64.TRYWAIT P1, [UR5+0x28850], R6 ;  /* 0x02885006ff0075a7 */ /* 0x0000620008020145 */
[----:B------:R-:W-:Y:S05]  /*8540*/  @!P0 BRA `(.L_x_8911) ;  /* 0x0000000000048947 */ /* 0x000fea0003800000 */
[----:B------:R-:W-:Y:S01]  /*8550*/  BPT.TRAP 0x1 ;  /* 0x000000040000795c */ /* 0x000fe20000300000 */
.L_x_8911:
[----:B-1----:R-:W-:Y:S05]  /*8560*/  @P1 BRA `(.L_x_8912) ;  /* 0x0000000000081947 */ /* 0x002fea0003800000 */
[----:B------:R-:W1:Y:S02]  /*8570*/  SYNCS.PHASECHK.TRANS64.TRYWAIT P1, [UR5+0x28850], R6 ;  /* 0x02885006ff0075a7 */ /* 0x000e640008020145 */
[----:B-1----:R-:W-:Y:S05]  /*8580*/  @!P1 BRA `(.L_x_8913) ;  /* 0x0000006800ac9947 */ /* 0x002fea0003800000 */
.L_x_8912:
        /* <DEDUP_REMOVED lines=16> */
[----:B------:R-:W-:Y:S02]  /*8690*/  IMAD.MOV.U32 R3, RZ, RZ, -0x800000 ;  /* 0xff800000ff037424 */ /* 0x000fe400078e00ff */
[----:B-1----:R-:W-:Y:S01]  /*86a0*/  FADD.FTZ R8, R9, R4 ;  /* 0x0000000409087221 */ /* 0x002fe20000010000 */
[----:B------:R-:W-:Y:S01]  /*86b0*/  IMAD.MOV.U32 R4, RZ, RZ, RZ ;  /* 0x000000ffff047224 */ /* 0x000fe200078e00ff */
        /* <DEDUP_REMOVED lines=53> */
.L_x_8914:
        /* <DEDUP_REMOVED lines=74> */
.L_x_8878:
        /* <DEDUP_REMOVED lines=11> */
[----:B------:R-:W-:Y:S01]  /*8f60*/  IMAD R9, R22, 0x40, R2 ;  /* 0x0000004016097824 */ /* 0x000fe200078e0202 */
        /* <DEDUP_REMOVED lines=18> */
[----:B------:R-:W-:Y:S01]  /*9090*/  UIMAD UR8, UR42, UR11, UR8 ;  /* 0x0000000b2a0872a4 */ /* 0x000fe2000f8e0208 */
[----:B------:R-:W-:Y:S01]  /*90a0*/  F2FP.F16.F32.PACK_AB R147, R151, R150 ;  /* 0x000000969793723e */ /* 0x000fe200000000ff */
[----:B------:R-:W-:Y:S01]  /*90b0*/  UIMAD.WIDE.U32 UR6, UR42, UR10, UR6 ;  /* 0x0000000a2a0672a5 */ /* 0x000fe2000f8e0006 */
[----:B------:R-:W-:-:S02]  /*90c0*/  ULDC UR5, c[0x0][0xa88] ;  /* 0x0002a20000057ab9 */ /* 0x000fc40000000800 */
[----:B------:R-:W-:Y:S01]  /*90d0*/  ULDC.64 UR10, c[0x0][0xaf0] ;  /* 0x0002bc00000a7ab9 */ /* 0x000fe20000000a00 */
[----:B-1----:R-:W-:Y:S01]  /*90e0*/  IMAD R64, R39, UR5, RZ ;  /* 0x0000000527407c24 */ /* 0x002fe2000f8e02ff */
[----:B------:R-:W-:Y:S02]  /*90f0*/  MOV R36, R0 ;  /* 0x0000000000247202 */ /* 0x000fe40000000f00 */
[----:B0-----:R-:W-:-:S03]  /*9100*/  MOV R37, R5 ;  /* 0x0000000500257202 */ /* 0x001fc60000000f00 */
[----:B------:R-:W-:-:S04]  /*9110*/  IMAD.WIDE R4, R187, 0x2, R36 ;  /* 0x00000002bb047825 */ /* 0x000fc800078e0224 */
[----:B------:R-:W-:Y:S01]  /*9120*/  IMAD.WIDE R36, R9, 0x2, R36 ;  /* 0x0000000209247825 */ /* 0x000fe200078e0224 */
[C---:B------:R-:W-:Y:S02]  /*9130*/  IADD3 R21, P6, R4.reuse, 0x20, RZ ;  /* 0x0000002004157810 */ /* 0x040fe40007fde0ff */
[C---:B------:R-:W-:Y:S02]  /*9140*/  IADD3 R33, P1, R4.reuse, 0x4040, RZ ;  /* 0x0000404004217810 */ /* 0x040fe40007f3e0ff */
[----:B------:R-:W-:Y:S01]  /*9150*/  IADD3 R45, P0, R4, 0x4060, RZ ;  /* 0x00004060042d7810 */ /* 0x000fe20007f1e0ff */
[--C-:B------:R-:W-:Y:S01]  /*9160*/  IMAD.X R13, RZ, RZ, R5.reuse, P6 ;  /* 0x000000ffff0d7224 */ /* 0x100fe200030e0605 */
[----:B------:R-:W-:Y:S01]  /*9170*/  IADD3 R35, P6, R36, 0x1000, RZ ;  /* 0x0000100024237810 */ /* 0x000fe20007fde0ff */
[----:B------:R-:W-:Y:S01]  /*9180*/  IMAD.X R43, RZ, RZ, R5, P1 ;  /* 0x000000ffff2b7224 */ /* 0x000fe200008e0605 */
[----:B------:R-:W-:Y:S02]  /*9190*/  ISETP.NE.AND P1, PT, R39, 0x1, PT ;  /* 0x000000012700780c */ /* 0x000fe40003f25270 */
[----:B------:R-:W-:-:S02]  /*91a0*/  LOP3.LUT R34, R35, 0x380, RZ, 0xc0, !PT ;  /* 0x0000038023227812 */ /* 0x000fc400078ec0ff */
[----:B------:R-:W-:Y:S02]  /*91b0*/  IADD3 R31, P2, R4, 0x4020, RZ ;  /* 0x00004020041f7810 */ /* 0x000fe40007f5e0ff */
[----:B------:R-:W-:Y:S02]  /*91c0*/  SHF.R.U64 R34, R34, 0x3, RZ ;  /* 0x0000000322227819 */ /* 0x000fe400000012ff */
[----:B------:R-:W-:Y:S01]  /*91d0*/  LOP3.LUT R9, R4, 0x380, RZ, 0xc0, !PT ;  /* 0x0000038004097812 */ /* 0x000fe200078ec0ff */
[----:B------:R-:W-:Y:S01]  /*91e0*/  IMAD.X R41, RZ, RZ, R5, P2 ;  /* 0x000000ffff297224 */ /* 0x000fe200010e0605 */
[----:B------:R-:W-:Y:S01]  /*91f0*/  LOP3.LUT R34, R34, R35, RZ, 0x3c, !PT ;  /* 0x0000002322227212 */ /* 0x000fe200078e3cff */
[----:B------:R-:W-:Y:S01]  /*9200*/  IMAD.X R35, RZ, RZ, R37, P6 ;  /* 0x000000ffff237224 */ /* 0x000fe200030e0625 */
[----:B------:R-:W-:Y:S01]  /*9210*/  IADD3 R47, P6, R36, 0x7000, RZ ;  /* 0x00007000242f7810 */ /* 0x000fe20007fde0ff */
[----:B------:R-:W0:Y:S01]  /*9220*/  @P1 LDC R48, c[0x0][0xbf0] ;  /* 0x0002fc00ff301b82 */ /* 0x000e220000000800 */
[----:B------:R-:W-:-:S02]  /*9230*/  LOP3.LUT R14, R33, 0x380, RZ, 0xc0, !PT ;  /* 0x00000380210e7812 */ /* 0x000fc400078ec0ff */
[----:B------:R-:W-:Y:S02]  /*9240*/  LOP3.LUT R20, R47, 0x380, RZ, 0xc0, !PT ;  /* 0x000003802f147812 */ /* 0x000fe400078ec0ff */
[----:B------:R-:W-:Y:S02]  /*9250*/  LOP3.LUT R44, R45, 0x380, RZ, 0xc0, !PT ;  /* 0x000003802d2c7812 */ /* 0x000fe400078ec0ff */
[----:B------:R-:W-:Y:S02]  /*9260*/  SHF.R.U64 R20, R20, 0x3, RZ ;  /* 0x0000000314147819 */ /* 0x000fe400000012ff */
[----:B------:R-:W-:Y:S02]  /*9270*/  LOP3.LUT R12, R31, 0x380, RZ, 0xc0, !PT ;  /* 0x000003801f0c7812 */ /* 0x000fe400078ec0ff */
[----:B------:R-:W-:Y:S02]  /*9280*/  LOP3.LUT R20, R20, R47, RZ, 0x3c, !PT ;  /* 0x0000002f14147212 */ /* 0x000fe400078e3cff */
[----:B------:R-:W1:Y:S01]  /*9290*/  @P1 LDC R47, c[0x0][0xbec] ;  /* 0x0002fb00ff2f1b82 */ /* 0x000e620000000800 */
[----:B------:R-:W-:-:S02]  /*92a0*/  SHF.R.U64 R9, R9, 0x3, RZ ;  /* 0x0000000309097819 */ /* 0x000fc400000012ff */
[----:B------:R-:W-:Y:S02]  /*92b0*/  LOP3.LUT R8, R21, 0x380, RZ, 0xc0, !PT ;  /* 0x0000038015087812 */ /* 0x000fe400078ec0ff */
[----:B------:R-:W-:Y:S02]  /*92c0*/  SHF.R.U64 R14, R14, 0x3, RZ ;  /* 0x000000030e0e7819 */ /* 0x000fe400000012ff */
[----:B------:R-:W-:Y:S02]  /*92d0*/  SHF.R.U64 R44, R44, 0x3, RZ ;  /* 0x000000032c2c7819 */ /* 0x000fe400000012ff */
[C---:B------:R-:W-:Y:S02]  /*92e0*/  IADD3 R29, P3, R4.reuse, 0x4000, RZ ;  /* 0x00004000041d7810 */ /* 0x040fe40007f7e0ff */
[C---:B------:R-:W-:Y:S02]  /*92f0*/  IADD3 R27, P4, R4.reuse, 0x60, RZ ;  /* 0x00000060041b7810 */ /* 0x040fe40007f9e0ff */
[----:B------:R-:W-:Y:S01]  /*9300*/  IADD3 R25, P5, R4, 0x40, RZ ;  /* 0x0000004004197810 */ /* 0x000fe20007fbe0ff */
[--C-:B------:R-:W-:Y:S01]  /*9310*/  IMAD.X R15, RZ, RZ, R5.reuse, P3 ;  /* 0x000000ffff0f7224 */ /* 0x100fe200018e0605 */
[----:B------:R-:W-:Y:S01]  /*9320*/  SHF.R.U64 R12, R12, 0x3, RZ ;  /* 0x000000030c0c7819 */ /* 0x000fe200000012ff */
[--C-:B------:R-:W-:Y:S01]  /*9330*/  IMAD.X R11, RZ, RZ, R5.reuse, P4 ;  /* 0x000000ffff0b7224 */ /* 0x100fe200020e0605 */
[----:B------:R-:W-:Y:S01]  /*9340*/  LOP3.LUT R4, R9, R4, RZ, 0x3c, !PT ;  /* 0x0000000409047212 */ /* 0x000fe200078e3cff */
[----:B------:R-:W-:Y:S01]  /*9350*/  IMAD.X R9, RZ, RZ, R5, P5 ;  /* 0x000000ffff097224 */ /* 0x000fe200028e0605 */
[----:B------:R-:W-:-:S02]  /*9360*/  SHF.R.U64 R8, R8, 0x3, RZ ;  /* 0x0000000308087819 */ /* 0x000fc400000012ff */
[----:B------:R-:W-:Y:S02]  /*9370*/  LOP3.LUT R42, R14, R33, RZ, 0x3c, !PT ;  /* 0x000000210e2a7212 */ /* 0x000fe400078e3cff */
[----:B------:R-:W-:Y:S01]  /*9380*/  LOP3.LUT R44, R44, R45, RZ, 0x3c, !PT ;  /* 0x0000002d2c2c7212 */ /* 0x000fe200078e3cff */
[----:B------:R-:W-:Y:S01]  /*9390*/  IMAD.X R45, RZ, RZ, R5, P0 ;  /* 0x000000ffff2d7224 */ /* 0x000fe200000e0605 */
[----:B------:R-:W-:Y:S02]  /*93a0*/  LOP3.LUT R10, R29, 0x380, RZ, 0xc0, !PT ;  /* 0x000003801d0a7812 */ /* 0x000fe400078ec0ff */
[----:B------:R-:W-:Y:S02]  /*93b0*/  LOP3.LUT R40, R12, R31, RZ, 0x3c, !PT ;  /* 0x0000001f0c287212 */ /* 0x000fe400078e3cff */
[----:B------:R-:W-:Y:S02]  /*93c0*/  LOP3.LUT R12, R8, R21, RZ, 0x3c, !PT ;  /* 0x00000015080c7212 */ /* 0x000fe400078e3cff */
[----:B------:R-:W-:-:S02]  /*93d0*/  MOV R46, R4 ;  /* 0x00000004002e7202 */ /* 0x000fc40000000f00 */
[----:B------:R-:W-:Y:S02]  /*93e0*/  LOP3.LUT R8, R25, 0x380, RZ, 0xc0, !PT ;  /* 0x0000038019087812 */ /* 0x000fe400078ec0ff */
[----:B------:R-:W-:Y:S02]  /*93f0*/  F2FP.F16.F32.PACK_AB R4, R89, R88 ;  /* 0x000000585904723e */ /* 0x000fe400000000ff */
[----:B------:R-:W-:Y:S01]  /*9400*/  F2FP.F16.F32.PACK_AB R5, R91, R90 ;  /* 0x0000005a5b05723e */ /* 0x000fe200000000ff */
[----:B------:R-:W-:Y:S01]  /*9410*/  BAR.SYNC.DEFER_BLOCKING 0x1, 0x100 ;  /* 0x0044000000007b1d */ /* 0x000fe20000010000 */
[----:B------:R-:W-:Y:S01]  /*9420*/  MOV R66, R42 ;  /* 0x0000002a00427202 */ /* 0x000fe20000000f00 */
[----:B------:R-:W-:Y:S01]  /*9430*/  VIADD R42, R17, UR37 ;  /* 0x00000025112a7c36 */ /* 0x000fe20008000000 */
[----:B------:R-:W-:Y:S01]  /*9440*/  SHF.R.U64 R10, R10, 0x3, RZ ;  /* 0x000000030a0a7819 */ /* 0x000fe200000012ff */
[----:B------:R-:W-:Y:S01]  /*9450*/  VIADD R43, R186, UR37 ;  /* 0x00000025ba2b7c36 */ /* 0x000fe20008000000 */
[----:B------:R-:W-:-:S02]  /*9460*/  SHF.R.U64 R8, R8, 0x3, RZ ;  /* 0x0000000308087819 */ /* 0x000fc400000012ff */
[----:B------:R-:W-:Y:S02]  /*9470*/  LOP3.LUT R14, R10, R29, RZ, 0x3c, !PT ;  /* 0x0000001d0a0e7212 */ /* 0x000fe400078e3cff */
[----:B------:R-:W-:Y:S02]  /*9480*/  LOP3.LUT R10, R27, 0x380, RZ, 0xc0, !PT ;  /* 0x000003801b0a7812 */ /* 0x000fe400078ec0ff */
[----:B------:R-:W-:Y:S02]  /*9490*/  LOP3.LUT R8, R8, R25, RZ, 0x3c, !PT ;  /* 0x0000001908087212 */ /* 0x000fe400078e3cff */
[----:B------:R-:W-:Y:S02]  /*94a0*/  IADD3 R25, P0, R36, 0x6000, RZ ;  /* 0x0000600024197810 */ /* 0x000fe40007f1e0ff */
[----:B------:R-:W-:Y:S02]  /*94b0*/  SHF.R.U64 R10, R10, 0x3, RZ ;  /* 0x000000030a0a7819 */ /* 0x000fe400000012ff */
[----:B------:R-:W-:-:S02]  /*94c0*/  LOP3.LUT R24, R25, 0x380, RZ, 0xc0, !PT ;  /* 0x0000038019187812 */ /* 0x000fc400078ec0ff */
[----:B------:R-:W-:Y:S02]  /*94d0*/  LOP3.LUT R10, R10, R27, RZ, 0x3c, !PT ;  /* 0x0000001b0a0a7212 */ /* 0x000fe400078e3cff */
[----:B------:R-:W-:Y:S02]  /*94e0*/  SHF.R.U64 R24, R24, 0x3, RZ ;  /* 0x0000000318187819 */ /* 0x000fe400000012ff */
[----:B------:R-:W-:Y:S01]  /*94f0*/  MOV R54, R10 ;  /* 0x0000000a00367202 */ /* 0x000fe20000000f00 */
[----:B------:R1:W-:Y:S01]  /*9500*/  STSM.16.M88.4 [R46], R4 ;  /* 0x000000042e007844 */ /* 0x0003e20000000200 */
[----:B------:R-:W-:Y:S01]  /*9510*/  LOP3.LUT R24, R24, R25, RZ, 0x3c, !PT ;  /* 0x0000001918187212 */ /* 0x000fe200078e3cff */
[----:B------:R-:W-:Y:S01]  /*9520*/  IMAD.X R25, RZ, RZ, R37, P0 ;  /* 0x000000ffff197224 */ /* 0x000fe200000e0625 */
[----:B------:R-:W-:Y:S01]  /*9530*/  MOV R53, R14 ;  /* 0x0000000e00357202 */ /* 0x000fe20000000f00 */
[----:B------:R-:W-:Y:S01]  /*9540*/  IMAD.U32 R14, RZ, RZ, UR8 ;  /* 0x00000008ff0e7e24 */ /* 0x000fe2000f8e00ff */
[----:B------:R-:W-:Y:S01]  /*9550*/  MOV R15, R12 ;  /* 0x0000000c000f7202 */ /* 0x000fe20000000f00 */
[----:B------:R-:W-:Y:S01]  /*9560*/  ULDC.64 UR8, c[0x0][0xae8] ;  /* 0x0002ba0000087ab9 */ /* 0x000fe20000000a00 */
[----:B------:R-:W-:-:S02]  /*9570*/  IADD3 R29, P3, R36, 0x4000, RZ ;  /* 0x00004000241d7810 */ /* 0x000fc40007f7e0ff */
[----:B------:R-:W-:Y:S02]  /*9580*/  IADD3 R27, P2, R36, 0x5000, RZ ;  /* 0x00005000241b7810 */ /* 0x000fe40007f5e0ff */
[----:B------:R-:W-:Y:S02]  /*9590*/  LOP3.LUT R28, R29, 0x380, RZ, 0xc0, !PT ;  /* 0x000003801d1c7812 */ /* 0x000fe400078ec0ff */
[----:B------:R-:W-:Y:S02]  /*95a0*/  LOP3.LUT R26, R27, 0x380, RZ, 0xc0, !PT ;  /* 0x000003801b1a7812 */ /* 0x000fe400078ec0ff */
[----:B------:R-:W-:Y:S01]  /*95b0*/  SHF.R.U64 R28, R28, 0x3, RZ ;  /* 0x000000031c1c7819 */ /* 0x000fe200000012ff */
[----:B-1----:R-:W-:Y:S01]  /*95c0*/  @P1 IMAD.HI.U32 R5, R42, R47, RZ ;  /* 0x0000002f2a051227 */ /* 0x002fe200078e00ff */
[----:B------:R-:W-:Y:S02]  /*95d0*/  F2FP.F16.F32.PACK_AB R7, R103, R102 ;  /* 0x000000666707723e */ /* 0x000fe400000000ff */
[----:B------:R-:W-:Y:S01]  /*95e0*/  MOV R52, R40 ;  /* 0x0000002800347202 */ /* 0x000fe20000000f00 */
[----:B------:R-:W-:Y:S01]  /*95f0*/  IMAD.MOV.U32 R4, RZ, RZ, R42 ;  /* 0x000000ffff047224 */ /* 0x000fe200078e002a */
[----:B0-----:R-:W-:-:S02]  /*9600*/  @P1 SHF.R.U32.HI R4, RZ, R48, R5 ;  /* 0x00000030ff041219 */ /* 0x001fc40000011605 */
[----:B------:R-:W-:Y:S02]  /*9610*/  SHF.R.U64 R26, R26, 0x3, RZ ;  /* 0x000000031a1a7819 */ /* 0x000fe400000012ff */
[--C-:B------:R-:W-:Y:S01]  /*9620*/  SHF.R.S32.HI R5, RZ, 0x1f, R4.reuse ;  /* 0x0000001fff057819 */ /* 0x100fe20000011404 */
[----:B------:R-:W-:Y:S01]  /*9630*/  IMAD.MOV R6, RZ, RZ, -R4 ;  /* 0x000000ffff067224 */ /* 0x000fe200078e0a04 */
[----:B------:R-:W-:Y:S02]  /*9640*/  IADD3 R12, P0, R4, UR6, RZ ;  /* 0x00000006040c7c10 */ /* 0x000fe4000ff1e0ff */
[----:B------:R-:W-:Y:S01]  /*9650*/  F2FP.F16.F32.PACK_AB R4, R97, R96 ;  /* 0x000000606104723e */ /* 0x000fe200000000ff */
[----:B------:R-:W-:Y:S01]  /*9660*/  IMAD R11, R39, R6, R42 ;  /* 0x00000006270b7224 */ /* 0x000fe200078e022a */
[----:B------:R-:W-:Y:S01]  /*9670*/  IADD3.X R13, R5, UR7, R14, P0, !PT ;  /* 0x00000007050d7c10 */ /* 0x000fe200087fe40e */
[----:B------:R-:W-:Y:S01]  /*9680*/  ULDC.64 UR6, c[0x0][0xb88] ;  /* 0x0002e20000067ab9 */ /* 0x000fe20000000a00 */
[----:B------:R-:W-:-:S02]  /*9690*/  F2FP.F16.F32.PACK_AB R5, R99, R98 ;  /* 0x000000626305723e */ /* 0x000fc400000000ff */
[----:B------:R-:W-:Y:S01]  /*96a0*/  SHF.R.S32.HI R10, RZ, 0x1f, R11 ;  /* 0x0000001fff0a7819 */ /* 0x000fe2000001140b */
[----:B------:R-:W-:Y:S01]  /*96b0*/  IMAD.WIDE.U32 R12, R11, UR6, R12 ;  /* 0x000000060b0c7c25 */ /* 0x000fe2000f8e000c */
[----:B------:R-:W-:Y:S02]  /*96c0*/  F2FP.F16.F32.PACK_AB R6, R101, R100 ;  /* 0x000000646506723e */ /* 0x000fe400000000ff */
[----:B------:R-:W-:Y:S01]  /*96d0*/  LOP3.LUT R28, R28, R29, RZ, 0x3c, !PT ;  /* 0x0000001d1c1c7212 */ /* 0x000fe200078e3cff */
[----:B------:R-:W-:Y:S01]  /*96e0*/  IMAD R10, R10, UR6, RZ ;  /* 0x000000060a0a7c24 */ /* 0x000fe2000f8e02ff */
[----:B------:R-:W-:Y:S01]  /*96f0*/  MOV R14, R8 ;  /* 0x00000008000e7202 */ /* 0x000fe20000000f00 */
[----:B------:R0:W-:Y:S01]  /*9700*/  STSM.16.M88.4 [R15], R4 ;  /* 0x000000040f007844 */ /* 0x0001e20000000200 */
[----:B------:R-:W-:Y:S01]  /*9710*/  IMAD.X R29, RZ, RZ, R37, P3 ;  /* 0x000000ffff1d7224 */ /* 0x000fe200018e0625 */
[----:B------:R-:W-:Y:S01]  /*9720*/  LOP3.LUT P0, RZ, R184, 0x3, RZ, 0xc0, !PT ;  /* 0x00000003b8ff7812 */ /* 0x000fe2000780c0ff */
[----:B------:R-:W-:Y:S01]  /*9730*/  IMAD R41, R11, UR7, R10 ;  /* 0x000000070b297c24 */ /* 0x000fe2000f8e020a */
[----:B------:R-:W-:Y:S01]  /*9740*/  ULDC.64 UR6, c[0x0][0xb50] ;  /* 0x0002d40000067ab9 */ /* 0x000fe20000000a00 */
[----:B------:R-:W-:-:S02]  /*9750*/  F2FP.F16.F32.PACK_AB R8, R105, R104 ;  /* 0x000000686908723e */ /* 0x000fc400000000ff */
[----:B------:R-:W-:Y:S02]  /*9760*/  F2FP.F16.F32.PACK_AB R9, R107, R106 ;  /* 0x0000006a6b09723e */ /* 0x000fe400000000ff */
[----:B------:R-:W-:Y:S02]  /*9770*/  F2FP.F16.F32.PACK_AB R10, R109, R108 ;  /* 0x0000006c6d0a723e */ /* 0x000fe400000000ff */
[----:B------:R-:W-:Y:S02]  /*9780*/  F2FP.F16.F32.PACK_AB R11, R111, R110 ;  /* 0x0000006e6f0b723e */ /* 0x000fe400000000ff */
[----:B------:R-:W-:Y:S02]  /*9790*/  LEA R40, P3, R12, UR6, 0x2 ;  /* 0x000000060c287c11 */ /* 0x000fe4000f8610ff */
[----:B------:R-:W-:Y:S01]  /*97a0*/  LOP3.LUT R26, R26, R27, RZ, 0x3c, !PT ;  /* 0x0000001b1a1a7212 */ /* 0x000fe200078e3cff */
[----:B0-----:R-:W-:Y:S01]  /*97b0*/  VIADD R5, R43, 0x8 ;  /* 0x000000082b057836 */ /* 0x001fe20000000000 */
[----:B------:R0:W-:Y:S01]  /*97c0*/  STSM.16.M88.4 [R14], R8 ;  /* 0x000000080e007844 */ /* 0x0001e20000000200 */
[----:B------:R-:W-:Y:S01]  /*97d0*/  IMAD.IADD R7, R13, 0x1, R41 ;  /* 0x000000010d077824 */ /* 0x000fe200078e0229 */
[----:B------:R-:W-:Y:S01]  /*97e0*/  F2FP.F16.F32.PACK_AB R4, R113, R112 ;  /* 0x000000707104723e */ /* 0x000fe200000000ff */
[----:B------:R-:W-:Y:S01]  /*97f0*/  IMAD.X R27, RZ, RZ, R37, P2 ;  /* 0x000000ffff1b7224 */ /* 0x000fe200010e0625 */
[-C--:B------:R-:W-:Y:S01]  /*9800*/  ISETP.GE.OR P2, PT, R43, R64.reuse, P0 ;  /* 0x000000402b00720c */ /* 0x080fe20000746670 */
[----:B------:R-:W-:Y:S01]  /*9810*/  SHFL.IDX PT, R60, R40, RZ, 0x1c1f ;  /* 0x001c1fff283c7589 */ /* 0x000fe200000e0000 */
[----:B------:R-:W-:-:S02]  /*9820*/  ISETP.GE.OR P0, PT, R5, R64, P0 ;  /* 0x000000400500720c */ /* 0x000fc40000706670 */
[----:B------:R-:W-:Y:S01]  /*9830*/  LEA.HI.X R41, R12, UR7, R7, 0x2, P3 ;  /* 0x000000070c297c11 */ /* 0x000fe200098f1407 */
[----:B------:R-:W-:Y:S01]  /*9840*/  SHFL.IDX PT, R62, R40, 0x1, 0x1c1f ;  /* 0x003c1f00283e7f89 */ /* 0x000fe200000e0000 */
[----:B------:R-:W-:Y:S02]  /*9850*/  F2FP.F16.F32.PACK_AB R5, R115, R114 ;  /* 0x000000727305723e */ /* 0x000fe400000000ff */
[----:B------:R-:W-:Y:S01]  /*9860*/  F2FP.F16.F32.PACK_AB R6, R117, R116 ;  /* 0x000000747506723e */ /* 0x000fe200000000ff */
[----:B------:R-:W1:Y:S01]  /*9870*/  SHFL.IDX PT, R61, R41, RZ, 0x1c1f ;  /* 0x001c1fff293d7589 */ /* 0x000e6200000e0000 */
[----:B------:R-:W-:Y:S02]  /*9880*/  F2FP.F16.F32.PACK_AB R7, R119, R118 ;  /* 0x000000767707723e */ /* 0x000fe400000000ff */
[----:B------:R-:W-:Y:S01]  /*9890*/  F2FP.F16.F32.PACK_AB R12, R121, R120 ;  /* 0x00000078790c723e */ /* 0x000fe200000000ff */
[----:B------:R-:W2:Y:S01]  /*98a0*/  SHFL.IDX PT, R63, R41, 0x1, 0x1c1f ;  /* 0x003c1f00293f7f89 */ /* 0x000ea200000e0000 */
[----:B------:R-:W-:-:S02]  /*98b0*/  F2FP.F16.F32.PACK_AB R13, R123, R122 ;  /* 0x0000007a7b0d723e */ /* 0x000fc400000000ff */
[----:B0-----:R-:W-:Y:S01]  /*98c0*/  F2FP.F16.F32.PACK_AB R14, R125, R124 ;  /* 0x0000007c7d0e723e */ /* 0x001fe200000000ff */
[----:B------:R-:W-:Y:S01]  /*98d0*/  STSM.16.M88.4 [R54], R4 ;  /* 0x0000000436007844 */ /* 0x000fe20000000200 */
[----:B------:R-:W-:Y:S02]  /*98e0*/  F2FP.F16.F32.PACK_AB R15, R127, R126 ;  /* 0x0000007e7f0f723e */ /* 0x000fe400000000ff */
[----:B------:R-:W-:Y:S02]  /*98f0*/  F2FP.F16.F32.PACK_AB R8, R129, R128 ;  /* 0x000000808108723e */ /* 0x000fe400000000ff */
[----:B------:R-:W-:Y:S01]  /*9900*/  F2FP.F16.F32.PACK_AB R9, R131, R130 ;  /* 0x000000828309723e */ /* 0x000fe200000000ff */
[----:B------:R-:W-:Y:S01]  /*9910*/  STSM.16.M88.4 [R53], R12 ;  /* 0x0000000c35007844 */ /* 0x000fe20000000200 */
[----:B------:R-:W-:Y:S02]  /*9920*/  F2FP.F16.F32.PACK_AB R10, R133, R132 ;  /* 0x00000084850a723e */ /* 0x000fe400000000ff */
[----:B------:R-:W-:-:S02]  /*9930*/  F2FP.F16.F32.PACK_AB R11, R135, R134 ;  /* 0x00000086870b723e */ /* 0x000fc400000000ff */
[----:B------:R-:W-:Y:S02]  /*9940*/  MOV R65, R44 ;  /* 0x0000002c00417202 */ /* 0x000fe40000000f00 */
[C---:B------:R-:W-:Y:S01]  /*9950*/  LOP3.LUT R21, R36.reuse, 0x380, RZ, 0xc0, !PT ;  /* 0x0000038024157812 */ /* 0x040fe200078ec0ff */
[----:B------:R-:W-:Y:S01]  /*9960*/  STSM.16.M88.4 [R52], R8 ;  /* 0x0000000834007844 */ /* 0x000fe20000000200 */
[C---:B------:R-:W-:Y:S02]  /*9970*/  IADD3 R33, P5, R36.reuse, 0x2000, RZ ;  /* 0x0000200024217810 */ /* 0x040fe40007fbe0ff */
[----:B------:R-:W-:Y:S01]  /*9980*/  SHF.R.U64 R21, R21, 0x3, RZ ;  /* 0x0000000315157819 */ /* 0x000fe200000012ff */
[----:B------:R0:W-:Y:S01]  /*9990*/  STSM.16.M88.4 [R66], R136 ;  /* 0x0000008842007844 */ /* 0x0001e20000000200 */
[----:B------:R-:W-:Y:S01]  /*99a0*/  IADD3 R31, P4, R36, 0x3000, RZ ;  /* 0x00003000241f7810 */ /* 0x000fe20007f9e0ff */
[----:B------:R-:W-:Y:S01]  /*99b0*/  UIMAD UR5, UR12, UR8, URZ ;  /* 0x000000080c0572a4 */ /* 0x000fe2000f8e023f */
[----:B------:R-:W-:Y:S01]  /*99c0*/  LOP3.LUT R36, R21, R36, RZ, 0x3c, !PT ;  /* 0x0000002415247212 */ /* 0x000fe200078e3cff */
[----:B------:R-:W-:Y:S01]  /*99d0*/  STSM.16.M88.4 [R65], R144 ;  /* 0x0000009041007844 */ /* 0x000fe20000000200 */
[----:B------:R-:W-:Y:S01]  /*99e0*/  IMAD.X R21, RZ, RZ, R37, P6 ;  /* 0x000000ffff157224 */ /* 0x000fe200030e0625 */
[----:B------:R-:W-:Y:S01]  /*99f0*/  UIMAD.WIDE.U32 UR6, UR38, UR8, URZ ;  /* 0x00000008260672a5 */ /* 0x000fe2000f8e003f */
[----:B------:R-:W-:Y:S01]  /*9a00*/  LOP3.LUT R32, R33, 0x380, RZ, 0xc0, !PT ;  /* 0x0000038021207812 */ /* 0x000fe200078ec0ff */
[----:B------:R-:W-:Y:S08]  /*9a10*/  BAR.SYNC.DEFER_BLOCKING 0x1, 0x100 ;  /* 0x0044000000007b1d */ /* 0x000ff00000010000 */
[----:B0-----:R-:W0:Y:S01]  /*9a20*/  @P1 LDC R66, c[0x0][0xbec] ;  /* 0x0002fb00ff421b82 */ /* 0x001e220000000800 */
[----:B------:R-:W-:Y:S01]  /*9a30*/  UIMAD UR5, UR38, UR9, UR5 ;  /* 0x00000009260572a4 */ /* 0x000fe2000f8e0205 */
[----:B------:R-:W-:Y:S01]  /*9a40*/  LOP3.LUT R30, R31, 0x380, RZ, 0xc0, !PT ;  /* 0x000003801f1e7812 */ /* 0x000fe200078ec0ff */
[----:B------:R-:W-:Y:S01]  /*9a50*/  UIMAD UR8, UR13, UR10, URZ ;  /* 0x0000000a0d0872a4 */ /* 0x000fe2000f8e023f */
[----:B------:R-:W-:Y:S01]  /*9a60*/  SHF.R.U64 R32, R32, 0x3, RZ ;  /* 0x0000000320207819 */ /* 0x000fe200000012ff */
[----:B-1----:R1:W-:Y:S01]  /*9a70*/  @!P2 ST.E desc[UR50][R60.64], R38 ;  /* 0x000000263c00a985 */ /* 0x0023e2000c101932 */
[----:B------:R-:W-:Y:S01]  /*9a80*/  UIADD3 UR7, UR7, UR5, URZ ;  /* 0x0000000507077290 */ /* 0x000fe2000fffe03f */
[----:B------:R-:W-:-:S02]  /*9a90*/  SHF.R.U64 R30, R30, 0x3, RZ ;  /* 0x000000031e1e7819 */ /* 0x000fc400000012ff */
[----:B--2---:R2:W-:Y:S01]  /*9aa0*/  @!P0 ST.E desc[UR50][R62.64], R3 ;  /* 0x000000033e008985 */ /* 0x0045e2000c101932 */
[----:B------:R-:W-:Y:S01]  /*9ab0*/  LOP3.LUT R32, R32, R33, RZ, 0x3c, !PT ;  /* 0x0000002120207212 */ /* 0x000fe200078e3cff */
[----:B-1----:R-:W1:Y:S02]  /*9ac0*/  @P1 LDC R61, c[0x0][0xbf0] ;  /* 0x0002fc00ff3d1b82 */ /* 0x002e640000000800 */
[----:B------:R3:W5:Y:S01]  /*9ad0*/  LD.E.128 R12, desc[UR50][R24.64] ;  /* 0x00000032180c7980 */ /* 0x000762000c101d00 */
[----:B------:R-:W-:Y:S01]  /*9ae0*/  UIMAD UR5, UR42, UR11, UR8 ;  /* 0x0000000b2a0572a4 */ /* 0x000fe2000f8e0208 */
[----:B------:R-:W-:Y:S01]  /*9af0*/  LOP3.LUT R30, R30, R31, RZ, 0x3c, !PT ;  /* 0x0000001f1e1e7212 */ /* 0x000fe200078e3cff */
[----:B--2---:R-:W-:Y:S01]  /*9b00*/  IMAD R3, R19, 0x20, R22 ;  /* 0x0000002013037824 */ /* 0x004fe200078e0216 */
[----:B------:R0:W5:Y:S01]  /*9b10*/  LD.E.128 R8, desc[UR50][R20.64] ;  /* 0x0000003214087980 */ /* 0x000162000c101d00 */
[----:B------:R-:W-:Y:S01]  /*9b20*/  UIMAD.WIDE.U32 UR6, UR42, UR10, UR6 ;  /* 0x0000000a2a0672a5 */ /* 0x000fe2000f8e0006 */
[----:B------:R-:W-:Y:S01]  /*9b30*/  IADD3.X R33, RZ, R37, RZ, P5, !PT ;  /* 0x00000025ff217210 */ /* 0x000fe20002ffe4ff */
[----:B------:R-:W-:Y:S01]  /*9b40*/  IMAD.X R31, RZ, RZ, R37, P4 ;  /* 0x000000ffff1f7224 */ /* 0x000fe200020e0625 */
[----:B------:R2:W5:Y:S01]  /*9b50*/  LD.E.128 R52, desc[UR50][R26.64] ;  /* 0x000000321a347980 */ /* 0x000562000c101d00 */
[----:B------:R-:W-:Y:S01]  /*9b60*/  ULDC.64 UR8, c[0x0][0xae0] ;  /* 0x0002b80000087ab9 */ /* 0x000fe20000000a00 */
[----:B---3--:R-:W-:Y:S01]  /*9b70*/  VIADD R25, R3, UR37 ;  /* 0x0000002503197c36 */ /* 0x008fe20008000000 */
[----:B------:R-:W-:Y:S01]  /*9b80*/  UIADD3 UR5, UR7, UR5, URZ ;  /* 0x0000000507057290 */ /* 0x000fe2000fffe03f */
[----:B------:R-:W5:Y:S02]  /*9b90*/  LD.E.128 R48, desc[UR50][R36.64] ;  /* 0x0000003224307980 */ /* 0x000f64000c101d00 */
[----:B0-----:R-:W-:Y:S01]  /*9ba0*/  @P1 IMAD.HI.U32 R20, R25, R66, RZ ;  /* 0x0000004219141227 */ /* 0x001fe200078e00ff */
[----:B------:R-:W-:Y:S01]  /*9bb0*/  MOV R21, UR7 ;  /* 0x0000000700157c02 */ /* 0x000fe20008000f00 */
[----:B------:R-:W5:Y:S02]  /*9bc0*/  LD.E.128 R44, desc[UR50][R34.64] ;  /* 0x00000032222c7980 */ /* 0x000f64000c101d00 */
[----:B------:R-:W-:-:S02]  /*9bd0*/  IMAD.MOV.U32 R3, RZ, RZ, R25 ;  /* 0x000000ffff037224 */ /* 0x000fc400078e0019 */
[----:B------:R-:W5:Y:S01]  /*9be0*/  LD.E.128 R40, desc[UR50][R32.64] ;  /* 0x0000003220287980 */ /* 0x000f62000c101d00 */
[----:B-1----:R-:W-:-:S03]  /*9bf0*/  @P1 SHF.R.U32.HI R3, RZ, R61, R20 ;  /* 0x0000003dff031219 */ /* 0x002fc60000011614 */
[----:B------:R-:W5:Y:S01]  /*9c00*/  LD.E.128 R4, desc[UR50][R30.64] ;  /* 0x000000321e047980 */ /* 0x000f62000c101d00 */
[--C-:B------:R-:W-:Y:S01]  /*9c10*/  SHF.R.S32.HI R24, RZ, 0x1f, R3.reuse ;  /* 0x0000001fff187819 */ /* 0x100fe20000011403 */
[----:B--2---:R-:W-:Y:S02]  /*9c20*/  IMAD.MOV R26, RZ, RZ, -R3 ;  /* 0x000000ffff1a7224 */ /* 0x004fe400078e0a03 */
[----:B------:R0:W5:Y:S01]  /*9c30*/  LD.E.128 R56, desc[UR50][R28.64] ;  /* 0x000000321c387980 */ /* 0x000162000c101d00 */
[----:B------:R-:W-:Y:S01]  /*9c40*/  IMAD.U32 R20, RZ, RZ, UR6 ;  /* 0x00000006ff147e24 */ /* 0x000fe2000f8e00ff */
[----:B------:R-:W-:Y:S01]  /*9c50*/  ULDC.64 UR6, c[0x0][0xad8] ;  /* 0x0002b60000067ab9 */ /* 0x000fe20000000a00 */
[----:B------:R-:W-:Y:S01]  /*9c60*/  IMAD.U32 R21, RZ, RZ, UR5 ;  /* 0x00000005ff157e24 */ /* 0x000fe2000f8e00ff */
[----:B------:R-:W-:Y:S01]  /*9c70*/  @!PT LDS RZ, [RZ] ;  /* 0x00000000fffff984 */ /* 0x000fe20000000800 */
[----:B------:R-:W-:Y:S01]  /*9c80*/  @!PT LDS RZ, [RZ] ;  /* 0x00000000fffff984 */ /* 0x000fe20000000800 */
[----:B------:R-:W-:Y:S01]  /*9c90*/  @!PT LDS RZ, [RZ] ;  /* 0x00000000fffff984 */ /* 0x000fe20000000800 */
[----:B------:R-:W-:Y:S01]  /*9ca0*/  @!PT LDS RZ, [RZ] ;  /* 0x00000000fffff984 */ /* 0x000fe20000000800 */
[----:B------:R1:W-:Y:S06]  /*9cb0*/  MEMBAR.ALL.CTA ;  /* 0x0000000000007992 */ /* 0x0003ec0000008000 */
[----:B-1----:R-:W1:Y:S01]  /*9cc0*/  FENCE.VIEW.ASYNC.S ;  /* 0x00000000000073c6 */ /* 0x002e620000000000 */
[----:B------:R-:W-:-:S02]  /*9cd0*/  IMAD R24, R24, UR8, RZ ;  /* 0x0000000818187c24 */ /* 0x000fc4000f8e02ff */
[----:B------:R-:W-:Y:S02]  /*9ce0*/  IMAD R39, R39, R26, R25 ;  /* 0x0000001a27277224 */ /* 0x000fe400078e0219 */
[C---:B------:R-:W-:Y:S02]  /*9cf0*/  IMAD R25, R3.reuse, UR9, R24 ;  /* 0x0000000903197c24 */ /* 0x040fe4000f8e0218 */
[----:B------:R-:W-:Y:S01]  /*9d00*/  IMAD.WIDE.U32 R20, R3, UR8, R20 ;  /* 0x0000000803147c25 */ /* 0x000fe2000f8e0014 */
[----:B------:R-:W-:-:S03]  /*9d10*/  SHF.R.S32.HI R3, RZ, 0x1f, R39 ;  /* 0x0000001fff037819 */ /* 0x000fc60000011427 */
[----:B------:R-:W-:Y:S02]  /*9d20*/  IMAD.IADD R21, R21, 0x1, R25 ;  /* 0x0000000115157824 */ /* 0x000fe400078e0219 */
[----:B------:R-:W-:Y:S02]  /*9d30*/  IMAD R24, R3, UR6, RZ ;  /* 0x0000000603187c24 */ /* 0x000fe4000f8e02ff */
[----:B0-----:R-:W-:Y:S02]  /*9d40*/  VIADD R29, R22, UR37 ;  /* 0x00000025161d7c36 */ /* 0x001fe40008000000 */
        /* <DEDUP_REMOVED lines=8> */
[-C--:B------:R-:W-:Y:S01]  /*9dd0*/  ISETP.GE.AND P0, PT, R3, R64.reuse, PT ;  /* 0x000000400300720c */ /* 0x080fe20003f06270 */
[----:B------:R-:W-:Y:S01]  /*9de0*/  VIADD R3, R29, 0x40 ;  /* 0x000000401d037836 */ /* 0x000fe20000000000 */
[----:B------:R-:W-:Y:S02]  /*9df0*/  LEA.HI.X R27, R20, UR7, R21, 0x1, P3 ;  /* 0x00000007141b7c11 */ /* 0x000fe400098f0c15 */
[----:B------:R-:W-:Y:S01]  /*9e00*/  PRMT R0, RZ, 0x654, R0 ;  /* 0x00000654ff007816 */ /* 0x000fe20000000000 */
[----:B-1----:R0:W1:Y:S01]  /*9e10*/  SHFL.IDX PT, R25, R26, RZ, 0x181f ;  /* 0x00181fff1a197589 */ /* 0x00206200000e0000 */
[----:B------:R-:W-:Y:S01]  /*9e20*/  ISETP.GE.AND P1, PT, R3, R64, PT ;  /* 0x000000400300720c */ /* 0x000fe20003f26270 */
[----:B------:R-:W-:Y:S01]  /*9e30*/  BSSY B1, `(.L_x_8917) ;  /* 0x000000d000017945 */ /* 0x000fe20003800000 */
[----:B------:R0:W-:Y:S01]  /*9e40*/  SYNCS.ARRIVE.TRANS64.RED.A1T0 RZ, [R0+URZ], RZ ;  /* 0x000000ff00ff79a7 */ /* 0x0001e2000810043f */
[----:B------:R0:W2:Y:S02]  /*9e50*/  SHFL.IDX PT, R3, R27, RZ, 0x181f ;  /* 0x00181fff1b037589 */ /* 0x0000a400000e0000 */
[----:B------:R-:W-:Y:S08]  /*9e60*/  @P2 BRA `(.L_x_8918) ;  /* 0x0000000000242947 */ /* 0x000ff00003800000 */
        /* <DEDUP_REMOVED lines=9> */
.L_x_8918:
[----:B------:R-:W-:Y:S05]  /*9f00*/  BSYNC B1 ;  /* 0x0000000000017941 */ /* 0x000fea0003800000 */
.L_x_8917:
[----:B--2---:R2:W4:Y:S01]  /*9f10*/  SHFL.IDX PT, R3, R27, 0x1, 0x181f ;  /* 0x00381f001b037f89 */ /* 0x00452200000e0000 */
[----:B------:R-:W-:Y:S03]  /*9f20*/  BSSY B1, `(.L_x_8919) ;  /* 0x000000c000017945 */ /* 0x000fe60003800000 */
[----:B-1-3--:R2:W1:Y:S01]  /*9f30*/  SHFL.IDX PT, R25, R26, 0x1, 0x181f ;  /* 0x00381f001a197f89 */ /* 0x00a46200000e0000 */
        /* <DEDUP_REMOVED lines=8> */
[----:B-----5:R3:W-:Y:S04]  /*9fc0*/  @!P3 ST.E.128 desc[UR50][R20.64], R44 ;  /* 0x0000002c1400b985 */ /* 0x0207e8000c101d32 */
[----:B------:R3:W-:Y:S02]  /*9fd0*/  @!P4 ST.E.128 desc[UR50][R24.64], R52 ;  /* 0x000000341800c985 */ /* 0x0007e4000c101d32 */
.L_x_8920:
[----:B------:R-:W-:Y:S05]  /*9fe0*/  BSYNC B1 ;  /* 0x0000000000017941 */ /* 0x000fea0003800000 */
.L_x_8919:
[----:B----4-:R4:W0:Y:S01]  /*9ff0*/  SHFL.IDX PT, R3, R27, 0x2, 0x181f ;  /* 0x00581f001b037f89 */ /* 0x01082200000e0000 */
        /* <DEDUP_REMOVED lines=8> */
[-C--:B0-----:R-:W-:Y:S02]  /*a080*/  @!P2 LEA.HI.X R21, R2, R3.reuse, R189, 0x1, P0 ;  /* 0x000000030215a211 */ /* 0x081fe400000f0cbd */
[----:B------:R-:W-:-:S03]  /*a090*/  @!P3 LEA.HI.X R25, R18, R3, R188, 0x1, P1 ;  /* 0x000000031219b211 */ /* 0x000fc600008f0cbc */
[----:B-----5:R3:W-:Y:S04]  /*a0a0*/  @!P2 ST.E.128 desc[UR50][R20.64], R40 ;  /* 0x000000281400a985 */ /* 0x0207e8000c101d32 */
[----:B------:R3:W-:Y:S02]  /*a0b0*/  @!P3 ST.E.128 desc[UR50][R24.64], R12 ;  /* 0x0000000c1800b985 */ /* 0x0007e4000c101d32 */
.L_x_8922:
[----:B------:R-:W-:Y:S05]  /*a0c0*/  BSYNC B1 ;  /* 0x0000000000017941 */ /* 0x000fea0003800000 */
.L_x_8921:
[----:B0-----:R-:W-:Y:S01]  /*a0d0*/  VIADD R3, R29, 0x60 ;  /* 0x000000601d037836 */ /* 0x001fe20000000000 */
[----:B--2-4-:R-:W0:Y:S04]  /*a0e0*/  SHFL.IDX PT, R27, R27, 0x3, 0x181f ;  /* 0x00781f001b1b7f89 */ /* 0x014e2800000e0000 */
[----:B------:R-:W-:Y:S01]  /*a0f0*/  ISETP.GE.AND P0, PT, R3, R64, PT ;  /* 0x000000400300720c */ /* 0x000fe20003f06270 */
[----:B---3-5:R2:W3:-:S12]  /*a100*/  SHFL.IDX PT, R15, R26, 0x3, 0x181f ;  /* 0x00781f001a0f7f89 */ /* 0x0284d800000e0000 */
[----:B--2---:R-:W-:Y:S05]  /*a110*/  @P0 BRA `(.L_x_8923) ;  /* 0x0000000800800947 */ /* 0x004fea0003800000 */
[----:B------:R-:W-:Y:S02]  /*a120*/  ULDC UR5, c[0x0][0xac8] ;  /* 0x0002b20000057ab9 */ /* 0x000fe40000000800 */
[----:B------:R-:W-:-:S13]  /*a130*/  ISETP.GE.AND P1, PT, R2, UR5, PT ;  /* 0x0000000502007c0c */ /* 0x000fda000bf26270 */
[----:B---3--:R-:W-:-:S04]  /*a140*/  @!P1 LEA R12, P0, R2, R15, 0x1 ;  /* 0x0000000f020c9211 */ /* 0x008fc800078008ff */
[----:B0-----:R-:W-:Y:S02]  /*a150*/  @!P1 LEA.HI.X R13, R2, R27, R189, 0x1, P0 ;  /* 0x0000001b020d9211 */ /* 0x001fe400000f0cbd */
[----:B------:R-:W-:-:S03]  /*a160*/  ISETP.GE.AND P0, PT, R18, UR5, PT ;  /* 0x0000000512007c0c */ /* 0x000fc6000bf06270 */
[----:B------:R0:W-:Y:S10]  /*a170*/  @!P1 ST.E.128 desc[UR50][R12.64], R4 ;  /* 0x000000040c009985 */ /* 0x0001f4000c101d32 */
[----:B------:R-:W-:Y:S05]  /*a180*/  @P0 BRA `(.L_x_8923) ;  /* 0x0000000800640947 */ /* 0x000fea0003800000 */
[----:B0-----:R-:W-:-:S04]  /*a190*/  LEA R4, P0, R18, R15, 0x1 ;  /* 0x0000000f12047211 */ /* 0x001fc800078008ff */
[----:B------:R-:W-:-:S05]  /*a1a0*/  LEA.HI.X R5, R18, R27, R188, 0x1, P0 ;  /* 0x0000001b12057211 */ /* 0x000fca00000f0cbc */
[----:B------:R0:W-:Y:S01]  /*a1b0*/  ST.E.128 desc[UR50][R4.64], R8 ;  /* 0x0000000804007985 */ /* 0x0001e2000c101d32 */
[----:B------:R-:W-:Y:S05]  /*a1c0*/  BRA `(.L_x_8923) ;  /* 0x0000000800547947 */ /* 0x000fea0003800000 */
.L_x_8916:
        /* <DEDUP_REMOVED lines=50> */
.L_x_8925:
[----:B------:R-:W-:Y:S05]  /*a4f0*/  BSYNC B1 ;  /* 0x0000000000017941 */ /* 0x000fea0003800000 */
.L_x_8924:
        /* <DEDUP_REMOVED lines=14> */
[----:B------:R-:W-:Y:S01]  /*a5e0*/  SHF.R.S32.HI R0, RZ, 0x1f, R3 ;  /* 0x0000001fff007819 */ /* 0x000fe20000011403 */
[----:B------:R-:W-:Y:S01]  /*a5f0*/  ULDC.64 UR8, c[0x0][0xae0] ;  /* 0x0002b80000087ab9 */ /* 0x000fe20000000a00 */
[----:B------:R-:W-:Y:S01]  /*a600*/  IADD3 R7, -R3, RZ, RZ ;  /* 0x000000ff03077210 */ /* 0x000fe20007ffe1ff */
        /* <DEDUP_REMOVED lines=38> */
.L_x_8927:
[----:B------:R-:W-:Y:S05]  /*a870*/  BSYNC B1 ;  /* 0x0000000000017941 */ /* 0x000fea0003800000 */
.L_x_8926:
        /* <DEDUP_REMOVED lines=13> */
.L_x_8929:
[----:B------:R-:W-:Y:S05]  /*a950*/  BSYNC B1 ;  /* 0x0000000000017941 */ /* 0x000fea0003800000 */
.L_x_8928:
        /* <DEDUP_REMOVED lines=11> */
[----:B------:R3:W-:Y:S04]  /*aa10*/  @!P2 ST.E.128 desc[UR50][R10.64], RZ ;  /* 0x000000ff0a00a985 */ /* 0x0007e8000c101d32 */
[----:B------:R3:W-:Y:S02]  /*aa20*/  @!P3 ST.E.128 desc[UR50][R4.64], RZ ;  /* 0x000000ff0400b985 */ /* 0x0007e4000c101d32 */
.L_x_8931:
[----:B------:R-:W-:Y:S05]  /*aa30*/  BSYNC B1 ;  /* 0x0000000000017941 */ /* 0x000fea0003800000 */
.L_x_8930:
[----:B------:R-:W-:Y:S01]  /*aa40*/  VIADD R0, R8, 0x60 ;  /* 0x0000006008007836 */ /* 0x000fe20000000000 */
[----:B0-----:R0:W0:Y:S04]  /*aa50*/  SHFL.IDX PT, R3, R7, 0x3, 0x181f ;  /* 0x00781f0007037f89 */ /* 0x00102800000e0000 */
[----:B------:R-:W-:Y:S01]  /*aa60*/  ISETP.GE.AND P0, PT, R0, R9, PT ;  /* 0x000000090000720c */ /* 0x000fe20003f06270 */
[----:B-1-3--:R1:W3:-:S12]  /*aa70*/  SHFL.IDX PT, R5, R6, 0x3, 0x181f ;  /* 0x00781f0006057f89 */ /* 0x00a2d800000e0000 */
[----:B-1----:R-:W-:Y:S05]  /*aa80*/  @P0 BRA `(.L_x_8923) ;  /* 0x0000000000240947 */ /* 0x002fea0003800000 */
[----:B------:R-:W-:Y:S02]  /*aa90*/  ULDC UR5, c[0x0][0xac8] ;  /* 0x0002b20000057ab9 */ /* 0x000fe40000000800 */
[----:B------:R-:W-:Y:S02]  /*aaa0*/  ISETP.GE.AND P2, PT, R2, UR5, PT ;  /* 0x0000000502007c0c */ /* 0x000fe4000bf46270 */
[----:B------:R-:W-:-:S11]  /*aab0*/  ISETP.GE.AND P3, PT, R18, UR5, PT ;  /* 0x0000000512007c0c */ /* 0x000fd6000bf66270 */
[-C--:B--234-:R-:W-:Y:S02]  /*aac0*/  @!P2 LEA R6, P0, R2, R5.reuse, 0x1 ;  /* 0x000000050206a211 */ /* 0x09cfe400078008ff */
[----:B------:R-:W-:Y:S02]  /*aad0*/  @!P3 LEA R4, P1, R18, R5, 0x1 ;  /* 0x000000051204b211 */ /* 0x000fe400078208ff */
[-C--:B0-----:R-:W-:Y:S02]  /*aae0*/  @!P2 LEA.HI.X R7, R2, R3.reuse, R189, 0x1, P0 ;  /* 0x000000030207a211 */ /* 0x081fe400000f0cbd */
[----:B------:R-:W-:-:S03]  /*aaf0*/  @!P3 LEA.HI.X R5, R18, R3, R188, 0x1, P1 ;  /* 0x000000031205b211 */ /* 0x000fc600008f0cbc */
[----:B------:R1:W-:Y:S04]  /*ab00*/  @!P2 ST.E.128 desc[UR50][R6.64], RZ ;  /* 0x000000ff0600a985 */ /* 0x0003e8000c101d32 */
[----:B------:R1:W-:Y:S02]  /*ab10*/  @!P3 ST.E.128 desc[UR50][R4.64], RZ ;  /* 0x000000ff0400b985 */ /* 0x0003e4000c101d32 */
.L_x_8923:
[----:B------:R-:W-:Y:S05]  /*ab20*/  BSYNC B0 ;  /* 0x0000000000007941 */ /* 0x000fea0003800000 */
.L_x_8915:
[----:B------:R-:W-:Y:S02]  /*ab30*/  ULDC UR5, c[0x0][0xc38] ;  /* 0x00030e0000057ab9 */ /* 0x000fe40000000800 */
[----:B------:R-:W-:-:S06]  /*ab40*/  UISETP.GE.AND UP0, UPT, UR4, UR5, UPT ;  /* 0x000000050400728c */ /* 0x000fcc000bf06270 */
[----:B------:R-:W-:-:S13]  /*ab50*/  PLOP3.LUT P0, PT, PT, PT, UP0, 0x80, 0x0 ;  /* 0x000000000000781c */ /* 0x000fda0003f0f008 */
[----:B------:R-:W-:Y:S05]  /*ab60*/  @!P0 BRA `(.L_x_8932) ;  /* 0xffffff6000548947 */ /* 0x000fea000383ffff */
[----:B------:R-:W-:Y:S05]  /*ab70*/  EXIT ;  /* 0x000000000000794d */ /* 0x000fea0003800000 */
.L_x_8874:
        /* <DEDUP_REMOVED lines=18> */
[----:B------:R-:W-:Y:S01]  /*aca0*/  UISETP.NE.U32.AND UP0, UPT, UR6, URZ, UPT ;  /* 0x0000003f0600728c */ /* 0x000fe2000bf05070 */
[----:B------:R-:W-:Y:S01]  /*acb0*/  LOP3.LUT R19, R19, 0xfffffffe, RZ, 0xc0, !PT ;  /* 0xfffffffe13137812 */ /* 0x000fe200078ec0ff */
[----:B------:R-:W1:Y:S01]  /*acc0*/  S2UR UR8, SR_CgaCtaId ;  /* 0x00000000000879c3 */ /* 0x000e620000008800 */
[----:B------:R-:W-:Y:S01]  /*acd0*/  ULDC UR4, c[0x0][0x424] ;  /* 0x0001090000047ab9 */ /* 0x000fe20000000800 */
[----:B------:R-:W-:Y:S01]  /*ace0*/  UISETP.NE.AND.EX UP0, UPT, UR7, URZ, UPT, UP0 ;  /* 0x0000003f0700728c */ /* 0x000fe2000bf05300 */
[----:B------:R-:W-:Y:S01]  /*acf0*/  IMAD.U32 R34, RZ, RZ, UR5 ;  /* 0x00000005ff227e24 */ /* 0x000fe2000f8e00ff */
[----:B------:R-:W-:Y:S01]  /*ad00*/  ULDC UR39, c[0x0][0x288] ;  /* 0x0000a20000277ab9 */ /* 0x000fe20000000800 */
[----:B------:R-:W-:Y:S01]  /*ad10*/  ULDC.64 UR6, c[0x0][0x2f0] ;  /* 0x0000bc0000067ab9 */ /* 0x000fe20000000a00 */
[----:B------:R-:W-:Y:S01]  /*ad20*/  USEL UR4, UR4, 0x1, UP0 ;  /* 0x0000000104047887 */ /* 0x000fe20008000000 */
[----:B------:R-:W-:Y:S01]  /*ad30*/  IMAD.MOV.U32 R26, RZ, RZ, 0x1 ;  /* 0x00000001ff1a7424 */ /* 0x000fe200078e00ff */
[----:B------:R-:W-:Y:S01]  /*ad40*/  ULDC UR38, c[0x0][0x448] ;  /* 0x0001120000267ab9 */ /* 0x000fe20000000800 */
[----:B------:R-:W-:Y:S01]  /*ad50*/  MOV R36, RZ ;  /* 0x000000ff00247202 */ /* 0x000fe20000000f00 */
[----:B------:R-:W-:Y:S01]  /*ad60*/  UIMAD UR37, UR4, UR6, URZ ;  /* 0x00000006042572a4 */ /* 0x000fe2000f8e023f */
[----:B------:R-:W-:Y:S01]  /*ad70*/  IMAD.MOV.U32 R23, RZ, RZ, RZ ;  /* 0x000000ffff177224 */ /* 0x000fe200078e00ff */
[----:B------:R-:W-:Y:S01]  /*ad80*/  UIMAD UR38, UR38, UR39, URZ ;  /* 0x00000027262672a4 */ /* 0x000fe2000f8e023f */
[----:B------:R-:W-:Y:S01]  /*ad90*/  UMOV UR6, 0x400 ;  /* 0x0000040000067882 */ /* 0x000fe20000000000 */
[----:B------:R-:W-:-:S02]  /*ada0*/  UIADD3 UR4, UR37, 0x7f, URZ ;  /* 0x0000007f25047890 */ /* 0x000fc4000fffe03f */
[----:B------:R-:W-:Y:S02]  /*adb0*/  ULOP3.LUT UR45, UR36, 0x2, URZ, 0xfc, !UPT ;  /* 0x00000002242d7892 */ /* 0x000fe4000f8efc3f */
[----:B------:R-:W-:Y:S02]  /*adc0*/  USHF.R.S32.HI UR5, URZ, 0x1f, UR4 ;  /* 0x0000001f3f057899 */ /* 0x000fe40008011404 */
[----:B------:R-:W-:Y:S02]  /*add0*/  UIADD3 UR39, UR37, 0x80, -UR39 ;  /* 0x0000008025277890 */ /* 0x000fe4000fffe827 */
[----:B------:R-:W-:Y:S02]  /*ade0*/  ULEA.HI UR5, UR5, UR4, URZ, 0x7 ;  /* 0x0000000405057291 */ /* 0x000fe4000f8f383f */
[----:B-1----:R-:W-:Y:S01]  /*adf0*/  ULEA UR6, UR8, UR6, 0x18 ;  /* 0x0000000608067291 */ /* 0x002fe2000f8ec03f */
[C---:B0-----:R-:W-:Y:S01]  /*ae00*/  IMAD.SHL.U32 R30, R5.reuse, 0x8, RZ ;  /* 0x00000008051e7824 */ /* 0x041fe200078e00ff */
[----:B------:R-:W-:Y:S01]  /*ae10*/  LOP3.LUT R4, R5, 0x7f, RZ, 0xc0, !PT ;  /* 0x0000007f05047812 */ /* 0x000fe200078ec0ff */
[----:B------:R-:W-:-:S03]  /*ae20*/  USHF.R.S32.HI UR40, URZ, 0x7, UR5 ;  /* 0x000000073f287899 */ /* 0x000fc60008011405 */
[----:B------:R-:W-:Y:S01]  /*ae30*/  IMAD.U32 R16, RZ, RZ, UR6 ;  /* 0x00000006ff107e24 */ /* 0x000fe2000f8e00ff */
[C---:B------:R-:W-:Y:S01]  /*ae40*/  LOP3.LUT R0, R30.reuse, 0x1f8, RZ, 0xc0, !PT ;  /* 0x000001f81e007812 */ /* 0x040fe200078ec0ff */
[----:B------:R-:W-:Y:S01]  /*ae50*/  ULDC UR46, c[0x0][0xc] ;  /* 0x00000300002e7ab9 */ /* 0x000fe20000000800 */
[----:B------:R-:W-:Y:S02]  /*ae60*/  LOP3.LUT R35, R30, 0x38, RZ, 0xc0, !PT ;  /* 0x000000381e237812 */ /* 0x000fe400078ec0ff */
[----:B------:R-:W-:Y:S02]  /*ae70*/  LOP3.LUT R3, R0, 0x38, R5, 0x78, !PT ;  /* 0x0000003800037812 */ /* 0x000fe400078e7805 */
[----:B------:R-:W-:Y:S02]  /*ae80*/  LOP3.LUT R0, R35, 0x40, RZ, 0xfc, !PT ;  /* 0x0000004023007812 */ /* 0x000fe400078efcff */
[----:B------:R-:W-:Y:S02]  /*ae90*/  LOP3.LUT R30, R3, 0x200, R30, 0xf8, !PT ;  /* 0x00000200031e7812 */ /* 0x000fe400078ef81e */
[----:B------:R-:W-:-:S02]  /*aea0*/  ISETP.GE.AND P1, PT, R0, UR7, PT ;  /* 0x0000000700007c0c */ /* 0x000fc4000bf26270 */
[----:B------:R-:W-:Y:S01]  /*aeb0*/  ISETP.GE.AND P2, PT, R0, UR9, PT ;  /* 0x0000000900007c0c */ /* 0x000fe2000bf46270 */
[----:B------:R-:W-:Y:S01]  /*aec0*/  IMAD R33, R30, 0x2, R16 ;  /* 0x000000021e217824 */ /* 0x000fe200078e0210 */
[----:B------:R-:W-:Y:S01]  /*aed0*/  ISETP.GE.AND P0, PT, R0, UR7, PT ;  /* 0x0000000700007c0c */ /* 0x000fe2000bf06270 */
[----:B------:R-:W-:Y:S01]  /*aee0*/  IMAD.SHL.U32 R0, R5, 0x10, RZ ;  /* 0x0000001005007824 */ /* 0x000fe200078e00ff */
[----:B------:R-:W-:-:S04]  /*aef0*/  SHF.R.U32.HI R37, RZ, 0x3, R4 ;  /* 0x00000003ff257819 */ /* 0x000fc80000011604 */
[----:B------:R-:W-:-:S03]  /*af00*/  LOP3.LUT R2, R0, 0x70, RZ, 0xc0, !PT ;  /* 0x0000007000027812 */ /* 0x000fc600078ec0ff */
[----:B------:R-:W-:Y:S02]  /*af10*/  @P1 LOP3.LUT R19, R19, 0x1, RZ, 0xfc, !PT ;  /* 0x0000000113131812 */ /* 0x000fe400078efcff */
[----:B------:R-:W-:Y:S02]  /*af20*/  ISETP.GE.AND P1, PT, R35, UR7, PT ;  /* 0x0000000723007c0c */ /* 0x000fe4000bf26270 */
[----:B------:R-:W-:Y:S02]  /*af30*/  LOP3.LUT R19, R19, 0xffffffbf, RZ, 0xc0, !PT ;  /* 0xffffffbf13137812 */ /* 0x000fe400078ec0ff */
[----:B------:R-:W-:Y:S02]  /*af40*/  LOP3.LUT R0, R37, R2, RZ, 0xfc, !PT ;  /* 0x0000000225007212 */ /* 0x000fe400078efcff */
[----:B------:R-:W-:-:S04]  /*af50*/  @P2 LOP3.LUT R19, R19, 0x40, RZ, 0xfc, !PT ;  /* 0x0000004013132812 */ /* 0x000fc800078efcff */
        /* <DEDUP_REMOVED lines=10> */
.L_x_8982:
        /* <DEDUP_REMOVED lines=22> */
.L_x_8934:
[----:B------:R-:W-:Y:S01]  /*b160*/  ULDC UR8, c[0x0][0xc54] ;  /* 0x0003150000087ab9 */ /* 0x000fe20000000800 */
[----:B------:R-:W-:Y:S01]  /*b170*/  UMOV UR6, UR7 ;  /* 0x0000000700067c82 */ /* 0x000fe20008000000 */
[----:B------:R-:W-:-:S11]  /*b180*/  UISETP.NE.AND UP0, UPT, UR8, 0x1, UPT ;  /* 0x000000010800788c */ /* 0x000fd6000bf05270 */
[----:B------:R-:W-:Y:S02]  /*b190*/  @UP0 ULDC.64 UR10, c[0x0][0xc58] ;  /* 0x00031600000a0ab9 */ /* 0x000fe40000000a00 */
[----:B------:R-:W-:-:S04]  /*b1a0*/  UIMAD.WIDE.U32 UR4, UR7, UR10, URZ ;  /* 0x0000000a070472a5 */ /* 0x000fc8000f8e003f */
[----:B------:R-:W-:-:S04]  /*b1b0*/  @UP0 USHF.R.U32.HI UR6, URZ, UR11, UR5 ;  /* 0x0000000b3f060299 */ /* 0x000fc80008011605 */
[----:B------:R-:W-:-:S12]  /*b1c0*/  UIMAD UR4, UR6, UR8, URZ ;  /* 0x00000008060472a4 */ /* 0x000fd8000f8e023f */
.L_x_8935:
        /* <DEDUP_REMOVED lines=34> */
[----:B------:R-:W-:-:S04]  /*b3f0*/  USHF.R.S32.HI UR4, URZ, 0x1f, UR6 ;  /* 0x0000001f3f047899 */ /* 0x000fc80008011406 */
[----:B------:R-:W-:-:S04]  /*b400*/  ULEA.HI UR4, UR4, UR6, URZ, 0x7 ;  /* 0x0000000604047291 */ /* 0x000fc8000f8f383f */
[----:B------:R-:W-:-:S04]  /*b410*/  USHF.R.S32.HI UR4, URZ, 0x7, UR4 ;  /* 0x000000073f047899 */ /* 0x000fc80008011404 */
        /* <DEDUP_REMOVED lines=21> */
.L_x_8937:
        /* <DEDUP_REMOVED lines=20> */
.L_x_8940:
[----:B------:R-:W-:Y:S05]  /*b6b0*/  BSYNC B6 ;  /* 0x0000000000067941 */ /* 0x000fea0003800000 */
.L_x_8939:
        /* <DEDUP_REMOVED lines=20> */
.L_x_8943:
        /* <DEDUP_REMOVED lines=15> */
.L_x_8942:
[----:B------:R-:W-:Y:S05]  /*b8f0*/  BSYNC B6 ;  /* 0x0000000000067941 */ /* 0x000fea0003800000 */
.L_x_8941:
        /* <DEDUP_REMOVED lines=8> */
[----:B------:R-:W-:Y:S01]  /*b980*/  MOV R2, UR4 ;  /* 0x0000000400027c02 */ /* 0x000fe20008000f00 */
[----:B------:R-:W-:Y:S01]  /*b990*/  IMAD.U32 R3, RZ, RZ, UR5 ;  /* 0x00000005ff037e24 */ /* 0x000fe2000f8e00ff */
[----:B------:R-:W-:-:S04]  /*b9a0*/  ULDC UR4, c[0x0][0xc48] ;  /* 0x0003120000047ab9 */ /* 0x000fc80000000800 */
[----:B------:R1:W5:Y:S01]  /*b9b0*/  @P0 LDG.E R29, desc[UR50][R2.64] ;  /* 0x00000032021d0981 */ /* 0x000362000c1e1900 */
[----:B------:R-:W-:Y:S01]  /*b9c0*/  UMOV UR5, 0xffffffff ;  /* 0xffffffff00057882 */ /* 0x000fe20000000000 */
[----:B------:R-:W-:Y:S02]  /*b9d0*/  IMAD.U32 R22, RZ, RZ, UR4 ;  /* 0x00000004ff167e24 */ /* 0x000fe4000f8e00ff */
[----:B------:R-:W-:Y:S05]  /*b9e0*/  BRA.DIV UR5, `(.L_x_8944) ;  /* 0x0000003605ac7947 */ /* 0x000fea000b800000 */
.L_x_8998:
        /* <DEDUP_REMOVED lines=42> */
.L_x_8945:
        /* <DEDUP_REMOVED lines=20> */
[----:B------:R-:W-:-:S04]  /*bdd0*/  LEA R7, R23, R16, 0x3 ;  /* 0x0000001017077211 */ /* 0x000fc800078e18ff */
[----:B------:R-:W-:Y:S02]  /*bde0*/  LEA.HI.X R18, R2, UR5, R3, 0x1, P0 ;  /* 0x0000000502127c11 */ /* 0x000fe400080f0c03 */
[----:B------:R-:W-:-:S04]  /*bdf0*/  SHF.L.U32 R2, R26, 0x1f, RZ ;  /* 0x0000001f1a027819 */ /* 0x000fc800000006ff */
[----:B------:R-:W0:Y:S02]  /*be00*/  SYNCS.PHASECHK.TRANS64.TRYWAIT P0, [R7+URZ+0x28840], R2 ;  /* 0x02884002070075a7 */ /* 0x000e24000800017f */
[----:B0-----:R-:W-:Y:S05]  /*be10*/  @!P0 BRA `(.L_x_8947) ;  /* 0x0000003000cc8947 */ /* 0x001fea0003800000 */
.L_x_8999:
[----:B------:R-:W-:Y:S05]  /*be20*/  BSYNC B0 ;  /* 0x0000000000007941 */ /* 0x000fea0003800000 */
.L_x_8946:
        /* <DEDUP_REMOVED lines=57> */
[----:B------:R-:W-:-:S03]  /*c1c0*/  @P0 IMAD R25, R5, 0x2, R16 ;  /* 0x0000000205190824 */ /* 0x000fc600078e0210 */
[----:B--2---:R-:W-:Y:S01]  /*c1d0*/  @P0 MOV R2, R14 ;  /* 0x0000000e00020202 */ /* 0x004fe20000000f00 */
        /* <DEDUP_REMOVED lines=36> */
.L_x_9017:
        /* <DEDUP_REMOVED lines=11> */
.L_x_8949:
        /* <DEDUP_REMOVED lines=11> */
.L_x_8950:
        /* <DEDUP_REMOVED lines=14> */
[----:B------:R-:W-:Y:S02]  /*c660*/  IMAD.U32 R6, RZ, RZ, UR6 ;  /* 0x00000006ff067e24 */ /* 0x000fe4000f8e00ff */
[----:B-1----:R-:W-:Y:S02]  /*c670*/  IMAD.U32 R7, RZ, RZ, UR7 ;  /* 0x00000007ff077e24 */ /* 0x002fe4000f8e00ff */
[----:B------:R-:W-:-:S02]  /*c680*/  IMAD.U32 R10, RZ, RZ, UR8 ;  /* 0x00000008ff0a7e24 */ /* 0x000fc4000f8e00ff */
[----:B------:R-:W-:Y:S02]  /*c690*/  IMAD.U32 R11, RZ, RZ, UR9 ;  /* 0x00000009ff0b7e24 */ /* 0x000fe4000f8e00ff */
[----:B------:R-:W-:Y:S02]  /*c6a0*/  IMAD.MOV.U32 R8, RZ, RZ, 0x70 ;  /* 0x00000070ff087424 */ /* 0x000fe400078e00ff */
[----:B------:R-:W-:Y:S02]  /*c6b0*/  IMAD.MOV.U32 R12, RZ, RZ, 0x1 ;  /* 0x00000001ff0c7424 */ /* 0x000fe400078e00ff */
[----:B------:R-:W-:-:S07]  /*c6c0*/  IMAD.MOV.U32 R13, RZ, RZ, RZ ;  /* 0x000000ffff0d7224 */ /* 0x000fce00078e00ff */
[----:B------:R-:W-:-:S07]  /*c6d0*/  LEPC R20, `(.L_x_8952) ;  /* 0x000000001014794e */ /* 0x000fce0000000000 */
[----:B0-----:R-:W-:Y:S05]  /*c6e0*/  CALL.ABS.NOINC R2 ;  /* 0x0000000002007343 */ /* 0x001fea0003c00000 */
.L_x_8952:
[----:B------:R-:W-:Y:S05]  /*c6f0*/  BSYNC B6 ;  /* 0x0000000000067941 */ /* 0x000fea0003800000 */
.L_x_8951:
        /* <DEDUP_REMOVED lines=8> */
[----:B------:R-:W-:Y:S01]  /*c780*/  LOP3.LUT P5, RZ, R19, 0x40, RZ, 0xc0, !PT ;  /* 0x0000004013ff7812 */ /* 0x000fe200078ac0ff */
[----:B------:R-:W-:-:S04]  /*c790*/  @UP0 ULDC UR4, c[0x0][0x44c] ;  /* 0x0001130000040ab9 */ /* 0x000fc80000000800 */
[----:B------:R-:W-:-:S04]  /*c7a0*/  UIMAD UR6, UR6, UR8, URZ ;  /* 0x00000008060672a4 */ /* 0x000fc8000f8e023f */
[----:B------:R-:W-:Y:S02]  /*c7b0*/  UIMAD UR7, UR7, UR9, UR6 ;  /* 0x00000009070772a4 */ /* 0x000fe4000f8e0206 */
[----:B------:R-:W-:Y:S01]  /*c7c0*/  USHF.R.S32.HI UR6, URZ, 0x1f, UR42 ;  /* 0x0000001f3f067899 */ /* 0x000fe2000801142a */
[----:B0-----:R-:W-:-:S05]  /*c7d0*/  IMAD.SHL.U32 R2, R2, 0x10, RZ ;  /* 0x0000001002027824 */ /* 0x001fca00078e00ff */
[----:B------:R-:W-:-:S04]  /*c7e0*/  LOP3.LUT R2, R2, 0x70, RZ, 0xc0, !PT ;  /* 0x0000007002027812 */ /* 0x000fc800078ec0ff */
[----:B------:R-:W-:-:S05]  /*c7f0*/  LOP3.LUT R2, R37, R2, RZ, 0xfc, !PT ;  /* 0x0000000225027212 */ /* 0x000fca00078efcff */
[----:B------:R-:W-:-:S04]  /*c800*/  IMAD R0, R0, 0x80, R2 ;  /* 0x0000008000007824 */ /* 0x000fc800078e0202 */
        /* <DEDUP_REMOVED lines=36> */
[----:B------:R-:W1:Y:S02]  /*ca50*/  SHFL.IDX PT, R2, R4, RZ, 0x181f ;  /* 0x00181fff04027589 */ /* 0x000e6400000e0000 */
[----:B------:R-:W-:Y:S02]  /*ca60*/  LEA R5, R6, R37, 0x7 ;  /* 0x0000002506057211 */ /* 0x000fe400078e38ff */
[----:B------:R-:W-:Y:S02]  /*ca70*/  SHFL.IDX PT, R6, R4, 0x1, 0x181f ;  /* 0x00381f0004067f89 */ /* 0x000fe400000e0000 */
[C---:B------:R-:W-:Y:S01]  /*ca80*/  ISETP.GE.AND P0, PT, R5.reuse, UR38, PT ;  /* 0x0000002605007c0c */ /* 0x040fe2000bf06270 */
[----:B------:R-:W-:-:S12]  /*ca90*/  VIADD R7, R5, 0x10 ;  /* 0x0000001005077836 */ /* 0x000fd80000000000 */
        /* <DEDUP_REMOVED lines=40> */
[----:B------:R-:W-:Y:S02]  /*cd20*/  SHFL.IDX PT, R6, R4, 0x5, 0x181f ;  /* 0x00b81f0004067f89 */ /* 0x000fe400000e0000 */
[----:B------:R-:W-:Y:S01]  /*cd30*/  @!P0 MOV R3, R7 ;  /* 0x0000000700038202 */ /* 0x000fe20000000f00 */
[----:B------:R-:W-:Y:S01]  /*cd40*/  VIADD R7, R5, 0x50 ;  /* 0x0000005005077836 */ /* 0x000fe20000000000 */
        /* <DEDUP_REMOVED lines=22> */
.L_x_9034:
        /* <DEDUP_REMOVED lines=11> */
.L_x_8954:
        /* <DEDUP_REMOVED lines=16> */
.L_x_9035:
[----:B------:R-:W-:Y:S05]  /*d060*/  BSYNC B0 ;  /* 0x0000000000007941 */ /* 0x000fea0003800000 */
.L_x_8955:
        /* <DEDUP_REMOVED lines=8> */
[----:B------:R-:W-:-:S07]  /*d0f0*/  IMAD.U32 R6, RZ, RZ, UR4 ;  /* 0x00000004ff067e24 */ /* 0x000fce000f8e00ff */
.L_x_8970:
[----:B0-----:R-:W0:Y:S01]  /*d100*/  LDC R3, c[0x0][0x430] ;  /* 0x00010c00ff037b82 */ /* 0x001e220000000800 */
[----:B------:R-:W1:Y:S01]  /*d110*/  S2R R0, SR_TID.X ;  /* 0x0000000000007919 */ /* 0x000e620000002100 */
[----:B------:R-:W-:Y:S01]  /*d120*/  LEA R7, R6, R37, 0x7 ;  /* 0x0000002506077211 */ /* 0x000fe200078e38ff */
        /* <DEDUP_REMOVED lines=35> */
.L_x_8958:
[----:B------:R-:W-:Y:S01]  /*d360*/  IMAD R6, R23, 0x8, R16 ;  /* 0x0000000817067824 */ /* 0x000fe200078e0210 */
[----:B------:R-:W-:Y:S01]  /*d370*/  SHF.L.U32 R3, R26, 0x1f, RZ ;  /* 0x0000001f1a037819 */ /* 0x000fe200000006ff */
[----:B------:R-:W-:Y:S03]  /*d380*/  BSSY B1, `(.L_x_8959) ;  /* 0x0000003000017945 */ /* 0x000fe60003800000 */
[----:B------:R-:W0:Y:S02]  /*d390*/  SYNCS.PHASECHK.TRANS64.TRYWAIT P0, [R6+URZ+0x28840], R3 ;  /* 0x02884003060075a7 */ /* 0x000e24000800017f */
[----:B0-----:R-:W-:Y:S05]  /*d3a0*/  @!P0 BRA `(.L_x_8960) ;  /* 0x00000030009c8947 */ /* 0x001fea0003800000 */
.L_x_9036:
[----:B------:R-:W-:Y:S05]  /*d3b0*/  BSYNC B1 ;  /* 0x0000000000017941 */ /* 0x000fea0003800000 */
.L_x_8959:
        /* <DEDUP_REMOVED lines=70> */
.L_x_9054:
        /* <DEDUP_REMOVED lines=9> */
.L_x_8962:
        /* <DEDUP_REMOVED lines=11> */
.L_x_8963:
[----:B------:R0:W-:Y:S01]  /*d960*/  SYNCS.ARRIVE.TRANS64.A1T0 RZ, [R6+URZ+0x28830], RZ ;  /* 0x028830ff06ff79a7 */ /* 0x0001e2000810003f */
[----:B------:R-:W-:Y:S05]  /*d970*/  @!P2 BRA `(.L_x_8964) ;  /* 0x000000000004a947 */ /* 0x000fea0003800000 */
[----:B------:R-:W-:Y:S01]  /*d980*/  BPT.TRAP 0x1 ;  /* 0x000000040000795c */ /* 0x000fe20000300000 */
.L_x_8964:
[----:B------:R-:W-:Y:S01]  /*d990*/  SHF.L.U32 R3, R20, 0x1f, RZ ;  /* 0x0000001f14037819 */ /* 0x000fe200000006ff */
[----:B0-----:R-:W-:Y:S01]  /*d9a0*/  IMAD R6, R10, 0x8, R16 ;  /* 0x000000080a067824 */ /* 0x001fe200078e0210 */
[----:B------:R-:W-:Y:S03]  /*d9b0*/  BSSY B1, `(.L_x_8965) ;  /* 0x0000003000017945 */ /* 0x000fe60003800000 */
[----:B------:R-:W0:Y:S02]  /*d9c0*/  SYNCS.PHASECHK.TRANS64.TRYWAIT P0, [R6+URZ+0x28860], R3 ;  /* 0x02886003060075a7 */ /* 0x000e24000800017f */
[----:B0-----:R-:W-:Y:S05]  /*d9d0*/  @!P0 BRA `(.L_x_8966) ;  /* 0x00000034006c8947 */ /* 0x001fea0003800000 */
.L_x_9055:
[----:B------:R-:W-:Y:S05]  /*d9e0*/  BSYNC B1 ;  /* 0x0000000000017941 */ /* 0x000fea0003800000 */
.L_x_8965:
        /* <DEDUP_REMOVED lines=67> */
.L_x_9073:
        /* <DEDUP_REMOVED lines=29> */
.L_x_8968:
        /* <DEDUP_REMOVED lines=11> */
.L_x_8969:
[C---:B------:R-:W-:Y:S01]  /*e0a0*/  ISETP.GT.AND P0, PT, R24.reuse, RZ, PT ;  /* 0x000000ff1800720c */ /* 0x040fe20003f04270 */
[----:B------:R0:W-:Y:S01]  /*e0b0*/  SYNCS.ARRIVE.TRANS64.A1T0 RZ, [R6+URZ+0x28850], RZ ;  /* 0x028850ff06ff79a7 */ /* 0x0001e2000810003f */
[----:B------:R-:W-:Y:S02]  /*e0c0*/  IMAD.MOV.U32 R20, RZ, RZ, R26 ;  /* 0x000000ffff147224 */ /* 0x000fe400078e001a */
[----:B------:R-:W-:Y:S02]  /*e0d0*/  IMAD.MOV.U32 R10, RZ, RZ, R23 ;  /* 0x000000ffff0a7224 */ /* 0x000fe400078e0017 */
[----:B------:R-:W-:Y:S02]  /*e0e0*/  IMAD.MOV.U32 R27, RZ, RZ, R24 ;  /* 0x000000ffff1b7224 */ /* 0x000fe400078e0018 */
[----:B0-----:R-:W-:-:S05]  /*e0f0*/  VIADD R6, R24, 0xffffffff ;  /* 0xffffffff18067836 */ /* 0x001fca0000000000 */
[----:B------:R-:W-:Y:S05]  /*e100*/  @P0 BRA `(.L_x_8970) ;  /* 0xffffffec00fc0947 */ /* 0x000fea000383ffff */
[----:B------:R-:W-:Y:S05]  /*e110*/  BSYNC B0 ;  /* 0x0000000000007941 */ /* 0x000fea0003800000 */
.L_x_8957:
        /* <DEDUP_REMOVED lines=17> */
.L_x_8972:
[----:B------:R-:W-:Y:S05]  /*e230*/  BSYNC B0 ;  /* 0x0000000000007941 */ /* 0x000fea0003800000 */
.L_x_8971:
[----:B------:R-:W-:-:S05]  /*e240*/  IMAD.U32 R0, RZ, RZ, UR45 ;  /* 0x0000002dff007e24 */ /* 0x000fca000f8e00ff */
[----:B------:R-:W-:-:S13]  /*e250*/  ISETP.NE.AND P0, PT, R0, 0x3, PT ;  /* 0x000000030000780c */ /* 0x000fda0003f05270 */
[----:B------:R-:W-:Y:S05]  /*e260*/  @!P0 BRA `(.L_x_8973) ;  /* 0x0000000000048947 */ /* 0x000fea0003800000 */
[----:B------:R-:W-:Y:S01]  /*e270*/  BPT.TRAP 0x1 ;  /* 0x000000040000795c */ /* 0x000fe20000300000 */
.L_x_8973:
[----:B------:R-:W-:Y:S01]  /*e280*/  IMAD R4, R23, 0x8, R16 ;  /* 0x0000000817047824 */ /* 0x000fe200078e0210 */
[----:B0-----:R-:W-:Y:S01]  /*e290*/  SHF.L.U32 R3, R26, 0x1f, RZ ;  /* 0x0000001f1a037819 */ /* 0x001fe200000006ff */
[----:B------:R-:W-:Y:S01]  /*e2a0*/  IMAD.MOV.U32 R5, RZ, RZ, -0x80 ;  /* 0xffffff80ff057424 */ /* 0x000fe200078e00ff */
[----:B------:R-:W-:Y:S02]  /*e2b0*/  BSSY B0, `(.L_x_8974) ;  /* 0x0000004000007945 */ /* 0x000fe40003800000 */
[----:B------:R-:W0:Y:S01]  /*e2c0*/  SYNCS.PHASECHK.TRANS64.TRYWAIT P0, [R4+URZ+0x28860], R3 ;  /* 0x02886003040075a7 */ /* 0x000e22000800017f */
[----:B------:R-:W-:Y:S01]  /*e2d0*/  IMAD R24, R24, R5, UR37 ;  /* 0x0000002518187e24 */ /* 0x000fe2000f8e0205 */
[----:B0-----:R-:W-:Y:S06]  /*e2e0*/  @!P0 BRA `(.L_x_8975) ;  /* 0x0000003400a88947 */ /* 0x001fec0003800000 */
.L_x_9074:
[----:B------:R-:W-:Y:S05]  /*e2f0*/  BSYNC B0 ;  /* 0x0000000000007941 */ /* 0x000fea0003800000 */
.L_x_8974:
        /* <DEDUP_REMOVED lines=62> */
[----:B------:R1:W0:-:S12]  /*e6e0*/  SHFL.IDX PT, R7, R18, 0x7, 0x181f ;  /* 0x00f81f0012077f89 */ /* 0x00021800000e0000 */
[----:B------:R1:W-:Y:S01]  /*e6f0*/  LDGSTS.E.BYPASS.LTC128B.128 [R0+0x3400], desc[UR50][R2.64], !P0 ;  /* 0x0340000002007fae */ /* 0x0003e2000c101d72 */
[----:B------:R-:W-:-:S13]  /*e700*/  ISETP.LT.OR P0, PT, R5, 0x61, P1 ;  /* 0x000000610500780c */ /* 0x000fda0000f01670 */
[----:B0-2---:R1:W-:Y:S02]  /*e710*/  LDGSTS.E.BYPASS.LTC128B.128 [R0+0x7400], desc[UR50][R2.64+0x80], !P0 ;  /* 0x0740008002007fae */ /* 0x0053e4000c101d72 */
.L_x_9092:
        /* <DEDUP_REMOVED lines=11> */
.L_x_8977:
        /* <DEDUP_REMOVED lines=11> */
.L_x_8978:
[----:B------:R0:W-:Y:S01]  /*e880*/  SYNCS.ARRIVE.TRANS64.A1T0 RZ, [R4+URZ+0x28850], RZ ;  /* 0x028850ff04ff79a7 */ /* 0x0001e2000810003f */
[----:B------:R-:W-:-:S05]  /*e890*/  VIADD R23, R23, 0x1 ;  /* 0x0000000117177836 */ /* 0x000fca0000000000 */
[----:B------:R-:W-:-:S04]  /*e8a0*/  ISETP.NE.AND P0, PT, R23, 0x2, PT ;  /* 0x000000021700780c */ /* 0x000fc80003f05270 */
[----:B------:R-:W-:Y:S02]  /*e8b0*/  SEL R3, RZ, 0x1, P0 ;  /* 0x00000001ff037807 */ /* 0x000fe40000000000 */
[----:B------:R-:W-:Y:S02]  /*e8c0*/  SEL R23, R23, RZ, P0 ;  /* 0x000000ff17177207 */ /* 0x000fe40000000000 */
[----:B0-----:R-:W-:-:S07]  /*e8d0*/  LOP3.LUT R26, R26, R3, RZ, 0x3c, !PT ;  /* 0x000000031a1a7212 */ /* 0x001fce00078e3cff */
.L_x_8938:
[----:B------:R-:W-:Y:S05]  /*e8e0*/  BSYNC B7 ;  /* 0x0000000000077941 */ /* 0x000fea0003800000 */
.L_x_8936:
        /* <DEDUP_REMOVED lines=11> */
.L_x_8979:
[----:B------:R-:W-:-:S03]  /*e9a0*/  UMOV UR4, 0xffffffff ;  /* 0xffffffff00047882 */ /* 0x000fc60000000000 */
[----:B------:R-:W-:Y:S05]  /*e9b0*/  BRA.DIV UR4, `(.L_x_8981) ;  /* 0x0000003a04c07947 */ /* 0x000fea000b800000 */
[----:B------:R0:W1:Y:S02]  /*e9c0*/  SHFL.IDX PT, R14, R34, RZ, 0x1f ;  /* 0x00001fff220e7589 */ /* 0x00006400000e0000 */
.L_x_9095:
        /* <DEDUP_REMOVED lines=8> */
.L_x_8980:
[----:B------:R-:W-:Y:S02]  /*ea50*/  ULDC UR4, c[0x0][0xc38] ;  /* 0x00030e0000047ab9 */ /* 0x000fe40000000800 */
[----:B-1----:R-:W-:-:S13]  /*ea60*/  ISETP.GE.AND P0, PT, R34, UR4, PT ;  /* 0x0000000422007c0c */ /* 0x002fda000bf06270 */
[----:B------:R-:W-:Y:S05]  /*ea70*/  @!P0 BRA `(.L_x_8982) ;  /* 0xffffffc400608947 */ /* 0x000fea000383ffff */
.L_x_8933:
        /* <DEDUP_REMOVED lines=11> */
.L_x_9096:
[----:B------:R-:W-:Y:S05]  /*eb30*/  BSYNC B0 ;  /* 0x0000000000007941 */ /* 0x000fea0003800000 */
.L_x_8983:
[----:B------:R-:W-:-:S03]  /*eb40*/  UMOV UR4, 0xffffffff ;  /* 0xffffffff00047882 */ /* 0x000fc60000000000 */
[----:B------:R-:W-:Y:S05]  /*eb50*/  BRA.DIV UR4, `(.L_x_8985) ;  /* 0x0000003a04947947 */ /* 0x000fea000b800000 */
[----:B-1----:R-:W1:Y:S02]  /*eb60*/  S2R R0, SR_TID.X ;  /* 0x0000000000007919 */ /* 0x002e640000002100 */
[----:B-1----:R-:W-:-:S04]  /*eb70*/  SHF.R.U32.HI R0, RZ, 0x5, R0 ;  /* 0x00000005ff007819 */ /* 0x002fc80000011600 */
[----:B------:R-:W-:-:S05]  /*eb80*/  LOP3.LUT R0, R0, 0x3, RZ, 0xc0, !PT ;  /* 0x0000000300007812 */ /* 0x000fca00078ec0ff */
[----:B------:R1:W2:Y:S02]  /*eb90*/  SHFL.IDX PT, R14, R0, RZ, 0x1f ;  /* 0x00001fff000e7589 */ /* 0x0002a400000e0000 */
.L_x_9099:
[----:B--2---:R-:W-:Y:S01]  /*eba0*/  ISETP.NE.AND P0, PT, R14, RZ, PT ;  /* 0x000000ff0e00720c */ /* 0x004fe20003f05270 */
[----:B------:R-:W-:-:S12]  /*ebb0*/  BSSY B0, `(.L_x_8986) ;  /* 0x0000024000007945 */ /* 0x000fd80003800000 */
[----:B------:R-:W-:Y:S05]  /*ebc0*/  @P0 BRA `(.L_x_8987) ;  /* 0x0000000000880947 */ /* 0x000fea0003800000 */
[----:B------:R-:W-:-:S03]  /*ebd0*/  UMOV UR4, 0xffffffff ;  /* 0xffffffff00047882 */ /* 0x000fc60000000000 */
[----:B------:R-:W-:Y:S05]  /*ebe0*/  BRA.DIV UR4, `(.L_x_8988) ;  /* 0x0000003a04a47947 */ /* 0x000fea000b800000 */
[----:B------:R-:W-:-:S13]  /*ebf0*/  ELECT P6, URZ, PT ;  /* 0x00000000003f782f */ /* 0x000fda00038c0000 */
.L_x_9102:
[----:B------:R-:W-:Y:S05]  /*ec00*/  @!P6 BRA `(.L_x_8987) ;  /* 0x000000000078e947 */ /* 0x000fea0003800000 */
[----:B------:R-:W-:-:S06]  /*ec10*/  ULOP3.LUT UR4, UR36, 0x2, URZ, 0xfc, !UPT ;  /* 0x0000000224047892 */ /* 0x000fcc000f8efc3f */
[----:B-1----:R-:W-:-:S05]  /*ec20*/  IMAD.U32 R0, RZ, RZ, UR4 ;  /* 0x00000004ff007e24 */ /* 0x002fca000f8e00ff */
[----:B------:R-:W-:-:S13]  /*ec30*/  ISETP.NE.AND P0, PT, R0, 0x3, PT ;  /* 0x000000030000780c */ /* 0x000fda0003f05270 */
[----:B------:R-:W-:Y:S05]  /*ec40*/  @!P0 BRA `(.L_x_8989) ;  /* 0x0000000000048947 */ /* 0x000fea0003800000 */
[----:B------:R-:W-:Y:S01]  /*ec50*/  BPT.TRAP 0x1 ;  /* 0x000000040000795c */ /* 0x000fe20000300000 */
.L_x_8989:
[C---:B------:R-:W-:Y:S01]  /*ec60*/  IMAD R5, R23.reuse, 0x8, R4 ;  /* 0x0000000817057824 */ /* 0x040fe200078e0204 */
[----:B------:R-:W-:Y:S01]  /*ec70*/  SHF.L.U32 R0, R26, 0x1f, RZ ;  /* 0x0000001f1a007819 */ /* 0x000fe200000006ff */
[----:B------:R-:W-:-:S03]  /*ec80*/  VIADD R23, R23, 0x1 ;  /* 0x0000000117177836 */ /* 0x000fc60000000000 */
[----:B------:R-:W1:Y:S02]  /*ec90*/  SYNCS.PHASECHK.TRANS64.TRYWAIT P1, [R5+URZ+0x28840], R0 ;  /* 0x02884000050075a7 */ /* 0x000e64000802017f */
[----:B------:R-:W-:-:S04]  /*eca0*/  ISETP.NE.AND P2, PT, R23, 0x2, PT ;  /* 0x000000021700780c */ /* 0x000fc80003f45270 */
[----:B------:R-:W-:Y:S01]  /*ecb0*/  SEL R3, RZ, 0x1, P2 ;  /* 0x00000001ff037807 */ /* 0x000fe20001000000 */
[----:B-1----:R-:W-:Y:S08]  /*ecc0*/  @!P1 BRA `(.L_x_8990) ;  /* 0x00000038008c9947 */ /* 0x002ff00003800000 */
.L_x_9103:
[----:B------:R-:W-:Y:S02]  /*ecd0*/  SEL R23, R23, RZ, P2 ;  /* 0x000000ff17177207 */ /* 0x000fe40001000000 */
[----:B------:R-:W-:Y:S01]  /*ece0*/  LOP3.LUT R2, R26, R3, RZ, 0x3c, !PT ;  /* 0x000000031a027212 */ /* 0x000fe200078e3cff */
[----:B------:R-:W-:Y:S06]  /*ecf0*/  @!P0 BRA `(.L_x_8991) ;  /* 0x0000000000048947 */ /* 0x000fec0003800000 */
[----:B------:R-:W-:Y:S01]  /*ed00*/  BPT.TRAP 0x1 ;  /* 0x000000040000795c */ /* 0x000fe20000300000 */
.L_x_8991:
[----:B------:R-:W-:Y:S01]  /*ed10*/  IMAD R23, R23, 0x8, R4 ;  /* 0x0000000817177824 */ /* 0x000fe200078e0204 */
[----:B------:R-:W-:-:S04]  /*ed20*/  SHF.L.U32 R2, R2, 0x1f, RZ ;  /* 0x0000001f02027819 */ /* 0x000fc800000006ff */
[----:B------:R-:W2:Y:S02]  /*ed30*/  SYNCS.PHASECHK.TRANS64.TRYWAIT P1, [R23+URZ+0x28840], R2 ;  /* 0x02884002170075a7 */ /* 0x000ea4000802017f */
[----:B--2---:R-:W-:Y:S05]  /*ed40*/  @!P1 BRA `(.L_x_8992) ;  /* 0x0000003800809947 */ /* 0x004fea0003800000 */
.L_x_9104:
[----:B------:R-:W-:Y:S05]  /*ed50*/  @!P0 BRA `(.L_x_8993) ;  /* 0x0000000000048947 */ /* 0x000fea0003800000 */
[----:B------:R-:W-:Y:S01]  /*ed60*/  BPT.TRAP 0x1 ;  /* 0x000000040000795c */ /* 0x000fe20000300000 */
.L_x_8993:
[----:B------:R-:W3:Y:S02]  /*ed70*/  SYNCS.PHASECHK.TRANS64.TRYWAIT P1, [R5+URZ+0x28860], R0 ;  /* 0x02886000050075a7 */ /* 0x000ee4000802017f */
[----:B---3--:R-:W-:Y:S05]  /*ed80*/  @!P1 BRA `(.L_x_8994) ;  /* 0x0000003800849947 */ /* 0x008fea0003800000 */
.L_x_9105:
[----:B------:R-:W-:Y:S05]  /*ed90*/  @!P0 BRA `(.L_x_8995) ;  /* 0x0000000000048947 */ /* 0x000fea0003800000 */
[----:B------:R-:W-:Y:S01]  /*eda0*/  BPT.TRAP 0x1 ;  /* 0x000000040000795c */ /* 0x000fe20000300000 */
.L_x_8995:
[----:B----4-:R4:W0:Y:S02]  /*edb0*/  SYNCS.PHASECHK.TRANS64.TRYWAIT P0, [R23+URZ+0x28860], R2 ;  /* 0x02886002170075a7 */ /* 0x010824000800017f */
[----:B0-----:R-:W-:Y:S05]  /*edc0*/  @!P0 NANOSLEEP.SYNCS 0x989680 ;  /* 0x009896800000895d */ /* 0x001fea0003900000 */
[----:B------:R-:W0:Y:S02]  /*edd0*/  @!P0 SYNCS.PHASECHK.TRANS64 P0, [R23+URZ+0x28860], R2 ;  /* 0x02886002170085a7 */ /* 0x000e24000800007f */
[----:B0-----:R-:W-:Y:S05]  /*ede0*/  @!P0 BRA `(.L_x_8995) ;  /* 0xfffffffc00f08947 */ /* 0x001fea000383ffff */
.L_x_8987:
[----:B------:R-:W-:Y:S05]  /*edf0*/  BSYNC B0 ;  /* 0x0000000000007941 */ /* 0x000fea0003800000 */
.L_x_8986:
[----:B------:R-:W-:Y:S05]  /*ee00*/  EXIT ;  /* 0x000000000000794d */ /* 0x000fea0003800000 */
.L_x_8880:
[----:B0-----:R-:W-:-:S04]  /*ee10*/  IMAD.U32 R3, RZ, RZ, UR41 ;  /* 0x00000029ff037e24 */ /* 0x001fc8000f8e00ff */
[----:B------:R0:W1:Y:S03]  /*ee20*/  SYNCS.PHASECHK.TRANS64.TRYWAIT P1, [R3+URZ+0x28800], R0 ;  /* 0x02880000030075a7 */ /* 0x000066000802017f */
[----:B-1----:R-:W-:Y:S05]  /*ee30*/  @!P1 NANOSLEEP.SYNCS 0x989680 ;  /* 0x009896800000995d */ /* 0x002fea0003900000 */
[----:B------:R-:W1:Y:S02]  /*ee40*/  @!P1 SYNCS.PHASECHK.TRANS64 P1, [R3+URZ+0x28800], R0 ;  /* 0x02880000030095a7 */ /* 0x000e64000802007f */
[----:B-1----:R-:W-:Y:S05]  /*ee50*/  @!P1 BRA `(.L_x_8880) ;  /* 0xfffffffc00ec9947 */ /* 0x002fea000383ffff */
[----:B------:R-:W-:Y:S05]  /*ee60*/  BRA `(.L_x_8996) ;  /* 0xffffff2400ec7947 */ /* 0x000fea000383ffff */
.L_x_8884:
[----:B-1----:R1:W2:Y:S02]  /*ee70*/  SYNCS.PHASECHK.TRANS64.TRYWAIT P1, [R3+URZ+0x28830], R0 ;  /* 0x02883000030075a7 */ /* 0x0022a4000802017f */
[----:B--2---:R-:W-:Y:S05]  /*ee80*/  @!P1 NANOSLEEP.SYNCS 0x989680 ;  /* 0x009896800000995d */ /* 0x004fea0003900000 */
[----:B------:R-:W2:Y:S02]  /*ee90*/  @!P1 SYNCS.PHASECHK.TRANS64 P1, [R3+URZ+0x28830], R0 ;  /* 0x02883000030095a7 */ /* 0x000ea4000802007f */
[----:B--2---:R-:W-:Y:S05]  /*eea0*/  @!P1 BRA `(.L_x_8884) ;  /* 0xfffffffc00f09947 */ /* 0x004fea000383ffff */
[----:B------:R-:W-:Y:S05]  /*eeb0*/  BRA `(.L_x_8883) ;  /* 0xffffff2800087947 */ /* 0x000fea000383ffff */
.L_x_8890:
[----:B-1----:R-:W-:-:S04]  /*eec0*/  IMAD.U32 R5, RZ, RZ, UR6 ;  /* 0x00000006ff057e24 */ /* 0x002fc8000f8e00ff */
[----:B------:R1:W2:Y:S03]  /*eed0*/  SYNCS.PHASECHK.TRANS64.TRYWAIT P1, [R5+URZ+0x28830], R0 ;  /* 0x02883000050075a7 */ /* 0x0002a6000802017f */
[----:B--2---:R-:W-:Y:S05]  /*eee0*/  @!P1 NANOSLEEP.SYNCS 0x989680 ;  /* 0x009896800000995d */ /* 0x004fea0003900000 */
[----:B------:R-:W2:Y:S02]  /*eef0*/  @!P1 SYNCS.PHASECHK.TRANS64 P1, [R5+URZ+0x28830], R0 ;  /* 0x02883000050095a7 */ /* 0x000ea4000802007f */
[----:B--2---:R-:W-:Y:S05]  /*ef00*/  @!P1 BRA `(.L_x_8890) ;  /* 0xfffffffc00ec9947 */ /* 0x004fea000383ffff */
[----:B------:R-:W-:Y:S05]  /*ef10*/  BRA `(.L_x_8887) ;  /* 0xffffff4c00387947 */ /* 0x000fea000383ffff */
.L_x_8894:
[----:B-1----:R-:W-:-:S04]  /*ef20*/  MOV R5, UR6 ;  /* 0x0000000600057c02 */ /* 0x002fc80008000f00 */
[----:B------:R1:W2:Y:S03]  /*ef30*/  SYNCS.PHASECHK.TRANS64.TRYWAIT P1, [R5+URZ+0x28850], R0 ;  /* 0x02885000050075a7 */ /* 0x0002a6000802017f */
[----:B--2---:R-:W-:Y:S05]  /*ef40*/  @!P1 NANOSLEEP.SYNCS 0x989680 ;  /* 0x009896800000995d */ /* 0x004fea0003900000 */
[----:B------:R-:W2:Y:S02]  /*ef50*/  @!P1 SYNCS.PHASECHK.TRANS64 P1, [R5+URZ+0x28850], R0 ;  /* 0x02885000050095a7 */ /* 0x000ea4000802007f */
[----:B--2---:R-:W-:Y:S05]  /*ef60*/  @!P1 BRA `(.L_x_8894) ;  /* 0xfffffffc00ec9947 */ /* 0x004fea000383ffff */
[----:B------:R-:W-:Y:S05]  /*ef70*/  BRA `(.L_x_8891) ;  /* 0xffffff5000047947 */ /* 0x000fea000383ffff */
.L_x_8902:
[----:B-1----:R-:W-:-:S04]  /*ef80*/  IMAD.U32 R5, RZ, RZ, UR6 ;  /* 0x00000006ff057e24 */ /* 0x002fc8000f8e00ff */
[----:B------:R1:W2:Y:S03]  /*ef90*/  SYNCS.PHASECHK.TRANS64.TRYWAIT P1, [R5+URZ+0x28830], R0 ;  /* 0x02883000050075a7 */ /* 0x0002a6000802017f */
[----:B--2---:R-:W-:Y:S05]  /*efa0*/  @!P1 NANOSLEEP.SYNCS 0x989680 ;  /* 0x009896800000995d */ /* 0x004fea0003900000 */
[----:B------:R-:W2:Y:S02]  /*efb0*/  @!P1 SYNCS.PHASECHK.TRANS64 P1, [R5+URZ+0x28830], R0 ;  /* 0x02883000050095a7 */ /* 0x000ea4000802007f */
[----:B--2---:R-:W-:Y:S05]  /*efc0*/  @!P1 BRA `(.L_x_8902) ;  /* 0xfffffffc00ec9947 */ /* 0x004fea000383ffff */
[----:B------:R-:W-:Y:S05]  /*efd0*/  BRA `(.L_x_8899) ;  /* 0xffffff7400887947 */ /* 0x000fea000383ffff */
.L_x_8906:
[----:B-1----:R-:W-:-:S04]  /*efe0*/  IMAD.U32 R5, RZ, RZ, UR6 ;  /* 0x00000006ff057e24 */ /* 0x002fc8000f8e00ff */
[----:B------:R1:W2:Y:S03]  /*eff0*/  SYNCS.PHASECHK.TRANS64.TRYWAIT P1, [R5+URZ+0x28850], R0 ;  /* 0x02885000050075a7 */ /* 0x0002a6000802017f */
[----:B--2---:R-:W-:Y:S05]  /*f000*/  @!P1 NANOSLEEP.SYNCS 0x989680 ;  /* 0x009896800000995d */ /* 0x004fea0003900000 */
[----:B------:R-:W2:Y:S02]  /*f010*/  @!P1 SYNCS.PHASECHK.TRANS64 P1, [R5+URZ+0x28850], R0 ;  /* 0x02885000050095a7 */ /* 0x000ea4000802007f */
[----:B--2---:R-:W-:Y:S05]  /*f020*/  @!P1 BRA `(.L_x_8906) ;  /* 0xfffffffc00ec9947 */ /* 0x004fea000383ffff */
[----:B------:R-:W-:Y:S05]  /*f030*/  BRA `(.L_x_8903) ;  /* 0xffffff7800547947 */ /* 0x000fea000383ffff */
.L_x_8913:
[----:B-1----:R-:W-:-:S04]  /*f040*/  IMAD.U32 R9, RZ, RZ, UR5 ;  /* 0x00000005ff097e24 */ /* 0x002fc8000f8e00ff */
[----:B------:R1:W2:Y:S03]  /*f050*/  SYNCS.PHASECHK.TRANS64.TRYWAIT P1, [R9+URZ+0x28850], R6 ;  /* 0x02885006090075a7 */ /* 0x0002a6000802017f */
[----:B--2---:R-:W-:Y:S05]  /*f060*/  @!P1 NANOSLEEP.SYNCS 0x989680 ;  /* 0x009896800000995d */ /* 0x004fea0003900000 */
[----:B------:R-:W2:Y:S02]  /*f070*/  @!P1 SYNCS.PHASECHK.TRANS64 P1, [R9+URZ+0x28850], R6 ;  /* 0x02885006090095a7 */ /* 0x000ea4000802007f */
[----:B--2---:R-:W-:Y:S05]  /*f080*/  @!P1 BRA `(.L_x_8913) ;  /* 0xfffffffc00ec9947 */ /* 0x004fea000383ffff */
[----:B------:R-:W-:Y:S05]  /*f090*/  BRA `(.L_x_8912) ;  /* 0xffffff94003c7947 */ /* 0x000fea000383ffff */
.L_x_8944:
        /* <DEDUP_REMOVED lines=10> */
.L_x_8997:
[----:B------:R-:W-:Y:S05]  /*f140*/  BRA `(.L_x_8998) ;  /* 0xffffffc800287947 */ /* 0x000fea000383ffff */
.L_x_8947:
[----:B0-----:R0:W1:Y:S02]  /*f150*/  SYNCS.PHASECHK.TRANS64.TRYWAIT P0, [R7+URZ+0x28840], R2 ;  /* 0x02884002070075a7 */ /* 0x001064000800017f */
[----:B-1----:R-:W-:Y:S05]  /*f160*/  @!P0 NANOSLEEP.SYNCS 0x989680 ;  /* 0x009896800000895d */ /* 0x002fea0003900000 */
[----:B------:R-:W1:Y:S02]  /*f170*/  @!P0 SYNCS.PHASECHK.TRANS64 P0, [R7+URZ+0x28840], R2 ;  /* 0x02884002070085a7 */ /* 0x000e64000800007f */
[----:B-1----:R-:W-:Y:S05]  /*f180*/  @!P0 BRA `(.L_x_8947) ;  /* 0xfffffffc00f08947 */ /* 0x002fea000383ffff */
[----:B------:R-:W-:Y:S05]  /*f190*/  BRA `(.L_x_8999) ;  /* 0xffffffcc00207947 */ /* 0x000fea000383ffff */
.L_x_8948:
        /* <DEDUP_REMOVED lines=8> */
.L_x_9001:
[----:B------:R-:W-:Y:S05]  /*f220*/  BSYNC B0 ;  /* 0x0000000000007941 */ /* 0x000fea0003800000 */
.L_x_9000:
[----:B------:R-:W-:Y:S01]  /*f230*/  IMAD.MOV.U32 R13, RZ, RZ, R4 ;  /* 0x000000ffff0d7224 */ /* 0x000fe200078e0004 */
[----:B------:R-:W-:Y:S01]  /*f240*/  @P0 LEA R9, R5, R16, 0x1 ;  /* 0x0000001005090211 */ /* 0x000fe200078e08ff */
[----:B------:R-:W-:Y:S02]  /*f250*/  IMAD.MOV.U32 R12, RZ, RZ, RZ ;  /* 0x000000ffff0c7224 */ /* 0x000fe400078e00ff */
[----:B------:R-:W-:Y:S02]  /*f260*/  IMAD.MOV.U32 R11, RZ, RZ, 0x181f ;  /* 0x0000181fff0b7424 */ /* 0x000fe400078e00ff */
[----:B------:R-:W-:Y:S02]  /*f270*/  IMAD.MOV.U32 R15, RZ, RZ, -0x1 ;  /* 0xffffffffff0f7424 */ /* 0x000fe400078e00ff */
[----:B------:R-:W-:-:S07]  /*f280*/  IMAD.MOV.U32 R2, RZ, RZ, R14 ;  /* 0x000000ffff027224 */ /* 0x000fce00078e000e */
[----:B------:R-:W-:Y:S05]  /*f290*/  WARPSYNC.COLLECTIVE R15, `(.L_x_9002) ;  /* 0x000000000f087348 */ /* 0x000fea0003c00000 */
[----:B------:R0:W1:Y:S02]  /*f2a0*/  SHFL.IDX P6, R14, R13, R12, R11 ;  /* 0x0000000c0d0e7389 */ /* 0x00006400000c000b */
[----:B01----:R-:W-:Y:S01]  /*f2b0*/  ENDCOLLECTIVE ;  /* 0x000000000000791b */ /* 0x003fe20003800000 */
.L_x_9002:
        /* <DEDUP_REMOVED lines=8> */
.L_x_9003:
        /* <DEDUP_REMOVED lines=12> */
.L_x_9004:
[----:B------:R-:W-:Y:S02]  /*f400*/  IMAD.MOV.U32 R13, RZ, RZ, R0 ;  /* 0x000000ffff0d7224 */ /* 0x000fe400078e0000 */
[----:B------:R-:W-:Y:S01]  /*f410*/  IMAD.MOV.U32 R12, RZ, RZ, 0x2 ;  /* 0x00000002ff0c7424 */ /* 0x000fe200078e00ff */
[----:B------:R-:W-:-:S05]  /*f420*/  @P0 LEA R14, P1, R35, R14, 0x1 ;  /* 0x0000000e230e0211 */ /* 0x000fca00078208ff */
[----:B------:R-:W-:-:S08]  /*f430*/  @P0 IMAD.MOV.U32 R2, RZ, RZ, R14 ;  /* 0x000000ffff020224 */ /* 0x000fd000078e000e */
[----:B------:R-:W-:Y:S05]  /*f440*/  WARPSYNC.COLLECTIVE R15, `(.L_x_9005) ;  /* 0x000000000f087348 */ /* 0x000fea0003c00000 */
[----:B------:R0:W1:Y:S02]  /*f450*/  SHFL.IDX P6, R14, R13, R12, R11 ;  /* 0x0000000c0d0e7389 */ /* 0x00006400000c000b */
[----:B01----:R-:W-:Y:S01]  /*f460*/  ENDCOLLECTIVE ;  /* 0x000000000000791b */ /* 0x003fe20003800000 */
.L_x_9005:
        /* <DEDUP_REMOVED lines=13> */
.L_x_9006:
[----:B------:R-:W-:Y:S01]  /*f540*/  @P0 IMAD R21, R5, 0x2, R16 ;  /* 0x0000000205150824 */ /* 0x000fe200078e0210 */
[----:B------:R-:W-:Y:S01]  /*f550*/  MOV R13, R0 ;  /* 0x00000000000d7202 */ /* 0x000fe20000000f00 */
[----:B------:R-:W-:Y:S01]  /*f560*/  IMAD.MOV.U32 R12, RZ, RZ, 0x3 ;  /* 0x00000003ff0c7424 */ /* 0x000fe200078e00ff */
[----:B------:R-:W-:-:S05]  /*f570*/  @P0 LEA R14, P1, R35, R14, 0x1 ;  /* 0x0000000e230e0211 */ /* 0x000fca00078208ff */
[----:B------:R-:W-:-:S08]  /*f580*/  @P0 IMAD.MOV.U32 R2, RZ, RZ, R14 ;  /* 0x000000ffff020224 */ /* 0x000fd000078e000e */
[----:B------:R-:W-:Y:S05]  /*f590*/  WARPSYNC.COLLECTIVE R15, `(.L_x_9007) ;  /* 0x000000000f087348 */ /* 0x000fea0003c00000 */
[----:B------:R0:W1:Y:S02]  /*f5a0*/  SHFL.IDX P6, R14, R13, R12, R11 ;  /* 0x0000000c0d0e7389 */ /* 0x00006400000c000b */
[----:B01----:R-:W-:Y:S01]  /*f5b0*/  ENDCOLLECTIVE ;  /* 0x000000000000791b */ /* 0x003fe20003800000 */
.L_x_9007:
        /* <DEDUP_REMOVED lines=13> */
.L_x_9008:
        /* <DEDUP_REMOVED lines=8> */
.L_x_9009:
        /* <DEDUP_REMOVED lines=13> */
.L_x_9010:
        /* <DEDUP_REMOVED lines=8> */
.L_x_9011:
        /* <DEDUP_REMOVED lines=13> */
.L_x_9012:
        /* <DEDUP_REMOVED lines=8> */
.L_x_9013:
        /* <DEDUP_REMOVED lines=13> */
.L_x_9014:
        /* <DEDUP_REMOVED lines=8> */
.L_x_9015:
        /* <DEDUP_REMOVED lines=12> */
.L_x_9016:
[----:B------:R-:W-:Y:S05]  /*fbc0*/  BRA `(.L_x_9017) ;  /* 0xffffffc800147947 */ /* 0x000fea000383ffff */
.L_x_8953:
[----:B------:R-:W-:Y:S01]  /*fbd0*/  MOV R13, R4 ;  /* 0x00000004000d7202 */ /* 0x000fe20000000f00 */
[----:B------:R-:W-:Y:S02]  /*fbe0*/  IMAD.MOV.U32 R12, RZ, RZ, RZ ;  /* 0x000000ffff0c7224 */ /* 0x000fe400078e00ff */
[----:B------:R-:W-:Y:S02]  /*fbf0*/  IMAD.MOV.U32 R11, RZ, RZ, 0x181f ;  /* 0x0000181fff0b7424 */ /* 0x000fe400078e00ff */
[----:B------:R-:W-:Y:S02]  /*fc00*/  IMAD.MOV.U32 R15, RZ, RZ, -0x1 ;  /* 0xffffffffff0f7424 */ /* 0x000fe400078e00ff */
[----:B------:R-:W-:-:S07]  /*fc10*/  IMAD.U32 R6, RZ, RZ, UR43 ;  /* 0x0000002bff067e24 */ /* 0x000fce000f8e00ff */
[----:B------:R-:W-:Y:S05]  /*fc20*/  WARPSYNC.COLLECTIVE R15, `(.L_x_9018) ;  /* 0x000000000f087348 */ /* 0x000fea0003c00000 */
[----:B------:R0:W1:Y:S02]  /*fc30*/  SHFL.IDX P6, R14, R13, R12, R11 ;  /* 0x0000000c0d0e7389 */ /* 0x00006400000c000b */
[----:B01----:R-:W-:Y:S01]  /*fc40*/  ENDCOLLECTIVE ;  /* 0x000000000000791b */ /* 0x003fe20003800000 */
.L_x_9018:
        /* <DEDUP_REMOVED lines=8> */
.L_x_9019:
        /* <DEDUP_REMOVED lines=8> */
.L_x_9020:
        /* <DEDUP_REMOVED lines=11> */
.L_x_9021:
[----:B------:R-:W-:Y:S02]  /*fe00*/  IMAD.MOV.U32 R13, RZ, RZ, R4 ;  /* 0x000000ffff0d7224 */ /* 0x000fe400078e0004 */
[----:B------:R-:W-:Y:S01]  /*fe10*/  IMAD.MOV.U32 R12, RZ, RZ, 0x2 ;  /* 0x00000002ff0c7424 */ /* 0x000fe200078e00ff */
[----:B------:R-:W-:-:S05]  /*fe20*/  @!P0 LEA R14, P1, R35, R14, 0x1 ;  /* 0x0000000e230e8211 */ /* 0x000fca00078208ff */
[----:B------:R-:W-:-:S08]  /*fe30*/  @!P0 IMAD.MOV.U32 R2, RZ, RZ, R14 ;  /* 0x000000ffff028224 */ /* 0x000fd000078e000e */
[----:B------:R-:W-:Y:S05]  /*fe40*/  WARPSYNC.COLLECTIVE R15, `(.L_x_9022) ;  /* 0x000000000f087348 */ /* 0x000fea0003c00000 */
[----:B------:R0:W1:Y:S02]  /*fe50*/  SHFL.IDX P6, R14, R13, R12, R11 ;  /* 0x0000000c0d0e7389 */ /* 0x00006400000c000b */
[----:B01----:R-:W-:Y:S01]  /*fe60*/  ENDCOLLECTIVE ;  /* 0x000000000000791b */ /* 0x003fe20003800000 */
.L_x_9022:
        /* <DEDUP_REMOVED lines=14> */
.L_x_9023:
[----:B------:R-:W-:Y:S02]  /*ff50*/  IMAD.MOV.U32 R13, RZ, RZ, R4 ;  /* 0x000000ffff0d7224 */ /* 0x000fe400078e0004 */
[----:B------:R-:W-:Y:S01]  /*ff60*/  IMAD.MOV.U32 R12, RZ, RZ, 0x3 ;  /* 0x00000003ff0c7424 */ /* 0x000fe200078e00ff */
[----:B------:R-:W-:-:S05]  /*ff70*/  @!P0 LEA R14, P1, R35, R14, 0x1 ;  /* 0x0000000e230e8211 */ /* 0x000fca00078208ff */
[----:B------:R-:W-:-:S08]  /*ff80*/  @!P0 IMAD.MOV.U32 R2, RZ, RZ, R14 ;  /* 0x000000ffff028224 */ /* 0x000fd000078e000e */
[----:B------:R-:W-:Y:S05]  /*ff90*/  WARPSYNC.COLLECTIVE R15, `(.L_x_9024) ;  /* 0x000000000f087348 */ /* 0x000fea0003c00000 */
[----:B------:R0:W1:Y:S02]  /*ffa0*/  SHFL.IDX P6, R14, R13, R12, R11 ;  /* 0x0000000c0d0e7389 */ /* 0x00006400000c000b */
[----:B01----:R-:W-:Y:S01]  /*ffb0*/  ENDCOLLECTIVE ;  /* 0x000000000000791b */ /* 0x003fe20003800000 */
.L_x_9024:
        /* <DEDUP_REMOVED lines=14> */
.L_x_9025:
[----:B------:R-:W-:Y:S01]  /*100a0*/  IMAD.MOV.U32 R13, RZ, RZ, R4 ;  /* 0x000000ffff0d7224 */ /* 0x000fe200078e0004 */
[----:B------:R-:W-:Y:S02]  /*100b0*/  MOV R12, 0x4 ;  /* 0x00000004000c7802 */ /* 0x000fe40000000f00 */
[----:B------:R-:W-:-:S05]  /*100c0*/  @!P0 LEA R14, P1, R35, R14, 0x1 ;  /* 0x0000000e230e8211 */ /* 0x000fca00078208ff */
[----:B------:R-:W-:-:S08]  /*100d0*/  @!P0 IMAD.MOV.U32 R2, RZ, RZ, R14 ;  /* 0x000000ffff028224 */ /* 0x000fd000078e000e */
[----:B------:R-:W-:Y:S05]  /*100e0*/  WARPSYNC.COLLECTIVE R15, `(.L_x_9026) ;  /* 0x000000000f087348 */ /* 0x000fea0003c00000 */
[----:B------:R0:W1:Y:S02]  /*100f0*/  SHFL.IDX P6, R14, R13, R12, R11 ;  /* 0x0000000c0d0e7389 */ /* 0x00006400000c000b */
[----:B01----:R-:W-:Y:S01]  /*10100*/  ENDCOLLECTIVE ;  /* 0x000000000000791b */ /* 0x003fe20003800000 */
.L_x_9026:
        /* <DEDUP_REMOVED lines=14> */
.L_x_9027:
[----:B------:R-:W-:Y:S02]  /*101f0*/  IMAD.MOV.U32 R13, RZ, RZ, R4 ;  /* 0x000000ffff0d7224 */ /* 0x000fe400078e0004 */
[----:B------:R-:W-:Y:S01]  /*10200*/  IMAD.MOV.U32 R12, RZ, RZ, 0x5 ;  /* 0x00000005ff0c7424 */ /* 0x000fe200078e00ff */
[----:B------:R-:W-:-:S05]  /*10210*/  @!P0 LEA R14, P1, R35, R14, 0x1 ;  /* 0x0000000e230e8211 */ /* 0x000fca00078208ff */
[----:B------:R-:W-:-:S08]  /*10220*/  @!P0 IMAD.MOV.U32 R2, RZ, RZ, R14 ;  /* 0x000000ffff028224 */ /* 0x000fd000078e000e */
[----:B------:R-:W-:Y:S05]  /*10230*/  WARPSYNC.COLLECTIVE R15, `(.L_x_9028) ;  /* 0x000000000f087348 */ /* 0x000fea0003c00000 */
[----:B------:R0:W1:Y:S02]  /*10240*/  SHFL.IDX P6, R14, R13, R12, R11 ;  /* 0x0000000c0d0e7389 */ /* 0x00006400000c000b */
[----:B01----:R-:W-:Y:S01]  /*10250*/  ENDCOLLECTIVE ;  /* 0x000000000000791b */ /* 0x003fe20003800000 */
.L_x_9028:
        /* <DEDUP_REMOVED lines=14> */
.L_x_9029:
[----:B------:R-:W-:Y:S02]  /*10340*/  IMAD.MOV.U32 R13, RZ, RZ, R4 ;  /* 0x000000ffff0d7224 */ /* 0x000fe400078e0004 */
[----:B------:R-:W-:Y:S01]  /*10350*/  IMAD.MOV.U32 R12, RZ, RZ, 0x6 ;  /* 0x00000006ff0c7424 */ /* 0x000fe200078e00ff */
[----:B------:R-:W-:-:S05]  /*10360*/  @!P0 LEA R14, P1, R35, R14, 0x1 ;  /* 0x0000000e230e8211 */ /* 0x000fca00078208ff */
[----:B------:R-:W-:-:S08]  /*10370*/  @!P0 IMAD.MOV.U32 R2, RZ, RZ, R14 ;  /* 0x000000ffff028224 */ /* 0x000fd000078e000e */
[----:B------:R-:W-:Y:S05]  /*10380*/  WARPSYNC.COLLECTIVE R15, `(.L_x_9030) ;  /* 0x000000000f087348 */ /* 0x000fea0003c00000 */
[----:B------:R0:W1:Y:S02]  /*10390*/  SHFL.IDX P6, R14, R13, R12, R11 ;  /* 0x0000000c0d0e7389 */ /* 0x00006400000c000b */
[----:B01----:R-:W-:Y:S01]  /*103a0*/  ENDCOLLECTIVE ;  /* 0x000000000000791b */ /* 0x003fe20003800000 */
.L_x_9030:
[----:B------:R-:W-:Y:S02]  /*103b0*/  @!P0 IMAD.X R7, RZ, RZ, R6, P1 ;  /* 0x000000ffff078224 */ /* 0x000fe400008e0606 */
[----:B------:R-:W-:Y:S02]  /*103c0*/  VIADD R6, R5, 0x60 ;  /* 0x0000006005067836 */ /* 0x000fe40000000000 */
[----:B------:R-:W-:-:S05]  /*103d0*/  @!P0 IMAD.MOV.U32 R3, RZ, RZ, R7 ;  /* 0x000000ffff038224 */ /* 0x000fca00078e0007 */
[----:B------:R-:W-:Y:S01]  /*103e0*/  @!PT LDS RZ, [RZ] ;  /* 0x00000000fffff984 */ /* 0x000fe20000000800 */
[----:B------:R-:W-:Y:S01]  /*103f0*/  @!PT LDS RZ, [RZ] ;  /* 0x00000000fffff984 */ /* 0x000fe20000000800 */
[----:B------:R-:W-:Y:S01]  /*10400*/  @!PT LDS RZ, [RZ] ;  /* 0x00000000fffff984 */ /* 0x000fe20000000800 */
        /* <DEDUP_REMOVED lines=8> */
.L_x_9031:
[----:B------:R-:W-:Y:S02]  /*10490*/  IMAD.MOV.U32 R13, RZ, RZ, R4 ;  /* 0x000000ffff0d7224 */ /* 0x000fe400078e0004 */
[----:B------:R-:W-:Y:S01]  /*104a0*/  IMAD.MOV.U32 R12, RZ, RZ, 0x7 ;  /* 0x00000007ff0c7424 */ /* 0x000fe200078e00ff */
[----:B------:R-:W-:-:S05]  /*104b0*/  @!P0 LEA R14, P1, R35, R14, 0x1 ;  /* 0x0000000e230e8211 */ /* 0x000fca00078208ff */
[----:B------:R-:W-:-:S08]  /*104c0*/  @!P0 IMAD.MOV.U32 R2, RZ, RZ, R14 ;  /* 0x000000ffff028224 */ /* 0x000fd000078e000e */
[----:B------:R-:W-:Y:S05]  /*104d0*/  WARPSYNC.COLLECTIVE R15, `(.L_x_9032) ;  /* 0x000000000f087348 */ /* 0x000fea0003c00000 */
[----:B------:R0:W1:Y:S02]  /*104e0*/  SHFL.IDX P6, R14, R13, R12, R11 ;  /* 0x0000000c0d0e7389 */ /* 0x00006400000c000b */
[----:B01----:R-:W-:Y:S01]  /*104f0*/  ENDCOLLECTIVE ;  /* 0x000000000000791b */ /* 0x003fe20003800000 */
.L_x_9032:
        /* <DEDUP_REMOVED lines=12> */
.L_x_9033:
[----:B------:R-:W-:Y:S05]  /*105c0*/  BRA `(.L_x_9034) ;  /* 0xffffffc800387947 */ /* 0x000fea000383ffff */
.L_x_8956:
[----:B0-----:R0:W1:Y:S02]  /*105d0*/  SYNCS.PHASECHK.TRANS64.TRYWAIT P0, [R16+URZ+0x28820], R3 ;  /* 0x02882003100075a7 */ /* 0x001064000800017f */
[----:B-1----:R-:W-:Y:S05]  /*105e0*/  @!P0 NANOSLEEP.SYNCS 0x989680 ;  /* 0x009896800000895d */ /* 0x002fea0003900000 */
[----:B------:R-:W1:Y:S02]  /*105f0*/  @!P0 SYNCS.PHASECHK.TRANS64 P0, [R16+URZ+0x28820], R3 ;  /* 0x02882003100085a7 */ /* 0x000e64000800007f */
[----:B-1----:R-:W-:Y:S05]  /*10600*/  @!P0 BRA `(.L_x_8956) ;  /* 0xfffffffc00f08947 */ /* 0x002fea000383ffff */
[----:B------:R-:W-:Y:S05]  /*10610*/  BRA `(.L_x_9035) ;  /* 0xffffffc800907947 */ /* 0x000fea000383ffff */
.L_x_8960:
[----:B0-----:R0:W1:Y:S02]  /*10620*/  SYNCS.PHASECHK.TRANS64.TRYWAIT P0, [R6+URZ+0x28840], R3 ;  /* 0x02884003060075a7 */ /* 0x001064000800017f */
[----:B-1----:R-:W-:Y:S05]  /*10630*/  @!P0 NANOSLEEP.SYNCS 0x989680 ;  /* 0x009896800000895d */ /* 0x002fea0003900000 */
[----:B------:R-:W1:Y:S02]  /*10640*/  @!P0 SYNCS.PHASECHK.TRANS64 P0, [R6+URZ+0x28840], R3 ;  /* 0x02884003060085a7 */ /* 0x000e64000800007f */
[----:B-1----:R-:W-:Y:S05]  /*10650*/  @!P0 BRA `(.L_x_8960) ;  /* 0xfffffffc00f08947 */ /* 0x002fea000383ffff */
[----:B------:R-:W-:Y:S05]  /*10660*/  BRA `(.L_x_9036) ;  /* 0xffffffcc00507947 */ /* 0x000fea000383ffff */
.L_x_8961:
        /* <DEDUP_REMOVED lines=8> */
.L_x_9038:
[----:B------:R-:W-:Y:S05]  /*106f0*/  BSYNC B1 ;  /* 0x0000000000017941 */ /* 0x000fea0003800000 */
.L_x_9037:
        /* <DEDUP_REMOVED lines=10> */
.L_x_9039:
[----:B------:R-:W-:Y:S02]  /*107a0*/  IMAD.MOV.U32 R13, RZ, RZ, R9 ;  /* 0x000000ffff0d7224 */ /* 0x000fe400078e0009 */
[----:B------:R-:W-:Y:S02]  /*107b0*/  IMAD.MOV.U32 R12, RZ, RZ, 0x1 ;  /* 0x00000001ff0c7424 */ /* 0x000fe400078e00ff */
[----:B------:R-:W-:-:S07]  /*107c0*/  IMAD.MOV.U32 R2, RZ, RZ, R14 ;  /* 0x000000ffff027224 */ /* 0x000fce00078e000e */
[----:B------:R-:W-:Y:S05]  /*107d0*/  WARPSYNC.COLLECTIVE R15, `(.L_x_9040) ;  /* 0x000000000f087348 */ /* 0x000fea0003c00000 */
[----:B------:R0:W1:Y:S02]  /*107e0*/  SHFL.IDX P6, R14, R13, R12, R11 ;  /* 0x0000000c0d0e7389 */ /* 0x00006400000c000b */
[----:B01----:R-:W-:Y:S01]  /*107f0*/  ENDCOLLECTIVE ;  /* 0x000000000000791b */ /* 0x003fe20003800000 */
.L_x_9040:
        /* <DEDUP_REMOVED lines=12> */
.L_x_9041:
[----:B------:R-:W-:Y:S02]  /*108c0*/  IMAD.MOV.U32 R13, RZ, RZ, R9 ;  /* 0x000000ffff0d7224 */ /* 0x000fe400078e0009 */
[----:B------:R-:W-:Y:S02]  /*108d0*/  IMAD.MOV.U32 R12, RZ, RZ, 0x2 ;  /* 0x00000002ff0c7424 */ /* 0x000fe400078e00ff */
[----:B------:R-:W-:-:S07]  /*108e0*/  IMAD.MOV.U32 R2, RZ, RZ, R14 ;  /* 0x000000ffff027224 */ /* 0x000fce00078e000e */
[----:B------:R-:W-:Y:S05]  /*108f0*/  WARPSYNC.COLLECTIVE R15, `(.L_x_9042) ;  /* 0x000000000f087348 */ /* 0x000fea0003c00000 */
[----:B------:R0:W1:Y:S02]  /*10900*/  SHFL.IDX P6, R14, R13, R12, R11 ;  /* 0x0000000c0d0e7389 */ /* 0x00006400000c000b */
[----:B01----:R-:W-:Y:S01]  /*10910*/  ENDCOLLECTIVE ;  /* 0x000000000000791b */ /* 0x003fe20003800000 */
.L_x_9042:
        /* <DEDUP_REMOVED lines=12> */
.L_x_9043:
[----:B------:R-:W-:Y:S02]  /*109e0*/  IMAD.MOV.U32 R13, RZ, RZ, R9 ;  /* 0x000000ffff0d7224 */ /* 0x000fe400078e0009 */
[----:B------:R-:W-:Y:S02]  /*109f0*/  IMAD.MOV.U32 R12, RZ, RZ, 0x3 ;  /* 0x00000003ff0c7424 */ /* 0x000fe400078e00ff */
[----:B------:R-:W-:-:S07]  /*10a00*/  IMAD.MOV.U32 R2, RZ, RZ, R14 ;  /* 0x000000ffff027224 */ /* 0x000fce00078e000e */
[----:B------:R-:W-:Y:S05]  /*10a10*/  WARPSYNC.COLLECTIVE R15, `(.L_x_9044) ;  /* 0x000000000f087348 */ /* 0x000fea0003c00000 */
[----:B------:R0:W1:Y:S02]  /*10a20*/  SHFL.IDX P6, R14, R13, R12, R11 ;  /* 0x0000000c0d0e7389 */ /* 0x00006400000c000b */
[----:B01----:R-:W-:Y:S01]  /*10a30*/  ENDCOLLECTIVE ;  /* 0x000000000000791b */ /* 0x003fe20003800000 */
.L_x_9044:
        /* <DEDUP_REMOVED lines=12> */
.L_x_9045:
[----:B------:R-:W-:Y:S02]  /*10b00*/  IMAD.MOV.U32 R13, RZ, RZ, R9 ;  /* 0x000000ffff0d7224 */ /* 0x000fe400078e0009 */
[----:B------:R-:W-:Y:S02]  /*10b10*/  IMAD.MOV.U32 R12, RZ, RZ, 0x4 ;  /* 0x00000004ff0c7424 */ /* 0x000fe400078e00ff */
[----:B------:R-:W-:-:S07]  /*10b20*/  IMAD.MOV.U32 R2, RZ, RZ, R14 ;  /* 0x000000ffff027224 */ /* 0x000fce00078e000e */
[----:B------:R-:W-:Y:S05]  /*10b30*/  WARPSYNC.COLLECTIVE R15, `(.L_x_9046) ;  /* 0x000000000f087348 */ /* 0x000fea0003c00000 */
[----:B------:R0:W1:Y:S02]  /*10b40*/  SHFL.IDX P6, R14, R13, R12, R11 ;  /* 0x0000000c0d0e7389 */ /* 0x00006400000c000b */
[----:B01----:R-:W-:Y:S01]  /*10b50*/  ENDCOLLECTIVE ;  /* 0x000000000000791b */ /* 0x003fe20003800000 */
.L_x_9046:
        /* <DEDUP_REMOVED lines=12> */
.L_x_9047:
[----:B------:R-:W-:Y:S02]  /*10c20*/  IMAD.MOV.U32 R13, RZ, RZ, R9 ;  /* 0x000000ffff0d7224 */ /* 0x000fe400078e0009 */
[----:B------:R-:W-:Y:S02]  /*10c30*/  IMAD.MOV.U32 R12, RZ, RZ, 0x5 ;  /* 0x00000005ff0c7424 */ /* 0x000fe400078e00ff */
[----:B------:R-:W-:-:S07]  /*10c40*/  IMAD.MOV.U32 R2, RZ, RZ, R14 ;  /* 0x000000ffff027224 */ /* 0x000fce00078e000e */
[----:B------:R-:W-:Y:S05]  /*10c50*/  WARPSYNC.COLLECTIVE R15, `(.L_x_9048) ;  /* 0x000000000f087348 */ /* 0x000fea0003c00000 */
[----:B------:R0:W1:Y:S02]  /*10c60*/  SHFL.IDX P6, R14, R13, R12, R11 ;  /* 0x0000000c0d0e7389 */ /* 0x00006400000c000b */
[----:B01----:R-:W-:Y:S01]  /*10c70*/  ENDCOLLECTIVE ;  /* 0x000000000000791b */ /* 0x003fe20003800000 */
.L_x_9048:
        /* <DEDUP_REMOVED lines=12> */
.L_x_9049:
[----:B------:R-:W-:Y:S02]  /*10d40*/  IMAD.MOV.U32 R13, RZ, RZ, R9 ;  /* 0x000000ffff0d7224 */ /* 0x000fe400078e0009 */
[----:B------:R-:W-:Y:S02]  /*10d50*/  IMAD.MOV.U32 R12, RZ, RZ, 0x6 ;  /* 0x00000006ff0c7424 */ /* 0x000fe400078e00ff */
[----:B------:R-:W-:-:S07]  /*10d60*/  IMAD.MOV.U32 R2, RZ, RZ, R14 ;  /* 0x000000ffff027224 */ /* 0x000fce00078e000e */
[----:B------:R-:W-:Y:S05]  /*10d70*/  WARPSYNC.COLLECTIVE R15, `(.L_x_9050) ;  /* 0x000000000f087348 */ /* 0x000fea0003c00000 */
[----:B------:R0:W1:Y:S02]  /*10d80*/  SHFL.IDX P6, R14, R13, R12, R11 ;  /* 0x0000000c0d0e7389 */ /* 0x00006400000c000b */
[----:B01----:R-:W-:Y:S01]  /*10d90*/  ENDCOLLECTIVE ;  /* 0x000000000000791b */ /* 0x003fe20003800000 */
.L_x_9050:
        /* <DEDUP_REMOVED lines=12> */
.L_x_9051:
[----:B------:R-:W-:Y:S02]  /*10e60*/  IMAD.MOV.U32 R13, RZ, RZ, R9 ;  /* 0x000000ffff0d7224 */ /* 0x000fe400078e0009 */
[----:B------:R-:W-:Y:S02]  /*10e70*/  IMAD.MOV.U32 R12, RZ, RZ, 0x7 ;  /* 0x00000007ff0c7424 */ /* 0x000fe400078e00ff */
[----:B------:R-:W-:-:S07]  /*10e80*/  IMAD.MOV.U32 R2, RZ, RZ, R14 ;  /* 0x000000ffff027224 */ /* 0x000fce00078e000e */
[----:B------:R-:W-:Y:S05]  /*10e90*/  WARPSYNC.COLLECTIVE R15, `(.L_x_9052) ;  /* 0x000000000f087348 */ /* 0x000fea0003c00000 */
[----:B------:R0:W1:Y:S02]  /*10ea0*/  SHFL.IDX P6, R14, R13, R12, R11 ;  /* 0x0000000c0d0e7389 */ /* 0x00006400000c000b */
[----:B01----:R-:W-:Y:S01]  /*10eb0*/  ENDCOLLECTIVE ;  /* 0x000000000000791b */ /* 0x003fe20003800000 */
.L_x_9052:
        /* <DEDUP_REMOVED lines=12> */
.L_x_9053:
[----:B------:R-:W-:Y:S05]  /*10f80*/  BRA `(.L_x_9054) ;  /* 0xffffffc800247947 */ /* 0x000fea000383ffff */
.L_x_8966:
[----:B0-----:R0:W1:Y:S02]  /*10f90*/  SYNCS.PHASECHK.TRANS64.TRYWAIT P0, [R6+URZ+0x28860], R3 ;  /* 0x02886003060075a7 */ /* 0x001064000800017f */
[----:B-1----:R-:W-:Y:S05]  /*10fa0*/  @!P0 NANOSLEEP.SYNCS 0x989680 ;  /* 0x009896800000895d */ /* 0x002fea0003900000 */
[----:B------:R-:W1:Y:S02]  /*10fb0*/  @!P0 SYNCS.PHASECHK.TRANS64 P0, [R6+URZ+0x28860], R3 ;  /* 0x02886003060085a7 */ /* 0x000e64000800007f */
[----:B-1----:R-:W-:Y:S05]  /*10fc0*/  @!P0 BRA `(.L_x_8966) ;  /* 0xfffffffc00f08947 */ /* 0x002fea000383ffff */
[----:B------:R-:W-:Y:S05]  /*10fd0*/  BRA `(.L_x_9055) ;  /* 0xffffffc800807947 */ /* 0x000fea000383ffff */
.L_x_8967:
        /* <DEDUP_REMOVED lines=8> */
.L_x_9057:
[----:B------:R-:W-:Y:S05]  /*11060*/  BSYNC B1 ;  /* 0x0000000000017941 */ /* 0x000fea0003800000 */
.L_x_9056:
        /* <DEDUP_REMOVED lines=9> */
.L_x_9058:
[----:B------:R-:W-:Y:S01]  /*11100*/  MOV R13, R18 ;  /* 0x00000012000d7202 */ /* 0x000fe20000000f00 */
[----:B------:R-:W-:Y:S01]  /*11110*/  IMAD.MOV.U32 R12, RZ, RZ, 0x1 ;  /* 0x00000001ff0c7424 */ /* 0x000fe200078e00ff */
[----:B------:R-:W-:-:S13]  /*11120*/  IADD3 R2, P0, R14, R5, RZ ;  /* 0x000000050e027210 */ /* 0x000fda0007f1e0ff */
[----:B------:R-:W-:Y:S05]  /*11130*/  WARPSYNC.COLLECTIVE R15, `(.L_x_9059) ;  /* 0x000000000f087348 */ /* 0x000fea0003c00000 */
[----:B------:R0:W1:Y:S02]  /*11140*/  SHFL.IDX P6, R14, R13, R12, R11 ;  /* 0x0000000c0d0e7389 */ /* 0x00006400000c000b */
[----:B01----:R-:W-:Y:S01]  /*11150*/  ENDCOLLECTIVE ;  /* 0x000000000000791b */ /* 0x003fe20003800000 */
.L_x_9059:
        /* <DEDUP_REMOVED lines=13> */
.L_x_9060:
[----:B------:R-:W-:Y:S02]  /*11230*/  IMAD.MOV.U32 R13, RZ, RZ, R18 ;  /* 0x000000ffff0d7224 */ /* 0x000fe400078e0012 */
[----:B------:R-:W-:Y:S01]  /*11240*/  IMAD.MOV.U32 R12, RZ, RZ, 0x2 ;  /* 0x00000002ff0c7424 */ /* 0x000fe200078e00ff */
[----:B------:R-:W-:-:S13]  /*11250*/  IADD3 R2, P0, R14, R5, RZ ;  /* 0x000000050e027210 */ /* 0x000fda0007f1e0ff */
[----:B------:R-:W-:Y:S05]  /*11260*/  WARPSYNC.COLLECTIVE R15, `(.L_x_9061) ;  /* 0x000000000f087348 */ /* 0x000fea0003c00000 */
[----:B------:R0:W1:Y:S02]  /*11270*/  SHFL.IDX P6, R14, R13, R12, R11 ;  /* 0x0000000c0d0e7389 */ /* 0x00006400000c000b */
[----:B01----:R-:W-:Y:S01]  /*11280*/  ENDCOLLECTIVE ;  /* 0x000000000000791b */ /* 0x003fe20003800000 */
.L_x_9061:
        /* <DEDUP_REMOVED lines=13> */
.L_x_9062:
[----:B------:R-:W-:Y:S02]  /*11360*/  IMAD.MOV.U32 R13, RZ, RZ, R18 ;  /* 0x000000ffff0d7224 */ /* 0x000fe400078e0012 */
[----:B------:R-:W-:Y:S01]  /*11370*/  IMAD.MOV.U32 R12, RZ, RZ, 0x3 ;  /* 0x00000003ff0c7424 */ /* 0x000fe200078e00ff */
[----:B------:R-:W-:-:S13]  /*11380*/  IADD3 R2, P0, R14, R5, RZ ;  /* 0x000000050e027210 */ /* 0x000fda0007f1e0ff */
[----:B------:R-:W-:Y:S05]  /*11390*/  WARPSYNC.COLLECTIVE R15, `(.L_x_9063) ;  /* 0x000000000f087348 */ /* 0x000fea0003c00000 */
[----:B------:R0:W1:Y:S02]  /*113a0*/  SHFL.IDX P6, R14, R13, R12, R11 ;  /* 0x0000000c0d0e7389 */ /* 0x00006400000c000b */
[----:B01----:R-:W-:Y:S01]  /*113b0*/  ENDCOLLECTIVE ;  /* 0x000000000000791b */ /* 0x003fe20003800000 */
.L_x_9063:
        /* <DEDUP_REMOVED lines=13> */
.L_x_9064:
[----:B------:R-:W-:Y:S02]  /*11490*/  IMAD.MOV.U32 R13, RZ, RZ, R18 ;  /* 0x000000ffff0d7224 */ /* 0x000fe400078e0012 */
[----:B------:R-:W-:Y:S01]  /*114a0*/  IMAD.MOV.U32 R12, RZ, RZ, 0x4 ;  /* 0x00000004ff0c7424 */ /* 0x000fe200078e00ff */
[----:B------:R-:W-:-:S13]  /*114b0*/  IADD3 R2, P0, R14, R5, RZ ;  /* 0x000000050e027210 */ /* 0x000fda0007f1e0ff */
[----:B------:R-:W-:Y:S05]  /*114c0*/  WARPSYNC.COLLECTIVE R15, `(.L_x_9065) ;  /* 0x000000000f087348 */ /* 0x000fea0003c00000 */
[----:B------:R0:W1:Y:S02]  /*114d0*/  SHFL.IDX P6, R14, R13, R12, R11 ;  /* 0x0000000c0d0e7389 */ /* 0x00006400000c000b */
[----:B01----:R-:W-:Y:S01]  /*114e0*/  ENDCOLLECTIVE ;  /* 0x000000000000791b */ /* 0x003fe20003800000 */
.L_x_9065:
        /* <DEDUP_REMOVED lines=13> */
.L_x_9066:
[----:B------:R-:W-:Y:S02]  /*115c0*/  IMAD.MOV.U32 R13, RZ, RZ, R18 ;  /* 0x000000ffff0d7224 */ /* 0x000fe400078e0012 */
[----:B------:R-:W-:Y:S01]  /*115d0*/  IMAD.MOV.U32 R12, RZ, RZ, 0x5 ;  /* 0x00000005ff0c7424 */ /* 0x000fe200078e00ff */
[----:B------:R-:W-:-:S13]  /*115e0*/  IADD3 R2, P0, R14, R5, RZ ;  /* 0x000000050e027210 */ /* 0x000fda0007f1e0ff */
[----:B------:R-:W-:Y:S05]  /*115f0*/  WARPSYNC.COLLECTIVE R15, `(.L_x_9067) ;  /* 0x000000000f087348 */ /* 0x000fea0003c00000 */
[----:B------:R0:W1:Y:S02]  /*11600*/  SHFL.IDX P6, R14, R13, R12, R11 ;  /* 0x0000000c0d0e7389 */ /* 0x00006400000c000b */
[----:B01----:R-:W-:Y:S01]  /*11610*/  ENDCOLLECTIVE ;  /* 0x000000000000791b */ /* 0x003fe20003800000 */
.L_x_9067:
        /* <DEDUP_REMOVED lines=13> */
.L_x_9068:
[----:B------:R-:W-:Y:S02]  /*116f0*/  IMAD.MOV.U32 R13, RZ, RZ, R18 ;  /* 0x000000ffff0d7224 */ /* 0x000fe400078e0012 */
[----:B------:R-:W-:Y:S01]  /*11700*/  IMAD.MOV.U32 R12, RZ, RZ, 0x6 ;  /* 0x00000006ff0c7424 */ /* 0x000fe200078e00ff */
[----:B------:R-:W-:-:S13]  /*11710*/  IADD3 R2, P0, R14, R5, RZ ;  /* 0x000000050e027210 */ /* 0x000fda0007f1e0ff */
[----:B------:R-:W-:Y:S05]  /*11720*/  WARPSYNC.COLLECTIVE R15, `(.L_x_9069) ;  /* 0x000000000f087348 */ /* 0x000fea0003c00000 */
[----:B------:R0:W1:Y:S02]  /*11730*/  SHFL.IDX P6, R14, R13, R12, R11 ;  /* 0x0000000c0d0e7389 */ /* 0x00006400000c000b */
[----:B01----:R-:W-:Y:S01]  /*11740*/  ENDCOLLECTIVE ;  /* 0x000000000000791b */ /* 0x003fe20003800000 */
.L_x_9069:
        /* <DEDUP_REMOVED lines=13> */
.L_x_9070:
[----:B------:R-:W-:Y:S02]  /*11820*/  IMAD.MOV.U32 R13, RZ, RZ, R18 ;  /* 0x000000ffff0d7224 */ /* 0x000fe400078e0012 */
[----:B------:R-:W-:Y:S01]  /*11830*/  IMAD.MOV.U32 R12, RZ, RZ, 0x7 ;  /* 0x00000007ff0c7424 */ /* 0x000fe200078e00ff */
[----:B------:R-:W-:-:S13]  /*11840*/  IADD3 R2, P0, R14, R5, RZ ;  /* 0x000000050e027210 */ /* 0x000fda0007f1e0ff */
[----:B------:R-:W-:Y:S05]  /*11850*/  WARPSYNC.COLLECTIVE R15, `(.L_x_9071) ;  /* 0x000000000f087348 */ /* 0x000fea0003c00000 */
[----:B------:R0:W1:Y:S02]  /*11860*/  SHFL.IDX P6, R14, R13, R12, R11 ;  /* 0x0000000c0d0e7389 */ /* 0x00006400000c000b */
[----:B01----:R-:W-:Y:S01]  /*11870*/  ENDCOLLECTIVE ;  /* 0x000000000000791b */ /* 0x003fe20003800000 */
.L_x_9071:
        /* <DEDUP_REMOVED lines=12> */
.L_x_9072:
[----:B------:R-:W-:Y:S01]  /*11940*/  @!PT LDS RZ, [RZ] ;  /* 0x00000000fffff984 */ /* 0x000fe20000000800 */
[----:B------:R-:W-:Y:S01]  /*11950*/  @!PT LDS RZ, [RZ] ;  /* 0x00000000fffff984 */ /* 0x000fe20000000800 */
[----:B------:R-:W-:Y:S01]  /*11960*/  @!PT LDS RZ, [RZ] ;  /* 0x00000000fffff984 */ /* 0x000fe20000000800 */
[----:B------:R0:W-:Y:S01]  /*11970*/  LDGSTS.E.BYPASS.LTC128B.128 [R7+0x7400], desc[UR50][R2.64+0x80], !P0 ;  /* 0x0740008002077fae */ /* 0x0001e2000c101d72 */
[----:B------:R-:W-:Y:S05]  /*11980*/  BRA `(.L_x_9073) ;  /* 0xffffffc400247947 */ /* 0x000fea000383ffff */
.L_x_8975:
[----:B0-----:R0:W1:Y:S02]  /*11990*/  SYNCS.PHASECHK.TRANS64.TRYWAIT P0, [R4+URZ+0x28860], R3 ;  /* 0x02886003040075a7 */ /* 0x001064000800017f */
[----:B-1----:R-:W-:Y:S05]  /*119a0*/  @!P0 NANOSLEEP.SYNCS 0x989680 ;  /* 0x009896800000895d */ /* 0x002fea0003900000 */
[----:B------:R-:W1:Y:S02]  /*119b0*/  @!P0 SYNCS.PHASECHK.TRANS64 P0, [R4+URZ+0x28860], R3 ;  /* 0x02886003040085a7 */ /* 0x000e64000800007f */
[----:B-1----:R-:W-:Y:S05]  /*119c0*/  @!P0 BRA `(.L_x_8975) ;  /* 0xfffffffc00f08947 */ /* 0x002fea000383ffff */
[----:B------:R-:W-:Y:S05]  /*119d0*/  BRA `(.L_x_9074) ;  /* 0xffffffc800447947 */ /* 0x000fea000383ffff */
.L_x_8976:
        /* <DEDUP_REMOVED lines=8> */
.L_x_9076:
[----:B------:R-:W-:Y:S05]  /*11a60*/  BSYNC B0 ;  /* 0x0000000000007941 */ /* 0x000fea0003800000 */
.L_x_9075:
        /* <DEDUP_REMOVED lines=9> */
.L_x_9077:
[----:B------:R-:W-:Y:S02]  /*11b00*/  IMAD.MOV.U32 R13, RZ, RZ, R18 ;  /* 0x000000ffff0d7224 */ /* 0x000fe400078e0012 */
[----:B------:R-:W-:Y:S01]  /*11b10*/  IMAD.MOV.U32 R12, RZ, RZ, 0x1 ;  /* 0x00000001ff0c7424 */ /* 0x000fe200078e00ff */
[----:B------:R-:W-:-:S13]  /*11b20*/  IADD3 R2, P0, R14, R6, RZ ;  /* 0x000000060e027210 */ /* 0x000fda0007f1e0ff */
[----:B------:R-:W-:Y:S05]  /*11b30*/  WARPSYNC.COLLECTIVE R15, `(.L_x_9078) ;  /* 0x000000000f087348 */ /* 0x000fea0003c00000 */
[----:B------:R0:W1:Y:S02]  /*11b40*/  SHFL.IDX P6, R14, R13, R12, R11 ;  /* 0x0000000c0d0e7389 */ /* 0x00006400000c000b */
[----:B01----:R-:W-:Y:S01]  /*11b50*/  ENDCOLLECTIVE ;  /* 0x000000000000791b */ /* 0x003fe20003800000 */
.L_x_9078:
        /* <DEDUP_REMOVED lines=13> */
.L_x_9079:
        /* <DEDUP_REMOVED lines=10> */
.L_x_9080:
        /* <DEDUP_REMOVED lines=12> */
.L_x_9081:
        /* <DEDUP_REMOVED lines=10> */
.L_x_9082:
        /* <DEDUP_REMOVED lines=12> */
.L_x_9083:
        /* <DEDUP_REMOVED lines=10> */
.L_x_9084:
        /* <DEDUP_REMOVED lines=12> */
.L_x_9085:
        /* <DEDUP_REMOVED lines=10> */
.L_x_9086:
        /* <DEDUP_REMOVED lines=12> */
.L_x_9087:
[----:B------:R-:W-:Y:S01]  /*121b0*/  @!PT LDS RZ, [RZ] ;  /* 0x00000000fffff984 */ /* 0x000fe20000000800 */
[----:B------:R-:W-:Y:S01]  /*121c0*/  @!PT LDS RZ, [RZ] ;  /* 0x00000000fffff984 */ /* 0x000fe20000000800 */
[----:B------:R-:W-:Y:S01]  /*121d0*/  @!PT LDS RZ, [RZ] ;  /* 0x00000000fffff984 */ /* 0x000fe20000000800 */
[----:B------:R0:W-:Y:S01]  /*121e0*/  LDGSTS.E.BYPASS.LTC128B.128 [R0+0x6400], desc[UR50][R2.64+0x80], !P0 ;  /* 0x0640008002007fae */ /* 0x0001e2000c101d72 */
[----:B------:R-:W-:Y:S01]  /*121f0*/  IMAD.MOV.U32 R13, RZ, RZ, R18 ;  /* 0x000000ffff0d7224 */ /* 0x000fe200078e0012 */
[----:B------:R-:W-:Y:S02]  /*12200*/  MOV R12, 0x6 ;  /* 0x00000006000c7802 */ /* 0x000fe40000000f00 */
[----:B0-----:R-:W-:-:S13]  /*12210*/  IADD3 R2, P0, R14, R6, RZ ;  /* 0x000000060e027210 */ /* 0x001fda0007f1e0ff */
[----:B------:R-:W-:Y:S05]  /*12220*/  WARPSYNC.COLLECTIVE R15, `(.L_x_9088) ;  /* 0x000000000f087348 */ /* 0x000fea0003c00000 */
[----:B------:R0:W1:Y:S02]  /*12230*/  SHFL.IDX P6, R14, R13, R12, R11 ;  /* 0x0000000c0d0e7389 */ /* 0x00006400000c000b */
[----:B01----:R-:W-:Y:S01]  /*12240*/  ENDCOLLECTIVE ;  /* 0x000000000000791b */ /* 0x003fe20003800000 */
.L_x_9088:
        /* <DEDUP_REMOVED lines=12> */
.L_x_9089:
        /* <DEDUP_REMOVED lines=10> */
.L_x_9090:
        /* <DEDUP_REMOVED lines=12> */
.L_x_9091:
[----:B------:R-:W-:Y:S01]  /*12470*/  @!PT LDS RZ, [RZ] ;  /* 0x00000000fffff984 */ /* 0x000fe20000000800 */
[----:B------:R-:W-:Y:S01]  /*12480*/  @!PT LDS RZ, [RZ] ;  /* 0x00000000fffff984 */ /* 0x000fe20000000800 */
[----:B------:R-:W-:Y:S01]  /*12490*/  @!PT LDS RZ, [RZ] ;  /* 0x00000000fffff984 */ /* 0x000fe20000000800 */
[----:B------:R0:W-:Y:S01]  /*124a0*/  LDGSTS.E.BYPASS.LTC128B.128 [R0+0x7400], desc[UR50][R2.64+0x80], !P0 ;  /* 0x0740008002007fae */ /* 0x0001e2000c101d72 */
[----:B------:R-:W-:Y:S05]  /*124b0*/  BRA `(.L_x_9092) ;  /* 0xffffffc000987947 */ /* 0x000fea000383ffff */
.L_x_8981:
        /* <DEDUP_REMOVED lines=8> */
.L_x_9094:
[----:B------:R-:W-:Y:S05]  /*12540*/  BSYNC B0 ;  /* 0x0000000000007941 */ /* 0x000fea0003800000 */
.L_x_9093:
[----:B------:R-:W-:Y:S05]  /*12550*/  BRA `(.L_x_9095) ;  /* 0xffffffc4001c7947 */ /* 0x000fea000383ffff */
.L_x_8984:
[----:B-1----:R1:W2:Y:S02]  /*12560*/  SYNCS.PHASECHK.TRANS64.TRYWAIT P0, [R4+URZ+0x28820], R0 ;  /* 0x02882000040075a7 */ /* 0x0022a4000800017f */
[----:B--2---:R-:W-:Y:S05]  /*12570*/  @!P0 NANOSLEEP.SYNCS 0x989680 ;  /* 0x009896800000895d */ /* 0x004fea0003900000 */
[----:B------:R-:W2:Y:S02]  /*12580*/  @!P0 SYNCS.PHASECHK.TRANS64 P0, [R4+URZ+0x28820], R0 ;  /* 0x02882000040085a7 */ /* 0x000ea4000800007f */
[----:B--2---:R-:W-:Y:S05]  /*12590*/  @!P0 BRA `(.L_x_8984) ;  /* 0xfffffffc00f08947 */ /* 0x004fea000383ffff */
[----:B------:R-:W-:Y:S05]  /*125a0*/  BRA `(.L_x_9096) ;  /* 0xffffffc400607947 */ /* 0x000fea000383ffff */
.L_x_8985:
        /* <DEDUP_REMOVED lines=11> */
.L_x_9098:
[----:B------:R-:W-:Y:S05]  /*12660*/  BSYNC B0 ;  /* 0x0000000000007941 */ /* 0x000fea0003800000 */
.L_x_9097:
[----:B------:R-:W-:Y:S05]  /*12670*/  BRA `(.L_x_9099) ;  /* 0xffffffc400487947 */ /* 0x000fea000383ffff */
.L_x_8988:
[----:B------:R-:W-:Y:S01]  /*12680*/  BSSY B1, `(.L_x_9100) ;  /* 0x0000006000017945 */ /* 0x000fe20003800000 */
[----:B------:R-:W-:-:S07]  /*12690*/  IMAD.MOV.U32 R15, RZ, RZ, -0x1 ;  /* 0xffffffffff0f7424 */ /* 0x000fce00078e00ff */
[----:B01---5:R-:W-:Y:S05]  /*126a0*/  WARPSYNC.COLLECTIVE R15, `(.L_x_9101) ;  /* 0x000000000f0c7348 */ /* 0x023fea0003c00000 */
[----:B------:R-:W-:Y:S02]  /*126b0*/  ELECT P6, UR62, PT ;  /* 0x00000000003e782f */ /* 0x000fe400038c0000 */
[----:B------:R-:W-:Y:S01]  /*126c0*/  MOV R14, UR62 ;  /* 0x0000003e000e7c02 */ /* 0x000fe20008000f00 */
[----:B01---5:R-:W-:Y:S10]  /*126d0*/  ENDCOLLECTIVE ;  /* 0x000000000000791b */ /* 0x023ff40003800000 */
.L_x_9101:
[----:B------:R-:W-:Y:S05]  /*126e0*/  BSYNC B1 ;  /* 0x0000000000017941 */ /* 0x000fea0003800000 */
.L_x_9100:
[----:B------:R-:W-:Y:S05]  /*126f0*/  BRA `(.L_x_9102) ;  /* 0xffffffc400407947 */ /* 0x000fea000383ffff */
.L_x_8990:
[----:B-1----:R1:W2:Y:S02]  /*12700*/  SYNCS.PHASECHK.TRANS64.TRYWAIT P1, [R5+URZ+0x28840], R0 ;  /* 0x02884000050075a7 */ /* 0x0022a4000802017f */
[----:B--2---:R-:W-:Y:S05]  /*12710*/  @!P1 NANOSLEEP.SYNCS 0x989680 ;  /* 0x009896800000995d */ /* 0x004fea0003900000 */
[----:B------:R-:W2:Y:S02]  /*12720*/  @!P1 SYNCS.PHASECHK.TRANS64 P1, [R5+URZ+0x28840], R0 ;  /* 0x02884000050095a7 */ /* 0x000ea4000802007f */
[----:B--2---:R-:W-:Y:S05]  /*12730*/  @!P1 BRA `(.L_x_8990) ;  /* 0xfffffffc00f09947 */ /* 0x004fea000383ffff */
[----:B------:R-:W-:Y:S05]  /*12740*/  BRA `(.L_x_9103) ;  /* 0xffffffc400607947 */ /* 0x000fea000383ffff */
.L_x_8992:
[----:B--2---:R2:W3:Y:S02]  /*12750*/  SYNCS.PHASECHK.TRANS64.TRYWAIT P1, [R23+URZ+0x28840], R2 ;  /* 0x02884002170075a7 */ /* 0x0044e4000802017f */
[----:B---3--:R-:W-:Y:S05]  /*12760*/  @!P1 NANOSLEEP.SYNCS 0x989680 ;  /* 0x009896800000995d */ /* 0x008fea0003900000 */
[----:B------:R-:W3:Y:S02]  /*12770*/  @!P1 SYNCS.PHASECHK.TRANS64 P1, [R23+URZ+0x28840], R2 ;  /* 0x02884002170095a7 */ /* 0x000ee4000802007f */
[----:B---3--:R-:W-:Y:S05]  /*12780*/  @!P1 BRA `(.L_x_8992) ;  /* 0xfffffffc00f09947 */ /* 0x008fea000383ffff */
[----:B------:R-:W-:Y:S05]  /*12790*/  BRA `(.L_x_9104) ;  /* 0xffffffc4006c7947 */ /* 0x000fea000383ffff */
.L_x_8994:
[----:B---3--:R3:W4:Y:S02]  /*127a0*/  SYNCS.PHASECHK.TRANS64.TRYWAIT P1, [R5+URZ+0x28860], R0 ;  /* 0x02886000050075a7 */ /* 0x008724000802017f */
[----:B----4-:R-:W-:Y:S05]  /*127b0*/  @!P1 NANOSLEEP.SYNCS 0x989680 ;  /* 0x009896800000995d */ /* 0x010fea0003900000 */
[----:B------:R-:W4:Y:S02]  /*127c0*/  @!P1 SYNCS.PHASECHK.TRANS64 P1, [R5+URZ+0x28860], R0 ;  /* 0x02886000050095a7 */ /* 0x000f24000802007f */
[----:B----4-:R-:W-:Y:S05]  /*127d0*/  @!P1 BRA `(.L_x_8994) ;  /* 0xfffffffc00f09947 */ /* 0x010fea000383ffff */
[----:B------:R-:W-:Y:S05]  /*127e0*/  BRA `(.L_x_9105) ;  /* 0xffffffc400687947 */ /* 0x000fea000383ffff */
.L_x_9106:
        /* <DEDUP_REMOVED lines=9> */
.L_x_15860:


//--------------------- .text._ZN7cutlass13device_kernelIN5flash11enable_sm90INS1_16FlashAttnFwdSm90INS1_25CollectiveMainloopFwdSm90ILi2EN4cute5tupleIJNS5_1CILi1EEES8_S8_EEENS6_IJNS7_ILi128EEESA_SA_EEELi128ENS_6half_tEfNS_4arch4Sm90ELb1ELb0ELb0ELb1ELb1ELb0ELb0ELb1ELb1ELb1ELb0ELb0EEENS1_21CollectiveEpilogueFwdISB_S9_SC_SE_Li256ELb1ELb1ELb0ELb0EEENS1_36VarlenDynamicPersistentTileSchedulerILi128ELi128ELi256ELi128ELb0ELb1ELb1ELb1ELb1ELb1EEEEEEEEEvNT_6ParamsE --------------------------
	.section	.text._ZN7cutlass13device_kernelIN5flash11enable_sm90INS1_16FlashAttnFwdSm90INS1_25CollectiveMainloopFwdSm90ILi2EN4cute5tupleIJNS5_1CILi1EEES8_S8_EEENS6_IJNS7_ILi128EEESA_SA_EEELi128ENS_6half_tEfNS_4arch4Sm90ELb1ELb0ELb0ELb1ELb1ELb0ELb0ELb1ELb1ELb1ELb0ELb0EEENS1_21CollectiveEpilogueFwdISB_S9_SC_SE_Li256ELb1ELb1ELb0ELb0EEENS1_36VarlenDynamicPersistentTileSchedulerILi128ELi128ELi256ELi128ELb0ELb1ELb1ELb1ELb1ELb1EEEEEEEEEvNT_6ParamsE,"ax",@progbits
	.align	128
.text._ZN7cutlass13device_kernelIN5flash11enable_sm90INS1_16FlashAttnFwdSm90INS1_25CollectiveMainloopFwdSm90ILi2EN4cute5tupleIJNS5_1CILi1EEES8_S8_EEENS6_IJNS7_ILi128EEESA_SA_EEELi128ENS_6half_tEfNS_4arch4Sm90ELb1ELb0ELb0ELb1ELb1ELb0ELb0ELb1ELb1ELb1ELb0ELb0EEENS1_21CollectiveEpilogueFwdISB_S9_SC_SE_Li256ELb1ELb1ELb0ELb0EEENS1_36VarlenDynamicPersistentTileSchedulerILi128ELi128ELi256ELi128ELb0ELb1ELb1ELb1ELb1ELb1EEEEEEEEEvNT_6ParamsE:
        .type           _ZN7cutlass13device_kernelIN5flash11enable_sm90INS1_16FlashAttnFwdSm90INS1_25CollectiveMainloopFwdSm90ILi2EN4cute5tupleIJNS5_1CILi1EEES8_S8_EEENS6_IJNS7_ILi128EEESA_SA_EEELi128ENS_6half_tEfNS_4arch4Sm90ELb1ELb0ELb0ELb1ELb1ELb0ELb0ELb1ELb1ELb1ELb0ELb0EEENS1_21CollectiveEpilogueFwdISB_S9_SC_SE_Li256ELb1ELb1ELb0ELb0EEENS1_36VarlenDynamicPersistentTileSchedulerILi128ELi128ELi256ELi128ELb0ELb1ELb1ELb1ELb1ELb1EEEEEEEEEvNT_6ParamsE,@function
        .size           _ZN7cutlass13device_kernelIN5flash11enable_sm90INS1_16FlashAttnFwdSm90INS1_25CollectiveMainloopFwdSm90ILi2EN4cute5tupleIJNS5_1CILi1EEES8_S8_EEENS6_IJNS7_ILi128EEESA_SA_EEELi128ENS_6half_tEfNS_4arch4Sm90ELb1ELb0ELb0ELb1ELb1ELb0ELb0ELb1ELb1ELb1ELb0ELb0EEENS1_21CollectiveEpilogueFwdISB_S9_SC_SE_Li256ELb1ELb1ELb0ELb0EEENS1_36VarlenDynamicPersistentTileSchedulerILi128ELi128ELi256ELi128ELb0ELb1ELb1ELb1ELb1ELb1EEEEEEEEEvNT_6ParamsE,(.L_x_15861 - _ZN7cutlass13device_kernelIN5flash11enable_sm90INS1_16FlashAttnFwdSm90INS1_25CollectiveMainloopFwdSm90ILi2EN4cute5tupleIJNS5_1CILi1EEES8_S8_EEENS6_IJNS7_ILi128EEESA_SA_EEELi128ENS_6half_tEfNS_4arch4Sm90ELb1ELb0ELb0ELb1ELb1ELb0ELb0ELb1ELb1ELb1ELb0ELb0EEENS1_21CollectiveEpilogueFwdISB_S9_SC_SE_Li256ELb1ELb1ELb0ELb0EEENS1_36VarlenDynamicPersistentTileSchedulerILi128ELi128ELi256ELi128ELb0ELb1ELb1ELb1ELb1ELb1EEEEEEEEEvNT_6ParamsE)
        .other          _ZN7cutlass13device_kernelIN5flash11enable_sm90INS1_16FlashAttnFwdSm90INS1_25CollectiveMainloopFwdSm90ILi2EN4cute5tupleIJNS5_1CILi1EEES8_S8_EEENS6_IJNS7_ILi128EEESA_SA_EEELi128ENS_6half_tEfNS_4arch4Sm90ELb1ELb0ELb0ELb1ELb1ELb0ELb0ELb1ELb1ELb1ELb0ELb0EEENS1_21CollectiveEpilogueFwdISB_S9_SC_SE_Li256ELb1ELb1ELb0ELb0EEENS1_36VarlenDynamicPersistentTileSchedulerILi128ELi128ELi256ELi128ELb0ELb1ELb1ELb1ELb1ELb1EEEEEEEEEvNT_6ParamsE,@"STO_CUDA_ENTRY STV_DEFAULT"
_ZN7cutlass13device_kernelIN5flash11enable_sm90INS1_16FlashAttnFwdSm90INS1_25CollectiveMainloopFwdSm90ILi2EN4cute5tupleIJNS5_1CILi1EEES8_S8_EEENS6_IJNS7_ILi128EEESA_SA_EEELi128ENS_6half_tEfNS_4arch4Sm90ELb1ELb0ELb0ELb1ELb1ELb0ELb0ELb1ELb1ELb1ELb0ELb0EEENS1_21CollectiveEpilogueFwdISB_S9_SC_SE_Li256ELb1ELb1ELb0ELb0EEENS1_36VarlenDynamicPersistentTileSchedulerILi128ELi128ELi256ELi128ELb0ELb1ELb1ELb1ELb1ELb1EEEEEEEEEvNT_6ParamsE:
        /* <DEDUP_REMOVED lines=45> */
.L_x_9107:
        /* <DEDUP_REMOVED lines=22> */
.L_x_9108:
        /* <DEDUP_REMOVED lines=18> */
.L_x_9109:
        /* <DEDUP_REMOVED lines=22> */
.L_x_9110:
        /* <DEDUP_REMOVED lines=23> */
.L_x_9111:
        /* <DEDUP_REMOVED lines=8> */
.L_x_9113:
        /* <DEDUP_REMOVED lines=25> */
[----:B------:R-:W-:Y:S02]  /*0a30*/  UMOV UR44, URZ ;  /* 0x0000003f002c7c82 */ /* 0x000fe40008000000 */
[CC--:B------:R-:W-:Y:S02]  /*0a40*/  LEA.HI R0, R3.reuse, R190.reuse, RZ, 0x7 ;  /* 0x000000be03007211 */ /* 0x0c0fe400078f38ff */
[----:B------:R-:W-:-:S02]  /*0a50*/  LEA.HI R2, R3, R190, RZ, 0x4 ;  /* 0x000000be03027211 */ /* 0x000fc400078f20ff */
[----:B------:R-:W-:Y:S02]  /*0a60*/  LOP3.LUT R5, R0, 0xffffff80, RZ, 0xc0, !PT ;  /* 0xffffff8000057812 */ /* 0x000fe400078ec0ff */
[----:B------:R-:W-:Y:S02]  /*0a70*/  SHF.R.S32.HI R7, RZ, 0x4, R2 ;  /* 0x00000004ff077819 */ /* 0x000fe40000011402 */
[----:B------:R-:W-:Y:S01]  /*0a80*/  LEA.HI R4, R3, R190, RZ, 0x5 ;  /* 0x000000be03047211 */ /* 0x000fe200078f28ff */
[----:B------:R-:W-:Y:S01]  /*0a90*/  IMAD.IADD R184, R190, 0x1, -R5 ;  /* 0x00000001beb87824 */ /* 0x000fe200078e0a05 */
[C---:B------:R-:W-:Y:S02]  /*0aa0*/  LOP3.LUT R5, R2.reuse, 0x3fffff0, RZ, 0xc0, !PT ;  /* 0x03fffff002057812 */ /* 0x040fe400078ec0ff */
[----:B------:R-:W-:Y:S01]  /*0ab0*/  LEA.HI R2, R2, R7, RZ, 0x1 ;  /* 0x0000000702027211 */ /* 0x000fe200078f08ff */
[----:B------:R-:W-:Y:S01]  /*0ac0*/  IMAD.SHL.U32 R4, R4, 0x20, RZ ;  /* 0x0000002004047824 */ /* 0x000fe200078e00ff */
[----:B------:R-:W-:Y:S01]  /*0ad0*/  SHF.R.S32.HI R9, RZ, 0x1f, R184 ;  /* 0x0000001fff097819 */ /* 0x000fe200000114b8 */
[----:B------:R-:W-:Y:S01]  /*0ae0*/  IMAD.IADD R5, R190, 0x1, -R5 ;  /* 0x00000001be057824 */ /* 0x000fe200078e0a05 */
[----:B------:R-:W-:-:S02]  /*0af0*/  LOP3.LUT R2, R2, 0x1ffffffe, RZ, 0xc0, !PT ;  /* 0x1ffffffe02027812 */ /* 0x000fc400078ec0ff */
[----:B------:R-:W-:Y:S02]  /*0b00*/  LEA.HI R6, R9, R184, RZ, 0x2 ;  /* 0x000000b809067211 */ /* 0x000fe400078f10ff */
[-C--:B------:R-:W-:Y:S01]  /*0b10*/  LEA.HI R10, R3, R190.reuse, RZ, 0x2 ;  /* 0x000000be030a7211 */ /* 0x080fe200078f10ff */
[----:B------:R-:W-:Y:S01]  /*0b20*/  IMAD.IADD R2, R7, 0x1, -R2 ;  /* 0x0000000107027824 */ /* 0x000fe200078e0a02 */
[--C-:B------:R-:W-:Y:S02]  /*0b30*/  SHF.R.S32.HI R8, RZ, 0x2, R6.reuse ;  /* 0x00000002ff087819 */ /* 0x100fe40000011406 */
[----:B------:R-:W-:Y:S02]  /*0b40*/  SHF.R.S32.HI R11, RZ, 0x1f, R6 ;  /* 0x0000001fff0b7819 */ /* 0x000fe40000011406 */
[----:B------:R-:W-:Y:S02]  /*0b50*/  LOP3.LUT R7, R10, 0xfffffffc, RZ, 0xc0, !PT ;  /* 0xfffffffc0a077812 */ /* 0x000fe400078ec0ff */
[----:B------:R-:W-:-:S02]  /*0b60*/  LEA.HI R3, R3, R190, RZ, 0x3 ;  /* 0x000000be03037211 */ /* 0x000fc400078f18ff */
[----:B------:R-:W-:Y:S01]  /*0b70*/  LEA.HI R11, R11, R8, RZ, 0x3 ;  /* 0x000000080b0b7211 */ /* 0x000fe200078f18ff */
[----:B------:R-:W-:Y:S01]  /*0b80*/  IMAD.IADD R7, R190, 0x1, -R7 ;  /* 0x00000001be077824 */ /* 0x000fe200078e0a07 */
[----:B------:R-:W-:Y:S02]  /*0b90*/  SHF.R.S32.HI R185, RZ, 0x7, R0 ;  /* 0x00000007ffb97819 */ /* 0x000fe40000011400 */
[----:B------:R-:W-:Y:S02]  /*0ba0*/  LOP3.LUT R4, R4, 0xfffffc00, RZ, 0xc0, !PT ;  /* 0xfffffc0004047812 */ /* 0x000fe400078ec0ff */
        /* <DEDUP_REMOVED lines=8> */
[----:B------:R-:W-:Y:S01]  /*0c30*/  IMAD R187, R2, 0x8, R5 ;  /* 0x0000000802bb7824 */ /* 0x000fe200078e0205 */
[----:B------:R-:W-:Y:S01]  /*0c40*/  LEA.HI R4, R7, R7, RZ, 0x1 ;  /* 0x0000000707047211 */ /* 0x000fe200078f08ff */
[----:B------:R-:W-:Y:S01]  /*0c50*/  IMAD.SHL.U32 R2, R19, 0x8, RZ ;  /* 0x0000000813027824 */ /* 0x000fe200078e00ff */
        /* <DEDUP_REMOVED lines=13> */
.L_x_9173:
[----:B012---:R-:W0:Y:S01]  /*0d30*/  LDC.64 R4, c[0x0][0xc88] ;  /* 0x00032200ff047b82 */ /* 0x007e220000000a00 */
[----:B------:R-:W-:Y:S01]  /*0d40*/  ULDC.64 UR8, c[0x0][0xa28] ;  /* 0x00028a0000087ab9 */ /* 0x000fe20000000a00 */
[----:B------:R-:W-:Y:S01]  /*0d50*/  ULDC.64 UR10, c[0x0][0xa18] ;  /* 0x00028600000a7ab9 */ /* 0x000fe20000000a00 */
[----:B------:R-:W-:Y:S01]  /*0d60*/  ULDC UR4, c[0x0][0x424] ;  /* 0x0001090000047ab9 */ /* 0x000fe20000000800 */
        /* <DEDUP_REMOVED lines=11> */
[----:B------:R-:W-:-:S04]  /*0e20*/  @UP0 ULEA UR8, UP2, UR36, UR8, 0x2 ;  /* 0x0000000824080291 */ /* 0x000fc8000f84103f */
[----:B------:R-:W-:Y:S02]  /*0e30*/  @UP0 ULEA.HI.X UR9, UR36, UR9, UR37, 0x2, UP2 ;  /* 0x0000000924090291 */ /* 0x000fe400090f1425 */
[----:B------:R-:W-:Y:S01]  /*0e40*/  @UP1 ULEA UR10, UP0, UR36, UR10, 0x2 ;  /* 0x0000000a240a1291 */ /* 0x000fe2000f80103f */
[----:B------:R-:W-:-:S03]  /*0e50*/  IMAD.U32 R4, RZ, RZ, UR8 ;  /* 0x00000008ff047e24 */ /* 0x000fc6000f8e00ff */
[----:B------:R-:W-:Y:S01]  /*0e60*/  @UP1 ULEA.HI.X UR11, UR36, UR11, UR37, 0x2, UP0 ;  /* 0x0000000b240b1291 */ /* 0x000fe200080f1425 */
[----:B------:R-:W-:Y:S01]  /*0e70*/  IMAD.U32 R5, RZ, RZ, UR9 ;  /* 0x00000009ff057e24 */ /* 0x000fe2000f8e00ff */
[----:B------:R-:W-:Y:S01]  /*0e80*/  ULDC.64 UR8, c[0x0][0x418] ;  /* 0x0001060000087ab9 */ /* 0x000fe20000000a00 */
[----:B------:R-:W-:-:S03]  /*0e90*/  IMAD.U32 R6, RZ, RZ, UR10 ;  /* 0x0000000aff067e24 */ /* 0x000fc6000f8e00ff */
[----:B------:R-:W-:Y:S01]  /*0ea0*/  MOV R7, UR11 ;  /* 0x0000000b00077c02 */ /* 0x000fe20008000f00 */
[----:B------:R-:W2:Y:S04]  /*0eb0*/  @P0 LDG.E R4, desc[UR52][R4.64] ;  /* 0x0000003404040981 */ /* 0x000ea8000c1e1900 */
[----:B---3--:R-:W3:Y:S01]  /*0ec0*/  @P2 LDG.E R6, desc[UR52][R6.64] ;  /* 0x0000003406062981 */ /* 0x008ee2000c1e1900 */
[----:B------:R-:W-:Y:S01]  /*0ed0*/  UISETP.NE.U32.AND UP0, UPT, UR8, URZ, UPT ;  /* 0x0000003f0800728c */ /* 0x000fe2000bf05070 */
[----:B------:R-:W-:Y:S01]  /*0ee0*/  UMOV UR48, URZ ;  /* 0x0000003f00307c82 */ /* 0x000fe20008000000 */
[----:B------:R-:W-:Y:S02]  /*0ef0*/  UMOV UR38, UR6 ;  /* 0x0000000600267c82 */ /* 0x000fe40008000000 */
        /* <DEDUP_REMOVED lines=23> */
.L_x_9114:
[----:B------:R-:W-:Y:S05]  /*1070*/  @!P1 BRA `(.L_x_9115) ;  /* 0x00000000001c9947 */ /* 0x000fea0003800000 */
[----:B------:R-:W-:-:S04]  /*1080*/  ULEA UR4, UP0, UR36, UR8, 0x2 ;  /* 0x0000000824047291 */ /* 0x000fc8000f80103f */
[----:B------:R-:W-:Y:S02]  /*1090*/  ULEA.HI.X UR6, UR36, UR9, UR37, 0x2, UP0 ;  /* 0x0000000924067291 */ /* 0x000fe400080f1425 */
[----:B------:R-:W-:-:S04]  /*10a0*/  IMAD.U32 R4, RZ, RZ, UR4 ;  /* 0x00000004ff047e24 */ /* 0x000fc8000f8e00ff */
[----:B------:R-:W-:-:S05]  /*10b0*/  IMAD.U32 R5, RZ, RZ, UR6 ;  /* 0x00000006ff057e24 */ /* 0x000fca000f8e00ff */
[----:B------:R-:W2:Y:S02]  /*10c0*/  LDG.E R4, desc[UR52][R4.64] ;  /* 0x0000003404047981 */ /* 0x000ea4000c1e1900 */
[----:B--2---:R-:W-:Y:S01]  /*10d0*/  R2UR UR4, R4 ;  /* 0x00000000040472ca */ /* 0x004fe200000e0000 */
[----:B------:R-:W-:-:S14]  /*10e0*/  BRA `(.L_x_9116) ;  /* 0x0000000000347947 */ /* 0x000fdc0003800000 */
.L_x_9115:
        /* <DEDUP_REMOVED lines=13> */
.L_x_9116:
[----:B------:R-:W-:Y:S01]  /*11c0*/  UIADD3 UR48, -UR48, UR4, URZ ;  /* 0x0000000430307290 */ /* 0x000fe2000fffe13f */
[----:B------:R-:W-:Y:S01]  /*11d0*/  PLOP3.LUT P0, PT, PT, PT, PT, 0x80, 0x0 ;  /* 0x000000000000781c */ /* 0x000fe20003f0f070 */
[----:B------:R-:W-:Y:S01]  /*11e0*/  USHF.L.U32 UR39, UR5, 0x7, URZ ;  /* 0x0000000705277899 */ /* 0x000fe2000800063f */
[----:B------:R-:W-:Y:S01]  /*11f0*/  IMAD.MOV.U32 R3, RZ, RZ, RZ ;  /* 0x000000ffff037224 */ /* 0x000fe200078e00ff */
[----:B------:R-:W-:Y:S01]  /*1200*/  ULDC UR4, c[0x0][0x448] ;  /* 0x0001120000047ab9 */ /* 0x000fe20000000800 */
[----:B------:R-:W-:Y:S01]  /*1210*/  UIADD3 UR7, UR48, 0x80, -UR50 ;  /* 0x0000008030077890 */ /* 0x000fe2000fffe832 */
[----:B------:R-:W-:Y:S01]  /*1220*/  CS2R R20, SRZ ;  /* 0x0000000000147805 */ /* 0x000fe2000001ff00 */
        /* <DEDUP_REMOVED lines=19> */
[----:B------:R-:W-:Y:S01]  /*1360*/  USHF.R.S32.HI UR5, URZ, 0x1f, UR4 ;  /* 0x0000001f3f057899 */ /* 0x000fe20008011404 */
[----:B------:R-:W-:Y:S01]  /*1370*/  CS2R R128, SRZ ;  /* 0x0000000000807805 */ /* 0x000fe2000001ff00 */
[----:B------:R-:W-:Y:S01]  /*1380*/  UIADD3 UR6, UR7, UR6, URZ ;  /* 0x0000000607067290 */ /* 0x000fe2000fffe03f */
[----:B------:R-:W-:Y:S01]  /*1390*/  CS2R R126, SRZ ;  /* 0x00000000007e7805 */ /* 0x000fe2000001ff00 */
[----:B------:R-:W-:Y:S01]  /*13a0*/  ULEA.HI UR5, UR5, UR4, URZ, 0x7 ;  /* 0x0000000405057291 */ /* 0x000fe2000f8f383f */
[----:B------:R-:W-:Y:S01]  /*13b0*/  CS2R R124, SRZ ;  /* 0x00000000007c7805 */ /* 0x000fe2000001ff00 */
[----:B------:R-:W-:Y:S01]  /*13c0*/  USHF.R.S32.HI UR7, URZ, 0x1f, UR6 ;  /* 0x0000001f3f077899 */ /* 0x000fe20008011406 */
[----:B------:R-:W-:Y:S01]  /*13d0*/  CS2R R122, SRZ ;  /* 0x00000000007a7805 */ /* 0x000fe2000001ff00 */
[----:B------:R-:W-:Y:S01]  /*13e0*/  USHF.R.S32.HI UR5, URZ, 0x7, UR5 ;  /* 0x000000073f057899 */ /* 0x000fe20008011405 */
[----:B------:R-:W-:Y:S01]  /*13f0*/  CS2R R120, SRZ ;  /* 0x0000000000787805 */ /* 0x000fe2000001ff00 */
[----:B------:R-:W-:Y:S01]  /*1400*/  ULEA.HI UR7, UR7, UR6, URZ, 0x7 ;  /* 0x0000000607077291 */ /* 0x000fe2000f8f383f */
[----:B------:R-:W-:-:S02]  /*1410*/  CS2R R118, SRZ ;  /* 0x0000000000767805 */ /* 0x000fc4000001ff00 */
[----:B------:R-:W-:Y:S02]  /*1420*/  CS2R R116, SRZ ;  /* 0x0000000000747805 */ /* 0x000fe4000001ff00 */
[----:B------:R-:W-:Y:S01]  /*1430*/  CS2R R114, SRZ ;  /* 0x0000000000727805 */ /* 0x000fe2000001ff00 */
[----:B------:R-:W-:Y:S01]  /*1440*/  USHF.R.S32.HI UR7, URZ, 0x7, UR7 ;  /* 0x000000073f077899 */ /* 0x000fe20008011407 */
        /* <DEDUP_REMOVED lines=13> */
[----:B------:R-:W-:Y:S01]  /*1520*/  IMAD.MOV.U32 R94, RZ, RZ, RZ ;  /* 0x000000ffff5e7224 */ /* 0x000fe200078e00ff */
[----:B------:R-:W-:-:S02]  /*1530*/  CS2R R90, SRZ ;  /* 0x00000000005a7805 */ /* 0x000fc4000001ff00 */
[----:B------:R-:W-:Y:S02]  /*1540*/  CS2R R88, SRZ ;  /* 0x0000000000587805 */ /* 0x000fe4000001ff00 */
[----:B------:R-:W-:-:S13]  /*1550*/  PLOP3.LUT P1, PT, PT, PT, UP0, 0x80, 0x0 ;  /* 0x000000000000781c */ /* 0x000fda0003f2f008 */
[----:B------:R-:W-:Y:S05]  /*1560*/  @!P1 BRA `(.L_x_9117) ;  /* 0x00000078009c9947 */ /* 0x000fea0003800000 */
        /* <DEDUP_REMOVED lines=31> */
.L_x_9118:
        /* <DEDUP_REMOVED lines=9> */
.L_x_9260:
[----:B------:R-:W-:Y:S05]  /*17f0*/  @!P0 BRA `(.L_x_9120) ;  /* 0x0000000000048947 */ /* 0x000fea0003800000 */
[----:B------:R-:W-:Y:S01]  /*1800*/  BPT.TRAP 0x1 ;  /* 0x000000040000795c */ /* 0x000fe20000300000 */
.L_x_9120:
[----:B0-----:R-:W-:Y:S02]  /*1810*/  IMAD.U32 R3, RZ, RZ, UR44 ;  /* 0x0000002cff037e24 */ /* 0x001fe4000f8e00ff */
[----:B------:R-:W-:-:S03]  /*1820*/  IMAD.U32 R0, RZ, RZ, UR45 ;  /* 0x0000002dff007e24 */ /* 0x000fc6000f8e00ff */
[----:B------:R-:W-:Y:S02]  /*1830*/  LEA R3, R3, UR41, 0x3 ;  /* 0x0000002903037c11 */ /* 0x000fe4000f8e18ff */
[----:B------:R-:W-:-:S04]  /*1840*/  SHF.L.U32 R0, R0, 0x1f, RZ ;  /* 0x0000001f00007819 */ /* 0x000fc800000006ff */
[----:B------:R0:W1:Y:S01]  /*1850*/  SYNCS.PHASECHK.TRANS64.TRYWAIT P1, [R3+URZ+0x28830], R0 ;  /* 0x02883000030075a7 */ /* 0x000062000802017f */
[----:B------:R-:W-:Y:S05]  /*1860*/  @!P0 BRA `(.L_x_9121) ;  /* 0x0000000000048947 */ /* 0x000fea0003800000 */
[----:B------:R-:W-:Y:S01]  /*1870*/  BPT.TRAP 0x1 ;  /* 0x000000040000795c */ /* 0x000fe20000300000 */
.L_x_9121:
[----:B-1----:R-:W-:Y:S05]  /*1880*/  @P1 BRA `(.L_x_9122) ;  /* 0x0000000000081947 */ /* 0x002fea0003800000 */
[----:B------:R-:W1:Y:S02]  /*1890*/  SYNCS.PHASECHK.TRANS64.TRYWAIT P1, [R3+URZ+0x28830], R0 ;  /* 0x02883000030075a7 */ /* 0x000e64000802017f */
[----:B-1----:R-:W-:Y:S05]  /*18a0*/  @!P1 BRA `(.L_x_9123) ;  /* 0x000000f000b09947 */ /* 0x002fea0003800000 */
.L_x_9122:
        /* <DEDUP_REMOVED lines=63> */
.L_x_9124:
[----:B------:R-:W-:Y:S01]  /*1ca0*/  UISETP.NE.AND UP0, UPT, UR51, URZ, UPT ;  /* 0x0000003f3300728c */ /* 0x000fe2000bf05270 */
[----:B------:R-:W-:Y:S01]  /*1cb0*/  VIADD R4, R17, UR39 ;  /* 0x0000002711047c36 */ /* 0x000fe20008000000 */
[----:B------:R-:W-:Y:S01]  /*1cc0*/  R2UR UR11, R3 ;  /* 0x00000000030b72ca */ /* 0x000fe200000e0000 */
[----:B------:R-:W-:Y:S01]  /*1cd0*/  UMOV UR10, UR39 ;  /* 0x00000027000a7c82 */ /* 0x000fe20008000000 */
[----:B------:R-:W-:Y:S02]  /*1ce0*/  CS2R R150, SRZ ;  /* 0x0000000000967805 */ /* 0x000fe4000001ff00 */
[----:B------:R-:W-:Y:S02]  /*1cf0*/  CS2R R148, SRZ ;  /* 0x0000000000947805 */ /* 0x000fe4000001ff00 */
[----:B------:R-:W-:Y:S02]  /*1d00*/  PLOP3.LUT P1, PT, PT, PT, UP0, 0x80, 0x0 ;  /* 0x000000000000781c */ /* 0x000fe40003f2f008 */
[----:B------:R-:W-:-:S02]  /*1d10*/  CS2R R146, SRZ ;  /* 0x0000000000927805 */ /* 0x000fc4000001ff00 */
[----:B------:R-:W-:Y:S02]  /*1d20*/  PLOP3.LUT P2, PT, PT, PT, UP0, 0x80, 0x0 ;  /* 0x000000000000781c */ /* 0x000fe40003f4f008 */
[----:B------:R-:W-:Y:S02]  /*1d30*/  CS2R R144, SRZ ;  /* 0x0000000000907805 */ /* 0x000fe4000001ff00 */
[----:B------:R-:W-:Y:S01]  /*1d40*/  CS2R R142, SRZ ;  /* 0x00000000008e7805 */ /* 0x000fe2000001ff00 */
[----:B------:R-:W-:Y:S01]  /*1d50*/  @UP0 ULDC UR6, c[0x0][0x44c] ;  /* 0x0001130000060ab9 */ /* 0x000fe20000000800 */
[----:B------:R-:W-:Y:S01]  /*1d60*/  @UP0 ULDC UR14, c[0x0][0x450] ;  /* 0x00011400000e0ab9 */ /* 0x000fe20000000800 */
[----:B------:R-:W-:Y:S02]  /*1d70*/  CS2R R140, SRZ ;  /* 0x00000000008c7805 */ /* 0x000fe4000001ff00 */
[----:B------:R-:W-:Y:S02]  /*1d80*/  CS2R R138, SRZ ;  /* 0x00000000008a7805 */ /* 0x000fe4000001ff00 */
[----:B------:R-:W-:-:S02]  /*1d90*/  CS2R R136, SRZ ;  /* 0x0000000000887805 */ /* 0x000fc4000001ff00 */
[----:B------:R-:W-:Y:S02]  /*1da0*/  CS2R R134, SRZ ;  /* 0x0000000000867805 */ /* 0x000fe4000001ff00 */
[----:B------:R-:W-:Y:S02]  /*1db0*/  CS2R R132, SRZ ;  /* 0x0000000000847805 */ /* 0x000fe4000001ff00 */
[----:B------:R-:W-:Y:S01]  /*1dc0*/  CS2R R130, SRZ ;  /* 0x0000000000827805 */ /* 0x000fe2000001ff00 */
[----:B01----:R-:W-:Y:S01]  /*1dd0*/  @P1 IMAD.HI.U32 R0, R4, UR6, RZ ;  /* 0x0000000604001c27 */ /* 0x003fe2000f8e00ff */
[----:B------:R-:W-:Y:S01]  /*1de0*/  @UP0 ULDC UR6, c[0x0][0x450] ;  /* 0x0001140000060ab9 */ /* 0x000fe20000000800 */
[----:B------:R-:W-:Y:S02]  /*1df0*/  CS2R R128, SRZ ;  /* 0x0000000000807805 */ /* 0x000fe4000001ff00 */
[----:B------:R-:W-:Y:S02]  /*1e00*/  CS2R R126, SRZ ;  /* 0x00000000007e7805 */ /* 0x000fe4000001ff00 */
[----:B------:R-:W-:-:S02]  /*1e10*/  CS2R R124, SRZ ;  /* 0x00000000007c7805 */ /* 0x000fc4000001ff00 */
        /* <DEDUP_REMOVED lines=10> */
[----:B------:R-:W-:Y:S01]  /*1ec0*/  UIADD3 UR6, UR48, UR6, URZ ;  /* 0x0000000630067290 */ /* 0x000fe2000fffe03f */
[----:B------:R-:W-:-:S02]  /*1ed0*/  CS2R R116, SRZ ;  /* 0x0000000000747805 */ /* 0x000fc4000001ff00 */
[----:B------:R-:W-:Y:S02]  /*1ee0*/  CS2R R114, SRZ ;  /* 0x0000000000727805 */ /* 0x000fe4000001ff00 */
[----:B------:R-:W-:Y:S02]  /*1ef0*/  CS2R R112, SRZ ;  /* 0x0000000000707805 */ /* 0x000fe4000001ff00 */
[----:B------:R-:W-:Y:S02]  /*1f00*/  MOV R9, UR7 ;  /* 0x0000000700097c02 */ /* 0x000fe40008000f00 */
[----:B------:R-:W-:Y:S01]  /*1f10*/  CS2R R110, SRZ ;  /* 0x00000000006e7805 */ /* 0x000fe2000001ff00 */
[----:B------:R-:W-:Y:S01]  /*1f20*/  IMAD.U32 R5, RZ, RZ, UR6 ;  /* 0x00000006ff057e24 */ /* 0x000fe2000f8e00ff */
[----:B------:R-:W-:Y:S01]  /*1f30*/  ULDC UR6, c[0x0][0x988] ;  /* 0x0002620000067ab9 */ /* 0x000fe20000000800 */
[----:B------:R-:W-:Y:S02]  /*1f40*/  IMAD R0, R16, -0x2, R9 ;  /* 0xfffffffe10007824 */ /* 0x000fe400078e0209 */
[----:B------:R-:W-:-:S02]  /*1f50*/  IMAD.U32 R9, RZ, RZ, UR50 ;  /* 0x00000032ff097e24 */ /* 0x000fc4000f8e00ff */
[----:B------:R-:W-:-:S03]  /*1f60*/  IMAD R5, R16, -0x2, R5 ;  /* 0xfffffffe10057824 */ /* 0x000fc600078e0205 */
[----:B------:R-:W-:-:S04]  /*1f70*/  IADD3 R6, -R9, UR48, R0 ;  /* 0x0000003009067c10 */ /* 0x000fc8000fffe100 */
[-CC-:B0-----:R-:W-:Y:S02]  /*1f80*/  VIADDMNMX R7, R7, R6.reuse, R5.reuse, PT ;  /* 0x0000000607077246 */ /* 0x181fe40003800105 */
[----:B-1----:R-:W-:Y:S02]  /*1f90*/  VIADDMNMX R5, R4, R6, R5, PT ;  /* 0x0000000604057246 */ /* 0x002fe40003800105 */
[C---:B------:R-:W-:Y:S02]  /*1fa0*/  ISETP.GT.AND P1, PT, R7.reuse, RZ, PT ;  /* 0x000000ff0700720c */ /* 0x040fe40003f24270 */
[C---:B------:R-:W-:Y:S02]  /*1fb0*/  ISETP.GT.AND P2, PT, R7.reuse, 0x1, PT ;  /* 0x000000010700780c */ /* 0x040fe40003f44270 */
[----:B------:R-:W-:Y:S02]  /*1fc0*/  ISETP.GT.AND P3, PT, R7, 0x8, PT ;  /* 0x000000080700780c */ /* 0x000fe40003f64270 */
[----:B------:R-:W-:-:S02]  /*1fd0*/  FSEL R26, R26, -INF , P1 ;  /* 0xff8000001a1a7808 */ /* 0x000fc40000800000 */
[----:B------:R-:W-:Y:S02]  /*1fe0*/  FSEL R8, R27, -INF , P2 ;  /* 0xff8000001b087808 */ /* 0x000fe40001000000 */
[C---:B------:R-:W-:Y:S02]  /*1ff0*/  ISETP.GT.AND P1, PT, R7.reuse, 0x9, PT ;  /* 0x000000090700780c */ /* 0x040fe40003f24270 */
[----:B------:R-:W-:Y:S02]  /*2000*/  FSEL R30, R30, -INF , P3 ;  /* 0xff8000001e1e7808 */ /* 0x000fe40001800000 */
[----:B------:R-:W-:Y:S02]  /*2010*/  FMNMX.FTZ R9, R26, R8, !PT ;  /* 0x000000081a097209 */ /* 0x000fe40007810000 */
[----:B------:R-:W-:Y:S02]  /*2020*/  ISETP.GT.AND P2, PT, R7, 0x10, PT ;  /* 0x000000100700780c */ /* 0x000fe40003f44270 */
[----:B------:R-:W-:-:S02]  /*2030*/  FSEL R10, R31, -INF , P1 ;  /* 0xff8000001f0a7808 */ /* 0x000fc40000800000 */
[----:B------:R-:W-:Y:S02]  /*2040*/  FMNMX.FTZ R9, R30, R9, !PT ;  /* 0x000000091e097209 */ /* 0x000fe40007810000 */
        /* <DEDUP_REMOVED lines=109> */
[----:B------:R-:W-:-:S03]  /*2720*/  UIADD3 UR7, UR10, UR48, -UR50 ;  /* 0x000000300a077290 */ /* 0x000fc6000fffe832 */
        /* <DEDUP_REMOVED lines=336> */
[----:B------:R-:W-:-:S07]  /*3c30*/  IMAD.MOV.U32 R151, RZ, RZ, RZ ;  /* 0x000000ffff977224 */ /* 0x000fce00078e00ff */
.L_x_9136:
[----:B------:R-:W-:Y:S01]  /*3c40*/  ISETP.NE.AND P2, PT, RZ, UR43, PT ;  /* 0x0000002bff007c0c */ /* 0x000fe2000bf45270 */
[----:B------:R-:W-:-:S04]  /*3c50*/  UISETP.NE.AND UP0, UPT, UR55, 0x1, UPT ;  /* 0x000000013700788c */ /* 0x000fc8000bf05270 */
[----:B------:R-:W-:-:S04]  /*3c60*/  USEL UR45, URZ, 0x1, UP0 ;  /* 0x000000013f2d7887 */ /* 0x000fc80008000000 */
[----:B------:R-:W-:-:S04]  /*3c70*/  ULOP3.LUT UR45, UR57, UR45, URZ, 0x3c, !UPT ;  /* 0x0000002d392d7292 */ /* 0x000fc8000f8e3c3f */
[----:B------:R-:W-:Y:S08]  /*3c80*/  @P2 BRA `(.L_x_9126) ;  /* 0x0000000000382947 */ /* 0x000ff00003800000 */
[----:B------:R-:W-:Y:S05]  /*3c90*/  @!P0 BRA `(.L_x_9127) ;  /* 0x0000000000048947 */ /* 0x000fea0003800000 */
[----:B------:R-:W-:Y:S01]  /*3ca0*/  BPT.TRAP 0x1 ;  /* 0x000000040000795c */ /* 0x000fe20000300000 */
.L_x_9127:
        /* <DEDUP_REMOVED lines=9> */
.L_x_9128:
[----:B-1----:R-:W-:Y:S05]  /*3d40*/  @P1 BRA `(.L_x_9126) ;  /* 0x0000000000081947 */ /* 0x002fea0003800000 */
[----:B------:R-:W1:Y:S02]  /*3d50*/  SYNCS.PHASECHK.TRANS64.TRYWAIT P1, [UR6+0x28830], R0 ;  /* 0x02883000ff0075a7 */ /* 0x000e640008020146 */
[----:B-1----:R-:W-:Y:S05]  /*3d60*/  @!P1 BRA `(.L_x_9129) ;  /* 0x000000cc00949947 */ /* 0x002fea0003800000 */
.L_x_9126:
        /* <DEDUP_REMOVED lines=48> */
.L_x_9131:
[----:B------:R-:W-:Y:S01]  /*4070*/  ULEA UR6, UR55, UR41, 0x3 ;  /* 0x0000002937067291 */ /* 0x000fe2000f8e183f */
[----:B------:R-:W-:-:S05]  /*4080*/  IMAD.U32 R0, RZ, RZ, UR57 ;  /* 0x00000039ff007e24 */ /* 0x000fca000f8e00ff */
[----:B------:R-:W-:-:S04]  /*4090*/  SHF.L.U32 R0, R0, 0x1f, RZ ;  /* 0x0000001f00007819 */ /* 0x000fc800000006ff */
[----:B------:R0:W1:Y:S01]  /*40a0*/  SYNCS.PHASECHK.TRANS64.TRYWAIT P1, [UR6+0x28850], R0 ;  /* 0x02885000ff0075a7 */ /* 0x0000620008020146 */
[----:B------:R-:W-:Y:S05]  /*40b0*/  @!P0 BRA `(.L_x_9132) ;  /* 0x0000000000048947 */ /* 0x000fea0003800000 */
[----:B------:R-:W-:Y:S01]  /*40c0*/  BPT.TRAP 0x1 ;  /* 0x000000040000795c */ /* 0x000fe20000300000 */
.L_x_9132:
[----:B-1----:R-:W-:Y:S05]  /*40d0*/  @P1 BRA `(.L_x_9130) ;  /* 0x0000000000081947 */ /* 0x002fea0003800000 */
[----:B------:R-:W1:Y:S02]  /*40e0*/  SYNCS.PHASECHK.TRANS64.TRYWAIT P1, [UR6+0x28850], R0 ;  /* 0x02885000ff0075a7 */ /* 0x000e640008020146 */
[----:B-1----:R-:W-:Y:S05]  /*40f0*/  @!P1 BRA `(.L_x_9133) ;  /* 0x000000c800c89947 */ /* 0x002fea0003800000 */
.L_x_9130:
        /* <DEDUP_REMOVED lines=49> */
.L_x_9134:
[----:B------:R-:W-:Y:S01]  /*4410*/  UISETP.NE.AND UP0, UPT, UR51, URZ, UPT ;  /* 0x0000003f3300728c */ /* 0x000fe2000bf05270 */
[----:B------:R-:W-:-:S05]  /*4420*/  VIADD R11, R17, UR39 ;  /* 0x00000027110b7c36 */ /* 0x000fca0008000000 */
        /* <DEDUP_REMOVED lines=10> */
[----:B------:R-:W1:Y:S01]  /*44d0*/  SHFL.IDX PT, R11, R11, 0x1, 0x1c1f ;  /* 0x003c1f000b0b7f89 */ /* 0x000e6200000e0000 */
[----:B------:R-:W-:-:S02]  /*44e0*/  ULEA UR6, UR44, UR41, 0x3 ;  /* 0x000000292c067291 */ /* 0x000fc4000f8e183f */
[----:B------:R-:W-:Y:S02]  /*44f0*/  IMAD R0, R16, -0x2, R7 ;  /* 0xfffffffe10007824 */ /* 0x000fe400078e0207 */
[----:B------:R-:W-:Y:S01]  /*4500*/  IMAD.U32 R7, RZ, RZ, UR50 ;  /* 0x00000032ff077e24 */ /* 0x000fe2000f8e00ff */
[----:B------:R-:W-:-:S04]  /*4510*/  UIADD3 UR6, UR6, 0x28840, URZ ;  /* 0x0002884006067890 */ /* 0x000fc8000fffe03f */
[----:B------:R-:W-:Y:S01]  /*4520*/  IADD3 R12, -R7, UR48, R0 ;  /* 0x00000030070c7c10 */ /* 0x000fe2000fffe100 */
[----:B------:R-:W-:-:S04]  /*4530*/  UPRMT UR6, UR40, 0x654, UR6 ;  /* 0x0000065428067896 */ /* 0x000fc80008000006 */
[----:B0-----:R-:W-:-:S05]  /*4540*/  IMAD.IADD R5, R12, 0x1, R5 ;  /* 0x000000010c057824 */ /* 0x001fca00078e0205 */
[----:B------:R-:W-:Y:S01]  /*4550*/  SYNCS.ARRIVE.TRANS64.RED.A1T0 RZ, [UR6], RZ ;  /* 0x000000ffffff79a7 */ /* 0x000fe20008100406 */
[C---:B------:R-:W-:Y:S01]  /*4560*/  ISETP.GT.AND P1, PT, R5.reuse, RZ, PT ;  /* 0x000000ff0500720c */ /* 0x040fe20003f24270 */
[----:B-1----:R-:W-:Y:S01]  /*4570*/  IMAD.IADD R12, R12, 0x1, R11 ;  /* 0x000000010c0c7824 */ /* 0x002fe200078e020b */
        /* <DEDUP_REMOVED lines=96> */
[----:B------:R-:W0:Y:S01]  /*4b80*/  LDC R0, c[0x0][0x988] ;  /* 0x00026200ff007b82 */ /* 0x000e220000000800 */
[C---:B------:R-:W-:Y:S02]  /*4b90*/  ISETP.GT.AND P3, PT, R12.reuse, 0x1, PT ;  /* 0x000000010c00780c */ /* 0x040fe40003f64270 */
[----:B------:R-:W1:Y:S02]  /*4ba0*/  SHFL.BFLY PT, R5, R14, 0x2, 0x1f ;  /* 0x0c401f000e057f89 */ /* 0x000e6400000e0000 */
        /* <DEDUP_REMOVED lines=309> */
.L_x_9135:
        /* <DEDUP_REMOVED lines=110> */
.L_x_9125:
[----:B------:R-:W-:-:S13]  /*65e0*/  ISETP.LE.AND P1, PT, RZ, UR56, PT ;  /* 0x00000038ff007c0c */ /* 0x000fda000bf23270 */
[----:B------:R-:W-:Y:S05]  /*65f0*/  @!P1 BRA `(.L_x_9137) ;  /* 0x0000002000009947 */ /* 0x000fea0003800000 */
[----:B------:R-:W-:Y:S01]  /*6600*/  IMAD.MOV.U32 R8, RZ, RZ, R7 ;  /* 0x000000ffff087224 */ /* 0x000fe200078e0007 */
[----:B------:R-:W-:Y:S01]  /*6610*/  UMOV UR50, UR45 ;  /* 0x0000002d00327c82 */ /* 0x000fe20008000000 */
[----:B------:R-:W-:Y:S01]  /*6620*/  IMAD.MOV.U32 R6, RZ, RZ, R5 ;  /* 0x000000ffff067224 */ /* 0x000fe200078e0005 */
[----:B------:R-:W-:-:S06]  /*6630*/  UMOV UR48, UR44 ;  /* 0x0000002c00307c82 */ /* 0x000fcc0008000000 */
.L_x_9148:
        /* <DEDUP_REMOVED lines=9> */
.L_x_9139:
[----:B------:R-:W-:Y:S01]  /*66d0*/  ULEA UR6, UR44, UR41, 0x3 ;  /* 0x000000292c067291 */ /* 0x000fe2000f8e183f */
[----:B------:R-:W-:-:S05]  /*66e0*/  IMAD.U32 R0, RZ, RZ, UR45 ;  /* 0x0000002dff007e24 */ /* 0x000fca000f8e00ff */
[----:B------:R-:W-:-:S04]  /*66f0*/  SHF.L.U32 R0, R0, 0x1f, RZ ;  /* 0x0000001f00007819 */ /* 0x000fc800000006ff */
[----:B------:R0:W1:Y:S01]  /*6700*/  SYNCS.PHASECHK.TRANS64.TRYWAIT P1, [UR6+0x28830], R0 ;  /* 0x02883000ff0075a7 */ /* 0x0000620008020146 */
[----:B------:R-:W-:Y:S05]  /*6710*/  @!P0 BRA `(.L_x_9140) ;  /* 0x0000000000048947 */ /* 0x000fea0003800000 */
[----:B------:R-:W-:Y:S01]  /*6720*/  BPT.TRAP 0x1 ;  /* 0x000000040000795c */ /* 0x000fe20000300000 */
.L_x_9140:
[----:B-1----:R-:W-:Y:S05]  /*6730*/  @P1 BRA `(.L_x_9138) ;  /* 0x0000000000081947 */ /* 0x002fea0003800000 */
[----:B------:R-:W1:Y:S02]  /*6740*/  SYNCS.PHASECHK.TRANS64.TRYWAIT P1, [UR6+0x28830], R0 ;  /* 0x02883000ff0075a7 */ /* 0x000e640008020146 */
[----:B-1----:R-:W-:Y:S05]  /*6750*/  @!P1 BRA `(.L_x_9141) ;  /* 0x000000a400489947 */ /* 0x002fea0003800000 */
.L_x_9138:
        /* <DEDUP_REMOVED lines=45> */
.L_x_9143:
[----:B------:R-:W-:Y:S01]  /*6a30*/  ULEA UR6, UR48, UR41, 0x3 ;  /* 0x0000002930067291 */ /* 0x000fe2000f8e183f */
[----:B------:R-:W-:-:S05]  /*6a40*/  IMAD.U32 R0, RZ, RZ, UR50 ;  /* 0x00000032ff007e24 */ /* 0x000fca000f8e00ff */
[----:B------:R-:W-:-:S04]  /*6a50*/  SHF.L.U32 R0, R0, 0x1f, RZ ;  /* 0x0000001f00007819 */ /* 0x000fc800000006ff */
[----:B------:R0:W1:Y:S01]  /*6a60*/  SYNCS.PHASECHK.TRANS64.TRYWAIT P1, [UR6+0x28850], R0 ;  /* 0x02885000ff0075a7 */ /* 0x0000620008020146 */
[----:B------:R-:W-:Y:S05]  /*6a70*/  @!P0 BRA `(.L_x_9144) ;  /* 0x0000000000048947 */ /* 0x000fea0003800000 */
[----:B------:R-:W-:Y:S01]  /*6a80*/  BPT.TRAP 0x1 ;  /* 0x000000040000795c */ /* 0x000fe20000300000 */
.L_x_9144:
[----:B-1----:R-:W-:Y:S05]  /*6a90*/  @P1 BRA `(.L_x_9142) ;  /* 0x0000000000081947 */ /* 0x002fea0003800000 */
[----:B------:R-:W1:Y:S02]  /*6aa0*/  SYNCS.PHASECHK.TRANS64.TRYWAIT P1, [UR6+0x28850], R0 ;  /* 0x02885000ff0075a7 */ /* 0x000e640008020146 */
[----:B-1----:R-:W-:Y:S05]  /*6ab0*/  @!P1 BRA `(.L_x_9145) ;  /* 0x000000a000889947 */ /* 0x002fea0003800000 */
.L_x_9142:
        /* <DEDUP_REMOVED lines=49> */
.L_x_9146:
        /* <DEDUP_REMOVED lines=279> */
.L_x_9147:
        /* <DEDUP_REMOVED lines=105> */
[----:B------:R-:W-:Y:S01]  /*85d0*/  IMAD.MOV.U32 R8, RZ, RZ, R7 ;  /* 0x000000ffff087224 */ /* 0x000fe200078e0007 */
[----:B------:R-:W-:Y:S01]  /*85e0*/  MOV R6, R5 ;  /* 0x0000000500067202 */ /* 0x000fe20000000f00 */
[----:B------:R-:W-:Y:S06]  /*85f0*/  @P1 BRA `(.L_x_9148) ;  /* 0xffffffe000101947 */ /* 0x000fec000383ffff */
.L_x_9137:
[----:B------:R-:W-:Y:S06]  /*8600*/  BAR.ARV 0x8, 0x180 ;  /* 0x0206000000007b1d */ /* 0x000fec0000002000 */
[----:B------:R-:W-:Y:S05]  /*8610*/  @!P0 BRA `(.L_x_9149) ;  /* 0x0000000000048947 */ /* 0x000fea0003800000 */
[----:B------:R-:W-:Y:S01]  /*8620*/  BPT.TRAP 0x1 ;  /* 0x000000040000795c */ /* 0x000fe20000300000 */
.L_x_9149:
[----:B------:R-:W-:Y:S01]  /*8630*/  ULEA UR5, UR44, UR41, 0x3 ;  /* 0x000000292c057291 */ /* 0x000fe2000f8e183f */
[----:B------:R-:W-:-:S05]  /*8640*/  IMAD.U32 R6, RZ, RZ, UR45 ;  /* 0x0000002dff067e24 */ /* 0x000fca000f8e00ff */
[----:B------:R-:W-:-:S04]  /*8650*/  SHF.L.U32 R6, R6, 0x1f, RZ ;  /* 0x0000001f06067819 */ /* 0x000fc800000006ff */
[----:B------:R0:W1:Y:S01]  /*8660*/  SYNCS.PHASECHK.TRANS64.TRYWAIT P1, [UR5+0x28850], R6 ;  /* 0x02885006ff0075a7 */ /* 0x0000620008020145 */
[----:B------:R-:W-:Y:S05]  /*8670*/  @!P0 BRA `(.L_x_9150) ;  /* 0x0000000000048947 */ /* 0x000fea0003800000 */
[----:B------:R-:W-:Y:S01]  /*8680*/  BPT.TRAP 0x1 ;  /* 0x000000040000795c */ /* 0x000fe20000300000 */
.L_x_9150:
[----:B-1----:R-:W-:Y:S05]  /*8690*/  @P1 BRA `(.L_x_9151) ;  /* 0x0000000000081947 */ /* 0x002fea0003800000 */
[----:B------:R-:W1:Y:S02]  /*86a0*/  SYNCS.PHASECHK.TRANS64.TRYWAIT P1, [UR5+0x28850], R6 ;  /* 0x02885006ff0075a7 */ /* 0x000e640008020145 */
[----:B-1----:R-:W-:Y:S05]  /*86b0*/  @!P1 BRA `(.L_x_9152) ;  /* 0x0000008400a09947 */ /* 0x002fea0003800000 */
.L_x_9151:
        /* <DEDUP_REMOVED lines=72> */
.L_x_9153:
        /* <DEDUP_REMOVED lines=74> */
.L_x_9117:
        /* <DEDUP_REMOVED lines=32> */
[----:B0-----:R-:W-:-:S03]  /*91e0*/  MOV R25, R5 ;  /* 0x0000000500197202 */ /* 0x001fc60000000f00 */
[----:B------:R-:W-:-:S03]  /*91f0*/  IMAD.WIDE R4, R187, 0x2, R24 ;  /* 0x00000002bb047825 */ /* 0x000fc600078e0218 */
[C---:B------:R-:W-:Y:S02]  /*9200*/  IADD3 R33, P6, R4.reuse, 0x20, RZ ;  /* 0x0000002004217810 */ /* 0x040fe40007fde0ff */
[C---:B------:R-:W-:Y:S02]  /*9210*/  IADD3 R35, P5, R4.reuse, 0x40, RZ ;  /* 0x0000004004237810 */ /* 0x040fe40007fbe0ff */
[----:B------:R-:W-:Y:S01]  /*9220*/  LOP3.LUT R8, R33, 0x380, RZ, 0xc0, !PT ;  /* 0x0000038021087812 */ /* 0x000fe200078ec0ff */
[--C-:B------:R-:W-:Y:S01]  /*9230*/  IMAD.X R31, RZ, RZ, R5.reuse, P6 ;  /* 0x000000ffff1f7224 */ /* 0x100fe200030e0605 */
[----:B------:R-:W-:Y:S01]  /*9240*/  LOP3.LUT R10, R35, 0x380, RZ, 0xc0, !PT ;  /* 0x00000380230a7812 */ /* 0x000fe200078ec0ff */
[----:B------:R-:W-:Y:S01]  /*9250*/  IMAD.X R29, RZ, RZ, R5, P5 ;  /* 0x000000ffff1d7224 */ /* 0x000fe200028e0605 */
[C---:B------:R-:W-:Y:S02]  /*9260*/  IADD3 R37, P4, R4.reuse, 0x60, RZ ;  /* 0x0000006004257810 */ /* 0x040fe40007f9e0ff */
[----:B------:R-:W-:-:S02]  /*9270*/  IADD3 R39, P3, R4, 0x4000, RZ ;  /* 0x0000400004277810 */ /* 0x000fc40007f7e0ff */
[----:B------:R-:W-:Y:S01]  /*9280*/  SHF.R.U64 R8, R8, 0x3, RZ ;  /* 0x0000000308087819 */ /* 0x000fe200000012ff */
[--C-:B------:R-:W-:Y:S01]  /*9290*/  IMAD.X R15, RZ, RZ, R5.reuse, P4 ;  /* 0x000000ffff0f7224 */ /* 0x100fe200020e0605 */
[C---:B------:R-:W-:Y:S01]  /*92a0*/  LOP3.LUT R9, R4.reuse, 0x380, RZ, 0xc0, !PT ;  /* 0x0000038004097812 */ /* 0x040fe200078ec0ff */
[--C-:B------:R-:W-:Y:S01]  /*92b0*/  IMAD.X R13, RZ, RZ, R5.reuse, P3 ;  /* 0x000000ffff0d7224 */ /* 0x100fe200018e0605 */
[----:B------:R-:W-:Y:S02]  /*92c0*/  IADD3 R41, P2, R4, 0x4020, RZ ;  /* 0x0000402004297810 */ /* 0x000fe40007f5e0ff */
[----:B------:R-:W-:Y:S02]  /*92d0*/  SHF.R.U64 R10, R10, 0x3, RZ ;  /* 0x000000030a0a7819 */ /* 0x000fe400000012ff */
[----:B------:R-:W-:Y:S01]  /*92e0*/  IADD3 R32, P1, R4, 0x4040, RZ ;  /* 0x0000404004207810 */ /* 0x000fe20007f3e0ff */
[----:B------:R-:W-:Y:S01]  /*92f0*/  IMAD.X R11, RZ, RZ, R5, P2 ;  /* 0x000000ffff0b7224 */ /* 0x000fe200010e0605 */
[----:B------:R-:W-:-:S02]  /*9300*/  LOP3.LUT R12, R37, 0x380, RZ, 0xc0, !PT ;  /* 0x00000380250c7812 */ /* 0x000fc400078ec0ff */
[----:B------:R-:W-:Y:S02]  /*9310*/  LOP3.LUT R26, R39, 0x380, RZ, 0xc0, !PT ;  /* 0x00000380271a7812 */ /* 0x000fe400078ec0ff */
[----:B------:R-:W-:Y:S02]  /*9320*/  LOP3.LUT R30, R8, R33, RZ, 0x3c, !PT ;  /* 0x00000021081e7212 */ /* 0x000fe400078e3cff */
[----:B------:R-:W-:Y:S02]  /*9330*/  SHF.R.U64 R9, R9, 0x3, RZ ;  /* 0x0000000309097819 */ /* 0x000fe400000012ff */
[----:B------:R-:W-:Y:S02]  /*9340*/  LOP3.LUT R28, R10, R35, RZ, 0x3c, !PT ;  /* 0x000000230a1c7212 */ /* 0x000fe400078e3cff */
[----:B------:R-:W-:Y:S02]  /*9350*/  LOP3.LUT R8, R41, 0x380, RZ, 0xc0, !PT ;  /* 0x0000038029087812 */ /* 0x000fe400078ec0ff */
[----:B------:R-:W-:-:S02]  /*9360*/  LOP3.LUT R10, R32, 0x380, RZ, 0xc0, !PT ;  /* 0x00000380200a7812 */ /* 0x000fc400078ec0ff */
[----:B------:R-:W-:Y:S02]  /*9370*/  SHF.R.U64 R12, R12, 0x3, RZ ;  /* 0x000000030c0c7819 */ /* 0x000fe400000012ff */
[----:B------:R-:W-:Y:S02]  /*9380*/  IADD3 R43, P0, R4, 0x4060, RZ ;  /* 0x00004060042b7810 */ /* 0x000fe40007f1e0ff */
[----:B------:R-:W-:Y:S02]  /*9390*/  SHF.R.U64 R26, R26, 0x3, RZ ;  /* 0x000000031a1a7819 */ /* 0x000fe400000012ff */
[----:B------:R-:W-:Y:S01]  /*93a0*/  LOP3.LUT R4, R9, R4, RZ, 0x3c, !PT ;  /* 0x0000000409047212 */ /* 0x000fe200078e3cff */
[--C-:B------:R-:W-:Y:S01]  /*93b0*/  IMAD.X R9, RZ, RZ, R5.reuse, P1 ;  /* 0x000000ffff097224 */ /* 0x100fe200008e0605 */
[----:B------:R-:W-:Y:S01]  /*93c0*/  SHF.R.U64 R8, R8, 0x3, RZ ;  /* 0x0000000308087819 */ /* 0x000fe200000012ff */
[----:B------:R-:W-:Y:S01]  /*93d0*/  IMAD.X R27, RZ, RZ, R5, P0 ;  /* 0x000000ffff1b7224 */ /* 0x000fe200000e0605 */
[----:B------:R-:W-:-:S02]  /*93e0*/  SHF.R.U64 R21, R10, 0x3, RZ ;  /* 0x000000030a157819 */ /* 0x000fc400000012ff */
[----:B------:R-:W-:Y:S02]  /*93f0*/  LOP3.LUT R14, R12, R37, RZ, 0x3c, !PT ;  /* 0x000000250c0e7212 */ /* 0x000fe400078e3cff */
[----:B------:R-:W-:Y:S02]  /*9400*/  LOP3.LUT R12, R26, R39, RZ, 0x3c, !PT ;  /* 0x000000271a0c7212 */ /* 0x000fe400078e3cff */
[----:B------:R-:W-:Y:S02]  /*9410*/  MOV R37, R4 ;  /* 0x0000000400257202 */ /* 0x000fe40000000f00 */
[----:B------:R-:W-:Y:S02]  /*9420*/  LOP3.LUT R26, R43, 0x380, RZ, 0xc0, !PT ;  /* 0x000003802b1a7812 */ /* 0x000fe400078ec0ff */
[----:B------:R-:W-:Y:S02]  /*9430*/  LOP3.LUT R10, R8, R41, RZ, 0x3c, !PT ;  /* 0x00000029080a7212 */ /* 0x000fe400078e3cff */
[----:B------:R-:W-:-:S02]  /*9440*/  F2FP.F16.F32.PACK_AB R4, R89, R88 ;  /* 0x000000585904723e */ /* 0x000fc400000000ff */
[----:B------:R-:W-:Y:S01]  /*9450*/  F2FP.F16.F32.PACK_AB R5, R91, R90 ;  /* 0x0000005a5b05723e */ /* 0x000fe200000000ff */
[----:B------:R-:W-:Y:S01]  /*9460*/  BAR.SYNC.DEFER_BLOCKING 0x1, 0x100 ;  /* 0x0044000000007b1d */ /* 0x000fe20000010000 */
[----:B------:R-:W-:Y:S02]  /*9470*/  LOP3.LUT R8, R21, R32, RZ, 0x3c, !PT ;  /* 0x0000002015087212 */ /* 0x000fe400078e3cff */
[----:B------:R-:W-:Y:S02]  /*9480*/  SHF.R.U64 R26, R26, 0x3, RZ ;  /* 0x000000031a1a7819 */ /* 0x000fe400000012ff */
        /* <DEDUP_REMOVED lines=8> */
[----:B------:R-:W-:-:S02]  /*9510*/  MOV R34, R14 ;  /* 0x0000000e00227202 */ /* 0x000fc40000000f00 */
[----:B------:R-:W-:Y:S01]  /*9520*/  MOV R33, R12 ;  /* 0x0000000c00217202 */ /* 0x000fe20000000f00 */
[----:B------:R0:W-:Y:S01]  /*9530*/  STSM.16.M88.4 [R37], R4 ;  /* 0x0000000425007844 */ /* 0x0001e20000000200 */
[----:B------:R-:W-:Y:S02]  /*9540*/  LOP3.LUT R26, R26, R43, RZ, 0x3c, !PT ;  /* 0x0000002b1a1a7212 */ /* 0x000fe400078e3cff */
[----:B------:R-:W-:Y:S01]  /*9550*/  F2FP.F16.F32.PACK_AB R12, R113, R112 ;  /* 0x00000070710c723e */ /* 0x000fe200000000ff */
[----:B------:R-:W-:Y:S01]  /*9560*/  STSM.16.M88.4 [R36], R8 ;  /* 0x0000000824007844 */ /* 0x000fe20000000200 */
[----:B------:R-:W-:Y:S02]  /*9570*/  F2FP.F16.F32.PACK_AB R13, R115, R114 ;  /* 0x00000072730d723e */ /* 0x000fe400000000ff */
[----:B------:R-:W-:Y:S02]  /*9580*/  F2FP.F16.F32.PACK_AB R14, R117, R116 ;  /* 0x00000074750e723e */ /* 0x000fe400000000ff */
[----:B------:R-:W-:-:S02]  /*9590*/  F2FP.F16.F32.PACK_AB R15, R119, R118 ;  /* 0x00000076770f723e */ /* 0x000fc400000000ff */
[----:B------:R-:W-:Y:S02]  /*95a0*/  F2FP.F16.F32.PACK_AB R28, R121, R120 ;  /* 0x00000078791c723e */ /* 0x000fe400000000ff */
[----:B------:R-:W-:Y:S02]  /*95b0*/  F2FP.F16.F32.PACK_AB R29, R123, R122 ;  /* 0x0000007a7b1d723e */ /* 0x000fe400000000ff */
[----:B------:R-:W-:Y:S02]  /*95c0*/  F2FP.F16.F32.PACK_AB R30, R125, R124 ;  /* 0x0000007c7d1e723e */ /* 0x000fe400000000ff */
[----:B0-----:R-:W-:Y:S02]  /*95d0*/  F2FP.F16.F32.PACK_AB R4, R105, R104 ;  /* 0x000000686904723e */ /* 0x001fe400000000ff */
[----:B------:R-:W-:Y:S02]  /*95e0*/  F2FP.F16.F32.PACK_AB R5, R107, R106 ;  /* 0x0000006a6b05723e */ /* 0x000fe400000000ff */
[----:B------:R-:W-:-:S02]  /*95f0*/  F2FP.F16.F32.PACK_AB R6, R109, R108 ;  /* 0x0000006c6d06723e */ /* 0x000fc400000000ff */
[----:B------:R-:W-:Y:S02]  /*9600*/  F2FP.F16.F32.PACK_AB R7, R111, R110 ;  /* 0x0000006e6f07723e */ /* 0x000fe400000000ff */
[----:B------:R-:W-:Y:S02]  /*9610*/  F2FP.F16.F32.PACK_AB R31, R127, R126 ;  /* 0x0000007e7f1f723e */ /* 0x000fe400000000ff */
[----:B------:R-:W-:Y:S01]  /*9620*/  MOV R26, R26 ;  /* 0x0000001a001a7202 */ /* 0x000fe20000000f00 */
[----:B------:R0:W-:Y:S01]  /*9630*/  STSM.16.M88.4 [R35], R4 ;  /* 0x0000000423007844 */ /* 0x0001e20000000200 */
[----:B------:R-:W-:-:S03]  /*9640*/  PLOP3.LUT P0, PT, PT, PT, UP0, 0x80, 0x0 ;  /* 0x000000000000781c */ /* 0x000fc60003f0f008 */
        /* <DEDUP_REMOVED lines=9> */
[----:B------:R-:W3:Y:S01]  /*96e0*/  @P0 LDG.E R6, desc[UR52][R4.64] ;  /* 0x0000003404060981 */ /* 0x000ee2000c1e1900 */
[----:B------:R-:W-:Y:S01]  /*96f0*/  UISETP.NE.U32.AND UP1, UPT, UR8, URZ, UPT ;  /* 0x0000003f0800728c */ /* 0x000fe2000bf25070 */
[----:B-1----:R-:W-:Y:S01]  /*9700*/  ISETP.NE.AND P1, PT, R51, 0x1, PT ;  /* 0x000000013300780c */ /* 0x002fe20003f25270 */
[----:B------:R-:W-:Y:S01]  /*9710*/  ULDC UR7, c[0x0][0xa88] ;  /* 0x0002a20000077ab9 */ /* 0x000fe20000000800 */
[----:B------:R-:W-:Y:S01]  /*9720*/  UMOV UR4, URZ ;  /* 0x0000003f00047c82 */ /* 0x000fe20008000000 */
        /* <DEDUP_REMOVED lines=16> */
.L_x_9156:
[----:B------:R-:W-:Y:S01]  /*9830*/  USHF.R.S32.HI UR14, URZ, 0x1f, UR38 ;  /* 0x0000001f3f0e7899 */ /* 0x000fe20008011426 */
[----:B--2---:R-:W-:Y:S01]  /*9840*/  VIADD R10, R17, UR39 ;  /* 0x00000027110a7c36 */ /* 0x004fe20008000000 */
[----:B------:R-:W-:Y:S01]  /*9850*/  ULDC.64 UR12, c[0x0][0xb90] ;  /* 0x0002e400000c7ab9 */ /* 0x000fe20000000a00 */
[----:B------:R-:W-:Y:S01]  /*9860*/  USHF.R.S32.HI UR11, URZ, 0x1f, UR4 ;  /* 0x0000001f3f0b7899 */ /* 0x000fe20008011404 */
[----:B------:R-:W-:Y:S01]  /*9870*/  VIADD R21, R186, UR39 ;  /* 0x00000027ba157c36 */ /* 0x000fe20008000000 */
        /* <DEDUP_REMOVED lines=12> */
[----:B------:R-:W-:Y:S01]  /*9940*/  IMAD.MOV R8, RZ, RZ, -R4 ;  /* 0x000000ffff087224 */ /* 0x000fe200078e0a04 */
[----:B------:R-:W-:Y:S01]  /*9950*/  UIMAD UR7, UR37, UR12, URZ ;  /* 0x0000000c250772a4 */ /* 0x000fe2000f8e023f */
[----:B------:R-:W-:Y:S01]  /*9960*/  IMAD.WIDE R24, R5, 0x2, R24 ;  /* 0x0000000205187825 */ /* 0x000fe200078e0218 */
[----:B------:R-:W-:Y:S01]  /*9970*/  UIMAD.WIDE.U32 UR8, UR36, UR12, UR8 ;  /* 0x0000000c240872a5 */ /* 0x000fe2000f8e0008 */
[----:B------:R-:W-:Y:S01]  /*9980*/  SHF.R.S32.HI R5, RZ, 0x1f, R4 ;  /* 0x0000001fff057819 */ /* 0x000fe20000011404 */
[----:B------:R-:W-:Y:S01]  /*9990*/  UIMAD UR7, UR36, UR13, UR7 ;  /* 0x0000000d240772a4 */ /* 0x000fe2000f8e0207 */
[----:B------:R-:W-:Y:S01]  /*99a0*/  IMAD R7, R51, R8, R10 ;  /* 0x0000000833077224 */ /* 0x000fe200078e020a */
[----:B------:R-:W-:Y:S01]  /*99b0*/  IADD3 R11, P3, R24, 0x2000, RZ ;  /* 0x00002000180b7810 */ /* 0x000fe20007f7e0ff */
[----:B-----5:R-:W-:Y:S01]  /*99c0*/  IMAD R50, R6, R51, RZ ;  /* 0x0000003306327224 */ /* 0x020fe200078e02ff */
[----:B------:R-:W-:Y:S01]  /*99d0*/  IADD3 R4, P2, R4, UR8, RZ ;  /* 0x0000000804047c10 */ /* 0x000fe2000ff5e0ff */
[----:B------:R-:W-:Y:S01]  /*99e0*/  ULDC.64 UR12, c[0x0][0xaa0] ;  /* 0x0002a800000c7ab9 */ /* 0x000fe20000000a00 */
[----:B------:R-:W-:-:S02]  /*99f0*/  MOV R10, UR7 ;  /* 0x00000007000a7c02 */ /* 0x000fc40008000f00 */
[----:B------:R-:W-:Y:S02]  /*9a00*/  SHF.R.S32.HI R8, RZ, 0x1f, R7 ;  /* 0x0000001fff087819 */ /* 0x000fe40000011407 */
[----:B------:R-:W-:Y:S01]  /*9a10*/  IADD3.X R5, R5, UR9, R10, P2, !PT ;  /* 0x0000000905057c10 */ /* 0x000fe200097fe40a */
[----:B------:R-:W-:Y:S01]  /*9a20*/  ULDC.64 UR8, c[0x0][0xb88] ;  /* 0x0002e20000087ab9 */ /* 0x000fe20000000a00 */
[----:B------:R-:W-:Y:S01]  /*9a30*/  LOP3.LUT R9, R11, 0x380, RZ, 0xc0, !PT ;  /* 0x000003800b097812 */ /* 0x000fe200078ec0ff */
[----:B------:R-:W-:Y:S01]  /*9a40*/  IMAD R10, R8, UR8, RZ ;  /* 0x00000008080a7c24 */ /* 0x000fe2000f8e02ff */
[C---:B------:R-:W-:Y:S01]  /*9a50*/  IADD3 R13, P0, R24.reuse, 0x1000, RZ ;  /* 0x00001000180d7810 */ /* 0x040fe20007f1e0ff */
[----:B------:R-:W-:Y:S01]  /*9a60*/  IMAD.WIDE.U32 R4, R7, UR8, R4 ;  /* 0x0000000807047c25 */ /* 0x000fe2000f8e0004 */
[----:B------:R-:W-:Y:S02]  /*9a70*/  SHF.R.U64 R8, R9, 0x3, RZ ;  /* 0x0000000309087819 */ /* 0x000fe400000012ff */
[----:B------:R-:W-:Y:S01]  /*9a80*/  LOP3.LUT R12, R13, 0x380, RZ, 0xc0, !PT ;  /* 0x000003800d0c7812 */ /* 0x000fe200078ec0ff */
[----:B------:R-:W-:Y:S01]  /*9a90*/  IMAD R9, R7, UR9, R10 ;  /* 0x0000000907097c24 */ /* 0x000fe2000f8e020a */
[----:B------:R-:W-:Y:S01]  /*9aa0*/  ULDC.64 UR8, c[0x0][0xb50] ;  /* 0x0002d40000087ab9 */ /* 0x000fe20000000a00 */
[----:B------:R-:W-:-:S02]  /*9ab0*/  IADD3 R7, P2, R24, 0x3000, RZ ;  /* 0x0000300018077810 */ /* 0x000fc40007f5e0ff */
[----:B------:R-:W-:Y:S01]  /*9ac0*/  IMAD.IADD R9, R5, 0x1, R9 ;  /* 0x0000000105097824 */ /* 0x000fe200078e0209 */
[----:B------:R-:W-:Y:S02]  /*9ad0*/  LEA R10, P4, R4, UR8, 0x2 ;  /* 0x00000008040a7c11 */ /* 0x000fe4000f8810ff */
[----:B------:R-:W-:Y:S02]  /*9ae0*/  SHF.R.U64 R12, R12, 0x3, RZ ;  /* 0x000000030c0c7819 */ /* 0x000fe400000012ff */
[----:B------:R-:W-:Y:S01]  /*9af0*/  LEA.HI.X R14, R4, UR9, R9, 0x2, P4 ;  /* 0x00000009040e7c11 */ /* 0x000fe2000a0f1409 */
[----:B------:R-:W-:Y:S01]  /*9b00*/  SHFL.IDX PT, R44, R10, RZ, 0x1c1f ;  /* 0x001c1fff0a2c7589 */ /* 0x000fe200000e0000 */
[----:B------:R-:W-:Y:S01]  /*9b10*/  LOP3.LUT R12, R12, R13, RZ, 0x3c, !PT ;  /* 0x0000000d0c0c7212 */ /* 0x000fe200078e3cff */
[--C-:B------:R-:W-:Y:S01]  /*9b20*/  IMAD.X R13, RZ, RZ, R25.reuse, P0 ;  /* 0x000000ffff0d7224 */ /* 0x100fe200000e0619 */
[----:B------:R-:W-:Y:S01]  /*9b30*/  LOP3.LUT R5, R7, 0x380, RZ, 0xc0, !PT ;  /* 0x0000038007057812 */ /* 0x000fe200078ec0ff */
[----:B------:R-:W0:Y:S01]  /*9b40*/  SHFL.IDX PT, R45, R14, RZ, 0x1c1f ;  /* 0x001c1fff0e2d7589 */ /* 0x000e2200000e0000 */
[----:B------:R-:W-:Y:S01]  /*9b50*/  LOP3.LUT P0, RZ, R184, 0x3, RZ, 0xc0, !PT ;  /* 0x00000003b8ff7812 */ /* 0x000fe2000780c0ff */
[----:B------:R-:W-:Y:S01]  /*9b60*/  UIMAD UR7, UR11, UR12, URZ ;  /* 0x0000000c0b0772a4 */ /* 0x000fe2000f8e023f */
[----:B------:R-:W-:Y:S01]  /*9b70*/  SHF.R.U64 R4, R5, 0x3, RZ ;  /* 0x0000000305047819 */ /* 0x000fe200000012ff */
[--C-:B------:R-:W-:Y:S01]  /*9b80*/  IMAD.X R5, RZ, RZ, R25.reuse, P2 ;  /* 0x000000ffff057224 */ /* 0x100fe200010e0619 */
[CC--:B------:R-:W-:Y:S01]  /*9b90*/  ISETP.GE.OR P2, PT, R21.reuse, R50.reuse, P0 ;  /* 0x000000321500720c */ /* 0x0c0fe20000746670 */
[----:B------:R-:W-:Y:S01]  /*9ba0*/  SHFL.IDX PT, R48, R10, 0x1, 0x1c1f ;  /* 0x003c1f000a307f89 */ /* 0x000fe200000e0000 */
[----:B------:R-:W-:Y:S01]  /*9bb0*/  LOP3.LUT R4, R4, R7, RZ, 0x3c, !PT ;  /* 0x0000000704047212 */ /* 0x000fe200078e3cff */
[----:B------:R-:W-:Y:S01]  /*9bc0*/  VIADD R7, R21, 0x8 ;  /* 0x0000000815077836 */ /* 0x000fe20000000000 */
[----:B------:R-:W-:Y:S01]  /*9bd0*/  UIMAD.WIDE.U32 UR8, UR4, UR12, URZ ;  /* 0x0000000c040872a5 */ /* 0x000fe2000f8e003f */
[----:B------:R-:W1:Y:S01]  /*9be0*/  SHFL.IDX PT, R49, R14, 0x1, 0x1c1f ;  /* 0x003c1f000e317f89 */ /* 0x000e6200000e0000 */
[----:B------:R-:W2:Y:S01]  /*9bf0*/  @P1 LDC R21, c[0x0][0xbf0] ;  /* 0x0002fc00ff151b82 */ /* 0x000ea20000000800 */
[----:B------:R-:W-:Y:S01]  /*9c00*/  ULDC.64 UR10, c[0x0][0xae8] ;  /* 0x0002ba00000a7ab9 */ /* 0x000fe20000000a00 */
[----:B------:R-:W-:Y:S01]  /*9c10*/  ISETP.GE.OR P0, PT, R7, R50, P0 ;  /* 0x000000320700720c */ /* 0x000fe20000706670 */
[----:B------:R-:W-:Y:S01]  /*9c20*/  IMAD.X R9, RZ, RZ, R25, P3 ;  /* 0x000000ffff097224 */ /* 0x000fe200018e0619 */
[----:B------:R-:W-:Y:S01]  /*9c30*/  LOP3.LUT R8, R8, R11, RZ, 0x3c, !PT ;  /* 0x0000000b08087212 */ /* 0x000fe200078e3cff */
[----:B------:R-:W-:Y:S01]  /*9c40*/  UIMAD UR7, UR4, UR13, UR7 ;  /* 0x0000000d040772a4 */ /* 0x000fe2000f8e0207 */
[----:B------:R-:W-:-:S02]  /*9c50*/  IADD3 R41, P6, R24, 0x4000, RZ ;  /* 0x0000400018297810 */ /* 0x000fc40007fde0ff */
[C---:B------:R-:W-:Y:S02]  /*9c60*/  IADD3 R37, P5, R24.reuse, 0x5000, RZ ;  /* 0x0000500018257810 */ /* 0x040fe40007fbe0ff */
[C---:B------:R-:W-:Y:S02]  /*9c70*/  IADD3 R33, P4, R24.reuse, 0x6000, RZ ;  /* 0x0000600018217810 */ /* 0x040fe40007f9e0ff */
[C---:B------:R-:W-:Y:S01]  /*9c80*/  LOP3.LUT R15, R24.reuse, 0x380, RZ, 0xc0, !PT ;  /* 0x00000380180f7812 */ /* 0x040fe200078ec0ff */
[----:B0-----:R0:W-:Y:S01]  /*9c90*/  @!P2 ST.E desc[UR52][R44.64], R20 ;  /* 0x000000142c00a985 */ /* 0x0011e2000c101934 */
[----:B------:R-:W-:Y:S01]  /*9ca0*/  UIADD3 UR9, UR9, UR7, URZ ;  /* 0x0000000709097290 */ /* 0x000fe2000fffe03f */
[----:B------:R-:W-:Y:S01]  /*9cb0*/  IADD3 R11, P3, R24, 0x7000, RZ ;  /* 0x00007000180b7810 */ /* 0x000fe20007f7e0ff */
[----:B------:R-:W-:Y:S01]  /*9cc0*/  UIMAD UR4, UR14, UR10, URZ ;  /* 0x0000000a0e0472a4 */ /* 0x000fe2000f8e023f */
[----:B------:R-:W-:Y:S02]  /*9cd0*/  LOP3.LUT R40, R41, 0x380, RZ, 0xc0, !PT ;  /* 0x0000038029287812 */ /* 0x000fe400078ec0ff */
[----:B------:R-:W-:-:S02]  /*9ce0*/  LOP3.LUT R36, R37, 0x380, RZ, 0xc0, !PT ;  /* 0x0000038025247812 */ /* 0x000fc400078ec0ff */
[----:B------:R-:W-:Y:S01]  /*9cf0*/  LOP3.LUT R32, R33, 0x380, RZ, 0xc0, !PT ;  /* 0x0000038021207812 */ /* 0x000fe200078ec0ff */
[----:B-1----:R1:W-:Y:S01]  /*9d00*/  @!P0 ST.E desc[UR52][R48.64], R3 ;  /* 0x0000000330008985 */ /* 0x0023e2000c101934 */
[----:B------:R-:W-:Y:S01]  /*9d10*/  SHF.R.U64 R15, R15, 0x3, RZ ;  /* 0x000000030f0f7819 */ /* 0x000fe200000012ff */
[----:B0-----:R-:W0:Y:S01]  /*9d20*/  @P1 LDC R20, c[0x0][0xbec] ;  /* 0x0002fb00ff141b82 */ /* 0x001e220000000800 */
[----:B------:R-:W-:Y:S01]  /*9d30*/  UIMAD UR4, UR38, UR11, UR4 ;  /* 0x0000000b260472a4 */ /* 0x000fe2000f8e0204 */
[----:B------:R-:W-:Y:S01]  /*9d40*/  LOP3.LUT R6, R11, 0x380, RZ, 0xc0, !PT ;  /* 0x000003800b067812 */ /* 0x000fe200078ec0ff */
[----:B------:R-:W-:Y:S01]  /*9d50*/  UIMAD.WIDE.U32 UR8, UR38, UR10, UR8 ;  /* 0x0000000a260872a5 */ /* 0x000fe2000f8e0008 */
[----:B------:R-:W-:Y:S01]  /*9d60*/  SHF.R.U64 R40, R40, 0x3, RZ ;  /* 0x0000000328287819 */ /* 0x000fe200000012ff */
[----:B------:R-:W-:Y:S01]  /*9d70*/  IMAD.X R29, RZ, RZ, R25, P3 ;  /* 0x000000ffff1d7224 */ /* 0x000fe200018e0619 */
[----:B------:R-:W-:Y:S01]  /*9d80*/  ULDC.64 UR10, c[0x0][0xaf0] ;  /* 0x0002bc00000a7ab9 */ /* 0x000fe20000000a00 */
[----:B------:R-:W-:-:S02]  /*9d90*/  SHF.R.U64 R36, R36, 0x3, RZ ;  /* 0x0000000324247819 */ /* 0x000fc400000012ff */
[----:B------:R-:W-:Y:S01]  /*9da0*/  SHF.R.U64 R32, R32, 0x3, RZ ;  /* 0x0000000320207819 */ /* 0x000fe200000012ff */
[----:B-1----:R-:W-:Y:S01]  /*9db0*/  IMAD R3, R19, 0x20, R22 ;  /* 0x0000002013037824 */ /* 0x002fe200078e0216 */
[----:B------:R-:W-:Y:S01]  /*9dc0*/  UIADD3 UR9, UR9, UR4, URZ ;  /* 0x0000000409097290 */ /* 0x000fe2000fffe03f */
[----:B------:R-:W-:Y:S02]  /*9dd0*/  SHF.R.U64 R6, R6, 0x3, RZ ;  /* 0x0000000306067819 */ /* 0x000fe400000012ff */
[----:B------:R-:W-:Y:S01]  /*9de0*/  VIADD R45, R3, UR39 ;  /* 0x00000027032d7c36 */ /* 0x000fe20008000000 */
[----:B------:R-:W-:Y:S01]  /*9df0*/  UIMAD UR4, UR37, UR10, URZ ;  /* 0x0000000a250472a4 */ /* 0x000fe2000f8e023f */
[----:B------:R-:W-:Y:S01]  /*9e00*/  LOP3.LUT R40, R40, R41, RZ, 0x3c, !PT ;  /* 0x0000002928287212 */ /* 0x000fe200078e3cff */
[----:B------:R-:W-:Y:S01]  /*9e10*/  UIMAD.WIDE.U32 UR8, UR36, UR10, UR8 ;  /* 0x0000000a240872a5 */ /* 0x000fe2000f8e0008 */
[----:B------:R-:W-:Y:S01]  /*9e20*/  IMAD.MOV.U32 R3, RZ, RZ, R45 ;  /* 0x000000ffff037224 */ /* 0x000fe200078e002d */
[----:B------:R-:W-:Y:S01]  /*9e30*/  UIMAD UR4, UR36, UR11, UR4 ;  /* 0x0000000b240472a4 */ /* 0x000fe2000f8e0204 */
[----:B------:R-:W-:Y:S01]  /*9e40*/  LOP3.LUT R36, R36, R37, RZ, 0x3c, !PT ;  /* 0x0000002524247212 */ /* 0x000fe200078e3cff */
[--C-:B------:R-:W-:Y:S01]  /*9e50*/  IMAD.X R41, RZ, RZ, R25.reuse, P6 ;  /* 0x000000ffff297224 */ /* 0x100fe200030e0619 */
[----:B------:R-:W-:Y:S01]  /*9e60*/  LOP3.LUT R32, R32, R33, RZ, 0x3c, !PT ;  /* 0x0000002120207212 */ /* 0x000fe200078e3cff */
[----:B0-----:R-:W-:Y:S01]  /*9e70*/  @P1 IMAD.HI.U32 R20, R45, R20, RZ ;  /* 0x000000142d141227 */ /* 0x001fe200078e00ff */
[----:B------:R-:W-:Y:S01]  /*9e80*/  UIADD3 UR4, UR9, UR4, URZ ;  /* 0x0000000409047290 */ /* 0x000fe2000fffe03f */
[----:B------:R-:W-:Y:S01]  /*9e90*/  LOP3.LUT R24, R15, R24, RZ, 0x3c, !PT ;  /* 0x000000180f187212 */ /* 0x000fe200078e3cff */
[----:B------:R-:W-:Y:S01]  /*9ea0*/  ULDC.64 UR10, c[0x0][0xae0] ;  /* 0x0002b800000a7ab9 */ /* 0x000fe20000000a00 */
[--C-:B------:R-:W-:Y:S01]  /*9eb0*/  IMAD.X R37, RZ, RZ, R25.reuse, P5 ;  /* 0x000000ffff257224 */ /* 0x100fe200028e0619 */
[----:B--2---:R-:W-:Y:S01]  /*9ec0*/  @P1 SHF.R.U32.HI R3, RZ, R21, R20 ;  /* 0x00000015ff031219 */ /* 0x004fe20000011614 */
[----:B------:R-:W-:Y:S01]  /*9ed0*/  IMAD.X R33, RZ, RZ, R25, P4 ;  /* 0x000000ffff217224 */ /* 0x000fe200020e0619 */
[----:B------:R-:W-:Y:S01]  /*9ee0*/  LOP3.LUT R28, R6, R11, RZ, 0x3c, !PT ;  /* 0x0000000b061c7212 */ /* 0x000fe200078e3cff */
[----:B------:R-:W-:Y:S01]  /*9ef0*/  IMAD.U32 R21, RZ, RZ, UR9 ;  /* 0x00000009ff157e24 */ /* 0x000fe2000f8e00ff */
[--C-:B------:R-:W-:Y:S01]  /*9f00*/  SHF.R.S32.HI R44, RZ, 0x1f, R3.reuse ;  /* 0x0000001fff2c7819 */ /* 0x100fe20000011403 */
[----:B------:R-:W-:Y:S01]  /*9f10*/  IMAD.MOV R46, RZ, RZ, -R3 ;  /* 0x000000ffff2e7224 */ /* 0x000fe200078e0a03 */
[----:B------:R-:W5:Y:S01]  /*9f20*/  LD.E.128 R24, desc[UR52][R24.64] ;  /* 0x0000003418187980 */ /* 0x000f62000c101d00 */
[----:B------:R-:W-:Y:S01]  /*9f30*/  IMAD.U32 R20, RZ, RZ, UR8 ;  /* 0x00000008ff147e24 */ /* 0x000fe2000f8e00ff */
[----:B------:R-:W-:Y:S01]  /*9f40*/  ULDC.64 UR8, c[0x0][0xad8] ;  /* 0x0002b60000087ab9 */ /* 0x000fe20000000a00 */
[----:B------:R-:W-:Y:S01]  /*9f50*/  IMAD.U32 R21, RZ, RZ, UR4 ;  /* 0x00000004ff157e24 */ /* 0x000fe2000f8e00ff */
[----:B------:R-:W5:Y:S01]  /*9f60*/  LD.E.128 R12, desc[UR52][R12.64] ;  /* 0x000000340c0c7980 */ /* 0x000f62000c101d00 */
[----:B------:R-:W-:-:S02]  /*9f70*/  IMAD R44, R44, UR10, RZ ;  /* 0x0000000a2c2c7c24 */ /* 0x000fc4000f8e02ff */
        /* <DEDUP_REMOVED lines=9> */
[----:B------:R-:W5:Y:S01]  /*a010*/  LD.E.128 R28, desc[UR52][R28.64] ;  /* 0x000000341c1c7980 */ /* 0x000f62000c101d00 */
[----:B------:R-:W-:Y:S01]  /*a020*/  VIADD R51, R22, UR39 ;  /* 0x0000002716337c36 */ /* 0x000fe20008000000 */
[----:B------:R-:W-:Y:S01]  /*a030*/  BSSY B1, `(.L_x_9157) ;  /* 0x0000023000017945 */ /* 0x000fe20003800000 */
[----:B------:R-:W-:Y:S01]  /*a040*/  IMAD.IADD R21, R21, 0x1, R49 ;  /* 0x0000000115157824 */ /* 0x000fe200078e0231 */
[----:B------:R-:W-:Y:S01]  /*a050*/  @!PT LDS RZ, [RZ] ;  /* 0x00000000fffff984 */ /* 0x000fe20000000800 */
[----:B------:R-:W-:Y:S01]  /*a060*/  @!PT LDS RZ, [RZ] ;  /* 0x00000000fffff984 */ /* 0x000fe20000000800 */
[----:B------:R-:W-:Y:S01]  /*a070*/  @!PT LDS RZ, [RZ] ;  /* 0x00000000fffff984 */ /* 0x000fe20000000800 */
[----:B------:R-:W-:Y:S01]  /*a080*/  @!PT LDS RZ, [RZ] ;  /* 0x00000000fffff984 */ /* 0x000fe20000000800 */
[----:B------:R0:W-:Y:S06]  /*a090*/  MEMBAR.ALL.CTA ;  /* 0x0000000000007992 */ /* 0x0001ec0000008000 */
[----:B0-----:R-:W0:Y:S01]  /*a0a0*/  FENCE.VIEW.ASYNC.S ;  /* 0x00000000000073c6 */ /* 0x001e220000000000 */
[----:B------:R-:W-:Y:S01]  /*a0b0*/  IMAD R44, R3, UR8, RZ ;  /* 0x00000008032c7c24 */ /* 0x000fe2000f8e02ff */
[C---:B------:R-:W-:Y:S01]  /*a0c0*/  ISETP.GE.AND P2, PT, R51.reuse, R50, PT ;  /* 0x000000323300720c */ /* 0x040fe20003f46270 */
[----:B------:R-:W-:-:S02]  /*a0d0*/  VIADD R3, R51, 0x20 ;  /* 0x0000002033037836 */ /* 0x000fc40000000000 */
[C---:B------:R-:W-:Y:S02]  /*a0e0*/  IMAD R49, R45.reuse, UR9, R44 ;  /* 0x000000092d317c24 */ /* 0x040fe4000f8e022c */
[----:B------:R-:W-:Y:S01]  /*a0f0*/  IMAD.WIDE.U32 R20, R45, UR8, R20 ;  /* 0x000000082d147c25 */ /* 0x000fe2000f8e0014 */
[-C--:B------:R-:W-:Y:S01]  /*a100*/  ISETP.GE.AND P0, PT, R3, R50.reuse, PT ;  /* 0x000000320300720c */ /* 0x080fe20003f06270 */
[----:B------:R-:W-:Y:S02]  /*a110*/  ULDC.64 UR8, c[0x0][0xa80] ;  /* 0x0002a00000087ab9 */ /* 0x000fe40000000a00 */
[----:B------:R-:W-:Y:S01]  /*a120*/  VIADD R3, R51, 0x40 ;  /* 0x0000004033037836 */ /* 0x000fe20000000000 */
[----:B------:R-:W-:Y:S01]  /*a130*/  IADD3 R21, R21, R49, RZ ;  /* 0x0000003115157210 */ /* 0x000fe20007ffe0ff */
[----:B------:R-:W-:Y:S01]  /*a140*/  VIADD R0, R0, 0x28820 ;  /* 0x0002882000007836 */ /* 0x000fe20000000000 */
[----:B------:R-:W-:Y:S02]  /*a150*/  LEA R46, P3, R20, UR8, 0x1 ;  /* 0x00000008142e7c11 */ /* 0x000fe4000f8608ff */
[----:B------:R-:W-:-:S02]  /*a160*/  ISETP.GE.AND P1, PT, R3, R50, PT ;  /* 0x000000320300720c */ /* 0x000fc40003f26270 */
[----:B------:R-:W-:Y:S02]  /*a170*/  LEA.HI.X R3, R20, UR9, R21, 0x1, P3 ;  /* 0x0000000914037c11 */ /* 0x000fe400098f0c15 */
[----:B------:R-:W-:Y:S01]  /*a180*/  PRMT R0, RZ, 0x654, R0 ;  /* 0x00000654ff007816 */ /* 0x000fe20000000000 */
[----:B0-----:R0:W1:Y:S03]  /*a190*/  SHFL.IDX PT, R21, R46, RZ, 0x181f ;  /* 0x00181fff2e157589 */ /* 0x00106600000e0000 */
        /* <DEDUP_REMOVED lines=12> */
.L_x_9158:
[----:B------:R-:W-:Y:S05]  /*a260*/  BSYNC B1 ;  /* 0x0000000000017941 */ /* 0x000fea0003800000 */
.L_x_9157:
        /* <DEDUP_REMOVED lines=13> */
.L_x_9160:
[----:B------:R-:W-:Y:S05]  /*a340*/  BSYNC B1 ;  /* 0x0000000000017941 */ /* 0x000fea0003800000 */
.L_x_9159:
        /* <DEDUP_REMOVED lines=13> */
.L_x_9162:
[----:B------:R-:W-:Y:S05]  /*a420*/  BSYNC B1 ;  /* 0x0000000000017941 */ /* 0x000fea0003800000 */
.L_x_9161:
        /* <DEDUP_REMOVED lines=16> */
.L_x_9155:
        /* <DEDUP_REMOVED lines=35> */
.L_x_9164:
[----:B------:R-:W-:Y:S01]  /*a760*/  USEL UR36, UR36, URZ, !UP0 ;  /* 0x0000003f24247287 */ /* 0x000fe2000c000000 */
[----:B------:R-:W-:Y:S01]  /*a770*/  BSSY B1, `(.L_x_9165) ;  /* 0x000002c000017945 */ /* 0x000fe20003800000 */
[----:B------:R-:W-:-:S03]  /*a780*/  USEL UR37, UR37, URZ, !UP0 ;  /* 0x0000003f25257287 */ /* 0x000fc6000c000000 */
[----:B------:R-:W-:Y:S09]  /*a790*/  @P1 BRA `(.L_x_9166) ;  /* 0x0000000000a41947 */ /* 0x000ff20003800000 */
        /* <DEDUP_REMOVED lines=41> */
.L_x_9166:
[----:B------:R-:W-:Y:S05]  /*aa30*/  BSYNC B1 ;  /* 0x0000000000017941 */ /* 0x000fea0003800000 */
.L_x_9165:
[----:B------:R-:W1:Y:S01]  /*aa40*/  @P0 LDC R5, c[0x0][0xbf0] ;  /* 0x0002fc00ff050b82 */ /* 0x000e620000000800 */
[----:B------:R-:W-:Y:S01]  /*aa50*/  ULDC.64 UR12, c[0x0][0xaa0] ;  /* 0x0002a800000c7ab9 */ /* 0x000fe20000000a00 */
[----:B0-----:R-:W-:Y:S01]  /*aa60*/  IMAD R3, R19, 0x20, R22 ;  /* 0x0000002013037824 */ /* 0x001fe200078e0216 */
        /* <DEDUP_REMOVED lines=24> */
[----:B------:R-:W-:Y:S01]  /*abf0*/  IMAD.U32 R4, RZ, RZ, UR8 ;  /* 0x00000008ff047e24 */ /* 0x000fe2000f8e00ff */
[----:B------:R-:W-:Y:S01]  /*ac00*/  ULDC.64 UR8, c[0x0][0xad8] ;  /* 0x0002b60000087ab9 */ /* 0x000fe20000000a00 */
[----:B------:R-:W-:Y:S02]  /*ac10*/  IMAD.U32 R5, RZ, RZ, UR4 ;  /* 0x00000004ff057e24 */ /* 0x000fe4000f8e00ff */
[----:B------:R-:W-:Y:S02]  /*ac20*/  IMAD R7, R11, R7, R8 ;  /* 0x000000070b077224 */ /* 0x000fe400078e0208 */
[----:B------:R-:W-:-:S02]  /*ac30*/  IMAD R9, R3, UR11, R6 ;  /* 0x0000000b03097c24 */ /* 0x000fc4000f8e0206 */
[----:B------:R-:W-:Y:S01]  /*ac40*/  IMAD.WIDE.U32 R4, R3, UR10, R4 ;  /* 0x0000000a03047c25 */ /* 0x000fe2000f8e0004 */
[----:B------:R-:W-:-:S03]  /*ac50*/  SHF.R.S32.HI R3, RZ, 0x1f, R7 ;  /* 0x0000001fff037819 */ /* 0x000fc60000011407 */
[----:B------:R-:W-:Y:S02]  /*ac60*/  IMAD.IADD R5, R5, 0x1, R9 ;  /* 0x0000000105057824 */ /* 0x000fe400078e0209 */
[----:B------:R-:W-:Y:S02]  /*ac70*/  IMAD R6, R3, UR8, RZ ;  /* 0x0000000803067c24 */ /* 0x000fe4000f8e02ff */
[----:B------:R-:W-:Y:S02]  /*ac80*/  VIADD R8, R22, UR39 ;  /* 0x0000002716087c36 */ /* 0x000fe40008000000 */
        /* <DEDUP_REMOVED lines=24> */
.L_x_9168:
[----:B------:R-:W-:Y:S05]  /*ae10*/  BSYNC B1 ;  /* 0x0000000000017941 */ /* 0x000fea0003800000 */
.L_x_9167:
        /* <DEDUP_REMOVED lines=13> */
.L_x_9170:
[----:B------:R-:W-:Y:S05]  /*aef0*/  BSYNC B1 ;  /* 0x0000000000017941 */ /* 0x000fea0003800000 */
.L_x_9169:
        /* <DEDUP_REMOVED lines=13> */
.L_x_9172:
[----:B------:R-:W-:Y:S05]  /*afd0*/  BSYNC B1 ;  /* 0x0000000000017941 */ /* 0x000fea0003800000 */
.L_x_9171:
        /* <DEDUP_REMOVED lines=14> */
.L_x_9163:
[----:B------:R-:W-:Y:S05]  /*b0c0*/  BSYNC B0 ;  /* 0x0000000000007941 */ /* 0x000fea0003800000 */
.L_x_9154:
[----:B------:R-:W-:Y:S02]  /*b0d0*/  ULDC UR4, c[0x0][0xc3c] ;  /* 0x00030f0000047ab9 */ /* 0x000fe40000000800 */
[----:B------:R-:W-:-:S13]  /*b0e0*/  ISETP.GE.AND P0, PT, R47, UR4, PT ;  /* 0x000000042f007c0c */ /* 0x000fda000bf06270 */
[----:B------:R-:W-:Y:S05]  /*b0f0*/  @!P0 BRA `(.L_x_9173) ;  /* 0xffffff5c000c8947 */ /* 0x000fea000383ffff */
[----:B------:R-:W-:Y:S05]  /*b100*/  EXIT ;  /* 0x000000000000794d */ /* 0x000fea0003800000 */
.L_x_9112:
        /* <DEDUP_REMOVED lines=13> */
[----:B------:R-:W1:Y:S01]  /*b1e0*/  LDS.128 R16, [UR4+0x288d0] ;  /* 0x0288d004ff107984 */ /* 0x000e620008000c00 */
[----:B------:R-:W-:Y:S06]  /*b1f0*/  BAR.ARV 0x4, 0x180 ;  /* 0x0106000000007b1d */ /* 0x000fec0000002000 */
[----:B------:R-:W-:Y:S05]  /*b200*/  BRA `(.L_x_9175) ;  /* 0x00000008008c7947 */ /* 0x000fea0003800000 */
.L_x_9174:
        /* <DEDUP_REMOVED lines=40> */
.L_x_9180:
        /* <DEDUP_REMOVED lines=12> */
.L_x_9179:
[----:B------:R-:W-:Y:S05]  /*b550*/  BSYNC B0 ;  /* 0x0000000000007941 */ /* 0x000fea0003800000 */
.L_x_9178:
        /* <DEDUP_REMOVED lines=20> */
.L_x_9176:
        /* <DEDUP_REMOVED lines=20> */
.L_x_9181:
        /* <DEDUP_REMOVED lines=29> */
[----:B0-----:R-:W-:Y:S02]  /*b9b0*/  IABS R10, R15 ;  /* 0x0000000f000a7213 */ /* 0x001fe40000000000 */
[----:B------:R-:W0:Y:S01]  /*b9c0*/  I2F.RP R6, R8 ;  /* 0x0000000800067306 */ /* 0x000e220000209400 */
[----:B------:R-:W-:Y:S02]  /*b9d0*/  IADD3 R18, -R15, RZ, RZ ;  /* 0x000000ff0f127210 */ /* 0x000fe40007ffe1ff */
[----:B------:R-:W-:-:S05]  /*b9e0*/  IABS R9, R4 ;  /* 0x0000000400097213 */ /* 0x000fca0000000000 */
        /* <DEDUP_REMOVED lines=26> */
.L_x_9177:
[----:B------:R-:W-:Y:S01]  /*bb90*/  ULDC UR4, c[0x0][0xc3c] ;  /* 0x00030f0000047ab9 */ /* 0x000fe20000000800 */
[----:B------:R-:W-:Y:S02]  /*bba0*/  IMAD.MOV.U32 R17, RZ, RZ, RZ ;  /* 0x000000ffff117224 */ /* 0x000fe400078e00ff */
[----:B------:R-:W-:Y:S02]  /*bbb0*/  IMAD.U32 R16, RZ, RZ, UR6 ;  /* 0x00000006ff107e24 */ /* 0x000fe4000f8e00ff */
[----:B------:R-:W-:Y:S02]  /*bbc0*/  IMAD.MOV.U32 R18, RZ, RZ, RZ ;  /* 0x000000ffff127224 */ /* 0x000fe400078e00ff */
[----:B------:R-:W-:-:S07]  /*bbd0*/  IMAD.U32 R19, RZ, RZ, UR4 ;  /* 0x00000004ff137e24 */ /* 0x000fce000f8e00ff */
.L_x_9182:
[----:B------:R-:W-:-:S13]  /*bbe0*/  ISETP.NE.AND P0, PT, R5, RZ, PT ;  /* 0x000000ff0500720c */ /* 0x000fda0003f05270 */
[----:B------:R-:W0:Y:S01]  /*bbf0*/  @!P0 S2R R3, SR_CgaCtaId ;  /* 0x0000000000038919 */ /* 0x000e220000008800 */
[----:B------:R-:W-:-:S04]  /*bc00*/  @!P0 MOV R0, 0x400 ;  /* 0x0000040000008802 */ /* 0x000fc80000000f00 */
[----:B0-----:R-:W-:-:S05]  /*bc10*/  @!P0 LEA R0, R3, R0, 0x18 ;  /* 0x0000000003008211 */ /* 0x001fca00078ec0ff */
[----:B------:R0:W-:Y:S01]  /*bc20*/  @!P0 STS.128 [R0+0x288d0], R16 ;  /* 0x0288d01000008388 */ /* 0x0001e20000000c00 */
[----:B------:R-:W-:Y:S06]  /*bc30*/  BAR.ARV 0x5, 0x180 ;  /* 0x0146000000007b1d */ /* 0x000fec0000002000 */
.L_x_9175:
[----:B------:R2:W-:Y:S01]  /*bc40*/  STL [R1+0x18], RZ ;  /* 0x000018ff01007387 */ /* 0x0005e20000100800 */
[----:B------:R-:W-:Y:S01]  /*bc50*/  ULDC UR4, c[0x0][0xc3c] ;  /* 0x00030f0000047ab9 */ /* 0x000fe20000000800 */
[----:B------:R-:W-:Y:S01]  /*bc60*/  IMAD.MOV.U32 R28, RZ, RZ, 0x1 ;  /* 0x00000001ff1c7424 */ /* 0x000fe200078e00ff */
[----:B-1----:R-:W-:Y:S01]  /*bc70*/  ISETP.GE.AND P0, PT, R19, UR4, PT ;  /* 0x0000000413007c0c */ /* 0x002fe2000bf06270 */
[----:B------:R-:W-:-:S12]  /*bc80*/  IMAD.MOV.U32 R25, RZ, RZ, RZ ;  /* 0x000000ffff197224 */ /* 0x000fd800078e00ff */
[----:B--2---:R-:W-:Y:S05]  /*bc90*/  @P0 BRA `(.L_x_9183) ;  /* 0x0000004800b40947 */ /* 0x004fea0003800000 */
[----:B------:R-:W1:Y:S01]  /*bca0*/  S2R R3, SR_TID.X ;  /* 0x0000000000037919 */ /* 0x000e620000002100 */
        /* <DEDUP_REMOVED lines=10> */
[C---:B-1----:R-:W-:Y:S01]  /*bd50*/  LOP3.LUT R4, R3.reuse, 0x7f, RZ, 0xc0, !PT ;  /* 0x0000007f03047812 */ /* 0x042fe200078ec0ff */
[C---:B------:R-:W-:Y:S02]  /*bd60*/  IMAD.SHL.U32 R30, R3.reuse, 0x8, RZ ;  /* 0x00000008031e7824 */ /* 0x040fe400078e00ff */
[----:B------:R-:W-:-:S03]  /*bd70*/  IMAD.SHL.U32 R2, R3, 0x10, RZ ;  /* 0x0000001003027824 */ /* 0x000fc600078e00ff */
[----:B0-----:R-:W-:Y:S02]  /*bd80*/  LOP3.LUT R0, R30, 0x1f8, RZ, 0xc0, !PT ;  /* 0x000001f81e007812 */ /* 0x001fe400078ec0ff */
        /* <DEDUP_REMOVED lines=8> */
[----:B------:R3:W-:Y:S05]  /*be10*/  STL [R1], R0 ;  /* 0x0000000001007387 */ /* 0x0007ea0000100800 */
.L_x_9246:
[----:B0-----:R-:W0:Y:S02]  /*be20*/  LDC.64 R2, c[0x0][0xc88] ;  /* 0x00032200ff027b82 */ /* 0x001e240000000a00 */
[----:B0-----:R-:W-:-:S05]  /*be30*/  IMAD.WIDE R2, R19, 0x4, R2 ;  /* 0x0000000413027825 */ /* 0x001fca00078e0202 */
[----:B------:R-:W3:Y:S01]  /*be40*/  LDG.E R31, desc[UR52][R2.64] ;  /* 0x00000034021f7981 */ /* 0x000ee2000c1e1900 */
        /* <DEDUP_REMOVED lines=24> */
[----:B--2---:R-:W2:Y:S05]  /*bfd0*/  @P2 LDG.E R0, desc[UR52][R2.64] ;  /* 0x0000003402002981 */ /* 0x004eaa000c1e1900 */
        /* <DEDUP_REMOVED lines=21> */
.L_x_9184:
[----:B------:R-:W-:Y:S01]  /*c130*/  ULDC.64 UR4, c[0x0][0xa20] ;  /* 0x0002880000047ab9 */ /* 0x000fe20000000a00 */
        /* <DEDUP_REMOVED lines=8> */
.L_x_9185:
        /* <DEDUP_REMOVED lines=9> */
.L_x_9186:
[----:B------:R-:W4:Y:S01]  /*c250*/  LDL R4, [R1+0x8] ;  /* 0x0000080001047983 */ /* 0x000f220000100800 */
[----:B012---:R-:W0:Y:S01]  /*c260*/  LDC R0, c[0x0][0x448] ;  /* 0x00011200ff007b82 */ /* 0x007e220000000800 */
[----:B-----5:R-:W-:Y:S01]  /*c270*/  IMAD.IADD R35, R35, 0x1, -R36 ;  /* 0x0000000123237824 */ /* 0x020fe200078e0a24 */
[----:B------:R-:W-:Y:S01]  /*c280*/  LOP3.LUT R27, R27, 0xffffffdf, RZ, 0xc0, !PT ;  /* 0xffffffdf1b1b7812 */ /* 0x000fe200078ec0ff */
[----:B------:R-:W-:Y:S01]  /*c290*/  BSSY B7, `(.L_x_9187) ;  /* 0x000038b000077945 */ /* 0x000fe20003800000 */
[----:B0-----:R-:W-:Y:S02]  /*c2a0*/  ISETP.NE.AND P0, PT, R0, 0x1, PT ;  /* 0x000000010000780c */ /* 0x001fe40003f05270 */
[----:B------:R-:W-:-:S05]  /*c2b0*/  SHF.L.U32 R0, R17, 0x7, RZ ;  /* 0x0000000711007819 */ /* 0x000fca00000006ff */
[----:B------:R-:W-:-:S06]  /*c2c0*/  VIADD R0, R0, 0x7f ;  /* 0x0000007f00007836 */ /* 0x000fcc0000000000 */
[----:B---3--:R-:W0:Y:S01]  /*c2d0*/  @P0 LDC R3, c[0x0][0x44c] ;  /* 0x00011300ff030b82 */ /* 0x008e220000000800 */
[----:B------:R-:W-:-:S07]  /*c2e0*/  @P0 LOP3.LUT R27, R27, 0x20, RZ, 0xfc, !PT ;  /* 0x000000201b1b0812 */ /* 0x000fce00078efcff */
[----:B------:R-:W1:Y:S01]  /*c2f0*/  @P0 LDC R5, c[0x0][0x450] ;  /* 0x00011400ff050b82 */ /* 0x000e620000000800 */
[----:B0-----:R-:W-:-:S05]  /*c300*/  @P0 IMAD.HI.U32 R2, R0, R3, RZ ;  /* 0x0000000300020227 */ /* 0x001fca00078e00ff */
[----:B-1----:R-:W-:Y:S02]  /*c310*/  @P0 SHF.R.U32.HI R0, RZ, R5, R2 ;  /* 0x00000005ff000219 */ /* 0x002fe40000011602 */
[----:B----4-:R-:W-:-:S05]  /*c320*/  IADD3 R3, R35, 0x80, -R4 ;  /* 0x0000008023037810 */ /* 0x010fca0007ffe804 */
[----:B------:R-:W-:Y:S02]  /*c330*/  IMAD.IADD R2, R3, 0x1, R0 ;  /* 0x0000000103027824 */ /* 0x000fe400078e0200 */
[----:B------:R-:W-:-:S03]  /*c340*/  VIADD R0, R35, 0x7f ;  /* 0x0000007f23007836 */ /* 0x000fc60000000000 */
[----:B------:R-:W-:Y:S02]  /*c350*/  SHF.R.S32.HI R5, RZ, 0x1f, R2 ;  /* 0x0000001fff057819 */ /* 0x000fe40000011402 */
[----:B------:R-:W-:Y:S02]  /*c360*/  SHF.R.S32.HI R3, RZ, 0x1f, R0 ;  /* 0x0000001fff037819 */ /* 0x000fe40000011400 */
[----:B------:R-:W-:Y:S02]  /*c370*/  LEA.HI R5, R5, R2, RZ, 0x7 ;  /* 0x0000000205057211 */ /* 0x000fe400078f38ff */
[----:B------:R-:W-:Y:S02]  /*c380*/  LEA.HI R3, R3, R0, RZ, 0x7 ;  /* 0x0000000003037211 */ /* 0x000fe400078f38ff */
[----:B------:R-:W-:Y:S02]  /*c390*/  SHF.R.S32.HI R0, RZ, 0x7, R5 ;  /* 0x00000007ff007819 */ /* 0x000fe40000011405 */
[----:B------:R-:W-:-:S04]  /*c3a0*/  SHF.R.S32.HI R3, RZ, 0x7, R3 ;  /* 0x00000007ff037819 */ /* 0x000fc80000011403 */
        /* <DEDUP_REMOVED lines=21> */
.L_x_9188:
        /* <DEDUP_REMOVED lines=20> */
.L_x_9191:
[----:B------:R-:W-:Y:S05]  /*c640*/  BSYNC B6 ;  /* 0x0000000000067941 */ /* 0x000fea0003800000 */
.L_x_9190:
        /* <DEDUP_REMOVED lines=17> */
[----:B0-----:R-:W-:-:S07]  /*c760*/  IMAD.MOV.U32 R13, RZ, RZ, RZ ;  /* 0x000000ffff0d7224 */ /* 0x001fce00078e00ff */
[----:B------:R-:W-:-:S07]  /*c770*/  LEPC R20, `(.L_x_9194) ;  /* 0x000000001014794e */ /* 0x000fce0000000000 */
[----:B-1----:R-:W-:Y:S05]  /*c780*/  CALL.ABS.NOINC R2 ;  /* 0x0000000002007343 */ /* 0x002fea0003c00000 */
.L_x_9194:
        /* <DEDUP_REMOVED lines=15> */
.L_x_9193:
[----:B------:R-:W-:Y:S05]  /*c880*/  BSYNC B6 ;  /* 0x0000000000067941 */ /* 0x000fea0003800000 */
.L_x_9192:
[----:B------:R-:W-:Y:S01]  /*c890*/  ULDC.64 UR4, c[0x0][0x9f8] ;  /* 0x00027e0000047ab9 */ /* 0x000fe20000000a00 */
[----:B------:R-:W0:Y:S01]  /*c8a0*/  S2R R20, SR_TID.X ;  /* 0x0000000000147919 */ /* 0x000e220000002100 */
[----:B------:R-:W-:Y:S01]  /*c8b0*/  ISETP.NE.U32.AND P0, PT, RZ, UR4, PT ;  /* 0x00000004ff007c0c */ /* 0x000fe2000bf05070 */
[----:B------:R-:W1:Y:S03]  /*c8c0*/  LDC R9, c[0x0][0x430] ;  /* 0x00010c00ff097b82 */ /* 0x000e660000000800 */
[----:B------:R-:W-:-:S13]  /*c8d0*/  ISETP.NE.AND.EX P0, PT, RZ, UR5, PT, P0 ;  /* 0x00000005ff007c0c */ /* 0x000fda000bf05300 */
[----:B------:R-:W-:Y:S01]  /*c8e0*/  @P0 IADD3 R2, P1, R23, UR4, RZ ;  /* 0x0000000417020c10 */ /* 0x000fe2000ff3e0ff */
[----:B------:R-:W2:Y:S01]  /*c8f0*/  S2R R21, SR_TID.X ;  /* 0x0000000000157919 */ /* 0x000ea20000002100 */
[----:B------:R-:W-:Y:S01]  /*c900*/  VIADD R26, R32, 0xffffffff ;  /* 0xffffffff201a7836 */ /* 0x000fe20000000000 */
[----:B------:R-:W-:Y:S01]  /*c910*/  LOP3.LUT R27, R27, 0xfffffff7, RZ, 0xc0, !PT ;  /* 0xfffffff71b1b7812 */ /* 0x000fe200078ec0ff */
[----:B------:R-:W-:Y:S01]  /*c920*/  IMAD.U32 R10, RZ, RZ, UR36 ;  /* 0x00000024ff0a7e24 */ /* 0x000fe2000f8e00ff */
[----:B------:R-:W-:Y:S01]  /*c930*/  @P0 IADD3.X R3, R24, UR5, RZ, P1, !PT ;  /* 0x0000000518030c10 */ /* 0x000fe20008ffe4ff */
[----:B------:R-:W-:-:S04]  /*c940*/  ULDC UR4, c[0x0][0x2f4] ;  /* 0x0000bd0000047ab9 */ /* 0x000fc80000000800 */
[----:B------:R3:W4:Y:S01]  /*c950*/  @P0 LDG.E R33, desc[UR52][R2.64] ;  /* 0x0000003402210981 */ /* 0x000722000c1e1900 */
[----:B-1----:R-:W-:Y:S01]  /*c960*/  ISETP.NE.AND P2, PT, R9, 0x1, PT ;  /* 0x000000010900780c */ /* 0x002fe20003f45270 */
[----:B------:R-:W-:Y:S01]  /*c970*/  IMAD.SHL.U32 R8, R26, 0x80, RZ ;  /* 0x000000801a087824 */ /* 0x000fe200078e00ff */
[----:B0-----:R-:W-:-:S04]  /*c980*/  LOP3.LUT R20, R20, 0x7f, RZ, 0xc0, !PT ;  /* 0x0000007f14147812 */ /* 0x001fc800078ec0ff */
[----:B------:R-:W-:-:S07]  /*c990*/  SHF.R.U32.HI R20, RZ, 0x3, R20 ;  /* 0x00000003ff147819 */ /* 0x000fce0000011614 */
[----:B------:R-:W3:Y:S01]  /*c9a0*/  @P2 LDC R7, c[0x0][0x434] ;  /* 0x00010d00ff072b82 */ /* 0x000ee20000000800 */
[----:B------:R-:W-:-:S07]  /*c9b0*/  @P2 LOP3.LUT R27, R27, 0x8, RZ, 0xfc, !PT ;  /* 0x000000081b1b2812 */ /* 0x000fce00078efcff */
[----:B------:R-:W0:Y:S01]  /*c9c0*/  @P2 LDC R0, c[0x0][0x438] ;  /* 0x00010e00ff002b82 */ /* 0x000e220000000800 */
[----:B--2---:R-:W-:-:S05]  /*c9d0*/  IMAD.SHL.U32 R21, R21, 0x10, RZ ;  /* 0x0000001015157824 */ /* 0x004fca00078e00ff */
[----:B------:R-:W-:-:S04]  /*c9e0*/  LOP3.LUT R21, R21, 0x70, RZ, 0xc0, !PT ;  /* 0x0000007015157812 */ /* 0x000fc800078ec0ff */
[----:B------:R-:W-:-:S04]  /*c9f0*/  LOP3.LUT R6, R8, R20, R21, 0xfe, !PT ;  /* 0x0000001408067212 */ /* 0x000fc800078efe15 */
[C---:B------:R-:W-:Y:S01]  /*ca00*/  ISETP.GE.AND P0, PT, R6.reuse, R35, PT ;  /* 0x000000230600720c */ /* 0x040fe20003f06270 */
[----:B------:R-:W-:-:S04]  /*ca10*/  IMAD.IADD R6, R6, 0x1, R36 ;  /* 0x0000000106067824 */ /* 0x000fc800078e0224 */
[----:B---3--:R-:W-:-:S04]  /*ca20*/  @P2 IMAD.HI.U32 R3, R6, R7, RZ ;  /* 0x0000000706032227 */ /* 0x008fc800078e00ff */
[----:B------:R-:W-:Y:S01]  /*ca30*/  IMAD.MOV.U32 R2, RZ, RZ, R6 ;  /* 0x000000ffff027224 */ /* 0x000fe200078e0006 */
[----:B0-----:R-:W-:-:S03]  /*ca40*/  @P2 SHF.R.U32.HI R2, RZ, R0, R3 ;  /* 0x00000000ff022219 */ /* 0x001fc60000011603 */
[----:B------:R-:W4:Y:S02]  /*ca50*/  @!P0 LDC.64 R4, c[0x0][0x428] ;  /* 0x00010a00ff048b82 */ /* 0x000f240000000a00 */
[----:B------:R-:W-:-:S04]  /*ca60*/  IMAD.MOV R3, RZ, RZ, -R2 ;  /* 0x000000ffff037224 */ /* 0x000fc800078e0a02 */
[----:B------:R-:W-:Y:S01]  /*ca70*/  IMAD R0, R9, R3, R6 ;  /* 0x0000000309007224 */ /* 0x000fe200078e0206 */
[----:B------:R-:W-:Y:S02]  /*ca80*/  @!P0 SHF.R.S32.HI R3, RZ, 0x1f, R2 ;  /* 0x0000001fff038819 */ /* 0x000fe40000011402 */
[----:B------:R-:W-:Y:S02]  /*ca90*/  ISETP.NE.AND P2, PT, R10, 0x3, PT ;  /* 0x000000030a00780c */ /* 0x000fe40003f45270 */
[----:B------:R-:W-:-:S11]  /*caa0*/  LOP3.LUT R27, R27, 0xfffffffb, RZ, 0xc0, !PT ;  /* 0xfffffffb1b1b7812 */ /* 0x000fd600078ec0ff */
[----:B------:R-:W-:-:S04]  /*cab0*/  @P2 LOP3.LUT R27, R27, 0x4, RZ, 0xfc, !PT ;  /* 0x000000041b1b2812 */ /* 0x000fc800078efcff */
[----:B------:R-:W-:Y:S01]  /*cac0*/  LOP3.LUT R27, R27, 0xfffffffd, RZ, 0xc0, !PT ;  /* 0xfffffffd1b1b7812 */ /* 0x000fe200078ec0ff */
[----:B------:R-:W-:Y:S01]  /*cad0*/  UMOV UR5, 0xffffffff ;  /* 0xffffffff00057882 */ /* 0x000fe20000000000 */
[-C--:B----4-:R-:W-:Y:S01]  /*cae0*/  @!P0 IMAD.WIDE.U32 R6, R33, R4.reuse, R2 ;  /* 0x0000000421068225 */ /* 0x090fe200078e0002 */
[----:B------:R-:W-:Y:S01]  /*caf0*/  SHF.R.S32.HI R37, RZ, 0x1f, R33 ;  /* 0x0000001fff257819 */ /* 0x000fe20000011421 */
[----:B------:R-:W0:Y:S04]  /*cb00*/  @!P0 LDC.64 R2, c[0x0][0x418] ;  /* 0x00010600ff028b82 */ /* 0x000e280000000a00 */
[----:B------:R-:W-:Y:S02]  /*cb10*/  @!P0 IMAD R9, R37, R4, RZ ;  /* 0x0000000425098224 */ /* 0x000fe400078e02ff */
[----:B------:R-:W-:-:S02]  /*cb20*/  IMAD.MOV.U32 R4, RZ, RZ, RZ ;  /* 0x000000ffff047224 */ /* 0x000fc400078e00ff */
[----:B------:R-:W-:-:S04]  /*cb30*/  @!P0 IMAD R5, R33, R5, R9 ;  /* 0x0000000521058224 */ /* 0x000fc800078e0209 */
[----:B------:R-:W-:Y:S01]  /*cb40*/  @!P0 IMAD.IADD R5, R7, 0x1, R5 ;  /* 0x0000000107058824 */ /* 0x000fe200078e0205 */
[----:B0-----:R-:W-:-:S04]  /*cb50*/  @!P0 LEA R2, P1, R6, R2, 0x2 ;  /* 0x0000000206028211 */ /* 0x001fc800078210ff */
[----:B------:R-:W-:-:S05]  /*cb60*/  @!P0 LEA.HI.X R3, R6, R3, R5, 0x2, P1 ;  /* 0x0000000306038211 */ /* 0x000fca00008f1405 */
[----:B------:R0:W5:Y:S01]  /*cb70*/  @!P0 LDG.E R4, desc[UR52][R2.64] ;  /* 0x0000003402048981 */ /* 0x000162000c1e1900 */
[----:B------:R-:W-:-:S13]  /*cb80*/  ISETP.GE.AND P0, PT, R30, UR4, PT ;  /* 0x000000041e007c0c */ /* 0x000fda000bf06270 */
[----:B------:R-:W-:Y:S02]  /*cb90*/  @P0 LOP3.LUT R27, R27, 0x2, RZ, 0xfc, !PT ;  /* 0x000000021b1b0812 */ /* 0x000fe400078efcff */
[----:B------:R-:W-:Y:S02]  /*cba0*/  ISETP.GE.AND P0, PT, R29, UR4, PT ;  /* 0x000000041d007c0c */ /* 0x000fe4000bf06270 */
[----:B------:R-:W-:-:S11]  /*cbb0*/  LOP3.LUT R27, R27, 0xfffffffe, RZ, 0xc0, !PT ;  /* 0xfffffffe1b1b7812 */ /* 0x000fd600078ec0ff */
[----:B------:R-:W-:Y:S01]  /*cbc0*/  @P0 LOP3.LUT R27, R27, 0x1, RZ, 0xfc, !PT ;  /* 0x000000011b1b0812 */ /* 0x000fe200078efcff */
[----:B0-----:R-:W-:Y:S06]  /*cbd0*/  BRA.DIV UR5, `(.L_x_9195) ;  /* 0x0000004205707947 */ /* 0x001fec000b800000 */
.L_x_9263:
[----:B------:R-:W-:Y:S01]  /*cbe0*/  SHF.R.S32.HI R32, RZ, 0x1f, R18 ;  /* 0x0000001fff207819 */ /* 0x000fe20000011412 */
[----:B------:R-:W-:Y:S06]  /*cbf0*/  @!P2 BRA `(.L_x_9196) ;  /* 0x000000000004a947 */ /* 0x000fec0003800000 */
[----:B------:R-:W-:Y:S01]  /*cc00*/  BPT.TRAP 0x1 ;  /* 0x000000040000795c */ /* 0x000fe20000300000 */
.L_x_9196:
        /* <DEDUP_REMOVED lines=25> */
.L_x_9264:
[----:B------:R-:W-:Y:S05]  /*cda0*/  BSYNC B0 ;  /* 0x0000000000007941 */ /* 0x000fea0003800000 */
.L_x_9197:
[----:B------:R-:W1:Y:S01]  /*cdb0*/  S2R R9, SR_TID.X ;  /* 0x0000000000097919 */ /* 0x000e620000002100 */
[----:B------:R-:W-:Y:S01]  /*cdc0*/  ULDC.64 UR4, c[0x0][0x300] ;  /* 0x0000c00000047ab9 */ /* 0x000fe20000000a00 */
[----:B------:R-:W-:Y:S01]  /*cdd0*/  LOP3.LUT P3, RZ, R27, 0x2, RZ, 0xc0, !PT ;  /* 0x000000021bff7812 */ /* 0x000fe2000786c0ff */
        /* <DEDUP_REMOVED lines=104> */
.L_x_9282:
        /* <DEDUP_REMOVED lines=11> */
.L_x_9200:
        /* <DEDUP_REMOVED lines=11> */
.L_x_9201:
[----:B0-----:R0:W5:Y:S01]  /*d5c0*/  LDL.LU R4, [R1+0x10] ;  /* 0x0000100001047983 */ /* 0x0011620000300800 */
[----:B------:R0:W-:Y:S03]  /*d5d0*/  SYNCS.ARRIVE.TRANS64.A1T0 RZ, [R7+URZ+0x28830], RZ ;  /* 0x028830ff07ff79a7 */ /* 0x0001e6000810003f */
[----:B-1----:R0:W5:Y:S02]  /*d5e0*/  LDL.LU R3, [R1+0x4] ;  /* 0x0000040001037983 */ /* 0x0021640000300800 */
[----:B------:R-:W-:Y:S05]  /*d5f0*/  WARPSYNC.ALL ;  /* 0x0000000000007948 */ /* 0x000fea0003800000 */
[----:B------:R-:W-:Y:S01]  /*d600*/  ULDC.64 UR4, c[0x0][0x298] ;  /* 0x0000a60000047ab9 */ /* 0x000fe20000000a00 */
[----:B------:R-:W-:Y:S01]  /*d610*/  BAR.SYNC.DEFER_BLOCKING 0x8, 0x180 ;  /* 0x0206000000007b1d */ /* 0x000fe20000010000 */
[----:B------:R-:W-:Y:S01]  /*d620*/  LOP3.LUT P0, RZ, R27, 0x10, RZ, 0xc0, !PT ;  /* 0x000000101bff7812 */ /* 0x000fe2000780c0ff */
[----:B------:R-:W-:-:S03]  /*d630*/  VIADD R2, R22, 0x10400 ;  /* 0x0001040016027836 */ /* 0x000fc60000000000 */
[----:B------:R-:W-:Y:S01]  /*d640*/  SEL R31, R31, RZ, !P0 ;  /* 0x000000ff1f1f7207 */ /* 0x000fe20004000000 */
[----:B------:R-:W-:Y:S01]  /*d650*/  BSSY B6, `(.L_x_9202) ;  /* 0x000001c000067945 */ /* 0x000fe20003800000 */
[----:B-----5:R-:W-:Y:S02]  /*d660*/  SEL R4, R4, RZ, !P0 ;  /* 0x000000ff04047207 */ /* 0x020fe40004000000 */
[----:B------:R-:W-:Y:S02]  /*d670*/  LOP3.LUT P0, RZ, R2, 0x3ff, RZ, 0xc0, !PT ;  /* 0x000003ff02ff7812 */ /* 0x000fe4000780c0ff */
[----:B------:R-:W-:Y:S01]  /*d680*/  SHF.R.S32.HI R0, RZ, 0x1f, R3 ;  /* 0x0000001fff007819 */ /* 0x000fe20000011403 */
[----:B------:R1:W-:Y:S04]  /*d690*/  STL [R1+0x1c], R4 ;  /* 0x00001c0401007387 */ /* 0x0003e80000100800 */
[----:B------:R-:W-:-:S04]  /*d6a0*/  IMAD R0, R0, UR4, RZ ;  /* 0x0000000400007c24 */ /* 0x000fc8000f8e02ff */
[C---:B------:R-:W-:Y:S02]  /*d6b0*/  IMAD R0, R3.reuse, UR5, R0 ;  /* 0x0000000503007c24 */ /* 0x040fe4000f8e0200 */
[----:B------:R-:W-:-:S04]  /*d6c0*/  IMAD.WIDE.U32 R2, R3, UR4, RZ ;  /* 0x0000000403027c25 */ /* 0x000fc8000f8e00ff */
[----:B------:R-:W-:Y:S01]  /*d6d0*/  IMAD.IADD R0, R3, 0x1, R0 ;  /* 0x0000000103007824 */ /* 0x000fe200078e0200 */
[----:B------:R1:W-:Y:S04]  /*d6e0*/  STL.64 [R1+0x10], R2 ;  /* 0x0000100201007387 */ /* 0x0003e80000100a00 */
[----:B------:R1:W-:Y:S01]  /*d6f0*/  STL [R1+0x4], R0 ;  /* 0x0000040001007387 */ /* 0x0003e20000100800 */
[----:B------:R-:W-:Y:S05]  /*d700*/  @!P0 BRA `(.L_x_9203) ;  /* 0x0000000000408947 */ /* 0x000fea0003800000 */
[----:B-1----:R-:W-:Y:S01]  /*d710*/  MOV R2, 0x0 ;  /* 0x0000000000027802 */ /* 0x002fe20000000f00 */
[----:B------:R-:W-:Y:S01]  /*d720*/  ULDC.64 UR4, c[0x4][0x138] ;  /* 0x01004e0000047ab9 */ /* 0x000fe20000000a00 */
[----:B------:R-:W-:Y:S01]  /*d730*/  ULDC.64 UR6, c[0x4][0x140] ;  /* 0x0100500000067ab9 */ /* 0x000fe20000000a00 */
[----:B------:R-:W-:Y:S01]  /*d740*/  ULDC.64 UR8, c[0x4][0x68] ;  /* 0x01001a0000087ab9 */ /* 0x000fe20000000a00 */
[----:B------:R-:W-:Y:S02]  /*d750*/  IMAD.U32 R4, RZ, RZ, UR4 ;  /* 0x00000004ff047e24 */ /* 0x000fe4000f8e00ff */
[----:B------:R-:W1:Y:S01]  /*d760*/  LDC.64 R2, c[0x4][R2] ;  /* 0x0100000002027b82 */ /* 0x000e620000000a00 */
[----:B------:R-:W-:Y:S02]  /*d770*/  IMAD.U32 R5, RZ, RZ, UR5 ;  /* 0x00000005ff057e24 */ /* 0x000fe4000f8e00ff */
[----:B------:R-:W-:Y:S02]  /*d780*/  IMAD.U32 R6, RZ, RZ, UR6 ;  /* 0x00000006ff067e24 */ /* 0x000fe4000f8e00ff */
[----:B0-----:R-:W-:-:S02]  /*d790*/  IMAD.U32 R7, RZ, RZ, UR7 ;  /* 0x00000007ff077e24 */ /* 0x001fc4000f8e00ff */
[----:B------:R-:W-:Y:S02]  /*d7a0*/  IMAD.U32 R10, RZ, RZ, UR8 ;  /* 0x00000008ff0a7e24 */ /* 0x000fe4000f8e00ff */
[----:B------:R-:W-:Y:S02]  /*d7b0*/  IMAD.U32 R11, RZ, RZ, UR9 ;  /* 0x00000009ff0b7e24 */ /* 0x000fe4000f8e00ff */
[----:B------:R-:W-:Y:S02]  /*d7c0*/  IMAD.MOV.U32 R8, RZ, RZ, 0x70 ;  /* 0x00000070ff087424 */ /* 0x000fe400078e00ff */
[----:B------:R-:W-:Y:S02]  /*d7d0*/  IMAD.MOV.U32 R12, RZ, RZ, 0x1 ;  /* 0x00000001ff0c7424 */ /* 0x000fe400078e00ff */
[----:B------:R-:W-:-:S07]  /*d7e0*/  IMAD.MOV.U32 R13, RZ, RZ, RZ ;  /* 0x000000ffff0d7224 */ /* 0x000fce00078e00ff */
[----:B------:R-:W-:-:S07]  /*d7f0*/  LEPC R20, `(.L_x_9203) ;  /* 0x000000001014794e */ /* 0x000fce0000000000 */
[----:B-1----:R-:W-:Y:S05]  /*d800*/  CALL.ABS.NOINC R2 ;  /* 0x0000000002007343 */ /* 0x002fea0003c00000 */
.L_x_9203:
[----:B------:R-:W-:Y:S05]  /*d810*/  BSYNC B6 ;  /* 0x0000000000067941 */ /* 0x000fea0003800000 */
.L_x_9202:
[----:B------:R-:W2:Y:S01]  /*d820*/  LDL.LU R21, [R1+0x1c] ;  /* 0x00001c0001157983 */ /* 0x000ea20000300800 */
[----:B-1----:R-:W1:Y:S01]  /*d830*/  LDC R4, c[0x0][0x448] ;  /* 0x00011200ff047b82 */ /* 0x002e620000000800 */
[----:B------:R-:W-:Y:S02]  /*d840*/  ULDC.64 UR4, c[0x0][0x2d8] ;  /* 0x0000b60000047ab9 */ /* 0x000fe40000000a00 */
[----:B------:R-:W3:Y:S04]  /*d850*/  LDL.LU R20, [R1+0x4] ;  /* 0x0000040001147983 */ /* 0x000ee80000300800 */
[----:B------:R-:W3:Y:S01]  /*d860*/  LDL.LU.64 R2, [R1+0x10] ;  /* 0x0000100001027983 */ /* 0x000ee20000300a00 */
[----:B------:R-:W-:-:S03]  /*d870*/  IMAD R0, R32, UR4, RZ ;  /* 0x0000000420007c24 */ /* 0x000fc6000f8e02ff */
[----:B------:R4:W5:Y:S01]  /*d880*/  LDL R10, [R1+0x8] ;  /* 0x00000800010a7983 */ /* 0x0009620000100800 */
[----:B------:R-:W-:-:S03]  /*d890*/  IMAD R5, R18, UR5, R0 ;  /* 0x0000000512057c24 */ /* 0x000fc6000f8e0200 */
[----:B------:R4:W5:Y:S01]  /*d8a0*/  LDL R8, [R1] ;  /* 0x0000000001087983 */ /* 0x0009620000100800 */
[----:B-1----:R-:W-:-:S13]  /*d8b0*/  ISETP.NE.AND P6, PT, R4, 0x1, PT ;  /* 0x000000010400780c */ /* 0x002fda0003fc5270 */
[----:B------:R-:W1:Y:S01]  /*d8c0*/  @P6 LDC R4, c[0x0][0x450] ;  /* 0x00011400ff046b82 */ /* 0x000e620000000800 */
[----:B---3--:R-:W-:Y:S02]  /*d8d0*/  IMAD.MOV.U32 R3, RZ, RZ, R20 ;  /* 0x000000ffff037224 */ /* 0x008fe400078e0014 */
[----:B------:R-:W3:Y:S01]  /*d8e0*/  S2R R20, SR_TID.X ;  /* 0x0000000000147919 */ /* 0x000ee20000002100 */
[----:B------:R-:W-:Y:S01]  /*d8f0*/  IMAD.WIDE.U32 R2, R18, UR4, R2 ;  /* 0x0000000412027c25 */ /* 0x000fe2000f8e0002 */
[----:B------:R-:W-:-:S03]  /*d900*/  ULDC.64 UR4, c[0x0][0x2e0] ;  /* 0x0000b80000047ab9 */ /* 0x000fc60000000a00 */
[----:B--2---:R-:W-:Y:S02]  /*d910*/  IMAD R0, R21, UR4, RZ ;  /* 0x0000000415007c24 */ /* 0x004fe4000f8e02ff */
[----:B------:R-:W2:Y:S01]  /*d920*/  S2R R21, SR_TID.X ;  /* 0x0000000000157919 */ /* 0x000ea20000002100 */
[----:B------:R-:W-:Y:S02]  /*d930*/  IMAD.IADD R3, R3, 0x1, R5 ;  /* 0x0000000103037824 */ /* 0x000fe400078e0205 */
[----:B------:R-:W0:Y:S01]  /*d940*/  @P6 LDC R5, c[0x0][0x44c] ;  /* 0x00011300ff056b82 */ /* 0x000e220000000800 */
[C---:B------:R-:W-:Y:S02]  /*d950*/  IMAD R0, R31.reuse, UR5, R0 ;  /* 0x000000051f007c24 */ /* 0x040fe4000f8e0200 */
[----:B------:R-:W-:Y:S01]  /*d960*/  IMAD.WIDE.U32 R2, R31, UR4, R2 ;  /* 0x000000041f027c25 */ /* 0x000fe2000f8e0002 */
[----:B------:R-:W-:-:S03]  /*d970*/  ULDC.64 UR4, c[0x0][0x2d0] ;  /* 0x0000b40000047ab9 */ /* 0x000fc60000000a00 */
[----:B------:R-:W-:Y:S01]  /*d980*/  IMAD.IADD R3, R3, 0x1, R0 ;  /* 0x0000000103037824 */ /* 0x000fe200078e0200 */
[----:B---3--:R-:W-:-:S04]  /*d990*/  LOP3.LUT R20, R20, 0x7f, RZ, 0xc0, !PT ;  /* 0x0000007f14147812 */ /* 0x008fc800078ec0ff */
[----:B------:R-:W-:Y:S01]  /*d9a0*/  SHF.R.U32.HI R20, RZ, 0x3, R20 ;  /* 0x00000003ff147819 */ /* 0x000fe20000011614 */
[----:B--2---:R-:W-:-:S05]  /*d9b0*/  IMAD.SHL.U32 R21, R21, 0x10, RZ ;  /* 0x0000001015157824 */ /* 0x004fca00078e00ff */
[----:B------:R-:W-:-:S04]  /*d9c0*/  LOP3.LUT R21, R21, 0x70, RZ, 0xc0, !PT ;  /* 0x0000007015157812 */ /* 0x000fc800078ec0ff */
[----:B------:R-:W-:-:S05]  /*d9d0*/  LOP3.LUT R20, R20, R21, RZ, 0xfc, !PT ;  /* 0x0000001514147212 */ /* 0x000fca00078efcff */
[----:B------:R-:W-:-:S04]  /*d9e0*/  IMAD R0, R17, 0x80, R20 ;  /* 0x0000008011007824 */ /* 0x000fc800078e0214 */
[----:B0-----:R-:W-:-:S04]  /*d9f0*/  @P6 IMAD.HI.U32 R5, R0, R5, RZ ;  /* 0x0000000500056227 */ /* 0x001fc800078e00ff */
[----:B------:R-:W-:Y:S01]  /*da00*/  IMAD.MOV.U32 R6, RZ, RZ, R0 ;  /* 0x000000ffff067224 */ /* 0x000fe200078e0000 */
[----:B-1----:R-:W-:Y:S02]  /*da10*/  @P6 SHF.R.U32.HI R6, RZ, R4, R5 ;  /* 0x00000004ff066219 */ /* 0x002fe40000011605 */
        /* <DEDUP_REMOVED lines=26> */
[----:B-----5:R-:W-:Y:S01]  /*dbc0*/  IMAD R5, R10, R5, RZ ;  /* 0x000000050a057224 */ /* 0x020fe200078e02ff */
[----:B------:R-:W-:Y:S02]  /*dbd0*/  LEA R17, R17, R9, 0x7 ;  /* 0x0000000911117211 */ /* 0x000fe400078e38ff */
[----:B------:R-:W1:Y:S02]  /*dbe0*/  SHFL.IDX PT, R2, R4, RZ, 0x181f ;  /* 0x00181fff04027589 */ /* 0x000e6400000e0000 */
[C---:B------:R-:W-:Y:S01]  /*dbf0*/  ISETP.GE.AND P2, PT, R17.reuse, R5, PT ;  /* 0x000000051100720c */ /* 0x040fe20003f46270 */
[----:B------:R-:W-:-:S12]  /*dc00*/  VIADD R6, R17, 0x10 ;  /* 0x0000001011067836 */ /* 0x000fd80000000000 */
[----:B0-----:R-:W-:-:S05]  /*dc10*/  @!P2 LEA R14, P3, R30, R14, 0x1 ;  /* 0x0000000e1e0ea211 */ /* 0x001fca00078608ff */
[----:B-1----:R-:W-:Y:S02]  /*dc20*/  @!P2 IMAD.X R3, RZ, RZ, R2, P3 ;  /* 0x000000ffff03a224 */ /* 0x002fe400018e0602 */
[----:B------:R-:W-:Y:S02]  /*dc30*/  @!P2 IMAD.MOV.U32 R2, RZ, RZ, R14 ;  /* 0x000000ffff02a224 */ /* 0x000fe400078e000e */
        /* <DEDUP_REMOVED lines=63> */
.L_x_9299:
        /* <DEDUP_REMOVED lines=11> */
.L_x_9206:
[----:B------:R-:W-:Y:S05]  /*e0e0*/  BSYNC B0 ;  /* 0x0000000000007941 */ /* 0x000fea0003800000 */
.L_x_9205:
[----:B------:R-:W-:Y:S01]  /*e0f0*/  NOP ;  /* 0x0000000000007918 */ /* 0x000fe20000000000 */
[----:B------:R-:W-:-:S13]  /*e100*/  PLOP3.LUT P0, PT, PT, PT, PT, 0x80, 0x0 ;  /* 0x000000000000781c */ /* 0x000fda0003f0f070 */
.L_x_9207:
        /* <DEDUP_REMOVED lines=14> */
[----:B0-----:R-:W3:Y:S01]  /*e1f0*/  LDL R2, [R1+0xc] ;  /* 0x00000c0001027983 */ /* 0x001ee20000100800 */
[----:B------:R0:W-:Y:S01]  /*e200*/  SYNCS.ARRIVE.TRANS64.A1T0 RZ, [R22+URZ+0x28800], RZ ;  /* 0x028800ff16ff79a7 */ /* 0x0001e2000810003f */
[----:B------:R-:W-:Y:S01]  /*e210*/  BSSY B0, `(.L_x_9208) ;  /* 0x0000004000007945 */ /* 0x000fe20003800000 */
[----:B------:R-:W1:Y:S01]  /*e220*/  SYNCS.PHASECHK.TRANS64.TRYWAIT P1, [R22+URZ+0x28820], R3 ;  /* 0x02882003160075a7 */ /* 0x000e62000802017f */
[----:B---3--:R-:W-:Y:S02]  /*e230*/  ISETP.GE.AND P0, PT, R2, 0x2, PT ;  /* 0x000000020200780c */ /* 0x008fe40003f06270 */
[----:B01----:R-:W-:Y:S11]  /*e240*/  @!P1 BRA `(.L_x_9209) ;  /* 0x0000004000689947 */ /* 0x003ff60003800000 */
.L_x_9300:
[----:B------:R-:W-:Y:S05]  /*e250*/  BSYNC B0 ;  /* 0x0000000000007941 */ /* 0x000fea0003800000 */
.L_x_9208:
[----:B------:R-:W-:Y:S04]  /*e260*/  BSSY B0, `(.L_x_9210) ;  /* 0x000010e000007945 */ /* 0x000fe80003800000 */
[----:B------:R-:W-:Y:S05]  /*e270*/  @!P0 BRA `(.L_x_9211) ;  /* 0x0000001000308947 */ /* 0x000fea0003800000 */
[----:B------:R-:W3:Y:S01]  /*e280*/  LDL.LU R0, [R1+0xc] ;  /* 0x00000c0001007983 */ /* 0x000ee20000300800 */
[----:B------:R-:W-:Y:S01]  /*e290*/  ULDC UR4, c[0x0][0x2f4] ;  /* 0x0000bd0000047ab9 */ /* 0x000fe20000000800 */
[----:B------:R-:W-:Y:S01]  /*e2a0*/  IMAD.MOV.U32 R17, RZ, RZ, R28 ;  /* 0x000000ffff117224 */ /* 0x000fe200078e001c */
[----:B------:R-:W-:Y:S01]  /*e2b0*/  ISETP.GE.AND P2, PT, R30, UR4, PT ;  /* 0x000000041e007c0c */ /* 0x000fe2000bf46270 */
[----:B------:R-:W-:Y:S01]  /*e2c0*/  IMAD.MOV.U32 R10, RZ, RZ, R25 ;  /* 0x000000ffff0a7224 */ /* 0x000fe200078e0019 */
[----:B------:R-:W-:Y:S01]  /*e2d0*/  ISETP.GE.AND P1, PT, R29, UR4, PT ;  /* 0x000000041d007c0c */ /* 0x000fe2000bf26270 */
[----:B------:R-:W-:Y:S02]  /*e2e0*/  IMAD.MOV.U32 R31, RZ, RZ, R26 ;  /* 0x000000ffff1f7224 */ /* 0x000fe400078e001a */
[----:B---3--:R-:W-:-:S10]  /*e2f0*/  VIADD R6, R0, 0xfffffffe ;  /* 0xfffffffe00067836 */ /* 0x008fd40000000000 */
.L_x_9224:
        /* <DEDUP_REMOVED lines=31> */
[----:B------:R0:W3:Y:S03]  /*e4f0*/  LDG.E R0, desc[UR52][R4.64] ;  /* 0x0000003404007981 */ /* 0x0000e6000c1e1900 */
[----:B------:R-:W-:Y:S01]  /*e500*/  SEL R28, RZ, 0x1, P0 ;  /* 0x00000001ff1c7807 */ /* 0x000fe20000000000 */
[----:B------:R-:W-:Y:S01]  /*e510*/  IMAD.MOV.U32 R26, RZ, RZ, R6 ;  /* 0x000000ffff1a7224 */ /* 0x000fe200078e0006 */
[----:B------:R-:W-:-:S02]  /*e520*/  SEL R25, R25, RZ, P0 ;  /* 0x000000ff19197207 */ /* 0x000fc40000000000 */
[----:B------:R-:W-:Y:S01]  /*e530*/  LOP3.LUT R28, R17, R28, RZ, 0x3c, !PT ;  /* 0x0000001c111c7212 */ /* 0x000fe200078e3cff */
[----:B0-----:R-:W-:Y:S01]  /*e540*/  IMAD R4, R2, UR4, R7 ;  /* 0x0000000402047c24 */ /* 0x001fe2000f8e0207 */
[----:B---3--:R-:W-:Y:S01]  /*e550*/  SHF.R.S32.HI R21, RZ, 0x1f, R0 ;  /* 0x0000001fff157819 */ /* 0x008fe20000011400 */
[----:B------:R-:W-:Y:S06]  /*e560*/  @!P3 BRA `(.L_x_9212) ;  /* 0x000000000004b947 */ /* 0x000fec0003800000 */
[----:B------:R-:W-:Y:S01]  /*e570*/  BPT.TRAP 0x1 ;  /* 0x000000040000795c */ /* 0x000fe20000300000 */
.L_x_9212:
[----:B------:R-:W-:Y:S01]  /*e580*/  LEA R6, R25, R22, 0x3 ;  /* 0x0000001619067211 */ /* 0x000fe200078e18ff */
[----:B------:R-:W-:Y:S01]  /*e590*/  BSSY B1, `(.L_x_9213) ;  /* 0x0000004000017945 */ /* 0x000fe20003800000 */
[----:B------:R-:W-:-:S04]  /*e5a0*/  SHF.L.U32 R3, R28, 0x1f, RZ ;  /* 0x0000001f1c037819 */ /* 0x000fc800000006ff */
[----:B------:R-:W0:Y:S02]  /*e5b0*/  SYNCS.PHASECHK.TRANS64.TRYWAIT P0, [R6+URZ+0x28840], R3 ;  /* 0x02884003060075a7 */ /* 0x000e24000800017f */
[----:B0-----:R-:W-:Y:S05]  /*e5c0*/  @!P0 BRA `(.L_x_9214) ;  /* 0x0000003c009c8947 */ /* 0x001fea0003800000 */
.L_x_9301:
[----:B------:R-:W-:Y:S05]  /*e5d0*/  BSYNC B1 ;  /* 0x0000000000017941 */ /* 0x000fea0003800000 */
.L_x_9213:
        /* <DEDUP_REMOVED lines=71> */
.L_x_9319:
        /* <DEDUP_REMOVED lines=9> */
.L_x_9216:
        /* <DEDUP_REMOVED lines=11> */
.L_x_9217:
[----:B------:R1:W-:Y:S01]  /*eb90*/  SYNCS.ARRIVE.TRANS64.A1T0 RZ, [R6+URZ+0x28830], RZ ;  /* 0x028830ff06ff79a7 */ /* 0x0003e2000810003f */
[----:B------:R-:W-:Y:S05]  /*eba0*/  @!P4 BRA `(.L_x_9218) ;  /* 0x000000000004c947 */ /* 0x000fea0003800000 */
[----:B------:R-:W-:Y:S01]  /*ebb0*/  BPT.TRAP 0x1 ;  /* 0x000000040000795c */ /* 0x000fe20000300000 */
.L_x_9218:
[----:B------:R-:W-:Y:S01]  /*ebc0*/  SHF.L.U32 R2, R17, 0x1f, RZ ;  /* 0x0000001f11027819 */ /* 0x000fe200000006ff */
[----:B-1----:R-:W-:Y:S01]  /*ebd0*/  IMAD R6, R10, 0x8, R22 ;  /* 0x000000080a067824 */ /* 0x002fe200078e0216 */
[----:B------:R-:W-:Y:S01]  /*ebe0*/  BSSY B1, `(.L_x_9219) ;  /* 0x0000004000017945 */ /* 0x000fe20003800000 */
[----:B------:R-:W-:Y:S02]  /*ebf0*/  IMAD R8, R31, -0x80, R35 ;  /* 0xffffff801f087824 */ /* 0x000fe400078e0223 */
[----:B------:R-:W1:Y:S02]  /*ec00*/  SYNCS.PHASECHK.TRANS64.TRYWAIT P0, [R6+URZ+0x28860], R2 ;  /* 0x02886002060075a7 */ /* 0x000e64000800017f */
[----:B-1----:R-:W-:Y:S05]  /*ec10*/  @!P0 BRA `(.L_x_9220) ;  /* 0x0000004000688947 */ /* 0x002fea0003800000 */
.L_x_9320:
[----:B------:R-:W-:Y:S05]  /*ec20*/  BSYNC B1 ;  /* 0x0000000000017941 */ /* 0x000fea0003800000 */
.L_x_9219:
[----:B------:R-:W3:Y:S01]  /*ec30*/  S2R R3, SR_TID.X ;  /* 0x0000000000037919 */ /* 0x000ee20000002100 */
[----:B------:R-:W-:Y:S01]  /*ec40*/  UMOV UR4, 0xffffffff ;  /* 0xffffffff00047882 */ /* 0x000fe20000000000 */
        /* <DEDUP_REMOVED lines=64> */
.L_x_9338:
        /* <DEDUP_REMOVED lines=29> */
.L_x_9222:
        /* <DEDUP_REMOVED lines=11> */
.L_x_9223:
[C---:B------:R-:W-:Y:S01]  /*f2d0*/  ISETP.GT.AND P0, PT, R26.reuse, RZ, PT ;  /* 0x000000ff1a00720c */ /* 0x040fe20003f04270 */
[----:B------:R0:W-:Y:S01]  /*f2e0*/  SYNCS.ARRIVE.TRANS64.A1T0 RZ, [R6+URZ+0x28850], RZ ;  /* 0x028850ff06ff79a7 */ /* 0x0001e2000810003f */
[----:B------:R-:W-:Y:S02]  /*f2f0*/  IMAD.MOV.U32 R17, RZ, RZ, R28 ;  /* 0x000000ffff117224 */ /* 0x000fe400078e001c */
[----:B------:R-:W-:Y:S02]  /*f300*/  IMAD.MOV.U32 R10, RZ, RZ, R25 ;  /* 0x000000ffff0a7224 */ /* 0x000fe400078e0019 */
[----:B------:R-:W-:Y:S02]  /*f310*/  IMAD.MOV.U32 R31, RZ, RZ, R26 ;  /* 0x000000ffff1f7224 */ /* 0x000fe400078e001a */
[----:B0-----:R-:W-:-:S05]  /*f320*/  VIADD R6, R26, 0xffffffff ;  /* 0xffffffff1a067836 */ /* 0x001fca0000000000 */
[----:B------:R-:W-:Y:S05]  /*f330*/  @P0 BRA `(.L_x_9224) ;  /* 0xffffffec00f00947 */ /* 0x000fea000383ffff */
.L_x_9211:
[----:B------:R-:W-:Y:S05]  /*f340*/  BSYNC B0 ;  /* 0x0000000000007941 */ /* 0x000fea0003800000 */
.L_x_9210:
        /* <DEDUP_REMOVED lines=17> */
.L_x_9226:
[----:B------:R-:W-:Y:S05]  /*f460*/  BSYNC B0 ;  /* 0x0000000000007941 */ /* 0x000fea0003800000 */
.L_x_9225:
[----:B------:R-:W-:-:S05]  /*f470*/  IMAD.U32 R0, RZ, RZ, UR36 ;  /* 0x00000024ff007e24 */ /* 0x000fca000f8e00ff */
[----:B------:R-:W-:-:S13]  /*f480*/  ISETP.NE.AND P0, PT, R0, 0x3, PT ;  /* 0x000000030000780c */ /* 0x000fda0003f05270 */
[----:B------:R-:W-:Y:S05]  /*f490*/  @!P0 BRA `(.L_x_9227) ;  /* 0x0000000000048947 */ /* 0x000fea0003800000 */
[----:B------:R-:W-:Y:S01]  /*f4a0*/  BPT.TRAP 0x1 ;  /* 0x000000040000795c */ /* 0x000fe20000300000 */
.L_x_9227:
[----:B------:R-:W-:Y:S01]  /*f4b0*/  IMAD R0, R25, 0x8, R22 ;  /* 0x0000000819007824 */ /* 0x000fe200078e0216 */
[----:B0-----:R-:W-:Y:S01]  /*f4c0*/  SHF.L.U32 R3, R28, 0x1f, RZ ;  /* 0x0000001f1c037819 */ /* 0x001fe200000006ff */
[----:B------:R-:W-:Y:S01]  /*f4d0*/  BSSY B0, `(.L_x_9228) ;  /* 0x0000004000007945 */ /* 0x000fe20003800000 */
[----:B------:R-:W-:Y:S02]  /*f4e0*/  IMAD R6, R26, -0x80, R35 ;  /* 0xffffff801a067824 */ /* 0x000fe400078e0223 */
[----:B------:R-:W0:Y:S02]  /*f4f0*/  SYNCS.PHASECHK.TRANS64.TRYWAIT P0, [R0+URZ+0x28860], R3 ;  /* 0x02886003000075a7 */ /* 0x000e24000800017f */
[----:B0-----:R-:W-:Y:S05]  /*f500*/  @!P0 BRA `(.L_x_9229) ;  /* 0x0000004000c88947 */ /* 0x001fea0003800000 */
.L_x_9339:
[----:B------:R-:W-:Y:S05]  /*f510*/  BSYNC B0 ;  /* 0x0000000000007941 */ /* 0x000fea0003800000 */
.L_x_9228:
        /* <DEDUP_REMOVED lines=35> */
[----:B------:R-:W0:Y:S02]  /*f750*/  SHFL.IDX PT, R14, R23, 0x3, 0x181f ;  /* 0x00781f00170e7f89 */ /* 0x000e2400000e0000 */
[----:B------:R-:W-:Y:S02]  /*f760*/  IADD3.X R3, RZ, R8, RZ, P4, !PT ;  /* 0x00000008ff037210 */ /* 0x000fe400027fe4ff */
        /* <DEDUP_REMOVED lines=33> */
.L_x_9357:
        /* <DEDUP_REMOVED lines=11> */
.L_x_9231:
        /* <DEDUP_REMOVED lines=11> */
.L_x_9232:
[----:B------:R0:W-:Y:S01]  /*fae0*/  SYNCS.ARRIVE.TRANS64.A1T0 RZ, [R0+URZ+0x28850], RZ ;  /* 0x028850ff00ff79a7 */ /* 0x0001e2000810003f */
[----:B------:R-:W-:-:S05]  /*faf0*/  VIADD R25, R25, 0x1 ;  /* 0x0000000119197836 */ /* 0x000fca0000000000 */
[----:B------:R-:W-:-:S04]  /*fb00*/  ISETP.NE.AND P0, PT, R25, 0x2, PT ;  /* 0x000000021900780c */ /* 0x000fc80003f05270 */
[----:B------:R-:W-:Y:S02]  /*fb10*/  SEL R3, RZ, 0x1, P0 ;  /* 0x00000001ff037807 */ /* 0x000fe40000000000 */
[----:B------:R-:W-:Y:S02]  /*fb20*/  SEL R25, R25, RZ, P0 ;  /* 0x000000ff19197207 */ /* 0x000fe40000000000 */
[----:B0-----:R-:W-:-:S07]  /*fb30*/  LOP3.LUT R28, R28, R3, RZ, 0x3c, !PT ;  /* 0x000000031c1c7212 */ /* 0x001fce00078e3cff */
.L_x_9189:
[----:B------:R-:W-:Y:S05]  /*fb40*/  BSYNC B7 ;  /* 0x0000000000077941 */ /* 0x000fea0003800000 */
.L_x_9187:
        /* <DEDUP_REMOVED lines=11> */
.L_x_9233:
        /* <DEDUP_REMOVED lines=20> */
[----:B0-----:R-:W-:-:S05]  /*fd40*/  SEL R5, R14, RZ, P1 ;  /* 0x000000ff0e057207 */ /* 0x001fca0000800000 */
[----:B------:R-:W-:Y:S02]  /*fd50*/  IMAD.IADD R6, R4, 0x1, R5 ;  /* 0x0000000104067824 */ /* 0x000fe400078e0205 */
        /* <DEDUP_REMOVED lines=14> */
.L_x_9367:
[----:B------:R-:W-:Y:S02]  /*fe40*/  ULDC UR4, c[0x0][0xc38] ;  /* 0x00030e0000047ab9 */ /* 0x000fe40000000800 */
[----:B------:R-:W-:-:S04]  /*fe50*/  IMAD.U32 R7, RZ, RZ, UR4 ;  /* 0x00000004ff077e24 */ /* 0x000fc8000f8e00ff */
[----:B-1----:R-:W-:-:S04]  /*fe60*/  IMAD R3, R14, R7, RZ ;  /* 0x000000070e037224 */ /* 0x002fc800078e02ff */
[----:B------:R-:W-:-:S05]  /*fe70*/  IMAD.IADD R8, R0, 0x1, R3 ;  /* 0x0000000100087824 */ /* 0x000fca00078e0203 */
[----:B------:R-:W-:-:S13]  /*fe80*/  ISETP.GT.AND P6, PT, R8, R5, PT ;  /* 0x000000050800720c */ /* 0x000fda0003fc4270 */
[----:B------:R-:W-:Y:S05]  /*fe90*/  @P6 BRA `(.L_x_9236) ;  /* 0x00000000009c6947 */ /* 0x000fea0003800000 */
.L_x_9241:
        /* <DEDUP_REMOVED lines=14> */
.L_x_9239:
[----:B------:R-:W-:Y:S05]  /*ff80*/  BSYNC B0 ;  /* 0x0000000000007941 */ /* 0x000fea0003800000 */
.L_x_9238:
        /* <DEDUP_REMOVED lines=18> */
.L_x_9375:
[----:B------:R-:W-:Y:S02]  /*100b0*/  ULDC UR4, c[0x0][0xc38] ;  /* 0x00030e0000047ab9 */ /* 0x000fe40000000800 */
[----:B------:R-:W-:-:S04]  /*100c0*/  IMAD.U32 R7, RZ, RZ, UR4 ;  /* 0x00000004ff077e24 */ /* 0x000fc8000f8e00ff */
[----:B-1----:R-:W-:-:S04]  /*100d0*/  IMAD R3, R14, R7, RZ ;  /* 0x000000070e037224 */ /* 0x002fc800078e02ff */
[----:B------:R-:W-:-:S05]  /*100e0*/  IMAD.IADD R8, R3, 0x1, R8 ;  /* 0x0000000103087824 */ /* 0x000fca00078e0208 */
[----:B------:R-:W-:-:S13]  /*100f0*/  ISETP.GT.AND P6, PT, R8, R5, PT ;  /* 0x000000050800720c */ /* 0x000fda0003fc4270 */
[----:B------:R-:W-:Y:S05]  /*10100*/  @!P6 BRA `(.L_x_9241) ;  /* 0xfffffffc0064e947 */ /* 0x000fea000383ffff */
.L_x_9236:
        /* <DEDUP_REMOVED lines=8> */
.L_x_9379:
[----:B------:R-:W-:Y:S01]  /*10190*/  ISETP.NE.AND P0, PT, R0, RZ, PT ;  /* 0x000000ff0000720c */ /* 0x000fe20003f05270 */
[----:B------:R-:W-:-:S12]  /*101a0*/  IMAD.MOV.U32 R14, RZ, RZ, RZ ;  /* 0x000000ffff0e7224 */ /* 0x000fd800078e00ff */
[----:B------:R-:W-:Y:S05]  /*101b0*/  @!P0 BRA `(.L_x_9243) ;  /* 0x0000000000108947 */ /* 0x000fea0003800000 */
[----:B------:R-:W-:Y:S01]  /*101c0*/  UMOV UR4, 0xffffffff ;  /* 0xffffffff00047882 */ /* 0x000fe20000000000 */
[----:B------:R-:W-:Y:S02]  /*101d0*/  VIADD R12, R8, 0xffffffff ;  /* 0xffffffff080c7836 */ /* 0x000fe40000000000 */
[----:B------:R-:W-:Y:S05]  /*101e0*/  BRA.DIV UR4, `(.L_x_9244) ;  /* 0x0000004a04487947 */ /* 0x000fea000b800000 */
[----:B------:R3:W4:Y:S02]  /*101f0*/  SHFL.IDX PT, R14, R6, R12, 0x1f ;  /* 0x00001f0c060e7589 */ /* 0x00072400000e0000 */
.L_x_9243:
[----:B------:R-:W5:Y:S01]  /*10200*/  LDC.64 R2, c[0x0][0xc90] ;  /* 0x00032400ff027b82 */ /* 0x000f620000000a00 */
[----:B------:R-:W-:-:S04]  /*10210*/  IMAD.IADD R19, R8, 0x1, R19 ;  /* 0x0000000108137824 */ /* 0x000fc800078e0213 */
[----:B-----5:R-:W-:-:S05]  /*10220*/  IMAD.WIDE R2, R19, 0x4, R2 ;  /* 0x0000000413027825 */ /* 0x020fca00078e0202 */
[----:B0--3--:R0:W2:Y:S01]  /*10230*/  LDG.E R6, desc[UR52][R2.64] ;  /* 0x0000003402067981 */ /* 0x0090a2000c1e1900 */
[----:B----4-:R-:W-:-:S04]  /*10240*/  IMAD R16, R14, R7, R16 ;  /* 0x000000070e107224 */ /* 0x010fc800078e0210 */
[----:B------:R-:W-:Y:S02]  /*10250*/  IMAD.IADD R5, R5, 0x1, -R16 ;  /* 0x0000000105057824 */ /* 0x000fe400078e0a10 */
[----:B0-----:R-:W-:Y:S02]  /*10260*/  IMAD.MOV.U32 R2, RZ, RZ, RZ ;  /* 0x000000ffff027224 */ /* 0x001fe400078e00ff */
[----:B--2---:R-:W-:-:S05]  /*10270*/  IMAD R0, R4, R6, RZ ;  /* 0x0000000604007224 */ /* 0x004fca00078e02ff */
[----:B-1----:R-:W-:-:S04]  /*10280*/  IABS R8, R0 ;  /* 0x0000000000087213 */ /* 0x002fc80000000000 */
        /* <DEDUP_REMOVED lines=22> */
[----:B------:R-:W-:Y:S01]  /*103f0*/  IMAD R8, R6, R2, RZ ;  /* 0x0000000206087224 */ /* 0x000fe200078e02ff */
[----:B------:R-:W-:-:S03]  /*10400*/  IADD3 R2, -R2, RZ, RZ ;  /* 0x000000ff02027210 */ /* 0x000fc60007ffe1ff */
        /* <DEDUP_REMOVED lines=33> */
.L_x_9237:
[----:B------:R-:W-:Y:S01]  /*10620*/  UMOV UR4, URZ ;  /* 0x0000003f00047c82 */ /* 0x000fe20008000000 */
[----:B------:R-:W-:Y:S01]  /*10630*/  UMOV UR5, URZ ;  /* 0x0000003f00057c82 */ /* 0x000fe20008000000 */
[----:B------:R-:W-:Y:S01]  /*10640*/  ULDC UR6, c[0x0][0xc3c] ;  /* 0x00030f0000067ab9 */ /* 0x000fe20000000800 */
[----:B------:R-:W-:Y:S02]  /*10650*/  IMAD.MOV.U32 R16, RZ, RZ, R5 ;  /* 0x000000ffff107224 */ /* 0x000fe400078e0005 */
[----:B------:R-:W-:Y:S02]  /*10660*/  IMAD.U32 R17, RZ, RZ, UR4 ;  /* 0x00000004ff117e24 */ /* 0x000fe4000f8e00ff */
[----:B------:R-:W-:Y:S02]  /*10670*/  IMAD.U32 R18, RZ, RZ, UR5 ;  /* 0x00000005ff127e24 */ /* 0x000fe4000f8e00ff */
[----:B------:R-:W-:-:S07]  /*10680*/  IMAD.U32 R19, RZ, RZ, UR6 ;  /* 0x00000006ff137e24 */ /* 0x000fce000f8e00ff */
.L_x_9245:
        /* <DEDUP_REMOVED lines=10> */
.L_x_9234:
[----:B------:R-:W-:Y:S02]  /*10730*/  ULDC UR4, c[0x0][0xc3c] ;  /* 0x00030f0000047ab9 */ /* 0x000fe40000000800 */
[----:B---3--:R-:W-:-:S13]  /*10740*/  ISETP.GE.AND P0, PT, R19, UR4, PT ;  /* 0x0000000413007c0c */ /* 0x008fda000bf06270 */
[----:B------:R-:W-:Y:S05]  /*10750*/  @!P0 BRA `(.L_x_9246) ;  /* 0xffffffb400b08947 */ /* 0x000fea000383ffff */
[----:B------:R-:W-:Y:S05]  /*10760*/  BSYNC B8 ;  /* 0x0000000000087941 */ /* 0x000fea0003800000 */
.L_x_9183:
        /* <DEDUP_REMOVED lines=12> */
.L_x_9382:
[----:B------:R-:W-:Y:S05]  /*10830*/  BSYNC B0 ;  /* 0x0000000000007941 */ /* 0x000fea0003800000 */
.L_x_9247:
[----:B------:R-:W-:-:S03]  /*10840*/  UMOV UR4, 0xffffffff ;  /* 0xffffffff00047882 */ /* 0x000fc60000000000 */
[----:B------:R-:W-:Y:S05]  /*10850*/  BRA.DIV UR4, `(.L_x_9249) ;  /* 0x0000004204e47947 */ /* 0x000fea000b800000 */
[----:B0-----:R-:W0:Y:S02]  /*10860*/  S2R R0, SR_TID.X ;  /* 0x0000000000007919 */ /* 0x001e240000002100 */
[----:B0-----:R-:W-:-:S04]  /*10870*/  SHF.R.U32.HI R0, RZ, 0x5, R0 ;  /* 0x00000005ff007819 */ /* 0x001fc80000011600 */
[----:B------:R-:W-:-:S05]  /*10880*/  LOP3.LUT R0, R0, 0x3, RZ, 0xc0, !PT ;  /* 0x0000000300007812 */ /* 0x000fca00078ec0ff */
[----:B------:R0:W3:Y:S02]  /*10890*/  SHFL.IDX PT, R14, R0, RZ, 0x1f ;  /* 0x00001fff000e7589 */ /* 0x0000e400000e0000 */
.L_x_9385:
[----:B---3--:R-:W-:Y:S01]  /*108a0*/  ISETP.NE.AND P0, PT, R14, RZ, PT ;  /* 0x000000ff0e00720c */ /* 0x008fe20003f05270 */
[----:B------:R-:W-:-:S12]  /*108b0*/  BSSY B0, `(.L_x_9250) ;  /* 0x0000024000007945 */ /* 0x000fd80003800000 */
[----:B------:R-:W-:Y:S05]  /*108c0*/  @P0 BRA `(.L_x_9251) ;  /* 0x0000000000880947 */ /* 0x000fea0003800000 */
[----:B------:R-:W-:-:S03]  /*108d0*/  UMOV UR4, 0xffffffff ;  /* 0xffffffff00047882 */ /* 0x000fc60000000000 */
[----:B------:R-:W-:Y:S05]  /*108e0*/  BRA.DIV UR4, `(.L_x_9252) ;  /* 0x0000004204f47947 */ /* 0x000fea000b800000 */
[----:B------:R-:W-:-:S13]  /*108f0*/  ELECT P6, URZ, PT ;  /* 0x00000000003f782f */ /* 0x000fda00038c0000 */
.L_x_9388:
[----:B------:R-:W-:Y:S05]  /*10900*/  @!P6 BRA `(.L_x_9251) ;  /* 0x000000000078e947 */ /* 0x000fea0003800000 */
[----:B------:R-:W-:-:S06]  /*10910*/  ULOP3.LUT UR4, UR42, 0x2, URZ, 0xfc, !UPT ;  /* 0x000000022a047892 */ /* 0x000fcc000f8efc3f */
[----:B0-----:R-:W-:-:S05]  /*10920*/  IMAD.U32 R0, RZ, RZ, UR4 ;  /* 0x00000004ff007e24 */ /* 0x001fca000f8e00ff */
[----:B------:R-:W-:-:S13]  /*10930*/  ISETP.NE.AND P0, PT, R0, 0x3, PT ;  /* 0x000000030000780c */ /* 0x000fda0003f05270 */
[----:B------:R-:W-:Y:S05]  /*10940*/  @!P0 BRA `(.L_x_9253) ;  /* 0x0000000000048947 */ /* 0x000fea0003800000 */
[----:B------:R-:W-:Y:S01]  /*10950*/  BPT.TRAP 0x1 ;  /* 0x000000040000795c */ /* 0x000fe20000300000 */
.L_x_9253:
[C---:B------:R-:W-:Y:S01]  /*10960*/  IMAD R5, R25.reuse, 0x8, R4 ;  /* 0x0000000819057824 */ /* 0x040fe200078e0204 */
[----:B------:R-:W-:Y:S01]  /*10970*/  SHF.L.U32 R0, R28, 0x1f, RZ ;  /* 0x0000001f1c007819 */ /* 0x000fe200000006ff */
[----:B------:R-:W-:-:S03]  /*10980*/  VIADD R25, R25, 0x1 ;  /* 0x0000000119197836 */ /* 0x000fc60000000000 */
[----:B------:R-:W0:Y:S02]  /*10990*/  SYNCS.PHASECHK.TRANS64.TRYWAIT P1, [R5+URZ+0x28840], R0 ;  /* 0x02884000050075a7 */ /* 0x000e24000802017f */
[----:B------:R-:W-:-:S04]  /*109a0*/  ISETP.NE.AND P2, PT, R25, 0x2, PT ;  /* 0x000000021900780c */ /* 0x000fc80003f45270 */
[----:B------:R-:W-:Y:S01]  /*109b0*/  SEL R3, RZ, 0x1, P2 ;  /* 0x00000001ff037807 */ /* 0x000fe20001000000 */
[----:B0-----:R-:W-:Y:S08]  /*109c0*/  @!P1 BRA `(.L_x_9254) ;  /* 0x0000004000dc9947 */ /* 0x001ff00003800000 */
.L_x_9389:
[----:B------:R-:W-:Y:S02]  /*109d0*/  SEL R25, R25, RZ, P2 ;  /* 0x000000ff19197207 */ /* 0x000fe40001000000 */
[----:B------:R-:W-:Y:S01]  /*109e0*/  LOP3.LUT R2, R28, R3, RZ, 0x3c, !PT ;  /* 0x000000031c027212 */ /* 0x000fe200078e3cff */
[----:B------:R-:W-:Y:S06]  /*109f0*/  @!P0 BRA `(.L_x_9255) ;  /* 0x0000000000048947 */ /* 0x000fec0003800000 */
[----:B------:R-:W-:Y:S01]  /*10a00*/  BPT.TRAP 0x1 ;  /* 0x000000040000795c */ /* 0x000fe20000300000 */
.L_x_9255:
[----:B------:R-:W-:Y:S01]  /*10a10*/  IMAD R25, R25, 0x8, R4 ;  /* 0x0000000819197824 */ /* 0x000fe200078e0204 */
[----:B------:R-:W-:-:S04]  /*10a20*/  SHF.L.U32 R2, R2, 0x1f, RZ ;  /* 0x0000001f02027819 */ /* 0x000fc800000006ff */
[----:B------:R-:W3:Y:S02]  /*10a30*/  SYNCS.PHASECHK.TRANS64.TRYWAIT P1, [R25+URZ+0x28840], R2 ;  /* 0x02884002190075a7 */ /* 0x000ee4000802017f */
[----:B---3--:R-:W-:Y:S05]  /*10a40*/  @!P1 BRA `(.L_x_9256) ;  /* 0x0000004000d09947 */ /* 0x008fea0003800000 */
.L_x_9390:
[----:B------:R-:W-:Y:S05]  /*10a50*/  @!P0 BRA `(.L_x_9257) ;  /* 0x0000000000048947 */ /* 0x000fea0003800000 */
[----:B------:R-:W-:Y:S01]  /*10a60*/  BPT.TRAP 0x1 ;  /* 0x000000040000795c */ /* 0x000fe20000300000 */
.L_x_9257:
[----:B------:R-:W4:Y:S02]  /*10a70*/  SYNCS.PHASECHK.TRANS64.TRYWAIT P1, [R5+URZ+0x28860], R0 ;  /* 0x02886000050075a7 */ /* 0x000f24000802017f */
[----:B----4-:R-:W-:Y:S05]  /*10a80*/  @!P1 BRA `(.L_x_9258) ;  /* 0x0000004000d49947 */ /* 0x010fea0003800000 */
.L_x_9391:
[----:B------:R-:W-:Y:S05]  /*10a90*/  @!P0 BRA `(.L_x_9259) ;  /* 0x0000000000048947 */ /* 0x000fea0003800000 */
[----:B------:R-:W-:Y:S01]  /*10aa0*/  BPT.TRAP 0x1 ;  /* 0x000000040000795c */ /* 0x000fe20000300000 */
.L_x_9259:
[----:B------:R0:W0:Y:S02]  /*10ab0*/  SYNCS.PHASECHK.TRANS64.TRYWAIT P0, [R25+URZ+0x28860], R2 ;  /* 0x02886002190075a7 */ /* 0x000024000800017f */
[----:B0-----:R-:W-:Y:S05]  /*10ac0*/  @!P0 NANOSLEEP.SYNCS 0x989680 ;  /* 0x009896800000895d */ /* 0x001fea0003900000 */
[----:B------:R-:W0:Y:S02]  /*10ad0*/  @!P0 SYNCS.PHASECHK.TRANS64 P0, [R25+URZ+0x28860], R2 ;  /* 0x02886002190085a7 */ /* 0x000e24000800007f */
[----:B0-----:R-:W-:Y:S05]  /*10ae0*/  @!P0 BRA `(.L_x_9259) ;  /* 0xfffffffc00f08947 */ /* 0x001fea000383ffff */
.L_x_9251:
[----:B------:R-:W-:Y:S05]  /*10af0*/  BSYNC B0 ;  /* 0x0000000000007941 */ /* 0x000fea0003800000 */
.L_x_9250:
[----:B------:R-:W-:Y:S05]  /*10b00*/  EXIT ;  /* 0x000000000000794d */ /* 0x000fea0003800000 */
.L_x_9119:
[----:B0-----:R-:W-:-:S04]  /*10b10*/  IMAD.U32 R3, RZ, RZ, UR41 ;  /* 0x00000029ff037e24 */ /* 0x001fc8000f8e00ff */
[----:B------:R0:W1:Y:S03]  /*10b20*/  SYNCS.PHASECHK.TRANS64.TRYWAIT P1, [R3+URZ+0x28800], R0 ;  /* 0x02880000030075a7 */ /* 0x000066000802017f */
[----:B-1----:R-:W-:Y:S05]  /*10b30*/  @!P1 NANOSLEEP.SYNCS 0x989680 ;  /* 0x009896800000995d */ /* 0x002fea0003900000 */
[----:B------:R-:W1:Y:S02]  /*10b40*/  @!P1 SYNCS.PHASECHK.TRANS64 P1, [R3+URZ+0x28800], R0 ;  /* 0x02880000030095a7 */ /* 0x000e64000802007f */
[----:B-1----:R-:W-:Y:S05]  /*10b50*/  @!P1 BRA `(.L_x_9119) ;  /* 0xfffffffc00ec9947 */ /* 0x002fea000383ffff */
[----:B------:R-:W-:Y:S05]  /*10b60*/  BRA `(.L_x_9260) ;  /* 0xffffff0c00207947 */ /* 0x000fea000383ffff */
.L_x_9123:
[----:B-1----:R1:W2:Y:S02]  /*10b70*/  SYNCS.PHASECHK.TRANS64.TRYWAIT P1, [R3+URZ+0x28830], R0 ;  /* 0x02883000030075a7 */ /* 0x0022a4000802017f */
[----:B--2---:R-:W-:Y:S05]  /*10b80*/  @!P1 NANOSLEEP.SYNCS 0x989680 ;  /* 0x009896800000995d */ /* 0x004fea0003900000 */
[----:B------:R-:W2:Y:S02]  /*10b90*/  @!P1 SYNCS.PHASECHK.TRANS64 P1, [R3+URZ+0x28830], R0 ;  /* 0x02883000030095a7 */ /* 0x000ea4000802007f */
[----:B--2---:R-:W-:Y:S05]  /*10ba0*/  @!P1 BRA `(.L_x_9123) ;  /* 0xfffffffc00f09947 */ /* 0x004fea000383ffff */
[----:B------:R-:W-:Y:S05]  /*10bb0*/  BRA `(.L_x_9122) ;  /* 0xffffff0c003c7947 */ /* 0x000fea000383ffff */
.L_x_9129:
[----:B-1----:R-:W-:-:S04]  /*10bc0*/  MOV R5, UR6 ;  /* 0x0000000600057c02 */ /* 0x002fc80008000f00 */
[----:B------:R1:W2:Y:S03]  /*10bd0*/  SYNCS.PHASECHK.TRANS64.TRYWAIT P1, [R5+URZ+0x28830], R0 ;  /* 0x02883000050075a7 */ /* 0x0002a6000802017f */
[----:B--2---:R-:W-:Y:S05]  /*10be0*/  @!P1 NANOSLEEP.SYNCS 0x989680 ;  /* 0x009896800000995d */ /* 0x004fea0003900000 */
[----:B------:R-:W2:Y:S02]  /*10bf0*/  @!P1 SYNCS.PHASECHK.TRANS64 P1, [R5+URZ+0x28830], R0 ;  /* 0x02883000050095a7 */ /* 0x000ea4000802007f */
[----:B--2---:R-:W-:Y:S05]  /*10c00*/  @!P1 BRA `(.L_x_9129) ;  /* 0xfffffffc00ec9947 */ /* 0x004fea000383ffff */
[----:B------:R-:W-:Y:S05]  /*10c10*/  BRA `(.L_x_9126) ;  /* 0xffffff3000547947 */ /* 0x000fea000383ffff */
.L_x_9133:
[----:B-1----:R-:W-:-:S04]  /*10c20*/  IMAD.U32 R5, RZ, RZ, UR6 ;  /* 0x00000006ff057e24 */ /* 0x002fc8000f8e00ff */
[----:B------:R1:W2:Y:S03]  /*10c30*/  SYNCS.PHASECHK.TRANS64.TRYWAIT P1, [R5+URZ+0x28850], R0 ;  /* 0x02885000050075a7 */ /* 0x0002a6000802017f */
[----:B--2---:R-:W-:Y:S05]  /*10c40*/  @!P1 NANOSLEEP.SYNCS 0x989680 ;  /* 0x009896800000995d */ /* 0x004fea0003900000 */
[----:B------:R-:W2:Y:S02]  /*10c50*/  @!P1 SYNCS.PHASECHK.TRANS64 P1, [R5+URZ+0x28850], R0 ;  /* 0x02885000050095a7 */ /* 0x000ea4000802007f */
[----:B--2---:R-:W-:Y:S05]  /*10c60*/  @!P1 BRA `(.L_x_9133) ;  /* 0xfffffffc00ec9947 */ /* 0x004fea000383ffff */
[----:B------:R-:W-:Y:S05]  /*10c70*/  BRA `(.L_x_9130) ;  /* 0xffffff3400207947 */ /* 0x000fea000383ffff */
.L_x_9141:
[----:B-1----:R-:W-:-:S04]  /*10c80*/  IMAD.U32 R5, RZ, RZ, UR6 ;  /* 0x00000006ff057e24 */ /* 0x002fc8000f8e00ff */
[----:B------:R1:W2:Y:S03]  /*10c90*/  SYNCS.PHASECHK.TRANS64.TRYWAIT P1, [R5+URZ+0x28830], R0 ;  /* 0x02883000050075a7 */ /* 0x0002a6000802017f */
[----:B--2---:R-:W-:Y:S05]  /*10ca0*/  @!P1 NANOSLEEP.SYNCS 0x989680 ;  /* 0x009896800000995d */ /* 0x004fea0003900000 */
[----:B------:R-:W2:Y:S02]  /*10cb0*/  @!P1 SYNCS.PHASECHK.TRANS64 P1, [R5+URZ+0x28830], R0 ;  /* 0x02883000050095a7 */ /* 0x000ea4000802007f */
[----:B--2---:R-:W-:Y:S05]  /*10cc0*/  @!P1 BRA `(.L_x_9141) ;  /* 0xfffffffc00ec9947 */ /* 0x004fea000383ffff */
[----:B------:R-:W-:Y:S05]  /*10cd0*/  BRA `(.L_x_9138) ;  /* 0xffffff5800a07947 */ /* 0x000fea000383ffff */
.L_x_9145:
[----:B-1----:R-:W-:-:S04]  /*10ce0*/  IMAD.U32 R5, RZ, RZ, UR6 ;  /* 0x00000006ff057e24 */ /* 0x002fc8000f8e00ff */
[----:B------:R1:W2:Y:S03]  /*10cf0*/  SYNCS.PHASECHK.TRANS64.TRYWAIT P1, [R5+URZ+0x28850], R0 ;  /* 0x02885000050075a7 */ /* 0x0002a6000802017f */
[----:B--2---:R-:W-:Y:S05]  /*10d00*/  @!P1 NANOSLEEP.SYNCS 0x989680 ;  /* 0x009896800000995d */ /* 0x004fea0003900000 */
[----:B------:R-:W2:Y:S02]  /*10d10*/  @!P1 SYNCS.PHASECHK.TRANS64 P1, [R5+URZ+0x28850], R0 ;  /* 0x02885000050095a7 */ /* 0x000ea4000802007f */
[----:B--2---:R-:W-:Y:S05]  /*10d20*/  @!P1 BRA `(.L_x_9145) ;  /* 0xfffffffc00ec9947 */ /* 0x004fea000383ffff */
[----:B------:R-:W-:Y:S05]  /*10d30*/  BRA `(.L_x_9142) ;  /* 0xffffff5c00607947 */ /* 0x000fea000383ffff */
.L_x_9152:
[----:B-1----:R-:W-:-:S04]  /*10d40*/  IMAD.U32 R9, RZ, RZ, UR5 ;  /* 0x00000005ff097e24 */ /* 0x002fc8000f8e00ff */
[----:B------:R1:W2:Y:S03]  /*10d50*/  SYNCS.PHASECHK.TRANS64.TRYWAIT P1, [R9+URZ+0x28850], R6 ;  /* 0x02885006090075a7 */ /* 0x0002a6000802017f */
[----:B--2---:R-:W-:Y:S05]  /*10d60*/  @!P1 NANOSLEEP.SYNCS 0x989680 ;  /* 0x009896800000995d */ /* 0x004fea0003900000 */
[----:B------:R-:W2:Y:S02]  /*10d70*/  @!P1 SYNCS.PHASECHK.TRANS64 P1, [R9+URZ+0x28850], R6 ;  /* 0x02885006090095a7 */ /* 0x000ea4000802007f */
[----:B--2---:R-:W-:Y:S05]  /*10d80*/  @!P1 BRA `(.L_x_9152) ;  /* 0xfffffffc00ec9947 */ /* 0x004fea000383ffff */
[----:B------:R-:W-:Y:S05]  /*10d90*/  BRA `(.L_x_9151) ;  /* 0xffffff7800487947 */ /* 0x000fea000383ffff */
.L_x_9195:
        /* <DEDUP_REMOVED lines=11> */
.L_x_9262:
[----:B------:R-:W-:Y:S05]  /*10e50*/  BSYNC B0 ;  /* 0x0000000000007941 */ /* 0x000fea0003800000 */
.L_x_9261:
[----:B------:R-:W-:Y:S05]  /*10e60*/  BRA `(.L_x_9263) ;  /* 0xffffffbc005c7947 */ /* 0x000fea000383ffff */
.L_x_9198:
[----:B0-----:R0:W1:Y:S02]  /*10e70*/  SYNCS.PHASECHK.TRANS64.TRYWAIT P0, [R7+URZ+0x28840], R2 ;  /* 0x02884002070075a7 */ /* 0x001064000800017f */
[----:B-1----:R-:W-:Y:S05]  /*10e80*/  @!P0 NANOSLEEP.SYNCS 0x989680 ;  /* 0x009896800000895d */ /* 0x002fea0003900000 */
[----:B------:R-:W1:Y:S02]  /*10e90*/  @!P0 SYNCS.PHASECHK.TRANS64 P0, [R7+URZ+0x28840], R2 ;  /* 0x02884002070085a7 */ /* 0x000e64000800007f */
[----:B-1----:R-:W-:Y:S05]  /*10ea0*/  @!P0 BRA `(.L_x_9198) ;  /* 0xfffffffc00f08947 */ /* 0x002fea000383ffff */
[----:B------:R-:W-:Y:S05]  /*10eb0*/  BRA `(.L_x_9264) ;  /* 0xffffffbc00b87947 */ /* 0x000fea000383ffff */
.L_x_9199:
        /* <DEDUP_REMOVED lines=8> */
.L_x_9266:
[----:B------:R-:W-:Y:S05]  /*10f40*/  BSYNC B0 ;  /* 0x0000000000007941 */ /* 0x000fea0003800000 */
.L_x_9265:
        /* <DEDUP_REMOVED lines=9> */
.L_x_9267:
[----:B------:R-:W-:Y:S01]  /*10fe0*/  IMAD.MOV.U32 R13, RZ, RZ, R0 ;  /* 0x000000ffff0d7224 */ /* 0x000fe200078e0000 */
[----:B------:R-:W-:Y:S01]  /*10ff0*/  MOV R12, 0x1 ;  /* 0x00000001000c7802 */ /* 0x000fe20000000f00 */
[----:B------:R-:W-:-:S07]  /*11000*/  IMAD.MOV.U32 R3, RZ, RZ, R14 ;  /* 0x000000ffff037224 */ /* 0x000fce00078e000e */
[----:B------:R-:W-:Y:S05]  /*11010*/  WARPSYNC.COLLECTIVE R15, `(.L_x_9268) ;  /* 0x000000000f087348 */ /* 0x000fea0003c00000 */
[----:B------:R0:W1:Y:S02]  /*11020*/  SHFL.IDX P6, R14, R13, R12, R11 ;  /* 0x0000000c0d0e7389 */ /* 0x00006400000c000b */
[----:B01----:R-:W-:Y:S01]  /*11030*/  ENDCOLLECTIVE ;  /* 0x000000000000791b */ /* 0x003fe20003800000 */
.L_x_9268:
        /* <DEDUP_REMOVED lines=16> */
.L_x_9269:
[----:B------:R-:W-:Y:S02]  /*11140*/  @P1 IMAD R8, R5, 0x2, R22 ;  /* 0x0000000205081824 */ /* 0x000fe400078e0216 */
[----:B------:R-:W-:Y:S02]  /*11150*/  IMAD.MOV.U32 R13, RZ, RZ, R0 ;  /* 0x000000ffff0d7224 */ /* 0x000fe400078e0000 */
[----:B------:R-:W-:Y:S02]  /*11160*/  IMAD.MOV.U32 R12, RZ, RZ, 0x2 ;  /* 0x00000002ff0c7424 */ /* 0x000fe400078e00ff */
[----:B------:R-:W-:-:S07]  /*11170*/  IMAD.MOV.U32 R3, RZ, RZ, R14 ;  /* 0x000000ffff037224 */ /* 0x000fce00078e000e */
[----:B------:R-:W-:Y:S05]  /*11180*/  WARPSYNC.COLLECTIVE R15, `(.L_x_9270) ;  /* 0x000000000f087348 */ /* 0x000fea0003c00000 */
[----:B------:R0:W1:Y:S02]  /*11190*/  SHFL.IDX P6, R14, R13, R12, R11 ;  /* 0x0000000c0d0e7389 */ /* 0x00006400000c000b */
[----:B01----:R-:W-:Y:S01]  /*111a0*/  ENDCOLLECTIVE ;  /* 0x000000000000791b */ /* 0x003fe20003800000 */
.L_x_9270:
        /* <DEDUP_REMOVED lines=16> */
.L_x_9271:
[----:B------:R-:W-:Y:S02]  /*112b0*/  @P1 IMAD R8, R5, 0x2, R22 ;  /* 0x0000000205081824 */ /* 0x000fe400078e0216 */
[----:B------:R-:W-:Y:S02]  /*112c0*/  IMAD.MOV.U32 R13, RZ, RZ, R0 ;  /* 0x000000ffff0d7224 */ /* 0x000fe400078e0000 */
[----:B------:R-:W-:Y:S02]  /*112d0*/  IMAD.MOV.U32 R12, RZ, RZ, 0x3 ;  /* 0x00000003ff0c7424 */ /* 0x000fe400078e00ff */
[----:B------:R-:W-:-:S07]  /*112e0*/  IMAD.MOV.U32 R3, RZ, RZ, R14 ;  /* 0x000000ffff037224 */ /* 0x000fce00078e000e */
[----:B------:R-:W-:Y:S05]  /*112f0*/  WARPSYNC.COLLECTIVE R15, `(.L_x_9272) ;  /* 0x000000000f087348 */ /* 0x000fea0003c00000 */
[----:B------:R0:W1:Y:S02]  /*11300*/  SHFL.IDX P6, R14, R13, R12, R11 ;  /* 0x0000000c0d0e7389 */ /* 0x00006400000c000b */
[----:B01----:R-:W-:Y:S01]  /*11310*/  ENDCOLLECTIVE ;  /* 0x000000000000791b */ /* 0x003fe20003800000 */
.L_x_9272:
        /* <DEDUP_REMOVED lines=16> */
.L_x_9273:
[----:B------:R-:W-:Y:S02]  /*11420*/  @P1 IMAD R8, R5, 0x2, R22 ;  /* 0x0000000205081824 */ /* 0x000fe400078e0216 */
[----:B------:R-:W-:Y:S02]  /*11430*/  IMAD.MOV.U32 R13, RZ, RZ, R0 ;  /* 0x000000ffff0d7224 */ /* 0x000fe400078e0000 */
[----:B------:R-:W-:Y:S02]  /*11440*/  IMAD.MOV.U32 R12, RZ, RZ, 0x4 ;  /* 0x00000004ff0c7424 */ /* 0x000fe400078e00ff */
[----:B------:R-:W-:-:S07]  /*11450*/  IMAD.MOV.U32 R3, RZ, RZ, R14 ;  /* 0x000000ffff037224 */ /* 0x000fce00078e000e */
[----:B------:R-:W-:Y:S05]  /*11460*/  WARPSYNC.COLLECTIVE R15, `(.L_x_9274) ;  /* 0x000000000f087348 */ /* 0x000fea0003c00000 */
[----:B------:R0:W1:Y:S02]  /*11470*/  SHFL.IDX P6, R14, R13, R12, R11 ;  /* 0x0000000c0d0e7389 */ /* 0x00006400000c000b */
[----:B01----:R-:W-:Y:S01]  /*11480*/  ENDCOLLECTIVE ;  /* 0x000000000000791b */ /* 0x003fe20003800000 */
.L_x_9274:
        /* <DEDUP_REMOVED lines=16> */
.L_x_9275:
[----:B------:R-:W-:Y:S02]  /*11590*/  @P1 IMAD R8, R5, 0x2, R22 ;  /* 0x0000000205081824 */ /* 0x000fe400078e0216 */
[----:B------:R-:W-:Y:S02]  /*115a0*/  IMAD.MOV.U32 R13, RZ, RZ, R0 ;  /* 0x000000ffff0d7224 */ /* 0x000fe400078e0000 */
[----:B------:R-:W-:Y:S02]  /*115b0*/  IMAD.MOV.U32 R12, RZ, RZ, 0x5 ;  /* 0x00000005ff0c7424 */ /* 0x000fe400078e00ff */
[----:B------:R-:W-:-:S07]  /*115c0*/  IMAD.MOV.U32 R3, RZ, RZ, R14 ;  /* 0x000000ffff037224 */ /* 0x000fce00078e000e */
[----:B------:R-:W-:Y:S05]  /*115d0*/  WARPSYNC.COLLECTIVE R15, `(.L_x_9276) ;  /* 0x000000000f087348 */ /* 0x000fea0003c00000 */
[----:B------:R0:W1:Y:S02]  /*115e0*/  SHFL.IDX P6, R14, R13, R12, R11 ;  /* 0x0000000c0d0e7389 */ /* 0x00006400000c000b */
[----:B01----:R-:W-:Y:S01]  /*115f0*/  ENDCOLLECTIVE ;  /* 0x000000000000791b */ /* 0x003fe20003800000 */
.L_x_9276:
        /* <DEDUP_REMOVED lines=16> */
.L_x_9277:
[----:B------:R-:W-:Y:S02]  /*11700*/  @P1 IMAD R8, R5, 0x2, R22 ;  /* 0x0000000205081824 */ /* 0x000fe400078e0216 */
[----:B------:R-:W-:Y:S02]  /*11710*/  IMAD.MOV.U32 R13, RZ, RZ, R0 ;  /* 0x000000ffff0d7224 */ /* 0x000fe400078e0000 */
[----:B------:R-:W-:Y:S02]  /*11720*/  IMAD.MOV.U32 R12, RZ, RZ, 0x6 ;  /* 0x00000006ff0c7424 */ /* 0x000fe400078e00ff */
[----:B------:R-:W-:-:S07]  /*11730*/  IMAD.MOV.U32 R3, RZ, RZ, R14 ;  /* 0x000000ffff037224 */ /* 0x000fce00078e000e */
[----:B------:R-:W-:Y:S05]  /*11740*/  WARPSYNC.COLLECTIVE R15, `(.L_x_9278) ;  /* 0x000000000f087348 */ /* 0x000fea0003c00000 */
[----:B------:R0:W1:Y:S02]  /*11750*/  SHFL.IDX P6, R14, R13, R12, R11 ;  /* 0x0000000c0d0e7389 */ /* 0x00006400000c000b */
[----:B01----:R-:W-:Y:S01]  /*11760*/  ENDCOLLECTIVE ;  /* 0x000000000000791b */ /* 0x003fe20003800000 */
.L_x_9278:
        /* <DEDUP_REMOVED lines=16> */
.L_x_9279:
[----:B------:R-:W-:Y:S02]  /*11870*/  @P1 IMAD R8, R5, 0x2, R22 ;  /* 0x0000000205081824 */ /* 0x000fe400078e0216 */
[----:B------:R-:W-:Y:S02]  /*11880*/  IMAD.MOV.U32 R13, RZ, RZ, R0 ;  /* 0x000000ffff0d7224 */ /* 0x000fe400078e0000 */
[----:B------:R-:W-:Y:S02]  /*11890*/  IMAD.MOV.U32 R12, RZ, RZ, 0x7 ;  /* 0x00000007ff0c7424 */ /* 0x000fe400078e00ff */
[----:B------:R-:W-:-:S07]  /*118a0*/  IMAD.MOV.U32 R3, RZ, RZ, R14 ;  /* 0x000000ffff037224 */ /* 0x000fce00078e000e */
[----:B------:R-:W-:Y:S05]  /*118b0*/  WARPSYNC.COLLECTIVE R15, `(.L_x_9280) ;  /* 0x000000000f087348 */ /* 0x000fea0003c00000 */
[----:B------:R0:W1:Y:S02]  /*118c0*/  SHFL.IDX P6, R14, R13, R12, R11 ;  /* 0x0000000c0d0e7389 */ /* 0x00006400000c000b */
[----:B01----:R-:W-:Y:S01]  /*118d0*/  ENDCOLLECTIVE ;  /* 0x000000000000791b */ /* 0x003fe20003800000 */
.L_x_9280:
        /* <DEDUP_REMOVED lines=10> */
.L_x_9281:
[----:B------:R-:W-:Y:S01]  /*11980*/  @!PT LDS RZ, [RZ] ;  /* 0x00000000fffff984 */ /* 0x000fe20000000800 */
[----:B------:R-:W-:Y:S01]  /*11990*/  @!PT LDS RZ, [RZ] ;  /* 0x00000000fffff984 */ /* 0x000fe20000000800 */
[----:B------:R-:W-:Y:S01]  /*119a0*/  @!PT LDS RZ, [RZ] ;  /* 0x00000000fffff984 */ /* 0x000fe20000000800 */
[----:B------:R-:W-:Y:S04]  /*119b0*/  @P1 LDGSTS.E.BYPASS.LTC128B.128 [R8+0x1b400], desc[UR52][R2.64], !P3 ;  /* 0x1b40000002081fae */ /* 0x000fe8000d901d74 */
[----:B------:R0:W-:Y:S02]  /*119c0*/  @P1 LDGSTS.E.BYPASS.LTC128B.128 [R8+0x1f400], desc[UR52][R2.64+0x80], !P2 ;  /* 0x1f40008002081fae */ /* 0x0001e4000d101d74 */
[----:B0-----:R-:W-:Y:S01]  /*119d0*/  IMAD.MOV.U32 R2, RZ, RZ, R14 ;  /* 0x000000ffff027224 */ /* 0x001fe200078e000e */
[----:B------:R-:W-:Y:S06]  /*119e0*/  BRA `(.L_x_9282) ;  /* 0xffffffb8009c7947 */ /* 0x000fec000383ffff */
.L_x_9204:
        /* <DEDUP_REMOVED lines=9> */
.L_x_9283:
[C---:B------:R-:W-:Y:S01]  /*11a80*/  VIADD R6, R17.reuse, 0x10 ;  /* 0x0000001011067836 */ /* 0x040fe20000000000 */
[----:B------:R-:W-:Y:S01]  /*11a90*/  ISETP.GE.AND P2, PT, R17, R5, PT ;  /* 0x000000051100720c */ /* 0x000fe20003f46270 */
[----:B------:R-:W-:Y:S02]  /*11aa0*/  IMAD.MOV.U32 R13, RZ, RZ, R0 ;  /* 0x000000ffff0d7224 */ /* 0x000fe400078e0000 */
[----:B------:R-:W-:-:S10]  /*11ab0*/  IMAD.MOV.U32 R2, RZ, RZ, R14 ;  /* 0x000000ffff027224 */ /* 0x000fd400078e000e */
[----:B------:R-:W-:Y:S05]  /*11ac0*/  WARPSYNC.COLLECTIVE R15, `(.L_x_9284) ;  /* 0x000000000f087348 */ /* 0x000fea0003c00000 */
[----:B------:R0:W1:Y:S02]  /*11ad0*/  SHFL.IDX P6, R14, R13, R12, R11 ;  /* 0x0000000c0d0e7389 */ /* 0x00006400000c000b */
[----:B01----:R-:W-:Y:S01]  /*11ae0*/  ENDCOLLECTIVE ;  /* 0x000000000000791b */ /* 0x003fe20003800000 */
.L_x_9284:
        /* <DEDUP_REMOVED lines=8> */
.L_x_9285:
        /* <DEDUP_REMOVED lines=12> */
.L_x_9286:
        /* <DEDUP_REMOVED lines=8> */
.L_x_9287:
        /* <DEDUP_REMOVED lines=8> */
[----:B------:R-:W-:Y:S01]  /*11d30*/  IMAD.MOV.U32 R13, RZ, RZ, R0 ;  /* 0x000000ffff0d7224 */ /* 0x000fe200078e0000 */
[----:B0-----:R-:W-:-:S09]  /*11d40*/  MOV R2, R14 ;  /* 0x0000000e00027202 */ /* 0x001fd20000000f00 */
[----:B------:R-:W-:Y:S05]  /*11d50*/  WARPSYNC.COLLECTIVE R15, `(.L_x_9288) ;  /* 0x000000000f087348 */ /* 0x000fea0003c00000 */
[----:B------:R0:W1:Y:S02]  /*11d60*/  SHFL.IDX P6, R14, R13, R12, R11 ;  /* 0x0000000c0d0e7389 */ /* 0x00006400000c000b */
[----:B01----:R-:W-:Y:S01]  /*11d70*/  ENDCOLLECTIVE ;  /* 0x000000000000791b */ /* 0x003fe20003800000 */
.L_x_9288:
        /* <DEDUP_REMOVED lines=8> */
.L_x_9289:
        /* <DEDUP_REMOVED lines=13> */
.L_x_9290:
        /* <DEDUP_REMOVED lines=8> */
.L_x_9291:
        /* <DEDUP_REMOVED lines=13> */
.L_x_9292:
        /* <DEDUP_REMOVED lines=8> */
.L_x_9293:
        /* <DEDUP_REMOVED lines=13> */
.L_x_9294:
        /* <DEDUP_REMOVED lines=8> */
.L_x_9295:
        /* <DEDUP_REMOVED lines=12> */
.L_x_9296:
        /* <DEDUP_REMOVED lines=8> */
.L_x_9297:
        /* <DEDUP_REMOVED lines=11> */
.L_x_9298:
[----:B------:R-:W-:Y:S05]  /*123e0*/  BRA `(.L_x_9299) ;  /* 0xffffffbc00107947 */ /* 0x000fea000383ffff */
.L_x_9209:
[----:B0-----:R0:W1:Y:S02]  /*123f0*/  SYNCS.PHASECHK.TRANS64.TRYWAIT P1, [R22+URZ+0x28820], R3 ;  /* 0x02882003160075a7 */ /* 0x001064000802017f */
[----:B-1----:R-:W-:Y:S05]  /*12400*/  @!P1 NANOSLEEP.SYNCS 0x989680 ;  /* 0x009896800000995d */ /* 0x002fea0003900000 */
[----:B------:R-:W1:Y:S02]  /*12410*/  @!P1 SYNCS.PHASECHK.TRANS64 P1, [R22+URZ+0x28820], R3 ;  /* 0x02882003160095a7 */ /* 0x000e64000802007f */
[----:B-1----:R-:W-:Y:S05]  /*12420*/  @!P1 BRA `(.L_x_9209) ;  /* 0xfffffffc00f09947 */ /* 0x002fea000383ffff */
[----:B------:R-:W-:Y:S05]  /*12430*/  BRA `(.L_x_9300) ;  /* 0xffffffbc00847947 */ /* 0x000fea000383ffff */
.L_x_9214:
[----:B0-----:R0:W1:Y:S02]  /*12440*/  SYNCS.PHASECHK.TRANS64.TRYWAIT P0, [R6+URZ+0x28840], R3 ;  /* 0x02884003060075a7 */ /* 0x001064000800017f */
[----:B-1----:R-:W-:Y:S05]  /*12450*/  @!P0 NANOSLEEP.SYNCS 0x989680 ;  /* 0x009896800000895d */ /* 0x002fea0003900000 */
[----:B------:R-:W1:Y:S02]  /*12460*/  @!P0 SYNCS.PHASECHK.TRANS64 P0, [R6+URZ+0x28840], R3 ;  /* 0x02884003060085a7 */ /* 0x000e64000800007f */
[----:B-1----:R-:W-:Y:S05]  /*12470*/  @!P0 BRA `(.L_x_9214) ;  /* 0xfffffffc00f08947 */ /* 0x002fea000383ffff */
[----:B------:R-:W-:Y:S05]  /*12480*/  BRA `(.L_x_9301) ;  /* 0xffffffc000507947 */ /* 0x000fea000383ffff */
.L_x_9215:
[----:B------:R-:W-:Y:S01]  /*12490*/  BSSY B1, `(.L_x_9302) ;  /* 0x0000008000017945 */ /* 0x000fe20003800000 */
[----:B------:R-:W-:Y:S01]  /*124a0*/  IMAD.MOV.U32 R13, RZ, RZ, R9 ;  /* 0x000000ffff0d7224 */ /* 0x000fe200078e0009 */
[----:B------:R-:W-:Y:S01]  /*124b0*/  MOV R15, 0xffffffff ;  /* 0xffffffff000f7802 */ /* 0x000fe20000000f00 */
[----:B------:R-:W-:Y:S02]  /*124c0*/  IMAD.MOV.U32 R12, RZ, RZ, RZ ;  /* 0x000000ffff0c7224 */ /* 0x000fe400078e00ff */
[----:B------:R-:W-:-:S07]  /*124d0*/  IMAD.MOV.U32 R11, RZ, RZ, 0x181f ;  /* 0x0000181fff0b7424 */ /* 0x000fce00078e00ff */
[----:B--2---:R-:W-:Y:S05]  /*124e0*/  WARPSYNC.COLLECTIVE R15, `(.L_x_9303) ;  /* 0x000000000f087348 */ /* 0x004fea0003c00000 */
[----:B--2---:R0:W1:Y:S02]  /*124f0*/  SHFL.IDX P6, R14, R13, R12, R11 ;  /* 0x0000000c0d0e7389 */ /* 0x00406400000c000b */
[----:B01----:R-:W-:Y:S01]  /*12500*/  ENDCOLLECTIVE ;  /* 0x000000000000791b */ /* 0x003fe20003800000 */
.L_x_9303:
[----:B------:R-:W-:Y:S05]  /*12510*/  BSYNC B1 ;  /* 0x0000000000017941 */ /* 0x000fea0003800000 */
.L_x_9302:
        /* <DEDUP_REMOVED lines=9> */
.L_x_9304:
[----:B------:R-:W-:Y:S02]  /*125b0*/  IMAD R8, R8, 0x2, R22 ;  /* 0x0000000208087824 */ /* 0x000fe400078e0216 */
[----:B------:R-:W-:Y:S02]  /*125c0*/  IMAD.MOV.U32 R13, RZ, RZ, R9 ;  /* 0x000000ffff0d7224 */ /* 0x000fe400078e0009 */
[----:B------:R-:W-:Y:S02]  /*125d0*/  IMAD.MOV.U32 R12, RZ, RZ, 0x1 ;  /* 0x00000001ff0c7424 */ /* 0x000fe400078e00ff */
[----:B------:R-:W-:-:S07]  /*125e0*/  IMAD.MOV.U32 R2, RZ, RZ, R14 ;  /* 0x000000ffff027224 */ /* 0x000fce00078e000e */
[----:B------:R-:W-:Y:S05]  /*125f0*/  WARPSYNC.COLLECTIVE R15, `(.L_x_9305) ;  /* 0x000000000f087348 */ /* 0x000fea0003c00000 */
[----:B------:R0:W1:Y:S02]  /*12600*/  SHFL.IDX P6, R14, R13, R12, R11 ;  /* 0x0000000c0d0e7389 */ /* 0x00006400000c000b */
[----:B01----:R-:W-:Y:S01]  /*12610*/  ENDCOLLECTIVE ;  /* 0x000000000000791b */ /* 0x003fe20003800000 */
.L_x_9305:
        /* <DEDUP_REMOVED lines=12> */
.L_x_9306:
[----:B------:R-:W-:Y:S02]  /*126e0*/  IMAD.MOV.U32 R13, RZ, RZ, R9 ;  /* 0x000000ffff0d7224 */ /* 0x000fe400078e0009 */
[----:B------:R-:W-:Y:S02]  /*126f0*/  IMAD.MOV.U32 R12, RZ, RZ, 0x2 ;  /* 0x00000002ff0c7424 */ /* 0x000fe400078e00ff */
[----:B------:R-:W-:-:S07]  /*12700*/  IMAD.MOV.U32 R2, RZ, RZ, R14 ;  /* 0x000000ffff027224 */ /* 0x000fce00078e000e */
[----:B------:R-:W-:Y:S05]  /*12710*/  WARPSYNC.COLLECTIVE R15, `(.L_x_9307) ;  /* 0x000000000f087348 */ /* 0x000fea0003c00000 */
[----:B------:R0:W1:Y:S02]  /*12720*/  SHFL.IDX P6, R14, R13, R12, R11 ;  /* 0x0000000c0d0e7389 */ /* 0x00006400000c000b */
[----:B01----:R-:W-:Y:S01]  /*12730*/  ENDCOLLECTIVE ;  /* 0x000000000000791b */ /* 0x003fe20003800000 */
.L_x_9307:
        /* <DEDUP_REMOVED lines=12> */
.L_x_9308:
[----:B------:R-:W-:Y:S01]  /*12800*/  MOV R13, R9 ;  /* 0x00000009000d7202 */ /* 0x000fe20000000f00 */
[----:B------:R-:W-:Y:S02]  /*12810*/  IMAD.MOV.U32 R12, RZ, RZ, 0x3 ;  /* 0x00000003ff0c7424 */ /* 0x000fe400078e00ff */
[----:B------:R-:W-:-:S07]  /*12820*/  IMAD.MOV.U32 R2, RZ, RZ, R14 ;  /* 0x000000ffff027224 */ /* 0x000fce00078e000e */
[----:B------:R-:W-:Y:S05]  /*12830*/  WARPSYNC.COLLECTIVE R15, `(.L_x_9309) ;  /* 0x000000000f087348 */ /* 0x000fea0003c00000 */
[----:B------:R0:W1:Y:S02]  /*12840*/  SHFL.IDX P6, R14, R13, R12, R11 ;  /* 0x0000000c0d0e7389 */ /* 0x00006400000c000b */
[----:B01----:R-:W-:Y:S01]  /*12850*/  ENDCOLLECTIVE ;  /* 0x000000000000791b */ /* 0x003fe20003800000 */
.L_x_9309:
        /* <DEDUP_REMOVED lines=12> */
.L_x_9310:
[----:B------:R-:W-:Y:S02]  /*12920*/  IMAD.MOV.U32 R13, RZ, RZ, R9 ;  /* 0x000000ffff0d7224 */ /* 0x000fe400078e0009 */
[----:B------:R-:W-:Y:S02]  /*12930*/  IMAD.MOV.U32 R12, RZ, RZ, 0x4 ;  /* 0x00000004ff0c7424 */ /* 0x000fe400078e00ff */
[----:B------:R-:W-:-:S07]  /*12940*/  IMAD.MOV.U32 R2, RZ, RZ, R14 ;  /* 0x000000ffff027224 */ /* 0x000fce00078e000e */
[----:B------:R-:W-:Y:S05]  /*12950*/  WARPSYNC.COLLECTIVE R15, `(.L_x_9311) ;  /* 0x000000000f087348 */ /* 0x000fea0003c00000 */
[----:B------:R0:W1:Y:S02]  /*12960*/  SHFL.IDX P6, R14, R13, R12, R11 ;  /* 0x0000000c0d0e7389 */ /* 0x00006400000c000b */
[----:B01----:R-:W-:Y:S01]  /*12970*/  ENDCOLLECTIVE ;  /* 0x000000000000791b */ /* 0x003fe20003800000 */
.L_x_9311:
        /* <DEDUP_REMOVED lines=12> */
.L_x_9312:
[----:B------:R-:W-:Y:S02]  /*12a40*/  IMAD.MOV.U32 R13, RZ, RZ, R9 ;  /* 0x000000ffff0d7224 */ /* 0x000fe400078e0009 */
[----:B------:R-:W-:Y:S02]  /*12a50*/  IMAD.MOV.U32 R12, RZ, RZ, 0x5 ;  /* 0x00000005ff0c7424 */ /* 0x000fe400078e00ff */
[----:B------:R-:W-:-:S07]  /*12a60*/  IMAD.MOV.U32 R2, RZ, RZ, R14 ;  /* 0x000000ffff027224 */ /* 0x000fce00078e000e */
[----:B------:R-:W-:Y:S05]  /*12a70*/  WARPSYNC.COLLECTIVE R15, `(.L_x_9313) ;  /* 0x000000000f087348 */ /* 0x000fea0003c00000 */
[----:B------:R0:W1:Y:S02]  /*12a80*/  SHFL.IDX P6, R14, R13, R12, R11 ;  /* 0x0000000c0d0e7389 */ /* 0x00006400000c000b */
[----:B01----:R-:W-:Y:S01]  /*12a90*/  ENDCOLLECTIVE ;  /* 0x000000000000791b */ /* 0x003fe20003800000 */
.L_x_9313:
        /* <DEDUP_REMOVED lines=12> */
.L_x_9314:
[----:B------:R-:W-:Y:S02]  /*12b60*/  IMAD.MOV.U32 R13, RZ, RZ, R9 ;  /* 0x000000ffff0d7224 */ /* 0x000fe400078e0009 */
[----:B------:R-:W-:Y:S02]  /*12b70*/  IMAD.MOV.U32 R12, RZ, RZ, 0x6 ;  /* 0x00000006ff0c7424 */ /* 0x000fe400078e00ff */
[----:B------:R-:W-:-:S07]  /*12b80*/  IMAD.MOV.U32 R2, RZ, RZ, R14 ;  /* 0x000000ffff027224 */ /* 0x000fce00078e000e */
[----:B------:R-:W-:Y:S05]  /*12b90*/  WARPSYNC.COLLECTIVE R15, `(.L_x_9315) ;  /* 0x000000000f087348 */ /* 0x000fea0003c00000 */
[----:B------:R0:W1:Y:S02]  /*12ba0*/  SHFL.IDX P6, R14, R13, R12, R11 ;  /* 0x0000000c0d0e7389 */ /* 0x00006400000c000b */
[----:B01----:R-:W-:Y:S01]  /*12bb0*/  ENDCOLLECTIVE ;  /* 0x000000000000791b */ /* 0x003fe20003800000 */
.L_x_9315:
        /* <DEDUP_REMOVED lines=12> */
.L_x_9316:
[----:B------:R-:W-:Y:S02]  /*12c80*/  IMAD.MOV.U32 R13, RZ, RZ, R9 ;  /* 0x000000ffff0d7224 */ /* 0x000fe400078e0009 */
[----:B------:R-:W-:Y:S01]  /*12c90*/  IMAD.MOV.U32 R12, RZ, RZ, 0x7 ;  /* 0x00000007ff0c7424 */ /* 0x000fe200078e00ff */
[----:B------:R-:W-:-:S07]  /*12ca0*/  MOV R2, R14 ;  /* 0x0000000e00027202 */ /* 0x000fce0000000f00 */
[----:B------:R-:W-:Y:S05]  /*12cb0*/  WARPSYNC.COLLECTIVE R15, `(.L_x_9317) ;  /* 0x000000000f087348 */ /* 0x000fea0003c00000 */
[----:B------:R0:W1:Y:S02]  /*12cc0*/  SHFL.IDX P6, R14, R13, R12, R11 ;  /* 0x0000000c0d0e7389 */ /* 0x00006400000c000b */
[----:B01----:R-:W-:Y:S01]  /*12cd0*/  ENDCOLLECTIVE ;  /* 0x000000000000791b */ /* 0x003fe20003800000 */
.L_x_9317:
        /* <DEDUP_REMOVED lines=12> */
.L_x_9318:
[----:B------:R-:W-:Y:S01]  /*12da0*/  IMAD.MOV.U32 R2, RZ, RZ, R14 ;  /* 0x000000ffff027224 */ /* 0x000fe200078e000e */
[----:B------:R-:W-:Y:S06]  /*12db0*/  BRA `(.L_x_9319) ;  /* 0xffffffbc00247947 */ /* 0x000fec000383ffff */
.L_x_9220:
[----:B-1----:R1:W3:Y:S02]  /*12dc0*/  SYNCS.PHASECHK.TRANS64.TRYWAIT P0, [R6+URZ+0x28860], R2 ;  /* 0x02886002060075a7 */ /* 0x0022e4000800017f */
[----:B---3--:R-:W-:Y:S05]  /*12dd0*/  @!P0 NANOSLEEP.SYNCS 0x989680 ;  /* 0x009896800000895d */ /* 0x008fea0003900000 */
[----:B------:R-:W3:Y:S02]  /*12de0*/  @!P0 SYNCS.PHASECHK.TRANS64 P0, [R6+URZ+0x28860], R2 ;  /* 0x02886002060085a7 */ /* 0x000ee4000800007f */
[----:B---3--:R-:W-:Y:S05]  /*12df0*/  @!P0 BRA `(.L_x_9220) ;  /* 0xfffffffc00f08947 */ /* 0x008fea000383ffff */
[----:B------:R-:W-:Y:S05]  /*12e00*/  BRA `(.L_x_9320) ;  /* 0xffffffbc00847947 */ /* 0x000fea000383ffff */
.L_x_9221:
        /* <DEDUP_REMOVED lines=8> */
.L_x_9322:
[----:B------:R-:W-:Y:S05]  /*12e90*/  BSYNC B1 ;  /* 0x0000000000017941 */ /* 0x000fea0003800000 */
.L_x_9321:
        /* <DEDUP_REMOVED lines=9> */
.L_x_9323:
[----:B------:R-:W-:Y:S02]  /*12f30*/  IMAD.MOV.U32 R13, RZ, RZ, R24 ;  /* 0x000000ffff0d7224 */ /* 0x000fe400078e0018 */
[----:B------:R-:W-:Y:S02]  /*12f40*/  IMAD.MOV.U32 R12, RZ, RZ, 0x1 ;  /* 0x00000001ff0c7424 */ /* 0x000fe400078e00ff */
[----:B------:R-:W-:-:S07]  /*12f50*/  IMAD.MOV.U32 R2, RZ, RZ, R14 ;  /* 0x000000ffff027224 */ /* 0x000fce00078e000e */
[----:B------:R-:W-:Y:S05]  /*12f60*/  WARPSYNC.COLLECTIVE R15, `(.L_x_9324) ;  /* 0x000000000f087348 */ /* 0x000fea0003c00000 */
[----:B------:R0:W1:Y:S02]  /*12f70*/  SHFL.IDX P6, R14, R13, R12, R11 ;  /* 0x0000000c0d0e7389 */ /* 0x00006400000c000b */
[----:B01----:R-:W-:Y:S01]  /*12f80*/  ENDCOLLECTIVE ;  /* 0x000000000000791b */ /* 0x003fe20003800000 */
.L_x_9324:
        /* <DEDUP_REMOVED lines=14> */
.L_x_9325:
[----:B------:R-:W-:Y:S02]  /*13070*/  IMAD.MOV.U32 R13, RZ, RZ, R24 ;  /* 0x000000ffff0d7224 */ /* 0x000fe400078e0018 */
[----:B------:R-:W-:Y:S02]  /*13080*/  IMAD.MOV.U32 R12, RZ, RZ, 0x2 ;  /* 0x00000002ff0c7424 */ /* 0x000fe400078e00ff */
[----:B------:R-:W-:-:S07]  /*13090*/  IMAD.MOV.U32 R2, RZ, RZ, R14 ;  /* 0x000000ffff027224 */ /* 0x000fce00078e000e */
[----:B------:R-:W-:Y:S05]  /*130a0*/  WARPSYNC.COLLECTIVE R15, `(.L_x_9326) ;  /* 0x000000000f087348 */ /* 0x000fea0003c00000 */
[----:B------:R0:W1:Y:S02]  /*130b0*/  SHFL.IDX P6, R14, R13, R12, R11 ;  /* 0x0000000c0d0e7389 */ /* 0x00006400000c000b */
[----:B01----:R-:W-:Y:S01]  /*130c0*/  ENDCOLLECTIVE ;  /* 0x000000000000791b */ /* 0x003fe20003800000 */
.L_x_9326:
        /* <DEDUP_REMOVED lines=14> */
.L_x_9327:
[----:B------:R-:W-:Y:S02]  /*131b0*/  IMAD.MOV.U32 R13, RZ, RZ, R24 ;  /* 0x000000ffff0d7224 */ /* 0x000fe400078e0018 */
[----:B------:R-:W-:Y:S02]  /*131c0*/  IMAD.MOV.U32 R12, RZ, RZ, 0x3 ;  /* 0x00000003ff0c7424 */ /* 0x000fe400078e00ff */
[----:B------:R-:W-:-:S07]  /*131d0*/  IMAD.MOV.U32 R2, RZ, RZ, R14 ;  /* 0x000000ffff027224 */ /* 0x000fce00078e000e */
[----:B------:R-:W-:Y:S05]  /*131e0*/  WARPSYNC.COLLECTIVE R15, `(.L_x_9328) ;  /* 0x000000000f087348 */ /* 0x000fea0003c00000 */
[----:B------:R0:W1:Y:S02]  /*131f0*/  SHFL.IDX P6, R14, R13, R12, R11 ;  /* 0x0000000c0d0e7389 */ /* 0x00006400000c000b */
[----:B01----:R-:W-:Y:S01]  /*13200*/  ENDCOLLECTIVE ;  /* 0x000000000000791b */ /* 0x003fe20003800000 */
.L_x_9328:
        /* <DEDUP_REMOVED lines=14> */
.L_x_9329:
[----:B------:R-:W-:Y:S02]  /*132f0*/  IMAD.MOV.U32 R13, RZ, RZ, R24 ;  /* 0x000000ffff0d7224 */ /* 0x000fe400078e0018 */
[----:B------:R-:W-:Y:S02]  /*13300*/  IMAD.MOV.U32 R12, RZ, RZ, 0x4 ;  /* 0x00000004ff0c7424 */ /* 0x000fe400078e00ff */
[----:B------:R-:W-:-:S07]  /*13310*/  IMAD.MOV.U32 R2, RZ, RZ, R14 ;  /* 0x000000ffff027224 */ /* 0x000fce00078e000e */
[----:B------:R-:W-:Y:S05]  /*13320*/  WARPSYNC.COLLECTIVE R15, `(.L_x_9330) ;  /* 0x000000000f087348 */ /* 0x000fea0003c00000 */
[----:B------:R0:W1:Y:S02]  /*13330*/  SHFL.IDX P6, R14, R13, R12, R11 ;  /* 0x0000000c0d0e7389 */ /* 0x00006400000c000b */
[----:B01----:R-:W-:Y:S01]  /*13340*/  ENDCOLLECTIVE ;  /* 0x000000000000791b */ /* 0x003fe20003800000 */
.L_x_9330:
        /* <DEDUP_REMOVED lines=14> */
.L_x_9331:
[----:B------:R-:W-:Y:S01]  /*13430*/  IMAD.MOV.U32 R13, RZ, RZ, R24 ;  /* 0x000000ffff0d7224 */ /* 0x000fe200078e0018 */
[----:B------:R-:W-:Y:S01]  /*13440*/  MOV R12, 0x5 ;  /* 0x00000005000c7802 */ /* 0x000fe20000000f00 */
[----:B------:R-:W-:-:S07]  /*13450*/  IMAD.MOV.U32 R2, RZ, RZ, R14 ;  /* 0x000000ffff027224 */ /* 0x000fce00078e000e */
[----:B------:R-:W-:Y:S05]  /*13460*/  WARPSYNC.COLLECTIVE R15, `(.L_x_9332) ;  /* 0x000000000f087348 */ /* 0x000fea0003c00000 */
[----:B------:R0:W1:Y:S02]  /*13470*/  SHFL.IDX P6, R14, R13, R12, R11 ;  /* 0x0000000c0d0e7389 */ /* 0x00006400000c000b */
[----:B01----:R-:W-:Y:S01]  /*13480*/  ENDCOLLECTIVE ;  /* 0x000000000000791b */ /* 0x003fe20003800000 */
.L_x_9332:
        /* <DEDUP_REMOVED lines=14> */
.L_x_9333:
[----:B------:R-:W-:Y:S02]  /*13570*/  IMAD.MOV.U32 R13, RZ, RZ, R24 ;  /* 0x000000ffff0d7224 */ /* 0x000fe400078e0018 */
[----:B------:R-:W-:Y:S02]  /*13580*/  IMAD.MOV.U32 R12, RZ, RZ, 0x6 ;  /* 0x00000006ff0c7424 */ /* 0x000fe400078e00ff */
[----:B------:R-:W-:-:S07]  /*13590*/  IMAD.MOV.U32 R2, RZ, RZ, R14 ;  /* 0x000000ffff027224 */ /* 0x000fce00078e000e */
[----:B------:R-:W-:Y:S05]  /*135a0*/  WARPSYNC.COLLECTIVE R15, `(.L_x_9334) ;  /* 0x000000000f087348 */ /* 0x000fea0003c00000 */
[----:B------:R0:W1:Y:S02]  /*135b0*/  SHFL.IDX P6, R14, R13, R12, R11 ;  /* 0x0000000c0d0e7389 */ /* 0x00006400000c000b */
[----:B01----:R-:W-:Y:S01]  /*135c0*/  ENDCOLLECTIVE ;  /* 0x000000000000791b */ /* 0x003fe20003800000 */
.L_x_9334:
        /* <DEDUP_REMOVED lines=14> */
.L_x_9335:
[----:B------:R-:W-:Y:S02]  /*136b0*/  IMAD.MOV.U32 R13, RZ, RZ, R24 ;  /* 0x000000ffff0d7224 */ /* 0x000fe400078e0018 */
[----:B------:R-:W-:Y:S02]  /*136c0*/  IMAD.MOV.U32 R12, RZ, RZ, 0x7 ;  /* 0x00000007ff0c7424 */ /* 0x000fe400078e00ff */
[----:B------:R-:W-:-:S07]  /*136d0*/  IMAD.MOV.U32 R2, RZ, RZ, R14 ;  /* 0x000000ffff027224 */ /* 0x000fce00078e000e */
[----:B------:R-:W-:Y:S05]  /*136e0*/  WARPSYNC.COLLECTIVE R15, `(.L_x_9336) ;  /* 0x000000000f087348 */ /* 0x000fea0003c00000 */
[----:B------:R0:W1:Y:S02]  /*136f0*/  SHFL.IDX P6, R14, R13, R12, R11 ;  /* 0x0000000c0d0e7389 */ /* 0x00006400000c000b */
[----:B01----:R-:W-:Y:S01]  /*13700*/  ENDCOLLECTIVE ;  /* 0x000000000000791b */ /* 0x003fe20003800000 */
.L_x_9336:
        /* <DEDUP_REMOVED lines=13> */
.L_x_9337:
[----:B------:R-:W-:Y:S01]  /*137e0*/  @!PT LDS RZ, [RZ] ;  /* 0x00000000fffff984 */ /* 0x000fe20000000800 */
[----:B------:R-:W-:Y:S01]  /*137f0*/  @!PT LDS RZ, [RZ] ;  /* 0x00000000fffff984 */ /* 0x000fe20000000800 */
[----:B------:R-:W-:Y:S01]  /*13800*/  @!PT LDS RZ, [RZ] ;  /* 0x00000000fffff984 */ /* 0x000fe20000000800 */
[----:B------:R1:W-:Y:S01]  /*13810*/  LDGSTS.E.BYPASS.LTC128B.128 [R7+0x7400], desc[UR52][R2.64+0x80], !P0 ;  /* 0x0740008002077fae */ /* 0x0003e2000c101d74 */
[----:B------:R-:W-:Y:S05]  /*13820*/  BRA `(.L_x_9338) ;  /* 0xffffffb800087947 */ /* 0x000fea000383ffff */
.L_x_9229:
[----:B0-----:R0:W1:Y:S02]  /*13830*/  SYNCS.PHASECHK.TRANS64.TRYWAIT P0, [R0+URZ+0x28860], R3 ;  /* 0x02886003000075a7 */ /* 0x001064000800017f */
[----:B-1----:R-:W-:Y:S05]  /*13840*/  @!P0 NANOSLEEP.SYNCS 0x989680 ;  /* 0x009896800000895d */ /* 0x002fea0003900000 */
[----:B------:R-:W1:Y:S02]  /*13850*/  @!P0 SYNCS.PHASECHK.TRANS64 P0, [R0+URZ+0x28860], R3 ;  /* 0x02886003000085a7 */ /* 0x000e64000800007f */
[----:B-1----:R-:W-:Y:S05]  /*13860*/  @!P0 BRA `(.L_x_9229) ;  /* 0xfffffffc00f08947 */ /* 0x002fea000383ffff */
[----:B------:R-:W-:Y:S05]  /*13870*/  BRA `(.L_x_9339) ;  /* 0xffffffbc00247947 */ /* 0x000fea000383ffff */
.L_x_9230:
        /* <DEDUP_REMOVED lines=8> */
.L_x_9341:
[----:B------:R-:W-:Y:S05]  /*13900*/  BSYNC B0 ;  /* 0x0000000000007941 */ /* 0x000fea0003800000 */
.L_x_9340:
[----:B------:R-:W-:Y:S01]  /*13910*/  IMAD.MOV.U32 R13, RZ, RZ, R23 ;  /* 0x000000ffff0d7224 */ /* 0x000fe200078e0017 */
[----:B------:R-:W-:Y:S01]  /*13920*/  MOV R11, 0x181f ;  /* 0x0000181f000b7802 */ /* 0x000fe20000000f00 */
[----:B------:R-:W-:Y:S02]  /*13930*/  IMAD.MOV.U32 R12, RZ, RZ, RZ ;  /* 0x000000ffff0c7224 */ /* 0x000fe400078e00ff */
[----:B------:R-:W-:Y:S02]  /*13940*/  IMAD.MOV.U32 R15, RZ, RZ, -0x1 ;  /* 0xffffffffff0f7424 */ /* 0x000fe400078e00ff */
[----:B------:R-:W-:Y:S02]  /*13950*/  IMAD.MOV.U32 R3, RZ, RZ, R14 ;  /* 0x000000ffff037224 */ /* 0x000fe400078e000e */
[----:B------:R-:W-:-:S07]  /*13960*/  IMAD.SHL.U32 R5, R30, 0x2, RZ ;  /* 0x000000021e057824 */ /* 0x000fce00078e00ff */
[----:B------:R-:W-:Y:S05]  /*13970*/  WARPSYNC.COLLECTIVE R15, `(.L_x_9342) ;  /* 0x000000000f087348 */ /* 0x000fea0003c00000 */
[----:B------:R0:W1:Y:S02]  /*13980*/  SHFL.IDX P6, R14, R13, R12, R11 ;  /* 0x0000000c0d0e7389 */ /* 0x00006400000c000b */
[----:B01----:R-:W-:Y:S01]  /*13990*/  ENDCOLLECTIVE ;  /* 0x000000000000791b */ /* 0x003fe20003800000 */
.L_x_9342:
        /* <DEDUP_REMOVED lines=12> */
.L_x_9343:
        /* <DEDUP_REMOVED lines=13> */
.L_x_9344:
[----:B------:R-:W-:Y:S02]  /*13b30*/  IMAD.MOV.U32 R13, RZ, RZ, R24 ;  /* 0x000000ffff0d7224 */ /* 0x000fe400078e0018 */
[----:B------:R-:W-:Y:S02]  /*13b40*/  IMAD.MOV.U32 R12, RZ, RZ, 0x2 ;  /* 0x00000002ff0c7424 */ /* 0x000fe400078e00ff */
[----:B------:R-:W-:-:S07]  /*13b50*/  IMAD.MOV.U32 R10, RZ, RZ, R14 ;  /* 0x000000ffff0a7224 */ /* 0x000fce00078e000e */
[----:B------:R-:W-:Y:S05]  /*13b60*/  WARPSYNC.COLLECTIVE R15, `(.L_x_9345) ;  /* 0x000000000f087348 */ /* 0x000fea0003c00000 */
[----:B------:R0:W1:Y:S02]  /*13b70*/  SHFL.IDX P6, R14, R13, R12, R11 ;  /* 0x0000000c0d0e7389 */ /* 0x00006400000c000b */
[----:B01----:R-:W-:Y:S01]  /*13b80*/  ENDCOLLECTIVE ;  /* 0x000000000000791b */ /* 0x003fe20003800000 */
.L_x_9345:
        /* <DEDUP_REMOVED lines=14> */
.L_x_9346:
[----:B------:R-:W-:Y:S02]  /*13c70*/  IMAD.MOV.U32 R13, RZ, RZ, R24 ;  /* 0x000000ffff0d7224 */ /* 0x000fe400078e0018 */
[----:B------:R-:W-:Y:S01]  /*13c80*/  IMAD.MOV.U32 R12, RZ, RZ, 0x3 ;  /* 0x00000003ff0c7424 */ /* 0x000fe200078e00ff */
[----:B------:R-:W-:-:S13]  /*13c90*/  IADD3 R2, P2, R14, R5, RZ ;  /* 0x000000050e027210 */ /* 0x000fda0007f5e0ff */
[----:B------:R-:W-:Y:S05]  /*13ca0*/  WARPSYNC.COLLECTIVE R15, `(.L_x_9347) ;  /* 0x000000000f087348 */ /* 0x000fea0003c00000 */
[----:B------:R0:W1:Y:S02]  /*13cb0*/  SHFL.IDX P6, R14, R13, R12, R11 ;  /* 0x0000000c0d0e7389 */ /* 0x00006400000c000b */
[----:B01----:R-:W-:Y:S01]  /*13cc0*/  ENDCOLLECTIVE ;  /* 0x000000000000791b */ /* 0x003fe20003800000 */
.L_x_9347:
        /* <DEDUP_REMOVED lines=13> */
.L_x_9348:
[----:B------:R-:W-:Y:S01]  /*13da0*/  IMAD.MOV.U32 R13, RZ, RZ, R24 ;  /* 0x000000ffff0d7224 */ /* 0x000fe200078e0018 */
[----:B------:R-:W-:Y:S02]  /*13db0*/  MOV R12, 0x4 ;  /* 0x00000004000c7802 */ /* 0x000fe40000000f00 */
[----:B------:R-:W-:-:S13]  /*13dc0*/  IADD3 R2, P2, R14, R5, RZ ;  /* 0x000000050e027210 */ /* 0x000fda0007f5e0ff */
[----:B------:R-:W-:Y:S05]  /*13dd0*/  WARPSYNC.COLLECTIVE R15, `(.L_x_9349) ;  /* 0x000000000f087348 */ /* 0x000fea0003c00000 */
[----:B------:R0:W1:Y:S02]  /*13de0*/  SHFL.IDX P6, R14, R13, R12, R11 ;  /* 0x0000000c0d0e7389 */ /* 0x00006400000c000b */
[----:B01----:R-:W-:Y:S01]  /*13df0*/  ENDCOLLECTIVE ;  /* 0x000000000000791b */ /* 0x003fe20003800000 */
.L_x_9349:
        /* <DEDUP_REMOVED lines=13> */
.L_x_9350:
[----:B------:R-:W-:Y:S02]  /*13ed0*/  IMAD.MOV.U32 R13, RZ, RZ, R24 ;  /* 0x000000ffff0d7224 */ /* 0x000fe400078e0018 */
[----:B------:R-:W-:Y:S02]  /*13ee0*/  IMAD.MOV.U32 R12, RZ, RZ, 0x5 ;  /* 0x00000005ff0c7424 */ /* 0x000fe400078e00ff */
[----:B------:R-:W-:-:S07]  /*13ef0*/  IMAD.MOV.U32 R10, RZ, RZ, R14 ;  /* 0x000000ffff0a7224 */ /* 0x000fce00078e000e */
[----:B------:R-:W-:Y:S05]  /*13f00*/  WARPSYNC.COLLECTIVE R15, `(.L_x_9351) ;  /* 0x000000000f087348 */ /* 0x000fea0003c00000 */
[----:B------:R0:W1:Y:S02]  /*13f10*/  SHFL.IDX P6, R14, R13, R12, R11 ;  /* 0x0000000c0d0e7389 */ /* 0x00006400000c000b */
[----:B01----:R-:W-:Y:S01]  /*13f20*/  ENDCOLLECTIVE ;  /* 0x000000000000791b */ /* 0x003fe20003800000 */
.L_x_9351:
        /* <DEDUP_REMOVED lines=14> */
.L_x_9352:
[----:B------:R-:W-:Y:S02]  /*14010*/  IMAD.MOV.U32 R13, RZ, RZ, R24 ;  /* 0x000000ffff0d7224 */ /* 0x000fe400078e0018 */
[----:B------:R-:W-:Y:S01]  /*14020*/  IMAD.MOV.U32 R12, RZ, RZ, 0x6 ;  /* 0x00000006ff0c7424 */ /* 0x000fe200078e00ff */
[----:B------:R-:W-:-:S13]  /*14030*/  IADD3 R2, P2, R14, R5, RZ ;  /* 0x000000050e027210 */ /* 0x000fda0007f5e0ff */
[----:B------:R-:W-:Y:S05]  /*14040*/  WARPSYNC.COLLECTIVE R15, `(.L_x_9353) ;  /* 0x000000000f087348 */ /* 0x000fea0003c00000 */
[----:B------:R0:W1:Y:S02]  /*14050*/  SHFL.IDX P6, R14, R13, R12, R11 ;  /* 0x0000000c0d0e7389 */ /* 0x00006400000c000b */
[----:B01----:R-:W-:Y:S01]  /*14060*/  ENDCOLLECTIVE ;  /* 0x000000000000791b */ /* 0x003fe20003800000 */
.L_x_9353:
        /* <DEDUP_REMOVED lines=13> */
.L_x_9354:
[----:B------:R-:W-:Y:S02]  /*14140*/  IMAD.MOV.U32 R13, RZ, RZ, R24 ;  /* 0x000000ffff0d7224 */ /* 0x000fe400078e0018 */
[----:B------:R-:W-:Y:S02]  /*14150*/  IMAD.MOV.U32 R12, RZ, RZ, 0x7 ;  /* 0x00000007ff0c7424 */ /* 0x000fe400078e00ff */
[----:B------:R-:W-:-:S07]  /*14160*/  IMAD.MOV.U32 R10, RZ, RZ, R14 ;  /* 0x000000ffff0a7224 */ /* 0x000fce00078e000e */
[----:B------:R-:W-:Y:S05]  /*14170*/  WARPSYNC.COLLECTIVE R15, `(.L_x_9355) ;  /* 0x000000000f087348 */ /* 0x000fea0003c00000 */
[----:B------:R0:W1:Y:S02]  /*14180*/  SHFL.IDX P6, R14, R13, R12, R11 ;  /* 0x0000000c0d0e7389 */ /* 0x00006400000c000b */
[----:B01----:R-:W-:Y:S01]  /*14190*/  ENDCOLLECTIVE ;  /* 0x000000000000791b */ /* 0x003fe20003800000 */
.L_x_9355:
        /* <DEDUP_REMOVED lines=12> */
.L_x_9356:
[----:B------:R-:W-:Y:S05]  /*14260*/  BRA `(.L_x_9357) ;  /* 0xffffffb400c47947 */ /* 0x000fea000383ffff */
.L_x_9235:
        /* <DEDUP_REMOVED lines=8> */
.L_x_9359:
[----:B------:R-:W-:Y:S05]  /*142f0*/  BSYNC B0 ;  /* 0x0000000000007941 */ /* 0x000fea0003800000 */
.L_x_9358:
        /* <DEDUP_REMOVED lines=9> */
.L_x_9360:
        /* <DEDUP_REMOVED lines=18> */
.L_x_9361:
[----:B------:R-:W-:Y:S01]  /*144b0*/  IMAD.MOV.U32 R12, RZ, RZ, 0x2 ;  /* 0x00000002ff0c7424 */ /* 0x000fe200078e00ff */
[----:B------:R-:W-:-:S05]  /*144c0*/  SEL R7, R14, RZ, P1 ;  /* 0x000000ff0e077207 */ /* 0x000fca0000800000 */
[----:B------:R-:W-:-:S04]  /*144d0*/  IMAD.IADD R6, R4, 0x1, R7 ;  /* 0x0000000104067824 */ /* 0x000fc800078e0207 */
[----:B------:R-:W-:-:S07]  /*144e0*/  IMAD.MOV.U32 R13, RZ, RZ, R6 ;  /* 0x000000ffff0d7224 */ /* 0x000fce00078e0006 */
[----:B------:R-:W-:Y:S05]  /*144f0*/  WARPSYNC.COLLECTIVE R15, `(.L_x_9362) ;  /* 0x000000000f087348 */ /* 0x000fea0003c00000 */
[----:B------:R0:W1:Y:S02]  /*14500*/  SHFL.UP P6, R14, R13, R12, R11 ;  /* 0x0400000c0d0e7389 */ /* 0x00006400000c000b */
[----:B01----:R-:W-:Y:S01]  /*14510*/  ENDCOLLECTIVE ;  /* 0x000000000000791b */ /* 0x003fe20003800000 */
.L_x_9362:
[----:B------:R-:W-:Y:S01]  /*14520*/  IMAD.MOV.U32 R12, RZ, RZ, 0x4 ;  /* 0x00000004ff0c7424 */ /* 0x000fe200078e00ff */
[----:B------:R-:W-:-:S05]  /*14530*/  SEL R7, R14, RZ, P2 ;  /* 0x000000ff0e077207 */ /* 0x000fca0001000000 */
[----:B------:R-:W-:-:S04]  /*14540*/  IMAD.IADD R7, R6, 0x1, R7 ;  /* 0x0000000106077824 */ /* 0x000fc800078e0207 */
[----:B------:R-:W-:-:S07]  /*14550*/  IMAD.MOV.U32 R13, RZ, RZ, R7 ;  /* 0x000000ffff0d7224 */ /* 0x000fce00078e0007 */
[----:B------:R-:W-:Y:S05]  /*14560*/  WARPSYNC.COLLECTIVE R15, `(.L_x_9363) ;  /* 0x000000000f087348 */ /* 0x000fea0003c00000 */
[----:B------:R0:W1:Y:S02]  /*14570*/  SHFL.UP P6, R14, R13, R12, R11 ;  /* 0x0400000c0d0e7389 */ /* 0x00006400000c000b */
[----:B01----:R-:W-:Y:S01]  /*14580*/  ENDCOLLECTIVE ;  /* 0x000000000000791b */ /* 0x003fe20003800000 */
.L_x_9363:
[----:B------:R-:W-:Y:S01]  /*14590*/  IMAD.MOV.U32 R12, RZ, RZ, 0x8 ;  /* 0x00000008ff0c7424 */ /* 0x000fe200078e00ff */
[----:B------:R-:W-:-:S05]  /*145a0*/  SEL R2, R14, RZ, P3 ;  /* 0x000000ff0e027207 */ /* 0x000fca0001800000 */
[----:B------:R-:W-:-:S04]  /*145b0*/  IMAD.IADD R2, R7, 0x1, R2 ;  /* 0x0000000107027824 */ /* 0x000fc800078e0202 */
[----:B------:R-:W-:-:S07]  /*145c0*/  IMAD.MOV.U32 R13, RZ, RZ, R2 ;  /* 0x000000ffff0d7224 */ /* 0x000fce00078e0002 */
[----:B------:R-:W-:Y:S05]  /*145d0*/  WARPSYNC.COLLECTIVE R15, `(.L_x_9364) ;  /* 0x000000000f087348 */ /* 0x000fea0003c00000 */
[----:B------:R0:W1:Y:S02]  /*145e0*/  SHFL.UP P6, R14, R13, R12, R11 ;  /* 0x0400000c0d0e7389 */ /* 0x00006400000c000b */
[----:B01----:R-:W-:Y:S01]  /*145f0*/  ENDCOLLECTIVE ;  /* 0x000000000000791b */ /* 0x003fe20003800000 */
.L_x_9364:
[----:B------:R-:W-:Y:S01]  /*14600*/  IMAD.MOV.U32 R12, RZ, RZ, 0x10 ;  /* 0x00000010ff0c7424 */ /* 0x000fe200078e00ff */
[----:B------:R-:W-:-:S04]  /*14610*/  SEL R3, R14, RZ, P4 ;  /* 0x000000ff0e037207 */ /* 0x000fc80002000000 */
[----:B------:R-:W-:-:S05]  /*14620*/  IADD3 R3, R2, R3, RZ ;  /* 0x0000000302037210 */ /* 0x000fca0007ffe0ff */
[----:B------:R-:W-:-:S07]  /*14630*/  IMAD.MOV.U32 R13, RZ, RZ, R3 ;  /* 0x000000ffff0d7224 */ /* 0x000fce00078e0003 */
[----:B------:R-:W-:Y:S05]  /*14640*/  WARPSYNC.COLLECTIVE R15, `(.L_x_9365) ;  /* 0x000000000f087348 */ /* 0x000fea0003c00000 */
[----:B------:R0:W1:Y:S02]  /*14650*/  SHFL.UP P6, R14, R13, R12, R11 ;  /* 0x0400000c0d0e7389 */ /* 0x00006400000c000b */
[----:B01----:R-:W-:Y:S01]  /*14660*/  ENDCOLLECTIVE ;  /* 0x000000000000791b */ /* 0x003fe20003800000 */
.L_x_9365:
        /* <DEDUP_REMOVED lines=8> */
.L_x_9366:
[----:B------:R-:W-:Y:S05]  /*146f0*/  BRA `(.L_x_9367) ;  /* 0xffffffb400d07947 */ /* 0x000fea000383ffff */
.L_x_9240:
        /* <DEDUP_REMOVED lines=8> */
.L_x_9369:
[----:B------:R-:W-:Y:S05]  /*14780*/  BSYNC B0 ;  /* 0x0000000000007941 */ /* 0x000fea0003800000 */
.L_x_9368:
        /* <DEDUP_REMOVED lines=8> */
.L_x_9370:
[----:B------:R-:W-:Y:S01]  /*14810*/  IMAD.MOV.U32 R12, RZ, RZ, 0x4 ;  /* 0x00000004ff0c7424 */ /* 0x000fe200078e00ff */
[----:B------:R-:W-:-:S05]  /*14820*/  SEL R0, R14, RZ, P2 ;  /* 0x000000ff0e007207 */ /* 0x000fca0001000000 */
[----:B------:R-:W-:-:S04]  /*14830*/  IMAD.IADD R0, R13, 0x1, R0 ;  /* 0x000000010d007824 */ /* 0x000fc800078e0200 */
[----:B------:R-:W-:-:S07]  /*14840*/  IMAD.MOV.U32 R13, RZ, RZ, R0 ;  /* 0x000000ffff0d7224 */ /* 0x000fce00078e0000 */
[----:B------:R-:W-:Y:S05]  /*14850*/  WARPSYNC.COLLECTIVE R15, `(.L_x_9371) ;  /* 0x000000000f087348 */ /* 0x000fea0003c00000 */
[----:B------:R0:W1:Y:S02]  /*14860*/  SHFL.UP P6, R14, R13, R12, R11 ;  /* 0x0400000c0d0e7389 */ /* 0x00006400000c000b */
[----:B01----:R-:W-:Y:S01]  /*14870*/  ENDCOLLECTIVE ;  /* 0x000000000000791b */ /* 0x003fe20003800000 */
.L_x_9371:
[----:B------:R-:W-:Y:S01]  /*14880*/  IMAD.MOV.U32 R12, RZ, RZ, 0x8 ;  /* 0x00000008ff0c7424 */ /* 0x000fe200078e00ff */
[----:B------:R-:W-:-:S05]  /*14890*/  SEL R3, R14, RZ, P3 ;  /* 0x000000ff0e037207 */ /* 0x000fca0001800000 */
[----:B------:R-:W-:-:S04]  /*148a0*/  IMAD.IADD R2, R0, 0x1, R3 ;  /* 0x0000000100027824 */ /* 0x000fc800078e0203 */
[----:B------:R-:W-:-:S07]  /*148b0*/  IMAD.MOV.U32 R13, RZ, RZ, R2 ;  /* 0x000000ffff0d7224 */ /* 0x000fce00078e0002 */
[----:B------:R-:W-:Y:S05]  /*148c0*/  WARPSYNC.COLLECTIVE R15, `(.L_x_9372) ;  /* 0x000000000f087348 */ /* 0x000fea0003c00000 */
[----:B------:R0:W1:Y:S02]  /*148d0*/  SHFL.UP P6, R14, R13, R12, R11 ;  /* 0x0400000c0d0e7389 */ /* 0x00006400000c000b */
[----:B01----:R-:W-:Y:S01]  /*148e0*/  ENDCOLLECTIVE ;  /* 0x000000000000791b */ /* 0x003fe20003800000 */
.L_x_9372:
[----:B------:R-:W-:Y:S01]  /*148f0*/  IMAD.MOV.U32 R12, RZ, RZ, 0x10 ;  /* 0x00000010ff0c7424 */ /* 0x000fe200078e00ff */
[----:B------:R-:W-:-:S05]  /*14900*/  SEL R3, R14, RZ, P4 ;  /* 0x000000ff0e037207 */ /* 0x000fca0002000000 */
[----:B------:R-:W-:-:S05]  /*14910*/  IMAD.IADD R3, R2, 0x1, R3 ;  /* 0x0000000102037824 */ /* 0x000fca00078e0203 */
[----:B------:R-:W-:-:S07]  /*14920*/  MOV R13, R3 ;  /* 0x00000003000d7202 */ /* 0x000fce0000000f00 */
[----:B------:R-:W-:Y:S05]  /*14930*/  WARPSYNC.COLLECTIVE R15, `(.L_x_9373) ;  /* 0x000000000f087348 */ /* 0x000fea0003c00000 */
[----:B------:R0:W1:Y:S02]  /*14940*/  SHFL.UP P6, R14, R13, R12, R11 ;  /* 0x0400000c0d0e7389 */ /* 0x00006400000c000b */
[----:B01----:R-:W-:Y:S01]  /*14950*/  ENDCOLLECTIVE ;  /* 0x000000000000791b */ /* 0x003fe20003800000 */
.L_x_9373:
        /* <DEDUP_REMOVED lines=8> */
.L_x_9374:
[----:B------:R-:W-:Y:S05]  /*149e0*/  BRA `(.L_x_9375) ;  /* 0xffffffb400b07947 */ /* 0x000fea000383ffff */
.L_x_9242:
[----:B------:R-:W-:Y:S01]  /*149f0*/  BSSY B0, `(.L_x_9376) ;  /* 0x0000006000007945 */ /* 0x000fe20003800000 */
[----:B------:R-:W-:Y:S01]  /*14a00*/  PLOP3.LUT P6, PT, P6, PT, PT, 0x8, 0x0 ;  /* 0x000000000000781c */ /* 0x000fe200037ce170 */
[----:B------:R-:W-:-:S12]  /*14a10*/  IMAD.MOV.U32 R15, RZ, RZ, -0x1 ;  /* 0xffffffffff0f7424 */ /* 0x000fd800078e00ff */
[----:B0-----:R-:W-:Y:S05]  /*14a20*/  WARPSYNC.COLLECTIVE R15, `(.L_x_9377) ;  /* 0x000000000f087348 */ /* 0x001fea0003c00000 */
[----:B------:R-:W-:Y:S01]  /*14a30*/  VOTE.ANY R14, PT, P6 ;  /* 0x00000000000e7806 */ /* 0x000fe200030e0100 */
[----:B0-----:R-:W-:Y:S06]  /*14a40*/  ENDCOLLECTIVE ;  /* 0x000000000000791b */ /* 0x001fec0003800000 */
.L_x_9377:
[----:B------:R-:W-:Y:S05]  /*14a50*/  BSYNC B0 ;  /* 0x0000000000007941 */ /* 0x000fea0003800000 */
.L_x_9376:
        /* <DEDUP_REMOVED lines=9> */
.L_x_9378:
[----:B------:R-:W-:Y:S01]  /*14af0*/  IMAD.MOV.U32 R4, RZ, RZ, R14 ;  /* 0x000000ffff047224 */ /* 0x000fe200078e000e */
[----:B------:R-:W-:Y:S06]  /*14b00*/  BRA `(.L_x_9379) ;  /* 0xffffffb400a07947 */ /* 0x000fec000383ffff */
.L_x_9244:
[----:B------:R-:W-:Y:S01]  /*14b10*/  BSSY B0, `(.L_x_9380) ;  /* 0x0000007000007945 */ /* 0x000fe20003800000 */
[----:B------:R-:W-:Y:S02]  /*14b20*/  IMAD.MOV.U32 R13, RZ, RZ, R6 ;  /* 0x000000ffff0d7224 */ /* 0x000fe400078e0006 */
[----:B------:R-:W-:Y:S02]  /*14b30*/  IMAD.MOV.U32 R11, RZ, RZ, 0x1f ;  /* 0x0000001fff0b7424 */ /* 0x000fe400078e00ff */
[----:B------:R-:W-:-:S07]  /*14b40*/  IMAD.MOV.U32 R15, RZ, RZ, -0x1 ;  /* 0xffffffffff0f7424 */ /* 0x000fce00078e00ff */
[----:B012---:R-:W-:Y:S05]  /*14b50*/  WARPSYNC.COLLECTIVE R15, `(.L_x_9381) ;  /* 0x000000000f087348 */ /* 0x007fea0003c00000 */
[----:B------:R3:W4:Y:S02]  /*14b60*/  SHFL.IDX P6, R14, R13, R12, R11 ;  /* 0x0000000c0d0e7389 */ /* 0x00072400000c000b */
[----:B01234-:R-:W-:Y:S01]  /*14b70*/  ENDCOLLECTIVE ;  /* 0x000000000000791b */ /* 0x01ffe20003800000 */
.L_x_9381:
[----:B------:R-:W-:Y:S05]  /*14b80*/  BSYNC B0 ;  /* 0x0000000000007941 */ /* 0x000fea0003800000 */
.L_x_9380:
[----:B------:R-:W-:Y:S05]  /*14b90*/  BRA `(.L_x_9243) ;  /* 0xffffffb400987947 */ /* 0x000fea000383ffff */
.L_x_9248:
[----:B0-----:R0:W3:Y:S02]  /*14ba0*/  SYNCS.PHASECHK.TRANS64.TRYWAIT P0, [R4+URZ+0x28820], R0 ;  /* 0x02882000040075a7 */ /* 0x0010e4000800017f */
[----:B---3--:R-:W-:Y:S05]  /*14bb0*/  @!P0 NANOSLEEP.SYNCS 0x989680 ;  /* 0x009896800000895d */ /* 0x008fea0003900000 */
[----:B------:R-:W3:Y:S02]  /*14bc0*/  @!P0 SYNCS.PHASECHK.TRANS64 P0, [R4+URZ+0x28820], R0 ;  /* 0x02882000040085a7 */ /* 0x000ee4000800007f */
[----:B---3--:R-:W-:Y:S05]  /*14bd0*/  @!P0 BRA `(.L_x_9248) ;  /* 0xfffffffc00f08947 */ /* 0x008fea000383ffff */
[----:B------:R-:W-:Y:S05]  /*14be0*/  BRA `(.L_x_9382) ;  /* 0xffffffbc00107947 */ /* 0x000fea000383ffff */
.L_x_9249:
        /* <DEDUP_REMOVED lines=11> */
.L_x_9384:
[----:B------:R-:W-:Y:S05]  /*14ca0*/  BSYNC B0 ;  /* 0x0000000000007941 */ /* 0x000fea0003800000 */
.L_x_9383:
[----:B------:R-:W-:Y:S05]  /*14cb0*/  BRA `(.L_x_9385) ;  /* 0xffffffb800f87947 */ /* 0x000fea000383ffff */
.L_x_9252:
[----:B------:R-:W-:Y:S01]  /*14cc0*/  BSSY B1, `(.L_x_9386) ;  /* 0x0000006000017945 */ /* 0x000fe20003800000 */
[----:B------:R-:W-:-:S07]  /*14cd0*/  IMAD.MOV.U32 R15, RZ, RZ, -0x1 ;  /* 0xffffffffff0f7424 */ /* 0x000fce00078e00ff */
[----:B012---:R-:W-:Y:S05]  /*14ce0*/  WARPSYNC.COLLECTIVE R15, `(.L_x_9387) ;  /* 0x000000000f0c7348 */ /* 0x007fea0003c00000 */
[----:B------:R-:W-:Y:S02]  /*14cf0*/  ELECT P6, UR62, PT ;  /* 0x00000000003e782f */ /* 0x000fe400038c0000 */
[----:B------:R-:W-:Y:S01]  /*14d00*/  MOV R14, UR62 ;  /* 0x0000003e000e7c02 */ /* 0x000fe20008000f00 */
[----:B012---:R-:W-:Y:S10]  /*14d10*/  ENDCOLLECTIVE ;  /* 0x000000000000791b */ /* 0x007ff40003800000 */
.L_x_9387:
[----:B------:R-:W-:Y:S05]  /*14d20*/  BSYNC B1 ;  /* 0x0000000000017941 */ /* 0x000fea0003800000 */
.L_x_9386:
[----:B------:R-:W-:Y:S05]  /*14d30*/  BRA `(.L_x_9388) ;  /* 0xffffffb800f07947 */ /* 0x000fea000383ffff */
.L_x_9254:
[----:B0-----:R0:W3:Y:S02]  /*14d40*/  SYNCS.PHASECHK.TRANS64.TRYWAIT P1, [R5+URZ+0x28840], R0 ;  /* 0x02884000050075a7 */ /* 0x0010e4000802017f */
[----:B---3--:R-:W-:Y:S05]  /*14d50*/  @!P1 NANOSLEEP.SYNCS 0x989680 ;  /* 0x009896800000995d */ /* 0x008fea0003900000 */
[----:B------:R-:W3:Y:S02]  /*14d60*/  @!P1 SYNCS.PHASECHK.TRANS64 P1, [R5+URZ+0x28840], R0 ;  /* 0x02884000050095a7 */ /* 0x000ee4000802007f */
[----:B---3--:R-:W-:Y:S05]  /*14d70*/  @!P1 BRA `(.L_x_9254) ;  /* 0xfffffffc00f09947 */ /* 0x008fea000383ffff */
[----:B------:R-:W-:Y:S05]  /*14d80*/  BRA `(.L_x_9389) ;  /* 0xffffffbc00107947 */ /* 0x000fea000383ffff */
.L_x_9256:
[----:B---3--:R3:W4:Y:S02]  /*14d90*/  SYNCS.PHASECHK.TRANS64.TRYWAIT P1, [R25+URZ+0x28840], R2 ;  /* 0x02884002190075a7 */ /* 0x008724000802017f */
[----:B----4-:R-:W-:Y:S05]  /*14da0*/  @!P1 NANOSLEEP.SYNCS 0x989680 ;  /* 0x009896800000995d */ /* 0x010fea0003900000 */
[----:B------:R-:W4:Y:S02]  /*14db0*/  @!P1 SYNCS.PHASECHK.TRANS64 P1, [R25+URZ+0x28840], R2 ;  /* 0x02884002190095a7 */ /* 0x000f24000802007f */
[----:B----4-:R-:W-:Y:S05]  /*14dc0*/  @!P1 BRA `(.L_x_9256) ;  /* 0xfffffffc00f09947 */ /* 0x010fea000383ffff */
[----:B------:R-:W-:Y:S05]  /*14dd0*/  BRA `(.L_x_9390) ;  /* 0xffffffbc001c7947 */ /* 0x000fea000383ffff */
.L_x_9258:
[----:B----4-:R4:W0:Y:S02]  /*14de0*/  SYNCS.PHASECHK.TRANS64.TRYWAIT P1, [R5+URZ+0x28860], R0 ;  /* 0x02886000050075a7 */ /* 0x010824000802017f */
[----:B0-----:R-:W-:Y:S05]  /*14df0*/  @!P1 NANOSLEEP.SYNCS 0x989680 ;  /* 0x009896800000995d */ /* 0x001fea0003900000 */
[----:B------:R-:W0:Y:S02]  /*14e00*/  @!P1 SYNCS.PHASECHK.TRANS64 P1, [R5+URZ+0x28860], R0 ;  /* 0x02886000050095a7 */ /* 0x000e24000802007f */
[----:B0-----:R-:W-:Y:S05]  /*14e10*/  @!P1 BRA `(.L_x_9258) ;  /* 0xfffffffc00f09947 */ /* 0x001fea000383ffff */
[----:B------:R-:W-:Y:S05]  /*14e20*/  BRA `(.L_x_9391) ;  /* 0xffffffbc00187947 */ /* 0x000fea000383ffff */
.L_x_9392:
        /* <DEDUP_REMOVED lines=13> */
.L_x_15861:


//--------------------- .text._ZN7cutlass13device_kernelIN5flash11enable_sm90INS1_16FlashAttnFwdSm90INS1_25CollectiveMainloopFwdSm90ILi2EN4cute5tupleIJNS5_1CILi1EEES8_S8_EEENS6_IJNS7_ILi128EEESA_SA_EEELi128ENS_6half_tEfNS_4arch4Sm90ELb1ELb0ELb0ELb1ELb1ELb1ELb0ELb1ELb1ELb1ELb0ELb0EEENS1_21CollectiveEpilogueFwdISB_S9_SC_SE_Li256ELb1ELb1ELb0ELb0EEENS1_36VarlenDynamicPersistentTileSchedulerILi128ELi128ELi256ELi128ELb0ELb1ELb1ELb1ELb1ELb1EEEEEEEEEvNT_6ParamsE --------------------------
	.section	.text._ZN7cutlass13device_kernelIN5flash11enable_sm90INS1_16FlashAttnFwdSm90INS1_25CollectiveMainloopFwdSm90ILi2EN4cute5tupleIJNS5_1CILi1EEES8_S8_EEENS6_IJNS7_ILi128EEESA_SA_EEELi128ENS_6half_tEfNS_4arch4Sm90ELb1ELb0ELb0ELb1ELb1ELb1ELb0ELb1ELb1ELb1ELb0ELb0EEENS1_21CollectiveEpilogueFwdISB_S9_SC_SE_Li256ELb1ELb1ELb0ELb0EEENS1_36VarlenDynamicPersistentTileSchedulerILi128ELi128ELi256ELi128ELb0ELb1ELb1ELb1ELb1ELb1EEEEEEEEEvNT_6ParamsE,"ax",@progbits
	.align	128
.text._ZN7cutlass13device_kernelIN5flash11enable_sm90INS1_16FlashAttnFwdSm90INS1_25CollectiveMainloopFwdSm90ILi2EN4cute5tupleIJNS5_1CILi1EEES8_S8_EEENS6_IJNS7_ILi128EEESA_SA_EEELi128ENS_6half_tEfNS_4arch4Sm90ELb1ELb0ELb0ELb1ELb1ELb1ELb0ELb1ELb1ELb1ELb0ELb0EEENS1_21CollectiveEpilogueFwdISB_S9_SC_SE_Li256ELb1ELb1ELb0ELb0EEENS1_36VarlenDynamicPersistentTileSchedulerILi128ELi128ELi256ELi128ELb0ELb1ELb1ELb1ELb1ELb1EEEEEEEEEvNT_6ParamsE:
        .type           _ZN7cutlass13device_kernelIN5flash11enable_sm90INS1_16FlashAttnFwdSm90INS1_25CollectiveMainloopFwdSm90ILi2EN4cute5tupleIJNS5_1CILi1EEES8_S8_EEENS6_IJNS7_ILi128EEESA_SA_EEELi128ENS_6half_tEfNS_4arch4Sm90ELb1ELb0ELb0ELb1ELb1ELb1ELb0ELb1ELb1ELb1ELb0ELb0EEENS1_21CollectiveEpilogueFwdISB_S9_SC_SE_Li256ELb1ELb1ELb0ELb0EEENS1_36VarlenDynamicPersistentTileSchedulerILi128ELi128ELi256ELi128ELb0ELb1ELb1ELb1ELb1ELb1EEEEEEEEEvNT_6ParamsE,@function
        .size           _ZN7cutlass13device_kernelIN5flash11enable_sm90INS1_16FlashAttnFwdSm90INS1_25CollectiveMainloopFwdSm90ILi2EN4cute5tupleIJNS5_1CILi1EEES8_S8_EEENS6_IJNS7_ILi128EEESA_SA_EEELi128ENS_6half_tEfNS_4arch4Sm90ELb1ELb0ELb0ELb1ELb1ELb1ELb0ELb1ELb1ELb1ELb0ELb0EEENS1_21CollectiveEpilogueFwdISB_S9_SC_SE_Li256ELb1ELb1ELb0ELb0EEENS1_36VarlenDynamicPersistentTileSchedulerILi128ELi128ELi256ELi128ELb0ELb1ELb1ELb1ELb1ELb1EEEEEEEEEvNT_6ParamsE,(.L_x_15862 - _ZN7cutlass13device_kernelIN5flash11enable_sm90INS1_16FlashAttnFwdSm90INS1_25CollectiveMainloopFwdSm90ILi2EN4cute5tupleIJNS5_1CILi1EEES8_S8_EEENS6_IJNS7_ILi128EEESA_SA_EEELi128ENS_6half_tEfNS_4arch4Sm90ELb1ELb0ELb0ELb1ELb1ELb1ELb0ELb1ELb1ELb1ELb0ELb0EEENS1_21CollectiveEpilogueFwdISB_S9_SC_SE_Li256ELb1ELb1ELb0ELb0EEENS1_36VarlenDynamicPersistentTileSchedulerILi128ELi128ELi256ELi128ELb0ELb1ELb1ELb1ELb1ELb1EEEEEEEEEvNT_6ParamsE)
        .other          _ZN7cutlass13device_kernelIN5flash11enable_sm90INS1_16FlashAttnFwdSm90INS1_25CollectiveMainloopFwdSm90ILi2EN4cute5tupleIJNS5_1CILi1EEES8_S8_EEENS6_IJNS7_ILi128EEESA_SA_EEELi128ENS_6half_tEfNS_4arch4Sm90ELb1ELb0ELb0ELb1ELb1ELb1ELb0ELb1ELb1ELb1ELb0ELb0EEENS1_21CollectiveEpilogueFwdISB_S9_SC_SE_Li256ELb1ELb1ELb0ELb0EEENS1_36VarlenDynamicPersistentTileSchedulerILi128ELi128ELi256ELi128ELb0ELb1ELb1ELb1ELb1ELb1EEEEEEEEEvNT_6ParamsE,@"STO_CUDA_ENTRY STV_DEFAULT"
_ZN7cutlass13device_kernelIN5flash11enable_sm90INS1_16FlashAttnFwdSm90INS1_25CollectiveMainloopFwdSm90ILi2EN4cute5tupleIJNS5_1CILi1EEES8_S8_EEENS6_IJNS7_ILi128EEESA_SA_EEELi128ENS_6half_tEfNS_4arch4Sm90ELb1ELb0ELb0ELb1ELb1ELb1ELb0ELb1ELb1ELb1ELb0ELb0EEENS1_21CollectiveEpilogueFwdISB_S9_SC_SE_Li256ELb1ELb1ELb0ELb0EEENS1_36VarlenDynamicPersistentTileSchedulerILi128ELi128ELi256ELi128ELb0ELb1ELb1ELb1ELb1ELb1EEEEEEEEEvNT_6ParamsE:
        /* <DEDUP_REMOVED lines=18> */
.L_x_9394:
[----:B------:R-:W-:Y:S05]  /*0120*/  BSYNC B0 ;  /* 0x0000000000007941 */ /* 0x000fea0003800000 */
.L_x_9393:
        /* <DEDUP_REMOVED lines=41> */
.L_x_9395:
        /* <DEDUP_REMOVED lines=22> */
.L_x_9396:
        /* <DEDUP_REMOVED lines=18> */
.L_x_9397:
        /* <DEDUP_REMOVED lines=22> */
.L_x_9398:
        /* <DEDUP_REMOVED lines=22> */
.L_x_9399:
        /* <DEDUP_REMOVED lines=8> */
.L_x_9402:
        /* <DEDUP_REMOVED lines=19> */
[----:B------:R-:W-:Y:S02]  /*0ab0*/  R2UR UR40, R18 ;  /* 0x00000000122872ca */ /* 0x000fe400000e0000 */
[----:B------:R-:W-:Y:S02]  /*0ac0*/  CS2R R188, SRZ ;  /* 0x0000000000bc7805 */ /* 0x000fe4000001ff00 */
[----:B------:R-:W-:Y:S01]  /*0ad0*/  MOV R19, RZ ;  /* 0x000000ff00137202 */ /* 0x000fe20000000f00 */
[----:B------:R-:W-:Y:S01]  /*0ae0*/  IMAD.MOV.U32 R186, RZ, RZ, RZ ;  /* 0x000000ffffba7224 */ /* 0x000fe200078e00ff */
[----:B------:R-:W-:Y:S01]  /*0af0*/  SHF.R.S32.HI R3, RZ, 0x1f, R228 ;  /* 0x0000001fff037819 */ /* 0x000fe200000114e4 */
[----:B------:R-:W-:Y:S01]  /*0b00*/  ULOP3.LUT UR39, UR36, 0x1, URZ, 0xfc, !UPT ;  /* 0x0000000124277892 */ /* 0x000fe2000f8efc3f */
[----:B------:R-:W-:Y:S02]  /*0b10*/  UMOV UR37, URZ ;  /* 0x0000003f00257c82 */ /* 0x000fe40008000000 */
[----:B------:R-:W-:-:S02]  /*0b20*/  LEA.HI R5, R3, R228, RZ, 0x7 ;  /* 0x000000e403057211 */ /* 0x000fc400078f38ff */
[-C--:B------:R-:W-:Y:S02]  /*0b30*/  LEA.HI R2, R3, R228.reuse, RZ, 0x5 ;  /* 0x000000e403027211 */ /* 0x080fe400078f28ff */
[----:B------:R-:W-:Y:S01]  /*0b40*/  LOP3.LUT R213, R5, 0xffffff80, RZ, 0xc0, !PT ;  /* 0xffffff8005d57812 */ /* 0x000fe200078ec0ff */
[----:B------:R-:W-:Y:S01]  /*0b50*/  UIADD3 UR40, UR40, 0x10400, URZ ;  /* 0x0001040028287890 */ /* 0x000fe2000fffe03f */
[----:B------:R-:W-:Y:S01]  /*0b60*/  LEA.HI R0, R3, R228, RZ, 0x4 ;  /* 0x000000e403007211 */ /* 0x000fe200078f20ff */
[----:B------:R-:W-:Y:S01]  /*0b70*/  IMAD.SHL.U32 R2, R2, 0x20, RZ ;  /* 0x0000002002027824 */ /* 0x000fe200078e00ff */
[----:B------:R-:W-:Y:S02]  /*0b80*/  IADD3 R213, R228, -R213, RZ ;  /* 0x800000d5e4d57210 */ /* 0x000fe40007ffe0ff */
[----:B------:R-:W-:Y:S02]  /*0b90*/  LOP3.LUT R7, R0, 0x3fffff0, RZ, 0xc0, !PT ;  /* 0x03fffff000077812 */ /* 0x000fe400078ec0ff */
[----:B------:R-:W-:-:S02]  /*0ba0*/  SHF.R.S32.HI R4, RZ, 0x1f, R213 ;  /* 0x0000001fff047819 */ /* 0x000fc400000114d5 */
[----:B------:R-:W-:Y:S01]  /*0bb0*/  LOP3.LUT R2, R2, 0xfffffc00, RZ, 0xc0, !PT ;  /* 0xfffffc0002027812 */ /* 0x000fe200078ec0ff */
[----:B------:R-:W-:Y:S01]  /*0bc0*/  IMAD.IADD R7, R228, 0x1, -R7 ;  /* 0x00000001e4077824 */ /* 0x000fe200078e0a07 */
[----:B------:R-:W-:Y:S02]  /*0bd0*/  LEA.HI R6, R4, R213, RZ, 0x2 ;  /* 0x000000d504067211 */ /* 0x000fe400078f10ff */
[----:B------:R-:W-:Y:S02]  /*0be0*/  LEA.HI R10, R3, R228, RZ, 0x2 ;  /* 0x000000e4030a7211 */ /* 0x000fe400078f10ff */
[--C-:B------:R-:W-:Y:S02]  /*0bf0*/  SHF.R.S32.HI R8, RZ, 0x2, R6.reuse ;  /* 0x00000002ff087819 */ /* 0x100fe40000011406 */
[----:B------:R-:W-:Y:S02]  /*0c00*/  SHF.R.S32.HI R9, RZ, 0x1f, R6 ;  /* 0x0000001fff097819 */ /* 0x000fe40000011406 */
[----:B------:R-:W-:-:S02]  /*0c10*/  LOP3.LUT R13, R10, 0xfffffffc, RZ, 0xc0, !PT ;  /* 0xfffffffc0a0d7812 */ /* 0x000fc400078ec0ff */
[----:B------:R-:W-:Y:S02]  /*0c20*/  LEA.HI R9, R9, R8, RZ, 0x3 ;  /* 0x0000000809097211 */ /* 0x000fe400078f18ff */
[----:B------:R-:W-:Y:S01]  /*0c30*/  SHF.R.S32.HI R220, RZ, 0x7, R5 ;  /* 0x00000007ffdc7819 */ /* 0x000fe20000011405 */
[----:B------:R-:W-:Y:S01]  /*0c40*/  IMAD.IADD R13, R228, 0x1, -R13 ;  /* 0x00000001e40d7824 */ /* 0x000fe200078e0a0d */
[----:B------:R-:W-:Y:S01]  /*0c50*/  LOP3.LUT R11, R9, 0xfffffff8, RZ, 0xc0, !PT ;  /* 0xfffffff8090b7812 */ /* 0x000fe200078ec0ff */
[----:B------:R-:W-:Y:S01]  /*0c60*/  IMAD R9, R7, 0x40, R2 ;  /* 0x0000004007097824 */ /* 0x000fe200078e0202 */
[----:B------:R-:W-:Y:S02]  /*0c70*/  SHF.R.S32.HI R7, RZ, 0x4, R0 ;  /* 0x00000004ff077819 */ /* 0x000fe40000011400 */
[----:B------:R-:W-:Y:S02]  /*0c80*/  LEA.HI R187, R3, R228, RZ, 0x3 ;  /* 0x000000e403bb7211 */ /* 0x000fe400078f18ff */
[----:B------:R-:W-:-:S02]  /*0c90*/  LEA.HI R0, R0, R7, RZ, 0x1 ;  /* 0x0000000700007211 */ /* 0x000fc400078f08ff */
[----:B------:R-:W-:Y:S02]  /*0ca0*/  LEA.HI R4, R4, R213, RZ, 0x5 ;  /* 0x000000d504047211 */ /* 0x000fe400078f28ff */
[----:B------:R-:W-:Y:S02]  /*0cb0*/  LOP3.LUT R0, R0, 0x1ffffffe, RZ, 0xc0, !PT ;  /* 0x1ffffffe00007812 */ /* 0x000fe400078ec0ff */
[----:B------:R-:W-:Y:S02]  /*0cc0*/  LEA.HI R5, R5, R220, RZ, 0x1 ;  /* 0x000000dc05057211 */ /* 0x000fe400078f08ff */
[----:B------:R-:W-:Y:S01]  /*0cd0*/  LEA.HI R2, R13, R13, RZ, 0x1 ;  /* 0x0000000d0d027211 */ /* 0x000fe200078f08ff */
[----:B------:R-:W-:Y:S01]  /*0ce0*/  IMAD.IADD R0, R7, 0x1, -R0 ;  /* 0x0000000107007824 */ /* 0x000fe200078e0a00 */
[----:B------:R-:W-:Y:S02]  /*0cf0*/  IADD3 R11, R8, -R11, RZ ;  /* 0x8000000b080b7210 */ /* 0x000fe40007ffe0ff */
[----:B------:R-:W-:Y:S01]  /*0d00*/  SHF.R.S32.HI R4, RZ, 0x5, R4 ;  /* 0x00000005ff047819 */ /* 0x000fe20000011404 */
[----:B------:R-:W-:Y:S01]  /*0d10*/  IMAD R222, R0, 0x8, R9 ;  /* 0x0000000800de7824 */ /* 0x000fe200078e0209 */
[----:B------:R-:W-:-:S02]  /*0d20*/  LEA.HI R0, R3, R228, RZ, 0x6 ;  /* 0x000000e403007211 */ /* 0x000fc400078f30ff */
[----:B------:R-:W-:Y:S01]  /*0d30*/  LOP3.LUT R3, R187, 0xfffffff8, RZ, 0xc0, !PT ;  /* 0xfffffff8bb037812 */ /* 0x000fe200078ec0ff */
[----:B------:R-:W-:Y:S01]  /*0d40*/  IMAD R4, R4, 0x10, R11 ;  /* 0x0000001004047824 */ /* 0x000fe200078e020b */
[----:B------:R-:W-:Y:S01]  /*0d50*/  SHF.R.S32.HI R187, RZ, 0x3, R187 ;  /* 0x00000003ffbb7819 */ /* 0x000fe200000114bb */
[----:B------:R-:W-:Y:S01]  /*0d60*/  IMAD.SHL.U32 R0, R0, 0x8, RZ ;  /* 0x0000000800007824 */ /* 0x000fe200078e00ff */
[----:B------:R-:W-:Y:S01]  /*0d70*/  LOP3.LUT R5, R5, 0x3fffffe, RZ, 0xc0, !PT ;  /* 0x03fffffe05057812 */ /* 0x000fe200078ec0ff */
[----:B------:R-:W-:Y:S01]  /*0d80*/  IMAD.IADD R206, R228, 0x1, -R3 ;  /* 0x00000001e4ce7824 */ /* 0x000fe200078e0a03 */
[----:B------:R-:W-:Y:S01]  /*0d90*/  LOP3.LUT R2, R2, 0x1ffffffe, RZ, 0xc0, !PT ;  /* 0x1ffffffe02027812 */ /* 0x000fe200078ec0ff */
[C---:B------:R-:W-:Y:S01]  /*0da0*/  VIADD R219, R187.reuse, 0x20 ;  /* 0x00000020bbdb7836 */ /* 0x040fe20000000000 */
[C---:B------:R-:W-:Y:S01]  /*0db0*/  SHF.L.U32 R224, R187.reuse, 0x6, RZ ;  /* 0x00000006bbe07819 */ /* 0x040fe200000006ff */
[C---:B------:R-:W-:Y:S01]  /*0dc0*/  VIADD R217, R187.reuse, 0x60 ;  /* 0x00000060bbd97836 */ /* 0x040fe20000000000 */
[----:B------:R-:W-:Y:S01]  /*0dd0*/  IADD3 R5, R220, -R5, RZ ;  /* 0x80000005dc057210 */ /* 0x000fe20007ffe0ff */
[----:B------:R-:W-:Y:S01]  /*0de0*/  VIADD R218, R187, 0x40 ;  /* 0x00000040bbda7836 */ /* 0x000fe20000000000 */
[----:B------:R-:W-:Y:S01]  /*0df0*/  LOP3.LUT R201, R0, 0xfffffe00, RZ, 0xc0, !PT ;  /* 0xfffffe0000c97812 */ /* 0x000fe200078ec0ff */
[----:B------:R-:W-:Y:S01]  /*0e00*/  IMAD.IADD R204, R13, 0x1, -R2 ;  /* 0x000000010dcc7824 */ /* 0x000fe200078e0a02 */
[----:B------:R-:W-:Y:S01]  /*0e10*/  SHF.L.U32 R16, R206, 0x3, RZ ;  /* 0x00000003ce107819 */ /* 0x000fe200000006ff */
[----:B------:R-:W-:Y:S01]  /*0e20*/  IMAD R221, R5, 0x40, R4 ;  /* 0x0000004005dd7824 */ /* 0x000fe200078e0204 */
[----:B------:R-:W-:Y:S01]  /*0e30*/  LOP3.LUT R3, R224, 0x1c0, RZ, 0xc0, !PT ;  /* 0x000001c0e0037812 */ /* 0x000fe200078ec0ff */
[----:B------:R-:W-:Y:S01]  /*0e40*/  IMAD.SHL.U32 R196, R219, 0x40, RZ ;  /* 0x00000040dbc47824 */ /* 0x000fe200078e00ff */
[----:B------:R-:W-:Y:S01]  /*0e50*/  SHF.R.S32.HI R0, RZ, 0x1f, R219 ;  /* 0x0000001fff007819 */ /* 0x000fe200000114db */
[----:B------:R-:W-:Y:S01]  /*0e60*/  IMAD.SHL.U32 R195, R218, 0x40, RZ ;  /* 0x00000040dac37824 */ /* 0x000fe200078e00ff */
[----:B------:R-:W-:Y:S01]  /*0e70*/  SHF.R.S32.HI R2, RZ, 0x1f, R217 ;  /* 0x0000001fff027819 */ /* 0x000fe200000114d9 */
[----:B------:R-:W-:Y:S01]  /*0e80*/  IMAD.SHL.U32 R194, R217, 0x40, RZ ;  /* 0x00000040d9c27824 */ /* 0x000fe200078e00ff */
[----:B------:R-:W-:Y:S01]  /*0e90*/  SHF.R.S32.HI R5, RZ, 0x1f, R218 ;  /* 0x0000001fff057819 */ /* 0x000fe200000114da */
[----:B------:R-:W-:Y:S01]  /*0ea0*/  IMAD R204, R204, 0x8, R221 ;  /* 0x00000008cccc7824 */ /* 0x000fe200078e02dd */
[----:B------:R-:W-:-:S02]  /*0eb0*/  SHF.R.U32.HI R200, RZ, 0x3, R3 ;  /* 0x00000003ffc87819 */ /* 0x000fc40000011603 */
[----:B------:R-:W-:Y:S02]  /*0ec0*/  LOP3.LUT R205, R3, 0x38, R16, 0xf8, !PT ;  /* 0x0000003803cd7812 */ /* 0x000fe400078ef810 */
[----:B------:R-:W-:Y:S02]  /*0ed0*/  LEA.HI R0, R0, R219, RZ, 0x3 ;  /* 0x000000db00007211 */ /* 0x000fe400078f18ff */
[----:B------:R-:W-:Y:S01]  /*0ee0*/  LEA.HI R3, R2, R217, RZ, 0x3 ;  /* 0x000000d902037211 */ /* 0x000fe200078f18ff */
[----:B------:R-:W-:Y:S01]  /*0ef0*/  VIADD R2, R16, 0x40 ;  /* 0x0000004010027836 */ /* 0x000fe20000000000 */
[----:B------:R-:W-:Y:S01]  /*0f00*/  LEA.HI R5, R5, R218, RZ, 0x3 ;  /* 0x000000da05057211 */ /* 0x000fe200078f18ff */
[----:B------:R-:W-:Y:S01]  /*0f10*/  IMAD.SHL.U32 R0, R0, 0x40, RZ ;  /* 0x0000004000007824 */ /* 0x000fe200078e00ff */
[----:B------:R-:W-:Y:S01]  /*0f20*/  LOP3.LUT R196, R196, 0x1c0, RZ, 0xc0, !PT ;  /* 0x000001c0c4c47812 */ /* 0x000fe200078ec0ff */
[----:B------:R-:W-:Y:S01]  /*0f30*/  IMAD.SHL.U32 R3, R3, 0x40, RZ ;  /* 0x0000004003037824 */ /* 0x000fe200078e00ff */
[----:B------:R-:W-:-:S02]  /*0f40*/  LOP3.LUT R195, R195, 0x1c0, RZ, 0xc0, !PT ;  /* 0x000001c0c3c37812 */ /* 0x000fc400078ec0ff */
[----:B------:R-:W-:Y:S02]  /*0f50*/  LOP3.LUT R194, R194, 0x1c0, RZ, 0xc0, !PT ;  /* 0x000001c0c2c27812 */ /* 0x000fe400078ec0ff */
[----:B------:R-:W-:Y:S02]  /*0f60*/  SHF.L.U32 R5, R5, 0x6, RZ ;  /* 0x0000000605057819 */ /* 0x000fe400000006ff */
[----:B------:R-:W-:Y:S02]  /*0f70*/  SHF.L.U32 R22, R206, 0x2, RZ ;  /* 0x00000002ce167819 */ /* 0x000fe400000006ff */
[----:B------:R-:W-:Y:S02]  /*0f80*/  SHF.R.U32.HI R227, RZ, 0x3, R196 ;  /* 0x00000003ffe37819 */ /* 0x000fe400000116c4 */
[----:B------:R-:W-:Y:S01]  /*0f90*/  LOP3.LUT R4, R196, 0x38, R16, 0xf8, !PT ;  /* 0x00000038c4047812 */ /* 0x000fe200078ef810 */
[----:B------:R-:W-:Y:S01]  /*0fa0*/  VIADD R185, R22, 0x20 ;  /* 0x0000002016b97836 */ /* 0x000fe20000000000 */
[----:B------:R-:W-:-:S02]  /*0fb0*/  SHF.R.U32.HI R226, RZ, 0x3, R195 ;  /* 0x00000003ffe27819 */ /* 0x000fc400000116c3 */
[----:B------:R-:W-:Y:S02]  /*0fc0*/  LOP3.LUT R7, R195, 0x38, R16, 0xf8, !PT ;  /* 0x00000038c3077812 */ /* 0x000fe400078ef810 */
[----:B------:R-:W-:Y:S02]  /*0fd0*/  SHF.R.U32.HI R225, RZ, 0x3, R194 ;  /* 0x00000003ffe17819 */ /* 0x000fe400000116c2 */
[----:B------:R-:W-:Y:S02]  /*0fe0*/  LOP3.LUT R8, R194, 0x38, R16, 0xf8, !PT ;  /* 0x00000038c2087812 */ /* 0x000fe400078ef810 */
[----:B------:R-:W-:Y:S02]  /*0ff0*/  LOP3.LUT R199, R0, 0xfffffe00, RZ, 0xc0, !PT ;  /* 0xfffffe0000c77812 */ /* 0x000fe400078ec0ff */
[----:B------:R-:W-:Y:S02]  /*1000*/  LOP3.LUT R198, R5, 0xfffffe00, RZ, 0xc0, !PT ;  /* 0xfffffe0005c67812 */ /* 0x000fe400078ec0ff */
[----:B------:R-:W-:-:S02]  /*1010*/  LOP3.LUT R197, R3, 0xfffffe00, RZ, 0xc0, !PT ;  /* 0xfffffe0003c57812 */ /* 0x000fc400078ec0ff */
[----:B------:R-:W-:Y:S02]  /*1020*/  LOP3.LUT R6, R6, 0x7ffffffc, RZ, 0xc0, !PT ;  /* 0x7ffffffc06067812 */ /* 0x000fe400078ec0ff */
[----:B------:R-:W-:Y:S02]  /*1030*/  LOP3.LUT R205, R201, R205, R200, 0xf6, !PT ;  /* 0x000000cdc9cd7212 */ /* 0x000fe400078ef6c8 */
[----:B------:R-:W-:Y:S01]  /*1040*/  LOP3.LUT R4, R199, R4, R227, 0xf6, !PT ;  /* 0x00000004c7047212 */ /* 0x000fe200078ef6e3 */
[----:B------:R-:W-:Y:S01]  /*1050*/  IMAD.IADD R203, R213, 0x1, -R6 ;  /* 0x00000001d5cb7824 */ /* 0x000fe200078e0a06 */
[----:B------:R-:W-:Y:S02]  /*1060*/  LOP3.LUT R7, R198, R7, R226, 0xf6, !PT ;  /* 0x00000007c6077212 */ /* 0x000fe400078ef6e2 */
[----:B------:R-:W-:Y:S02]  /*1070*/  LOP3.LUT R8, R197, R8, R225, 0xf6, !PT ;  /* 0x00000008c5087212 */ /* 0x000fe400078ef6e1 */
[----:B------:R-:W-:-:S02]  /*1080*/  SHF.R.S32.HI R223, RZ, 0x1f, R187 ;  /* 0x0000001fffdf7819 */ /* 0x000fc400000114bb */
[----:B------:R-:W-:Y:S02]  /*1090*/  SHF.R.S32.HI R23, RZ, 0x1f, R22 ;  /* 0x0000001fff177819 */ /* 0x000fe40000011416 */
[----:B------:R-:W-:Y:S02]  /*10a0*/  SHF.R.S32.HI R17, RZ, 0x1f, R16 ;  /* 0x0000001fff117819 */ /* 0x000fe40000011410 */
[----:B------:R-:W-:Y:S02]  /*10b0*/  SHF.R.S32.HI R184, RZ, 0x1f, R2 ;  /* 0x0000001fffb87819 */ /* 0x000fe40000011402 */
[----:B------:R-:W-:Y:S02]  /*10c0*/  SHF.R.S32.HI R212, RZ, 0x1f, R185 ;  /* 0x0000001fffd47819 */ /* 0x000fe400000114b9 */
[----:B------:R-:W-:Y:S02]  /*10d0*/  LEA R202, R205, UR40, 0x1 ;  /* 0x00000028cdca7c11 */ /* 0x000fe4000f8e08ff */
[----:B------:R-:W-:-:S02]  /*10e0*/  LEA R216, R4, UR40, 0x1 ;  /* 0x0000002804d87c11 */ /* 0x000fc4000f8e08ff */
[----:B------:R-:W-:Y:S02]  /*10f0*/  LEA R215, R7, UR40, 0x1 ;  /* 0x0000002807d77c11 */ /* 0x000fe4000f8e08ff */
[----:B------:R-:W-:-:S07]  /*1100*/  LEA R214, R8, UR40, 0x1 ;  /* 0x0000002808d67c11 */ /* 0x000fce000f8e08ff */
.L_x_9624:
[----:B0---4-:R-:W0:Y:S02]  /*1110*/  LDC.64 R4, c[0x0][0xc88] ;  /* 0x00032200ff047b82 */ /* 0x011e240000000a00 */
        /* <DEDUP_REMOVED lines=15> */
[C-C-:B------:R-:W-:Y:S02]  /*1210*/  @P1 LEA.HI.X R7, R210.reuse, UR5, R211.reuse, 0x2, P2 ;  /* 0x00000005d2071c11 */ /* 0x140fe400090f14d3 */
        /* <DEDUP_REMOVED lines=33> */
.L_x_9404:
        /* <DEDUP_REMOVED lines=9> */
.L_x_9405:
[----:B------:R-:W-:Y:S05]  /*14c0*/  @!P0 BRA `(.L_x_9406) ;  /* 0x00000000000c8947 */ /* 0x000fea0003800000 */
[----:B------:R-:W2:Y:S04]  /*14d0*/  LDG.E R4, desc[UR42][R8.64] ;  /* 0x0000002a08047981 */ /* 0x000ea8000c1e1900 */
[----:B------:R-:W2:Y:S02]  /*14e0*/  LDG.E R29, desc[UR42][R8.64+0x4] ;  /* 0x0000042a081d7981 */ /* 0x000ea4000c1e1900 */
[----:B--2---:R-:W-:-:S07]  /*14f0*/  IMAD.IADD R29, R29, 0x1, -R4 ;  /* 0x000000011d1d7824 */ /* 0x004fce00078e0a04 */
.L_x_9406:
[----:B------:R-:W-:Y:S01]  /*1500*/  ULDC.64 UR4, c[0x0][0xa10] ;  /* 0x0002840000047ab9 */ /* 0x000fe20000000a00 */
[----:B------:R-:W1:Y:S01]  /*1510*/  LDC R9, c[0x0][0x448] ;  /* 0x00011200ff097b82 */ /* 0x000e620000000800 */
[----:B------:R-:W-:-:S04]  /*1520*/  ISETP.NE.U32.AND P0, PT, RZ, UR4, PT ;  /* 0x00000004ff007c0c */ /* 0x000fc8000bf05070 */
        /* <DEDUP_REMOVED lines=13> */
[----:B------:R-:W-:-:S05]  /*1600*/  IMAD.SHL.U32 R191, R41, 0x80, RZ ;  /* 0x0000008029bf7824 */ /* 0x000fca00078e00ff */
[----:B0-----:R-:W-:-:S07]  /*1610*/  IADD3 R4, R191, 0x7f, RZ ;  /* 0x0000007fbf047810 */ /* 0x001fce0007ffe0ff */
[----:B------:R-:W0:Y:S08]  /*1620*/  @P1 LDC R9, c[0x0][0x44c] ;  /* 0x00011300ff091b82 */ /* 0x000e300000000800 */
[----:B------:R-:W1:Y:S01]  /*1630*/  @P1 LDC R5, c[0x0][0x450] ;  /* 0x00011400ff051b82 */ /* 0x000e620000000800 */
[----:B--2---:R-:W-:Y:S02]  /*1640*/  @P0 IMAD.IADD R25, R8, 0x1, -R3 ;  /* 0x0000000108190824 */ /* 0x004fe400078e0a03 */
[----:B------:R-:W-:-:S02]  /*1650*/  IMAD.IADD R8, R29, 0x1, -R0 ;  /* 0x000000011d087824 */ /* 0x000fc400078e0a00 */
[----:B0-----:R-:W-:-:S04]  /*1660*/  @P1 IMAD.HI.U32 R0, R4, R9, RZ ;  /* 0x0000000904001227 */ /* 0x001fc800078e00ff */
[----:B------:R-:W-:Y:S01]  /*1670*/  IMAD.IADD R193, R8, 0x1, R25 ;  /* 0x0000000108c17824 */ /* 0x000fe200078e0219 */
[----:B-1----:R-:W-:Y:S01]  /*1680*/  @P1 SHF.R.U32.HI R4, RZ, R5, R0 ;  /* 0x00000005ff041219 */ /* 0x002fe20000011600 */
[----:B------:R-:W-:-:S03]  /*1690*/  IMAD.MOV R27, RZ, RZ, -R8 ;  /* 0x000000ffff1b7224 */ /* 0x000fc600078e0a08 */
[C---:B------:R-:W-:Y:S02]  /*16a0*/  IADD3 R95, R193.reuse, 0x80, -R192 ;  /* 0x00000080c15f7810 */ /* 0x040fe40007ffe8c0 */
[----:B------:R-:W-:Y:S02]  /*16b0*/  IADD3 R0, R193, 0x7f, RZ ;  /* 0x0000007fc1007810 */ /* 0x000fe40007ffe0ff */
[----:B------:R-:W-:Y:S01]  /*16c0*/  VIMNMX R27, RZ, R27, !PT ;  /* 0x0000001bff1b7248 */ /* 0x000fe20007fe0100 */
[----:B------:R-:W-:Y:S01]  /*16d0*/  IMAD.IADD R4, R95, 0x1, R4 ;  /* 0x000000015f047824 */ /* 0x000fe200078e0204 */
[----:B------:R-:W-:-:S04]  /*16e0*/  SHF.R.S32.HI R3, RZ, 0x1f, R0 ;  /* 0x0000001fff037819 */ /* 0x000fc80000011400 */
[----:B------:R-:W-:Y:S02]  /*16f0*/  SHF.R.S32.HI R5, RZ, 0x1f, R4 ;  /* 0x0000001fff057819 */ /* 0x000fe40000011404 */
[----:B------:R-:W-:Y:S02]  /*1700*/  LEA.HI R3, R3, R0, RZ, 0x7 ;  /* 0x0000000003037211 */ /* 0x000fe400078f38ff */
[----:B------:R-:W-:Y:S02]  /*1710*/  LEA.HI R5, R5, R4, RZ, 0x7 ;  /* 0x0000000405057211 */ /* 0x000fe400078f38ff */
[----:B------:R-:W-:Y:S02]  /*1720*/  SHF.R.S32.HI R96, RZ, 0x7, R3 ;  /* 0x00000007ff607819 */ /* 0x000fe40000011403 */
[----:B------:R-:W-:-:S04]  /*1730*/  SHF.R.S32.HI R5, RZ, 0x7, R5 ;  /* 0x00000007ff057819 */ /* 0x000fc80000011405 */
[----:B------:R-:W-:-:S05]  /*1740*/  VIMNMX R5, R96, R5, PT ;  /* 0x0000000560057248 */ /* 0x000fca0003fe0100 */
[----:B------:R-:W-:-:S05]  /*1750*/  IMAD R0, R5, 0x80, -R8 ;  /* 0x0000008005007824 */ /* 0x000fca00078e0a08 */
[----:B------:R-:W-:-:S04]  /*1760*/  VIMNMX R0, R0, R25, PT ;  /* 0x0000001900007248 */ /* 0x000fc80003fe0100 */
[----:B------:R-:W-:Y:S02]  /*1770*/  ISETP.GT.AND P0, PT, R0, R27, PT ;  /* 0x0000001b0000720c */ /* 0x000fe40003f04270 */
[----:B------:R-:W-:-:S05]  /*1780*/  SHF.R.U32.HI R27, RZ, 0x7, R27 ;  /* 0x00000007ff1b7819 */ /* 0x000fca000001161b */
[----:B------:R-:W-:-:S06]  /*1790*/  IMAD.MOV.U32 R28, RZ, RZ, R27 ;  /* 0x000000ffff1c7224 */ /* 0x000fcc00078e001b */
[----:B------:R-:W-:-:S04]  /*17a0*/  @P0 IADD3 R0, R0, 0x7f, RZ ;  /* 0x0000007f00000810 */ /* 0x000fc80007ffe0ff */
[----:B------:R-:W-:-:S04]  /*17b0*/  @P0 SHF.R.S32.HI R3, RZ, 0x1f, R0 ;  /* 0x0000001fff030819 */ /* 0x000fc80000011400 */
[----:B------:R-:W-:-:S04]  /*17c0*/  @P0 LEA.HI R3, R3, R0, RZ, 0x7 ;  /* 0x0000000003030211 */ /* 0x000fc800078f38ff */
[----:B------:R-:W-:Y:S02]  /*17d0*/  @P0 SHF.R.S32.HI R28, RZ, 0x7, R3 ;  /* 0x00000007ff1c0819 */ /* 0x000fe40000011403 */
[----:B------:R-:W-:Y:S02]  /*17e0*/  PLOP3.LUT P0, PT, PT, PT, PT, 0x80, 0x0 ;  /* 0x000000000000781c */ /* 0x000fe40003f0f070 */
[----:B------:R-:W-:-:S13]  /*17f0*/  ISETP.GT.AND P1, PT, R28, R27, PT ;  /* 0x0000001b1c00720c */ /* 0x000fda0003f24270 */
[----:B---3--:R-:W-:Y:S05]  /*1800*/  @!P1 BRA `(.L_x_9407) ;  /* 0x0000006800449947 */ /* 0x008fea0003800000 */
        /* <DEDUP_REMOVED lines=20> */
.L_x_9409:
[----:B------:R-:W-:Y:S05]  /*1950*/  BSYNC B6 ;  /* 0x0000000000067941 */ /* 0x000fea0003800000 */
.L_x_9408:
        /* <DEDUP_REMOVED lines=20> */
.L_x_9411:
[----:B------:R-:W-:Y:S05]  /*1aa0*/  BSYNC B6 ;  /* 0x0000000000067941 */ /* 0x000fea0003800000 */
.L_x_9410:
        /* <DEDUP_REMOVED lines=11> */
[----:B-----5:R-:W-:Y:S01]  /*1b60*/  SHF.R.S32.HI R13, RZ, 0x1f, R24 ;  /* 0x0000001fff0d7819 */ /* 0x020fe20000011418 */
[----:B------:R-:W0:Y:S01]  /*1b70*/  S2R R38, SR_TID.X ;  /* 0x0000000000267919 */ /* 0x000e220000002100 */
[----:B------:R-:W-:Y:S01]  /*1b80*/  SEL R3, R37, RZ, P0 ;  /* 0x000000ff25037207 */ /* 0x000fe20000000000 */
[-C--:B-1----:R-:W-:Y:S01]  /*1b90*/  IMAD R10, R223, R34.reuse, RZ ;  /* 0x00000022df0a7224 */ /* 0x082fe200078e02ff */
[C-C-:B------:R-:W-:Y:S01]  /*1ba0*/  SHF.L.U64.HI R29, R34.reuse, 0x5, R35.reuse ;  /* 0x00000005221d7819 */ /* 0x140fe20000010223 */
[C---:B------:R-:W-:Y:S01]  /*1bb0*/  IMAD.SHL.U32 R33, R34.reuse, 0x40, RZ ;  /* 0x0000004022217824 */ /* 0x040fe200078e00ff */
[----:B------:R-:W-:Y:S01]  /*1bc0*/  SHF.L.U64.HI R30, R34, 0x6, R35 ;  /* 0x00000006221e7819 */ /* 0x000fe20000010223 */
[----:B------:R-:W-:Y:S01]  /*1bd0*/  IMAD.IADD R3, R16, 0x1, R3 ;  /* 0x0000000110037824 */ /* 0x000fe200078e0203 */
[C---:B------:R-:W-:Y:S01]  /*1be0*/  SHF.L.U64.HI R31, R34.reuse, 0x7, R35 ;  /* 0x00000007221f7819 */ /* 0x040fe20000010223 */
[----:B---3--:R-:W-:Y:S01]  /*1bf0*/  IMAD.WIDE.U32 R4, R187, R34, R22 ;  /* 0x00000022bb047225 */ /* 0x008fe200078e0016 */
[----:B------:R-:W-:-:S03]  /*1c00*/  SHF.L.U32 R32, R34, 0x5, RZ ;  /* 0x0000000522207819 */ /* 0x000fc600000006ff */
[----:B--2---:R-:W-:-:S04]  /*1c10*/  IMAD.WIDE.U32 R6, R187, R14, R22 ;  /* 0x0000000ebb067225 */ /* 0x004fc800078e0016 */
[C---:B------:R-:W-:Y:S02]  /*1c20*/  IMAD R89, R187.reuse, R35, R10 ;  /* 0x00000023bb597224 */ /* 0x040fe400078e020a */
[----:B------:R-:W-:-:S04]  /*1c30*/  IMAD.WIDE.U32 R10, R187, R34, R16 ;  /* 0x00000022bb0a7225 */ /* 0x000fc800078e0010 */
[----:B------:R-:W-:Y:S01]  /*1c40*/  IMAD.MOV.U32 R82, RZ, RZ, R6 ;  /* 0x000000ffff527224 */ /* 0x000fe200078e0006 */
[----:B------:R-:W-:Y:S01]  /*1c50*/  SHF.R.S32.HI R6, RZ, 0x1f, R3 ;  /* 0x0000001fff067819 */ /* 0x000fe20000011403 */
[-C--:B------:R-:W-:Y:S02]  /*1c60*/  IMAD R8, R223, R14.reuse, RZ ;  /* 0x0000000edf087224 */ /* 0x080fe400078e02ff */
[----:B------:R-:W-:Y:S02]  /*1c70*/  IMAD.IADD R87, R5, 0x1, R89 ;  /* 0x0000000105577824 */ /* 0x000fe400078e0259 */
[----:B------:R-:W-:Y:S01]  /*1c80*/  IMAD.IADD R89, R89, 0x1, R11 ;  /* 0x0000000159597824 */ /* 0x000fe200078e020b */
[----:B------:R-:W-:Y:S01]  /*1c90*/  LEA.HI R11, R6, R3, RZ, 0x3 ;  /* 0x00000003060b7211 */ /* 0x000fe200078f18ff */
[C---:B------:R-:W-:Y:S01]  /*1ca0*/  IMAD R85, R187.reuse, R15, R8 ;  /* 0x0000000fbb557224 */ /* 0x040fe200078e0208 */
[----:B0-----:R-:W-:Y:S01]  /*1cb0*/  SHF.R.U32.HI R38, RZ, 0x7, R38 ;  /* 0x00000007ff267819 */ /* 0x001fe20000011626 */
[----:B------:R-:W-:Y:S01]  /*1cc0*/  IMAD.WIDE.U32 R8, R187, R14, R16 ;  /* 0x0000000ebb087225 */ /* 0x000fe200078e0010 */
[----:B------:R-:W-:-:S02]  /*1cd0*/  LOP3.LUT R5, R195, 0x38, R11, 0xf8, !PT ;  /* 0x00000038c3057812 */ /* 0x000fc400078ef80b */
[----:B------:R-:W-:Y:S01]  /*1ce0*/  ISETP.NE.AND P6, PT, R38, 0x1, PT ;  /* 0x000000012600780c */ /* 0x000fe20003fc5270 */
[----:B------:R-:W-:Y:S01]  /*1cf0*/  IMAD.MOV.U32 R86, RZ, RZ, R4 ;  /* 0x000000ffff567224 */ /* 0x000fe200078e0004 */
[----:B------:R-:W-:Y:S01]  /*1d00*/  LEA.HI R4, R6, R3, RZ, 0x6 ;  /* 0x0000000306047211 */ /* 0x000fe200078f30ff */
[----:B------:R-:W-:Y:S01]  /*1d10*/  IMAD.IADD R83, R7, 0x1, R85 ;  /* 0x0000000107537824 */ /* 0x000fe200078e0255 */
[----:B------:R-:W-:Y:S01]  /*1d20*/  LOP3.LUT R3, R11, 0x38, RZ, 0xc0, !PT ;  /* 0x000000380b037812 */ /* 0x000fe200078ec0ff */
[----:B------:R-:W-:Y:S01]  /*1d30*/  IMAD.MOV.U32 R88, RZ, RZ, R10 ;  /* 0x000000ffff587224 */ /* 0x000fe200078e000a */
[----:B------:R-:W-:Y:S01]  /*1d40*/  IADD3 R85, R85, R9, RZ ;  /* 0x0000000955557210 */ /* 0x000fe20007ffe0ff */
[C---:B------:R-:W-:Y:S01]  /*1d50*/  IMAD R9, R13.reuse, R14, RZ ;  /* 0x0000000e0d097224 */ /* 0x040fe200078e02ff */
[----:B------:R-:W-:Y:S01]  /*1d60*/  MOV R84, R8 ;  /* 0x0000000800547202 */ /* 0x000fe20000000f00 */
[----:B------:R-:W-:Y:S01]  /*1d70*/  IMAD R13, R13, R34, RZ ;  /* 0x000000220d0d7224 */ /* 0x000fe200078e02ff */
[----:B------:R-:W-:Y:S01]  /*1d80*/  SHF.L.U32 R4, R4, 0x7, RZ ;  /* 0x0000000704047819 */ /* 0x000fe200000006ff */
[----:B------:R-:W-:Y:S01]  /*1d90*/  IMAD R39, R24, R15, R9 ;  /* 0x0000000f18277224 */ /* 0x000fe200078e0209 */
[--C-:B------:R-:W-:Y:S01]  /*1da0*/  LOP3.LUT R8, R196, 0x38, R11.reuse, 0xf8, !PT ;  /* 0x00000038c4087812 */ /* 0x100fe200078ef80b */
[----:B------:R-:W-:Y:S05]  /*1db0*/  @!P6 WARPSYNC.ALL ;  /* 0x000000000000e948 */ /* 0x000fea0003800000 */
[----:B------:R-:W-:Y:S01]  /*1dc0*/  LOP3.LUT R10, R194, 0x38, R11, 0xf8, !PT ;  /* 0x00000038c20a7812 */ /* 0x000fe200078ef80b */
[----:B------:R-:W-:Y:S01]  /*1dd0*/  IMAD.WIDE.U32 R82, R24, R14, R82 ;  /* 0x0000000e18527225 */ /* 0x000fe200078e0052 */
[----:B------:R-:W-:Y:S01]  /*1de0*/  LOP3.LUT R3, R3, 0x1c0, R224, 0xf8, !PT ;  /* 0x000001c003037812 */ /* 0x000fe200078ef8e0 */
[----:B------:R-:W-:Y:S01]  /*1df0*/  ULDC UR4, c[0x0][0x2f4] ;  /* 0x0000bd0000047ab9 */ /* 0x000fe20000000800 */
[----:B------:R-:W-:Y:S01]  /*1e00*/  LOP3.LUT R6, R4, 0xffffe000, RZ, 0xc0, !PT ;  /* 0xffffe00004067812 */ /* 0x000fe200078ec0ff */
[C---:B------:R-:W-:Y:S01]  /*1e10*/  IMAD R13, R24.reuse, R35, R13 ;  /* 0x00000023180d7224 */ /* 0x040fe200078e020d */
[----:B------:R-:W-:Y:S01]  /*1e20*/  LOP3.LUT R5, R5, R226, RZ, 0x3c, !PT ;  /* 0x000000e205057212 */ /* 0x000fe200078e3cff */
[----:B------:R-:W-:Y:S01]  /*1e30*/  IMAD.WIDE.U32 R86, R24, R34, R86 ;  /* 0x0000002218567225 */ /* 0x000fe200078e0056 */
[----:B------:R-:W-:-:S02]  /*1e40*/  LOP3.LUT R8, R8, R227, RZ, 0x3c, !PT ;  /* 0x000000e308087212 */ /* 0x000fc400078e3cff */
[----:B------:R-:W-:Y:S01]  /*1e50*/  LOP3.LUT R10, R10, R225, RZ, 0x3c, !PT ;  /* 0x000000e10a0a7212 */ /* 0x000fe200078e3cff */
[C---:B------:R-:W-:Y:S01]  /*1e60*/  IMAD.WIDE.U32 R84, R24.reuse, R14, R84 ;  /* 0x0000000e18547225 */ /* 0x040fe200078e0054 */
[----:B------:R-:W-:Y:S02]  /*1e70*/  LOP3.LUT R7, R3, R200, RZ, 0x3c, !PT ;  /* 0x000000c803077212 */ /* 0x000fe400078e3cff */
[----:B------:R-:W-:Y:S01]  /*1e80*/  LOP3.LUT R41, R11, 0xfffffff8, RZ, 0xc0, !PT ;  /* 0xfffffff80b297812 */ /* 0x000fe200078ec0ff */
[----:B------:R-:W-:Y:S01]  /*1e90*/  IMAD.WIDE.U32 R88, R24, R34, R88 ;  /* 0x0000002218587225 */ /* 0x000fe200078e0058 */
[-C--:B------:R-:W-:Y:S02]  /*1ea0*/  IADD3 R4, R5, R6.reuse, R198 ;  /* 0x0000000605047210 */ /* 0x080fe40007ffe0c6 */
[-C--:B------:R-:W-:Y:S01]  /*1eb0*/  IADD3 R3, R8, R6.reuse, R199 ;  /* 0x0000000608037210 */ /* 0x080fe20007ffe0c7 */
[----:B------:R-:W-:Y:S01]  /*1ec0*/  IMAD.SHL.U32 R20, R14, 0x40, RZ ;  /* 0x000000400e147824 */ /* 0x000fe200078e00ff */
[-C--:B------:R-:W-:Y:S01]  /*1ed0*/  IADD3 R5, R10, R6.reuse, R197 ;  /* 0x000000060a057210 */ /* 0x080fe20007ffe0c5 */
[----:B------:R-:W-:Y:S01]  /*1ee0*/  IMAD.SHL.U32 R10, R14, 0x20, RZ ;  /* 0x000000200e0a7824 */ /* 0x000fe200078e00ff */
[----:B------:R-:W-:Y:S01]  /*1ef0*/  IADD3 R94, R38, 0x8, RZ ;  /* 0x00000008265e7810 */ /* 0x000fe20007ffe0ff */
[----:B------:R-:W-:Y:S01]  /*1f00*/  IMAD.IADD R38, R83, 0x1, R39 ;  /* 0x0000000153267824 */ /* 0x000fe200078e0227 */
[----:B------:R-:W-:Y:S01]  /*1f10*/  IADD3 R6, R7, R6, R201 ;  /* 0x0000000607067210 */ /* 0x000fe20007ffe0c9 */
[C---:B------:R-:W-:Y:S01]  /*1f20*/  IMAD.SHL.U32 R21, R14.reuse, 0x80, RZ ;  /* 0x000000800e157824 */ /* 0x040fe200078e00ff */
[--C-:B------:R-:W-:Y:S01]  /*1f30*/  SHF.L.U64.HI R7, R14, 0x5, R15.reuse ;  /* 0x000000050e077819 */ /* 0x100fe2000001020f */
[----:B------:R-:W-:Y:S01]  /*1f40*/  IMAD.SHL.U32 R34, R34, 0x80, RZ ;  /* 0x0000008022227824 */ /* 0x000fe200078e00ff */
[----:B------:R-:W-:Y:S01]  /*1f50*/  SHF.L.U64.HI R8, R14, 0x6, R15 ;  /* 0x000000060e087819 */ /* 0x000fe2000001020f */
[----:B------:R-:W-:Y:S01]  /*1f60*/  IMAD R36, R206, 0x20, R187 ;  /* 0x00000020ce247824 */ /* 0x000fe200078e02bb */
[----:B------:R-:W-:Y:S01]  /*1f70*/  SHF.L.U64.HI R9, R14, 0x7, R15 ;  /* 0x000000070e097819 */ /* 0x000fe2000001020f */
[----:B------:R-:W-:Y:S01]  /*1f80*/  IMAD.SHL.U32 R37, R37, 0x2, RZ ;  /* 0x0000000225257824 */ /* 0x000fe200078e00ff */
[----:B------:R-:W-:Y:S01]  /*1f90*/  SHF.R.S32.HI R35, RZ, 0x1f, R42 ;  /* 0x0000001fff237819 */ /* 0x000fe2000001142a */
[----:B------:R-:W-:Y:S01]  /*1fa0*/  IMAD.IADD R39, R39, 0x1, R85 ;  /* 0x0000000127277824 */ /* 0x000fe200078e0255 */
[----:B------:R-:W-:Y:S01]  /*1fb0*/  @!P6 BAR.SYNC.DEFER_BLOCKING 0x9, 0x100 ;  /* 0x024400000000eb1d */ /* 0x000fe20000010000 */
[----:B------:R-:W-:Y:S01]  /*1fc0*/  ISETP.GE.AND P1, PT, R16, UR4, PT ;  /* 0x0000000410007c0c */ /* 0x000fe2000bf26270 */
[----:B------:R-:W-:Y:S01]  /*1fd0*/  IMAD.IADD R43, R13, 0x1, R89 ;  /* 0x000000010d2b7824 */ /* 0x000fe200078e0259 */
[----:B------:R-:W-:-:S02]  /*1fe0*/  ISETP.GE.AND P2, PT, R2, UR4, PT ;  /* 0x0000000402007c0c */ /* 0x000fc4000bf46270 */
[----:B------:R-:W-:Y:S02]  /*1ff0*/  IADD3 R40, R87, R13, RZ ;  /* 0x0000000d57287210 */ /* 0x000fe40007ffe0ff */
[----:B------:R-:W-:Y:S02]  /*2000*/  SHF.R.S32.HI R80, RZ, 0x3, R11 ;  /* 0x00000003ff507819 */ /* 0x000fe4000001140b */
[----:B------:R-:W-:Y:S02]  /*2010*/  SHF.R.S32.HI R90, RZ, 0x1f, R41 ;  /* 0x0000001fff5a7819 */ /* 0x000fe40000011429 */
[----:B----4-:R-:W-:-:S07]  /*2020*/  SHF.R.S32.HI R81, RZ, 0x1f, R26 ;  /* 0x0000001fff517819 */ /* 0x010fce000001141a */
.L_x_9509:
[----:B------:R-:W0:Y:S01]  /*2030*/  LDC R100, c[0x0][0x430] ;  /* 0x00010c00ff647b82 */ /* 0x000e220000000800 */
[----:B------:R-:W-:Y:S01]  /*2040*/  VIADD R28, R28, 0xffffffff ;  /* 0xffffffff1c1c7836 */ /* 0x000fe20000000000 */
[----:B------:R-:W-:-:S03]  /*2050*/  MOV R101, RZ ;  /* 0x000000ff00657202 */ /* 0x000fc60000000f00 */
        /* <DEDUP_REMOVED lines=8> */
[----:B--2---:R-:W2:Y:S08]  /*20e0*/  @!P3 LDC.64 R46, c[0x0][0x418] ;  /* 0x00010600ff2ebb82 */ /* 0x004eb00000000a00 */
[----:B---3--:R-:W3:Y:S08]  /*20f0*/  @P4 LDC R12, c[0x0][0x434] ;  /* 0x00010d00ff0c4b82 */ /* 0x008ef00000000800 */
[----:B----4-:R-:W4:Y:S01]  /*2100*/  @P4 LDC R13, c[0x0][0x438] ;  /* 0x00010e00ff0d4b82 */ /* 0x010f220000000800 */
        /* <DEDUP_REMOVED lines=32> */
[----:B------:R-:W-:Y:S01]  /*2310*/  IMAD R14, R98, UR4, RZ ;  /* 0x00000004620e7c24 */ /* 0x000fe2000f8e02ff */
[----:B------:R-:W-:Y:S02]  /*2320*/  IADD3 R13, R13, R11, RZ ;  /* 0x0000000b0d0d7210 */ /* 0x000fe40007ffe0ff */
        /* <DEDUP_REMOVED lines=50> */
.L_x_9416:
[----:B------:R-:W-:Y:S05]  /*2650*/  BSYNC B1 ;  /* 0x0000000000017941 */ /* 0x000fea0003800000 */
.L_x_9415:
        /* <DEDUP_REMOVED lines=41> */
.L_x_9418:
[----:B------:R-:W-:Y:S05]  /*28f0*/  BSYNC B1 ;  /* 0x0000000000017941 */ /* 0x000fea0003800000 */
.L_x_9417:
        /* <DEDUP_REMOVED lines=43> */
.L_x_9420:
[----:B------:R-:W-:Y:S05]  /*2bb0*/  BSYNC B1 ;  /* 0x0000000000017941 */ /* 0x000fea0003800000 */
.L_x_9419:
[----:B------:R-:W-:Y:S01]  /*2bc0*/  ISETP.GE.AND P4, PT, R217, R97, PT ;  /* 0x00000061d900720c */ /* 0x000fe20003f86270 */
[----:B------:R-:W-:-:S12]  /*2bd0*/  BSSY B1, `(.L_x_9421) ;  /* 0x000001e000017945 */ /* 0x000fd80003800000 */
[----:B------:R-:W-:Y:S05]  /*2be0*/  @P4 BRA `(.L_x_9422) ;  /* 0x0000000000704947 */ /* 0x000fea0003800000 */
[----:B------:R-:W1:Y:S01]  /*2bf0*/  LDC.64 R44, c[0x0][0x3f8] ;  /* 0x0000fe00ff2c7b82 */ /* 0x000e620000000a00 */
[----:B------:R-:W-:Y:S01]  /*2c00*/  IMAD.MOV.U32 R15, RZ, RZ, R91 ;  /* 0x000000ffff0f7224 */ /* 0x000fe200078e005b */
[----:B------:R-:W-:Y:S01]  /*2c10*/  ULDC.64 UR4, c[0x0][0x3e8] ;  /* 0x0000fa0000047ab9 */ /* 0x000fe20000000a00 */
[----:B------:R-:W-:Y:S02]  /*2c20*/  CS2R R48, SRZ ;  /* 0x0000000000307805 */ /* 0x000fe4000001ff00 */
[----:B------:R-:W-:Y:S01]  /*2c30*/  CS2R R50, SRZ ;  /* 0x0000000000327805 */ /* 0x000fe2000001ff00 */
[----:B-1----:R-:W-:-:S04]  /*2c40*/  IMAD.WIDE.U32 R14, R44, 0x60, R14 ;  /* 0x000000602c0e7825 */ /* 0x002fc800078e000e */
[----:B------:R-:W-:Y:S01]  /*2c50*/  IMAD R13, R45, 0x60, RZ ;  /* 0x000000602d0d7824 */ /* 0x000fe200078e02ff */
[----:B------:R-:W-:-:S04]  /*2c60*/  IADD3 R45, P5, R82, R14, RZ ;  /* 0x0000000e522d7210 */ /* 0x000fc80007fbe0ff */
[----:B------:R-:W-:Y:S02]  /*2c70*/  IADD3.X R46, R38, R15, R13, P5, !PT ;  /* 0x0000000f262e7210 */ /* 0x000fe40002ffe40d */
[----:B------:R-:W1:Y:S01]  /*2c80*/  LDC.64 R14, c[0x0][0x408] ;  /* 0x00010200ff0e7b82 */ /* 0x000e620000000a00 */
[----:B------:R-:W-:-:S03]  /*2c90*/  MOV R13, R11 ;  /* 0x0000000b000d7202 */ /* 0x000fc60000000f00 */
        /* <DEDUP_REMOVED lines=17> */
.L_x_9422:
[----:B------:R-:W-:Y:S05]  /*2db0*/  BSYNC B1 ;  /* 0x0000000000017941 */ /* 0x000fea0003800000 */
.L_x_9421:
[----:B-----5:R-:W-:Y:S01]  /*2dc0*/  IMAD.MOV.U32 R11, RZ, RZ, R52 ;  /* 0x000000ffff0b7224 */ /* 0x020fe200078e0034 */
[----:B-1----:R-:W-:Y:S01]  /*2dd0*/  MOV R14, R57 ;  /* 0x00000039000e7202 */ /* 0x002fe20000000f00 */
[----:B------:R-:W-:Y:S01]  /*2de0*/  IMAD.MOV.U32 R12, RZ, RZ, R53 ;  /* 0x000000ffff0c7224 */ /* 0x000fe200078e0035 */
[----:B------:R-:W-:Y:S01]  /*2df0*/  UISETP.NE.AND UP0, UPT, UR39, 0x3, UPT ;  /* 0x000000032700788c */ /* 0x000fe2000bf05270 */
[----:B------:R-:W-:-:S03]  /*2e00*/  IMAD.MOV.U32 R13, RZ, RZ, R56 ;  /* 0x000000ffff0d7224 */ /* 0x000fc600078e0038 */
        /* <DEDUP_REMOVED lines=23> */
.L_x_9423:
[----:B------:R-:W-:Y:S01]  /*2f80*/  IMAD R91, R19, 0x8, R18 ;  /* 0x00000008135b7824 */ /* 0x000fe200078e0212 */
[----:B------:R-:W-:Y:S01]  /*2f90*/  SHF.L.U32 R102, R189, 0x1f, RZ ;  /* 0x0000001fbd667819 */ /* 0x000fe200000006ff */
[----:B------:R-:W-:Y:S03]  /*2fa0*/  BSSY B1, `(.L_x_9424) ;  /* 0x0000003000017945 */ /* 0x000fe60003800000 */
[----:B------:R-:W0:Y:S02]  /*2fb0*/  SYNCS.PHASECHK.TRANS64.TRYWAIT P6, [R91+URZ+0x28890], R102 ;  /* 0x028890665b0075a7 */ /* 0x000e2400080c017f */
[----:B0-----:R-:W-:Y:S05]  /*2fc0*/  @!P6 BRA `(.L_x_9425) ;  /* 0x000001b0006ce947 */ /* 0x001fea0003800000 */
.L_x_9745:
[----:B------:R-:W-:Y:S05]  /*2fd0*/  BSYNC B1 ;  /* 0x0000000000017941 */ /* 0x000fea0003800000 */
.L_x_9424:
[----:B------:R-:W-:-:S03]  /*2fe0*/  UMOV UR4, 0xffffffff ;  /* 0xffffffff00047882 */ /* 0x000fc60000000000 */
[----:B------:R-:W-:Y:S05]  /*2ff0*/  BRA.DIV UR4, `(.L_x_9426) ;  /* 0x000001b204747947 */ /* 0x000fea000b800000 */
[----:B------:R1:W2:Y:S04]  /*3000*/  SHFL.IDX PT, R79, R103, RZ, 0x181f ;  /* 0x00181fff674f7589 */ /* 0x0002a800000e0000 */
[----:B------:R1:W3:Y:S02]  /*3010*/  SHFL.IDX PT, R105, R108, RZ, 0x181f ;  /* 0x00181fff6c697589 */ /* 0x0002e400000e0000 */
.L_x_9749:
        /* <DEDUP_REMOVED lines=51> */
.L_x_9432:
[----:B------:R-:W-:Y:S05]  /*3350*/  BSYNC B3 ;  /* 0x0000000000037941 */ /* 0x000fea0003800000 */
.L_x_9431:
[----:B0-----:R4:W-:Y:S02]  /*3360*/  ST.E.128 desc[UR42][R76.64], R12 ;  /* 0x0000000c4c007985 */ /* 0x0019e4000c101d2a */
.L_x_9430:
[----:B------:R-:W-:Y:S05]  /*3370*/  BSYNC B2 ;  /* 0x0000000000027941 */ /* 0x000fea0003800000 */
.L_x_9429:
        /* <DEDUP_REMOVED lines=47> */
.L_x_9434:
[----:B------:R-:W-:Y:S05]  /*3670*/  BSYNC B2 ;  /* 0x0000000000027941 */ /* 0x000fea0003800000 */
.L_x_9433:
[----:B0-----:R0:W-:Y:S02]  /*3680*/  ST.E.128 desc[UR42][R72.64], R12 ;  /* 0x0000000c48007985 */ /* 0x0011e4000c101d2a */
.L_x_9428:
[----:B------:R-:W-:Y:S05]  /*3690*/  BSYNC B1 ;  /* 0x0000000000017941 */ /* 0x000fea0003800000 */
.L_x_9427:
[----:B------:R-:W-:-:S03]  /*36a0*/  UMOV UR4, 0xffffffff ;  /* 0xffffffff00047882 */ /* 0x000fc60000000000 */
[----:B------:R-:W-:Y:S05]  /*36b0*/  BRA.DIV UR4, `(.L_x_9435) ;  /* 0x000001ae04107947 */ /* 0x000fea000b800000 */
[----:B------:R1:W1:Y:S04]  /*36c0*/  SHFL.IDX PT, R71, R103, 0x1, 0x181f ;  /* 0x00381f0067477f89 */ /* 0x00026800000e0000 */
[----:B0-----:R0:W0:Y:S02]  /*36d0*/  SHFL.IDX PT, R73, R108, 0x1, 0x181f ;  /* 0x00381f006c497f89 */ /* 0x00102400000e0000 */
.L_x_9753:
        /* <DEDUP_REMOVED lines=51> */
.L_x_9441:
[----:B------:R-:W-:Y:S05]  /*3a10*/  BSYNC B3 ;  /* 0x0000000000037941 */ /* 0x000fea0003800000 */
.L_x_9440:
[----:B--2---:R0:W-:Y:S02]  /*3a20*/  ST.E.128 desc[UR42][R68.64], R12 ;  /* 0x0000000c44007985 */ /* 0x0041e4000c101d2a */
.L_x_9439:
[----:B------:R-:W-:Y:S05]  /*3a30*/  BSYNC B2 ;  /* 0x0000000000027941 */ /* 0x000fea0003800000 */
.L_x_9438:
        /* <DEDUP_REMOVED lines=47> */
.L_x_9443:
[----:B------:R-:W-:Y:S05]  /*3d30*/  BSYNC B2 ;  /* 0x0000000000027941 */ /* 0x000fea0003800000 */
.L_x_9442:
[----:B----4-:R0:W-:Y:S02]  /*3d40*/  ST.E.128 desc[UR42][R64.64], R12 ;  /* 0x0000000c40007985 */ /* 0x0101e4000c101d2a */
.L_x_9437:
[----:B------:R-:W-:Y:S05]  /*3d50*/  BSYNC B1 ;  /* 0x0000000000017941 */ /* 0x000fea0003800000 */
.L_x_9436:
[----:B------:R-:W-:-:S03]  /*3d60*/  UMOV UR4, 0xffffffff ;  /* 0xffffffff00047882 */ /* 0x000fc60000000000 */
[----:B------:R-:W-:Y:S05]  /*3d70*/  BRA.DIV UR4, `(.L_x_9444) ;  /* 0x000001a604ac7947 */ /* 0x000fea000b800000 */
[----:B------:R1:W1:Y:S04]  /*3d80*/  SHFL.IDX PT, R63, R103, 0x2, 0x181f ;  /* 0x00581f00673f7f89 */ /* 0x00026800000e0000 */
[----:B0-----:R0:W0:Y:S02]  /*3d90*/  SHFL.IDX PT, R65, R108, 0x2, 0x181f ;  /* 0x00581f006c417f89 */ /* 0x00102400000e0000 */
.L_x_9757:
        /* <DEDUP_REMOVED lines=50> */
.L_x_9450:
[----:B------:R-:W-:Y:S05]  /*40c0*/  BSYNC B3 ;  /* 0x0000000000037941 */ /* 0x000fea0003800000 */
.L_x_9449:
[----:B--2---:R0:W-:Y:S02]  /*40d0*/  ST.E.128 desc[UR42][R60.64], R12 ;  /* 0x0000000c3c007985 */ /* 0x0041e4000c101d2a */
.L_x_9448:
[----:B------:R-:W-:Y:S05]  /*40e0*/  BSYNC B2 ;  /* 0x0000000000027941 */ /* 0x000fea0003800000 */
.L_x_9447:
        /* <DEDUP_REMOVED lines=47> */
.L_x_9452:
[----:B------:R-:W-:Y:S05]  /*43e0*/  BSYNC B2 ;  /* 0x0000000000027941 */ /* 0x000fea0003800000 */
.L_x_9451:
[----:B----4-:R0:W-:Y:S02]  /*43f0*/  ST.E.128 desc[UR42][R56.64], R12 ;  /* 0x0000000c38007985 */ /* 0x0101e4000c101d2a */
.L_x_9446:
[----:B------:R-:W-:Y:S05]  /*4400*/  BSYNC B1 ;  /* 0x0000000000017941 */ /* 0x000fea0003800000 */
.L_x_9445:
[----:B------:R-:W-:-:S03]  /*4410*/  UMOV UR4, 0xffffffff ;  /* 0xffffffff00047882 */ /* 0x000fc60000000000 */
[----:B------:R-:W-:Y:S05]  /*4420*/  BRA.DIV UR4, `(.L_x_9453) ;  /* 0x000001a2044c7947 */ /* 0x000fea000b800000 */
[----:B-1----:R-:W1:Y:S04]  /*4430*/  SHFL.IDX PT, R103, R103, 0x3, 0x181f ;  /* 0x00781f0067677f89 */ /* 0x002e6800000e0000 */
[----:B------:R0:W0:Y:S02]  /*4440*/  SHFL.IDX PT, R53, R108, 0x3, 0x181f ;  /* 0x00781f006c357f89 */ /* 0x00002400000e0000 */
.L_x_9761:
[----:B------:R-:W-:Y:S05]  /*4450*/  @P4 BRA `(.L_x_9454) ;  /* 0x00000034002c4947 */ /* 0x000fea0003800000 */
[----:B------:R-:W-:Y:S04]  /*4460*/  BSSY B1, `(.L_x_9455) ;  /* 0x0000032000017945 */ /* 0x000fe80003800000 */
        /* <DEDUP_REMOVED lines=47> */
.L_x_9458:
[----:B------:R-:W-:Y:S05]  /*4760*/  BSYNC B2 ;  /* 0x0000000000027941 */ /* 0x000fea0003800000 */
.L_x_9457:
[----:B----4-:R0:W-:Y:S02]  /*4770*/  ST.E.128 desc[UR42][R54.64], R12 ;  /* 0x0000000c36007985 */ /* 0x0101e4000c101d2a */
.L_x_9456:
[----:B------:R-:W-:Y:S05]  /*4780*/  BSYNC B1 ;  /* 0x0000000000017941 */ /* 0x000fea0003800000 */
.L_x_9455:
        /* <DEDUP_REMOVED lines=47> */
.L_x_9460:
[----:B------:R-:W-:Y:S05]  /*4a80*/  BSYNC B1 ;  /* 0x0000000000017941 */ /* 0x000fea0003800000 */
.L_x_9459:
[----:B----4-:R0:W-:Y:S01]  /*4a90*/  ST.E.128 desc[UR42][R48.64], R12 ;  /* 0x0000000c30007985 */ /* 0x0101e2000c101d2a */
[----:B------:R-:W-:Y:S05]  /*4aa0*/  BRA `(.L_x_9454) ;  /* 0x0000002c00987947 */ /* 0x000fea0003800000 */
.L_x_9414:
        /* <DEDUP_REMOVED lines=38> */
[----:B------:R0:W5:Y:S01]  /*4d10*/  @!P4 LDG.E.128 R52, desc[UR42][R60.64] ;  /* 0x0000002a3c34c981 */ /* 0x000162000c1e1d00 */
[----:B------:R-:W-:Y:S02]  /*4d20*/  @!P4 LEA.HI.X R63, R44, R63, R45, 0x1, P6 ;  /* 0x0000003f2c3fc211 */ /* 0x000fe400030f0c2d */
[----:B------:R-:W-:-:S02]  /*4d30*/  CS2R R44, SRZ ;  /* 0x00000000002c7805 */ /* 0x000fc4000001ff00 */
[----:B------:R-:W5:Y:S04]  /*4d40*/  @!P5 LDG.E.128 R48, desc[UR42][R64.64] ;  /* 0x0000002a4030d981 */ /* 0x000f68000c1e1d00 */
[----:B------:R1:W5:Y:S01]  /*4d50*/  @!P4 LDG.E.128 R56, desc[UR42][R62.64] ;  /* 0x0000002a3e38c981 */ /* 0x000362000c1e1d00 */
[C---:B--2---:R-:W-:Y:S02]  /*4d60*/  @!P3 LEA R68, P4, R74.reuse, R68, 0x1 ;  /* 0x000000444a44b211 */ /* 0x044fe400078808ff */
[----:B0-----:R-:W-:Y:S01]  /*4d70*/  CS2R R60, SRZ ;  /* 0x00000000003c7805 */ /* 0x001fe2000001ff00 */
[----:B------:R0:W5:Y:S01]  /*4d80*/  @!P5 LDG.E.128 R44, desc[UR42][R66.64] ;  /* 0x0000002a422cd981 */ /* 0x000162000c1e1d00 */
[----:B------:R-:W-:Y:S02]  /*4d90*/  @!P3 LEA.HI.X R69, R74, R69, R75, 0x1, P4 ;  /* 0x000000454a45b211 */ /* 0x000fe400020f0c4b */
[----:B---3--:R-:W-:-:S04]  /*4da0*/  @!P3 LEA R70, P4, R72, R70, 0x1 ;  /* 0x000000464846b211 */ /* 0x008fc800078808ff */
[----:B------:R-:W-:Y:S02]  /*4db0*/  @!P3 LEA.HI.X R71, R72, R71, R73, 0x1, P4 ;  /* 0x000000474847b211 */ /* 0x000fe400020f0c49 */
[----:B------:R-:W-:-:S04]  /*4dc0*/  ISETP.GE.AND P4, PT, R217, R97, PT ;  /* 0x00000061d900720c */ /* 0x000fc80003f86270 */
[CC--:B------:R-:W-:Y:S02]  /*4dd0*/  ISETP.GE.OR P4, PT, R16.reuse, R104.reuse, P4 ;  /* 0x000000681000720c */ /* 0x0c0fe40002786670 */
[----:B-1----:R-:W-:Y:S02]  /*4de0*/  CS2R R62, SRZ ;  /* 0x00000000003e7805 */ /* 0x002fe4000001ff00 */
[----:B0-----:R-:W-:Y:S02]  /*4df0*/  CS2R R66, SRZ ;  /* 0x0000000000427805 */ /* 0x001fe4000001ff00 */
[----:B------:R-:W-:Y:S01]  /*4e00*/  CS2R R64, SRZ ;  /* 0x0000000000407805 */ /* 0x000fe2000001ff00 */
[----:B------:R-:W-:Y:S01]  /*4e10*/  BSSY B1, `(.L_x_9461) ;  /* 0x000001d000017945 */ /* 0x000fe20003800000 */
[----:B------:R-:W-:Y:S02]  /*4e20*/  CS2R R74, SRZ ;  /* 0x00000000004a7805 */ /* 0x000fe4000001ff00 */
[----:B------:R-:W-:Y:S01]  /*4e30*/  CS2R R72, SRZ ;  /* 0x0000000000487805 */ /* 0x000fe2000001ff00 */
[----:B------:R0:W5:Y:S04]  /*4e40*/  @!P3 LDG.E.128 R60, desc[UR42][R68.64] ;  /* 0x0000002a443cb981 */ /* 0x000168000c1e1d00 */
[----:B------:R1:W5:Y:S01]  /*4e50*/  @!P3 LDG.E.128 R64, desc[UR42][R70.64] ;  /* 0x0000002a4640b981 */ /* 0x000362000c1e1d00 */
[----:B------:R-:W-:-:S02]  /*4e60*/  ISETP.GE.AND P3, PT, R16, R104, PT ;  /* 0x000000681000720c */ /* 0x000fc40003f66270 */
[----:B0-----:R-:W-:Y:S02]  /*4e70*/  CS2R R68, SRZ ;  /* 0x0000000000447805 */ /* 0x001fe4000001ff00 */
[----:B-1----:R-:W-:Y:S01]  /*4e80*/  CS2R R70, SRZ ;  /* 0x0000000000467805 */ /* 0x002fe2000001ff00 */
[----:B------:R-:W-:Y:S08]  /*4e90*/  @P4 BRA `(.L_x_9462) ;  /* 0x0000000000504947 */ /* 0x000ff00003800000 */
[----:B------:R-:W0:Y:S01]  /*4ea0*/  LDC.64 R68, c[0x0][0x3f8] ;  /* 0x0000fe00ff447b82 */ /* 0x000e220000000a00 */
[----:B------:R-:W-:Y:S01]  /*4eb0*/  MOV R15, R91 ;  /* 0x0000005b000f7202 */ /* 0x000fe20000000f00 */
[----:B------:R-:W-:Y:S01]  /*4ec0*/  IMAD.MOV.U32 R13, RZ, RZ, R11 ;  /* 0x000000ffff0d7224 */ /* 0x000fe200078e000b */
[----:B------:R-:W-:Y:S01]  /*4ed0*/  ULDC.64 UR4, c[0x0][0x3e8] ;  /* 0x0000fa0000047ab9 */ /* 0x000fe20000000a00 */
        /* <DEDUP_REMOVED lines=16> */
.L_x_9462:
[----:B------:R-:W-:Y:S05]  /*4fe0*/  BSYNC B1 ;  /* 0x0000000000017941 */ /* 0x000fea0003800000 */
.L_x_9461:
[----:B-----5:R-:W-:Y:S01]  /*4ff0*/  IMAD.MOV.U32 R11, RZ, RZ, R70 ;  /* 0x000000ffff0b7224 */ /* 0x020fe200078e0046 */
[----:B------:R-:W-:Y:S01]  /*5000*/  MOV R13, R68 ;  /* 0x00000044000d7202 */ /* 0x000fe20000000f00 */
        /* <DEDUP_REMOVED lines=30> */
[----:B------:R-:W-:Y:S02]  /*51f0*/  PRMT R124, R13, 0x7610, R124 ;  /* 0x000076100d7c7816 */ /* 0x000fe4000000007c */
        /* <DEDUP_REMOVED lines=23> */
.L_x_9463:
[----:B------:R-:W-:Y:S01]  /*5370*/  IMAD R91, R19, 0x8, R18 ;  /* 0x00000008135b7824 */ /* 0x000fe200078e0212 */
[----:B------:R-:W-:Y:S01]  /*5380*/  SHF.L.U32 R102, R189, 0x1f, RZ ;  /* 0x0000001fbd667819 */ /* 0x000fe200000006ff */
[----:B------:R-:W0:Y:S01]  /*5390*/  LDC R110, c[0x0][0x2f4] ;  /* 0x0000bd00ff6e7b82 */ /* 0x000e220000000800 */
[----:B------:R-:W-:Y:S02]  /*53a0*/  BSSY B1, `(.L_x_9464) ;  /* 0x0000003000017945 */ /* 0x000fe40003800000 */
[----:B------:R-:W1:Y:S02]  /*53b0*/  SYNCS.PHASECHK.TRANS64.TRYWAIT P4, [R91+URZ+0x28890], R102 ;  /* 0x028890665b0075a7 */ /* 0x000e64000808017f */
[----:B-1----:R-:W-:Y:S05]  /*53c0*/  @!P4 BRA `(.L_x_9465) ;  /* 0x0000019000b0c947 */ /* 0x002fea0003800000 */
.L_x_9762:
[----:B------:R-:W-:Y:S05]  /*53d0*/  BSYNC B1 ;  /* 0x0000000000017941 */ /* 0x000fea0003800000 */
.L_x_9464:
[----:B------:R-:W-:Y:S01]  /*53e0*/  UMOV UR4, 0xffffffff ;  /* 0xffffffff00047882 */ /* 0x000fe20000000000 */
[----:B0-----:R-:W-:Y:S02]  /*53f0*/  IMAD.IADD R112, R110, 0x1, -R37 ;  /* 0x000000016e707824 */ /* 0x001fe400078e0a25 */
[----:B------:R-:W-:Y:S05]  /*5400*/  BRA.DIV UR4, `(.L_x_9466) ;  /* 0x0000019204b47947 */ /* 0x000fea000b800000 */
[----:B------:R0:W2:Y:S04]  /*5410*/  SHFL.IDX PT, R107, R103, RZ, 0x181f ;  /* 0x00181fff676b7589 */ /* 0x0000a800000e0000 */
[----:B------:R0:W3:Y:S02]  /*5420*/  SHFL.IDX PT, R106, R108, RZ, 0x181f ;  /* 0x00181fff6c6a7589 */ /* 0x0000e400000e0000 */
.L_x_9766:
        /* <DEDUP_REMOVED lines=20> */
[----:B------:R-:W-:Y:S01]  /*5570*/  IMAD R15, R19, 0x4000, R12 ;  /* 0x00004000130f7824 */ /* 0x000fe200078e020c */
[----:B------:R-:W-:-:S03]  /*5580*/  LEA R13, R13, R18, 0x1 ;  /* 0x000000120d0d7211 */ /* 0x000fc600078e08ff */
[----:B------:R-:W-:-:S03]  /*5590*/  IMAD R76, R15, 0x2, R18 ;  /* 0x000000020f4c7824 */ /* 0x000fc600078e0212 */
[----:B------:R-:W2:Y:S04]  /*55a0*/  LDS.128 R12, [R13+0x18400] ;  /* 0x018400000d0c7984 */ /* 0x000ea80000000c00 */
        /* <DEDUP_REMOVED lines=13> */
[----:B--2---:R-:W-:Y:S01]  /*5680*/  IMAD.MOV.U32 R47, RZ, RZ, R12 ;  /* 0x000000ffff2f7224 */ /* 0x004fe200078e000c */
[----:B------:R-:W-:Y:S01]  /*5690*/  SHF.R.U64 R48, R48, 0x10, R49 ;  /* 0x0000001030307819 */ /* 0x000fe20000001231 */
[----:B---3--:R-:W-:-:S02]  /*56a0*/  HADD2.F32 R46, -RZ, R77.H0_H0 ;  /* 0x2000004dff2e7230 */ /* 0x008fc40000004100 */
[----:B------:R-:W-:Y:S02]  /*56b0*/  IMAD.MOV.U32 R49, RZ, RZ, R15 ;  /* 0x000000ffff317224 */ /* 0x000fe400078e000f */
[----:B------:R-:W-:Y:S02]  /*56c0*/  HADD2.F32 R77, -RZ, R77.H1_H1 ;  /* 0x3000004dff4d7230 */ /* 0x000fe40000004100 */
        /* <DEDUP_REMOVED lines=16> */
[----:B------:R-:W-:Y:S01]  /*57d0*/  HADD2.F32 R50, -RZ, R49.H0_H0 ;  /* 0x20000031ff327230 */ /* 0x000fe20000004100 */
[----:B------:R-:W-:Y:S01]  /*57e0*/  MOV R13, R15 ;  /* 0x0000000f000d7202 */ /* 0x000fe20000000f00 */
[----:B------:R-:W-:Y:S02]  /*57f0*/  HADD2.F32 R128, -RZ, R129.H0_H0 ;  /* 0x20000081ff807230 */ /* 0x000fe40000004100 */
[-C--:B------:R-:W-:Y:S01]  /*5800*/  FMUL.FTZ R129, R51, R127.reuse ;  /* 0x0000007f33817220 */ /* 0x080fe20000410000 */
[----:B------:R-:W-:Y:S02]  /*5810*/  HADD2.F32 R77, -RZ, R126.H1_H1 ;  /* 0x3000007eff4d7230 */ /* 0x000fe40000004100 */
[----:B------:R-:W-:Y:S01]  /*5820*/  FMUL.FTZ R130, R50, R127 ;  /* 0x0000007f32827220 */ /* 0x000fe20000410000 */
[----:B------:R-:W-:-:S02]  /*5830*/  HADD2.F32 R49, -RZ, R49.H1_H1 ;  /* 0x30000031ff317230 */ /* 0x000fc40000004100 */
[-C--:B------:R-:W-:Y:S01]  /*5840*/  FMUL.FTZ R132, R79, R128.reuse ;  /* 0x000000804f847220 */ /* 0x080fe20000410000 */
[----:B------:R-:W-:Y:S02]  /*5850*/  HADD2.F32 R126, -RZ, R131.H0_H0 ;  /* 0x20000083ff7e7230 */ /* 0x000fe40000004100 */
[-C--:B------:R-:W-:Y:S01]  /*5860*/  FFMA.FTZ R130, R51, R77.reuse, R130 ;  /* 0x0000004d33827223 */ /* 0x080fe20000010082 */
[----:B------:R-:W-:Y:S01]  /*5870*/  FFMA.FTZ R129, R50, R77, -R129 ;  /* 0x0000004d32817223 */ /* 0x000fe20000010881 */
[C---:B------:R-:W-:Y:S01]  /*5880*/  FMUL.FTZ R128, R49.reuse, R128 ;  /* 0x0000008031807220 */ /* 0x040fe20000410000 */
[----:B------:R-:W-:Y:S02]  /*5890*/  HADD2.F32 R51, -RZ, R48.H0_H0 ;  /* 0x20000030ff337230 */ /* 0x000fe40000004100 */
[-C--:B------:R-:W-:Y:S01]  /*58a0*/  FFMA.FTZ R132, R49, R126.reuse, -R132 ;  /* 0x0000007e31847223 */ /* 0x080fe20000010884 */
[----:B------:R-:W-:Y:S02]  /*58b0*/  HADD2.F32 R49, -RZ, R76.H0_H0 ;  /* 0x2000004cff317230 */ /* 0x000fe40000004100 */
[----:B------:R-:W-:Y:S01]  /*58c0*/  FFMA.FTZ R127, R79, R126, R128 ;  /* 0x0000007e4f7f7223 */ /* 0x000fe20000010080 */
[----:B------:R-:W-:-:S02]  /*58d0*/  HADD2.F32 R50, -RZ, R124.H1_H1 ;  /* 0x3000007cff327230 */ /* 0x000fc40000004100 */
[--C-:B------:R-:W-:Y:S01]  /*58e0*/  HADD2.F32 R48, -RZ, R47.reuse.H0_H0 ;  /* 0x2000002fff307230 */ /* 0x100fe20000004100 */
[----:B------:R-:W-:Y:S01]  /*58f0*/  F2FP.F16.F32.PACK_AB R129, R132, R129 ;  /* 0x000000818481723e */ /* 0x000fe200000000ff */
[----:B------:R-:W-:Y:S01]  /*5900*/  HADD2.F32 R76, -RZ, R76.H1_H1 ;  /* 0x3000004cff4c7230 */ /* 0x000fe20000004100 */
[----:B------:R-:W-:Y:S01]  /*5910*/  F2FP.F16.F32.PACK_AB R127, R127, R130 ;  /* 0x000000827f7f723e */ /* 0x000fe200000000ff */
[----:B------:R-:W-:Y:S02]  /*5920*/  HADD2.F32 R124, -RZ, R124.H0_H0 ;  /* 0x2000007cff7c7230 */ /* 0x000fe40000004100 */
[----:B------:R-:W-:Y:S02]  /*5930*/  HADD2.F32 R47, -RZ, R47.H1_H1 ;  /* 0x3000002fff2f7230 */ /* 0x000fe40000004100 */
[-C--:B------:R-:W-:Y:S01]  /*5940*/  FMUL.FTZ R126, R76, R51.reuse ;  /* 0x000000334c7e7220 */ /* 0x080fe20000410000 */
[----:B------:R-:W-:Y:S02]  /*5950*/  IMAD.MOV.U32 R15, RZ, RZ, R129 ;  /* 0x000000ffff0f7224 */ /* 0x000fe400078e0081 */
[-C--:B------:R-:W-:Y:S01]  /*5960*/  FMUL.FTZ R77, R49, R124.reuse ;  /* 0x0000007c314d7220 */ /* 0x080fe20000410000 */
[C---:B------:R-:W-:Y:S01]  /*5970*/  FMUL.FTZ R124, R48.reuse, R124 ;  /* 0x0000007c307c7220 */ /* 0x040fe20000410000 */
[C---:B------:R-:W-:Y:S01]  /*5980*/  FMUL.FTZ R51, R47.reuse, R51 ;  /* 0x000000332f337220 */ /* 0x040fe20000410000 */
[-C--:B------:R-:W-:Y:S01]  /*5990*/  FFMA.FTZ R126, R47, R125.reuse, -R126 ;  /* 0x0000007d2f7e7223 */ /* 0x080fe2000001087e */
[-C--:B------:R-:W-:Y:S01]  /*59a0*/  FFMA.FTZ R77, R48, R50.reuse, -R77 ;  /* 0x00000032304d7223 */ /* 0x080fe2000001084d */
[----:B------:R-:W-:Y:S01]  /*59b0*/  FFMA.FTZ R124, R49, R50, R124 ;  /* 0x00000032317c7223 */ /* 0x000fe2000001007c */
[----:B------:R-:W-:Y:S01]  /*59c0*/  FFMA.FTZ R125, R76, R125, R51 ;  /* 0x0000007d4c7d7223 */ /* 0x000fe20000010033 */
[----:B------:R-:W-:-:S02]  /*59d0*/  HADD2.F32 R51, -RZ, R45.H0_H0 ;  /* 0x2000002dff337230 */ /* 0x000fc40000004100 */
[----:B------:R-:W-:Y:S01]  /*59e0*/  HADD2.F32 R47, -RZ, R78.H0_H0 ;  /* 0x2000004eff2f7230 */ /* 0x000fe20000004100 */
[----:B------:R-:W-:Y:S01]  /*59f0*/  F2FP.F16.F32.PACK_AB R12, R126, R77 ;  /* 0x0000004d7e0c723e */ /* 0x000fe200000000ff */
[--C-:B------:R-:W-:Y:S01]  /*5a00*/  HADD2.F32 R50, -RZ, R123.reuse.H0_H0 ;  /* 0x2000007bff327230 */ /* 0x100fe20000004100 */
[----:B------:R-:W-:Y:S01]  /*5a10*/  F2FP.F16.F32.PACK_AB R76, R125, R124 ;  /* 0x0000007c7d4c723e */ /* 0x000fe200000000ff */
[----:B------:R-:W-:Y:S02]  /*5a20*/  HADD2.F32 R45, -RZ, R14.H0_H0 ;  /* 0x2000000eff2d7230 */ /* 0x000fe40000004100 */
[----:B------:R-:W-:Y:S02]  /*5a30*/  HADD2.F32 R78, -RZ, R78.H1_H1 ;  /* 0x3000004eff4e7230 */ /* 0x000fe40000004100 */
[----:B------:R-:W-:Y:S02]  /*5a40*/  HADD2.F32 R14, -RZ, R14.H1_H1 ;  /* 0x3000000eff0e7230 */ /* 0x000fe40000004100 */
[----:B------:R-:W-:-:S02]  /*5a50*/  HADD2.F32 R48, -RZ, R123.H1_H1 ;  /* 0x3000007bff307230 */ /* 0x000fc40000004100 */
[-C--:B------:R-:W-:Y:S01]  /*5a60*/  FMUL.FTZ R79, R78, R51.reuse ;  /* 0x000000334e4f7220 */ /* 0x080fe20000410000 */
[----:B------:R-:W-:Y:S02]  /*5a70*/  HADD2.F32 R49, -RZ, R44.H0_H0 ;  /* 0x2000002cff317230 */ /* 0x000fe40000004100 */
[-C--:B------:R-:W-:Y:S01]  /*5a80*/  FMUL.FTZ R44, R47, R50.reuse ;  /* 0x000000322f2c7220 */ /* 0x080fe20000410000 */
[C---:B------:R-:W-:Y:S01]  /*5a90*/  FMUL.FTZ R50, R45.reuse, R50 ;  /* 0x000000322d327220 */ /* 0x040fe20000410000 */
[C---:B------:R-:W-:Y:S01]  /*5aa0*/  FMUL.FTZ R51, R14.reuse, R51 ;  /* 0x000000330e337220 */ /* 0x040fe20000410000 */
[----:B------:R-:W-:Y:S02]  /*5ab0*/  IMAD.MOV.U32 R77, RZ, RZ, R46 ;  /* 0x000000ffff4d7224 */ /* 0x000fe400078e002e */
[-C--:B------:R-:W-:Y:S01]  /*5ac0*/  FFMA.FTZ R44, R45, R48.reuse, -R44 ;  /* 0x000000302d2c7223 */ /* 0x080fe2000001082c */
[-C--:B------:R-:W-:Y:S01]  /*5ad0*/  FFMA.FTZ R79, R14, R49.reuse, -R79 ;  /* 0x000000310e4f7223 */ /* 0x080fe2000001084f */
[----:B------:R-:W-:Y:S01]  /*5ae0*/  FFMA.FTZ R50, R47, R48, R50 ;  /* 0x000000302f327223 */ /* 0x000fe20000010032 */
[----:B------:R-:W-:-:S03]  /*5af0*/  FFMA.FTZ R51, R78, R49, R51 ;  /* 0x000000314e337223 */ /* 0x000fc60000010033 */
[----:B------:R-:W-:Y:S01]  /*5b00*/  F2FP.F16.F32.PACK_AB R14, R79, R44 ;  /* 0x0000002c4f0e723e */ /* 0x000fe200000000ff */
[----:B------:R-:W-:Y:S01]  /*5b10*/  IMAD.MOV.U32 R79, RZ, RZ, R127 ;  /* 0x000000ffff4f7224 */ /* 0x000fe200078e007f */
[----:B------:R-:W-:-:S07]  /*5b20*/  F2FP.F16.F32.PACK_AB R78, R51, R50 ;  /* 0x00000032334e723e */ /* 0x000fce00000000ff */
.L_x_9470:
[----:B------:R-:W-:Y:S05]  /*5b30*/  BSYNC B2 ;  /* 0x0000000000027941 */ /* 0x000fea0003800000 */
.L_x_9469:
[----:B------:R-:W-:Y:S01]  /*5b40*/  ISETP.GE.AND P4, PT, R11, R110, PT ;  /* 0x0000006e0b00720c */ /* 0x000fe20003f86270 */
[----:B--2---:R4:W-:-:S12]  /*5b50*/  ST.E.128 desc[UR42][R104.64], R12 ;  /* 0x0000000c68007985 */ /* 0x0049d8000c101d2a */
[----:B------:R-:W-:-:S05]  /*5b60*/  @!P4 IMAD.WIDE R106, R11, 0x2, R106 ;  /* 0x000000020b6ac825 */ /* 0x000fca00078e026a */
[----:B---3--:R4:W-:Y:S02]  /*5b70*/  @!P4 ST.E.128 desc[UR42][R106.64], R76 ;  /* 0x0000004c6a00c985 */ /* 0x0089e4000c101d2a */
.L_x_9468:
[----:B------:R-:W-:Y:S05]  /*5b80*/  BSYNC B1 ;  /* 0x0000000000017941 */ /* 0x000fea0003800000 */
.L_x_9467:
[----:B------:R-:W-:-:S03]  /*5b90*/  UMOV UR4, 0xffffffff ;  /* 0xffffffff00047882 */ /* 0x000fc60000000000 */
[----:B------:R-:W-:Y:S05]  /*5ba0*/  BRA.DIV UR4, `(.L_x_9471) ;  /* 0x0000018e04187947 */ /* 0x000fea000b800000 */
[----:B------:R0:W0:Y:S04]  /*5bb0*/  SHFL.IDX PT, R51, R103, 0x1, 0x181f ;  /* 0x00381f0067337f89 */ /* 0x00002800000e0000 */
[----:B------:R0:W0:Y:S02]  /*5bc0*/  SHFL.IDX PT, R50, R108, 0x1, 0x181f ;  /* 0x00381f006c327f89 */ /* 0x00002400000e0000 */
.L_x_9770:
[----:B------:R-:W-:Y:S01]  /*5bd0*/  ISETP.GE.OR P4, PT, R219, R97, P1 ;  /* 0x00000061db00720c */ /* 0x000fe20000f86670 */
[----:B------:R-:W-:-:S12]  /*5be0*/  BSSY B1, `(.L_x_9472) ;  /* 0x0000074000017945 */ /* 0x000fd80003800000 */
[----:B------:R-:W-:Y:S05]  /*5bf0*/  @P4 BRA `(.L_x_9473) ;  /* 0x0000000400c84947 */ /* 0x000fea0003800000 */
[----:B------:R-:W-:Y:S01]  /*5c00*/  SEL R11, R37, R112, !P0 ;  /* 0x00000070250b7207 */ /* 0x000fe20004000000 */
[----:B------:R-:W-:Y:S01]  /*5c10*/  BSSY B2, `(.L_x_9474) ;  /* 0x000006c000027945 */ /* 0x000fe20003800000 */
[C---:B0-----:R-:W-:Y:S02]  /*5c20*/  LEA R48, P4, R41.reuse, R50, 0x1 ;  /* 0x0000003229307211 */ /* 0x041fe400078808ff */
[----:B----4-:R-:W-:Y:S02]  /*5c30*/  SHF.R.S32.HI R12, RZ, 0x1f, R11 ;  /* 0x0000001fff0c7819 */ /* 0x010fe4000001140b */
[----:B------:R-:W-:Y:S02]  /*5c40*/  LEA.HI.X R49, R41, R51, R90, 0x1, P4 ;  /* 0x0000003329317211 */ /* 0x000fe400020f0c5a */
[----:B------:R-:W-:-:S04]  /*5c50*/  LEA.HI R11, R12, R11, RZ, 0x4 ;  /* 0x0000000b0c0b7211 */ /* 0x000fc800078f20ff */
[----:B------:R-:W-:-:S04]  /*5c60*/  LEA.HI.SX32 R12, R11, R80, 0x1c ;  /* 0x000000500b0c7211 */ /* 0x000fc800078fe2ff */
[----:B------:R-:W-:Y:S02]  /*5c70*/  SHF.R.S32.HI R13, RZ, 0x1f, R12 ;  /* 0x0000001fff0d7819 */ /* 0x000fe4000001140c */
[----:B------:R-:W-:Y:S02]  /*5c80*/  SHF.L.U32 R11, R12, 0x3, RZ ;  /* 0x000000030c0b7819 */ /* 0x000fe400000006ff */
[----:B------:R-:W-:Y:S02]  /*5c90*/  LEA.HI R13, R13, R12, RZ, 0x3 ;  /* 0x0000000c0d0d7211 */ /* 0x000fe400078f18ff */
[----:B------:R-:W-:-:S03]  /*5ca0*/  LOP3.LUT R12, R196, 0x38, R11, 0xf8, !PT ;  /* 0x00000038c40c7812 */ /* 0x000fc600078ef80b */
[----:B------:R-:W-:Y:S01]  /*5cb0*/  IMAD.SHL.U32 R13, R13, 0x400, RZ ;  /* 0x000004000d0d7824 */ /* 0x000fe200078e00ff */
[----:B------:R-:W-:-:S04]  /*5cc0*/  LOP3.LUT R12, R12, R227, RZ, 0x3c, !PT ;  /* 0x000000e30c0c7212 */ /* 0x000fc800078e3cff */
[----:B------:R-:W-:-:S04]  /*5cd0*/  LOP3.LUT R13, R13, 0x7fffe000, RZ, 0xc0, !PT ;  /* 0x7fffe0000d0d7812 */ /* 0x000fc800078ec0ff */
[----:B------:R-:W-:Y:S01]  /*5ce0*/  IADD3 R12, R12, R13, R199 ;  /* 0x0000000d0c0c7210 */ /* 0x000fe20007ffe0c7 */
[----:B------:R-:W-:-:S04]  /*5cf0*/  IMAD R13, R19, 0x4000, R3 ;  /* 0x00004000130d7824 */ /* 0x000fc800078e0203 */
[----:B------:R-:W-:Y:S01]  /*5d00*/  IMAD R15, R19, 0x4000, R12 ;  /* 0x00004000130f7824 */ /* 0x000fe200078e020c */
[----:B------:R-:W-:-:S03]  /*5d10*/  LEA R13, R13, R18, 0x1 ;  /* 0x000000120d0d7211 */ /* 0x000fc600078e08ff */
[----:B------:R-:W-:-:S03]  /*5d20*/  IMAD R44, R15, 0x2, R18 ;  /* 0x000000020f2c7824 */ /* 0x000fc600078e0212 */
[----:B------:R-:W0:Y:S04]  /*5d30*/  LDS.128 R12, [R13+0x18400] ;  /* 0x018400000d0c7984 */ /* 0x000e280000000c00 */
[----:B------:R-:W4:Y:S01]  /*5d40*/  LDS.128 R44, [R44+0x18400] ;  /* 0x018400002c2c7984 */ /* 0x000f220000000c00 */
[----:B------:R-:W-:Y:S05]  /*5d50*/  @P3 BRA `(.L_x_9475) ;  /* 0x00000004005c3947 */ /* 0x000fea0003800000 */
[--C-:B--2---:R-:W-:Y:S02]  /*5d60*/  SHF.R.U64 R107, R56, 0x10, R57.reuse ;  /* 0x00000010386b7819 */ /* 0x104fe40000001239 */
[----:B------:R-:W-:Y:S01]  /*5d70*/  SHF.R.U32.HI R56, RZ, 0x10, R57 ;  /* 0x00000010ff387819 */ /* 0x000fe20000011639 */
[--C-:B------:R-:W-:Y:S01]  /*5d80*/  HADD2.F32 R57, -RZ, R120.reuse.H1_H1 ;  /* 0x30000078ff397230 */ /* 0x100fe20000004100 */
[----:B------:R-:W-:Y:S01]  /*5d90*/  SHF.R.U64 R123, R52, 0x10, R53 ;  /* 0x00000010347b7819 */ /* 0x000fe20000001235 */
[----:B------:R-:W-:Y:S01]  /*5da0*/  HADD2.F32 R120, -RZ, R120.H0_H0 ;  /* 0x20000078ff787230 */ /* 0x000fe20000004100 */
[--C-:B------:R-:W-:Y:S01]  /*5db0*/  SHF.R.U64 R52, R54, 0x10, R55.reuse ;  /* 0x0000001036347819 */ /* 0x100fe20000001237 */
[----:B----4-:R-:W-:Y:S01]  /*5dc0*/  IMAD.MOV.U32 R54, RZ, RZ, R44 ;  /* 0x000000ffff367224 */ /* 0x010fe200078e002c */
[----:B------:R-:W-:Y:S01]  /*5dd0*/  SHF.R.U32.HI R104, RZ, 0x10, R55 ;  /* 0x00000010ff687819 */ /* 0x000fe20000011637 */
[----:B0-----:R-:W-:Y:S01]  /*5de0*/  IMAD.MOV.U32 R44, RZ, RZ, R14 ;  /* 0x000000ffff2c7224 */ /* 0x001fe200078e000e */
[----:B------:R-:W-:Y:S01]  /*5df0*/  SHF.R.U32.HI R76, RZ, 0x10, R53 ;  /* 0x00000010ff4c7819 */ /* 0x000fe20000011635 */
[----:B------:R-:W-:Y:S01]  /*5e00*/  HADD2.F32 R14, -RZ, R13.H0_H0 ;  /* 0x2000000dff0e7230 */ /* 0x000fe20000004100 */
[----:B------:R-:W-:Y:S01]  /*5e10*/  MOV R55, R46 ;  /* 0x0000002e00377202 */ /* 0x000fe20000000f00 */
[--C-:B------:R-:W-:Y:S01]  /*5e20*/  HADD2.F32 R46, -RZ, R45.reuse.H0_H0 ;  /* 0x2000002dff2e7230 */ /* 0x100fe20000004100 */
[--C-:B------:R-:W-:Y:S01]  /*5e30*/  SHF.R.U64 R53, R58, 0x10, R59.reuse ;  /* 0x000000103a357819 */ /* 0x100fe2000000123b */
[----:B------:R-:W-:Y:S01]  /*5e40*/  HADD2.F32 R45, -RZ, R45.H1_H1 ;  /* 0x3000002dff2d7230 */ /* 0x000fe20000004100 */
[----:B------:R-:W-:Y:S01]  /*5e50*/  SHF.R.U32.HI R79, RZ, 0x10, R59 ;  /* 0x00000010ff4f7819 */ /* 0x000fe2000001163b */
[----:B------:R-:W-:-:S02]  /*5e60*/  HADD2.F32 R58, -RZ, R56.H0_H0 ;  /* 0x20000038ff3a7230 */ /* 0x000fc40000004100 */
[----:B------:R-:W-:Y:S02]  /*5e70*/  HADD2.F32 R13, -RZ, R13.H1_H1 ;  /* 0x3000000dff0d7230 */ /* 0x000fe40000004100 */
[----:B------:R-:W-:Y:S02]  /*5e80*/  HADD2.F32 R59, -RZ, R122.H1_H1 ;  /* 0x3000007aff3b7230 */ /* 0x000fe40000004100 */
        /* <DEDUP_REMOVED lines=11> */
[--C-:B------:R-:W-:Y:S02]  /*5f40*/  HADD2.F32 R14, -RZ, R47.reuse.H0_H0 ;  /* 0x2000002fff0e7230 */ /* 0x100fe40000004100 */
[----:B------:R-:W-:Y:S02]  /*5f50*/  HADD2.F32 R47, -RZ, R47.H1_H1 ;  /* 0x3000002fff2f7230 */ /* 0x000fe40000004100 */
[----:B------:R-:W-:Y:S01]  /*5f60*/  FMUL.FTZ R57, R13, R56 ;  /* 0x000000380d397220 */ /* 0x000fe20000410000 */
[----:B------:R-:W-:Y:S02]  /*5f70*/  HADD2.F32 R58, -RZ, R79.H0_H0 ;  /* 0x2000004fff3a7230 */ /* 0x000fe40000004100 */
[----:B------:R-:W-:-:S02]  /*5f80*/  HADD2.F32 R15, -RZ, R15.H1_H1 ;  /* 0x3000000fff0f7230 */ /* 0x000fc40000004100 */
[----:B------:R-:W-:Y:S02]  /*5f90*/  HADD2.F32 R45, -RZ, R119.H1_H1 ;  /* 0x30000077ff2d7230 */ /* 0x000fe40000004100 */
[----:B------:R-:W-:Y:S02]  /*5fa0*/  HADD2.F32 R46, -RZ, R104.H0_H0 ;  /* 0x20000068ff2e7230 */ /* 0x000fe40000004100 */
[C---:B------:R-:W-:Y:S01]  /*5fb0*/  FMUL.FTZ R104, R14.reuse, R56 ;  /* 0x000000380e687220 */ /* 0x040fe20000410000 */
[-C--:B------:R-:W-:Y:S01]  /*5fc0*/  FMUL.FTZ R56, R47, R58.reuse ;  /* 0x0000003a2f387220 */ /* 0x080fe20000410000 */
[----:B---3--:R-:W-:Y:S01]  /*5fd0*/  FMUL.FTZ R106, R15, R58 ;  /* 0x0000003a0f6a7220 */ /* 0x008fe20000410000 */
[-C--:B------:R-:W-:Y:S01]  /*5fe0*/  FFMA.FTZ R58, R14, R45.reuse, R57 ;  /* 0x0000002d0e3a7223 */ /* 0x080fe20000010039 */
[----:B------:R-:W-:Y:S02]  /*5ff0*/  HADD2.F32 R122, -RZ, R122.H0_H0 ;  /* 0x2000007aff7a7230 */ /* 0x000fe40000004100 */
[----:B------:R-:W-:Y:S01]  /*6000*/  FFMA.FTZ R104, R13, R45, -R104 ;  /* 0x0000002d0d687223 */ /* 0x000fe20000010868 */
[----:B------:R-:W-:-:S02]  /*6010*/  HADD2.F32 R14, -RZ, R54.H0_H0 ;  /* 0x20000036ff0e7230 */ /* 0x000fc40000004100 */
[-C--:B------:R-:W-:Y:S01]  /*6020*/  FFMA.FTZ R79, R15, R46.reuse, -R56 ;  /* 0x0000002e0f4f7223 */ /* 0x080fe20000010838 */
[----:B------:R-:W-:Y:S02]  /*6030*/  HADD2.F32 R45, -RZ, R107.H0_H0 ;  /* 0x2000006bff2d7230 */ /* 0x000fe40000004100 */
[----:B------:R-:W-:Y:S01]  /*6040*/  FFMA.FTZ R105, R47, R46, R106 ;  /* 0x0000002e2f697223 */ /* 0x000fe2000001006a */
[----:B------:R-:W-:Y:S02]  /*6050*/  HADD2.F32 R54, -RZ, R54.H1_H1 ;  /* 0x30000036ff367230 */ /* 0x000fe40000004100 */
[----:B------:R-:W-:Y:S01]  /*6060*/  FMUL.FTZ R46, R14, R122 ;  /* 0x0000007a0e2e7220 */ /* 0x000fe20000410000 */
[--C-:B------:R-:W-:Y:S01]  /*6070*/  HADD2.F32 R13, -RZ, R12.reuse.H0_H0 ;  /* 0x2000000cff0d7230 */ /* 0x100fe20000004100 */
[----:B------:R-:W-:Y:S01]  /*6080*/  F2FP.F16.F32.PACK_AB R79, R79, R104 ;  /* 0x000000684f4f723e */ /* 0x000fe200000000ff */
        /* <DEDUP_REMOVED lines=12> */
[----:B------:R-:W-:Y:S01]  /*6150*/  FMUL.FTZ R15, R13, R121 ;  /* 0x000000790d0f7220 */ /* 0x000fe20000410000 */
        /* <DEDUP_REMOVED lines=23> */
.L_x_9475:
[----:B------:R-:W-:Y:S05]  /*62d0*/  BSYNC B2 ;  /* 0x0000000000027941 */ /* 0x000fea0003800000 */
.L_x_9474:
[----:B------:R-:W-:Y:S01]  /*62e0*/  ISETP.GE.AND P4, PT, R11, R110, PT ;  /* 0x0000006e0b00720c */ /* 0x000fe20003f86270 */
[----:B0-----:R0:W-:-:S12]  /*62f0*/  ST.E.128 desc[UR42][R48.64], R12 ;  /* 0x0000000c30007985 */ /* 0x0011d8000c101d2a */
[----:B------:R-:W-:-:S05]  /*6300*/  @!P4 IMAD.WIDE R50, R11, 0x2, R50 ;  /* 0x000000020b32c825 */ /* 0x000fca00078e0232 */
[----:B----4-:R0:W-:Y:S02]  /*6310*/  @!P4 ST.E.128 desc[UR42][R50.64], R44 ;  /* 0x0000002c3200c985 */ /* 0x0101e4000c101d2a */
.L_x_9473:
[----:B------:R-:W-:Y:S05]  /*6320*/  BSYNC B1 ;  /* 0x0000000000017941 */ /* 0x000fea0003800000 */
.L_x_9472:
[----:B------:R-:W-:-:S03]  /*6330*/  UMOV UR4, 0xffffffff ;  /* 0xffffffff00047882 */ /* 0x000fc60000000000 */
[----:B------:R-:W-:Y:S05]  /*6340*/  BRA.DIV UR4, `(.L_x_9476) ;  /* 0x00000186047c7947 */ /* 0x000fea000b800000 */
[----:B0-----:R0:W0:Y:S04]  /*6350*/  SHFL.IDX PT, R51, R103, 0x2, 0x181f ;  /* 0x00581f0067337f89 */ /* 0x00102800000e0000 */
[----:B------:R0:W0:Y:S02]  /*6360*/  SHFL.IDX PT, R50, R108, 0x2, 0x181f ;  /* 0x00581f006c327f89 */ /* 0x00002400000e0000 */
.L_x_9774:
        /* <DEDUP_REMOVED lines=103> */
[----:B------:R-:W-:Y:S02]  /*69e0*/  F2FP.F16.F32.PACK_AB R56, R52, R47 ;  /* 0x0000002f3438723e */ /* 0x000fe400000000ff */
[----:B------:R-:W-:-:S02]  /*69f0*/  F2FP.F16.F32.PACK_AB R12, R55, R46 ;  /* 0x0000002e370c723e */ /* 0x000fc400000000ff */
[----:B------:R-:W-:Y:S01]  /*6a00*/  F2FP.F16.F32.PACK_AB R14, R44, R45 ;  /* 0x0000002d2c0e723e */ /* 0x000fe200000000ff */
[----:B------:R-:W-:Y:S01]  /*6a10*/  IMAD.MOV.U32 R44, RZ, RZ, R56 ;  /* 0x000000ffff2c7224 */ /* 0x000fe200078e0038 */
[----:B------:R-:W-:Y:S01]  /*6a20*/  F2FP.F16.F32.PACK_AB R13, R58, R59 ;  /* 0x0000003b3a0d723e */ /* 0x000fe200000000ff */
[----:B------:R-:W-:Y:S01]  /*6a30*/  IMAD.MOV.U32 R45, RZ, RZ, R57 ;  /* 0x000000ffff2d7224 */ /* 0x000fe200078e0039 */
[----:B------:R-:W-:Y:S02]  /*6a40*/  F2FP.F16.F32.PACK_AB R46, R53, R54 ;  /* 0x00000036352e723e */ /* 0x000fe400000000ff */
[----:B------:R-:W-:-:S07]  /*6a50*/  MOV R47, R63 ;  /* 0x0000003f002f7202 */ /* 0x000fce0000000f00 */
.L_x_9480:
[----:B------:R-:W-:Y:S05]  /*6a60*/  BSYNC B2 ;  /* 0x0000000000027941 */ /* 0x000fea0003800000 */
.L_x_9479:
[----:B------:R-:W-:Y:S01]  /*6a70*/  ISETP.GE.AND P4, PT, R11, R110, PT ;  /* 0x0000006e0b00720c */ /* 0x000fe20003f86270 */
[----:B0-----:R0:W-:-:S12]  /*6a80*/  ST.E.128 desc[UR42][R48.64], R12 ;  /* 0x0000000c30007985 */ /* 0x0011d8000c101d2a */
[----:B------:R-:W-:-:S05]  /*6a90*/  @!P4 IMAD.WIDE R50, R11, 0x2, R50 ;  /* 0x000000020b32c825 */ /* 0x000fca00078e0232 */
[----:B----4-:R0:W-:Y:S02]  /*6aa0*/  @!P4 ST.E.128 desc[UR42][R50.64], R44 ;  /* 0x0000002c3200c985 */ /* 0x0101e4000c101d2a */
.L_x_9478:
[----:B------:R-:W-:Y:S05]  /*6ab0*/  BSYNC B1 ;  /* 0x0000000000017941 */ /* 0x000fea0003800000 */
.L_x_9477:
[----:B------:R-:W-:-:S03]  /*6ac0*/  UMOV UR4, 0xffffffff ;  /* 0xffffffff00047882 */ /* 0x000fc60000000000 */
[----:B------:R-:W-:Y:S05]  /*6ad0*/  BRA.DIV UR4, `(.L_x_9481) ;  /* 0x0000017e04e47947 */ /* 0x000fea000b800000 */
[----:B0-----:R-:W0:Y:S04]  /*6ae0*/  SHFL.IDX PT, R103, R103, 0x3, 0x181f ;  /* 0x00781f0067677f89 */ /* 0x001e2800000e0000 */
[----:B------:R-:W0:Y:S02]  /*6af0*/  SHFL.IDX PT, R108, R108, 0x3, 0x181f ;  /* 0x00781f006c6c7f89 */ /* 0x000e2400000e0000 */
.L_x_9778:
        /* <DEDUP_REMOVED lines=8> */
[----:B----4-:R-:W-:-:S04]  /*6b80*/  LEA.HI.SX32 R12, R11, R80, 0x1c ;  /* 0x000000500b0c7211 */ /* 0x010fc800078fe2ff */
        /* <DEDUP_REMOVED lines=78> */
[----:B------:R-:W-:Y:S02]  /*7070*/  HADD2.F32 R15, -RZ, R59.H0_H0 ;  /* 0x2000003bff0f7230 */ /* 0x000fe40000004100 */
[-C--:B------:R-:W-:Y:S01]  /*7080*/  FMUL.FTZ R45, R13, R113.reuse ;  /* 0x000000710d2d7220 */ /* 0x080fe20000410000 */
[----:B------:R-:W-:Y:S02]  /*7090*/  HADD2.F32 R51, -RZ, R51.H1_H1 ;  /* 0x30000033ff337230 */ /* 0x000fe40000004100 */
[----:B------:R-:W-:Y:S01]  /*70a0*/  FMUL.FTZ R52, R12, R113 ;  /* 0x000000710c347220 */ /* 0x000fe20000410000 */
[----:B------:R-:W-:Y:S01]  /*70b0*/  HADD2.F32 R44, -RZ, R44.H1_H1 ;  /* 0x3000002cff2c7230 */ /* 0x000fe20000004100 */
[----:B------:R-:W-:Y:S01]  /*70c0*/  F2FP.F16.F32.PACK_AB R61, R62, R61 ;  /* 0x0000003d3e3d723e */ /* 0x000fe200000000ff */
        /* <DEDUP_REMOVED lines=17> */
.L_x_9483:
[----:B------:R-:W-:Y:S05]  /*71e0*/  BSYNC B1 ;  /* 0x0000000000017941 */ /* 0x000fea0003800000 */
.L_x_9482:
[----:B0-----:R0:W-:Y:S01]  /*71f0*/  ST.E.128 desc[UR42][R48.64], R12 ;  /* 0x0000000c30007985 */ /* 0x0011e2000c101d2a */
[----:B------:R-:W-:Y:S01]  /*7200*/  ISETP.GE.AND P3, PT, R11, R110, PT ;  /* 0x0000006e0b00720c */ /* 0x000fe20003f66270 */
[----:B------:R-:W-:-:S12]  /*7210*/  IMAD.MOV.U32 R109, RZ, RZ, R103 ;  /* 0x000000ffff6d7224 */ /* 0x000fd800078e0067 */
[----:B------:R-:W-:Y:S05]  /*7220*/  @P3 BRA `(.L_x_9454) ;  /* 0x0000000400b83947 */ /* 0x000fea0003800000 */
[----:B0-----:R-:W-:-:S05]  /*7230*/  IMAD.WIDE R12, R11, 0x2, R108 ;  /* 0x000000020b0c7825 */ /* 0x001fca00078e026c */
[----:B----4-:R0:W-:Y:S01]  /*7240*/  ST.E.128 desc[UR42][R12.64], R44 ;  /* 0x0000002c0c007985 */ /* 0x0101e2000c101d2a */
[----:B------:R-:W-:Y:S05]  /*7250*/  BRA `(.L_x_9454) ;  /* 0x0000000400ac7947 */ /* 0x000fea0003800000 */
.L_x_9413:
[----:B------:R-:W-:-:S06]  /*7260*/  UISETP.NE.AND UP0, UPT, UR39, 0x3, UPT ;  /* 0x000000032700788c */ /* 0x000fcc000bf05270 */
[----:B------:R-:W-:-:S13]  /*7270*/  PLOP3.LUT P5, PT, PT, PT, UP0, 0x80, 0x0 ;  /* 0x000000000000781c */ /* 0x000fda0003faf008 */
[----:B------:R-:W-:Y:S05]  /*7280*/  @!P5 BRA `(.L_x_9484) ;  /* 0x000000000004d947 */ /* 0x000fea0003800000 */
[----:B------:R-:W-:Y:S01]  /*7290*/  BPT.TRAP 0x1 ;  /* 0x000000040000795c */ /* 0x000fe20000300000 */
.L_x_9484:
[----:B------:R-:W-:Y:S01]  /*72a0*/  IMAD R91, R19, 0x8, R18 ;  /* 0x00000008135b7824 */ /* 0x000fe200078e0212 */
[----:B------:R-:W-:Y:S01]  /*72b0*/  SHF.L.U32 R102, R189, 0x1f, RZ ;  /* 0x0000001fbd667819 */ /* 0x000fe200000006ff */
[----:B------:R-:W-:Y:S01]  /*72c0*/  BSSY B1, `(.L_x_9485) ;  /* 0x0000004000017945 */ /* 0x000fe20003800000 */
[----:B------:R-:W-:Y:S02]  /*72d0*/  SHF.R.S32.HI R99, RZ, 0x1f, R100 ;  /* 0x0000001fff637819 */ /* 0x000fe40000011464 */
[----:B------:R-:W0:Y:S02]  /*72e0*/  SYNCS.PHASECHK.TRANS64.TRYWAIT P3, [R91+URZ+0x28890], R102 ;  /* 0x028890665b0075a7 */ /* 0x000e24000806017f */
[----:B0-----:R-:W-:Y:S05]  /*72f0*/  @!P3 BRA `(.L_x_9486) ;  /* 0x000001780028b947 */ /* 0x001fea0003800000 */
.L_x_9779:
[----:B------:R-:W-:Y:S05]  /*7300*/  BSYNC B1 ;  /* 0x0000000000017941 */ /* 0x000fea0003800000 */
.L_x_9485:
        /* <DEDUP_REMOVED lines=27> */
.L_x_9783:
        /* <DEDUP_REMOVED lines=13> */
.L_x_9489:
[----:B------:R-:W-:Y:S05]  /*7590*/  BSYNC B1 ;  /* 0x0000000000017941 */ /* 0x000fea0003800000 */
.L_x_9488:
[----:B------:R-:W-:-:S03]  /*75a0*/  UMOV UR4, 0xffffffff ;  /* 0xffffffff00047882 */ /* 0x000fc60000000000 */
[----:B------:R-:W-:Y:S05]  /*75b0*/  BRA.DIV UR4, `(.L_x_9490) ;  /* 0x0000017604d47947 */ /* 0x000fea000b800000 */
[----:B--2---:R2:W0:Y:S04]  /*75c0*/  SHFL.IDX PT, R45, R46, 0x1, 0x181f ;  /* 0x00381f002e2d7f89 */ /* 0x00442800000e0000 */
[----:B---34-:R2:W3:Y:S02]  /*75d0*/  SHFL.IDX PT, R14, R44, 0x1, 0x181f ;  /* 0x00381f002c0e7f89 */ /* 0x0184e400000e0000 */
.L_x_9787:
        /* <DEDUP_REMOVED lines=14> */
.L_x_9492:
[----:B------:R-:W-:Y:S05]  /*76c0*/  BSYNC B1 ;  /* 0x0000000000017941 */ /* 0x000fea0003800000 */
.L_x_9491:
[----:B------:R-:W-:-:S03]  /*76d0*/  UMOV UR4, 0xffffffff ;  /* 0xffffffff00047882 */ /* 0x000fc60000000000 */
[----:B------:R-:W-:Y:S05]  /*76e0*/  BRA.DIV UR4, `(.L_x_9493) ;  /* 0x0000017604d07947 */ /* 0x000fea000b800000 */
[----:B0-----:R0:W0:Y:S04]  /*76f0*/  SHFL.IDX PT, R45, R46, 0x2, 0x181f ;  /* 0x00581f002e2d7f89 */ /* 0x00102800000e0000 */
[----:B---34-:R3:W4:Y:S02]  /*7700*/  SHFL.IDX PT, R14, R44, 0x2, 0x181f ;  /* 0x00581f002c0e7f89 */ /* 0x01872400000e0000 */
.L_x_9791:
        /* <DEDUP_REMOVED lines=14> */
.L_x_9495:
[----:B------:R-:W-:Y:S05]  /*77f0*/  BSYNC B1 ;  /* 0x0000000000017941 */ /* 0x000fea0003800000 */
.L_x_9494:
[----:B------:R-:W-:-:S03]  /*7800*/  UMOV UR4, 0xffffffff ;  /* 0xffffffff00047882 */ /* 0x000fc60000000000 */
[----:B------:R-:W-:Y:S05]  /*7810*/  BRA.DIV UR4, `(.L_x_9496) ;  /* 0x0000017604cc7947 */ /* 0x000fea000b800000 */
[----:B0-----:R0:W0:Y:S04]  /*7820*/  SHFL.IDX PT, R45, R46, 0x3, 0x181f ;  /* 0x00781f002e2d7f89 */ /* 0x00102800000e0000 */
[----:B----4-:R4:W0:Y:S02]  /*7830*/  SHFL.IDX PT, R14, R44, 0x3, 0x181f ;  /* 0x00781f002c0e7f89 */ /* 0x01082400000e0000 */
.L_x_9795:
        /* <DEDUP_REMOVED lines=13> */
.L_x_9454:
[----:B------:R-:W-:Y:S05]  /*7910*/  BSYNC B0 ;  /* 0x0000000000007941 */ /* 0x000fea0003800000 */
.L_x_9412:
        /* <DEDUP_REMOVED lines=17> */
.L_x_9498:
[----:B------:R-:W-:Y:S05]  /*7a30*/  BSYNC B0 ;  /* 0x0000000000007941 */ /* 0x000fea0003800000 */
.L_x_9497:
[----:B------:R-:W5:Y:S01]  /*7a40*/  SYNCS.PHASECHK.TRANS64.TRYWAIT P4, [R91+URZ+0x288b0], R102 ;  /* 0x0288b0665b0075a7 */ /* 0x000f62000808017f */
[----:B------:R-:W-:Y:S01]  /*7a50*/  ULDC UR41, c[0x0][0x2f4] ;  /* 0x0000bd0000297ab9 */ /* 0x000fe20000000800 */
[----:B------:R-:W-:Y:S04]  /*7a60*/  BSSY B0, `(.L_x_9499) ;  /* 0x0000002000007945 */ /* 0x000fe80003800000 */
[----:B-----5:R-:W-:Y:S05]  /*7a70*/  @!P4 BRA `(.L_x_9500) ;  /* 0x00000174007cc947 */ /* 0x020fea0003800000 */
.L_x_9796:
[----:B------:R-:W-:Y:S05]  /*7a80*/  BSYNC B0 ;  /* 0x0000000000007941 */ /* 0x000fea0003800000 */
.L_x_9499:
        /* <DEDUP_REMOVED lines=8> */
[----:B------:R-:W-:Y:S02]  /*7b10*/  IADD3 R13, R13, R99, RZ ;  /* 0x000000630d0d7210 */ /* 0x000fe40007ffe0ff */
        /* <DEDUP_REMOVED lines=15> */
[----:B------:R-:W-:-:S13]  /*7c10*/  ISETP.GE.AND P4, PT, R16, UR41, PT ;  /* 0x0000002910007c0c */ /* 0x000fda000bf86270 */
[----:B-123--:R-:W-:-:S04]  /*7c20*/  @!P4 LEA R44, P5, R16, R47, 0x1 ;  /* 0x0000002f102cc211 */ /* 0x00efc800078a08ff */
[----:B----4-:R-:W-:Y:S02]  /*7c30*/  @!P4 LEA.HI.X R45, R16, R13, R17, 0x1, P5 ;  /* 0x0000000d102dc211 */ /* 0x010fe400028f0c11 */
[----:B------:R-:W-:-:S13]  /*7c40*/  ISETP.GE.AND P5, PT, R2, UR41, PT ;  /* 0x0000002902007c0c */ /* 0x000fda000bfa6270 */
[----:B------:R-:W-:-:S04]  /*7c50*/  @!P5 LEA R46, P6, R2, R47, 0x1 ;  /* 0x0000002f022ed211 */ /* 0x000fc800078c08ff */
[----:B------:R-:W-:Y:S02]  /*7c60*/  @!P5 LEA.HI.X R47, R2, R13, R184, 0x1, P6 ;  /* 0x0000000d022fd211 */ /* 0x000fe400030f0cb8 */
[----:B------:R-:W0:Y:S04]  /*7c70*/  @!P4 LDS.128 R12, [R93+0x400] ;  /* 0x000400005d0cc984 */ /* 0x000e280000000c00 */
[----:B0-----:R-:W-:Y:S04]  /*7c80*/  @!P4 ST.E.128 desc[UR42][R44.64], R12 ;  /* 0x0000000c2c00c985 */ /* 0x001fe8000c101d2a */
[----:B------:R-:W0:Y:S04]  /*7c90*/  @!P5 LDS.128 R12, [R93+0x4400] ;  /* 0x004400005d0cd984 */ /* 0x000e280000000c00 */
[----:B0-----:R0:W-:Y:S02]  /*7ca0*/  @!P5 ST.E.128 desc[UR42][R46.64], R12 ;  /* 0x0000000c2e00d985 */ /* 0x0011e4000c101d2a */
.L_x_9502:
[----:B------:R-:W-:Y:S05]  /*7cb0*/  BSYNC B0 ;  /* 0x0000000000007941 */ /* 0x000fea0003800000 */
.L_x_9501:
[----:B------:R-:W-:Y:S01]  /*7cc0*/  ISETP.GE.AND P4, PT, R97, 0x21, PT ;  /* 0x000000216100780c */ /* 0x000fe20003f86270 */
[----:B0---4-:R0:W4:Y:S01]  /*7cd0*/  SHFL.IDX PT, R13, R11, 0x1, 0x181f ;  /* 0x00381f000b0d7f89 */ /* 0x01112200000e0000 */
[----:B------:R-:W-:Y:S03]  /*7ce0*/  BSSY B0, `(.L_x_9503) ;  /* 0x000000d000007945 */ /* 0x000fe60003800000 */
[----:B--2---:R0:W2:Y:S08]  /*7cf0*/  SHFL.IDX PT, R47, R48, 0x1, 0x181f ;  /* 0x00381f00302f7f89 */ /* 0x0040b000000e0000 */
        /* <DEDUP_REMOVED lines=11> */
.L_x_9504:
[----:B------:R-:W-:Y:S05]  /*7db0*/  BSYNC B0 ;  /* 0x0000000000007941 */ /* 0x000fea0003800000 */
.L_x_9503:
        /* <DEDUP_REMOVED lines=15> */
.L_x_9506:
[----:B------:R-:W-:Y:S05]  /*7eb0*/  BSYNC B0 ;  /* 0x0000000000007941 */ /* 0x000fea0003800000 */
.L_x_9505:
[----:B------:R-:W-:Y:S01]  /*7ec0*/  ISETP.GE.AND P4, PT, R97, 0x61, PT ;  /* 0x000000616100780c */ /* 0x000fe20003f86270 */
[----:B------:R-:W1:Y:S01]  /*7ed0*/  SHFL.IDX PT, R11, R11, 0x3, 0x181f ;  /* 0x00781f000b0b7f89 */ /* 0x000e6200000e0000 */
[----:B------:R-:W-:Y:S03]  /*7ee0*/  BSSY B0, `(.L_x_9507) ;  /* 0x000000d000007945 */ /* 0x000fe60003800000 */
[----:B0-2---:R0:W2:Y:S08]  /*7ef0*/  SHFL.IDX PT, R47, R48, 0x3, 0x181f ;  /* 0x00781f00302f7f89 */ /* 0x0050b000000e0000 */
[----:B0-----:R-:W-:Y:S05]  /*7f00*/  @!P4 BRA `(.L_x_9508) ;  /* 0x000000000028c947 */ /* 0x001fea0003800000 */
[----:B------:R-:W-:-:S13]  /*7f10*/  ISETP.GE.AND P4, PT, R16, UR41, PT ;  /* 0x0000002910007c0c */ /* 0x000fda000bf86270 */
[----:B----4-:R-:W0:Y:S01]  /*7f20*/  @!P4 LDS.128 R12, [R93+0x3400] ;  /* 0x003400005d0cc984 */ /* 0x010e220000000c00 */
[----:B-123--:R-:W-:-:S04]  /*7f30*/  @!P4 LEA R44, P5, R16, R47, 0x1 ;  /* 0x0000002f102cc211 */ /* 0x00efc800078a08ff */
[----:B------:R-:W-:Y:S02]  /*7f40*/  @!P4 LEA.HI.X R45, R16, R11, R17, 0x1, P5 ;  /* 0x0000000b102dc211 */ /* 0x000fe400028f0c11 */
[----:B------:R-:W-:-:S13]  /*7f50*/  ISETP.GE.AND P5, PT, R2, UR41, PT ;  /* 0x0000002902007c0c */ /* 0x000fda000bfa6270 */
[----:B------:R-:W-:-:S04]  /*7f60*/  @!P5 LEA R46, P6, R2, R47, 0x1 ;  /* 0x0000002f022ed211 */ /* 0x000fc800078c08ff */
[----:B------:R-:W-:Y:S01]  /*7f70*/  @!P5 LEA.HI.X R47, R2, R11, R184, 0x1, P6 ;  /* 0x0000000b022fd211 */ /* 0x000fe200030f0cb8 */
[----:B0-----:R-:W-:Y:S04]  /*7f80*/  @!P4 ST.E.128 desc[UR42][R44.64], R12 ;  /* 0x0000000c2c00c985 */ /* 0x001fe8000c101d2a */
[----:B------:R-:W0:Y:S04]  /*7f90*/  @!P5 LDS.128 R12, [R93+0x7400] ;  /* 0x007400005d0cd984 */ /* 0x000e280000000c00 */
[----:B0-----:R0:W-:Y:S02]  /*7fa0*/  @!P5 ST.E.128 desc[UR42][R46.64], R12 ;  /* 0x0000000c2e00d985 */ /* 0x0011e4000c101d2a */
.L_x_9508:
[----:B------:R-:W-:Y:S05]  /*7fb0*/  BSYNC B0 ;  /* 0x0000000000007941 */ /* 0x000fea0003800000 */
.L_x_9507:
        /* <DEDUP_REMOVED lines=9> */
[----:B------:R-:W-:-:S02]  /*8050*/  ISETP.NE.AND P4, PT, R92, RZ, PT ;  /* 0x000000ff5c00720c */ /* 0x000fc40003f85270 */
[----:B------:R-:W-:-:S04]  /*8060*/  @!P3 PRMT R91, RZ, 0x654, R91 ;  /* 0x00000654ff5bb816 */ /* 0x000fc8000000005b */
[----:B------:R1:W-:Y:S01]  /*8070*/  @!P3 SYNCS.ARRIVE.TRANS64.RED.A1T0 RZ, [R91+URZ], RZ ;  /* 0x000000ff5bffb9a7 */ /* 0x0003e2000810043f */
[----:B------:R-:W-:-:S04]  /*8080*/  ISETP.NE.AND P3, PT, R19, 0x2, PT ;  /* 0x000000021300780c */ /* 0x000fc80003f65270 */
[----:B0-----:R-:W-:Y:S02]  /*8090*/  SEL R12, RZ, 0x1, P3 ;  /* 0x00000001ff0c7807 */ /* 0x001fe40001800000 */
[----:B------:R-:W-:Y:S02]  /*80a0*/  SEL R19, R19, RZ, P3 ;  /* 0x000000ff13137207 */ /* 0x000fe40001800000 */
[----:B------:R-:W-:Y:S01]  /*80b0*/  LOP3.LUT R189, R189, R12, RZ, 0x3c, !PT ;  /* 0x0000000cbdbd7212 */ /* 0x000fe200078e3cff */
[----:B-1----:R-:W-:Y:S06]  /*80c0*/  @P4 BRA `(.L_x_9509) ;  /* 0xffffff9c00d84947 */ /* 0x002fec000383ffff */
[----:B------:R-:W0:Y:S01]  /*80d0*/  S2R R11, SR_TID.X ;  /* 0x00000000000b7919 */ /* 0x000e220000002100 */
[----:B------:R-:W-:Y:S02]  /*80e0*/  PLOP3.LUT P0, PT, PT, PT, PT, 0x8, 0x0 ;  /* 0x000000000000781c */ /* 0x000fe40003f0e170 */
[----:B0-----:R-:W-:-:S04]  /*80f0*/  SHF.R.U32.HI R11, RZ, 0x7, R11 ;  /* 0x00000007ff0b7819 */ /* 0x001fc8000001160b */
[----:B------:R-:W-:-:S13]  /*8100*/  ISETP.NE.AND P4, PT, R11, 0x1, PT ;  /* 0x000000010b00780c */ /* 0x000fda0003f85270 */
[----:B------:R-:W-:Y:S06]  /*8110*/  @!P4 BAR.ARV 0x9, 0x100 ;  /* 0x024400000000cb1d */ /* 0x000fec0000002000 */
.L_x_9407:
[----:B------:R-:W0:Y:S01]  /*8120*/  LDC R0, c[0x0][0x448] ;  /* 0x00011200ff007b82 */ /* 0x000e220000000800 */
        /* <DEDUP_REMOVED lines=8> */
[----:B------:R-:W-:Y:S01]  /*81b0*/  MOV R138, RZ ;  /* 0x000000ff008a7202 */ /* 0x000fe20000000f00 */
        /* <DEDUP_REMOVED lines=14> */
[----:B0-----:R-:W-:Y:S01]  /*82a0*/  ISETP.NE.AND P1, PT, R0, 0x1, PT ;  /* 0x000000010000780c */ /* 0x001fe20003f25270 */
[----:B------:R-:W-:Y:S01]  /*82b0*/  VIADD R0, R191, 0x7f ;  /* 0x0000007fbf007836 */ /* 0x000fe20000000000 */
[----:B------:R-:W-:-:S02]  /*82c0*/  CS2R R110, SRZ ;  /* 0x00000000006e7805 */ /* 0x000fc4000001ff00 */
[----:B------:R-:W-:Y:S02]  /*82d0*/  CS2R R108, SRZ ;  /* 0x00000000006c7805 */ /* 0x000fe4000001ff00 */
[----:B---3--:R-:W-:Y:S02]  /*82e0*/  CS2R R106, SRZ ;  /* 0x00000000006a7805 */ /* 0x008fe4000001ff00 */
[----:B------:R-:W-:Y:S02]  /*82f0*/  CS2R R104, SRZ ;  /* 0x0000000000687805 */ /* 0x000fe4000001ff00 */
[----:B------:R-:W-:Y:S02]  /*8300*/  CS2R R102, SRZ ;  /* 0x0000000000667805 */ /* 0x000fe4000001ff00 */
[----:B------:R-:W-:Y:S02]  /*8310*/  CS2R R100, SRZ ;  /* 0x0000000000647805 */ /* 0x000fe4000001ff00 */
[----:B------:R-:W-:Y:S01]  /*8320*/  CS2R R98, SRZ ;  /* 0x0000000000627805 */ /* 0x000fe2000001ff00 */
[----:B------:R-:W-:Y:S01]  /*8330*/  IMAD.MOV.U32 R36, RZ, RZ, RZ ;  /* 0x000000ffff247224 */ /* 0x000fe200078e00ff */
[----:B------:R-:W-:-:S02]  /*8340*/  CS2R R10, SRZ ;  /* 0x00000000000a7805 */ /* 0x000fc4000001ff00 */
[----:B------:R-:W-:Y:S01]  /*8350*/  MOV R94, RZ ;  /* 0x000000ff005e7202 */ /* 0x000fe20000000f00 */
[----:B------:R-:W-:Y:S01]  /*8360*/  IMAD.MOV.U32 R93, RZ, RZ, RZ ;  /* 0x000000ffff5d7224 */ /* 0x000fe200078e00ff */
[----:B------:R-:W0:Y:S01]  /*8370*/  @P1 LDC R3, c[0x0][0x44c] ;  /* 0x00011300ff031b82 */ /* 0x000e220000000800 */
[----:B------:R-:W-:-:S07]  /*8380*/  CS2R R90, SRZ ;  /* 0x00000000005a7805 */ /* 0x000fce000001ff00 */
[----:B------:R-:W1:Y:S01]  /*8390*/  @P1 LDC R4, c[0x0][0x450] ;  /* 0x00011400ff041b82 */ /* 0x000e620000000800 */
[----:B0-----:R-:W-:-:S05]  /*83a0*/  @P1 IMAD.HI.U32 R3, R0, R3, RZ ;  /* 0x0000000300031227 */ /* 0x001fca00078e00ff */
[----:B-1----:R-:W-:Y:S02]  /*83b0*/  @P1 SHF.R.U32.HI R0, RZ, R4, R3 ;  /* 0x00000004ff001219 */ /* 0x002fe40000011603 */
[----:B------:R-:W-:-:S03]  /*83c0*/  PLOP3.LUT P1, PT, PT, PT, PT, 0x80, 0x0 ;  /* 0x000000000000781c */ /* 0x000fc60003f2f070 */
[----:B------:R-:W-:-:S05]  /*83d0*/  IMAD.IADD R0, R95, 0x1, R0 ;  /* 0x000000015f007824 */ /* 0x000fca00078e0200 */
[----:B------:R-:W-:-:S04]  /*83e0*/  SHF.R.S32.HI R3, RZ, 0x1f, R0 ;  /* 0x0000001fff037819 */ /* 0x000fc80000011400 */
[----:B------:R-:W-:Y:S02]  /*83f0*/  LEA.HI R3, R3, R0, RZ, 0x7 ;  /* 0x0000000003037211 */ /* 0x000fe400078f38ff */
[----:B------:R-:W-:Y:S02]  /*8400*/  MOV R0, RZ ;  /* 0x000000ff00007202 */ /* 0x000fe40000000f00 */
[----:B------:R-:W-:-:S04]  /*8410*/  SHF.R.S32.HI R3, RZ, 0x7, R3 ;  /* 0x00000007ff037819 */ /* 0x000fc80000011403 */
[----:B------:R-:W-:Y:S01]  /*8420*/  VIMNMX R96, R96, R3, PT ;  /* 0x0000000360607248 */ /* 0x000fe20003fe0100 */
[----:B------:R-:W-:-:S03]  /*8430*/  IMAD.MOV.U32 R3, RZ, RZ, RZ ;  /* 0x000000ffff037224 */ /* 0x000fc600078e00ff */
[----:B------:R-:W-:Y:S01]  /*8440*/  ISETP.GE.AND P2, PT, R96, 0x1, PT ;  /* 0x000000016000780c */ /* 0x000fe20003f46270 */
[----:B------:R-:W-:-:S12]  /*8450*/  @P0 BRA `(.L_x_9510) ;  /* 0x00000000000c0947 */ /* 0x000fd80003800000 */
[----:B------:R-:W0:Y:S01]  /*8460*/  FENCE.VIEW.ASYNC.G ;  /* 0x00000000000073c6 */ /* 0x000e220000000100 */
[----:B------:R-:W-:Y:S05]  /*8470*/  WARPSYNC.ALL ;  /* 0x0000000000007948 */ /* 0x000fea0003800000 */
[----:B0-----:R-:W-:Y:S06]  /*8480*/  BAR.ARV 0xc, 0x180 ;  /* 0x0306000000007b1d */ /* 0x001fec0000002000 */
.L_x_9510:
[----:B------:R-:W-:Y:S01]  /*8490*/  CS2R R88, SRZ ;  /* 0x0000000000587805 */ /* 0x000fe2000001ff00 */
[----:B------:R-:W-:Y:S06]  /*84a0*/  @!P2 BRA `(.L_x_9511) ;  /* 0x000000cc00eca947 */ /* 0x000fec0003800000 */
[----:B------:R-:W-:-:S03]  /*84b0*/  UMOV UR4, 0xffffffff ;  /* 0xffffffff00047882 */ /* 0x000fc60000000000 */
[----:B------:R-:W-:Y:S05]  /*84c0*/  BRA.DIV UR4, `(.L_x_9512) ;  /* 0x0000016a04fc7947 */ /* 0x000fea000b800000 */
[----:B------:R0:W1:Y:S02]  /*84d0*/  SHFL.IDX PT, R190, R220, RZ, 0x1f ;  /* 0x00001fffdcbe7589 */ /* 0x00006400000e0000 */
.L_x_9799:
[----:B-1----:R-:W-:-:S04]  /*84e0*/  LEA.HI R0, R190, R190, RZ, 0x1 ;  /* 0x000000bebe007211 */ /* 0x002fc800078f08ff */
[----:B------:R-:W-:Y:S01]  /*84f0*/  LOP3.LUT R3, R0, 0x1e, RZ, 0xc0, !PT ;  /* 0x0000001e00037812 */ /* 0x000fe200078ec0ff */
[----:B------:R-:W-:-:S04]  /*8500*/  IMAD.U32 R0, RZ, RZ, UR40 ;  /* 0x00000028ff007e24 */ /* 0x000fc8000f8e00ff */
[----:B------:R-:W-:Y:S01]  /*8510*/  IMAD.IADD R3, R190, 0x1, -R3 ;  /* 0x00000001be037824 */ /* 0x000fe200078e0a03 */
[----:B------:R-:W-:-:S04]  /*8520*/  LOP3.LUT P0, RZ, R0, 0x3ff, RZ, 0xc0, !PT ;  /* 0x000003ff00ff7812 */ /* 0x000fc8000780c0ff */
[----:B------:R-:W-:Y:S02]  /*8530*/  LEA R3, R3, UR40, 0xd ;  /* 0x0000002803037c11 */ /* 0x000fe4000f8e68ff */
[----:B------:R-:W-:Y:S02]  /*8540*/  P2R R25, PR, RZ, 0x1 ;  /* 0x00000001ff197803 */ /* 0x000fe40000000000 */
[----:B------:R-:W-:-:S04]  /*8550*/  SHF.R.U32.HI R3, RZ, 0x4, R3 ;  /* 0x00000004ff037819 */ /* 0x000fc80000011603 */
[----:B------:R-:W-:Y:S01]  /*8560*/  LOP3.LUT R42, R3, 0x3fff, RZ, 0xc0, !PT ;  /* 0x00003fff032a7812 */ /* 0x000fe200078ec0ff */
[----:B------:R-:W-:Y:S06]  /*8570*/  @!P0 BRA `(.L_x_9513) ;  /* 0x0000000000408947 */ /* 0x000fec0003800000 */
[----:B------:R-:W-:Y:S01]  /*8580*/  MOV R0, 0x0 ;  /* 0x0000000000007802 */ /* 0x000fe20000000f00 */
[----:B------:R-:W-:Y:S01]  /*8590*/  ULDC.64 UR4, c[0x4][0x138] ;  /* 0x01004e0000047ab9 */ /* 0x000fe20000000a00 */
[----:B------:R-:W-:Y:S01]  /*85a0*/  ULDC.64 UR6, c[0x4][0x140] ;  /* 0x0100500000067ab9 */ /* 0x000fe20000000a00 */
[----:B------:R-:W-:Y:S01]  /*85b0*/  MOV R4, UR4 ;  /* 0x0000000400047c02 */ /* 0x000fe20008000f00 */
[----:B------:R1:W3:Y:S01]  /*85c0*/  LDC.64 R14, c[0x4][R0] ;  /* 0x01000000000e7b82 */ /* 0x0002e20000000a00 */
[----:B------:R-:W-:Y:S01]  /*85d0*/  IMAD.U32 R5, RZ, RZ, UR5 ;  /* 0x00000005ff057e24 */ /* 0x000fe2000f8e00ff */
[----:B------:R-:W-:Y:S01]  /*85e0*/  ULDC.64 UR4, c[0x4][0x68] ;  /* 0x01001a0000047ab9 */ /* 0x000fe20000000a00 */
[----:B------:R-:W-:Y:S01]  /*85f0*/  IMAD.U32 R6, RZ, RZ, UR6 ;  /* 0x00000006ff067e24 */ /* 0x000fe2000f8e00ff */
[----:B------:R-:W-:Y:S01]  /*8600*/  MOV R10, UR4 ;  /* 0x00000004000a7c02 */ /* 0x000fe20008000f00 */
[----:B------:R-:W-:Y:S01]  /*8610*/  IMAD.U32 R7, RZ, RZ, UR7 ;  /* 0x00000007ff077e24 */ /* 0x000fe2000f8e00ff */
[----:B----4-:R-:W-:Y:S01]  /*8620*/  MOV R13, RZ ;  /* 0x000000ff000d7202 */ /* 0x010fe20000000f00 */
[----:B------:R-:W-:-:S02]  /*8630*/  IMAD.U32 R11, RZ, RZ, UR5 ;  /* 0x00000005ff0b7e24 */ /* 0x000fc4000f8e00ff */
[----:B------:R-:W-:Y:S02]  /*8640*/  IMAD.MOV.U32 R8, RZ, RZ, 0x70 ;  /* 0x00000070ff087424 */ /* 0x000fe400078e00ff */
[----:B-1----:R-:W-:-:S07]  /*8650*/  IMAD.MOV.U32 R12, RZ, RZ, 0x1 ;  /* 0x00000001ff0c7424 */ /* 0x002fce00078e00ff */
[----:B------:R-:W-:-:S07]  /*8660*/  LEPC R20, `(.L_x_9513) ;  /* 0x000000001014794e */ /* 0x000fce0000000000 */
[----:B0-23-5:R-:W-:Y:S05]  /*8670*/  CALL.ABS.NOINC R14 ;  /* 0x000000000e007343 */ /* 0x02dfea0003c00000 */
.L_x_9513:
        /* <DEDUP_REMOVED lines=8> */
[----:B------:R1:W3:Y:S03]  /*8700*/  SYNCS.PHASECHK.TRANS64.TRYWAIT P0, [R18+URZ+0x28800], R3 ;  /* 0x02880003120075a7 */ /* 0x0002e6000800017f */
[----:B---3--:R-:W-:Y:S05]  /*8710*/  @!P0 NANOSLEEP.SYNCS 0x989680 ;  /* 0x009896800000895d */ /* 0x008fea0003900000 */
[----:B------:R-:W3:Y:S01]  /*8720*/  @!P0 SYNCS.PHASECHK.TRANS64 P0, [R18+URZ+0x28800], R3 ;  /* 0x02880003120085a7 */ /* 0x000ee2000800007f */
[----:B------:R-:W-:Y:S04]  /*8730*/  BSSY B0, `(.L_x_9515) ;  /* 0x0000006000007945 */ /* 0x000fe80003800000 */
[----:B---3--:R-:W-:Y:S05]  /*8740*/  @P0 BRA `(.L_x_9516) ;  /* 0x0000000000100947 */ /* 0x008fea0003800000 */
.L_x_9517:
[----:B---3--:R3:W0:Y:S02]  /*8750*/  SYNCS.PHASECHK.TRANS64.TRYWAIT P0, [R18+URZ+0x28800], R3 ;  /* 0x02880003120075a7 */ /* 0x008624000800017f */
[----:B0-----:R-:W-:Y:S05]  /*8760*/  @!P0 NANOSLEEP.SYNCS 0x989680 ;  /* 0x009896800000895d */ /* 0x001fea0003900000 */
[----:B------:R-:W0:Y:S02]  /*8770*/  @!P0 SYNCS.PHASECHK.TRANS64 P0, [R18+URZ+0x28800], R3 ;  /* 0x02880003120085a7 */ /* 0x000e24000800007f */
[----:B0-----:R-:W-:Y:S05]  /*8780*/  @!P0 BRA `(.L_x_9517) ;  /* 0xfffffffc00f08947 */ /* 0x001fea000383ffff */
.L_x_9516:
[----:B------:R-:W-:Y:S05]  /*8790*/  BSYNC B0 ;  /* 0x0000000000007941 */ /* 0x000fea0003800000 */
.L_x_9515:
[----:B------:R-:W-:Y:S05]  /*87a0*/  BRA `(.L_x_9518) ;  /* 0x0000004c00987947 */ /* 0x000fea0003800000 */
.L_x_9514:
        /* <DEDUP_REMOVED lines=20> */
[----:B------:R-:W-:Y:S01]  /*88f0*/  MOV R10, UR6 ;  /* 0x00000006000a7c02 */ /* 0x000fe20008000f00 */
[----:B------:R-:W-:Y:S01]  /*8900*/  IMAD.U32 R6, RZ, RZ, UR4 ;  /* 0x00000004ff067e24 */ /* 0x000fe2000f8e00ff */
[----:B----4-:R-:W-:Y:S01]  /*8910*/  MOV R13, RZ ;  /* 0x000000ff000d7202 */ /* 0x010fe20000000f00 */
[----:B------:R-:W-:-:S02]  /*8920*/  IMAD.U32 R7, RZ, RZ, UR5 ;  /* 0x00000005ff077e24 */ /* 0x000fc4000f8e00ff */
[----:B------:R-:W-:Y:S02]  /*8930*/  IMAD.U32 R11, RZ, RZ, UR7 ;  /* 0x00000007ff0b7e24 */ /* 0x000fe4000f8e00ff */
[----:B------:R-:W-:Y:S02]  /*8940*/  IMAD.MOV.U32 R8, RZ, RZ, 0x70 ;  /* 0x00000070ff087424 */ /* 0x000fe400078e00ff */
[----:B-1----:R-:W-:-:S07]  /*8950*/  IMAD.MOV.U32 R12, RZ, RZ, 0x1 ;  /* 0x00000001ff0c7424 */ /* 0x002fce00078e00ff */
[----:B------:R-:W-:-:S07]  /*8960*/  LEPC R20, `(.L_x_9519) ;  /* 0x000000001014794e */ /* 0x000fce0000000000 */
[----:B0-23--:R-:W-:Y:S05]  /*8970*/  CALL.ABS.NOINC R14 ;  /* 0x000000000e007343 */ /* 0x00dfea0003c00000 */
.L_x_9519:
[----:B------:R-:W-:Y:S01]  /*8980*/  ULDC.U8 UR4, c[0x0][0x410] ;  /* 0x0001040000047ab9 */ /* 0x000fe20000000000 */
[----:B------:R-:W-:Y:S01]  /*8990*/  IMAD.IADD R55, R187, 0x1, R191 ;  /* 0x00000001bb377824 */ /* 0x000fe200078e02bf */
[----:B------:R-:W-:Y:S01]  /*89a0*/  ISETP.NE.AND P0, PT, RZ, UR4, PT ;  /* 0x00000004ff007c0c */ /* 0x000fe2000bf05270 */
[----:B------:R-:W-:Y:S02]  /*89b0*/  BSSY B0, `(.L_x_9520) ;  /* 0x00004bd000007945 */ /* 0x000fe40003800000 */
[----:B------:R-:W-:-:S10]  /*89c0*/  IMAD R3, R206, 0x20, R55 ;  /* 0x00000020ce037824 */ /* 0x000fd400078e0237 */
[----:B------:R-:W-:Y:S05]  /*89d0*/  @!P0 BRA `(.L_x_9521) ;  /* 0x0000002400b88947 */ /* 0x000fea0003800000 */
[----:B------:R-:W1:Y:S01]  /*89e0*/  LDC R21, c[0x0][0x448] ;  /* 0x00011200ff157b82 */ /* 0x000e620000000800 */
[----:B------:R-:W-:Y:S01]  /*89f0*/  ULDC.64 UR4, c[0x0][0x3f8] ;  /* 0x0000fe0000047ab9 */ /* 0x000fe20000000a00 */
[----:B------:R-:W-:Y:S01]  /*8a00*/  MOV R9, R29 ;  /* 0x0000001d00097202 */ /* 0x000fe20000000f00 */
[----:B------:R-:W-:Y:S01]  /*8a10*/  ULDC.64 UR6, c[0x0][0x408] ;  /* 0x0001020000067ab9 */ /* 0x000fe20000000a00 */
[----:B------:R-:W-:Y:S02]  /*8a20*/  IMAD.MOV.U32 R8, RZ, RZ, R26 ;  /* 0x000000ffff087224 */ /* 0x000fe400078e001a */
[----:B------:R-:W-:Y:S02]  /*8a30*/  IMAD.MOV.U32 R10, RZ, RZ, R24 ;  /* 0x000000ffff0a7224 */ /* 0x000fe400078e0018 */
[----:B------:R-:W-:Y:S01]  /*8a40*/  IMAD.MOV.U32 R11, RZ, RZ, R31 ;  /* 0x000000ffff0b7224 */ /* 0x000fe200078e001f */
[----:B-1----:R-:W-:-:S13]  /*8a50*/  ISETP.NE.AND P0, PT, R21, 0x1, PT ;  /* 0x000000011500780c */ /* 0x002fda0003f05270 */
[----:B------:R-:W1:Y:S08]  /*8a60*/  @P0 LDC R0, c[0x0][0x44c] ;  /* 0x00011300ff000b82 */ /* 0x000e700000000800 */
[----:B------:R-:W3:Y:S01]  /*8a70*/  @P0 LDC R5, c[0x0][0x450] ;  /* 0x00011400ff050b82 */ /* 0x000ee20000000800 */
[----:B-1----:R-:W-:-:S05]  /*8a80*/  @P0 IMAD.HI.U32 R0, R3, R0, RZ ;  /* 0x0000000003000227 */ /* 0x002fca00078e00ff */
[----:B---3--:R-:W-:-:S04]  /*8a90*/  @P0 SHF.R.U32.HI R3, RZ, R5, R0 ;  /* 0x00000005ff030219 */ /* 0x008fc80000011600 */
[----:B------:R-:W-:Y:S01]  /*8aa0*/  SHF.R.S32.HI R0, RZ, 0x1f, R3 ;  /* 0x0000001fff007819 */ /* 0x000fe20000011403 */
[----:B------:R-:W-:-:S04]  /*8ab0*/  IMAD.WIDE.U32 R8, R3, UR4, R8 ;  /* 0x0000000403087c25 */ /* 0x000fc8000f8e0008 */
[C---:B------:R-:W-:Y:S02]  /*8ac0*/  IMAD R4, R0.reuse, UR4, RZ ;  /* 0x0000000400047c24 */ /* 0x040fe4000f8e02ff */
[----:B------:R-:W-:Y:S02]  /*8ad0*/  IMAD R0, R0, UR6, RZ ;  /* 0x0000000600007c24 */ /* 0x000fe4000f8e02ff */
[C---:B----4-:R-:W-:Y:S01]  /*8ae0*/  IMAD R13, R3.reuse, UR5, R4 ;  /* 0x00000005030d7c24 */ /* 0x050fe2000f8e0204 */
        /* <DEDUP_REMOVED lines=12> */
[----:B------:R1:W3:Y:S04]  /*8bb0*/  SHFL.IDX PT, R0, R6, RZ, 0x181f ;  /* 0x00181fff06007589 */ /* 0x0002e800000e0000 */
[----:B------:R1:W4:Y:S04]  /*8bc0*/  SHFL.IDX PT, R3, R5, RZ, 0x181f ;  /* 0x00181fff05037589 */ /* 0x00032800000e0000 */
[----:B------:R1:W0:Y:S04]  /*8bd0*/  SHFL.IDX PT, R4, R8, RZ, 0x181f ;  /* 0x00181fff08047589 */ /* 0x00022800000e0000 */
[----:B------:R1:W0:Y:S02]  /*8be0*/  SHFL.IDX PT, R14, R7, RZ, 0x181f ;  /* 0x00181fff070e7589 */ /* 0x00022400000e0000 */
.L_x_9805:
[----:B------:R-:W-:Y:S01]  /*8bf0*/  IMAD R64, R192, R21, RZ ;  /* 0x00000015c0407224 */ /* 0x000fe200078e02ff */
[----:B------:R-:W-:Y:S01]  /*8c00*/  BSSY B1, `(.L_x_9523) ;  /* 0x000001e000017945 */ /* 0x000fe20003800000 */
[----:B------:R-:W-:Y:S02]  /*8c10*/  CS2R R48, SRZ ;  /* 0x0000000000307805 */ /* 0x000fe4000001ff00 */
[----:B------:R-:W-:Y:S02]  /*8c20*/  CS2R R44, SRZ ;  /* 0x00000000002c7805 */ /* 0x000fe4000001ff00 */
[----:B--2---:R-:W-:Y:S02]  /*8c30*/  CS2R R46, SRZ ;  /* 0x00000000002e7805 */ /* 0x004fe4000001ff00 */
        /* <DEDUP_REMOVED lines=19> */
[----:B------:R-:W-:Y:S02]  /*8d70*/  @!P5 IMAD.X R21, R0, 0x1, R9, P2 ;  /* 0x000000010015d824 */ /* 0x000fe400010e0609 */
[C---:B------:R-:W-:Y:S01]  /*8d80*/  @!P4 IMAD.X R13, R4.reuse, 0x1, R13, P1 ;  /* 0x00000001040dc824 */ /* 0x040fe200008e060d */
[----:B------:R2:W5:Y:S01]  /*8d90*/  @!P4 LD.E.64 R46, desc[UR42][R10.64] ;  /* 0x0000002a0a2ec980 */ /* 0x000562000c101b00 */
[----:B------:R-:W-:-:S03]  /*8da0*/  @!P5 IMAD.X R15, R4, 0x1, R9, P3 ;  /* 0x00000001040fd824 */ /* 0x000fc600018e0609 */
[----:B------:R2:W5:Y:S04]  /*8db0*/  @!P5 LD.E.64 R40, desc[UR42][R20.64] ;  /* 0x0000002a1428d980 */ /* 0x000568000c101b00 */
[----:B------:R2:W5:Y:S04]  /*8dc0*/  @!P5 LD.E.64 R44, desc[UR42][R14.64] ;  /* 0x0000002a0e2cd980 */ /* 0x000568000c101b00 */
[----:B------:R2:W5:Y:S02]  /*8dd0*/  @!P4 LD.E.64 R48, desc[UR42][R12.64] ;  /* 0x0000002a0c30c980 */ /* 0x000564000c101b00 */
.L_x_9524:
[----:B------:R-:W-:Y:S05]  /*8de0*/  BSYNC B1 ;  /* 0x0000000000017941 */ /* 0x000fea0003800000 */
.L_x_9523:
[----:B---3-5:R-:W-:Y:S01]  /*8df0*/  IMAD.MOV.U32 R0, RZ, RZ, R48 ;  /* 0x000000ffff007224 */ /* 0x028fe200078e0030 */
[----:B----4-:R-:W-:Y:S01]  /*8e00*/  MOV R3, R49 ;  /* 0x0000003100037202 */ /* 0x010fe20000000f00 */
[----:B0-----:R-:W-:Y:S01]  /*8e10*/  IMAD.MOV.U32 R4, RZ, RZ, R44 ;  /* 0x000000ffff047224 */ /* 0x001fe200078e002c */
[----:B------:R-:W-:Y:S01]  /*8e20*/  UMOV UR4, 0xffffffff ;  /* 0xffffffff00047882 */ /* 0x000fe20000000000 */
        /* <DEDUP_REMOVED lines=8> */
[----:B------:R-:W-:Y:S02]  /*8eb0*/  CS2R R38, SRZ ;  /* 0x0000000000267805 */ /* 0x000fe4000001ff00 */
[----:B------:R-:W-:Y:S02]  /*8ec0*/  MOV R3, R47 ;  /* 0x0000002f00037202 */ /* 0x000fe40000000f00 */
        /* <DEDUP_REMOVED lines=8> */
[----:B--2---:R2:W0:Y:S02]  /*8f50*/  SHFL.IDX PT, R14, R7, 0x1, 0x181f ;  /* 0x00381f00070e7f89 */ /* 0x00442400000e0000 */
.L_x_9811:
        /* <DEDUP_REMOVED lines=11> */
[----:B------:R-:W-:Y:S02]  /*9010*/  ISETP.GE.AND P5, PT, R185, UR4, PT ;  /* 0x00000004b9007c0c */ /* 0x000fe4000bfa6270 */
[----:B------:R-:W-:-:S07]  /*9020*/  CS2R R36, SRZ ;  /* 0x0000000000247805 */ /* 0x000fce000001ff00 */
[----:B------:R-:W-:-:S04]  /*9030*/  @!P4 SHF.L.U32 R12, R22, 0x1, RZ ;  /* 0x00000001160cc819 */ /* 0x000fc800000006ff */
[C---:B------:R-:W-:Y:S01]  /*9040*/  @!P5 IMAD.SHL.U32 R11, R185.reuse, 0x2, RZ ;  /* 0x00000002b90bd824 */ /* 0x040fe200078e00ff */
[----:B------:R-:W-:Y:S02]  /*9050*/  @!P5 SHF.L.U64.HI R15, R185, 0x1, R212 ;  /* 0x00000001b90fd819 */ /* 0x000fe400000102d4 */
[CC--:B----4-:R-:W-:Y:S02]  /*9060*/  @!P4 IADD3 R10, P0, R3.reuse, R12.reuse, RZ ;  /* 0x0000000c030ac210 */ /* 0x0d0fe40007f1e0ff */
[-C--:B------:R-:W-:Y:S02]  /*9070*/  @!P5 IADD3 R20, P2, R3, R11.reuse, RZ ;  /* 0x0000000b0314d210 */ /* 0x080fe40007f5e0ff */
[----:B0-----:R-:W-:Y:S02]  /*9080*/  @!P4 IADD3 R12, P1, R14, R12, RZ ;  /* 0x0000000c0e0cc210 */ /* 0x001fe40007f3e0ff */
[----:B------:R-:W-:Y:S01]  /*9090*/  @!P4 SHF.L.U64.HI R9, R22, 0x1, R23 ;  /* 0x000000011609c819 */ /* 0x000fe20000010217 */
[----:B---3--:R-:W-:Y:S01]  /*90a0*/  @!P5 IMAD.X R21, R0, 0x1, R15, P2 ;  /* 0x000000010015d824 */ /* 0x008fe200010e060f */
[----:B------:R-:W-:-:S02]  /*90b0*/  @!P5 IADD3 R14, P3, R14, R11, RZ ;  /* 0x0000000b0e0ed210 */ /* 0x000fc40007f7e0ff */
[----:B------:R-:W-:Y:S02]  /*90c0*/  CS2R R38, SRZ ;  /* 0x0000000000267805 */ /* 0x000fe4000001ff00 */
[----:B------:R-:W-:Y:S01]  /*90d0*/  @!P4 IADD3.X R13, R4, R9, RZ, P1, !PT ;  /* 0x00000009040dc210 */ /* 0x000fe20000ffe4ff */
[----:B------:R-:W-:Y:S01]  /*90e0*/  @!P4 IMAD.X R11, R0, 0x1, R9, P0 ;  /* 0x00000001000bc824 */ /* 0x000fe200000e0609 */
[----:B------:R0:W5:Y:S01]  /*90f0*/  @!P5 LD.E.64 R32, desc[UR42][R20.64] ;  /* 0x0000002a1420d980 */ /* 0x000162000c101b00 */
[----:B------:R-:W-:-:S03]  /*9100*/  @!P5 IMAD.X R15, R4, 0x1, R15, P3 ;  /* 0x00000001040fd824 */ /* 0x000fc600018e060f */
[----:B------:R0:W5:Y:S04]  /*9110*/  @!P4 LD.E.64 R36, desc[UR42][R10.64] ;  /* 0x0000002a0a24c980 */ /* 0x000168000c101b00 */
[----:B------:R0:W5:Y:S04]  /*9120*/  @!P5 LD.E.64 R34, desc[UR42][R14.64] ;  /* 0x0000002a0e22d980 */ /* 0x000168000c101b00 */
[----:B------:R0:W5:Y:S02]  /*9130*/  @!P4 LD.E.64 R38, desc[UR42][R12.64] ;  /* 0x0000002a0c26c980 */ /* 0x000164000c101b00 */
.L_x_9527:
[----:B------:R-:W-:Y:S05]  /*9140*/  BSYNC B1 ;  /* 0x0000000000017941 */ /* 0x000fea0003800000 */
.L_x_9526:
[----:B---3-5:R-:W-:Y:S01]  /*9150*/  IMAD.MOV.U32 R0, RZ, RZ, R38 ;  /* 0x000000ffff007224 */ /* 0x028fe200078e0026 */
[----:B0-----:R-:W-:Y:S01]  /*9160*/  MOV R4, R34 ;  /* 0x0000002200047202 */ /* 0x001fe20000000f00 */
[----:B----4-:R-:W-:Y:S01]  /*9170*/  IMAD.MOV.U32 R3, RZ, RZ, R39 ;  /* 0x000000ffff037224 */ /* 0x010fe200078e0027 */
        /* <DEDUP_REMOVED lines=17> */
.L_x_9817:
        /* <DEDUP_REMOVED lines=12> */
[----:B------:R-:W-:Y:S02]  /*9350*/  ISETP.GE.AND P5, PT, R185, UR4, PT ;  /* 0x00000004b9007c0c */ /* 0x000fe4000bfa6270 */
[----:B------:R-:W-:-:S07]  /*9360*/  CS2R R28, SRZ ;  /* 0x00000000001c7805 */ /* 0x000fce000001ff00 */
[C---:B------:R-:W-:Y:S01]  /*9370*/  @!P4 IMAD.SHL.U32 R12, R22.reuse, 0x2, RZ ;  /* 0x00000002160cc824 */ /* 0x040fe200078e00ff */
[----:B------:R-:W-:-:S03]  /*9380*/  @!P4 SHF.L.U64.HI R9, R22, 0x1, R23 ;  /* 0x000000011609c819 */ /* 0x000fc60000010217 */
[C---:B------:R-:W-:Y:S02]  /*9390*/  @!P5 SHF.L.U32 R11, R185.reuse, 0x1, RZ ;  /* 0x00000001b90bd819 */ /* 0x040fe400000006ff */
[----:B------:R-:W-:Y:S02]  /*93a0*/  @!P5 SHF.L.U64.HI R15, R185, 0x1, R212 ;  /* 0x00000001b90fd819 */ /* 0x000fe400000102d4 */
[CC--:B----4-:R-:W-:Y:S02]  /*93b0*/  @!P4 IADD3 R10, P0, R3.reuse, R12.reuse, RZ ;  /* 0x0000000c030ac210 */ /* 0x0d0fe40007f1e0ff */
[-C--:B------:R-:W-:Y:S02]  /*93c0*/  @!P5 IADD3 R26, P2, R3, R11.reuse, RZ ;  /* 0x0000000b031ad210 */ /* 0x080fe40007f5e0ff */
[C---:B0-----:R-:W-:Y:S02]  /*93d0*/  @!P4 IADD3 R12, P1, R14.reuse, R12, RZ ;  /* 0x0000000c0e0cc210 */ /* 0x041fe40007f3e0ff */
[----:B------:R-:W-:Y:S01]  /*93e0*/  @!P5 IADD3 R14, P3, R14, R11, RZ ;  /* 0x0000000b0e0ed210 */ /* 0x000fe20007f7e0ff */
[C---:B---3--:R-:W-:Y:S01]  /*93f0*/  @!P5 IMAD.X R27, R0.reuse, 0x1, R15, P2 ;  /* 0x00000001001bd824 */ /* 0x048fe200010e060f */
        /* <DEDUP_REMOVED lines=8> */
.L_x_9530:
[----:B------:R-:W-:Y:S05]  /*9480*/  BSYNC B1 ;  /* 0x0000000000017941 */ /* 0x000fea0003800000 */
.L_x_9529:
        /* <DEDUP_REMOVED lines=15> */
[----:B------:R0:W3:Y:S04]  /*9580*/  SHFL.IDX PT, R0, R6, 0x3, 0x181f ;  /* 0x00781f0006007f89 */ /* 0x0000e800000e0000 */
[----:B------:R0:W4:Y:S04]  /*9590*/  SHFL.IDX PT, R3, R5, 0x3, 0x181f ;  /* 0x00781f0005037f89 */ /* 0x00012800000e0000 */
[----:B------:R0:W0:Y:S04]  /*95a0*/  SHFL.IDX PT, R4, R8, 0x3, 0x181f ;  /* 0x00781f0008047f89 */ /* 0x00002800000e0000 */
[----:B------:R0:W0:Y:S02]  /*95b0*/  SHFL.IDX PT, R14, R7, 0x3, 0x181f ;  /* 0x00781f00070e7f89 */ /* 0x00002400000e0000 */
.L_x_9823:
[----:B------:R-:W-:Y:S01]  /*95c0*/  VIADD R55, R55, 0x60 ;  /* 0x0000006037377836 */ /* 0x000fe20000000000 */
[----:B------:R-:W-:Y:S01]  /*95d0*/  BSSY B1, `(.L_x_9532) ;  /* 0x000001d000017945 */ /* 0x000fe20003800000 */
[----:B------:R-:W-:Y:S02]  /*95e0*/  CS2R R10, SRZ ;  /* 0x00000000000a7805 */ /* 0x000fe4000001ff00 */
[----:B------:R-:W-:Y:S02]  /*95f0*/  CS2R R12, SRZ ;  /* 0x00000000000c7805 */ /* 0x000fe4000001ff00 */
[----:B01----:R-:W-:Y:S02]  /*9600*/  CS2R R8, SRZ ;  /* 0x0000000000087805 */ /* 0x003fe4000001ff00 */
[----:B------:R-:W-:-:S13]  /*9610*/  ISETP.GE.AND P0, PT, R55, R64, PT ;  /* 0x000000403700720c */ /* 0x000fda0003f06270 */
[----:B------:R-:W-:Y:S05]  /*9620*/  @P0 BRA `(.L_x_9533) ;  /* 0x00000000005c0947 */ /* 0x000fea0003800000 */
[----:B------:R-:W-:Y:S01]  /*9630*/  ULDC UR4, c[0x0][0x3f4] ;  /* 0x0000fd0000047ab9 */ /* 0x000fe20000000800 */
[----:B------:R-:W-:Y:S02]  /*9640*/  CS2R R8, SRZ ;  /* 0x0000000000087805 */ /* 0x000fe4000001ff00 */
[----:B------:R-:W-:Y:S02]  /*9650*/  ISETP.GE.AND P4, PT, R22, UR4, PT ;  /* 0x0000000416007c0c */ /* 0x000fe4000bf86270 */
[----:B------:R-:W-:-:S11]  /*9660*/  ISETP.GE.AND P5, PT, R185, UR4, PT ;  /* 0x00000004b9007c0c */ /* 0x000fd6000bfa6270 */
[C---:B------:R-:W-:Y:S01]  /*9670*/  @!P4 IMAD.SHL.U32 R60, R22.reuse, 0x2, RZ ;  /* 0x00000002163cc824 */ /* 0x040fe200078e00ff */
[----:B------:R-:W-:Y:S01]  /*9680*/  @!P4 SHF.L.U64.HI R5, R22, 0x1, R23 ;  /* 0x000000011605c819 */ /* 0x000fe20000010217 */
[C---:B------:R-:W-:Y:S01]  /*9690*/  @!P5 IMAD.SHL.U32 R15, R185.reuse, 0x2, RZ ;  /* 0x00000002b90fd824 */ /* 0x040fe200078e00ff */
[----:B------:R-:W-:Y:S02]  /*96a0*/  @!P5 SHF.L.U64.HI R11, R185, 0x1, R212 ;  /* 0x00000001b90bd819 */ /* 0x000fe400000102d4 */
[-C--:B----4-:R-:W-:Y:S02]  /*96b0*/  @!P4 IADD3 R6, P0, R3, R60.reuse, RZ ;  /* 0x0000003c0306c210 */ /* 0x090fe40007f1e0ff */
[C---:B------:R-:W-:Y:S02]  /*96c0*/  @!P4 IADD3 R60, P1, R14.reuse, R60, RZ ;  /* 0x0000003c0e3cc210 */ /* 0x040fe40007f3e0ff */
[----:B------:R-:W-:Y:S02]  /*96d0*/  @!P5 IADD3 R14, P3, R14, R15, RZ ;  /* 0x0000000f0e0ed210 */ /* 0x000fe40007f7e0ff */
[----:B------:R-:W-:-:S02]  /*96e0*/  CS2R R12, SRZ ;  /* 0x00000000000c7805 */ /* 0x000fc4000001ff00 */
[----:B------:R-:W-:Y:S02]  /*96f0*/  @!P5 IADD3 R62, P2, R3, R15, RZ ;  /* 0x0000000f033ed210 */ /* 0x000fe40007f5e0ff */
[----:B------:R-:W-:Y:S01]  /*9700*/  CS2R R26, SRZ ;  /* 0x00000000001a7805 */ /* 0x000fe2000001ff00 */
[C---:B--23--:R-:W-:Y:S01]  /*9710*/  @!P4 IMAD.X R7, R0.reuse, 0x1, R5, P0 ;  /* 0x000000010007c824 */ /* 0x04cfe200000e0605 */
[----:B------:R-:W-:Y:S01]  /*9720*/  @!P5 IADD3.X R63, R0, R11, RZ, P2, !PT ;  /* 0x0000000b003fd210 */ /* 0x000fe200017fe4ff */
[C---:B------:R-:W-:Y:S01]  /*9730*/  @!P5 IMAD.X R15, R4.reuse, 0x1, R11, P3 ;  /* 0x00000001040fd824 */ /* 0x040fe200018e060b */
[----:B------:R-:W-:Y:S01]  /*9740*/  CS2R R10, SRZ ;  /* 0x00000000000a7805 */ /* 0x000fe2000001ff00 */
[----:B------:R-:W-:Y:S01]  /*9750*/  @!P4 IMAD.X R61, R4, 0x1, R5, P1 ;  /* 0x00000001043dc824 */ /* 0x000fe200008e0605 */
[----:B------:R0:W5:Y:S04]  /*9760*/  @!P4 LD.E.64 R12, desc[UR42][R6.64] ;  /* 0x0000002a060cc980 */ /* 0x000168000c101b00 */
[----:B------:R0:W5:Y:S04]  /*9770*/  @!P5 LD.E.64 R8, desc[UR42][R62.64] ;  /* 0x0000002a3e08d980 */ /* 0x000168000c101b00 */
[----:B------:R0:W5:Y:S04]  /*9780*/  @!P5 LD.E.64 R10, desc[UR42][R14.64] ;  /* 0x0000002a0e0ad980 */ /* 0x000168000c101b00 */
[----:B------:R0:W5:Y:S02]  /*9790*/  @!P4 LD.E.64 R26, desc[UR42][R60.64] ;  /* 0x0000002a3c1ac980 */ /* 0x000164000c101b00 */
.L_x_9533:
[----:B------:R-:W-:Y:S05]  /*97a0*/  BSYNC B1 ;  /* 0x0000000000017941 */ /* 0x000fea0003800000 */
.L_x_9532:
[----:B------:R-:W-:Y:S01]  /*97b0*/  ULEA.HI UR4, UR37, UR37, URZ, 0x1 ;  /* 0x0000002525047291 */ /* 0x000fe2000f8f083f */
[----:B----45:R-:W-:Y:S01]  /*97c0*/  IMAD.MOV.U32 R3, RZ, RZ, R26 ;  /* 0x000000ffff037224 */ /* 0x030fe200078e001a */
[----:B---3--:R-:W-:Y:S01]  /*97d0*/  VIADDMNMX R0, R64, -R191, 0x80, PT ;  /* 0x0000008040007446 */ /* 0x008fe200038009bf */
[----:B------:R-:W-:Y:S01]  /*97e0*/  IMAD.MOV.U32 R4, RZ, RZ, R27 ;  /* 0x000000ffff047224 */ /* 0x000fe200078e001b */
[----:B------:R-:W-:Y:S01]  /*97f0*/  ULOP3.LUT UR4, UR4, 0xfffffffe, URZ, 0xc0, !UPT ;  /* 0xfffffffe04047892 */ /* 0x000fe2000f8ec03f */
[----:B0-----:R-:W-:Y:S01]  /*9800*/  IMAD.MOV.U32 R6, RZ, RZ, R12 ;  /* 0x000000ffff067224 */ /* 0x001fe200078e000c */
[----:B------:R-:W-:Y:S01]  /*9810*/  BSSY B1, `(.L_x_9534) ;  /* 0x000000f000017945 */ /* 0x000fe20003800000 */
[----:B--2---:R-:W-:Y:S01]  /*9820*/  IMAD.MOV.U32 R7, RZ, RZ, R13 ;  /* 0x000000ffff077224 */ /* 0x004fe200078e000d */
[----:B------:R-:W-:Y:S01]  /*9830*/  UIADD3 UR4, UR37, -UR4, URZ ;  /* 0x8000000425047290 */ /* 0x000fe2000fffe03f */
[----:B------:R-:W-:Y:S01]  /*9840*/  PRMT R15, R3, 0x5410, R4 ;  /* 0x00005410030f7816 */ /* 0x000fe20000000004 */
[----:B------:R-:W-:Y:S01]  /*9850*/  IMAD.MOV.U32 R3, RZ, RZ, R10 ;  /* 0x000000ffff037224 */ /* 0x000fe200078e000a */
[----:B------:R-:W-:-:S02]  /*9860*/  MOV R4, R11 ;  /* 0x0000000b00047202 */ /* 0x000fc40000000f00 */
[----:B------:R-:W-:Y:S02]  /*9870*/  PRMT R55, R6, 0x5410, R7 ;  /* 0x0000541006377816 */ /* 0x000fe40000000007 */
[----:B------:R-:W-:Y:S02]  /*9880*/  MOV R5, UR4 ;  /* 0x0000000400057c02 */ /* 0x000fe40008000f00 */
[----:B------:R-:W-:Y:S01]  /*9890*/  PRMT R3, R3, 0x5410, R4 ;  /* 0x0000541003037816 */ /* 0x000fe20000000004 */
[----:B------:R-:W-:Y:S01]  /*98a0*/  IMAD.MOV.U32 R4, RZ, RZ, R8 ;  /* 0x000000ffff047224 */ /* 0x000fe200078e0008 */
[----:B------:R-:W-:Y:S02]  /*98b0*/  SHF.L.U32 R5, R5, 0x1f, RZ ;  /* 0x0000001f05057819 */ /* 0x000fe400000006ff */
[----:B------:R-:W-:Y:S02]  /*98c0*/  ISETP.GE.AND P1, PT, R187, R0, PT ;  /* 0x00000000bb00720c */ /* 0x000fe40003f26270 */
[----:B------:R-:W0:Y:S01]  /*98d0*/  SYNCS.PHASECHK.TRANS64.TRYWAIT P0, [R18+URZ+0x28800], R5 ;  /* 0x02880005120075a7 */ /* 0x000e22000800017f */
[----:B------:R-:W-:Y:S01]  /*98e0*/  MOV R6, R9 ;  /* 0x0000000900067202 */ /* 0x000fe20000000f00 */
[----:B0-----:R-:W-:Y:S09]  /*98f0*/  @!P0 BRA `(.L_x_9535) ;  /* 0x0000015c00dc8947 */ /* 0x001ff20003800000 */
.L_x_9824:
[----:B------:R-:W-:Y:S05]  /*9900*/  BSYNC B1 ;  /* 0x0000000000017941 */ /* 0x000fea0003800000 */
.L_x_9534:
        /* <DEDUP_REMOVED lines=22> */
[-C--:B------:R-:W-:Y:S01]  /*9a70*/  FMUL.FTZ R65, R49, R63.reuse ;  /* 0x0000003f31417220 */ /* 0x080fe20000410000 */
[--C-:B------:R-:W-:Y:S02]  /*9a80*/  HADD2.F32 R46, -RZ, R6.reuse.H0_H0 ;  /* 0x20000006ff2e7230 */ /* 0x100fe40000004100 */
[----:B------:R-:W-:Y:S01]  /*9a90*/  FMUL.FTZ R64, R4, R62 ;  /* 0x0000003e04407220 */ /* 0x000fe20000410000 */
[----:B------:R-:W-:Y:S01]  /*9aa0*/  FFMA.FTZ R68, R48, R63, R66 ;  /* 0x0000003f30447223 */ /* 0x000fe20000010042 */
[----:B------:R-:W-:-:S02]  /*9ab0*/  HADD2.F32 R47, -RZ, R6.H1_H1 ;  /* 0x30000006ff2f7230 */ /* 0x000fc40000004100 */
[-C--:B------:R-:W-:Y:S01]  /*9ac0*/  FMUL.FTZ R66, R4, R60.reuse ;  /* 0x0000003c04427220 */ /* 0x080fe20000410000 */
[C---:B------:R-:W-:Y:S01]  /*9ad0*/  FFMA.FTZ R64, R7.reuse, R60, -R64 ;  /* 0x0000003c07407223 */ /* 0x040fe20000010840 */
[--C-:B------:R-:W-:Y:S02]  /*9ae0*/  HADD2.F32 R6, -RZ, R5.reuse.H0_H0 ;  /* 0x20000005ff067230 */ /* 0x100fe40000004100 */
[----:B------:R-:W-:Y:S01]  /*9af0*/  FFMA.FTZ R65, R48, R61, -R65 ;  /* 0x0000003d30417223 */ /* 0x000fe20000010841 */
[--C-:B------:R-:W-:Y:S02]  /*9b00*/  HADD2.F32 R60, -RZ, R70.reuse.H0_H0 ;  /* 0x20000046ff3c7230 */ /* 0x100fe40000004100 */
[----:B------:R-:W-:Y:S01]  /*9b10*/  FFMA.FTZ R61, R7, R62, R66 ;  /* 0x0000003e073d7223 */ /* 0x000fe20000010042 */
[----:B------:R-:W-:Y:S02]  /*9b20*/  HADD2.F32 R5, -RZ, R5.H1_H1 ;  /* 0x30000005ff057230 */ /* 0x000fe40000004100 */
[----:B------:R-:W-:-:S02]  /*9b30*/  HADD2.F32 R48, -RZ, R70.H1_H1 ;  /* 0x30000046ff307230 */ /* 0x000fc40000004100 */
[C---:B------:R-:W-:Y:S01]  /*9b40*/  FMUL.FTZ R63, R47.reuse, R60 ;  /* 0x0000003c2f3f7220 */ /* 0x040fe20000410000 */
[----:B------:R-:W-:Y:S02]  /*9b50*/  HADD2.F32 R49, -RZ, R67.H0_H0 ;  /* 0x20000043ff317230 */ /* 0x000fe40000004100 */
[----:B------:R-:W-:Y:S02]  /*9b60*/  HADD2.F32 R4, -RZ, R69.H0_H0 ;  /* 0x20000045ff047230 */ /* 0x000fe40000004100 */
[-C--:B------:R-:W-:Y:S01]  /*9b70*/  FMUL.FTZ R47, R47, R48.reuse ;  /* 0x000000302f2f7220 */ /* 0x080fe20000410000 */
[C---:B------:R-:W-:Y:S01]  /*9b80*/  FFMA.FTZ R63, R46.reuse, R48, -R63 ;  /* 0x000000302e3f7223 */ /* 0x040fe2000001083f */
[C---:B------:R-:W-:Y:S01]  /*9b90*/  FMUL.FTZ R7, R5.reuse, R49 ;  /* 0x0000003105077220 */ /* 0x040fe20000410000 */
[----:B------:R-:W-:Y:S01]  /*9ba0*/  FMUL.FTZ R62, R5, R4 ;  /* 0x00000004053e7220 */ /* 0x000fe20000410000 */
[----:B------:R-:W-:Y:S02]  /*9bb0*/  FFMA.FTZ R46, R46, R60, R47 ;  /* 0x0000003c2e2e7223 */ /* 0x000fe4000001002f */
[----:B------:R-:W-:Y:S01]  /*9bc0*/  FFMA.FTZ R5, R6, R4, -R7 ;  /* 0x0000000406057223 */ /* 0x000fe20000010807 */
[----:B------:R-:W-:Y:S01]  /*9bd0*/  F2FP.F16.F32.PACK_AB R7, R68, R65 ;  /* 0x000000414407723e */ /* 0x000fe200000000ff */
[----:B------:R-:W-:Y:S01]  /*9be0*/  FFMA.FTZ R62, R6, R49, R62 ;  /* 0x00000031063e7223 */ /* 0x000fe2000001003e */
[----:B------:R-:W-:-:S02]  /*9bf0*/  F2FP.F16.F32.PACK_AB R4, R61, R64 ;  /* 0x000000403d04723e */ /* 0x000fc400000000ff */
[----:B------:R-:W-:Y:S02]  /*9c00*/  F2FP.F16.F32.PACK_AB R6, R46, R63 ;  /* 0x0000003f2e06723e */ /* 0x000fe400000000ff */
[----:B------:R-:W-:-:S05]  /*9c10*/  F2FP.F16.F32.PACK_AB R5, R62, R5 ;  /* 0x000000053e05723e */ /* 0x000fca00000000ff */
[----:B------:R1:W-:Y:S02]  /*9c20*/  STS.128 [R202], R4 ;  /* 0x00000004ca007388 */ /* 0x0003e40000000c00 */
.L_x_9539:
[----:B------:R-:W-:Y:S05]  /*9c30*/  BSYNC B2 ;  /* 0x0000000000027941 */ /* 0x000fea0003800000 */
.L_x_9538:
[----:B------:R-:W-:Y:S05]  /*9c40*/  @P1 BRA `(.L_x_9537) ;  /* 0x0000000000a81947 */ /* 0x000fea0003800000 */
[----:B01----:R-:W0:Y:S01]  /*9c50*/  LDS.128 R4, [R202+0x4000] ;  /* 0x00400000ca047984 */ /* 0x003e220000000c00 */
        /* <DEDUP_REMOVED lines=41> */
.L_x_9537:
[----:B------:R-:W-:Y:S05]  /*9ef0*/  BSYNC B1 ;  /* 0x0000000000017941 */ /* 0x000fea0003800000 */
.L_x_9536:
        /* <DEDUP_REMOVED lines=50> */
.L_x_9543:
[----:B------:R-:W-:Y:S05]  /*a220*/  BSYNC B2 ;  /* 0x0000000000027941 */ /* 0x000fea0003800000 */
.L_x_9542:
        /* <DEDUP_REMOVED lines=43> */
.L_x_9541:
[----:B------:R-:W-:Y:S05]  /*a4e0*/  BSYNC B1 ;  /* 0x0000000000017941 */ /* 0x000fea0003800000 */
.L_x_9540:
        /* <DEDUP_REMOVED lines=50> */
.L_x_9547:
[----:B------:R-:W-:Y:S05]  /*a810*/  BSYNC B2 ;  /* 0x0000000000027941 */ /* 0x000fea0003800000 */
.L_x_9546:
[----:B------:R-:W-:Y:S05]  /*a820*/  @P1 BRA `(.L_x_9545) ;  /* 0x0000000000a81947 */ /* 0x000fea0003800000 */
[----:B01----:R-:W0:Y:S01]  /*a830*/  LDS.128 R4, [R202+0x6000] ;  /* 0x00600000ca047984 */ /* 0x003e220000000c00 */
        /* <DEDUP_REMOVED lines=41> */
.L_x_9545:
[----:B------:R-:W-:Y:S05]  /*aad0*/  BSYNC B1 ;  /* 0x0000000000017941 */ /* 0x000fea0003800000 */
.L_x_9544:
        /* <DEDUP_REMOVED lines=49> */
.L_x_9550:
[----:B------:R-:W-:Y:S05]  /*adf0*/  BSYNC B1 ;  /* 0x0000000000017941 */ /* 0x000fea0003800000 */
.L_x_9549:
[----:B------:R-:W-:Y:S05]  /*ae00*/  @P1 BRA `(.L_x_9548) ;  /* 0x0000002400dc1947 */ /* 0x000fea0003800000 */
[----:B01234-:R-:W0:Y:S01]  /*ae10*/  LDS.128 R4, [R202+0x7000] ;  /* 0x00700000ca047984 */ /* 0x01fe220000000c00 */
        /* <DEDUP_REMOVED lines=42> */
.L_x_9521:
[----:B------:R-:W1:Y:S01]  /*b0c0*/  LDC R5, c[0x0][0x448] ;  /* 0x00011200ff057b82 */ /* 0x000e620000000800 */
[----:B------:R-:W-:Y:S01]  /*b0d0*/  ULDC.64 UR4, c[0x0][0x3f8] ;  /* 0x0000fe0000047ab9 */ /* 0x000fe20000000a00 */
[----:B------:R-:W-:Y:S01]  /*b0e0*/  ULDC.64 UR6, c[0x0][0x408] ;  /* 0x0001020000067ab9 */ /* 0x000fe20000000a00 */
        /* <DEDUP_REMOVED lines=24> */
[----:B------:R-:W1:Y:S01]  /*b270*/  LDC R45, c[0x0][0x3f4] ;  /* 0x0000fd00ff2d7b82 */ /* 0x000e620000000800 */
[----:B------:R-:W3:Y:S01]  /*b280*/  SHFL.IDX PT, R4, R32, RZ, 0x181f ;  /* 0x00181fff20047589 */ /* 0x000ee200000e0000 */
[----:B------:R-:W-:-:S03]  /*b290*/  IMAD R0, R192, R5, RZ ;  /* 0x00000005c0007224 */ /* 0x000fc600078e02ff */
[----:B------:R-:W5:Y:S04]  /*b2a0*/  SHFL.IDX PT, R3, R35, RZ, 0x181f ;  /* 0x00181fff23037589 */ /* 0x000f6800000e0000 */
[----:B------:R-:W0:Y:S04]  /*b2b0*/  SHFL.IDX PT, R14, R34, RZ, 0x181f ;  /* 0x00181fff220e7589 */ /* 0x000e2800000e0000 */
[----:B------:R-:W2:Y:S01]  /*b2c0*/  SHFL.IDX PT, R5, R33, RZ, 0x181f ;  /* 0x00181fff21057589 */ /* 0x000ea200000e0000 */
[----:B-1----:R-:W-:-:S04]  /*b2d0*/  ISETP.GE.AND P0, PT, R16, R45, PT ;  /* 0x0000002d1000720c */ /* 0x002fc80003f06270 */
[----:B------:R-:W-:-:S13]  /*b2e0*/  ISETP.GE.OR P1, PT, R55, R0, P0 ;  /* 0x000000003700720c */ /* 0x000fda0000726670 */
[C---:B------:R-:W-:Y:S01]  /*b2f0*/  @!P1 IMAD.SHL.U32 R7, R16.reuse, 0x2, RZ ;  /* 0x0000000210079824 */ /* 0x040fe200078e00ff */
[----:B------:R-:W-:-:S04]  /*b300*/  @!P1 SHF.L.U64.HI R6, R16, 0x1, R17 ;  /* 0x0000000110069819 */ /* 0x000fc80000010211 */
[----:B---3--:R-:W-:-:S05]  /*b310*/  @!P1 IADD3 R4, P2, R4, R7, RZ ;  /* 0x0000000704049210 */ /* 0x008fca0007f5e0ff */
[----:B-----5:R-:W-:Y:S02]  /*b320*/  @!P1 IMAD.X R3, R3, 0x1, R6, P2 ;  /* 0x0000000103039824 */ /* 0x020fe400010e0606 */
[----:B------:R-:W-:-:S03]  /*b330*/  @!P1 IMAD.MOV.U32 R24, RZ, RZ, R4 ;  /* 0x000000ffff189224 */ /* 0x000fc600078e0004 */
[----:B------:R-:W-:-:S06]  /*b340*/  @!P1 MOV R25, R3 ;  /* 0x0000000300199202 */ /* 0x000fcc0000000f00 */
[----:B------:R-:W3:Y:S01]  /*b350*/  @!P1 LD.E.128 R24, desc[UR42][R24.64] ;  /* 0x0000002a18189980 */ /* 0x000ee2000c101d00 */
[----:B0-----:R-:W-:-:S05]  /*b360*/  @!P1 IADD3 R14, P2, R14, R7, RZ ;  /* 0x000000070e0e9210 */ /* 0x001fca0007f5e0ff */
[----:B--2---:R-:W-:Y:S02]  /*b370*/  @!P1 IMAD.X R5, R5, 0x1, R6, P2 ;  /* 0x0000000105059824 */ /* 0x004fe400010e0606 */
[----:B------:R-:W-:-:S06]  /*b380*/  @!P1 IMAD.MOV.U32 R4, RZ, RZ, R14 ;  /* 0x000000ffff049224 */ /* 0x000fcc00078e000e */
[----:B------:R-:W2:Y:S01]  /*b390*/  @!P1 LD.E.128 R4, desc[UR42][R4.64] ;  /* 0x0000002a04049980 */ /* 0x000ea2000c101d00 */
[----:B------:R-:W-:Y:S02]  /*b3a0*/  CS2R R46, SRZ ;  /* 0x00000000002e7805 */ /* 0x000fe4000001ff00 */
[----:B------:R-:W-:Y:S02]  /*b3b0*/  CS2R R48, SRZ ;  /* 0x0000000000307805 */ /* 0x000fe4000001ff00 */
[----:B------:R-:W-:Y:S01]  /*b3c0*/  CS2R R20, SRZ ;  /* 0x0000000000147805 */ /* 0x000fe2000001ff00 */
[----:B------:R0:W1:Y:S01]  /*b3d0*/  SHFL.IDX PT, R9, R33, 0x1, 0x181f ;  /* 0x00381f0021097f89 */ /* 0x00006200000e0000 */
[----:B------:R-:W-:-:S03]  /*b3e0*/  CS2R R36, SRZ ;  /* 0x0000000000247805 */ /* 0x000fc6000001ff00 */
[----:B------:R0:W0:Y:S01]  /*b3f0*/  SHFL.IDX PT, R14, R34, 0x1, 0x181f ;  /* 0x00381f00220e7f89 */ /* 0x00002200000e0000 */
[----:B---3--:R-:W-:Y:S01]  /*b400*/  @!P1 MOV R47, R25 ;  /* 0x00000019002f9202 */ /* 0x008fe20000000f00 */
[----:B------:R-:W-:Y:S01]  /*b410*/  @!P1 IMAD.MOV.U32 R46, RZ, RZ, R24 ;  /* 0x000000ffff2e9224 */ /* 0x000fe200078e0018 */
[----:B------:R-:W-:Y:S01]  /*b420*/  @!P1 MOV R49, R27 ;  /* 0x0000001b00319202 */ /* 0x000fe20000000f00 */
[----:B------:R-:W-:Y:S01]  /*b430*/  @!P1 IMAD.MOV.U32 R48, RZ, RZ, R26 ;  /* 0x000000ffff309224 */ /* 0x000fe200078e001a */
[----:B------:R-:W-:Y:S01]  /*b440*/  CS2R R24, SRZ ;  /* 0x0000000000187805 */ /* 0x000fe2000001ff00 */
[----:B------:R-:W-:Y:S02]  /*b450*/  IMAD.MOV.U32 R3, RZ, RZ, R46 ;  /* 0x000000ffff037224 */ /* 0x000fe400078e002e */
[----:B------:R-:W-:Y:S02]  /*b460*/  IMAD.MOV.U32 R8, RZ, RZ, R47 ;  /* 0x000000ffff087224 */ /* 0x000fe400078e002f */
[----:B------:R-:W-:Y:S01]  /*b470*/  IMAD.MOV.U32 R10, RZ, RZ, R48 ;  /* 0x000000ffff0a7224 */ /* 0x000fe200078e0030 */
[----:B------:R-:W-:Y:S01]  /*b480*/  PRMT R64, R64, 0x5410, R3 ;  /* 0x0000541040407816 */ /* 0x000fe20000000003 */
[----:B------:R-:W-:Y:S01]  /*b490*/  IMAD.MOV.U32 R11, RZ, RZ, R49 ;  /* 0x000000ffff0b7224 */ /* 0x000fe200078e0031 */
[----:B------:R-:W-:Y:S01]  /*b4a0*/  PRMT R66, R8, 0x7610, R66 ;  /* 0x0000761008427816 */ /* 0x000fe20000000042 */
[----:B------:R3:W0:Y:S01]  /*b4b0*/  SHFL.IDX PT, R3, R35, 0x1, 0x181f ;  /* 0x00381f0023037f89 */ /* 0x00062200000e0000 */
[----:B--2---:R-:W-:Y:S01]  /*b4c0*/  @!P1 IMAD.MOV.U32 R20, RZ, RZ, R4 ;  /* 0x000000ffff149224 */ /* 0x004fe200078e0004 */
[----:B------:R-:W-:Y:S01]  /*b4d0*/  @!P1 MOV R21, R5 ;  /* 0x0000000500159202 */ /* 0x000fe20000000f00 */
[----:B------:R-:W-:Y:S01]  /*b4e0*/  @!P1 IMAD.MOV.U32 R36, RZ, RZ, R6 ;  /* 0x000000ffff249224 */ /* 0x000fe200078e0006 */
[----:B------:R3:W2:Y:S01]  /*b4f0*/  SHFL.IDX PT, R8, R32, 0x1, 0x181f ;  /* 0x00381f0020087f89 */ /* 0x0006a200000e0000 */
[----:B------:R-:W-:Y:S01]  /*b500*/  @!P1 IMAD.MOV.U32 R37, RZ, RZ, R7 ;  /* 0x000000ffff259224 */ /* 0x000fe200078e0007 */
[----:B------:R-:W-:Y:S01]  /*b510*/  MOV R5, R21 ;  /* 0x0000001500057202 */ /* 0x000fe20000000f00 */
[----:B------:R-:W-:Y:S01]  /*b520*/  IMAD.MOV.U32 R4, RZ, RZ, R20 ;  /* 0x000000ffff047224 */ /* 0x000fe200078e0014 */
[----:B------:R-:W-:Y:S01]  /*b530*/  PRMT R43, R10, 0x5410, R11 ;  /* 0x000054100a2b7816 */ /* 0x000fe2000000000b */
[----:B------:R-:W-:Y:S01]  /*b540*/  IMAD.MOV.U32 R6, RZ, RZ, R36 ;  /* 0x000000ffff067224 */ /* 0x000fe200078e0024 */
[----:B------:R-:W-:Y:S01]  /*b550*/  PRMT R66, R66, 0x5410, R5 ;  /* 0x0000541042427816 */ /* 0x000fe20000000005 */
[----:B------:R-:W-:-:S03]  /*b560*/  IMAD.MOV.U32 R7, RZ, RZ, R37 ;  /* 0x000000ffff077224 */ /* 0x000fc600078e0025 */
[----:B------:R-:W-:Y:S02]  /*b570*/  PRMT R65, R6, 0x5410, R4 ;  /* 0x0000541006417816 */ /* 0x000fe40000000004 */
[----:B-1-3--:R-:W-:-:S07]  /*b580*/  PRMT R64, R7, 0x7610, R64 ;  /* 0x0000761007407816 */ /* 0x00afce0000000040 */
.L_x_9834:
        /* <DEDUP_REMOVED lines=11> */
[C---:B------:R-:W-:Y:S02]  /*b640*/  SHF.L.U32 R15, R16.reuse, 0x1, RZ ;  /* 0x00000001100f7819 */ /* 0x040fe400000006ff */
[----:B------:R-:W-:Y:S02]  /*b650*/  SHF.L.U64.HI R6, R16, 0x1, R17 ;  /* 0x0000000110067819 */ /* 0x000fe40000010211 */
[-C--:B--2---:R-:W-:Y:S02]  /*b660*/  IADD3 R4, P1, R8, R15.reuse, RZ ;  /* 0x0000000f08047210 */ /* 0x084fe40007f3e0ff */
[----:B0-----:R-:W-:-:S03]  /*b670*/  IADD3 R14, P2, R14, R15, RZ ;  /* 0x0000000f0e0e7210 */ /* 0x001fc60007f5e0ff */
[--C-:B------:R-:W-:Y:S02]  /*b680*/  IMAD.X R5, R3, 0x1, R6.reuse, P1 ;  /* 0x0000000103057824 */ /* 0x100fe400008e0606 */
[----:B------:R-:W-:-:S04]  /*b690*/  IMAD.X R15, R9, 0x1, R6, P2 ;  /* 0x00000001090f7824 */ /* 0x000fc800010e0606 */
[----:B------:R-:W5:Y:S04]  /*b6a0*/  LD.E.128 R4, desc[UR42][R4.64] ;  /* 0x0000002a04047980 */ /* 0x000f68000c101d00 */
[----:B------:R1:W5:Y:S02]  /*b6b0*/  LD.E.128 R24, desc[UR42][R14.64] ;  /* 0x0000002a0e187980 */ /* 0x000364000c101d00 */
.L_x_9553:
[----:B------:R-:W-:Y:S05]  /*b6c0*/  BSYNC B1 ;  /* 0x0000000000017941 */ /* 0x000fea0003800000 */
.L_x_9552:
[----:B0----5:R-:W-:Y:S01]  /*b6d0*/  IMAD.MOV.U32 R3, RZ, RZ, R24 ;  /* 0x000000ffff037224 */ /* 0x021fe200078e0018 */
[----:B--2---:R-:W-:Y:S01]  /*b6e0*/  MOV R8, R25 ;  /* 0x0000001900087202 */ /* 0x004fe20000000f00 */
[----:B------:R-:W-:Y:S01]  /*b6f0*/  IMAD.MOV.U32 R9, RZ, RZ, R26 ;  /* 0x000000ffff097224 */ /* 0x000fe200078e001a */
        /* <DEDUP_REMOVED lines=13> */
[----:B------:R-:W2:Y:S02]  /*b7d0*/  SHFL.IDX PT, R3, R35, 0x2, 0x181f ;  /* 0x00581f0023037f89 */ /* 0x000ea400000e0000 */
[----:B------:R-:W-:Y:S02]  /*b7e0*/  ISETP.GE.OR P1, PT, R9, R0, P0 ;  /* 0x000000000900720c */ /* 0x000fe40000726670 */
[----:B-1----:R-:W1:Y:S04]  /*b7f0*/  SHFL.IDX PT, R14, R34, 0x2, 0x181f ;  /* 0x00581f00220e7f89 */ /* 0x002e6800000e0000 */
[----:B------:R-:W3:Y:S07]  /*b800*/  SHFL.IDX PT, R28, R33, 0x2, 0x181f ;  /* 0x00581f00211c7f89 */ /* 0x000eee00000e0000 */
[----:B------:R-:W-:-:S02]  /*b810*/  @!P1 SHF.L.U32 R31, R16, 0x1, RZ ;  /* 0x00000001101f9819 */ /* 0x000fc400000006ff */
[----:B------:R-:W-:Y:S02]  /*b820*/  @!P1 SHF.L.U64.HI R29, R16, 0x1, R17 ;  /* 0x00000001101d9819 */ /* 0x000fe40000010211 */
[----:B0-----:R-:W-:-:S05]  /*b830*/  @!P1 IADD3 R8, P2, R8, R31, RZ ;  /* 0x0000001f08089210 */ /* 0x001fca0007f5e0ff */
[----:B--2---:R-:W-:-:S06]  /*b840*/  @!P1 IMAD.X R9, R3, 0x1, R29, P2 ;  /* 0x0000000103099824 */ /* 0x004fcc00010e061d */
[----:B------:R-:W2:Y:S01]  /*b850*/  @!P1 LD.E.128 R8, desc[UR42][R8.64] ;  /* 0x0000002a08089980 */ /* 0x000ea2000c101d00 */
[----:B-1----:R-:W-:-:S05]  /*b860*/  @!P1 IADD3 R14, P2, R14, R31, RZ ;  /* 0x0000001f0e0e9210 */ /* 0x002fca0007f5e0ff */
[----:B---3--:R-:W-:-:S04]  /*b870*/  @!P1 IMAD.X R3, R28, 0x1, R29, P2 ;  /* 0x000000011c039824 */ /* 0x008fc800010e061d */
[----:B------:R-:W-:-:S05]  /*b880*/  @!P1 IMAD.MOV.U32 R15, RZ, RZ, R3 ;  /* 0x000000ffff0f9224 */ /* 0x000fca00078e0003 */
[----:B------:R-:W3:Y:S01]  /*b890*/  @!P1 LD.E.128 R28, desc[UR42][R14.64] ;  /* 0x0000002a0e1c9980 */ /* 0x000ee2000c101d00 */
[----:B------:R-:W-:Y:S02]  /*b8a0*/  CS2R R50, SRZ ;  /* 0x0000000000327805 */ /* 0x000fe4000001ff00 */
[----:B------:R-:W-:Y:S02]  /*b8b0*/  CS2R R52, SRZ ;  /* 0x0000000000347805 */ /* 0x000fe4000001ff00 */
[----:B------:R-:W-:Y:S01]  /*b8c0*/  CS2R R38, SRZ ;  /* 0x0000000000267805 */ /* 0x000fe2000001ff00 */
[----:B------:R-:W0:Y:S01]  /*b8d0*/  SHFL.IDX PT, R32, R32, 0x3, 0x181f ;  /* 0x00781f0020207f89 */ /* 0x000e2200000e0000 */
[----:B------:R-:W-:-:S03]  /*b8e0*/  CS2R R40, SRZ ;  /* 0x0000000000287805 */ /* 0x000fc6000001ff00 */
[----:B------:R-:W1:Y:S04]  /*b8f0*/  SHFL.IDX PT, R34, R34, 0x3, 0x181f ;  /* 0x00781f0022227f89 */ /* 0x000e6800000e0000 */
[----:B------:R-:W0:Y:S01]  /*b900*/  SHFL.IDX PT, R33, R33, 0x3, 0x181f ;  /* 0x00781f0021217f89 */ /* 0x000e2200000e0000 */
[----:B--2---:R-:W-:Y:S01]  /*b910*/  @!P1 MOV R50, R8 ;  /* 0x0000000800329202 */ /* 0x004fe20000000f00 */
[----:B------:R-:W-:Y:S01]  /*b920*/  @!P1 IMAD.MOV.U32 R51, RZ, RZ, R9 ;  /* 0x000000ffff339224 */ /* 0x000fe200078e0009 */
[----:B------:R-:W-:Y:S01]  /*b930*/  @!P1 MOV R52, R10 ;  /* 0x0000000a00349202 */ /* 0x000fe20000000f00 */
[----:B------:R-:W-:Y:S02]  /*b940*/  @!P1 IMAD.MOV.U32 R53, RZ, RZ, R11 ;  /* 0x000000ffff359224 */ /* 0x000fe400078e000b */
[----:B------:R-:W-:-:S02]  /*b950*/  IMAD.MOV.U32 R3, RZ, RZ, R50 ;  /* 0x000000ffff037224 */ /* 0x000fc400078e0032 */
[----:B------:R-:W-:Y:S02]  /*b960*/  IMAD.MOV.U32 R12, RZ, RZ, R51 ;  /* 0x000000ffff0c7224 */ /* 0x000fe400078e0033 */
[----:B------:R-:W-:Y:S02]  /*b970*/  IMAD.MOV.U32 R8, RZ, RZ, R52 ;  /* 0x000000ffff087224 */ /* 0x000fe400078e0034 */
[----:B------:R-:W-:Y:S01]  /*b980*/  IMAD.MOV.U32 R9, RZ, RZ, R53 ;  /* 0x000000ffff097224 */ /* 0x000fe200078e0035 */
[----:B------:R-:W-:Y:S02]  /*b990*/  PRMT R59, R3, 0x5410, R12 ;  /* 0x00005410033b7816 */ /* 0x000fe4000000000c */
[----:B------:R2:W0:Y:S01]  /*b9a0*/  SHFL.IDX PT, R3, R35, 0x3, 0x181f ;  /* 0x00781f0023037f89 */ /* 0x00042200000e0000 */
[----:B---3--:R-:W-:Y:S01]  /*b9b0*/  @!P1 IMAD.MOV.U32 R39, RZ, RZ, R29 ;  /* 0x000000ffff279224 */ /* 0x008fe200078e001d */
[----:B------:R-:W-:Y:S01]  /*b9c0*/  @!P1 MOV R38, R28 ;  /* 0x0000001c00269202 */ /* 0x000fe20000000f00 */
[----:B------:R-:W-:Y:S01]  /*b9d0*/  @!P1 IMAD.MOV.U32 R40, RZ, RZ, R30 ;  /* 0x000000ffff289224 */ /* 0x000fe200078e001e */
[----:B------:R-:W-:Y:S01]  /*b9e0*/  PRMT R44, R8, 0x5410, R9 ;  /* 0x00005410082c7816 */ /* 0x000fe20000000009 */
[----:B------:R-:W-:Y:S01]  /*b9f0*/  @!P1 IMAD.MOV.U32 R41, RZ, RZ, R31 ;  /* 0x000000ffff299224 */ /* 0x000fe200078e001f */
[----:B------:R-:W-:Y:S01]  /*ba00*/  MOV R8, R38 ;  /* 0x0000002600087202 */ /* 0x000fe20000000f00 */
[----:B------:R-:W-:-:S02]  /*ba10*/  IMAD.MOV.U32 R9, RZ, RZ, R39 ;  /* 0x000000ffff097224 */ /* 0x000fc400078e0027 */
[----:B------:R-:W-:Y:S02]  /*ba20*/  IMAD.MOV.U32 R10, RZ, RZ, R40 ;  /* 0x000000ffff0a7224 */ /* 0x000fe400078e0028 */
[----:B------:R-:W-:Y:S01]  /*ba30*/  IMAD.MOV.U32 R11, RZ, RZ, R41 ;  /* 0x000000ffff0b7224 */ /* 0x000fe200078e0029 */
[----:B------:R-:W-:Y:S02]  /*ba40*/  PRMT R62, R8, 0x5410, R9 ;  /* 0x00005410083e7816 */ /* 0x000fe40000000009 */
[----:B------:R-:W-:Y:S02]  /*ba50*/  CS2R R8, SRZ ;  /* 0x0000000000087805 */ /* 0x000fe4000001ff00 */
[----:B-12---:R-:W-:-:S07]  /*ba60*/  PRMT R63, R10, 0x5410, R11 ;  /* 0x000054100a3f7816 */ /* 0x006fce000000000b */
.L_x_9844:
[----:B------:R-:W-:Y:S01]  /*ba70*/  IADD3 R55, R55, 0x60, RZ ;  /* 0x0000006037377810 */ /* 0x000fe20007ffe0ff */
[----:B------:R-:W-:Y:S01]  /*ba80*/  BSSY B1, `(.L_x_9555) ;  /* 0x0000012000017945 */ /* 0x000fe20003800000 */
[----:B------:R-:W-:Y:S02]  /*ba90*/  CS2R R10, SRZ ;  /* 0x00000000000a7805 */ /* 0x000fe4000001ff00 */
[----:B----4-:R-:W-:Y:S02]  /*baa0*/  CS2R R12, SRZ ;  /* 0x00000000000c7805 */ /* 0x010fe4000001ff00 */
        /* <DEDUP_REMOVED lines=11> */
[--C-:B------:R-:W-:Y:S02]  /*bb60*/  IMAD.X R13, R3, 0x1, R10.reuse, P1 ;  /* 0x00000001030d7824 */ /* 0x100fe400008e060a */
[----:B------:R-:W-:-:S04]  /*bb70*/  IMAD.X R9, R33, 0x1, R10, P2 ;  /* 0x0000000121097824 */ /* 0x000fc800010e060a */
[----:B------:R-:W5:Y:S04]  /*bb80*/  LD.E.128 R12, desc[UR42][R12.64] ;  /* 0x0000002a0c0c7980 */ /* 0x000f68000c101d00 */
[----:B------:R-:W5:Y:S02]  /*bb90*/  LD.E.128 R8, desc[UR42][R8.64] ;  /* 0x0000002a08087980 */ /* 0x000f64000c101d00 */
.L_x_9556:
[----:B------:R-:W-:Y:S05]  /*bba0*/  BSYNC B1 ;  /* 0x0000000000017941 */ /* 0x000fea0003800000 */
.L_x_9555:
[----:B------:R-:W-:Y:S01]  /*bbb0*/  ULEA.HI UR4, UR37, UR37, URZ, 0x1 ;  /* 0x0000002525047291 */ /* 0x000fe2000f8f083f */
[----:B------:R-:W-:Y:S01]  /*bbc0*/  VIADDMNMX R0, R0, -R191, 0x80, PT ;  /* 0x0000008000007446 */ /* 0x000fe200038009bf */
[----:B0----5:R-:W-:Y:S01]  /*bbd0*/  IMAD.MOV.U32 R3, RZ, RZ, R8 ;  /* 0x000000ffff037224 */ /* 0x021fe200078e0008 */
        /* <DEDUP_REMOVED lines=9> */
[----:B------:R-:W-:Y:S01]  /*bc70*/  IMAD.MOV.U32 R0, RZ, RZ, R10 ;  /* 0x000000ffff007224 */ /* 0x000fe200078e000a */
[----:B------:R-:W-:Y:S02]  /*bc80*/  MOV R29, UR4 ;  /* 0x00000004001d7c02 */ /* 0x000fe40008000f00 */
[----:B------:R-:W-:Y:S01]  /*bc90*/  PRMT R55, R3, 0x5410, R28 ;  /* 0x0000541003377816 */ /* 0x000fe2000000001c */
[----:B------:R-:W-:Y:S01]  /*bca0*/  IMAD.MOV.U32 R28, RZ, RZ, R12 ;  /* 0x000000ffff1c7224 */ /* 0x000fe200078e000c */
[----:B------:R-:W-:Y:S02]  /*bcb0*/  SHF.L.U32 R29, R29, 0x1f, RZ ;  /* 0x0000001f1d1d7819 */ /* 0x000fe400000006ff */
[----:B------:R-:W-:Y:S02]  /*bcc0*/  MOV R3, R11 ;  /* 0x0000000b00037202 */ /* 0x000fe40000000f00 */
[----:B------:R-:W0:Y:S01]  /*bcd0*/  SYNCS.PHASECHK.TRANS64.TRYWAIT P4, [R18+URZ+0x28800], R29 ;  /* 0x0288001d120075a7 */ /* 0x000e22000808017f */
[----:B------:R-:W-:-:S02]  /*bce0*/  PRMT R61, R28, 0x5410, R30 ;  /* 0x000054101c3d7816 */ /* 0x000fc4000000001e */
[----:B------:R-:W-:Y:S01]  /*bcf0*/  PRMT R60, R0, 0x5410, R3 ;  /* 0x00005410003c7816 */ /* 0x000fe20000000003 */
[----:B------:R-:W-:Y:S01]  /*bd00*/  IMAD.MOV.U32 R0, RZ, RZ, R14 ;  /* 0x000000ffff007224 */ /* 0x000fe200078e000e */
[----:B------:R-:W-:Y:S01]  /*bd10*/  MOV R3, R15 ;  /* 0x0000000f00037202 */ /* 0x000fe20000000f00 */
[----:B0-----:R-:W-:Y:S06]  /*bd20*/  @!P4 BRA `(.L_x_9558) ;  /* 0x0000014400a8c947 */ /* 0x001fec0003800000 */
.L_x_9845:
[----:B------:R-:W-:Y:S05]  /*bd30*/  BSYNC B1 ;  /* 0x0000000000017941 */ /* 0x000fea0003800000 */
.L_x_9557:
[----:B------:R-:W-:Y:S04]  /*bd40*/  BSSY B1, `(.L_x_9559) ;  /* 0x0000061000017945 */ /* 0x000fe80003800000 */
[----:B------:R-:W-:Y:S05]  /*bd50*/  @P3 BRA `(.L_x_9560) ;  /* 0x00000004007c3947 */ /* 0x000fea0003800000 */
[----:B------:R-:W-:Y:S01]  /*bd60*/  LEA.HI R28, R45, R206, RZ, 0x1d ;  /* 0x000000ce2d1c7211 */ /* 0x000fe200078fe8ff */
[--C-:B------:R-:W-:Y:S01]  /*bd70*/  HADD2.F32 R69, -RZ, R66.reuse.H1_H1 ;  /* 0x30000042ff457230 */ /* 0x100fe20000004100 */
[----:B------:R-:W-:Y:S01]  /*bd80*/  SHF.R.U64 R80, R46, 0x10, R47 ;  /* 0x000000102e507819 */ /* 0x000fe2000000122f */
[----:B------:R-:W-:Y:S01]  /*bd90*/  HADD2.F32 R68, -RZ, R66.H0_H0 ;  /* 0x20000042ff447230 */ /* 0x000fe20000004100 */
[----:B------:R-:W-:Y:S01]  /*bda0*/  SHF.R.S32.HI R31, RZ, 0x1f, R28 ;  /* 0x0000001fff1f7819 */ /* 0x000fe2000001141c */
[----:B0-----:R-:W-:Y:S01]  /*bdb0*/  IMAD.SHL.U32 R29, R28, 0x8, RZ ;  /* 0x000000081c1d7824 */ /* 0x001fe200078e00ff */
[----:B------:R-:W-:Y:S02]  /*bdc0*/  SHF.R.U64 R77, R20, 0x10, R21 ;  /* 0x00000010144d7819 */ /* 0x000fe40000001215 */
[----:B------:R-:W-:Y:S02]  /*bdd0*/  LEA.HI R31, R31, R28, RZ, 0x3 ;  /* 0x0000001c1f1f7211 */ /* 0x000fe400078f18ff */
[----:B------:R-:W-:-:S02]  /*bde0*/  LOP3.LUT R29, R29, 0x38, RZ, 0xc0, !PT ;  /* 0x000000381d1d7812 */ /* 0x000fc400078ec0ff */
[----:B------:R-:W-:Y:S01]  /*bdf0*/  SHF.R.U32.HI R70, RZ, 0x10, R21 ;  /* 0x00000010ff467819 */ /* 0x000fe20000011615 */
[----:B------:R-:W-:Y:S01]  /*be00*/  IMAD.SHL.U32 R31, R31, 0x400, RZ ;  /* 0x000004001f1f7824 */ /* 0x000fe200078e00ff */
[----:B------:R-:W-:Y:S02]  /*be10*/  LOP3.LUT R29, R29, 0x1c0, R224, 0xf8, !PT ;  /* 0x000001c01d1d7812 */ /* 0x000fe400078ef8e0 */
[----:B------:R-:W-:Y:S01]  /*be20*/  SHF.R.U32.HI R71, RZ, 0x10, R47 ;  /* 0x00000010ff477819 */ /* 0x000fe2000001162f */
[----:B------:R-:W-:Y:S01]  /*be30*/  HADD2.F32 R70, -RZ, R70.H0_H0 ;  /* 0x20000046ff467230 */ /* 0x000fe20000004100 */
[----:B------:R-:W-:Y:S02]  /*be40*/  LOP3.LUT R33, R29, R200, RZ, 0x3c, !PT ;  /* 0x000000c81d217212 */ /* 0x000fe400078e3cff */
[----:B------:R-:W-:Y:S02]  /*be50*/  LOP3.LUT R32, R31, 0x7fffe000, RZ, 0xc0, !PT ;  /* 0x7fffe0001f207812 */ /* 0x000fe400078ec0ff */
[----:B------:R-:W0:Y:S01]  /*be60*/  LDS.128 R28, [R202] ;  /* 0x00000000ca1c7984 */ /* 0x000e220000000c00 */
[----:B------:R-:W-:-:S02]  /*be70*/  SHF.R.U64 R79, R48, 0x10, R49 ;  /* 0x00000010304f7819 */ /* 0x000fc40000001231 */
[----:B------:R-:W-:Y:S02]  /*be80*/  IADD3 R33, R33, R32, R201 ;  /* 0x0000002021217210 */ /* 0x000fe40007ffe0c9 */
[----:B------:R-:W-:Y:S02]  /*be90*/  SHF.R.U32.HI R78, RZ, 0x10, R49 ;  /* 0x00000010ff4e7819 */ /* 0x000fe40000011631 */
[--C-:B------:R-:W-:Y:S01]  /*bea0*/  SHF.R.U32.HI R73, RZ, 0x10, R37.reuse ;  /* 0x00000010ff497819 */ /* 0x100fe20000011625 */
[----:B------:R-:W-:Y:S01]  /*beb0*/  IMAD R67, R33, 0x2, R18 ;  /* 0x0000000221437824 */ /* 0x000fe200078e0212 */
[----:B------:R-:W-:-:S04]  /*bec0*/  SHF.R.U64 R75, R36, 0x10, R37 ;  /* 0x00000010244b7819 */ /* 0x000fc80000001225 */
[----:B------:R-:W1:Y:S01]  /*bed0*/  LDS.128 R32, [R67+0x10400] ;  /* 0x0104000043207984 */ /* 0x000e620000000c00 */
[--C-:B0-----:R-:W-:Y:S02]  /*bee0*/  HADD2.F32 R21, -RZ, R29.reuse.H0_H0 ;  /* 0x2000001dff157230 */ /* 0x101fe40000004100 */
[----:B------:R-:W-:Y:S02]  /*bef0*/  HADD2.F32 R20, -RZ, R28.H0_H0 ;  /* 0x2000001cff147230 */ /* 0x000fe40000004100 */
[----:B------:R-:W-:Y:S02]  /*bf00*/  HADD2.F32 R29, -RZ, R29.H1_H1 ;  /* 0x3000001dff1d7230 */ /* 0x000fe40000004100 */
        /* <DEDUP_REMOVED lines=12> */
[--C-:B------:R-:W-:Y:S02]  /*bfd0*/  HADD2.F32 R66, -RZ, R65.reuse.H1_H1 ;  /* 0x30000041ff427230 */ /* 0x100fe40000004100 */
[----:B------:R-:W-:Y:S01]  /*bfe0*/  FFMA.FTZ R72, R21, R69, R72 ;  /* 0x0000004515487223 */ /* 0x000fe20000010048 */
        /* <DEDUP_REMOVED lines=8> */
[--C-:B------:R-:W-:Y:S02]  /*c070*/  HADD2.F32 R21, -RZ, R43.reuse.H0_H0 ;  /* 0x2000002bff157230 */ /* 0x100fe40000004100 */
[C---:B------:R-:W-:Y:S01]  /*c080*/  FFMA.FTZ R69, R29.reuse, R46, -R74 ;  /* 0x0000002e1d457223 */ /* 0x040fe2000001084a */
[----:B------:R-:W-:Y:S02]  /*c090*/  HADD2.F32 R64, -RZ, R64.H0_H0 ;  /* 0x20000040ff407230 */ /* 0x000fe40000004100 */
[----:B------:R-:W-:Y:S01]  /*c0a0*/  FFMA.FTZ R71, R29, R70, R76 ;  /* 0x000000461d477223 */ /* 0x000fe2000001004c */
[----:B------:R-:W-:Y:S01]  /*c0b0*/  FFMA.FTZ R66, R20, R66, R33 ;  /* 0x0000004214427223 */ /* 0x000fe20000010021 */
[----:B------:R-:W-:Y:S01]  /*c0c0*/  FMUL.FTZ R29, R48, R65 ;  /* 0x00000041301d7220 */ /* 0x000fe20000410000 */
[----:B------:R-:W-:-:S02]  /*c0d0*/  HADD2.F32 R20, -RZ, R43.H1_H1 ;  /* 0x3000002bff147230 */ /* 0x000fc40000004100 */
[-C--:B------:R-:W-:Y:S01]  /*c0e0*/  FMUL.FTZ R33, R48, R21.reuse ;  /* 0x0000001530217220 */ /* 0x080fe20000410000 */
[----:B------:R-:W-:Y:S02]  /*c0f0*/  HADD2.F32 R35, -RZ, R35.H1_H1 ;  /* 0x30000023ff237230 */ /* 0x000fe40000004100 */
[C---:B------:R-:W-:Y:S01]  /*c100*/  FMUL.FTZ R70, R49.reuse, R64 ;  /* 0x0000004031467220 */ /* 0x040fe20000410000 */
[----:B------:R-:W-:Y:S02]  /*c110*/  HADD2.F32 R48, -RZ, R73.H0_H0 ;  /* 0x20000049ff307230 */ /* 0x000fe40000004100 */
[C---:B------:R-:W-:Y:S01]  /*c120*/  FFMA.FTZ R43, R36.reuse, R21, -R29 ;  /* 0x00000015242b7223 */ /* 0x040fe2000001081d */
[----:B------:R-:W-:Y:S02]  /*c130*/  HADD2.F32 R46, -RZ, R78.H0_H0 ;  /* 0x2000004eff2e7230 */ /* 0x000fe40000004100 */
[-C--:B------:R-:W-:Y:S01]  /*c140*/  FMUL.FTZ R49, R49, R20.reuse ;  /* 0x0000001431317220 */ /* 0x080fe20000410000 */
[----:B------:R-:W-:Y:S01]  /*c150*/  FFMA.FTZ R70, R37, R20, -R70 ;  /* 0x0000001425467223 */ /* 0x000fe20000010846 */
[----:B------:R-:W-:Y:S01]  /*c160*/  FFMA.FTZ R36, R36, R65, R33 ;  /* 0x0000004124247223 */ /* 0x000fe20000010021 */
[C---:B------:R-:W-:Y:S01]  /*c170*/  FMUL.FTZ R74, R35.reuse, R48 ;  /* 0x00000030234a7220 */ /* 0x040fe20000410000 */
[----:B------:R-:W-:Y:S01]  /*c180*/  FMUL.FTZ R20, R35, R46 ;  /* 0x0000002e23147220 */ /* 0x000fe20000410000 */
[----:B------:R-:W-:-:S02]  /*c190*/  HADD2.F32 R32, -RZ, R32.H1_H1 ;  /* 0x30000020ff207230 */ /* 0x000fc40000004100 */
[----:B------:R-:W-:Y:S01]  /*c1a0*/  FFMA.FTZ R49, R37, R64, R49 ;  /* 0x0000004025317223 */ /* 0x000fe20000010031 */
[----:B------:R-:W-:Y:S02]  /*c1b0*/  HADD2.F32 R34, -RZ, R34.H1_H1 ;  /* 0x30000022ff227230 */ /* 0x000fe40000004100 */
[C---:B------:R-:W-:Y:S01]  /*c1c0*/  FFMA.FTZ R65, R31.reuse, R46, -R74 ;  /* 0x0000002e1f417223 */ /* 0x040fe2000001084a */
[----:B------:R-:W-:Y:S02]  /*c1d0*/  HADD2.F32 R33, -RZ, R77.H0_H0 ;  /* 0x2000004dff217230 */ /* 0x000fe40000004100 */
[----:B------:R-:W-:Y:S01]  /*c1e0*/  FFMA.FTZ R48, R31, R48, R20 ;  /* 0x000000301f307223 */ /* 0x000fe20000010014 */
[----:B------:R-:W-:Y:S02]  /*c1f0*/  HADD2.F32 R35, -RZ, R75.H0_H0 ;  /* 0x2000004bff237230 */ /* 0x000fe40000004100 */
[----:B------:R-:W-:Y:S02]  /*c200*/  HADD2.F32 R21, -RZ, R80.H0_H0 ;  /* 0x20000050ff157230 */ /* 0x000fe40000004100 */
[----:B------:R-:W-:Y:S01]  /*c210*/  FMUL.FTZ R31, R32, R33 ;  /* 0x00000021201f7220 */ /* 0x000fe20000410000 */
[----:B------:R-:W-:-:S02]  /*c220*/  HADD2.F32 R29, -RZ, R79.H0_H0 ;  /* 0x2000004fff1d7230 */ /* 0x000fc40000004100 */
        /* <DEDUP_REMOVED lines=18> */
.L_x_9560:
[----:B------:R-:W-:Y:S05]  /*c350*/  BSYNC B1 ;  /* 0x0000000000017941 */ /* 0x000fea0003800000 */
.L_x_9559:
[----:B------:R-:W-:Y:S04]  /*c360*/  BSSY B1, `(.L_x_9561) ;  /* 0x0000060000017945 */ /* 0x000fe80003800000 */
[----:B------:R-:W-:Y:S05]  /*c370*/  @P2 BRA `(.L_x_9562) ;  /* 0x0000000400782947 */ /* 0x000fea0003800000 */
[----:B------:R-:W-:Y:S01]  /*c380*/  LEA.HI R20, R45, R206, RZ, 0x1d ;  /* 0x000000ce2d147211 */ /* 0x000fe200078fe8ff */
[----:B------:R-:W-:Y:S01]  /*c390*/  HADD2.F32 R36, -RZ, R54.H1_H1 ;  /* 0x30000036ff247230 */ /* 0x000fe20000004100 */
[----:B------:R-:W-:Y:S02]  /*c3a0*/  SHF.R.U64 R49, R24, 0x10, R25 ;  /* 0x0000001018317819 */ /* 0x000fe40000001219 */
[----:B01----:R-:W-:Y:S02]  /*c3b0*/  SHF.R.S32.HI R29, RZ, 0x1f, R20 ;  /* 0x0000001fff1d7819 */ /* 0x003fe40000011414 */
[----:B------:R-:W-:Y:S02]  /*c3c0*/  SHF.L.U32 R21, R20, 0x3, RZ ;  /* 0x0000000314157819 */ /* 0x000fe400000006ff */
[----:B------:R-:W-:Y:S02]  /*c3d0*/  LEA.HI R29, R29, R20, RZ, 0x3 ;  /* 0x000000141d1d7211 */ /* 0x000fe400078f18ff */
[----:B------:R-:W-:-:S02]  /*c3e0*/  LOP3.LUT R20, R196, 0x38, R21, 0xf8, !PT ;  /* 0x00000038c4147812 */ /* 0x000fc400078ef815 */
[----:B------:R-:W-:Y:S01]  /*c3f0*/  SHF.R.U32.HI R46, RZ, 0x10, R25 ;  /* 0x00000010ff2e7819 */ /* 0x000fe20000011619 */
[----:B------:R-:W-:Y:S01]  /*c400*/  IMAD.SHL.U32 R29, R29, 0x400, RZ ;  /* 0x000004001d1d7824 */ /* 0x000fe200078e00ff */
[----:B------:R-:W-:Y:S02]  /*c410*/  LOP3.LUT R20, R20, R227, RZ, 0x3c, !PT ;  /* 0x000000e314147212 */ /* 0x000fe400078e3cff */
[--C-:B------:R-:W-:Y:S01]  /*c420*/  SHF.R.U64 R47, R26, 0x10, R27.reuse ;  /* 0x000000101a2f7819 */ /* 0x100fe2000000121b */
[----:B------:R-:W-:Y:S01]  /*c430*/  HADD2.F32 R46, -RZ, R46.H0_H0 ;  /* 0x2000002eff2e7230 */ /* 0x000fe20000004100 */
[----:B------:R-:W-:Y:S02]  /*c440*/  LOP3.LUT R21, R29, 0x7fffe000, RZ, 0xc0, !PT ;  /* 0x7fffe0001d157812 */ /* 0x000fe400078ec0ff */
[----:B------:R-:W0:Y:S01]  /*c450*/  LDS.128 R28, [R216] ;  /* 0x00000000d81c7984 */ /* 0x000e220000000c00 */
[----:B------:R-:W-:Y:S01]  /*c460*/  SHF.R.U32.HI R43, RZ, 0x10, R27 ;  /* 0x00000010ff2b7819 */ /* 0x000fe2000001161b */
[--C-:B------:R-:W-:Y:S01]  /*c470*/  HADD2.F32 R27, -RZ, R57.reuse.H1_H1 ;  /* 0x30000039ff1b7230 */ /* 0x100fe20000004100 */
[----:B------:R-:W-:Y:S01]  /*c480*/  IADD3 R21, R20, R21, R199 ;  /* 0x0000001514157210 */ /* 0x000fe20007ffe0c7 */
[----:B------:R-:W-:Y:S01]  /*c490*/  HADD2.F32 R57, -RZ, R57.H0_H0 ;  /* 0x20000039ff397230 */ /* 0x000fe20000004100 */
[----:B------:R-:W-:-:S02]  /*c4a0*/  SHF.R.U64 R67, R4, 0x10, R5 ;  /* 0x0000001004437819 */ /* 0x000fc40000001205 */
[----:B------:R-:W-:Y:S01]  /*c4b0*/  SHF.R.U32.HI R37, RZ, 0x10, R5 ;  /* 0x00000010ff257819 */ /* 0x000fe20000011605 */
[----:B------:R-:W-:Y:S01]  /*c4c0*/  IMAD R21, R21, 0x2, R18 ;  /* 0x0000000215157824 */ /* 0x000fe200078e0212 */
[--C-:B------:R-:W-:Y:S02]  /*c4d0*/  SHF.R.U64 R66, R6, 0x10, R7.reuse ;  /* 0x0000001006427819 */ /* 0x100fe40000001207 */
[----:B------:R-:W-:Y:S02]  /*c4e0*/  SHF.R.U32.HI R65, RZ, 0x10, R7 ;  /* 0x00000010ff417819 */ /* 0x000fe40000011607 */
[----:B------:R-:W1:Y:S01]  /*c4f0*/  LDS.128 R32, [R21+0x10400] ;  /* 0x0104000015207984 */ /* 0x000e620000000c00 */
[--C-:B0-----:R-:W-:Y:S02]  /*c500*/  HADD2.F32 R5, -RZ, R29.reuse.H0_H0 ;  /* 0x2000001dff057230 */ /* 0x101fe40000004100 */
[----:B------:R-:W-:Y:S02]  /*c510*/  HADD2.F32 R29, -RZ, R29.H1_H1 ;  /* 0x3000001dff1d7230 */ /* 0x000fe40000004100 */
[----:B------:R-:W-:-:S02]  /*c520*/  HADD2.F32 R4, -RZ, R28.H0_H0 ;  /* 0x2000001cff047230 */ /* 0x000fc40000004100 */
[----:B------:R-:W-:Y:S02]  /*c530*/  HADD2.F32 R6, -RZ, R30.H0_H0 ;  /* 0x2000001eff067230 */ /* 0x000fe40000004100 */
[--C-:B------:R-:W-:Y:S02]  /*c540*/  HADD2.F32 R7, -RZ, R31.reuse.H0_H0 ;  /* 0x2000001fff077230 */ /* 0x100fe40000004100 */
[----:B------:R-:W-:Y:S02]  /*c550*/  HADD2.F32 R31, -RZ, R31.H1_H1 ;  /* 0x3000001fff1f7230 */ /* 0x000fe40000004100 */
[----:B------:R-:W-:Y:S02]  /*c560*/  HADD2.F32 R28, -RZ, R28.H1_H1 ;  /* 0x3000001cff1c7230 */ /* 0x000fe40000004100 */
[--C-:B-1----:R-:W-:Y:S02]  /*c570*/  HADD2.F32 R24, -RZ, R33.reuse.H0_H0 ;  /* 0x20000021ff187230 */ /* 0x102fe40000004100 */
[----:B------:R-:W-:-:S02]  /*c580*/  HADD2.F32 R33, -RZ, R33.H1_H1 ;  /* 0x30000021ff217230 */ /* 0x000fc40000004100 */
[----:B------:R-:W-:Y:S02]  /*c590*/  HADD2.F32 R20, -RZ, R32.H0_H0 ;  /* 0x20000020ff147230 */ /* 0x000fe40000004100 */
[C---:B------:R-:W-:Y:S01]  /*c5a0*/  FMUL.FTZ R48, R24.reuse, R36 ;  /* 0x0000002418307220 */ /* 0x040fe20000410000 */
[-C--:B------:R-:W-:Y:S01]  /*c5b0*/  FMUL.FTZ R64, R24, R27.reuse ;  /* 0x0000001b18407220 */ /* 0x080fe20000410000 */
[----:B------:R-:W-:Y:S02]  /*c5c0*/  HADD2.F32 R24, -RZ, R37.H0_H0 ;  /* 0x20000025ff187230 */ /* 0x000fe40000004100 */
[----:B------:R-:W-:Y:S01]  /*c5d0*/  FFMA.FTZ R48, R5, R27, -R48 ;  /* 0x0000001b05307223 */ /* 0x000fe20000010830 */
[----:B------:R-:W-:Y:S02]  /*c5e0*/  HADD2.F32 R27, -RZ, R54.H0_H0 ;  /* 0x20000036ff1b7230 */ /* 0x000fe40000004100 */
[----:B------:R-:W-:Y:S01]  /*c5f0*/  FMUL.FTZ R54, R33, R46 ;  /* 0x0000002e21367220 */ /* 0x000fe20000410000 */
[----:B------:R-:W-:Y:S01]  /*c600*/  FFMA.FTZ R64, R5, R36, R64 ;  /* 0x0000002405407223 */ /* 0x000fe20000010040 */
[----:B------:R-:W-:Y:S01]  /*c610*/  FMUL.FTZ R36, R33, R24 ;  /* 0x0000001821247220 */ /* 0x000fe20000410000 */
[----:B------:R-:W-:-:S02]  /*c620*/  HADD2.F32 R25, -RZ, R34.H0_H0 ;  /* 0x20000022ff197230 */ /* 0x000fc40000004100 */
[C---:B------:R-:W-:Y:S01]  /*c630*/  FFMA.FTZ R33, R29.reuse, R24, -R54 ;  /* 0x000000181d217223 */ /* 0x040fe20000010836 */
[C---:B------:R-:W-:Y:S01]  /*c640*/  FMUL.FTZ R5, R20.reuse, R27 ;  /* 0x0000001b14057220 */ /* 0x040fe20000410000 */
[----:B------:R-:W-:Y:S02]  /*c650*/  HADD2.F32 R24, -RZ, R56.H0_H0 ;  /* 0x20000038ff187230 */ /* 0x000fe40000004100 */
[-C--:B------:R-:W-:Y:S01]  /*c660*/  FMUL.FTZ R20, R20, R57.reuse ;  /* 0x0000003914147220 */ /* 0x080fe20000410000 */
[----:B------:R-:W-:Y:S01]  /*c670*/  FFMA.FTZ R37, R29, R46, R36 ;  /* 0x0000002e1d257223 */ /* 0x000fe20000010024 */
[C---:B------:R-:W-:Y:S01]  /*c680*/  FFMA.FTZ R57, R4.reuse, R57, -R5 ;  /* 0x0000003904397223 */ /* 0x040fe20000010805 */
[----:B------:R-:W-:Y:S02]  /*c690*/  HADD2.F32 R5, -RZ, R58.H0_H0 ;  /* 0x2000003aff057230 */ /* 0x000fe40000004100 */
[----:B------:R-:W-:Y:S01]  /*c6a0*/  FFMA.FTZ R29, R4, R27, R20 ;  /* 0x0000001b041d7223 */ /* 0x000fe20000010014 */
[----:B------:R-:W-:-:S02]  /*c6b0*/  HADD2.F32 R26, -RZ, R35.H0_H0 ;  /* 0x20000023ff1a7230 */ /* 0x000fc40000004100 */
[C---:B------:R-:W-:Y:S01]  /*c6c0*/  FMUL.FTZ R27, R25.reuse, R24 ;  /* 0x00000018191b7220 */ /* 0x040fe20000410000 */
[----:B------:R-:W-:Y:S02]  /*c6d0*/  HADD2.F32 R58, -RZ, R58.H1_H1 ;  /* 0x3000003aff3a7230 */ /* 0x000fe40000004100 */
[-C--:B------:R-:W-:Y:S01]  /*c6e0*/  FMUL.FTZ R25, R25, R5.reuse ;  /* 0x0000000519197220 */ /* 0x080fe20000410000 */
[----:B------:R-:W-:Y:S02]  /*c6f0*/  HADD2.F32 R56, -RZ, R56.H1_H1 ;  /* 0x30000038ff387230 */ /* 0x000fe40000004100 */
[----:B------:R-:W-:Y:S01]  /*c700*/  FFMA.FTZ R36, R6, R5, -R27 ;  /* 0x0000000506247223 */ /* 0x000fe2000001081b */
[----:B------:R-:W-:Y:S02]  /*c710*/  HADD2.F32 R35, -RZ, R35.H1_H1 ;  /* 0x30000023ff237230 */ /* 0x000fe40000004100 */
[----:B------:R-:W-:Y:S01]  /*c720*/  FMUL.FTZ R5, R26, R58 ;  /* 0x0000003a1a057220 */ /* 0x000fe20000410000 */
[----:B------:R-:W-:-:S02]  /*c730*/  HADD2.F32 R20, -RZ, R43.H0_H0 ;  /* 0x2000002bff147230 */ /* 0x000fc40000004100 */
[----:B------:R-:W-:Y:S01]  /*c740*/  FMUL.FTZ R46, R26, R56 ;  /* 0x000000381a2e7220 */ /* 0x000fe20000410000 */
[----:B------:R-:W-:Y:S02]  /*c750*/  HADD2.F32 R4, -RZ, R65.H0_H0 ;  /* 0x20000041ff047230 */ /* 0x000fe40000004100 */
        /* <DEDUP_REMOVED lines=32> */
.L_x_9562:
[----:B------:R-:W-:Y:S05]  /*c960*/  BSYNC B1 ;  /* 0x0000000000017941 */ /* 0x000fea0003800000 */
.L_x_9561:
[----:B------:R-:W-:Y:S04]  /*c970*/  BSSY B1, `(.L_x_9563) ;  /* 0x0000060000017945 */ /* 0x000fe80003800000 */
[----:B------:R-:W-:Y:S05]  /*c980*/  @P1 BRA `(.L_x_9564) ;  /* 0x0000000400781947 */ /* 0x000fea0003800000 */
[----:B--2---:R-:W-:Y:S01]  /*c990*/  LEA.HI R4, R45, R206, RZ, 0x1d ;  /* 0x000000ce2d047211 */ /* 0x004fe200078fe8ff */
[----:B-1----:R-:W-:Y:S01]  /*c9a0*/  HADD2.F32 R35, -RZ, R59.H1_H1 ;  /* 0x3000003bff237230 */ /* 0x002fe20000004100 */
[--C-:B------:R-:W-:Y:S01]  /*c9b0*/  SHF.R.U64 R54, R50, 0x10, R51.reuse ;  /* 0x0000001032367819 */ /* 0x100fe20000001233 */
[--C-:B------:R-:W-:Y:S01]  /*c9c0*/  HADD2.F32 R36, -RZ, R62.reuse.H1_H1 ;  /* 0x3000003eff247230 */ /* 0x100fe20000004100 */
[----:B------:R-:W-:Y:S01]  /*c9d0*/  SHF.R.S32.HI R5, RZ, 0x1f, R4 ;  /* 0x0000001fff057819 */ /* 0x000fe20000011404 */
[----:B------:R-:W-:Y:S01]  /*c9e0*/  IMAD.SHL.U32 R6, R4, 0x8, RZ ;  /* 0x0000000804067824 */ /* 0x000fe200078e00ff */
[----:B------:R-:W-:Y:S01]  /*c9f0*/  SHF.R.U32.HI R50, RZ, 0x10, R51 ;  /* 0x00000010ff327819 */ /* 0x000fe20000011633 */
[----:B------:R-:W-:Y:S01]  /*ca00*/  HADD2.F32 R62, -RZ, R62.H0_H0 ;  /* 0x2000003eff3e7230 */ /* 0x000fe20000004100 */
[----:B------:R-:W-:Y:S02]  /*ca10*/  LEA.HI R4, R5, R4, RZ, 0x3 ;  /* 0x0000000405047211 */ /* 0x000fe400078f18ff */
[----:B------:R-:W-:-:S02]  /*ca20*/  LOP3.LUT R5, R195, 0x38, R6, 0xf8, !PT ;  /* 0x00000038c3057812 */ /* 0x000fc400078ef806 */
[----:B------:R-:W-:Y:S02]  /*ca30*/  SHF.L.U32 R4, R4, 0xa, RZ ;  /* 0x0000000a04047819 */ /* 0x000fe400000006ff */
[----:B------:R-:W-:Y:S02]  /*ca40*/  LOP3.LUT R21, R5, R226, RZ, 0x3c, !PT ;  /* 0x000000e205157212 */ /* 0x000fe400078e3cff */
[----:B------:R-:W-:Y:S02]  /*ca50*/  LOP3.LUT R20, R4, 0x7fffe000, RZ, 0xc0, !PT ;  /* 0x7fffe00004147812 */ /* 0x000fe400078ec0ff */
[----:B------:R-:W1:Y:S01]  /*ca60*/  LDS.128 R4, [R215] ;  /* 0x00000000d7047984 */ /* 0x000e620000000c00 */
[--C-:B------:R-:W-:Y:S02]  /*ca70*/  SHF.R.U64 R48, R38, 0x10, R39.reuse ;  /* 0x0000001026307819 */ /* 0x100fe40000001227 */
[----:B------:R-:W-:Y:S02]  /*ca80*/  IADD3 R21, R21, R20, R198 ;  /* 0x0000001415157210 */ /* 0x000fe40007ffe0c6 */
[----:B------:R-:W-:-:S02]  /*ca90*/  SHF.R.U32.HI R37, RZ, 0x10, R39 ;  /* 0x00000010ff257819 */ /* 0x000fc40000011627 */
[--C-:B------:R-:W-:Y:S01]  /*caa0*/  SHF.R.U64 R47, R40, 0x10, R41.reuse ;  /* 0x00000010282f7819 */ /* 0x100fe20000001229 */
[----:B------:R-:W-:Y:S01]  /*cab0*/  IMAD R21, R21, 0x2, R18 ;  /* 0x0000000215157824 */ /* 0x000fe200078e0212 */
[----:B------:R-:W-:Y:S01]  /*cac0*/  SHF.R.U32.HI R46, RZ, 0x10, R41 ;  /* 0x00000010ff2e7819 */ /* 0x000fe20000011629 */
[----:B------:R-:W-:Y:S01]  /*cad0*/  HADD2.F32 R37, -RZ, R37.H0_H0 ;  /* 0x20000025ff257230 */ /* 0x000fe20000004100 */
[--C-:B------:R-:W-:Y:S02]  /*cae0*/  SHF.R.U64 R49, R52, 0x10, R53.reuse ;  /* 0x0000001034317819 */ /* 0x100fe40000001235 */
[----:B------:R-:W2:Y:S01]  /*caf0*/  LDS.128 R24, [R21+0x10400] ;  /* 0x0104000015187984 */ /* 0x000ea20000000c00 */
[----:B------:R-:W-:Y:S01]  /*cb00*/  SHF.R.U32.HI R52, RZ, 0x10, R53 ;  /* 0x00000010ff347819 */ /* 0x000fe20000011635 */
[--C-:B-1----:R-:W-:Y:S02]  /*cb10*/  HADD2.F32 R20, -RZ, R5.reuse.H0_H0 ;  /* 0x20000005ff147230 */ /* 0x102fe40000004100 */
[----:B------:R-:W-:-:S02]  /*cb20*/  HADD2.F32 R28, -RZ, R5.H1_H1 ;  /* 0x30000005ff1c7230 */ /* 0x000fc40000004100 */
[----:B------:R-:W-:Y:S02]  /*cb30*/  HADD2.F32 R5, -RZ, R4.H0_H0 ;  /* 0x20000004ff057230 */ /* 0x000fe40000004100 */
[----:B0-----:R-:W-:Y:S02]  /*cb40*/  HADD2.F32 R29, -RZ, R6.H0_H0 ;  /* 0x20000006ff1d7230 */ /* 0x001fe40000004100 */
[--C-:B------:R-:W-:Y:S02]  /*cb50*/  HADD2.F32 R30, -RZ, R7.reuse.H0_H0 ;  /* 0x20000007ff1e7230 */ /* 0x100fe40000004100 */
[----:B------:R-:W-:Y:S02]  /*cb60*/  HADD2.F32 R7, -RZ, R7.H1_H1 ;  /* 0x30000007ff077230 */ /* 0x000fe40000004100 */
[----:B------:R-:W-:Y:S02]  /*cb70*/  HADD2.F32 R4, -RZ, R4.H1_H1 ;  /* 0x30000004ff047230 */ /* 0x000fe40000004100 */
[----:B--2---:R-:W-:-:S02]  /*cb80*/  HADD2.F32 R31, -RZ, R25.H0_H0 ;  /* 0x20000019ff1f7230 */ /* 0x004fc40000004100 */
[----:B------:R-:W-:Y:S02]  /*cb90*/  HADD2.F32 R32, -RZ, R25.H1_H1 ;  /* 0x30000019ff207230 */ /* 0x000fe40000004100 */
[----:B------:R-:W-:Y:S02]  /*cba0*/  HADD2.F32 R25, -RZ, R24.H0_H0 ;  /* 0x20000018ff197230 */ /* 0x000fe40000004100 */
[CC--:B------:R-:W-:Y:S01]  /*cbb0*/  FMUL.FTZ R39, R31.reuse, R36.reuse ;  /* 0x000000241f277220 */ /* 0x0c0fe20000410000 */
[-C--:B------:R-:W-:Y:S01]  /*cbc0*/  FMUL.FTZ R41, R31, R35.reuse ;  /* 0x000000231f297220 */ /* 0x080fe20000410000 */
[----:B------:R-:W-:Y:S02]  /*cbd0*/  HADD2.F32 R31, -RZ, R50.H0_H0 ;  /* 0x20000032ff1f7230 */ /* 0x000fe40000004100 */
[C---:B------:R-:W-:Y:S01]  /*cbe0*/  FFMA.FTZ R39, R20.reuse, R35, -R39 ;  /* 0x0000002314277223 */ /* 0x040fe20000010827 */
[----:B------:R-:W-:Y:S01]  /*cbf0*/  FFMA.FTZ R41, R20, R36, R41 ;  /* 0x0000002414297223 */ /* 0x000fe20000010029 */
[----:B------:R-:W-:-:S02]  /*cc00*/  HADD2.F32 R20, -RZ, R59.H0_H0 ;  /* 0x2000003bff147230 */ /* 0x000fc40000004100 */
[C---:B------:R-:W-:Y:S01]  /*cc10*/  FMUL.FTZ R35, R32.reuse, R37 ;  /* 0x0000002520237220 */ /* 0x040fe20000410000 */
[-C--:B------:R-:W-:Y:S01]  /*cc20*/  FMUL.FTZ R43, R32, R31.reuse ;  /* 0x0000001f202b7220 */ /* 0x080fe20000410000 */
[C---:B------:R-:W-:Y:S01]  /*cc30*/  FMUL.FTZ R36, R25.reuse, R62 ;  /* 0x0000003e19247220 */ /* 0x040fe20000410000 */
[----:B------:R-:W-:Y:S02]  /*cc40*/  HADD2.F32 R33, -RZ, R26.H0_H0 ;  /* 0x2000001aff217230 */ /* 0x000fe40000004100 */
[-C--:B------:R-:W-:Y:S01]  /*cc50*/  FMUL.FTZ R25, R25, R20.reuse ;  /* 0x0000001419197220 */ /* 0x080fe20000410000 */
[----:B------:R-:W-:Y:S02]  /*cc60*/  HADD2.F32 R32, -RZ, R63.H0_H0 ;  /* 0x2000003fff207230 */ /* 0x000fe40000004100 */
[----:B------:R-:W-:Y:S01]  /*cc70*/  FFMA.FTZ R36, R5, R20, -R36 ;  /* 0x0000001405247223 */ /* 0x000fe20000010824 */
[----:B------:R-:W-:Y:S02]  /*cc80*/  HADD2.F32 R34, -RZ, R27.H0_H0 ;  /* 0x2000001bff227230 */ /* 0x000fe40000004100 */
[C---:B------:R-:W-:Y:S01]  /*cc90*/  FFMA.FTZ R38, R28.reuse, R31, -R35 ;  /* 0x0000001f1c267223 */ /* 0x040fe20000010823 */
[----:B------:R-:W-:Y:S01]  /*cca0*/  FFMA.FTZ R40, R28, R37, R43 ;  /* 0x000000251c287223 */ /* 0x000fe2000001002b */
[----:B------:R-:W-:-:S02]  /*ccb0*/  HADD2.F32 R20, -RZ, R44.H0_H0 ;  /* 0x2000002cff147230 */ /* 0x000fc40000004100 */
[----:B------:R-:W-:Y:S01]  /*ccc0*/  FFMA.FTZ R62, R5, R62, R25 ;  /* 0x0000003e053e7223 */ /* 0x000fe20000010019 */
[----:B------:R-:W-:Y:S02]  /*ccd0*/  HADD2.F32 R63, -RZ, R63.H1_H1 ;  /* 0x3000003fff3f7230 */ /* 0x000fe40000004100 */
[C---:B------:R-:W-:Y:S01]  /*cce0*/  FMUL.FTZ R28, R33.reuse, R32 ;  /* 0x00000020211c7220 */ /* 0x040fe20000410000 */
[----:B------:R-:W-:Y:S02]  /*ccf0*/  HADD2.F32 R5, -RZ, R44.H1_H1 ;  /* 0x3000002cff057230 */ /* 0x000fe40000004100 */
[-C--:B------:R-:W-:Y:S01]  /*cd00*/  FMUL.FTZ R44, R33, R20.reuse ;  /* 0x00000014212c7220 */ /* 0x080fe20000410000 */
[----:B------:R-:W-:Y:S02]  /*cd10*/  HADD2.F32 R27, -RZ, R27.H1_H1 ;  /* 0x3000001bff1b7230 */ /* 0x000fe40000004100 */
[----:B------:R-:W-:Y:S01]  /*cd20*/  FFMA.FTZ R35, R29, R20, -R28 ;  /* 0x000000141d237223 */ /* 0x000fe2000001081c */
[----:B------:R-:W-:Y:S01]  /*cd30*/  FMUL.FTZ R25, R34, R63 ;  /* 0x0000003f22197220 */ /* 0x000fe20000410000 */
[----:B------:R-:W-:-:S02]  /*cd40*/  HADD2.F32 R28, -RZ, R46.H0_H0 ;  /* 0x2000002eff1c7230 */ /* 0x000fc40000004100 */
[-C--:B------:R-:W-:Y:S01]  /*cd50*/  FMUL.FTZ R34, R34, R5.reuse ;  /* 0x0000000522227220 */ /* 0x080fe20000410000 */
[----:B------:R-:W-:Y:S02]  /*cd60*/  HADD2.F32 R20, -RZ, R52.H0_H0 ;  /* 0x20000034ff147230 */ /* 0x000fe40000004100 */
[----:B------:R-:W-:Y:S01]  /*cd70*/  FFMA.FTZ R44, R29, R32, R44 ;  /* 0x000000201d2c7223 */ /* 0x000fe2000001002c */
[C---:B------:R-:W-:Y:S01]  /*cd80*/  FFMA.FTZ R32, R30.reuse, R5, -R25 ;  /* 0x000000051e207223 */ /* 0x040fe20000010819 */
[----:B------:R-:W-:Y:S01]  /*cd90*/  FFMA.FTZ R34, R30, R63, R34 ;  /* 0x0000003f1e227223 */ /* 0x000fe20000010022 */
[C---:B------:R-:W-:Y:S01]  /*cda0*/  FMUL.FTZ R46, R27.reuse, R28 ;  /* 0x0000001c1b2e7220 */ /* 0x040fe20000410000 */
[----:B------:R-:W-:Y:S01]  /*cdb0*/  FMUL.FTZ R30, R27, R20 ;  /* 0x000000141b1e7220 */ /* 0x000fe20000410000 */
[----:B------:R-:W-:Y:S02]  /*cdc0*/  HADD2.F32 R24, -RZ, R24.H1_H1 ;  /* 0x30000018ff187230 */ /* 0x000fe40000004100 */
[----:B------:R-:W-:-:S02]  /*cdd0*/  HADD2.F32 R26, -RZ, R26.H1_H1 ;  /* 0x3000001aff1a7230 */ /* 0x000fc40000004100 */
[C---:B------:R-:W-:Y:S01]  /*cde0*/  FFMA.FTZ R43, R7.reuse, R20, -R46 ;  /* 0x00000014072b7223 */ /* 0x040fe2000001082e */
[----:B------:R-:W-:Y:S02]  /*cdf0*/  HADD2.F32 R27, -RZ, R48.H0_H0 ;  /* 0x20000030ff1b7230 */ /* 0x000fe40000004100 */
        /* <DEDUP_REMOVED lines=23> */
.L_x_9564:
[----:B------:R-:W-:Y:S05]  /*cf70*/  BSYNC B1 ;  /* 0x0000000000017941 */ /* 0x000fea0003800000 */
.L_x_9563:
[----:B-1----:R-:W-:Y:S01]  /*cf80*/  PRMT R32, R0, 0x5410, R3 ;  /* 0x0000541000207816 */ /* 0x002fe20000000003 */
[----:B------:R-:W-:Y:S06]  /*cf90*/  @P0 BRA `(.L_x_9548) ;  /* 0x0000000400780947 */ /* 0x000fec0003800000 */
[----:B------:R-:W-:Y:S01]  /*cfa0*/  LEA.HI R45, R45, R206, RZ, 0x1d ;  /* 0x000000ce2d2d7211 */ /* 0x000fe200078fe8ff */
[----:B--23--:R-:W1:Y:S01]  /*cfb0*/  LDS.128 R4, [R214] ;  /* 0x00000000d6047984 */ /* 0x00ce620000000c00 */
[----:B------:R-:W-:Y:S01]  /*cfc0*/  SHF.R.U32.HI R20, RZ, 0x10, R9 ;  /* 0x00000010ff147819 */ /* 0x000fe20000011609 */
        /* <DEDUP_REMOVED lines=8> */
[--C-:B------:R-:W-:Y:S01]  /*d050*/  SHF.R.U64 R37, R14, 0x10, R15.reuse ;  /* 0x000000100e257819 */ /* 0x100fe2000000120f */
[----:B------:R-:W-:Y:S01]  /*d060*/  IMAD.SHL.U32 R45, R45, 0x400, RZ ;  /* 0x000004002d2d7824 */ /* 0x000fe200078e00ff */
[----:B------:R-:W-:Y:S02]  /*d070*/  LOP3.LUT R0, R0, R225, RZ, 0x3c, !PT ;  /* 0x000000e100007212 */ /* 0x000fe400078e3cff */
[----:B------:R-:W-:Y:S01]  /*d080*/  SHF.R.U32.HI R34, RZ, 0x10, R15 ;  /* 0x00000010ff227819 */ /* 0x000fe2000001160f */
[--C-:B------:R-:W-:Y:S01]  /*d090*/  HADD2.F32 R15, -RZ, R61.reuse.H1_H1 ;  /* 0x3000003dff0f7230 */ /* 0x100fe20000004100 */
[----:B------:R-:W-:Y:S01]  /*d0a0*/  LOP3.LUT R3, R45, 0x7fffe000, RZ, 0xc0, !PT ;  /* 0x7fffe0002d037812 */ /* 0x000fe200078ec0ff */
[----:B------:R-:W-:Y:S01]  /*d0b0*/  HADD2.F32 R61, -RZ, R61.H0_H0 ;  /* 0x2000003dff3d7230 */ /* 0x000fe20000004100 */
[----:B------:R-:W-:Y:S02]  /*d0c0*/  SHF.R.U32.HI R28, RZ, 0x10, R13 ;  /* 0x00000010ff1c7819 */ /* 0x000fe4000001160d */
[----:B------:R-:W-:-:S02]  /*d0d0*/  IADD3 R3, R0, R3, R197 ;  /* 0x0000000300037210 */ /* 0x000fc40007ffe0c5 */
[----:B------:R-:W-:Y:S02]  /*d0e0*/  SHF.R.U64 R36, R8, 0x10, R9 ;  /* 0x0000001008247819 */ /* 0x000fe40000001209 */
[----:B------:R-:W-:Y:S02]  /*d0f0*/  LEA R3, R3, R18, 0x1 ;  /* 0x0000001203037211 */ /* 0x000fe400078e08ff */
[--C-:B------:R-:W-:Y:S02]  /*d100*/  SHF.R.U64 R35, R10, 0x10, R11.reuse ;  /* 0x000000100a237819 */ /* 0x100fe4000000120b */
[----:B------:R-:W-:Y:S01]  /*d110*/  SHF.R.U32.HI R33, RZ, 0x10, R11 ;  /* 0x00000010ff217819 */ /* 0x000fe2000001160b */
[----:B------:R-:W2:Y:S01]  /*d120*/  LDS.128 R24, [R3+0x10400] ;  /* 0x0104000003187984 */ /* 0x000ea20000000c00 */
[--C-:B-1----:R-:W-:Y:S02]  /*d130*/  HADD2.F32 R8, -RZ, R5.reuse.H0_H0 ;  /* 0x20000005ff087230 */ /* 0x102fe40000004100 */
[----:B------:R-:W-:-:S02]  /*d140*/  HADD2.F32 R5, -RZ, R5.H1_H1 ;  /* 0x30000005ff057230 */ /* 0x000fc40000004100 */
[----:B------:R-:W-:Y:S02]  /*d150*/  HADD2.F32 R0, -RZ, R4.H0_H0 ;  /* 0x20000004ff007230 */ /* 0x000fe40000004100 */
[----:B------:R-:W-:Y:S02]  /*d160*/  HADD2.F32 R9, -RZ, R6.H0_H0 ;  /* 0x20000006ff097230 */ /* 0x000fe40000004100 */
[--C-:B------:R-:W-:Y:S02]  /*d170*/  HADD2.F32 R10, -RZ, R7.reuse.H0_H0 ;  /* 0x20000007ff0a7230 */ /* 0x100fe40000004100 */
[----:B------:R-:W-:Y:S02]  /*d180*/  HADD2.F32 R7, -RZ, R7.H1_H1 ;  /* 0x30000007ff077230 */ /* 0x000fe40000004100 */
[----:B------:R-:W-:Y:S02]  /*d190*/  HADD2.F32 R4, -RZ, R4.H1_H1 ;  /* 0x30000004ff047230 */ /* 0x000fe40000004100 */
[----:B------:R-:W-:-:S02]  /*d1a0*/  HADD2.F32 R6, -RZ, R6.H1_H1 ;  /* 0x30000006ff067230 */ /* 0x000fc40000004100 */
[--C-:B--2---:R-:W-:Y:S02]  /*d1b0*/  HADD2.F32 R12, -RZ, R25.reuse.H0_H0 ;  /* 0x20000019ff0c7230 */ /* 0x104fe40000004100 */
[----:B------:R-:W-:Y:S02]  /*d1c0*/  HADD2.F32 R25, -RZ, R25.H1_H1 ;  /* 0x30000019ff197230 */ /* 0x000fe40000004100 */
[----:B------:R-:W-:Y:S02]  /*d1d0*/  HADD2.F32 R11, -RZ, R24.H0_H0 ;  /* 0x20000018ff0b7230 */ /* 0x000fe40000004100 */
[C---:B0-----:R-:W-:Y:S01]  /*d1e0*/  FMUL.FTZ R29, R12.reuse, R21 ;  /* 0x000000150c1d7220 */ /* 0x041fe20000410000 */
[-C--:B------:R-:W-:Y:S01]  /*d1f0*/  FMUL.FTZ R31, R12, R15.reuse ;  /* 0x0000000f0c1f7220 */ /* 0x080fe20000410000 */
[----:B------:R-:W-:Y:S02]  /*d200*/  HADD2.F32 R12, -RZ, R28.H0_H0 ;  /* 0x2000001cff0c7230 */ /* 0x000fe40000004100 */
[----:B------:R-:W-:Y:S01]  /*d210*/  FMUL.FTZ R28, R25, R20 ;  /* 0x00000014191c7220 */ /* 0x000fe20000410000 */
[C---:B------:R-:W-:Y:S01]  /*d220*/  FFMA.FTZ R29, R8.reuse, R15, -R29 ;  /* 0x0000000f081d7223 */ /* 0x040fe2000001081d */
[----:B------:R-:W-:Y:S01]  /*d230*/  FFMA.FTZ R31, R8, R21, R31 ;  /* 0x00000015081f7223 */ /* 0x000fe2000001001f */
[----:B------:R-:W-:-:S02]  /*d240*/  HADD2.F32 R13, -RZ, R26.H0_H0 ;  /* 0x2000001aff0d7230 */ /* 0x000fc40000004100 */
[-C--:B------:R-:W-:Y:S01]  /*d250*/  FMUL.FTZ R8, R25, R12.reuse ;  /* 0x0000000c19087220 */ /* 0x080fe20000410000 */
[----:B------:R-:W-:Y:S01]  /*d260*/  FFMA.FTZ R30, R5, R12, -R28 ;  /* 0x0000000c051e7223 */ /* 0x000fe2000001081c */
[C---:B------:R-:W-:Y:S01]  /*d270*/  FMUL.FTZ R15, R11.reuse, R55 ;  /* 0x000000370b0f7220 */ /* 0x040fe20000410000 */
[----:B------:R-:W-:Y:S02]  /*d280*/  HADD2.F32 R12, -RZ, R60.H0_H0 ;  /* 0x2000003cff0c7230 */ /* 0x000fe40000004100 */
[-C--:B------:R-:W-:Y:S01]  /*d290*/  FMUL.FTZ R28, R11, R61.reuse ;  /* 0x0000003d0b1c7220 */ /* 0x080fe20000410000 */
[----:B------:R-:W-:Y:S01]  /*d2a0*/  FFMA.FTZ R20, R5, R20, R8 ;  /* 0x0000001405147223 */ /* 0x000fe20000010008 */
[----:B------:R-:W-:Y:S02]  /*d2b0*/  HADD2.F32 R8, -RZ, R32.H0_H0 ;  /* 0x20000020ff087230 */ /* 0x000fe40000004100 */
[----:B------:R-:W-:Y:S01]  /*d2c0*/  FFMA.FTZ R15, R0, R61, -R15 ;  /* 0x0000003d000f7223 */ /* 0x000fe2000001080f */
        /* <DEDUP_REMOVED lines=27> */
[-C--:B------:R-:W-:Y:S01]  /*d480*/  FMUL.FTZ R24, R24, R5.reuse ;  /* 0x0000000518187220 */ /* 0x080fe20000410000 */
[----:B------:R-:W-:Y:S01]  /*d490*/  FFMA.FTZ R0, R4, R5, -R7 ;  /* 0x0000000504007223 */ /* 0x000fe20000010807 */
[-C--:B------:R-:W-:Y:S01]  /*d4a0*/  FMUL.FTZ R26, R26, R9.reuse ;  /* 0x000000091a1a7220 */ /* 0x080fe20000410000 */
[----:B------:R-:W-:Y:S01]  /*d4b0*/  FFMA.FTZ R10, R6, R9, -R27 ;  /* 0x00000009060a7223 */ /* 0x000fe2000001081b */
[----:B------:R-:W-:Y:S01]  /*d4c0*/  FFMA.FTZ R21, R4, R11, R24 ;  /* 0x0000000b04157223 */ /* 0x000fe20000010018 */
[----:B------:R-:W-:Y:S01]  /*d4d0*/  F2FP.F16.F32.PACK_AB R7, R33, R12 ;  /* 0x0000000c2107723e */ /* 0x000fe200000000ff */
        /* <DEDUP_REMOVED lines=10> */
.L_x_9548:
[----:B------:R-:W-:Y:S05]  /*d580*/  BSYNC B0 ;  /* 0x0000000000007941 */ /* 0x000fea0003800000 */
.L_x_9520:
        /* <DEDUP_REMOVED lines=8> */
.L_x_9518:
[----:B------:R-:W-:-:S05]  /*d610*/  IMAD.U32 R0, RZ, RZ, UR39 ;  /* 0x00000027ff007e24 */ /* 0x000fca000f8e00ff */
[----:B------:R-:W-:-:S13]  /*d620*/  ISETP.NE.AND P0, PT, R0, 0x3, PT ;  /* 0x000000030000780c */ /* 0x000fda0003f05270 */
[----:B------:R-:W-:Y:S05]  /*d630*/  @!P0 BRA `(.L_x_9565) ;  /* 0x0000000000048947 */ /* 0x000fea0003800000 */
[----:B------:R-:W-:Y:S01]  /*d640*/  BPT.TRAP 0x1 ;  /* 0x000000040000795c */ /* 0x000fe20000300000 */
.L_x_9565:
[----:B------:R-:W-:Y:S01]  /*d650*/  IMAD R0, R186, 0x8, R18 ;  /* 0x00000008ba007824 */ /* 0x000fe200078e0212 */
[----:B-1-3--:R-:W-:-:S04]  /*d660*/  SHF.L.U32 R3, R188, 0x1f, RZ ;  /* 0x0000001fbc037819 */ /* 0x00afc800000006ff */
[----:B------:R1:W3:Y:S01]  /*d670*/  SYNCS.PHASECHK.TRANS64.TRYWAIT P1, [R0+URZ+0x28830], R3 ;  /* 0x02883003000075a7 */ /* 0x0002e2000802017f */
[----:B------:R-:W-:Y:S05]  /*d680*/  @!P0 BRA `(.L_x_9566) ;  /* 0x0000000000048947 */ /* 0x000fea0003800000 */
[----:B------:R-:W-:Y:S01]  /*d690*/  BPT.TRAP 0x1 ;  /* 0x000000040000795c */ /* 0x000fe20000300000 */
.L_x_9566:
[----:B---3--:R-:W-:Y:S05]  /*d6a0*/  @P1 BRA `(.L_x_9567) ;  /* 0x0000000000081947 */ /* 0x008fea0003800000 */
[----:B------:R-:W3:Y:S02]  /*d6b0*/  SYNCS.PHASECHK.TRANS64.TRYWAIT P1, [R0+URZ+0x28830], R3 ;  /* 0x02883003000075a7 */ /* 0x000ee4000802017f */
[----:B---3--:R-:W-:Y:S05]  /*d6c0*/  @!P1 BRA `(.L_x_9568) ;  /* 0x0000012c00549947 */ /* 0x008fea0003800000 */
.L_x_9567:
[----:B------:R-:W-:Y:S05]  /*d6d0*/  WARPSYNC.ALL ;  /* 0x0000000000007948 */ /* 0x000fea0003800000 */
[----:B-1-3--:R-:W-:Y:S01]  /*d6e0*/  VIADD R3, R18, 0x18400 ;  /* 0x0001840012037836 */ /* 0x00afe20000000000 */
[----:B------:R-:W-:Y:S01]  /*d6f0*/  R2UR UR32, R42 ;  /* 0x000000002a2072ca */ /* 0x000fe200000e0000 */
[----:B0-2-4-:R-:W-:Y:S01]  /*d700*/  IMAD.MOV.U32 R7, RZ, RZ, 0x40000040 ;  /* 0x40000040ff077424 */ /* 0x015fe200078e00ff */
        /* <DEDUP_REMOVED lines=14> */
[----:B------:R-:W-:Y:S01]  /*d7f0*/  LEA R6, R186, R4, 0xb ;  /* 0x00000004ba067211 */ /* 0x000fe200078e58ff */
[----:B------:R-:W-:Y:S01]  /*d800*/  UIADD3 UR4, UR32, 0x2, URZ ;  /* 0x0000000220047890 */ /* 0x000fe2000fffe03f */
[----:B------:R-:W-:Y:S01]  /*d810*/  R2UR UR11, R9 ;  /* 0x00000000090b72ca */ /* 0x000fe200000e0000 */
[----:B------:R-:W-:Y:S01]  /*d820*/  UIADD3 UR8, UR32, 0x4, URZ ;  /* 0x0000000420087890 */ /* 0x000fe2000fffe03f */
[C---:B------:R-:W-:Y:S01]  /*d830*/  R2UR UR34, R6.reuse ;  /* 0x00000000062272ca */ /* 0x040fe200000e0000 */
[----:B------:R-:W-:Y:S01]  /*d840*/  VIADD R8, R6, 0x2 ;  /* 0x0000000206087836 */ /* 0x000fe20000000000 */
[----:B------:R-:W-:Y:S01]  /*d850*/  UIADD3 UR12, UR32, 0x6, URZ ;  /* 0x00000006200c7890 */ /* 0x000fe2000fffe03f */
[----:B------:R-:W-:Y:S01]  /*d860*/  IMAD.MOV.U32 R9, RZ, RZ, 0x40000040 ;  /* 0x40000040ff097424 */ /* 0x000fe200078e00ff */
[----:B------:R-:W-:Y:S01]  /*d870*/  UIADD3 UR16, UR32, 0x400, URZ ;  /* 0x0000040020107890 */ /* 0x000fe2000fffe03f */
[----:B------:R-:W-:Y:S01]  /*d880*/  R2UR UR31, R7 ;  /* 0x00000000071f72ca */ /* 0x000fe200000e0000 */
[----:B------:R-:W-:Y:S01]  /*d890*/  UMOV UR17, 0x40000040 ;  /* 0x4000004000117882 */ /* 0x000fe20000000000 */
[----:B------:R-:W-:Y:S01]  /*d8a0*/  R2UR UR6, R8 ;  /* 0x00000000080672ca */ /* 0x000fe200000e0000 */
[----:B------:R-:W-:Y:S01]  /*d8b0*/  UIADD3 UR20, UR32, 0x402, URZ ;  /* 0x0000040220147890 */ /* 0x000fe2000fffe03f */
[----:B------:R-:W-:Y:S01]  /*d8c0*/  IADD3 R8, R6, 0x4, RZ ;  /* 0x0000000406087810 */ /* 0x000fe20007ffe0ff */
[----:B------:R-:W-:Y:S01]  /*d8d0*/  UMOV UR21, 0x40000040 ;  /* 0x4000004000157882 */ /* 0x000fe20000000000 */
[----:B------:R-:W-:Y:S01]  /*d8e0*/  R2UR UR15, R9 ;  /* 0x00000000090f72ca */ /* 0x000fe200000e0000 */
[----:B------:R-:W-:Y:S01]  /*d8f0*/  IMAD.MOV.U32 R9, RZ, RZ, 0x40000040 ;  /* 0x40000040ff097424 */ /* 0x000fe200078e00ff */
[----:B------:R-:W-:Y:S01]  /*d900*/  HGMMA.64x128x16.F32 R24, gdesc[UR32], RZ, !UPT, gsb0 ;  /* 0x01e00000201879f0 */ /* 0x000fe2000c0008ff */
[----:B------:R-:W-:Y:S01]  /*d910*/  R2UR UR10, R8 ;  /* 0x00000000080a72ca */ /* 0x000fe200000e0000 */
[----:B------:R-:W-:Y:S01]  /*d920*/  VIADD R8, R6, 0x6 ;  /* 0x0000000606087836 */ /* 0x000fe20000000000 */
[----:B------:R-:W-:Y:S01]  /*d930*/  UIADD3 UR24, UR32, 0x404, URZ ;  /* 0x0000040420187890 */ /* 0x000fe2000fffe03f */
[----:B------:R-:W-:Y:S01]  /*d940*/  R2UR UR19, R9 ;  /* 0x00000000091372ca */ /* 0x000fe200000e0000 */
[----:B------:R-:W-:Y:S01]  /*d950*/  IMAD.MOV.U32 R9, RZ, RZ, 0x40000040 ;  /* 0x40000040ff097424 */ /* 0x000fe200078e00ff */
[----:B------:R-:W-:Y:S01]  /*d960*/  UMOV UR25, 0x40000040 ;  /* 0x4000004000197882 */ /* 0x000fe20000000000 */
[----:B------:R-:W-:Y:S01]  /*d970*/  R2UR UR14, R8 ;  /* 0x00000000080e72ca */ /* 0x000fe200000e0000 */
[----:B------:R-:W-:Y:S01]  /*d980*/  UIADD3 UR28, UR32, 0x406, URZ ;  /* 0x00000406201c7890 */ /* 0x000fe2000fffe03f */
[----:B------:R-:W-:Y:S01]  /*d990*/  IADD3 R8, R6, 0x400, RZ ;  /* 0x0000040006087810 */ /* 0x000fe20007ffe0ff */
[----:B------:R-:W-:Y:S01]  /*d9a0*/  UMOV UR29, 0x40000040 ;  /* 0x40000040001d7882 */ /* 0x000fe20000000000 */
[----:B------:R-:W-:Y:S01]  /*d9b0*/  R2UR UR23, R9 ;  /* 0x00000000091772ca */ /* 0x000fe200000e0000 */
[----:B------:R-:W-:Y:S01]  /*d9c0*/  IMAD.MOV.U32 R9, RZ, RZ, 0x40000040 ;  /* 0x40000040ff097424 */ /* 0x000fe200078e00ff */
[----:B------:R-:W-:Y:S01]  /*d9d0*/  R2UR UR18, R8 ;  /* 0x00000000081272ca */ /* 0x000fe200000e0000 */
[----:B------:R-:W-:-:S03]  /*d9e0*/  VIADD R8, R6, 0x402 ;  /* 0x0000040206087836 */ /* 0x000fc60000000000 */
[----:B------:R-:W-:Y:S02]  /*d9f0*/  R2UR UR27, R9 ;  /* 0x00000000091b72ca */ /* 0x000fe400000e0000 */
[----:B------:R-:W-:Y:S02]  /*da00*/  R2UR UR22, R8 ;  /* 0x00000000081672ca */ /* 0x000fe400000e0000 */
[C---:B------:R-:W-:Y:S01]  /*da10*/  IADD3 R8, R6.reuse, 0x404, RZ ;  /* 0x0000040406087810 */ /* 0x040fe20007ffe0ff */
        /* <DEDUP_REMOVED lines=27> */
.L_x_9569:
[----:B------:R-:W0:Y:S01]  /*dbd0*/  LDC R3, c[0x0][0x448] ;  /* 0x00011200ff037b82 */ /* 0x000e220000000800 */
[----:B------:R-:W-:Y:S01]  /*dbe0*/  ULDC UR46, c[0x0][0x988] ;  /* 0x00026200002e7ab9 */ /* 0x000fe20000000800 */
[----:B------:R-:W-:Y:S01]  /*dbf0*/  VIADD R0, R0, 0x28840 ;  /* 0x0002884000007836 */ /* 0x000fe20000000000 */
[----:B------:R-:W-:Y:S01]  /*dc00*/  ULDC UR44, c[0x0][0x988] ;  /* 0x00026200002c7ab9 */ /* 0x000fe20000000800 */
[----:B------:R-:W-:Y:S01]  /*dc10*/  ULDC UR45, c[0x0][0x988] ;  /* 0x00026200002d7ab9 */ /* 0x000fe20000000800 */
        /* <DEDUP_REMOVED lines=21> */
[----:B------:R-:W-:-:S02]  /*dd70*/  IADD3 R3, R204, R191, RZ ;  /* 0x000000bfcc037210 */ /* 0x000fc40007ffe0ff */
        /* <DEDUP_REMOVED lines=8> */
[----:B------:R-:W0:Y:S08]  /*de00*/  @P1 LDC R6, c[0x0][0x44c] ;  /* 0x00011300ff061b82 */ /* 0x000e300000000800 */
[----:B------:R-:W1:Y:S01]  /*de10*/  @P1 LDC R8, c[0x0][0x450] ;  /* 0x00011400ff081b82 */ /* 0x000e620000000800 */
[----:B0-----:R-:W-:-:S04]  /*de20*/  @P1 IMAD.HI.U32 R5, R3, R6, RZ ;  /* 0x0000000603051227 */ /* 0x001fc800078e00ff */
[----:B------:R-:W-:Y:S02]  /*de30*/  IMAD.MOV.U32 R6, RZ, RZ, R3 ;  /* 0x000000ffff067224 */ /* 0x000fe400078e0003 */
[----:B------:R-:W-:Y:S01]  /*de40*/  IMAD.MOV.U32 R3, RZ, RZ, -0x80 ;  /* 0xffffff80ff037424 */ /* 0x000fe200078e00ff */
[----:B-1----:R-:W-:-:S03]  /*de50*/  @P1 SHF.R.U32.HI R6, RZ, R8, R5 ;  /* 0x00000008ff061219 */ /* 0x002fc60000011605 */
[----:B------:R-:W-:Y:S02]  /*de60*/  IMAD R8, R96, R3, 0x80 ;  /* 0x0000008060087424 */ /* 0x000fe400078e0203 */
[----:B------:R-:W0:Y:S02]  /*de70*/  SHFL.IDX PT, R5, R6, 0x1, 0x1c1f ;  /* 0x003c1f0006057f89 */ /* 0x000e2400000e0000 */
[----:B------:R-:W-:Y:S01]  /*de80*/  VIADD R10, R8, 0x1 ;  /* 0x00000001080a7836 */ /* 0x000fe20000000000 */
[----:B------:R-:W-:Y:S01]  /*de90*/  IADD3 R8, R193, R8, RZ ;  /* 0x00000008c1087210 */ /* 0x000fe20007ffe0ff */
[----:B------:R-:W1:Y:S02]  /*dea0*/  SHFL.IDX PT, R6, R6, RZ, 0x1c1f ;  /* 0x001c1fff06067589 */ /* 0x000e6400000e0000 */
[C---:B------:R-:W-:Y:S02]  /*deb0*/  IMAD R3, R203.reuse, -0x2, R10 ;  /* 0xfffffffecb037824 */ /* 0x040fe400078e020a */
[----:B------:R-:W-:-:S03]  /*dec0*/  IMAD R10, R203, -0x2, R8 ;  /* 0xfffffffecb0a7824 */ /* 0x000fc600078e0208 */
[----:B------:R-:W-:-:S04]  /*ded0*/  IADD3 R11, -R192, R3, R193 ;  /* 0x00000003c00b7210 */ /* 0x000fc80007ffe1c1 */
        /* <DEDUP_REMOVED lines=94> */
[----:B------:R-:W-:Y:S02]  /*e4c0*/  FMNMX.FTZ R8, R3, R8, !PT ;  /* 0x0000000803087209 */ /* 0x000fe40007810000 */
[----:B-1----:R-:W-:Y:S02]  /*e4d0*/  VIADDMNMX R15, R6, R11, R10, PT ;  /* 0x0000000b060f7246 */ /* 0x002fe4000380010a */
[----:B------:R-:W-:-:S02]  /*e4e0*/  FMNMX.FTZ R12, R87, R8, !PT ;  /* 0x00000008570c7209 */ /* 0x000fc40007810000 */
[C---:B------:R-:W-:Y:S02]  /*e4f0*/  ISETP.GT.AND P3, PT, R15.reuse, 0x1, PT ;  /* 0x000000010f00780c */ /* 0x040fe40003f64270 */
[----:B------:R-:W-:Y:S01]  /*e500*/  ISETP.GT.AND P4, PT, R15, 0x8, PT ;  /* 0x000000080f00780c */ /* 0x000fe20003f84270 */
[----:B------:R-:W0:Y:S01]  /*e510*/  SHFL.BFLY PT, R5, R12, 0x2, 0x1f ;  /* 0x0c401f000c057f89 */ /* 0x000e2200000e0000 */
[----:B------:R-:W-:Y:S02]  /*e520*/  FSEL R30, R25, -INF , P3 ;  /* 0xff800000191e7808 */ /* 0x000fe40001800000 */
[----:B------:R-:W-:Y:S02]  /*e530*/  FSEL R11, R28, -INF , P4 ;  /* 0xff8000001c0b7808 */ /* 0x000fe40002000000 */
[----:B------:R-:W-:-:S04]  /*e540*/  ISETP.GT.AND P3, PT, R15, 0x10, PT ;  /* 0x000000100f00780c */ /* 0x000fc80003f64270 */
[----:B------:R-:W-:Y:S02]  /*e550*/  FSEL R32, R32, -INF , P3 ;  /* 0xff80000020207808 */ /* 0x000fe40001800000 */
[----:B------:R-:W-:-:S04]  /*e560*/  ISETP.GT.AND P3, PT, R15, 0x18, PT ;  /* 0x000000180f00780c */ /* 0x000fc80003f64270 */
[----:B------:R-:W-:Y:S02]  /*e570*/  FSEL R36, R36, -INF , P3 ;  /* 0xff80000024247808 */ /* 0x000fe40001800000 */
[----:B------:R-:W-:-:S04]  /*e580*/  ISETP.GT.AND P3, PT, R15, 0x20, PT ;  /* 0x000000200f00780c */ /* 0x000fc80003f64270 */
[----:B------:R-:W-:Y:S02]  /*e590*/  FSEL R40, R40, -INF , P3 ;  /* 0xff80000028287808 */ /* 0x000fe40001800000 */
[C---:B------:R-:W-:Y:S02]  /*e5a0*/  ISETP.GT.AND P3, PT, R15.reuse, 0x28, PT ;  /* 0x000000280f00780c */ /* 0x040fe40003f64270 */
        /* <DEDUP_REMOVED lines=13> */
[----:B------:R-:W-:Y:S02]  /*e680*/  FSEL R64, R64, -INF , P3 ;  /* 0xff80000040407808 */ /* 0x000fe40001800000 */
[C---:B------:R-:W-:Y:S01]  /*e690*/  FSETP.NEU.FTZ.AND P2, PT, R5.reuse, -INF , PT ;  /* 0xff8000000500780b */ /* 0x040fe20003f5d000 */
[----:B------:R-:W-:Y:S01]  /*e6a0*/  FMUL.FTZ R8, R5, UR46 ;  /* 0x0000002e05087c20 */ /* 0x000fe20008410000 */
[----:B------:R-:W-:-:S04]  /*e6b0*/  ISETP.GT.AND P3, PT, R15, 0x58, PT ;  /* 0x000000580f00780c */ /* 0x000fc80003f64270 */
[----:B------:R-:W-:Y:S02]  /*e6c0*/  FSEL R8, R8, RZ, P2 ;  /* 0x000000ff08087208 */ /* 0x000fe40001000000 */
[----:B------:R-:W-:Y:S02]  /*e6d0*/  ISETP.GT.AND P2, PT, R15, RZ, PT ;  /* 0x000000ff0f00720c */ /* 0x000fe40003f44270 */
[----:B------:R-:W-:Y:S01]  /*e6e0*/  FSEL R68, R68, -INF , P3 ;  /* 0xff80000044447808 */ /* 0x000fe20001800000 */
[--C-:B------:R-:W-:Y:S01]  /*e6f0*/  FFMA.FTZ R181, R13, UR46, -R8.reuse ;  /* 0x0000002e0db57c23 */ /* 0x100fe20008010808 */
[----:B------:R-:W-:Y:S01]  /*e700*/  FSEL R13, R24, -INF , P2 ;  /* 0xff800000180d7808 */ /* 0x000fe20001000000 */
        /* <DEDUP_REMOVED lines=78> */
[----:B------:R-:W-:Y:S01]  /*ebf0*/  FFMA.FTZ R8, R87, UR46, -R8 ;  /* 0x0000002e57087c23 */ /* 0x000fe20008010808 */
[----:B------:R-:W-:-:S02]  /*ec00*/  FMNMX.FTZ R6, R64, R9, !PT ;  /* 0x0000000940067209 */ /* 0x000fc40007810000 */
[----:B------:R-:W-:Y:S02]  /*ec10*/  CS2R R92, SRZ ;  /* 0x00000000005c7805 */ /* 0x000fe4000001ff00 */
[----:B------:R-:W-:Y:S02]  /*ec20*/  ISETP.GT.AND P2, PT, R15, 0x59, PT ;  /* 0x000000590f00780c */ /* 0x000fe40003f44270 */
[----:B------:R-:W-:Y:S02]  /*ec30*/  CS2R R90, SRZ ;  /* 0x00000000005a7805 */ /* 0x000fe4000001ff00 */
[----:B------:R-:W-:Y:S01]  /*ec40*/  FMNMX.FTZ R9, R65, R6, !PT ;  /* 0x0000000641097209 */ /* 0x000fe20007810000 */
[----:B------:R-:W-:Y:S01]  /*ec50*/  MUFU.EX2 R24, R24 ;  /* 0x0000001800187308 */ /* 0x000fe20000000800 */
[----:B------:R-:W-:Y:S02]  /*ec60*/  ISETP.GT.AND P3, PT, R15, 0x60, PT ;  /* 0x000000600f00780c */ /* 0x000fe40003f64270 */
[----:B------:R-:W-:-:S02]  /*ec70*/  CS2R R88, SRZ ;  /* 0x0000000000587805 */ /* 0x000fc4000001ff00 */
        /* <DEDUP_REMOVED lines=33> */
[----:B------:R-:W1:Y:S04]  /*ee90*/  SHFL.BFLY PT, R7, R6, 0x2, 0x1f ;  /* 0x0c401f0006077f89 */ /* 0x000e6800000e0000 */
[----:B------:R-:W-:Y:S08]  /*eea0*/  MUFU.EX2 R38, R38 ;  /* 0x0000002600267308 */ /* 0x000ff00000000800 */
[----:B------:R-:W-:Y:S08]  /*eeb0*/  MUFU.EX2 R167, R167 ;  /* 0x000000a700a77308 */ /* 0x000ff00000000800 */
[----:B------:R-:W-:Y:S01]  /*eec0*/  MUFU.EX2 R42, R42 ;  /* 0x0000002a002a7308 */ /* 0x000fe20000000800 */
[----:B-1----:R-:W-:-:S07]  /*eed0*/  FMNMX.FTZ R7, R6, R7, !PT ;  /* 0x0000000706077209 */ /* 0x002fce0007810000 */
[----:B------:R-:W-:Y:S01]  /*eee0*/  MUFU.EX2 R161, R161 ;  /* 0x000000a100a17308 */ /* 0x000fe20000000800 */
[----:B------:R-:W1:Y:S07]  /*eef0*/  SHFL.BFLY PT, R6, R7, 0x1, 0x1f ;  /* 0x0c201f0007067f89 */ /* 0x000e6e00000e0000 */
[----:B------:R-:W-:Y:S08]  /*ef00*/  MUFU.EX2 R46, R46 ;  /* 0x0000002e002e7308 */ /* 0x000ff00000000800 */
[----:B------:R-:W-:Y:S08]  /*ef10*/  MUFU.EX2 R163, R163 ;  /* 0x000000a300a37308 */ /* 0x000ff00000000800 */
[----:B------:R-:W-:Y:S01]  /*ef20*/  MUFU.EX2 R50, R50 ;  /* 0x0000003200327308 */ /* 0x000fe20000000800 */
[----:B-1----:R-:W-:-:S04]  /*ef30*/  FMNMX.FTZ R6, R7, R6, !PT ;  /* 0x0000000607067209 */ /* 0x002fc80007810000 */
[C---:B------:R-:W-:Y:S01]  /*ef40*/  FSETP.NEU.FTZ.AND P2, PT, R6.reuse, -INF , PT ;  /* 0xff8000000600780b */ /* 0x040fe20003f5d000 */
[----:B------:R-:W-:Y:S02]  /*ef50*/  FMUL.FTZ R7, R6, UR46 ;  /* 0x0000002e06077c20 */ /* 0x000fe40008410000 */
[----:B------:R-:W-:Y:S03]  /*ef60*/  MUFU.EX2 R157, R157 ;  /* 0x0000009d009d7308 */ /* 0x000fe60000000800 */
[----:B------:R-:W-:Y:S01]  /*ef70*/  FSEL R66, R7, RZ, P2 ;  /* 0x000000ff07427208 */ /* 0x000fe20001000000 */
[----:B------:R-:W-:-:S04]  /*ef80*/  IMAD.U32 R7, RZ, RZ, UR38 ;  /* 0x00000026ff077e24 */ /* 0x000fc8000f8e00ff */
[--C-:B------:R-:W-:Y:S01]  /*ef90*/  FFMA.FTZ R9, R30, UR46, -R66.reuse ;  /* 0x0000002e1e097c23 */ /* 0x100fe20008010842 */
[--C-:B------:R-:W-:Y:S01]  /*efa0*/  FFMA.FTZ R180, R13, UR46, -R66.reuse ;  /* 0x0000002e0db47c23 */ /* 0x100fe20008010842 */
[----:B------:R-:W1:Y:S01]  /*efb0*/  @P1 LDC R30, c[0x0][0x44c] ;  /* 0x00011300ff1e1b82 */ /* 0x000e620000000800 */
[--C-:B------:R-:W-:Y:S01]  /*efc0*/  FFMA.FTZ R176, R32, UR46, -R66.reuse ;  /* 0x0000002e20b07c23 */ /* 0x100fe20008010842 */
[--C-:B------:R-:W-:Y:S01]  /*efd0*/  FFMA.FTZ R182, R11, UR46, -R66.reuse ;  /* 0x0000002e0bb67c23 */ /* 0x100fe20008010842 */
[--C-:B------:R-:W-:Y:S01]  /*efe0*/  FFMA.FTZ R3, R29, UR46, -R66.reuse ;  /* 0x0000002e1d037c23 */ /* 0x100fe20008010842 */
[----:B------:R-:W-:Y:S01]  /*eff0*/  MUFU.EX2 R9, R9 ;  /* 0x0000000900097308 */ /* 0x000fe20000000800 */
[--C-:B------:R-:W-:Y:S01]  /*f000*/  FFMA.FTZ R33, R33, UR46, -R66.reuse ;  /* 0x0000002e21217c23 */ /* 0x100fe20008010842 */
[----:B------:R-:W-:Y:S01]  /*f010*/  FFMA.FTZ R36, R36, UR46, -R66 ;  /* 0x0000002e24247c23 */ /* 0x000fe20008010842 */
[----:B------:R-:W-:Y:S01]  /*f020*/  PRMT R0, R7, 0x654, R0 ;  /* 0x0000065407007816 */ /* 0x000fe20000000000 */
[----:B------:R-:W2:Y:S01]  /*f030*/  @P1 LDC R32, c[0x0][0x450] ;  /* 0x00011400ff201b82 */ /* 0x000ea20000000800 */
[----:B------:R-:W-:Y:S01]  /*f040*/  FFMA.FTZ R37, R37, UR46, -R66 ;  /* 0x0000002e25257c23 */ /* 0x000fe20008010842 */
[----:B------:R-:W-:-:S02]  /*f050*/  IMAD.MOV.U32 R11, RZ, RZ, R191 ;  /* 0x000000ffff0b7224 */ /* 0x000fc400078e00bf */
[--C-:B------:R-:W-:Y:S01]  /*f060*/  FFMA.FTZ R40, R40, UR46, -R66.reuse ;  /* 0x0000002e28287c23 */ /* 0x100fe20008010842 */
[----:B------:R-:W3:Y:S01]  /*f070*/  MUFU.EX2 R180, R180 ;  /* 0x000000b400b47308 */ /* 0x000ee20000000800 */
[--C-:B------:R-:W-:Y:S01]  /*f080*/  FFMA.FTZ R41, R41, UR46, -R66.reuse ;  /* 0x0000002e29297c23 */ /* 0x100fe20008010842 */
[--C-:B------:R-:W-:Y:S01]  /*f090*/  FFMA.FTZ R44, R44, UR46, -R66.reuse ;  /* 0x0000002e2c2c7c23 */ /* 0x100fe20008010842 */
[--C-:B------:R-:W-:Y:S01]  /*f0a0*/  FFMA.FTZ R45, R45, UR46, -R66.reuse ;  /* 0x0000002e2d2d7c23 */ /* 0x100fe20008010842 */
[----:B------:R0:W-:Y:S01]  /*f0b0*/  SYNCS.ARRIVE.TRANS64.RED.A1T0 RZ, [R0+URZ], RZ ;  /* 0x000000ff00ff79a7 */ /* 0x0001e2000810043f */
[--C-:B------:R-:W-:Y:S01]  /*f0c0*/  FFMA.FTZ R48, R48, UR46, -R66.reuse ;  /* 0x0000002e30307c23 */ /* 0x100fe20008010842 */
[--C-:B------:R-:W-:Y:S01]  /*f0d0*/  FFMA.FTZ R49, R49, UR46, -R66.reuse ;  /* 0x0000002e31317c23 */ /* 0x100fe20008010842 */
[--C-:B------:R-:W-:Y:S01]  /*f0e0*/  FFMA.FTZ R52, R52, UR46, -R66.reuse ;  /* 0x0000002e34347c23 */ /* 0x100fe20008010842 */
[----:B------:R-:W4:Y:S01]  /*f0f0*/  MUFU.EX2 R182, R182 ;  /* 0x000000b600b67308 */ /* 0x000f220000000800 */
[--C-:B------:R-:W-:Y:S01]  /*f100*/  FFMA.FTZ R53, R53, UR46, -R66.reuse ;  /* 0x0000002e35357c23 */ /* 0x100fe20008010842 */
[--C-:B------:R-:W-:Y:S01]  /*f110*/  FFMA.FTZ R56, R56, UR46, -R66.reuse ;  /* 0x0000002e38387c23 */ /* 0x100fe20008010842 */
[----:B------:R-:W-:Y:S01]  /*f120*/  FFMA.FTZ R57, R57, UR46, -R66 ;  /* 0x0000002e39397c23 */ /* 0x000fe20008010842 */
[----:B-1----:R-:W-:-:S04]  /*f130*/  @P1 IMAD.HI.U32 R13, R191, R30, RZ ;  /* 0x0000001ebf0d1227 */ /* 0x002fc800078e00ff */
[----:B0-----:R-:W-:Y:S01]  /*f140*/  FADD.FTZ R0, R181, R10 ;  /* 0x0000000ab5007221 */ /* 0x001fe20000010000 */
[--C-:B------:R-:W-:Y:S01]  /*f150*/  FFMA.FTZ R60, R60, UR46, -R66.reuse ;  /* 0x0000002e3c3c7c23 */ /* 0x100fe20008010842 */
[--C-:B------:R-:W-:Y:S01]  /*f160*/  FFMA.FTZ R61, R61, UR46, -R66.reuse ;  /* 0x0000002e3d3d7c23 */ /* 0x100fe20008010842 */
[----:B------:R-:W0:Y:S01]  /*f170*/  MUFU.EX2 R3, R3 ;  /* 0x0000000300037308 */ /* 0x000e220000000800 */
[----:B---3--:R-:W-:Y:S01]  /*f180*/  FADD.FTZ R7, R180, R9 ;  /* 0x00000009b4077221 */ /* 0x008fe20000010000 */
[----:B------:R-:W-:Y:S01]  /*f190*/  F2FP.F16.F32.PACK_AB R181, R10, R181 ;  /* 0x000000b50ab5723e */ /* 0x000fe200000000ff */
[--C-:B------:R-:W-:Y:S01]  /*f1a0*/  FFMA.FTZ R64, R64, UR46, -R66.reuse ;  /* 0x0000002e40407c23 */ /* 0x100fe20008010842 */
[----:B--2---:R-:W-:Y:S01]  /*f1b0*/  @P1 SHF.R.U32.HI R11, RZ, R32, R13 ;  /* 0x00000020ff0b1219 */ /* 0x004fe2000001160d */
[--C-:B------:R-:W-:Y:S01]  /*f1c0*/  FFMA.FTZ R65, R65, UR46, -R66.reuse ;  /* 0x0000002e41417c23 */ /* 0x100fe20008010842 */
[----:B------:R-:W-:Y:S01]  /*f1d0*/  FFMA.FTZ R68, R68, UR46, -R66 ;  /* 0x0000002e44447c23 */ /* 0x000fe20008010842 */
[----:B------:R-:W-:Y:S01]  /*f1e0*/  F2FP.F16.F32.PACK_AB R180, R9, R180 ;  /* 0x000000b409b4723e */ /* 0x000fe200000000ff */
[----:B------:R-:W1:Y:S01]  /*f1f0*/  MUFU.EX2 R176, R176 ;  /* 0x000000b000b07308 */ /* 0x000e620000000800 */
[----:B----4-:R-:W-:Y:S01]  /*f200*/  FADD.FTZ R30, R182, R7 ;  /* 0x00000007b61e7221 */ /* 0x010fe20000010000 */
[----:B------:R-:W-:Y:S01]  /*f210*/  IADD3 R13, R11, R193, -R192 ;  /* 0x000000c10b0d7210 */ /* 0x000fe20007ffe8c0 */
[----:B------:R-:W-:Y:S01]  /*f220*/  FADD.FTZ R7, R183, R0 ;  /* 0x00000000b7077221 */ /* 0x000fe20000010000 */
[--C-:B------:R-:W-:Y:S01]  /*f230*/  FFMA.FTZ R69, R69, UR46, -R66.reuse ;  /* 0x0000002e45457c23 */ /* 0x100fe20008010842 */
[----:B------:R-:W-:Y:S01]  /*f240*/  FFMA.FTZ R72, R72, UR46, -R66 ;  /* 0x0000002e48487c23 */ /* 0x000fe20008010842 */
[----:B------:R-:W-:Y:S01]  /*f250*/  SHF.R.S32.HI R32, RZ, 0x1f, R13 ;  /* 0x0000001fff207819 */ /* 0x000fe2000001140d */
[----:B------:R-:W-:Y:S01]  /*f260*/  FADD.FTZ R0, R12, R7 ;  /* 0x000000070c007221 */ /* 0x000fe20000010000 */
[----:B------:R-:W2:Y:S01]  /*f270*/  MUFU.EX2 R33, R33 ;  /* 0x0000002100217308 */ /* 0x000ea20000000800 */
[----:B0-----:R-:W-:Y:S01]  /*f280*/  FADD.FTZ R11, R3, R30 ;  /* 0x0000001e030b7221 */ /* 0x001fe20000010000 */
[----:B------:R-:W-:Y:S01]  /*f290*/  FFMA.FTZ R73, R73, UR46, -R66 ;  /* 0x0000002e49497c23 */ /* 0x000fe20008010842 */
[----:B------:R-:W-:Y:S01]  /*f2a0*/  FADD.FTZ R7, R177, R0 ;  /* 0x00000000b1077221 */ /* 0x000fe20000010000 */
[----:B------:R-:W-:Y:S01]  /*f2b0*/  F2FP.F16.F32.PACK_AB R182, R3, R182 ;  /* 0x000000b603b6723e */ /* 0x000fe200000000ff */
[--C-:B------:R-:W-:Y:S01]  /*f2c0*/  FFMA.FTZ R76, R76, UR46, -R66.reuse ;  /* 0x0000002e4c4c7c23 */ /* 0x100fe20008010842 */
[--C-:B------:R-:W-:Y:S01]  /*f2d0*/  FFMA.FTZ R77, R77, UR46, -R66.reuse ;  /* 0x0000002e4d4d7c23 */ /* 0x100fe20008010842 */
[----:B------:R-:W-:Y:S01]  /*f2e0*/  FADD.FTZ R0, R14, R7 ;  /* 0x000000070e007221 */ /* 0x000fe20000010000 */
[----:B------:R-:W0:Y:S01]  /*f2f0*/  MUFU.EX2 R36, R36 ;  /* 0x0000002400247308 */ /* 0x000e220000000800 */
[----:B-1----:R-:W-:Y:S01]  /*f300*/  FADD.FTZ R30, R176, R11 ;  /* 0x0000000bb01e7221 */ /* 0x002fe20000010000 */
[----:B------:R-:W-:Y:S01]  /*f310*/  FFMA.FTZ R80, R80, UR46, -R66 ;  /* 0x0000002e50507c23 */ /* 0x000fe20008010842 */
[----:B------:R-:W-:Y:S01]  /*f320*/  FADD.FTZ R7, R179, R0 ;  /* 0x00000000b3077221 */ /* 0x000fe20000010000 */
[--C-:B------:R-:W-:Y:S01]  /*f330*/  FFMA.FTZ R81, R81, UR46, -R66.reuse ;  /* 0x0000002e51517c23 */ /* 0x100fe20008010842 */
[--C-:B------:R-:W-:Y:S01]  /*f340*/  FFMA.FTZ R84, R84, UR46, -R66.reuse ;  /* 0x0000002e54547c23 */ /* 0x100fe20008010842 */
[----:B------:R-:W-:Y:S01]  /*f350*/  FFMA.FTZ R66, R85, UR46, -R66 ;  /* 0x0000002e55427c23 */ /* 0x000fe20008010842 */
[----:B------:R-:W-:Y:S01]  /*f360*/  FADD.FTZ R0, R20, R7 ;  /* 0x0000000714007221 */ /* 0x000fe20000010000 */
[----:B------:R-:W1:Y:S01]  /*f370*/  MUFU.EX2 R37, R37 ;  /* 0x0000002500257308 */ /* 0x000e620000000800 */
[----:B--2---:R-:W-:Y:S01]  /*f380*/  FADD.FTZ R11, R33, R30 ;  /* 0x0000001e210b7221 */ /* 0x004fe20000010000 */
[----:B------:R-:W-:Y:S01]  /*f390*/  F2FP.F16.F32.PACK_AB R183, R12, R183 ;  /* 0x000000b70cb7723e */ /* 0x000fe200000000ff */
[----:B------:R-:W-:Y:S01]  /*f3a0*/  FADD.FTZ R7, R173, R0 ;  /* 0x00000000ad077221 */ /* 0x000fe20000010000 */
[----:B------:R-:W-:-:S02]  /*f3b0*/  F2FP.F16.F32.PACK_AB R177, R14, R177 ;  /* 0x000000b10eb1723e */ /* 0x000fc400000000ff */
[----:B------:R-:W-:Y:S01]  /*f3c0*/  F2FP.F16.F32.PACK_AB R179, R20, R179 ;  /* 0x000000b314b3723e */ /* 0x000fe200000000ff */
[----:B------:R-:W-:Y:S01]  /*f3d0*/  FADD.FTZ R0, R24, R7 ;  /* 0x0000000718007221 */ /* 0x000fe20000010000 */
[----:B------:R-:W2:Y:S01]  /*f3e0*/  MUFU.EX2 R40, R40 ;  /* 0x0000002800287308 */ /* 0x000ea20000000800 */
[----:B0-----:R-:W-:Y:S01]  /*f3f0*/  FADD.FTZ R30, R36, R11 ;  /* 0x0000000b241e7221 */ /* 0x001fe20000010000 */
[----:B------:R-:W-:Y:S01]  /*f400*/  F2FP.F16.F32.PACK_AB R173, R24, R173 ;  /* 0x000000ad18ad723e */ /* 0x000fe200000000ff */
[----:B------:R-:W-:Y:S01]  /*f410*/  FADD.FTZ R7, R175, R0 ;  /* 0x00000000af077221 */ /* 0x000fe20000010000 */
[C---:B------:R-:W-:Y:S02]  /*f420*/  F2FP.F16.F32.PACK_AB R175, R26.reuse, R175 ;  /* 0x000000af1aaf723e */ /* 0x040fe400000000ff */
[----:B------:R-:W-:Y:S01]  /*f430*/  F2FP.F16.F32.PACK_AB R176, R33, R176 ;  /* 0x000000b021b0723e */ /* 0x000fe200000000ff */
[----:B------:R-:W-:Y:S01]  /*f440*/  FADD.FTZ R0, R26, R7 ;  /* 0x000000071a007221 */ /* 0x000fe20000010000 */
[----:B------:R-:W0:Y:S01]  /*f450*/  MUFU.EX2 R41, R41 ;  /* 0x0000002900297308 */ /* 0x000e220000000800 */
[----:B-1----:R-:W-:Y:S01]  /*f460*/  FADD.FTZ R11, R37, R30 ;  /* 0x0000001e250b7221 */ /* 0x002fe20000010000 */
[----:B------:R-:W-:-:S02]  /*f470*/  LEA.HI R7, R32, R13, RZ, 0x7 ;  /* 0x0000000d20077211 */ /* 0x000fc400078f38ff */
[----:B------:R-:W-:Y:S02]  /*f480*/  F2FP.F16.F32.PACK_AB R178, R37, R36 ;  /* 0x0000002425b2723e */ /* 0x000fe400000000ff */
[----:B------:R-:W-:Y:S02]  /*f490*/  SHF.R.S32.HI R7, RZ, 0x7, R7 ;  /* 0x00000007ff077819 */ /* 0x000fe40000011407 */
        /* <DEDUP_REMOVED lines=30> */
[C---:B------:R-:W-:Y:S01]  /*f680*/  F2FP.F16.F32.PACK_AB R167, R42.reuse, R167 ;  /* 0x000000a72aa7723e */ /* 0x040fe200000000ff */
[----:B------:R-:W-:Y:S02]  /*f690*/  FADD.FTZ R0, R42, R3 ;  /* 0x000000032a007221 */ /* 0x000fe40000010000 */
[----:B------:R-:W0:Y:S01]  /*f6a0*/  MUFU.EX2 R60, R60 ;  /* 0x0000003c003c7308 */ /* 0x000e220000000800 */
[----:B-1----:R-:W-:Y:S01]  /*f6b0*/  FADD.FTZ R10, R56, R13 ;  /* 0x0000000d380a7221 */ /* 0x002fe20000010000 */
[----:B------:R-:W-:Y:S01]  /*f6c0*/  FADD.FTZ R3, R161, R0 ;  /* 0x00000000a1037221 */ /* 0x000fe20000010000 */
[----:B------:R-:W-:-:S02]  /*f6d0*/  IADD3 R13, R96, -0x2, RZ ;  /* 0xfffffffe600d7810 */ /* 0x000fc40007ffe0ff */
[----:B------:R-:W-:Y:S02]  /*f6e0*/  CS2R R96, SRZ ;  /* 0x0000000000607805 */ /* 0x000fe4000001ff00 */
[C---:B------:R-:W-:Y:S01]  /*f6f0*/  F2FP.F16.F32.PACK_AB R161, R46.reuse, R161 ;  /* 0x000000a12ea1723e */ /* 0x040fe200000000ff */
[----:B------:R-:W-:Y:S01]  /*f700*/  FADD.FTZ R0, R46, R3 ;  /* 0x000000032e007221 */ /* 0x000fe20000010000 */
[----:B------:R-:W1:Y:S01]  /*f710*/  MUFU.EX2 R61, R61 ;  /* 0x0000003d003d7308 */ /* 0x000e620000000800 */
[----:B--2---:R-:W-:Y:S02]  /*f720*/  FADD.FTZ R9, R57, R10 ;  /* 0x0000000a39097221 */ /* 0x004fe40000010000 */
[----:B------:R-:W-:Y:S01]  /*f730*/  FADD.FTZ R3, R163, R0 ;  /* 0x00000000a3037221 */ /* 0x000fe20000010000 */
[----:B------:R-:W-:Y:S02]  /*f740*/  F2FP.F16.F32.PACK_AB R164, R57, R56 ;  /* 0x0000003839a4723e */ /* 0x000fe400000000ff */
[C---:B------:R-:W-:Y:S01]  /*f750*/  F2FP.F16.F32.PACK_AB R163, R50.reuse, R163 ;  /* 0x000000a332a3723e */ /* 0x040fe200000000ff */
[----:B------:R-:W-:Y:S01]  /*f760*/  FADD.FTZ R0, R50, R3 ;  /* 0x0000000332007221 */ /* 0x000fe20000010000 */
[----:B------:R-:W2:Y:S01]  /*f770*/  MUFU.EX2 R64, R64 ;  /* 0x0000004000407308 */ /* 0x000ea20000000800 */
[----:B0-----:R-:W-:-:S02]  /*f780*/  FADD.FTZ R10, R60, R9 ;  /* 0x000000093c0a7221 */ /* 0x001fc40000010000 */
[----:B------:R-:W-:-:S05]  /*f790*/  FADD.FTZ R3, R157, R0 ;  /* 0x000000009d037221 */ /* 0x000fca0000010000 */
        /* <DEDUP_REMOVED lines=45> */
[----:B------:R-:W-:Y:S02]  /*fa70*/  VIMNMX R10, RZ, R7, !PT ;  /* 0x00000007ff0a7248 */ /* 0x000fe40007fe0100 */
[----:B------:R-:W-:Y:S02]  /*fa80*/  F2FP.F16.F32.PACK_AB R154, R9, R84 ;  /* 0x00000054099a723e */ /* 0x000fe400000000ff */
[----:B------:R-:W-:Y:S01]  /*fa90*/  ISETP.GE.AND P2, PT, R13, R10, PT ;  /* 0x0000000a0d00720c */ /* 0x000fe20003f46270 */
[----:B-1----:R-:W-:-:S04]  /*faa0*/  FADD.FTZ R11, R155, R0 ;  /* 0x000000009b0b7221 */ /* 0x002fc80000010000 */
[C---:B--2---:R-:W-:Y:S01]  /*fab0*/  FADD.FTZ R0, R8.reuse, R11 ;  /* 0x0000000b08007221 */ /* 0x044fe20000010000 */
[----:B------:R-:W-:-:S07]  /*fac0*/  F2FP.F16.F32.PACK_AB R155, R8, R155 ;  /* 0x0000009b089b723e */ /* 0x000fce00000000ff */
[----:B------:R-:W-:Y:S05]  /*fad0*/  @!P2 BRA `(.L_x_9570) ;  /* 0x0000002800fca947 */ /* 0x000fea0003800000 */
[----:B------:R-:W-:Y:S01]  /*fae0*/  IMAD.MOV.U32 R11, RZ, RZ, R5 ;  /* 0x000000ffff0b7224 */ /* 0x000fe200078e0005 */
[----:B------:R-:W-:Y:S01]  /*faf0*/  MOV R14, R186 ;  /* 0x000000ba000e7202 */ /* 0x000fe20000000f00 */
[----:B------:R-:W-:Y:S02]  /*fb00*/  IMAD.MOV.U32 R12, RZ, RZ, R6 ;  /* 0x000000ffff0c7224 */ /* 0x000fe400078e0006 */
[----:B------:R-:W-:Y:S02]  /*fb10*/  IMAD.MOV.U32 R15, RZ, RZ, R188 ;  /* 0x000000ffff0f7224 */ /* 0x000fe400078e00bc */
[----:B------:R-:W-:-:S07]  /*fb20*/  IMAD.MOV.U32 R151, RZ, RZ, RZ ;  /* 0x000000ffff977224 */ /* 0x000fce00078e00ff */
.L_x_9582:
        /* <DEDUP_REMOVED lines=8> */
.L_x_9572:
        /* <DEDUP_REMOVED lines=8> */
.L_x_9573:
[----:B------:R-:W-:Y:S04]  /*fc30*/  BSSY B0, `(.L_x_9571) ;  /* 0x0000004000007945 */ /* 0x000fe80003800000 */
[----:B-1----:R-:W-:Y:S05]  /*fc40*/  @P3 BRA `(.L_x_9574) ;  /* 0x0000000000083947 */ /* 0x002fea0003800000 */
[----:B------:R-:W1:Y:S02]  /*fc50*/  SYNCS.PHASECHK.TRANS64.TRYWAIT P3, [R5+URZ+0x28830], R6 ;  /* 0x02883006050075a7 */ /* 0x000e64000806017f */
[----:B-1----:R-:W-:Y:S05]  /*fc60*/  @!P3 BRA `(.L_x_9575) ;  /* 0x000001080000b947 */ /* 0x002fea0003800000 */
.L_x_9574:
[----:B------:R-:W-:Y:S05]  /*fc70*/  BSYNC B0 ;  /* 0x0000000000007941 */ /* 0x000fea0003800000 */
.L_x_9571:
[----:B01----:R-:W0:Y:S01]  /*fc80*/  S2R R5, SR_TID.X ;  /* 0x0000000000057919 */ /* 0x003e220000002100 */
[----:B------:R-:W-:Y:S01]  /*fc90*/  IADD3 R186, R14, 0x1, RZ ;  /* 0x000000010eba7810 */ /* 0x000fe20007ffe0ff */
        /* <DEDUP_REMOVED lines=10> */
[----:B------:R-:W-:Y:S02]  /*fd40*/  R2UR UR31, R7 ;  /* 0x00000000071f72ca */ /* 0x000fe400000e0000 */
[C---:B------:R-:W-:Y:S02]  /*fd50*/  R2UR UR34, R6.reuse ;  /* 0x00000000062272ca */ /* 0x040fe400000e0000 */
[----:B------:R-:W-:-:S02]  /*fd60*/  IADD3 R8, R6, 0x2, RZ ;  /* 0x0000000206087810 */ /* 0x000fc40007ffe0ff */
[----:B------:R-:W-:Y:S01]  /*fd70*/  R2UR UR11, R9 ;  /* 0x00000000090b72ca */ /* 0x000fe200000e0000 */
[----:B------:R-:W-:Y:S01]  /*fd80*/  IMAD.MOV.U32 R9, RZ, RZ, 0x40000040 ;  /* 0x40000040ff097424 */ /* 0x000fe200078e00ff */
[----:B------:R-:W-:Y:S01]  /*fd90*/  R2UR UR6, R8 ;  /* 0x00000000080672ca */ /* 0x000fe200000e0000 */
[----:B------:R-:W-:-:S03]  /*fda0*/  VIADD R8, R6, 0x4 ;  /* 0x0000000406087836 */ /* 0x000fc60000000000 */
[----:B------:R-:W-:Y:S01]  /*fdb0*/  R2UR UR15, R9 ;  /* 0x00000000090f72ca */ /* 0x000fe200000e0000 */
[----:B------:R-:W-:Y:S01]  /*fdc0*/  IMAD.MOV.U32 R9, RZ, RZ, 0x40000040 ;  /* 0x40000040ff097424 */ /* 0x000fe200078e00ff */
[----:B0-----:R-:W-:Y:S02]  /*fdd0*/  SHF.R.U32.HI R5, RZ, 0x7, R5 ;  /* 0x00000007ff057819 */ /* 0x001fe40000011605 */
[----:B------:R-:W-:Y:S02]  /*fde0*/  R2UR UR10, R8 ;  /* 0x00000000080a72ca */ /* 0x000fe400000e0000 */
[----:B------:R-:W-:Y:S01]  /*fdf0*/  IADD3 R8, R6, 0x6, RZ ;  /* 0x0000000606087810 */ /* 0x000fe20007ffe0ff */
[----:B------:R-:W-:Y:S01]  /*fe00*/  VIADD R5, R5, 0x8 ;  /* 0x0000000805057836 */ /* 0x000fe20000000000 */
[----:B------:R-:W-:Y:S01]  /*fe10*/  R2UR UR19, R9 ;  /* 0x00000000091372ca */ /* 0x000fe200000e0000 */
[----:B------:R-:W-:Y:S01]  /*fe20*/  IMAD.MOV.U32 R9, RZ, RZ, 0x40000040 ;  /* 0x40000040ff097424 */ /* 0x000fe200078e00ff */
[----:B------:R-:W-:Y:S01]  /*fe30*/  R2UR UR14, R8 ;  /* 0x00000000080e72ca */ /* 0x000fe200000e0000 */
[----:B------:R-:W-:Y:S01]  /*fe40*/  VIADD R8, R6, 0x400 ;  /* 0x0000040006087836 */ /* 0x000fe20000000000 */
[----:B------:R0:W-:Y:S02]  /*fe50*/  BAR.SYNC.DEFER_BLOCKING R5, 0x100 ;  /* 0x000400050000751d */ /* 0x0001e40000010000 */
[----:B------:R-:W-:Y:S01]  /*fe60*/  R2UR UR23, R9 ;  /* 0x00000000091772ca */ /* 0x000fe200000e0000 */
[----:B------:R-:W-:Y:S01]  /*fe70*/  IMAD.MOV.U32 R9, RZ, RZ, 0x40000040 ;  /* 0x40000040ff097424 */ /* 0x000fe200078e00ff */
[----:B------:R-:W-:-:S02]  /*fe80*/  R2UR UR18, R8 ;  /* 0x00000000081272ca */ /* 0x000fc400000e0000 */
[----:B------:R-:W-:Y:S02]  /*fe90*/  IADD3 R8, R6, 0x402, RZ ;  /* 0x0000040206087810 */ /* 0x000fe40007ffe0ff */
[----:B------:R-:W-:Y:S02]  /*fea0*/  R2UR UR27, R9 ;  /* 0x00000000091b72ca */ /* 0x000fe400000e0000 */
[----:B------:R-:W-:Y:S01]  /*feb0*/  R2UR UR22, R8 ;  /* 0x00000000081672ca */ /* 0x000fe200000e0000 */
[C---:B------:R-:W-:Y:S01]  /*fec0*/  VIADD R8, R6.reuse, 0x404 ;  /* 0x0000040406087836 */ /* 0x040fe20000000000 */
[----:B------:R-:W-:-:S04]  /*fed0*/  IADD3 R6, R6, 0x406, RZ ;  /* 0x0000040606067810 */ /* 0x000fc80007ffe0ff */
        /* <DEDUP_REMOVED lines=29> */
.L_x_9577:
[----:B------:R-:W-:Y:S01]  /*100b0*/  SHF.L.U32 R5, R15, 0x1f, RZ ;  /* 0x0000001f0f057819 */ /* 0x000fe200000006ff */
[----:B------:R-:W-:-:S04]  /*100c0*/  IMAD R6, R14, 0x8, R18 ;  /* 0x000000080e067824 */ /* 0x000fc800078e0212 */
[----:B------:R0:W1:Y:S01]  /*100d0*/  SYNCS.PHASECHK.TRANS64.TRYWAIT P2, [R6+URZ+0x28850], R5 ;  /* 0x02885005060075a7 */ /* 0x000062000804017f */
[----:B------:R-:W-:Y:S05]  /*100e0*/  @!P0 BRA `(.L_x_9578) ;  /* 0x0000000000048947 */ /* 0x000fea0003800000 */
[----:B------:R-:W-:Y:S01]  /*100f0*/  BPT.TRAP 0x1 ;  /* 0x000000040000795c */ /* 0x000fe20000300000 */
.L_x_9578:
[----:B-1----:R-:W-:Y:S05]  /*10100*/  @P2 BRA `(.L_x_9576) ;  /* 0x0000000000082947 */ /* 0x002fea0003800000 */
[----:B------:R-:W1:Y:S02]  /*10110*/  SYNCS.PHASECHK.TRANS64.TRYWAIT P2, [R6+URZ+0x28850], R5 ;  /* 0x02885005060075a7 */ /* 0x000e64000804017f */
[----:B-1----:R-:W-:Y:S05]  /*10120*/  @!P2 BRA `(.L_x_9579) ;  /* 0x0000010000e4a947 */ /* 0x002fea0003800000 */
.L_x_9576:
        /* <DEDUP_REMOVED lines=15> */
[----:B------:R-:W-:Y:S02]  /*10220*/  R2UR UR6, R8 ;  /* 0x00000000080672ca */ /* 0x000fe400000e0000 */
[----:B------:R-:W-:Y:S01]  /*10230*/  R2UR UR7, R9 ;  /* 0x00000000090772ca */ /* 0x000fe200000e0000 */
[----:B------:R-:W-:Y:S01]  /*10240*/  IMAD.MOV.U32 R9, RZ, RZ, 0x40000040 ;  /* 0x40000040ff097424 */ /* 0x000fe200078e00ff */
[----:B------:R-:W-:Y:S02]  /*10250*/  IADD3 R8, R6, 0x100, RZ ;  /* 0x0000010006087810 */ /* 0x000fe40007ffe0ff */
        /* <DEDUP_REMOVED lines=29> */
[C---:B------:R-:W-:Y:S01]  /*10430*/  IADD3 R8, R6.reuse, 0x300, RZ ;  /* 0x0000030006087810 */ /* 0x040fe20007ffe0ff */
        /* <DEDUP_REMOVED lines=18> */
.L_x_9580:
[----:B------:R-:W1:Y:S01]  /*10560*/  @P1 LDC R6, c[0x0][0x44c] ;  /* 0x00011300ff061b82 */ /* 0x000e620000000800 */
[----:B------:R-:W-:Y:S01]  /*10570*/  IADD3 R9, R204, R191, RZ ;  /* 0x000000bfcc097210 */ /* 0x000fe20007ffe0ff */
[----:B------:R-:W-:-:S06]  /*10580*/  UMOV UR46, UR45 ;  /* 0x0000002d002e7c82 */ /* 0x000fcc0008000000 */
[----:B0-----:R-:W0:Y:S01]  /*10590*/  @P1 LDC R5, c[0x0][0x450] ;  /* 0x00011400ff051b82 */ /* 0x001e220000000800 */
[----:B-1----:R-:W-:-:S05]  /*105a0*/  @P1 IMAD.HI.U32 R6, R9, R6, RZ ;  /* 0x0000000609061227 */ /* 0x002fca00078e00ff */
[----:B0-----:R-:W-:Y:S01]  /*105b0*/  @P1 SHF.R.U32.HI R9, RZ, R5, R6 ;  /* 0x00000005ff091219 */ /* 0x001fe20000011606 */
[----:B------:R-:W-:-:S04]  /*105c0*/  IMAD.MOV.U32 R6, RZ, RZ, -0x80 ;  /* 0xffffff80ff067424 */ /* 0x000fc800078e00ff */
[----:B------:R-:W0:Y:S01]  /*105d0*/  SHFL.IDX PT, R8, R9, RZ, 0x1c1f ;  /* 0x001c1fff09087589 */ /* 0x000e2200000e0000 */
[----:B------:R-:W-:-:S03]  /*105e0*/  IMAD R6, R13, R6, 0x1 ;  /* 0x000000010d067424 */ /* 0x000fc600078e0206 */
[----:B------:R-:W1:Y:S01]  /*105f0*/  SHFL.IDX PT, R20, R9, 0x1, 0x1c1f ;  /* 0x003c1f0009147f89 */ /* 0x000e6200000e0000 */
[----:B------:R-:W-:-:S05]  /*10600*/  IMAD R5, R203, -0x2, R6 ;  /* 0xfffffffecb057824 */ /* 0x000fca00078e0206 */
[----:B------:R-:W-:-:S05]  /*10610*/  IADD3 R5, -R192, R5, R193 ;  /* 0x00000005c0057210 */ /* 0x000fca0007ffe1c1 */
[C---:B0-----:R-:W-:Y:S02]  /*10620*/  IMAD.IADD R6, R5.reuse, 0x1, R8 ;  /* 0x0000000105067824 */ /* 0x041fe400078e0208 */
[----:B-1----:R-:W-:-:S03]  /*10630*/  IMAD.IADD R5, R5, 0x1, R20 ;  /* 0x0000000105057824 */ /* 0x002fc600078e0214 */
        /* <DEDUP_REMOVED lines=98> */
[----:B------:R-:W-:Y:S01]  /*10c60*/  FSEL R26, R26, -INF , P3 ;  /* 0xff8000001a1a7808 */ /* 0x000fe20001800000 */
[----:B------:R-:W0:Y:S01]  /*10c70*/  SHFL.BFLY PT, R153, R24, 0x2, 0x1f ;  /* 0x0c401f0018997f89 */ /* 0x000e2200000e0000 */
[----:B------:R-:W-:Y:S02]  /*10c80*/  ISETP.GT.AND P3, PT, R5, 0x8, PT ;  /* 0x000000080500780c */ /* 0x000fe40003f64270 */
[----:B------:R-:W-:Y:S02]  /*10c90*/  FSEL R27, R27, -INF , P4 ;  /* 0xff8000001b1b7808 */ /* 0x000fe40002000000 */
[----:B------:R-:W-:-:S02]  /*10ca0*/  FMNMX.FTZ R20, R26, R11, !PT ;  /* 0x0000000b1a147209 */ /* 0x000fc40007810000 */
[C---:B------:R-:W-:Y:S02]  /*10cb0*/  ISETP.GT.AND P4, PT, R5.reuse, 0x9, PT ;  /* 0x000000090500780c */ /* 0x040fe40003f84270 */
        /* <DEDUP_REMOVED lines=8> */
[----:B0-----:R-:W-:Y:S02]  /*10d40*/  FMNMX.FTZ R153, R24, R153, !PT ;  /* 0x0000009918997209 */ /* 0x001fe40007810000 */
[----:B------:R-:W-:Y:S02]  /*10d50*/  FSEL R38, R38, -INF , P3 ;  /* 0xff80000026267808 */ /* 0x000fe40001800000 */
[----:B------:R-:W-:Y:S01]  /*10d60*/  ISETP.GT.AND P3, PT, R5, 0x20, PT ;  /* 0x000000200500780c */ /* 0x000fe20003f64270 */
[----:B------:R-:W0:Y:S01]  /*10d70*/  SHFL.BFLY PT, R6, R153, 0x1, 0x1f ;  /* 0x0c201f0099067f89 */ /* 0x000e2200000e0000 */
[----:B------:R-:W-:-:S02]  /*10d80*/  FSEL R39, R39, -INF , P4 ;  /* 0xff80000027277808 */ /* 0x000fc40002000000 */
        /* <DEDUP_REMOVED lines=15> */
[C---:B------:R-:W-:Y:S02]  /*10e80*/  ISETP.GT.AND P4, PT, R5.reuse, 0x39, PT ;  /* 0x000000390500780c */ /* 0x040fe40003f84270 */
[----:B------:R-:W-:Y:S02]  /*10e90*/  FSEL R54, R54, -INF , P3 ;  /* 0xff80000036367808 */ /* 0x000fe40001800000 */
[----:B------:R-:W-:Y:S02]  /*10ea0*/  FSEL R8, R8, RZ, P2 ;  /* 0x000000ff08087208 */ /* 0x000fe40001000000 */
[----:B------:R-:W-:-:S02]  /*10eb0*/  ISETP.GT.AND P3, PT, R5, 0x40, PT ;  /* 0x000000400500780c */ /* 0x000fc40003f64270 */
[----:B------:R-:W-:Y:S01]  /*10ec0*/  FSEL R55, R55, -INF , P4 ;  /* 0xff80000037377808 */ /* 0x000fe20002000000 */
[--C-:B------:R-:W-:Y:S01]  /*10ed0*/  FFMA.FTZ R182, R21, UR46, -R8.reuse ;  /* 0x0000002e15b67c23 */ /* 0x100fe20008010808 */
[----:B------:R-:W-:Y:S01]  /*10ee0*/  FMNMX.FTZ R21, R27, R20, !PT ;  /* 0x000000141b157209 */ /* 0x000fe20007810000 */
[--C-:B------:R-:W-:Y:S01]  /*10ef0*/  FFMA.FTZ R176, R15, UR46, -R8.reuse ;  /* 0x0000002e0fb07c23 */ /* 0x100fe20008010808 */
[--C-:B------:R-:W-:Y:S01]  /*10f00*/  FFMA.FTZ R180, R25, UR46, -R8.reuse ;  /* 0x0000002e19b47c23 */ /* 0x100fe20008010808 */
        /* <DEDUP_REMOVED lines=36> */
[----:B------:R-:W-:Y:S01]  /*11150*/  FFMA.FTZ R154, R84, UR46, -R8 ;  /* 0x0000002e549a7c23 */ /* 0x000fe20008010808 */
[----:B------:R-:W-:Y:S01]  /*11160*/  FMNMX.FTZ R25, R47, R20, !PT ;  /* 0x000000142f197209 */ /* 0x000fe20007810000 */
[----:B------:R-:W-:Y:S01]  /*11170*/  MUFU.EX2 R7, R7 ;  /* 0x0000000700077308 */ /* 0x000fe20000000800 */
[----:B------:R-:W-:-:S02]  /*11180*/  FSEL R66, R66, -INF , P3 ;  /* 0xff80000042427808 */ /* 0x000fc40001800000 */
[----:B------:R-:W-:Y:S01]  /*11190*/  FMNMX.FTZ R20, R50, R25, !PT ;  /* 0x0000001932147209 */ /* 0x000fe20007810000 */
[----:B------:R-:W-:Y:S01]  /*111a0*/  FFMA.FTZ R25, R41, UR46, -R8 ;  /* 0x0000002e29197c23 */ /* 0x000fe20008010808 */
[----:B------:R-:W-:Y:S02]  /*111b0*/  ISETP.GT.AND P3, PT, R5, 0x58, PT ;  /* 0x000000580500780c */ /* 0x000fe40003f64270 */
[----:B------:R-:W-:Y:S01]  /*111c0*/  FMNMX.FTZ R29, R51, R20, !PT ;  /* 0x00000014331d7209 */ /* 0x000fe20007810000 */
[----:B------:R-:W-:Y:S01]  /*111d0*/  MUFU.EX2 R180, R180 ;  /* 0x000000b400b47308 */ /* 0x000fe20000000800 */
[----:B------:R-:W-:Y:S02]  /*111e0*/  FSEL R70, R70, -INF , P3 ;  /* 0xff80000046467808 */ /* 0x000fe40001800000 */
[----:B------:R-:W-:Y:S02]  /*111f0*/  FMNMX.FTZ R20, R54, R29, !PT ;  /* 0x0000001d36147209 */ /* 0x000fe40007810000 */
[----:B------:R-:W-:-:S02]  /*11200*/  ISETP.GT.AND P3, PT, R5, 0x60, PT ;  /* 0x000000600500780c */ /* 0x000fc40003f64270 */
[----:B------:R-:W-:Y:S01]  /*11210*/  FMNMX.FTZ R29, R55, R20, !PT ;  /* 0x00000014371d7209 */ /* 0x000fe20007810000 */
[----:B------:R-:W-:Y:S01]  /*11220*/  MUFU.EX2 R182, R182 ;  /* 0x000000b600b67308 */ /* 0x000fe20000000800 */
[----:B------:R-:W-:Y:S02]  /*11230*/  FSEL R74, R74, -INF , P3 ;  /* 0xff8000004a4a7808 */ /* 0x000fe40001800000 */
[----:B------:R-:W-:Y:S01]  /*11240*/  FMNMX.FTZ R20, R58, R29, !PT ;  /* 0x0000001d3a147209 */ /* 0x000fe20007810000 */
[--C-:B------:R-:W-:Y:S01]  /*11250*/  FFMA.FTZ R29, R45, UR46, -R8.reuse ;  /* 0x0000002e2d1d7c23 */ /* 0x100fe20008010808 */
[----:B------:R-:W-:Y:S01]  /*11260*/  ISETP.GT.AND P3, PT, R5, 0x68, PT ;  /* 0x000000680500780c */ /* 0x000fe20003f64270 */
[----:B------:R-:W-:Y:S01]  /*11270*/  FFMA.FTZ R45, R77, UR46, -R8 ;  /* 0x0000002e4d2d7c23 */ /* 0x000fe20008010808 */
[----:B------:R-:W-:Y:S01]  /*11280*/  FMNMX.FTZ R33, R59, R20, !PT ;  /* 0x000000143b217209 */ /* 0x000fe20007810000 */
[----:B------:R-:W-:Y:S01]  /*11290*/  MUFU.EX2 R9, R9 ;  /* 0x0000000900097308 */ /* 0x000fe20000000800 */
[----:B------:R-:W-:-:S02]  /*112a0*/  FSEL R78, R78, -INF , P3 ;  /* 0xff8000004e4e7808 */ /* 0x000fc40001800000 */
[----:B------:R-:W-:Y:S02]  /*112b0*/  FMNMX.FTZ R20, R62, R33, !PT ;  /* 0x000000213e147209 */ /* 0x000fe40007810000 */
[----:B------:R-:W-:Y:S02]  /*112c0*/  ISETP.GT.AND P3, PT, R5, 0x70, PT ;  /* 0x000000700500780c */ /* 0x000fe40003f64270 */
[----:B------:R-:W-:Y:S01]  /*112d0*/  FMNMX.FTZ R33, R63, R20, !PT ;  /* 0x000000143f217209 */ /* 0x000fe20007810000 */
[----:B------:R-:W-:Y:S01]  /*112e0*/  MUFU.EX2 R176, R176 ;  /* 0x000000b000b07308 */ /* 0x000fe20000000800 */
        /* <DEDUP_REMOVED lines=12> */
[----:B------:R0:W-:Y:S01]  /*113b0*/  MUFU.EX2 R33, R49 ;  /* 0x0000003100217308 */ /* 0x0001e20000000800 */
[----:B------:R-:W-:Y:S02]  /*113c0*/  FSEL R75, R75, -INF , P4 ;  /* 0xff8000004b4b7808 */ /* 0x000fe40002000000 */
[----:B------:R-:W-:Y:S01]  /*113d0*/  FMNMX.FTZ R24, R74, R37, !PT ;  /* 0x000000254a187209 */ /* 0x000fe20007810000 */
[--C-:B------:R-:W-:Y:S01]  /*113e0*/  FFMA.FTZ R37, R53, UR46, -R8.reuse ;  /* 0x0000002e35257c23 */ /* 0x100fe20008010808 */
[----:B------:R-:W-:Y:S01]  /*113f0*/  ISETP.GT.AND P4, PT, R5, 0x69, PT ;  /* 0x000000690500780c */ /* 0x000fe20003f84270 */
[--C-:B------:R-:W-:Y:S01]  /*11400*/  FFMA.FTZ R53, R69, UR46, -R8.reuse ;  /* 0x0000002e45357c23 */ /* 0x100fe20008010808 */
[----:B------:R-:W-:Y:S01]  /*11410*/  FMNMX.FTZ R41, R75, R24, !PT ;  /* 0x000000184b297209 */ /* 0x000fe20007810000 */
[----:B------:R-:W-:Y:S01]  /*11420*/  MUFU.EX2 R178, R178 ;  /* 0x000000b200b27308 */ /* 0x000fe20000000800 */
[----:B------:R-:W-:Y:S01]  /*11430*/  FSEL R79, R79, -INF , P4 ;  /* 0xff8000004f4f7808 */ /* 0x000fe20002000000 */
[----:B0-----:R-:W-:Y:S01]  /*11440*/  FFMA.FTZ R49, R73, UR46, -R8 ;  /* 0x0000002e49317c23 */ /* 0x001fe20008010808 */
        /* <DEDUP_REMOVED lines=29> */
[----:B------:R-:W-:Y:S02]  /*11620*/  FMUL.FTZ R69, R5, UR46 ;  /* 0x0000002e05457c20 */ /* 0x000fe40008410000 */
[----:B------:R-:W-:Y:S03]  /*11630*/  MUFU.EX2 R166, R166 ;  /* 0x000000a600a67308 */ /* 0x000fe60000000800 */
[----:B------:R-:W-:-:S05]  /*11640*/  FSEL R69, R69, RZ, P3 ;  /* 0x000000ff45457208 */ /* 0x000fca0001800000 */
[----:B------:R-:W-:Y:S01]  /*11650*/  MUFU.EX2 R61, R61 ;  /* 0x0000003d003d7308 */ /* 0x000fe20000000800 */
[--C-:B------:R-:W-:Y:S01]  /*11660*/  FFMA.FTZ R181, R27, UR46, -R69.reuse ;  /* 0x0000002e1bb57c23 */ /* 0x100fe20008010845 */
[----:B------:R-:W-:Y:S01]  /*11670*/  FSEL R27, R6, RZ, P2 ;  /* 0x000000ff061b7208 */ /* 0x000fe20001000000 */
[--C-:B------:R-:W-:Y:S01]  /*11680*/  FFMA.FTZ R24, R26, UR46, -R69.reuse ;  /* 0x0000002e1a187c23 */ /* 0x100fe20008010845 */
[--C-:B------:R-:W-:Y:S01]  /*11690*/  FFMA.FTZ R183, R30, UR46, -R69.reuse ;  /* 0x0000002e1eb77c23 */ /* 0x100fe20008010845 */
[--C-:B------:R-:W-:Y:S01]  /*116a0*/  FFMA.FTZ R26, R31, UR46, -R69.reuse ;  /* 0x0000002e1f1a7c23 */ /* 0x100fe20008010845 */
[--C-:B------:R-:W-:Y:S01]  /*116b0*/  FFMA.FTZ R177, R34, UR46, -R69.reuse ;  /* 0x0000002e22b17c23 */ /* 0x100fe20008010845 */
[----:B------:R-:W-:Y:S01]  /*116c0*/  FADD.FTZ R27, -R27, R12 ;  /* 0x0000000c1b1b7221 */ /* 0x000fe20000010100 */
[----:B------:R-:W-:Y:S01]  /*116d0*/  FSEL R12, R5, RZ, P3 ;  /* 0x000000ff050c7208 */ /* 0x000fe20001800000 */
[----:B------:R-:W-:Y:S01]  /*116e0*/  MUFU.EX2 R24, R24 ;  /* 0x0000001800187308 */ /* 0x000fe20000000800 */
[--C-:B------:R-:W-:Y:S01]  /*116f0*/  FFMA.FTZ R28, R35, UR46, -R69.reuse ;  /* 0x0000002e231c7c23 */ /* 0x100fe20008010845 */
[----:B------:R-:W-:Y:S01]  /*11700*/  FMUL.FTZ R8, R27, UR46 ;  /* 0x0000002e1b087c20 */ /* 0x000fe20008410000 */
[----:B------:R-:W-:Y:S01]  /*11710*/  FFMA.FTZ R179, R38, UR46, -R69 ;  /* 0x0000002e26b37c23 */ /* 0x000fe20008010845 */
[----:B------:R-:W-:Y:S01]  /*11720*/  FADD.FTZ R12, -R12, R11 ;  /* 0x0000000b0c0c7221 */ /* 0x000fe20000010100 */
[--C-:B------:R-:W-:Y:S01]  /*11730*/  FFMA.FTZ R30, R39, UR46, -R69.reuse ;  /* 0x0000002e271e7c23 */ /* 0x100fe20008010845 */
[--C-:B------:R-:W-:Y:S01]  /*11740*/  FFMA.FTZ R173, R42, UR46, -R69.reuse ;  /* 0x0000002e2aad7c23 */ /* 0x100fe20008010845 */
[--C-:B------:R-:W-:Y:S01]  /*11750*/  FFMA.FTZ R32, R43, UR46, -R69.reuse ;  /* 0x0000002e2b207c23 */ /* 0x100fe20008010845 */
[----:B------:R-:W-:Y:S01]  /*11760*/  FMUL.FTZ R11, R12, UR46 ;  /* 0x0000002e0c0b7c20 */ /* 0x000fe20008410000 */
        /* <DEDUP_REMOVED lines=17> */
[----:B0-----:R-:W-:Y:S01]  /*11880*/  FFMA.FTZ R3, R8, R3, R7 ;  /* 0x0000000308037223 */ /* 0x001fe20000010007 */
[--C-:B------:R-:W-:Y:S01]  /*11890*/  FFMA.FTZ R159, R78, UR46, -R69.reuse ;  /* 0x0000002e4e9f7c23 */ /* 0x100fe20008010845 */
[----:B------:R-:W-:Y:S01]  /*118a0*/  FFMA.FTZ R153, R82, UR46, -R69 ;  /* 0x0000002e52997c23 */ /* 0x000fe20008010845 */
[----:B------:R-:W-:Y:S01]  /*118b0*/  LEA R31, R186, R18, 0x3 ;  /* 0x00000012ba1f7211 */ /* 0x000fe200078e18ff */
[----:B------:R-:W-:Y:S01]  /*118c0*/  FADD.FTZ R3, R180, R3 ;  /* 0x00000003b4037221 */ /* 0x000fe20000010000 */
[----:B------:R-:W-:Y:S01]  /*118d0*/  FFMA.FTZ R155, R86, UR46, -R69 ;  /* 0x0000002e569b7c23 */ /* 0x000fe20008010845 */
[----:B------:R-:W-:Y:S01]  /*118e0*/  IMAD.U32 R35, RZ, RZ, UR38 ;  /* 0x00000026ff237e24 */ /* 0x000fe2000f8e00ff */
[----:B------:R-:W0:Y:S01]  /*118f0*/  MUFU.EX2 R183, R183 ;  /* 0x000000b700b77308 */ /* 0x000e220000000800 */
[----:B-1----:R-:W-:Y:S01]  /*11900*/  FFMA.FTZ R0, R11, R0, R24 ;  /* 0x000000000b007223 */ /* 0x002fe20000010018 */
        /* <DEDUP_REMOVED lines=14> */
[----:B------:R-:W-:Y:S01]  /*119f0*/  FFMA.FTZ R42, R71, UR46, -R69 ;  /* 0x0000002e472a7c23 */ /* 0x000fe20008010845 */
[----:B------:R-:W1:Y:S01]  /*11a00*/  MUFU.EX2 R179, R179 ;  /* 0x000000b300b37308 */ /* 0x000e620000000800 */
[----:B--2---:R-:W-:Y:S01]  /*11a10*/  FADD.FTZ R3, R177, R0 ;  /* 0x00000000b1037221 */ /* 0x004fe20000010000 */
[----:B------:R-:W-:-:S04]  /*11a20*/  FADD.FTZ R44, R174, R27 ;  /* 0x0000001bae2c7221 */ /* 0x000fc80000010000 */
[----:B------:R-:W-:Y:S02]  /*11a30*/  FADD.FTZ R27, R29, R44 ;  /* 0x0000002c1d1b7221 */ /* 0x000fe40000010000 */
[----:B------:R-:W2:Y:S01]  /*11a40*/  MUFU.EX2 R30, R30 ;  /* 0x0000001e001e7308 */ /* 0x000ea20000000800 */
[----:B0-----:R-:W-:Y:S01]  /*11a50*/  FADD.FTZ R0, R28, R3 ;  /* 0x000000031c007221 */ /* 0x001fe20000010000 */
        /* <DEDUP_REMOVED lines=59> */
[----:B------:R-:W-:-:S05]  /*11e10*/  VIADD R0, R31, 0x28840 ;  /* 0x000288401f007836 */ /* 0x000fca0000000000 */
[----:B------:R-:W-:Y:S01]  /*11e20*/  PRMT R0, R35, 0x654, R0 ;  /* 0x0000065423007816 */ /* 0x000fe20000000000 */
[----:B------:R-:W0:Y:S01]  /*11e30*/  MUFU.EX2 R158, R158 ;  /* 0x0000009e009e7308 */ /* 0x000e220000000800 */
[----:B-1----:R-:W-:Y:S01]  /*11e40*/  FADD.FTZ R27, R49, R50 ;  /* 0x00000032311b7221 */ /* 0x002fe20000010000 */
[----:B------:R-:W-:Y:S01]  /*11e50*/  FFMA.FTZ R50, R87, UR46, -R69 ;  /* 0x0000002e57327c23 */ /* 0x000fe20008010845 */
[----:B------:R1:W-:Y:S05]  /*11e60*/  SYNCS.ARRIVE.TRANS64.RED.A1T0 RZ, [R0+URZ], RZ ;  /* 0x000000ff00ff79a7 */ /* 0x0003ea000810043f */
[----:B------:R-:W3:Y:S01]  /*11e70*/  MUFU.EX2 R159, R159 ;  /* 0x0000009f009f7308 */ /* 0x000ee20000000800 */
[----:B--2---:R-:W-:-:S07]  /*11e80*/  FADD.FTZ R52, R44, R3 ;  /* 0x000000032c347221 */ /* 0x004fce0000010000 */
[----:B------:R-:W2:Y:S01]  /*11e90*/  MUFU.EX2 R45, R45 ;  /* 0x0000002d002d7308 */ /* 0x000ea20000000800 */
[----:B0-----:R-:W-:-:S07]  /*11ea0*/  FADD.FTZ R54, R158, R27 ;  /* 0x0000001b9e367221 */ /* 0x001fce0000010000 */
[----:B------:R-:W1:Y:S01]  /*11eb0*/  MUFU.EX2 R46, R46 ;  /* 0x0000002e002e7308 */ /* 0x000e620000000800 */
[----:B---3--:R-:W-:-:S07]  /*11ec0*/  FADD.FTZ R3, R159, R52 ;  /* 0x000000349f037221 */ /* 0x008fce0000010000 */
        /* <DEDUP_REMOVED lines=20> */
.L_x_9581:
[----:B------:R-:W-:Y:S01]  /*12010*/  IMAD R14, R14, 0x8, R18 ;  /* 0x000000080e0e7824 */ /* 0x000fe200078e0212 */
[----:B------:R-:W-:Y:S01]  /*12020*/  ISETP.GT.AND P2, PT, R13, R10, PT ;  /* 0x0000000a0d00720c */ /* 0x000fe20003f44270 */
[-C--:B------:R-:W-:Y:S01]  /*12030*/  FMUL.FTZ R90, R90, R11.reuse ;  /* 0x0000000b5a5a7220 */ /* 0x080fe20000410000 */
[----:B------:R-:W-:Y:S01]  /*12040*/  MOV R27, UR38 ;  /* 0x00000026001b7c02 */ /* 0x000fe20008000f00 */
[----:B------:R-:W-:Y:S01]  /*12050*/  VIADD R14, R14, 0x28860 ;  /* 0x000288600e0e7836 */ /* 0x000fe20000000000 */
[----:B------:R-:W-:Y:S01]  /*12060*/  F2FP.F16.F32.PACK_AB R176, R15, R176 ;  /* 0x000000b00fb0723e */ /* 0x000fe200000000ff */
[----:B------:R-:W-:Y:S01]  /*12070*/  FMUL.FTZ R91, R91, R11 ;  /* 0x0000000b5b5b7220 */ /* 0x000fe20000410000 */
[----:B------:R-:W-:Y:S01]  /*12080*/  F2FP.F16.F32.PACK_AB R171, R12, R171 ;  /* 0x000000ab0cab723e */ /* 0x000fe200000000ff */
        /* <DEDUP_REMOVED lines=92> */
[-C--:B------:R-:W-:Y:S01]  /*12650*/  FMUL.FTZ R148, R148, R8.reuse ;  /* 0x0000000894947220 */ /* 0x080fe20000410000 */
[----:B------:R-:W-:Y:S01]  /*12660*/  FMUL.FTZ R149, R149, R8 ;  /* 0x0000000895957220 */ /* 0x000fe20000410000 */
[----:B------:R-:W-:Y:S01]  /*12670*/  VIADD R13, R13, 0xffffffff ;  /* 0xffffffff0d0d7836 */ /* 0x000fe20000000000 */
[----:B------:R-:W-:Y:S01]  /*12680*/  MOV R12, R6 ;  /* 0x00000006000c7202 */ /* 0x000fe20000000f00 */
[----:B------:R-:W-:-:S02]  /*12690*/  IMAD.MOV.U32 R11, RZ, RZ, R5 ;  /* 0x000000ffff0b7224 */ /* 0x000fc400078e0005 */
[----:B------:R-:W-:Y:S02]  /*126a0*/  IMAD.MOV.U32 R15, RZ, RZ, R188 ;  /* 0x000000ffff0f7224 */ /* 0x000fe400078e00bc */
[----:B0-----:R-:W-:Y:S01]  /*126b0*/  IMAD.MOV.U32 R14, RZ, RZ, R186 ;  /* 0x000000ffff0e7224 */ /* 0x001fe200078e00ba */
[----:B------:R-:W-:Y:S06]  /*126c0*/  @P2 BRA `(.L_x_9582) ;  /* 0xffffffd400182947 */ /* 0x000fec000383ffff */
.L_x_9570:
[----:B------:R-:W-:-:S13]  /*126d0*/  ISETP.GE.AND P1, PT, R13, RZ, PT ;  /* 0x000000ff0d00720c */ /* 0x000fda0003f26270 */
[----:B------:R-:W-:Y:S05]  /*126e0*/  @!P1 BRA `(.L_x_9583) ;  /* 0x00000020009c9947 */ /* 0x000fea0003800000 */
[----:B------:R-:W-:Y:S01]  /*126f0*/  IMAD.MOV.U32 R10, RZ, RZ, R5 ;  /* 0x000000ffff0a7224 */ /* 0x000fe200078e0005 */
[----:B------:R-:W-:Y:S01]  /*12700*/  MOV R11, R6 ;  /* 0x00000006000b7202 */ /* 0x000fe20000000f00 */
[----:B------:R-:W-:Y:S02]  /*12710*/  IMAD.MOV.U32 R14, RZ, RZ, R188 ;  /* 0x000000ffff0e7224 */ /* 0x000fe400078e00bc */
[----:B------:R-:W-:-:S07]  /*12720*/  IMAD.MOV.U32 R12, RZ, RZ, R186 ;  /* 0x000000ffff0c7224 */ /* 0x000fce00078e00ba */
.L_x_9595:
        /* <DEDUP_REMOVED lines=10> */
.L_x_9585:
[----:B------:R-:W-:Y:S02]  /*127d0*/  LEA R5, R186, R18, 0x3 ;  /* 0x00000012ba057211 */ /* 0x000fe400078e18ff */
[----:B------:R-:W-:-:S04]  /*127e0*/  SHF.L.U32 R6, R188, 0x1f, RZ ;  /* 0x0000001fbc067819 */ /* 0x000fc800000006ff */
[----:B------:R0:W1:Y:S01]  /*127f0*/  SYNCS.PHASECHK.TRANS64.TRYWAIT P1, [R5+URZ+0x28830], R6 ;  /* 0x02883006050075a7 */ /* 0x000062000802017f */
[----:B------:R-:W-:Y:S05]  /*12800*/  @!P0 BRA `(.L_x_9586) ;  /* 0x0000000000048947 */ /* 0x000fea0003800000 */
[----:B------:R-:W-:Y:S01]  /*12810*/  BPT.TRAP 0x1 ;  /* 0x000000040000795c */ /* 0x000fe20000300000 */
.L_x_9586:
[----:B------:R-:W-:Y:S04]  /*12820*/  BSSY B0, `(.L_x_9584) ;  /* 0x0000004000007945 */ /* 0x000fe80003800000 */
[----:B-1----:R-:W-:Y:S05]  /*12830*/  @P1 BRA `(.L_x_9587) ;  /* 0x0000000000081947 */ /* 0x002fea0003800000 */
[----:B------:R-:W1:Y:S02]  /*12840*/  SYNCS.PHASECHK.TRANS64.TRYWAIT P1, [R5+URZ+0x28830], R6 ;  /* 0x02883006050075a7 */ /* 0x000e64000802017f */
[----:B-1----:R-:W-:Y:S05]  /*12850*/  @!P1 BRA `(.L_x_9588) ;  /* 0x000000dc002c9947 */ /* 0x002fea0003800000 */
.L_x_9587:
[----:B------:R-:W-:Y:S05]  /*12860*/  BSYNC B0 ;  /* 0x0000000000007941 */ /* 0x000fea0003800000 */
.L_x_9584:
[----:B01----:R-:W0:Y:S01]  /*12870*/  S2R R5, SR_TID.X ;  /* 0x0000000000057919 */ /* 0x003e220000002100 */
[----:B------:R-:W-:Y:S05]  /*12880*/  WARPSYNC.ALL ;  /* 0x0000000000007948 */ /* 0x000fea0003800000 */
[----:B------:R-:W-:Y:S02]  /*12890*/  IMAD R6, R186, 0x800, R4 ;  /* 0x00000800ba067824 */ /* 0x000fe400078e0204 */
[----:B------:R-:W-:Y:S02]  /*128a0*/  IMAD.MOV.U32 R7, RZ, RZ, 0x40000040 ;  /* 0x40000040ff077424 */ /* 0x000fe400078e00ff */
[----:B------:R-:W-:Y:S01]  /*128b0*/  IMAD.MOV.U32 R9, RZ, RZ, 0x40000040 ;  /* 0x40000040ff097424 */ /* 0x000fe200078e00ff */
[----:B------:R-:W-:-:S02]  /*128c0*/  R2UR UR34, R6 ;  /* 0x00000000062272ca */ /* 0x000fc400000e0000 */
[----:B------:R-:W-:Y:S01]  /*128d0*/  R2UR UR35, R7 ;  /* 0x00000000072372ca */ /* 0x000fe200000e0000 */
[----:B------:R-:W-:Y:S01]  /*128e0*/  IMAD.MOV.U32 R7, RZ, RZ, 0x40000040 ;  /* 0x40000040ff077424 */ /* 0x000fe200078e00ff */
[----:B------:R-:W-:Y:S02]  /*128f0*/  IADD3 R8, R6, 0x2, RZ ;  /* 0x0000000206087810 */ /* 0x000fe40007ffe0ff */
[----:B------:R-:W-:Y:S01]  /*12900*/  R2UR UR7, R9 ;  /* 0x00000000090772ca */ /* 0x000fe200000e0000 */
[----:B------:R-:W-:Y:S01]  /*12910*/  IMAD.MOV.U32 R9, RZ, RZ, 0x40000040 ;  /* 0x40000040ff097424 */ /* 0x000fe200078e00ff */
[----:B------:R-:W-:Y:S01]  /*12920*/  R2UR UR6, R8 ;  /* 0x00000000080672ca */ /* 0x000fe200000e0000 */
[----:B------:R-:W-:Y:S01]  /*12930*/  VIADD R8, R6, 0x4 ;  /* 0x0000000406087836 */ /* 0x000fe20000000000 */
        /* <DEDUP_REMOVED lines=10> */
[----:B------:R-:W-:Y:S01]  /*129e0*/  R2UR UR19, R9 ;  /* 0x00000000091372ca */ /* 0x000fe200000e0000 */
[----:B------:R-:W-:Y:S01]  /*129f0*/  IMAD.MOV.U32 R9, RZ, RZ, 0x40000040 ;  /* 0x40000040ff097424 */ /* 0x000fe200078e00ff */
[----:B------:R-:W-:Y:S01]  /*12a00*/  R2UR UR18, R8 ;  /* 0x00000000081272ca */ /* 0x000fe200000e0000 */
[----:B------:R-:W-:Y:S01]  /*12a10*/  VIADD R5, R5, 0x8 ;  /* 0x0000000805057836 */ /* 0x000fe20000000000 */
[----:B------:R-:W-:-:S02]  /*12a20*/  IADD3 R8, R6, 0x402, RZ ;  /* 0x0000040206087810 */ /* 0x000fc40007ffe0ff */
[----:B------:R-:W-:Y:S01]  /*12a30*/  R2UR UR23, R9 ;  /* 0x00000000091772ca */ /* 0x000fe200000e0000 */
[----:B------:R-:W-:Y:S01]  /*12a40*/  IMAD.MOV.U32 R9, RZ, RZ, 0x40000040 ;  /* 0x40000040ff097424 */ /* 0x000fe200078e00ff */
[----:B------:R0:W-:Y:S01]  /*12a50*/  BAR.SYNC.DEFER_BLOCKING R5, 0x100 ;  /* 0x000400050000751d */ /* 0x0001e20000010000 */
[----:B------:R-:W-:Y:S01]  /*12a60*/  R2UR UR22, R8 ;  /* 0x00000000081672ca */ /* 0x000fe200000e0000 */
[C---:B------:R-:W-:Y:S01]  /*12a70*/  VIADD R8, R6.reuse, 0x404 ;  /* 0x0000040406087836 */ /* 0x040fe20000000000 */
[----:B------:R-:W-:Y:S02]  /*12a80*/  IADD3 R6, R6, 0x406, RZ ;  /* 0x0000040606067810 */ /* 0x000fe40007ffe0ff */
        /* <DEDUP_REMOVED lines=30> */
.L_x_9590:
[----:B------:R-:W-:Y:S01]  /*12c70*/  SHF.L.U32 R5, R14, 0x1f, RZ ;  /* 0x0000001f0e057819 */ /* 0x000fe200000006ff */
[----:B------:R-:W-:-:S04]  /*12c80*/  IMAD R6, R12, 0x8, R18 ;  /* 0x000000080c067824 */ /* 0x000fc800078e0212 */
[----:B------:R0:W1:Y:S01]  /*12c90*/  SYNCS.PHASECHK.TRANS64.TRYWAIT P1, [R6+URZ+0x28850], R5 ;  /* 0x02885005060075a7 */ /* 0x000062000802017f */
[----:B------:R-:W-:Y:S05]  /*12ca0*/  @!P0 BRA `(.L_x_9591) ;  /* 0x0000000000048947 */ /* 0x000fea0003800000 */
[----:B------:R-:W-:Y:S01]  /*12cb0*/  BPT.TRAP 0x1 ;  /* 0x000000040000795c */ /* 0x000fe20000300000 */
.L_x_9591:
[----:B-1----:R-:W-:Y:S05]  /*12cc0*/  @P1 BRA `(.L_x_9589) ;  /* 0x0000000000081947 */ /* 0x002fea0003800000 */
[----:B------:R-:W1:Y:S02]  /*12cd0*/  SYNCS.PHASECHK.TRANS64.TRYWAIT P1, [R6+URZ+0x28850], R5 ;  /* 0x02885005060075a7 */ /* 0x000e64000802017f */
[----:B-1----:R-:W-:Y:S05]  /*12ce0*/  @!P1 BRA `(.L_x_9592) ;  /* 0x000000d8001c9947 */ /* 0x002fea0003800000 */
.L_x_9589:
        /* <DEDUP_REMOVED lines=67> */
.L_x_9593:
[----:B------:R-:W-:Y:S01]  /*13120*/  FMNMX.FTZ R6, R24, R11, !PT ;  /* 0x0000000b18067209 */ /* 0x000fe20007810000 */
[----:B------:R-:W-:Y:S01]  /*13130*/  UMOV UR46, UR44 ;  /* 0x0000002c002e7c82 */ /* 0x000fe20008000000 */
[----:B------:R-:W-:Y:S02]  /*13140*/  FMNMX.FTZ R8, R26, R10, !PT ;  /* 0x0000000a1a087209 */ /* 0x000fe40007810000 */
[----:B0-----:R-:W-:Y:S02]  /*13150*/  FMNMX.FTZ R5, R25, R6, !PT ;  /* 0x0000000619057209 */ /* 0x001fe40007810000 */
        /* <DEDUP_REMOVED lines=69> */
[C---:B------:R-:W-:Y:S02]  /*135b0*/  FADD.FTZ R11, -R6.reuse, R11 ;  /* 0x0000000b060b7221 */ /* 0x040fe40000010100 */
[----:B------:R-:W-:Y:S01]  /*135c0*/  FADD.FTZ R7, -R5, R10 ;  /* 0x0000000a05077221 */ /* 0x000fe20000010100 */
[----:B------:R-:W-:Y:S01]  /*135d0*/  FMUL.FTZ R10, R6, UR46 ;  /* 0x0000002e060a7c20 */ /* 0x000fe20008410000 */
[----:B------:R-:W-:Y:S02]  /*135e0*/  FMUL.FTZ R11, R11, UR46 ;  /* 0x0000002e0b0b7c20 */ /* 0x000fe40008410000 */
[----:B------:R-:W-:Y:S01]  /*135f0*/  FMUL.FTZ R7, R7, UR46 ;  /* 0x0000002e07077c20 */ /* 0x000fe20008410000 */
[--C-:B------:R-:W-:Y:S01]  /*13600*/  FFMA.FTZ R153, R45, UR46, -R10.reuse ;  /* 0x0000002e2d997c23 */ /* 0x100fe2000801080a */
[----:B------:R0:W-:Y:S01]  /*13610*/  MUFU.EX2 R8, R11 ;  /* 0x0000000b00087308 */ /* 0x0001e20000000800 */
        /* <DEDUP_REMOVED lines=29> */
[--C-:B------:R-:W-:Y:S01]  /*137f0*/  FFMA.FTZ R154, R84, UR46, -R10.reuse ;  /* 0x0000002e549a7c23 */ /* 0x100fe2000801080a */
[----:B------:R-:W-:Y:S01]  /*13800*/  FFMA.FTZ R49, R85, UR46, -R10 ;  /* 0x0000002e55317c23 */ /* 0x000fe2000801080a */
[----:B------:R-:W-:Y:S01]  /*13810*/  FMUL.FTZ R10, R5, UR46 ;  /* 0x0000002e050a7c20 */ /* 0x000fe20008410000 */
[----:B------:R-:W0:Y:S01]  /*13820*/  MUFU.EX2 R9, R9 ;  /* 0x0000000900097308 */ /* 0x000e220000000800 */
[----:B------:R-:W-:-:S02]  /*13830*/  IMAD.U32 R52, RZ, RZ, UR38 ;  /* 0x00000026ff347e24 */ /* 0x000fc4000f8e00ff */
        /* <DEDUP_REMOVED lines=25> */
[----:B------:R-:W-:Y:S01]  /*139d0*/  FFMA.FTZ R163, R70, UR46, -R10 ;  /* 0x0000002e46a37c23 */ /* 0x000fe2000801080a */
[----:B------:R-:W-:-:S03]  /*139e0*/  LEA R51, R186, R18, 0x3 ;  /* 0x00000012ba337211 */ /* 0x000fc600078e18ff */
[----:B------:R-:W2:Y:S01]  /*139f0*/  MUFU.EX2 R181, R181 ;  /* 0x000000b500b57308 */ /* 0x000ea20000000800 */
[----:B-1----:R-:W-:Y:S01]  /*13a00*/  FFMA.FTZ R0, R7, R0, R14 ;  /* 0x0000000007007223 */ /* 0x002fe2000001000e */
[----:B------:R-:W-:-:S05]  /*13a10*/  VIADD R51, R51, 0x28840 ;  /* 0x0002884033337836 */ /* 0x000fca0000000000 */
[----:B------:R-:W-:Y:S01]  /*13a20*/  PRMT R51, R52, 0x654, R51 ;  /* 0x0000065434337816 */ /* 0x000fe20000000033 */
[----:B------:R-:W1:Y:S01]  /*13a30*/  MUFU.EX2 R182, R182 ;  /* 0x000000b600b67308 */ /* 0x000e620000000800 */
[----:B0-----:R-:W-:Y:S02]  /*13a40*/  FADD.FTZ R3, R180, R3 ;  /* 0x00000003b4037221 */ /* 0x001fe40000010000 */
[----:B------:R0:W-:Y:S05]  /*13a50*/  SYNCS.ARRIVE.TRANS64.RED.A1T0 RZ, [R51+URZ], RZ ;  /* 0x000000ff33ff79a7 */ /* 0x0001ea000810043f */
[----:B------:R-:W3:Y:S01]  /*13a60*/  MUFU.EX2 R183, R183 ;  /* 0x000000b700b77308 */ /* 0x000ee20000000800 */
[----:B--2---:R-:W-:-:S07]  /*13a70*/  FADD.FTZ R0, R181, R0 ;  /* 0x00000000b5007221 */ /* 0x004fce0000010000 */
[----:B------:R-:W2:Y:S01]  /*13a80*/  MUFU.EX2 R161, R161 ;  /* 0x000000a100a17308 */ /* 0x000ea20000000800 */
[----:B-1----:R-:W-:-:S07]  /*13a90*/  FADD.FTZ R40, R182, R3 ;  /* 0x00000003b6287221 */ /* 0x002fce0000010000 */
[----:B------:R-:W1:Y:S01]  /*13aa0*/  MUFU.EX2 R20, R20 ;  /* 0x0000001400147308 */ /* 0x000e620000000800 */
[----:B---3--:R-:W-:-:S07]  /*13ab0*/  FADD.FTZ R3, R183, R0 ;  /* 0x00000000b7037221 */ /* 0x008fce0000010000 */
        /* <DEDUP_REMOVED lines=9> */
[----:B-1----:R-:W-:Y:S01]  /*13b50*/  FADD.FTZ R31, R159, R40 ;  /* 0x000000289f1f7221 */ /* 0x002fe20000010000 */
[----:B------:R-:W-:-:S06]  /*13b60*/  FFMA.FTZ R40, R67, UR46, -R10 ;  /* 0x0000002e43287c23 */ /* 0x000fcc000801080a */
        /* <DEDUP_REMOVED lines=15> */
[----:B--2---:R-:W-:Y:S01]  /*13c60*/  FADD.FTZ R31, R155, R42 ;  /* 0x0000002a9b1f7221 */ /* 0x004fe20000010000 */
[----:B------:R-:W-:-:S06]  /*13c70*/  FFMA.FTZ R42, R71, UR46, -R10 ;  /* 0x0000002e472a7c23 */ /* 0x000fcc000801080a */
[----:B------:R-:W2:Y:S01]  /*13c80*/  MUFU.EX2 R175, R175 ;  /* 0x000000af00af7308 */ /* 0x000ea20000000800 */
[----:B-1----:R-:W-:-:S07]  /*13c90*/  FADD.FTZ R0, R28, R3 ;  /* 0x000000031c007221 */ /* 0x002fce0000010000 */
[----:B------:R-:W1:Y:S01]  /*13ca0*/  MUFU.EX2 R153, R153 ;  /* 0x0000009900997308 */ /* 0x000e620000000800 */
[----:B---3--:R-:W-:Y:S01]  /*13cb0*/  FADD.FTZ R44, R174, R31 ;  /* 0x0000001fae2c7221 */ /* 0x008fe20000010000 */
[----:B------:R-:W-:-:S06]  /*13cc0*/  FFMA.FTZ R31, R74, UR46, -R10 ;  /* 0x0000002e4a1f7c23 */ /* 0x000fcc000801080a */
        /* <DEDUP_REMOVED lines=53> */
[--C-:B------:R-:W-:Y:S01]  /*14020*/  FFMA.FTZ R43, R86, UR46, -R10.reuse ;  /* 0x0000002e562b7c23 */ /* 0x100fe2000801080a */
[----:B------:R-:W-:-:S05]  /*14030*/  FFMA.FTZ R10, R87, UR46, -R10 ;  /* 0x0000002e570a7c23 */ /* 0x000fca000801080a */
        /* <DEDUP_REMOVED lines=34> */
[----:B---3--:R-:W-:-:S03]  /*14260*/  FADD.FTZ R3, R49, R50 ;  /* 0x0000003231037221 */ /* 0x008fc60000010000 */
[----:B--2---:R-:W-:Y:S01]  /*14270*/  FADD.FTZ R0, R10, R47 ;  /* 0x0000002f0a007221 */ /* 0x004fe20000010000 */
[----:B0-----:R-:W-:Y:S06]  /*14280*/  @!P0 BRA `(.L_x_9594) ;  /* 0x0000000000048947 */ /* 0x001fec0003800000 */
[----:B------:R-:W-:Y:S01]  /*14290*/  BPT.TRAP 0x1 ;  /* 0x000000040000795c */ /* 0x000fe20000300000 */
.L_x_9594:
[----:B------:R-:W-:Y:S01]  /*142a0*/  IMAD R12, R12, 0x8, R18 ;  /* 0x000000080c0c7824 */ /* 0x000fe200078e0212 */
[----:B------:R-:W-:Y:S01]  /*142b0*/  ISETP.GT.AND P1, PT, R13, RZ, PT ;  /* 0x000000ff0d00720c */ /* 0x000fe20003f24270 */
[----:B------:R-:W-:Y:S01]  /*142c0*/  FMUL.FTZ R88, R88, R8 ;  /* 0x0000000858587220 */ /* 0x000fe20000410000 */
[----:B------:R-:W-:Y:S01]  /*142d0*/  MOV R47, UR38 ;  /* 0x00000026002f7c02 */ /* 0x000fe20008000f00 */
[----:B------:R-:W-:Y:S01]  /*142e0*/  VIADD R12, R12, 0x28860 ;  /* 0x000288600c0c7836 */ /* 0x000fe20000000000 */
[----:B------:R-:W-:Y:S01]  /*142f0*/  F2FP.F16.F32.PACK_AB R172, R155, R172 ;  /* 0x000000ac9bac723e */ /* 0x000fe200000000ff */
[----:B------:R-:W-:Y:S01]  /*14300*/  FMUL.FTZ R89, R89, R8 ;  /* 0x0000000859597220 */ /* 0x000fe20000410000 */
[----:B------:R-:W-:Y:S01]  /*14310*/  F2FP.F16.F32.PACK_AB R181, R181, R14 ;  /* 0x0000000eb5b5723e */ /* 0x000fe200000000ff */
[-C--:B------:R-:W-:Y:S01]  /*14320*/  FMUL.FTZ R92, R92, R8.reuse ;  /* 0x000000085c5c7220 */ /* 0x080fe20000410000 */
[----:B------:R-:W-:Y:S01]  /*14330*/  PRMT R12, R47, 0x654, R12 ;  /* 0x000006542f0c7816 */ /* 0x000fe2000000000c */
[----:B------:R-:W-:Y:S01]  /*14340*/  FMUL.FTZ R93, R93, R8 ;  /* 0x000000085d5d7220 */ /* 0x000fe20000410000 */
[----:B------:R-:W-:Y:S01]  /*14350*/  F2FP.F16.F32.PACK_AB R182, R161, R182 ;  /* 0x000000b6a1b6723e */ /* 0x000fe200000000ff */
[----:B------:R-:W-:Y:S01]  /*14360*/  FMUL.FTZ R96, R96, R8 ;  /* 0x0000000860607220 */ /* 0x000fe20000410000 */
[----:B------:R0:W-:Y:S01]  /*14370*/  SYNCS.ARRIVE.TRANS64.RED.A1T0 RZ, [R12+URZ], RZ ;  /* 0x000000ff0cff79a7 */ /* 0x0001e2000810043f */
        /* <DEDUP_REMOVED lines=94> */
.L_x_9583:
[----:B------:R-:W-:Y:S05]  /*14960*/  WARPSYNC.ALL ;  /* 0x0000000000007948 */ /* 0x000fea0003800000 */
[----:B------:R-:W-:Y:S06]  /*14970*/  BAR.ARV 0x8, 0x180 ;  /* 0x0206000000007b1d */ /* 0x000fec0000002000 */
[----:B------:R-:W-:Y:S05]  /*14980*/  @!P0 BRA `(.L_x_9596) ;  /* 0x0000000000048947 */ /* 0x000fea0003800000 */
[----:B------:R-:W-:Y:S01]  /*14990*/  BPT.TRAP 0x1 ;  /* 0x000000040000795c */ /* 0x000fe20000300000 */
.L_x_9596:
[----:B------:R-:W-:Y:S01]  /*149a0*/  IMAD R13, R186, 0x8, R18 ;  /* 0x00000008ba0d7824 */ /* 0x000fe200078e0212 */
[----:B------:R-:W-:-:S04]  /*149b0*/  SHF.L.U32 R4, R188, 0x1f, RZ ;  /* 0x0000001fbc047819 */ /* 0x000fc800000006ff */
[----:B------:R0:W1:Y:S01]  /*149c0*/  SYNCS.PHASECHK.TRANS64.TRYWAIT P1, [R13+URZ+0x28850], R4 ;  /* 0x028850040d0075a7 */ /* 0x000062000802017f */
[----:B------:R-:W-:Y:S05]  /*149d0*/  @!P0 BRA `(.L_x_9597) ;  /* 0x0000000000048947 */ /* 0x000fea0003800000 */
[----:B------:R-:W-:Y:S01]  /*149e0*/  BPT.TRAP 0x1 ;  /* 0x000000040000795c */ /* 0x000fe20000300000 */
.L_x_9597:
[----:B------:R-:W-:-:S04]  /*149f0*/  IADD3 R18, R18, 0x400, RZ ;  /* 0x0000040012127810 */ /* 0x000fc80007ffe0ff */
[----:B------:R-:W-:-:S04]  /*14a00*/  SHF.R.U32.HI R18, RZ, 0x4, R18 ;  /* 0x00000004ff127819 */ /* 0x000fc80000011612 */
[----:B------:R-:W-:-:S04]  /*14a10*/  LOP3.LUT R18, R18, 0x3fff, RZ, 0xc0, !PT ;  /* 0x00003fff12127812 */ /* 0x000fc800078ec0ff */
[----:B------:R-:W-:Y:S01]  /*14a20*/  LOP3.LUT R9, R18, 0x4000000, RZ, 0xfc, !PT ;  /* 0x0400000012097812 */ /* 0x000fe200078efcff */
[----:B-1----:R-:W-:Y:S06]  /*14a30*/  @P1 BRA `(.L_x_9598) ;  /* 0x0000000000081947 */ /* 0x002fec0003800000 */
[----:B------:R-:W1:Y:S02]  /*14a40*/  SYNCS.PHASECHK.TRANS64.TRYWAIT P1, [R13+URZ+0x28850], R4 ;  /* 0x028850040d0075a7 */ /* 0x000e64000802017f */
[----:B-1----:R-:W-:Y:S05]  /*14a50*/  @!P1 BRA `(.L_x_9599) ;  /* 0x000000b800d49947 */ /* 0x002fea0003800000 */
.L_x_9598:
[----:B------:R-:W-:Y:S01]  /*14a60*/  IMAD R8, R186, 0x800, R9 ;  /* 0x00000800ba087824 */ /* 0x000fe200078e0209 */
[----:B------:R-:W-:Y:S05]  /*14a70*/  WARPSYNC.ALL ;  /* 0x0000000000007948 */ /* 0x000fea0003800000 */
[----:B------:R-:W-:Y:S01]  /*14a80*/  IMAD.MOV.U32 R9, RZ, RZ, 0x40000040 ;  /* 0x40000040ff097424 */ /* 0x000fe200078e00ff */
[C---:B------:R-:W-:Y:S01]  /*14a90*/  R2UR UR6, R8.reuse ;  /* 0x00000000080672ca */ /* 0x040fe200000e0000 */
[----:B------:R-:W-:Y:S01]  /*14aa0*/  WARPGROUP.ARRIVE ;  /* 0x00000000000079c5 */ /* 0x000fe20000000000 */
[----:B------:R-:W-:Y:S01]  /*14ab0*/  VIADD R10, R8, 0x80 ;  /* 0x00000080080a7836 */ /* 0x000fe20000000000 */
[----:B------:R-:W-:Y:S01]  /*14ac0*/  MOV R11, 0x40000040 ;  /* 0x40000040000b7802 */ /* 0x000fe20000000f00 */
[----:B01----:R-:W0:Y:S01]  /*14ad0*/  SHFL.BFLY PT, R4, R3, 0x2, 0x1f ;  /* 0x0c401f0003047f89 */ /* 0x003e2200000e0000 */
[----:B------:R-:W-:Y:S01]  /*14ae0*/  R2UR UR7, R9 ;  /* 0x00000000090772ca */ /* 0x000fe200000e0000 */
[----:B------:R-:W-:Y:S01]  /*14af0*/  IMAD.MOV.U32 R12, RZ, RZ, RZ ;  /* 0x000000ffff0c7224 */ /* 0x000fe200078e00ff */
[----:B------:R-:W-:Y:S01]  /*14b00*/  MOV R9, 0x40000040 ;  /* 0x4000004000097802 */ /* 0x000fe20000000f00 */
[----:B------:R-:W1:Y:S01]  /*14b10*/  SHFL.BFLY PT, R7, R0, 0x2, 0x1f ;  /* 0x0c401f0000077f89 */ /* 0x000e6200000e0000 */
[----:B------:R-:W-:-:S09]  /*14b20*/  MOV R21, UR46 ;  /* 0x0000002e00157c02 */ /* 0x000fd20008000f00 */
[----:B------:R-:W-:Y:S01]  /*14b30*/  HGMMA.64x128x16.F32 R88, R180, gdesc[UR4].tnspB, R88, gsb0 ;  /* 0x41e00004b4587df0 */ /* 0x000fe20008000858 */
[----:B------:R-:W-:Y:S01]  /*14b40*/  R2UR UR6, R10 ;  /* 0x000000000a0672ca */ /* 0x000fe200000e0000 */
[----:B------:R-:W-:Y:S01]  /*14b50*/  VIADD R10, R8, 0x100 ;  /* 0x00000100080a7836 */ /* 0x000fe20000000000 */
[----:B------:R-:W-:Y:S01]  /*14b60*/  R2UR UR7, R11 ;  /* 0x000000000b0772ca */ /* 0x000fe200000e0000 */
[----:B------:R-:W-:Y:S02]  /*14b70*/  IMAD.MOV.U32 R11, RZ, RZ, 0x40000040 ;  /* 0x40000040ff0b7424 */ /* 0x000fe400078e00ff */
[----:B0-----:R-:W-:Y:S01]  /*14b80*/  FADD.FTZ R4, R4, R3 ;  /* 0x0000000304047221 */ /* 0x001fe20000010000 */
[----:B------:R-:W-:Y:S01]  /*14b90*/  IMAD.MOV.U32 R3, RZ, RZ, -0x800000 ;  /* 0xff800000ff037424 */ /* 0x000fe200078e00ff */
        /* <DEDUP_REMOVED lines=38> */
[----:B-1----:R-:W-:Y:S01]  /*14e00*/  FADD.FTZ R8, R7, R0 ;  /* 0x0000000007087221 */ /* 0x002fe20000010000 */
[----:B------:R-:W-:Y:S01]  /*14e10*/  R2UR UR7, R9 ;  /* 0x00000000090772ca */ /* 0x000fe200000e0000 */
[----:B------:R-:W0:Y:S01]  /*14e20*/  SHFL.BFLY PT, R7, R4, 0x1, 0x1f ;  /* 0x0c201f0004077f89 */ /* 0x000e2200000e0000 */
[----:B------:R-:W-:-:S03]  /*14e30*/  IMAD.MOV.U32 R0, RZ, RZ, -0x800000 ;  /* 0xff800000ff007424 */ /* 0x000fc600078e00ff */
[----:B------:R-:W1:Y:S01]  /*14e40*/  SHFL.BFLY PT, R9, R8, 0x1, 0x1f ;  /* 0x0c201f0008097f89 */ /* 0x000e6200000e0000 */
[----:B0-----:R-:W-:Y:S01]  /*14e50*/  FADD.FTZ R14, R4, R7 ;  /* 0x00000007040e7221 */ /* 0x001fe20000010000 */
[----:B------:R-:W-:Y:S02]  /*14e60*/  IMAD.MOV.U32 R7, RZ, RZ, RZ ;  /* 0x000000ffff077224 */ /* 0x000fe400078e00ff */
[----:B-1----:R-:W-:Y:S02]  /*14e70*/  FADD.FTZ R15, R8, R9 ;  /* 0x00000009080f7221 */ /* 0x002fe40000010000 */
[----:B------:R-:W-:Y:S01]  /*14e80*/  FSETP.NE.FTZ.AND P1, PT, R14, RZ, PT ;  /* 0x000000ff0e00720b */ /* 0x000fe20003f35000 */
[----:B------:R-:W-:Y:S02]  /*14e90*/  IMAD.U32 R9, RZ, RZ, UR46 ;  /* 0x0000002eff097e24 */ /* 0x000fe4000f8e00ff */
        /* <DEDUP_REMOVED lines=17> */
.L_x_9600:
[----:B------:R-:W-:Y:S01]  /*14fb0*/  VIADD R4, R13, 0x28860 ;  /* 0x000288600d047836 */ /* 0x000fe20000000000 */
[----:B------:R-:W-:Y:S01]  /*14fc0*/  MOV R5, UR38 ;  /* 0x0000002600057c02 */ /* 0x000fe20008000f00 */
        /* <DEDUP_REMOVED lines=72> */
[----:B-1----:R-:W-:-:S11]  /*15450*/  SEL R186, R186, RZ, P0 ;  /* 0x000000ffbaba7207 */ /* 0x002fd60000000000 */
.L_x_9511:
[----:B------:R-:W-:Y:S05]  /*15460*/  WARPSYNC.ALL ;  /* 0x0000000000007948 */ /* 0x000fea0003800000 */
[----:B------:R-:W0:Y:S08]  /*15470*/  S2UR UR38, SR_CgaCtaId ;  /* 0x00000000002679c3 */ /* 0x000e300000008800 */
[----:B------:R-:W-:Y:S06]  /*15480*/  BAR.SYNC.DEFER_BLOCKING 0x5, 0x180 ;  /* 0x0146000000007b1d */ /* 0x000fec0000010000 */
[----:B------:R-:W-:Y:S01]  /*15490*/  UMOV UR4, 0x400 ;  /* 0x0000040000047882 */ /* 0x000fe20000000000 */
[----:B------:R-:W-:Y:S01]  /*154a0*/  BSSY B0, `(.L_x_9601) ;  /* 0x00001f9000007945 */ /* 0x000fe20003800000 */
[----:B0-----:R-:W-:-:S06]  /*154b0*/  ULEA UR4, UR38, UR4, 0x18 ;  /* 0x0000000426047291 */ /* 0x001fcc000f8ec03f */
[----:B------:R-:W-:-:S05]  /*154c0*/  IMAD.U32 R18, RZ, RZ, UR4 ;  /* 0x00000004ff127e24 */ /* 0x000fca000f8e00ff */
[----:B------:R0:W1:Y:S01]  /*154d0*/  LDS.128 R40, [R18+0x288d0] ;  /* 0x0288d00012287984 */ /* 0x0000620000000c00 */
[----:B------:R-:W-:Y:S06]  /*154e0*/  BAR.ARV 0x4, 0x180 ;  /* 0x0106000000007b1d */ /* 0x000fec0000002000 */
[----:B------:R-:W-:Y:S05]  /*154f0*/  @P1 BRA `(.L_x_9602) ;  /* 0x0000001400001947 */ /* 0x000fea0003800000 */
[----:B------:R-:W3:Y:S01]  /*15500*/  S2R R5, SR_SWINHI ;  /* 0x0000000000057919 */ /* 0x000ee20000002f00 */
[----:B------:R-:W-:Y:S05]  /*15510*/  WARPSYNC.ALL ;  /* 0x0000000000007948 */ /* 0x000fea0003800000 */
[----:B------:R-:W-:Y:S01]  /*15520*/  BAR.SYNC.DEFER_BLOCKING 0x1, 0x100 ;  /* 0x0044000000007b1d */ /* 0x000fe20000010000 */
[----:B------:R-:W-:Y:S01]  /*15530*/  F2FP.F16.F32.PACK_AB R10, R93, R10 ;  /* 0x0000000a5d0a723e */ /* 0x000fe200000000ff */
[----:B------:R-:W-:Y:S01]  /*15540*/  IMAD.MOV.U32 R48, RZ, RZ, RZ ;  /* 0x000000ffff307224 */ /* 0x000fe200078e00ff */
[----:B------:R-:W-:Y:S02]  /*15550*/  F2FP.F16.F32.PACK_AB R11, R11, R94 ;  /* 0x0000005e0b0b723e */ /* 0x000fe400000000ff */
[----:B------:R-:W-:Y:S01]  /*15560*/  F2FP.F16.F32.PACK_AB R30, R133, R30 ;  /* 0x0000001e851e723e */ /* 0x000fe200000000ff */
[----:B------:R-:W-:Y:S01]  /*15570*/  ULDC.64 UR4, c[0x0][0xc00] ;  /* 0x0003000000047ab9 */ /* 0x000fe20000000a00 */
[----:B------:R-:W-:Y:S01]  /*15580*/  F2FP.F16.F32.PACK_AB R32, R137, R32 ;  /* 0x000000208920723e */ /* 0x000fe200000000ff */
[----:B------:R-:W0:Y:S01]  /*15590*/  LDC R55, c[0x0][0xbe8] ;  /* 0x0002fa00ff377b82 */ /* 0x000e220000000800 */
[----:B------:R-:W-:-:S02]  /*155a0*/  F2FP.F16.F32.PACK_AB R33, R33, R138 ;  /* 0x0000008a2121723e */ /* 0x000fc400000000ff */
[----:B------:R-:W-:Y:S02]  /*155b0*/  F2FP.F16.F32.PACK_AB R34, R141, R34 ;  /* 0x000000228d22723e */ /* 0x000fe400000000ff */
[----:B------:R-:W-:Y:S02]  /*155c0*/  F2FP.F16.F32.PACK_AB R35, R35, R142 ;  /* 0x0000008e2323723e */ /* 0x000fe400000000ff */
[----:B------:R-:W-:Y:S02]  /*155d0*/  MOV R20, R18 ;  /* 0x0000001200147202 */ /* 0x000fe40000000f00 */
[----:B---3--:R-:W-:-:S03]  /*155e0*/  MOV R21, R5 ;  /* 0x0000000500157202 */ /* 0x008fc60000000f00 */
[----:B------:R-:W-:-:S03]  /*155f0*/  IMAD.WIDE R8, R222, 0x2, R20 ;  /* 0x00000002de087825 */ /* 0x000fc600078e0214 */
[C---:B------:R-:W-:Y:S02]  /*15600*/  LOP3.LUT R29, R8.reuse, 0x380, RZ, 0xc0, !PT ;  /* 0x00000380081d7812 */ /* 0x040fe400078ec0ff */
[C---:B------:R-:W-:Y:S02]  /*15610*/  IADD3 R37, P5, R8.reuse, 0x20, RZ ;  /* 0x0000002008257810 */ /* 0x040fe40007fbe0ff */
[C---:B------:R-:W-:Y:S02]  /*15620*/  IADD3 R39, P0, R8.reuse, 0x40, RZ ;  /* 0x0000004008277810 */ /* 0x040fe40007f1e0ff */
[----:B------:R-:W-:Y:S01]  /*15630*/  IADD3 R45, P1, R8, 0x60, RZ ;  /* 0x00000060082d7810 */ /* 0x000fe20007f3e0ff */
[--C-:B------:R-:W-:Y:S01]  /*15640*/  IMAD.X R5, RZ, RZ, R9.reuse, P5 ;  /* 0x000000ffff057224 */ /* 0x100fe200028e0609 */
[----:B------:R-:W-:Y:S02]  /*15650*/  SHF.R.U64 R29, R29, 0x3, RZ ;  /* 0x000000031d1d7819 */ /* 0x000fe400000012ff */
[----:B------:R-:W-:Y:S01]  /*15660*/  LOP3.LUT R4, R37, 0x380, RZ, 0xc0, !PT ;  /* 0x0000038025047812 */ /* 0x000fe200078ec0ff */
[----:B----4-:R-:W-:Y:S01]  /*15670*/  IMAD.X R13, RZ, RZ, R9, P1 ;  /* 0x000000ffff0d7224 */ /* 0x010fe200008e0609 */
[----:B------:R-:W-:-:S02]  /*15680*/  LOP3.LUT R6, R39, 0x380, RZ, 0xc0, !PT ;  /* 0x0000038027067812 */ /* 0x000fc400078ec0ff */
[C---:B--2---:R-:W-:Y:S02]  /*15690*/  IADD3 R47, P2, R8.reuse, 0x4000, RZ ;  /* 0x00004000082f7810 */ /* 0x044fe40007f5e0ff */
[C---:B------:R-:W-:Y:S02]  /*156a0*/  IADD3 R49, P3, R8.reuse, 0x4020, RZ ;  /* 0x0000402008317810 */ /* 0x040fe40007f7e0ff */
[C---:B------:R-:W-:Y:S01]  /*156b0*/  IADD3 R51, P4, R8.reuse, 0x4040, RZ ;  /* 0x0000404008337810 */ /* 0x040fe20007f9e0ff */
[--C-:B------:R-:W-:Y:S01]  /*156c0*/  IMAD.X R15, RZ, RZ, R9.reuse, P2 ;  /* 0x000000ffff0f7224 */ /* 0x100fe200010e0609 */
[----:B------:R-:W-:Y:S01]  /*156d0*/  IADD3 R53, P5, R8, 0x4060, RZ ;  /* 0x0000406008357810 */ /* 0x000fe20007fbe0ff */
[--C-:B------:R-:W-:Y:S01]  /*156e0*/  IMAD.X R25, RZ, RZ, R9.reuse, P3 ;  /* 0x000000ffff197224 */ /* 0x100fe200018e0609 */
[----:B------:R-:W-:Y:S02]  /*156f0*/  LOP3.LUT R12, R45, 0x380, RZ, 0xc0, !PT ;  /* 0x000003802d0c7812 */ /* 0x000fe400078ec0ff */
[----:B------:R-:W-:Y:S01]  /*15700*/  LOP3.LUT R8, R29, R8, RZ, 0x3c, !PT ;  /* 0x000000081d087212 */ /* 0x000fe200078e3cff */
[----:B------:R-:W-:Y:S01]  /*15710*/  IMAD.X R29, RZ, RZ, R9, P5 ;  /* 0x000000ffff1d7224 */ /* 0x000fe200028e0609 */
[----:B------:R-:W-:-:S02]  /*15720*/  SHF.R.U64 R4, R4, 0x3, RZ ;  /* 0x0000000304047819 */ /* 0x000fc400000012ff */
[----:B------:R-:W-:Y:S02]  /*15730*/  SHF.R.U64 R6, R6, 0x3, RZ ;  /* 0x0000000306067819 */ /* 0x000fe400000012ff */
[----:B------:R-:W-:Y:S02]  /*15740*/  LOP3.LUT R14, R47, 0x380, RZ, 0xc0, !PT ;  /* 0x000003802f0e7812 */ /* 0x000fe400078ec0ff */
[-C--:B------:R-:W-:Y:S02]  /*15750*/  IADD3.X R7, RZ, R9.reuse, RZ, P0, !PT ;  /* 0x00000009ff077210 */ /* 0x080fe400007fe4ff */
[----:B------:R-:W-:Y:S02]  /*15760*/  IADD3.X R27, RZ, R9, RZ, P4, !PT ;  /* 0x00000009ff1b7210 */ /* 0x000fe400027fe4ff */
[----:B------:R-:W-:Y:S02]  /*15770*/  SHF.R.U64 R12, R12, 0x3, RZ ;  /* 0x000000030c0c7819 */ /* 0x000fe400000012ff */
[----:B-----5:R-:W-:-:S02]  /*15780*/  LOP3.LUT R24, R49, 0x380, RZ, 0xc0, !PT ;  /* 0x0000038031187812 */ /* 0x020fc400078ec0ff */
[----:B------:R-:W-:Y:S02]  /*15790*/  LOP3.LUT R26, R51, 0x380, RZ, 0xc0, !PT ;  /* 0x00000380331a7812 */ /* 0x000fe400078ec0ff */
[----:B------:R-:W-:Y:S02]  /*157a0*/  MOV R46, R8 ;  /* 0x00000008002e7202 */ /* 0x000fe40000000f00 */
[----:B------:R-:W-:Y:S02]  /*157b0*/  LOP3.LUT R4, R4, R37, RZ, 0x3c, !PT ;  /* 0x0000002504047212 */ /* 0x000fe400078e3cff */
[----:B------:R-:W-:Y:S02]  /*157c0*/  LOP3.LUT R6, R6, R39, RZ, 0x3c, !PT ;  /* 0x0000002706067212 */ /* 0x000fe400078e3cff */
[----:B------:R-:W-:Y:S02]  /*157d0*/  LOP3.LUT R28, R53, 0x380, RZ, 0xc0, !PT ;  /* 0x00000380351c7812 */ /* 0x000fe400078ec0ff */
[----:B------:R-:W-:-:S02]  /*157e0*/  F2FP.F16.F32.PACK_AB R8, R89, R88 ;  /* 0x000000585908723e */ /* 0x000fc400000000ff */
[----:B------:R-:W-:Y:S02]  /*157f0*/  F2FP.F16.F32.PACK_AB R9, R91, R90 ;  /* 0x0000005a5b09723e */ /* 0x000fe400000000ff */
[----:B------:R-:W-:Y:S02]  /*15800*/  SHF.R.U64 R14, R14, 0x3, RZ ;  /* 0x000000030e0e7819 */ /* 0x000fe400000012ff */
[----:B------:R-:W-:Y:S01]  /*15810*/  LOP3.LUT R12, R12, R45, RZ, 0x3c, !PT ;  /* 0x0000002d0c0c7212 */ /* 0x000fe200078e3cff */
[----:B------:R2:W-:Y:S01]  /*15820*/  STSM.16.M88.4 [R46], R8 ;  /* 0x000000082e007844 */ /* 0x0005e20000000200 */
[----:B------:R-:W-:Y:S02]  /*15830*/  SHF.R.U64 R24, R24, 0x3, RZ ;  /* 0x0000000318187819 */ /* 0x000fe400000012ff */
[----:B------:R-:W-:Y:S02]  /*15840*/  SHF.R.U64 R26, R26, 0x3, RZ ;  /* 0x000000031a1a7819 */ /* 0x000fe400000012ff */
[----:B------:R-:W-:-:S02]  /*15850*/  SHF.R.U64 R28, R28, 0x3, RZ ;  /* 0x000000031c1c7819 */ /* 0x000fc400000012ff */
[----:B------:R-:W-:Y:S02]  /*15860*/  MOV R45, R4 ;  /* 0x00000004002d7202 */ /* 0x000fe40000000f00 */
[----:B------:R-:W-:Y:S02]  /*15870*/  MOV R44, R6 ;  /* 0x00000006002c7202 */ /* 0x000fe40000000f00 */
[----:B------:R-:W-:Y:S02]  /*15880*/  F2FP.F16.F32.PACK_AB R4, R36, R31 ;  /* 0x0000001f2404723e */ /* 0x000fe400000000ff */
[----:B------:R-:W-:Y:S02]  /*15890*/  F2FP.F16.F32.PACK_AB R5, R99, R98 ;  /* 0x000000626305723e */ /* 0x000fe400000000ff */
[----:B------:R-:W-:Y:S02]  /*158a0*/  F2FP.F16.F32.PACK_AB R6, R101, R100 ;  /* 0x000000646506723e */ /* 0x000fe400000000ff */
[----:B------:R-:W-:-:S02]  /*158b0*/  F2FP.F16.F32.PACK_AB R7, R103, R102 ;  /* 0x000000666707723e */ /* 0x000fc400000000ff */
[----:B------:R-:W-:Y:S02]  /*158c0*/  LOP3.LUT R14, R14, R47, RZ, 0x3c, !PT ;  /* 0x0000002f0e0e7212 */ /* 0x000fe400078e3cff */
[----:B--2---:R-:W-:Y:S01]  /*158d0*/  F2FP.F16.F32.PACK_AB R8, R105, R104 ;  /* 0x000000686908723e */ /* 0x004fe200000000ff */
[----:B------:R-:W-:Y:S01]  /*158e0*/  STSM.16.M88.4 [R45], R4 ;  /* 0x000000042d007844 */ /* 0x000fe20000000200 */
[----:B------:R-:W-:Y:S02]  /*158f0*/  F2FP.F16.F32.PACK_AB R9, R107, R106 ;  /* 0x0000006a6b09723e */ /* 0x000fe400000000ff */
[----:B------:R-:W-:Y:S02]  /*15900*/  F2FP.F16.F32.PACK_AB R10, R109, R108 ;  /* 0x0000006c6d0a723e */ /* 0x000fe400000000ff */
[----:B------:R-:W-:Y:S02]  /*15910*/  F2FP.F16.F32.PACK_AB R11, R111, R110 ;  /* 0x0000006e6f0b723e */ /* 0x000fe400000000ff */
[----:B------:R-:W-:-:S02]  /*15920*/  LOP3.LUT R24, R24, R49, RZ, 0x3c, !PT ;  /* 0x0000003118187212 */ /* 0x000fc400078e3cff */
[----:B------:R-:W-:Y:S01]  /*15930*/  LOP3.LUT R26, R26, R51, RZ, 0x3c, !PT ;  /* 0x000000331a1a7212 */ /* 0x000fe200078e3cff */
[----:B------:R2:W-:Y:S01]  /*15940*/  STSM.16.M88.4 [R44], R8 ;  /* 0x000000082c007844 */ /* 0x0005e20000000200 */
[----:B------:R-:W-:Y:S02]  /*15950*/  LOP3.LUT R28, R28, R53, RZ, 0x3c, !PT ;  /* 0x000000351c1c7212 */ /* 0x000fe400078e3cff */
[----:B-1----:R-:W-:Y:S02]  /*15960*/  MOV R40, R12 ;  /* 0x0000000c00287202 */ /* 0x002fe40000000f00 */
[----:B------:R-:W-:Y:S02]  /*15970*/  MOV R39, R14 ;  /* 0x0000000e00277202 */ /* 0x000fe40000000f00 */
        /* <DEDUP_REMOVED lines=11> */
[----:B------:R-:W-:Y:S02]  /*15a30*/  MOV R36, R28 ;  /* 0x0000001c00247202 */ /* 0x000fe40000000f00 */
[----:B------:R-:W-:Y:S01]  /*15a40*/  ISETP.NE.U32.AND P0, PT, RZ, UR4, PT ;  /* 0x00000004ff007c0c */ /* 0x000fe2000bf05070 */
[----:B------:R-:W-:Y:S01]  /*15a50*/  STSM.16.M88.4 [R39], R24 ;  /* 0x0000001827007844 */ /* 0x000fe20000000200 */
[----:B--2---:R-:W-:Y:S02]  /*15a60*/  IADD3 R8, P1, R208, UR4, RZ ;  /* 0x00000004d0087c10 */ /* 0x004fe4000ff3e0ff */
[----:B------:R-:W-:Y:S02]  /*15a70*/  F2FP.F16.F32.PACK_AB R28, R129, R128 ;  /* 0x00000080811c723e */ /* 0x000fe400000000ff */
[----:B------:R-:W-:-:S02]  /*15a80*/  F2FP.F16.F32.PACK_AB R29, R131, R130 ;  /* 0x00000082831d723e */ /* 0x000fc400000000ff */
[----:B------:R-:W-:Y:S02]  /*15a90*/  F2FP.F16.F32.PACK_AB R31, R135, R134 ;  /* 0x00000086871f723e */ /* 0x000fe400000000ff */
[----:B------:R-:W-:Y:S02]  /*15aa0*/  F2FP.F16.F32.PACK_AB R4, R145, R144 ;  /* 0x000000909104723e */ /* 0x000fe400000000ff */
[----:B------:R-:W-:Y:S01]  /*15ab0*/  F2FP.F16.F32.PACK_AB R5, R147, R146 ;  /* 0x000000929305723e */ /* 0x000fe200000000ff */
[----:B------:R-:W-:Y:S01]  /*15ac0*/  STSM.16.M88.4 [R38], R28 ;  /* 0x0000001c26007844 */ /* 0x000fe20000000200 */
[----:B------:R-:W-:Y:S02]  /*15ad0*/  F2FP.F16.F32.PACK_AB R6, R149, R148 ;  /* 0x000000949506723e */ /* 0x000fe400000000ff */
[----:B------:R-:W-:Y:S01]  /*15ae0*/  F2FP.F16.F32.PACK_AB R7, R151, R150 ;  /* 0x000000969707723e */ /* 0x000fe200000000ff */
[----:B------:R-:W-:Y:S01]  /*15af0*/  STSM.16.M88.4 [R37], R32 ;  /* 0x0000002025007844 */ /* 0x000fe20000000200 */
[----:B------:R-:W-:-:S02]  /*15b00*/  ISETP.NE.AND.EX P0, PT, RZ, UR5, PT, P0 ;  /* 0x00000005ff007c0c */ /* 0x000fc4000bf05300 */
        /* <DEDUP_REMOVED lines=8> */
[----:B-1----:R-:W-:Y:S01]  /*15b90*/  IMAD.U32 R6, RZ, RZ, UR4 ;  /* 0x00000004ff067e24 */ /* 0x002fe2000f8e00ff */
[----:B------:R-:W-:Y:S01]  /*15ba0*/  @P2 IADD3.X R209, R209, UR5, RZ, P3, !PT ;  /* 0x00000005d1d12c10 */ /* 0x000fe20009ffe4ff */
[----:B------:R1:W5:Y:S01]  /*15bb0*/  @P0 LDG.E R48, desc[UR42][R8.64] ;  /* 0x0000002a08300981 */ /* 0x000362000c1e1900 */
[----:B0-----:R-:W-:Y:S02]  /*15bc0*/  ISETP.NE.AND P1, PT, R55, 0x1, PT ;  /* 0x000000013700780c */ /* 0x001fe40003f25270 */
[----:B------:R-:W-:Y:S01]  /*15bd0*/  IADD3 R13, R204, R191, RZ ;  /* 0x000000bfcc0d7210 */ /* 0x000fe20007ffe0ff */
[----:B------:R1:W5:Y:S10]  /*15be0*/  @P2 LDG.E R6, desc[UR42][R208.64] ;  /* 0x0000002ad0062981 */ /* 0x000374000c1e1900 */
[----:B------:R-:W0:Y:S08]  /*15bf0*/  @P1 LDC R10, c[0x0][0xbec] ;  /* 0x0002fb00ff0a1b82 */ /* 0x000e300000000800 */
[----:B------:R-:W2:Y:S01]  /*15c00*/  @P1 LDC R11, c[0x0][0xbf0] ;  /* 0x0002fc00ff0b1b82 */ /* 0x000ea20000000800 */
[----:B-1----:R-:W-:Y:S05]  /*15c10*/  @P2 BRA `(.L_x_9603) ;  /* 0x0000000000102947 */ /* 0x002fea0003800000 */
[----:B------:R-:W-:Y:S05]  /*15c20*/  @!P0 BRA `(.L_x_9603) ;  /* 0x00000000000c8947 */ /* 0x000fea0003800000 */
[----:B------:R-:W3:Y:S04]  /*15c30*/  LDG.E R5, desc[UR42][R8.64] ;  /* 0x0000002a08057981 */ /* 0x000ee8000c1e1900 */
[----:B-----5:R-:W3:Y:S02]  /*15c40*/  LDG.E R6, desc[UR42][R8.64+0x4] ;  /* 0x0000042a08067981 */ /* 0x020ee4000c1e1900 */
[----:B---3--:R-:W-:-:S07]  /*15c50*/  IMAD.IADD R6, R6, 0x1, -R5 ;  /* 0x0000000106067824 */ /* 0x008fce00078e0a05 */
.L_x_9603:
[----:B------:R-:W-:Y:S01]  /*15c60*/  SHF.R.S32.HI R54, RZ, 0x1f, R207 ;  /* 0x0000001fff367819 */ /* 0x000fe200000114cf */
[----:B0-----:R-:W-:Y:S01]  /*15c70*/  @P1 IMAD.HI.U32 R4, R13, R10, RZ ;  /* 0x0000000a0d041227 */ /* 0x001fe200078e00ff */
[----:B------:R-:W-:Y:S01]  /*15c80*/  ULDC.64 UR4, c[0x0][0xb90] ;  /* 0x0002e40000047ab9 */ /* 0x000fe20000000a00 */
[----:B-----5:R-:W-:Y:S02]  /*15c90*/  SHF.R.S32.HI R49, RZ, 0x1f, R48 ;  /* 0x0000001fff317819 */ /* 0x020fe40000011430 */
[----:B------:R-:W-:Y:S01]  /*15ca0*/  IMAD R8, R54, UR4, RZ ;  /* 0x0000000436087c24 */ /* 0x000fe2000f8e02ff */
[----:B------:R-:W-:Y:S01]  /*15cb0*/  SEL R40, R211, RZ, !P0 ;  /* 0x000000ffd3287207 */ /* 0x000fe20004000000 */
[----:B------:R-:W-:Y:S01]  /*15cc0*/  IMAD.MOV.U32 R7, RZ, RZ, R13 ;  /* 0x000000ffff077224 */ /* 0x000fe200078e000d */
[----:B--2---:R-:W-:Y:S01]  /*15cd0*/  @P1 SHF.R.U32.HI R7, RZ, R11, R4 ;  /* 0x0000000bff071219 */ /* 0x004fe20000011604 */
[----:B------:R-:W-:Y:S01]  /*15ce0*/  IMAD.WIDE.U32 R4, R207, UR4, R48 ;  /* 0x00000004cf047c25 */ /* 0x000fe2000f8e0030 */
[----:B------:R-:W-:-:S03]  /*15cf0*/  SEL R57, R210, RZ, !P0 ;  /* 0x000000ffd2397207 */ /* 0x000fc60004000000 */
[----:B------:R-:W-:Y:S01]  /*15d00*/  IMAD R9, R207, UR5, R8 ;  /* 0x00000005cf097c24 */ /* 0x000fe2000f8e0208 */
[----:B------:R-:W-:Y:S01]  /*15d10*/  IADD3 R8, -R7, RZ, RZ ;  /* 0x000000ff07087210 */ /* 0x000fe20007ffe1ff */
[----:B------:R-:W-:Y:S01]  /*15d20*/  ULDC.64 UR4, c[0x0][0xb98] ;  /* 0x0002e60000047ab9 */ /* 0x000fe20000000a00 */
[----:B------:R-:W-:Y:S02]  /*15d30*/  IMAD.IADD R11, R16, 0x1, R224 ;  /* 0x00000001100b7824 */ /* 0x000fe400078e02e0 */
[----:B------:R-:W-:Y:S02]  /*15d40*/  IMAD.IADD R5, R5, 0x1, R9 ;  /* 0x0000000105057824 */ /* 0x000fe400078e0209 */
        /* <DEDUP_REMOVED lines=10> */
[----:B------:R-:W-:Y:S01]  /*15df0*/  IMAD R59, R6, R55, RZ ;  /* 0x00000037063b7224 */ /* 0x000fe200078e02ff */
        /* <DEDUP_REMOVED lines=17> */
[----:B------:R-:W-:Y:S01]  /*15f10*/  IADD3 R4, R221, R191, RZ ;  /* 0x000000bfdd047210 */ /* 0x000fe20007ffe0ff */
[----:B------:R-:W0:Y:S01]  /*15f20*/  SHFL.IDX PT, R51, R11, RZ, 0x1c1f ;  /* 0x001c1fff0b337589 */ /* 0x000e2200000e0000 */
[----:B------:R-:W-:Y:S02]  /*15f30*/  LOP3.LUT R24, R25, 0x380, RZ, 0xc0, !PT ;  /* 0x0000038019187812 */ /* 0x000fe400078ec0ff */
[----:B------:R-:W-:Y:S01]  /*15f40*/  LOP3.LUT R8, R7, 0x380, RZ, 0xc0, !PT ;  /* 0x0000038007087812 */ /* 0x000fe200078ec0ff */
[----:B------:R-:W-:Y:S01]  /*15f50*/  SHFL.IDX PT, R52, R10, 0x1, 0x1c1f ;  /* 0x003c1f000a347f89 */ /* 0x000fe200000e0000 */
[----:B------:R-:W-:-:S02]  /*15f60*/  SHF.R.U64 R24, R24, 0x3, RZ ;  /* 0x0000000318187819 */ /* 0x000fc400000012ff */
[----:B------:R-:W-:Y:S01]  /*15f70*/  SHF.R.U64 R28, R28, 0x3, RZ ;  /* 0x000000031c1c7819 */ /* 0x000fe200000012ff */
[----:B------:R-:W1:Y:S01]  /*15f80*/  SHFL.IDX PT, R53, R11, 0x1, 0x1c1f ;  /* 0x003c1f000b357f89 */ /* 0x000e6200000e0000 */
[----:B------:R-:W-:Y:S01]  /*15f90*/  LOP3.LUT R24, R24, R25, RZ, 0x3c, !PT ;  /* 0x0000001918187212 */ /* 0x000fe200078e3cff */
[----:B------:R-:W-:Y:S01]  /*15fa0*/  IMAD.X R25, RZ, RZ, R21, P2 ;  /* 0x000000ffff197224 */ /* 0x000fe200010e0615 */
[C---:B------:R-:W-:Y:S01]  /*15fb0*/  ISETP.GE.OR P2, PT, R4.reuse, R59, P0 ;  /* 0x0000003b0400720c */ /* 0x040fe20000746670 */
[----:B------:R-:W-:Y:S01]  /*15fc0*/  VIADD R4, R4, 0x8 ;  /* 0x0000000804047836 */ /* 0x000fe20000000000 */
[----:B------:R-:W-:Y:S02]  /*15fd0*/  SHF.R.U64 R12, R12, 0x3, RZ ;  /* 0x000000030c0c7819 */ /* 0x000fe400000012ff */
[----:B------:R-:W-:Y:S02]  /*15fe0*/  SHF.R.U64 R8, R8, 0x3, RZ ;  /* 0x0000000308087819 */ /* 0x000fe400000012ff */
[----:B------:R-:W-:-:S02]  /*15ff0*/  LOP3.LUT R28, R28, R29, RZ, 0x3c, !PT ;  /* 0x0000001d1c1c7212 */ /* 0x000fc400078e3cff */
[----:B------:R-:W-:Y:S01]  /*16000*/  LOP3.LUT R12, R12, R13, RZ, 0x3c, !PT ;  /* 0x0000000d0c0c7212 */ /* 0x000fe200078e3cff */
[--C-:B------:R-:W-:Y:S01]  /*16010*/  IMAD.X R13, RZ, RZ, R21.reuse, P4 ;  /* 0x000000ffff0d7224 */ /* 0x100fe200020e0615 */
[----:B------:R-:W-:Y:S02]  /*16020*/  IADD3.X R29, RZ, R21, RZ, P3, !PT ;  /* 0x00000015ff1d7210 */ /* 0x000fe40001ffe4ff */
[----:B------:R-:W-:Y:S01]  /*16030*/  LOP3.LUT R8, R8, R7, RZ, 0x3c, !PT ;  /* 0x0000000708087212 */ /* 0x000fe200078e3cff */
[----:B0-----:R0:W-:Y:S01]  /*16040*/  @!P2 ST.E desc[UR42][R50.64], R3 ;  /* 0x000000033200a985 */ /* 0x0011e2000c10192a */
[----:B------:R-:W-:Y:S02]  /*16050*/  IADD3 R5, P3, R20, 0x7000, RZ ;  /* 0x0000700014057810 */ /* 0x000fe40007f7e0ff */
[----:B------:R-:W-:Y:S02]  /*16060*/  ISETP.GE.OR P0, PT, R4, R59, P0 ;  /* 0x0000003b0400720c */ /* 0x000fe40000706670 */
[C---:B------:R-:W-:Y:S01]  /*16070*/  IADD3 R33, P5, R20.reuse, 0x5000, RZ ;  /* 0x0000500014217810 */ /* 0x040fe20007fbe0ff */
[----:B------:R-:W-:Y:S01]  /*16080*/  IMAD.X R45, RZ, RZ, R21, P3 ;  /* 0x000000ffff2d7224 */ /* 0x000fe200018e0615 */
[----:B------:R-:W-:-:S02]  /*16090*/  IADD3 R37, P4, R20, 0x6000, RZ ;  /* 0x0000600014257810 */ /* 0x000fc40007f9e0ff */
[----:B------:R-:W-:Y:S02]  /*160a0*/  LOP3.LUT R7, R20, 0x380, RZ, 0xc0, !PT ;  /* 0x0000038014077812 */ /* 0x000fe400078ec0ff */
[----:B------:R-:W-:Y:S01]  /*160b0*/  LOP3.LUT R4, R5, 0x380, RZ, 0xc0, !PT ;  /* 0x0000038005047812 */ /* 0x000fe200078ec0ff */
[----:B0-----:R-:W0:Y:S01]  /*160c0*/  @P1 LDC R51, c[0x0][0xbec] ;  /* 0x0002fb00ff331b82 */ /* 0x001e220000000800 */
[----:B------:R-:W-:Y:S01]  /*160d0*/  LOP3.LUT R32, R33, 0x380, RZ, 0xc0, !PT ;  /* 0x0000038021207812 */ /* 0x000fe200078ec0ff */
[----:B------:R-:W-:Y:S01]  /*160e0*/  IMAD R3, R49, UR4, RZ ;  /* 0x0000000431037c24 */ /* 0x000fe2000f8e02ff */
[----:B------:R-:W-:Y:S01]  /*160f0*/  LOP3.LUT R36, R37, 0x380, RZ, 0xc0, !PT ;  /* 0x0000038025247812 */ /* 0x000fe200078ec0ff */
[----:B-1----:R1:W-:Y:S01]  /*16100*/  @!P0 ST.E desc[UR42][R52.64], R0 ;  /* 0x0000000034008985 */ /* 0x0023e2000c10192a */
[----:B------:R-:W-:Y:S02]  /*16110*/  SHF.R.U64 R7, R7, 0x3, RZ ;  /* 0x0000000307077819 */ /* 0x000fe400000012ff */
[----:B------:R-:W-:Y:S01]  /*16120*/  SHF.R.U64 R4, R4, 0x3, RZ ;  /* 0x0000000304047819 */ /* 0x000fe200000012ff */
[----:B------:R-:W2:Y:S01]  /*16130*/  @P1 LDC R49, c[0x0][0xbf0] ;  /* 0x0002fc00ff311b82 */ /* 0x000ea20000000800 */
[----:B------:R-:W-:Y:S01]  /*16140*/  SHF.R.U64 R32, R32, 0x3, RZ ;  /* 0x0000000320207819 */ /* 0x000fe200000012ff */
[----:B------:R-:W-:Y:S01]  /*16150*/  IMAD R3, R48, UR5, R3 ;  /* 0x0000000530037c24 */ /* 0x000fe2000f8e0203 */
[----:B------:R-:W-:Y:S01]  /*16160*/  SHF.R.U64 R36, R36, 0x3, RZ ;  /* 0x0000000324247819 */ /* 0x000fe200000012ff */
[----:B------:R-:W5:Y:S01]  /*16170*/  LD.E.128 R8, desc[UR42][R8.64] ;  /* 0x0000002a08087980 */ /* 0x000f62000c101d00 */
[----:B------:R-:W-:-:S02]  /*16180*/  LOP3.LUT R20, R7, R20, RZ, 0x3c, !PT ;  /* 0x0000001407147212 */ /* 0x000fc400078e3cff */
        /* <DEDUP_REMOVED lines=9> */
[----:B---3--:R-:W-:Y:S01]  /*16220*/  IMAD.WIDE.U32 R20, R48, UR4, RZ ;  /* 0x0000000430147c25 */ /* 0x008fe2000f8e00ff */
[----:B------:R-:W-:-:S02]  /*16230*/  ULDC.64 UR4, c[0x0][0xae8] ;  /* 0x0002ba0000047ab9 */ /* 0x000fc40000000a00 */
[----:B------:R-:W5:Y:S01]  /*16240*/  LD.E.128 R32, desc[UR42][R32.64] ;  /* 0x0000002a20207980 */ /* 0x000f62000c101d00 */
[----:B------:R-:W-:Y:S01]  /*16250*/  IMAD R48, R206, 0x20, R187 ;  /* 0x00000020ce307824 */ /* 0x000fe200078e02bb */
[----:B------:R-:W-:Y:S01]  /*16260*/  IADD3 R21, R21, R3, RZ ;  /* 0x0000000315157210 */ /* 0x000fe20007ffe0ff */
[----:B-1----:R-:W-:Y:S01]  /*16270*/  IMAD R0, R54, UR4, RZ ;  /* 0x0000000436007c24 */ /* 0x002fe2000f8e02ff */
[----:B------:R-:W5:Y:S01]  /*16280*/  LD.E.128 R36, desc[UR42][R36.64] ;  /* 0x0000002a24247980 */ /* 0x000f62000c101d00 */
[----:B------:R-:W-:Y:S02]  /*16290*/  IMAD.IADD R48, R191, 0x1, R48 ;  /* 0x00000001bf307824 */ /* 0x000fe400078e0230 */
[C---:B------:R-:W-:Y:S01]  /*162a0*/  IMAD R3, R207.reuse, UR5, R0 ;  /* 0x00000005cf037c24 */ /* 0x040fe2000f8e0200 */
        /* <DEDUP_REMOVED lines=8> */
[----:B-1----:R-:W1:Y:S01]  /*16330*/  FENCE.VIEW.ASYNC.S ;  /* 0x00000000000073c6 */ /* 0x002e620000000000 */
[----:B0-----:R-:W-:-:S04]  /*16340*/  @P1 IMAD.HI.U32 R0, R48, R51, RZ ;  /* 0x0000003330001227 */ /* 0x001fc800078e00ff */
        /* <DEDUP_REMOVED lines=16> */
[----:B------:R-:W-:Y:S01]  /*16450*/  IMAD.IADD R50, R187, 0x1, R191 ;  /* 0x00000001bb327824 */ /* 0x000fe200078e02bf */
[----:B------:R-:W-:Y:S01]  /*16460*/  IADD3 R21, R21, R51, RZ ;  /* 0x0000003315157210 */ /* 0x000fe20007ffe0ff */
[----:B------:R-:W-:Y:S02]  /*16470*/  IMAD R40, R0, UR4, RZ ;  /* 0x0000000400287c24 */ /* 0x000fe4000f8e02ff */
[----:B------:R-:W-:Y:S02]  /*16480*/  VIADD R0, R50, 0x20 ;  /* 0x0000002032007836 */ /* 0x000fe40000000000 */
[----:B------:R-:W-:-:S02]  /*16490*/  IMAD R51, R49, UR5, R40 ;  /* 0x0000000531337c24 */ /* 0x000fc4000f8e0228 */
[----:B------:R-:W-:Y:S01]  /*164a0*/  IMAD.WIDE.U32 R20, R49, UR4, R20 ;  /* 0x0000000431147c25 */ /* 0x000fe2000f8e0014 */
[-C--:B------:R-:W-:Y:S01]  /*164b0*/  ISETP.GE.AND P2, PT, R50, R59.reuse, PT ;  /* 0x0000003b3200720c */ /* 0x080fe20003f46270 */
[----:B------:R-:W-:Y:S01]  /*164c0*/  ULDC.64 UR4, c[0x0][0xa80] ;  /* 0x0002a00000047ab9 */ /* 0x000fe20000000a00 */
[----:B------:R-:W-:Y:S01]  /*164d0*/  ISETP.GE.AND P0, PT, R0, R59, PT ;  /* 0x0000003b0000720c */ /* 0x000fe20003f06270 */
[----:B------:R-:W-:Y:S01]  /*164e0*/  VIADD R3, R50, 0x40 ;  /* 0x0000004032037836 */ /* 0x000fe20000000000 */
[----:B------:R-:W-:Y:S01]  /*164f0*/  IADD3 R21, R21, R51, RZ ;  /* 0x0000003315157210 */ /* 0x000fe20007ffe0ff */
[----:B------:R-:W-:Y:S01]  /*16500*/  VIADD R0, R18, 0x28820 ;  /* 0x0002882012007836 */ /* 0x000fe20000000000 */
[C---:B------:R-:W-:Y:S02]  /*16510*/  LEA R40, P3, R20.reuse, UR4, 0x1 ;  /* 0x0000000414287c11 */ /* 0x040fe4000f8608ff */
[----:B------:R-:W-:Y:S02]  /*16520*/  ISETP.GE.AND P1, PT, R3, R59, PT ;  /* 0x0000003b0300720c */ /* 0x000fe40003f26270 */
[----:B------:R-:W-:-:S02]  /*16530*/  LEA.HI.X R3, R20, UR5, R21, 0x1, P3 ;  /* 0x0000000514037c11 */ /* 0x000fc400098f0c15 */
[----:B------:R-:W-:Y:S01]  /*16540*/  PRMT R0, RZ, 0x654, R0 ;  /* 0x00000654ff007816 */ /* 0x000fe20000000000 */
[----:B-1----:R0:W1:Y:S01]  /*16550*/  SHFL.IDX PT, R21, R40, RZ, 0x181f ;  /* 0x00181fff28157589 */ /* 0x00206200000e0000 */
        /* <DEDUP_REMOVED lines=13> */
.L_x_9605:
[----:B------:R-:W-:Y:S05]  /*16630*/  BSYNC B1 ;  /* 0x0000000000017941 */ /* 0x000fea0003800000 */
.L_x_9604:
        /* <DEDUP_REMOVED lines=13> */
.L_x_9607:
[----:B------:R-:W-:Y:S05]  /*16710*/  BSYNC B1 ;  /* 0x0000000000017941 */ /* 0x000fea0003800000 */
.L_x_9606:
        /* <DEDUP_REMOVED lines=13> */
.L_x_9609:
[----:B------:R-:W-:Y:S05]  /*167f0*/  BSYNC B1 ;  /* 0x0000000000017941 */ /* 0x000fea0003800000 */
.L_x_9608:
[----:B------:R-:W-:Y:S01]  /*16800*/  VIADD R0, R50, 0x60 ;  /* 0x0000006032007836 */ /* 0x000fe20000000000 */
[----:B0--3--:R-:W3:Y:S04]  /*16810*/  SHFL.IDX PT, R3, R3, 0x3, 0x181f ;  /* 0x00781f0003037f89 */ /* 0x009ee800000e0000 */
[----:B------:R-:W-:Y:S01]  /*16820*/  ISETP.GE.AND P0, PT, R0, R59, PT ;  /* 0x0000003b0000720c */ /* 0x000fe20003f06270 */
[----:B----4-:R4:W0:-:S12]  /*16830*/  SHFL.IDX PT, R7, R40, 0x3, 0x181f ;  /* 0x00781f0028077f89 */ /* 0x01081800000e0000 */
[----:B----4-:R-:W-:Y:S05]  /*16840*/  @P0 BRA `(.L_x_9610) ;  /* 0x0000000800f80947 */ /* 0x010fea0003800000 */
[----:B------:R-:W-:Y:S02]  /*16850*/  ULDC UR4, c[0x0][0xac8] ;  /* 0x0002b20000047ab9 */ /* 0x000fe40000000800 */
[----:B------:R-:W-:-:S13]  /*16860*/  ISETP.GE.AND P1, PT, R16, UR4, PT ;  /* 0x0000000410007c0c */ /* 0x000fda000bf26270 */
[----:B0-----:R-:W-:-:S04]  /*16870*/  @!P1 LEA R4, P0, R16, R7, 0x1 ;  /* 0x0000000710049211 */ /* 0x001fc800078008ff */
[----:B---3--:R-:W-:Y:S02]  /*16880*/  @!P1 LEA.HI.X R5, R16, R3, R17, 0x1, P0 ;  /* 0x0000000310059211 */ /* 0x008fe400000f0c11 */
[----:B------:R-:W-:-:S03]  /*16890*/  ISETP.GE.AND P0, PT, R2, UR4, PT ;  /* 0x0000000402007c0c */ /* 0x000fc6000bf06270 */
[----:B------:R4:W-:Y:S10]  /*168a0*/  @!P1 ST.E.128 desc[UR42][R4.64], R24 ;  /* 0x0000001804009985 */ /* 0x0009f4000c101d2a */
[----:B------:R-:W-:Y:S05]  /*168b0*/  @P0 BRA `(.L_x_9610) ;  /* 0x0000000800dc0947 */ /* 0x000fea0003800000 */
[----:B----4-:R-:W-:-:S04]  /*168c0*/  LEA R4, P0, R2, R7, 0x1 ;  /* 0x0000000702047211 */ /* 0x010fc800078008ff */
[----:B------:R-:W-:-:S05]  /*168d0*/  LEA.HI.X R5, R2, R3, R184, 0x1, P0 ;  /* 0x0000000302057211 */ /* 0x000fca00000f0cb8 */
[----:B------:R0:W-:Y:S01]  /*168e0*/  ST.E.128 desc[UR42][R4.64], R44 ;  /* 0x0000002c04007985 */ /* 0x0001e2000c101d2a */
[----:B------:R-:W-:Y:S05]  /*168f0*/  BRA `(.L_x_9610) ;  /* 0x0000000800cc7947 */ /* 0x000fea0003800000 */
.L_x_9602:
[----:B------:R-:W-:Y:S01]  /*16900*/  ULDC.64 UR4, c[0x0][0xc00] ;  /* 0x0003000000047ab9 */ /* 0x000fe20000000a00 */
[----:B------:R-:W-:Y:S01]  /*16910*/  IMAD.MOV.U32 R0, RZ, RZ, RZ ;  /* 0x000000ffff007224 */ /* 0x000fe200078e00ff */
[----:B------:R-:W-:Y:S01]  /*16920*/  ISETP.NE.U32.AND P0, PT, RZ, UR4, PT ;  /* 0x00000004ff007c0c */ /* 0x000fe2000bf05070 */
[----:B------:R-:W3:Y:S01]  /*16930*/  LDC R25, c[0x0][0xbe8] ;  /* 0x0002fa00ff197b82 */ /* 0x000ee20000000800 */
        /* <DEDUP_REMOVED lines=12> */
[----:B---3--:R-:W-:Y:S02]  /*16a00*/  ISETP.NE.AND P2, PT, R25, 0x1, PT ;  /* 0x000000011900780c */ /* 0x008fe40003f45270 */
[----:B------:R-:W-:-:S11]  /*16a10*/  ISETP.GE.AND P3, PT, R228, 0x80, PT ;  /* 0x00000080e400780c */ /* 0x000fd60003f66270 */
[----:B------:R-:W3:Y:S08]  /*16a20*/  @P2 LDC R14, c[0x0][0xbec] ;  /* 0x0002fb00ff0e2b82 */ /* 0x000ef00000000800 */
[----:B------:R-:W0:Y:S01]  /*16a30*/  @P2 LDC R27, c[0x0][0xbf0] ;  /* 0x0002fc00ff1b2b82 */ /* 0x000e220000000800 */
[----:B------:R-:W-:Y:S05]  /*16a40*/  @P1 BRA `(.L_x_9611) ;  /* 0x0000000000101947 */ /* 0x000fea0003800000 */
[----:B------:R-:W-:Y:S05]  /*16a50*/  @!P0 BRA `(.L_x_9611) ;  /* 0x00000000000c8947 */ /* 0x000fea0003800000 */
[----:B------:R-:W2:Y:S04]  /*16a60*/  LDG.E R3, desc[UR42][R4.64] ;  /* 0x0000002a04037981 */ /* 0x000ea8000c1e1900 */
[----:B-----5:R-:W2:Y:S02]  /*16a70*/  LDG.E R8, desc[UR42][R4.64+0x4] ;  /* 0x0000042a04087981 */ /* 0x020ea4000c1e1900 */
[----:B--2---:R-:W-:-:S07]  /*16a80*/  IADD3 R8, -R3, R8, RZ ;  /* 0x0000000803087210 */ /* 0x004fce0007ffe1ff */
.L_x_9611:
[----:B------:R-:W-:Y:S01]  /*16a90*/  BSSY B1, `(.L_x_9612) ;  /* 0x000002d000017945 */ /* 0x000fe20003800000 */
[----:B----4-:R-:W-:Y:S02]  /*16aa0*/  SHF.R.S32.HI R13, RZ, 0x1f, R207 ;  /* 0x0000001fff0d7819 */ /* 0x010fe400000114cf */
[----:B------:R-:W-:Y:S02]  /*16ab0*/  SEL R15, R210, RZ, !P0 ;  /* 0x000000ffd20f7207 */ /* 0x000fe40004000000 */
[----:B------:R-:W-:Y:S02]  /*16ac0*/  SEL R211, R211, RZ, !P0 ;  /* 0x000000ffd3d37207 */ /* 0x000fe40004000000 */
[----:B-----5:R-:W-:Y:S01]  /*16ad0*/  SHF.R.S32.HI R11, RZ, 0x1f, R0 ;  /* 0x0000001fff0b7819 */ /* 0x020fe20000011400 */
[----:B------:R-:W-:Y:S06]  /*16ae0*/  @P3 BRA `(.L_x_9613) ;  /* 0x00000000009c3947 */ /* 0x000fec0003800000 */
[----:B------:R-:W4:Y:S01]  /*16af0*/  S2R R12, SR_TID.X ;  /* 0x00000000000c7919 */ /* 0x000f220000002100 */
[----:B------:R-:W5:Y:S02]  /*16b00*/  LDC R9, c[0x0][0xbe8] ;  /* 0x0002fa00ff097b82 */ /* 0x000f640000000800 */
[----:B-----5:R-:W-:Y:S01]  /*16b10*/  IMAD R3, R8, R9, RZ ;  /* 0x0000000908037224 */ /* 0x020fe200078e02ff */
[----:B----4-:R-:W-:-:S04]  /*16b20*/  IADD3 R12, R191, -0x80, R12 ;  /* 0xffffff80bf0c7810 */ /* 0x010fc80007ffe00c */
[----:B------:R-:W-:-:S13]  /*16b30*/  ISETP.GE.AND P0, PT, R12, R3, PT ;  /* 0x000000030c00720c */ /* 0x000fda0003f06270 */
[----:B------:R-:W-:Y:S05]  /*16b40*/  @P0 BRA `(.L_x_9613) ;  /* 0x0000000000840947 */ /* 0x000fea0003800000 */
[----:B------:R-:W-:Y:S01]  /*16b50*/  ISETP.NE.AND P0, PT, R9, 0x1, PT ;  /* 0x000000010900780c */ /* 0x000fe20003f05270 */
[----:B------:R-:W-:Y:S01]  /*16b60*/  ULDC.64 UR4, c[0x0][0xb90] ;  /* 0x0002e40000047ab9 */ /* 0x000fe20000000a00 */
[----:B0-----:R-:W-:Y:S02]  /*16b70*/  IMAD.MOV.U32 R4, RZ, RZ, R0 ;  /* 0x000000ffff047224 */ /* 0x001fe400078e0000 */
[----:B------:R-:W-:Y:S02]  /*16b80*/  IMAD R10, R13, UR4, RZ ;  /* 0x000000040d0a7c24 */ /* 0x000fe4000f8e02ff */
[----:B------:R-:W-:Y:S02]  /*16b90*/  IMAD.MOV.U32 R5, RZ, RZ, R11 ;  /* 0x000000ffff057224 */ /* 0x000fe400078e000b */
[----:B------:R-:W-:Y:S02]  /*16ba0*/  IMAD.MOV.U32 R3, RZ, RZ, R12 ;  /* 0x000000ffff037224 */ /* 0x000fe400078e000c */
[----:B------:R-:W-:-:S03]  /*16bb0*/  IMAD.WIDE.U32 R4, R207, UR4, R4 ;  /* 0x00000004cf047c25 */ /* 0x000fc6000f8e0004 */
[----:B------:R-:W0:Y:S08]  /*16bc0*/  @P0 LDC R7, c[0x0][0xbec] ;  /* 0x0002fb00ff070b82 */ /* 0x000e300000000800 */
[----:B------:R-:W4:Y:S01]  /*16bd0*/  @P0 LDC R21, c[0x0][0xbf0] ;  /* 0x0002fc00ff150b82 */ /* 0x000f220000000800 */
[----:B0-----:R-:W-:-:S04]  /*16be0*/  @P0 IMAD.HI.U32 R6, R12, R7, RZ ;  /* 0x000000070c060227 */ /* 0x001fc800078e00ff */
[----:B------:R-:W-:Y:S01]  /*16bf0*/  IMAD R7, R207, UR5, R10 ;  /* 0x00000005cf077c24 */ /* 0x000fe2000f8e020a */
[----:B------:R-:W-:Y:S01]  /*16c00*/  ULDC.64 UR4, c[0x0][0xb98] ;  /* 0x0002e60000047ab9 */ /* 0x000fe20000000a00 */
[----:B----4-:R-:W-:Y:S01]  /*16c10*/  @P0 SHF.R.U32.HI R3, RZ, R21, R6 ;  /* 0x00000015ff030219 */ /* 0x010fe20000011606 */
[----:B------:R-:W-:Y:S02]  /*16c20*/  IMAD R6, R211, UR4, RZ ;  /* 0x00000004d3067c24 */ /* 0x000fe4000f8e02ff */
[----:B------:R-:W-:Y:S02]  /*16c30*/  IADD3 R5, R5, R7, RZ ;  /* 0x0000000705057210 */ /* 0x000fe40007ffe0ff */
[----:B------:R-:W-:Y:S02]  /*16c40*/  IMAD.MOV R7, RZ, RZ, -R3 ;  /* 0x000000ffff077224 */ /* 0x000fe400078e0a03 */
        /* <DEDUP_REMOVED lines=17> */
.L_x_9613:
[----:B------:R-:W-:Y:S05]  /*16d60*/  BSYNC B1 ;  /* 0x0000000000017941 */ /* 0x000fea0003800000 */
.L_x_9612:
[----:B------:R-:W-:Y:S02]  /*16d70*/  ULDC.64 UR4, c[0x0][0xaa0] ;  /* 0x0002a80000047ab9 */ /* 0x000fe40000000a00 */
[----:B----4-:R-:W-:Y:S02]  /*16d80*/  IMAD R3, R11, UR4, RZ ;  /* 0x000000040b037c24 */ /* 0x010fe4000f8e02ff */
[----:B0-----:R-:W-:-:S04]  /*16d90*/  IMAD.WIDE.U32 R4, R0, UR4, RZ ;  /* 0x0000000400047c25 */ /* 0x001fc8000f8e00ff */
[----:B------:R-:W-:Y:S01]  /*16da0*/  IMAD R3, R0, UR5, R3 ;  /* 0x0000000500037c24 */ /* 0x000fe2000f8e0203 */
[----:B------:R-:W-:Y:S01]  /*16db0*/  LEA R0, R206, R187, 0x5 ;  /* 0x000000bbce007211 */ /* 0x000fe200078e28ff */
[----:B------:R-:W-:Y:S02]  /*16dc0*/  ULDC.64 UR4, c[0x0][0xae8] ;  /* 0x0002ba0000047ab9 */ /* 0x000fe40000000a00 */
[----:B------:R-:W-:Y:S02]  /*16dd0*/  IMAD.IADD R5, R5, 0x1, R3 ;  /* 0x0000000105057824 */ /* 0x000fe400078e0203 */
[----:B------:R-:W-:Y:S02]  /*16de0*/  IMAD R6, R13, UR4, RZ ;  /* 0x000000040d067c24 */ /* 0x000fe4000f8e02ff */
[----:B------:R-:W-:Y:S02]  /*16df0*/  IMAD.IADD R9, R191, 0x1, R0 ;  /* 0x00000001bf097824 */ /* 0x000fe400078e0200 */
[----:B------:R-:W-:-:S02]  /*16e00*/  IMAD R7, R207, UR5, R6 ;  /* 0x00000005cf077c24 */ /* 0x000fc4000f8e0206 */
[----:B------:R-:W-:Y:S01]  /*16e10*/  IMAD.WIDE.U32 R4, R207, UR4, R4 ;  /* 0x00000004cf047c25 */ /* 0x000fe2000f8e0004 */
[----:B------:R-:W-:-:S03]  /*16e20*/  ULDC.64 UR4, c[0x0][0xaf0] ;  /* 0x0002bc0000047ab9 */ /* 0x000fc60000000a00 */
[----:B---3--:R-:W-:Y:S01]  /*16e30*/  @P2 IMAD.HI.U32 R0, R9, R14, RZ ;  /* 0x0000000e09002227 */ /* 0x008fe200078e00ff */
[----:B------:R-:W-:-:S03]  /*16e40*/  IADD3 R5, R5, R7, RZ ;  /* 0x0000000705057210 */ /* 0x000fc60007ffe0ff */
[----:B------:R-:W-:Y:S01]  /*16e50*/  IMAD.MOV.U32 R3, RZ, RZ, R9 ;  /* 0x000000ffff037224 */ /* 0x000fe200078e0009 */
[----:B------:R-:W-:Y:S01]  /*16e60*/  @P2 SHF.R.U32.HI R3, RZ, R27, R0 ;  /* 0x0000001bff032219 */ /* 0x000fe20000011600 */
[----:B------:R-:W-:Y:S02]  /*16e70*/  IMAD R6, R211, UR4, RZ ;  /* 0x00000004d3067c24 */ /* 0x000fe4000f8e02ff */
[----:B------:R-:W-:Y:S01]  /*16e80*/  IMAD.WIDE.U32 R4, R15, UR4, R4 ;  /* 0x000000040f047c25 */ /* 0x000fe2000f8e0004 */
[----:B------:R-:W-:-:S03]  /*16e90*/  SHF.R.S32.HI R0, RZ, 0x1f, R3 ;  /* 0x0000001fff007819 */ /* 0x000fc60000011403 */
        /* <DEDUP_REMOVED lines=12> */
[----:B------:R-:W-:-:S04]  /*16f60*/  IMAD.WIDE.U32 R4, R7, UR4, R4 ;  /* 0x0000000407047c25 */ /* 0x000fc8000f8e0004 */
[----:B------:R-:W-:Y:S01]  /*16f70*/  IMAD R3, R7, UR5, R0 ;  /* 0x0000000507037c24 */ /* 0x000fe2000f8e0200 */
[----:B------:R-:W-:Y:S01]  /*16f80*/  ULDC.64 UR4, c[0x0][0xa80] ;  /* 0x0002a00000047ab9 */ /* 0x000fe20000000a00 */
[----:B------:R-:W-:Y:S01]  /*16f90*/  IMAD.IADD R191, R187, 0x1, R191 ;  /* 0x00000001bbbf7824 */ /* 0x000fe200078e02bf */
[----:B------:R-:W-:Y:S01]  /*16fa0*/  LEA R0, P0, R4, UR4, 0x1 ;  /* 0x0000000404007c11 */ /* 0x000fe2000f8008ff */
[----:B------:R-:W-:Y:S01]  /*16fb0*/  UMOV UR4, 0xffffffff ;  /* 0xffffffff00047882 */ /* 0x000fe20000000000 */
[----:B------:R-:W-:-:S04]  /*16fc0*/  IADD3 R3, R5, R3, RZ ;  /* 0x0000000305037210 */ /* 0x000fc80007ffe0ff */
[----:B------:R-:W-:Y:S01]  /*16fd0*/  LEA.HI.X R4, R4, UR5, R3, 0x1, P0 ;  /* 0x0000000504047c11 */ /* 0x000fe200080f0c03 */
[----:B------:R-:W-:Y:S06]  /*16fe0*/  BRA.DIV UR4, `(.L_x_9614) ;  /* 0x0000009604847947 */ /* 0x000fec000b800000 */
[----:B------:R0:W3:Y:S04]  /*16ff0*/  SHFL.IDX PT, R3, R4, RZ, 0x181f ;  /* 0x00181fff04037589 */ /* 0x0000e800000e0000 */
[----:B------:R0:W4:Y:S02]  /*17000*/  SHFL.IDX PT, R14, R0, RZ, 0x181f ;  /* 0x00181fff000e7589 */ /* 0x00012400000e0000 */
.L_x_9848:
[----:B------:R-:W-:Y:S01]  /*17010*/  IMAD R8, R8, R25, RZ ;  /* 0x0000001908087224 */ /* 0x000fe200078e02ff */
        /* <DEDUP_REMOVED lines=8> */
[-C--:B---3--:R-:W-:Y:S02]  /*170a0*/  @!P2 LEA.HI.X R7, R16, R3.reuse, R17, 0x1, P0 ;  /* 0x000000031007a211 */ /* 0x088fe400000f0c11 */
[----:B------:R-:W-:-:S03]  /*170b0*/  @!P3 LEA.HI.X R15, R2, R3, R184, 0x1, P1 ;  /* 0x00000003020fb211 */ /* 0x000fc600008f0cb8 */
[----:B------:R3:W-:Y:S04]  /*170c0*/  @!P2 ST.E.128 desc[UR42][R6.64], RZ ;  /* 0x000000ff0600a985 */ /* 0x0007e8000c101d2a */
[----:B------:R3:W-:Y:S02]  /*170d0*/  @!P3 ST.E.128 desc[UR42][R14.64], RZ ;  /* 0x000000ff0e00b985 */ /* 0x0007e4000c101d2a */
.L_x_9616:
[----:B------:R-:W-:Y:S05]  /*170e0*/  BSYNC B1 ;  /* 0x0000000000017941 */ /* 0x000fea0003800000 */
.L_x_9615:
[----:B------:R-:W-:-:S03]  /*170f0*/  UMOV UR4, 0xffffffff ;  /* 0xffffffff00047882 */ /* 0x000fc60000000000 */
[----:B------:R-:W-:Y:S05]  /*17100*/  BRA.DIV UR4, `(.L_x_9617) ;  /* 0x0000009604707947 */ /* 0x000fea000b800000 */
[----:B---3--:R3:W0:Y:S04]  /*17110*/  SHFL.IDX PT, R3, R4, 0x1, 0x181f ;  /* 0x00381f0004037f89 */ /* 0x00862800000e0000 */
[----:B----4-:R3:W4:Y:S02]  /*17120*/  SHFL.IDX PT, R14, R0, 0x1, 0x181f ;  /* 0x00381f00000e7f89 */ /* 0x01072400000e0000 */
.L_x_9852:
        /* <DEDUP_REMOVED lines=13> */
.L_x_9619:
[----:B------:R-:W-:Y:S05]  /*17200*/  BSYNC B1 ;  /* 0x0000000000017941 */ /* 0x000fea0003800000 */
.L_x_9618:
[----:B------:R-:W-:-:S03]  /*17210*/  UMOV UR4, 0xffffffff ;  /* 0xffffffff00047882 */ /* 0x000fc60000000000 */
[----:B------:R-:W-:Y:S05]  /*17220*/  BRA.DIV UR4, `(.L_x_9620) ;  /* 0x0000009604707947 */ /* 0x000fea000b800000 */
[----:B0-----:R0:W0:Y:S04]  /*17230*/  SHFL.IDX PT, R3, R4, 0x2, 0x181f ;  /* 0x00581f0004037f89 */ /* 0x00102800000e0000 */
[----:B----4-:R4:W0:Y:S02]  /*17240*/  SHFL.IDX PT, R14, R0, 0x2, 0x181f ;  /* 0x00581f00000e7f89 */ /* 0x01082400000e0000 */
.L_x_9856:
[----:B------:R-:W-:Y:S01]  /*17250*/  VIADD R5, R191, 0x40 ;  /* 0x00000040bf057836 */ /* 0x000fe20000000000 */
[----:B------:R-:W-:Y:S04]  /*17260*/  BSSY B1, `(.L_x_9621) ;  /* 0x000000c000017945 */ /* 0x000fe80003800000 */
        /* <DEDUP_REMOVED lines=11> */
.L_x_9622:
[----:B------:R-:W-:Y:S05]  /*17320*/  BSYNC B1 ;  /* 0x0000000000017941 */ /* 0x000fea0003800000 */
.L_x_9621:
[----:B------:R-:W-:-:S03]  /*17330*/  UMOV UR4, 0xffffffff ;  /* 0xffffffff00047882 */ /* 0x000fc60000000000 */
[----:B------:R-:W-:Y:S05]  /*17340*/  BRA.DIV UR4, `(.L_x_9623) ;  /* 0x0000009604707947 */ /* 0x000fea000b800000 */
[----:B0-----:R0:W0:Y:S04]  /*17350*/  SHFL.IDX PT, R3, R4, 0x3, 0x181f ;  /* 0x00781f0004037f89 */ /* 0x00102800000e0000 */
[----:B------:R0:W0:Y:S02]  /*17360*/  SHFL.IDX PT, R14, R0, 0x3, 0x181f ;  /* 0x00781f00000e7f89 */ /* 0x00002400000e0000 */
.L_x_9860:
[----:B0--34-:R-:W-:-:S04]  /*17370*/  IADD3 R0, R191, 0x60, RZ ;  /* 0x00000060bf007810 */ /* 0x019fc80007ffe0ff */
[----:B------:R-:W-:-:S13]  /*17380*/  ISETP.GE.AND P0, PT, R0, R8, PT ;  /* 0x000000080000720c */ /* 0x000fda0003f06270 */
[----:B------:R-:W-:Y:S05]  /*17390*/  @P0 BRA `(.L_x_9610) ;  /* 0x0000000000240947 */ /* 0x000fea0003800000 */
[----:B------:R-:W-:Y:S02]  /*173a0*/  ULDC UR4, c[0x0][0xac8] ;  /* 0x0002b20000047ab9 */ /* 0x000fe40000000800 */
[----:B------:R-:W-:Y:S02]  /*173b0*/  ISETP.GE.AND P2, PT, R16, UR4, PT ;  /* 0x0000000410007c0c */ /* 0x000fe4000bf46270 */
[----:B------:R-:W-:-:S11]  /*173c0*/  ISETP.GE.AND P3, PT, R2, UR4, PT ;  /* 0x0000000402007c0c */ /* 0x000fd6000bf66270 */
[-C--:B------:R-:W-:Y:S02]  /*173d0*/  @!P2 LEA R4, P0, R16, R14.reuse, 0x1 ;  /* 0x0000000e1004a211 */ /* 0x080fe400078008ff */
[----:B------:R-:W-:Y:S02]  /*173e0*/  @!P3 LEA R14, P1, R2, R14, 0x1 ;  /* 0x0000000e020eb211 */ /* 0x000fe400078208ff */
[-C--:B------:R-:W-:Y:S02]  /*173f0*/  @!P2 LEA.HI.X R5, R16, R3.reuse, R17, 0x1, P0 ;  /* 0x000000031005a211 */ /* 0x080fe400000f0c11 */
[----:B------:R-:W-:-:S03]  /*17400*/  @!P3 LEA.HI.X R15, R2, R3, R184, 0x1, P1 ;  /* 0x00000003020fb211 */ /* 0x000fc600008f0cb8 */
[----:B------:R0:W-:Y:S04]  /*17410*/  @!P2 ST.E.128 desc[UR42][R4.64], RZ ;  /* 0x000000ff0400a985 */ /* 0x0001e8000c101d2a */
[----:B------:R0:W-:Y:S02]  /*17420*/  @!P3 ST.E.128 desc[UR42][R14.64], RZ ;  /* 0x000000ff0e00b985 */ /* 0x0001e4000c101d2a */
.L_x_9610:
[----:B------:R-:W-:Y:S05]  /*17430*/  BSYNC B0 ;  /* 0x0000000000007941 */ /* 0x000fea0003800000 */
.L_x_9601:
[----:B------:R-:W-:Y:S02]  /*17440*/  ULDC UR4, c[0x0][0xc3c] ;  /* 0x00030f0000047ab9 */ /* 0x000fe40000000800 */
[----:B-1----:R-:W-:-:S13]  /*17450*/  ISETP.GE.AND P0, PT, R43, UR4, PT ;  /* 0x000000042b007c0c */ /* 0x002fda000bf06270 */
[----:B------:R-:W-:Y:S05]  /*17460*/  @!P0 BRA `(.L_x_9624) ;  /* 0xfffffe9c00288947 */ /* 0x000fea000383ffff */
[----:B------:R-:W-:Y:S05]  /*17470*/  BRA `(.L_x_9403) ;  /* 0x0000006c00387947 */ /* 0x000fea0003800000 */
.L_x_9401:
        /* <DEDUP_REMOVED lines=16> */
.L_x_9625:
        /* <DEDUP_REMOVED lines=32> */
[----:B-1----:R-:W-:-:S05]  /*17780*/  IMAD R6, R6, UR5, RZ ;  /* 0x0000000506067c24 */ /* 0x002fca000f8e02ff */
[----:B0-----:R-:W-:Y:S02]  /*17790*/  ISETP.GT.AND P6, PT, R6, UR6, PT ;  /* 0x0000000606007c0c */ /* 0x001fe4000bfc4270 */
[----:B------:R-:W-:-:S11]  /*177a0*/  MOV R3, R6 ;  /* 0x0000000600037202 */ /* 0x000fd60000000f00 */
[----:B------:R-:W-:Y:S05]  /*177b0*/  @P6 BRA `(.L_x_9627) ;  /* 0x0000000000986947 */ /* 0x000fea0003800000 */
[----:B------:R-:W0:Y:S01]  /*177c0*/  LDC R10, c[0x0][0xc3c] ;  /* 0x00030f00ff0a7b82 */ /* 0x000e220000000800 */
[----:B------:R-:W-:Y:S01]  /*177d0*/  IMAD.MOV.U32 R6, RZ, RZ, R3 ;  /* 0x000000ffff067224 */ /* 0x000fe200078e0003 */
[----:B------:R-:W-:Y:S01]  /*177e0*/  UMOV UR4, URZ ;  /* 0x0000003f00047c82 */ /* 0x000fe20008000000 */
[----:B------:R-:W-:Y:S01]  /*177f0*/  ULDC UR7, c[0x0][0xc3c] ;  /* 0x00030f0000077ab9 */ /* 0x000fe20000000800 */
[----:B------:R-:W-:-:S05]  /*17800*/  ULDC UR5, c[0x0][0xc38] ;  /* 0x00030e0000057ab9 */ /* 0x000fca0000000800 */
.L_x_9631:
        /* <DEDUP_REMOVED lines=12> */
.L_x_9630:
[----:B------:R-:W-:Y:S05]  /*178d0*/  BSYNC B0 ;  /* 0x0000000000007941 */ /* 0x000fea0003800000 */
.L_x_9629:
        /* <DEDUP_REMOVED lines=20> */
.L_x_9627:
        /* <DEDUP_REMOVED lines=20> */
.L_x_9632:
        /* <DEDUP_REMOVED lines=24> */
[----:B------:R-:W-:-:S03]  /*17ce0*/  IMAD.MOV R2, RZ, RZ, -R2 ;  /* 0x000000ffff027224 */ /* 0x000fc600078e0a02 */
[----:B------:R-:W-:Y:S01]  /*17cf0*/  IADD3 R8, -R13, RZ, RZ ;  /* 0x000000ff0d087210 */ /* 0x000fe20007ffe1ff */
[----:B------:R-:W-:Y:S02]  /*17d00*/  IMAD R6, R6, R2, R9 ;  /* 0x0000000206067224 */ /* 0x000fe400078e0209 */
[----:B------:R-:W-:Y:S01]  /*17d10*/  IMAD.MOV.U32 R2, RZ, RZ, RZ ;  /* 0x000000ffff027224 */ /* 0x000fe200078e00ff */
[----:B------:R-:W-:Y:S02]  /*17d20*/  VIADDMNMX R15, R8, UR5, R7, PT ;  /* 0x00000005080f7c46 */ /* 0x000fe4000b800107 */
[----:B------:R-:W-:Y:S02]  /*17d30*/  IABS R11, R6 ;  /* 0x00000006000b7213 */ /* 0x000fe40000000000 */
[----:B------:R-:W-:Y:S02]  /*17d40*/  IABS R8, R15 ;  /* 0x0000000f00087213 */ /* 0x000fe40000000000 */
[----:B------:R-:W-:-:S02]  /*17d50*/  IADD3 R18, -R15, RZ, RZ ;  /* 0x000000ff0f127210 */ /* 0x000fc40007ffe1ff */
        /* <DEDUP_REMOVED lines=27> */
.L_x_9628:
[----:B------:R-:W-:Y:S01]  /*17f10*/  IMAD.MOV.U32 R17, RZ, RZ, RZ ;  /* 0x000000ffff117224 */ /* 0x000fe200078e00ff */
[----:B------:R-:W-:Y:S01]  /*17f20*/  MOV R18, RZ ;  /* 0x000000ff00127202 */ /* 0x000fe20000000f00 */
[----:B------:R-:W-:-:S07]  /*17f30*/  IMAD.U32 R16, RZ, RZ, UR6 ;  /* 0x00000006ff107e24 */ /* 0x000fce000f8e00ff */
.L_x_9633:
[----:B------:R-:W-:-:S13]  /*17f40*/  ISETP.NE.AND P0, PT, R5, RZ, PT ;  /* 0x000000ff0500720c */ /* 0x000fda0003f05270 */
[----:B------:R-:W0:Y:S01]  /*17f50*/  @!P0 S2R R3, SR_CgaCtaId ;  /* 0x0000000000038919 */ /* 0x000e220000008800 */
[----:B------:R-:W-:-:S04]  /*17f60*/  @!P0 MOV R2, 0x400 ;  /* 0x0000040000028802 */ /* 0x000fc80000000f00 */
[----:B0-----:R-:W-:-:S05]  /*17f70*/  @!P0 LEA R2, R3, R2, 0x18 ;  /* 0x0000000203028211 */ /* 0x001fca00078ec0ff */
[----:B------:R1:W-:Y:S01]  /*17f80*/  @!P0 STS.128 [R2+0x288d0], R16 ;  /* 0x0288d01002008388 */ /* 0x0003e20000000c00 */
[----:B------:R-:W-:Y:S06]  /*17f90*/  BAR.ARV 0x5, 0x180 ;  /* 0x0146000000007b1d */ /* 0x000fec0000002000 */
.L_x_9626:
[----:B------:R2:W-:Y:S01]  /*17fa0*/  STL [R1+0x24], RZ ;  /* 0x000024ff01007387 */ /* 0x0005e20000100800 */
[----:B------:R-:W-:Y:S01]  /*17fb0*/  ULDC UR4, c[0x0][0xc3c] ;  /* 0x00030f0000047ab9 */ /* 0x000fe20000000800 */
[----:B------:R-:W-:Y:S01]  /*17fc0*/  IMAD.MOV.U32 R28, RZ, RZ, 0x1 ;  /* 0x00000001ff1c7424 */ /* 0x000fe200078e00ff */
[----:B0-----:R-:W-:Y:S01]  /*17fd0*/  ISETP.GE.AND P0, PT, R19, UR4, PT ;  /* 0x0000000413007c0c */ /* 0x001fe2000bf06270 */
[----:B------:R-:W-:-:S12]  /*17fe0*/  IMAD.MOV.U32 R25, RZ, RZ, RZ ;  /* 0x000000ffff197224 */ /* 0x000fd800078e00ff */
[----:B--2---:R-:W-:Y:S05]  /*17ff0*/  @P0 BRA `(.L_x_9634) ;  /* 0x0000005c007c0947 */ /* 0x004fea0003800000 */
[----:B------:R-:W0:Y:S01]  /*18000*/  S2UR UR5, SR_CgaCtaId ;  /* 0x00000000000579c3 */ /* 0x000e220000008800 */
[C---:B------:R-:W-:Y:S01]  /*18010*/  IMAD.SHL.U32 R31, R0.reuse, 0x8, RZ ;  /* 0x00000008001f7824 */ /* 0x040fe200078e00ff */
[----:B-1----:R-:W-:Y:S01]  /*18020*/  LOP3.LUT R2, R0, 0x7f, RZ, 0xc0, !PT ;  /* 0x0000007f00027812 */ /* 0x002fe200078ec0ff */
[----:B------:R-:W-:Y:S01]  /*18030*/  UMOV UR4, 0x400 ;  /* 0x0000040000047882 */ /* 0x000fe20000000000 */
[----:B------:R1:W-:Y:S01]  /*18040*/  STL [R1+0x24], RZ ;  /* 0x000024ff01007387 */ /* 0x0003e20000100800 */
[----:B------:R-:W-:Y:S01]  /*18050*/  BSSY B8, `(.L_x_9634) ;  /* 0x00005d9000087945 */ /* 0x000fe20003800000 */
[----:B------:R-:W-:Y:S01]  /*18060*/  LOP3.LUT R3, R31, 0x1f8, RZ, 0xc0, !PT ;  /* 0x000001f81f037812 */ /* 0x000fe200078ec0ff */
[----:B------:R-:W-:Y:S01]  /*18070*/  IMAD.MOV.U32 R29, RZ, RZ, 0x1 ;  /* 0x00000001ff1d7424 */ /* 0x000fe200078e00ff */
[----:B------:R-:W-:Y:S01]  /*18080*/  SHF.L.U32 R36, R2, 0x3, RZ ;  /* 0x0000000302247819 */ /* 0x000fe200000006ff */
[----:B------:R-:W-:Y:S01]  /*18090*/  IMAD.MOV.U32 R27, RZ, RZ, RZ ;  /* 0x000000ffff1b7224 */ /* 0x000fe200078e00ff */
[----:B------:R-:W-:Y:S01]  /*180a0*/  LOP3.LUT R3, R3, 0x38, R0, 0x78, !PT ;  /* 0x0000003803037812 */ /* 0x000fe200078e7800 */
[----:B------:R-:W-:Y:S01]  /*180b0*/  IMAD.SHL.U32 R0, R0, 0x10, RZ ;  /* 0x0000001000007824 */ /* 0x000fe200078e00ff */
[----:B------:R-:W-:Y:S01]  /*180c0*/  SHF.R.U32.HI R2, RZ, 0x3, R2 ;  /* 0x00000003ff027819 */ /* 0x000fe20000011602 */
[----:B------:R-:W-:Y:S01]  /*180d0*/  IMAD.MOV.U32 R28, RZ, RZ, 0x1 ;  /* 0x00000001ff1c7424 */ /* 0x000fe200078e00ff */
[----:B------:R-:W-:Y:S01]  /*180e0*/  LOP3.LUT R36, R3, 0x200, R36, 0xf8, !PT ;  /* 0x0000020003247812 */ /* 0x000fe200078ef824 */
[----:B------:R-:W-:Y:S01]  /*180f0*/  ULOP3.LUT UR38, UR36, 0x2, URZ, 0xfc, !UPT ;  /* 0x0000000224267892 */ /* 0x000fe2000f8efc3f */
[----:B------:R-:W-:Y:S01]  /*18100*/  LOP3.LUT R0, R0, 0x70, RZ, 0xc0, !PT ;  /* 0x0000007000007812 */ /* 0x000fe200078ec0ff */
[----:B------:R-:W-:Y:S01]  /*18110*/  ULDC.64 UR40, c[0x0][0x198] ;  /* 0x0000660000287ab9 */ /* 0x000fe20000000a00 */
[----:B------:R-:W-:Y:S01]  /*18120*/  LOP3.LUT R31, R31, 0x38, RZ, 0xc0, !PT ;  /* 0x000000381f1f7812 */ /* 0x000fe200078ec0ff */
[----:B------:R-:W-:Y:S01]  /*18130*/  ULDC UR37, c[0x0][0xc] ;  /* 0x0000030000257ab9 */ /* 0x000fe20000000800 */
[----:B------:R-:W-:-:S02]  /*18140*/  LOP3.LUT R2, R2, R0, RZ, 0xfc, !PT ;  /* 0x0000000002027212 */ /* 0x000fc400078efcff */
[----:B------:R-:W-:Y:S01]  /*18150*/  MOV R25, RZ ;  /* 0x000000ff00197202 */ /* 0x000fe20000000f00 */
[----:B0-----:R-:W-:Y:S01]  /*18160*/  ULEA UR4, UR5, UR4, 0x18 ;  /* 0x0000000405047291 */ /* 0x001fe2000f8ec03f */
[----:B------:R-:W-:-:S05]  /*18170*/  LOP3.LUT R30, R31, 0x40, RZ, 0xfc, !PT ;  /* 0x000000401f1e7812 */ /* 0x000fca00078efcff */
[----:B------:R-:W-:-:S04]  /*18180*/  IMAD.U32 R22, RZ, RZ, UR4 ;  /* 0x00000004ff167e24 */ /* 0x000fc8000f8e00ff */
[----:B------:R-:W-:-:S05]  /*18190*/  IMAD R0, R36, 0x2, R22 ;  /* 0x0000000224007824 */ /* 0x000fca00078e0216 */
[----:B------:R1:W-:Y:S02]  /*181a0*/  STL [R1+0x8], R0 ;  /* 0x0000080001007387 */ /* 0x0003e40000100800 */
.L_x_9733:
[----:B0-----:R-:W0:Y:S02]  /*181b0*/  LDC.64 R2, c[0x0][0xc88] ;  /* 0x00032200ff027b82 */ /* 0x001e240000000a00 */
[----:B0-----:R-:W-:-:S05]  /*181c0*/  IMAD.WIDE R2, R19, 0x4, R2 ;  /* 0x0000000413027825 */ /* 0x001fca00078e0202 */
[----:B-1----:R-:W1:Y:S01]  /*181d0*/  LDG.E R33, desc[UR42][R2.64] ;  /* 0x0000002a02217981 */ /* 0x002e62000c1e1900 */
[----:B------:R-:W-:Y:S05]  /*181e0*/  YIELD ;  /* 0x0000000000007946 */ /* 0x000fea0003800000 */
[----:B------:R-:W-:Y:S01]  /*181f0*/  ULDC.64 UR4, c[0x0][0xa28] ;  /* 0x00028a0000047ab9 */ /* 0x000fe20000000a00 */
[----:B------:R-:W-:Y:S01]  /*18200*/  MOV R11, RZ ;  /* 0x000000ff000b7202 */ /* 0x000fe20000000f00 */
[----:B------:R-:W-:Y:S01]  /*18210*/  IMAD.MOV.U32 R6, RZ, RZ, RZ ;  /* 0x000000ffff067224 */ /* 0x000fe200078e00ff */
[----:B------:R-:W-:Y:S01]  /*18220*/  ISETP.NE.U32.AND P0, PT, RZ, UR4, PT ;  /* 0x00000004ff007c0c */ /* 0x000fe2000bf05070 */
[----:B------:R-:W-:Y:S01]  /*18230*/  ULDC.64 UR8, c[0x0][0xa18] ;  /* 0x0002860000087ab9 */ /* 0x000fe20000000a00 */
[----:B------:R-:W-:-:S02]  /*18240*/  ULDC.64 UR6, c[0x0][0xa10] ;  /* 0x0002840000067ab9 */ /* 0x000fc40000000a00 */
[----:B------:R-:W-:Y:S02]  /*18250*/  ISETP.NE.AND.EX P0, PT, RZ, UR5, PT, P0 ;  /* 0x00000005ff007c0c */ /* 0x000fe4000bf05300 */
[----:B-1----:R-:W-:-:S11]  /*18260*/  SHF.R.S32.HI R0, RZ, 0x1f, R33 ;  /* 0x0000001fff007819 */ /* 0x002fd60000011421 */
        /* <DEDUP_REMOVED lines=12> */
[----:B------:R-:W-:Y:S02]  /*18330*/  ISETP.NE.U32.AND P1, PT, RZ, UR6, PT ;  /* 0x00000006ff007c0c */ /* 0x000fe4000bf25070 */
[----:B-1----:R-:W-:-:S02]  /*18340*/  IADD3 R2, P3, R23, UR4, RZ ;  /* 0x0000000417027c10 */ /* 0x002fc4000ff7e0ff */
[----:B------:R-:W-:Y:S02]  /*18350*/  ISETP.NE.AND.EX P1, PT, RZ, UR7, PT, P1 ;  /* 0x00000007ff007c0c */ /* 0x000fe4000bf25310 */
[----:B------:R-:W-:Y:S02]  /*18360*/  IADD3.X R3, R24, UR5, RZ, P3, !PT ;  /* 0x0000000518037c10 */ /* 0x000fe40009ffe4ff */
[----:B------:R-:W-:-:S03]  /*18370*/  IADD3 R4, P4, R23, UR6, RZ ;  /* 0x0000000617047c10 */ /* 0x000fc6000ff9e0ff */
[----:B---3--:R-:W3:Y:S01]  /*18380*/  @P0 LDG.E R6, desc[UR42][R2.64] ;  /* 0x0000002a02060981 */ /* 0x008ee2000c1e1900 */
[----:B------:R-:W-:Y:S01]  /*18390*/  ULDC UR4, c[0x0][0x288] ;  /* 0x0000a20000047ab9 */ /* 0x000fe20000000800 */
[----:B------:R-:W-:Y:S02]  /*183a0*/  IADD3.X R5, R24, UR7, RZ, P4, !PT ;  /* 0x0000000718057c10 */ /* 0x000fe4000a7fe4ff */
[----:B------:R-:W-:Y:S01]  /*183b0*/  MOV R8, UR4 ;  /* 0x0000000400087c02 */ /* 0x000fe20008000f00 */
[----:B------:R-:W-:Y:S02]  /*183c0*/  ULDC.64 UR4, c[0x0][0x418] ;  /* 0x0001060000047ab9 */ /* 0x000fe40000000a00 */
        /* <DEDUP_REMOVED lines=12> */
[----:B0-----:R-:W-:Y:S01]  /*18490*/  IMAD.U32 R7, RZ, RZ, UR5 ;  /* 0x00000005ff077e24 */ /* 0x001fe2000f8e00ff */
[----:B---3--:R0:W-:Y:S04]  /*184a0*/  STL [R1+0x14], R8 ;  /* 0x0000140801007387 */ /* 0x0081e80000100800 */
[----:B--2---:R1:W-:Y:S01]  /*184b0*/  STL [R1], R11 ;  /* 0x0000000b01007387 */ /* 0x0043e20000100800 */
[----:B------:R-:W-:Y:S02]  /*184c0*/  IMAD.MOV.U32 R10, RZ, RZ, R8 ;  /* 0x000000ffff0a7224 */ /* 0x000fe400078e0008 */
[----:B0-----:R-:W-:Y:S01]  /*184d0*/  IMAD.U32 R8, RZ, RZ, UR4 ;  /* 0x00000004ff087e24 */ /* 0x001fe2000f8e00ff */
[----:B----4-:R-:W-:Y:S06]  /*184e0*/  @P2 BRA `(.L_x_9635) ;  /* 0x0000000000142947 */ /* 0x010fec0003800000 */
[----:B------:R-:W-:Y:S05]  /*184f0*/  @!P0 BRA `(.L_x_9635) ;  /* 0x0000000000108947 */ /* 0x000fea0003800000 */
[----:B------:R-:W2:Y:S04]  /*18500*/  LDG.E R9, desc[UR42][R2.64] ;  /* 0x0000002a02097981 */ /* 0x000ea8000c1e1900 */
[----:B------:R-:W2:Y:S02]  /*18510*/  LDG.E R6, desc[UR42][R2.64+0x4] ;  /* 0x0000042a02067981 */ /* 0x000ea4000c1e1900 */
[----:B--2---:R-:W-:-:S05]  /*18520*/  IADD3 R10, -R9, R6, RZ ;  /* 0x00000006090a7210 */ /* 0x004fca0007ffe1ff */
[----:B------:R0:W-:Y:S02]  /*18530*/  STL [R1+0x14], R10 ;  /* 0x0000140a01007387 */ /* 0x0001e40000100800 */
.L_x_9635:
        /* <DEDUP_REMOVED lines=9> */
.L_x_9636:
        /* <DEDUP_REMOVED lines=9> */
.L_x_9637:
[----:B--2---:R-:W2:Y:S01]  /*18660*/  @P1 LDG.E R2, desc[UR42][R4.64] ;  /* 0x0000002a04021981 */ /* 0x004ea2000c1e1900 */
[----:B------:R-:W3:Y:S03]  /*18670*/  LDC R3, c[0x0][0x448] ;  /* 0x00011200ff037b82 */ /* 0x000ee60000000800 */
[----:B------:R4:W2:Y:S01]  /*18680*/  @P1 LDG.E R9, desc[UR42][R4.64+0x4] ;  /* 0x0000042a04091981 */ /* 0x0008a2000c1e1900 */
[----:B-----5:R-:W-:Y:S01]  /*18690*/  IMAD.IADD R8, R8, 0x1, -R11 ;  /* 0x0000000108087824 */ /* 0x020fe200078e0a0b */
[----:B------:R-:W-:Y:S04]  /*186a0*/  BSSY B0, `(.L_x_9638) ;  /* 0x0000127000007945 */ /* 0x000fe80003800000 */
[----:B----4-:R-:W-:-:S04]  /*186b0*/  IADD3 R4, -R8, RZ, RZ ;  /* 0x000000ff08047210 */ /* 0x010fc80007ffe1ff */
[----:B------:R-:W-:Y:S02]  /*186c0*/  VIMNMX R4, RZ, R4, !PT ;  /* 0x00000004ff047248 */ /* 0x000fe40007fe0100 */
[----:B---3--:R-:W-:-:S13]  /*186d0*/  ISETP.NE.AND P0, PT, R3, 0x1, PT ;  /* 0x000000010300780c */ /* 0x008fda0003f05270 */
[----:B------:R-:W3:Y:S08]  /*186e0*/  @P0 LDC R3, c[0x0][0x44c] ;  /* 0x00011300ff030b82 */ /* 0x000ef00000000800 */
[----:B------:R-:W4:Y:S01]  /*186f0*/  @P0 LDC R6, c[0x0][0x450] ;  /* 0x00011400ff060b82 */ /* 0x000f220000000800 */
[----:B--2---:R-:W-:Y:S01]  /*18700*/  @P1 IMAD.IADD R7, R9, 0x1, -R2 ;  /* 0x0000000109071824 */ /* 0x004fe200078e0a02 */
[----:B------:R-:W-:-:S04]  /*18710*/  SHF.L.U32 R2, R17, 0x7, RZ ;  /* 0x0000000711027819 */ /* 0x000fc800000006ff */
[----:B------:R-:W-:Y:S01]  /*18720*/  IADD3 R37, R8, R7, RZ ;  /* 0x0000000708257210 */ /* 0x000fe20007ffe0ff */
[----:B------:R-:W-:-:S04]  /*18730*/  VIADD R2, R2, 0x7f ;  /* 0x0000007f02027836 */ /* 0x000fc80000000000 */
[----:B---3--:R-:W-:-:S04]  /*18740*/  @P0 IMAD.HI.U32 R9, R2, R3, RZ ;  /* 0x0000000302090227 */ /* 0x008fc800078e00ff */
[----:B------:R-:W-:Y:S01]  /*18750*/  IMAD.MOV.U32 R3, RZ, RZ, R2 ;  /* 0x000000ffff037224 */ /* 0x000fe200078e0002 */
[----:B----4-:R-:W-:Y:S01]  /*18760*/  @P0 SHF.R.U32.HI R3, RZ, R6, R9 ;  /* 0x00000006ff030219 */ /* 0x010fe20000011609 */
[C---:B------:R-:W-:Y:S01]  /*18770*/  VIADD R5, R37.reuse, 0x7f ;  /* 0x0000007f25057836 */ /* 0x040fe20000000000 */
[----:B------:R-:W-:-:S04]  /*18780*/  IADD3 R6, R37, 0x80, -R10 ;  /* 0x0000008025067810 */ /* 0x000fc80007ffe80a */
[----:B------:R-:W-:Y:S01]  /*18790*/  SHF.R.S32.HI R2, RZ, 0x1f, R5 ;  /* 0x0000001fff027819 */ /* 0x000fe20000011405 */
[----:B------:R-:W-:-:S03]  /*187a0*/  IMAD.IADD R3, R6, 0x1, R3 ;  /* 0x0000000106037824 */ /* 0x000fc600078e0203 */
[----:B------:R-:W-:Y:S02]  /*187b0*/  LEA.HI R5, R2, R5, RZ, 0x7 ;  /* 0x0000000502057211 */ /* 0x000fe400078f38ff */
[----:B------:R-:W-:Y:S02]  /*187c0*/  SHF.R.S32.HI R2, RZ, 0x1f, R3 ;  /* 0x0000001fff027819 */ /* 0x000fe40000011403 */
[----:B------:R-:W-:Y:S02]  /*187d0*/  SHF.R.S32.HI R5, RZ, 0x7, R5 ;  /* 0x00000007ff057819 */ /* 0x000fe40000011405 */
[----:B------:R-:W-:-:S04]  /*187e0*/  LEA.HI R2, R2, R3, RZ, 0x7 ;  /* 0x0000000302027211 */ /* 0x000fc800078f38ff */
[----:B------:R-:W-:-:S04]  /*187f0*/  SHF.R.S32.HI R2, RZ, 0x7, R2 ;  /* 0x00000007ff027819 */ /* 0x000fc80000011402 */
[----:B------:R-:W-:-:S05]  /*18800*/  VIMNMX R3, R5, R2, PT ;  /* 0x0000000205037248 */ /* 0x000fca0003fe0100 */
[----:B------:R-:W-:-:S05]  /*18810*/  IMAD R2, R3, 0x80, -R8 ;  /* 0x0000008003027824 */ /* 0x000fca00078e0a08 */
[----:B------:R-:W-:-:S04]  /*18820*/  VIMNMX R7, R2, R7, PT ;  /* 0x0000000702077248 */ /* 0x000fc80003fe0100 */
[----:B------:R-:W-:Y:S02]  /*18830*/  ISETP.GT.AND P0, PT, R7, R4, PT ;  /* 0x000000040700720c */ /* 0x000fe40003f04270 */
[----:B------:R-:W-:-:S11]  /*18840*/  SHF.R.U32.HI R4, RZ, 0x7, R4 ;  /* 0x00000007ff047819 */ /* 0x000fd60000011604 */
[----:B------:R-:W-:-:S05]  /*18850*/  @P0 VIADD R2, R7, 0x7f ;  /* 0x0000007f07020836 */ /* 0x000fca0000000000 */
        /* <DEDUP_REMOVED lines=14> */
.L_x_9863:
[----:B---3--:R-:W-:Y:S02]  /*18940*/  ISETP.NE.AND P0, PT, R14, RZ, PT ;  /* 0x000000ff0e00720c */ /* 0x008fe40003f05270 */
[----:B------:R-:W-:-:S11]  /*18950*/  PLOP3.LUT P6, PT, PT, PT, PT, 0x8, 0x0 ;  /* 0x000000000000781c */ /* 0x000fd60003fce170 */
[----:B------:R-:W-:Y:S05]  /*18960*/  @P0 BRA `(.L_x_9641) ;  /* 0x00000000000c0947 */ /* 0x000fea0003800000 */
[----:B------:R-:W-:-:S03]  /*18970*/  UMOV UR4, 0xffffffff ;  /* 0xffffffff00047882 */ /* 0x000fc60000000000 */
[----:B------:R-:W-:Y:S05]  /*18980*/  BRA.DIV UR4, `(.L_x_9642) ;  /* 0x00000082045c7947 */ /* 0x000fea000b800000 */
[----:B------:R-:W-:-:S13]  /*18990*/  ELECT P6, URZ, PT ;  /* 0x00000000003f782f */ /* 0x000fda00038c0000 */
.L_x_9641:
        /* <DEDUP_REMOVED lines=9> */
.L_x_9866:
[----:B------:R-:W-:Y:S05]  /*18a30*/  BSYNC B1 ;  /* 0x0000000000017941 */ /* 0x000fea0003800000 */
.L_x_9643:
[----:B------:R-:W-:Y:S04]  /*18a40*/  BSSY B1, `(.L_x_9645) ;  /* 0x000006e000017945 */ /* 0x000fe80003800000 */
[----:B------:R-:W-:Y:S05]  /*18a50*/  @!P6 BRA `(.L_x_9646) ;  /* 0x0000000400b0e947 */ /* 0x000fea0003800000 */
[----:B--2---:R-:W-:Y:S01]  /*18a60*/  IMAD R7, R27, 0x8, R22 ;  /* 0x000000081b077824 */ /* 0x004fe200078e0216 */
[----:B------:R-:W-:Y:S01]  /*18a70*/  SHF.L.U32 R8, R29, 0x1f, RZ ;  /* 0x0000001f1d087819 */ /* 0x000fe200000006ff */
[----:B------:R-:W2:Y:S01]  /*18a80*/  S2R R9, SR_TID.X ;  /* 0x0000000000097919 */ /* 0x000ea20000002100 */
[----:B------:R-:W-:Y:S02]  /*18a90*/  BSSY B2, `(.L_x_9647) ;  /* 0x0000005000027945 */ /* 0x000fe40003800000 */
[----:B------:R-:W3:Y:S01]  /*18aa0*/  SYNCS.PHASECHK.TRANS64.TRYWAIT P0, [R7+URZ+0x288a0], R8 ;  /* 0x0288a008070075a7 */ /* 0x000ee2000800017f */
[----:B--2---:R-:W-:-:S04]  /*18ab0*/  LOP3.LUT R9, R9, 0x7f, RZ, 0xc0, !PT ;  /* 0x0000007f09097812 */ /* 0x004fc800078ec0ff */
[----:B------:R-:W-:Y:S01]  /*18ac0*/  ISETP.NE.AND P1, PT, R9, RZ, PT ;  /* 0x000000ff0900720c */ /* 0x000fe20003f25270 */
[----:B---3--:R-:W-:-:S12]  /*18ad0*/  @!P0 BRA `(.L_x_9648) ;  /* 0x00000080003c8947 */ /* 0x008fd80003800000 */
.L_x_9867:
[----:B------:R-:W-:Y:S05]  /*18ae0*/  BSYNC B2 ;  /* 0x0000000000027941 */ /* 0x000fea0003800000 */
.L_x_9647:
[----:B------:R-:W-:Y:S04]  /*18af0*/  BSSY B2, `(.L_x_9649) ;  /* 0x0000009000027945 */ /* 0x000fe80003800000 */
[----:B------:R-:W-:Y:S05]  /*18b00*/  @P1 BRA `(.L_x_9650) ;  /* 0x00000000001c1947 */ /* 0x000fea0003800000 */
[----:B0-----:R-:W0:Y:S01]  /*18b10*/  S2R R10, SR_TID.X ;  /* 0x00000000000a7919 */ /* 0x001e220000002100 */
[----:B------:R-:W-:-:S04]  /*18b20*/  IMAD.MOV.U32 R9, RZ, RZ, 0x8000 ;  /* 0x00008000ff097424 */ /* 0x000fc800078e00ff */
[----:B------:R3:W-:Y:S01]  /*18b30*/  SYNCS.ARRIVE.TRANS64 RZ, [R7+URZ+0x28890], R9 ;  /* 0x0288900907ff79a7 */ /* 0x0007e2000800003f */
[----:B0-----:R-:W-:-:S04]  /*18b40*/  LOP3.LUT R10, R10, 0x1f, RZ, 0xc0, !PT ;  /* 0x0000001f0a0a7812 */ /* 0x001fc800078ec0ff */
[----:B------:R-:W-:-:S13]  /*18b50*/  ISETP.NE.AND P0, PT, R10, RZ, PT ;  /* 0x000000ff0a00720c */ /* 0x000fda0003f05270 */
[----:B---3--:R-:W-:Y:S05]  /*18b60*/  @!P0 BRA `(.L_x_9650) ;  /* 0x0000000000048947 */ /* 0x008fea0003800000 */
[----:B------:R-:W-:Y:S01]  /*18b70*/  BPT.TRAP 0x1 ;  /* 0x000000040000795c */ /* 0x000fe20000300000 */
.L_x_9650:
[----:B------:R-:W-:Y:S05]  /*18b80*/  BSYNC B2 ;  /* 0x0000000000027941 */ /* 0x000fea0003800000 */
.L_x_9649:
[----:B------:R-:W-:Y:S01]  /*18b90*/  IMAD.MOV.U32 R14, RZ, RZ, RZ ;  /* 0x000000ffff0e7224 */ /* 0x000fe200078e00ff */
[----:B------:R-:W-:Y:S01]  /*18ba0*/  LEA R9, R3, R0, 0x7 ;  /* 0x0000000003097211 */ /* 0x000fe200078e38ff */
[C---:B0-----:R-:W-:Y:S01]  /*18bb0*/  IMAD R10, R27.reuse, 0x8000, R22 ;  /* 0x000080001b0a7824 */ /* 0x041fe200078e0216 */
[----:B------:R-:W-:Y:S01]  /*18bc0*/  UIADD3 UR4, UP0, UR40, 0x570, URZ ;  /* 0x0000057028047890 */ /* 0x000fe2000ff1e03f */
[----:B------:R-:W-:Y:S01]  /*18bd0*/  PLOP3.LUT P0, PT, PT, PT, PT, 0x80, 0x0 ;  /* 0x000000000000781c */ /* 0x000fe20003f0f070 */
[----:B-1----:R-:W-:Y:S01]  /*18be0*/  IMAD.SHL.U32 R11, R27, 0x4000, RZ ;  /* 0x000040001b0b7824 */ /* 0x002fe200078e00ff */
[----:B------:R-:W-:Y:S01]  /*18bf0*/  R2UR UR10, R14 ;  /* 0x000000000e0a72ca */ /* 0x000fe200000e0000 */
[----:B------:R-:W-:Y:S01]  /*18c00*/  VIADD R9, R9, 0xffffff80 ;  /* 0xffffff8009097836 */ /* 0x000fe20000000000 */
[----:B------:R-:W-:Y:S01]  /*18c10*/  IADD3 R12, R7, 0x28890, RZ ;  /* 0x00028890070c7810 */ /* 0x000fe20007ffe0ff */
[----:B------:R-:W-:Y:S01]  /*18c20*/  VIADD R13, R10, 0x18400 ;  /* 0x000184000a0d7836 */ /* 0x000fe20000000000 */
[----:B------:R-:W-:Y:S01]  /*18c30*/  UIADD3.X UR5, URZ, UR41, URZ, UP0, !UPT ;  /* 0x000000293f057290 */ /* 0x000fe200087fe43f */
[----:B------:R-:W-:Y:S01]  /*18c40*/  UMOV UR6, 0x0 ;  /* 0x0000000000067882 */ /* 0x000fe20000000000 */
[----:B------:R-:W-:-:S10]  /*18c50*/  UMOV UR7, 0x12f00000 ;  /* 0x12f0000000077882 */ /* 0x000fd40000000000 */
.L_x_9651:
        /* <DEDUP_REMOVED lines=16> */
.L_x_9652:
        /* <DEDUP_REMOVED lines=13> */
.L_x_9868:
[----:B------:R-:W-:Y:S05]  /*18e30*/  BSYNC B2 ;  /* 0x0000000000027941 */ /* 0x000fea0003800000 */
.L_x_9653:
[----:B------:R-:W-:Y:S01]  /*18e40*/  BSSY B2, `(.L_x_9655) ;  /* 0x000000b000027945 */ /* 0x000fe20003800000 */
[----:B------:R-:W-:Y:S01]  /*18e50*/  MOV R12, 0x0 ;  /* 0x00000000000c7802 */ /* 0x000fe20000000f00 */
[----:B------:R-:W-:Y:S02]  /*18e60*/  IMAD.MOV.U32 R13, RZ, RZ, 0x12f00000 ;  /* 0x12f00000ff0d7424 */ /* 0x000fe400078e00ff */
[----:B------:R-:W-:Y:S05]  /*18e70*/  @P1 BRA `(.L_x_9656) ;  /* 0x00000000001c1947 */ /* 0x000fea0003800000 */
[----:B------:R-:W1:Y:S01]  /*18e80*/  S2R R10, SR_TID.X ;  /* 0x00000000000a7919 */ /* 0x000e620000002100 */
[----:B0-2---:R-:W-:-:S04]  /*18e90*/  IMAD.MOV.U32 R8, RZ, RZ, 0x8000 ;  /* 0x00008000ff087424 */ /* 0x005fc800078e00ff */
[----:B------:R3:W-:Y:S01]  /*18ea0*/  SYNCS.ARRIVE.TRANS64 RZ, [R7+URZ+0x288b0], R8 ;  /* 0x0288b00807ff79a7 */ /* 0x0007e2000800003f */
[----:B-1----:R-:W-:-:S04]  /*18eb0*/  LOP3.LUT R10, R10, 0x1f, RZ, 0xc0, !PT ;  /* 0x0000001f0a0a7812 */ /* 0x002fc800078ec0ff */
[----:B------:R-:W-:-:S13]  /*18ec0*/  ISETP.NE.AND P0, PT, R10, RZ, PT ;  /* 0x000000ff0a00720c */ /* 0x000fda0003f05270 */
[----:B---3--:R-:W-:Y:S05]  /*18ed0*/  @!P0 BRA `(.L_x_9656) ;  /* 0x0000000000048947 */ /* 0x008fea0003800000 */
[----:B------:R-:W-:Y:S01]  /*18ee0*/  BPT.TRAP 0x1 ;  /* 0x000000040000795c */ /* 0x000fe20000300000 */
.L_x_9656:
[----:B------:R-:W-:Y:S05]  /*18ef0*/  BSYNC B2 ;  /* 0x0000000000027941 */ /* 0x000fea0003800000 */
.L_x_9655:
[----:B------:R-:W-:Y:S01]  /*18f00*/  R2UR UR10, R14 ;  /* 0x000000000e0a72ca */ /* 0x000fe200000e0000 */
[----:B------:R-:W-:Y:S01]  /*18f10*/  IMAD R11, R11, 0x2, R22 ;  /* 0x000000020b0b7824 */ /* 0x000fe200078e0216 */
[----:B------:R-:W-:Y:S01]  /*18f20*/  R2UR UR6, R12 ;  /* 0x000000000c0672ca */ /* 0x000fe200000e0000 */
[----:B------:R-:W-:Y:S01]  /*18f30*/  UIADD3 UR4, UP0, UR40, 0x670, URZ ;  /* 0x0000067028047890 */ /* 0x000fe2000ff1e03f */
[----:B------:R-:W-:Y:S01]  /*18f40*/  R2UR UR7, R13 ;  /* 0x000000000d0772ca */ /* 0x000fe200000e0000 */
[----:B0-2---:R-:W-:Y:S01]  /*18f50*/  VIADD R8, R11, 0x400 ;  /* 0x000004000b087836 */ /* 0x005fe20000000000 */
[----:B------:R-:W-:Y:S01]  /*18f60*/  PLOP3.LUT P0, PT, PT, PT, PT, 0x80, 0x0 ;  /* 0x000000000000781c */ /* 0x000fe20003f0f070 */
[----:B------:R-:W-:Y:S01]  /*18f70*/  UIADD3.X UR5, URZ, UR41, URZ, UP0, !UPT ;  /* 0x000000293f057290 */ /* 0x000fe200087fe43f */
[----:B------:R-:W-:-:S11]  /*18f80*/  IADD3 R7, R7, 0x288b0, RZ ;  /* 0x000288b007077810 */ /* 0x000fd60007ffe0ff */
.L_x_9657:
        /* <DEDUP_REMOVED lines=15> */
.L_x_9658:
        /* <DEDUP_REMOVED lines=10> */
.L_x_9646:
[----:B------:R-:W-:Y:S05]  /*19120*/  BSYNC B1 ;  /* 0x0000000000017941 */ /* 0x000fea0003800000 */
.L_x_9645:
[----:B-1----:R-:W-:Y:S01]  /*19130*/  IADD3 R11, R3, -0x2, RZ ;  /* 0xfffffffe030b7810 */ /* 0x002fe20007ffe0ff */
[----:B------:R-:W-:Y:S01]  /*19140*/  VIADD R27, R27, 0x1 ;  /* 0x000000011b1b7836 */ /* 0x000fe20000000000 */
[----:B------:R-:W-:Y:S02]  /*19150*/  PLOP3.LUT P0, PT, PT, PT, PT, 0x8, 0x0 ;  /* 0x000000000000781c */ /* 0x000fe40003f0e170 */
[----:B------:R-:W-:Y:S02]  /*19160*/  ISETP.GE.AND P2, PT, R11, R4, PT ;  /* 0x000000040b00720c */ /* 0x000fe40003f46270 */
[----:B------:R-:W-:-:S04]  /*19170*/  ISETP.NE.AND P1, PT, R27, 0x2, PT ;  /* 0x000000021b00780c */ /* 0x000fc80003f25270 */
[----:B------:R-:W-:Y:S02]  /*19180*/  SEL R8, RZ, 0x1, P1 ;  /* 0x00000001ff087807 */ /* 0x000fe40000800000 */
[----:B------:R-:W-:Y:S02]  /*19190*/  SEL R27, R27, RZ, P1 ;  /* 0x000000ff1b1b7207 */ /* 0x000fe40000800000 */
[----:B------:R-:W-:-:S03]  /*191a0*/  LOP3.LUT R29, R29, R8, RZ, 0x3c, !PT ;  /* 0x000000081d1d7212 */ /* 0x000fc600078e3cff */
[----:B------:R-:W-:Y:S05]  /*191b0*/  @!P2 BRA `(.L_x_9639) ;  /* 0x0000000400d4a947 */ /* 0x000fea0003800000 */
.L_x_9673:
[----:B------:R-:W-:Y:S05]  /*191c0*/  YIELD ;  /* 0x0000000000007946 */ /* 0x000fea0003800000 */
[----:B------:R-:W-:Y:S04]  /*191d0*/  BSSY B1, `(.L_x_9659) ;  /* 0x000006b000017945 */ /* 0x000fe80003800000 */
[----:B------:R-:W-:Y:S05]  /*191e0*/  @!P6 BRA `(.L_x_9660) ;  /* 0x0000000400a4e947 */ /* 0x000fea0003800000 */
[----:B0-----:R-:W-:Y:S01]  /*191f0*/  IMAD R10, R27, 0x8, R22 ;  /* 0x000000081b0a7824 */ /* 0x001fe200078e0216 */
[----:B------:R-:W-:Y:S01]  /*19200*/  SHF.L.U32 R9, R29, 0x1f, RZ ;  /* 0x0000001f1d097819 */ /* 0x000fe200000006ff */
[----:B------:R-:W0:Y:S01]  /*19210*/  S2R R3, SR_TID.X ;  /* 0x0000000000037919 */ /* 0x000e220000002100 */
[----:B------:R-:W-:Y:S02]  /*19220*/  BSSY B2, `(.L_x_9661) ;  /* 0x0000005000027945 */ /* 0x000fe40003800000 */
[----:B------:R-:W1:Y:S01]  /*19230*/  SYNCS.PHASECHK.TRANS64.TRYWAIT P1, [R10+URZ+0x288a0], R9 ;  /* 0x0288a0090a0075a7 */ /* 0x000e62000802017f */
[----:B0-----:R-:W-:-:S04]  /*19240*/  LOP3.LUT R3, R3, 0x7f, RZ, 0xc0, !PT ;  /* 0x0000007f03037812 */ /* 0x001fc800078ec0ff */
[----:B------:R-:W-:Y:S01]  /*19250*/  ISETP.NE.AND P2, PT, R3, RZ, PT ;  /* 0x000000ff0300720c */ /* 0x000fe20003f45270 */
[----:B-1----:R-:W-:-:S12]  /*19260*/  @!P1 BRA `(.L_x_9662) ;  /* 0x0000007800809947 */ /* 0x002fd80003800000 */
.L_x_9869:
[----:B------:R-:W-:Y:S05]  /*19270*/  BSYNC B2 ;  /* 0x0000000000027941 */ /* 0x000fea0003800000 */
.L_x_9661:
[----:B------:R-:W-:Y:S04]  /*19280*/  BSSY B2, `(.L_x_9663) ;  /* 0x0000009000027945 */ /* 0x000fe80003800000 */
[----:B------:R-:W-:Y:S05]  /*19290*/  @P2 BRA `(.L_x_9664) ;  /* 0x00000000001c2947 */ /* 0x000fea0003800000 */
[----:B--2---:R-:W1:Y:S01]  /*192a0*/  S2R R7, SR_TID.X ;  /* 0x0000000000077919 */ /* 0x004e620000002100 */
[----:B------:R-:W-:-:S04]  /*192b0*/  IMAD.MOV.U32 R3, RZ, RZ, 0x8000 ;  /* 0x00008000ff037424 */ /* 0x000fc800078e00ff */
[----:B------:R3:W-:Y:S01]  /*192c0*/  SYNCS.ARRIVE.TRANS64 RZ, [R10+URZ+0x28890], R3 ;  /* 0x028890030aff79a7 */ /* 0x0007e2000800003f */
[----:B-1----:R-:W-:-:S04]  /*192d0*/  LOP3.LUT R7, R7, 0x1f, RZ, 0xc0, !PT ;  /* 0x0000001f07077812 */ /* 0x002fc800078ec0ff */
[----:B------:R-:W-:-:S13]  /*192e0*/  ISETP.NE.AND P1, PT, R7, RZ, PT ;  /* 0x000000ff0700720c */ /* 0x000fda0003f25270 */
[----:B---3--:R-:W-:Y:S05]  /*192f0*/  @!P1 BRA `(.L_x_9664) ;  /* 0x0000000000049947 */ /* 0x008fea0003800000 */
[----:B------:R-:W-:Y:S01]  /*19300*/  BPT.TRAP 0x1 ;  /* 0x000000040000795c */ /* 0x000fe20000300000 */
.L_x_9664:
[----:B------:R-:W-:Y:S05]  /*19310*/  BSYNC B2 ;  /* 0x0000000000027941 */ /* 0x000fea0003800000 */
.L_x_9663:
[----:B------:R-:W-:Y:S01]  /*19320*/  IMAD.MOV.U32 R14, RZ, RZ, RZ ;  /* 0x000000ffff0e7224 */ /* 0x000fe200078e00ff */
[----:B------:R-:W-:Y:S01]  /*19330*/  LEA R8, R27, R22, 0xf ;  /* 0x000000161b087211 */ /* 0x000fe200078e78ff */
[----:B------:R-:W-:Y:S01]  /*19340*/  UIADD3 UR4, UP0, UR40, 0x570, URZ ;  /* 0x0000057028047890 */ /* 0x000fe2000ff1e03f */
[----:B------:R-:W-:Y:S01]  /*19350*/  PLOP3.LUT P1, PT, PT, PT, PT, 0x80, 0x0 ;  /* 0x000000000000781c */ /* 0x000fe20003f2f070 */
[----:B--2---:R-:W-:Y:S01]  /*19360*/  IMAD R7, R11, 0x80, R0 ;  /* 0x000000800b077824 */ /* 0x004fe200078e0200 */
[----:B------:R-:W-:Y:S01]  /*19370*/  R2UR UR10, R14 ;  /* 0x000000000e0a72ca */ /* 0x000fe200000e0000 */
[----:B------:R-:W-:Y:S01]  /*19380*/  VIADD R3, R10, 0x28890 ;  /* 0x000288900a037836 */ /* 0x000fe20000000000 */
[----:B------:R-:W-:Y:S01]  /*19390*/  UIADD3.X UR5, URZ, UR41, URZ, UP0, !UPT ;  /* 0x000000293f057290 */ /* 0x000fe200087fe43f */
[----:B------:R-:W-:Y:S01]  /*193a0*/  VIADD R12, R8, 0x18400 ;  /* 0x00018400080c7836 */ /* 0x000fe20000000000 */
[----:B------:R-:W-:Y:S01]  /*193b0*/  UMOV UR6, 0x0 ;  /* 0x0000000000067882 */ /* 0x000fe20000000000 */
[----:B------:R-:W-:-:S10]  /*193c0*/  UMOV UR7, 0x12f00000 ;  /* 0x12f0000000077882 */ /* 0x000fd40000000000 */
.L_x_9665:
        /* <DEDUP_REMOVED lines=16> */
.L_x_9666:
        /* <DEDUP_REMOVED lines=13> */
.L_x_9870:
[----:B------:R-:W-:Y:S05]  /*195a0*/  BSYNC B2 ;  /* 0x0000000000027941 */ /* 0x000fea0003800000 */
.L_x_9667:
        /* <DEDUP_REMOVED lines=11> */
.L_x_9670:
[----:B------:R-:W-:Y:S05]  /*19660*/  BSYNC B2 ;  /* 0x0000000000027941 */ /* 0x000fea0003800000 */
.L_x_9669:
        /* <DEDUP_REMOVED lines=8> */
.L_x_9671:
        /* <DEDUP_REMOVED lines=15> */
.L_x_9672:
        /* <DEDUP_REMOVED lines=10> */
.L_x_9660:
[----:B------:R-:W-:Y:S05]  /*19880*/  BSYNC B1 ;  /* 0x0000000000017941 */ /* 0x000fea0003800000 */
.L_x_9659:
        /* <DEDUP_REMOVED lines=8> */
.L_x_9639:
[----:B------:R-:W-:Y:S05]  /*19910*/  BSYNC B0 ;  /* 0x0000000000007941 */ /* 0x000fea0003800000 */
.L_x_9638:
        /* <DEDUP_REMOVED lines=10> */
[----:B------:R-:W-:-:S05]  /*199c0*/  IMAD.IADD R3, R6, 0x1, R3 ;  /* 0x0000000106037824 */ /* 0x000fca00078e0203 */
[----:B------:R-:W-:-:S04]  /*199d0*/  SHF.R.S32.HI R0, RZ, 0x1f, R3 ;  /* 0x0000001fff007819 */ /* 0x000fc80000011403 */
[----:B------:R-:W-:-:S04]  /*199e0*/  LEA.HI R0, R0, R3, RZ, 0x7 ;  /* 0x0000000300007211 */ /* 0x000fc800078f38ff */
[----:B------:R-:W-:-:S04]  /*199f0*/  SHF.R.S32.HI R0, RZ, 0x7, R0 ;  /* 0x00000007ff007819 */ /* 0x000fc80000011400 */
        /* <DEDUP_REMOVED lines=21> */
.L_x_9675:
        /* <DEDUP_REMOVED lines=11> */
[----:B------:R-:W-:Y:S01]  /*19c00*/  IMAD.U32 R6, RZ, RZ, UR8 ;  /* 0x00000008ff067e24 */ /* 0x000fe2000f8e00ff */
[----:B0-----:R-:W-:Y:S01]  /*19c10*/  MOV R10, UR4 ;  /* 0x00000004000a7c02 */ /* 0x001fe20008000f00 */
[----:B------:R-:W-:Y:S01]  /*19c20*/  IMAD.U32 R7, RZ, RZ, UR9 ;  /* 0x00000009ff077e24 */ /* 0x000fe2000f8e00ff */
[----:B------:R-:W-:Y:S01]  /*19c30*/  MOV R13, RZ ;  /* 0x000000ff000d7202 */ /* 0x000fe20000000f00 */
[----:B-1----:R-:W-:-:S02]  /*19c40*/  IMAD.U32 R11, RZ, RZ, UR5 ;  /* 0x00000005ff0b7e24 */ /* 0x002fc4000f8e00ff */
[----:B------:R-:W-:Y:S02]  /*19c50*/  IMAD.MOV.U32 R8, RZ, RZ, 0x70 ;  /* 0x00000070ff087424 */ /* 0x000fe400078e00ff */
[----:B------:R-:W-:-:S07]  /*19c60*/  IMAD.MOV.U32 R12, RZ, RZ, 0x1 ;  /* 0x00000001ff0c7424 */ /* 0x000fce00078e00ff */
[----:B------:R-:W-:-:S07]  /*19c70*/  LEPC R20, `(.L_x_9678) ;  /* 0x000000001014794e */ /* 0x000fce0000000000 */
[----:B--2---:R-:W-:Y:S05]  /*19c80*/  CALL.ABS.NOINC R2 ;  /* 0x0000000002007343 */ /* 0x004fea0003c00000 */
.L_x_9678:
[----:B------:R-:W-:Y:S05]  /*19c90*/  BSYNC B6 ;  /* 0x0000000000067941 */ /* 0x000fea0003800000 */
.L_x_9677:
        /* <DEDUP_REMOVED lines=12> */
[----:B------:R-:W-:Y:S01]  /*19d60*/  MOV R8, 0x70 ;  /* 0x0000007000087802 */ /* 0x000fe20000000f00 */
[----:B------:R-:W-:Y:S02]  /*19d70*/  IMAD.U32 R7, RZ, RZ, UR9 ;  /* 0x00000009ff077e24 */ /* 0x000fe4000f8e00ff */
[----:B0-----:R-:W-:-:S02]  /*19d80*/  IMAD.U32 R10, RZ, RZ, UR4 ;  /* 0x00000004ff0a7e24 */ /* 0x001fc4000f8e00ff */
[----:B-1----:R-:W-:Y:S02]  /*19d90*/  IMAD.U32 R11, RZ, RZ, UR5 ;  /* 0x00000005ff0b7e24 */ /* 0x002fe4000f8e00ff */
[----:B------:R-:W-:Y:S02]  /*19da0*/  IMAD.MOV.U32 R12, RZ, RZ, 0x1 ;  /* 0x00000001ff0c7424 */ /* 0x000fe400078e00ff */
[----:B--2---:R-:W-:-:S07]  /*19db0*/  IMAD.MOV.U32 R13, RZ, RZ, RZ ;  /* 0x000000ffff0d7224 */ /* 0x004fce00078e00ff */
[----:B------:R-:W-:-:S07]  /*19dc0*/  LEPC R20, `(.L_x_9681) ;  /* 0x000000001014794e */ /* 0x000fce0000000000 */
[----:B---3--:R-:W-:Y:S05]  /*19dd0*/  CALL.ABS.NOINC R2 ;  /* 0x0000000002007343 */ /* 0x008fea0003c00000 */
.L_x_9681:
        /* <DEDUP_REMOVED lines=15> */
.L_x_9680:
[----:B------:R-:W-:Y:S05]  /*19ed0*/  BSYNC B6 ;  /* 0x0000000000067941 */ /* 0x000fea0003800000 */
.L_x_9679:
[----:B------:R-:W-:Y:S01]  /*19ee0*/  ULDC.64 UR4, c[0x0][0x9f8] ;  /* 0x00027e0000047ab9 */ /* 0x000fe20000000a00 */
[----:B------:R-:W2:Y:S01]  /*19ef0*/  LDL R20, [R1] ;  /* 0x0000000001147983 */ /* 0x000ea20000100800 */
[----:B------:R-:W-:Y:S01]  /*19f00*/  ISETP.NE.U32.AND P0, PT, RZ, UR4, PT ;  /* 0x00000004ff007c0c */ /* 0x000fe2000bf05070 */
[----:B------:R-:W3:Y:S01]  /*19f10*/  LDC R0, c[0x0][0x430] ;  /* 0x00010c00ff007b82 */ /* 0x000ee20000000800 */
[----:B------:R-:W-:Y:S02]  /*19f20*/  MOV R26, R35 ;  /* 0x00000023001a7202 */ /* 0x000fe40000000f00 */
[----:B------:R-:W-:-:S13]  /*19f30*/  ISETP.NE.AND.EX P0, PT, RZ, UR5, PT, P0 ;  /* 0x00000005ff007c0c */ /* 0x000fda000bf05300 */
[----:B------:R-:W-:Y:S01]  /*19f40*/  @P0 IADD3 R2, P1, R23, UR4, RZ ;  /* 0x0000000417020c10 */ /* 0x000fe2000ff3e0ff */
[----:B------:R-:W4:Y:S01]  /*19f50*/  S2R R35, SR_TID.X ;  /* 0x0000000000237919 */ /* 0x000f220000002100 */
[----:B------:R-:W0:Y:S02]  /*19f60*/  S2R R21, SR_TID.X ;  /* 0x0000000000157919 */ /* 0x000e240000002100 */
[----:B------:R-:W-:Y:S01]  /*19f70*/  @P0 IADD3.X R3, R24, UR5, RZ, P1, !PT ;  /* 0x0000000518030c10 */ /* 0x000fe20008ffe4ff */
[----:B------:R-:W-:Y:S01]  /*19f80*/  VIADD R26, R26, 0xffffffff ;  /* 0xffffffff1a1a7836 */ /* 0x000fe20000000000 */
[----:B------:R-:W-:-:S03]  /*19f90*/  ULDC UR4, c[0x0][0x2f4] ;  /* 0x0000bd0000047ab9 */ /* 0x000fc60000000800 */
[----:B------:R1:W2:Y:S01]  /*19fa0*/  @P0 LDG.E R34, desc[UR42][R2.64] ;  /* 0x0000002a02220981 */ /* 0x0002a2000c1e1900 */
[----:B---3--:R-:W-:Y:S01]  /*19fb0*/  ISETP.NE.AND P1, PT, R0, 0x1, PT ;  /* 0x000000010000780c */ /* 0x008fe20003f25270 */
[----:B------:R-:W-:-:S12]  /*19fc0*/  IMAD.SHL.U32 R8, R26, 0x80, RZ ;  /* 0x000000801a087824 */ /* 0x000fd800078e00ff */
[----:B------:R-:W3:Y:S01]  /*19fd0*/  @P1 LDC R7, c[0x0][0x434] ;  /* 0x00010d00ff071b82 */ /* 0x000ee20000000800 */
[----:B----4-:R-:W-:-:S07]  /*19fe0*/  IMAD.SHL.U32 R35, R35, 0x10, RZ ;  /* 0x0000001023237824 */ /* 0x010fce00078e00ff */
[----:B------:R-:W4:Y:S01]  /*19ff0*/  @P1 LDC R5, c[0x0][0x438] ;  /* 0x00010e00ff051b82 */ /* 0x000f220000000800 */
[----:B0-----:R-:W-:Y:S02]  /*1a000*/  LOP3.LUT R21, R21, 0x7f, RZ, 0xc0, !PT ;  /* 0x0000007f15157812 */ /* 0x001fe400078ec0ff */
[----:B------:R-:W-:Y:S02]  /*1a010*/  LOP3.LUT R35, R35, 0x70, RZ, 0xc0, !PT ;  /* 0x0000007023237812 */ /* 0x000fe400078ec0ff */
[----:B------:R-:W-:-:S04]  /*1a020*/  SHF.R.U32.HI R21, RZ, 0x3, R21 ;  /* 0x00000003ff157819 */ /* 0x000fc80000011615 */
[----:B------:R-:W-:-:S04]  /*1a030*/  LOP3.LUT R6, R8, R21, R35, 0xfe, !PT ;  /* 0x0000001508067212 */ /* 0x000fc800078efe23 */
[----:B------:R-:W-:-:S13]  /*1a040*/  ISETP.GE.AND P0, PT, R6, R37, PT ;  /* 0x000000250600720c */ /* 0x000fda0003f06270 */
[----:B-1----:R-:W0:Y:S01]  /*1a050*/  @!P0 LDC.64 R2, c[0x0][0x428] ;  /* 0x00010a00ff028b82 */ /* 0x002e220000000a00 */
[----:B------:R-:W-:Y:S01]  /*1a060*/  LOP3.LUT R32, R32, 0xfffffffb, RZ, 0xc0, !PT ;  /* 0xfffffffb20207812 */ /* 0x000fe200078ec0ff */
[----:B------:R-:W-:Y:S01]  /*1a070*/  UMOV UR5, 0xffffffff ;  /* 0xffffffff00057882 */ /* 0x000fe20000000000 */
[----:B--2---:R-:W-:-:S05]  /*1a080*/  IADD3 R6, R6, R20, RZ ;  /* 0x0000001406067210 */ /* 0x004fca0007ffe0ff */
[----:B---3--:R-:W-:-:S04]  /*1a090*/  @P1 IMAD.HI.U32 R7, R6, R7, RZ ;  /* 0x0000000706071227 */ /* 0x008fc800078e00ff */
[----:B------:R-:W-:Y:S01]  /*1a0a0*/  IMAD.MOV.U32 R4, RZ, RZ, R6 ;  /* 0x000000ffff047224 */ /* 0x000fe200078e0006 */
[----:B----4-:R-:W-:-:S05]  /*1a0b0*/  @P1 SHF.R.U32.HI R4, RZ, R5, R7 ;  /* 0x00000005ff041219 */ /* 0x010fca0000011607 */
[----:B------:R-:W-:-:S04]  /*1a0c0*/  IMAD.MOV R5, RZ, RZ, -R4 ;  /* 0x000000ffff057224 */ /* 0x000fc800078e0a04 */
[----:B------:R-:W-:Y:S01]  /*1a0d0*/  IMAD R0, R0, R5, R6 ;  /* 0x0000000500007224 */ /* 0x000fe200078e0206 */
[----:B------:R-:W-:Y:S02]  /*1a0e0*/  @!P0 SHF.R.S32.HI R5, RZ, 0x1f, R4 ;  /* 0x0000001fff058819 */ /* 0x000fe40000011404 */
[----:B------:R-:W-:Y:S01]  /*1a0f0*/  SHF.R.S32.HI R9, RZ, 0x1f, R34 ;  /* 0x0000001fff097819 */ /* 0x000fe20000011422 */
[----:B0-----:R-:W-:-:S04]  /*1a100*/  @!P0 IMAD.WIDE.U32 R4, R34, R2, R4 ;  /* 0x0000000222048225 */ /* 0x001fc800078e0004 */
[----:B------:R-:W-:-:S04]  /*1a110*/  @!P0 IMAD R6, R9, R2, RZ ;  /* 0x0000000209068224 */ /* 0x000fc800078e02ff */
[----:B------:R-:W-:Y:S02]  /*1a120*/  @!P0 IMAD R6, R34, R3, R6 ;  /* 0x0000000322068224 */ /* 0x000fe400078e0206 */
[----:B------:R-:W0:Y:S01]  /*1a130*/  @!P0 LDC.64 R2, c[0x0][0x418] ;  /* 0x00010600ff028b82 */ /* 0x000e220000000a00 */
[----:B------:R-:W-:Y:S02]  /*1a140*/  IMAD.U32 R7, RZ, RZ, UR38 ;  /* 0x00000026ff077e24 */ /* 0x000fe4000f8e00ff */
[----:B------:R-:W-:-:S03]  /*1a150*/  @!P0 IMAD.IADD R6, R5, 0x1, R6 ;  /* 0x0000000105068824 */ /* 0x000fc600078e0206 */
[----:B------:R-:W-:Y:S02]  /*1a160*/  ISETP.NE.AND P2, PT, R7, 0x3, PT ;  /* 0x000000030700780c */ /* 0x000fe40003f45270 */
[----:B0-----:R-:W-:-:S04]  /*1a170*/  @!P0 LEA R2, P1, R4, R2, 0x2 ;  /* 0x0000000204028211 */ /* 0x001fc800078210ff */
[----:B------:R-:W-:Y:S02]  /*1a180*/  @!P0 LEA.HI.X R3, R4, R3, R6, 0x2, P1 ;  /* 0x0000000304038211 */ /* 0x000fe400008f1406 */
[----:B------:R-:W-:-:S06]  /*1a190*/  MOV R4, RZ ;  /* 0x000000ff00047202 */ /* 0x000fcc0000000f00 */
[----:B------:R0:W5:Y:S01]  /*1a1a0*/  @!P0 LDG.E R4, desc[UR42][R2.64] ;  /* 0x0000002a02048981 */ /* 0x000162000c1e1900 */
[----:B------:R-:W-:Y:S02]  /*1a1b0*/  ISETP.GE.AND P0, PT, R31, UR4, PT ;  /* 0x000000041f007c0c */ /* 0x000fe4000bf06270 */
[----:B------:R-:W-:Y:S01]  /*1a1c0*/  @P2 LOP3.LUT R32, R32, 0x4, RZ, 0xfc, !PT ;  /* 0x0000000420202812 */ /* 0x000fe200078efcff */
[----:B------:R0:W-:Y:S03]  /*1a1d0*/  STL [R1+0x4], R9 ;  /* 0x0000040901007387 */ /* 0x0001e60000100800 */
[----:B------:R-:W-:-:S07]  /*1a1e0*/  LOP3.LUT R32, R32, 0xfffffffd, RZ, 0xc0, !PT ;  /* 0xfffffffd20207812 */ /* 0x000fce00078ec0ff */
[----:B------:R-:W-:Y:S02]  /*1a1f0*/  @P0 LOP3.LUT R32, R32, 0x2, RZ, 0xfc, !PT ;  /* 0x0000000220200812 */ /* 0x000fe400078efcff */
[----:B------:R-:W-:Y:S02]  /*1a200*/  ISETP.GE.AND P0, PT, R30, UR4, PT ;  /* 0x000000041e007c0c */ /* 0x000fe4000bf06270 */
[----:B------:R-:W-:-:S11]  /*1a210*/  LOP3.LUT R32, R32, 0xfffffffe, RZ, 0xc0, !PT ;  /* 0xfffffffe20207812 */ /* 0x000fd600078ec0ff */
[----:B------:R-:W-:Y:S01]  /*1a220*/  @P0 LOP3.LUT R32, R32, 0x1, RZ, 0xfc, !PT ;  /* 0x0000000120200812 */ /* 0x000fe200078efcff */
[----:B0-----:R-:W-:Y:S06]  /*1a230*/  BRA.DIV UR5, `(.L_x_9682) ;  /* 0x0000006a05b47947 */ /* 0x001fec000b800000 */
.L_x_9873:
[----:B------:R-:W-:Y:S01]  /*1a240*/  SHF.R.S32.HI R35, RZ, 0x1f, R18 ;  /* 0x0000001fff237819 */ /* 0x000fe20000011412 */
[----:B------:R-:W-:Y:S06]  /*1a250*/  @!P2 BRA `(.L_x_9683) ;  /* 0x000000000004a947 */ /* 0x000fec0003800000 */
[----:B------:R-:W-:Y:S01]  /*1a260*/  BPT.TRAP 0x1 ;  /* 0x000000040000795c */ /* 0x000fe20000300000 */
.L_x_9683:
        /* <DEDUP_REMOVED lines=25> */
.L_x_9874:
[----:B------:R-:W-:Y:S05]  /*1a400*/  BSYNC B0 ;  /* 0x0000000000007941 */ /* 0x000fea0003800000 */
.L_x_9684:
        /* <DEDUP_REMOVED lines=21> */
[----:B------:R-:W-:Y:S01]  /*1a560*/  UMOV UR4, 0xffffffff ;  /* 0xffffffff00047882 */ /* 0x000fe20000000000 */
[----:B------:R-:W-:Y:S02]  /*1a570*/  SHF.R.U32.HI R9, RZ, 0x3, R9 ;  /* 0x00000003ff097819 */ /* 0x000fe40000011609 */
[----:B------:R-:W-:Y:S02]  /*1a580*/  IADD3 R0, R3, R0, RZ ;  /* 0x0000000003007210 */ /* 0x000fe40007ffe0ff */
[----:B------:R-:W-:-:S02]  /*1a590*/  IADD3 R6, -R9, R37, -R8 ;  /* 0x0000002509067210 */ /* 0x000fc40007ffe908 */
        /* <DEDUP_REMOVED lines=82> */
.L_x_9892:
        /* <DEDUP_REMOVED lines=11> */
.L_x_9687:
        /* <DEDUP_REMOVED lines=11> */
.L_x_9688:
        /* <DEDUP_REMOVED lines=17> */
[----:B------:R-:W-:-:S05]  /*1ad30*/  IMAD.WIDE.U32 R2, R3, UR4, RZ ;  /* 0x0000000403027c25 */ /* 0x000fca000f8e00ff */
[----:B------:R-:W-:Y:S01]  /*1ad40*/  IADD3 R0, R3, R0, RZ ;  /* 0x0000000003007210 */ /* 0x000fe20007ffe0ff */
        /* <DEDUP_REMOVED lines=9> */
[----:B-1----:R-:W-:Y:S01]  /*1ade0*/  MOV R7, UR7 ;  /* 0x0000000700077c02 */ /* 0x002fe20008000f00 */
        /* <DEDUP_REMOVED lines=9> */
[----:B0-----:R-:W-:Y:S05]  /*1ae80*/  CALL.ABS.NOINC R2 ;  /* 0x0000000002007343 */ /* 0x001fea0003c00000 */
.L_x_9690:
[----:B------:R-:W-:Y:S05]  /*1ae90*/  BSYNC B6 ;  /* 0x0000000000067941 */ /* 0x000fea0003800000 */
.L_x_9689:
[----:B------:R-:W2:Y:S01]  /*1aea0*/  LDL.LU R20, [R1+0x20] ;  /* 0x0000200001147983 */ /* 0x000ea20000300800 */
[----:B------:R-:W3:Y:S01]  /*1aeb0*/  LDC R6, c[0x0][0x448] ;  /* 0x00011200ff067b82 */ /* 0x000ee20000000800 */
[----:B------:R-:W-:Y:S01]  /*1aec0*/  ULDC.64 UR4, c[0x0][0x2d8] ;  /* 0x0000b60000047ab9 */ /* 0x000fe20000000a00 */
[----:B------:R-:W-:Y:S01]  /*1aed0*/  ULDC.64 UR6, c[0x0][0x280] ;  /* 0x0000a00000067ab9 */ /* 0x000fe20000000a00 */
[----:B------:R-:W4:Y:S04]  /*1aee0*/  LDL.LU R21, [R1+0xc] ;  /* 0x00000c0001157983 */ /* 0x000f280000300800 */
[----:B0-----:R-:W4:Y:S01]  /*1aef0*/  LDL.LU.64 R2, [R1+0x18] ;  /* 0x0000180001027983 */ /* 0x001f220000300a00 */
[----:B------:R-:W-:-:S03]  /*1af00*/  IMAD R0, R35, UR4, RZ ;  /* 0x0000000423007c24 */ /* 0x000fc6000f8e02ff */
[----:B------:R0:W5:Y:S01]  /*1af10*/  LDL R10, [R1+0x14] ;  /* 0x00001400010a7983 */ /* 0x0001620000100800 */
[----:B------:R-:W-:-:S03]  /*1af20*/  IMAD R5, R18, UR5, R0 ;  /* 0x0000000512057c24 */ /* 0x000fc6000f8e0200 */
[----:B------:R0:W5:Y:S01]  /*1af30*/  LDL R8, [R1+0x8] ;  /* 0x0000080001087983 */ /* 0x0001620000100800 */
[----:B---3--:R-:W-:-:S13]  /*1af40*/  ISETP.NE.AND P0, PT, R6, 0x1, PT ;  /* 0x000000010600780c */ /* 0x008fda0003f05270 */
[----:B-1----:R-:W1:Y:S01]  /*1af50*/  @P0 LDC R7, c[0x0][0x44c] ;  /* 0x00011300ff070b82 */ /* 0x002e620000000800 */
[----:B----4-:R-:W-:Y:S02]  /*1af60*/  IMAD.MOV.U32 R3, RZ, RZ, R21 ;  /* 0x000000ffff037224 */ /* 0x010fe400078e0015 */
[----:B------:R-:W-:Y:S01]  /*1af70*/  IMAD.WIDE.U32 R2, R18, UR4, R2 ;  /* 0x0000000412027c25 */ /* 0x000fe2000f8e0002 */
[----:B------:R-:W-:Y:S01]  /*1af80*/  ULDC.64 UR4, c[0x0][0x2e0] ;  /* 0x0000b80000047ab9 */ /* 0x000fe20000000a00 */
[----:B------:R-:W3:Y:S02]  /*1af90*/  S2R R21, SR_TID.X ;  /* 0x0000000000157919 */ /* 0x000ee40000002100 */
[----:B--2---:R-:W-:Y:S02]  /*1afa0*/  IMAD R0, R20, UR4, RZ ;  /* 0x0000000414007c24 */ /* 0x004fe4000f8e02ff */
[----:B------:R-:W2:Y:S01]  /*1afb0*/  S2R R20, SR_TID.X ;  /* 0x0000000000147919 */ /* 0x000ea20000002100 */
[----:B------:R-:W-:-:S02]  /*1afc0*/  IMAD.IADD R3, R3, 0x1, R5 ;  /* 0x0000000103037824 */ /* 0x000fc400078e0205 */
[C---:B------:R-:W-:Y:S02]  /*1afd0*/  IMAD R0, R33.reuse, UR5, R0 ;  /* 0x0000000521007c24 */ /* 0x040fe4000f8e0200 */
[----:B------:R-:W-:Y:S01]  /*1afe0*/  IMAD.WIDE.U32 R2, R33, UR4, R2 ;  /* 0x0000000421027c25 */ /* 0x000fe2000f8e0002 */
[----:B------:R-:W-:-:S03]  /*1aff0*/  ULDC.64 UR4, c[0x0][0x2d0] ;  /* 0x0000b40000047ab9 */ /* 0x000fc60000000a00 */
[----:B------:R-:W-:Y:S02]  /*1b000*/  IMAD.IADD R3, R3, 0x1, R0 ;  /* 0x0000000103037824 */ /* 0x000fe400078e0200 */
[----:B------:R-:W4:Y:S01]  /*1b010*/  @P0 LDC R0, c[0x0][0x450] ;  /* 0x00011400ff000b82 */ /* 0x000f220000000800 */
[----:B---3--:R-:W-:Y:S02]  /*1b020*/  SHF.L.U32 R21, R21, 0x4, RZ ;  /* 0x0000000415157819 */ /* 0x008fe400000006ff */
[----:B--2---:R-:W-:Y:S02]  /*1b030*/  LOP3.LUT R20, R20, 0x7f, RZ, 0xc0, !PT ;  /* 0x0000007f14147812 */ /* 0x004fe400078ec0ff */
[----:B------:R-:W-:Y:S02]  /*1b040*/  LOP3.LUT R21, R21, 0x70, RZ, 0xc0, !PT ;  /* 0x0000007015157812 */ /* 0x000fe400078ec0ff */
[----:B------:R-:W-:-:S04]  /*1b050*/  SHF.R.U32.HI R20, RZ, 0x3, R20 ;  /* 0x00000003ff147819 */ /* 0x000fc80000011614 */
[----:B------:R-:W-:-:S05]  /*1b060*/  LOP3.LUT R20, R20, R21, RZ, 0xfc, !PT ;  /* 0x0000001514147212 */ /* 0x000fca00078efcff */
[----:B------:R-:W-:-:S04]  /*1b070*/  IMAD R5, R17, 0x80, R20 ;  /* 0x0000008011057824 */ /* 0x000fc800078e0214 */
[----:B-1----:R-:W-:-:S04]  /*1b080*/  @P0 IMAD.HI.U32 R7, R5, R7, RZ ;  /* 0x0000000705070227 */ /* 0x002fc800078e00ff */
[----:B------:R-:W-:Y:S01]  /*1b090*/  IMAD.MOV.U32 R4, RZ, RZ, R5 ;  /* 0x000000ffff047224 */ /* 0x000fe200078e0005 */
[----:B----4-:R-:W-:Y:S01]  /*1b0a0*/  @P0 SHF.R.U32.HI R4, RZ, R0, R7 ;  /* 0x00000000ff040219 */ /* 0x010fe20000011607 */
[----:B------:R-:W1:Y:S03]  /*1b0b0*/  S2R R20, SR_TID.X ;  /* 0x0000000000147919 */ /* 0x000e660000002100 */
[----:B------:R-:W-:-:S05]  /*1b0c0*/  IADD3 R0, -R4, RZ, RZ ;  /* 0x000000ff04007210 */ /* 0x000fca0007ffe1ff */
        /* <DEDUP_REMOVED lines=22> */
[----:B-----5:R-:W-:Y:S02]  /*1b230*/  IMAD R5, R10, R6, RZ ;  /* 0x000000060a057224 */ /* 0x020fe400078e02ff */
[----:B------:R-:W-:Y:S01]  /*1b240*/  IMAD R17, R17, 0x80, R9 ;  /* 0x0000008011117824 */ /* 0x000fe200078e0209 */
        /* <DEDUP_REMOVED lines=18> */
[----:B------:R1:W-:Y:S01]  /*1b370*/  @!P3 LDGSTS.E.BYPASS.LTC128B.128 [R8+0x14c00], desc[UR42][R2.64+0x80], !P1 ;  /* 0x14c000800208bfae */ /* 0x0003e2000c901d6a */
[----:B------:R-:W-:Y:S01]  /*1b380*/  ISETP.GE.AND P3, PT, R6, R5, PT ;  /* 0x000000050600720c */ /* 0x000fe20003f66270 */
[----:B------:R-:W-:Y:S02]  /*1b390*/  VIADD R6, R17, 0x30 ;  /* 0x0000003011067836 */ /* 0x000fe40000000000 */
        /* <DEDUP_REMOVED lines=47> */
[----:B0-----:R1:W-:Y:S02]  /*1b690*/  @!P3 LDGSTS.E.BYPASS.LTC128B.128 [R8+0x17400], desc[UR42][R2.64+0x80], !P1 ;  /* 0x174000800208bfae */ /* 0x0013e4000c901d6a */
.L_x_9909:
        /* <DEDUP_REMOVED lines=11> */
.L_x_9693:
[----:B------:R-:W-:Y:S05]  /*1b750*/  BSYNC B0 ;  /* 0x0000000000007941 */ /* 0x000fea0003800000 */
.L_x_9692:
[----:B------:R-:W-:Y:S01]  /*1b760*/  NOP ;  /* 0x0000000000007918 */ /* 0x000fe20000000000 */
[----:B------:R-:W-:-:S13]  /*1b770*/  PLOP3.LUT P0, PT, PT, PT, PT, 0x80, 0x0 ;  /* 0x000000000000781c */ /* 0x000fda0003f0f070 */
.L_x_9694:
        /* <DEDUP_REMOVED lines=20> */
.L_x_9910:
[----:B------:R-:W-:Y:S05]  /*1b8c0*/  BSYNC B0 ;  /* 0x0000000000007941 */ /* 0x000fea0003800000 */
.L_x_9695:
        /* <DEDUP_REMOVED lines=8> */
[----:B------:R-:W-:Y:S01]  /*1b950*/  MOV R17, R28 ;  /* 0x0000001c00117202 */ /* 0x000fe20000000f00 */
[----:B---3--:R-:W-:-:S10]  /*1b960*/  VIADD R6, R0, 0xfffffffe ;  /* 0xfffffffe00067836 */ /* 0x008fd40000000000 */
.L_x_9711:
[----:B------:R-:W3:Y:S01]  /*1b970*/  LDL R7, [R1] ;  /* 0x0000000001077983 */ /* 0x000ee20000100800 */
[----:B------:R-:W1:Y:S03]  /*1b980*/  LDC R0, c[0x0][0x430] ;  /* 0x00010c00ff007b82 */ /* 0x000e660000000800 */
[----:B------:R-:W4:Y:S01]  /*1b990*/  LDL R5, [R1+0x4] ;  /* 0x0000040001057983 */ /* 0x000f220000100800 */
[----:B------:R-:W-:Y:S05]  /*1b9a0*/  YIELD ;  /* 0x0000000000007946 */ /* 0x000fea0003800000 */
[----:B------:R-:W5:Y:S01]  /*1b9b0*/  S2R R2, SR_TID.X ;  /* 0x0000000000027919 */ /* 0x000f620000002100 */
[----:B------:R-:W-:Y:S01]  /*1b9c0*/  ULDC.64 UR4, c[0x0][0x428] ;  /* 0x00010a0000047ab9 */ /* 0x000fe20000000a00 */
[----:B------:R-:W2:Y:S01]  /*1b9d0*/  S2R R4, SR_TID.X ;  /* 0x0000000000047919 */ /* 0x000ea20000002100 */
[----:B-1----:R-:W-:-:S13]  /*1b9e0*/  ISETP.NE.AND P0, PT, R0, 0x1, PT ;  /* 0x000000010000780c */ /* 0x002fda0003f05270 */
[----:B0-----:R-:W0:Y:S01]  /*1b9f0*/  @P0 LDC R3, c[0x0][0x434] ;  /* 0x00010d00ff030b82 */ /* 0x001e220000000800 */
[----:B-----5:R-:W-:-:S07]  /*1ba00*/  LOP3.LUT R2, R2, 0x7f, RZ, 0xc0, !PT ;  /* 0x0000007f02027812 */ /* 0x020fce00078ec0ff */
[----:B------:R-:W1:Y:S01]  /*1ba10*/  @P0 LDC R8, c[0x0][0x438] ;  /* 0x00010e00ff080b82 */ /* 0x000e620000000800 */
[----:B------:R-:W-:Y:S01]  /*1ba20*/  SHF.R.U32.HI R2, RZ, 0x3, R2 ;  /* 0x00000003ff027819 */ /* 0x000fe20000011602 */
[----:B--2---:R-:W-:-:S04]  /*1ba30*/  IMAD.SHL.U32 R4, R4, 0x10, RZ ;  /* 0x0000001004047824 */ /* 0x004fc800078e00ff */
        /* <DEDUP_REMOVED lines=17> */
[----:B------:R-:W-:Y:S01]  /*1bb50*/  MOV R7, UR38 ;  /* 0x0000002600077c02 */ /* 0x000fe20008000f00 */
[----:B------:R-:W-:Y:S02]  /*1bb60*/  VIADD R25, R10, 0x1 ;  /* 0x000000010a197836 */ /* 0x000fe40000000000 */
[----:B------:R-:W-:Y:S01]  /*1bb70*/  IMAD.MOV.U32 R26, RZ, RZ, R6 ;  /* 0x000000ffff1a7224 */ /* 0x000fe200078e0006 */
        /* <DEDUP_REMOVED lines=8> */
.L_x_9699:
[----:B------:R-:W-:Y:S01]  /*1bc00*/  IMAD R6, R25, 0x8, R22 ;  /* 0x0000000819067824 */ /* 0x000fe200078e0216 */
[----:B------:R-:W-:Y:S01]  /*1bc10*/  SHF.L.U32 R3, R28, 0x1f, RZ ;  /* 0x0000001f1c037819 */ /* 0x000fe200000006ff */
[----:B------:R-:W-:Y:S03]  /*1bc20*/  BSSY B1, `(.L_x_9700) ;  /* 0x0000003000017945 */ /* 0x000fe60003800000 */
[----:B------:R-:W0:Y:S02]  /*1bc30*/  SYNCS.PHASECHK.TRANS64.TRYWAIT P0, [R6+URZ+0x28840], R3 ;  /* 0x02884003060075a7 */ /* 0x000e24000800017f */
[----:B0-----:R-:W-:Y:S05]  /*1bc40*/  @!P0 BRA `(.L_x_9701) ;  /* 0x0000006400d88947 */ /* 0x001fea0003800000 */
.L_x_9911:
[----:B------:R-:W-:Y:S05]  /*1bc50*/  BSYNC B1 ;  /* 0x0000000000017941 */ /* 0x000fea0003800000 */
.L_x_9700:
        /* <DEDUP_REMOVED lines=68> */
[----:B------:R-:W-:Y:S04]  /*1c0a0*/  LDGSTS.E.BYPASS.LTC128B.128 [R8+0x1b400], desc[UR42][R2.64], !P4 ;  /* 0x1b40000002087fae */ /* 0x000fe8000e101d6a */
[----:B------:R0:W-:Y:S04]  /*1c0b0*/  LDGSTS.E.BYPASS.LTC128B.128 [R8+0x1f400], desc[UR42][R2.64+0x80], !P3 ;  /* 0x1f40008002087fae */ /* 0x0001e8000d901d6a */
[----:B0-2---:R0:W1:Y:S02]  /*1c0c0*/  SHFL.IDX PT, R2, R7, 0x7, 0x181f ;  /* 0x00f81f0007027f89 */ /* 0x00506400000e0000 */
.L_x_9929:
[----:B-1----:R-:W-:-:S04]  /*1c0d0*/  IADD3 R2, P0, R2, R5, RZ ;  /* 0x0000000502027210 */ /* 0x002fc80007f1e0ff */
        /* <DEDUP_REMOVED lines=8> */
.L_x_9703:
        /* <DEDUP_REMOVED lines=11> */
.L_x_9704:
[----:B------:R1:W-:Y:S01]  /*1c210*/  SYNCS.ARRIVE.TRANS64.A1T0 RZ, [R6+URZ+0x28830], RZ ;  /* 0x028830ff06ff79a7 */ /* 0x0003e2000810003f */
[----:B------:R-:W-:Y:S05]  /*1c220*/  @!P4 BRA `(.L_x_9705) ;  /* 0x000000000004c947 */ /* 0x000fea0003800000 */
[----:B------:R-:W-:Y:S01]  /*1c230*/  BPT.TRAP 0x1 ;  /* 0x000000040000795c */ /* 0x000fe20000300000 */
.L_x_9705:
[----:B------:R-:W-:Y:S01]  /*1c240*/  SHF.L.U32 R2, R17, 0x1f, RZ ;  /* 0x0000001f11027819 */ /* 0x000fe200000006ff */
[----:B-1----:R-:W-:Y:S01]  /*1c250*/  IMAD R6, R10, 0x8, R22 ;  /* 0x000000080a067824 */ /* 0x002fe200078e0216 */
[----:B------:R-:W-:Y:S03]  /*1c260*/  BSSY B1, `(.L_x_9706) ;  /* 0x0000003000017945 */ /* 0x000fe60003800000 */
[----:B------:R-:W1:Y:S02]  /*1c270*/  SYNCS.PHASECHK.TRANS64.TRYWAIT P0, [R6+URZ+0x28860], R2 ;  /* 0x02886002060075a7 */ /* 0x000e64000800017f */
[----:B-1----:R-:W-:Y:S05]  /*1c280*/  @!P0 BRA `(.L_x_9707) ;  /* 0x0000006800a88947 */ /* 0x002fea0003800000 */
.L_x_9930:
[----:B------:R-:W-:Y:S05]  /*1c290*/  BSYNC B1 ;  /* 0x0000000000017941 */ /* 0x000fea0003800000 */
.L_x_9706:
[----:B------:R-:W2:Y:S01]  /*1c2a0*/  S2R R3, SR_TID.X ;  /* 0x0000000000037919 */ /* 0x000ea20000002100 */
[----:B------:R-:W-:Y:S01]  /*1c2b0*/  IMAD R8, R33, -0x80, R37 ;  /* 0xffffff8021087824 */ /* 0x000fe200078e0225 */
[----:B------:R-:W-:Y:S01]  /*1c2c0*/  UMOV UR4, 0xffffffff ;  /* 0xffffffff00047882 */ /* 0x000fe20000000000 */
[----:B0-----:R-:W-:Y:S01]  /*1c2d0*/  IMAD R7, R10, 0x4000, R36 ;  /* 0x000040000a077824 */ /* 0x001fe200078e0224 */
[----:B--2---:R-:W-:-:S04]  /*1c2e0*/  LOP3.LUT R3, R3, 0x7f, RZ, 0xc0, !PT ;  /* 0x0000007f03037812 */ /* 0x004fc800078ec0ff */
[----:B------:R-:W-:-:S04]  /*1c2f0*/  SHF.R.U32.HI R3, RZ, 0x3, R3 ;  /* 0x00000003ff037819 */ /* 0x000fc80000011603 */
[----:B------:R-:W-:Y:S01]  /*1c300*/  IADD3 R8, -R3, R8, RZ ;  /* 0x0000000803087210 */ /* 0x000fe20007ffe1ff */
        /* <DEDUP_REMOVED lines=60> */
.L_x_9948:
        /* <DEDUP_REMOVED lines=29> */
.L_x_9709:
        /* <DEDUP_REMOVED lines=11> */
.L_x_9710:
[C---:B------:R-:W-:Y:S01]  /*1c950*/  ISETP.GT.AND P0, PT, R26.reuse, RZ, PT ;  /* 0x000000ff1a00720c */ /* 0x040fe20003f04270 */
[----:B------:R0:W-:Y:S01]  /*1c960*/  SYNCS.ARRIVE.TRANS64.A1T0 RZ, [R6+URZ+0x28850], RZ ;  /* 0x028850ff06ff79a7 */ /* 0x0001e2000810003f */
[----:B------:R-:W-:Y:S01]  /*1c970*/  IMAD.MOV.U32 R10, RZ, RZ, R25 ;  /* 0x000000ffff0a7224 */ /* 0x000fe200078e0019 */
[----:B------:R-:W-:Y:S01]  /*1c980*/  MOV R17, R28 ;  /* 0x0000001c00117202 */ /* 0x000fe20000000f00 */
[----:B------:R-:W-:Y:S02]  /*1c990*/  IMAD.MOV.U32 R33, RZ, RZ, R26 ;  /* 0x000000ffff217224 */ /* 0x000fe400078e001a */
[----:B0-----:R-:W-:-:S07]  /*1c9a0*/  VIADD R6, R26, 0xffffffff ;  /* 0xffffffff1a067836 */ /* 0x001fce0000000000 */
[----:B------:R-:W-:Y:S05]  /*1c9b0*/  @P0 BRA `(.L_x_9711) ;  /* 0xffffffec00ec0947 */ /* 0x000fea000383ffff */
.L_x_9698:
[----:B------:R-:W-:Y:S05]  /*1c9c0*/  BSYNC B0 ;  /* 0x0000000000007941 */ /* 0x000fea0003800000 */
.L_x_9697:
        /* <DEDUP_REMOVED lines=17> */
.L_x_9713:
[----:B------:R-:W-:Y:S05]  /*1cae0*/  BSYNC B0 ;  /* 0x0000000000007941 */ /* 0x000fea0003800000 */
.L_x_9712:
[----:B------:R-:W-:-:S05]  /*1caf0*/  IMAD.U32 R0, RZ, RZ, UR38 ;  /* 0x00000026ff007e24 */ /* 0x000fca000f8e00ff */
[----:B------:R-:W-:-:S13]  /*1cb00*/  ISETP.NE.AND P0, PT, R0, 0x3, PT ;  /* 0x000000030000780c */ /* 0x000fda0003f05270 */
[----:B------:R-:W-:Y:S05]  /*1cb10*/  @!P0 BRA `(.L_x_9714) ;  /* 0x0000000000048947 */ /* 0x000fea0003800000 */
[----:B------:R-:W-:Y:S01]  /*1cb20*/  BPT.TRAP 0x1 ;  /* 0x000000040000795c */ /* 0x000fe20000300000 */
.L_x_9714:
[----:B------:R-:W-:Y:S01]  /*1cb30*/  IMAD R0, R25, 0x8, R22 ;  /* 0x0000000819007824 */ /* 0x000fe200078e0216 */
[----:B0-----:R-:W-:Y:S01]  /*1cb40*/  SHF.L.U32 R3, R28, 0x1f, RZ ;  /* 0x0000001f1c037819 */ /* 0x001fe200000006ff */
[----:B------:R-:W-:Y:S01]  /*1cb50*/  BSSY B0, `(.L_x_9715) ;  /* 0x0000004000007945 */ /* 0x000fe20003800000 */
[----:B------:R-:W-:Y:S02]  /*1cb60*/  IMAD R6, R26, -0x80, R37 ;  /* 0xffffff801a067824 */ /* 0x000fe400078e0225 */
[----:B------:R-:W0:Y:S02]  /*1cb70*/  SYNCS.PHASECHK.TRANS64.TRYWAIT P0, [R0+URZ+0x28860], R3 ;  /* 0x02886003000075a7 */ /* 0x000e24000800017f */
[----:B0-----:R-:W-:Y:S05]  /*1cb80*/  @!P0 BRA `(.L_x_9716) ;  /* 0x0000006c00048947 */ /* 0x001fea0003800000 */
.L_x_9949:
[----:B------:R-:W-:Y:S05]  /*1cb90*/  BSYNC B0 ;  /* 0x0000000000007941 */ /* 0x000fea0003800000 */
.L_x_9715:
        /* <DEDUP_REMOVED lines=70> */
.L_x_9967:
        /* <DEDUP_REMOVED lines=11> */
.L_x_9718:
        /* <DEDUP_REMOVED lines=11> */
.L_x_9719:
[----:B------:R0:W-:Y:S01]  /*1d160*/  SYNCS.ARRIVE.TRANS64.A1T0 RZ, [R0+URZ+0x28850], RZ ;  /* 0x028850ff00ff79a7 */ /* 0x0001e2000810003f */
[----:B------:R-:W-:-:S05]  /*1d170*/  VIADD R25, R25, 0x1 ;  /* 0x0000000119197836 */ /* 0x000fca0000000000 */
[----:B------:R-:W-:-:S04]  /*1d180*/  ISETP.NE.AND P0, PT, R25, 0x2, PT ;  /* 0x000000021900780c */ /* 0x000fc80003f05270 */
[----:B------:R-:W-:Y:S02]  /*1d190*/  SEL R3, RZ, 0x1, P0 ;  /* 0x00000001ff037807 */ /* 0x000fe40000000000 */
[----:B------:R-:W-:Y:S02]  /*1d1a0*/  SEL R25, R25, RZ, P0 ;  /* 0x000000ff19197207 */ /* 0x000fe40000000000 */
[----:B0-----:R-:W-:-:S07]  /*1d1b0*/  LOP3.LUT R28, R28, R3, RZ, 0x3c, !PT ;  /* 0x000000031c1c7212 */ /* 0x001fce00078e3cff */
.L_x_9676:
[----:B------:R-:W-:Y:S05]  /*1d1c0*/  BSYNC B7 ;  /* 0x0000000000077941 */ /* 0x000fea0003800000 */
.L_x_9674:
[----:B------:R-:W-:-:S13]  /*1d1d0*/  LOP3.LUT P0, RZ, R32, 0x8, RZ, 0xc0, !PT ;  /* 0x0000000820ff7812 */ /* 0x000fda000780c0ff */
[----:B------:R-:W-:Y:S05]  /*1d1e0*/  @!P0 BRA `(.L_x_9720) ;  /* 0x0000000000248947 */ /* 0x000fea0003800000 */
[----:B------:R-:W-:Y:S05]  /*1d1f0*/  WARPSYNC.ALL ;  /* 0x0000000000007948 */ /* 0x000fea0003800000 */
[----:B------:R-:W2:Y:S08]  /*1d200*/  S2UR UR5, SR_CgaCtaId ;  /* 0x00000000000579c3 */ /* 0x000eb00000008800 */
[----:B------:R-:W-:Y:S06]  /*1d210*/  BAR.SYNC.DEFER_BLOCKING 0x5, 0x180 ;  /* 0x0146000000007b1d */ /* 0x000fec0000010000 */
[----:B------:R-:W-:-:S02]  /*1d220*/  UMOV UR4, 0x400 ;  /* 0x0000040000047882 */ /* 0x000fc40000000000 */
[----:B--2---:R-:W-:-:S06]  /*1d230*/  ULEA UR4, UR5, UR4, 0x18 ;  /* 0x0000000405047291 */ /* 0x004fcc000f8ec03f */
[----:B------:R-:W-:-:S05]  /*1d240*/  IMAD.U32 R22, RZ, RZ, UR4 ;  /* 0x00000004ff167e24 */ /* 0x000fca000f8e00ff */
[----:B------:R4:W2:Y:S01]  /*1d250*/  LDS.128 R16, [R22+0x288d0] ;  /* 0x0288d00016107984 */ /* 0x0008a20000000c00 */
[----:B------:R-:W-:Y:S06]  /*1d260*/  BAR.ARV 0x4, 0x180 ;  /* 0x0106000000007b1d */ /* 0x000fec0000002000 */
[----:B------:R-:W-:Y:S05]  /*1d270*/  BRA `(.L_x_9721) ;  /* 0x0000000800cc7947 */ /* 0x000fea0003800000 */
.L_x_9720:
        /* <DEDUP_REMOVED lines=35> */
[----:B------:R2:W3:Y:S02]  /*1d4b0*/  SHFL.IDX PT, R14, R6, 0x1f, 0x1f ;  /* 0x03e01f00060e7f89 */ /* 0x0004e400000e0000 */
.L_x_9977:
[----:B------:R-:W-:Y:S02]  /*1d4c0*/  ULDC UR4, c[0x0][0xc38] ;  /* 0x00030e0000047ab9 */ /* 0x000fe40000000800 */
[----:B------:R-:W-:-:S04]  /*1d4d0*/  IMAD.U32 R7, RZ, RZ, UR4 ;  /* 0x00000004ff077e24 */ /* 0x000fc8000f8e00ff */
[----:B---3--:R-:W-:-:S05]  /*1d4e0*/  IMAD R14, R14, R7, RZ ;  /* 0x000000070e0e7224 */ /* 0x008fca00078e02ff */
[----:B------:R-:W-:-:S04]  /*1d4f0*/  IADD3 R9, R4, R14, RZ ;  /* 0x0000000e04097210 */ /* 0x000fc80007ffe0ff */
[----:B------:R-:W-:-:S13]  /*1d500*/  ISETP.GT.AND P6, PT, R9, R0, PT ;  /* 0x000000000900720c */ /* 0x000fda0003fc4270 */
[----:B------:R-:W-:Y:S05]  /*1d510*/  @P6 BRA `(.L_x_9723) ;  /* 0x00000000009c6947 */ /* 0x000fea0003800000 */
.L_x_9728:
[----:B------:R-:W3:Y:S01]  /*1d520*/  LDC R2, c[0x0][0xc3c] ;  /* 0x00030f00ff027b82 */ /* 0x000ee20000000800 */
[----:B------:R-:W-:-:S05]  /*1d530*/  VIADD R19, R19, 0x1f ;  /* 0x0000001f13137836 */ /* 0x000fca0000000000 */
[----:B---3--:R-:W-:-:S13]  /*1d540*/  ISETP.GE.AND P6, PT, R19, R2, PT ;  /* 0x000000021300720c */ /* 0x008fda0003fc6270 */
[----:B------:R-:W-:Y:S05]  /*1d550*/  @P6 BRA `(.L_x_9724) ;  /* 0x0000000400d06947 */ /* 0x000fea0003800000 */
[----:B------:R-:W3:Y:S01]  /*1d560*/  S2R R3, SR_TID.X ;  /* 0x0000000000037919 */ /* 0x000ee20000002100 */
[----:B------:R-:W-:Y:S01]  /*1d570*/  BSSY B0, `(.L_x_9725) ;  /* 0x0000009000007945 */ /* 0x000fe20003800000 */
[----:B------:R-:W-:Y:S01]  /*1d580*/  IMAD.MOV.U32 R5, RZ, RZ, RZ ;  /* 0x000000ffff057224 */ /* 0x000fe200078e00ff */
[----:B---3--:R-:W-:-:S05]  /*1d590*/  LOP3.LUT R3, R3, 0x1f, RZ, 0xc0, !PT ;  /* 0x0000001f03037812 */ /* 0x008fca00078ec0ff */
[----:B------:R-:W-:-:S05]  /*1d5a0*/  IMAD.IADD R7, R19, 0x1, R3 ;  /* 0x0000000113077824 */ /* 0x000fca00078e0203 */
[----:B------:R-:W-:-:S13]  /*1d5b0*/  ISETP.GE.OR P6, PT, R7, R2, !P0 ;  /* 0x000000020700720c */ /* 0x000fda00047c6670 */
[----:B------:R-:W-:Y:S05]  /*1d5c0*/  @P6 BRA `(.L_x_9726) ;  /* 0x00000000000c6947 */ /* 0x000fea0003800000 */
[----:B------:R-:W3:Y:S02]  /*1d5d0*/  LDC.64 R2, c[0x0][0xc80] ;  /* 0x00032000ff027b82 */ /* 0x000ee40000000a00 */
[----:B---3--:R-:W-:-:S05]  /*1d5e0*/  IMAD.WIDE R2, R7, 0x4, R2 ;  /* 0x0000000407027825 */ /* 0x008fca00078e0202 */
[----:B------:R3:W5:Y:S02]  /*1d5f0*/  LDG.E R5, desc[UR42][R2.64] ;  /* 0x0000002a02057981 */ /* 0x000764000c1e1900 */
.L_x_9726:
[----:B------:R-:W-:Y:S05]  /*1d600*/  BSYNC B0 ;  /* 0x0000000000007941 */ /* 0x000fea0003800000 */
.L_x_9725:
[----:B------:R-:W-:-:S03]  /*1d610*/  UMOV UR4, 0xffffffff ;  /* 0xffffffff00047882 */ /* 0x000fc60000000000 */
[----:B------:R-:W-:Y:S05]  /*1d620*/  BRA.DIV UR4, `(.L_x_9727) ;  /* 0x0000007204107947 */ /* 0x000fea000b800000 */
[----:B-----5:R-:W4:Y:S02]  /*1d630*/  SHFL.UP PT, R14, R5, 0x1, RZ ;  /* 0x04200000050e7989 */ /* 0x020f2400000e00ff */
[----:B----4-:R-:W-:-:S04]  /*1d640*/  SEL R14, R14, RZ, P1 ;  /* 0x000000ff0e0e7207 */ /* 0x010fc80000800000 */
[----:B------:R-:W-:-:S05]  /*1d650*/  IADD3 R13, R5, R14, RZ ;  /* 0x0000000e050d7210 */ /* 0x000fca0007ffe0ff */
[----:B------:R-:W3:Y:S02]  /*1d660*/  SHFL.UP PT, R14, R13, 0x2, RZ ;  /* 0x044000000d0e7989 */ /* 0x000ee400000e00ff */
[----:B---3--:R-:W-:-:S05]  /*1d670*/  SEL R2, R14, RZ, P2 ;  /* 0x000000ff0e027207 */ /* 0x008fca0001000000 */
[----:B------:R-:W-:-:S05]  /*1d680*/  IMAD.IADD R2, R13, 0x1, R2 ;  /* 0x000000010d027824 */ /* 0x000fca00078e0202 */
[----:B------:R-:W3:Y:S02]  /*1d690*/  SHFL.UP PT, R14, R2, 0x4, RZ ;  /* 0x04800000020e7989 */ /* 0x000ee400000e00ff */
[----:B---3--:R-:W-:-:S05]  /*1d6a0*/  SEL R3, R14, RZ, P3 ;  /* 0x000000ff0e037207 */ /* 0x008fca0001800000 */
[----:B------:R-:W-:-:S05]  /*1d6b0*/  IMAD.IADD R3, R2, 0x1, R3 ;  /* 0x0000000102037824 */ /* 0x000fca00078e0203 */
[----:B------:R-:W3:Y:S02]  /*1d6c0*/  SHFL.UP PT, R14, R3, 0x8, RZ ;  /* 0x05000000030e7989 */ /* 0x000ee400000e00ff */
[----:B---3--:R-:W-:-:S05]  /*1d6d0*/  SEL R4, R14, RZ, P4 ;  /* 0x000000ff0e047207 */ /* 0x008fca0002000000 */
[----:B------:R-:W-:-:S05]  /*1d6e0*/  IMAD.IADD R4, R3, 0x1, R4 ;  /* 0x0000000103047824 */ /* 0x000fca00078e0204 */
[----:B------:R-:W3:Y:S02]  /*1d6f0*/  SHFL.UP PT, R14, R4, 0x10, RZ ;  /* 0x06000000040e7989 */ /* 0x000ee400000e00ff */
[----:B---3--:R-:W-:-:S04]  /*1d700*/  SEL R7, R14, RZ, P5 ;  /* 0x000000ff0e077207 */ /* 0x008fc80002800000 */
[----:B--2---:R-:W-:-:S05]  /*1d710*/  IADD3 R6, R4, R7, RZ ;  /* 0x0000000704067210 */ /* 0x004fca0007ffe0ff */
[----:B------:R2:W3:Y:S02]  /*1d720*/  SHFL.IDX PT, R14, R6, 0x1f, 0x1f ;  /* 0x03e01f00060e7f89 */ /* 0x0004e400000e0000 */
.L_x_9985:
[----:B------:R-:W-:Y:S02]  /*1d730*/  ULDC UR4, c[0x0][0xc38] ;  /* 0x00030e0000047ab9 */ /* 0x000fe40000000800 */
[----:B------:R-:W-:-:S04]  /*1d740*/  IMAD.U32 R7, RZ, RZ, UR4 ;  /* 0x00000004ff077e24 */ /* 0x000fc8000f8e00ff */
[----:B---3--:R-:W-:-:S04]  /*1d750*/  IMAD R14, R14, R7, RZ ;  /* 0x000000070e0e7224 */ /* 0x008fc800078e02ff */
[----:B------:R-:W-:-:S05]  /*1d760*/  IMAD.IADD R9, R14, 0x1, R9 ;  /* 0x000000010e097824 */ /* 0x000fca00078e0209 */
[----:B------:R-:W-:-:S13]  /*1d770*/  ISETP.GT.AND P6, PT, R9, R0, PT ;  /* 0x000000000900720c */ /* 0x000fda0003fc4270 */
[----:B------:R-:W-:Y:S05]  /*1d780*/  @!P6 BRA `(.L_x_9728) ;  /* 0xfffffffc0064e947 */ /* 0x000fea000383ffff */
.L_x_9723:
        /* <DEDUP_REMOVED lines=8> */
.L_x_9989:
[----:B------:R-:W-:Y:S02]  /*1d810*/  ISETP.NE.AND P0, PT, R2, RZ, PT ;  /* 0x000000ff0200720c */ /* 0x000fe40003f05270 */
[----:B------:R-:W-:-:S11]  /*1d820*/  MOV R14, RZ ;  /* 0x000000ff000e7202 */ /* 0x000fd60000000f00 */
[----:B------:R-:W-:Y:S05]  /*1d830*/  @!P0 BRA `(.L_x_9730) ;  /* 0x0000000000108947 */ /* 0x000fea0003800000 */
[----:B------:R-:W-:Y:S01]  /*1d840*/  UMOV UR4, 0xffffffff ;  /* 0xffffffff00047882 */ /* 0x000fe20000000000 */
[----:B------:R-:W-:Y:S02]  /*1d850*/  VIADD R12, R4, 0xffffffff ;  /* 0xffffffff040c7836 */ /* 0x000fe40000000000 */
[----:B------:R-:W-:Y:S05]  /*1d860*/  BRA.DIV UR4, `(.L_x_9731) ;  /* 0x0000007204847947 */ /* 0x000fea000b800000 */
[----:B------:R0:W0:Y:S02]  /*1d870*/  SHFL.IDX PT, R14, R6, R12, 0x1f ;  /* 0x00001f0c060e7589 */ /* 0x00002400000e0000 */
.L_x_9730:
[----:B------:R-:W5:Y:S01]  /*1d880*/  LDC.64 R2, c[0x0][0xc90] ;  /* 0x00032400ff027b82 */ /* 0x000f620000000a00 */
[----:B------:R-:W-:-:S04]  /*1d890*/  IMAD.IADD R19, R4, 0x1, R19 ;  /* 0x0000000104137824 */ /* 0x000fc800078e0213 */
[----:B-----5:R-:W-:-:S05]  /*1d8a0*/  IMAD.WIDE R2, R19, 0x4, R2 ;  /* 0x0000000413027825 */ /* 0x020fca00078e0202 */
[----:B0-2---:R0:W3:Y:S01]  /*1d8b0*/  LDG.E R6, desc[UR42][R2.64] ;  /* 0x0000002a02067981 */ /* 0x0050e2000c1e1900 */
[----:B------:R-:W-:Y:S02]  /*1d8c0*/  IMAD R16, R14, R7, R16 ;  /* 0x000000070e107224 */ /* 0x000fe400078e0210 */
[----:B0-----:R-:W-:Y:S02]  /*1d8d0*/  IMAD.MOV.U32 R2, RZ, RZ, RZ ;  /* 0x000000ffff027224 */ /* 0x001fe400078e00ff */
[----:B---34-:R-:W-:-:S05]  /*1d8e0*/  IMAD R4, R5, R6, RZ ;  /* 0x0000000605047224 */ /* 0x018fca00078e02ff */
[----:B------:R-:W-:-:S04]  /*1d8f0*/  IABS R8, R4 ;  /* 0x0000000400087213 */ /* 0x000fc80000000000 */
[----:B------:R-:W0:Y:S08]  /*1d900*/  I2F.RP R10, R8 ;  /* 0x00000008000a7306 */ /* 0x000e300000209400 */
[----:B0-----:R-:W1:Y:S02]  /*1d910*/  MUFU.RCP R10, R10 ;  /* 0x0000000a000a7308 */ /* 0x001e640000001000 */
[----:B-1----:R-:W-:-:S06]  /*1d920*/  VIADD R11, R10, 0xffffffe ;  /* 0x0ffffffe0a0b7836 */ /* 0x002fcc0000000000 */
        /* <DEDUP_REMOVED lines=13> */
[-C--:B------:R-:W-:Y:S01]  /*1da00*/  @!P1 IADD3 R3, R3, -R8.reuse, RZ ;  /* 0x8000000803039210 */ /* 0x080fe20007ffe0ff */
        /* <DEDUP_REMOVED lines=33> */
[----:B------:R-:W-:-:S05]  /*1dc20*/  @P0 IADD3 R2, R2, 0x1, RZ ;  /* 0x0000000102020810 */ /* 0x000fca0007ffe0ff */
[----:B------:R-:W-:Y:S01]  /*1dc30*/  @!P2 IMAD.MOV R2, RZ, RZ, -R2 ;  /* 0x000000ffff02a224 */ /* 0x000fe200078e0a02 */
[----:B------:R-:W-:Y:S01]  /*1dc40*/  @!P1 LOP3.LUT R2, RZ, R6, RZ, 0x33, !PT ;  /* 0x00000006ff029212 */ /* 0x000fe200078e33ff */
[----:B------:R-:W-:-:S04]  /*1dc50*/  IMAD.MOV R6, RZ, RZ, -R6 ;  /* 0x000000ffff067224 */ /* 0x000fc800078e0a06 */
[----:B------:R-:W-:Y:S01]  /*1dc60*/  IMAD R18, R2, R6, R9 ;  /* 0x0000000602127224 */ /* 0x000fe200078e0209 */
[----:B------:R-:W-:-:S04]  /*1dc70*/  LOP3.LUT R2, RZ, R2, RZ, 0x33, !PT ;  /* 0x00000002ff027212 */ /* 0x000fc800078e33ff */
[----:B------:R-:W-:Y:S01]  /*1dc80*/  IADD3 R17, R5, R2, RZ ;  /* 0x0000000205117210 */ /* 0x000fe20007ffe0ff */
[----:B------:R-:W-:Y:S06]  /*1dc90*/  BRA `(.L_x_9732) ;  /* 0x00000000001c7947 */ /* 0x000fec0003800000 */
.L_x_9724:
[----:B------:R-:W-:Y:S01]  /*1dca0*/  UMOV UR4, URZ ;  /* 0x0000003f00047c82 */ /* 0x000fe20008000000 */
[----:B------:R-:W-:Y:S01]  /*1dcb0*/  UMOV UR5, URZ ;  /* 0x0000003f00057c82 */ /* 0x000fe20008000000 */
[----:B------:R-:W-:Y:S01]  /*1dcc0*/  ULDC UR6, c[0x0][0xc3c] ;  /* 0x00030f0000067ab9 */ /* 0x000fe20000000800 */
[----:B------:R-:W-:Y:S01]  /*1dcd0*/  IMAD.MOV.U32 R16, RZ, RZ, R0 ;  /* 0x000000ffff107224 */ /* 0x000fe200078e0000 */
[----:B------:R-:W-:Y:S01]  /*1dce0*/  MOV R19, UR6 ;  /* 0x0000000600137c02 */ /* 0x000fe20008000f00 */
[----:B------:R-:W-:Y:S02]  /*1dcf0*/  IMAD.U32 R17, RZ, RZ, UR4 ;  /* 0x00000004ff117e24 */ /* 0x000fe4000f8e00ff */
[----:B------:R-:W-:-:S07]  /*1dd00*/  IMAD.U32 R18, RZ, RZ, UR5 ;  /* 0x00000005ff127e24 */ /* 0x000fce000f8e00ff */
.L_x_9732:
        /* <DEDUP_REMOVED lines=10> */
.L_x_9721:
[----:B------:R-:W-:Y:S02]  /*1ddb0*/  ULDC UR4, c[0x0][0xc3c] ;  /* 0x00030f0000047ab9 */ /* 0x000fe40000000800 */
[----:B--2---:R-:W-:-:S13]  /*1ddc0*/  ISETP.GE.AND P0, PT, R19, UR4, PT ;  /* 0x0000000413007c0c */ /* 0x004fda000bf06270 */
[----:B------:R-:W-:Y:S05]  /*1ddd0*/  @!P0 BRA `(.L_x_9733) ;  /* 0xffffffa000f48947 */ /* 0x000fea000383ffff */
[----:B------:R-:W-:Y:S05]  /*1dde0*/  BSYNC B8 ;  /* 0x0000000000087941 */ /* 0x000fea0003800000 */
.L_x_9634:
[----:B------:R-:W2:Y:S01]  /*1ddf0*/  LDL.LU R0, [R1+0x24] ;  /* 0x0000240001007983 */ /* 0x000ea20000300800 */
[----:B------:R-:W-:Y:S01]  /*1de00*/  BSSY B0, `(.L_x_9734) ;  /* 0x000000b000007945 */ /* 0x000fe20003800000 */
[----:B------:R-:W5:Y:S01]  /*1de10*/  S2R R5, SR_CgaCtaId ;  /* 0x0000000000057919 */ /* 0x000f620000008800 */
[----:B--2---:R-:W-:-:S05]  /*1de20*/  VIADD R0, R0, 0x1 ;  /* 0x0000000100007836 */ /* 0x004fca0000000000 */
[----:B-1----:R-:W-:-:S04]  /*1de30*/  LEA.HI R2, R0, R0, RZ, 0x1 ;  /* 0x0000000000027211 */ /* 0x002fc800078f08ff */
[----:B------:R-:W-:Y:S02]  /*1de40*/  LOP3.LUT R3, R2, 0xfffffffe, RZ, 0xc0, !PT ;  /* 0xfffffffe02037812 */ /* 0x000fe400078ec0ff */
[----:B------:R-:W-:-:S03]  /*1de50*/  MOV R2, 0x400 ;  /* 0x0000040000027802 */ /* 0x000fc60000000f00 */
[----:B------:R-:W-:Y:S01]  /*1de60*/  IMAD.IADD R0, R0, 0x1, -R3 ;  /* 0x0000000100007824 */ /* 0x000fe200078e0a03 */
[----:B-----5:R-:W-:-:S04]  /*1de70*/  LEA R4, R5, R2, 0x18 ;  /* 0x0000000205047211 */ /* 0x020fc800078ec0ff */
[----:B------:R-:W-:-:S04]  /*1de80*/  SHF.L.U32 R0, R0, 0x1f, RZ ;  /* 0x0000001f00007819 */ /* 0x000fc800000006ff */
[----:B------:R-:W1:Y:S02]  /*1de90*/  SYNCS.PHASECHK.TRANS64.TRYWAIT P0, [R4+URZ+0x28820], R0 ;  /* 0x02882000040075a7 */ /* 0x000e64000800017f */
[----:B-1----:R-:W-:Y:S05]  /*1dea0*/  @!P0 BRA `(.L_x_9735) ;  /* 0x0000006c00188947 */ /* 0x002fea0003800000 */
.L_x_9992:
[----:B------:R-:W-:Y:S05]  /*1deb0*/  BSYNC B0 ;  /* 0x0000000000007941 */ /* 0x000fea0003800000 */
.L_x_9734:
[----:B------:R-:W-:-:S03]  /*1dec0*/  UMOV UR4, 0xffffffff ;  /* 0xffffffff00047882 */ /* 0x000fc60000000000 */
[----:B------:R-:W-:Y:S05]  /*1ded0*/  BRA.DIV UR4, `(.L_x_9736) ;  /* 0x0000006e04207947 */ /* 0x000fea000b800000 */
[----:B-1----:R-:W1:Y:S02]  /*1dee0*/  S2R R0, SR_TID.X ;  /* 0x0000000000007919 */ /* 0x002e640000002100 */
[----:B-1----:R-:W-:-:S04]  /*1def0*/  SHF.R.U32.HI R0, RZ, 0x5, R0 ;  /* 0x00000005ff007819 */ /* 0x002fc80000011600 */
[----:B------:R-:W-:-:S05]  /*1df00*/  LOP3.LUT R0, R0, 0x3, RZ, 0xc0, !PT ;  /* 0x0000000300007812 */ /* 0x000fca00078ec0ff */
[----:B------:R1:W2:Y:S02]  /*1df10*/  SHFL.IDX PT, R14, R0, RZ, 0x1f ;  /* 0x00001fff000e7589 */ /* 0x0002a400000e0000 */
.L_x_9995:
[----:B--2---:R-:W-:-:S13]  /*1df20*/  ISETP.NE.AND P0, PT, R14, RZ, PT ;  /* 0x000000ff0e00720c */ /* 0x004fda0003f05270 */
[----:B------:R-:W-:Y:S05]  /*1df30*/  @P0 BRA `(.L_x_9403) ;  /* 0x0000000000880947 */ /* 0x000fea0003800000 */
[----:B------:R-:W-:-:S03]  /*1df40*/  UMOV UR4, 0xffffffff ;  /* 0xffffffff00047882 */ /* 0x000fc60000000000 */
[----:B------:R-:W-:Y:S05]  /*1df50*/  BRA.DIV UR4, `(.L_x_9737) ;  /* 0x0000006e04347947 */ /* 0x000fea000b800000 */
[----:B------:R-:W-:-:S13]  /*1df60*/  ELECT P6, URZ, PT ;  /* 0x00000000003f782f */ /* 0x000fda00038c0000 */
.L_x_9998:
[----:B------:R-:W-:Y:S05]  /*1df70*/  @!P6 BRA `(.L_x_9403) ;  /* 0x000000000078e947 */ /* 0x000fea0003800000 */
[----:B------:R-:W-:-:S06]  /*1df80*/  ULOP3.LUT UR4, UR36, 0x2, URZ, 0xfc, !UPT ;  /* 0x0000000224047892 */ /* 0x000fcc000f8efc3f */
[----:B-1----:R-:W-:-:S05]  /*1df90*/  IMAD.U32 R0, RZ, RZ, UR4 ;  /* 0x00000004ff007e24 */ /* 0x002fca000f8e00ff */
[----:B------:R-:W-:-:S13]  /*1dfa0*/  ISETP.NE.AND P0, PT, R0, 0x3, PT ;  /* 0x000000030000780c */ /* 0x000fda0003f05270 */
[----:B------:R-:W-:Y:S05]  /*1dfb0*/  @!P0 BRA `(.L_x_9738) ;  /* 0x0000000000048947 */ /* 0x000fea0003800000 */
[----:B------:R-:W-:Y:S01]  /*1dfc0*/  BPT.TRAP 0x1 ;  /* 0x000000040000795c */ /* 0x000fe20000300000 */
.L_x_9738:
[C---:B------:R-:W-:Y:S01]  /*1dfd0*/  LEA R5, R25.reuse, R4, 0x3 ;  /* 0x0000000419057211 */ /* 0x040fe200078e18ff */
[----:B------:R-:W-:Y:S01]  /*1dfe0*/  VIADD R25, R25, 0x1 ;  /* 0x0000000119197836 */ /* 0x000fe20000000000 */
[----:B------:R-:W-:-:S04]  /*1dff0*/  SHF.L.U32 R0, R28, 0x1f, RZ ;  /* 0x0000001f1c007819 */ /* 0x000fc800000006ff */
[----:B------:R-:W1:Y:S01]  /*1e000*/  SYNCS.PHASECHK.TRANS64.TRYWAIT P1, [R5+URZ+0x28840], R0 ;  /* 0x02884000050075a7 */ /* 0x000e62000802017f */
[----:B------:R-:W-:-:S04]  /*1e010*/  ISETP.NE.AND P2, PT, R25, 0x2, PT ;  /* 0x000000021900780c */ /* 0x000fc80003f45270 */
[----:B------:R-:W-:Y:S01]  /*1e020*/  SEL R3, RZ, 0x1, P2 ;  /* 0x00000001ff037807 */ /* 0x000fe20001000000 */
[----:B-1----:R-:W-:Y:S08]  /*1e030*/  @!P1 BRA `(.L_x_9739) ;  /* 0x0000006c001c9947 */ /* 0x002ff00003800000 */
.L_x_9999:
[----:B------:R-:W-:Y:S02]  /*1e040*/  SEL R25, R25, RZ, P2 ;  /* 0x000000ff19197207 */ /* 0x000fe40001000000 */
[----:B------:R-:W-:Y:S01]  /*1e050*/  LOP3.LUT R2, R28, R3, RZ, 0x3c, !PT ;  /* 0x000000031c027212 */ /* 0x000fe200078e3cff */
[----:B------:R-:W-:Y:S06]  /*1e060*/  @!P0 BRA `(.L_x_9740) ;  /* 0x0000000000048947 */ /* 0x000fec0003800000 */
[----:B------:R-:W-:Y:S01]  /*1e070*/  BPT.TRAP 0x1 ;  /* 0x000000040000795c */ /* 0x000fe20000300000 */
.L_x_9740:
[----:B------:R-:W-:Y:S01]  /*1e080*/  IMAD R25, R25, 0x8, R4 ;  /* 0x0000000819197824 */ /* 0x000fe200078e0204 */
[----:B------:R-:W-:-:S04]  /*1e090*/  SHF.L.U32 R2, R2, 0x1f, RZ ;  /* 0x0000001f02027819 */ /* 0x000fc800000006ff */
[----:B------:R-:W2:Y:S02]  /*1e0a0*/  SYNCS.PHASECHK.TRANS64.TRYWAIT P1, [R25+URZ+0x28840], R2 ;  /* 0x02884002190075a7 */ /* 0x000ea4000802017f */
[----:B--2---:R-:W-:Y:S05]  /*1e0b0*/  @!P1 BRA `(.L_x_9741) ;  /* 0x0000006c00109947 */ /* 0x004fea0003800000 */
.L_x_10000:
[----:B------:R-:W-:Y:S05]  /*1e0c0*/  @!P0 BRA `(.L_x_9742) ;  /* 0x0000000000048947 */ /* 0x000fea0003800000 */
[----:B------:R-:W-:Y:S01]  /*1e0d0*/  BPT.TRAP 0x1 ;  /* 0x000000040000795c */ /* 0x000fe20000300000 */
.L_x_9742:
[----:B------:R-:W5:Y:S02]  /*1e0e0*/  SYNCS.PHASECHK.TRANS64.TRYWAIT P1, [R5+URZ+0x28860], R0 ;  /* 0x02886000050075a7 */ /* 0x000f64000802017f */
[----:B-----5:R-:W-:Y:S05]  /*1e0f0*/  @!P1 BRA `(.L_x_9743) ;  /* 0x0000006c00149947 */ /* 0x020fea0003800000 */
.L_x_10001:
[----:B------:R-:W-:Y:S05]  /*1e100*/  @!P0 BRA `(.L_x_9744) ;  /* 0x0000000000048947 */ /* 0x000fea0003800000 */
[----:B------:R-:W-:Y:S01]  /*1e110*/  BPT.TRAP 0x1 ;  /* 0x000000040000795c */ /* 0x000fe20000300000 */
.L_x_9744:
[----:B------:R0:W0:Y:S02]  /*1e120*/  SYNCS.PHASECHK.TRANS64.TRYWAIT P0, [R25+URZ+0x28860], R2 ;  /* 0x02886002190075a7 */ /* 0x000024000800017f */
[----:B0-----:R-:W-:Y:S05]  /*1e130*/  @!P0 NANOSLEEP.SYNCS 0x989680 ;  /* 0x009896800000895d */ /* 0x001fea0003900000 */
[----:B------:R-:W0:Y:S02]  /*1e140*/  @!P0 SYNCS.PHASECHK.TRANS64 P0, [R25+URZ+0x28860], R2 ;  /* 0x02886002190085a7 */ /* 0x000e24000800007f */
[----:B0-----:R-:W-:Y:S05]  /*1e150*/  @!P0 BRA `(.L_x_9744) ;  /* 0xfffffffc00f08947 */ /* 0x001fea000383ffff */
.L_x_9403:
[----:B------:R-:W-:Y:S05]  /*1e160*/  BSYNC B9 ;  /* 0x0000000000097941 */ /* 0x000fea0003800000 */
.L_x_9400:
[----:B------:R-:W-:Y:S05]  /*1e170*/  EXIT ;  /* 0x000000000000794d */ /* 0x000fea0003800000 */
.L_x_9425:
[----:B0-----:R0:W1:Y:S02]  /*1e180*/  SYNCS.PHASECHK.TRANS64.TRYWAIT P6, [R91+URZ+0x28890], R102 ;  /* 0x028890665b0075a7 */ /* 0x00106400080c017f */
[----:B-1----:R-:W-:Y:S05]  /*1e190*/  @!P6 NANOSLEEP.SYNCS 0x989680 ;  /* 0x009896800000e95d */ /* 0x002fea0003900000 */
[----:B------:R-:W1:Y:S02]  /*1e1a0*/  @!P6 SYNCS.PHASECHK.TRANS64 P6, [R91+URZ+0x28890], R102 ;  /* 0x028890665b00e5a7 */ /* 0x000e6400080c007f */
[----:B-1----:R-:W-:Y:S05]  /*1e1b0*/  @!P6 BRA `(.L_x_9425) ;  /* 0xfffffffc00f0e947 */ /* 0x002fea000383ffff */
[----:B------:R-:W-:Y:S05]  /*1e1c0*/  BRA `(.L_x_9745) ;  /* 0xfffffe4c00807947 */ /* 0x000fea000383ffff */
.L_x_9426:
        /* <DEDUP_REMOVED lines=8> */
.L_x_9747:
[----:B------:R-:W-:Y:S05]  /*1e250*/  BSYNC B1 ;  /* 0x0000000000017941 */ /* 0x000fea0003800000 */
.L_x_9746:
        /* <DEDUP_REMOVED lines=8> */
.L_x_9748:
[----:B------:R-:W-:Y:S01]  /*1e2e0*/  MOV R105, R14 ;  /* 0x0000000e00697202 */ /* 0x000fe20000000f00 */
[----:B------:R-:W-:Y:S06]  /*1e2f0*/  BRA `(.L_x_9749) ;  /* 0xfffffe4c00487947 */ /* 0x000fec000383ffff */
.L_x_9435:
        /* <DEDUP_REMOVED lines=8> */
.L_x_9751:
[----:B------:R-:W-:Y:S05]  /*1e380*/  BSYNC B1 ;  /* 0x0000000000017941 */ /* 0x000fea0003800000 */
.L_x_9750:
        /* <DEDUP_REMOVED lines=8> */
.L_x_9752:
[----:B------:R-:W-:Y:S01]  /*1e410*/  IMAD.MOV.U32 R73, RZ, RZ, R14 ;  /* 0x000000ffff497224 */ /* 0x000fe200078e000e */
[----:B------:R-:W-:Y:S06]  /*1e420*/  BRA `(.L_x_9753) ;  /* 0xfffffe5000ac7947 */ /* 0x000fec000383ffff */
.L_x_9444:
        /* <DEDUP_REMOVED lines=8> */
.L_x_9755:
[----:B------:R-:W-:Y:S05]  /*1e4b0*/  BSYNC B1 ;  /* 0x0000000000017941 */ /* 0x000fea0003800000 */
.L_x_9754:
        /* <DEDUP_REMOVED lines=8> */
.L_x_9756:
[----:B------:R-:W-:Y:S01]  /*1e540*/  MOV R65, R14 ;  /* 0x0000000e00417202 */ /* 0x000fe20000000f00 */
[----:B------:R-:W-:Y:S06]  /*1e550*/  BRA `(.L_x_9757) ;  /* 0xfffffe5800107947 */ /* 0x000fec000383ffff */
.L_x_9453:
        /* <DEDUP_REMOVED lines=8> */
.L_x_9759:
[----:B------:R-:W-:Y:S05]  /*1e5e0*/  BSYNC B1 ;  /* 0x0000000000017941 */ /* 0x000fea0003800000 */
.L_x_9758:
        /* <DEDUP_REMOVED lines=8> */
.L_x_9760:
[----:B------:R-:W-:Y:S01]  /*1e670*/  IMAD.MOV.U32 R53, RZ, RZ, R14 ;  /* 0x000000ffff357224 */ /* 0x000fe200078e000e */
[----:B------:R-:W-:Y:S06]  /*1e680*/  BRA `(.L_x_9761) ;  /* 0xfffffe5c00707947 */ /* 0x000fec000383ffff */
.L_x_9465:
[----:B-1----:R1:W2:Y:S02]  /*1e690*/  SYNCS.PHASECHK.TRANS64.TRYWAIT P4, [R91+URZ+0x28890], R102 ;  /* 0x028890665b0075a7 */ /* 0x0022a4000808017f */
[----:B--2---:R-:W-:Y:S05]  /*1e6a0*/  @!P4 NANOSLEEP.SYNCS 0x989680 ;  /* 0x009896800000c95d */ /* 0x004fea0003900000 */
[----:B------:R-:W2:Y:S02]  /*1e6b0*/  @!P4 SYNCS.PHASECHK.TRANS64 P4, [R91+URZ+0x28890], R102 ;  /* 0x028890665b00c5a7 */ /* 0x000ea4000808007f */
[----:B--2---:R-:W-:Y:S05]  /*1e6c0*/  @!P4 BRA `(.L_x_9465) ;  /* 0xfffffffc00f0c947 */ /* 0x004fea000383ffff */
[----:B------:R-:W-:Y:S05]  /*1e6d0*/  BRA `(.L_x_9762) ;  /* 0xfffffe6c003c7947 */ /* 0x000fea000383ffff */
.L_x_9466:
        /* <DEDUP_REMOVED lines=8> */
.L_x_9764:
[----:B------:R-:W-:Y:S05]  /*1e760*/  BSYNC B1 ;  /* 0x0000000000017941 */ /* 0x000fea0003800000 */
.L_x_9763:
        /* <DEDUP_REMOVED lines=8> */
.L_x_9765:
[----:B------:R-:W-:Y:S01]  /*1e7f0*/  MOV R106, R14 ;  /* 0x0000000e006a7202 */ /* 0x000fe20000000f00 */
[----:B------:R-:W-:Y:S06]  /*1e800*/  BRA `(.L_x_9766) ;  /* 0xfffffe6c00087947 */ /* 0x000fec000383ffff */
.L_x_9471:
        /* <DEDUP_REMOVED lines=8> */
.L_x_9768:
[----:B------:R-:W-:Y:S05]  /*1e890*/  BSYNC B1 ;  /* 0x0000000000017941 */ /* 0x000fea0003800000 */
.L_x_9767:
        /* <DEDUP_REMOVED lines=8> */
.L_x_9769:
[----:B------:R-:W-:Y:S01]  /*1e920*/  IMAD.MOV.U32 R50, RZ, RZ, R14 ;  /* 0x000000ffff327224 */ /* 0x000fe200078e000e */
[----:B------:R-:W-:Y:S06]  /*1e930*/  BRA `(.L_x_9770) ;  /* 0xfffffe7000a47947 */ /* 0x000fec000383ffff */
.L_x_9476:
        /* <DEDUP_REMOVED lines=8> */
.L_x_9772:
[----:B------:R-:W-:Y:S05]  /*1e9c0*/  BSYNC B1 ;  /* 0x0000000000017941 */ /* 0x000fea0003800000 */
.L_x_9771:
        /* <DEDUP_REMOVED lines=8> */
.L_x_9773:
[----:B------:R-:W-:Y:S01]  /*1ea50*/  MOV R50, R14 ;  /* 0x0000000e00327202 */ /* 0x000fe20000000f00 */
[----:B------:R-:W-:Y:S06]  /*1ea60*/  BRA `(.L_x_9774) ;  /* 0xfffffe7800407947 */ /* 0x000fec000383ffff */
.L_x_9481:
        /* <DEDUP_REMOVED lines=8> */
.L_x_9776:
[----:B------:R-:W-:Y:S05]  /*1eaf0*/  BSYNC B1 ;  /* 0x0000000000017941 */ /* 0x000fea0003800000 */
.L_x_9775:
        /* <DEDUP_REMOVED lines=8> */
.L_x_9777:
[----:B------:R-:W-:Y:S01]  /*1eb80*/  IMAD.MOV.U32 R108, RZ, RZ, R14 ;  /* 0x000000ffff6c7224 */ /* 0x000fe200078e000e */
[----:B------:R-:W-:Y:S06]  /*1eb90*/  BRA `(.L_x_9778) ;  /* 0xfffffe7c00d87947 */ /* 0x000fec000383ffff */
.L_x_9486:
[----:B0-----:R0:W1:Y:S02]  /*1eba0*/  SYNCS.PHASECHK.TRANS64.TRYWAIT P3, [R91+URZ+0x28890], R102 ;  /* 0x028890665b0075a7 */ /* 0x001064000806017f */
[----:B-1----:R-:W-:Y:S05]  /*1ebb0*/  @!P3 NANOSLEEP.SYNCS 0x989680 ;  /* 0x009896800000b95d */ /* 0x002fea0003900000 */
[----:B------:R-:W1:Y:S02]  /*1ebc0*/  @!P3 SYNCS.PHASECHK.TRANS64 P3, [R91+URZ+0x28890], R102 ;  /* 0x028890665b00b5a7 */ /* 0x000e64000806007f */
[----:B-1----:R-:W-:Y:S05]  /*1ebd0*/  @!P3 BRA `(.L_x_9486) ;  /* 0xfffffffc00f0b947 */ /* 0x002fea000383ffff */
[----:B------:R-:W-:Y:S05]  /*1ebe0*/  BRA `(.L_x_9779) ;  /* 0xfffffe8400c47947 */ /* 0x000fea000383ffff */
.L_x_9487:
        /* <DEDUP_REMOVED lines=8> */
.L_x_9781:
[----:B------:R-:W-:Y:S05]  /*1ec70*/  BSYNC B1 ;  /* 0x0000000000017941 */ /* 0x000fea0003800000 */
.L_x_9780:
        /* <DEDUP_REMOVED lines=8> */
.L_x_9782:
[----:B------:R-:W-:Y:S05]  /*1ed00*/  BRA `(.L_x_9783) ;  /* 0xfffffe8400ec7947 */ /* 0x000fea000383ffff */
.L_x_9490:
[----:B------:R-:W-:Y:S01]  /*1ed10*/  BSSY B1, `(.L_x_9784) ;  /* 0x0000008000017945 */ /* 0x000fe20003800000 */
[----:B----4-:R-:W-:Y:S01]  /*1ed20*/  MOV R13, R46 ;  /* 0x0000002e000d7202 */ /* 0x010fe20000000f00 */
[----:B------:R-:W-:Y:S02]  /*1ed30*/  IMAD.MOV.U32 R12, RZ, RZ, 0x1 ;  /* 0x00000001ff0c7424 */ /* 0x000fe400078e00ff */
[----:B------:R-:W-:Y:S02]  /*1ed40*/  IMAD.MOV.U32 R11, RZ, RZ, 0x181f ;  /* 0x0000181fff0b7424 */ /* 0x000fe400078e00ff */
[----:B------:R-:W-:-:S07]  /*1ed50*/  IMAD.MOV.U32 R15, RZ, RZ, -0x1 ;  /* 0xffffffffff0f7424 */ /* 0x000fce00078e00ff */
[----:B0123--:R-:W-:Y:S05]  /*1ed60*/  WARPSYNC.COLLECTIVE R15, `(.L_x_9785) ;  /* 0x000000000f087348 */ /* 0x00ffea0003c00000 */
[----:B---3--:R3:W4:Y:S02]  /*1ed70*/  SHFL.IDX P6, R14, R13, R12, R11 ;  /* 0x0000000c0d0e7389 */ /* 0x00872400000c000b */
[----:B01234-:R-:W-:Y:S01]  /*1ed80*/  ENDCOLLECTIVE ;  /* 0x000000000000791b */ /* 0x01ffe20003800000 */
.L_x_9785:
[----:B------:R-:W-:Y:S05]  /*1ed90*/  BSYNC B1 ;  /* 0x0000000000017941 */ /* 0x000fea0003800000 */
.L_x_9784:
        /* <DEDUP_REMOVED lines=8> */
.L_x_9786:
[----:B------:R-:W-:Y:S05]  /*1ee20*/  BRA `(.L_x_9787) ;  /* 0xfffffe8400ec7947 */ /* 0x000fea000383ffff */
.L_x_9493:
        /* <DEDUP_REMOVED lines=8> */
.L_x_9789:
[----:B------:R-:W-:Y:S05]  /*1eeb0*/  BSYNC B1 ;  /* 0x0000000000017941 */ /* 0x000fea0003800000 */
.L_x_9788:
        /* <DEDUP_REMOVED lines=8> */
.L_x_9790:
[----:B------:R-:W-:Y:S05]  /*1ef40*/  BRA `(.L_x_9791) ;  /* 0xfffffe8400f07947 */ /* 0x000fea000383ffff */
.L_x_9496:
        /* <DEDUP_REMOVED lines=8> */
.L_x_9793:
[----:B------:R-:W-:Y:S05]  /*1efd0*/  BSYNC B1 ;  /* 0x0000000000017941 */ /* 0x000fea0003800000 */
.L_x_9792:
        /* <DEDUP_REMOVED lines=8> */
.L_x_9794:
[----:B------:R-:W-:Y:S05]  /*1f060*/  BRA `(.L_x_9795) ;  /* 0xfffffe8400f47947 */ /* 0x000fea000383ffff */
.L_x_9500:
[----:B------:R0:W0:Y:S02]  /*1f070*/  SYNCS.PHASECHK.TRANS64.TRYWAIT P4, [R91+URZ+0x288b0], R102 ;  /* 0x0288b0665b0075a7 */ /* 0x000024000808017f */
[----:B0-----:R-:W-:Y:S05]  /*1f080*/  @!P4 NANOSLEEP.SYNCS 0x989680 ;  /* 0x009896800000c95d */ /* 0x001fea0003900000 */
[----:B------:R-:W0:Y:S02]  /*1f090*/  @!P4 SYNCS.PHASECHK.TRANS64 P4, [R91+URZ+0x288b0], R102 ;  /* 0x0288b0665b00c5a7 */ /* 0x000e24000808007f */
[----:B0-----:R-:W-:Y:S05]  /*1f0a0*/  @!P4 BRA `(.L_x_9500) ;  /* 0xfffffffc00f0c947 */ /* 0x001fea000383ffff */
[----:B------:R-:W-:Y:S05]  /*1f0b0*/  BRA `(.L_x_9796) ;  /* 0xfffffe8800707947 */ /* 0x000fea000383ffff */
.L_x_9512:
[----:B------:R-:W-:Y:S01]  /*1f0c0*/  BSSY B0, `(.L_x_9797) ;  /* 0x0000008000007945 */ /* 0x000fe20003800000 */
[----:B----4-:R-:W-:Y:S01]  /*1f0d0*/  IMAD.MOV.U32 R13, RZ, RZ, R220 ;  /* 0x000000ffff0d7224 */ /* 0x010fe200078e00dc */
[----:B------:R-:W-:Y:S01]  /*1f0e0*/  MOV R12, RZ ;  /* 0x000000ff000c7202 */ /* 0x000fe20000000f00 */
[----:B------:R-:W-:Y:S02]  /*1f0f0*/  IMAD.MOV.U32 R11, RZ, RZ, 0x1f ;  /* 0x0000001fff0b7424 */ /* 0x000fe400078e00ff */
[----:B------:R-:W-:-:S07]  /*1f100*/  IMAD.MOV.U32 R15, RZ, RZ, -0x1 ;  /* 0xffffffffff0f7424 */ /* 0x000fce00078e00ff */
[----:B--2--5:R-:W-:Y:S05]  /*1f110*/  WARPSYNC.COLLECTIVE R15, `(.L_x_9798) ;  /* 0x000000000f087348 */ /* 0x024fea0003c00000 */
[----:B------:R0:W1:Y:S02]  /*1f120*/  SHFL.IDX P6, R14, R13, R12, R11 ;  /* 0x0000000c0d0e7389 */ /* 0x00006400000c000b */
[----:B012--5:R-:W-:Y:S01]  /*1f130*/  ENDCOLLECTIVE ;  /* 0x000000000000791b */ /* 0x027fe20003800000 */
.L_x_9798:
[----:B------:R-:W-:Y:S05]  /*1f140*/  BSYNC B0 ;  /* 0x0000000000007941 */ /* 0x000fea0003800000 */
.L_x_9797:
[----:B------:R-:W-:Y:S01]  /*1f150*/  IMAD.MOV.U32 R190, RZ, RZ, R14 ;  /* 0x000000ffffbe7224 */ /* 0x000fe200078e000e */
[----:B------:R-:W-:Y:S06]  /*1f160*/  BRA `(.L_x_9799) ;  /* 0xfffffe9000dc7947 */ /* 0x000fec000383ffff */
.L_x_9522:
[----:B------:R-:W-:Y:S01]  /*1f170*/  BSSY B1, `(.L_x_9800) ;  /* 0x0000008000017945 */ /* 0x000fe20003800000 */
[----:B------:R-:W-:Y:S01]  /*1f180*/  MOV R13, R6 ;  /* 0x00000006000d7202 */ /* 0x000fe20000000f00 */
[----:B------:R-:W-:Y:S02]  /*1f190*/  IMAD.MOV.U32 R12, RZ, RZ, RZ ;  /* 0x000000ffff0c7224 */ /* 0x000fe400078e00ff */
[----:B------:R-:W-:Y:S02]  /*1f1a0*/  IMAD.MOV.U32 R11, RZ, RZ, 0x181f ;  /* 0x0000181fff0b7424 */ /* 0x000fe400078e00ff */
[----:B------:R-:W-:-:S07]  /*1f1b0*/  IMAD.MOV.U32 R15, RZ, RZ, -0x1 ;  /* 0xffffffffff0f7424 */ /* 0x000fce00078e00ff */
[----:B0-2---:R-:W-:Y:S05]  /*1f1c0*/  WARPSYNC.COLLECTIVE R15, `(.L_x_9801) ;  /* 0x000000000f087348 */ /* 0x005fea0003c00000 */
[----:B------:R1:W3:Y:S02]  /*1f1d0*/  SHFL.IDX P6, R14, R13, R12, R11 ;  /* 0x0000000c0d0e7389 */ /* 0x0002e400000c000b */
[----:B0123--:R-:W-:Y:S01]  /*1f1e0*/  ENDCOLLECTIVE ;  /* 0x000000000000791b */ /* 0x00ffe20003800000 */
.L_x_9801:
[----:B------:R-:W-:Y:S05]  /*1f1f0*/  BSYNC B1 ;  /* 0x0000000000017941 */ /* 0x000fea0003800000 */
.L_x_9800:
        /* <DEDUP_REMOVED lines=8> */
.L_x_9802:
[----:B------:R-:W-:Y:S02]  /*1f280*/  IMAD.MOV.U32 R13, RZ, RZ, R8 ;  /* 0x000000ffff0d7224 */ /* 0x000fe400078e0008 */
[----:B------:R-:W-:-:S07]  /*1f290*/  IMAD.MOV.U32 R3, RZ, RZ, R14 ;  /* 0x000000ffff037224 */ /* 0x000fce00078e000e */
[----:B------:R-:W-:Y:S05]  /*1f2a0*/  WARPSYNC.COLLECTIVE R15, `(.L_x_9803) ;  /* 0x000000000f087348 */ /* 0x000fea0003c00000 */
[----:B------:R0:W1:Y:S02]  /*1f2b0*/  SHFL.IDX P6, R14, R13, R12, R11 ;  /* 0x0000000c0d0e7389 */ /* 0x00006400000c000b */
[----:B01----:R-:W-:Y:S01]  /*1f2c0*/  ENDCOLLECTIVE ;  /* 0x000000000000791b */ /* 0x003fe20003800000 */
.L_x_9803:
[----:B------:R-:W-:Y:S01]  /*1f2d0*/  MOV R13, R7 ;  /* 0x00000007000d7202 */ /* 0x000fe20000000f00 */
[----:B------:R-:W-:-:S07]  /*1f2e0*/  IMAD.MOV.U32 R4, RZ, RZ, R14 ;  /* 0x000000ffff047224 */ /* 0x000fce00078e000e */
[----:B------:R-:W-:Y:S05]  /*1f2f0*/  WARPSYNC.COLLECTIVE R15, `(.L_x_9804) ;  /* 0x000000000f087348 */ /* 0x000fea0003c00000 */
[----:B------:R0:W1:Y:S02]  /*1f300*/  SHFL.IDX P6, R14, R13, R12, R11 ;  /* 0x0000000c0d0e7389 */ /* 0x00006400000c000b */
[----:B01----:R-:W-:Y:S01]  /*1f310*/  ENDCOLLECTIVE ;  /* 0x000000000000791b */ /* 0x003fe20003800000 */
.L_x_9804:
[----:B------:R-:W-:Y:S05]  /*1f320*/  BRA `(.L_x_9805) ;  /* 0xfffffe9800307947 */ /* 0x000fea000383ffff */
.L_x_9525:
[----:B------:R-:W-:Y:S01]  /*1f330*/  BSSY B1, `(.L_x_9806) ;  /* 0x0000008000017945 */ /* 0x000fe20003800000 */
[----:B--2---:R-:W-:Y:S01]  /*1f340*/  IMAD.MOV.U32 R13, RZ, RZ, R6 ;  /* 0x000000ffff0d7224 */ /* 0x004fe200078e0006 */
[----:B------:R-:W-:Y:S01]  /*1f350*/  MOV R15, 0xffffffff ;  /* 0xffffffff000f7802 */ /* 0x000fe20000000f00 */
[----:B------:R-:W-:Y:S02]  /*1f360*/  IMAD.MOV.U32 R12, RZ, RZ, 0x1 ;  /* 0x00000001ff0c7424 */ /* 0x000fe400078e00ff */
[----:B------:R-:W-:-:S07]  /*1f370*/  IMAD.MOV.U32 R11, RZ, RZ, 0x181f ;  /* 0x0000181fff0b7424 */ /* 0x000fce00078e00ff */
[----:B-1----:R-:W-:Y:S05]  /*1f380*/  WARPSYNC.COLLECTIVE R15, `(.L_x_9807) ;  /* 0x000000000f087348 */ /* 0x002fea0003c00000 */
[----:B------:R0:W2:Y:S02]  /*1f390*/  SHFL.IDX P6, R14, R13, R12, R11 ;  /* 0x0000000c0d0e7389 */ /* 0x0000a400000c000b */
[----:B012---:R-:W-:Y:S01]  /*1f3a0*/  ENDCOLLECTIVE ;  /* 0x000000000000791b */ /* 0x007fe20003800000 */
.L_x_9807:
[----:B------:R-:W-:Y:S05]  /*1f3b0*/  BSYNC B1 ;  /* 0x0000000000017941 */ /* 0x000fea0003800000 */
.L_x_9806:
        /* <DEDUP_REMOVED lines=8> */
.L_x_9808:
[----:B------:R-:W-:Y:S02]  /*1f440*/  IMAD.MOV.U32 R13, RZ, RZ, R8 ;  /* 0x000000ffff0d7224 */ /* 0x000fe400078e0008 */
[----:B------:R-:W-:-:S07]  /*1f450*/  IMAD.MOV.U32 R3, RZ, RZ, R14 ;  /* 0x000000ffff037224 */ /* 0x000fce00078e000e */
[----:B------:R-:W-:Y:S05]  /*1f460*/  WARPSYNC.COLLECTIVE R15, `(.L_x_9809) ;  /* 0x000000000f087348 */ /* 0x000fea0003c00000 */
[----:B------:R0:W1:Y:S02]  /*1f470*/  SHFL.IDX P6, R14, R13, R12, R11 ;  /* 0x0000000c0d0e7389 */ /* 0x00006400000c000b */
[----:B01----:R-:W-:Y:S01]  /*1f480*/  ENDCOLLECTIVE ;  /* 0x000000000000791b */ /* 0x003fe20003800000 */
.L_x_9809:
[----:B------:R-:W-:Y:S01]  /*1f490*/  IMAD.MOV.U32 R13, RZ, RZ, R7 ;  /* 0x000000ffff0d7224 */ /* 0x000fe200078e0007 */
[----:B------:R-:W-:-:S07]  /*1f4a0*/  MOV R4, R14 ;  /* 0x0000000e00047202 */ /* 0x000fce0000000f00 */
[----:B------:R-:W-:Y:S05]  /*1f4b0*/  WARPSYNC.COLLECTIVE R15, `(.L_x_9810) ;  /* 0x000000000f087348 */ /* 0x000fea0003c00000 */
[----:B------:R0:W1:Y:S02]  /*1f4c0*/  SHFL.IDX P6, R14, R13, R12, R11 ;  /* 0x0000000c0d0e7389 */ /* 0x00006400000c000b */
[----:B01----:R-:W-:Y:S01]  /*1f4d0*/  ENDCOLLECTIVE ;  /* 0x000000000000791b */ /* 0x003fe20003800000 */
.L_x_9810:
[----:B------:R-:W-:Y:S05]  /*1f4e0*/  BRA `(.L_x_9811) ;  /* 0xfffffe98009c7947 */ /* 0x000fea000383ffff */
.L_x_9528:
[----:B------:R-:W-:Y:S01]  /*1f4f0*/  BSSY B1, `(.L_x_9812) ;  /* 0x0000008000017945 */ /* 0x000fe20003800000 */
[----:B------:R-:W-:Y:S01]  /*1f500*/  IMAD.MOV.U32 R13, RZ, RZ, R6 ;  /* 0x000000ffff0d7224 */ /* 0x000fe200078e0006 */
[----:B------:R-:W-:Y:S01]  /*1f510*/  MOV R11, 0x181f ;  /* 0x0000181f000b7802 */ /* 0x000fe20000000f00 */
[----:B------:R-:W-:Y:S02]  /*1f520*/  IMAD.MOV.U32 R12, RZ, RZ, 0x2 ;  /* 0x00000002ff0c7424 */ /* 0x000fe400078e00ff */
[----:B------:R-:W-:-:S07]  /*1f530*/  IMAD.MOV.U32 R15, RZ, RZ, -0x1 ;  /* 0xffffffffff0f7424 */ /* 0x000fce00078e00ff */
[----:B-12---:R-:W-:Y:S05]  /*1f540*/  WARPSYNC.COLLECTIVE R15, `(.L_x_9813) ;  /* 0x000000000f087348 */ /* 0x006fea0003c00000 */
[----:B------:R0:W3:Y:S02]  /*1f550*/  SHFL.IDX P6, R14, R13, R12, R11 ;  /* 0x0000000c0d0e7389 */ /* 0x0000e400000c000b */
[----:B0123--:R-:W-:Y:S01]  /*1f560*/  ENDCOLLECTIVE ;  /* 0x000000000000791b */ /* 0x00ffe20003800000 */
.L_x_9813:
[----:B------:R-:W-:Y:S05]  /*1f570*/  BSYNC B1 ;  /* 0x0000000000017941 */ /* 0x000fea0003800000 */
.L_x_9812:
        /* <DEDUP_REMOVED lines=8> */
.L_x_9814:
[----:B------:R-:W-:Y:S01]  /*1f600*/  MOV R13, R8 ;  /* 0x00000008000d7202 */ /* 0x000fe20000000f00 */
[----:B------:R-:W-:-:S07]  /*1f610*/  IMAD.MOV.U32 R3, RZ, RZ, R14 ;  /* 0x000000ffff037224 */ /* 0x000fce00078e000e */
[----:B------:R-:W-:Y:S05]  /*1f620*/  WARPSYNC.COLLECTIVE R15, `(.L_x_9815) ;  /* 0x000000000f087348 */ /* 0x000fea0003c00000 */
[----:B------:R0:W1:Y:S02]  /*1f630*/  SHFL.IDX P6, R14, R13, R12, R11 ;  /* 0x0000000c0d0e7389 */ /* 0x00006400000c000b */
[----:B01----:R-:W-:Y:S01]  /*1f640*/  ENDCOLLECTIVE ;  /* 0x000000000000791b */ /* 0x003fe20003800000 */
.L_x_9815:
[----:B------:R-:W-:Y:S02]  /*1f650*/  IMAD.MOV.U32 R13, RZ, RZ, R7 ;  /* 0x000000ffff0d7224 */ /* 0x000fe400078e0007 */
[----:B------:R-:W-:-:S07]  /*1f660*/  IMAD.MOV.U32 R4, RZ, RZ, R14 ;  /* 0x000000ffff047224 */ /* 0x000fce00078e000e */
[----:B------:R-:W-:Y:S05]  /*1f670*/  WARPSYNC.COLLECTIVE R15, `(.L_x_9816) ;  /* 0x000000000f087348 */ /* 0x000fea0003c00000 */
[----:B------:R0:W1:Y:S02]  /*1f680*/  SHFL.IDX P6, R14, R13, R12, R11 ;  /* 0x0000000c0d0e7389 */ /* 0x00006400000c000b */
[----:B01----:R-:W-:Y:S01]  /*1f690*/  ENDCOLLECTIVE ;  /* 0x000000000000791b */ /* 0x003fe20003800000 */
.L_x_9816:
[----:B------:R-:W-:Y:S05]  /*1f6a0*/  BRA `(.L_x_9817) ;  /* 0xfffffe9800f87947 */ /* 0x000fea000383ffff */
.L_x_9531:
        /* <DEDUP_REMOVED lines=8> */
.L_x_9819:
[----:B------:R-:W-:Y:S05]  /*1f730*/  BSYNC B1 ;  /* 0x0000000000017941 */ /* 0x000fea0003800000 */
.L_x_9818:
        /* <DEDUP_REMOVED lines=8> */
.L_x_9820:
[----:B------:R-:W-:Y:S01]  /*1f7c0*/  IMAD.MOV.U32 R13, RZ, RZ, R8 ;  /* 0x000000ffff0d7224 */ /* 0x000fe200078e0008 */
[----:B------:R-:W-:-:S07]  /*1f7d0*/  MOV R3, R14 ;  /* 0x0000000e00037202 */ /* 0x000fce0000000f00 */
[----:B------:R-:W-:Y:S05]  /*1f7e0*/  WARPSYNC.COLLECTIVE R15, `(.L_x_9821) ;  /* 0x000000000f087348 */ /* 0x000fea0003c00000 */
[----:B------:R0:W1:Y:S02]  /*1f7f0*/  SHFL.IDX P6, R14, R13, R12, R11 ;  /* 0x0000000c0d0e7389 */ /* 0x00006400000c000b */
[----:B01----:R-:W-:Y:S01]  /*1f800*/  ENDCOLLECTIVE ;  /* 0x000000000000791b */ /* 0x003fe20003800000 */
.L_x_9821:
[----:B------:R-:W-:Y:S02]  /*1f810*/  IMAD.MOV.U32 R13, RZ, RZ, R7 ;  /* 0x000000ffff0d7224 */ /* 0x000fe400078e0007 */
[----:B------:R-:W-:-:S07]  /*1f820*/  IMAD.MOV.U32 R4, RZ, RZ, R14 ;  /* 0x000000ffff047224 */ /* 0x000fce00078e000e */
[----:B------:R-:W-:Y:S05]  /*1f830*/  WARPSYNC.COLLECTIVE R15, `(.L_x_9822) ;  /* 0x000000000f087348 */ /* 0x000fea0003c00000 */
[----:B------:R0:W1:Y:S02]  /*1f840*/  SHFL.IDX P6, R14, R13, R12, R11 ;  /* 0x0000000c0d0e7389 */ /* 0x00006400000c000b */
[----:B01----:R-:W-:Y:S01]  /*1f850*/  ENDCOLLECTIVE ;  /* 0x000000000000791b */ /* 0x003fe20003800000 */
.L_x_9822:
[----:B------:R-:W-:Y:S05]  /*1f860*/  BRA `(.L_x_9823) ;  /* 0xfffffe9c00547947 */ /* 0x000fea000383ffff */
.L_x_9535:
[----:B0-----:R0:W1:Y:S02]  /*1f870*/  SYNCS.PHASECHK.TRANS64.TRYWAIT P0, [R18+URZ+0x28800], R5 ;  /* 0x02880005120075a7 */ /* 0x001064000800017f */
[----:B-1----:R-:W-:Y:S05]  /*1f880*/  @!P0 NANOSLEEP.SYNCS 0x989680 ;  /* 0x009896800000895d */ /* 0x002fea0003900000 */
[----:B------:R-:W1:Y:S02]  /*1f890*/  @!P0 SYNCS.PHASECHK.TRANS64 P0, [R18+URZ+0x28800], R5 ;  /* 0x02880005120085a7 */ /* 0x000e64000800007f */
[----:B-1----:R-:W-:Y:S05]  /*1f8a0*/  @!P0 BRA `(.L_x_9535) ;  /* 0xfffffffc00f08947 */ /* 0x002fea000383ffff */
[----:B------:R-:W-:Y:S05]  /*1f8b0*/  BRA `(.L_x_9824) ;  /* 0xfffffea000107947 */ /* 0x000fea000383ffff */
.L_x_9551:
[----:B------:R-:W1:Y:S01]  /*1f8c0*/  LDC R45, c[0x0][0x3f4] ;  /* 0x0000fd00ff2d7b82 */ /* 0x000e620000000800 */
[----:B------:R-:W-:Y:S01]  /*1f8d0*/  BSSY B1, `(.L_x_9825) ;  /* 0x0000008000017945 */ /* 0x000fe20003800000 */
[----:B----4-:R-:W-:Y:S01]  /*1f8e0*/  MOV R13, R35 ;  /* 0x00000023000d7202 */ /* 0x010fe20000000f00 */
[----:B------:R-:W-:Y:S02]  /*1f8f0*/  IMAD.MOV.U32 R12, RZ, RZ, RZ ;  /* 0x000000ffff0c7224 */ /* 0x000fe400078e00ff */
[----:B------:R-:W-:Y:S02]  /*1f900*/  IMAD.MOV.U32 R11, RZ, RZ, 0x181f ;  /* 0x0000181fff0b7424 */ /* 0x000fe400078e00ff */
[----:B------:R-:W-:-:S07]  /*1f910*/  IMAD.MOV.U32 R15, RZ, RZ, -0x1 ;  /* 0xffffffffff0f7424 */ /* 0x000fce00078e00ff */
[----:B012---:R-:W-:Y:S05]  /*1f920*/  WARPSYNC.COLLECTIVE R15, `(.L_x_9826) ;  /* 0x000000000f087348 */ /* 0x007fea0003c00000 */
[----:B------:R3:W4:Y:S02]  /*1f930*/  SHFL.IDX P6, R14, R13, R12, R11 ;  /* 0x0000000c0d0e7389 */ /* 0x00072400000c000b */
[----:B01234-:R-:W-:Y:S01]  /*1f940*/  ENDCOLLECTIVE ;  /* 0x000000000000791b */ /* 0x01ffe20003800000 */
.L_x_9826:
[----:B------:R-:W-:Y:S05]  /*1f950*/  BSYNC B1 ;  /* 0x0000000000017941 */ /* 0x000fea0003800000 */
.L_x_9825:
[----:B------:R-:W-:Y:S01]  /*1f960*/  IMAD.MOV.U32 R13, RZ, RZ, R32 ;  /* 0x000000ffff0d7224 */ /* 0x000fe200078e0020 */
[----:B------:R-:W-:Y:S01]  /*1f970*/  MOV R15, 0xffffffff ;  /* 0xffffffff000f7802 */ /* 0x000fe20000000f00 */
[----:B------:R-:W-:Y:S01]  /*1f980*/  IMAD.MOV.U32 R12, RZ, RZ, RZ ;  /* 0x000000ffff0c7224 */ /* 0x000fe200078e00ff */
[----:B------:R-:W-:Y:S01]  /*1f990*/  MOV R3, R14 ;  /* 0x0000000e00037202 */ /* 0x000fe20000000f00 */
[----:B------:R-:W-:Y:S01]  /*1f9a0*/  IMAD.MOV.U32 R11, RZ, RZ, 0x181f ;  /* 0x0000181fff0b7424 */ /* 0x000fe200078e00ff */
[----:B------:R-:W-:Y:S01]  /*1f9b0*/  ISETP.GE.AND P0, PT, R16, R45, PT ;  /* 0x0000002d1000720c */ /* 0x000fe20003f06270 */
[----:B------:R-:W-:-:S12]  /*1f9c0*/  IMAD R0, R192, R5, RZ ;  /* 0x00000005c0007224 */ /* 0x000fd800078e02ff */
[----:B------:R-:W-:Y:S05]  /*1f9d0*/  WARPSYNC.COLLECTIVE R15, `(.L_x_9827) ;  /* 0x000000000f087348 */ /* 0x000fea0003c00000 */
[----:B------:R0:W1:Y:S02]  /*1f9e0*/  SHFL.IDX P6, R14, R13, R12, R11 ;  /* 0x0000000c0d0e7389 */ /* 0x00006400000c000b */
[----:B01----:R-:W-:Y:S01]  /*1f9f0*/  ENDCOLLECTIVE ;  /* 0x000000000000791b */ /* 0x003fe20003800000 */
.L_x_9827:
[----:B------:R-:W-:Y:S01]  /*1fa00*/  ISETP.GE.OR P1, PT, R55, R0, P0 ;  /* 0x000000003700720c */ /* 0x000fe20000726670 */
[----:B------:R-:W-:-:S12]  /*1fa10*/  IMAD.MOV.U32 R13, RZ, RZ, R33 ;  /* 0x000000ffff0d7224 */ /* 0x000fd800078e0021 */
[C---:B------:R-:W-:Y:S01]  /*1fa20*/  @!P1 SHF.L.U64.HI R6, R16.reuse, 0x1, R17 ;  /* 0x0000000110069819 */ /* 0x040fe20000010211 */
[----:B------:R-:W-:Y:S02]  /*1fa30*/  @!P1 IMAD.SHL.U32 R7, R16, 0x2, RZ ;  /* 0x0000000210079824 */ /* 0x000fe400078e00ff */
[----:B------:R-:W-:-:S07]  /*1fa40*/  IMAD.MOV.U32 R4, RZ, RZ, R14 ;  /* 0x000000ffff047224 */ /* 0x000fce00078e000e */
[----:B------:R-:W-:Y:S05]  /*1fa50*/  WARPSYNC.COLLECTIVE R15, `(.L_x_9828) ;  /* 0x000000000f087348 */ /* 0x000fea0003c00000 */
[----:B------:R0:W1:Y:S02]  /*1fa60*/  SHFL.IDX P6, R14, R13, R12, R11 ;  /* 0x0000000c0d0e7389 */ /* 0x00006400000c000b */
[----:B01----:R-:W-:Y:S01]  /*1fa70*/  ENDCOLLECTIVE ;  /* 0x000000000000791b */ /* 0x003fe20003800000 */
.L_x_9828:
[----:B------:R-:W-:-:S05]  /*1fa80*/  @!P1 IADD3 R4, P2, R4, R7, RZ ;  /* 0x0000000704049210 */ /* 0x000fca0007f5e0ff */
[----:B------:R-:W-:Y:S02]  /*1fa90*/  @!P1 IMAD.X R3, R3, 0x1, R6, P2 ;  /* 0x0000000103039824 */ /* 0x000fe400010e0606 */
[----:B------:R-:W-:-:S03]  /*1faa0*/  @!P1 IMAD.MOV.U32 R24, RZ, RZ, R4 ;  /* 0x000000ffff189224 */ /* 0x000fc600078e0004 */
[----:B------:R-:W-:Y:S02]  /*1fab0*/  @!P1 MOV R25, R3 ;  /* 0x0000000300199202 */ /* 0x000fe40000000f00 */
[----:B------:R-:W-:-:S04]  /*1fac0*/  MOV R13, R34 ;  /* 0x00000022000d7202 */ /* 0x000fc80000000f00 */
[----:B------:R-:W5:Y:S01]  /*1fad0*/  @!P1 LD.E.128 R24, desc[UR42][R24.64] ;  /* 0x0000002a18189980 */ /* 0x000f62000c101d00 */
[----:B------:R-:W-:-:S07]  /*1fae0*/  IMAD.MOV.U32 R5, RZ, RZ, R14 ;  /* 0x000000ffff057224 */ /* 0x000fce00078e000e */
[----:B-----5:R-:W-:Y:S05]  /*1faf0*/  WARPSYNC.COLLECTIVE R15, `(.L_x_9829) ;  /* 0x000000000f087348 */ /* 0x020fea0003c00000 */
[----:B------:R0:W1:Y:S02]  /*1fb00*/  SHFL.IDX P6, R14, R13, R12, R11 ;  /* 0x0000000c0d0e7389 */ /* 0x00006400000c000b */
[----:B01---5:R-:W-:Y:S01]  /*1fb10*/  ENDCOLLECTIVE ;  /* 0x000000000000791b */ /* 0x023fe20003800000 */
.L_x_9829:
[----:B------:R-:W-:-:S05]  /*1fb20*/  @!P1 IADD3 R14, P2, R14, R7, RZ ;  /* 0x000000070e0e9210 */ /* 0x000fca0007f5e0ff */
[----:B------:R-:W-:Y:S02]  /*1fb30*/  @!P1 IMAD.X R5, R5, 0x1, R6, P2 ;  /* 0x0000000105059824 */ /* 0x000fe400010e0606 */
[----:B------:R-:W-:-:S06]  /*1fb40*/  @!P1 IMAD.MOV.U32 R4, RZ, RZ, R14 ;  /* 0x000000ffff049224 */ /* 0x000fcc00078e000e */
[----:B------:R-:W5:Y:S01]  /*1fb50*/  @!P1 LD.E.128 R4, desc[UR42][R4.64] ;  /* 0x0000002a04049980 */ /* 0x000f62000c101d00 */
[----:B------:R-:W-:Y:S02]  /*1fb60*/  IMAD.MOV.U32 R13, RZ, RZ, R35 ;  /* 0x000000ffff0d7224 */ /* 0x000fe400078e0023 */
[----:B------:R-:W-:-:S07]  /*1fb70*/  IMAD.MOV.U32 R12, RZ, RZ, 0x1 ;  /* 0x00000001ff0c7424 */ /* 0x000fce00078e00ff */
[----:B-----5:R-:W-:Y:S05]  /*1fb80*/  WARPSYNC.COLLECTIVE R15, `(.L_x_9830) ;  /* 0x000000000f087348 */ /* 0x020fea0003c00000 */
[----:B------:R0:W1:Y:S02]  /*1fb90*/  SHFL.IDX P6, R14, R13, R12, R11 ;  /* 0x0000000c0d0e7389 */ /* 0x00006400000c000b */
[----:B01---5:R-:W-:Y:S01]  /*1fba0*/  ENDCOLLECTIVE ;  /* 0x000000000000791b */ /* 0x023fe20003800000 */
.L_x_9830:
[----:B------:R-:W-:Y:S02]  /*1fbb0*/  CS2R R46, SRZ ;  /* 0x00000000002e7805 */ /* 0x000fe4000001ff00 */
[----:B------:R-:W-:Y:S02]  /*1fbc0*/  MOV R13, R32 ;  /* 0x00000020000d7202 */ /* 0x000fe40000000f00 */
[----:B------:R-:W-:Y:S02]  /*1fbd0*/  CS2R R48, SRZ ;  /* 0x0000000000307805 */ /* 0x000fe4000001ff00 */
[----:B------:R-:W-:Y:S02]  /*1fbe0*/  CS2R R20, SRZ ;  /* 0x0000000000147805 */ /* 0x000fe4000001ff00 */
[----:B------:R-:W-:Y:S01]  /*1fbf0*/  CS2R R36, SRZ ;  /* 0x0000000000247805 */ /* 0x000fe2000001ff00 */
[----:B------:R-:W-:-:S04]  /*1fc00*/  @!P1 IMAD.MOV.U32 R46, RZ, RZ, R24 ;  /* 0x000000ffff2e9224 */ /* 0x000fc800078e0018 */
[----:B------:R-:W-:-:S05]  /*1fc10*/  IMAD.MOV.U32 R3, RZ, RZ, R46 ;  /* 0x000000ffff037224 */ /* 0x000fca00078e002e */
[----:B------:R-:W-:Y:S01]  /*1fc20*/  PRMT R64, R64, 0x5410, R3 ;  /* 0x0000541040407816 */ /* 0x000fe20000000003 */
[----:B------:R-:W-:-:S07]  /*1fc30*/  IMAD.MOV.U32 R3, RZ, RZ, R14 ;  /* 0x000000ffff037224 */ /* 0x000fce00078e000e */
[----:B------:R-:W-:Y:S05]  /*1fc40*/  WARPSYNC.COLLECTIVE R15, `(.L_x_9831) ;  /* 0x000000000f087348 */ /* 0x000fea0003c00000 */
[----:B------:R0:W1:Y:S02]  /*1fc50*/  SHFL.IDX P6, R14, R13, R12, R11 ;  /* 0x0000000c0d0e7389 */ /* 0x00006400000c000b */
[----:B01----:R-:W-:Y:S01]  /*1fc60*/  ENDCOLLECTIVE ;  /* 0x000000000000791b */ /* 0x003fe20003800000 */
.L_x_9831:
[----:B------:R-:W-:-:S05]  /*1fc70*/  @!P1 MOV R47, R25 ;  /* 0x00000019002f9202 */ /* 0x000fca0000000f00 */
[----:B------:R-:W-:-:S05]  /*1fc80*/  IMAD.MOV.U32 R8, RZ, RZ, R47 ;  /* 0x000000ffff087224 */ /* 0x000fca00078e002f */
[----:B------:R-:W-:Y:S01]  /*1fc90*/  PRMT R66, R8, 0x7610, R66 ;  /* 0x0000761008427816 */ /* 0x000fe20000000042 */
[----:B------:R-:W-:Y:S02]  /*1fca0*/  IMAD.MOV.U32 R13, RZ, RZ, R33 ;  /* 0x000000ffff0d7224 */ /* 0x000fe400078e0021 */
[----:B------:R-:W-:-:S07]  /*1fcb0*/  IMAD.MOV.U32 R8, RZ, RZ, R14 ;  /* 0x000000ffff087224 */ /* 0x000fce00078e000e */
[----:B------:R-:W-:Y:S05]  /*1fcc0*/  WARPSYNC.COLLECTIVE R15, `(.L_x_9832) ;  /* 0x000000000f087348 */ /* 0x000fea0003c00000 */
[----:B------:R0:W1:Y:S02]  /*1fcd0*/  SHFL.IDX P6, R14, R13, R12, R11 ;  /* 0x0000000c0d0e7389 */ /* 0x00006400000c000b */
[----:B01----:R-:W-:Y:S01]  /*1fce0*/  ENDCOLLECTIVE ;  /* 0x000000000000791b */ /* 0x003fe20003800000 */
.L_x_9832:
[----:B------:R-:W-:Y:S01]  /*1fcf0*/  MOV R13, R34 ;  /* 0x00000022000d7202 */ /* 0x000fe20000000f00 */
[----:B------:R-:W-:-:S07]  /*1fd00*/  IMAD.MOV.U32 R9, RZ, RZ, R14 ;  /* 0x000000ffff097224 */ /* 0x000fce00078e000e */
[----:B------:R-:W-:Y:S05]  /*1fd10*/  WARPSYNC.COLLECTIVE R15, `(.L_x_9833) ;  /* 0x000000000f087348 */ /* 0x000fea0003c00000 */
[----:B------:R0:W1:Y:S02]  /*1fd20*/  SHFL.IDX P6, R14, R13, R12, R11 ;  /* 0x0000000c0d0e7389 */ /* 0x00006400000c000b */
[----:B01----:R-:W-:Y:S01]  /*1fd30*/  ENDCOLLECTIVE ;  /* 0x000000000000791b */ /* 0x003fe20003800000 */
.L_x_9833:
[----:B------:R-:W-:Y:S01]  /*1fd40*/  @!P1 MOV R49, R27 ;  /* 0x0000001b00319202 */ /* 0x000fe20000000f00 */
[----:B------:R-:W-:Y:S01]  /*1fd50*/  @!P1 IMAD.MOV.U32 R48, RZ, RZ, R26 ;  /* 0x000000ffff309224 */ /* 0x000fe200078e001a */
[----:B------:R-:W-:Y:S01]  /*1fd60*/  @!P1 MOV R21, R5 ;  /* 0x0000000500159202 */ /* 0x000fe20000000f00 */
[----:B------:R-:W-:Y:S02]  /*1fd70*/  @!P1 IMAD.MOV.U32 R20, RZ, RZ, R4 ;  /* 0x000000ffff149224 */ /* 0x000fe400078e0004 */
[----:B------:R-:W-:Y:S02]  /*1fd80*/  @!P1 IMAD.MOV.U32 R36, RZ, RZ, R6 ;  /* 0x000000ffff249224 */ /* 0x000fe400078e0006 */
[----:B------:R-:W-:Y:S02]  /*1fd90*/  @!P1 IMAD.MOV.U32 R37, RZ, RZ, R7 ;  /* 0x000000ffff259224 */ /* 0x000fe400078e0007 */
[----:B------:R-:W-:Y:S02]  /*1fda0*/  IMAD.MOV.U32 R10, RZ, RZ, R48 ;  /* 0x000000ffff0a7224 */ /* 0x000fe400078e0030 */
        /* <DEDUP_REMOVED lines=11> */
.L_x_9554:
[----:B------:R-:W-:Y:S01]  /*1fe60*/  BSSY B1, `(.L_x_9835) ;  /* 0x0000008000017945 */ /* 0x000fe20003800000 */
[----:B----4-:R-:W-:Y:S01]  /*1fe70*/  IMAD.MOV.U32 R13, RZ, RZ, R35 ;  /* 0x000000ffff0d7224 */ /* 0x010fe200078e0023 */
[----:B------:R-:W-:Y:S01]  /*1fe80*/  MOV R12, 0x2 ;  /* 0x00000002000c7802 */ /* 0x000fe20000000f00 */
[----:B------:R-:W-:Y:S02]  /*1fe90*/  IMAD.MOV.U32 R11, RZ, RZ, 0x181f ;  /* 0x0000181fff0b7424 */ /* 0x000fe400078e00ff */
[----:B-1----:R-:W-:-:S07]  /*1fea0*/  IMAD.MOV.U32 R15, RZ, RZ, -0x1 ;  /* 0xffffffffff0f7424 */ /* 0x002fce00078e00ff */
[----:B------:R-:W-:Y:S05]  /*1feb0*/  WARPSYNC.COLLECTIVE R15, `(.L_x_9836) ;  /* 0x000000000f087348 */ /* 0x000fea0003c00000 */
[----:B------:R0:W1:Y:S02]  /*1fec0*/  SHFL.IDX P6, R14, R13, R12, R11 ;  /* 0x0000000c0d0e7389 */ /* 0x00006400000c000b */
[----:B01----:R-:W-:Y:S01]  /*1fed0*/  ENDCOLLECTIVE ;  /* 0x000000000000791b */ /* 0x003fe20003800000 */
.L_x_9836:
[----:B------:R-:W-:Y:S05]  /*1fee0*/  BSYNC B1 ;  /* 0x0000000000017941 */ /* 0x000fea0003800000 */
.L_x_9835:
[----:B------:R-:W-:Y:S01]  /*1fef0*/  MOV R13, R32 ;  /* 0x00000020000d7202 */ /* 0x000fe20000000f00 */
[----:B------:R-:W-:Y:S02]  /*1ff00*/  IMAD.MOV.U32 R12, RZ, RZ, 0x2 ;  /* 0x00000002ff0c7424 */ /* 0x000fe400078e00ff */
[----:B------:R-:W-:Y:S02]  /*1ff10*/  IMAD.MOV.U32 R11, RZ, RZ, 0x181f ;  /* 0x0000181fff0b7424 */ /* 0x000fe400078e00ff */
[----:B------:R-:W-:Y:S02]  /*1ff20*/  IMAD.MOV.U32 R15, RZ, RZ, -0x1 ;  /* 0xffffffffff0f7424 */ /* 0x000fe400078e00ff */
[----:B------:R-:W-:Y:S02]  /*1ff30*/  IMAD.MOV.U32 R3, RZ, RZ, R14 ;  /* 0x000000ffff037224 */ /* 0x000fe400078e000e */
[----:B------:R-:W-:-:S07]  /*1ff40*/  VIADD R9, R55, 0x40 ;  /* 0x0000004037097836 */ /* 0x000fce0000000000 */
[----:B------:R-:W-:Y:S05]  /*1ff50*/  WARPSYNC.COLLECTIVE R15, `(.L_x_9837) ;  /* 0x000000000f087348 */ /* 0x000fea0003c00000 */
[----:B------:R0:W1:Y:S02]  /*1ff60*/  SHFL.IDX P6, R14, R13, R12, R11 ;  /* 0x0000000c0d0e7389 */ /* 0x00006400000c000b */
[----:B01----:R-:W-:Y:S01]  /*1ff70*/  ENDCOLLECTIVE ;  /* 0x000000000000791b */ /* 0x003fe20003800000 */
.L_x_9837:
[----:B------:R-:W-:Y:S01]  /*1ff80*/  ISETP.GE.OR P1, PT, R9, R0, P0 ;  /* 0x000000000900720c */ /* 0x000fe20000726670 */
[----:B------:R-:W-:-:S12]  /*1ff90*/  IMAD.MOV.U32 R13, RZ, RZ, R33 ;  /* 0x000000ffff0d7224 */ /* 0x000fd800078e0021 */
[C---:B------:R-:W-:Y:S01]  /*1ffa0*/  @!P1 IMAD.SHL.U32 R31, R16.reuse, 0x2, RZ ;  /* 0x00000002101f9824 */ /* 0x040fe200078e00ff */
[----:B------:R-:W-:Y:S02]  /*1ffb0*/  @!P1 SHF.L.U64.HI R29, R16, 0x1, R17 ;  /* 0x00000001101d9819 */ /* 0x000fe40000010211 */
[----:B------:R-:W-:-:S07]  /*1ffc0*/  MOV R8, R14 ;  /* 0x0000000e00087202 */ /* 0x000fce0000000f00 */
[----:B------:R-:W-:Y:S05]  /*1ffd0*/  WARPSYNC.COLLECTIVE R15, `(.L_x_9838) ;  /* 0x000000000f087348 */ /* 0x000fea0003c00000 */
[----:B------:R0:W1:Y:S02]  /*1ffe0*/  SHFL.IDX P6, R14, R13, R12, R11 ;  /* 0x0000000c0d0e7389 */ /* 0x00006400000c000b */
[----:B01----:R-:W-:Y:S01]  /*1fff0*/  ENDCOLLECTIVE ;  /* 0x000000000000791b */ /* 0x003fe20003800000 */
.L_x_9838:
[----:B------:R-:W-:-:S05]  /*20000*/  @!P1 IADD3 R8, P2, R8, R31, RZ ;  /* 0x0000001f08089210 */ /* 0x000fca0007f5e0ff */
[----:B------:R-:W-:Y:S01]  /*20010*/  @!P1 IMAD.X R9, R3, 0x1, R29, P2 ;  /* 0x0000000103099824 */ /* 0x000fe200010e061d */
[----:B------:R-:W-:Y:S01]  /*20020*/  MOV R13, R34 ;  /* 0x00000022000d7202 */ /* 0x000fe20000000f00 */
[----:B------:R-:W-:-:S07]  /*20030*/  IMAD.MOV.U32 R28, RZ, RZ, R14 ;  /* 0x000000ffff1c7224 */ /* 0x000fce00078e000e */
[----:B------:R-:W-:Y:S05]  /*20040*/  WARPSYNC.COLLECTIVE R15, `(.L_x_9839) ;  /* 0x000000000f087348 */ /* 0x000fea0003c00000 */
[----:B------:R0:W1:Y:S02]  /*20050*/  SHFL.IDX P6, R14, R13, R12, R11 ;  /* 0x0000000c0d0e7389 */ /* 0x00006400000c000b */
[----:B01----:R-:W-:Y:S01]  /*20060*/  ENDCOLLECTIVE ;  /* 0x000000000000791b */ /* 0x003fe20003800000 */
.L_x_9839:
[----:B------:R-:W2:Y:S01]  /*20070*/  @!P1 LD.E.128 R8, desc[UR42][R8.64] ;  /* 0x0000002a08089980 */ /* 0x000ea2000c101d00 */
[----:B------:R-:W-:-:S05]  /*20080*/  @!P1 IADD3 R14, P2, R14, R31, RZ ;  /* 0x0000001f0e0e9210 */ /* 0x000fca0007f5e0ff */
[----:B------:R-:W-:-:S05]  /*20090*/  @!P1 IMAD.X R3, R28, 0x1, R29, P2 ;  /* 0x000000011c039824 */ /* 0x000fca00010e061d */
[----:B------:R-:W-:-:S05]  /*200a0*/  @!P1 MOV R15, R3 ;  /* 0x00000003000f9202 */ /* 0x000fca0000000f00 */
[----:B------:R0:W5:Y:S01]  /*200b0*/  @!P1 LD.E.128 R28, desc[UR42][R14.64] ;  /* 0x0000002a0e1c9980 */ /* 0x000162000c101d00 */
[----:B------:R-:W-:Y:S02]  /*200c0*/  CS2R R50, SRZ ;  /* 0x0000000000327805 */ /* 0x000fe4000001ff00 */
[----:B------:R-:W-:Y:S01]  /*200d0*/  CS2R R52, SRZ ;  /* 0x0000000000347805 */ /* 0x000fe2000001ff00 */
[----:B------:R-:W-:Y:S01]  /*200e0*/  IMAD.MOV.U32 R13, RZ, RZ, R35 ;  /* 0x000000ffff0d7224 */ /* 0x000fe200078e0023 */
[----:B------:R-:W-:Y:S02]  /*200f0*/  CS2R R38, SRZ ;  /* 0x0000000000267805 */ /* 0x000fe4000001ff00 */
[----:B------:R-:W-:Y:S01]  /*20100*/  CS2R R40, SRZ ;  /* 0x0000000000287805 */ /* 0x000fe2000001ff00 */
[----:B0-----:R-:W-:Y:S02]  /*20110*/  IMAD.MOV.U32 R15, RZ, RZ, -0x1 ;  /* 0xffffffffff0f7424 */ /* 0x001fe400078e00ff */
[----:B--2---:R-:W-:-:S02]  /*20120*/  @!P1 IMAD.MOV.U32 R50, RZ, RZ, R8 ;  /* 0x000000ffff329224 */ /* 0x004fc400078e0008 */
[----:B------:R-:W-:Y:S02]  /*20130*/  @!P1 IMAD.MOV.U32 R51, RZ, RZ, R9 ;  /* 0x000000ffff339224 */ /* 0x000fe400078e0009 */
[----:B------:R-:W-:Y:S02]  /*20140*/  IMAD.MOV.U32 R3, RZ, RZ, R50 ;  /* 0x000000ffff037224 */ /* 0x000fe400078e0032 */
[----:B------:R-:W-:Y:S01]  /*20150*/  @!P1 IMAD.MOV.U32 R53, RZ, RZ, R11 ;  /* 0x000000ffff359224 */ /* 0x000fe200078e000b */
[----:B------:R-:W-:Y:S01]  /*20160*/  MOV R12, R51 ;  /* 0x00000033000c7202 */ /* 0x000fe20000000f00 */
[----:B------:R-:W-:Y:S02]  /*20170*/  IMAD.MOV.U32 R11, RZ, RZ, 0x181f ;  /* 0x0000181fff0b7424 */ /* 0x000fe400078e00ff */
[----:B------:R-:W-:Y:S01]  /*20180*/  @!P1 IMAD.MOV.U32 R52, RZ, RZ, R10 ;  /* 0x000000ffff349224 */ /* 0x000fe200078e000a */
[----:B------:R-:W-:Y:S01]  /*20190*/  PRMT R59, R3, 0x5410, R12 ;  /* 0x00005410033b7816 */ /* 0x000fe2000000000c */
[----:B------:R-:W-:Y:S01]  /*201a0*/  IMAD.MOV.U32 R9, RZ, RZ, R53 ;  /* 0x000000ffff097224 */ /* 0x000fe200078e0035 */
[----:B------:R-:W-:Y:S01]  /*201b0*/  MOV R12, 0x3 ;  /* 0x00000003000c7802 */ /* 0x000fe20000000f00 */
[----:B------:R-:W-:-:S07]  /*201c0*/  IMAD.MOV.U32 R8, RZ, RZ, R52 ;  /* 0x000000ffff087224 */ /* 0x000fce00078e0034 */
[----:B-----5:R-:W-:Y:S05]  /*201d0*/  WARPSYNC.COLLECTIVE R15, `(.L_x_9840) ;  /* 0x000000000f087348 */ /* 0x020fea0003c00000 */
[----:B------:R0:W1:Y:S02]  /*201e0*/  SHFL.IDX P6, R14, R13, R12, R11 ;  /* 0x0000000c0d0e7389 */ /* 0x00006400000c000b */
[----:B01---5:R-:W-:Y:S01]  /*201f0*/  ENDCOLLECTIVE ;  /* 0x000000000000791b */ /* 0x023fe20003800000 */
.L_x_9840:
[----:B------:R-:W-:Y:S01]  /*20200*/  PRMT R44, R8, 0x5410, R9 ;  /* 0x00005410082c7816 */ /* 0x000fe20000000009 */
[----:B------:R-:W-:Y:S01]  /*20210*/  @!P1 IMAD.MOV.U32 R39, RZ, RZ, R29 ;  /* 0x000000ffff279224 */ /* 0x000fe200078e001d */
[----:B------:R-:W-:Y:S01]  /*20220*/  @!P1 MOV R38, R28 ;  /* 0x0000001c00269202 */ /* 0x000fe20000000f00 */
[----:B------:R-:W-:Y:S02]  /*20230*/  @!P1 IMAD.MOV.U32 R40, RZ, RZ, R30 ;  /* 0x000000ffff289224 */ /* 0x000fe400078e001e */
[----:B------:R-:W-:Y:S01]  /*20240*/  @!P1 IMAD.MOV.U32 R41, RZ, RZ, R31 ;  /* 0x000000ffff299224 */ /* 0x000fe200078e001f */
[----:B------:R-:W-:Y:S01]  /*20250*/  MOV R8, R38 ;  /* 0x0000002600087202 */ /* 0x000fe20000000f00 */
[----:B------:R-:W-:Y:S01]  /*20260*/  IMAD.MOV.U32 R9, RZ, RZ, R39 ;  /* 0x000000ffff097224 */ /* 0x000fe200078e0027 */
[----:B------:R-:W-:Y:S01]  /*20270*/  MOV R13, R32 ;  /* 0x00000020000d7202 */ /* 0x000fe20000000f00 */
[----:B------:R-:W-:-:S03]  /*20280*/  IMAD.MOV.U32 R10, RZ, RZ, R40 ;  /* 0x000000ffff0a7224 */ /* 0x000fc600078e0028 */
[----:B------:R-:W-:Y:S02]  /*20290*/  PRMT R62, R8, 0x5410, R9 ;  /* 0x00005410083e7816 */ /* 0x000fe40000000009 */
[----:B------:R-:W-:Y:S01]  /*202a0*/  CS2R R8, SRZ ;  /* 0x0000000000087805 */ /* 0x000fe2000001ff00 */
[----:B------:R-:W-:-:S07]  /*202b0*/  IMAD.MOV.U32 R3, RZ, RZ, R14 ;  /* 0x000000ffff037224 */ /* 0x000fce00078e000e */
[----:B------:R-:W-:Y:S05]  /*202c0*/  WARPSYNC.COLLECTIVE R15, `(.L_x_9841) ;  /* 0x000000000f087348 */ /* 0x000fea0003c00000 */
[----:B------:R0:W1:Y:S02]  /*202d0*/  SHFL.IDX P6, R14, R13, R12, R11 ;  /* 0x0000000c0d0e7389 */ /* 0x00006400000c000b */
[----:B01----:R-:W-:Y:S01]  /*202e0*/  ENDCOLLECTIVE ;  /* 0x000000000000791b */ /* 0x003fe20003800000 */
.L_x_9841:
[----:B------:R-:W-:Y:S02]  /*202f0*/  IMAD.MOV.U32 R13, RZ, RZ, R33 ;  /* 0x000000ffff0d7224 */ /* 0x000fe400078e0021 */
[----:B------:R-:W-:-:S07]  /*20300*/  IMAD.MOV.U32 R32, RZ, RZ, R14 ;  /* 0x000000ffff207224 */ /* 0x000fce00078e000e */
[----:B------:R-:W-:Y:S05]  /*20310*/  WARPSYNC.COLLECTIVE R15, `(.L_x_9842) ;  /* 0x000000000f087348 */ /* 0x000fea0003c00000 */
[----:B------:R0:W1:Y:S02]  /*20320*/  SHFL.IDX P6, R14, R13, R12, R11 ;  /* 0x0000000c0d0e7389 */ /* 0x00006400000c000b */
[----:B01----:R-:W-:Y:S01]  /*20330*/  ENDCOLLECTIVE ;  /* 0x000000000000791b */ /* 0x003fe20003800000 */
.L_x_9842:
[----:B------:R-:W-:Y:S01]  /*20340*/  MOV R13, R34 ;  /* 0x00000022000d7202 */ /* 0x000fe20000000f00 */
[----:B------:R-:W-:-:S07]  /*20350*/  IMAD.MOV.U32 R33, RZ, RZ, R14 ;  /* 0x000000ffff217224 */ /* 0x000fce00078e000e */
[----:B------:R-:W-:Y:S05]  /*20360*/  WARPSYNC.COLLECTIVE R15, `(.L_x_9843) ;  /* 0x000000000f087348 */ /* 0x000fea0003c00000 */
[----:B------:R0:W1:Y:S02]  /*20370*/  SHFL.IDX P6, R14, R13, R12, R11 ;  /* 0x0000000c0d0e7389 */ /* 0x00006400000c000b */
[----:B01----:R-:W-:Y:S01]  /*20380*/  ENDCOLLECTIVE ;  /* 0x000000000000791b */ /* 0x003fe20003800000 */
.L_x_9843:
[----:B------:R-:W-:-:S05]  /*20390*/  IMAD.MOV.U32 R11, RZ, RZ, R41 ;  /* 0x000000ffff0b7224 */ /* 0x000fca00078e0029 */
[----:B------:R-:W-:Y:S01]  /*203a0*/  PRMT R63, R10, 0x5410, R11 ;  /* 0x000054100a3f7816 */ /* 0x000fe2000000000b */
[----:B------:R-:W-:Y:S01]  /*203b0*/  IMAD.MOV.U32 R34, RZ, RZ, R14 ;  /* 0x000000ffff227224 */ /* 0x000fe200078e000e */
[----:B------:R-:W-:Y:S06]  /*203c0*/  BRA `(.L_x_9844) ;  /* 0xfffffeb400a87947 */ /* 0x000fec000383ffff */
.L_x_9558:
[----:B0-----:R0:W1:Y:S02]  /*203d0*/  SYNCS.PHASECHK.TRANS64.TRYWAIT P4, [R18+URZ+0x28800], R29 ;  /* 0x0288001d120075a7 */ /* 0x001064000808017f */
[----:B-1----:R-:W-:Y:S05]  /*203e0*/  @!P4 NANOSLEEP.SYNCS 0x989680 ;  /* 0x009896800000c95d */ /* 0x002fea0003900000 */
[----:B------:R-:W1:Y:S02]  /*203f0*/  @!P4 SYNCS.PHASECHK.TRANS64 P4, [R18+URZ+0x28800], R29 ;  /* 0x0288001d1200c5a7 */ /* 0x000e64000808007f */
[----:B-1----:R-:W-:Y:S05]  /*20400*/  @!P4 BRA `(.L_x_9558) ;  /* 0xfffffffc00f0c947 */ /* 0x002fea000383ffff */
[----:B------:R-:W-:Y:S05]  /*20410*/  BRA `(.L_x_9845) ;  /* 0xfffffeb800447947 */ /* 0x000fea000383ffff */
.L_x_9568:
[----:B---3--:R3:W0:Y:S02]  /*20420*/  SYNCS.PHASECHK.TRANS64.TRYWAIT P1, [R0+URZ+0x28830], R3 ;  /* 0x02883003000075a7 */ /* 0x008624000802017f */
[----:B0-----:R-:W-:Y:S05]  /*20430*/  @!P1 NANOSLEEP.SYNCS 0x989680 ;  /* 0x009896800000995d */ /* 0x001fea0003900000 */
[----:B------:R-:W0:Y:S02]  /*20440*/  @!P1 SYNCS.PHASECHK.TRANS64 P1, [R0+URZ+0x28830], R3 ;  /* 0x02883003000095a7 */ /* 0x000e24000802007f */
[----:B0-----:R-:W-:Y:S05]  /*20450*/  @!P1 BRA `(.L_x_9568) ;  /* 0xfffffffc00f09947 */ /* 0x001fea000383ffff */
[----:B------:R-:W-:Y:S05]  /*20460*/  BRA `(.L_x_9567) ;  /* 0xfffffed000987947 */ /* 0x000fea000383ffff */
.L_x_9575:
[----:B-1----:R1:W2:Y:S02]  /*20470*/  SYNCS.PHASECHK.TRANS64.TRYWAIT P3, [R5+URZ+0x28830], R6 ;  /* 0x02883006050075a7 */ /* 0x0022a4000806017f */
[----:B--2---:R-:W-:Y:S05]  /*20480*/  @!P3 NANOSLEEP.SYNCS 0x989680 ;  /* 0x009896800000b95d */ /* 0x004fea0003900000 */
[----:B------:R-:W2:Y:S02]  /*20490*/  @!P3 SYNCS.PHASECHK.TRANS64 P3, [R5+URZ+0x28830], R6 ;  /* 0x028830060500b5a7 */ /* 0x000ea4000806007f */
[----:B--2---:R-:W-:Y:S05]  /*204a0*/  @!P3 BRA `(.L_x_9575) ;  /* 0xfffffffc00f0b947 */ /* 0x004fea000383ffff */
[----:B------:R-:W-:Y:S05]  /*204b0*/  BRA `(.L_x_9574) ;  /* 0xfffffef400ec7947 */ /* 0x000fea000383ffff */
.L_x_9579:
[----:B-1----:R1:W2:Y:S02]  /*204c0*/  SYNCS.PHASECHK.TRANS64.TRYWAIT P2, [R6+URZ+0x28850], R5 ;  /* 0x02885005060075a7 */ /* 0x0022a4000804017f */
[----:B--2---:R-:W-:Y:S05]  /*204d0*/  @!P2 NANOSLEEP.SYNCS 0x989680 ;  /* 0x009896800000a95d */ /* 0x004fea0003900000 */
[----:B------:R-:W2:Y:S02]  /*204e0*/  @!P2 SYNCS.PHASECHK.TRANS64 P2, [R6+URZ+0x28850], R5 ;  /* 0x028850050600a5a7 */ /* 0x000ea4000804007f */
[----:B--2---:R-:W-:Y:S05]  /*204f0*/  @!P2 BRA `(.L_x_9579) ;  /* 0xfffffffc00f0a947 */ /* 0x004fea000383ffff */
[----:B------:R-:W-:Y:S05]  /*20500*/  BRA `(.L_x_9576) ;  /* 0xfffffefc00087947 */ /* 0x000fea000383ffff */
.L_x_9588:
[----:B-1----:R1:W2:Y:S02]  /*20510*/  SYNCS.PHASECHK.TRANS64.TRYWAIT P1, [R5+URZ+0x28830], R6 ;  /* 0x02883006050075a7 */ /* 0x0022a4000802017f */
[----:B--2---:R-:W-:Y:S05]  /*20520*/  @!P1 NANOSLEEP.SYNCS 0x989680 ;  /* 0x009896800000995d */ /* 0x004fea0003900000 */
[----:B------:R-:W2:Y:S02]  /*20530*/  @!P1 SYNCS.PHASECHK.TRANS64 P1, [R5+URZ+0x28830], R6 ;  /* 0x02883006050095a7 */ /* 0x000ea4000802007f */
[----:B--2---:R-:W-:Y:S05]  /*20540*/  @!P1 BRA `(.L_x_9588) ;  /* 0xfffffffc00f09947 */ /* 0x004fea000383ffff */
[----:B------:R-:W-:Y:S05]  /*20550*/  BRA `(.L_x_9587) ;  /* 0xffffff2000c07947 */ /* 0x000fea000383ffff */
.L_x_9592:
[----:B-1----:R1:W2:Y:S02]  /*20560*/  SYNCS.PHASECHK.TRANS64.TRYWAIT P1, [R6+URZ+0x28850], R5 ;  /* 0x02885005060075a7 */ /* 0x0022a4000802017f */
[----:B--2---:R-:W-:Y:S05]  /*20570*/  @!P1 NANOSLEEP.SYNCS 0x989680 ;  /* 0x009896800000995d */ /* 0x004fea0003900000 */
[----:B------:R-:W2:Y:S02]  /*20580*/  @!P1 SYNCS.PHASECHK.TRANS64 P1, [R6+URZ+0x28850], R5 ;  /* 0x02885005060095a7 */ /* 0x000ea4000802007f */
[----:B--2---:R-:W-:Y:S05]  /*20590*/  @!P1 BRA `(.L_x_9592) ;  /* 0xfffffffc00f09947 */ /* 0x004fea000383ffff */
[----:B------:R-:W-:Y:S05]  /*205a0*/  BRA `(.L_x_9589) ;  /* 0xffffff2400d07947 */ /* 0x000fea000383ffff */
.L_x_9599:
[----:B-1----:R1:W2:Y:S02]  /*205b0*/  SYNCS.PHASECHK.TRANS64.TRYWAIT P1, [R13+URZ+0x28850], R4 ;  /* 0x028850040d0075a7 */ /* 0x0022a4000802017f */
[----:B--2---:R-:W-:Y:S05]  /*205c0*/  @!P1 NANOSLEEP.SYNCS 0x989680 ;  /* 0x009896800000995d */ /* 0x004fea0003900000 */
[----:B------:R-:W2:Y:S02]  /*205d0*/  @!P1 SYNCS.PHASECHK.TRANS64 P1, [R13+URZ+0x28850], R4 ;  /* 0x028850040d0095a7 */ /* 0x000ea4000802007f */
[----:B--2---:R-:W-:Y:S05]  /*205e0*/  @!P1 BRA `(.L_x_9599) ;  /* 0xfffffffc00f09947 */ /* 0x004fea000383ffff */
[----:B------:R-:W-:Y:S05]  /*205f0*/  BRA `(.L_x_9598) ;  /* 0xffffff4400187947 */ /* 0x000fea000383ffff */
.L_x_9614:
[----:B------:R-:W-:Y:S01]  /*20600*/  MOV R13, R4 ;  /* 0x00000004000d7202 */ /* 0x000fe20000000f00 */
[----:B------:R-:W-:Y:S02]  /*20610*/  IMAD.MOV.U32 R12, RZ, RZ, RZ ;  /* 0x000000ffff0c7224 */ /* 0x000fe400078e00ff */
[----:B------:R-:W-:Y:S02]  /*20620*/  IMAD.MOV.U32 R11, RZ, RZ, 0x181f ;  /* 0x0000181fff0b7424 */ /* 0x000fe400078e00ff */
[----:B------:R-:W-:-:S07]  /*20630*/  IMAD.MOV.U32 R15, RZ, RZ, -0x1 ;  /* 0xffffffffff0f7424 */ /* 0x000fce00078e00ff */
[----:B-12---:R-:W-:Y:S05]  /*20640*/  WARPSYNC.COLLECTIVE R15, `(.L_x_9846) ;  /* 0x000000000f087348 */ /* 0x006fea0003c00000 */
[----:B------:R0:W3:Y:S02]  /*20650*/  SHFL.IDX P6, R14, R13, R12, R11 ;  /* 0x0000000c0d0e7389 */ /* 0x0000e400000c000b */
[----:B0123--:R-:W-:Y:S01]  /*20660*/  ENDCOLLECTIVE ;  /* 0x000000000000791b */ /* 0x00ffe20003800000 */
.L_x_9846:
[----:B------:R-:W-:Y:S01]  /*20670*/  IMAD.MOV.U32 R13, RZ, RZ, R0 ;  /* 0x000000ffff0d7224 */ /* 0x000fe200078e0000 */
[----:B------:R-:W-:-:S07]  /*20680*/  MOV R3, R14 ;  /* 0x0000000e00037202 */ /* 0x000fce0000000f00 */
[----:B------:R-:W-:Y:S05]  /*20690*/  WARPSYNC.COLLECTIVE R15, `(.L_x_9847) ;  /* 0x000000000f087348 */ /* 0x000fea0003c00000 */
[----:B------:R0:W1:Y:S02]  /*206a0*/  SHFL.IDX P6, R14, R13, R12, R11 ;  /* 0x0000000c0d0e7389 */ /* 0x00006400000c000b */
[----:B01----:R-:W-:Y:S01]  /*206b0*/  ENDCOLLECTIVE ;  /* 0x000000000000791b */ /* 0x003fe20003800000 */
.L_x_9847:
[----:B------:R-:W-:Y:S05]  /*206c0*/  BRA `(.L_x_9848) ;  /* 0xffffff6800507947 */ /* 0x000fea000383ffff */
.L_x_9617:
[----:B------:R-:W-:Y:S01]  /*206d0*/  BSSY B1, `(.L_x_9849) ;  /* 0x0000008000017945 */ /* 0x000fe20003800000 */
[----:B------:R-:W-:Y:S01]  /*206e0*/  IMAD.MOV.U32 R13, RZ, RZ, R4 ;  /* 0x000000ffff0d7224 */ /* 0x000fe200078e0004 */
[----:B------:R-:W-:Y:S01]  /*206f0*/  MOV R11, 0x181f ;  /* 0x0000181f000b7802 */ /* 0x000fe20000000f00 */
[----:B------:R-:W-:Y:S02]  /*20700*/  IMAD.MOV.U32 R12, RZ, RZ, 0x1 ;  /* 0x00000001ff0c7424 */ /* 0x000fe400078e00ff */
[----:B---3--:R-:W-:-:S07]  /*20710*/  IMAD.MOV.U32 R15, RZ, RZ, -0x1 ;  /* 0xffffffffff0f7424 */ /* 0x008fce00078e00ff */
[----:B012-4-:R-:W-:Y:S05]  /*20720*/  WARPSYNC.COLLECTIVE R15, `(.L_x_9850) ;  /* 0x000000000f087348 */ /* 0x017fea0003c00000 */
[----:B----4-:R3:W4:Y:S02]  /*20730*/  SHFL.IDX P6, R14, R13, R12, R11 ;  /* 0x0000000c0d0e7389 */ /* 0x01072400000c000b */
[----:B01234-:R-:W-:Y:S01]  /*20740*/  ENDCOLLECTIVE ;  /* 0x000000000000791b */ /* 0x01ffe20003800000 */
.L_x_9850:
[----:B------:R-:W-:Y:S05]  /*20750*/  BSYNC B1 ;  /* 0x0000000000017941 */ /* 0x000fea0003800000 */
.L_x_9849:
        /* <DEDUP_REMOVED lines=8> */
.L_x_9851:
[----:B------:R-:W-:Y:S05]  /*207e0*/  BRA `(.L_x_9852) ;  /* 0xffffff6800507947 */ /* 0x000fea000383ffff */
.L_x_9620:
[----:B------:R-:W-:Y:S01]  /*207f0*/  BSSY B1, `(.L_x_9853) ;  /* 0x0000008000017945 */ /* 0x000fe20003800000 */
[----:B------:R-:W-:Y:S01]  /*20800*/  IMAD.MOV.U32 R13, RZ, RZ, R4 ;  /* 0x000000ffff0d7224 */ /* 0x000fe200078e0004 */
[----:B------:R-:W-:Y:S01]  /*20810*/  MOV R12, 0x2 ;  /* 0x00000002000c7802 */ /* 0x000fe20000000f00 */
[----:B------:R-:W-:Y:S02]  /*20820*/  IMAD.MOV.U32 R11, RZ, RZ, 0x181f ;  /* 0x0000181fff0b7424 */ /* 0x000fe400078e00ff */
[----:B0-----:R-:W-:-:S07]  /*20830*/  IMAD.MOV.U32 R15, RZ, RZ, -0x1 ;  /* 0xffffffffff0f7424 */ /* 0x001fce00078e00ff */
[----:B-1234-:R-:W-:Y:S05]  /*20840*/  WARPSYNC.COLLECTIVE R15, `(.L_x_9854) ;  /* 0x000000000f087348 */ /* 0x01efea0003c00000 */
[----:B----4-:R0:W4:Y:S02]  /*20850*/  SHFL.IDX P6, R14, R13, R12, R11 ;  /* 0x0000000c0d0e7389 */ /* 0x01012400000c000b */
[----:B01234-:R-:W-:Y:S01]  /*20860*/  ENDCOLLECTIVE ;  /* 0x000000000000791b */ /* 0x01ffe20003800000 */
.L_x_9854:
[----:B------:R-:W-:Y:S05]  /*20870*/  BSYNC B1 ;  /* 0x0000000000017941 */ /* 0x000fea0003800000 */
.L_x_9853:
        /* <DEDUP_REMOVED lines=8> */
.L_x_9855:
[----:B------:R-:W-:Y:S05]  /*20900*/  BRA `(.L_x_9856) ;  /* 0xffffff6800507947 */ /* 0x000fea000383ffff */
.L_x_9623:
[----:B------:R-:W-:Y:S01]  /*20910*/  BSSY B1, `(.L_x_9857) ;  /* 0x0000008000017945 */ /* 0x000fe20003800000 */
[----:B------:R-:W-:Y:S01]  /*20920*/  MOV R13, R4 ;  /* 0x00000004000d7202 */ /* 0x000fe20000000f00 */
[----:B------:R-:W-:Y:S02]  /*20930*/  IMAD.MOV.U32 R12, RZ, RZ, 0x3 ;  /* 0x00000003ff0c7424 */ /* 0x000fe400078e00ff */
[----:B------:R-:W-:Y:S02]  /*20940*/  IMAD.MOV.U32 R11, RZ, RZ, 0x181f ;  /* 0x0000181fff0b7424 */ /* 0x000fe400078e00ff */
[----:B0-----:R-:W-:-:S07]  /*20950*/  IMAD.MOV.U32 R15, RZ, RZ, -0x1 ;  /* 0xffffffffff0f7424 */ /* 0x001fce00078e00ff */
[----:B-1234-:R-:W-:Y:S05]  /*20960*/  WARPSYNC.COLLECTIVE R15, `(.L_x_9858) ;  /* 0x000000000f087348 */ /* 0x01efea0003c00000 */
[----:B------:R0:W0:Y:S02]  /*20970*/  SHFL.IDX P6, R14, R13, R12, R11 ;  /* 0x0000000c0d0e7389 */ /* 0x00002400000c000b */
[----:B01234-:R-:W-:Y:S01]  /*20980*/  ENDCOLLECTIVE ;  /* 0x000000000000791b */ /* 0x01ffe20003800000 */
.L_x_9858:
[----:B------:R-:W-:Y:S05]  /*20990*/  BSYNC B1 ;  /* 0x0000000000017941 */ /* 0x000fea0003800000 */
.L_x_9857:
        /* <DEDUP_REMOVED lines=8> */
.L_x_9859:
[----:B------:R-:W-:Y:S05]  /*20a20*/  BRA `(.L_x_9860) ;  /* 0xffffff6800507947 */ /* 0x000fea000383ffff */
.L_x_9640:
[----:B0-----:R-:W0:Y:S01]  /*20a30*/  S2R R10, SR_TID.X ;  /* 0x00000000000a7919 */ /* 0x001e220000002100 */
[----:B------:R-:W-:Y:S01]  /*20a40*/  BSSY B1, `(.L_x_9861) ;  /* 0x000000a000017945 */ /* 0x000fe20003800000 */
[----:B------:R-:W-:Y:S01]  /*20a50*/  IMAD.MOV.U32 R12, RZ, RZ, RZ ;  /* 0x000000ffff0c7224 */ /* 0x000fe200078e00ff */
[----:B------:R-:W-:Y:S01]  /*20a60*/  MOV R15, 0xffffffff ;  /* 0xffffffff000f7802 */ /* 0x000fe20000000f00 */
[----:B-1----:R-:W-:Y:S01]  /*20a70*/  IMAD.MOV.U32 R11, RZ, RZ, 0x1f ;  /* 0x0000001fff0b7424 */ /* 0x002fe200078e00ff */
[----:B0-----:R-:W-:-:S04]  /*20a80*/  SHF.R.U32.HI R10, RZ, 0x5, R10 ;  /* 0x00000005ff0a7819 */ /* 0x001fc8000001160a */
[----:B------:R-:W-:-:S05]  /*20a90*/  LOP3.LUT R10, R10, 0x3, RZ, 0xc0, !PT ;  /* 0x000000030a0a7812 */ /* 0x000fca00078ec0ff */
[----:B------:R-:W-:-:S07]  /*20aa0*/  IMAD.MOV.U32 R13, RZ, RZ, R10 ;  /* 0x000000ffff0d7224 */ /* 0x000fce00078e000a */
[----:B------:R-:W-:Y:S05]  /*20ab0*/  WARPSYNC.COLLECTIVE R15, `(.L_x_9862) ;  /* 0x000000000f087348 */ /* 0x000fea0003c00000 */
[----:B------:R0:W1:Y:S02]  /*20ac0*/  SHFL.IDX P6, R14, R13, R12, R11 ;  /* 0x0000000c0d0e7389 */ /* 0x00006400000c000b */
[----:B01----:R-:W-:Y:S01]  /*20ad0*/  ENDCOLLECTIVE ;  /* 0x000000000000791b */ /* 0x003fe20003800000 */
.L_x_9862:
[----:B------:R-:W-:Y:S05]  /*20ae0*/  BSYNC B1 ;  /* 0x0000000000017941 */ /* 0x000fea0003800000 */
.L_x_9861:
[----:B------:R-:W-:Y:S05]  /*20af0*/  BRA `(.L_x_9863) ;  /* 0xffffff7c00907947 */ /* 0x000fea000383ffff */
.L_x_9642:
[----:B------:R-:W-:Y:S01]  /*20b00*/  BSSY B1, `(.L_x_9864) ;  /* 0x0000006000017945 */ /* 0x000fe20003800000 */
[----:B------:R-:W-:-:S07]  /*20b10*/  IMAD.MOV.U32 R15, RZ, RZ, -0x1 ;  /* 0xffffffffff0f7424 */ /* 0x000fce00078e00ff */
[----:B012---:R-:W-:Y:S05]  /*20b20*/  WARPSYNC.COLLECTIVE R15, `(.L_x_9865) ;  /* 0x000000000f0c7348 */ /* 0x007fea0003c00000 */
[----:B------:R-:W-:Y:S02]  /*20b30*/  ELECT P6, UR62, PT ;  /* 0x00000000003e782f */ /* 0x000fe400038c0000 */
[----:B------:R-:W-:Y:S01]  /*20b40*/  MOV R14, UR62 ;  /* 0x0000003e000e7c02 */ /* 0x000fe20008000f00 */
[----:B012---:R-:W-:Y:S10]  /*20b50*/  ENDCOLLECTIVE ;  /* 0x000000000000791b */ /* 0x007ff40003800000 */
.L_x_9865:
[----:B------:R-:W-:Y:S05]  /*20b60*/  BSYNC B1 ;  /* 0x0000000000017941 */ /* 0x000fea0003800000 */
.L_x_9864:
[----:B------:R-:W-:Y:S05]  /*20b70*/  BRA `(.L_x_9641) ;  /* 0xffffff7c00887947 */ /* 0x000fea000383ffff */
.L_x_9644:
[----:B--2---:R2:W3:Y:S02]  /*20b80*/  SYNCS.PHASECHK.TRANS64.TRYWAIT P0, [R22+URZ+0x28820], R7 ;  /* 0x02882007160075a7 */ /* 0x0044e4000800017f */
[----:B---3--:R-:W-:Y:S05]  /*20b90*/  @!P0 NANOSLEEP.SYNCS 0x989680 ;  /* 0x009896800000895d */ /* 0x008fea0003900000 */
[----:B------:R-:W3:Y:S02]  /*20ba0*/  @!P0 SYNCS.PHASECHK.TRANS64 P0, [R22+URZ+0x28820], R7 ;  /* 0x02882007160085a7 */ /* 0x000ee4000800007f */
[----:B---3--:R-:W-:Y:S05]  /*20bb0*/  @!P0 BRA `(.L_x_9644) ;  /* 0xfffffffc00f08947 */ /* 0x008fea000383ffff */
[----:B------:R-:W-:Y:S05]  /*20bc0*/  BRA `(.L_x_9866) ;  /* 0xffffff7c00987947 */ /* 0x000fea000383ffff */
.L_x_9648:
[----:B--2---:R2:W3:Y:S02]  /*20bd0*/  SYNCS.PHASECHK.TRANS64.TRYWAIT P0, [R7+URZ+0x288a0], R8 ;  /* 0x0288a008070075a7 */ /* 0x0044e4000800017f */
[----:B---3--:R-:W-:Y:S05]  /*20be0*/  @!P0 NANOSLEEP.SYNCS 0x989680 ;  /* 0x009896800000895d */ /* 0x008fea0003900000 */
[----:B------:R-:W3:Y:S02]  /*20bf0*/  @!P0 SYNCS.PHASECHK.TRANS64 P0, [R7+URZ+0x288a0], R8 ;  /* 0x0288a008070085a7 */ /* 0x000ee4000800007f */
[----:B---3--:R-:W-:Y:S05]  /*20c00*/  @!P0 BRA `(.L_x_9648) ;  /* 0xfffffffc00f08947 */ /* 0x008fea000383ffff */
[----:B------:R-:W-:Y:S05]  /*20c10*/  BRA `(.L_x_9867) ;  /* 0xffffff7c00b07947 */ /* 0x000fea000383ffff */
.L_x_9654:
[----:B0-----:R0:W1:Y:S02]  /*20c20*/  SYNCS.PHASECHK.TRANS64.TRYWAIT P0, [R7+URZ+0x288c0], R8 ;  /* 0x0288c008070075a7 */ /* 0x001064000800017f */
[----:B-1----:R-:W-:Y:S05]  /*20c30*/  @!P0 NANOSLEEP.SYNCS 0x989680 ;  /* 0x009896800000895d */ /* 0x002fea0003900000 */
[----:B------:R-:W1:Y:S02]  /*20c40*/  @!P0 SYNCS.PHASECHK.TRANS64 P0, [R7+URZ+0x288c0], R8 ;  /* 0x0288c008070085a7 */ /* 0x000e64000800007f */
[----:B-1----:R-:W-:Y:S05]  /*20c50*/  @!P0 BRA `(.L_x_9654) ;  /* 0xfffffffc00f08947 */ /* 0x002fea000383ffff */
[----:B------:R-:W-:Y:S05]  /*20c60*/  BRA `(.L_x_9868) ;  /* 0xffffff8000707947 */ /* 0x000fea000383ffff */
.L_x_9662:
[----:B0-----:R0:W1:Y:S02]  /*20c70*/  SYNCS.PHASECHK.TRANS64.TRYWAIT P1, [R10+URZ+0x288a0], R9 ;  /* 0x0288a0090a0075a7 */ /* 0x001064000802017f */
[----:B-1----:R-:W-:Y:S05]  /*20c80*/  @!P1 NANOSLEEP.SYNCS 0x989680 ;  /* 0x009896800000995d */ /* 0x002fea0003900000 */
[----:B------:R-:W1:Y:S02]  /*20c90*/  @!P1 SYNCS.PHASECHK.TRANS64 P1, [R10+URZ+0x288a0], R9 ;  /* 0x0288a0090a0095a7 */ /* 0x000e64000802007f */
[----:B-1----:R-:W-:Y:S05]  /*20ca0*/  @!P1 BRA `(.L_x_9662) ;  /* 0xfffffffc00f09947 */ /* 0x002fea000383ffff */
[----:B------:R-:W-:Y:S05]  /*20cb0*/  BRA `(.L_x_9869) ;  /* 0xffffff84006c7947 */ /* 0x000fea000383ffff */
.L_x_9668:
[----:B-1----:R1:W2:Y:S02]  /*20cc0*/  SYNCS.PHASECHK.TRANS64.TRYWAIT P1, [R10+URZ+0x288c0], R9 ;  /* 0x0288c0090a0075a7 */ /* 0x0022a4000802017f */
[----:B--2---:R-:W-:Y:S05]  /*20cd0*/  @!P1 NANOSLEEP.SYNCS 0x989680 ;  /* 0x009896800000995d */ /* 0x004fea0003900000 */
[----:B------:R-:W2:Y:S02]  /*20ce0*/  @!P1 SYNCS.PHASECHK.TRANS64 P1, [R10+URZ+0x288c0], R9 ;  /* 0x0288c0090a0095a7 */ /* 0x000ea4000802007f */
[----:B--2---:R-:W-:Y:S05]  /*20cf0*/  @!P1 BRA `(.L_x_9668) ;  /* 0xfffffffc00f09947 */ /* 0x004fea000383ffff */
[----:B------:R-:W-:Y:S05]  /*20d00*/  BRA `(.L_x_9870) ;  /* 0xffffff8800247947 */ /* 0x000fea000383ffff */
.L_x_9682:
        /* <DEDUP_REMOVED lines=11> */
.L_x_9872:
[----:B------:R-:W-:Y:S05]  /*20dc0*/  BSYNC B0 ;  /* 0x0000000000007941 */ /* 0x000fea0003800000 */
.L_x_9871:
[----:B------:R-:W-:Y:S05]  /*20dd0*/  BRA `(.L_x_9873) ;  /* 0xffffff9400187947 */ /* 0x000fea000383ffff */
.L_x_9685:
[----:B0-----:R0:W1:Y:S02]  /*20de0*/  SYNCS.PHASECHK.TRANS64.TRYWAIT P0, [R7+URZ+0x28840], R2 ;  /* 0x02884002070075a7 */ /* 0x001064000800017f */
[----:B-1----:R-:W-:Y:S05]  /*20df0*/  @!P0 NANOSLEEP.SYNCS 0x989680 ;  /* 0x009896800000895d */ /* 0x002fea0003900000 */
[----:B------:R-:W1:Y:S02]  /*20e00*/  @!P0 SYNCS.PHASECHK.TRANS64 P0, [R7+URZ+0x28840], R2 ;  /* 0x02884002070085a7 */ /* 0x000e64000800007f */
[----:B-1----:R-:W-:Y:S05]  /*20e10*/  @!P0 BRA `(.L_x_9685) ;  /* 0xfffffffc00f08947 */ /* 0x002fea000383ffff */
[----:B------:R-:W-:Y:S05]  /*20e20*/  BRA `(.L_x_9874) ;  /* 0xffffff9400747947 */ /* 0x000fea000383ffff */
.L_x_9686:
        /* <DEDUP_REMOVED lines=8> */
.L_x_9876:
[----:B------:R-:W-:Y:S05]  /*20eb0*/  BSYNC B0 ;  /* 0x0000000000007941 */ /* 0x000fea0003800000 */
.L_x_9875:
[----:B------:R-:W-:Y:S01]  /*20ec0*/  IMAD.MOV.U32 R13, RZ, RZ, R4 ;  /* 0x000000ffff0d7224 */ /* 0x000fe200078e0004 */
[----:B------:R-:W-:Y:S01]  /*20ed0*/  MOV R12, RZ ;  /* 0x000000ff000c7202 */ /* 0x000fe20000000f00 */
[----:B------:R-:W-:Y:S02]  /*20ee0*/  IMAD.MOV.U32 R11, RZ, RZ, 0x181f ;  /* 0x0000181fff0b7424 */ /* 0x000fe400078e00ff */
[----:B------:R-:W-:Y:S02]  /*20ef0*/  IMAD.MOV.U32 R15, RZ, RZ, -0x1 ;  /* 0xffffffffff0f7424 */ /* 0x000fe400078e00ff */
[----:B------:R-:W-:Y:S02]  /*20f00*/  IMAD.MOV.U32 R2, RZ, RZ, R14 ;  /* 0x000000ffff027224 */ /* 0x000fe400078e000e */
[----:B------:R-:W-:-:S07]  /*20f10*/  @P0 IMAD R8, R5, 0x2, R22 ;  /* 0x0000000205080824 */ /* 0x000fce00078e0216 */
[----:B------:R-:W-:Y:S05]  /*20f20*/  WARPSYNC.COLLECTIVE R15, `(.L_x_9877) ;  /* 0x000000000f087348 */ /* 0x000fea0003c00000 */
[----:B------:R0:W1:Y:S02]  /*20f30*/  SHFL.IDX P6, R14, R13, R12, R11 ;  /* 0x0000000c0d0e7389 */ /* 0x00006400000c000b */
[----:B01----:R-:W-:Y:S01]  /*20f40*/  ENDCOLLECTIVE ;  /* 0x000000000000791b */ /* 0x003fe20003800000 */
.L_x_9877:
[----:B------:R-:W-:Y:S02]  /*20f50*/  IMAD.MOV.U32 R13, RZ, RZ, R0 ;  /* 0x000000ffff0d7224 */ /* 0x000fe400078e0000 */
[----:B------:R-:W-:Y:S02]  /*20f60*/  IMAD.MOV.U32 R12, RZ, RZ, 0x1 ;  /* 0x00000001ff0c7424 */ /* 0x000fe400078e00ff */
[----:B------:R-:W-:-:S07]  /*20f70*/  IMAD.MOV.U32 R3, RZ, RZ, R14 ;  /* 0x000000ffff037224 */ /* 0x000fce00078e000e */
[----:B------:R-:W-:Y:S05]  /*20f80*/  WARPSYNC.COLLECTIVE R15, `(.L_x_9878) ;  /* 0x000000000f087348 */ /* 0x000fea0003c00000 */
[----:B------:R0:W1:Y:S02]  /*20f90*/  SHFL.IDX P6, R14, R13, R12, R11 ;  /* 0x0000000c0d0e7389 */ /* 0x00006400000c000b */
[----:B01----:R-:W-:Y:S01]  /*20fa0*/  ENDCOLLECTIVE ;  /* 0x000000000000791b */ /* 0x003fe20003800000 */
.L_x_9878:
        /* <DEDUP_REMOVED lines=16> */
.L_x_9879:
[----:B------:R-:W-:Y:S01]  /*210b0*/  @P0 LEA R8, R5, R22, 0x1 ;  /* 0x0000001605080211 */ /* 0x000fe200078e08ff */
[----:B------:R-:W-:Y:S02]  /*210c0*/  IMAD.MOV.U32 R13, RZ, RZ, R0 ;  /* 0x000000ffff0d7224 */ /* 0x000fe400078e0000 */
[----:B------:R-:W-:Y:S02]  /*210d0*/  IMAD.MOV.U32 R12, RZ, RZ, 0x2 ;  /* 0x00000002ff0c7424 */ /* 0x000fe400078e00ff */
[----:B------:R-:W-:-:S07]  /*210e0*/  IMAD.MOV.U32 R3, RZ, RZ, R14 ;  /* 0x000000ffff037224 */ /* 0x000fce00078e000e */
[----:B------:R-:W-:Y:S05]  /*210f0*/  WARPSYNC.COLLECTIVE R15, `(.L_x_9880) ;  /* 0x000000000f087348 */ /* 0x000fea0003c00000 */
[----:B------:R0:W1:Y:S02]  /*21100*/  SHFL.IDX P6, R14, R13, R12, R11 ;  /* 0x0000000c0d0e7389 */ /* 0x00006400000c000b */
[----:B01----:R-:W-:Y:S01]  /*21110*/  ENDCOLLECTIVE ;  /* 0x000000000000791b */ /* 0x003fe20003800000 */
.L_x_9880:
        /* <DEDUP_REMOVED lines=16> */
.L_x_9881:
[----:B------:R-:W-:Y:S01]  /*21220*/  @P0 IMAD R8, R5, 0x2, R22 ;  /* 0x0000000205080824 */ /* 0x000fe200078e0216 */
[----:B------:R-:W-:Y:S01]  /*21230*/  MOV R13, R0 ;  /* 0x00000000000d7202 */ /* 0x000fe20000000f00 */
[----:B------:R-:W-:Y:S02]  /*21240*/  IMAD.MOV.U32 R12, RZ, RZ, 0x3 ;  /* 0x00000003ff0c7424 */ /* 0x000fe400078e00ff */
[----:B------:R-:W-:-:S07]  /*21250*/  IMAD.MOV.U32 R3, RZ, RZ, R14 ;  /* 0x000000ffff037224 */ /* 0x000fce00078e000e */
[----:B------:R-:W-:Y:S05]  /*21260*/  WARPSYNC.COLLECTIVE R15, `(.L_x_9882) ;  /* 0x000000000f087348 */ /* 0x000fea0003c00000 */
[----:B------:R0:W1:Y:S02]  /*21270*/  SHFL.IDX P6, R14, R13, R12, R11 ;  /* 0x0000000c0d0e7389 */ /* 0x00006400000c000b */
[----:B01----:R-:W-:Y:S01]  /*21280*/  ENDCOLLECTIVE ;  /* 0x000000000000791b */ /* 0x003fe20003800000 */
.L_x_9882:
        /* <DEDUP_REMOVED lines=16> */
.L_x_9883:
[----:B------:R-:W-:Y:S02]  /*21390*/  @P0 IMAD R8, R5, 0x2, R22 ;  /* 0x0000000205080824 */ /* 0x000fe400078e0216 */
[----:B------:R-:W-:Y:S01]  /*213a0*/  IMAD.MOV.U32 R13, RZ, RZ, R0 ;  /* 0x000000ffff0d7224 */ /* 0x000fe200078e0000 */
[----:B------:R-:W-:Y:S02]  /*213b0*/  MOV R12, 0x4 ;  /* 0x00000004000c7802 */ /* 0x000fe40000000f00 */
[----:B------:R-:W-:-:S07]  /*213c0*/  MOV R3, R14 ;  /* 0x0000000e00037202 */ /* 0x000fce0000000f00 */
[----:B------:R-:W-:Y:S05]  /*213d0*/  WARPSYNC.COLLECTIVE R15, `(.L_x_9884) ;  /* 0x000000000f087348 */ /* 0x000fea0003c00000 */
[----:B------:R0:W1:Y:S02]  /*213e0*/  SHFL.IDX P6, R14, R13, R12, R11 ;  /* 0x0000000c0d0e7389 */ /* 0x00006400000c000b */
[----:B01----:R-:W-:Y:S01]  /*213f0*/  ENDCOLLECTIVE ;  /* 0x000000000000791b */ /* 0x003fe20003800000 */
.L_x_9884:
        /* <DEDUP_REMOVED lines=16> */
.L_x_9885:
[----:B------:R-:W-:Y:S02]  /*21500*/  @P0 IMAD R8, R5, 0x2, R22 ;  /* 0x0000000205080824 */ /* 0x000fe400078e0216 */
[----:B------:R-:W-:Y:S02]  /*21510*/  IMAD.MOV.U32 R13, RZ, RZ, R0 ;  /* 0x000000ffff0d7224 */ /* 0x000fe400078e0000 */
[----:B------:R-:W-:Y:S02]  /*21520*/  IMAD.MOV.U32 R12, RZ, RZ, 0x5 ;  /* 0x00000005ff0c7424 */ /* 0x000fe400078e00ff */
[----:B------:R-:W-:-:S07]  /*21530*/  IMAD.MOV.U32 R3, RZ, RZ, R14 ;  /* 0x000000ffff037224 */ /* 0x000fce00078e000e */
[----:B------:R-:W-:Y:S05]  /*21540*/  WARPSYNC.COLLECTIVE R15, `(.L_x_9886) ;  /* 0x000000000f087348 */ /* 0x000fea0003c00000 */
[----:B------:R0:W1:Y:S02]  /*21550*/  SHFL.IDX P6, R14, R13, R12, R11 ;  /* 0x0000000c0d0e7389 */ /* 0x00006400000c000b */
[----:B01----:R-:W-:Y:S01]  /*21560*/  ENDCOLLECTIVE ;  /* 0x000000000000791b */ /* 0x003fe20003800000 */
.L_x_9886:
        /* <DEDUP_REMOVED lines=16> */
.L_x_9887:
[----:B------:R-:W-:Y:S01]  /*21670*/  @P0 LEA R8, R5, R22, 0x1 ;  /* 0x0000001605080211 */ /* 0x000fe200078e08ff */
[----:B------:R-:W-:Y:S02]  /*21680*/  IMAD.MOV.U32 R13, RZ, RZ, R0 ;  /* 0x000000ffff0d7224 */ /* 0x000fe400078e0000 */
[----:B------:R-:W-:Y:S02]  /*21690*/  IMAD.MOV.U32 R12, RZ, RZ, 0x6 ;  /* 0x00000006ff0c7424 */ /* 0x000fe400078e00ff */
[----:B------:R-:W-:-:S07]  /*216a0*/  IMAD.MOV.U32 R3, RZ, RZ, R14 ;  /* 0x000000ffff037224 */ /* 0x000fce00078e000e */
[----:B------:R-:W-:Y:S05]  /*216b0*/  WARPSYNC.COLLECTIVE R15, `(.L_x_9888) ;  /* 0x000000000f087348 */ /* 0x000fea0003c00000 */
[----:B------:R0:W1:Y:S02]  /*216c0*/  SHFL.IDX P6, R14, R13, R12, R11 ;  /* 0x0000000c0d0e7389 */ /* 0x00006400000c000b */
[----:B01----:R-:W-:Y:S01]  /*216d0*/  ENDCOLLECTIVE ;  /* 0x000000000000791b */ /* 0x003fe20003800000 */
.L_x_9888:
        /* <DEDUP_REMOVED lines=16> */
.L_x_9889:
[----:B------:R-:W-:Y:S01]  /*217e0*/  @P0 IMAD R8, R5, 0x2, R22 ;  /* 0x0000000205080824 */ /* 0x000fe200078e0216 */
[----:B------:R-:W-:Y:S01]  /*217f0*/  MOV R13, R0 ;  /* 0x00000000000d7202 */ /* 0x000fe20000000f00 */
[----:B------:R-:W-:Y:S02]  /*21800*/  IMAD.MOV.U32 R12, RZ, RZ, 0x7 ;  /* 0x00000007ff0c7424 */ /* 0x000fe400078e00ff */
[----:B------:R-:W-:-:S07]  /*21810*/  IMAD.MOV.U32 R3, RZ, RZ, R14 ;  /* 0x000000ffff037224 */ /* 0x000fce00078e000e */
[----:B------:R-:W-:Y:S05]  /*21820*/  WARPSYNC.COLLECTIVE R15, `(.L_x_9890) ;  /* 0x000000000f087348 */ /* 0x000fea0003c00000 */
[----:B------:R0:W1:Y:S02]  /*21830*/  SHFL.IDX P6, R14, R13, R12, R11 ;  /* 0x0000000c0d0e7389 */ /* 0x00006400000c000b */
[----:B01----:R-:W-:Y:S01]  /*21840*/  ENDCOLLECTIVE ;  /* 0x000000000000791b */ /* 0x003fe20003800000 */
.L_x_9890:
        /* <DEDUP_REMOVED lines=10> */
.L_x_9891:
[----:B------:R-:W-:Y:S01]  /*218f0*/  @!PT LDS RZ, [RZ] ;  /* 0x00000000fffff984 */ /* 0x000fe20000000800 */
[----:B------:R-:W-:Y:S01]  /*21900*/  @!PT LDS RZ, [RZ] ;  /* 0x00000000fffff984 */ /* 0x000fe20000000800 */
[----:B------:R-:W-:Y:S01]  /*21910*/  @!PT LDS RZ, [RZ] ;  /* 0x00000000fffff984 */ /* 0x000fe20000000800 */
[----:B------:R-:W-:Y:S04]  /*21920*/  @P0 LDGSTS.E.BYPASS.LTC128B.128 [R8+0x1b400], desc[UR42][R2.64], !P3 ;  /* 0x1b40000002080fae */ /* 0x000fe8000d901d6a */
[----:B------:R0:W-:Y:S02]  /*21930*/  @P0 LDGSTS.E.BYPASS.LTC128B.128 [R8+0x1f400], desc[UR42][R2.64+0x80], !P2 ;  /* 0x1f40008002080fae */ /* 0x0001e4000d101d6a */
[----:B0-----:R-:W-:Y:S01]  /*21940*/  MOV R2, R14 ;  /* 0x0000000e00027202 */ /* 0x001fe20000000f00 */
[----:B------:R-:W-:Y:S06]  /*21950*/  BRA `(.L_x_9892) ;  /* 0xffffff9000587947 */ /* 0x000fec000383ffff */
.L_x_9691:
[----:B------:R-:W-:Y:S01]  /*21960*/  IMAD.MOV.U32 R13, RZ, RZ, R4 ;  /* 0x000000ffff0d7224 */ /* 0x000fe200078e0004 */
[----:B------:R-:W-:Y:S01]  /*21970*/  MOV R15, 0xffffffff ;  /* 0xffffffff000f7802 */ /* 0x000fe20000000f00 */
[----:B------:R-:W-:Y:S02]  /*21980*/  IMAD.MOV.U32 R12, RZ, RZ, RZ ;  /* 0x000000ffff0c7224 */ /* 0x000fe400078e00ff */
[----:B------:R-:W-:Y:S02]  /*21990*/  IMAD.MOV.U32 R11, RZ, RZ, 0x181f ;  /* 0x0000181fff0b7424 */ /* 0x000fe400078e00ff */
[----:B-----5:R-:W-:Y:S02]  /*219a0*/  IMAD R5, R10, R6, RZ ;  /* 0x000000060a057224 */ /* 0x020fe400078e02ff */
[----:B------:R-:W-:-:S07]  /*219b0*/  IMAD R17, R17, 0x80, R9 ;  /* 0x0000008011117824 */ /* 0x000fce00078e0209 */
[----:B------:R-:W-:Y:S05]  /*219c0*/  WARPSYNC.COLLECTIVE R15, `(.L_x_9893) ;  /* 0x000000000f087348 */ /* 0x000fea0003c00000 */
[----:B------:R0:W1:Y:S02]  /*219d0*/  SHFL.IDX P6, R14, R13, R12, R11 ;  /* 0x0000000c0d0e7389 */ /* 0x00006400000c000b */
[----:B01----:R-:W-:Y:S01]  /*219e0*/  ENDCOLLECTIVE ;  /* 0x000000000000791b */ /* 0x003fe20003800000 */
.L_x_9893:
[C---:B------:R-:W-:Y:S01]  /*219f0*/  VIADD R6, R17.reuse, 0x10 ;  /* 0x0000001011067836 */ /* 0x040fe20000000000 */
[----:B------:R-:W-:Y:S01]  /*21a00*/  ISETP.GE.AND P3, PT, R17, R5, PT ;  /* 0x000000051100720c */ /* 0x000fe20003f66270 */
[----:B------:R-:W-:Y:S02]  /*21a10*/  IMAD.MOV.U32 R13, RZ, RZ, R0 ;  /* 0x000000ffff0d7224 */ /* 0x000fe400078e0000 */
[----:B------:R-:W-:-:S10]  /*21a20*/  IMAD.MOV.U32 R2, RZ, RZ, R14 ;  /* 0x000000ffff027224 */ /* 0x000fd400078e000e */
[----:B------:R-:W-:Y:S05]  /*21a30*/  WARPSYNC.COLLECTIVE R15, `(.L_x_9894) ;  /* 0x000000000f087348 */ /* 0x000fea0003c00000 */
[----:B------:R0:W1:Y:S02]  /*21a40*/  SHFL.IDX P6, R14, R13, R12, R11 ;  /* 0x0000000c0d0e7389 */ /* 0x00006400000c000b */
[----:B01----:R-:W-:Y:S01]  /*21a50*/  ENDCOLLECTIVE ;  /* 0x000000000000791b */ /* 0x003fe20003800000 */
.L_x_9894:
        /* <DEDUP_REMOVED lines=8> */
.L_x_9895:
        /* <DEDUP_REMOVED lines=12> */
.L_x_9896:
        /* <DEDUP_REMOVED lines=8> */
.L_x_9897:
        /* <DEDUP_REMOVED lines=13> */
.L_x_9898:
        /* <DEDUP_REMOVED lines=8> */
.L_x_9899:
        /* <DEDUP_REMOVED lines=13> */
.L_x_9900:
        /* <DEDUP_REMOVED lines=8> */
.L_x_9901:
        /* <DEDUP_REMOVED lines=13> */
.L_x_9902:
        /* <DEDUP_REMOVED lines=8> */
.L_x_9903:
        /* <DEDUP_REMOVED lines=13> */
.L_x_9904:
        /* <DEDUP_REMOVED lines=8> */
.L_x_9905:
[----:B------:R-:W-:-:S05]  /*22160*/  @!P3 IMAD.MOV.U32 R3, RZ, RZ, R7 ;  /* 0x000000ffff03b224 */ /* 0x000fca00078e0007 */
        /* <DEDUP_REMOVED lines=11> */
.L_x_9906:
        /* <DEDUP_REMOVED lines=8> */
.L_x_9907:
[----:B------:R-:W-:-:S05]  /*222a0*/  @!P3 IMAD.MOV.U32 R3, RZ, RZ, R7 ;  /* 0x000000ffff03b224 */ /* 0x000fca00078e0007 */
        /* <DEDUP_REMOVED lines=10> */
.L_x_9908:
[----:B------:R-:W-:Y:S05]  /*22350*/  BRA `(.L_x_9909) ;  /* 0xffffff9000d07947 */ /* 0x000fea000383ffff */
.L_x_9696:
[----:B0-----:R0:W1:Y:S02]  /*22360*/  SYNCS.PHASECHK.TRANS64.TRYWAIT P0, [R22+URZ+0x28820], R3 ;  /* 0x02882003160075a7 */ /* 0x001064000800017f */
[----:B-1----:R-:W-:Y:S05]  /*22370*/  @!P0 NANOSLEEP.SYNCS 0x989680 ;  /* 0x009896800000895d */ /* 0x002fea0003900000 */
[----:B------:R-:W1:Y:S02]  /*22380*/  @!P0 SYNCS.PHASECHK.TRANS64 P0, [R22+URZ+0x28820], R3 ;  /* 0x02882003160085a7 */ /* 0x000e64000800007f */
[----:B-1----:R-:W-:Y:S05]  /*22390*/  @!P0 BRA `(.L_x_9696) ;  /* 0xfffffffc00f08947 */ /* 0x002fea000383ffff */
[----:B------:R-:W-:Y:S05]  /*223a0*/  BRA `(.L_x_9910) ;  /* 0xffffff9400447947 */ /* 0x000fea000383ffff */
.L_x_9701:
[----:B0-----:R0:W1:Y:S02]  /*223b0*/  SYNCS.PHASECHK.TRANS64.TRYWAIT P0, [R6+URZ+0x28840], R3 ;  /* 0x02884003060075a7 */ /* 0x001064000800017f */
[----:B-1----:R-:W-:Y:S05]  /*223c0*/  @!P0 NANOSLEEP.SYNCS 0x989680 ;  /* 0x009896800000895d */ /* 0x002fea0003900000 */
[----:B------:R-:W1:Y:S02]  /*223d0*/  @!P0 SYNCS.PHASECHK.TRANS64 P0, [R6+URZ+0x28840], R3 ;  /* 0x02884003060085a7 */ /* 0x000e64000800007f */
[----:B-1----:R-:W-:Y:S05]  /*223e0*/  @!P0 BRA `(.L_x_9701) ;  /* 0xfffffffc00f08947 */ /* 0x002fea000383ffff */
[----:B------:R-:W-:Y:S05]  /*223f0*/  BRA `(.L_x_9911) ;  /* 0xffffff9800147947 */ /* 0x000fea000383ffff */
.L_x_9702:
        /* <DEDUP_REMOVED lines=8> */
.L_x_9913:
[----:B------:R-:W-:Y:S05]  /*22480*/  BSYNC B1 ;  /* 0x0000000000017941 */ /* 0x000fea0003800000 */
.L_x_9912:
        /* <DEDUP_REMOVED lines=10> */
.L_x_9914:
[----:B------:R-:W-:Y:S01]  /*22530*/  IMAD.MOV.U32 R13, RZ, RZ, R9 ;  /* 0x000000ffff0d7224 */ /* 0x000fe200078e0009 */
[----:B------:R-:W-:Y:S01]  /*22540*/  MOV R12, 0x1 ;  /* 0x00000001000c7802 */ /* 0x000fe20000000f00 */
[----:B------:R-:W-:-:S07]  /*22550*/  IMAD.MOV.U32 R2, RZ, RZ, R14 ;  /* 0x000000ffff027224 */ /* 0x000fce00078e000e */
[----:B------:R-:W-:Y:S05]  /*22560*/  WARPSYNC.COLLECTIVE R15, `(.L_x_9915) ;  /* 0x000000000f087348 */ /* 0x000fea0003c00000 */
[----:B------:R0:W1:Y:S02]  /*22570*/  SHFL.IDX P6, R14, R13, R12, R11 ;  /* 0x0000000c0d0e7389 */ /* 0x00006400000c000b */
[----:B01----:R-:W-:Y:S01]  /*22580*/  ENDCOLLECTIVE ;  /* 0x000000000000791b */ /* 0x003fe20003800000 */
.L_x_9915:
        /* <DEDUP_REMOVED lines=12> */
.L_x_9916:
[----:B------:R-:W-:Y:S02]  /*22650*/  IMAD.MOV.U32 R13, RZ, RZ, R9 ;  /* 0x000000ffff0d7224 */ /* 0x000fe400078e0009 */
[----:B------:R-:W-:Y:S02]  /*22660*/  IMAD.MOV.U32 R12, RZ, RZ, 0x2 ;  /* 0x00000002ff0c7424 */ /* 0x000fe400078e00ff */
[----:B------:R-:W-:-:S07]  /*22670*/  IMAD.MOV.U32 R2, RZ, RZ, R14 ;  /* 0x000000ffff027224 */ /* 0x000fce00078e000e */
[----:B------:R-:W-:Y:S05]  /*22680*/  WARPSYNC.COLLECTIVE R15, `(.L_x_9917) ;  /* 0x000000000f087348 */ /* 0x000fea0003c00000 */
[----:B------:R0:W1:Y:S02]  /*22690*/  SHFL.IDX P6, R14, R13, R12, R11 ;  /* 0x0000000c0d0e7389 */ /* 0x00006400000c000b */
[----:B01----:R-:W-:Y:S01]  /*226a0*/  ENDCOLLECTIVE ;  /* 0x000000000000791b */ /* 0x003fe20003800000 */
.L_x_9917:
[----:B------:R-:W-:-:S04]  /*226b0*/  IADD3 R2, P0, R2, R5, RZ ;  /* 0x0000000502027210 */ /* 0x000fc80007f1e0ff */
[----:B------:R-:W-:-:S05]  /*226c0*/  IADD3.X R3, RZ, R3, RZ, P0, !PT ;  /* 0x00000003ff037210 */ /* 0x000fca00007fe4ff */
        /* <DEDUP_REMOVED lines=10> */
.L_x_9918:
[----:B------:R-:W-:Y:S01]  /*22770*/  IMAD.MOV.U32 R13, RZ, RZ, R9 ;  /* 0x000000ffff0d7224 */ /* 0x000fe200078e0009 */
[----:B------:R-:W-:Y:S01]  /*22780*/  MOV R12, 0x3 ;  /* 0x00000003000c7802 */ /* 0x000fe20000000f00 */
[----:B------:R-:W-:-:S07]  /*22790*/  IMAD.MOV.U32 R2, RZ, RZ, R14 ;  /* 0x000000ffff027224 */ /* 0x000fce00078e000e */
[----:B------:R-:W-:Y:S05]  /*227a0*/  WARPSYNC.COLLECTIVE R15, `(.L_x_9919) ;  /* 0x000000000f087348 */ /* 0x000fea0003c00000 */
[----:B------:R0:W1:Y:S02]  /*227b0*/  SHFL.IDX P6, R14, R13, R12, R11 ;  /* 0x0000000c0d0e7389 */ /* 0x00006400000c000b */
[----:B01----:R-:W-:Y:S01]  /*227c0*/  ENDCOLLECTIVE ;  /* 0x000000000000791b */ /* 0x003fe20003800000 */
.L_x_9919:
        /* <DEDUP_REMOVED lines=12> */
.L_x_9920:
[----:B------:R-:W-:Y:S02]  /*22890*/  IMAD.MOV.U32 R13, RZ, RZ, R9 ;  /* 0x000000ffff0d7224 */ /* 0x000fe400078e0009 */
[----:B------:R-:W-:Y:S02]  /*228a0*/  IMAD.MOV.U32 R12, RZ, RZ, 0x4 ;  /* 0x00000004ff0c7424 */ /* 0x000fe400078e00ff */
[----:B------:R-:W-:-:S07]  /*228b0*/  IMAD.MOV.U32 R2, RZ, RZ, R14 ;  /* 0x000000ffff027224 */ /* 0x000fce00078e000e */
[----:B------:R-:W-:Y:S05]  /*228c0*/  WARPSYNC.COLLECTIVE R15, `(.L_x_9921) ;  /* 0x000000000f087348 */ /* 0x000fea0003c00000 */
[----:B------:R0:W1:Y:S02]  /*228d0*/  SHFL.IDX P6, R14, R13, R12, R11 ;  /* 0x0000000c0d0e7389 */ /* 0x00006400000c000b */
[----:B01----:R-:W-:Y:S01]  /*228e0*/  ENDCOLLECTIVE ;  /* 0x000000000000791b */ /* 0x003fe20003800000 */
.L_x_9921:
        /* <DEDUP_REMOVED lines=12> */
.L_x_9922:
[----:B------:R-:W-:Y:S01]  /*229b0*/  IMAD.MOV.U32 R13, RZ, RZ, R9 ;  /* 0x000000ffff0d7224 */ /* 0x000fe200078e0009 */
[----:B------:R-:W-:Y:S01]  /*229c0*/  MOV R12, 0x5 ;  /* 0x00000005000c7802 */ /* 0x000fe20000000f00 */
[----:B------:R-:W-:-:S07]  /*229d0*/  IMAD.MOV.U32 R2, RZ, RZ, R14 ;  /* 0x000000ffff027224 */ /* 0x000fce00078e000e */
[----:B------:R-:W-:Y:S05]  /*229e0*/  WARPSYNC.COLLECTIVE R15, `(.L_x_9923) ;  /* 0x000000000f087348 */ /* 0x000fea0003c00000 */
[----:B------:R0:W1:Y:S02]  /*229f0*/  SHFL.IDX P6, R14, R13, R12, R11 ;  /* 0x0000000c0d0e7389 */ /* 0x00006400000c000b */
[----:B01----:R-:W-:Y:S01]  /*22a00*/  ENDCOLLECTIVE ;  /* 0x000000000000791b */ /* 0x003fe20003800000 */
.L_x_9923:
        /* <DEDUP_REMOVED lines=12> */
.L_x_9924:
[----:B------:R-:W-:Y:S02]  /*22ad0*/  IMAD.MOV.U32 R13, RZ, RZ, R9 ;  /* 0x000000ffff0d7224 */ /* 0x000fe400078e0009 */
[----:B------:R-:W-:Y:S02]  /*22ae0*/  IMAD.MOV.U32 R12, RZ, RZ, 0x6 ;  /* 0x00000006ff0c7424 */ /* 0x000fe400078e00ff */
[----:B------:R-:W-:-:S07]  /*22af0*/  IMAD.MOV.U32 R2, RZ, RZ, R14 ;  /* 0x000000ffff027224 */ /* 0x000fce00078e000e */
[----:B------:R-:W-:Y:S05]  /*22b00*/  WARPSYNC.COLLECTIVE R15, `(.L_x_9925) ;  /* 0x000000000f087348 */ /* 0x000fea0003c00000 */
[----:B------:R0:W1:Y:S02]  /*22b10*/  SHFL.IDX P6, R14, R13, R12, R11 ;  /* 0x0000000c0d0e7389 */ /* 0x00006400000c000b */
[----:B01----:R-:W-:Y:S01]  /*22b20*/  ENDCOLLECTIVE ;  /* 0x000000000000791b */ /* 0x003fe20003800000 */
.L_x_9925:
        /* <DEDUP_REMOVED lines=12> */
.L_x_9926:
[----:B------:R-:W-:Y:S01]  /*22bf0*/  IMAD.MOV.U32 R13, RZ, RZ, R9 ;  /* 0x000000ffff0d7224 */ /* 0x000fe200078e0009 */
[----:B------:R-:W-:Y:S01]  /*22c00*/  MOV R12, 0x7 ;  /* 0x00000007000c7802 */ /* 0x000fe20000000f00 */
[----:B------:R-:W-:-:S07]  /*22c10*/  IMAD.MOV.U32 R2, RZ, RZ, R14 ;  /* 0x000000ffff027224 */ /* 0x000fce00078e000e */
[----:B------:R-:W-:Y:S05]  /*22c20*/  WARPSYNC.COLLECTIVE R15, `(.L_x_9927) ;  /* 0x000000000f087348 */ /* 0x000fea0003c00000 */
[----:B------:R0:W1:Y:S02]  /*22c30*/  SHFL.IDX P6, R14, R13, R12, R11 ;  /* 0x0000000c0d0e7389 */ /* 0x00006400000c000b */
[----:B01----:R-:W-:Y:S01]  /*22c40*/  ENDCOLLECTIVE ;  /* 0x000000000000791b */ /* 0x003fe20003800000 */
.L_x_9927:
        /* <DEDUP_REMOVED lines=12> */
.L_x_9928:
[----:B------:R-:W-:Y:S01]  /*22d10*/  IMAD.MOV.U32 R2, RZ, RZ, R14 ;  /* 0x000000ffff027224 */ /* 0x000fe200078e000e */
[----:B------:R-:W-:Y:S06]  /*22d20*/  BRA `(.L_x_9929) ;  /* 0xffffff9000e87947 */ /* 0x000fec000383ffff */
.L_x_9707:
[----:B-1----:R1:W2:Y:S02]  /*22d30*/  SYNCS.PHASECHK.TRANS64.TRYWAIT P0, [R6+URZ+0x28860], R2 ;  /* 0x02886002060075a7 */ /* 0x0022a4000800017f */
[----:B--2---:R-:W-:Y:S05]  /*22d40*/  @!P0 NANOSLEEP.SYNCS 0x989680 ;  /* 0x009896800000895d */ /* 0x004fea0003900000 */
[----:B------:R-:W2:Y:S02]  /*22d50*/  @!P0 SYNCS.PHASECHK.TRANS64 P0, [R6+URZ+0x28860], R2 ;  /* 0x02886002060085a7 */ /* 0x000ea4000800007f */
[----:B--2---:R-:W-:Y:S05]  /*22d60*/  @!P0 BRA `(.L_x_9707) ;  /* 0xfffffffc00f08947 */ /* 0x004fea000383ffff */
[----:B------:R-:W-:Y:S05]  /*22d70*/  BRA `(.L_x_9930) ;  /* 0xffffff9400447947 */ /* 0x000fea000383ffff */
.L_x_9708:
        /* <DEDUP_REMOVED lines=8> */
.L_x_9932:
[----:B------:R-:W-:Y:S05]  /*22e00*/  BSYNC B1 ;  /* 0x0000000000017941 */ /* 0x000fea0003800000 */
.L_x_9931:
[----:B------:R-:W-:Y:S01]  /*22e10*/  IMAD.MOV.U32 R13, RZ, RZ, R23 ;  /* 0x000000ffff0d7224 */ /* 0x000fe200078e0017 */
[----:B------:R-:W-:Y:S01]  /*22e20*/  MOV R15, 0xffffffff ;  /* 0xffffffff000f7802 */ /* 0x000fe20000000f00 */
[----:B------:R-:W-:Y:S01]  /*22e30*/  IMAD.MOV.U32 R12, RZ, RZ, RZ ;  /* 0x000000ffff0c7224 */ /* 0x000fe200078e00ff */
[----:B------:R-:W-:Y:S01]  /*22e40*/  MOV R3, R14 ;  /* 0x0000000e00037202 */ /* 0x000fe20000000f00 */
[----:B------:R-:W-:Y:S02]  /*22e50*/  IMAD.MOV.U32 R11, RZ, RZ, 0x181f ;  /* 0x0000181fff0b7424 */ /* 0x000fe400078e00ff */
[----:B------:R-:W-:-:S07]  /*22e60*/  IMAD R7, R7, 0x2, R22 ;  /* 0x0000000207077824 */ /* 0x000fce00078e0216 */
[----:B------:R-:W-:Y:S05]  /*22e70*/  WARPSYNC.COLLECTIVE R15, `(.L_x_9933) ;  /* 0x000000000f087348 */ /* 0x000fea0003c00000 */
[----:B------:R0:W1:Y:S02]  /*22e80*/  SHFL.IDX P6, R14, R13, R12, R11 ;  /* 0x0000000c0d0e7389 */ /* 0x00006400000c000b */
[----:B01----:R-:W-:Y:S01]  /*22e90*/  ENDCOLLECTIVE ;  /* 0x000000000000791b */ /* 0x003fe20003800000 */
.L_x_9933:
[----:B------:R-:W-:Y:S01]  /*22ea0*/  MOV R13, R24 ;  /* 0x00000018000d7202 */ /* 0x000fe20000000f00 */
[----:B------:R-:W-:Y:S02]  /*22eb0*/  IMAD.MOV.U32 R12, RZ, RZ, 0x1 ;  /* 0x00000001ff0c7424 */ /* 0x000fe400078e00ff */
[----:B------:R-:W-:-:S07]  /*22ec0*/  IMAD.MOV.U32 R2, RZ, RZ, R14 ;  /* 0x000000ffff027224 */ /* 0x000fce00078e000e */
[----:B------:R-:W-:Y:S05]  /*22ed0*/  WARPSYNC.COLLECTIVE R15, `(.L_x_9934) ;  /* 0x000000000f087348 */ /* 0x000fea0003c00000 */
[----:B------:R0:W1:Y:S02]  /*22ee0*/  SHFL.IDX P6, R14, R13, R12, R11 ;  /* 0x0000000c0d0e7389 */ /* 0x00006400000c000b */
[----:B01----:R-:W-:Y:S01]  /*22ef0*/  ENDCOLLECTIVE ;  /* 0x000000000000791b */ /* 0x003fe20003800000 */
.L_x_9934:
        /* <DEDUP_REMOVED lines=14> */
.L_x_9935:
[----:B------:R-:W-:Y:S02]  /*22fe0*/  IMAD.MOV.U32 R13, RZ, RZ, R24 ;  /* 0x000000ffff0d7224 */ /* 0x000fe400078e0018 */
[----:B------:R-:W-:Y:S01]  /*22ff0*/  IMAD.MOV.U32 R12, RZ, RZ, 0x2 ;  /* 0x00000002ff0c7424 */ /* 0x000fe200078e00ff */
[----:B------:R-:W-:-:S07]  /*23000*/  MOV R2, R14 ;  /* 0x0000000e00027202 */ /* 0x000fce0000000f00 */
[----:B------:R-:W-:Y:S05]  /*23010*/  WARPSYNC.COLLECTIVE R15, `(.L_x_9936) ;  /* 0x000000000f087348 */ /* 0x000fea0003c00000 */
[----:B------:R0:W1:Y:S02]  /*23020*/  SHFL.IDX P6, R14, R13, R12, R11 ;  /* 0x0000000c0d0e7389 */ /* 0x00006400000c000b */
[----:B01----:R-:W-:Y:S01]  /*23030*/  ENDCOLLECTIVE ;  /* 0x000000000000791b */ /* 0x003fe20003800000 */
.L_x_9936:
        /* <DEDUP_REMOVED lines=14> */
.L_x_9937:
[----:B------:R-:W-:Y:S01]  /*23120*/  MOV R13, R24 ;  /* 0x00000018000d7202 */ /* 0x000fe20000000f00 */
[----:B------:R-:W-:Y:S02]  /*23130*/  IMAD.MOV.U32 R12, RZ, RZ, 0x3 ;  /* 0x00000003ff0c7424 */ /* 0x000fe400078e00ff */
[----:B------:R-:W-:-:S07]  /*23140*/  IMAD.MOV.U32 R2, RZ, RZ, R14 ;  /* 0x000000ffff027224 */ /* 0x000fce00078e000e */
[----:B------:R-:W-:Y:S05]  /*23150*/  WARPSYNC.COLLECTIVE R15, `(.L_x_9938) ;  /* 0x000000000f087348 */ /* 0x000fea0003c00000 */
[----:B------:R0:W1:Y:S02]  /*23160*/  SHFL.IDX P6, R14, R13, R12, R11 ;  /* 0x0000000c0d0e7389 */ /* 0x00006400000c000b */
[----:B01----:R-:W-:Y:S01]  /*23170*/  ENDCOLLECTIVE ;  /* 0x000000000000791b */ /* 0x003fe20003800000 */
.L_x_9938:
        /* <DEDUP_REMOVED lines=14> */
.L_x_9939:
[----:B------:R-:W-:Y:S02]  /*23260*/  IMAD.MOV.U32 R13, RZ, RZ, R24 ;  /* 0x000000ffff0d7224 */ /* 0x000fe400078e0018 */
[----:B------:R-:W-:Y:S01]  /*23270*/  IMAD.MOV.U32 R12, RZ, RZ, 0x4 ;  /* 0x00000004ff0c7424 */ /* 0x000fe200078e00ff */
[----:B------:R-:W-:-:S07]  /*23280*/  MOV R2, R14 ;  /* 0x0000000e00027202 */ /* 0x000fce0000000f00 */
[----:B------:R-:W-:Y:S05]  /*23290*/  WARPSYNC.COLLECTIVE R15, `(.L_x_9940) ;  /* 0x000000000f087348 */ /* 0x000fea0003c00000 */
[----:B------:R0:W1:Y:S02]  /*232a0*/  SHFL.IDX P6, R14, R13, R12, R11 ;  /* 0x0000000c0d0e7389 */ /* 0x00006400000c000b */
[----:B01----:R-:W-:Y:S01]  /*232b0*/  ENDCOLLECTIVE ;  /* 0x000000000000791b */ /* 0x003fe20003800000 */
.L_x_9940:
        /* <DEDUP_REMOVED lines=14> */
.L_x_9941:
[----:B------:R-:W-:Y:S01]  /*233a0*/  MOV R13, R24 ;  /* 0x00000018000d7202 */ /* 0x000fe20000000f00 */
[----:B------:R-:W-:Y:S02]  /*233b0*/  IMAD.MOV.U32 R12, RZ, RZ, 0x5 ;  /* 0x00000005ff0c7424 */ /* 0x000fe400078e00ff */
[----:B------:R-:W-:-:S07]  /*233c0*/  IMAD.MOV.U32 R2, RZ, RZ, R14 ;  /* 0x000000ffff027224 */ /* 0x000fce00078e000e */
[----:B------:R-:W-:Y:S05]  /*233d0*/  WARPSYNC.COLLECTIVE R15, `(.L_x_9942) ;  /* 0x000000000f087348 */ /* 0x000fea0003c00000 */
[----:B------:R0:W1:Y:S02]  /*233e0*/  SHFL.IDX P6, R14, R13, R12, R11 ;  /* 0x0000000c0d0e7389 */ /* 0x00006400000c000b */
[----:B01----:R-:W-:Y:S01]  /*233f0*/  ENDCOLLECTIVE ;  /* 0x000000000000791b */ /* 0x003fe20003800000 */
.L_x_9942:
        /* <DEDUP_REMOVED lines=14> */
.L_x_9943:
[----:B------:R-:W-:Y:S02]  /*234e0*/  IMAD.MOV.U32 R13, RZ, RZ, R24 ;  /* 0x000000ffff0d7224 */ /* 0x000fe400078e0018 */
[----:B------:R-:W-:Y:S01]  /*234f0*/  IMAD.MOV.U32 R12, RZ, RZ, 0x6 ;  /* 0x00000006ff0c7424 */ /* 0x000fe200078e00ff */
[----:B------:R-:W-:-:S07]  /*23500*/  MOV R2, R14 ;  /* 0x0000000e00027202 */ /* 0x000fce0000000f00 */
[----:B------:R-:W-:Y:S05]  /*23510*/  WARPSYNC.COLLECTIVE R15, `(.L_x_9944) ;  /* 0x000000000f087348 */ /* 0x000fea0003c00000 */
[----:B------:R0:W1:Y:S02]  /*23520*/  SHFL.IDX P6, R14, R13, R12, R11 ;  /* 0x0000000c0d0e7389 */ /* 0x00006400000c000b */
[----:B01----:R-:W-:Y:S01]  /*23530*/  ENDCOLLECTIVE ;  /* 0x000000000000791b */ /* 0x003fe20003800000 */
.L_x_9944:
        /* <DEDUP_REMOVED lines=14> */
.L_x_9945:
[----:B------:R-:W-:Y:S01]  /*23620*/  MOV R13, R24 ;  /* 0x00000018000d7202 */ /* 0x000fe20000000f00 */
[----:B------:R-:W-:Y:S02]  /*23630*/  IMAD.MOV.U32 R12, RZ, RZ, 0x7 ;  /* 0x00000007ff0c7424 */ /* 0x000fe400078e00ff */
[----:B------:R-:W-:-:S07]  /*23640*/  IMAD.MOV.U32 R2, RZ, RZ, R14 ;  /* 0x000000ffff027224 */ /* 0x000fce00078e000e */
[----:B------:R-:W-:Y:S05]  /*23650*/  WARPSYNC.COLLECTIVE R15, `(.L_x_9946) ;  /* 0x000000000f087348 */ /* 0x000fea0003c00000 */
[----:B------:R0:W1:Y:S02]  /*23660*/  SHFL.IDX P6, R14, R13, R12, R11 ;  /* 0x0000000c0d0e7389 */ /* 0x00006400000c000b */
[----:B01----:R-:W-:Y:S01]  /*23670*/  ENDCOLLECTIVE ;  /* 0x000000000000791b */ /* 0x003fe20003800000 */
.L_x_9946:
        /* <DEDUP_REMOVED lines=13> */
.L_x_9947:
[----:B------:R-:W-:Y:S01]  /*23750*/  @!PT LDS RZ, [RZ] ;  /* 0x00000000fffff984 */ /* 0x000fe20000000800 */
[----:B------:R-:W-:Y:S01]  /*23760*/  @!PT LDS RZ, [RZ] ;  /* 0x00000000fffff984 */ /* 0x000fe20000000800 */
[----:B------:R-:W-:Y:S01]  /*23770*/  @!PT LDS RZ, [RZ] ;  /* 0x00000000fffff984 */ /* 0x000fe20000000800 */
[----:B------:R0:W-:Y:S01]  /*23780*/  LDGSTS.E.BYPASS.LTC128B.128 [R7+0x7400], desc[UR42][R2.64+0x80], !P0 ;  /* 0x0740008002077fae */ /* 0x0001e2000c101d6a */
[----:B------:R-:W-:Y:S05]  /*23790*/  BRA `(.L_x_9948) ;  /* 0xffffff8c00cc7947 */ /* 0x000fea000383ffff */
.L_x_9716:
[----:B0-----:R0:W1:Y:S02]  /*237a0*/  SYNCS.PHASECHK.TRANS64.TRYWAIT P0, [R0+URZ+0x28860], R3 ;  /* 0x02886003000075a7 */ /* 0x001064000800017f */
[----:B-1----:R-:W-:Y:S05]  /*237b0*/  @!P0 NANOSLEEP.SYNCS 0x989680 ;  /* 0x009896800000895d */ /* 0x002fea0003900000 */
[----:B------:R-:W1:Y:S02]  /*237c0*/  @!P0 SYNCS.PHASECHK.TRANS64 P0, [R0+URZ+0x28860], R3 ;  /* 0x02886003000085a7 */ /* 0x000e64000800007f */
[----:B-1----:R-:W-:Y:S05]  /*237d0*/  @!P0 BRA `(.L_x_9716) ;  /* 0xfffffffc00f08947 */ /* 0x002fea000383ffff */
[----:B------:R-:W-:Y:S05]  /*237e0*/  BRA `(.L_x_9949) ;  /* 0xffffff9000e87947 */ /* 0x000fea000383ffff */
.L_x_9717:
[----:B------:R-:W-:Y:S01]  /*237f0*/  BSSY B0, `(.L_x_9950) ;  /* 0x0000008000007945 */ /* 0x000fe20003800000 */
[----:B------:R-:W-:Y:S01]  /*23800*/  MOV R13, R24 ;  /* 0x00000018000d7202 */ /* 0x000fe20000000f00 */
[----:B------:R-:W-:Y:S02]  /*23810*/  IMAD.MOV.U32 R12, RZ, RZ, RZ ;  /* 0x000000ffff0c7224 */ /* 0x000fe400078e00ff */
[----:B------:R-:W-:Y:S02]  /*23820*/  IMAD.MOV.U32 R11, RZ, RZ, 0x181f ;  /* 0x0000181fff0b7424 */ /* 0x000fe400078e00ff */
[----:B------:R-:W-:-:S07]  /*23830*/  IMAD.MOV.U32 R15, RZ, RZ, -0x1 ;  /* 0xffffffffff0f7424 */ /* 0x000fce00078e00ff */
[----:B0-2---:R-:W-:Y:S05]  /*23840*/  WARPSYNC.COLLECTIVE R15, `(.L_x_9951) ;  /* 0x000000000f087348 */ /* 0x005fea0003c00000 */
[----:B--2---:R1:W2:Y:S02]  /*23850*/  SHFL.IDX P6, R14, R13, R12, R11 ;  /* 0x0000000c0d0e7389 */ /* 0x0042a400000c000b */
[----:B012---:R-:W-:Y:S01]  /*23860*/  ENDCOLLECTIVE ;  /* 0x000000000000791b */ /* 0x007fe20003800000 */
.L_x_9951:
[----:B------:R-:W-:Y:S05]  /*23870*/  BSYNC B0 ;  /* 0x0000000000007941 */ /* 0x000fea0003800000 */
.L_x_9950:
[----:B------:R-:W-:Y:S01]  /*23880*/  IMAD.MOV.U32 R13, RZ, RZ, R23 ;  /* 0x000000ffff0d7224 */ /* 0x000fe200078e0017 */
[----:B------:R-:W-:Y:S01]  /*23890*/  MOV R15, 0xffffffff ;  /* 0xffffffff000f7802 */ /* 0x000fe20000000f00 */
[----:B------:R-:W-:Y:S01]  /*238a0*/  IMAD.MOV.U32 R12, RZ, RZ, RZ ;  /* 0x000000ffff0c7224 */ /* 0x000fe200078e00ff */
[----:B------:R-:W-:Y:S01]  /*238b0*/  MOV R3, R14 ;  /* 0x0000000e00037202 */ /* 0x000fe20000000f00 */
[----:B------:R-:W-:Y:S02]  /*238c0*/  IMAD.MOV.U32 R11, RZ, RZ, 0x181f ;  /* 0x0000181fff0b7424 */ /* 0x000fe400078e00ff */
[----:B------:R-:W-:Y:S02]  /*238d0*/  IMAD.SHL.U32 R5, R31, 0x2, RZ ;  /* 0x000000021f057824 */ /* 0x000fe400078e00ff */
[----:B------:R-:W-:-:S07]  /*238e0*/  IMAD R4, R9, 0x2, R22 ;  /* 0x0000000209047824 */ /* 0x000fce00078e0216 */
[----:B------:R-:W-:Y:S05]  /*238f0*/  WARPSYNC.COLLECTIVE R15, `(.L_x_9952) ;  /* 0x000000000f087348 */ /* 0x000fea0003c00000 */
[----:B------:R0:W1:Y:S02]  /*23900*/  SHFL.IDX P6, R14, R13, R12, R11 ;  /* 0x0000000c0d0e7389 */ /* 0x00006400000c000b */
[----:B01----:R-:W-:Y:S01]  /*23910*/  ENDCOLLECTIVE ;  /* 0x000000000000791b */ /* 0x003fe20003800000 */
.L_x_9952:
        /* <DEDUP_REMOVED lines=11> */
.L_x_9953:
        /* <DEDUP_REMOVED lines=13> */
.L_x_9954:
[----:B------:R-:W-:Y:S02]  /*23aa0*/  IMAD.MOV.U32 R13, RZ, RZ, R24 ;  /* 0x000000ffff0d7224 */ /* 0x000fe400078e0018 */
[----:B------:R-:W-:Y:S01]  /*23ab0*/  IMAD.MOV.U32 R12, RZ, RZ, 0x2 ;  /* 0x00000002ff0c7424 */ /* 0x000fe200078e00ff */
[----:B------:R-:W-:-:S07]  /*23ac0*/  MOV R10, R14 ;  /* 0x0000000e000a7202 */ /* 0x000fce0000000f00 */
[----:B------:R-:W-:Y:S05]  /*23ad0*/  WARPSYNC.COLLECTIVE R15, `(.L_x_9955) ;  /* 0x000000000f087348 */ /* 0x000fea0003c00000 */
[----:B------:R0:W1:Y:S02]  /*23ae0*/  SHFL.IDX P6, R14, R13, R12, R11 ;  /* 0x0000000c0d0e7389 */ /* 0x00006400000c000b */
[----:B01----:R-:W-:Y:S01]  /*23af0*/  ENDCOLLECTIVE ;  /* 0x000000000000791b */ /* 0x003fe20003800000 */
.L_x_9955:
[----:B------:R-:W-:-:S05]  /*23b00*/  IADD3 R2, P2, R10, R5, RZ ;  /* 0x000000050a027210 */ /* 0x000fca0007f5e0ff */
[----:B------:R-:W-:-:S05]  /*23b10*/  IMAD.X R3, RZ, RZ, R7, P2 ;  /* 0x000000ffff037224 */ /* 0x000fca00010e0607 */
        /* <DEDUP_REMOVED lines=12> */
.L_x_9956:
[----:B------:R-:W-:Y:S01]  /*23be0*/  IMAD.MOV.U32 R13, RZ, RZ, R24 ;  /* 0x000000ffff0d7224 */ /* 0x000fe200078e0018 */
[----:B------:R-:W-:Y:S02]  /*23bf0*/  MOV R12, 0x3 ;  /* 0x00000003000c7802 */ /* 0x000fe40000000f00 */
[----:B------:R-:W-:-:S13]  /*23c00*/  IADD3 R2, P2, R14, R5, RZ ;  /* 0x000000050e027210 */ /* 0x000fda0007f5e0ff */
[----:B------:R-:W-:Y:S05]  /*23c10*/  WARPSYNC.COLLECTIVE R15, `(.L_x_9957) ;  /* 0x000000000f087348 */ /* 0x000fea0003c00000 */
[----:B------:R0:W1:Y:S02]  /*23c20*/  SHFL.IDX P6, R14, R13, R12, R11 ;  /* 0x0000000c0d0e7389 */ /* 0x00006400000c000b */
[----:B01----:R-:W-:Y:S01]  /*23c30*/  ENDCOLLECTIVE ;  /* 0x000000000000791b */ /* 0x003fe20003800000 */
.L_x_9957:
        /* <DEDUP_REMOVED lines=13> */
.L_x_9958:
[----:B------:R-:W-:Y:S01]  /*23d10*/  MOV R13, R24 ;  /* 0x00000018000d7202 */ /* 0x000fe20000000f00 */
[----:B------:R-:W-:Y:S01]  /*23d20*/  IMAD.MOV.U32 R12, RZ, RZ, 0x4 ;  /* 0x00000004ff0c7424 */ /* 0x000fe200078e00ff */
[----:B------:R-:W-:-:S13]  /*23d30*/  IADD3 R2, P2, R14, R5, RZ ;  /* 0x000000050e027210 */ /* 0x000fda0007f5e0ff */
[----:B------:R-:W-:Y:S05]  /*23d40*/  WARPSYNC.COLLECTIVE R15, `(.L_x_9959) ;  /* 0x000000000f087348 */ /* 0x000fea0003c00000 */
[----:B------:R0:W1:Y:S02]  /*23d50*/  SHFL.IDX P6, R14, R13, R12, R11 ;  /* 0x0000000c0d0e7389 */ /* 0x00006400000c000b */
[----:B01----:R-:W-:Y:S01]  /*23d60*/  ENDCOLLECTIVE ;  /* 0x000000000000791b */ /* 0x003fe20003800000 */
.L_x_9959:
        /* <DEDUP_REMOVED lines=13> */
.L_x_9960:
[----:B------:R-:W-:Y:S02]  /*23e40*/  IMAD.MOV.U32 R13, RZ, RZ, R24 ;  /* 0x000000ffff0d7224 */ /* 0x000fe400078e0018 */
[----:B------:R-:W-:Y:S01]  /*23e50*/  IMAD.MOV.U32 R12, RZ, RZ, 0x5 ;  /* 0x00000005ff0c7424 */ /* 0x000fe200078e00ff */
[----:B------:R-:W-:-:S07]  /*23e60*/  MOV R10, R14 ;  /* 0x0000000e000a7202 */ /* 0x000fce0000000f00 */
[----:B------:R-:W-:Y:S05]  /*23e70*/  WARPSYNC.COLLECTIVE R15, `(.L_x_9961) ;  /* 0x000000000f087348 */ /* 0x000fea0003c00000 */
[----:B------:R0:W1:Y:S02]  /*23e80*/  SHFL.IDX P6, R14, R13, R12, R11 ;  /* 0x0000000c0d0e7389 */ /* 0x00006400000c000b */
[----:B01----:R-:W-:Y:S01]  /*23e90*/  ENDCOLLECTIVE ;  /* 0x000000000000791b */ /* 0x003fe20003800000 */
.L_x_9961:
        /* <DEDUP_REMOVED lines=14> */
.L_x_9962:
[----:B------:R-:W-:Y:S01]  /*23f80*/  IMAD.MOV.U32 R13, RZ, RZ, R24 ;  /* 0x000000ffff0d7224 */ /* 0x000fe200078e0018 */
[----:B------:R-:W-:Y:S02]  /*23f90*/  MOV R12, 0x6 ;  /* 0x00000006000c7802 */ /* 0x000fe40000000f00 */
[----:B------:R-:W-:-:S13]  /*23fa0*/  IADD3 R2, P2, R14, R5, RZ ;  /* 0x000000050e027210 */ /* 0x000fda0007f5e0ff */
[----:B------:R-:W-:Y:S05]  /*23fb0*/  WARPSYNC.COLLECTIVE R15, `(.L_x_9963) ;  /* 0x000000000f087348 */ /* 0x000fea0003c00000 */
[----:B------:R0:W1:Y:S02]  /*23fc0*/  SHFL.IDX P6, R14, R13, R12, R11 ;  /* 0x0000000c0d0e7389 */ /* 0x00006400000c000b */
[----:B01----:R-:W-:Y:S01]  /*23fd0*/  ENDCOLLECTIVE ;  /* 0x000000000000791b */ /* 0x003fe20003800000 */
.L_x_9963:
        /* <DEDUP_REMOVED lines=13> */
.L_x_9964:
[----:B------:R-:W-:Y:S02]  /*240b0*/  IMAD.MOV.U32 R13, RZ, RZ, R24 ;  /* 0x000000ffff0d7224 */ /* 0x000fe400078e0018 */
[----:B------:R-:W-:Y:S02]  /*240c0*/  IMAD.MOV.U32 R12, RZ, RZ, 0x7 ;  /* 0x00000007ff0c7424 */ /* 0x000fe400078e00ff */
[----:B------:R-:W-:-:S07]  /*240d0*/  IMAD.MOV.U32 R10, RZ, RZ, R14 ;  /* 0x000000ffff0a7224 */ /* 0x000fce00078e000e */
[----:B------:R-:W-:Y:S05]  /*240e0*/  WARPSYNC.COLLECTIVE R15, `(.L_x_9965) ;  /* 0x000000000f087348 */ /* 0x000fea0003c00000 */
[----:B------:R0:W1:Y:S02]  /*240f0*/  SHFL.IDX P6, R14, R13, R12, R11 ;  /* 0x0000000c0d0e7389 */ /* 0x00006400000c000b */
[----:B01----:R-:W-:Y:S01]  /*24100*/  ENDCOLLECTIVE ;  /* 0x000000000000791b */ /* 0x003fe20003800000 */
.L_x_9965:
[----:B------:R-:W-:-:S04]  /*24110*/  IADD3 R2, P2, R10, R5, RZ ;  /* 0x000000050a027210 */ /* 0x000fc80007f5e0ff */
[----:B------:R-:W-:-:S05]  /*24120*/  IADD3.X R3, RZ, R8, RZ, P2, !PT ;  /* 0x00000008ff037210 */ /* 0x000fca00017fe4ff */
        /* <DEDUP_REMOVED lines=10> */
.L_x_9966:
[----:B------:R-:W-:Y:S05]  /*241d0*/  BRA `(.L_x_9967) ;  /* 0xffffff8c00887947 */ /* 0x000fea000383ffff */
.L_x_9722:
[----:B------:R-:W-:Y:S01]  /*241e0*/  BSSY B0, `(.L_x_9968) ;  /* 0x0000008000007945 */ /* 0x000fe20003800000 */
[----:B------:R-:W-:Y:S01]  /*241f0*/  IMAD.MOV.U32 R13, RZ, RZ, R16 ;  /* 0x000000ffff0d7224 */ /* 0x000fe200078e0010 */
[----:B------:R-:W-:Y:S01]  /*24200*/  MOV R15, 0xffffffff ;  /* 0xffffffff000f7802 */ /* 0x000fe20000000f00 */
[----:B------:R-:W-:Y:S02]  /*24210*/  IMAD.MOV.U32 R12, RZ, RZ, RZ ;  /* 0x000000ffff0c7224 */ /* 0x000fe400078e00ff */
[----:B-1----:R-:W-:-:S07]  /*24220*/  IMAD.MOV.U32 R11, RZ, RZ, 0x1f ;  /* 0x0000001fff0b7424 */ /* 0x002fce00078e00ff */
[----:B0-----:R-:W-:Y:S05]  /*24230*/  WARPSYNC.COLLECTIVE R15, `(.L_x_9969) ;  /* 0x000000000f087348 */ /* 0x001fea0003c00000 */
[----:B------:R1:W2:Y:S02]  /*24240*/  SHFL.IDX P6, R14, R13, R12, R11 ;  /* 0x0000000c0d0e7389 */ /* 0x0002a400000c000b */
[----:B012---:R-:W-:Y:S01]  /*24250*/  ENDCOLLECTIVE ;  /* 0x000000000000791b */ /* 0x007fe20003800000 */
.L_x_9969:
[----:B------:R-:W-:Y:S05]  /*24260*/  BSYNC B0 ;  /* 0x0000000000007941 */ /* 0x000fea0003800000 */
.L_x_9968:
[----:B------:R-:W-:Y:S01]  /*24270*/  IMAD.MOV.U32 R13, RZ, RZ, R16 ;  /* 0x000000ffff0d7224 */ /* 0x000fe200078e0010 */
[----:B------:R-:W-:Y:S01]  /*24280*/  MOV R11, 0x1f ;  /* 0x0000001f000b7802 */ /* 0x000fe20000000f00 */
[----:B------:R-:W-:Y:S02]  /*24290*/  IMAD.MOV.U32 R12, RZ, RZ, 0x1 ;  /* 0x00000001ff0c7424 */ /* 0x000fe400078e00ff */
[----:B------:R-:W-:Y:S02]  /*242a0*/  IMAD.MOV.U32 R15, RZ, RZ, -0x1 ;  /* 0xffffffffff0f7424 */ /* 0x000fe400078e00ff */
[----:B------:R-:W-:Y:S02]  /*242b0*/  IMAD.IADD R5, R19, 0x1, R8 ;  /* 0x0000000113057824 */ /* 0x000fe400078e0208 */
[----:B------:R-:W-:-:S07]  /*242c0*/  IMAD.MOV.U32 R0, RZ, RZ, R14 ;  /* 0x000000ffff007224 */ /* 0x000fce00078e000e */
[----:B------:R-:W-:Y:S05]  /*242d0*/  WARPSYNC.COLLECTIVE R15, `(.L_x_9970) ;  /* 0x000000000f087348 */ /* 0x000fea0003c00000 */
[----:B------:R0:W1:Y:S02]  /*242e0*/  SHFL.IDX P6, R14, R13, R12, R11 ;  /* 0x0000000c0d0e7389 */ /* 0x00006400000c000b */
[----:B01----:R-:W-:Y:S01]  /*242f0*/  ENDCOLLECTIVE ;  /* 0x000000000000791b */ /* 0x003fe20003800000 */
.L_x_9970:
[----:B------:R-:W-:Y:S02]  /*24300*/  ULDC UR4, c[0x0][0xc3c] ;  /* 0x00030f0000047ab9 */ /* 0x000fe40000000800 */
[----:B------:R-:W-:-:S13]  /*24310*/  ISETP.GE.OR P1, PT, R5, UR4, !P0 ;  /* 0x0000000405007c0c */ /* 0x000fda000c726670 */
[----:B------:R-:W0:Y:S01]  /*24320*/  @!P1 LDC.64 R2, c[0x0][0xc80] ;  /* 0x00032000ff029b82 */ /* 0x000e220000000a00 */
[----:B------:R-:W-:Y:S02]  /*24330*/  IMAD.MOV.U32 R11, RZ, RZ, RZ ;  /* 0x000000ffff0b7224 */ /* 0x000fe400078e00ff */
        /* <DEDUP_REMOVED lines=14> */
.L_x_9971:
[----:B------:R-:W-:Y:S01]  /*24420*/  IMAD.MOV.U32 R12, RZ, RZ, 0x2 ;  /* 0x00000002ff0c7424 */ /* 0x000fe200078e00ff */
[----:B------:R-:W-:-:S04]  /*24430*/  SEL R6, R14, RZ, P1 ;  /* 0x000000ff0e067207 */ /* 0x000fc80000800000 */
[----:B------:R-:W-:-:S05]  /*24440*/  IADD3 R6, R5, R6, RZ ;  /* 0x0000000605067210 */ /* 0x000fca0007ffe0ff */
[----:B------:R-:W-:-:S07]  /*24450*/  IMAD.MOV.U32 R13, RZ, RZ, R6 ;  /* 0x000000ffff0d7224 */ /* 0x000fce00078e0006 */
[----:B------:R-:W-:Y:S05]  /*24460*/  WARPSYNC.COLLECTIVE R15, `(.L_x_9972) ;  /* 0x000000000f087348 */ /* 0x000fea0003c00000 */
[----:B------:R0:W1:Y:S02]  /*24470*/  SHFL.UP P6, R14, R13, R12, R11 ;  /* 0x0400000c0d0e7389 */ /* 0x00006400000c000b */
[----:B01----:R-:W-:Y:S01]  /*24480*/  ENDCOLLECTIVE ;  /* 0x000000000000791b */ /* 0x003fe20003800000 */
.L_x_9972:
[----:B------:R-:W-:Y:S01]  /*24490*/  IMAD.MOV.U32 R12, RZ, RZ, 0x4 ;  /* 0x00000004ff0c7424 */ /* 0x000fe200078e00ff */
[----:B------:R-:W-:-:S05]  /*244a0*/  SEL R7, R14, RZ, P2 ;  /* 0x000000ff0e077207 */ /* 0x000fca0001000000 */
[----:B------:R-:W-:-:S05]  /*244b0*/  IMAD.IADD R7, R6, 0x1, R7 ;  /* 0x0000000106077824 */ /* 0x000fca00078e0207 */
[----:B------:R-:W-:-:S07]  /*244c0*/  MOV R13, R7 ;  /* 0x00000007000d7202 */ /* 0x000fce0000000f00 */
[----:B------:R-:W-:Y:S05]  /*244d0*/  WARPSYNC.COLLECTIVE R15, `(.L_x_9973) ;  /* 0x000000000f087348 */ /* 0x000fea0003c00000 */
[----:B------:R0:W1:Y:S02]  /*244e0*/  SHFL.UP P6, R14, R13, R12, R11 ;  /* 0x0400000c0d0e7389 */ /* 0x00006400000c000b */
[----:B01----:R-:W-:Y:S01]  /*244f0*/  ENDCOLLECTIVE ;  /* 0x000000000000791b */ /* 0x003fe20003800000 */
.L_x_9973:
[----:B------:R-:W-:Y:S02]  /*24500*/  MOV R12, 0x8 ;  /* 0x00000008000c7802 */ /* 0x000fe40000000f00 */
[----:B------:R-:W-:-:S05]  /*24510*/  SEL R2, R14, RZ, P3 ;  /* 0x000000ff0e027207 */ /* 0x000fca0001800000 */
[----:B------:R-:W-:-:S04]  /*24520*/  IMAD.IADD R2, R7, 0x1, R2 ;  /* 0x0000000107027824 */ /* 0x000fc800078e0202 */
[----:B------:R-:W-:-:S07]  /*24530*/  IMAD.MOV.U32 R13, RZ, RZ, R2 ;  /* 0x000000ffff0d7224 */ /* 0x000fce00078e0002 */
[----:B------:R-:W-:Y:S05]  /*24540*/  WARPSYNC.COLLECTIVE R15, `(.L_x_9974) ;  /* 0x000000000f087348 */ /* 0x000fea0003c00000 */
[----:B------:R0:W1:Y:S02]  /*24550*/  SHFL.UP P6, R14, R13, R12, R11 ;  /* 0x0400000c0d0e7389 */ /* 0x00006400000c000b */
[----:B01----:R-:W-:Y:S01]  /*24560*/  ENDCOLLECTIVE ;  /* 0x000000000000791b */ /* 0x003fe20003800000 */
.L_x_9974:
[----:B------:R-:W-:Y:S02]  /*24570*/  MOV R12, 0x10 ;  /* 0x00000010000c7802 */ /* 0x000fe40000000f00 */
[----:B------:R-:W-:-:S05]  /*24580*/  SEL R3, R14, RZ, P4 ;  /* 0x000000ff0e037207 */ /* 0x000fca0002000000 */
[----:B------:R-:W-:-:S04]  /*24590*/  IMAD.IADD R3, R2, 0x1, R3 ;  /* 0x0000000102037824 */ /* 0x000fc800078e0203 */
[----:B------:R-:W-:-:S07]  /*245a0*/  IMAD.MOV.U32 R13, RZ, RZ, R3 ;  /* 0x000000ffff0d7224 */ /* 0x000fce00078e0003 */
[----:B------:R-:W-:Y:S05]  /*245b0*/  WARPSYNC.COLLECTIVE R15, `(.L_x_9975) ;  /* 0x000000000f087348 */ /* 0x000fea0003c00000 */
[----:B------:R0:W1:Y:S02]  /*245c0*/  SHFL.UP P6, R14, R13, R12, R11 ;  /* 0x0400000c0d0e7389 */ /* 0x00006400000c000b */
[----:B01----:R-:W-:Y:S01]  /*245d0*/  ENDCOLLECTIVE ;  /* 0x000000000000791b */ /* 0x003fe20003800000 */
.L_x_9975:
        /* <DEDUP_REMOVED lines=8> */
.L_x_9976:
[----:B------:R-:W-:Y:S05]  /*24660*/  BRA `(.L_x_9977) ;  /* 0xffffff8c00947947 */ /* 0x000fea000383ffff */
.L_x_9727:
[----:B------:R-:W-:Y:S01]  /*24670*/  BSSY B0, `(.L_x_9978) ;  /* 0x0000008000007945 */ /* 0x000fe20003800000 */
[----:B-----5:R-:W-:Y:S01]  /*24680*/  IMAD.MOV.U32 R13, RZ, RZ, R5 ;  /* 0x000000ffff0d7224 */ /* 0x020fe200078e0005 */
[----:B------:R-:W-:Y:S01]  /*24690*/  MOV R12, 0x1 ;  /* 0x00000001000c7802 */ /* 0x000fe20000000f00 */
[----:B-1----:R-:W-:Y:S02]  /*246a0*/  IMAD.MOV.U32 R11, RZ, RZ, RZ ;  /* 0x000000ffff0b7224 */ /* 0x002fe400078e00ff */
[----:B------:R-:W-:-:S07]  /*246b0*/  IMAD.MOV.U32 R15, RZ, RZ, -0x1 ;  /* 0xffffffffff0f7424 */ /* 0x000fce00078e00ff */
[----:B0-23--:R-:W-:Y:S05]  /*246c0*/  WARPSYNC.COLLECTIVE R15, `(.L_x_9979) ;  /* 0x000000000f087348 */ /* 0x00dfea0003c00000 */
[----:B------:R1:W4:Y:S02]  /*246d0*/  SHFL.UP P6, R14, R13, R12, R11 ;  /* 0x0400000c0d0e7389 */ /* 0x00032400000c000b */
[----:B01234-:R-:W-:Y:S01]  /*246e0*/  ENDCOLLECTIVE ;  /* 0x000000000000791b */ /* 0x01ffe20003800000 */
.L_x_9979:
[----:B------:R-:W-:Y:S05]  /*246f0*/  BSYNC B0 ;  /* 0x0000000000007941 */ /* 0x000fea0003800000 */
.L_x_9978:
        /* <DEDUP_REMOVED lines=8> */
.L_x_9980:
[----:B------:R-:W-:Y:S02]  /*24780*/  MOV R12, 0x4 ;  /* 0x00000004000c7802 */ /* 0x000fe40000000f00 */
[----:B------:R-:W-:-:S05]  /*24790*/  SEL R2, R14, RZ, P2 ;  /* 0x000000ff0e027207 */ /* 0x000fca0001000000 */
[----:B------:R-:W-:-:S04]  /*247a0*/  IMAD.IADD R2, R13, 0x1, R2 ;  /* 0x000000010d027824 */ /* 0x000fc800078e0202 */
[----:B------:R-:W-:-:S07]  /*247b0*/  IMAD.MOV.U32 R13, RZ, RZ, R2 ;  /* 0x000000ffff0d7224 */ /* 0x000fce00078e0002 */
[----:B------:R-:W-:Y:S05]  /*247c0*/  WARPSYNC.COLLECTIVE R15, `(.L_x_9981) ;  /* 0x000000000f087348 */ /* 0x000fea0003c00000 */
[----:B------:R0:W1:Y:S02]  /*247d0*/  SHFL.UP P6, R14, R13, R12, R11 ;  /* 0x0400000c0d0e7389 */ /* 0x00006400000c000b */
[----:B01----:R-:W-:Y:S01]  /*247e0*/  ENDCOLLECTIVE ;  /* 0x000000000000791b */ /* 0x003fe20003800000 */
.L_x_9981:
[----:B------:R-:W-:Y:S02]  /*247f0*/  MOV R12, 0x8 ;  /* 0x00000008000c7802 */ /* 0x000fe40000000f00 */
[----:B------:R-:W-:-:S05]  /*24800*/  SEL R3, R14, RZ, P3 ;  /* 0x000000ff0e037207 */ /* 0x000fca0001800000 */
[----:B------:R-:W-:-:S04]  /*24810*/  IMAD.IADD R3, R2, 0x1, R3 ;  /* 0x0000000102037824 */ /* 0x000fc800078e0203 */
[----:B------:R-:W-:-:S07]  /*24820*/  IMAD.MOV.U32 R13, RZ, RZ, R3 ;  /* 0x000000ffff0d7224 */ /* 0x000fce00078e0003 */
[----:B------:R-:W-:Y:S05]  /*24830*/  WARPSYNC.COLLECTIVE R15, `(.L_x_9982) ;  /* 0x000000000f087348 */ /* 0x000fea0003c00000 */
[----:B------:R0:W1:Y:S02]  /*24840*/  SHFL.UP P6, R14, R13, R12, R11 ;  /* 0x0400000c0d0e7389 */ /* 0x00006400000c000b */
[----:B01----:R-:W-:Y:S01]  /*24850*/  ENDCOLLECTIVE ;  /* 0x000000000000791b */ /* 0x003fe20003800000 */
.L_x_9982:
[----:B------:R-:W-:Y:S02]  /*24860*/  MOV R12, 0x10 ;  /* 0x00000010000c7802 */ /* 0x000fe40000000f00 */
[----:B------:R-:W-:-:S05]  /*24870*/  SEL R4, R14, RZ, P4 ;  /* 0x000000ff0e047207 */ /* 0x000fca0002000000 */
[----:B------:R-:W-:-:S04]  /*24880*/  IMAD.IADD R4, R3, 0x1, R4 ;  /* 0x0000000103047824 */ /* 0x000fc800078e0204 */
[----:B------:R-:W-:-:S07]  /*24890*/  IMAD.MOV.U32 R13, RZ, RZ, R4 ;  /* 0x000000ffff0d7224 */ /* 0x000fce00078e0004 */
[----:B------:R-:W-:Y:S05]  /*248a0*/  WARPSYNC.COLLECTIVE R15, `(.L_x_9983) ;  /* 0x000000000f087348 */ /* 0x000fea0003c00000 */
[----:B------:R0:W1:Y:S02]  /*248b0*/  SHFL.UP P6, R14, R13, R12, R11 ;  /* 0x0400000c0d0e7389 */ /* 0x00006400000c000b */
[----:B01----:R-:W-:Y:S01]  /*248c0*/  ENDCOLLECTIVE ;  /* 0x000000000000791b */ /* 0x003fe20003800000 */
.L_x_9983:
        /* <DEDUP_REMOVED lines=8> */
.L_x_9984:
[----:B------:R-:W-:Y:S05]  /*24950*/  BRA `(.L_x_9985) ;  /* 0xffffff8c00747947 */ /* 0x000fea000383ffff */
.L_x_9729:
[----:B------:R-:W-:Y:S01]  /*24960*/  BSSY B0, `(.L_x_9986) ;  /* 0x0000006000007945 */ /* 0x000fe20003800000 */
[----:B------:R-:W-:Y:S01]  /*24970*/  PLOP3.LUT P6, PT, P6, PT, PT, 0x8, 0x0 ;  /* 0x000000000000781c */ /* 0x000fe200037ce170 */
[----:B------:R-:W-:-:S12]  /*24980*/  IMAD.MOV.U32 R15, RZ, RZ, -0x1 ;  /* 0xffffffffff0f7424 */ /* 0x000fd800078e00ff */
[----:B012---:R-:W-:Y:S05]  /*24990*/  WARPSYNC.COLLECTIVE R15, `(.L_x_9987) ;  /* 0x000000000f087348 */ /* 0x007fea0003c00000 */
[----:B------:R-:W-:Y:S01]  /*249a0*/  VOTE.ANY R14, PT, P6 ;  /* 0x00000000000e7806 */ /* 0x000fe200030e0100 */
[----:B012---:R-:W-:Y:S06]  /*249b0*/  ENDCOLLECTIVE ;  /* 0x000000000000791b */ /* 0x007fec0003800000 */
.L_x_9987:
[----:B------:R-:W-:Y:S05]  /*249c0*/  BSYNC B0 ;  /* 0x0000000000007941 */ /* 0x000fea0003800000 */
.L_x_9986:
        /* <DEDUP_REMOVED lines=9> */
.L_x_9988:
[----:B------:R-:W-:Y:S01]  /*24a60*/  IMAD.MOV.U32 R5, RZ, RZ, R14 ;  /* 0x000000ffff057224 */ /* 0x000fe200078e000e */
[----:B------:R-:W-:Y:S06]  /*24a70*/  BRA `(.L_x_9989) ;  /* 0xffffff8c00647947 */ /* 0x000fec000383ffff */
.L_x_9731:
[----:B------:R-:W-:Y:S01]  /*24a80*/  BSSY B0, `(.L_x_9990) ;  /* 0x0000007000007945 */ /* 0x000fe20003800000 */
[----:B------:R-:W-:Y:S01]  /*24a90*/  MOV R13, R6 ;  /* 0x00000006000d7202 */ /* 0x000fe20000000f00 */
[----:B-1----:R-:W-:Y:S02]  /*24aa0*/  IMAD.MOV.U32 R11, RZ, RZ, 0x1f ;  /* 0x0000001fff0b7424 */ /* 0x002fe400078e00ff */
[----:B------:R-:W-:-:S07]  /*24ab0*/  IMAD.MOV.U32 R15, RZ, RZ, -0x1 ;  /* 0xffffffffff0f7424 */ /* 0x000fce00078e00ff */
[----:B0-234-:R-:W-:Y:S05]  /*24ac0*/  WARPSYNC.COLLECTIVE R15, `(.L_x_9991) ;  /* 0x000000000f087348 */ /* 0x01dfea0003c00000 */
[----:B------:R1:W0:Y:S02]  /*24ad0*/  SHFL.IDX P6, R14, R13, R12, R11 ;  /* 0x0000000c0d0e7389 */ /* 0x00022400000c000b */
[----:B01234-:R-:W-:Y:S01]  /*24ae0*/  ENDCOLLECTIVE ;  /* 0x000000000000791b */ /* 0x01ffe20003800000 */
.L_x_9991:
[----:B------:R-:W-:Y:S05]  /*24af0*/  BSYNC B0 ;  /* 0x0000000000007941 */ /* 0x000fea0003800000 */
.L_x_9990:
[----:B------:R-:W-:Y:S05]  /*24b00*/  BRA `(.L_x_9730) ;  /* 0xffffff8c005c7947 */ /* 0x000fea000383ffff */
.L_x_9735:
[----:B-1----:R1:W2:Y:S02]  /*24b10*/  SYNCS.PHASECHK.TRANS64.TRYWAIT P0, [R4+URZ+0x28820], R0 ;  /* 0x02882000040075a7 */ /* 0x0022a4000800017f */
[----:B--2---:R-:W-:Y:S05]  /*24b20*/  @!P0 NANOSLEEP.SYNCS 0x989680 ;  /* 0x009896800000895d */ /* 0x004fea0003900000 */
[----:B------:R-:W2:Y:S02]  /*24b30*/  @!P0 SYNCS.PHASECHK.TRANS64 P0, [R4+URZ+0x28820], R0 ;  /* 0x02882000040085a7 */ /* 0x000ea4000800007f */
[----:B--2---:R-:W-:Y:S05]  /*24b40*/  @!P0 BRA `(.L_x_9735) ;  /* 0xfffffffc00f08947 */ /* 0x004fea000383ffff */
[----:B------:R-:W-:Y:S05]  /*24b50*/  BRA `(.L_x_9992) ;  /* 0xffffff9000d47947 */ /* 0x000fea000383ffff */
.L_x_9736:
[----:B------:R-:W2:Y:S01]  /*24b60*/  S2R R2, SR_TID.X ;  /* 0x0000000000027919 */ /* 0x000ea20000002100 */
[----:B------:R-:W-:Y:S01]  /*24b70*/  BSSY B0, `(.L_x_9993) ;  /* 0x000000a000007945 */ /* 0x000fe20003800000 */
[----:B------:R-:W-:Y:S01]  /*24b80*/  IMAD.MOV.U32 R12, RZ, RZ, RZ ;  /* 0x000000ffff0c7224 */ /* 0x000fe200078e00ff */
[----:B------:R-:W-:Y:S01]  /*24b90*/  MOV R15, 0xffffffff ;  /* 0xffffffff000f7802 */ /* 0x000fe20000000f00 */
[----:B------:R-:W-:Y:S01]  /*24ba0*/  IMAD.MOV.U32 R11, RZ, RZ, 0x1f ;  /* 0x0000001fff0b7424 */ /* 0x000fe200078e00ff */
[----:B--2---:R-:W-:-:S04]  /*24bb0*/  SHF.R.U32.HI R2, RZ, 0x5, R2 ;  /* 0x00000005ff027819 */ /* 0x004fc80000011602 */
[----:B------:R-:W-:-:S04]  /*24bc0*/  LOP3.LUT R2, R2, 0x3, RZ, 0xc0, !PT ;  /* 0x0000000302027812 */ /* 0x000fc800078ec0ff */
[----:B------:R-:W-:-:S07]  /*24bd0*/  MOV R13, R2 ;  /* 0x00000002000d7202 */ /* 0x000fce0000000f00 */
[----:B01-34-:R-:W-:Y:S05]  /*24be0*/  WARPSYNC.COLLECTIVE R15, `(.L_x_9994) ;  /* 0x000000000f087348 */ /* 0x01bfea0003c00000 */
[----:B------:R2:W0:Y:S02]  /*24bf0*/  SHFL.IDX P6, R14, R13, R12, R11 ;  /* 0x0000000c0d0e7389 */ /* 0x00042400000c000b */
[----:B01234-:R-:W-:Y:S01]  /*24c00*/  ENDCOLLECTIVE ;  /* 0x000000000000791b */ /* 0x01ffe20003800000 */
.L_x_9994:
[----:B------:R-:W-:Y:S05]  /*24c10*/  BSYNC B0 ;  /* 0x0000000000007941 */ /* 0x000fea0003800000 */
.L_x_9993:
[----:B------:R-:W-:Y:S05]  /*24c20*/  BRA `(.L_x_9995) ;  /* 0xffffff9000bc7947 */ /* 0x000fea000383ffff */
.L_x_9737:
[----:B------:R-:W-:Y:S01]  /*24c30*/  BSSY B0, `(.L_x_9996) ;  /* 0x0000006000007945 */ /* 0x000fe20003800000 */
[----:B------:R-:W-:-:S07]  /*24c40*/  IMAD.MOV.U32 R15, RZ, RZ, -0x1 ;  /* 0xffffffffff0f7424 */ /* 0x000fce00078e00ff */
[----:B01-34-:R-:W-:Y:S05]  /*24c50*/  WARPSYNC.COLLECTIVE R15, `(.L_x_9997) ;  /* 0x000000000f0c7348 */ /* 0x01bfea0003c00000 */
[----:B------:R-:W-:Y:S02]  /*24c60*/  ELECT P6, UR62, PT ;  /* 0x00000000003e782f */ /* 0x000fe400038c0000 */
[----:B------:R-:W-:Y:S01]  /*24c70*/  MOV R14, UR62 ;  /* 0x0000003e000e7c02 */ /* 0x000fe20008000f00 */
[----:B01-34-:R-:W-:Y:S10]  /*24c80*/  ENDCOLLECTIVE ;  /* 0x000000000000791b */ /* 0x01bff40003800000 */
.L_x_9997:
[----:B------:R-:W-:Y:S05]  /*24c90*/  BSYNC B0 ;  /* 0x0000000000007941 */ /* 0x000fea0003800000 */
.L_x_9996:
[----:B------:R-:W-:Y:S05]  /*24ca0*/  BRA `(.L_x_9998) ;  /* 0xffffff9000b07947 */ /* 0x000fea000383ffff */
.L_x_9739:
[----:B-1----:R1:W2:Y:S02]  /*24cb0*/  SYNCS.PHASECHK.TRANS64.TRYWAIT P1, [R5+URZ+0x28840], R0 ;  /* 0x02884000050075a7 */ /* 0x0022a4000802017f */
[----:B--2---:R-:W-:Y:S05]  /*24cc0*/  @!P1 NANOSLEEP.SYNCS 0x989680 ;  /* 0x009896800000995d */ /* 0x004fea0003900000 */
[----:B------:R-:W2:Y:S02]  /*24cd0*/  @!P1 SYNCS.PHASECHK.TRANS64 P1, [R5+URZ+0x28840], R0 ;  /* 0x02884000050095a7 */ /* 0x000ea4000802007f */
[----:B--2---:R-:W-:Y:S05]  /*24ce0*/  @!P1 BRA `(.L_x_9739) ;  /* 0xfffffffc00f09947 */ /* 0x004fea000383ffff */
[----:B------:R-:W-:Y:S05]  /*24cf0*/  BRA `(.L_x_9999) ;  /* 0xffffff9000d07947 */ /* 0x000fea000383ffff */
.L_x_9741:
[----:B--2---:R2:W0:Y:S02]  /*24d00*/  SYNCS.PHASECHK.TRANS64.TRYWAIT P1, [R25+URZ+0x28840], R2 ;  /* 0x02884002190075a7 */ /* 0x004424000802017f */
[----:B0-----:R-:W-:Y:S05]  /*24d10*/  @!P1 NANOSLEEP.SYNCS 0x989680 ;  /* 0x009896800000995d */ /* 0x001fea0003900000 */
[----:B------:R-:W0:Y:S02]  /*24d20*/  @!P1 SYNCS.PHASECHK.TRANS64 P1, [R25+URZ+0x28840], R2 ;  /* 0x02884002190095a7 */ /* 0x000e24000802007f */
[----:B0-----:R-:W-:Y:S05]  /*24d30*/  @!P1 BRA `(.L_x_9741) ;  /* 0xfffffffc00f09947 */ /* 0x001fea000383ffff */
[----:B------:R-:W-:Y:S05]  /*24d40*/  BRA `(.L_x_10000) ;  /* 0xffffff9000dc7947 */ /* 0x000fea000383ffff */
.L_x_9743:
[----:B------:R0:W0:Y:S02]  /*24d50*/  SYNCS.PHASECHK.TRANS64.TRYWAIT P1, [R5+URZ+0x28860], R0 ;  /* 0x02886000050075a7 */ /* 0x000024000802017f */
[----:B0-----:R-:W-:Y:S05]  /*24d60*/  @!P1 NANOSLEEP.SYNCS 0x989680 ;  /* 0x009896800000995d */ /* 0x001fea0003900000 */
[----:B------:R-:W0:Y:S02]  /*24d70*/  @!P1 SYNCS.PHASECHK.TRANS64 P1, [R5+URZ+0x28860], R0 ;  /* 0x02886000050095a7 */ /* 0x000e24000802007f */
[----:B0-----:R-:W-:Y:S05]  /*24d80*/  @!P1 BRA `(.L_x_9743) ;  /* 0xfffffffc00f09947 */ /* 0x001fea000383ffff */
[----:B------:R-:W-:Y:S05]  /*24d90*/  BRA `(.L_x_10001) ;  /* 0xffffff9000d87947 */ /* 0x000fea000383ffff */
.L_x_10002:
        /* <DEDUP_REMOVED lines=14> */
.L_x_15862:


//--------------------- .text._ZN7cutlass13device_kernelIN5flash11enable_sm90INS1_16FlashAttnFwdSm90INS1_25CollectiveMainloopFwdSm90ILi2EN4cute5tupleIJNS5_1CILi1EEES8_S8_EEENS6_IJNS7_ILi192EEENS7_ILi128EEENS7_ILi96EEEEEELi96ENS_6half_tEfNS_4arch4Sm90ELb0ELb0ELb0ELb0ELb1ELb0ELb0ELb0ELb1ELb1ELb0ELb0EEENS1_21CollectiveEpilogueFwdINS6_IJSA_SC_SB_EEES9_SE_SG_Li384ELb0ELb1ELb0ELb0EEENS1_29StaticPersistentTileSchedulerILb0EEEEEEEEEvNT_6ParamsE --------------------------
	.section	.text._ZN7cutlass13device_kernelIN5flash11enable_sm90INS1_16FlashAttnFwdSm90INS1_25CollectiveMainloopFwdSm90ILi2EN4cute5tupleIJNS5_1CILi1EEES8_S8_EEENS6_IJNS7_ILi192EEENS7_ILi128EEENS7_ILi96EEEEEELi96ENS_6half_tEfNS_4arch4Sm90ELb0ELb0ELb0ELb0ELb1ELb0ELb0ELb0ELb1ELb1ELb0ELb0EEENS1_21CollectiveEpilogueFwdINS6_IJSA_SC_SB_EEES9_SE_SG_Li384ELb0ELb1ELb0ELb0EEENS1_29StaticPersistentTileSchedulerILb0EEEEEEEEEvNT_6ParamsE,"ax",@progbits
	.align	128
.text._ZN7cutlass13device_kernelIN5flash11enable_sm90INS1_16FlashAttnFwdSm90INS1_25CollectiveMainloopFwdSm90ILi2EN4cute5tupleIJNS5_1CILi1EEES8_S8_EEENS6_IJNS7_ILi192EEENS7_ILi128EEENS7_ILi96EEEEEELi96ENS_6half_tEfNS_4arch4Sm90ELb0ELb0ELb0ELb0ELb1ELb0ELb0ELb0ELb1ELb1ELb0ELb0EEENS1_21CollectiveEpilogueFwdINS6_IJSA_SC_SB_EEES9_SE_SG_Li384ELb0ELb1ELb0ELb0EEENS1_29StaticPersistentTileSchedulerILb0EEEEEEEEEvNT_6ParamsE:
        .type           _ZN7cutlass13device_kernelIN5flash11enable_sm90INS1_16FlashAttnFwdSm90INS1_25CollectiveMainloopFwdSm90ILi2EN4cute5tupleIJNS5_1CILi1EEES8_S8_EEENS6_IJNS7_ILi192EEENS7_ILi128EEENS7_ILi96EEEEEELi96ENS_6half_tEfNS_4arch4Sm90ELb0ELb0ELb0ELb0ELb1ELb0ELb0ELb0ELb1ELb1ELb0ELb0EEENS1_21CollectiveEpilogueFwdINS6_IJSA_SC_SB_EEES9_SE_SG_Li384ELb0ELb1ELb0ELb0EEENS1_29StaticPersistentTileSchedulerILb0EEEEEEEEEvNT_6ParamsE,@function
        .size           _ZN7cutlass13device_kernelIN5flash11enable_sm90INS1_16FlashAttnFwdSm90INS1_25CollectiveMainloopFwdSm90ILi2EN4cute5tupleIJNS5_1CILi1EEES8_S8_EEENS6_IJNS7_ILi192EEENS7_ILi128EEENS7_ILi96EEEEEELi96ENS_6half_tEfNS_4arch4Sm90ELb0ELb0ELb0ELb0ELb1ELb0ELb0ELb0ELb1ELb1ELb0ELb0EEENS1_21CollectiveEpilogueFwdINS6_IJSA_SC_SB_EEES9_SE_SG_Li384ELb0ELb1ELb0ELb0EEENS1_29StaticPersistentTileSchedulerILb0EEEEEEEEEvNT_6ParamsE,(.L_x_15863 - _ZN7cutlass13device_kernelIN5flash11enable_sm90INS1_16FlashAttnFwdSm90INS1_25CollectiveMainloopFwdSm90ILi2EN4cute5tupleIJNS5_1CILi1EEES8_S8_EEENS6_IJNS7_ILi192EEENS7_ILi128EEENS7_ILi96EEEEEELi96ENS_6half_tEfNS_4arch4Sm90ELb0ELb0ELb0ELb0ELb1ELb0ELb0ELb0ELb1ELb1ELb0ELb0EEENS1_21CollectiveEpilogueFwdINS6_IJSA_SC_SB_EEES9_SE_SG_Li384ELb0ELb1ELb0ELb0EEENS1_29StaticPersistentTileSchedulerILb0EEEEEEEEEvNT_6ParamsE)
        .other          _ZN7cutlass13device_kernelIN5flash11enable_sm90INS1_16FlashAttnFwdSm90INS1_25CollectiveMainloopFwdSm90ILi2EN4cute5tupleIJNS5_1CILi1EEES8_S8_EEENS6_IJNS7_ILi192EEENS7_ILi128EEENS7_ILi96EEEEEELi96ENS_6half_tEfNS_4arch4Sm90ELb0ELb0ELb0ELb0ELb1ELb0ELb0ELb0ELb1ELb1ELb0ELb0EEENS1_21CollectiveEpilogueFwdINS6_IJSA_SC_SB_EEES9_SE_SG_Li384ELb0ELb1ELb0ELb0EEENS1_29StaticPersistentTileSchedulerILb0EEEEEEEEEvNT_6ParamsE,@"STO_CUDA_ENTRY STV_DEFAULT"
_ZN7cutlass13device_kernelIN5flash11enable_sm90INS1_16FlashAttnFwdSm90INS1_25CollectiveMainloopFwdSm90ILi2EN4cute5tupleIJNS5_1CILi1EEES8_S8_EEENS6_IJNS7_ILi192EEENS7_ILi128EEENS7_ILi96EEEEEELi96ENS_6half_tEfNS_4arch4Sm90ELb0ELb0ELb0ELb0ELb1ELb0ELb0ELb0ELb1ELb1ELb0ELb0EEENS1_21CollectiveEpilogueFwdINS6_IJSA_SC_SB_EEES9_SE_SG_Li384ELb0ELb1ELb0ELb0EEENS1_29StaticPersistentTileSchedulerILb0EEEEEEEEEvNT_6ParamsE:
        /* <DEDUP_REMOVED lines=9> */
[----:B------:R-:W1:Y:S01]  /*0090*/  SHFL.IDX PT, R3, R3, RZ, 0x1f ;  /* 0x00001fff03037589 */ /* 0x000e6200000e0000 */
        /* <DEDUP_REMOVED lines=35> */
.L_x_10003:
        /* <DEDUP_REMOVED lines=22> */
.L_x_10004:
        /* <DEDUP_REMOVED lines=18> */
.L_x_10005:
        /* <DEDUP_REMOVED lines=22> */
.L_x_10006:
        /* <DEDUP_REMOVED lines=23> */
.L_x_10007:
        /* <DEDUP_REMOVED lines=8> */
.L_x_10009:
[----:B------:R-:W-:-:S08]  /*08a0*/  NOP ;  /* 0x0000000000007918 */ /* 0x000fd00000000000 */
[----:B------:R-:W0:Y:S02]  /*08b0*/  USETMAXREG.TRY_ALLOC.CTAPOOL UP0, 0xa0 ;  /* 0x000000a0000079c8 */ /* 0x000e240008000600 */
[----:B0-----:R-:W-:-:S13]  /*08c0*/  PLOP3.LUT P0, PT, PT, PT, UP0, 0x80, 0x0 ;  /* 0x000000000000781c */ /* 0x001fda0003f0f008 */
[----:B------:R-:W-:Y:S05]  /*08d0*/  @!P0 BRA `(.L_x_10009) ;  /* 0xfffffffc00f08947 */ /* 0x000fea000383ffff */
[----:B------:R-:W0:Y:S01]  /*08e0*/  S2R R2, SR_TID.X ;  /* 0x0000000000027919 */ /* 0x000e220000002100 */
[----:B------:R-:W1:Y:S08]  /*08f0*/  S2UR UR36, SR_CTAID.X ;  /* 0x00000000002479c3 */ /* 0x000e700000002500 */
        /* <DEDUP_REMOVED lines=8> */
[----:B------:R-:W0:Y:S01]  /*0980*/  S2UR UR41, SR_CgaCtaId ;  /* 0x00000000002979c3 */ /* 0x000e220000008800 */
[----:B------:R-:W-:Y:S01]  /*0990*/  UMOV UR40, 0x400 ;  /* 0x0000040000287882 */ /* 0x000fe20000000000 */
[----:B------:R-:W-:Y:S01]  /*09a0*/  IMAD.MOV.U32 R16, RZ, RZ, 0x40 ;  /* 0x00000040ff107424 */ /* 0x000fe200078e00ff */
[----:B------:R-:W-:Y:S01]  /*09b0*/  ULOP3.LUT UR47, UR42, 0x1, URZ, 0xfc, !UPT ;  /* 0x000000012a2f7892 */ /* 0x000fe2000f8efc3f */
[----:B------:R-:W-:Y:S01]  /*09c0*/  SHF.R.S32.HI R0, RZ, 0x1f, R137 ;  /* 0x0000001fff007819 */ /* 0x000fe20000011489 */
[----:B------:R-:W-:Y:S01]  /*09d0*/  UMOV UR46, URZ ;  /* 0x0000003f002e7c82 */ /* 0x000fe20008000000 */
[----:B------:R-:W-:Y:S01]  /*09e0*/  UMOV UR45, URZ ;  /* 0x0000003f002d7c82 */ /* 0x000fe20008000000 */
[----:B------:R-:W-:Y:S01]  /*09f0*/  UMOV UR44, URZ ;  /* 0x0000003f002c7c82 */ /* 0x000fe20008000000 */
[CC--:B------:R-:W-:Y:S02]  /*0a00*/  LEA.HI R2, R0.reuse, R137.reuse, RZ, 0x4 ;  /* 0x0000008900027211 */ /* 0x0c0fe400078f20ff */
[----:B------:R-:W-:-:S02]  /*0a10*/  LEA.HI R141, R0, R137, RZ, 0x7 ;  /* 0x00000089008d7211 */ /* 0x000fc400078f38ff */
[CC--:B------:R-:W-:Y:S02]  /*0a20*/  LEA.HI R4, R0.reuse, R137.reuse, RZ, 0x5 ;  /* 0x0000008900047211 */ /* 0x0c0fe400078f28ff */
[----:B------:R-:W-:Y:S02]  /*0a30*/  LEA.HI R138, R0, R137, RZ, 0x2 ;  /* 0x00000089008a7211 */ /* 0x000fe400078f10ff */
[C---:B------:R-:W-:Y:S02]  /*0a40*/  LOP3.LUT R0, R2.reuse, 0xfffffff0, RZ, 0xc0, !PT ;  /* 0xfffffff002007812 */ /* 0x040fe400078ec0ff */
[----:B------:R-:W-:Y:S02]  /*0a50*/  SHF.R.S32.HI R5, RZ, 0x4, R2 ;  /* 0x00000004ff057819 */ /* 0x000fe40000011402 */
[----:B------:R-:W-:Y:S01]  /*0a60*/  LOP3.LUT R140, R141, 0xffffff80, RZ, 0xc0, !PT ;  /* 0xffffff808d8c7812 */ /* 0x000fe200078ec0ff */
[----:B------:R-:W-:Y:S01]  /*0a70*/  IMAD.IADD R0, R137, 0x1, -R0 ;  /* 0x0000000189007824 */ /* 0x000fe200078e0a00 */
[----:B------:R-:W-:-:S02]  /*0a80*/  LEA.HI R2, R2, R5, RZ, 0x1 ;  /* 0x0000000502027211 */ /* 0x000fc400078f08ff */
[----:B------:R-:W-:Y:S01]  /*0a90*/  LOP3.LUT R6, R138, 0xfffffffc, RZ, 0xc0, !PT ;  /* 0xfffffffc8a067812 */ /* 0x000fe200078ec0ff */
[C---:B------:R-:W-:Y:S01]  /*0aa0*/  IMAD.IADD R140, R137.reuse, 0x1, -R140 ;  /* 0x00000001898c7824 */ /* 0x040fe200078e0a8c */
[----:B------:R-:W-:Y:S01]  /*0ab0*/  SHF.R.S32.HI R3, RZ, 0x1f, R0 ;  /* 0x0000001fff037819 */ /* 0x000fe20000011400 */
[----:B0-----:R-:W-:Y:S01]  /*0ac0*/  ULEA UR40, UR41, UR40, 0x18 ;  /* 0x0000002829287291 */ /* 0x001fe2000f8ec03f */
[----:B------:R-:W-:Y:S01]  /*0ad0*/  LOP3.LUT R2, R2, 0x1ffffffe, RZ, 0xc0, !PT ;  /* 0x1ffffffe02027812 */ /* 0x000fe200078ec0ff */
[----:B------:R-:W-:Y:S01]  /*0ae0*/  IMAD.IADD R137, R137, 0x1, -R6 ;  /* 0x0000000189897824 */ /* 0x000fe200078e0a06 */
[----:B------:R-:W-:Y:S02]  /*0af0*/  LEA.HI R3, R3, R0, RZ, 0x3 ;  /* 0x0000000003037211 */ /* 0x000fe400078f18ff */
[----:B------:R-:W-:Y:S01]  /*0b00*/  SHF.R.S32.HI R7, RZ, 0x1f, R140 ;  /* 0x0000001fff077819 */ /* 0x000fe2000001148c */
[----:B------:R-:W-:Y:S01]  /*0b10*/  IMAD.IADD R2, R5, 0x1, -R2 ;  /* 0x0000000105027824 */ /* 0x000fe200078e0a02 */
[----:B------:R-:W-:Y:S01]  /*0b20*/  SHF.R.S32.HI R5, RZ, 0x5, R4 ;  /* 0x00000005ff057819 */ /* 0x000fe20000011404 */
[C---:B------:R-:W-:Y:S01]  /*0b30*/  IMAD.SHL.U32 R4, R3.reuse, 0x40, RZ ;  /* 0x0000004003047824 */ /* 0x040fe200078e00ff */
[----:B------:R-:W-:Y:S01]  /*0b40*/  LOP3.LUT R3, R3, 0xfffffff8, RZ, 0xc0, !PT ;  /* 0xfffffff803037812 */ /* 0x000fe200078ec0ff */
[----:B------:R-:W-:Y:S01]  /*0b50*/  IMAD.SHL.U32 R22, R137, 0x8, RZ ;  /* 0x0000000889167824 */ /* 0x000fe200078e00ff */
[----:B------:R-:W-:Y:S01]  /*0b60*/  SHF.L.U32 R2, R2, 0x3, RZ ;  /* 0x0000000302027819 */ /* 0x000fe200000006ff */
[----:B------:R-:W-:Y:S01]  /*0b70*/  IMAD R11, R5, 0x10, R0 ;  /* 0x00000010050b7824 */ /* 0x000fe200078e0200 */
[----:B------:R-:W-:Y:S01]  /*0b80*/  LEA.HI R8, R7, R140, RZ, 0x2 ;  /* 0x0000008c07087211 */ /* 0x000fe200078f10ff */
[----:B------:R-:W-:Y:S01]  /*0b90*/  IMAD.IADD R3, R0, 0x1, -R3 ;  /* 0x0000000100037824 */ /* 0x000fe200078e0a03 */
[----:B------:R-:W-:Y:S01]  /*0ba0*/  LOP3.LUT R4, R4, 0x7ffffe00, RZ, 0xc0, !PT ;  /* 0x7ffffe0004047812 */ /* 0x000fe200078ec0ff */
[----:B------:R-:W-:Y:S01]  /*0bb0*/  IMAD.U32 R144, R11, 0x20, R2 ;  /* 0x000000200b907824 */ /* 0x000fe200078e0002 */
[--C-:B------:R-:W-:Y:S01]  /*0bc0*/  SHF.R.S32.HI R9, RZ, 0x2, R8.reuse ;  /* 0x00000002ff097819 */ /* 0x100fe20000011408 */
[----:B------:R-:W-:Y:S01]  /*0bd0*/  IMAD.MOV.U32 R0, RZ, RZ, -0x2 ;  /* 0xfffffffeff007424 */ /* 0x000fe200078e00ff */
[C---:B------:R-:W-:Y:S01]  /*0be0*/  R2P PR, R3.reuse, 0x6 ;  /* 0x0000000603007804 */ /* 0x040fe20000000000 */
[----:B------:R-:W-:Y:S01]  /*0bf0*/  IMAD.SHL.U32 R3, R3, 0x40, RZ ;  /* 0x0000004003037824 */ /* 0x000fe200078e00ff */
[----:B------:R-:W-:Y:S01]  /*0c00*/  SHF.R.S32.HI R6, RZ, 0x1f, R8 ;  /* 0x0000001fff067819 */ /* 0x000fe20000011408 */
[----:B------:R-:W-:Y:S01]  /*0c10*/  IMAD R4, R5, 0x400, R4 ;  /* 0x0000040005047824 */ /* 0x000fe200078e0204 */
[----:B------:R-:W-:Y:S01]  /*0c20*/  SHF.R.S32.HI R141, RZ, 0x7, R141 ;  /* 0x00000007ff8d7819 */ /* 0x000fe2000001148d */
[C---:B------:R-:W-:Y:S01]  /*0c30*/  VIADD R136, R22.reuse, 0x20 ;  /* 0x0000002016887836 */ /* 0x040fe20000000000 */
[----:B------:R-:W-:Y:S01]  /*0c40*/  LOP3.LUT R3, R3, 0x1c0, RZ, 0xc0, !PT ;  /* 0x000001c003037812 */ /* 0x000fe200078ec0ff */
[----:B------:R-:W-:Y:S01]  /*0c50*/  VIADD R23, R22, 0x40 ;  /* 0x0000004016177836 */ /* 0x000fe20000000000 */
[----:B------:R-:W-:-:S02]  /*0c60*/  LOP3.LUT R5, R8, 0x7ffffffc, RZ, 0xc0, !PT ;  /* 0x7ffffffc08057812 */ /* 0x000fc400078ec0ff */
[----:B------:R-:W-:Y:S02]  /*0c70*/  LOP3.LUT R2, R3, 0x8, R2, 0xf8, !PT ;  /* 0x0000000803027812 */ /* 0x000fe400078ef802 */
[----:B------:R-:W-:Y:S01]  /*0c80*/  SHF.R.U32.HI R3, RZ, 0x3, R3 ;  /* 0x00000003ff037819 */ /* 0x000fe20000011603 */
[----:B------:R-:W-:Y:S01]  /*0c90*/  IMAD.IADD R5, R140, 0x1, -R5 ;  /* 0x000000018c057824 */ /* 0x000fe200078e0a05 */
[----:B------:R-:W-:Y:S01]  /*0ca0*/  LEA.HI R10, R6, R9, RZ, 0x3 ;  /* 0x00000009060a7211 */ /* 0x000fe200078f18ff */
[----:B------:R-:W-:Y:S01]  /*0cb0*/  IMAD.HI R6, R141, 0x55555556, RZ ;  /* 0x555555568d067827 */ /* 0x000fe200078e02ff */
[----:B------:R-:W-:Y:S02]  /*0cc0*/  LOP3.LUT R3, R2, R3, RZ, 0x3c, !PT ;  /* 0x0000000302037212 */ /* 0x000fe400078e3cff */
[----:B------:R-:W-:Y:S01]  /*0cd0*/  LOP3.LUT R10, R10, 0xfffffff8, RZ, 0xc0, !PT ;  /* 0xfffffff80a0a7812 */ /* 0x000fe200078ec0ff */
[----:B------:R-:W-:Y:S01]  /*0ce0*/  IMAD R145, R5, R0, 0x80 ;  /* 0x0000008005917424 */ /* 0x000fe200078e0200 */
[----:B------:R-:W-:Y:S01]  /*0cf0*/  LEA.HI R7, R7, R140, RZ, 0x5 ;  /* 0x0000008c07077211 */ /* 0x000fe200078f28ff */
[----:B------:R-:W-:Y:S01]  /*0d00*/  IMAD.IADD R2, R4, 0x1, R3 ;  /* 0x0000000104027824 */ /* 0x000fe200078e0203 */
[----:B------:R-:W-:Y:S01]  /*0d10*/  LEA.HI R6, R6, R6, RZ, 0x1 ;  /* 0x0000000606067211 */ /* 0x000fe200078f08ff */
[----:B------:R-:W-:Y:S01]  /*0d20*/  IMAD.IADD R10, R9, 0x1, -R10 ;  /* 0x00000001090a7824 */ /* 0x000fe200078e0a0a */
[----:B------:R-:W-:-:S02]  /*0d30*/  SHF.R.S32.HI R7, RZ, 0x5, R7 ;  /* 0x00000005ff077819 */ /* 0x000fc40000011407 */
[----:B------:R-:W-:Y:S01]  /*0d40*/  LEA.HI R0, R137, R137, RZ, 0x1 ;  /* 0x0000008989007211 */ /* 0x000fe200078f08ff */
[----:B------:R-:W-:Y:S01]  /*0d50*/  IMAD R6, R6, -0x3, R141 ;  /* 0xfffffffd06067824 */ /* 0x000fe200078e028d */
[----:B------:R-:W-:Y:S01]  /*0d60*/  LEA R2, R2, UR40, 0x1 ;  /* 0x0000002802027c11 */ /* 0x000fe2000f8e08ff */
[----:B------:R-:W-:Y:S01]  /*0d70*/  IMAD R7, R7, 0x10, R10 ;  /* 0x0000001007077824 */ /* 0x000fe200078e020a */
[----:B------:R-:W-:Y:S02]  /*0d80*/  LOP3.LUT R0, R0, 0x1ffffffe, RZ, 0xc0, !PT ;  /* 0x1ffffffe00007812 */ /* 0x000fe400078ec0ff */
[----:B------:R-:W-:Y:S01]  /*0d90*/  SEL R16, R16, 0xffffffc0, !P2 ;  /* 0xffffffc010107807 */ /* 0x000fe20005000000 */
[----:B------:R-:W-:Y:S01]  /*0da0*/  VIADD R17, R2, 0x21800 ;  /* 0x0002180002117836 */ /* 0x000fe20000000000 */
[----:B------:R-:W-:Y:S01]  /*0db0*/  SHF.R.S32.HI R138, RZ, 0x2, R138 ;  /* 0x00000002ff8a7819 */ /* 0x000fe2000001148a */
[----:B------:R-:W-:Y:S01]  /*0dc0*/  IMAD R142, R6, 0x40, R7 ;  /* 0x00000040068e7824 */ /* 0x000fe200078e0207 */
[----:B------:R-:W-:Y:S01]  /*0dd0*/  SHF.R.S32.HI R147, RZ, 0x1f, R136 ;  /* 0x0000001fff937819 */ /* 0x000fe20000011488 */
[----:B------:R-:W-:Y:S01]  /*0de0*/  VIADD R18, R2, 0x21820 ;  /* 0x0002182002127836 */ /* 0x000fe20000000000 */
[----:B------:R-:W-:Y:S01]  /*0df0*/  SHF.R.S32.HI R146, RZ, 0x1f, R23 ;  /* 0x0000001fff927819 */ /* 0x000fe20000011417 */
[----:B------:R-:W-:-:S02]  /*0e00*/  IMAD.IADD R143, R137, 0x1, -R0 ;  /* 0x00000001898f7824 */ /* 0x000fc400078e0a00 */
[C---:B------:R-:W-:Y:S02]  /*0e10*/  @P1 VIADD R18, R17.reuse, 0xffffffe0 ;  /* 0xffffffe011121836 */ /* 0x040fe40000000000 */
[----:B------:R-:W-:Y:S01]  /*0e20*/  IMAD.IADD R17, R17, 0x1, R16 ;  /* 0x0000000111117824 */ /* 0x000fe200078e0210 */
[----:B------:R-:W-:Y:S01]  /*0e30*/  LEA R143, R143, R142, 0x3 ;  /* 0x0000008e8f8f7211 */ /* 0x000fe200078e18ff */
[----:B------:R-:W-:Y:S02]  /*0e40*/  IMAD.IADD R16, R16, 0x1, R18 ;  /* 0x0000000110107824 */ /* 0x000fe400078e0212 */
[----:B------:R-:W-:-:S07]  /*0e50*/  VIADD R19, R18, 0x6000 ;  /* 0x0000600012137836 */ /* 0x000fce0000000000 */
.L_x_10038:
[----:B------:R-:W0:Y:S01]  /*0e60*/  SHFL.IDX PT, R0, R141, RZ, 0x1f ;  /* 0x00001fff8d007589 */ /* 0x000e2200000e0000 */
[----:B------:R-:W-:Y:S01]  /*0e70*/  ULDC UR4, c[0x0][0xc38] ;  /* 0x00030e0000047ab9 */ /* 0x000fe20000000800 */
[----:B------:R-:W-:Y:S01]  /*0e80*/  ULDC.64 UR6, c[0x0][0x418] ;  /* 0x0001060000067ab9 */ /* 0x000fe20000000a00 */
[----:B------:R-:W-:Y:S02]  /*0e90*/  UISETP.NE.AND UP2, UPT, UR4, 0x1, UPT ;  /* 0x000000010400788c */ /* 0x000fe4000bf45270 */
[----:B------:R-:W-:Y:S01]  /*0ea0*/  UISETP.NE.U32.AND UP0, UPT, UR6, URZ, UPT ;  /* 0x0000003f0600728c */ /* 0x000fe2000bf05070 */
[----:B------:R-:W-:Y:S01]  /*0eb0*/  ULDC UR4, c[0x0][0xc44] ;  /* 0x0003110000047ab9 */ /* 0x000fe20000000800 */
[----:B------:R-:W-:Y:S01]  /*0ec0*/  UMOV UR43, UR36 ;  /* 0x00000024002b7c82 */ /* 0x000fe20008000000 */
[----:B------:R-:W-:Y:S02]  /*0ed0*/  UISETP.NE.AND UP1, UPT, UR4, 0x1, UPT ;  /* 0x000000010400788c */ /* 0x000fe4000bf25270 */
[----:B------:R-:W-:Y:S01]  /*0ee0*/  UISETP.NE.AND.EX UP0, UPT, UR7, URZ, UPT, UP0 ;  /* 0x0000003f0700728c */ /* 0x000fe2000bf05300 */
[----:B------:R-:W-:-:S03]  /*0ef0*/  ULDC UR51, c[0x0][0x424] ;  /* 0x0001090000337ab9 */ /* 0x000fc60000000800 */
[----:B------:R-:W-:Y:S01]  /*0f00*/  @UP2 ULDC UR4, c[0x0][0xc3c] ;  /* 0x00030f0000042ab9 */ /* 0x000fe20000000800 */
[----:B------:R-:W-:Y:S01]  /*0f10*/  @UP2 ULDC UR6, c[0x0][0xc40] ;  /* 0x0003100000062ab9 */ /* 0x000fe20000000800 */
[----:B------:R-:W-:Y:S02]  /*0f20*/  UIMAD.WIDE.U32 UR4, UR36, UR4, URZ ;  /* 0x00000004240472a5 */ /* 0x000fe4000f8e003f */
[----:B------:R-:W-:Y:S02]  /*0f30*/  USEL UR51, UR51, 0x1, UP0 ;  /* 0x0000000133337887 */ /* 0x000fe40008000000 */
[----:B------:R-:W-:Y:S01]  /*0f40*/  @UP2 USHF.R.U32.HI UR43, URZ, UR6, UR5 ;  /* 0x000000063f2b2299 */ /* 0x000fe20008011605 */
[----:B------:R-:W-:Y:S01]  /*0f50*/  @UP1 ULDC.64 UR8, c[0x0][0xc48] ;  /* 0x0003120000081ab9 */ /* 0x000fe20000000a00 */
[----:B0-----:R-:W-:Y:S02]  /*0f60*/  R2UR UR39, R0 ;  /* 0x00000000002772ca */ /* 0x001fe400000e0000 */
[----:B------:R-:W-:-:S02]  /*0f70*/  UIMAD.WIDE.U32 UR4, UR43, UR8, URZ ;  /* 0x000000082b0472a5 */ /* 0x000fc4000f8e003f */
[----:B------:R-:W-:Y:S01]  /*0f80*/  UIADD3 UR8, UR40, 0x21800, URZ ;  /* 0x0002180028087890 */ /* 0x000fe2000fffe03f */
[----:B------:R-:W-:Y:S01]  /*0f90*/  UMOV UR38, UR43 ;  /* 0x0000002b00267c82 */ /* 0x000fe20008000000 */
[----:B------:R-:W-:-:S03]  /*0fa0*/  @UP1 USHF.R.U32.HI UR38, URZ, UR9, UR5 ;  /* 0x000000093f261299 */ /* 0x000fc60008011605 */
[----:B------:R-:W-:Y:S01]  /*0fb0*/  ULDC UR4, c[0x0][0x2f0] ;  /* 0x0000bc0000047ab9 */ /* 0x000fe20000000800 */
[----:B------:R-:W-:Y:S02]  /*0fc0*/  ULOP3.LUT UP0, URZ, UR8, 0x3ff, URZ, 0xc0, !UPT ;  /* 0x000003ff083f7892 */ /* 0x000fe4000f80c03f */
[----:B------:R-:W-:Y:S02]  /*0fd0*/  UIMAD UR51, UR51, UR4, URZ ;  /* 0x00000004333372a4 */ /* 0x000fe4000f8e023f */
[----:B------:R-:W-:Y:S02]  /*0fe0*/  UIMAD.WIDE UR6, UR39, 0x55555556, URZ ;  /* 0x55555556270678a5 */ /* 0x000fe4000f8e023f */
[----:B------:R-:W-:Y:S01]  /*0ff0*/  UIADD3 UR4, UR51, 0x7f, URZ ;  /* 0x0000007f33047890 */ /* 0x000fe2000fffe03f */
[----:B------:R-:W-:Y:S01]  /*1000*/  PLOP3.LUT P0, PT, PT, PT, UP0, 0x80, 0x0 ;  /* 0x000000000000781c */ /* 0x000fe20003f0f008 */
[----:B------:R-:W-:Y:S02]  /*1010*/  ULEA.HI UR52, UR7, UR7, URZ, 0x1 ;  /* 0x0000000707347291 */ /* 0x000fe4000f8f083f */
[----:B------:R-:W-:-:S02]  /*1020*/  USHF.R.S32.HI UR5, URZ, 0x1f, UR4 ;  /* 0x0000001f3f057899 */ /* 0x000fc40008011404 */
[----:B------:R-:W-:Y:S02]  /*1030*/  UIMAD UR52, UR52, -0x3, UR39 ;  /* 0xfffffffd343478a4 */ /* 0x000fe4000f8e0227 */
[----:B------:R-:W-:Y:S02]  /*1040*/  ULEA.HI UR5, UR5, UR4, URZ, 0x7 ;  /* 0x0000000405057291 */ /* 0x000fe4000f8f383f */
[----:B------:R-:W-:Y:S02]  /*1050*/  ULEA UR8, UR52, UR8, 0xd ;  /* 0x0000000834087291 */ /* 0x000fe4000f8e683f */
[----:B------:R-:W-:Y:S02]  /*1060*/  USHF.R.S32.HI UR50, URZ, 0x7, UR5 ;  /* 0x000000073f327899 */ /* 0x000fe40008011405 */
[----:B------:R-:W-:-:S04]  /*1070*/  USHF.R.U32.HI UR8, URZ, 0x4, UR8 ;  /* 0x000000043f087899 */ /* 0x000fc80008011608 */
[----:B------:R-:W-:Y:S01]  /*1080*/  ULOP3.LUT UR37, UR8, 0x3fff, URZ, 0xc0, !UPT ;  /* 0x00003fff08257892 */ /* 0x000fe2000f8ec03f */
[----:B-12345:R-:W-:Y:S11]  /*1090*/  @!P0 BRA `(.L_x_10010) ;  /* 0x0000000000408947 */ /* 0x03eff60003800000 */
        /* <DEDUP_REMOVED lines=16> */
.L_x_10010:
[----:B------:R-:W-:Y:S01]  /*11a0*/  ULOP3.LUT UR4, UR46, 0x1, URZ, 0xc0, !UPT ;  /* 0x000000012e047892 */ /* 0x000fe2000f8ec03f */
[----:B------:R-:W-:-:S04]  /*11b0*/  MOV R3, UR47 ;  /* 0x0000002f00037c02 */ /* 0x000fc80008000f00 */
[----:B------:R-:W-:Y:S01]  /*11c0*/  ISETP.NE.AND P0, PT, R3, 0x3, PT ;  /* 0x000000030300780c */ /* 0x000fe20003f05270 */
[----:B------:R-:W-:-:S05]  /*11d0*/  IMAD.U32 R0, RZ, RZ, UR4 ;  /* 0x00000004ff007e24 */ /* 0x000fca000f8e00ff */
[----:B------:R-:W-:-:S04]  /*11e0*/  SHF.L.U32 R0, R0, 0x1f, RZ ;  /* 0x0000001f00007819 */ /* 0x000fc800000006ff */
[----:B------:R-:W0:Y:S02]  /*11f0*/  SYNCS.PHASECHK.TRANS64.TRYWAIT P1, [UR40+0x2d800], R0 ;  /* 0x02d80000ff0075a7 */ /* 0x000e240008020168 */
[----:B0-----:R-:W-:Y:S05]  /*1200*/  @!P1 BRA `(.L_x_10011) ;  /* 0x0000009400949947 */ /* 0x001fea0003800000 */
.L_x_10088:
[----:B------:R-:W-:Y:S05]  /*1210*/  @!P0 BRA `(.L_x_10012) ;  /* 0x0000000000048947 */ /* 0x000fea0003800000 */
[----:B------:R-:W-:Y:S01]  /*1220*/  BPT.TRAP 0x1 ;  /* 0x000000040000795c */ /* 0x000fe20000300000 */
.L_x_10012:
[----:B------:R-:W-:Y:S02]  /*1230*/  IMAD.U32 R4, RZ, RZ, UR44 ;  /* 0x0000002cff047e24 */ /* 0x000fe4000f8e00ff */
[----:B0-----:R-:W-:-:S03]  /*1240*/  IMAD.U32 R3, RZ, RZ, UR45 ;  /* 0x0000002dff037e24 */ /* 0x001fc6000f8e00ff */
[----:B------:R-:W-:Y:S02]  /*1250*/  LEA R4, R4, UR40, 0x3 ;  /* 0x0000002804047c11 */ /* 0x000fe4000f8e18ff */
[----:B------:R-:W-:-:S04]  /*1260*/  SHF.L.U32 R3, R3, 0x1f, RZ ;  /* 0x0000001f03037819 */ /* 0x000fc800000006ff */
[----:B------:R0:W1:Y:S01]  /*1270*/  SYNCS.PHASECHK.TRANS64.TRYWAIT P1, [R4+URZ+0x2d830], R3 ;  /* 0x02d83003040075a7 */ /* 0x000062000802017f */
[----:B------:R-:W-:Y:S05]  /*1280*/  @!P0 BRA `(.L_x_10013) ;  /* 0x0000000000048947 */ /* 0x000fea0003800000 */
[----:B------:R-:W-:Y:S01]  /*1290*/  BPT.TRAP 0x1 ;  /* 0x000000040000795c */ /* 0x000fe20000300000 */
.L_x_10013:
[----:B------:R-:W-:Y:S01]  /*12a0*/  IMAD.MOV.U32 R135, RZ, RZ, RZ ;  /* 0x000000ffff877224 */ /* 0x000fe200078e00ff */
[----:B-1----:R-:W-:Y:S06]  /*12b0*/  @P1 BRA `(.L_x_10014) ;  /* 0x0000000000081947 */ /* 0x002fec0003800000 */
[----:B------:R-:W1:Y:S02]  /*12c0*/  SYNCS.PHASECHK.TRANS64.TRYWAIT P1, [R4+URZ+0x2d830], R3 ;  /* 0x02d83003040075a7 */ /* 0x000e64000802017f */
[----:B-1----:R-:W-:Y:S05]  /*12d0*/  @!P1 BRA `(.L_x_10015) ;  /* 0x0000009400789947 */ /* 0x002fea0003800000 */
.L_x_10014:
[----:B------:R-:W-:Y:S05]  /*12e0*/  WARPSYNC.ALL ;  /* 0x0000000000007948 */ /* 0x000fea0003800000 */
[----:B------:R-:W-:Y:S01]  /*12f0*/  UIADD3 UR4, UR40, 0x15400, URZ ;  /* 0x0001540028047890 */ /* 0x000fe2000fffe03f */
[----:B------:R-:W-:Y:S01]  /*1300*/  WARPGROUP.ARRIVE ;  /* 0x00000000000079c5 */ /* 0x000fe20000000000 */
[----:B------:R-:W-:Y:S02]  /*1310*/  ULEA UR52, UR52, UR40, 0xc ;  /* 0x0000002834347291 */ /* 0x000fe4000f8e603f */
[----:B------:R-:W-:Y:S02]  /*1320*/  USHF.R.U32.HI UR4, URZ, 0x4, UR4 ;  /* 0x000000043f047899 */ /* 0x000fe40008011604 */
[----:B------:R-:W-:-:S02]  /*1330*/  UIADD3 UR52, UR52, 0xc400, URZ ;  /* 0x0000c40034347890 */ /* 0x000fc4000fffe03f */
[----:B------:R-:W-:Y:S02]  /*1340*/  ULOP3.LUT UR4, UR4, 0x3fff, URZ, 0xc0, !UPT ;  /* 0x00003fff04047892 */ /* 0x000fe4000f8ec03f */
[----:B------:R-:W-:Y:S02]  /*1350*/  USHF.R.U32.HI UR52, URZ, 0x4, UR52 ;  /* 0x000000043f347899 */ /* 0x000fe40008011634 */
[----:B------:R-:W-:Y:S02]  /*1360*/  ULOP3.LUT UR32, UR4, 0x10000, URZ, 0xfc, !UPT ;  /* 0x0001000004207892 */ /* 0x000fe4000f8efc3f */
[----:B------:R-:W-:Y:S02]  /*1370*/  ULOP3.LUT UR52, UR52, 0x3fff, URZ, 0xc0, !UPT ;  /* 0x00003fff34347892 */ /* 0x000fe4000f8ec03f */
[----:B------:R-:W-:Y:S02]  /*1380*/  UIMAD UR6, UR44, 0x600, UR32 ;  /* 0x000006002c0678a4 */ /* 0x000fe4000f8e0220 */
[----:B------:R-:W-:Y:S01]  /*1390*/  ULOP3.LUT UR4, UR52, 0x10000, URZ, 0xfc, !UPT ;  /* 0x0001000034047892 */ /* 0x000fe2000f8efc3f */
[----:B------:R-:W-:Y:S01]  /*13a0*/  UMOV UR7, 0x80000020 ;  /* 0x8000002000077882 */ /* 0x000fe20000000000 */
[----:B------:R-:W-:-:S02]  /*13b0*/  UMOV UR5, 0x80000020 ;  /* 0x8000002000057882 */ /* 0x000fc40000000000 */
        /* <DEDUP_REMOVED lines=39> */
.L_x_10016:
[----:B01----:R-:W-:Y:S01]  /*1630*/  VIADD R3, R145, UR51 ;  /* 0x0000003391037c36 */ /* 0x003fe20008000000 */
[----:B------:R-:W-:Y:S01]  /*1640*/  P2R R6, PR, RZ, 0x1 ;  /* 0x00000001ff067803 */ /* 0x000fe20000000000 */
[----:B------:R-:W-:Y:S01]  /*1650*/  IMAD.U32 R0, RZ, RZ, UR50 ;  /* 0x00000032ff007e24 */ /* 0x000fe2000f8e00ff */
[----:B------:R-:W-:Y:S01]  /*1660*/  ULDC UR33, c[0x0][0x988] ;  /* 0x0002620000217ab9 */ /* 0x000fe20000000800 */
[----:B------:R-:W-:Y:S01]  /*1670*/  R2UR UR6, R4 ;  /* 0x00000000040672ca */ /* 0x000fe200000e0000 */
        /* <DEDUP_REMOVED lines=16> */
[C---:B------:R-:W-:Y:S01]  /*1780*/  ISETP.GT.AND P2, PT, R3.reuse, 0x9, PT ;  /* 0x000000090300780c */ /* 0x040fe20003f44270 */
        /* <DEDUP_REMOVED lines=151> */
[----:B------:R-:W-:-:S02]  /*2100*/  FMNMX.FTZ R5, R85, R0, !PT ;  /* 0x0000000055057209 */ /* 0x000fc40007810000 */
[----:B------:R-:W-:Y:S02]  /*2110*/  P2R R11, PR, RZ, 0x1 ;  /* 0x00000001ff0b7803 */ /* 0x000fe40000000000 */
[----:B------:R-:W-:Y:S01]  /*2120*/  P2R R10, PR, RZ, 0x2 ;  /* 0x00000002ff0a7803 */ /* 0x000fe20000000000 */
[----:B------:R-:W0:Y:S01]  /*2130*/  SHFL.BFLY PT, R0, R5, 0x2, 0x1f ;  /* 0x0c401f0005007f89 */ /* 0x000e2200000e0000 */
[----:B------:R-:W-:Y:S02]  /*2140*/  P2R R9, PR, RZ, 0x4 ;  /* 0x00000004ff097803 */ /* 0x000fe40000000000 */
[C---:B------:R-:W-:Y:S02]  /*2150*/  ISETP.GT.AND P2, PT, R3.reuse, 0x58, PT ;  /* 0x000000580300780c */ /* 0x040fe40003f44270 */
[C---:B------:R-:W-:Y:S02]  /*2160*/  ISETP.GT.AND P1, PT, R3.reuse, 0x59, PT ;  /* 0x000000590300780c */ /* 0x040fe40003f24270 */
[----:B------:R-:W-:-:S02]  /*2170*/  ISETP.GT.AND P0, PT, R3, 0x60, PT ;  /* 0x000000600300780c */ /* 0x000fc40003f04270 */
[----:B------:R-:W-:Y:S02]  /*2180*/  FMNMX.FTZ R3, R26, R27, !PT ;  /* 0x0000001b1a037209 */ /* 0x000fe40007810000 */
[----:B------:R-:W-:Y:S02]  /*2190*/  FSEL R74, R74, -INF , P0 ;  /* 0xff8000004a4a7808 */ /* 0x000fe40000000000 */
[----:B------:R-:W-:Y:S02]  /*21a0*/  ISETP.NE.AND P0, PT, R11, RZ, PT ;  /* 0x000000ff0b00720c */ /* 0x000fe40003f05270 */
[----:B------:R-:W-:Y:S02]  /*21b0*/  FSEL R70, R70, -INF , P2 ;  /* 0xff80000046467808 */ /* 0x000fe40001000000 */
[----:B------:R-:W-:Y:S02]  /*21c0*/  FSEL R75, R75, -INF , P0 ;  /* 0xff8000004b4b7808 */ /* 0x000fe40000000000 */
[----:B------:R-:W-:-:S02]  /*21d0*/  ISETP.NE.AND P0, PT, R6, RZ, PT ;  /* 0x000000ff0600720c */ /* 0x000fc40003f05270 */
[----:B------:R-:W-:Y:S02]  /*21e0*/  FSEL R71, R71, -INF , P1 ;  /* 0xff80000047477808 */ /* 0x000fe40000800000 */
[----:B------:R-:W-:Y:S02]  /*21f0*/  ISETP.NE.AND P1, PT, R10, RZ, PT ;  /* 0x000000ff0a00720c */ /* 0x000fe40003f25270 */
[----:B0-----:R-:W-:Y:S02]  /*2200*/  FMNMX.FTZ R7, R5, R0, !PT ;  /* 0x0000000005077209 */ /* 0x001fe40007810000 */
[----:B------:R-:W-:Y:S02]  /*2210*/  ISETP.NE.AND P2, PT, R9, RZ, PT ;  /* 0x000000ff0900720c */ /* 0x000fe40003f45270 */
[----:B------:R-:W-:Y:S01]  /*2220*/  FSEL R78, R78, -INF , P1 ;  /* 0xff8000004e4e7808 */ /* 0x000fe20000800000 */
[----:B------:R-:W0:Y:S01]  /*2230*/  SHFL.BFLY PT, R0, R7, 0x1, 0x1f ;  /* 0x0c201f0007007f89 */ /* 0x000e2200000e0000 */
[----:B------:R-:W-:-:S02]  /*2240*/  FSEL R79, R79, -INF , P2 ;  /* 0xff8000004f4f7808 */ /* 0x000fc40001000000 */
[----:B------:R-:W-:Y:S02]  /*2250*/  FSEL R83, R83, -INF , P4 ;  /* 0xff80000053537808 */ /* 0x000fe40002000000 */
[----:B------:R-:W-:Y:S02]  /*2260*/  FSEL R86, R86, -INF , P5 ;  /* 0xff80000056567808 */ /* 0x000fe40002800000 */
[----:B------:R-:W-:Y:S02]  /*2270*/  FSEL R87, R87, -INF , P6 ;  /* 0xff80000057577808 */ /* 0x000fe40003000000 */
[----:B------:R-:W-:Y:S02]  /*2280*/  MOV R98, R135 ;  /* 0x0000008700627202 */ /* 0x000fe40000000f00 */
[----:B0-----:R-:W-:-:S04]  /*2290*/  FMNMX.FTZ R0, R7, R0, !PT ;  /* 0x0000000007007209 */ /* 0x001fc80007810000 */
[C---:B------:R-:W-:Y:S01]  /*22a0*/  FSETP.NEU.FTZ.AND P3, PT, R0.reuse, -INF , PT ;  /* 0xff8000000000780b */ /* 0x040fe20003f7d000 */
[----:B------:R-:W-:-:S05]  /*22b0*/  FMUL.FTZ R14, R0, UR33 ;  /* 0x00000021000e7c20 */ /* 0x000fca0008410000 */
[----:B------:R-:W-:Y:S02]  /*22c0*/  FSEL R14, R14, RZ, P3 ;  /* 0x000000ff0e0e7208 */ /* 0x000fe40001800000 */
[----:B------:R-:W-:Y:S02]  /*22d0*/  ISETP.NE.AND P3, PT, R8, RZ, PT ;  /* 0x000000ff0800720c */ /* 0x000fe40003f65270 */
[----:B------:R-:W-:Y:S01]  /*22e0*/  FMNMX.FTZ R8, R30, R3, !PT ;  /* 0x000000031e087209 */ /* 0x000fe20007810000 */
[--C-:B------:R-:W-:Y:S01]  /*22f0*/  FFMA.FTZ R5, R24, UR33, -R14.reuse ;  /* 0x0000002118057c23 */ /* 0x100fe2000801080e */
[--C-:B------:R-:W-:Y:S01]  /*2300*/  FFMA.FTZ R6, R28, UR33, -R14.reuse ;  /* 0x000000211c067c23 */ /* 0x100fe2000801080e */
[--C-:B------:R-:W-:Y:S01]  /*2310*/  FFMA.FTZ R32, R32, UR33, -R14.reuse ;  /* 0x0000002120207c23 */ /* 0x100fe2000801080e */
[----:B------:R-:W-:Y:S01]  /*2320*/  FMNMX.FTZ R3, R31, R8, !PT ;  /* 0x000000081f037209 */ /* 0x000fe20007810000 */
[--C-:B------:R-:W-:Y:S01]  /*2330*/  FFMA.FTZ R11, R36, UR33, -R14.reuse ;  /* 0x00000021240b7c23 */ /* 0x100fe2000801080e */
[----:B------:R-:W-:Y:S01]  /*2340*/  FSEL R82, R82, -INF , P3 ;  /* 0xff80000052527808 */ /* 0x000fe20001800000 */
        /* <DEDUP_REMOVED lines=23> */
[----:B------:R0:W-:Y:S01]  /*24c0*/  MUFU.EX2 R12, R37 ;  /* 0x00000025000c7308 */ /* 0x0001e20000000800 */
[--C-:B------:R-:W-:Y:S01]  /*24d0*/  FFMA.FTZ R48, R69, UR33, -R14.reuse ;  /* 0x0000002145307c23 */ /* 0x100fe2000801080e */
[----:B------:R-:W-:Y:S01]  /*24e0*/  FMNMX.FTZ R20, R46, R3, !PT ;  /* 0x000000032e147209 */ /* 0x000fe20007810000 */
[--C-:B------:R-:W-:Y:S01]  /*24f0*/  FFMA.FTZ R56, R77, UR33, -R14.reuse ;  /* 0x000000214d387c23 */ /* 0x100fe2000801080e */
[----:B------:R-:W-:-:S02]  /*2500*/  FFMA.FTZ R64, R81, UR33, -R14 ;  /* 0x0000002151407c23 */ /* 0x000fc4000801080e */
[----:B------:R-:W-:Y:S02]  /*2510*/  FMNMX.FTZ R3, R47, R20, !PT ;  /* 0x000000142f037209 */ /* 0x000fe40007810000 */
[----:B------:R-:W-:Y:S01]  /*2520*/  MUFU.EX2 R5, R5 ;  /* 0x0000000500057308 */ /* 0x000fe20000000800 */
[----:B0-----:R-:W-:Y:S01]  /*2530*/  FFMA.FTZ R37, R60, UR33, -R14 ;  /* 0x000000213c257c23 */ /* 0x001fe2000801080e */
[----:B------:R-:W-:-:S04]  /*2540*/  FMNMX.FTZ R20, R50, R3, !PT ;  /* 0x0000000332147209 */ /* 0x000fc80007810000 */
[----:B------:R-:W-:Y:S02]  /*2550*/  FMNMX.FTZ R3, R51, R20, !PT ;  /* 0x0000001433037209 */ /* 0x000fe40007810000 */
[----:B------:R0:W-:Y:S02]  /*2560*/  MUFU.EX2 R20, R41 ;  /* 0x0000002900147308 */ /* 0x0001e40000000800 */
[----:B------:R-:W-:-:S04]  /*2570*/  FMNMX.FTZ R24, R54, R3, !PT ;  /* 0x0000000336187209 */ /* 0x000fc80007810000 */
[----:B------:R-:W-:Y:S02]  /*2580*/  FMNMX.FTZ R3, R55, R24, !PT ;  /* 0x0000001837037209 */ /* 0x000fe40007810000 */
[----:B------:R-:W1:Y:S01]  /*2590*/  MUFU.EX2 R10, R10 ;  /* 0x0000000a000a7308 */ /* 0x000e620000000800 */
[----:B0-----:R-:W-:Y:S01]  /*25a0*/  FFMA.FTZ R41, R68, UR33, -R14 ;  /* 0x0000002144297c23 */ /* 0x001fe2000801080e */
[----:B------:R-:W-:-:S04]  /*25b0*/  FMNMX.FTZ R24, R58, R3, !PT ;  /* 0x000000033a187209 */ /* 0x000fc80007810000 */
[----:B------:R-:W-:Y:S02]  /*25c0*/  FMNMX.FTZ R3, R59, R24, !PT ;  /* 0x000000183b037209 */ /* 0x000fe40007810000 */
[----:B------:R0:W-:Y:S02]  /*25d0*/  MUFU.EX2 R24, R45 ;  /* 0x0000002d00187308 */ /* 0x0001e40000000800 */
[----:B------:R-:W-:-:S04]  /*25e0*/  FMNMX.FTZ R28, R62, R3, !PT ;  /* 0x000000033e1c7209 */ /* 0x000fc80007810000 */
[----:B------:R-:W-:Y:S02]  /*25f0*/  FMNMX.FTZ R3, R63, R28, !PT ;  /* 0x0000001c3f037209 */ /* 0x000fe40007810000 */
[----:B------:R-:W-:Y:S01]  /*2600*/  MUFU.EX2 R6, R6 ;  /* 0x0000000600067308 */ /* 0x000fe20000000800 */
[----:B0-----:R-:W-:Y:S01]  /*2610*/  FFMA.FTZ R45, R72, UR33, -R14 ;  /* 0x00000021482d7c23 */ /* 0x001fe2000801080e */
[----:B------:R-:W-:Y:S02]  /*2620*/  FMNMX.FTZ R28, R66, R3, !PT ;  /* 0x00000003421c7209 */ /* 0x000fe40007810000 */
[----:B-1----:R-:W-:Y:S02]  /*2630*/  F2FP.F16.F32.PACK_AB R4, R10, R5 ;  /* 0x000000050a04723e */ /* 0x002fe400000000ff */
[----:B------:R-:W-:Y:S02]  /*2640*/  FMNMX.FTZ R3, R67, R28, !PT ;  /* 0x0000001c43037209 */ /* 0x000fe40007810000 */
[----:B------:R0:W-:Y:S02]  /*2650*/  MUFU.EX2 R28, R49 ;  /* 0x00000031001c7308 */ /* 0x0001e40000000800 */
[----:B------:R-:W-:-:S04]  /*2660*/  FMNMX.FTZ R32, R70, R3, !PT ;  /* 0x0000000346207209 */ /* 0x000fc80007810000 */
[----:B------:R-:W-:Y:S02]  /*2670*/  FMNMX.FTZ R3, R71, R32, !PT ;  /* 0x0000002047037209 */ /* 0x000fe40007810000 */
[----:B------:R-:W-:Y:S01]  /*2680*/  MUFU.EX2 R7, R7 ;  /* 0x0000000700077308 */ /* 0x000fe20000000800 */
[----:B0-----:R-:W-:Y:S01]  /*2690*/  FFMA.FTZ R49, R76, UR33, -R14 ;  /* 0x000000214c317c23 */ /* 0x001fe2000801080e */
[----:B------:R-:W-:-:S04]  /*26a0*/  FMNMX.FTZ R32, R74, R3, !PT ;  /* 0x000000034a207209 */ /* 0x000fc80007810000 */
[----:B------:R-:W-:Y:S02]  /*26b0*/  FMNMX.FTZ R3, R75, R32, !PT ;  /* 0x000000204b037209 */ /* 0x000fe40007810000 */
[----:B------:R-:W-:Y:S02]  /*26c0*/  MUFU.EX2 R32, R53 ;  /* 0x0000003500207308 */ /* 0x000fe40000000800 */
[----:B------:R-:W-:-:S04]  /*26d0*/  FMNMX.FTZ R36, R78, R3, !PT ;  /* 0x000000034e247209 */ /* 0x000fc80007810000 */
[----:B------:R-:W-:Y:S02]  /*26e0*/  FMNMX.FTZ R3, R79, R36, !PT ;  /* 0x000000244f037209 */ /* 0x000fe40007810000 */
[----:B------:R-:W-:Y:S02]  /*26f0*/  MUFU.EX2 R9, R9 ;  /* 0x0000000900097308 */ /* 0x000fe40000000800 */
[----:B------:R-:W-:-:S04]  /*2700*/  FMNMX.FTZ R36, R82, R3, !PT ;  /* 0x0000000352247209 */ /* 0x000fc80007810000 */
[----:B------:R-:W-:Y:S02]  /*2710*/  FMNMX.FTZ R3, R83, R36, !PT ;  /* 0x0000002453037209 */ /* 0x000fe40007810000 */
[----:B------:R0:W-:Y:S02]  /*2720*/  MUFU.EX2 R36, R57 ;  /* 0x0000003900247308 */ /* 0x0001e40000000800 */
[----:B------:R-:W-:-:S04]  /*2730*/  FMNMX.FTZ R40, R86, R3, !PT ;  /* 0x0000000356287209 */ /* 0x000fc80007810000 */
[----:B------:R-:W-:Y:S01]  /*2740*/  FMNMX.FTZ R3, R87, R40, !PT ;  /* 0x0000002857037209 */ /* 0x000fe20007810000 */
[--C-:B------:R-:W-:Y:S01]  /*2750*/  FFMA.FTZ R40, R65, UR33, -R14.reuse ;  /* 0x0000002141287c23 */ /* 0x100fe2000801080e */
[----:B------:R-:W-:Y:S01]  /*2760*/  MUFU.EX2 R11, R11 ;  /* 0x0000000b000b7308 */ /* 0x000fe20000000800 */
[--C-:B0-----:R-:W-:Y:S02]  /*2770*/  FFMA.FTZ R57, R80, UR33, -R14.reuse ;  /* 0x0000002150397c23 */ /* 0x101fe4000801080e */
[----:B------:R-:W0:Y:S05]  /*2780*/  SHFL.BFLY PT, R52, R3, 0x2, 0x1f ;  /* 0x0c401f0003347f89 */ /* 0x000e2a00000e0000 */
[----:B------:R-:W-:Y:S08]  /*2790*/  MUFU.EX2 R13, R13 ;  /* 0x0000000d000d7308 */ /* 0x000ff00000000800 */
[----:B------:R-:W-:Y:S08]  /*27a0*/  MUFU.EX2 R15, R15 ;  /* 0x0000000f000f7308 */ /* 0x000ff00000000800 */
[----:B------:R-:W-:Y:S01]  /*27b0*/  MUFU.EX2 R21, R21 ;  /* 0x0000001500157308 */ /* 0x000fe20000000800 */
[----:B0-----:R-:W-:Y:S01]  /*27c0*/  FMNMX.FTZ R53, R3, R52, !PT ;  /* 0x0000003403357209 */ /* 0x001fe20007810000 */
[----:B------:R-:W-:-:S04]  /*27d0*/  FFMA.FTZ R52, R73, UR33, -R14 ;  /* 0x0000002149347c23 */ /* 0x000fc8000801080e */
[----:B------:R-:W0:Y:S02]  /*27e0*/  SHFL.BFLY PT, R60, R53, 0x1, 0x1f ;  /* 0x0c201f00353c7f89 */ /* 0x000e2400000e0000 */
[----:B------:R-:W-:Y:S08]  /*27f0*/  MUFU.EX2 R25, R25 ;  /* 0x0000001900197308 */ /* 0x000ff00000000800 */
[----:B------:R-:W-:Y:S08]  /*2800*/  MUFU.EX2 R29, R29 ;  /* 0x0000001d001d7308 */ /* 0x000ff00000000800 */
[----:B------:R-:W-:Y:S01]  /*2810*/  MUFU.EX2 R37, R37 ;  /* 0x0000002500257308 */ /* 0x000fe20000000800 */
[----:B0-----:R-:W-:Y:S01]  /*2820*/  FMNMX.FTZ R3, R53, R60, !PT ;  /* 0x0000003c35037209 */ /* 0x001fe20007810000 */
[--C-:B------:R-:W-:Y:S01]  /*2830*/  FFMA.FTZ R53, R84, UR33, -R14.reuse ;  /* 0x0000002154357c23 */ /* 0x100fe2000801080e */
[----:B------:R-:W-:-:S05]  /*2840*/  FFMA.FTZ R60, R85, UR33, -R14 ;  /* 0x00000021553c7c23 */ /* 0x000fca000801080e */
[----:B------:R-:W-:Y:S01]  /*2850*/  MUFU.EX2 R44, R44 ;  /* 0x0000002c002c7308 */ /* 0x000fe20000000800 */
[C---:B------:R-:W-:Y:S01]  /*2860*/  FSETP.NEU.FTZ.AND P1, PT, R3.reuse, -INF , PT ;  /* 0xff8000000300780b */ /* 0x040fe20003f3d000 */
[----:B------:R-:W-:-:S05]  /*2870*/  FMUL.FTZ R61, R3, UR33 ;  /* 0x00000021033d7c20 */ /* 0x000fca0008410000 */
[----:B------:R-:W-:Y:S01]  /*2880*/  FSEL R14, R61, RZ, P1 ;  /* 0x000000ff3d0e7208 */ /* 0x000fe20000800000 */
[----:B------:R-:W-:Y:S01]  /*2890*/  MUFU.EX2 R33, R33 ;  /* 0x0000002100217308 */ /* 0x000fe20000000800 */
[----:B------:R-:W-:-:S03]  /*28a0*/  PLOP3.LUT P1, PT, PT, PT, UP0, 0x80, 0x0 ;  /* 0x000000000000781c */ /* 0x000fc60003f2f008 */
        /* <DEDUP_REMOVED lines=21> */
[----:B------:R1:W2:Y:S01]  /*2a00*/  MUFU.EX2 R69, R68 ;  /* 0x0000004400457308 */ /* 0x0002a20000000800 */
[--C-:B------:R-:W-:Y:S01]  /*2a10*/  FFMA.FTZ R78, R78, UR33, -R14.reuse ;  /* 0x000000214e4e7c23 */ /* 0x100fe2000801080e */
[--C-:B------:R-:W-:Y:S01]  /*2a20*/  FFMA.FTZ R79, R79, UR33, -R14.reuse ;  /* 0x000000214f4f7c23 */ /* 0x100fe2000801080e */
[--C-:B------:R-:W-:Y:S01]  /*2a30*/  FFMA.FTZ R82, R82, UR33, -R14.reuse ;  /* 0x0000002152527c23 */ /* 0x100fe2000801080e */
[--C-:B------:R-:W-:Y:S01]  /*2a40*/  FFMA.FTZ R83, R83, UR33, -R14.reuse ;  /* 0x0000002153537c23 */ /* 0x100fe2000801080e */
[--C-:B------:R-:W-:Y:S01]  /*2a50*/  FFMA.FTZ R86, R86, UR33, -R14.reuse ;  /* 0x0000002156567c23 */ /* 0x100fe2000801080e */
[----:B------:R-:W-:-:S02]  /*2a60*/  FFMA.FTZ R87, R87, UR33, -R14 ;  /* 0x0000002157577c23 */ /* 0x000fc4000801080e */
[----:B------:R3:W4:Y:S01]  /*2a70*/  MUFU.EX2 R76, R31 ;  /* 0x0000001f004c7308 */ /* 0x0007220000000800 */
[--C-:B-1----:R-:W-:Y:S01]  /*2a80*/  FFMA.FTZ R68, R47, UR33, -R14.reuse ;  /* 0x000000212f447c23 */ /* 0x102fe2000801080e */
[----:B------:R-:W-:Y:S01]  /*2a90*/  FFMA.FTZ R47, R55, UR33, -R14 ;  /* 0x00000021372f7c23 */ /* 0x000fe2000801080e */
[----:B------:R-:W-:Y:S01]  /*2aa0*/  FADD.FTZ R55, R5, R10 ;  /* 0x0000000a05377221 */ /* 0x000fe20000010000 */
[----:B0-----:R-:W-:Y:S01]  /*2ab0*/  FADD.FTZ R10, R61, R72 ;  /* 0x000000483d0a7221 */ /* 0x001fe20000010000 */
[----:B------:R-:W-:Y:S02]  /*2ac0*/  F2FP.F16.F32.PACK_AB R5, R72, R61 ;  /* 0x0000003d4805723e */ /* 0x000fe400000000ff */
[----:B------:R-:W-:Y:S01]  /*2ad0*/  FADD.FTZ R54, R6, R55 ;  /* 0x0000003706367221 */ /* 0x000fe20000010000 */
[----:B------:R-:W0:Y:S01]  /*2ae0*/  MUFU.EX2 R26, R26 ;  /* 0x0000001a001a7308 */ /* 0x000e220000000800 */
[C---:B------:R-:W-:Y:S01]  /*2af0*/  F2FP.F16.F32.PACK_AB R6, R7.reuse, R6 ;  /* 0x000000060706723e */ /* 0x040fe200000000ff */
[----:B---3--:R-:W-:Y:S01]  /*2b00*/  FFMA.FTZ R31, R50, UR33, -R14 ;  /* 0x00000021321f7c23 */ /* 0x008fe2000801080e */
[----:B------:R-:W-:Y:S01]  /*2b10*/  FADD.FTZ R59, R7, R54 ;  /* 0x00000036073b7221 */ /* 0x000fe20000010000 */
[----:B--2---:R-:W-:Y:S01]  /*2b20*/  FADD.FTZ R7, R69, R10 ;  /* 0x0000000a45077221 */ /* 0x004fe20000010000 */
[--C-:B------:R-:W-:Y:S01]  /*2b30*/  FFMA.FTZ R50, R62, UR33, -R14.reuse ;  /* 0x000000213e327c23 */ /* 0x100fe2000801080e */
[--C-:B------:R-:W-:Y:S01]  /*2b40*/  FFMA.FTZ R55, R63, UR33, -R14.reuse ;  /* 0x000000213f377c23 */ /* 0x100fe2000801080e */
[----:B------:R-:W-:Y:S01]  /*2b50*/  FADD.FTZ R10, R8, R59 ;  /* 0x0000003b080a7221 */ /* 0x000fe20000010000 */
[----:B------:R-:W1:Y:S01]  /*2b60*/  MUFU.EX2 R27, R27 ;  /* 0x0000001b001b7308 */ /* 0x000e620000000800 */
[----:B----4-:R-:W-:Y:S01]  /*2b70*/  FADD.FTZ R61, R76, R7 ;  /* 0x000000074c3d7221 */ /* 0x010fe20000010000 */
[----:B------:R-:W-:Y:S01]  /*2b80*/  FFMA.FTZ R54, R66, UR33, -R14 ;  /* 0x0000002142367c23 */ /* 0x000fe2000801080e */
[----:B------:R-:W-:Y:S01]  /*2b90*/  FADD.FTZ R62, R9, R10 ;  /* 0x0000000a093e7221 */ /* 0x000fe20000010000 */
[----:B------:R-:W-:Y:S01]  /*2ba0*/  FFMA.FTZ R59, R67, UR33, -R14 ;  /* 0x00000021433b7c23 */ /* 0x000fe2000801080e */
[----:B------:R-:W-:-:S02]  /*2bb0*/  F2FP.F16.F32.PACK_AB R8, R9, R8 ;  /* 0x000000080908723e */ /* 0x000fc400000000ff */
[----:B------:R-:W-:Y:S01]  /*2bc0*/  FADD.FTZ R63, R11, R62 ;  /* 0x0000003e0b3f7221 */ /* 0x000fe20000010000 */
[----:B------:R-:W2:Y:S01]  /*2bd0*/  MUFU.EX2 R30, R30 ;  /* 0x0000001e001e7308 */ /* 0x000ea20000000800 */
[----:B0-----:R-:W-:Y:S01]  /*2be0*/  FADD.FTZ R10, R26, R61 ;  /* 0x0000003d1a0a7221 */ /* 0x001fe20000010000 */
[----:B------:R-:W-:Y:S01]  /*2bf0*/  F2FP.F16.F32.PACK_AB R7, R76, R69 ;  /* 0x000000454c07723e */ /* 0x000fe200000000ff */
[----:B------:R-:W-:-:S04]  /*2c00*/  FADD.FTZ R62, R12, R63 ;  /* 0x0000003f0c3e7221 */ /* 0x000fc80000010000 */
[----:B------:R-:W-:Y:S01]  /*2c10*/  FADD.FTZ R63, R13, R62 ;  /* 0x0000003e0d3f7221 */ /* 0x000fe20000010000 */
[----:B------:R-:W0:Y:S01]  /*2c20*/  MUFU.EX2 R35, R35 ;  /* 0x0000002300237308 */ /* 0x000e220000000800 */
[----:B-1----:R-:W-:Y:S01]  /*2c30*/  FADD.FTZ R61, R27, R10 ;  /* 0x0000000a1b3d7221 */ /* 0x002fe20000010000 */
[----:B------:R1:W-:Y:S01]  /*2c40*/  STSM.16.M88.4 [R2+0x21800], R4 ;  /* 0x0218000402007844 */ /* 0x0003e20000000200 */
[----:B------:R-:W-:-:S05]  /*2c50*/  FADD.FTZ R62, R20, R63 ;  /* 0x0000003f143e7221 */ /* 0x000fca0000010000 */
[----:B------:R-:W3:Y:S01]  /*2c60*/  MUFU.EX2 R34, R34 ;  /* 0x0000002200227308 */ /* 0x000ee20000000800 */
[----:B--2---:R-:W-:-:S07]  /*2c70*/  FADD.FTZ R10, R30, R61 ;  /* 0x0000003d1e0a7221 */ /* 0x004fce0000010000 */
[----:B------:R-:W2:Y:S01]  /*2c80*/  MUFU.EX2 R39, R39 ;  /* 0x0000002700277308 */ /* 0x000ea20000000800 */
[----:B0-----:R-:W-:-:S07]  /*2c90*/  FADD.FTZ R61, R35, R10 ;  /* 0x0000000a233d7221 */ /* 0x001fce0000010000 */
[----:B------:R-:W0:Y:S01]  /*2ca0*/  MUFU.EX2 R43, R43 ;  /* 0x0000002b002b7308 */ /* 0x000e220000000800 */
[----:B---3--:R-:W-:Y:S01]  /*2cb0*/  FADD.FTZ R10, R34, R61 ;  /* 0x0000003d220a7221 */ /* 0x008fe20000010000 */
[----:B------:R-:W-:-:S04]  /*2cc0*/  FADD.FTZ R61, R15, R62 ;  /* 0x0000003e0f3d7221 */ /* 0x000fc80000010000 */
[----:B------:R-:W-:Y:S02]  /*2cd0*/  FADD.FTZ R62, R24, R61 ;  /* 0x0000003d183e7221 */ /* 0x000fe40000010000 */
[----:B------:R-:W3:Y:S01]  /*2ce0*/  MUFU.EX2 R68, R68 ;  /* 0x0000004400447308 */ /* 0x000ee20000000800 */
[----:B--2---:R-:W-:Y:S01]  /*2cf0*/  FADD.FTZ R10, R39, R10 ;  /* 0x0000000a270a7221 */ /* 0x004fe20000010000 */
[----:B------:R-:W-:-:S04]  /*2d00*/  FADD.FTZ R63, R21, R62 ;  /* 0x0000003e153f7221 */ /* 0x000fc80000010000 */
[----:B------:R-:W-:Y:S02]  /*2d10*/  FADD.FTZ R14, R28, R63 ;  /* 0x0000003f1c0e7221 */ /* 0x000fe40000010000 */
[----:B------:R-:W2:Y:S01]  /*2d20*/  MUFU.EX2 R31, R31 ;  /* 0x0000001f001f7308 */ /* 0x000ea20000000800 */
[----:B0-----:R-:W-:-:S07]  /*2d30*/  FADD.FTZ R61, R43, R10 ;  /* 0x0000000a2b3d7221 */ /* 0x001fce0000010000 */
[----:B------:R-:W0:Y:S01]  /*2d40*/  MUFU.EX2 R38, R38 ;  /* 0x0000002600267308 */ /* 0x000e220000000800 */
[----:B---3--:R-:W-:Y:S01]  /*2d50*/  FADD.FTZ R10, R68, R61 ;  /* 0x0000003d440a7221 */ /* 0x008fe20000010000 */
[----:B------:R-:W-:Y:S01]  /*2d60*/  FADD.FTZ R61, R25, R14 ;  /* 0x0000000e193d7221 */ /* 0x000fe20000010000 */
[----:B------:R-:W-:Y:S02]  /*2d70*/  F2FP.F16.F32.PACK_AB R14, R24, R15 ;  /* 0x0000000f180e723e */ /* 0x000fe400000000ff */
[----:B------:R-:W-:-:S03]  /*2d80*/  F2FP.F16.F32.PACK_AB R15, R68, R43 ;  /* 0x0000002b440f723e */ /* 0x000fc600000000ff */
[----:B------:R-:W3:Y:S01]  /*2d90*/  MUFU.EX2 R42, R42 ;  /* 0x0000002a002a7308 */ /* 0x000ee20000000800 */
[----:B--2---:R-:W-:Y:S01]  /*2da0*/  FADD.FTZ R9, R31, R10 ;  /* 0x0000000a1f097221 */ /* 0x004fe20000010000 */
[----:B------:R-:W-:Y:S02]  /*2db0*/  F2FP.F16.F32.PACK_AB R10, R12, R11 ;  /* 0x0000000b0c0a723e */ /* 0x000fe400000000ff */
[----:B------:R-:W-:Y:S01]  /*2dc0*/  F2FP.F16.F32.PACK_AB R12, R20, R13 ;  /* 0x0000000d140c723e */ /* 0x000fe200000000ff */
[----:B------:R-:W-:Y:S01]  /*2dd0*/  FADD.FTZ R20, R32, R61 ;  /* 0x0000003d20147221 */ /* 0x000fe20000010000 */
[----:B------:R-:W-:Y:S02]  /*2de0*/  F2FP.F16.F32.PACK_AB R11, R35, R30 ;  /* 0x0000001e230b723e */ /* 0x000fe400000000ff */
[----:B------:R-:W2:Y:S01]  /*2df0*/  MUFU.EX2 R47, R47 ;  /* 0x0000002f002f7308 */ /* 0x000ea20000000800 */
[----:B0-----:R-:W-:Y:S01]  /*2e00*/  FADD.FTZ R9, R38, R9 ;  /* 0x0000000926097221 */ /* 0x001fe20000010000 */
[----:B-1----:R-:W-:Y:S01]  /*2e10*/  FADD.FTZ R7, R29, R20 ;  /* 0x000000141d077221 */ /* 0x002fe20000010000 */
[----:B------:R-:W-:-:S03]  /*2e20*/  F2FP.F16.F32.PACK_AB R13, R39, R34 ;  /* 0x00000022270d723e */ /* 0x000fc600000000ff */
[----:B------:R-:W-:Y:S02]  /*2e30*/  FADD.FTZ R6, R36, R7 ;  /* 0x0000000724067221 */ /* 0x000fe40000010000 */
[----:B------:R-:W0:Y:S01]  /*2e40*/  MUFU.EX2 R46, R46 ;  /* 0x0000002e002e7308 */ /* 0x000e220000000800 */
[----:B---3--:R-:W-:Y:S01]  /*2e50*/  FADD.FTZ R4, R42, R9 ;  /* 0x000000092a047221 */ /* 0x008fe20000010000 */
[----:B------:R-:W-:Y:S01]  /*2e60*/  FADD.FTZ R7, R37, R6 ;  /* 0x0000000625077221 */ /* 0x000fe20000010000 */
[----:B------:R-:W-:Y:S02]  /*2e70*/  F2FP.F16.F32.PACK_AB R9, R27, R26 ;  /* 0x0000001a1b09723e */ /* 0x000fe400000000ff */
[----:B------:R-:W-:-:S03]  /*2e80*/  F2FP.F16.F32.PACK_AB R6, R32, R25 ;  /* 0x000000192006723e */ /* 0x000fc600000000ff */
[----:B------:R-:W1:Y:S01]  /*2e90*/  MUFU.EX2 R51, R51 ;  /* 0x0000003300337308 */ /* 0x000e620000000800 */
[----:B--2---:R-:W-:Y:S01]  /*2ea0*/  FADD.FTZ R5, R47, R4 ;  /* 0x000000042f057221 */ /* 0x004fe20000010000 */
[----:B------:R2:W-:Y:S04]  /*2eb0*/  STSM.16.M88.4 [R18], R8 ;  /* 0x0000000812007844 */ /* 0x0005e80000000200 */
[----:B------:R3:W-:Y:S02]  /*2ec0*/  STSM.16.M88.4 [R17], R12 ;  /* 0x0000000c11007844 */ /* 0x0007e40000000200 */
[----:B------:R-:W4:Y:S01]  /*2ed0*/  MUFU.EX2 R50, R50 ;  /* 0x0000003200327308 */ /* 0x000f220000000800 */
[----:B0-----:R-:W-:-:S07]  /*2ee0*/  FADD.FTZ R4, R46, R5 ;  /* 0x000000052e047221 */ /* 0x001fce0000010000 */
[----:B------:R-:W0:Y:S01]  /*2ef0*/  MUFU.EX2 R55, R55 ;  /* 0x0000003700377308 */ /* 0x000e220000000800 */
[----:B-1----:R-:W-:Y:S01]  /*2f00*/  FADD.FTZ R5, R51, R4 ;  /* 0x0000000433057221 */ /* 0x002fe20000010000 */
[----:B------:R-:W-:Y:S01]  /*2f10*/  FADD.FTZ R4, R44, R7 ;  /* 0x000000072c047221 */ /* 0x000fe20000010000 */
[----:B--2---:R-:W-:Y:S02]  /*2f20*/  F2FP.F16.F32.PACK_AB R8, R36, R29 ;  /* 0x0000001d2408723e */ /* 0x004fe400000000ff */
[----:B------:R-:W-:Y:S01]  /*2f30*/  F2FP.F16.F32.PACK_AB R10, R44, R37 ;  /* 0x000000252c0a723e */ /* 0x000fe200000000ff */
[----:B------:R-:W-:Y:S01]  /*2f40*/  FADD.FTZ R7, R33, R4 ;  /* 0x0000000421077221 */ /* 0x000fe20000010000 */
[----:B------:R-:W-:Y:S01]  /*2f50*/  F2FP.F16.F32.PACK_AB R4, R28, R21 ;  /* 0x000000151c04723e */ /* 0x000fe200000000ff */
[----:B------:R-:W1:Y:S01]  /*2f60*/  MUFU.EX2 R40, R40 ;  /* 0x0000002800287308 */ /* 0x000e620000000800 */
[----:B----4-:R-:W-:-:S07]  /*2f70*/  FADD.FTZ R24, R50, R5 ;  /* 0x0000000532187221 */ /* 0x010fce0000010000 */
[----:B------:R-:W2:Y:S01]  /*2f80*/  MUFU.EX2 R54, R54 ;  /* 0x0000003600367308 */ /* 0x000ea20000000800 */
[C---:B0-----:R-:W-:Y:S01]  /*2f90*/  FADD.FTZ R5, R55.reuse, R24 ;  /* 0x0000001837057221 */ /* 0x041fe20000010000 */
[----:B------:R-:W-:-:S06]  /*2fa0*/  F2FP.F16.F32.PACK_AB R11, R55, R50 ;  /* 0x00000032370b723e */ /* 0x000fcc00000000ff */
[----:B------:R-:W0:Y:S01]  /*2fb0*/  MUFU.EX2 R41, R41 ;  /* 0x0000002900297308 */ /* 0x000e220000000800 */
[----:B-1----:R-:W-:-:S07]  /*2fc0*/  FADD.FTZ R26, R40, R7 ;  /* 0x00000007281a7221 */ /* 0x002fce0000010000 */
[----:B------:R-:W1:Y:S01]  /*2fd0*/  MUFU.EX2 R59, R59 ;  /* 0x0000003b003b7308 */ /* 0x000e620000000800 */
[----:B--2---:R-:W-:Y:S01]  /*2fe0*/  FADD.FTZ R24, R54, R5 ;  /* 0x0000000536187221 */ /* 0x004fe20000010000 */
[----:B------:R-:W-:-:S06]  /*2ff0*/  F2FP.F16.F32.PACK_AB R5, R38, R31 ;  /* 0x0000001f2605723e */ /* 0x000fcc00000000ff */
[----:B------:R-:W3:Y:S01]  /*3000*/  MUFU.EX2 R48, R48 ;  /* 0x0000003000307308 */ /* 0x000ee20000000800 */
[----:B0-----:R-:W-:-:S07]  /*3010*/  FADD.FTZ R7, R41, R26 ;  /* 0x0000001a29077221 */ /* 0x001fce0000010000 */
[----:B------:R-:W0:Y:S01]  /*3020*/  MUFU.EX2 R58, R58 ;  /* 0x0000003a003a7308 */ /* 0x000e220000000800 */
[----:B-1----:R-:W-:-:S07]  /*3030*/  FADD.FTZ R9, R59, R24 ;  /* 0x000000183b097221 */ /* 0x002fce0000010000 */
[----:B------:R-:W1:Y:S01]  /*3040*/  MUFU.EX2 R45, R45 ;  /* 0x0000002d002d7308 */ /* 0x000e620000000800 */
[----:B---3--:R-:W-:Y:S01]  /*3050*/  FADD.FTZ R14, R48, R7 ;  /* 0x00000007300e7221 */ /* 0x008fe20000010000 */
[----:B------:R-:W-:-:S05]  /*3060*/  F2FP.F16.F32.PACK_AB R7, R47, R42 ;  /* 0x0000002a2f07723e */ /* 0x000fca00000000ff */
[----:B------:R2:W-:Y:S01]  /*3070*/  STSM.16.M88.4 [R16], R4 ;  /* 0x0000000410007844 */ /* 0x0005e20000000200 */
[----:B------:R-:W3:Y:S01]  /*3080*/  MUFU.EX2 R71, R71 ;  /* 0x0000004700477308 */ /* 0x000ee20000000800 */
[----:B0-----:R-:W-:Y:S01]  /*3090*/  FADD.FTZ R12, R58, R9 ;  /* 0x000000093a0c7221 */ /* 0x001fe20000010000 */
[----:B------:R-:W-:-:S05]  /*30a0*/  F2FP.F16.F32.PACK_AB R9, R51, R46 ;  /* 0x0000002e3309723e */ /* 0x000fca00000000ff */
[----:B------:R0:W-:Y:S01]  /*30b0*/  STSM.16.M88.4 [R2+0x27800], R8 ;  /* 0x0278000802007844 */ /* 0x0001e20000000200 */
[----:B------:R-:W4:Y:S01]  /*30c0*/  MUFU.EX2 R52, R52 ;  /* 0x0000003400347308 */ /* 0x000f220000000800 */
[----:B-1----:R-:W-:-:S07]  /*30d0*/  FADD.FTZ R15, R45, R14 ;  /* 0x0000000e2d0f7221 */ /* 0x002fce0000010000 */
[----:B------:R-:W1:Y:S01]  /*30e0*/  MUFU.EX2 R74, R74 ;  /* 0x0000004a004a7308 */ /* 0x000e620000000800 */
[----:B---3--:R-:W-:-:S07]  /*30f0*/  FADD.FTZ R13, R71, R12 ;  /* 0x0000000c470d7221 */ /* 0x008fce0000010000 */
[----:B------:R-:W3:Y:S01]  /*3100*/  MUFU.EX2 R49, R49 ;  /* 0x0000003100317308 */ /* 0x000ee20000000800 */
[----:B----4-:R-:W-:-:S07]  /*3110*/  FADD.FTZ R12, R52, R15 ;  /* 0x0000000f340c7221 */ /* 0x010fce0000010000 */
[----:B------:R-:W4:Y:S01]  /*3120*/  MUFU.EX2 R75, R75 ;  /* 0x0000004b004b7308 */ /* 0x000f220000000800 */
[----:B-1----:R-:W-:-:S07]  /*3130*/  FADD.FTZ R14, R74, R13 ;  /* 0x0000000d4a0e7221 */ /* 0x002fce0000010000 */
[----:B------:R-:W1:Y:S01]  /*3140*/  MUFU.EX2 R56, R56 ;  /* 0x0000003800387308 */ /* 0x000e620000000800 */
[----:B---3--:R-:W-:Y:S01]  /*3150*/  FADD.FTZ R13, R49, R12 ;  /* 0x0000000c310d7221 */ /* 0x008fe20000010000 */
[----:B------:R-:W-:-:S06]  /*3160*/  F2FP.F16.F32.PACK_AB R12, R40, R33 ;  /* 0x00000021280c723e */ /* 0x000fcc00000000ff */
[----:B------:R-:W3:Y:S01]  /*3170*/  MUFU.EX2 R27, R78 ;  /* 0x0000004e001b7308 */ /* 0x000ee20000000800 */
[C---:B----4-:R-:W-:Y:S01]  /*3180*/  FADD.FTZ R24, R75.reuse, R14 ;  /* 0x0000000e4b187221 */ /* 0x050fe20000010000 */
[----:B------:R-:W-:Y:S02]  /*3190*/  F2FP.F16.F32.PACK_AB R14, R48, R41 ;  /* 0x00000029300e723e */ /* 0x000fe400000000ff */
[----:B------:R-:W-:-:S04]  /*31a0*/  F2FP.F16.F32.PACK_AB R25, R75, R74 ;  /* 0x0000004a4b19723e */ /* 0x000fc800000000ff */
[----:B------:R-:W4:Y:S01]  /*31b0*/  MUFU.EX2 R57, R57 ;  /* 0x0000003900397308 */ /* 0x000f220000000800 */
[----:B-1----:R-:W-:-:S07]  /*31c0*/  FADD.FTZ R26, R56, R13 ;  /* 0x0000000d381a7221 */ /* 0x002fce0000010000 */
[----:B------:R-:W2:Y:S01]  /*31d0*/  MUFU.EX2 R20, R79 ;  /* 0x0000004f00147308 */ /* 0x000ea20000000800 */
[----:B---3--:R-:W-:Y:S01]  /*31e0*/  FADD.FTZ R13, R27, R24 ;  /* 0x000000181b0d7221 */ /* 0x008fe20000010000 */
[----:B------:R-:W-:-:S06]  /*31f0*/  F2FP.F16.F32.PACK_AB R24, R52, R45 ;  /* 0x0000002d3418723e */ /* 0x000fcc00000000ff */
[----:B------:R-:W1:Y:S01]  /*3200*/  MUFU.EX2 R64, R64 ;  /* 0x0000004000407308 */ /* 0x000e620000000800 */
[----:B----4-:R-:W-:Y:S01]  /*3210*/  FADD.FTZ R15, R57, R26 ;  /* 0x0000001a390f7221 */ /* 0x010fe20000010000 */
[----:B------:R-:W-:-:S06]  /*3220*/  F2FP.F16.F32.PACK_AB R26, R56, R49 ;  /* 0x00000031381a723e */ /* 0x000fcc00000000ff */
[----:B------:R-:W3:Y:S01]  /*3230*/  MUFU.EX2 R65, R82 ;  /* 0x0000005200417308 */ /* 0x000ee20000000800 */
[C---:B--2---:R-:W-:Y:S01]  /*3240*/  FADD.FTZ R4, R20.reuse, R13 ;  /* 0x0000000d14047221 */ /* 0x044fe20000010000 */
[----:B------:R-:W-:Y:S02]  /*3250*/  F2FP.F16.F32.PACK_AB R13, R59, R54 ;  /* 0x000000363b0d723e */ /* 0x000fe400000000ff */
[----:B------:R-:W-:-:S04]  /*3260*/  F2FP.F16.F32.PACK_AB R27, R20, R27 ;  /* 0x0000001b141b723e */ /* 0x000fc800000000ff */
[----:B------:R-:W-:Y:S01]  /*3270*/  MUFU.EX2 R53, R53 ;  /* 0x0000003500357308 */ /* 0x000fe20000000800 */
[C---:B-1----:R-:W-:Y:S01]  /*3280*/  FADD.FTZ R6, R64.reuse, R15 ;  /* 0x0000000f40067221 */ /* 0x042fe20000010000 */
[----:B------:R-:W-:Y:S02]  /*3290*/  F2FP.F16.F32.PACK_AB R15, R71, R58 ;  /* 0x0000003a470f723e */ /* 0x000fe400000000ff */
[----:B------:R-:W-:-:S03]  /*32a0*/  F2FP.F16.F32.PACK_AB R64, R64, R57 ;  /* 0x000000394040723e */ /* 0x000fc600000000ff */
[----:B------:R0:W-:Y:S01]  /*32b0*/  STSM.16.M88.4 [R19], R12 ;  /* 0x0000000c13007844 */ /* 0x0001e20000000200 */
[----:B------:R-:W1:Y:S01]  /*32c0*/  MUFU.EX2 R60, R60 ;  /* 0x0000003c003c7308 */ /* 0x000e620000000800 */
[----:B---3--:R-:W-:Y:S02]  /*32d0*/  FADD.FTZ R5, R65, R4 ;  /* 0x0000000441057221 */ /* 0x008fe40000010000 */
[----:B------:R0:W-:Y:S05]  /*32e0*/  STSM.16.M88.4 [R17+0x6000], R24 ;  /* 0x0060001811007844 */ /* 0x0001ea0000000200 */
[----:B------:R-:W2:Y:S08]  /*32f0*/  MUFU.EX2 R28, R83 ;  /* 0x00000053001c7308 */ /* 0x000eb00000000800 */
[----:B------:R-:W-:Y:S01]  /*3300*/  MUFU.EX2 R86, R86 ;  /* 0x0000005600567308 */ /* 0x000fe20000000800 */
[----:B-1----:R-:W-:Y:S01]  /*3310*/  F2FP.F16.F32.PACK_AB R66, R60, R53 ;  /* 0x000000353c42723e */ /* 0x002fe200000000ff */
[----:B------:R-:W-:-:S04]  /*3320*/  FADD.FTZ R53, R53, R6 ;  /* 0x0000000635357221 */ /* 0x000fc80000010000 */
[----:B------:R-:W-:Y:S02]  /*3330*/  FADD.FTZ R4, R60, R53 ;  /* 0x000000353c047221 */ /* 0x000fe40000010000 */
[----:B------:R-:W1:Y:S01]  /*3340*/  MUFU.EX2 R87, R87 ;  /* 0x0000005700577308 */ /* 0x000e620000000800 */
[C---:B--2---:R-:W-:Y:S01]  /*3350*/  F2FP.F16.F32.PACK_AB R65, R28.reuse, R65 ;  /* 0x000000411c41723e */ /* 0x044fe200000000ff */
[----:B------:R-:W-:Y:S01]  /*3360*/  FADD.FTZ R5, R28, R5 ;  /* 0x000000051c057221 */ /* 0x000fe20000010000 */
[----:B-1----:R-:W-:-:S03]  /*3370*/  F2FP.F16.F32.PACK_AB R67, R87, R86 ;  /* 0x000000565743723e */ /* 0x002fc600000000ff */
[----:B------:R-:W-:Y:S02]  /*3380*/  FADD.FTZ R86, R86, R5 ;  /* 0x0000000556567221 */ /* 0x000fe40000010000 */
[----:B------:R0:W-:Y:S02]  /*3390*/  STSM.16.M88.4 [R16+0x6000], R64 ;  /* 0x0060004010007844 */ /* 0x0001e40000000200 */
[----:B------:R-:W-:Y:S01]  /*33a0*/  FADD.FTZ R5, R87, R86 ;  /* 0x0000005657057221 */ /* 0x000fe20000010000 */
[----:B------:R1:W-:Y:S06]  /*33b0*/  MEMBAR.ALL.CTA ;  /* 0x0000000000007992 */ /* 0x0003ec0000008000 */
[----:B-1----:R-:W1:Y:S02]  /*33c0*/  FENCE.VIEW.ASYNC.S ;  /* 0x00000000000073c6 */ /* 0x002e640000000000 */
[----:B-1----:R-:W-:Y:S01]  /*33d0*/  NOP ;  /* 0x0000000000007918 */ /* 0x002fe20000000000 */
[----:B------:R-:W-:Y:S05]  /*33e0*/  @!P1 BRA `(.L_x_10017) ;  /* 0x0000002000a49947 */ /* 0x000fea0003800000 */
        /* <DEDUP_REMOVED lines=28> */
[----:B------:R-:W-:Y:S01]  /*35b0*/  UMOV UR34, UR44 ;  /* 0x0000002c00227c82 */ /* 0x000fe20008000000 */
[----:B------:R-:W-:-:S09]  /*35c0*/  ULDC UR33, c[0x0][0x988] ;  /* 0x0002620000217ab9 */ /* 0x000fd20000000800 */
.L_x_10028:
[----:B------:R-:W-:Y:S01]  /*35d0*/  ISETP.NE.AND P2, PT, RZ, UR39, PT ;  /* 0x00000027ff007c0c */ /* 0x000fe2000bf45270 */
[----:B------:R-:W-:-:S04]  /*35e0*/  UISETP.NE.AND UP0, UPT, UR34, 0x1, UPT ;  /* 0x000000012200788c */ /* 0x000fc8000bf05270 */
[----:B------:R-:W-:-:S04]  /*35f0*/  USEL UR45, URZ, 0x1, UP0 ;  /* 0x000000013f2d7887 */ /* 0x000fc80008000000 */
[----:B------:R-:W-:-:S04]  /*3600*/  ULOP3.LUT UR45, UR28, UR45, URZ, 0x3c, !UPT ;  /* 0x0000002d1c2d7292 */ /* 0x000fc8000f8e3c3f */
[----:B------:R-:W-:Y:S08]  /*3610*/  @P2 BRA `(.L_x_10018) ;  /* 0x0000000000382947 */ /* 0x000ff00003800000 */
[----:B------:R-:W-:Y:S05]  /*3620*/  @!P0 BRA `(.L_x_10019) ;  /* 0x0000000000048947 */ /* 0x000fea0003800000 */
[----:B------:R-:W-:Y:S01]  /*3630*/  BPT.TRAP 0x1 ;  /* 0x000000040000795c */ /* 0x000fe20000300000 */
.L_x_10019:
[----:B------:R-:W-:Y:S01]  /*3640*/  UIADD3 UR6, UR34, 0x1, URZ ;  /* 0x0000000122067890 */ /* 0x000fe2000fffe03f */
[----:B------:R-:W-:-:S03]  /*3650*/  IMAD.U32 R0, RZ, RZ, UR45 ;  /* 0x0000002dff007e24 */ /* 0x000fc6000f8e00ff */
[----:B------:R-:W-:Y:S02]  /*3660*/  UISETP.NE.AND UP0, UPT, UR6, 0x2, UPT ;  /* 0x000000020600788c */ /* 0x000fe4000bf05270 */
[----:B------:R-:W-:Y:S02]  /*3670*/  SHF.L.U32 R0, R0, 0x1f, RZ ;  /* 0x0000001f00007819 */ /* 0x000fe400000006ff */
[----:B------:R-:W-:-:S04]  /*3680*/  USEL UR6, UR6, URZ, UP0 ;  /* 0x0000003f06067287 */ /* 0x000fc80008000000 */
[----:B------:R-:W-:-:S09]  /*3690*/  ULEA UR6, UR6, UR40, 0x3 ;  /* 0x0000002806067291 */ /* 0x000fd2000f8e183f */
[----:B------:R1:W2:Y:S01]  /*36a0*/  SYNCS.PHASECHK.TRANS64.TRYWAIT P1, [UR6+0x2d830], R0 ;  /* 0x02d83000ff0075a7 */ /* 0x0002a20008020146 */
[----:B------:R-:W-:Y:S05]  /*36b0*/  @!P0 BRA `(.L_x_10020) ;  /* 0x0000000000048947 */ /* 0x000fea0003800000 */
[----:B------:R-:W-:Y:S01]  /*36c0*/  BPT.TRAP 0x1 ;  /* 0x000000040000795c */ /* 0x000fe20000300000 */
.L_x_10020:
[----:B--2---:R-:W-:Y:S05]  /*36d0*/  @P1 BRA `(.L_x_10018) ;  /* 0x0000000000081947 */ /* 0x004fea0003800000 */
[----:B------:R-:W2:Y:S02]  /*36e0*/  SYNCS.PHASECHK.TRANS64.TRYWAIT P1, [UR6+0x2d830], R0 ;  /* 0x02d83000ff0075a7 */ /* 0x000ea40008020146 */
[----:B--2---:R-:W-:Y:S05]  /*36f0*/  @!P1 BRA `(.L_x_10021) ;  /* 0x0000007000849947 */ /* 0x004fea0003800000 */
.L_x_10018:
[----:B--2---:R-:W2:Y:S01]  /*3700*/  S2R R3, SR_TID.X ;  /* 0x0000000000037919 */ /* 0x004ea20000002100 */
[----:B------:R-:W-:Y:S01]  /*3710*/  UIADD3 UR44, UR34, 0x1, URZ ;  /* 0x00000001222c7890 */ /* 0x000fe2000fffe03f */
[----:B------:R-:W-:Y:S01]  /*3720*/  UMOV UR7, 0x80000020 ;  /* 0x8000002000077882 */ /* 0x000fe20000000000 */
[----:B------:R-:W-:Y:S02]  /*3730*/  UMOV UR11, 0x80000020 ;  /* 0x80000020000b7882 */ /* 0x000fe40000000000 */
[----:B------:R-:W-:Y:S01]  /*3740*/  UISETP.NE.AND UP0, UPT, UR44, 0x2, UPT ;  /* 0x000000022c00788c */ /* 0x000fe2000bf05270 */
[----:B------:R-:W-:Y:S01]  /*3750*/  UMOV UR15, 0x80000020 ;  /* 0x80000020000f7882 */ /* 0x000fe20000000000 */
[----:B------:R-:W-:Y:S02]  /*3760*/  UMOV UR19, 0x80000020 ;  /* 0x8000002000137882 */ /* 0x000fe40000000000 */
[----:B------:R-:W-:Y:S01]  /*3770*/  USEL UR44, UR44, URZ, UP0 ;  /* 0x0000003f2c2c7287 */ /* 0x000fe20008000000 */
[----:B------:R-:W-:Y:S01]  /*3780*/  UMOV UR23, 0x80000020 ;  /* 0x8000002000177882 */ /* 0x000fe20000000000 */
[----:B------:R-:W-:-:S02]  /*3790*/  UMOV UR27, 0x80000020 ;  /* 0x80000020001b7882 */ /* 0x000fc40000000000 */
[----:B------:R-:W-:-:S04]  /*37a0*/  UIMAD UR6, UR44, 0x600, UR32 ;  /* 0x000006002c0678a4 */ /* 0x000fc8000f8e0220 */
[----:B------:R-:W-:Y:S02]  /*37b0*/  UIADD3 UR10, UR6, 0x2, URZ ;  /* 0x00000002060a7890 */ /* 0x000fe4000fffe03f */
[----:B------:R-:W-:Y:S02]  /*37c0*/  UIADD3 UR14, UR6, 0x200, URZ ;  /* 0x00000200060e7890 */ /* 0x000fe4000fffe03f */
[----:B------:R-:W-:Y:S02]  /*37d0*/  UIADD3 UR18, UR6, 0x202, URZ ;  /* 0x0000020206127890 */ /* 0x000fe4000fffe03f */
[----:B------:R-:W-:Y:S02]  /*37e0*/  UIADD3 UR22, UR6, 0x400, URZ ;  /* 0x0000040006167890 */ /* 0x000fe4000fffe03f */
[----:B------:R-:W-:Y:S01]  /*37f0*/  UIADD3 UR26, UR6, 0x402, URZ ;  /* 0x00000402061a7890 */ /* 0x000fe2000fffe03f */
[----:B--2---:R-:W-:-:S04]  /*3800*/  SHF.R.U32.HI R3, RZ, 0x7, R3 ;  /* 0x00000007ff037819 */ /* 0x004fc80000011603 */
[----:B-1----:R-:W-:-:S05]  /*3810*/  IADD3 R0, R3, 0x8, RZ ;  /* 0x0000000803007810 */ /* 0x002fca0007ffe0ff */
[----:B------:R1:W-:Y:S06]  /*3820*/  BAR.SYNC.DEFER_BLOCKING R0, 0x100 ;  /* 0x000400000000751d */ /* 0x0003ec0000010000 */
[----:B0-----:R-:W-:-:S06]  /*3830*/  WARPGROUP.ARRIVE ;  /* 0x00000000000079c5 */ /* 0x001fcc0000000000 */
        /* <DEDUP_REMOVED lines=17> */
[----:B-1----:R-:W-:Y:S05]  /*3950*/  @P2 BRA `(.L_x_10022) ;  /* 0x00000000002c2947 */ /* 0x002fea0003800000 */
[----:B------:R-:W-:Y:S05]  /*3960*/  @!P0 BRA `(.L_x_10023) ;  /* 0x0000000000048947 */ /* 0x000fea0003800000 */
[----:B------:R-:W-:Y:S01]  /*3970*/  BPT.TRAP 0x1 ;  /* 0x000000040000795c */ /* 0x000fe20000300000 */
.L_x_10023:
[----:B------:R-:W-:Y:S01]  /*3980*/  ULEA UR6, UR34, UR40, 0x3 ;  /* 0x0000002822067291 */ /* 0x000fe2000f8e183f */
[----:B------:R-:W-:-:S05]  /*3990*/  IMAD.U32 R0, RZ, RZ, UR28 ;  /* 0x0000001cff007e24 */ /* 0x000fca000f8e00ff */
[----:B------:R-:W-:-:S04]  /*39a0*/  SHF.L.U32 R0, R0, 0x1f, RZ ;  /* 0x0000001f00007819 */ /* 0x000fc800000006ff */
[----:B------:R0:W1:Y:S01]  /*39b0*/  SYNCS.PHASECHK.TRANS64.TRYWAIT P1, [UR6+0x2d850], R0 ;  /* 0x02d85000ff0075a7 */ /* 0x0000620008020146 */
[----:B------:R-:W-:Y:S05]  /*39c0*/  @!P0 BRA `(.L_x_10024) ;  /* 0x0000000000048947 */ /* 0x000fea0003800000 */
[----:B------:R-:W-:Y:S01]  /*39d0*/  BPT.TRAP 0x1 ;  /* 0x000000040000795c */ /* 0x000fe20000300000 */
.L_x_10024:
[----:B-1----:R-:W-:Y:S05]  /*39e0*/  @P1 BRA `(.L_x_10022) ;  /* 0x0000000000081947 */ /* 0x002fea0003800000 */
[----:B------:R-:W1:Y:S02]  /*39f0*/  SYNCS.PHASECHK.TRANS64.TRYWAIT P1, [UR6+0x2d850], R0 ;  /* 0x02d85000ff0075a7 */ /* 0x000e640008020146 */
[----:B-1----:R-:W-:Y:S05]  /*3a00*/  @!P1 BRA `(.L_x_10025) ;  /* 0x0000006c00d89947 */ /* 0x002fea0003800000 */
.L_x_10022:
[----:B------:R-:W-:Y:S01]  /*3a10*/  UIADD3 UR6, UR40, 0x400, URZ ;  /* 0x0000040028067890 */ /* 0x000fe2000fffe03f */
[----:B------:R-:W-:Y:S01]  /*3a20*/  WARPGROUP.ARRIVE ;  /* 0x00000000000079c5 */ /* 0x000fe20000000000 */
[----:B------:R-:W-:Y:S01]  /*3a30*/  UMOV UR29, 0x40000040 ;  /* 0x40000040001d7882 */ /* 0x000fe20000000000 */
[----:B------:R-:W-:Y:S01]  /*3a40*/  UMOV UR31, 0x80000020 ;  /* 0x80000020001f7882 */ /* 0x000fe20000000000 */
[----:B------:R-:W-:-:S03]  /*3a50*/  USHF.R.U32.HI UR6, URZ, 0x4, UR6 ;  /* 0x000000043f067899 */ /* 0x000fc60008011606 */
[----:B------:R-:W1:Y:S01]  /*3a60*/  S2R R8, SR_TID.X ;  /* 0x0000000000087919 */ /* 0x000e620000002100 */
[----:B------:R-:W-:-:S04]  /*3a70*/  ULOP3.LUT UR6, UR6, 0x3fff, URZ, 0xc0, !UPT ;  /* 0x00003fff06067892 */ /* 0x000fc8000f8ec03f */
[----:B------:R-:W-:Y:S02]  /*3a80*/  ULOP3.LUT UR7, UR6, 0x2000000, URZ, 0xfc, !UPT ;  /* 0x0200000006077892 */ /* 0x000fe4000f8efc3f */
[----:B------:R-:W-:Y:S02]  /*3a90*/  ULOP3.LUT UR6, UR37, 0x10000, URZ, 0xfc, !UPT ;  /* 0x0001000025067892 */ /* 0x000fe4000f8efc3f */
[----:B------:R-:W-:-:S05]  /*3aa0*/  UIMAD UR7, UR34, 0x600, UR7 ;  /* 0x00000600220778a4 */ /* 0x000fca000f8e0207 */
[----:B------:R-:W-:Y:S02]  /*3ab0*/  UMOV UR28, UR6 ;  /* 0x00000006001c7c82 */ /* 0x000fe40008000000 */
[----:B------:R-:W-:Y:S02]  /*3ac0*/  UMOV UR30, UR7 ;  /* 0x00000007001e7c82 */ /* 0x000fe40008000000 */
[----:B------:R-:W-:Y:S01]  /*3ad0*/  HGMMA.64x96x16.F32 R88, gdesc[UR28].tnspB, R88, gsb0 ;  /* 0x416000001c5879f0 */ /* 0x000fe20008000858 */
[----:B------:R-:W-:Y:S02]  /*3ae0*/  UIADD3 UR28, UR6, 0x2, URZ ;  /* 0x00000002061c7890 */ /* 0x000fe4000fffe03f */
[----:B------:R-:W-:Y:S01]  /*3af0*/  UIADD3 UR30, UR7, 0x40, URZ ;  /* 0x00000040071e7890 */ /* 0x000fe2000fffe03f */
[----:B------:R-:W-:Y:S01]  /*3b00*/  UMOV UR29, 0x40000040 ;  /* 0x40000040001d7882 */ /* 0x000fe20000000000 */
[----:B------:R-:W-:Y:S01]  /*3b10*/  UMOV UR31, 0x80000020 ;  /* 0x80000020001f7882 */ /* 0x000fe20000000000 */
[----:B-1----:R-:W-:-:S02]  /*3b20*/  SHF.R.U32.HI R3, RZ, 0x7, R8 ;  /* 0x00000007ff037819 */ /* 0x002fc40000011608 */
[----:B------:R-:W-:-:S03]  /*3b30*/  ISETP.GE.U32.AND P1, PT, R8, 0x180, PT ;  /* 0x000001800800780c */ /* 0x000fc60003f26070 */
[----:B0-----:R-:W-:-:S05]  /*3b40*/  VIADD R0, R3, 0x9 ;  /* 0x0000000903007836 */ /* 0x001fca0000000000 */
[----:B------:R-:W-:Y:S01]  /*3b50*/  SEL R0, R0, 0x9, !P1 ;  /* 0x0000000900007807 */ /* 0x000fe20004800000 */
[----:B------:R-:W-:Y:S02]  /*3b60*/  WARPGROUP.DEPBAR.LE gsb0, 0x0 ;  /* 0x00008000000079c5 */ /* 0x000fe40000010000 */
[----:B------:R-:W-:-:S06]  /*3b70*/  WARPGROUP.ARRIVE ;  /* 0x00000000000079c5 */ /* 0x000fcc0000000000 */
[----:B------:R-:W-:Y:S01]  /*3b80*/  HGMMA.64x96x16.F32 R88, gdesc[UR28].tnspB, R88, gsb0 ;  /* 0x416000001c5879f0 */ /* 0x000fe20008000858 */
[----:B------:R-:W-:Y:S02]  /*3b90*/  UIADD3 UR28, UR6, 0x4, URZ ;  /* 0x00000004061c7890 */ /* 0x000fe4000fffe03f */
[----:B------:R-:W-:Y:S01]  /*3ba0*/  UIADD3 UR30, UR7, 0x80, URZ ;  /* 0x00000080071e7890 */ /* 0x000fe2000fffe03f */
[----:B------:R-:W-:Y:S01]  /*3bb0*/  UMOV UR29, 0x40000040 ;  /* 0x40000040001d7882 */ /* 0x000fe20000000000 */
[----:B------:R-:W-:Y:S01]  /*3bc0*/  UMOV UR31, 0x80000020 ;  /* 0x80000020001f7882 */ /* 0x000fe20000000000 */
        /* <DEDUP_REMOVED lines=37> */
[----:B------:R-:W-:Y:S03]  /*3e20*/  HGMMA.64x96x16.F32 R88, gdesc[UR28].tnspB, R88, gsb0 ;  /* 0x416000001c5879f0 */ /* 0x000fe60008000858 */
[----:B------:R-:W-:Y:S02]  /*3e30*/  WARPGROUP.DEPBAR.LE gsb0, 0x0 ;  /* 0x00008000000079c5 */ /* 0x000fe40000010000 */
[----:B------:R0:W-:Y:S06]  /*3e40*/  BAR.ARV R0, 0x100 ;  /* 0x000400000000751d */ /* 0x0001ec0000002000 */
[----:B------:R-:W-:Y:S05]  /*3e50*/  @!P0 BRA `(.L_x_10026) ;  /* 0x0000000000048947 */ /* 0x000fea0003800000 */
[----:B------:R-:W-:Y:S01]  /*3e60*/  BPT.TRAP 0x1 ;  /* 0x000000040000795c */ /* 0x000fe20000300000 */
.L_x_10026:
        /* <DEDUP_REMOVED lines=76> */
[C---:B------:R-:W-:Y:S01]  /*4330*/  FMUL.FTZ R8, R0.reuse, UR33 ;  /* 0x0000002100087c20 */ /* 0x040fe20008410000 */
[----:B------:R-:W-:-:S03]  /*4340*/  FADD.FTZ R7, -R0, R7 ;  /* 0x0000000700077221 */ /* 0x000fc60000010100 */
        /* <DEDUP_REMOVED lines=32> */
[C---:B------:R-:W-:Y:S01]  /*4550*/  FADD.FTZ R6, -R3.reuse, R6 ;  /* 0x0000000603067221 */ /* 0x040fe20000010100 */
[----:B------:R-:W-:Y:S01]  /*4560*/  FMUL.FTZ R8, R3, UR33 ;  /* 0x0000002103087c20 */ /* 0x000fe20008410000 */
[----:B------:R-:W-:Y:S01]  /*4570*/  FMUL.FTZ R7, R7, UR33 ;  /* 0x0000002107077c20 */ /* 0x000fe20008410000 */
[----:B------:R-:W-:Y:S01]  /*4580*/  MUFU.EX2 R9, R9 ;  /* 0x0000000900097308 */ /* 0x000fe20000000800 */
[----:B------:R-:W-:Y:S01]  /*4590*/  FMUL.FTZ R6, R6, UR33 ;  /* 0x0000002106067c20 */ /* 0x000fe20008410000 */
        /* <DEDUP_REMOVED lines=31> */
[----:B------:R-:W-:-:S07]  /*4790*/  FFMA.FTZ R70, R87, UR33, -R8 ;  /* 0x0000002157467c23 */ /* 0x000fce0008010808 */
[----:B------:R-:W2:Y:S01]  /*47a0*/  MUFU.EX2 R139, R139 ;  /* 0x0000008b008b7308 */ /* 0x000ea20000000800 */
[----:B-1----:R-:W-:-:S07]  /*47b0*/  FFMA.FTZ R4, R6, R5, R26 ;  /* 0x0000000506047223 */ /* 0x002fce000001001a */
[----:B------:R-:W1:Y:S01]  /*47c0*/  MUFU.EX2 R11, R11 ;  /* 0x0000000b000b7308 */ /* 0x000e620000000800 */
[----:B0-----:R-:W-:Y:S01]  /*47d0*/  FADD.FTZ R46, R10, R43 ;  /* 0x0000002b0a2e7221 */ /* 0x001fe20000010000 */
[--C-:B------:R-:W-:Y:S01]  /*47e0*/  FFMA.FTZ R43, R66, UR33, -R8.reuse ;  /* 0x00000021422b7c23 */ /* 0x100fe20008010808 */
[----:B------:R-:W-:-:S05]  /*47f0*/  FFMA.FTZ R66, R83, UR33, -R8 ;  /* 0x0000002153427c23 */ /* 0x000fca0008010808 */
        /* <DEDUP_REMOVED lines=125> */
.L_x_10027:
[----:B------:R-:W-:Y:S01]  /*4fd0*/  ULEA UR6, UR34, UR40, 0x3 ;  /* 0x0000002822067291 */ /* 0x000fe2000f8e183f */
[----:B------:R-:W-:Y:S01]  /*4fe0*/  F2FP.F16.F32.PACK_AB R8, R10, R9 ;  /* 0x000000090a08723e */ /* 0x000fe200000000ff */
[----:B------:R-:W-:Y:S01]  /*4ff0*/  UMOV UR28, UR45 ;  /* 0x0000002d001c7c82 */ /* 0x000fe20008000000 */
[----:B------:R-:W-:Y:S01]  /*5000*/  F2FP.F16.F32.PACK_AB R10, R12, R11 ;  /* 0x0000000b0c0a723e */ /* 0x000fe200000000ff */
[----:B------:R-:W-:Y:S01]  /*5010*/  UIADD3 UR6, UR6, 0x2d860, URZ ;  /* 0x0002d86006067890 */ /* 0x000fe2000fffe03f */
[----:B------:R-:W-:Y:S01]  /*5020*/  F2FP.F16.F32.PACK_AB R12, R14, R13 ;  /* 0x0000000d0e0c723e */ /* 0x000fe200000000ff */
[----:B------:R-:W-:Y:S01]  /*5030*/  UMOV UR34, UR44 ;  /* 0x0000002c00227c82 */ /* 0x000fe20008000000 */
[----:B------:R-:W-:Y:S01]  /*5040*/  F2FP.F16.F32.PACK_AB R9, R139, R26 ;  /* 0x0000001a8b09723e */ /* 0x000fe200000000ff */
[----:B------:R-:W-:Y:S01]  /*5050*/  UPRMT UR6, UR41, 0x654, UR6 ;  /* 0x0000065429067896 */ /* 0x000fe20008000006 */
        /* <DEDUP_REMOVED lines=8> */
[----:B------:R-:W-:Y:S01]  /*50e0*/  SYNCS.ARRIVE.TRANS64.RED.A1T0 RZ, [UR6], RZ ;  /* 0x000000ffffff79a7 */ /* 0x000fe20008100406 */
[----:B------:R-:W-:Y:S01]  /*50f0*/  STSM.16.M88.4 [R2+0x21800], R8 ;  /* 0x0218000802007844 */ /* 0x000fe20000000200 */
[----:B------:R-:W-:Y:S01]  /*5100*/  F2FP.F16.F32.PACK_AB R44, R24, R21 ;  /* 0x00000015182c723e */ /* 0x000fe200000000ff */
[----:B------:R-:W-:Y:S01]  /*5110*/  UIADD3 UR6, UR35, -0x1, URZ ;  /* 0xffffffff23067890 */ /* 0x000fe2000fffe03f */
[----:B------:R-:W-:Y:S01]  /*5120*/  F2FP.F16.F32.PACK_AB R45, R81, R45 ;  /* 0x0000002d512d723e */ /* 0x000fe200000000ff */
[----:B------:R0:W-:Y:S01]  /*5130*/  STSM.16.M88.4 [R18], R12 ;  /* 0x0000000c12007844 */ /* 0x0001e20000000200 */
[----:B------:R-:W-:Y:S01]  /*5140*/  F2FP.F16.F32.PACK_AB R46, R28, R25 ;  /* 0x000000191c2e723e */ /* 0x000fe200000000ff */
[-C--:B------:R-:W-:Y:S01]  /*5150*/  FMUL.FTZ R96, R96, R7.reuse ;  /* 0x0000000760607220 */ /* 0x080fe20000410000 */
[----:B------:R-:W-:Y:S01]  /*5160*/  F2FP.F16.F32.PACK_AB R47, R47, R34 ;  /* 0x000000222f2f723e */ /* 0x000fe200000000ff */
[----:B------:R-:W-:Y:S01]  /*5170*/  FMUL.FTZ R97, R97, R7 ;  /* 0x0000000761617220 */ /* 0x000fe20000410000 */
[----:B------:R-:W-:Y:S01]  /*5180*/  F2FP.F16.F32.PACK_AB R24, R32, R29 ;  /* 0x0000001d2018723e */ /* 0x000fe200000000ff */
[----:B------:R-:W-:Y:S01]  /*5190*/  FMUL.FTZ R100, R100, R7 ;  /* 0x0000000764647220 */ /* 0x000fe20000410000 */
        /* <DEDUP_REMOVED lines=14> */
[----:B0-----:R-:W-:Y:S01]  /*5280*/  F2FP.F16.F32.PACK_AB R14, R64, R61 ;  /* 0x0000003d400e723e */ /* 0x001fe200000000ff */
[----:B------:R-:W-:Y:S01]  /*5290*/  FMUL.FTZ R112, R112, R7 ;  /* 0x0000000770707220 */ /* 0x000fe20000410000 */
[----:B------:R-:W-:Y:S01]  /*52a0*/  F2FP.F16.F32.PACK_AB R8, R52, R49 ;  /* 0x000000313408723e */ /* 0x000fe200000000ff */
[----:B------:R1:W-:Y:S01]  /*52b0*/  STSM.16.M88.4 [R2+0x27800], R28 ;  /* 0x0278001c02007844 */ /* 0x0003e20000000200 */
        /* <DEDUP_REMOVED lines=17> */
[----:B------:R1:W-:Y:S01]  /*53d0*/  STSM.16.M88.4 [R17+0x6000], R12 ;  /* 0x0060000c11007844 */ /* 0x0003e20000000200 */
[----:B------:R-:W-:Y:S01]  /*53e0*/  F2FP.F16.F32.PACK_AB R67, R70, R67 ;  /* 0x000000434643723e */ /* 0x000fe200000000ff */
[-C--:B------:R-:W-:Y:S01]  /*53f0*/  FMUL.FTZ R128, R128, R7.reuse ;  /* 0x0000000780807220 */ /* 0x080fe20000410000 */
[----:B------:R-:W-:Y:S01]  /*5400*/  ISETP.LT.AND P1, PT, RZ, UR35, PT ;  /* 0x00000023ff007c0c */ /* 0x000fe2000bf21270 */
[----:B------:R-:W-:Y:S01]  /*5410*/  UMOV UR35, UR6 ;  /* 0x0000000600237c82 */ /* 0x000fe20008000000 */
[-C--:B------:R-:W-:Y:S01]  /*5420*/  FMUL.FTZ R129, R129, R7.reuse ;  /* 0x0000000781817220 */ /* 0x080fe20000410000 */
[----:B------:R1:W-:Y:S01]  /*5430*/  STSM.16.M88.4 [R16+0x6000], R64 ;  /* 0x0060004010007844 */ /* 0x0003e20000000200 */
[-C--:B------:R-:W-:Y:S01]  /*5440*/  FMUL.FTZ R132, R132, R7.reuse ;  /* 0x0000000784847220 */ /* 0x080fe20000410000 */
[----:B------:R-:W-:Y:S01]  /*5450*/  FMUL.FTZ R133, R133, R7 ;  /* 0x0000000785857220 */ /* 0x000fe20000410000 */
[-C--:B------:R-:W-:Y:S01]  /*5460*/  FMUL.FTZ R90, R90, R6.reuse ;  /* 0x000000065a5a7220 */ /* 0x080fe20000410000 */
[----:B------:R-:W-:Y:S01]  /*5470*/  @!PT LDS RZ, [RZ] ;  /* 0x00000000fffff984 */ /* 0x000fe20000000800 */
[----:B------:R-:W-:Y:S01]  /*5480*/  @!PT LDS RZ, [RZ] ;  /* 0x00000000fffff984 */ /* 0x000fe20000000800 */
[----:B------:R-:W-:Y:S01]  /*5490*/  @!PT LDS RZ, [RZ] ;  /* 0x00000000fffff984 */ /* 0x000fe20000000800 */
[----:B------:R-:W-:Y:S01]  /*54a0*/  @!PT LDS RZ, [RZ] ;  /* 0x00000000fffff984 */ /* 0x000fe20000000800 */
[----:B------:R0:W-:Y:S06]  /*54b0*/  MEMBAR.ALL.CTA ;  /* 0x0000000000007992 */ /* 0x0001ec0000008000 */
[----:B0-----:R-:W0:Y:S01]  /*54c0*/  FENCE.VIEW.ASYNC.S ;  /* 0x00000000000073c6 */ /* 0x001e220000000000 */
        /* <DEDUP_REMOVED lines=25> */
[----:B0-----:R-:W-:Y:S01]  /*5660*/  NOP ;  /* 0x0000000000007918 */ /* 0x001fe20000000000 */
[----:B-1----:R-:W-:Y:S05]  /*5670*/  @P1 BRA `(.L_x_10028) ;  /* 0xffffffdc00d41947 */ /* 0x002fea000383ffff */
.L_x_10017:
[----:B------:R-:W-:Y:S06]  /*5680*/  BAR.ARV 0x8, 0x200 ;  /* 0x0208000000007b1d */ /* 0x000fec0000002000 */
[----:B------:R-:W-:Y:S05]  /*5690*/  @!P0 BRA `(.L_x_10029) ;  /* 0x0000000000048947 */ /* 0x000fea0003800000 */
[----:B------:R-:W-:Y:S01]  /*56a0*/  BPT.TRAP 0x1 ;  /* 0x000000040000795c */ /* 0x000fe20000300000 */
.L_x_10029:
[----:B------:R-:W-:Y:S01]  /*56b0*/  ULEA UR8, UR44, UR40, 0x3 ;  /* 0x000000282c087291 */ /* 0x000fe2000f8e183f */
[----:B------:R-:W-:-:S05]  /*56c0*/  IMAD.U32 R6, RZ, RZ, UR45 ;  /* 0x0000002dff067e24 */ /* 0x000fca000f8e00ff */
[----:B------:R-:W-:-:S04]  /*56d0*/  SHF.L.U32 R6, R6, 0x1f, RZ ;  /* 0x0000001f06067819 */ /* 0x000fc800000006ff */
[----:B------:R1:W2:Y:S01]  /*56e0*/  SYNCS.PHASECHK.TRANS64.TRYWAIT P1, [UR8+0x2d850], R6 ;  /* 0x02d85006ff0075a7 */ /* 0x0002a20008020148 */
[----:B------:R-:W-:Y:S05]  /*56f0*/  @!P0 BRA `(.L_x_10030) ;  /* 0x0000000000048947 */ /* 0x000fea0003800000 */
[----:B------:R-:W-:Y:S01]  /*5700*/  BPT.TRAP 0x1 ;  /* 0x000000040000795c */ /* 0x000fe20000300000 */
.L_x_10030:
[----:B--2---:R-:W-:Y:S05]  /*5710*/  @P1 BRA `(.L_x_10031) ;  /* 0x0000000000081947 */ /* 0x004fea0003800000 */
[----:B------:R-:W2:Y:S02]  /*5720*/  SYNCS.PHASECHK.TRANS64.TRYWAIT P1, [UR8+0x2d850], R6 ;  /* 0x02d85006ff0075a7 */ /* 0x000ea40008020148 */
[----:B--2---:R-:W-:Y:S05]  /*5730*/  @!P1 BRA `(.L_x_10032) ;  /* 0x0000005000a49947 */ /* 0x004fea0003800000 */
.L_x_10031:
[----:B------:R-:W-:Y:S01]  /*5740*/  UIADD3 UR4, UR40, 0x400, URZ ;  /* 0x0000040028047890 */ /* 0x000fe2000fffe03f */
[----:B------:R-:W-:Y:S01]  /*5750*/  WARPGROUP.ARRIVE ;  /* 0x00000000000079c5 */ /* 0x000fe20000000000 */
[----:B------:R-:W-:Y:S01]  /*5760*/  ULOP3.LUT UR37, UR37, 0x10000, URZ, 0xfc, !UPT ;  /* 0x0001000025257892 */ /* 0x000fe2000f8efc3f */
[----:B--2---:R-:W2:Y:S01]  /*5770*/  SHFL.BFLY PT, R7, R4, 0x2, 0x1f ;  /* 0x0c401f0004077f89 */ /* 0x004ea200000e0000 */
[----:B------:R-:W-:Y:S01]  /*5780*/  USHF.R.U32.HI UR4, URZ, 0x4, UR4 ;  /* 0x000000043f047899 */ /* 0x000fe20008011604 */
[----:B------:R-:W-:Y:S01]  /*5790*/  IMAD.MOV.U32 R55, RZ, RZ, RZ ;  /* 0x000000ffff377224 */ /* 0x000fe200078e00ff */
[----:B------:R-:W-:Y:S01]  /*57a0*/  UMOV UR5, 0x40000040 ;  /* 0x4000004000057882 */ /* 0x000fe20000000000 */
[----:B------:R-:W-:Y:S01]  /*57b0*/  UMOV UR7, 0x80000020 ;  /* 0x8000002000077882 */ /* 0x000fe20000000000 */
[----:B------:R-:W-:Y:S01]  /*57c0*/  ULOP3.LUT UR4, UR4, 0x3fff, URZ, 0xc0, !UPT ;  /* 0x00003fff04047892 */ /* 0x000fe2000f8ec03f */
[----:B-1----:R-:W0:Y:S01]  /*57d0*/  SHFL.BFLY PT, R6, R5, 0x2, 0x1f ;  /* 0x0c401f0005067f89 */ /* 0x002e2200000e0000 */
[----:B------:R-:W-:-:S02]  /*57e0*/  IMAD.MOV.U32 R33, RZ, RZ, -0x800000 ;  /* 0xff800000ff217424 */ /* 0x000fc400078e00ff */
[----:B------:R-:W-:Y:S01]  /*57f0*/  ULOP3.LUT UR4, UR4, 0x2000000, URZ, 0xfc, !UPT ;  /* 0x0200000004047892 */ /* 0x000fe2000f8efc3f */
[----:B------:R-:W-:-:S03]  /*5800*/  IMAD.MOV.U32 R32, RZ, RZ, -0x800000 ;  /* 0xff800000ff207424 */ /* 0x000fc600078e00ff */
[----:B------:R-:W-:-:S03]  /*5810*/  UIMAD UR9, UR44, 0x600, UR4 ;  /* 0x000006002c0978a4 */ /* 0x000fc6000f8e0204 */
[----:B------:R-:W-:-:S04]  /*5820*/  UMOV UR4, UR37 ;  /* 0x0000002500047c82 */ /* 0x000fc80008000000 */
[----:B------:R-:W-:Y:S02]  /*5830*/  UMOV UR6, UR9 ;  /* 0x0000000900067c82 */ /* 0x000fe40008000000 */
[----:B------:R-:W-:Y:S01]  /*5840*/  HGMMA.64x96x16.F32 R88, gdesc[UR4].tnspB, R88, gsb0 ;  /* 0x41600000045879f0 */ /* 0x000fe20008000858 */
[----:B------:R-:W-:Y:S01]  /*5850*/  UIADD3 UR4, UR37, 0x2, URZ ;  /* 0x0000000225047890 */ /* 0x000fe2000fffe03f */
[----:B--2---:R-:W-:Y:S01]  /*5860*/  FADD.FTZ R7, R7, R4 ;  /* 0x0000000407077221 */ /* 0x004fe20000010000 */
[----:B------:R-:W-:Y:S01]  /*5870*/  UIADD3 UR6, UR9, 0x40, URZ ;  /* 0x0000004009067890 */ /* 0x000fe2000fffe03f */
[----:B------:R-:W-:Y:S01]  /*5880*/  UMOV UR5, 0x40000040 ;  /* 0x4000004000057882 */ /* 0x000fe20000000000 */
[----:B------:R-:W-:Y:S01]  /*5890*/  UMOV UR7, 0x80000020 ;  /* 0x8000002000077882 */ /* 0x000fe20000000000 */
[----:B0-----:R-:W-:Y:S01]  /*58a0*/  FADD.FTZ R8, R6, R5 ;  /* 0x0000000506087221 */ /* 0x001fe20000010000 */
[----:B------:R-:W-:Y:S01]  /*58b0*/  IMAD.U32 R5, RZ, RZ, UR33 ;  /* 0x00000021ff057e24 */ /* 0x000fe2000f8e00ff */
[----:B------:R-:W0:Y:S04]  /*58c0*/  SHFL.BFLY PT, R6, R7, 0x1, 0x1f ;  /* 0x0c201f0007067f89 */ /* 0x000e2800000e0000 */
[----:B------:R-:W1:Y:S01]  /*58d0*/  SHFL.BFLY PT, R9, R8, 0x1, 0x1f ;  /* 0x0c201f0008097f89 */ /* 0x000e6200000e0000 */
[----:B0-----:R-:W-:Y:S01]  /*58e0*/  FADD.FTZ R10, R7, R6 ;  /* 0x00000006070a7221 */ /* 0x001fe20000010000 */
[----:B------:R-:W-:-:S02]  /*58f0*/  IMAD.U32 R7, RZ, RZ, UR33 ;  /* 0x00000021ff077e24 */ /* 0x000fc4000f8e00ff */
[----:B-1----:R-:W-:Y:S02]  /*5900*/  FADD.FTZ R11, R8, R9 ;  /* 0x00000009080b7221 */ /* 0x002fe40000010000 */
[----:B------:R-:W-:Y:S01]  /*5910*/  FSETP.NE.FTZ.AND P1, PT, R10, RZ, PT ;  /* 0x000000ff0a00720b */ /* 0x000fe20003f35000 */
[----:B------:R-:W-:Y:S02]  /*5920*/  IMAD.MOV.U32 R9, RZ, RZ, RZ ;  /* 0x000000ffff097224 */ /* 0x000fe400078e00ff */
        /* <DEDUP_REMOVED lines=57> */
[----:B0-23--:R-:W-:Y:S05]  /*5cc0*/  @!P0 BRA `(.L_x_10033) ;  /* 0x0000000000048947 */ /* 0x00dfea0003800000 */
[----:B------:R-:W-:Y:S01]  /*5cd0*/  BPT.TRAP 0x1 ;  /* 0x000000040000795c */ /* 0x000fe20000300000 */
.L_x_10033:
[----:B------:R-:W0:Y:S01]  /*5ce0*/  S2UR UR6, SR_SWINHI ;  /* 0x00000000000679c3 */ /* 0x000e220000002f00 */
[----:B------:R-:W-:Y:S01]  /*5cf0*/  LEA R11, R138, R22, 0x5 ;  /* 0x000000168a0b7211 */ /* 0x000fe200078e28ff */
[----:B------:R-:W-:Y:S01]  /*5d00*/  FMUL.FTZ R6, R93, R55 ;  /* 0x000000375d067220 */ /* 0x000fe20000410000 */
[----:B------:R-:W-:Y:S01]  /*5d10*/  IMAD R61, RZ, RZ, -UR43 ;  /* 0x8000002bff3d7e24 */ /* 0x000fe2000f8e02ff */
[----:B------:R-:W-:Y:S01]  /*5d20*/  ULDC UR7, c[0x0][0xc44] ;  /* 0x0003110000077ab9 */ /* 0x000fe20000000800 */
[----:B------:R-:W-:Y:S01]  /*5d30*/  UIADD3 UR8, UR8, 0x2d860, URZ ;  /* 0x0002d86008087890 */ /* 0x000fe2000fffe03f */
[-C--:B------:R-:W-:Y:S01]  /*5d40*/  FMUL.FTZ R62, R95, R9.reuse ;  /* 0x000000095f3e7220 */ /* 0x080fe20000410000 */
[----:B------:R-:W-:Y:S01]  /*5d50*/  ULDC.64 UR10, c[0x0][0xb90] ;  /* 0x0002e400000a7ab9 */ /* 0x000fe20000000a00 */
[----:B------:R-:W1:Y:S01]  /*5d60*/  LDC R60, c[0x0][0xbe8] ;  /* 0x0002fa00ff3c7b82 */ /* 0x000e620000000800 */
[----:B------:R-:W-:Y:S01]  /*5d70*/  UPRMT UR8, UR41, 0x654, UR8 ;  /* 0x0000065429087896 */ /* 0x000fe20008000008 */
        /* <DEDUP_REMOVED lines=26> */
[----:B------:R-:W-:Y:S01]  /*5f20*/  USHF.R.S32.HI UR12, URZ, 0x1f, UR7 ;  /* 0x0000001f3f0c7899 */ /* 0x000fe20008011407 */
[----:B------:R-:W-:Y:S01]  /*5f30*/  IMAD.WIDE R38, R11, 0x2, R38 ;  /* 0x000000020b267825 */ /* 0x000fe200078e0226 */
[----:B------:R-:W-:-:S03]  /*5f40*/  IADD3 R31, P1, R4, 0x6000, RZ ;  /* 0x00006000041f7810 */ /* 0x000fc60007f3e0ff */
[----:B------:R-:W-:Y:S01]  /*5f50*/  FMUL.FTZ R72, R126, R9 ;  /* 0x000000097e487220 */ /* 0x000fe20000410000 */
[----:B------:R-:W-:Y:S01]  /*5f60*/  IADD3 R27, P3, R4, 0x3000, RZ ;  /* 0x00003000041b7810 */ /* 0x000fe20007f7e0ff */
[----:B--2---:R-:W-:Y:S01]  /*5f70*/  IMAD R61, R26, R61, UR36 ;  /* 0x000000241a3d7e24 */ /* 0x004fe2000f8e023d */
[----:B------:R-:W-:Y:S01]  /*5f80*/  IADD3 R25, P0, R4, 0x6020, RZ ;  /* 0x0000602004197810 */ /* 0x000fe20007f1e0ff */
[----:B------:R-:W-:Y:S01]  /*5f90*/  IMAD.X R11, RZ, RZ, R5, P1 ;  /* 0x000000ffff0b7224 */ /* 0x000fe200008e0605 */
[----:B-1----:R-:W-:Y:S01]  /*5fa0*/  ISETP.NE.AND P1, PT, R60, 0x1, PT ;  /* 0x000000013c00780c */ /* 0x002fe20003f25270 */
[----:B------:R-:W-:Y:S01]  /*5fb0*/  UIMAD UR6, UR12, UR10, URZ ;  /* 0x0000000a0c0672a4 */ /* 0x000fe2000f8e023f */
[----:B------:R-:W-:Y:S01]  /*5fc0*/  LOP3.LUT R14, R27, 0x180, RZ, 0xc0, !PT ;  /* 0x000001801b0e7812 */ /* 0x000fe200078ec0ff */
[----:B------:R-:W-:Y:S01]  /*5fd0*/  IMAD R95, R61, 0xc0, R143 ;  /* 0x000000c03d5f7824 */ /* 0x000fe200078e028f */
[----:B------:R-:W-:Y:S01]  /*5fe0*/  LOP3.LUT R24, R25, 0x180, RZ, 0xc0, !PT ;  /* 0x0000018019187812 */ /* 0x000fe200078ec0ff */
[-C--:B------:R-:W-:Y:S01]  /*5ff0*/  FMUL.FTZ R64, R131, R9.reuse ;  /* 0x0000000983407220 */ /* 0x080fe20000410000 */
[----:B------:R-:W-:Y:S01]  /*6000*/  SHF.R.U64 R14, R14, 0x3, RZ ;  /* 0x000000030e0e7819 */ /* 0x000fe200000012ff */
[-C--:B------:R-:W-:Y:S01]  /*6010*/  FMUL.FTZ R73, R130, R9.reuse ;  /* 0x0000000982497220 */ /* 0x080fe20000410000 */
[-C--:B------:R-:W-:Y:S01]  /*6020*/  FMUL.FTZ R65, R135, R9.reuse ;  /* 0x0000000987417220 */ /* 0x080fe20000410000 */
[----:B------:R-:W-:Y:S01]  /*6030*/  FMUL.FTZ R134, R134, R9 ;  /* 0x0000000986867220 */ /* 0x000fe20000410000 */
[----:B------:R-:W-:Y:S01]  /*6040*/  LOP3.LUT R14, R14, R27, RZ, 0x3c, !PT ;  /* 0x0000001b0e0e7212 */ /* 0x000fe200078e3cff */
[----:B------:R-:W-:Y:S01]  /*6050*/  UIMAD.WIDE.U32 UR4, UR7, UR10, URZ ;  /* 0x0000000a070472a5 */ /* 0x000fe2000f8e003f */
[----:B------:R-:W0:Y:S01]  /*6060*/  LDC.64 R26, c[0x0][0xb98] ;  /* 0x0002e600ff1a7b82 */ /* 0x000e220000000a00 */
[----:B------:R-:W-:Y:S01]  /*6070*/  SHF.R.U64 R24, R24, 0x3, RZ ;  /* 0x0000000318187819 */ /* 0x000fe200000012ff */
[----:B------:R-:W-:Y:S01]  /*6080*/  UIMAD UR6, UR7, UR11, UR6 ;  /* 0x0000000b070672a4 */ /* 0x000fe2000f8e0206 */
[----:B------:R-:W-:Y:S01]  /*6090*/  LOP3.LUT R9, R4, 0x180, RZ, 0xc0, !PT ;  /* 0x0000018004097812 */ /* 0x000fe200078ec0ff */
[----:B------:R-:W-:Y:S01]  /*60a0*/  FMUL.FTZ R7, R89, R55 ;  /* 0x0000003759077220 */ /* 0x000fe20000410000 */
[----:B------:R-:W-:Y:S01]  /*60b0*/  LOP3.LUT R24, R24, R25, RZ, 0x3c, !PT ;  /* 0x0000001918187212 */ /* 0x000fe200078e3cff */
[-C--:B------:R-:W-:Y:S01]  /*60c0*/  FMUL.FTZ R63, R92, R55.reuse ;  /* 0x000000375c3f7220 */ /* 0x080fe20000410000 */
[----:B------:R-:W-:Y:S01]  /*60d0*/  SHF.R.U64 R9, R9, 0x3, RZ ;  /* 0x0000000309097819 */ /* 0x000fe200000012ff */
[----:B------:R-:W1:Y:S01]  /*60e0*/  @P1 LDC R84, c[0x0][0xbec] ;  /* 0x0002fb00ff541b82 */ /* 0x000e620000000800 */
[----:B------:R-:W-:Y:S01]  /*60f0*/  IMAD.X R25, RZ, RZ, R5, P0 ;  /* 0x000000ffff197224 */ /* 0x000fe200000e0605 */
[----:B------:R-:W-:Y:S01]  /*6100*/  UIADD3 UR6, UR5, UR6, URZ ;  /* 0x0000000605067290 */ /* 0x000fe2000fffe03f */
[----:B------:R-:W-:Y:S01]  /*6110*/  IMAD.MOV.U32 R89, RZ, RZ, R95 ;  /* 0x000000ffff597224 */ /* 0x000fe200078e005f */
[----:B------:R-:W-:Y:S01]  /*6120*/  IADD3 R37, P0, R38, 0x1800, RZ ;  /* 0x0000180026257810 */ /* 0x000fe20007f1e0ff */
[----:B------:R-:W-:Y:S01]  /*6130*/  FMUL.FTZ R28, R88, R55 ;  /* 0x00000037581c7220 */ /* 0x000fe20000410000 */
[C---:B------:R-:W-:Y:S01]  /*6140*/  IADD3 R29, P2, R4.reuse, 0x3020, RZ ;  /* 0x00003020041d7810 */ /* 0x040fe20007f5e0ff */
[----:B------:R-:W-:Y:S01]  /*6150*/  USHF.R.S32.HI UR10, URZ, 0x1f, UR38 ;  /* 0x0000001f3f0a7899 */ /* 0x000fe20008011426 */
[----:B------:R-:W2:Y:S01]  /*6160*/  @P1 LDC R93, c[0x0][0xbf0] ;  /* 0x0002fc00ff5d1b82 */ /* 0x000ea20000000800 */
[----:B------:R-:W-:Y:S01]  /*6170*/  IADD3 R21, P4, R4, 0x20, RZ ;  /* 0x0000002004157810 */ /* 0x000fe20007f9e0ff */
[----:B------:R-:W-:Y:S01]  /*6180*/  IMAD.U32 R41, RZ, RZ, UR5 ;  /* 0x00000005ff297e24 */ /* 0x000fe2000f8e00ff */
[----:B------:R-:W-:Y:S01]  /*6190*/  LOP3.LUT R4, R9, R4, RZ, 0x3c, !PT ;  /* 0x0000000409047212 */ /* 0x000fe200078e3cff */
[----:B------:R-:W-:Y:S01]  /*61a0*/  IMAD.U32 R40, RZ, RZ, UR4 ;  /* 0x00000004ff287e24 */ /* 0x000fe2000f8e00ff */
[----:B------:R-:W-:Y:S01]  /*61b0*/  LOP3.LUT R36, R37, 0x180, RZ, 0xc0, !PT ;  /* 0x0000018025247812 */ /* 0x000fe200078ec0ff */
[----:B------:R-:W-:Y:S01]  /*61c0*/  IMAD.U32 R41, RZ, RZ, UR6 ;  /* 0x00000006ff297e24 */ /* 0x000fe2000f8e00ff */
[----:B------:R-:W-:Y:S01]  /*61d0*/  IADD3 R91, P5, R38, 0x7800, RZ ;  /* 0x00007800265b7810 */ /* 0x000fe20007fbe0ff */
[----:B------:R-:W-:Y:S01]  /*61e0*/  SYNCS.ARRIVE.TRANS64.RED.A1T0 RZ, [UR8], RZ ;  /* 0x000000ffffff79a7 */ /* 0x000fe20008100408 */
[----:B------:R-:W-:Y:S01]  /*61f0*/  F2FP.F16.F32.PACK_AB R6, R6, R63 ;  /* 0x0000003f0606723e */ /* 0x000fe200000000ff */
[----:B0-----:R-:W-:Y:S01]  /*6200*/  IMAD.WIDE.U32 R40, R26, UR38, R40 ;  /* 0x000000261a287c25 */ /* 0x001fe2000f8e0028 */
[----:B------:R-:W-:Y:S01]  /*6210*/  LOP3.LUT R10, R31, 0x180, RZ, 0xc0, !PT ;  /* 0x000001801f0a7812 */ /* 0x000fe200078ec0ff */
[----:B------:R-:W-:Y:S01]  /*6220*/  ULDC.64 UR4, c[0x0][0xb88] ;  /* 0x0002e20000047ab9 */ /* 0x000fe20000000a00 */
[----:B------:R-:W-:Y:S01]  /*6230*/  MOV R86, R4 ;  /* 0x0000000400567202 */ /* 0x000fe20000000f00 */
[--C-:B------:R-:W-:Y:S01]  /*6240*/  IMAD.X R15, RZ, RZ, R5.reuse, P3 ;  /* 0x000000ffff0f7224 */ /* 0x100fe200018e0605 */
[----:B------:R-:W-:Y:S01]  /*6250*/  F2FP.F16.F32.PACK_AB R4, R7, R28 ;  /* 0x0000001c0704723e */ /* 0x000fe200000000ff */
[----:B-1----:R-:W-:Y:S01]  /*6260*/  @P1 IMAD.HI.U32 R84, R95, R84, RZ ;  /* 0x000000545f541227 */ /* 0x002fe200078e00ff */
[----:B------:R-:W-:Y:S01]  /*6270*/  SHF.R.U64 R36, R36, 0x3, RZ ;  /* 0x0000000324247819 */ /* 0x000fe200000012ff */
[----:B------:R-:W-:Y:S01]  /*6280*/  ULDC UR6, c[0x0][0xa88] ;  /* 0x0002a20000067ab9 */ /* 0x000fe20000000800 */
[----:B------:R-:W-:Y:S01]  /*6290*/  F2FP.F16.F32.PACK_AB R7, R62, R85 ;  /* 0x000000553e07723e */ /* 0x000fe200000000ff */
[----:B------:R-:W-:Y:S01]  /*62a0*/  IMAD R62, R26, UR10, RZ ;  /* 0x0000000a1a3e7c24 */ /* 0x000fe2000f8e02ff */
[----:B------:R-:W-:Y:S01]  /*62b0*/  SHF.R.U64 R10, R10, 0x3, RZ ;  /* 0x000000030a0a7819 */ /* 0x000fe200000012ff */
[--C-:B------:R-:W-:Y:S01]  /*62c0*/  IMAD.X R13, RZ, RZ, R5.reuse, P2 ;  /* 0x000000ffff0d7224 */ /* 0x100fe200010e0605 */
[----:B------:R-:W-:Y:S01]  /*62d0*/  LOP3.LUT R8, R29, 0x180, RZ, 0xc0, !PT ;  /* 0x000001801d087812 */ /* 0x000fe200078ec0ff */
[----:B------:R-:W-:Y:S01]  /*62e0*/  IMAD R27, R27, UR38, R62 ;  /* 0x000000261b1b7c24 */ /* 0x000fe2000f8e023e */
[----:B--2---:R-:W-:Y:S01]  /*62f0*/  @P1 SHF.R.U32.HI R89, RZ, R93, R84 ;  /* 0x0000005dff591219 */ /* 0x004fe20000011654 */
[----:B------:R-:W-:Y:S01]  /*6300*/  IMAD.X R9, RZ, RZ, R5, P4 ;  /* 0x000000ffff097224 */ /* 0x000fe200020e0605 */
[----:B------:R-:W-:Y:S01]  /*6310*/  LOP3.LUT R84, R91, 0x180, RZ, 0xc0, !PT ;  /* 0x000001805b547812 */ /* 0x000fe200078ec0ff */
[----:B------:R-:W-:Y:S01]  /*6320*/  IMAD R62, R60, UR6, RZ ;  /* 0x000000063c3e7c24 */ /* 0x000fe2000f8e02ff */
[----:B------:R-:W-:Y:S01]  /*6330*/  LOP3.LUT R36, R36, R37, RZ, 0x3c, !PT ;  /* 0x0000002524247212 */ /* 0x000fe200078e3cff */
[----:B------:R-:W-:Y:S01]  /*6340*/  IMAD.MOV R63, RZ, RZ, -R89 ;  /* 0x000000ffff3f7224 */ /* 0x000fe200078e0a59 */
[----:B------:R-:W-:Y:S01]  /*6350*/  SHF.R.U64 R28, R84, 0x3, RZ ;  /* 0x00000003541c7819 */ /* 0x000fe200000012ff */
[----:B------:R-:W-:Y:S01]  /*6360*/  IMAD.X R37, RZ, RZ, R39, P0 ;  /* 0x000000ffff257224 */ /* 0x000fe200000e0627 */
[----:B------:R-:W-:Y:S01]  /*6370*/  LOP3.LUT R10, R10, R31, RZ, 0x3c, !PT ;  /* 0x0000001f0a0a7212 */ /* 0x000fe200078e3cff */
[----:B------:R-:W-:Y:S01]  /*6380*/  IMAD R63, R60, R63, R95 ;  /* 0x0000003f3c3f7224 */ /* 0x000fe200078e025f */
[----:B------:R-:W-:Y:S01]  /*6390*/  MOV R84, R24 ;  /* 0x0000001800547202 */ /* 0x000fe20000000f00 */
[-C--:B------:R-:W-:Y:S01]  /*63a0*/  FMUL.FTZ R0, R97, R55.reuse ;  /* 0x0000003761007220 */ /* 0x080fe20000410000 */
[----:B------:R-:W-:Y:S01]  /*63b0*/  IADD3 R31, P3, R38, 0x4800, RZ ;  /* 0x00004800261f7810 */ /* 0x000fe20007f7e0ff */
[-C--:B------:R-:W-:Y:S01]  /*63c0*/  FMUL.FTZ R51, R96, R55.reuse ;  /* 0x0000003760337220 */ /* 0x080fe20000410000 */
[----:B------:R-:W-:Y:S01]  /*63d0*/  SHF.R.S32.HI R25, RZ, 0x1f, R89 ;  /* 0x0000001fff197819 */ /* 0x000fe20000011459 */
[-C--:B------:R-:W-:Y:S01]  /*63e0*/  FMUL.FTZ R48, R101, R55.reuse ;  /* 0x0000003765307220 */ /* 0x080fe20000410000 */
[----:B------:R-:W-:Y:S01]  /*63f0*/  IADD3 R24, P0, R89, R40, RZ ;  /* 0x0000002859187210 */ /* 0x000fe20007f1e0ff */
[-C--:B------:R-:W-:Y:S01]  /*6400*/  FMUL.FTZ R53, R100, R55.reuse ;  /* 0x0000003764357220 */ /* 0x080fe20000410000 */
[----:B------:R-:W-:Y:S01]  /*6410*/  SHF.R.S32.HI R26, RZ, 0x1f, R63 ;  /* 0x0000001fff1a7819 */ /* 0x000fe2000001143f */
[-C--:B------:R-:W-:Y:S01]  /*6420*/  FMUL.FTZ R49, R105, R55.reuse ;  /* 0x0000003769317220 */ /* 0x080fe20000410000 */
[----:B------:R-:W-:Y:S01]  /*6430*/  SHF.R.U64 R8, R8, 0x3, RZ ;  /* 0x0000000308087819 */ /* 0x000fe200000012ff */
[----:B------:R-:W-:Y:S01]  /*6440*/  FMUL.FTZ R50, R104, R55 ;  /* 0x0000003768327220 */ /* 0x000fe20000410000 */
[----:B------:R-:W-:Y:S01]  /*6450*/  IADD3 R35, P2, R38, 0x3000, RZ ;  /* 0x0000300026237810 */ /* 0x000fe20007f5e0ff */
[----:B------:R-:W-:Y:S01]  /*6460*/  IMAD R26, R26, UR4, RZ ;  /* 0x000000041a1a7c24 */ /* 0x000fe2000f8e02ff */
[----:B------:R-:W-:Y:S01]  /*6470*/  F2FP.F16.F32.PACK_AB R5, R82, R87 ;  /* 0x000000575205723e */ /* 0x000fe200000000ff */
[----:B------:R-:W-:Y:S01]  /*6480*/  BAR.SYNC.DEFER_BLOCKING 0x1, 0x180 ;  /* 0x0046000000007b1d */ /* 0x000fe20000010000 */
[----:B------:R-:W-:Y:S01]  /*6490*/  LOP3.LUT R30, R31, 0x180, RZ, 0xc0, !PT ;  /* 0x000001801f1e7812 */ /* 0x000fe200078ec0ff */
[----:B------:R-:W-:Y:S01]  /*64a0*/  FMUL.FTZ R46, R109, R55 ;  /* 0x000000376d2e7220 */ /* 0x000fe20000410000 */
[----:B------:R-:W-:Y:S01]  /*64b0*/  IADD3.X R25, R25, R41, R27, P0, !PT ;  /* 0x0000002919197210 */ /* 0x000fe200007fe41b */
[----:B------:R-:W-:Y:S01]  /*64c0*/  FMUL.FTZ R59, R108, R55 ;  /* 0x000000376c3b7220 */ /* 0x000fe20000410000 */
[----:B------:R-:W-:Y:S01]  /*64d0*/  LOP3.LUT R12, R8, R29, RZ, 0x3c, !PT ;  /* 0x0000001d080c7212 */ /* 0x000fe200078e3cff */
[----:B------:R-:W-:Y:S01]  /*64e0*/  FMUL.FTZ R47, R113, R55 ;  /* 0x00000037712f7220 */ /* 0x000fe20000410000 */
[----:B------:R-:W-:Y:S01]  /*64f0*/  LOP3.LUT R8, R21, 0x180, RZ, 0xc0, !PT ;  /* 0x0000018015087812 */ /* 0x000fe200078ec0ff */
[----:B------:R-:W-:Y:S01]  /*6500*/  IMAD.WIDE.U32 R24, R63, UR4, R24 ;  /* 0x000000043f187c25 */ /* 0x000fe2000f8e0018 */
[----:B------:R-:W-:-:S03]  /*6510*/  LOP3.LUT R34, R35, 0x180, RZ, 0xc0, !PT ;  /* 0x0000018023227812 */ /* 0x000fc600078ec0ff */
[-C--:B------:R-:W-:Y:S01]  /*6520*/  FMUL.FTZ R58, R112, R55.reuse ;  /* 0x00000037703a7220 */ /* 0x080fe20000410000 */
[----:B------:R-:W-:Y:S01]  /*6530*/  SHF.R.U64 R30, R30, 0x3, RZ ;  /* 0x000000031e1e7819 */ /* 0x000fe200000012ff */
[----:B------:R-:W-:Y:S01]  /*6540*/  FMUL.FTZ R44, R117, R55 ;  /* 0x00000037752c7220 */ /* 0x000fe20000410000 */
[----:B------:R-:W-:Y:S01]  /*6550*/  MOV R85, R10 ;  /* 0x0000000a00557202 */ /* 0x000fe20000000f00 */
[----:B------:R-:W-:Y:S01]  /*6560*/  IMAD R11, R61, 0xc0, R142 ;  /* 0x000000c03d0b7824 */ /* 0x000fe200078e028e */
[----:B------:R-:W-:Y:S01]  /*6570*/  SHF.R.U64 R8, R8, 0x3, RZ ;  /* 0x0000000308087819 */ /* 0x000fe200000012ff */
[-C--:B------:R-:W-:Y:S01]  /*6580*/  FMUL.FTZ R57, R116, R55.reuse ;  /* 0x0000003774397220 */ /* 0x080fe20000410000 */
[----:B------:R-:W-:Y:S01]  /*6590*/  SHF.R.U64 R34, R34, 0x3, RZ ;  /* 0x0000000322227819 */ /* 0x000fe200000012ff */
[----:B------:R-:W-:Y:S01]  /*65a0*/  FMUL.FTZ R3, R125, R55 ;  /* 0x000000377d037220 */ /* 0x000fe20000410000 */
[----:B------:R-:W-:Y:S01]  /*65b0*/  LOP3.LUT R30, R30, R31, RZ, 0x3c, !PT ;  /* 0x0000001f1e1e7212 */ /* 0x000fe200078e3cff */
[--C-:B------:R-:W-:Y:S01]  /*65c0*/  IMAD.X R31, RZ, RZ, R39.reuse, P3 ;  /* 0x000000ffff1f7224 */ /* 0x100fe200018e0627 */
[----:B------:R-:W-:Y:S01]  /*65d0*/  LOP3.LUT P0, RZ, R140, 0x3, RZ, 0xc0, !PT ;  /* 0x000000038cff7812 */ /* 0x000fe2000780c0ff */
[----:B------:R-:W-:Y:S01]  /*65e0*/  FMUL.FTZ R54, R124, R55 ;  /* 0x000000377c367220 */ /* 0x000fe20000410000 */
[----:B------:R-:W-:Y:S01]  /*65f0*/  LOP3.LUT R8, R8, R21, RZ, 0x3c, !PT ;  /* 0x0000001508087212 */ /* 0x000fe200078e3cff */
[----:B------:R0:W-:Y:S01]  /*6600*/  STSM.16.M88.4 [R86], R4 ;  /* 0x0000000456007844 */ /* 0x0001e20000000200 */
[----:B------:R-:W-:Y:S01]  /*6610*/  LOP3.LUT R34, R34, R35, RZ, 0x3c, !PT ;  /* 0x0000002322227212 */ /* 0x000fe200078e3cff */
[----:B------:R-:W-:Y:S01]  /*6620*/  IMAD.X R35, RZ, RZ, R39, P2 ;  /* 0x000000ffff237224 */ /* 0x000fe200010e0627 */
[----:B------:R-:W-:Y:S01]  /*6630*/  ISETP.GE.OR P2, PT, R11, R62, P0 ;  /* 0x0000003e0b00720c */ /* 0x000fe20000746670 */
[----:B------:R-:W-:Y:S01]  /*6640*/  FMUL.FTZ R45, R121, R55 ;  /* 0x00000037792d7220 */ /* 0x000fe20000410000 */
[----:B------:R-:W-:Y:S01]  /*6650*/  MOV R87, R14 ;  /* 0x0000000e00577202 */ /* 0x000fe20000000f00 */
[----:B------:R-:W-:Y:S01]  /*6660*/  FMUL.FTZ R56, R120, R55 ;  /* 0x0000003778387220 */ /* 0x000fe20000410000 */
[----:B------:R-:W-:Y:S01]  /*6670*/  F2FP.F16.F32.PACK_AB R10, R46, R59 ;  /* 0x0000003b2e0a723e */ /* 0x000fe200000000ff */
[----:B------:R-:W-:Y:S01]  /*6680*/  FMUL.FTZ R43, R129, R55 ;  /* 0x00000037812b7220 */ /* 0x000fe20000410000 */
[----:B------:R-:W-:Y:S01]  /*6690*/  F2FP.F16.F32.PACK_AB R14, R44, R57 ;  /* 0x000000392c0e723e */ /* 0x000fe200000000ff */
[-C--:B------:R-:W-:Y:S01]  /*66a0*/  FMUL.FTZ R52, R128, R55.reuse ;  /* 0x0000003780347220 */ /* 0x080fe20000410000 */
[----:B------:R-:W-:Y:S01]  /*66b0*/  F2FP.F16.F32.PACK_AB R15, R69, R74 ;  /* 0x0000004a450f723e */ /* 0x000fe200000000ff */
[-C--:B------:R-:W-:Y:S01]  /*66c0*/  FMUL.FTZ R42, R133, R55.reuse ;  /* 0x00000037852a7220 */ /* 0x080fe20000410000 */
[----:B------:R-:W-:Y:S01]  /*66d0*/  FMUL.FTZ R55, R132, R55 ;  /* 0x0000003784377220 */ /* 0x000fe20000410000 */
[----:B------:R-:W-:Y:S01]  /*66e0*/  F2FP.F16.F32.PACK_AB R41, R64, R73 ;  /* 0x000000494029723e */ /* 0x000fe200000000ff */
[----:B------:R-:W-:Y:S01]  /*66f0*/  ULDC.64 UR8, c[0x0][0xae8] ;  /* 0x0002ba0000087ab9 */ /* 0x000fe20000000a00 */
[----:B0-----:R-:W-:Y:S01]  /*6700*/  IMAD R7, R63, UR5, R26 ;  /* 0x000000053f077c24 */ /* 0x001fe2000f8e021a */
[----:B------:R-:W-:Y:S01]  /*6710*/  ULDC.64 UR4, c[0x0][0xb50] ;  /* 0x0002d40000047ab9 */ /* 0x000fe20000000a00 */
[----:B------:R-:W-:Y:S01]  /*6720*/  VIADD R5, R11, 0x8 ;  /* 0x000000080b057836 */ /* 0x000fe20000000000 */
[C---:B------:R-:W-:Y:S01]  /*6730*/  LEA R26, P3, R24.reuse, UR4, 0x2 ;  /* 0x00000004181a7c11 */ /* 0x040fe2000f8610ff */
[----:B------:R-:W-:Y:S01]  /*6740*/  IMAD.IADD R7, R25, 0x1, R7 ;  /* 0x0000000119077824 */ /* 0x000fe200078e0207 */
[----:B------:R-:W-:Y:S01]  /*6750*/  MOV R63, R8 ;  /* 0x00000008003f7202 */ /* 0x000fe20000000f00 */
[----:B------:R-:W-:Y:S01]  /*6760*/  IMAD.X R29, RZ, RZ, R39, P5 ;  /* 0x000000ffff1d7224 */ /* 0x000fe200028e0627 */
[----:B------:R-:W-:Y:S01]  /*6770*/  ISETP.GE.OR P0, PT, R5, R62, P0 ;  /* 0x0000003e0500720c */ /* 0x000fe20000706670 */
[----:B------:R-:W-:Y:S01]  /*6780*/  SHFL.IDX PT, R82, R26, 0x1, 0x1c1f ;  /* 0x003c1f001a527f89 */ /* 0x000fe200000e0000 */
[----:B------:R-:W-:-:S02]  /*6790*/  LEA.HI.X R27, R24, UR5, R7, 0x2, P3 ;  /* 0x00000005181b7c11 */ /* 0x000fc400098f1407 */
[----:B------:R-:W-:Y:S02]  /*67a0*/  F2FP.F16.F32.PACK_AB R4, R0, R51 ;  /* 0x000000330004723e */ /* 0x000fe400000000ff */
[----:B------:R-:W-:Y:S02]  /*67b0*/  F2FP.F16.F32.PACK_AB R5, R78, R83 ;  /* 0x000000534e05723e */ /* 0x000fe400000000ff */
[----:B------:R-:W-:Y:S01]  /*67c0*/  F2FP.F16.F32.PACK_AB R6, R48, R53 ;  /* 0x000000353006723e */ /* 0x000fe200000000ff */
[----:B------:R-:W-:Y:S01]  /*67d0*/  SHFL.IDX PT, R83, R27, 0x1, 0x1c1f ;  /* 0x003c1f001b537f89 */ /* 0x000fe200000e0000 */
[----:B------:R-:W-:Y:S02]  /*67e0*/  F2FP.F16.F32.PACK_AB R7, R80, R81 ;  /* 0x000000515007723e */ /* 0x000fe400000000ff */
[----:B------:R-:W-:Y:S01]  /*67f0*/  MOV R86, R12 ;  /* 0x0000000c00567202 */ /* 0x000fe20000000f00 */
[----:B------:R0:W-:Y:S01]  /*6800*/  SHFL.IDX PT, R80, R26, RZ, 0x1c1f ;  /* 0x001c1fff1a507589 */ /* 0x0001e200000e0000 */
[----:B------:R-:W-:-:S02]  /*6810*/  F2FP.F16.F32.PACK_AB R8, R49, R50 ;  /* 0x000000323108723e */ /* 0x000fc400000000ff */
[----:B------:R-:W-:Y:S01]  /*6820*/  F2FP.F16.F32.PACK_AB R9, R70, R79 ;  /* 0x0000004f4609723e */ /* 0x000fe200000000ff */
[----:B------:R-:W-:Y:S01]  /*6830*/  STSM.16.M88.4 [R63], R4 ;  /* 0x000000043f007844 */ /* 0x000fe20000000200 */
[----:B------:R-:W-:Y:S02]  /*6840*/  F2FP.F16.F32.PACK_AB R11, R71, R76 ;  /* 0x0000004c470b723e */ /* 0x000fe400000000ff */
[----:B------:R-:W-:Y:S01]  /*6850*/  F2FP.F16.F32.PACK_AB R12, R47, R58 ;  /* 0x0000003a2f0c723e */ /* 0x000fe200000000ff */
[----:B------:R1:W2:Y:S01]  /*6860*/  SHFL.IDX PT, R81, R27, RZ, 0x1c1f ;  /* 0x001c1fff1b517589 */ /* 0x0002a200000e0000 */
[----:B------:R-:W-:Y:S02]  /*6870*/  F2FP.F16.F32.PACK_AB R13, R68, R77 ;  /* 0x0000004d440d723e */ /* 0x000fe400000000ff */
[----:B0-----:R-:W-:Y:S01]  /*6880*/  F2FP.F16.F32.PACK_AB R26, R3, R54 ;  /* 0x00000036031a723e */ /* 0x001fe200000000ff */
[----:B------:R-:W-:Y:S01]  /*6890*/  STSM.16.M88.4 [R87], R8 ;  /* 0x0000000857007844 */ /* 0x000fe20000000200 */
[----:B------:R-:W0:Y:S01]  /*68a0*/  @P1 LDC R3, c[0x0][0xbec] ;  /* 0x0002fb00ff031b82 */ /* 0x000e220000000800 */
[----:B------:R-:W-:-:S02]  /*68b0*/  F2FP.F16.F32.PACK_AB R24, R45, R56 ;  /* 0x000000382d18723e */ /* 0x000fc400000000ff */
[----:B------:R3:W-:Y:S01]  /*68c0*/  STSM.16.M88.4 [R86], R12 ;  /* 0x0000000c56007844 */ /* 0x0007e20000000200 */
[----:B------:R-:W-:Y:S02]  /*68d0*/  F2FP.F16.F32.PACK_AB R25, R66, R75 ;  /* 0x0000004b4219723e */ /* 0x000fe400000000ff */
[----:B-1----:R-:W-:Y:S02]  /*68e0*/  F2FP.F16.F32.PACK_AB R27, R67, R72 ;  /* 0x00000048431b723e */ /* 0x002fe400000000ff */
[----:B------:R-:W-:Y:S02]  /*68f0*/  F2FP.F16.F32.PACK_AB R40, R43, R52 ;  /* 0x000000342b28723e */ /* 0x000fe400000000ff */
[----:B------:R-:W-:Y:S01]  /*6900*/  F2FP.F16.F32.PACK_AB R42, R42, R55 ;  /* 0x000000372a2a723e */ /* 0x000fe200000000ff */
[----:B------:R1:W-:Y:S01]  /*6910*/  STSM.16.M88.4 [R85], R24 ;  /* 0x0000001855007844 */ /* 0x0003e20000000200 */
[----:B------:R-:W-:Y:S01]  /*6920*/  F2FP.F16.F32.PACK_AB R43, R65, R134 ;  /* 0x00000086412b723e */ /* 0x000fe200000000ff */
[----:B------:R-:W-:Y:S01]  /*6930*/  IMAD R0, R137, 0x60, R138 ;  /* 0x0000006089007824 */ /* 0x000fe200078e028a */
[----:B------:R-:W-:-:S02]  /*6940*/  IADD3 R21, P4, R38, 0x6000, RZ ;  /* 0x0000600026157810 */ /* 0x000fc40007f9e0ff */
[----:B------:R-:W-:Y:S01]  /*6950*/  LOP3.LUT R28, R28, R91, RZ, 0x3c, !PT ;  /* 0x0000005b1c1c7212 */ /* 0x000fe200078e3cff */
[----:B------:R4:W-:Y:S01]  /*6960*/  STSM.16.M88.4 [R84], R40 ;  /* 0x0000002854007844 */ /* 0x0009e20000000200 */
[----:B------:R-:W-:Y:S01]  /*6970*/  LOP3.LUT R20, R21, 0x180, RZ, 0xc0, !PT ;  /* 0x0000018015147812 */ /* 0x000fe200078ec0ff */
[----:B---3--:R-:W3:Y:S08]  /*6980*/  @P1 LDC R13, c[0x0][0xbf0] ;  /* 0x0002fc00ff0d1b82 */ /* 0x008ef00000000800 */
[----:B------:R-:W-:Y:S01]  /*6990*/  BAR.SYNC.DEFER_BLOCKING 0x1, 0x180 ;  /* 0x0046000000007b1d */ /* 0x000fe20000010000 */
[----:B------:R-:W-:Y:S01]  /*69a0*/  UIMAD UR6, UR12, UR8, URZ ;  /* 0x000000080c0672a4 */ /* 0x000fe2000f8e023f */
[----:B------:R-:W-:-:S06]  /*69b0*/  SHF.R.U64 R20, R20, 0x3, RZ ;  /* 0x0000000314147819 */ /* 0x000fcc00000012ff */
[----:B------:R-:W4:Y:S01]  /*69c0*/  LDC.64 R14, c[0x0][0xae0] ;  /* 0x0002b800ff0e7b82 */ /* 0x000f220000000a00 */
[----:B-1----:R-:W-:Y:S01]  /*69d0*/  IMAD R24, R61, 0xc0, R0 ;  /* 0x000000c03d187824 */ /* 0x002fe200078e0200 */
[----:B------:R-:W-:Y:S01]  /*69e0*/  UIMAD.WIDE.U32 UR4, UR7, UR8, URZ ;  /* 0x00000008070472a5 */ /* 0x000fe2000f8e003f */
[----:B------:R-:W-:Y:S01]  /*69f0*/  LOP3.LUT R20, R20, R21, RZ, 0x3c, !PT ;  /* 0x0000001514147212 */ /* 0x000fe200078e3cff */
[----:B------:R-:W-:Y:S01]  /*6a00*/  UIMAD UR6, UR7, UR9, UR6 ;  /* 0x00000009070672a4 */ /* 0x000fe2000f8e0206 */
[----:B0-----:R-:W-:Y:S01]  /*6a10*/  @P1 IMAD.HI.U32 R0, R24, R3, RZ ;  /* 0x0000000318001227 */ /* 0x001fe200078e00ff */
[----:B------:R-:W-:Y:S01]  /*6a20*/  LOP3.LUT R21, R38, 0x180, RZ, 0xc0, !PT ;  /* 0x0000018026157812 */ /* 0x000fe200078ec0ff */
[----:B------:R-:W-:Y:S01]  /*6a30*/  ULDC.64 UR8, c[0x0][0xaf0] ;  /* 0x0002bc0000087ab9 */ /* 0x000fe20000000a00 */
[----:B------:R-:W-:Y:S01]  /*6a40*/  UIADD3 UR5, UR5, UR6, URZ ;  /* 0x0000000605057290 */ /* 0x000fe2000fffe03f */
[----:B------:R-:W-:Y:S01]  /*6a50*/  IMAD.MOV.U32 R12, RZ, RZ, R24 ;  /* 0x000000ffff0c7224 */ /* 0x000fe200078e0018 */
[----:B------:R-:W-:Y:S01]  /*6a60*/  UIMAD UR6, UR10, UR8, URZ ;  /* 0x000000080a0672a4 */ /* 0x000fe2000f8e023f */
[----:B------:R-:W-:-:S02]  /*6a70*/  SHF.R.U64 R21, R21, 0x3, RZ ;  /* 0x0000000315157819 */ /* 0x000fc400000012ff */
[----:B---3--:R-:W-:Y:S01]  /*6a80*/  @P1 SHF.R.U32.HI R12, RZ, R13, R0 ;  /* 0x0000000dff0c1219 */ /* 0x008fe20000011600 */
[----:B------:R-:W-:Y:S01]  /*6a90*/  UIMAD UR6, UR38, UR9, UR6 ;  /* 0x00000009260672a4 */ /* 0x000fe2000f8e0206 */
[----:B------:R-:W-:Y:S01]  /*6aa0*/  LOP3.LUT R38, R21, R38, RZ, 0x3c, !PT ;  /* 0x0000002615267212 */ /* 0x000fe200078e3cff */
[----:B--2---:R0:W-:Y:S01]  /*6ab0*/  @!P2 ST.E desc[UR48][R80.64], R33 ;  /* 0x000000215000a985 */ /* 0x0041e2000c101930 */
[--C-:B------:R-:W-:Y:S01]  /*6ac0*/  SHF.R.S32.HI R3, RZ, 0x1f, R12.reuse ;  /* 0x0000001fff037819 */ /* 0x100fe2000001140c */
[----:B------:R-:W-:Y:S01]  /*6ad0*/  UIMAD.WIDE.U32 UR38, UR38, UR8, UR4 ;  /* 0x00000008262672a5 */ /* 0x000fe2000f8e0004 */
[----:B------:R-:W-:Y:S01]  /*6ae0*/  IMAD.MOV R13, RZ, RZ, -R12 ;  /* 0x000000ffff0d7224 */ /* 0x000fe200078e0a0c */
[----:B------:R-:W-:Y:S01]  /*6af0*/  IADD3.X R21, RZ, R39, RZ, P4, !PT ;  /* 0x00000027ff157210 */ /* 0x000fe200027fe4ff */
[----:B------:R0:W-:Y:S01]  /*6b00*/  @!P0 ST.E desc[UR48][R82.64], R32 ;  /* 0x0000002052008985 */ /* 0x0001e2000c101930 */
[----:B----4-:R-:W-:Y:S01]  /*6b10*/  IMAD R0, R3, R14, RZ ;  /* 0x0000000e03007224 */ /* 0x010fe200078e02ff */
[----:B------:R-:W-:Y:S01]  /*6b20*/  UIADD3 UR39, UR39, UR6, URZ ;  /* 0x0000000627277290 */ /* 0x000fe2000fffe03f */
[----:B------:R-:W-:Y:S01]  /*6b30*/  IMAD R3, R60, R13, R24 ;  /* 0x0000000d3c037224 */ /* 0x000fe200078e0218 */
[----:B------:R0:W5:Y:S01]  /*6b40*/  LD.E.128 R48, desc[UR48][R38.64] ;  /* 0x0000003026307980 */ /* 0x000162000c101d00 */
[----:B------:R-:W-:Y:S01]  /*6b50*/  IMAD R15, R12, R15, R0 ;  /* 0x0000000f0c0f7224 */ /* 0x000fe200078e0200 */
[----:B------:R-:W-:Y:S01]  /*6b60*/  ULDC.64 UR4, c[0x0][0xad8] ;  /* 0x0002b60000047ab9 */ /* 0x000fe20000000a00 */
[----:B------:R-:W-:Y:S01]  /*6b70*/  IMAD R61, R61, 0xc0, R138 ;  /* 0x000000c03d3d7824 */ /* 0x000fe200078e028a */
[----:B------:R0:W5:Y:S01]  /*6b80*/  LD.E.128 R44, desc[UR48][R36.64] ;  /* 0x00000030242c7980 */ /* 0x000162000c101d00 */
[----:B------:R-:W-:-:S03]  /*6b90*/  SHF.R.S32.HI R0, RZ, 0x1f, R3 ;  /* 0x0000001fff007819 */ /* 0x000fc60000011403 */
[----:B------:R0:W5:Y:S01]  /*6ba0*/  LD.E.128 R52, desc[UR48][R34.64] ;  /* 0x0000003022347980 */ /* 0x000162000c101d00 */
[----:B------:R-:W-:Y:S01]  /*6bb0*/  IMAD.WIDE.U32 R12, R12, R14, UR38 ;  /* 0x000000260c0c7e25 */ /* 0x000fe2000f8e000e */
[----:B------:R-:W-:Y:S02]  /*6bc0*/  UIADD3 UR44, UR44, 0x1, URZ ;  /* 0x000000012c2c7890 */ /* 0x000fe4000fffe03f */
[----:B------:R0:W5:Y:S04]  /*6bd0*/  LD.E.128 R4, desc[UR48][R30.64] ;  /* 0x000000301e047980 */ /* 0x000168000c101d00 */
[----:B------:R0:W5:Y:S04]  /*6be0*/  LD.E.128 R56, desc[UR48][R20.64] ;  /* 0x0000003014387980 */ /* 0x000168000c101d00 */
[----:B------:R0:W5:Y:S01]  /*6bf0*/  LD.E.128 R8, desc[UR48][R28.64] ;  /* 0x000000301c087980 */ /* 0x000162000c101d00 */
[----:B------:R-:W-:Y:S01]  /*6c00*/  IMAD.IADD R13, R13, 0x1, R15 ;  /* 0x000000010d0d7824 */ /* 0x000fe200078e020f */
[----:B------:R-:W-:Y:S01]  /*6c10*/  ISETP.GE.AND P0, PT, R61, R62, PT ;  /* 0x0000003e3d00720c */ /* 0x000fe20003f06270 */
[----:B------:R-:W-:Y:S01]  /*6c20*/  IMAD R0, R0, UR4, RZ ;  /* 0x0000000400007c24 */ /* 0x000fe2000f8e02ff */
[----:B------:R-:W-:Y:S01]  /*6c30*/  @!PT LDS RZ, [RZ] ;  /* 0x00000000fffff984 */ /* 0x000fe20000000800 */
[----:B------:R-:W-:Y:S01]  /*6c40*/  @!PT LDS RZ, [RZ] ;  /* 0x00000000fffff984 */ /* 0x000fe20000000800 */
[----:B------:R-:W-:Y:S01]  /*6c50*/  @!PT LDS RZ, [RZ] ;  /* 0x00000000fffff984 */ /* 0x000fe20000000800 */
[----:B------:R-:W-:Y:S01]  /*6c60*/  @!PT LDS RZ, [RZ] ;  /* 0x00000000fffff984 */ /* 0x000fe20000000800 */
[----:B------:R1:W-:Y:S06]  /*6c70*/  MEMBAR.ALL.CTA ;  /* 0x0000000000007992 */ /* 0x0003ec0000008000 */
[----:B-1----:R-:W1:Y:S01]  /*6c80*/  FENCE.VIEW.ASYNC.S ;  /* 0x00000000000073c6 */ /* 0x002e620000000000 */
[C---:B------:R-:W-:Y:S01]  /*6c90*/  IMAD.WIDE.U32 R12, R3.reuse, UR4, R12 ;  /* 0x00000004030c7c25 */ /* 0x040fe2000f8e000c */
[----:B------:R-:W-:Y:S01]  /*6ca0*/  UIADD3 UR4, UR40, 0x2d820, URZ ;  /* 0x0002d82028047890 */ /* 0x000fe2000fffe03f */
[----:B------:R-:W-:Y:S01]  /*6cb0*/  BSSY B0, `(.L_x_10034) ;  /* 0x000001d000007945 */ /* 0x000fe20003800000 */
[----:B------:R-:W-:Y:S01]  /*6cc0*/  ULDC.64 UR6, c[0x0][0xa80] ;  /* 0x0002a00000067ab9 */ /* 0x000fe20000000a00 */
[----:B------:R-:W-:Y:S01]  /*6cd0*/  IMAD R15, R3, UR5, R0 ;  /* 0x00000005030f7c24 */ /* 0x000fe2000f8e0200 */
[----:B------:R-:W-:Y:S01]  /*6ce0*/  UPRMT UR4, URZ, 0x654, UR4 ;  /* 0x000006543f047896 */ /* 0x000fe20008000004 */
[----:B------:R-:W-:Y:S01]  /*6cf0*/  LEA R0, P1, R12, UR6, 0x1 ;  /* 0x000000060c007c11 */ /* 0x000fe2000f8208ff */
[----:B------:R-:W-:Y:S01]  /*6d00*/  UISETP.NE.AND UP0, UPT, UR44, 0x2, UPT ;  /* 0x000000022c00788c */ /* 0x000fe2000bf05270 */
[----:B------:R-:W-:Y:S01]  /*6d10*/  IMAD.IADD R3, R13, 0x1, R15 ;  /* 0x000000010d037824 */ /* 0x000fe200078e020f */
[----:B------:R-:W-:-:S02]  /*6d20*/  ULDC UR5, c[0x0][0xc] ;  /* 0x0000030000057ab9 */ /* 0x000fc40000000800 */
[----:B------:R-:W-:Y:S01]  /*6d30*/  USEL UR6, URZ, 0x1, UP0 ;  /* 0x000000013f067887 */ /* 0x000fe20008000000 */
[----:B-1----:R0:W1:Y:S01]  /*6d40*/  SHFL.IDX PT, R14, R0, RZ, 0x1c1f ;  /* 0x001c1fff000e7589 */ /* 0x00206200000e0000 */
[----:B------:R-:W-:Y:S01]  /*6d50*/  LEA.HI.X R26, R12, UR7, R3, 0x1, P1 ;  /* 0x000000070c1a7c11 */ /* 0x000fe200088f0c03 */
[----:B------:R-:W-:Y:S02]  /*6d60*/  UIADD3 UR36, UR5, UR36, URZ ;  /* 0x0000002405247290 */ /* 0x000fe4000fffe03f */
[----:B------:R-:W-:Y:S02]  /*6d70*/  USEL UR44, UR44, URZ, UP0 ;  /* 0x0000003f2c2c7287 */ /* 0x000fe40008000000 */
[----:B------:R-:W-:Y:S01]  /*6d80*/  ULOP3.LUT UR45, UR45, UR6, URZ, 0x3c, !UPT ;  /* 0x000000062d2d7292 */ /* 0x000fe2000f8e3c3f */
[----:B------:R0:W2:Y:S01]  /*6d90*/  SHFL.IDX PT, R15, R26, RZ, 0x1c1f ;  /* 0x001c1fff1a0f7589 */ /* 0x0000a200000e0000 */
[----:B------:R-:W-:Y:S01]  /*6da0*/  SYNCS.ARRIVE.TRANS64.RED.A1T0 RZ, [UR4], RZ ;  /* 0x000000ffffff79a7 */ /* 0x000fe20008100404 */
[----:B------:R-:W-:Y:S09]  /*6db0*/  @P0 BRA `(.L_x_10035) ;  /* 0x0000000000300947 */ /* 0x000ff20003800000 */
[----:B------:R-:W-:Y:S02]  /*6dc0*/  ULDC UR4, c[0x0][0xac8] ;  /* 0x0002b20000047ab9 */ /* 0x000fe40000000800 */
[----:B------:R-:W-:Y:S02]  /*6dd0*/  ISETP.GE.AND P1, PT, R136, UR4, PT ;  /* 0x0000000488007c0c */ /* 0x000fe4000bf26270 */
[----:B------:R-:W-:Y:S02]  /*6de0*/  ISETP.GE.AND P2, PT, R23, UR4, PT ;  /* 0x0000000417007c0c */ /* 0x000fe4000bf46270 */
[----:B------:R-:W-:-:S09]  /*6df0*/  ISETP.GE.AND P0, PT, R22, UR4, PT ;  /* 0x0000000416007c0c */ /* 0x000fd2000bf06270 */
[-C--:B01----:R-:W-:Y:S02]  /*6e00*/  @!P1 LEA R20, P3, R136, R14.reuse, 0x1 ;  /* 0x0000000e88149211 */ /* 0x083fe400078608ff */
[C---:B------:R-:W-:Y:S02]  /*6e10*/  @!P2 LEA R24, P4, R23.reuse, R14, 0x1 ;  /* 0x0000000e1718a211 */ /* 0x040fe400078808ff */
[----:B--2---:R-:W-:Y:S01]  /*6e20*/  @!P0 IMAD.WIDE R12, R22, 0x2, R14 ;  /* 0x00000002160c8825 */ /* 0x004fe200078e020e */
[-C--:B------:R-:W-:Y:S02]  /*6e30*/  @!P1 LEA.HI.X R21, R136, R15.reuse, R147, 0x1, P3 ;  /* 0x0000000f88159211 */ /* 0x080fe400018f0c93 */
[----:B------:R-:W-:Y:S02]  /*6e40*/  @!P2 LEA.HI.X R25, R23, R15, R146, 0x1, P4 ;  /* 0x0000000f1719a211 */ /* 0x000fe400020f0c92 */
[----:B-----5:R3:W-:Y:S04]  /*6e50*/  @!P0 ST.E.128 desc[UR48][R12.64], R48 ;  /* 0x000000300c008985 */ /* 0x0207e8000c101d30 */
[----:B------:R3:W-:Y:S04]  /*6e60*/  @!P1 ST.E.128 desc[UR48][R20.64], R52 ;  /* 0x0000003414009985 */ /* 0x0007e8000c101d30 */
[----:B------:R3:W-:Y:S02]  /*6e70*/  @!P2 ST.E.128 desc[UR48][R24.64], R56 ;  /* 0x000000381800a985 */ /* 0x0007e4000c101d30 */
.L_x_10035:
[----:B------:R-:W-:Y:S05]  /*6e80*/  BSYNC B0 ;  /* 0x0000000000007941 */ /* 0x000fea0003800000 */
.L_x_10034:
[----:B------:R-:W-:Y:S01]  /*6e90*/  VIADD R3, R61, 0x60 ;  /* 0x000000603d037836 */ /* 0x000fe20000000000 */
[----:B--2---:R2:W4:Y:S01]  /*6ea0*/  SHFL.IDX PT, R15, R26, 0x1, 0x1c1f ;  /* 0x003c1f001a0f7f89 */ /* 0x00452200000e0000 */
[----:B------:R-:W-:Y:S01]  /*6eb0*/  UIADD3 UR46, UR46, 0x1, URZ ;  /* 0x000000012e2e7890 */ /* 0x000fe2000fffe03f */
[----:B------:R-:W-:Y:S02]  /*6ec0*/  BSSY B0, `(.L_x_10036) ;  /* 0x0000010000007945 */ /* 0x000fe40003800000 */
[----:B------:R-:W-:Y:S01]  /*6ed0*/  ISETP.GE.AND P0, PT, R3, R62, PT ;  /* 0x0000003e0300720c */ /* 0x000fe20003f06270 */
[----:B-1----:R2:W1:-:S12]  /*6ee0*/  SHFL.IDX PT, R14, R0, 0x1, 0x1c1f ;  /* 0x003c1f00000e7f89 */ /* 0x00245800000e0000 */
[----:B--2---:R-:W-:Y:S05]  /*6ef0*/  @P0 BRA `(.L_x_10037) ;  /* 0x0000000000300947 */ /* 0x004fea0003800000 */
[----:B------:R-:W-:Y:S02]  /*6f00*/  ULDC UR4, c[0x0][0xac8] ;  /* 0x0002b20000047ab9 */ /* 0x000fe40000000800 */
[----:B------:R-:W-:Y:S02]  /*6f10*/  ISETP.GE.AND P3, PT, R136, UR4, PT ;  /* 0x0000000488007c0c */ /* 0x000fe4000bf66270 */
[----:B------:R-:W-:Y:S02]  /*6f20*/  ISETP.GE.AND P4, PT, R23, UR4, PT ;  /* 0x0000000417007c0c */ /* 0x000fe4000bf86270 */
[----:B------:R-:W-:-:S09]  /*6f30*/  ISETP.GE.AND P2, PT, R22, UR4, PT ;  /* 0x0000000416007c0c */ /* 0x000fd2000bf46270 */
[-C--:B01-3--:R-:W-:Y:S02]  /*6f40*/  @!P3 LEA R20, P0, R136, R14.reuse, 0x1 ;  /* 0x0000000e8814b211 */ /* 0x08bfe400078008ff */
[C---:B------:R-:W-:Y:S02]  /*6f50*/  @!P4 LEA R24, P1, R23.reuse, R14, 0x1 ;  /* 0x0000000e1718c211 */ /* 0x040fe400078208ff */
[----:B----4-:R-:W-:Y:S01]  /*6f60*/  @!P2 IMAD.WIDE R12, R22, 0x2, R14 ;  /* 0x00000002160ca825 */ /* 0x010fe200078e020e */
[-C--:B------:R-:W-:Y:S02]  /*6f70*/  @!P3 LEA.HI.X R21, R136, R15.reuse, R147, 0x1, P0 ;  /* 0x0000000f8815b211 */ /* 0x080fe400000f0c93 */
[----:B------:R-:W-:Y:S02]  /*6f80*/  @!P4 LEA.HI.X R25, R23, R15, R146, 0x1, P1 ;  /* 0x0000000f1719c211 */ /* 0x000fe400008f0c92 */
[----:B-----5:R2:W-:Y:S04]  /*6f90*/  @!P2 ST.E.128 desc[UR48][R12.64], R44 ;  /* 0x0000002c0c00a985 */ /* 0x0205e8000c101d30 */
[----:B------:R2:W-:Y:S04]  /*6fa0*/  @!P3 ST.E.128 desc[UR48][R20.64], R4 ;  /* 0x000000041400b985 */ /* 0x0005e8000c101d30 */
[----:B------:R2:W-:Y:S02]  /*6fb0*/  @!P4 ST.E.128 desc[UR48][R24.64], R8 ;  /* 0x000000081800c985 */ /* 0x0005e4000c101d30 */
.L_x_10037:
[----:B------:R-:W-:Y:S05]  /*6fc0*/  BSYNC B0 ;  /* 0x0000000000007941 */ /* 0x000fea0003800000 */
.L_x_10036:
[----:B0-----:R-:W0:Y:S02]  /*6fd0*/  LDC R0, c[0x0][0xc34] ;  /* 0x00030d00ff007b82 */ /* 0x001e240000000800 */
[----:B0-----:R-:W-:-:S13]  /*6fe0*/  ISETP.LE.AND P0, PT, R0, UR36, PT ;  /* 0x0000002400007c0c */ /* 0x001fda000bf03270 */
[----:B------:R-:W-:Y:S05]  /*6ff0*/  @!P0 BRA `(.L_x_10038) ;  /* 0xffffff9c00988947 */ /* 0x000fea000383ffff */
[----:B------:R-:W-:Y:S05]  /*7000*/  EXIT ;  /* 0x000000000000794d */ /* 0x000fea0003800000 */
.L_x_10008:
[----:B------:R-:W-:-:S08]  /*7010*/  NOP ;  /* 0x0000000000007918 */ /* 0x000fd00000000000 */
[----:B------:R-:W0:-:S00]  /*7020*/  USETMAXREG.DEALLOC.CTAPOOL 0x20 ;  /* 0x00000020000079c8 */ /* 0x000e0000080e0500 */
[----:B------:R-:W1:Y:S01]  /*7030*/  S2UR UR10, SR_CTAID.X ;  /* 0x00000000000a79c3 */ /* 0x000e620000002500 */
[----:B0-----:R-:W-:Y:S02]  /*7040*/  IMAD.MOV.U32 R25, RZ, RZ, 0x1 ;  /* 0x00000001ff197424 */ /* 0x001fe400078e00ff */
[----:B------:R-:W-:Y:S02]  /*7050*/  IMAD.MOV.U32 R23, RZ, RZ, RZ ;  /* 0x000000ffff177224 */ /* 0x000fe400078e00ff */
[----:B------:R-:W-:-:S03]  /*7060*/  IMAD.MOV.U32 R0, RZ, RZ, 0x1 ;  /* 0x00000001ff007424 */ /* 0x000fc600078e00ff */
[----:B------:R-:W1:Y:S02]  /*7070*/  LDC R2, c[0x0][0xc34] ;  /* 0x00030d00ff027b82 */ /* 0x000e640000000800 */
[----:B-1----:R-:W-:-:S13]  /*7080*/  ISETP.LE.AND P0, PT, R2, UR10, PT ;  /* 0x0000000a02007c0c */ /* 0x002fda000bf03270 */
[----:B------:R-:W-:Y:S05]  /*7090*/  @P0 BRA `(.L_x_10039) ;  /* 0x00000034001c0947 */ /* 0x000fea0003800000 */
[----:B------:R-:W0:Y:S01]  /*70a0*/  S2R R5, SR_TID.X ;  /* 0x0000000000057919 */ /* 0x000e220000002100 */
[----:B------:R-:W-:Y:S01]  /*70b0*/  ULDC.64 UR6, c[0x0][0x2f0] ;  /* 0x0000bc0000067ab9 */ /* 0x000fe20000000a00 */
[----:B------:R-:W-:Y:S01]  /*70c0*/  ULDC UR9, c[0x0][0x2b8] ;  /* 0x0000ae0000097ab9 */ /* 0x000fe20000000800 */
[----:B------:R-:W-:Y:S01]  /*70d0*/  LOP3.LUT R16, R16, 0xfffffffd, RZ, 0xc0, !PT ;  /* 0xfffffffd10107812 */ /* 0x000fe200078ec0ff */
[----:B------:R-:W-:Y:S01]  /*70e0*/  ULDC.64 UR4, c[0x0][0x418] ;  /* 0x0001060000047ab9 */ /* 0x000fe20000000a00 */
[----:B------:R-:W1:Y:S01]  /*70f0*/  S2UR UR8, SR_CgaCtaId ;  /* 0x00000000000879c3 */ /* 0x000e620000008800 */
[----:B------:R-:W-:Y:S01]  /*7100*/  UISETP.NE.U32.AND UP0, UPT, UR4, URZ, UPT ;  /* 0x0000003f0400728c */ /* 0x000fe2000bf05070 */
[----:B------:R-:W-:Y:S01]  /*7110*/  IMAD.MOV.U32 R25, RZ, RZ, 0x1 ;  /* 0x00000001ff197424 */ /* 0x000fe200078e00ff */
[----:B------:R-:W-:Y:S01]  /*7120*/  UMOV UR37, 0x400 ;  /* 0x0000040000257882 */ /* 0x000fe20000000000 */
[----:B------:R-:W-:Y:S01]  /*7130*/  ULDC UR4, c[0x0][0x424] ;  /* 0x0001090000047ab9 */ /* 0x000fe20000000800 */
[----:B------:R-:W-:Y:S01]  /*7140*/  UISETP.NE.AND.EX UP0, UPT, UR5, URZ, UPT, UP0 ;  /* 0x0000003f0500728c */ /* 0x000fe2000bf05300 */
[----:B------:R-:W-:Y:S01]  /*7150*/  IMAD.MOV.U32 R23, RZ, RZ, RZ ;  /* 0x000000ffff177224 */ /* 0x000fe200078e00ff */
[----:B------:R-:W-:Y:S01]  /*7160*/  ULDC UR38, c[0x0][0x448] ;  /* 0x0001120000267ab9 */ /* 0x000fe20000000800 */
[----:B------:R-:W-:-:S02]  /*7170*/  ULOP3.LUT UR40, UR42, 0x2, URZ, 0xfc, !UPT ;  /* 0x000000022a287892 */ /* 0x000fc4000f8efc3f */
[----:B------:R-:W-:Y:S01]  /*7180*/  USEL UR4, UR4, 0x1, UP0 ;  /* 0x0000000104047887 */ /* 0x000fe20008000000 */
[----:B------:R-:W-:-:S03]  /*7190*/  ULDC UR41, c[0x0][0xc] ;  /* 0x0000030000297ab9 */ /* 0x000fc60000000800 */
[----:B------:R-:W-:-:S03]  /*71a0*/  UIMAD UR36, UR4, UR6, URZ ;  /* 0x00000006042472a4 */ /* 0x000fc6000f8e023f */
[----:B------:R-:W-:Y:S01]  /*71b0*/  ULDC UR4, c[0x0][0x288] ;  /* 0x0000a20000047ab9 */ /* 0x000fe20000000800 */
[----:B------:R-:W-:Y:S02]  /*71c0*/  UIADD3 UR5, UR36, 0x7f, URZ ;  /* 0x0000007f24057890 */ /* 0x000fe4000fffe03f */
[----:B------:R-:W-:Y:S02]  /*71d0*/  UIMAD UR38, UR38, UR4, URZ ;  /* 0x00000004262672a4 */ /* 0x000fe4000f8e023f */
[----:B------:R-:W-:Y:S02]  /*71e0*/  USHF.R.S32.HI UR6, URZ, 0x1f, UR5 ;  /* 0x0000001f3f067899 */ /* 0x000fe40008011405 */
[----:B-1----:R-:W-:Y:S02]  /*71f0*/  ULEA UR37, UR8, UR37, 0x18 ;  /* 0x0000002508257291 */ /* 0x002fe4000f8ec03f */
[----:B------:R-:W-:Y:S01]  /*7200*/  ULEA.HI UR6, UR6, UR5, URZ, 0x7 ;  /* 0x0000000506067291 */ /* 0x000fe2000f8f383f */
[----:B0-----:R-:W-:-:S03]  /*7210*/  IMAD.SHL.U32 R28, R5, 0x8, RZ ;  /* 0x00000008051c7824 */ /* 0x001fc600078e00ff */
[----:B------:R-:W-:Y:S02]  /*7220*/  ULEA.HI.SX32 UR43, UR6, 0xffffffff, 0x19 ;  /* 0xffffffff062b7891 */ /* 0x000fe4000f8fca3f */
[C---:B------:R-:W-:Y:S01]  /*7230*/  LOP3.LUT R0, R28.reuse, 0xd8, RZ, 0xc0, !PT ;  /* 0x000000d81c007812 */ /* 0x040fe200078ec0ff */
[----:B------:R-:W-:Y:S01]  /*7240*/  ULEA.HI.SX32 UR39, UR6, 0xfffffffe, 0x19 ;  /* 0xfffffffe06277891 */ /* 0x000fe2000f8fca3f */
[----:B------:R-:W-:Y:S01]  /*7250*/  LOP3.LUT R4, R28, 0x18, RZ, 0xc0, !PT ;  /* 0x000000181c047812 */ /* 0x000fe200078ec0ff */
[----:B------:R-:W-:Y:S01]  /*7260*/  USHF.L.U32 UR5, UR43, 0x7, URZ ;  /* 0x000000072b057899 */ /* 0x000fe2000800063f */
[----:B------:R-:W-:Y:S02]  /*7270*/  LOP3.LUT R3, R0, 0x18, R5, 0x78, !PT ;  /* 0x0000001800037812 */ /* 0x000fe400078e7805 */
[C---:B------:R-:W-:Y:S02]  /*7280*/  LOP3.LUT R0, R4.reuse, 0x20, RZ, 0xfc, !PT ;  /* 0x0000002004007812 */ /* 0x040fe400078efcff */
[----:B------:R-:W-:-:S02]  /*7290*/  LOP3.LUT R2, R4, 0x40, RZ, 0xfc, !PT ;  /* 0x0000004004027812 */ /* 0x000fc400078efcff */
[C---:B------:R-:W-:Y:S02]  /*72a0*/  ISETP.GE.AND P0, PT, R0.reuse, UR7, PT ;  /* 0x0000000700007c0c */ /* 0x040fe4000bf06270 */
[----:B------:R-:W-:Y:S02]  /*72b0*/  ISETP.GE.AND P1, PT, R0, UR9, PT ;  /* 0x0000000900007c0c */ /* 0x000fe4000bf26270 */
[----:B------:R-:W-:Y:S02]  /*72c0*/  ISETP.GE.AND P2, PT, R2, UR7, PT ;  /* 0x0000000702007c0c */ /* 0x000fe4000bf46270 */
[----:B------:R-:W-:Y:S01]  /*72d0*/  LOP3.LUT R28, R3, 0x320, R28, 0xf8, !PT ;  /* 0x00000320031c7812 */ /* 0x000fe200078ef81c */
[----:B------:R-:W-:-:S05]  /*72e0*/  IMAD.U32 R3, RZ, RZ, UR10 ;  /* 0x0000000aff037e24 */ /* 0x000fca000f8e00ff */
[----:B------:R0:W-:Y:S01]  /*72f0*/  STL [R1+0xc], R3 ;  /* 0x00000c0301007387 */ /* 0x0001e20000100800 */
[----:B------:R-:W-:Y:S02]  /*7300*/  @P0 LOP3.LUT R16, R16, 0x2, RZ, 0xfc, !PT ;  /* 0x0000000210100812 */ /* 0x000fe400078efcff */
[----:B------:R-:W-:Y:S01]  /*7310*/  ISETP.GE.AND P0, PT, R0, UR7, PT ;  /* 0x0000000700007c0c */ /* 0x000fe2000bf06270 */
[----:B------:R1:W-:Y:S01]  /*7320*/  STL [R1+0x10], RZ ;  /* 0x000010ff01007387 */ /* 0x0003e20000100800 */
[----:B------:R-:W-:Y:S02]  /*7330*/  LOP3.LUT R16, R16, 0xfffffdff, RZ, 0xc0, !PT ;  /* 0xfffffdff10107812 */ /* 0x000fe400078ec0ff */
[----:B------:R-:W-:Y:S02]  /*7340*/  SHF.R.U32.HI R0, RZ, 0x2, R5 ;  /* 0x00000002ff007819 */ /* 0x000fe40000011605 */
[----:B------:R-:W-:Y:S02]  /*7350*/  @P1 LOP3.LUT R16, R16, 0x200, RZ, 0xfc, !PT ;  /* 0x0000020010101812 */ /* 0x000fe400078efcff */
[----:B------:R-:W-:-:S02]  /*7360*/  ISETP.GE.AND P1, PT, R2, UR9, PT ;  /* 0x0000000902007c0c */ /* 0x000fc4000bf26270 */
[----:B------:R-:W-:Y:S02]  /*7370*/  LOP3.LUT R16, R16, 0xffffffef, RZ, 0xc0, !PT ;  /* 0xffffffef10107812 */ /* 0x000fe400078ec0ff */
[----:B0-----:R-:W-:Y:S01]  /*7380*/  LOP3.LUT R3, R0, 0x1f, RZ, 0xc0, !PT ;  /* 0x0000001f00037812 */ /* 0x001fe200078ec0ff */
[----:B------:R-:W-:Y:S01]  /*7390*/  IMAD.U32 R0, RZ, RZ, UR5 ;  /* 0x00000005ff007e24 */ /* 0x000fe2000f8e00ff */
[----:B------:R-:W-:Y:S02]  /*73a0*/  @P0 LOP3.LUT R16, R16, 0x10, RZ, 0xfc, !PT ;  /* 0x0000001010100812 */ /* 0x000fe400078efcff */
[----:B------:R-:W-:Y:S02]  /*73b0*/  ISETP.GE.AND P0, PT, R2, UR7, PT ;  /* 0x0000000702007c0c */ /* 0x000fe4000bf06270 */
[----:B------:R-:W-:Y:S02]  /*73c0*/  LOP3.LUT R16, R16, 0xfffffffe, RZ, 0xc0, !PT ;  /* 0xfffffffe10107812 */ /* 0x000fe400078ec0ff */
[----:B------:R-:W-:-:S02]  /*73d0*/  SHF.L.U32 R2, R5, 0x5, RZ ;  /* 0x0000000505027819 */ /* 0x000fc400000006ff */
[----:B------:R-:W-:Y:S02]  /*73e0*/  @P2 LOP3.LUT R16, R16, 0x1, RZ, 0xfc, !PT ;  /* 0x0000000110102812 */ /* 0x000fe400078efcff */
[----:B------:R-:W-:Y:S02]  /*73f0*/  LOP3.LUT R2, R2, 0x60, RZ, 0xc0, !PT ;  /* 0x0000006002027812 */ /* 0x000fe400078ec0ff */
[----:B------:R-:W-:Y:S02]  /*7400*/  LOP3.LUT R16, R16, 0xfffffeff, RZ, 0xc0, !PT ;  /* 0xfffffeff10107812 */ /* 0x000fe400078ec0ff */
[----:B------:R-:W-:Y:S02]  /*7410*/  LOP3.LUT R5, R3, R2, RZ, 0xfc, !PT ;  /* 0x0000000203057212 */ /* 0x000fe400078efcff */
[----:B------:R-:W-:Y:S02]  /*7420*/  @P1 LOP3.LUT R16, R16, 0x100, RZ, 0xfc, !PT ;  /* 0x0000010010101812 */ /* 0x000fe400078efcff */
[----:B------:R-:W-:-:S02]  /*7430*/  ISETP.GE.AND P1, PT, R4, UR7, PT ;  /* 0x0000000704007c0c */ /* 0x000fc4000bf26270 */
[----:B------:R-:W-:Y:S02]  /*7440*/  LOP3.LUT R16, R16, 0xfffffff7, RZ, 0xc0, !PT ;  /* 0xfffffff710107812 */ /* 0x000fe400078ec0ff */
[----:B------:R-:W-:Y:S02]  /*7450*/  LEA R5, R28, UR37, 0x1 ;  /* 0x000000251c057c11 */ /* 0x000fe4000f8e08ff */
[----:B------:R-:W-:Y:S02]  /*7460*/  @P0 LOP3.LUT R16, R16, 0x8, RZ, 0xfc, !PT ;  /* 0x0000000810100812 */ /* 0x000fe400078efcff */
[----:B------:R-:W-:Y:S02]  /*7470*/  ISETP.GE.AND P0, PT, R4, UR7, PT ;  /* 0x0000000704007c0c */ /* 0x000fe4000bf06270 */
[----:B------:R-:W-:Y:S02]  /*7480*/  LOP3.LUT R16, R16, 0xfffffffb, RZ, 0xc0, !PT ;  /* 0xfffffffb10107812 */ /* 0x000fe400078ec0ff */
[----:B------:R-:W-:-:S02]  /*7490*/  LOP3.LUT R2, R3, UR5, R2, 0xfe, !PT ;  /* 0x0000000503027c12 */ /* 0x000fc4000f8efe02 */
[----:B------:R-:W-:-:S07]  /*74a0*/  IADD3 R0, -R3, UR36, -R0 ;  /* 0x0000002403007c10 */ /* 0x000fce000fffe900 */
[----:B------:R-:W-:Y:S02]  /*74b0*/  @P0 LOP3.LUT R16, R16, 0x4, RZ, 0xfc, !PT ;  /* 0x0000000410100812 */ /* 0x000fe400078efcff */
[----:B------:R-:W-:Y:S02]  /*74c0*/  ISETP.GE.AND P0, PT, R4, UR9, PT ;  /* 0x0000000904007c0c */ /* 0x000fe4000bf06270 */
[----:B------:R-:W-:-:S04]  /*74d0*/  LOP3.LUT R16, R16, 0xfffffbff, RZ, 0xc0, !PT ;  /* 0xfffffbff10107812 */ /* 0x000fc800078ec0ff */
[----:B------:R-:W-:-:S04]  /*74e0*/  LOP3.LUT R16, R16, 0xffffffdf, RZ, 0xc0, !PT ;  /* 0xffffffdf10107812 */ /* 0x000fc800078ec0ff */
[----:B------:R-:W-:-:S04]  /*74f0*/  @P1 LOP3.LUT R16, R16, 0x20, RZ, 0xfc, !PT ;  /* 0x0000002010101812 */ /* 0x000fc800078efcff */
[----:B-1----:R-:W-:-:S07]  /*7500*/  @P0 LOP3.LUT R16, R16, 0x400, RZ, 0xfc, !PT ;  /* 0x0000040010100812 */ /* 0x002fce00078efcff */
.L_x_10074:
[----:B------:R-:W2:Y:S01]  /*7510*/  LDL R2, [R1+0xc] ;  /* 0x00000c0001027983 */ /* 0x000ea20000100800 */
[----:B------:R-:W0:Y:S01]  /*7520*/  LDC R0, c[0x0][0xc38] ;  /* 0x00030e00ff007b82 */ /* 0x000e220000000800 */
[----:B------:R-:W-:Y:S05]  /*7530*/  YIELD ;  /* 0x0000000000007946 */ /* 0x000fea0003800000 */
[----:B------:R-:W-:Y:S01]  /*7540*/  ULDC.64 UR4, c[0x0][0xa28] ;  /* 0x00028a0000047ab9 */ /* 0x000fe20000000a00 */
[----:B------:R-:W-:Y:S01]  /*7550*/  IMAD.MOV.U32 R18, RZ, RZ, RZ ;  /* 0x000000ffff127224 */ /* 0x000fe200078e00ff */
[----:B0-----:R-:W-:-:S13]  /*7560*/  ISETP.NE.AND P0, PT, R0, 0x1, PT ;  /* 0x000000010000780c */ /* 0x001fda0003f05270 */
[----:B------:R-:W2:Y:S08]  /*7570*/  @P0 LDC R0, c[0x0][0xc3c] ;  /* 0x00030f00ff000b82 */ /* 0x000eb00000000800 */
[----:B------:R-:W0:Y:S01]  /*7580*/  @P0 LDC R3, c[0x0][0xc40] ;  /* 0x00031000ff030b82 */ /* 0x000e220000000800 */
[----:B--2---:R-:W-:-:S04]  /*7590*/  @P0 IMAD.HI.U32 R0, R2, R0, RZ ;  /* 0x0000000002000227 */ /* 0x004fc800078e00ff */
[----:B------:R-:W-:Y:S01]  /*75a0*/  IMAD.MOV.U32 R24, RZ, RZ, R2 ;  /* 0x000000ffff187224 */ /* 0x000fe200078e0002 */
[----:B0-----:R-:W-:Y:S02]  /*75b0*/  @P0 SHF.R.U32.HI R24, RZ, R3, R0 ;  /* 0x00000003ff180219 */ /* 0x001fe40000011600 */
        /* <DEDUP_REMOVED lines=8> */
[----:B------:R-:W0:Y:S02]  /*7640*/  @P0 LDC.64 R2, c[0x0][0xa28] ;  /* 0x00028a00ff020b82 */ /* 0x000e240000000a00 */
[----:B0-----:R-:W-:-:S05]  /*7650*/  @P0 IMAD.WIDE R2, R19, 0x4, R2 ;  /* 0x0000000413020825 */ /* 0x001fca00078e0202 */
[----:B------:R-:W2:Y:S01]  /*7660*/  @P0 LDG.E R18, desc[UR48][R2.64] ;  /* 0x0000003002120981 */ /* 0x000ea2000c1e1900 */
[----:B------:R-:W-:-:S04]  /*7670*/  UIADD3 UR4, UR37, 0x15400, URZ ;  /* 0x0001540025047890 */ /* 0x000fc8000fffe03f */
[----:B------:R-:W-:-:S06]  /*7680*/  ULOP3.LUT UP0, URZ, UR4, 0x1bf, URZ, 0xc0, !UPT ;  /* 0x000001bf043f7892 */ /* 0x000fcc000f80c03f */
[----:B------:R-:W-:Y:S01]  /*7690*/  PLOP3.LUT P0, PT, PT, PT, UP0, 0x80, 0x0 ;  /* 0x000000000000781c */ /* 0x000fe20003f0f008 */
[----:B--2---:R0:W-:-:S12]  /*76a0*/  STL [R1+0x8], R18 ;  /* 0x0000081201007387 */ /* 0x0041d80000100800 */
        /* <DEDUP_REMOVED lines=17> */
.L_x_10040:
        /* <DEDUP_REMOVED lines=20> */
.L_x_10042:
        /* <DEDUP_REMOVED lines=15> */
.L_x_10041:
[----:B------:R-:W-:Y:S01]  /*79f0*/  ULDC.64 UR4, c[0x0][0x9f8] ;  /* 0x00027e0000047ab9 */ /* 0x000fe20000000a00 */
[--C-:B------:R-:W-:Y:S01]  /*7a00*/  IMAD.MOV.U32 R6, RZ, RZ, R19.reuse ;  /* 0x000000ffff067224 */ /* 0x100fe200078e0013 */
[----:B------:R-:W-:Y:S01]  /*7a10*/  ISETP.NE.U32.AND P0, PT, RZ, UR4, PT ;  /* 0x00000004ff007c0c */ /* 0x000fe2000bf05070 */
[----:B------:R-:W1:Y:S01]  /*7a20*/  LDC R9, c[0x0][0x430] ;  /* 0x00010c00ff097b82 */ /* 0x000e620000000800 */
[----:B------:R-:W-:Y:S01]  /*7a30*/  IMAD.MOV R5, RZ, RZ, -R19 ;  /* 0x000000ffff057224 */ /* 0x000fe200078e0a13 */
[----:B------:R-:W-:Y:S01]  /*7a40*/  ULDC UR4, c[0x0][0xc44] ;  /* 0x0003110000047ab9 */ /* 0x000fe20000000800 */
[----:B------:R-:W-:-:S13]  /*7a50*/  ISETP.NE.AND.EX P0, PT, RZ, UR5, PT, P0 ;  /* 0x00000005ff007c0c */ /* 0x000fda000bf05300 */
[----:B------:R-:W2:Y:S02]  /*7a60*/  @P0 LDC.64 R2, c[0x0][0x9f8] ;  /* 0x00027e00ff020b82 */ /* 0x000ea40000000a00 */
[----:B--2---:R-:W-:-:S05]  /*7a70*/  @P0 IMAD.WIDE R2, R19, 0x4, R2 ;  /* 0x0000000413020825 */ /* 0x004fca00078e0202 */
[----:B------:R-:W2:Y:S01]  /*7a80*/  @P0 LDG.E R6, desc[UR48][R2.64] ;  /* 0x0000003002060981 */ /* 0x000ea2000c1e1900 */
[----:B------:R-:W-:Y:S01]  /*7a90*/  UMOV UR5, 0xffffffff ;  /* 0xffffffff00057882 */ /* 0x000fe20000000000 */
[----:B------:R-:W-:Y:S02]  /*7aa0*/  IMAD R22, R5, UR4, R24 ;  /* 0x0000000405167c24 */ /* 0x000fe4000f8e0218 */
[----:B--2---:R2:W-:Y:S01]  /*7ab0*/  STL [R1], R6 ;  /* 0x0000000601007387 */ /* 0x0045e20000100800 */
[----:B-1----:R-:W-:Y:S05]  /*7ac0*/  BRA.DIV UR5, `(.L_x_10043) ;  /* 0x0000002e05d87947 */ /* 0x002fea000b800000 */
.L_x_10091:
[----:B------:R-:W1:Y:S01]  /*7ad0*/  S2R R2, SR_TID.X ;  /* 0x0000000000027919 */ /* 0x000e620000002100 */
[----:B------:R-:W-:Y:S01]  /*7ae0*/  USHF.L.U32 UR4, UR43, 0x7, URZ ;  /* 0x000000072b047899 */ /* 0x000fe2000800063f */
[----:B------:R-:W-:Y:S02]  /*7af0*/  ISETP.NE.AND P1, PT, R9, 0x1, PT ;  /* 0x000000010900780c */ /* 0x000fe40003f25270 */
[----:B------:R-:W-:Y:S02]  /*7b00*/  SHF.R.S32.HI R10, RZ, 0x1f, R6 ;  /* 0x0000001fff0a7819 */ /* 0x000fe40000011406 */
[----:B------:R-:W-:-:S03]  /*7b10*/  LOP3.LUT R16, R16, 0xffffffbf, RZ, 0xc0, !PT ;  /* 0xffffffbf10107812 */ /* 0x000fc600078ec0ff */
[----:B------:R3:W-:Y:S06]  /*7b20*/  STL [R1+0x4], R10 ;  /* 0x0000040a01007387 */ /* 0x0007ec0000100800 */
[----:B------:R-:W4:Y:S01]  /*7b30*/  @P1 LDC R3, c[0x0][0x434] ;  /* 0x00010d00ff031b82 */ /* 0x000f220000000800 */
[----:B------:R-:W-:-:S07]  /*7b40*/  @P1 LOP3.LUT R16, R16, 0x40, RZ, 0xfc, !PT ;  /* 0x0000004010101812 */ /* 0x000fce00078efcff */
[----:B------:R-:W0:Y:S01]  /*7b50*/  @P1 LDC R7, c[0x0][0x438] ;  /* 0x00010e00ff071b82 */ /* 0x000e220000000800 */
[----:B-1----:R-:W-:Y:S01]  /*7b60*/  SHF.R.U32.HI R0, RZ, 0x2, R2 ;  /* 0x00000002ff007819 */ /* 0x002fe20000011602 */
[----:B------:R-:W-:-:S03]  /*7b70*/  IMAD.SHL.U32 R2, R2, 0x20, RZ ;  /* 0x0000002002027824 */ /* 0x000fc600078e00ff */
[----:B------:R-:W-:Y:S02]  /*7b80*/  LOP3.LUT R0, R0, 0x1f, RZ, 0xc0, !PT ;  /* 0x0000001f00007812 */ /* 0x000fe400078ec0ff */
[----:B------:R-:W-:-:S04]  /*7b90*/  LOP3.LUT R2, R2, 0x60, RZ, 0xc0, !PT ;  /* 0x0000006002027812 */ /* 0x000fc800078ec0ff */
[----:B------:R-:W-:-:S04]  /*7ba0*/  LOP3.LUT R0, R0, UR4, R2, 0xfe, !PT ;  /* 0x0000000400007c12 */ /* 0x000fc8000f8efe02 */
[C---:B------:R-:W-:Y:S01]  /*7bb0*/  ISETP.GE.AND P0, PT, R0.reuse, UR36, PT ;  /* 0x0000002400007c0c */ /* 0x040fe2000bf06270 */
[----:B------:R-:W-:-:S04]  /*7bc0*/  IMAD.IADD R0, R0, 0x1, R18 ;  /* 0x0000000100007824 */ /* 0x000fc800078e0212 */
[----:B----4-:R-:W-:-:S04]  /*7bd0*/  @P1 IMAD.HI.U32 R2, R0, R3, RZ ;  /* 0x0000000300021227 */ /* 0x010fc800078e00ff */
[----:B------:R-:W-:Y:S01]  /*7be0*/  IMAD.MOV.U32 R8, RZ, RZ, R0 ;  /* 0x000000ffff087224 */ /* 0x000fe200078e0000 */
[----:B0-----:R-:W-:-:S03]  /*7bf0*/  @P1 SHF.R.U32.HI R8, RZ, R7, R2 ;  /* 0x00000007ff081219 */ /* 0x001fc60000011602 */
[----:B------:R-:W0:Y:S01]  /*7c00*/  @!P0 LDC.64 R4, c[0x0][0x428] ;  /* 0x00010a00ff048b82 */ /* 0x000e220000000a00 */
[----:B------:R-:W-:Y:S01]  /*7c10*/  @!P0 SHF.R.S32.HI R3, RZ, 0x1f, R8 ;  /* 0x0000001fff038819 */ /* 0x000fe20000011408 */
[----:B0-----:R-:W-:-:S04]  /*7c20*/  @!P0 IMAD R2, R10, R4, RZ ;  /* 0x000000040a028224 */ /* 0x001fc800078e02ff */
[----:B------:R-:W-:Y:S02]  /*7c30*/  @!P0 IMAD R5, R6, R5, R2 ;  /* 0x0000000506058224 */ /* 0x000fe400078e0202 */
[----:B------:R-:W-:-:S04]  /*7c40*/  @!P0 IMAD.MOV.U32 R2, RZ, RZ, R8 ;  /* 0x000000ffff028224 */ /* 0x000fc800078e0008 */
[----:B------:R-:W-:Y:S01]  /*7c50*/  @!P0 IMAD.WIDE.U32 R2, R6, R4, R2 ;  /* 0x0000000406028225 */ /* 0x000fe200078e0002 */
[----:B------:R-:W-:Y:S01]  /*7c60*/  MOV R4, RZ ;  /* 0x000000ff00047202 */ /* 0x000fe20000000f00 */
[----:B--2---:R-:W0:Y:S02]  /*7c70*/  @!P0 LDC.64 R6, c[0x0][0x418] ;  /* 0x00010600ff068b82 */ /* 0x004e240000000a00 */
[----:B------:R-:W-:Y:S01]  /*7c80*/  @!P0 IMAD.IADD R5, R3, 0x1, R5 ;  /* 0x0000000103058824 */ /* 0x000fe200078e0205 */
[----:B------:R-:W-:Y:S02]  /*7c90*/  LOP3.LUT R16, R16, 0xffffff7f, RZ, 0xc0, !PT ;  /* 0xffffff7f10107812 */ /* 0x000fe400078ec0ff */
[----:B0-----:R-:W-:-:S04]  /*7ca0*/  @!P0 LEA R6, P1, R2, R6, 0x2 ;  /* 0x0000000602068211 */ /* 0x001fc800078210ff */
[----:B------:R-:W-:Y:S01]  /*7cb0*/  @!P0 LEA.HI.X R7, R2, R7, R5, 0x2, P1 ;  /* 0x0000000702078211 */ /* 0x000fe200008f1405 */
[----:B------:R-:W-:Y:S02]  /*7cc0*/  IMAD.U32 R2, RZ, RZ, UR40 ;  /* 0x00000028ff027e24 */ /* 0x000fe4000f8e00ff */
[----:B------:R-:W-:Y:S01]  /*7cd0*/  IMAD.MOV R3, RZ, RZ, -R8 ;  /* 0x000000ffff037224 */ /* 0x000fe200078e0a08 */
[----:B------:R-:W-:Y:S01]  /*7ce0*/  SHF.R.S32.HI R29, RZ, 0x1f, R22 ;  /* 0x0000001fff1d7819 */ /* 0x000fe20000011416 */
[----:B------:R0:W5:Y:S01]  /*7cf0*/  @!P0 LDG.E R4, desc[UR48][R6.64] ;  /* 0x0000003006048981 */ /* 0x000162000c1e1900 */
[----:B------:R-:W-:Y:S01]  /*7d00*/  ISETP.NE.AND P2, PT, R2, 0x3, PT ;  /* 0x000000030200780c */ /* 0x000fe20003f45270 */
[----:B0-----:R-:W-:-:S12]  /*7d10*/  IMAD R6, R9, R3, R0 ;  /* 0x0000000309067224 */ /* 0x001fd800078e0200 */
[----:B------:R-:W-:Y:S01]  /*7d20*/  @P2 LOP3.LUT R16, R16, 0x80, RZ, 0xfc, !PT ;  /* 0x0000008010102812 */ /* 0x000fe200078efcff */
[----:B---3--:R-:W-:Y:S06]  /*7d30*/  @!P2 BRA `(.L_x_10044) ;  /* 0x000000000004a947 */ /* 0x008fec0003800000 */
[----:B------:R-:W-:Y:S01]  /*7d40*/  BPT.TRAP 0x1 ;  /* 0x000000040000795c */ /* 0x000fe20000300000 */
.L_x_10044:
        /* <DEDUP_REMOVED lines=21> */
[----:B------:R-:W-:Y:S02]  /*7ea0*/  LEA R0, R23, UR37, 0x3 ;  /* 0x0000002517007c11 */ /* 0x000fe4000f8e18ff */
[----:B------:R-:W-:-:S04]  /*7eb0*/  SHF.L.U32 R2, R25, 0x1f, RZ ;  /* 0x0000001f19027819 */ /* 0x000fc800000006ff */
[----:B------:R-:W0:Y:S02]  /*7ec0*/  SYNCS.PHASECHK.TRANS64.TRYWAIT P0, [R0+URZ+0x2d840], R2 ;  /* 0x02d84002000075a7 */ /* 0x000e24000800017f */
[----:B0-----:R-:W-:Y:S05]  /*7ed0*/  @!P0 BRA `(.L_x_10046) ;  /* 0x0000002c00088947 */ /* 0x001fea0003800000 */
.L_x_10092:
[----:B------:R-:W-:Y:S05]  /*7ee0*/  BSYNC B0 ;  /* 0x0000000000007941 */ /* 0x000fea0003800000 */
.L_x_10045:
[----:B------:R-:W1:Y:S01]  /*7ef0*/  S2R R9, SR_TID.X ;  /* 0x0000000000097919 */ /* 0x000e620000002100 */
[----:B------:R-:W-:Y:S01]  /*7f00*/  ULDC.64 UR4, c[0x0][0x300] ;  /* 0x0000c00000047ab9 */ /* 0x000fe20000000a00 */
[----:B------:R-:W-:Y:S01]  /*7f10*/  USHF.L.U32 UR6, UR43, 0x7, URZ ;  /* 0x000000072b067899 */ /* 0x000fe2000800063f */
[----:B------:R-:W-:Y:S01]  /*7f20*/  IMAD R7, R7, UR4, RZ ;  /* 0x0000000407077c24 */ /* 0x000fe2000f8e02ff */
[----:B------:R-:W-:Y:S01]  /*7f30*/  LOP3.LUT P4, RZ, R16, 0x4, RZ, 0xc0, !PT ;  /* 0x0000000410ff7812 */ /* 0x000fe2000788c0ff */
        /* <DEDUP_REMOVED lines=15> */
[----:B-1----:R-:W-:Y:S01]  /*8030*/  SHF.R.U32.HI R10, RZ, 0x2, R9 ;  /* 0x00000002ff0a7819 */ /* 0x002fe20000011609 */
[----:B------:R-:W-:Y:S01]  /*8040*/  IMAD.SHL.U32 R8, R9, 0x8, RZ ;  /* 0x0000000809087824 */ /* 0x000fe200078e00ff */
[----:B------:R-:W-:Y:S01]  /*8050*/  LEA R5, P0, R2, UR4, 0x1 ;  /* 0x0000000402057c11 */ /* 0x000fe2000f8008ff */
[----:B------:R-:W-:Y:S01]  /*8060*/  IMAD.IADD R4, R3, 0x1, R4 ;  /* 0x0000000103047824 */ /* 0x000fe200078e0204 */
[----:B------:R-:W-:Y:S01]  /*8070*/  UMOV UR4, 0xffffffff ;  /* 0xffffffff00047882 */ /* 0x000fe20000000000 */
[----:B------:R-:W-:Y:S01]  /*8080*/  IMAD.U32 R9, RZ, RZ, UR6 ;  /* 0x00000006ff097e24 */ /* 0x000fe2000f8e00ff */
[----:B------:R-:W-:Y:S02]  /*8090*/  LOP3.LUT R10, R10, 0x1f, RZ, 0xc0, !PT ;  /* 0x0000001f0a0a7812 */ /* 0x000fe400078ec0ff */
[----:B------:R-:W-:Y:S01]  /*80a0*/  LEA.HI.X R6, R2, UR5, R4, 0x1, P0 ;  /* 0x0000000502067c11 */ /* 0x000fe200080f0c04 */
[----:B------:R-:W-:Y:S01]  /*80b0*/  IMAD R4, R23, 0x3000, R28 ;  /* 0x0000300017047824 */ /* 0x000fe200078e021c */
[----:B------:R-:W-:-:S02]  /*80c0*/  LOP3.LUT R8, R8, 0x18, RZ, 0xc0, !PT ;  /* 0x0000001808087812 */ /* 0x000fc400078ec0ff */
[----:B------:R-:W-:Y:S01]  /*80d0*/  IADD3 R9, -R10, UR36, -R9 ;  /* 0x000000240a097c10 */ /* 0x000fe2000fffe909 */
[----:B------:R-:W-:Y:S06]  /*80e0*/  BRA.DIV UR4, `(.L_x_10047) ;  /* 0x0000002a04987947 */ /* 0x000fec000b800000 */
[----:B------:R-:W0:Y:S01]  /*80f0*/  SHFL.IDX PT, R3, R5, RZ, 0x1c1f ;  /* 0x001c1fff05037589 */ /* 0x000e2200000e0000 */
[----:B------:R-:W-:-:S03]  /*8100*/  ISETP.GE.AND P0, PT, R9, 0x1, PT ;  /* 0x000000010900780c */ /* 0x000fc60003f06270 */
[----:B------:R-:W1:Y:S04]  /*8110*/  SHFL.IDX PT, R2, R6, RZ, 0x1c1f ;  /* 0x001c1fff06027589 */ /* 0x000e6800000e0000 */
[----:B------:R-:W-:Y:S06]  /*8120*/  SHFL.IDX PT, R14, R5, 0x3, 0x1c1f ;  /* 0x007c1f00050e7f89 */ /* 0x000fec00000e0000 */
[----:B------:R-:W-:-:S02]  /*8130*/  @P0 LEA R7, R4, UR37, 0x1 ;  /* 0x0000002504070c11 */ /* 0x000fc4000f8e08ff */
        /* <DEDUP_REMOVED lines=10> */
[----:B------:R-:W-:Y:S01]  /*81e0*/  @P0 LEA R7, R4, UR37, 0x1 ;  /* 0x0000002504070c11 */ /* 0x000fe2000f8e08ff */
        /* <DEDUP_REMOVED lines=12> */
[----:B------:R-:W1:Y:S04]  /*82b0*/  SHFL.IDX PT, R2, R6, 0x2, 0x1c1f ;  /* 0x005c1f0006027f89 */ /* 0x000e6800000e0000 */
[----:B------:R-:W2:Y:S01]  /*82c0*/  SHFL.IDX PT, R6, R6, 0x3, 0x1c1f ;  /* 0x007c1f0006067f89 */ /* 0x000ea200000e0000 */
[----:B0-----:R-:W-:-:S05]  /*82d0*/  @P0 LEA R3, P1, R8, R3, 0x1 ;  /* 0x0000000308030211 */ /* 0x001fca00078208ff */
[----:B-1----:R-:W-:-:S05]  /*82e0*/  @P0 IMAD.X R2, RZ, RZ, R2, P1 ;  /* 0x000000ffff020224 */ /* 0x002fca00008e0602 */
[----:B------:R-:W-:-:S04]  /*82f0*/  @P0 LOP3.LUT R3, R3, R2, RZ, 0x3c, !PT ;  /* 0x0000000203030212 */ /* 0x000fc800078e3cff */
[----:B------:R-:W-:-:S04]  /*8300*/  @P0 LOP3.LUT R2, R3, R2, RZ, 0x3c, !PT ;  /* 0x0000000203020212 */ /* 0x000fc800078e3cff */
[----:B------:R-:W-:-:S05]  /*8310*/  @P0 LOP3.LUT R3, R3, R2, RZ, 0x3c, !PT ;  /* 0x0000000203030212 */ /* 0x000fca00078e3cff */
[----:B------:R0:W-:Y:S04]  /*8320*/  @P0 LDGSTS.E.BYPASS.LTC128B.128 [R7+0x16400], desc[UR48][R2.64], !P4 ;  /* 0x1640000002070fae */ /* 0x0001e8000e101d70 */
[----:B------:R0:W-:Y:S04]  /*8330*/  @P0 LDGSTS.E.BYPASS.LTC128B.128 [R7+0x18400], desc[UR48][R2.64+0x40], !P3 ;  /* 0x1840004002070fae */ /* 0x0001e8000d901d70 */
[----:B--2---:R0:W-:Y:S02]  /*8340*/  @P0 LDGSTS.E.BYPASS.LTC128B.128 [R7+0x1a400], desc[UR48][R2.64+0x80], !P2 ;  /* 0x1a40008002070fae */ /* 0x0041e4000d101d70 */
.L_x_10102:
[----:B------:R-:W-:-:S13]  /*8350*/  ISETP.GE.AND P0, PT, R9, 0x61, PT ;  /* 0x000000610900780c */ /* 0x000fda0003f06270 */
[----:B0-----:R-:W-:Y:S02]  /*8360*/  @P0 LEA R2, P1, R8, R14, 0x1 ;  /* 0x0000000e08020211 */ /* 0x001fe400078208ff */
[----:B------:R-:W-:Y:S02]  /*8370*/  @P0 LEA R5, R4, UR37, 0x1 ;  /* 0x0000002504050c11 */ /* 0x000fe4000f8e08ff */
[----:B------:R-:W-:-:S05]  /*8380*/  @P0 IADD3.X R3, RZ, R6, RZ, P1, !PT ;  /* 0x00000006ff030210 */ /* 0x000fca0000ffe4ff */
        /* <DEDUP_REMOVED lines=8> */
.L_x_10048:
        /* <DEDUP_REMOVED lines=11> */
.L_x_10049:
        /* <DEDUP_REMOVED lines=23> */
.L_x_10050:
[----:B------:R-:W2:Y:S01]  /*8630*/  LDL R21, [R1+0xc] ;  /* 0x00000c0001157983 */ /* 0x000ea20000100800 */
[----:B------:R-:W1:Y:S01]  /*8640*/  LDC R10, c[0x0][0x448] ;  /* 0x00011200ff0a7b82 */ /* 0x000e620000000800 */
[----:B------:R-:W-:Y:S01]  /*8650*/  ULDC.64 UR4, c[0x0][0x2d8] ;  /* 0x0000b60000047ab9 */ /* 0x000fe20000000a00 */
[----:B0-----:R-:W-:Y:S01]  /*8660*/  SHF.R.S32.HI R0, RZ, 0x1f, R19 ;  /* 0x0000001fff007819 */ /* 0x001fe20000011413 */
[----:B------:R-:W0:Y:S01]  /*8670*/  S2R R26, SR_TID.X ;  /* 0x00000000001a7919 */ /* 0x000e220000002100 */
[----:B------:R-:W-:Y:S01]  /*8680*/  IMAD R3, R29, UR4, RZ ;  /* 0x000000041d037c24 */ /* 0x000fe2000f8e02ff */
[----:B------:R-:W-:Y:S01]  /*8690*/  ULDC.64 UR6, c[0x0][0x2c8] ;  /* 0x0000b20000067ab9 */ /* 0x000fe20000000a00 */
[----:B------:R-:W-:Y:S01]  /*86a0*/  IMAD.MOV R6, RZ, RZ, -R24 ;  /* 0x000000ffff067224 */ /* 0x000fe200078e0a18 */
[----:B------:R-:W-:Y:S01]  /*86b0*/  ULDC.64 UR8, c[0x0][0x280] ;  /* 0x0000a00000087ab9 */ /* 0x000fe20000000a00 */
[C---:B------:R-:W-:Y:S01]  /*86c0*/  IMAD R4, R22.reuse, UR5, R3 ;  /* 0x0000000516047c24 */ /* 0x040fe2000f8e0203 */
[----:B------:R-:W3:Y:S01]  /*86d0*/  S2R R11, SR_TID.X ;  /* 0x00000000000b7919 */ /* 0x000ee20000002100 */
[----:B------:R-:W-:Y:S01]  /*86e0*/  IMAD.WIDE.U32 R2, R22, UR4, RZ ;  /* 0x0000000416027c25 */ /* 0x000fe2000f8e00ff */
[----:B------:R-:W-:Y:S01]  /*86f0*/  ULDC.64 UR4, c[0x0][0x2e0] ;  /* 0x0000b80000047ab9 */ /* 0x000fe20000000a00 */
[----:B------:R-:W-:-:S02]  /*8700*/  LOP3.LUT P3, RZ, R16, 0x400, RZ, 0xc0, !PT ;  /* 0x0000040010ff7812 */ /* 0x000fc4000786c0ff */
[----:B------:R-:W-:Y:S01]  /*8710*/  IMAD R0, R0, UR4, RZ ;  /* 0x0000000400007c24 */ /* 0x000fe2000f8e02ff */
[C---:B------:R-:W-:Y:S01]  /*8720*/  LOP3.LUT P4, RZ, R16.reuse, 0x200, RZ, 0xc0, !PT ;  /* 0x0000020010ff7812 */ /* 0x040fe2000788c0ff */
[----:B------:R-:W-:Y:S01]  /*8730*/  IMAD.IADD R3, R3, 0x1, R4 ;  /* 0x0000000103037824 */ /* 0x000fe200078e0204 */
[----:B------:R-:W-:Y:S01]  /*8740*/  LOP3.LUT P5, RZ, R16, 0x100, RZ, 0xc0, !PT ;  /* 0x0000010010ff7812 */ /* 0x000fe200078ac0ff */
[C---:B------:R-:W-:Y:S02]  /*8750*/  IMAD R5, R19.reuse, UR5, R0 ;  /* 0x0000000513057c24 */ /* 0x040fe4000f8e0200 */
[----:B------:R-:W-:Y:S01]  /*8760*/  IMAD.WIDE.U32 R2, R19, UR4, R2 ;  /* 0x0000000413027c25 */ /* 0x000fe2000f8e0002 */
[----:B------:R-:W-:Y:S01]  /*8770*/  ULDC UR4, c[0x0][0xc38] ;  /* 0x00030e0000047ab9 */ /* 0x000fe20000000800 */
[----:B------:R-:W-:Y:S02]  /*8780*/  LEA R19, R28, UR37, 0x1 ;  /* 0x000000251c137c11 */ /* 0x000fe4000f8e08ff */
[----:B-1----:R-:W-:-:S02]  /*8790*/  ISETP.NE.AND P0, PT, R10, 0x1, PT ;  /* 0x000000010a00780c */ /* 0x002fc40003f05270 */
[----:B------:R-:W-:Y:S02]  /*87a0*/  IADD3 R3, R3, R5, RZ ;  /* 0x0000000503037210 */ /* 0x000fe40007ffe0ff */
[----:B0-----:R-:W-:Y:S01]  /*87b0*/  SHF.R.U32.HI R20, RZ, 0x2, R26 ;  /* 0x00000002ff147819 */ /* 0x001fe2000001161a */
[----:B------:R-:W-:-:S08]  /*87c0*/  IMAD.SHL.U32 R26, R26, 0x20, RZ ;  /* 0x000000201a1a7824 */ /* 0x000fd000078e00ff */
[----:B------:R-:W0:Y:S01]  /*87d0*/  @P0 LDC R0, c[0x0][0x44c] ;  /* 0x00011300ff000b82 */ /* 0x000e220000000800 */
[----:B------:R-:W-:Y:S02]  /*87e0*/  LOP3.LUT R20, R20, 0x1f, RZ, 0xc0, !PT ;  /* 0x0000001f14147812 */ /* 0x000fe400078ec0ff */
[----:B------:R-:W-:-:S05]  /*87f0*/  LOP3.LUT R26, R26, 0x60, RZ, 0xc0, !PT ;  /* 0x000000601a1a7812 */ /* 0x000fca00078ec0ff */
[----:B------:R-:W1:Y:S01]  /*8800*/  @P0 LDC R4, c[0x0][0x450] ;  /* 0x00011400ff040b82 */ /* 0x000e620000000800 */
[----:B------:R-:W-:-:S07]  /*8810*/  LOP3.LUT R20, R20, R26, RZ, 0xfc, !PT ;  /* 0x0000001a14147212 */ /* 0x000fce00078efcff */
[----:B------:R-:W4:Y:S01]  /*8820*/  @P0 LDC R9, c[0x0][0x44c] ;  /* 0x00011300ff090b82 */ /* 0x000f220000000800 */
[----:B--2---:R-:W-:Y:S01]  /*8830*/  IMAD R6, R6, UR4, R21 ;  /* 0x0000000406067c24 */ /* 0x004fe2000f8e0215 */
[----:B------:R-:W-:Y:S01]  /*8840*/  ULDC.64 UR4, c[0x0][0x2d0] ;  /* 0x0000b40000047ab9 */ /* 0x000fe20000000a00 */
[----:B---3--:R-:W-:Y:S02]  /*8850*/  SHF.R.U32.HI R21, RZ, 0x2, R11 ;  /* 0x00000002ff157819 */ /* 0x008fe4000001160b */
[----:B------:R-:W-:Y:S02]  /*8860*/  IMAD R7, R6, 0xc0, R20 ;  /* 0x000000c006077824 */ /* 0x000fe400078e0214 */
[----:B------:R-:W-:Y:S01]  /*8870*/  IMAD.SHL.U32 R20, R11, 0x8, RZ ;  /* 0x000000080b147824 */ /* 0x000fe200078e00ff */
[----:B------:R-:W-:Y:S01]  /*8880*/  LOP3.LUT R21, R21, 0x1f, RZ, 0xc0, !PT ;  /* 0x0000001f15157812 */ /* 0x000fe200078ec0ff */
[----:B0-----:R-:W-:-:S03]  /*8890*/  @P0 IMAD.HI.U32 R0, R7, R0, RZ ;  /* 0x0000000007000227 */ /* 0x001fc600078e00ff */
[----:B------:R-:W-:Y:S01]  /*88a0*/  LOP3.LUT R20, R20, 0x18, RZ, 0xc0, !PT ;  /* 0x0000001814147812 */ /* 0x000fe200078ec0ff */
[----:B------:R-:W-:Y:S01]  /*88b0*/  IMAD.MOV.U32 R5, RZ, RZ, R7 ;  /* 0x000000ffff057224 */ /* 0x000fe200078e0007 */
[----:B-1----:R-:W-:-:S04]  /*88c0*/  @P0 SHF.R.U32.HI R5, RZ, R4, R0 ;  /* 0x00000004ff050219 */ /* 0x002fc80000011600 */
[----:B------:R-:W-:-:S05]  /*88d0*/  SHF.R.S32.HI R0, RZ, 0x1f, R5 ;  /* 0x0000001fff007819 */ /* 0x000fca0000011405 */
[----:B------:R-:W-:-:S04]  /*88e0*/  IMAD R0, R0, UR4, RZ ;  /* 0x0000000400007c24 */ /* 0x000fc8000f8e02ff */
[C---:B------:R-:W-:Y:S02]  /*88f0*/  IMAD R8, R5.reuse, UR5, R0 ;  /* 0x0000000505087c24 */ /* 0x040fe4000f8e0200 */
[----:B------:R-:W-:Y:S02]  /*8900*/  IMAD.MOV R0, RZ, RZ, -R5 ;  /* 0x000000ffff007224 */ /* 0x000fe400078e0a05 */
[----:B------:R-:W-:-:S04]  /*8910*/  IMAD.WIDE.U32 R4, R5, UR4, R2 ;  /* 0x0000000405047c25 */ /* 0x000fc8000f8e0002 */
[----:B------:R-:W-:Y:S02]  /*8920*/  IMAD R0, R10, R0, R7 ;  /* 0x000000000a007224 */ /* 0x000fe400078e0207 */
[----:B------:R-:W-:-:S03]  /*8930*/  IMAD.IADD R5, R5, 0x1, R8 ;  /* 0x0000000105057824 */ /* 0x000fc600078e0208 */
[----:B------:R-:W-:Y:S01]  /*8940*/  SHF.R.S32.HI R8, RZ, 0x1f, R0 ;  /* 0x0000001fff087819 */ /* 0x000fe20000011400 */
[----:B------:R-:W-:-:S04]  /*8950*/  IMAD.WIDE.U32 R4, R0, UR6, R4 ;  /* 0x0000000600047c25 */ /* 0x000fc8000f8e0004 */
[----:B------:R-:W-:-:S04]  /*8960*/  IMAD R8, R8, UR6, RZ ;  /* 0x0000000608087c24 */ /* 0x000fc8000f8e02ff */
[----:B------:R-:W-:Y:S01]  /*8970*/  IMAD R8, R0, UR7, R8 ;  /* 0x0000000700087c24 */ /* 0x000fe2000f8e0208 */
[----:B------:R-:W-:-:S03]  /*8980*/  LEA R0, P1, R4, UR8, 0x1 ;  /* 0x0000000804007c11 */ /* 0x000fc6000f8208ff */
[----:B------:R-:W-:Y:S02]  /*8990*/  IMAD.IADD R5, R5, 0x1, R8 ;  /* 0x0000000105057824 */ /* 0x000fe400078e0208 */
[----:B------:R-:W-:-:S03]  /*89a0*/  VIADD R8, R7, 0x80 ;  /* 0x0000008007087836 */ /* 0x000fc60000000000 */
[----:B------:R-:W-:Y:S01]  /*89b0*/  LEA.HI.X R4, R4, UR9, R5, 0x1, P1 ;  /* 0x0000000904047c11 */ /* 0x000fe200088f0c05 */
[----:B----4-:R-:W-:Y:S01]  /*89c0*/  @P0 IMAD.HI.U32 R9, R8, R9, RZ ;  /* 0x0000000908090227 */ /* 0x010fe200078e00ff */
[----:B------:R-:W0:Y:S03]  /*89d0*/  @P0 LDC R5, c[0x0][0x450] ;  /* 0x00011400ff050b82 */ /* 0x000e260000000800 */
[----:B------:R-:W-:Y:S01]  /*89e0*/  IMAD.MOV.U32 R7, RZ, RZ, R8 ;  /* 0x000000ffff077224 */ /* 0x000fe200078e0008 */
[----:B0-----:R-:W-:-:S05]  /*89f0*/  @P0 SHF.R.U32.HI R7, RZ, R5, R9 ;  /* 0x00000005ff070219 */ /* 0x001fca0000011609 */
[----:B------:R-:W-:Y:S02]  /*8a00*/  IMAD.MOV R5, RZ, RZ, -R7 ;  /* 0x000000ffff057224 */ /* 0x000fe400078e0a07 */
[----:B------:R-:W-:-:S04]  /*8a10*/  IMAD.WIDE.U32 R2, R7, UR4, R2 ;  /* 0x0000000407027c25 */ /* 0x000fc8000f8e0002 */
[----:B------:R-:W-:Y:S01]  /*8a20*/  IMAD R5, R10, R5, R8 ;  /* 0x000000050a057224 */ /* 0x000fe200078e0208 */
[----:B------:R-:W-:-:S05]  /*8a30*/  SHF.R.S32.HI R8, RZ, 0x1f, R7 ;  /* 0x0000001fff087819 */ /* 0x000fca0000011407 */
[----:B------:R-:W-:Y:S01]  /*8a40*/  IMAD R8, R8, UR4, RZ ;  /* 0x0000000408087c24 */ /* 0x000fe2000f8e02ff */
[----:B------:R-:W-:-:S03]  /*8a50*/  UMOV UR4, 0xffffffff ;  /* 0xffffffff00047882 */ /* 0x000fc60000000000 */
[----:B------:R-:W-:Y:S01]  /*8a60*/  IMAD R8, R7, UR5, R8 ;  /* 0x0000000507087c24 */ /* 0x000fe2000f8e0208 */
[----:B------:R-:W-:-:S03]  /*8a70*/  SHF.R.S32.HI R7, RZ, 0x1f, R5 ;  /* 0x0000001fff077819 */ /* 0x000fc60000011405 */
[----:B------:R-:W-:Y:S02]  /*8a80*/  IMAD.IADD R3, R3, 0x1, R8 ;  /* 0x0000000103037824 */ /* 0x000fe400078e0208 */
[----:B------:R-:W-:Y:S02]  /*8a90*/  IMAD R7, R7, UR6, RZ ;  /* 0x0000000607077c24 */ /* 0x000fe4000f8e02ff */
[----:B------:R-:W-:-:S04]  /*8aa0*/  IMAD.WIDE.U32 R2, R5, UR6, R2 ;  /* 0x0000000605027c25 */ /* 0x000fc8000f8e0002 */
[----:B------:R-:W-:Y:S01]  /*8ab0*/  IMAD R7, R5, UR7, R7 ;  /* 0x0000000705077c24 */ /* 0x000fe2000f8e0207 */
[----:B------:R-:W-:-:S03]  /*8ac0*/  LEA R8, P0, R2, UR8, 0x1 ;  /* 0x0000000802087c11 */ /* 0x000fc6000f8008ff */
[----:B------:R-:W-:-:S05]  /*8ad0*/  IMAD.IADD R7, R3, 0x1, R7 ;  /* 0x0000000103077824 */ /* 0x000fca00078e0207 */
[----:B------:R-:W-:Y:S01]  /*8ae0*/  LEA.HI.X R7, R2, UR9, R7, 0x1, P0 ;  /* 0x0000000902077c11 */ /* 0x000fe200080f0c07 */
[----:B------:R-:W-:Y:S06]  /*8af0*/  BRA.DIV UR4, `(.L_x_10051) ;  /* 0x00000026047c7947 */ /* 0x000fec000b800000 */
[----:B------:R-:W0:Y:S01]  /*8b00*/  SHFL.IDX PT, R3, R0, RZ, 0x1c1f ;  /* 0x001c1fff00037589 */ /* 0x000e2200000e0000 */
[----:B------:R-:W-:-:S03]  /*8b10*/  IMAD R5, R6, 0xc0, R21 ;  /* 0x000000c006057824 */ /* 0x000fc600078e0215 */
[----:B------:R-:W1:Y:S01]  /*8b20*/  SHFL.IDX PT, R2, R4, RZ, 0x1c1f ;  /* 0x001c1fff04027589 */ /* 0x000e6200000e0000 */
[C---:B------:R-:W-:Y:S01]  /*8b30*/  VIADD R6, R5.reuse, 0x20 ;  /* 0x0000002005067836 */ /* 0x040fe20000000000 */
[----:B------:R-:W-:Y:S02]  /*8b40*/  ISETP.GE.AND P0, PT, R5, UR38, PT ;  /* 0x0000002605007c0c */ /* 0x000fe4000bf06270 */
[----:B------:R-:W-:Y:S11]  /*8b50*/  SHFL.IDX PT, R14, R0, 0x3, 0x1c1f ;  /* 0x007c1f00000e7f89 */ /* 0x000ff600000e0000 */
[----:B0-----:R-:W-:-:S05]  /*8b60*/  @!P0 LEA R3, P1, R20, R3, 0x1 ;  /* 0x0000000314038211 */ /* 0x001fca00078208ff */
[----:B-1----:R-:W-:-:S05]  /*8b70*/  @!P0 IMAD.X R2, RZ, RZ, R2, P1 ;  /* 0x000000ffff028224 */ /* 0x002fca00008e0602 */
[----:B------:R-:W-:-:S04]  /*8b80*/  @!P0 LOP3.LUT R3, R3, R2, RZ, 0x3c, !PT ;  /* 0x0000000203038212 */ /* 0x000fc800078e3cff */
[----:B------:R-:W-:-:S04]  /*8b90*/  @!P0 LOP3.LUT R2, R3, R2, RZ, 0x3c, !PT ;  /* 0x0000000203028212 */ /* 0x000fc800078e3cff */
[----:B------:R-:W-:-:S05]  /*8ba0*/  @!P0 LOP3.LUT R3, R3, R2, RZ, 0x3c, !PT ;  /* 0x0000000203038212 */ /* 0x000fca00078e3cff */
[----:B------:R-:W-:Y:S04]  /*8bb0*/  @!P0 LDGSTS.E.BYPASS.LTC128B.128 [R19+0xc400], desc[UR48][R2.64], !P3 ;  /* 0x0c40000002138fae */ /* 0x000fe8000d901d70 */
[----:B------:R-:W-:Y:S04]  /*8bc0*/  @!P0 LDGSTS.E.BYPASS.LTC128B.128 [R19+0xf400], desc[UR48][R2.64+0x40], !P4 ;  /* 0x0f40004002138fae */ /* 0x000fe8000e101d70 */
[----:B------:R0:W-:Y:S01]  /*8bd0*/  @!P0 LDGSTS.E.BYPASS.LTC128B.128 [R19+0x12400], desc[UR48][R2.64+0x80], !P5 ;  /* 0x1240008002138fae */ /* 0x0001e2000e901d70 */
[----:B------:R-:W-:Y:S02]  /*8be0*/  ISETP.GE.AND P0, PT, R6, UR38, PT ;  /* 0x0000002606007c0c */ /* 0x000fe4000bf06270 */
        /* <DEDUP_REMOVED lines=11> */
[----:B------:R-:W-:Y:S01]  /*8ca0*/  ISETP.GE.AND P0, PT, R6, UR38, PT ;  /* 0x0000002606007c0c */ /* 0x000fe2000bf06270 */
[----:B------:R-:W-:-:S02]  /*8cb0*/  VIADD R6, R5, 0x60 ;  /* 0x0000006005067836 */ /* 0x000fc40000000000 */
[----:B0-----:R-:W0:Y:S04]  /*8cc0*/  SHFL.IDX PT, R3, R0, 0x2, 0x1c1f ;  /* 0x005c1f0000037f89 */ /* 0x001e2800000e0000 */
[----:B------:R-:W1:Y:S04]  /*8cd0*/  SHFL.IDX PT, R2, R4, 0x2, 0x1c1f ;  /* 0x005c1f0004027f89 */ /* 0x000e6800000e0000 */
[----:B------:R-:W2:Y:S04]  /*8ce0*/  SHFL.IDX PT, R4, R4, 0x3, 0x1c1f ;  /* 0x007c1f0004047f89 */ /* 0x000ea800000e0000 */
[----:B------:R-:W-:Y:S04]  /*8cf0*/  SHFL.IDX PT, R0, R7, RZ, 0x1c1f ;  /* 0x001c1fff07007589 */ /* 0x000fe800000e0000 */
[----:B------:R-:W-:Y:S01]  /*8d00*/  SHFL.IDX PT, R7, R7, 0x1, 0x1c1f ;  /* 0x003c1f0007077f89 */ /* 0x000fe200000e0000 */
        /* <DEDUP_REMOVED lines=8> */
[----:B------:R-:W-:-:S13]  /*8d90*/  ISETP.GE.AND P0, PT, R6, UR38, PT ;  /* 0x0000002606007c0c */ /* 0x000fda000bf06270 */
[----:B------:R-:W-:-:S05]  /*8da0*/  @!P0 LEA R14, P1, R20, R14, 0x1 ;  /* 0x0000000e140e8211 */ /* 0x000fca00078208ff */
[----:B--2---:R-:W-:Y:S02]  /*8db0*/  @!P0 IMAD.X R9, RZ, RZ, R4, P1 ;  /* 0x000000ffff098224 */ /* 0x004fe400008e0604 */
[----:B0-----:R-:W-:Y:S02]  /*8dc0*/  @!P0 IMAD.MOV.U32 R2, RZ, RZ, R14 ;  /* 0x000000ffff028224 */ /* 0x001fe400078e000e */
[----:B------:R-:W0:Y:S01]  /*8dd0*/  SHFL.IDX PT, R14, R8, RZ, 0x1c1f ;  /* 0x001c1fff080e7589 */ /* 0x000e2200000e0000 */
[----:B------:R-:W-:Y:S02]  /*8de0*/  @!P0 IMAD.MOV.U32 R3, RZ, RZ, R9 ;  /* 0x000000ffff038224 */ /* 0x000fe400078e0009 */
[----:B------:R-:W-:-:S03]  /*8df0*/  VIADD R4, R5, 0x80 ;  /* 0x0000008005047836 */ /* 0x000fc60000000000 */
[----:B------:R-:W-:Y:S04]  /*8e00*/  @!P0 LDGSTS.E.BYPASS.LTC128B.128 [R19+0xdc00], desc[UR48][R2.64], !P3 ;  /* 0x0dc0000002138fae */ /* 0x000fe8000d901d70 */
[----:B------:R-:W-:Y:S04]  /*8e10*/  @!P0 LDGSTS.E.BYPASS.LTC128B.128 [R19+0x10c00], desc[UR48][R2.64+0x40], !P4 ;  /* 0x10c0004002138fae */ /* 0x000fe8000e101d70 */
[----:B------:R1:W-:Y:S01]  /*8e20*/  @!P0 LDGSTS.E.BYPASS.LTC128B.128 [R19+0x13c00], desc[UR48][R2.64+0x80], !P5 ;  /* 0x13c0008002138fae */ /* 0x0003e2000e901d70 */
[----:B------:R-:W-:-:S13]  /*8e30*/  ISETP.GE.AND P0, PT, R4, UR38, PT ;  /* 0x0000002604007c0c */ /* 0x000fda000bf06270 */
[----:B0-----:R-:W-:-:S05]  /*8e40*/  @!P0 LEA R14, P1, R20, R14, 0x1 ;  /* 0x0000000e140e8211 */ /* 0x001fca00078208ff */
[----:B------:R-:W-:Y:S02]  /*8e50*/  @!P0 IMAD.X R9, RZ, RZ, R0, P1 ;  /* 0x000000ffff098224 */ /* 0x000fe400008e0600 */
[----:B-1----:R-:W-:Y:S02]  /*8e60*/  @!P0 IMAD.MOV.U32 R2, RZ, RZ, R14 ;  /* 0x000000ffff028224 */ /* 0x002fe400078e000e */
[----:B------:R-:W-:Y:S01]  /*8e70*/  @!P0 IMAD.MOV.U32 R3, RZ, RZ, R9 ;  /* 0x000000ffff038224 */ /* 0x000fe200078e0009 */
[----:B------:R0:W1:Y:S04]  /*8e80*/  SHFL.IDX PT, R14, R8, 0x1, 0x1c1f ;  /* 0x003c1f00080e7f89 */ /* 0x00006800000e0000 */
[----:B------:R0:W-:Y:S04]  /*8e90*/  @!P0 LDGSTS.E.BYPASS.LTC128B.128 [R19+0xe400], desc[UR48][R2.64], !P3 ;  /* 0x0e40000002138fae */ /* 0x0001e8000d901d70 */
[----:B------:R0:W-:Y:S04]  /*8ea0*/  @!P0 LDGSTS.E.BYPASS.LTC128B.128 [R19+0x11400], desc[UR48][R2.64+0x40], !P4 ;  /* 0x1140004002138fae */ /* 0x0001e8000e101d70 */
[----:B------:R0:W-:Y:S02]  /*8eb0*/  @!P0 LDGSTS.E.BYPASS.LTC128B.128 [R19+0x14400], desc[UR48][R2.64+0x80], !P5 ;  /* 0x1440008002138fae */ /* 0x0001e4000e901d70 */
.L_x_10115:
[----:B------:R-:W2:Y:S01]  /*8ec0*/  LDL R0, [R1+0x10] ;  /* 0x0000100001007983 */ /* 0x000ea20000100800 */
[----:B------:R-:W-:-:S05]  /*8ed0*/  VIADD R5, R5, 0xa0 ;  /* 0x000000a005057836 */ /* 0x000fca0000000000 */
[----:B------:R-:W-:-:S13]  /*8ee0*/  ISETP.GE.AND P0, PT, R5, UR38, PT ;  /* 0x0000002605007c0c */ /* 0x000fda000bf06270 */
[----:B01----:R-:W-:-:S05]  /*8ef0*/  @!P0 LEA R2, P1, R20, R14, 0x1 ;  /* 0x0000000e14028211 */ /* 0x003fca00078208ff */
[----:B------:R-:W-:-:S05]  /*8f00*/  @!P0 IMAD.X R3, RZ, RZ, R7, P1 ;  /* 0x000000ffff038224 */ /* 0x000fca00008e0607 */
        /* <DEDUP_REMOVED lines=9> */
[----:B--2---:R-:W-:-:S04]  /*8fa0*/  LOP3.LUT R0, R0, 0x1, RZ, 0xc, !PT ;  /* 0x0000000100007812 */ /* 0x004fc800078e0cff */
[----:B------:R-:W-:Y:S01]  /*8fb0*/  SHF.L.U32 R0, R0, 0x1f, RZ ;  /* 0x0000001f00007819 */ /* 0x000fe200000006ff */
[----:B------:R-:W-:Y:S01]  /*8fc0*/  NOP ;  /* 0x0000000000007918 */ /* 0x000fe20000000000 */
[----:B------:R-:W-:Y:S01]  /*8fd0*/  SYNCS.ARRIVE.TRANS64.A1T0 RZ, [UR37+0x2d800], RZ ;  /* 0x02d800ffffff79a7 */ /* 0x000fe20008100025 */
[----:B------:R-:W-:Y:S01]  /*8fe0*/  BSSY B0, `(.L_x_10052) ;  /* 0x0000003000007945 */ /* 0x000fe20003800000 */
[----:B------:R-:W1:Y:S03]  /*8ff0*/  SYNCS.PHASECHK.TRANS64.TRYWAIT P0, [UR37+0x2d820], R0 ;  /* 0x02d82000ff0075a7 */ /* 0x000e660008000165 */
[----:B01----:R-:W-:Y:S05]  /*9000*/  @!P0 BRA `(.L_x_10053) ;  /* 0x00000028003c8947 */ /* 0x003fea0003800000 */
.L_x_10116:
[----:B------:R-:W-:Y:S05]  /*9010*/  BSYNC B0 ;  /* 0x0000000000007941 */ /* 0x000fea0003800000 */
.L_x_10052:
[----:B------:R-:W-:Y:S01]  /*9020*/  UISETP.GE.AND UP0, UPT, UR36, 0x81, UPT ;  /* 0x000000812400788c */ /* 0x000fe2000bf06270 */
[----:B------:R-:W-:-:S05]  /*9030*/  IMAD.U32 R10, RZ, RZ, UR43 ;  /* 0x0000002bff0a7e24 */ /* 0x000fca000f8e00ff */
[----:B------:R-:W-:-:S13]  /*9040*/  PLOP3.LUT P0, PT, PT, PT, UP0, 0x40, 0x0 ;  /* 0x000000000000781c */ /* 0x000fda0003f0e808 */
[----:B------:R-:W-:Y:S05]  /*9050*/  @P0 BRA `(.L_x_10054) ;  /* 0x0000000c00a00947 */ /* 0x000fea0003800000 */
[----:B------:R-:W-:Y:S01]  /*9060*/  BSSY B0, `(.L_x_10054) ;  /* 0x00000e7000007945 */ /* 0x000fe20003800000 */
[----:B------:R-:W-:Y:S01]  /*9070*/  IMAD.MOV.U32 R20, RZ, RZ, R25 ;  /* 0x000000ffff147224 */ /* 0x000fe200078e0019 */
[----:B------:R-:W-:Y:S01]  /*9080*/  MOV R7, R23 ;  /* 0x0000001700077202 */ /* 0x000fe20000000f00 */
[----:B0-----:R-:W-:Y:S02]  /*9090*/  IMAD.U32 R0, RZ, RZ, UR39 ;  /* 0x00000027ff007e24 */ /* 0x001fe4000f8e00ff */
[----:B------:R-:W-:-:S07]  /*90a0*/  IMAD.U32 R26, RZ, RZ, UR43 ;  /* 0x0000002bff1a7e24 */ /* 0x000fce000f8e00ff */
.L_x_10067:
[----:B------:R-:W2:Y:S01]  /*90b0*/  LDL R9, [R1+0x8] ;  /* 0x0000080001097983 */ /* 0x000ea20000100800 */
[----:B------:R-:W0:Y:S01]  /*90c0*/  LDC R3, c[0x0][0x430] ;  /* 0x00010c00ff037b82 */ /* 0x000e220000000800 */
[----:B------:R-:W-:Y:S02]  /*90d0*/  ULDC.64 UR4, c[0x0][0x428] ;  /* 0x00010a0000047ab9 */ /* 0x000fe40000000a00 */
[----:B------:R-:W3:Y:S04]  /*90e0*/  LDL R6, [R1+0x4] ;  /* 0x0000040001067983 */ /* 0x000ee80000100800 */
[----:B------:R-:W4:Y:S01]  /*90f0*/  LDL R8, [R1] ;  /* 0x0000000001087983 */ /* 0x000f220000100800 */
[----:B------:R-:W1:Y:S01]  /*9100*/  S2R R2, SR_TID.X ;  /* 0x0000000000027919 */ /* 0x000e620000002100 */
[----:B0-----:R-:W-:-:S13]  /*9110*/  ISETP.NE.AND P0, PT, R3, 0x1, PT ;  /* 0x000000010300780c */ /* 0x001fda0003f05270 */
[----:B------:R-:W0:Y:S01]  /*9120*/  @P0 LDC R4, c[0x0][0x434] ;  /* 0x00010d00ff040b82 */ /* 0x000e220000000800 */
[----:B-1----:R-:W-:Y:S01]  /*9130*/  IMAD.SHL.U32 R3, R2, 0x20, RZ ;  /* 0x0000002002037824 */ /* 0x002fe200078e00ff */
[----:B------:R-:W-:-:S06]  /*9140*/  SHF.R.U32.HI R5, RZ, 0x2, R2 ;  /* 0x00000002ff057819 */ /* 0x000fcc0000011602 */
[----:B------:R-:W1:Y:S01]  /*9150*/  @P0 LDC R2, c[0x0][0x438] ;  /* 0x00010e00ff020b82 */ /* 0x000e620000000800 */
[----:B------:R-:W-:Y:S02]  /*9160*/  LOP3.LUT R5, R5, 0x1f, RZ, 0xc0, !PT ;  /* 0x0000001f05057812 */ /* 0x000fe400078ec0ff */
[----:B------:R-:W-:-:S03]  /*9170*/  LOP3.LUT R3, R3, 0x60, RZ, 0xc0, !PT ;  /* 0x0000006003037812 */ /* 0x000fc600078ec0ff */
[----:B------:R-:W-:-:S05]  /*9180*/  IMAD R5, R0, 0x80, R5 ;  /* 0x0000008000057824 */ /* 0x000fca00078e0205 */
[----:B--2---:R-:W-:-:S05]  /*9190*/  IADD3 R5, R3, R5, R9 ;  /* 0x0000000503057210 */ /* 0x004fca0007ffe009 */
[----:B0-----:R-:W-:-:S04]  /*91a0*/  @P0 IMAD.HI.U32 R3, R5, R4, RZ ;  /* 0x0000000405030227 */ /* 0x001fc800078e00ff */
[----:B------:R-:W-:Y:S01]  /*91b0*/  IMAD.MOV.U32 R4, RZ, RZ, R5 ;  /* 0x000000ffff047224 */ /* 0x000fe200078e0005 */
[----:B-1----:R-:W-:Y:S01]  /*91c0*/  @P0 SHF.R.U32.HI R4, RZ, R2, R3 ;  /* 0x00000002ff040219 */ /* 0x002fe20000011603 */
[----:B---3--:R-:W-:-:S03]  /*91d0*/  IMAD R6, R6, UR4, RZ ;  /* 0x0000000406067c24 */ /* 0x008fc6000f8e02ff */
[--C-:B------:R-:W-:Y:S01]  /*91e0*/  SHF.R.S32.HI R3, RZ, 0x1f, R4.reuse ;  /* 0x0000001fff037819 */ /* 0x100fe20000011404 */
[----:B------:R-:W-:Y:S02]  /*91f0*/  IMAD.MOV.U32 R2, RZ, RZ, R4 ;  /* 0x000000ffff027224 */ /* 0x000fe400078e0004 */
[C---:B----4-:R-:W-:Y:S02]  /*9200*/  IMAD R6, R8.reuse, UR5, R6 ;  /* 0x0000000508067c24 */ /* 0x050fe4000f8e0206 */
[----:B------:R-:W-:Y:S01]  /*9210*/  IMAD.WIDE.U32 R2, R8, UR4, R2 ;  /* 0x0000000408027c25 */ /* 0x000fe2000f8e0002 */
[----:B------:R-:W-:-:S03]  /*9220*/  ULDC.64 UR4, c[0x0][0x418] ;  /* 0x0001060000047ab9 */ /* 0x000fc60000000a00 */
[----:B------:R-:W-:Y:S01]  /*9230*/  IMAD.IADD R6, R6, 0x1, R3 ;  /* 0x0000000106067824 */ /* 0x000fe200078e0203 */
[C---:B------:R-:W-:Y:S01]  /*9240*/  LEA R8, P0, R2.reuse, UR4, 0x2 ;  /* 0x0000000402087c11 */ /* 0x040fe2000f8010ff */
[----:B------:R-:W-:Y:S01]  /*9250*/  IMAD.U32 R10, RZ, RZ, UR40 ;  /* 0x00000028ff0a7e24 */ /* 0x000fe2000f8e00ff */
[----:B------:R-:W-:Y:S02]  /*9260*/  ULDC UR4, c[0x0][0x430] ;  /* 0x00010c0000047ab9 */ /* 0x000fe40000000800 */
[----:B------:R-:W-:Y:S01]  /*9270*/  LEA.HI.X R9, R2, UR5, R6, 0x2, P0 ;  /* 0x0000000502097c11 */ /* 0x000fe200080f1406 */
[----:B------:R-:W-:-:S04]  /*9280*/  IMAD.MOV R2, RZ, RZ, -R4 ;  /* 0x000000ffff027224 */ /* 0x000fc800078e0a04 */
[----:B------:R-:W2:Y:S01]  /*9290*/  LDG.E R4, desc[UR48][R8.64] ;  /* 0x0000003008047981 */ /* 0x000ea2000c1e1900 */
[----:B------:R-:W-:Y:S01]  /*92a0*/  ISETP.NE.AND P1, PT, R10, 0x3, PT ;  /* 0x000000030a00780c */ /* 0x000fe20003f25270 */
[----:B------:R-:W-:-:S05]  /*92b0*/  VIADD R23, R7, 0x1 ;  /* 0x0000000107177836 */ /* 0x000fca0000000000 */
[----:B------:R-:W-:Y:S01]  /*92c0*/  ISETP.NE.AND P0, PT, R23, 0x2, PT ;  /* 0x000000021700780c */ /* 0x000fe20003f05270 */
[----:B------:R-:W-:-:S03]  /*92d0*/  IMAD R5, R2, UR4, R5 ;  /* 0x0000000402057c24 */ /* 0x000fc6000f8e0205 */
[----:B------:R-:W-:Y:S01]  /*92e0*/  SEL R25, RZ, 0x1, P0 ;  /* 0x00000001ff197807 */ /* 0x000fe20000000000 */
[----:B------:R-:W-:Y:S01]  /*92f0*/  IMAD.MOV.U32 R10, RZ, RZ, R0 ;  /* 0x000000ffff0a7224 */ /* 0x000fe200078e0000 */
[----:B------:R-:W-:Y:S02]  /*9300*/  SEL R23, R23, RZ, P0 ;  /* 0x000000ff17177207 */ /* 0x000fe40000000000 */
[----:B------:R-:W-:Y:S02]  /*9310*/  LOP3.LUT R25, R20, R25, RZ, 0x3c, !PT ;  /* 0x0000001914197212 */ /* 0x000fe400078e3cff */
[----:B--2---:R-:W-:Y:S01]  /*9320*/  SHF.R.S32.HI R24, RZ, 0x1f, R4 ;  /* 0x0000001fff187819 */ /* 0x004fe20000011404 */
[----:B------:R-:W-:Y:S06]  /*9330*/  @!P1 BRA `(.L_x_10055) ;  /* 0x0000000000049947 */ /* 0x000fec0003800000 */
[----:B------:R-:W-:Y:S01]  /*9340*/  BPT.TRAP 0x1 ;  /* 0x000000040000795c */ /* 0x000fe20000300000 */
.L_x_10055:
[----:B------:R-:W-:Y:S01]  /*9350*/  LEA R6, R23, UR37, 0x3 ;  /* 0x0000002517067c11 */ /* 0x000fe2000f8e18ff */
[----:B------:R-:W-:Y:S01]  /*9360*/  BSSY B1, `(.L_x_10056) ;  /* 0x0000004000017945 */ /* 0x000fe20003800000 */
[----:B------:R-:W-:-:S04]  /*9370*/  SHF.L.U32 R0, R25, 0x1f, RZ ;  /* 0x0000001f19007819 */ /* 0x000fc800000006ff */
[----:B------:R-:W0:Y:S02]  /*9380*/  SYNCS.PHASECHK.TRANS64.TRYWAIT P0, [R6+URZ+0x2d840], R0 ;  /* 0x02d84000060075a7 */ /* 0x000e24000800017f */
[----:B0-----:R-:W-:Y:S05]  /*9390*/  @!P0 BRA `(.L_x_10057) ;  /* 0x0000002400708947 */ /* 0x001fea0003800000 */
.L_x_10117:
[----:B------:R-:W-:Y:S05]  /*93a0*/  BSYNC B1 ;  /* 0x0000000000017941 */ /* 0x000fea0003800000 */
.L_x_10056:
[----:B------:R-:W-:Y:S01]  /*93b0*/  SHF.R.S32.HI R21, RZ, 0x1f, R5 ;  /* 0x0000001fff157819 */ /* 0x000fe20000011405 */
[----:B------:R-:W-:Y:S01]  /*93c0*/  ULDC.64 UR4, c[0x0][0x300] ;  /* 0x0000c00000047ab9 */ /* 0x000fe20000000a00 */
[C---:B------:R-:W-:Y:S01]  /*93d0*/  LOP3.LUT P3, RZ, R16.reuse, 0x4, RZ, 0xc0, !PT ;  /* 0x0000000410ff7812 */ /* 0x040fe2000786c0ff */
[----:B------:R-:W-:Y:S01]  /*93e0*/  IMAD.WIDE.U32 R2, R5, UR4, RZ ;  /* 0x0000000405027c25 */ /* 0x000fe2000f8e00ff */
[C---:B------:R-:W-:Y:S02]  /*93f0*/  LOP3.LUT P2, RZ, R16.reuse, 0x2, RZ, 0xc0, !PT ;  /* 0x0000000210ff7812 */ /* 0x040fe4000784c0ff */
[----:B------:R-:W-:Y:S01]  /*9400*/  LOP3.LUT P1, RZ, R16, 0x1, RZ, 0xc0, !PT ;  /* 0x0000000110ff7812 */ /* 0x000fe2000782c0ff */
[----:B0-----:R-:W-:Y:S02]  /*9410*/  IMAD R0, R21, UR4, RZ ;  /* 0x0000000415007c24 */ /* 0x001fe4000f8e02ff */
        /* <DEDUP_REMOVED lines=18> */
[----:B------:R-:W0:Y:S01]  /*9540*/  S2R R3, SR_TID.X ;  /* 0x0000000000037919 */ /* 0x000e220000002100 */
[----:B------:R-:W-:Y:S01]  /*9550*/  LEA R9, R9, UR37, 0x1 ;  /* 0x0000002509097c11 */ /* 0x000fe2000f8e08ff */
[----:B------:R-:W1:Y:S04]  /*9560*/  SHFL.IDX PT, R2, R8, RZ, 0x1c1f ;  /* 0x001c1fff08027589 */ /* 0x000e6800000e0000 */
[----:B------:R-:W-:Y:S01]  /*9570*/  SHFL.IDX PT, R27, R19, 0x2, 0x1c1f ;  /* 0x005c1f00131b7f89 */ /* 0x000fe200000e0000 */
[----:B0-----:R-:W-:-:S03]  /*9580*/  IMAD.SHL.U32 R11, R3, 0x8, RZ ;  /* 0x00000008030b7824 */ /* 0x001fc600078e00ff */
[----:B------:R-:W0:Y:S02]  /*9590*/  SHFL.IDX PT, R3, R19, RZ, 0x1c1f ;  /* 0x001c1fff13037589 */ /* 0x000e2400000e0000 */
[----:B------:R-:W-:-:S05]  /*95a0*/  LOP3.LUT R11, R11, 0x18, RZ, 0xc0, !PT ;  /* 0x000000180b0b7812 */ /* 0x000fca00078ec0ff */
[----:B------:R-:W-:-:S05]  /*95b0*/  IMAD.SHL.U32 R0, R11, 0x2, RZ ;  /* 0x000000020b007824 */ /* 0x000fca00078e00ff */
[----:B-1----:R-:W-:-:S05]  /*95c0*/  IADD3 R2, P0, R2, R0, RZ ;  /* 0x0000000002027210 */ /* 0x002fca0007f1e0ff */
[----:B0-----:R-:W-:-:S05]  /*95d0*/  IMAD.X R3, RZ, RZ, R3, P0 ;  /* 0x000000ffff037224 */ /* 0x001fca00000e0603 */
        /* <DEDUP_REMOVED lines=18> */
.L_x_10127:
[----:B--2---:R-:W-:-:S05]  /*9700*/  IADD3 R2, P0, R2, R0, RZ ;  /* 0x0000000002027210 */ /* 0x004fca0007f1e0ff */
[----:B------:R-:W-:Y:S01]  /*9710*/  IMAD.X R3, RZ, RZ, R27, P0 ;  /* 0x000000ffff037224 */ /* 0x000fe200000e061b */
        /* <DEDUP_REMOVED lines=8> */
.L_x_10059:
        /* <DEDUP_REMOVED lines=11> */
.L_x_10060:
[----:B------:R1:W-:Y:S01]  /*9850*/  SYNCS.ARRIVE.TRANS64.A1T0 RZ, [R6+URZ+0x2d830], RZ ;  /* 0x02d830ff06ff79a7 */ /* 0x0003e2000810003f */
[----:B------:R-:W-:Y:S05]  /*9860*/  @!P2 BRA `(.L_x_10061) ;  /* 0x000000000004a947 */ /* 0x000fea0003800000 */
[----:B------:R-:W-:Y:S01]  /*9870*/  BPT.TRAP 0x1 ;  /* 0x000000040000795c */ /* 0x000fe20000300000 */
.L_x_10061:
[----:B------:R-:W-:Y:S01]  /*9880*/  SHF.L.U32 R2, R20, 0x1f, RZ ;  /* 0x0000001f14027819 */ /* 0x000fe200000006ff */
[----:B------:R-:W-:Y:S01]  /*9890*/  BSSY B1, `(.L_x_10062) ;  /* 0x0000004000017945 */ /* 0x000fe20003800000 */
[----:B-1----:R-:W-:-:S04]  /*98a0*/  LEA R6, R7, UR37, 0x3 ;  /* 0x0000002507067c11 */ /* 0x002fc8000f8e18ff */
[----:B------:R-:W1:Y:S02]  /*98b0*/  SYNCS.PHASECHK.TRANS64.TRYWAIT P0, [R6+URZ+0x2d860], R2 ;  /* 0x02d86002060075a7 */ /* 0x000e64000800017f */
[----:B-1----:R-:W-:Y:S05]  /*98c0*/  @!P0 BRA `(.L_x_10063) ;  /* 0x00000024007c8947 */ /* 0x002fea0003800000 */
.L_x_10128:
[----:B------:R-:W-:Y:S05]  /*98d0*/  BSYNC B1 ;  /* 0x0000000000017941 */ /* 0x000fea0003800000 */
.L_x_10062:
[----:B------:R-:W2:Y:S01]  /*98e0*/  S2R R3, SR_TID.X ;  /* 0x0000000000037919 */ /* 0x000ea20000002100 */
[----:B-1----:R-:W-:Y:S01]  /*98f0*/  IMAD.MOV.U32 R2, RZ, RZ, -0x80 ;  /* 0xffffff80ff027424 */ /* 0x002fe200078e00ff */
[----:B------:R-:W-:Y:S01]  /*9900*/  UMOV UR4, 0xffffffff ;  /* 0xffffffff00047882 */ /* 0x000fe20000000000 */
[C---:B------:R-:W-:Y:S01]  /*9910*/  LOP3.LUT P3, RZ, R16.reuse, 0x20, RZ, 0xc0, !PT ;  /* 0x0000002010ff7812 */ /* 0x040fe2000786c0ff */
[----:B------:R-:W-:Y:S01]  /*9920*/  IMAD R7, R7, 0x3000, R28 ;  /* 0x0000300007077824 */ /* 0x000fe200078e021c */
[----:B------:R-:W-:Y:S01]  /*9930*/  LOP3.LUT P2, RZ, R16, 0x10, RZ, 0xc0, !PT ;  /* 0x0000001010ff7812 */ /* 0x000fe2000784c0ff */
[----:B------:R-:W-:Y:S01]  /*9940*/  IMAD R2, R26, R2, UR36 ;  /* 0x000000241a027e24 */ /* 0x000fe2000f8e0202 */
[----:B------:R-:W-:Y:S02]  /*9950*/  LOP3.LUT P1, RZ, R16, 0x8, RZ, 0xc0, !PT ;  /* 0x0000000810ff7812 */ /* 0x000fe4000782c0ff */
[----:B--2---:R-:W-:-:S04]  /*9960*/  SHF.R.U32.HI R3, RZ, 0x2, R3 ;  /* 0x00000002ff037819 */ /* 0x004fc80000011603 */
[----:B------:R-:W-:-:S05]  /*9970*/  LOP3.LUT R3, R3, 0x1f, RZ, 0xc0, !PT ;  /* 0x0000001f03037812 */ /* 0x000fca00078ec0ff */
[----:B0-----:R-:W-:Y:S01]  /*9980*/  IMAD.IADD R8, R2, 0x1, -R3 ;  /* 0x0000000102087824 */ /* 0x001fe200078e0a03 */
[----:B------:R-:W-:Y:S06]  /*9990*/  BRA.DIV UR4, `(.L_x_10064) ;  /* 0x00000026045c7947 */ /* 0x000fec000b800000 */
[----:B------:R-:W0:Y:S01]  /*99a0*/  SHFL.IDX PT, R2, R17, RZ, 0x1c1f ;  /* 0x001c1fff11027589 */ /* 0x000e2200000e0000 */
[----:B------:R-:W-:-:S03]  /*99b0*/  LEA R7, R7, UR37, 0x1 ;  /* 0x0000002507077c11 */ /* 0x000fc6000f8e08ff */
        /* <DEDUP_REMOVED lines=31> */
[----:B0-2---:R0:W1:Y:S02]  /*9bb0*/  SHFL.IDX PT, R2, R17, 0x3, 0x1c1f ;  /* 0x007c1f0011027f89 */ /* 0x00506400000e0000 */
.L_x_10138:
        /* <DEDUP_REMOVED lines=14> */
[----:B------:R-:W-:Y:S01]  /*9ca0*/  NOP ;  /* 0x0000000000007918 */ /* 0x000fe20000000000 */
[----:B-1----:R-:W-:Y:S01]  /*9cb0*/  IMAD.WIDE.U32 R2, R5, UR4, RZ ;  /* 0x0000000405027c25 */ /* 0x002fe2000f8e00ff */
        /* <DEDUP_REMOVED lines=15> */
.L_x_10065:
        /* <DEDUP_REMOVED lines=11> */
.L_x_10066:
        /* <DEDUP_REMOVED lines=8> */
.L_x_10054:
[----:B0-----:R-:W-:-:S05]  /*9ee0*/  IMAD.U32 R0, RZ, RZ, UR40 ;  /* 0x00000028ff007e24 */ /* 0x001fca000f8e00ff */
[----:B------:R-:W-:-:S13]  /*9ef0*/  ISETP.NE.AND P0, PT, R0, 0x3, PT ;  /* 0x000000030000780c */ /* 0x000fda0003f05270 */
[----:B------:R-:W-:Y:S05]  /*9f00*/  @!P0 BRA `(.L_x_10068) ;  /* 0x0000000000048947 */ /* 0x000fea0003800000 */
[----:B------:R-:W-:Y:S01]  /*9f10*/  BPT.TRAP 0x1 ;  /* 0x000000040000795c */ /* 0x000fe20000300000 */
.L_x_10068:
[----:B------:R-:W-:Y:S01]  /*9f20*/  LEA R4, R23, UR37, 0x3 ;  /* 0x0000002517047c11 */ /* 0x000fe2000f8e18ff */
[----:B------:R-:W-:Y:S01]  /*9f30*/  IMAD.MOV.U32 R5, RZ, RZ, -0x80 ;  /* 0xffffff80ff057424 */ /* 0x000fe200078e00ff */
[----:B------:R-:W-:Y:S01]  /*9f40*/  SHF.L.U32 R3, R25, 0x1f, RZ ;  /* 0x0000001f19037819 */ /* 0x000fe200000006ff */
[----:B------:R-:W-:Y:S02]  /*9f50*/  BSSY B0, `(.L_x_10069) ;  /* 0x0000004000007945 */ /* 0x000fe40003800000 */
[----:B------:R-:W-:Y:S01]  /*9f60*/  IMAD R5, R10, R5, UR36 ;  /* 0x000000240a057e24 */ /* 0x000fe2000f8e0205 */
[----:B------:R-:W0:Y:S02]  /*9f70*/  SYNCS.PHASECHK.TRANS64.TRYWAIT P0, [R4+URZ+0x2d860], R3 ;  /* 0x02d86003040075a7 */ /* 0x000e24000800017f */
[----:B0-----:R-:W-:Y:S05]  /*9f80*/  @!P0 BRA `(.L_x_10070) ;  /* 0x0000002400448947 */ /* 0x001fea0003800000 */
.L_x_10139:
[----:B------:R-:W-:Y:S05]  /*9f90*/  BSYNC B0 ;  /* 0x0000000000007941 */ /* 0x000fea0003800000 */
.L_x_10069:
[----:B------:R-:W1:Y:S01]  /*9fa0*/  S2R R0, SR_TID.X ;  /* 0x0000000000007919 */ /* 0x000e620000002100 */
[----:B------:R-:W-:Y:S01]  /*9fb0*/  UMOV UR4, 0xffffffff ;  /* 0xffffffff00047882 */ /* 0x000fe20000000000 */
[C---:B------:R-:W-:Y:S01]  /*9fc0*/  LOP3.LUT P3, RZ, R16.reuse, 0x20, RZ, 0xc0, !PT ;  /* 0x0000002010ff7812 */ /* 0x040fe2000786c0ff */
[----:B------:R-:W-:Y:S01]  /*9fd0*/  IMAD R7, R23, 0x3000, R28 ;  /* 0x0000300017077824 */ /* 0x000fe200078e021c */
[C---:B------:R-:W-:Y:S02]  /*9fe0*/  LOP3.LUT P2, RZ, R16.reuse, 0x10, RZ, 0xc0, !PT ;  /* 0x0000001010ff7812 */ /* 0x040fe4000784c0ff */
[----:B------:R-:W-:Y:S02]  /*9ff0*/  LOP3.LUT P1, RZ, R16, 0x8, RZ, 0xc0, !PT ;  /* 0x0000000810ff7812 */ /* 0x000fe4000782c0ff */
[----:B-1----:R-:W-:-:S04]  /*a000*/  SHF.R.U32.HI R0, RZ, 0x2, R0 ;  /* 0x00000002ff007819 */ /* 0x002fc80000011600 */
[----:B------:R-:W-:-:S05]  /*a010*/  LOP3.LUT R0, R0, 0x1f, RZ, 0xc0, !PT ;  /* 0x0000001f00007812 */ /* 0x000fca00078ec0ff */
[----:B------:R-:W-:Y:S01]  /*a020*/  IMAD.IADD R5, R5, 0x1, -R0 ;  /* 0x0000000105057824 */ /* 0x000fe200078e0a00 */
[----:B------:R-:W-:Y:S06]  /*a030*/  BRA.DIV UR4, `(.L_x_10071) ;  /* 0x00000026042c7947 */ /* 0x000fec000b800000 */
[----:B------:R-:W1:Y:S01]  /*a040*/  S2R R2, SR_TID.X ;  /* 0x0000000000027919 */ /* 0x000e620000002100 */
[----:B------:R-:W2:Y:S04]  /*a050*/  SHFL.IDX PT, R14, R17, RZ, 0x1c1f ;  /* 0x001c1fff110e7589 */ /* 0x000ea800000e0000 */
[----:B------:R-:W0:Y:S01]  /*a060*/  SHFL.IDX PT, R0, R18, RZ, 0x1c1f ;  /* 0x001c1fff12007589 */ /* 0x000e2200000e0000 */
[----:B-1----:R-:W-:-:S04]  /*a070*/  SHF.L.U32 R2, R2, 0x3, RZ ;  /* 0x0000000302027819 */ /* 0x002fc800000006ff */
[----:B------:R-:W-:-:S05]  /*a080*/  LOP3.LUT R2, R2, 0x18, RZ, 0xc0, !PT ;  /* 0x0000001802027812 */ /* 0x000fca00078ec0ff */
[----:B------:R-:W-:-:S05]  /*a090*/  IMAD.SHL.U32 R6, R2, 0x2, RZ ;  /* 0x0000000202067824 */ /* 0x000fca00078e00ff */
[----:B--2---:R-:W-:Y:S02]  /*a0a0*/  IADD3 R2, P0, R14, R6, RZ ;  /* 0x000000060e027210 */ /* 0x004fe40007f1e0ff */
[----:B------:R-:W1:Y:S03]  /*a0b0*/  SHFL.IDX PT, R14, R17, 0x1, 0x1c1f ;  /* 0x003c1f00110e7f89 */ /* 0x000e6600000e0000 */
[----:B0-----:R-:W-:Y:S01]  /*a0c0*/  IMAD.X R3, RZ, RZ, R0, P0 ;  /* 0x000000ffff037224 */ /* 0x001fe200000e0600 */
[----:B------:R-:W-:Y:S02]  /*a0d0*/  ISETP.LT.OR P0, PT, R5, 0x1, P3 ;  /* 0x000000010500780c */ /* 0x000fe40001f01670 */
[----:B------:R-:W-:Y:S02]  /*a0e0*/  LEA R0, R7, UR37, 0x1 ;  /* 0x0000002507007c11 */ /* 0x000fe4000f8e08ff */
[----:B------:R-:W-:Y:S09]  /*a0f0*/  SHFL.IDX PT, R7, R18, 0x3, 0x1c1f ;  /* 0x007c1f0012077f89 */ /* 0x000ff200000e0000 */
[----:B------:R-:W-:Y:S01]  /*a100*/  LDGSTS.E.BYPASS.LTC128B.128 [R0+0x400], desc[UR48][R2.64], !P0 ;  /* 0x0040000002007fae */ /* 0x000fe2000c101d70 */
        /* <DEDUP_REMOVED lines=11> */
[----:B------:R-:W-:Y:S01]  /*a1c0*/  LDGSTS.E.BYPASS.LTC128B.128 [R0+0x2c00], desc[UR48][R2.64+0x40], !P0 ;  /* 0x02c0004002007fae */ /* 0x000fe2000c101d70 */
[----:B------:R-:W-:-:S13]  /*a1d0*/  ISETP.LT.OR P0, PT, R5, 0x21, P1 ;  /* 0x000000210500780c */ /* 0x000fda0000f01670 */
[----:B------:R0:W-:Y:S04]  /*a1e0*/  LDGSTS.E.BYPASS.LTC128B.128 [R0+0x4c00], desc[UR48][R2.64+0x80], !P0 ;  /* 0x04c0008002007fae */ /* 0x0001e8000c101d70 */
[----:B0-----:R-:W0:Y:S01]  /*a1f0*/  SHFL.IDX PT, R3, R18, 0x2, 0x1c1f ;  /* 0x005c1f0012037f89 */ /* 0x001e2200000e0000 */
[----:B-1----:R-:W-:-:S03]  /*a200*/  IADD3 R2, P0, R14, R6, RZ ;  /* 0x000000060e027210 */ /* 0x002fc60007f1e0ff */
[----:B------:R1:W2:Y:S02]  /*a210*/  SHFL.IDX PT, R14, R17, 0x3, 0x1c1f ;  /* 0x007c1f00110e7f89 */ /* 0x0002a400000e0000 */
[----:B0-----:R-:W-:Y:S01]  /*a220*/  IMAD.X R3, RZ, RZ, R3, P0 ;  /* 0x000000ffff037224 */ /* 0x001fe200000e0603 */
[----:B------:R-:W-:-:S13]  /*a230*/  ISETP.LT.OR P0, PT, R5, 0x41, P3 ;  /* 0x000000410500780c */ /* 0x000fda0001f01670 */
[----:B------:R1:W-:Y:S01]  /*a240*/  LDGSTS.E.BYPASS.LTC128B.128 [R0+0x1400], desc[UR48][R2.64], !P0 ;  /* 0x0140000002007fae */ /* 0x0003e2000c101d70 */
[----:B------:R-:W-:-:S13]  /*a250*/  ISETP.LT.OR P0, PT, R5, 0x41, P2 ;  /* 0x000000410500780c */ /* 0x000fda0001701670 */
[----:B------:R1:W-:Y:S01]  /*a260*/  LDGSTS.E.BYPASS.LTC128B.128 [R0+0x3400], desc[UR48][R2.64+0x40], !P0 ;  /* 0x0340004002007fae */ /* 0x0003e2000c101d70 */
[----:B------:R-:W-:-:S13]  /*a270*/  ISETP.LT.OR P0, PT, R5, 0x41, P1 ;  /* 0x000000410500780c */ /* 0x000fda0000f01670 */
[----:B--2---:R1:W-:Y:S02]  /*a280*/  LDGSTS.E.BYPASS.LTC128B.128 [R0+0x5400], desc[UR48][R2.64+0x80], !P0 ;  /* 0x0540008002007fae */ /* 0x0043e4000c101d70 */
.L_x_10149:
        /* <DEDUP_REMOVED lines=13> */
.L_x_10072:
        /* <DEDUP_REMOVED lines=11> */
.L_x_10073:
[----:B------:R-:W2:Y:S01]  /*a410*/  LDL.LU R3, [R1+0xc] ;  /* 0x00000c0001037983 */ /* 0x000ea20000300800 */
[----:B------:R-:W-:Y:S01]  /*a420*/  VIADD R23, R23, 0x1 ;  /* 0x0000000117177836 */ /* 0x000fe20000000000 */
[----:B------:R-:W-:Y:S01]  /*a430*/  ULDC UR4, c[0x0][0xc34] ;  /* 0x00030d0000047ab9 */ /* 0x000fe20000000800 */
[----:B------:R0:W-:Y:S01]  /*a440*/  SYNCS.ARRIVE.TRANS64.A1T0 RZ, [R4+URZ+0x2d850], RZ ;  /* 0x02d850ff04ff79a7 */ /* 0x0001e2000810003f */
[----:B------:R-:W3:Y:S02]  /*a450*/  LDL.LU R2, [R1+0x10] ;  /* 0x0000100001027983 */ /* 0x000ee40000300800 */
[----:B------:R-:W-:-:S04]  /*a460*/  ISETP.NE.AND P0, PT, R23, 0x2, PT ;  /* 0x000000021700780c */ /* 0x000fc80003f05270 */
[----:B------:R-:W-:Y:S02]  /*a470*/  SEL R23, R23, RZ, P0 ;  /* 0x000000ff17177207 */ /* 0x000fe40000000000 */
[----:B------:R-:W-:-:S04]  /*a480*/  SEL R0, RZ, 0x1, P0 ;  /* 0x00000001ff007807 */ /* 0x000fc80000000000 */
[----:B------:R-:W-:Y:S01]  /*a490*/  LOP3.LUT R25, R25, R0, RZ, 0x3c, !PT ;  /* 0x0000000019197212 */ /* 0x000fe200078e3cff */
[----:B--2---:R-:W-:Y:S02]  /*a4a0*/  VIADD R3, R3, UR41 ;  /* 0x0000002903037c36 */ /* 0x004fe40008000000 */
[----:B---3--:R-:W-:-:S03]  /*a4b0*/  VIADD R2, R2, 0x1 ;  /* 0x0000000102027836 */ /* 0x008fc60000000000 */
[----:B------:R0:W-:Y:S01]  /*a4c0*/  STL [R1+0xc], R3 ;  /* 0x00000c0301007387 */ /* 0x0001e20000100800 */
[----:B------:R-:W-:-:S03]  /*a4d0*/  ISETP.GE.AND P0, PT, R3, UR4, PT ;  /* 0x0000000403007c0c */ /* 0x000fc6000bf06270 */
[----:B------:R0:W-:Y:S10]  /*a4e0*/  STL [R1+0x10], R2 ;  /* 0x0000100201007387 */ /* 0x0001f40000100800 */
[----:B0-----:R-:W-:Y:S05]  /*a4f0*/  @!P0 BRA `(.L_x_10074) ;  /* 0xffffffd000048947 */ /* 0x001fea000383ffff */
[----:B------:R-:W-:-:S07]  /*a500*/  LOP3.LUT R0, R2, 0x1, RZ, 0xc, !PT ;  /* 0x0000000102007812 */ /* 0x000fce00078e0cff */
.L_x_10039:
[----:B------:R-:W0:Y:S01]  /*a510*/  S2R R3, SR_CgaCtaId ;  /* 0x0000000000037919 */ /* 0x000e220000008800 */
[----:B------:R-:W-:Y:S01]  /*a520*/  MOV R2, 0x400 ;  /* 0x0000040000027802 */ /* 0x000fe20000000f00 */
[----:B------:R-:W-:Y:S01]  /*a530*/  BSSY B0, `(.L_x_10075) ;  /* 0x0000005000007945 */ /* 0x000fe20003800000 */
[----:B------:R-:W-:Y:S02]  /*a540*/  SHF.L.U32 R0, R0, 0x1f, RZ ;  /* 0x0000001f00007819 */ /* 0x000fe400000006ff */
[----:B0-----:R-:W-:-:S04]  /*a550*/  LEA R4, R3, R2, 0x18 ;  /* 0x0000000203047211 */ /* 0x001fc800078ec0ff */
[----:B------:R-:W0:Y:S02]  /*a560*/  SYNCS.PHASECHK.TRANS64.TRYWAIT P0, [R4+URZ+0x2d820], R0 ;  /* 0x02d82000040075a7 */ /* 0x000e24000800017f */
[----:B0-----:R-:W-:Y:S05]  /*a570*/  @!P0 BRA `(.L_x_10076) ;  /* 0x0000002400408947 */ /* 0x001fea0003800000 */
.L_x_10150:
[----:B------:R-:W-:Y:S05]  /*a580*/  BSYNC B0 ;  /* 0x0000000000007941 */ /* 0x000fea0003800000 */
.L_x_10075:
[----:B------:R-:W-:-:S03]  /*a590*/  UMOV UR4, 0xffffffff ;  /* 0xffffffff00047882 */ /* 0x000fc60000000000 */
[----:B------:R-:W-:Y:S05]  /*a5a0*/  BRA.DIV UR4, `(.L_x_10077) ;  /* 0x0000002604487947 */ /* 0x000fea000b800000 */
[----:B0-----:R-:W0:Y:S02]  /*a5b0*/  S2R R0, SR_TID.X ;  /* 0x0000000000007919 */ /* 0x001e240000002100 */
[----:B0-----:R-:W-:-:S04]  /*a5c0*/  SHF.R.U32.HI R0, RZ, 0x5, R0 ;  /* 0x00000005ff007819 */ /* 0x001fc80000011600 */
[----:B------:R-:W-:-:S05]  /*a5d0*/  LOP3.LUT R0, R0, 0x3, RZ, 0xc0, !PT ;  /* 0x0000000300007812 */ /* 0x000fca00078ec0ff */
[----:B------:R0:W1:Y:S02]  /*a5e0*/  SHFL.IDX PT, R14, R0, RZ, 0x1f ;  /* 0x00001fff000e7589 */ /* 0x00006400000e0000 */
.L_x_10153:
[----:B-1----:R-:W-:Y:S01]  /*a5f0*/  ISETP.NE.AND P0, PT, R14, RZ, PT ;  /* 0x000000ff0e00720c */ /* 0x002fe20003f05270 */
[----:B------:R-:W-:-:S12]  /*a600*/  BSSY B0, `(.L_x_10078) ;  /* 0x0000024000007945 */ /* 0x000fd80003800000 */
[----:B------:R-:W-:Y:S05]  /*a610*/  @P0 BRA `(.L_x_10079) ;  /* 0x0000000000880947 */ /* 0x000fea0003800000 */
[----:B------:R-:W-:-:S03]  /*a620*/  UMOV UR4, 0xffffffff ;  /* 0xffffffff00047882 */ /* 0x000fc60000000000 */
[----:B------:R-:W-:Y:S05]  /*a630*/  BRA.DIV UR4, `(.L_x_10080) ;  /* 0x0000002604587947 */ /* 0x000fea000b800000 */
[----:B------:R-:W-:-:S13]  /*a640*/  ELECT P6, URZ, PT ;  /* 0x00000000003f782f */ /* 0x000fda00038c0000 */
.L_x_10156:
[----:B------:R-:W-:Y:S05]  /*a650*/  @!P6 BRA `(.L_x_10079) ;  /* 0x000000000078e947 */ /* 0x000fea0003800000 */
[----:B------:R-:W-:-:S06]  /*a660*/  ULOP3.LUT UR4, UR42, 0x2, URZ, 0xfc, !UPT ;  /* 0x000000022a047892 */ /* 0x000fcc000f8efc3f */
[----:B0-----:R-:W-:-:S05]  /*a670*/  IMAD.U32 R0, RZ, RZ, UR4 ;  /* 0x00000004ff007e24 */ /* 0x001fca000f8e00ff */
[----:B------:R-:W-:-:S13]  /*a680*/  ISETP.NE.AND P0, PT, R0, 0x3, PT ;  /* 0x000000030000780c */ /* 0x000fda0003f05270 */
[----:B------:R-:W-:Y:S05]  /*a690*/  @!P0 BRA `(.L_x_10081) ;  /* 0x0000000000048947 */ /* 0x000fea0003800000 */
[----:B------:R-:W-:Y:S01]  /*a6a0*/  BPT.TRAP 0x1 ;  /* 0x000000040000795c */ /* 0x000fe20000300000 */
.L_x_10081:
[----:B------:R-:W-:Y:S01]  /*a6b0*/  IMAD R3, R23, 0x8, R4 ;  /* 0x0000000817037824 */ /* 0x000fe200078e0204 */
[----:B------:R-:W-:Y:S01]  /*a6c0*/  SHF.L.U32 R2, R25, 0x1f, RZ ;  /* 0x0000001f19027819 */ /* 0x000fe200000006ff */
[----:B------:R-:W-:-:S03]  /*a6d0*/  VIADD R23, R23, 0x1 ;  /* 0x0000000117177836 */ /* 0x000fc60000000000 */
[----:B------:R-:W0:Y:S02]  /*a6e0*/  SYNCS.PHASECHK.TRANS64.TRYWAIT P1, [R3+URZ+0x2d840], R2 ;  /* 0x02d84002030075a7 */ /* 0x000e24000802017f */
[----:B------:R-:W-:-:S04]  /*a6f0*/  ISETP.NE.AND P2, PT, R23, 0x2, PT ;  /* 0x000000021700780c */ /* 0x000fc80003f45270 */
[----:B------:R-:W-:Y:S01]  /*a700*/  SEL R0, RZ, 0x1, P2 ;  /* 0x00000001ff007807 */ /* 0x000fe20001000000 */
[----:B0-----:R-:W-:Y:S08]  /*a710*/  @!P1 BRA `(.L_x_10082) ;  /* 0x0000002400409947 */ /* 0x001ff00003800000 */
.L_x_10157:
[----:B------:R-:W-:Y:S02]  /*a720*/  SEL R23, R23, RZ, P2 ;  /* 0x000000ff17177207 */ /* 0x000fe40001000000 */
[----:B------:R-:W-:Y:S01]  /*a730*/  LOP3.LUT R0, R25, R0, RZ, 0x3c, !PT ;  /* 0x0000000019007212 */ /* 0x000fe200078e3cff */
[----:B------:R-:W-:Y:S06]  /*a740*/  @!P0 BRA `(.L_x_10083) ;  /* 0x0000000000048947 */ /* 0x000fec0003800000 */
[----:B------:R-:W-:Y:S01]  /*a750*/  BPT.TRAP 0x1 ;  /* 0x000000040000795c */ /* 0x000fe20000300000 */
.L_x_10083:
[----:B------:R-:W-:Y:S02]  /*a760*/  LEA R23, R23, R4, 0x3 ;  /* 0x0000000417177211 */ /* 0x000fe400078e18ff */
[----:B------:R-:W-:-:S04]  /*a770*/  SHF.L.U32 R0, R0, 0x1f, RZ ;  /* 0x0000001f00007819 */ /* 0x000fc800000006ff */
[----:B------:R-:W1:Y:S02]  /*a780*/  SYNCS.PHASECHK.TRANS64.TRYWAIT P1, [R23+URZ+0x2d840], R0 ;  /* 0x02d84000170075a7 */ /* 0x000e64000802017f */
[----:B-1----:R-:W-:Y:S05]  /*a790*/  @!P1 BRA `(.L_x_10084) ;  /* 0x0000002400349947 */ /* 0x002fea0003800000 */
.L_x_10158:
[----:B------:R-:W-:Y:S05]  /*a7a0*/  @!P0 BRA `(.L_x_10085) ;  /* 0x0000000000048947 */ /* 0x000fea0003800000 */
[----:B------:R-:W-:Y:S01]  /*a7b0*/  BPT.TRAP 0x1 ;  /* 0x000000040000795c */ /* 0x000fe20000300000 */
.L_x_10085:
[----:B------:R-:W2:Y:S02]  /*a7c0*/  SYNCS.PHASECHK.TRANS64.TRYWAIT P1, [R3+URZ+0x2d860], R2 ;  /* 0x02d86002030075a7 */ /* 0x000ea4000802017f */
[----:B--2---:R-:W-:Y:S05]  /*a7d0*/  @!P1 BRA `(.L_x_10086) ;  /* 0x0000002400389947 */ /* 0x004fea0003800000 */
.L_x_10159:
[----:B------:R-:W-:Y:S05]  /*a7e0*/  @!P0 BRA `(.L_x_10087) ;  /* 0x0000000000048947 */ /* 0x000fea0003800000 */
[----:B------:R-:W-:Y:S01]  /*a7f0*/  BPT.TRAP 0x1 ;  /* 0x000000040000795c */ /* 0x000fe20000300000 */
.L_x_10087:
[----:B---3--:R3:W4:Y:S02]  /*a800*/  SYNCS.PHASECHK.TRANS64.TRYWAIT P0, [R23+URZ+0x2d860], R0 ;  /* 0x02d86000170075a7 */ /* 0x008724000800017f */
[----:B----4-:R-:W-:Y:S05]  /*a810*/  @!P0 NANOSLEEP.SYNCS 0x989680 ;  /* 0x009896800000895d */ /* 0x010fea0003900000 */
[----:B------:R-:W4:Y:S02]  /*a820*/  @!P0 SYNCS.PHASECHK.TRANS64 P0, [R23+URZ+0x2d860], R0 ;  /* 0x02d86000170085a7 */ /* 0x000f24000800007f */
[----:B----4-:R-:W-:Y:S05]  /*a830*/  @!P0 BRA `(.L_x_10087) ;  /* 0xfffffffc00f08947 */ /* 0x010fea000383ffff */
.L_x_10079:
[----:B------:R-:W-:Y:S05]  /*a840*/  BSYNC B0 ;  /* 0x0000000000007941 */ /* 0x000fea0003800000 */
.L_x_10078:
[----:B------:R-:W-:Y:S05]  /*a850*/  EXIT ;  /* 0x000000000000794d */ /* 0x000fea0003800000 */
.L_x_10011:
[----:B0-----:R-:W-:-:S04]  /*a860*/  IMAD.U32 R3, RZ, RZ, UR40 ;  /* 0x00000028ff037e24 */ /* 0x001fc8000f8e00ff */
[----:B------:R0:W1:Y:S03]  /*a870*/  SYNCS.PHASECHK.TRANS64.TRYWAIT P1, [R3+URZ+0x2d800], R0 ;  /* 0x02d80000030075a7 */ /* 0x000066000802017f */
[----:B-1----:R-:W-:Y:S05]  /*a880*/  @!P1 NANOSLEEP.SYNCS 0x989680 ;  /* 0x009896800000995d */ /* 0x002fea0003900000 */
[----:B------:R-:W1:Y:S02]  /*a890*/  @!P1 SYNCS.PHASECHK.TRANS64 P1, [R3+URZ+0x2d800], R0 ;  /* 0x02d80000030095a7 */ /* 0x000e64000802007f */
[----:B-1----:R-:W-:Y:S05]  /*a8a0*/  @!P1 BRA `(.L_x_10011) ;  /* 0xfffffffc00ec9947 */ /* 0x002fea000383ffff */
[----:B------:R-:W-:Y:S05]  /*a8b0*/  BRA `(.L_x_10088) ;  /* 0xffffff6800547947 */ /* 0x000fea000383ffff */
.L_x_10015:
[----:B-1----:R1:W2:Y:S02]  /*a8c0*/  SYNCS.PHASECHK.TRANS64.TRYWAIT P1, [R4+URZ+0x2d830], R3 ;  /* 0x02d83003040075a7 */ /* 0x0022a4000802017f */
[----:B--2---:R-:W-:Y:S05]  /*a8d0*/  @!P1 NANOSLEEP.SYNCS 0x989680 ;  /* 0x009896800000995d */ /* 0x004fea0003900000 */
[----:B------:R-:W2:Y:S02]  /*a8e0*/  @!P1 SYNCS.PHASECHK.TRANS64 P1, [R4+URZ+0x2d830], R3 ;  /* 0x02d83003040095a7 */ /* 0x000ea4000802007f */
[----:B--2---:R-:W-:Y:S05]  /*a8f0*/  @!P1 BRA `(.L_x_10015) ;  /* 0xfffffffc00f09947 */ /* 0x004fea000383ffff */
[----:B------:R-:W-:Y:S05]  /*a900*/  BRA `(.L_x_10014) ;  /* 0xffffff6800747947 */ /* 0x000fea000383ffff */
.L_x_10021:
[----:B--2---:R-:W-:-:S04]  /*a910*/  IMAD.U32 R3, RZ, RZ, UR6 ;  /* 0x00000006ff037e24 */ /* 0x004fc8000f8e00ff */
[----:B------:R2:W3:Y:S03]  /*a920*/  SYNCS.PHASECHK.TRANS64.TRYWAIT P1, [R3+URZ+0x2d830], R0 ;  /* 0x02d83000030075a7 */ /* 0x0004e6000802017f */
[----:B---3--:R-:W-:Y:S05]  /*a930*/  @!P1 NANOSLEEP.SYNCS 0x989680 ;  /* 0x009896800000995d */ /* 0x008fea0003900000 */
[----:B------:R-:W3:Y:S02]  /*a940*/  @!P1 SYNCS.PHASECHK.TRANS64 P1, [R3+URZ+0x2d830], R0 ;  /* 0x02d83000030095a7 */ /* 0x000ee4000802007f */
[----:B---3--:R-:W-:Y:S05]  /*a950*/  @!P1 BRA `(.L_x_10021) ;  /* 0xfffffffc00ec9947 */ /* 0x008fea000383ffff */
[----:B------:R-:W-:Y:S05]  /*a960*/  BRA `(.L_x_10018) ;  /* 0xffffff8c00647947 */ /* 0x000fea000383ffff */
.L_x_10025:
[----:B-1----:R-:W-:-:S04]  /*a970*/  IMAD.U32 R3, RZ, RZ, UR6 ;  /* 0x00000006ff037e24 */ /* 0x002fc8000f8e00ff */
[----:B------:R1:W2:Y:S03]  /*a980*/  SYNCS.PHASECHK.TRANS64.TRYWAIT P1, [R3+URZ+0x2d850], R0 ;  /* 0x02d85000030075a7 */ /* 0x0002a6000802017f */
[----:B--2---:R-:W-:Y:S05]  /*a990*/  @!P1 NANOSLEEP.SYNCS 0x989680 ;  /* 0x009896800000995d */ /* 0x004fea0003900000 */
[----:B------:R-:W2:Y:S02]  /*a9a0*/  @!P1 SYNCS.PHASECHK.TRANS64 P1, [R3+URZ+0x2d850], R0 ;  /* 0x02d85000030095a7 */ /* 0x000ea4000802007f */
[----:B--2---:R-:W-:Y:S05]  /*a9b0*/  @!P1 BRA `(.L_x_10025) ;  /* 0xfffffffc00ec9947 */ /* 0x004fea000383ffff */
[----:B------:R-:W-:Y:S05]  /*a9c0*/  BRA `(.L_x_10022) ;  /* 0xffffff9000107947 */ /* 0x000fea000383ffff */
.L_x_10032:
[----:B--2---:R-:W-:-:S04]  /*a9d0*/  IMAD.U32 R7, RZ, RZ, UR8 ;  /* 0x00000008ff077e24 */ /* 0x004fc8000f8e00ff */
[----:B------:R2:W3:Y:S03]  /*a9e0*/  SYNCS.PHASECHK.TRANS64.TRYWAIT P1, [R7+URZ+0x2d850], R6 ;  /* 0x02d85006070075a7 */ /* 0x0004e6000802017f */
[----:B---3--:R-:W-:Y:S05]  /*a9f0*/  @!P1 NANOSLEEP.SYNCS 0x989680 ;  /* 0x009896800000995d */ /* 0x008fea0003900000 */
[----:B------:R-:W3:Y:S02]  /*aa00*/  @!P1 SYNCS.PHASECHK.TRANS64 P1, [R7+URZ+0x2d850], R6 ;  /* 0x02d85006070095a7 */ /* 0x000ee4000802007f */
[----:B---3--:R-:W-:Y:S05]  /*aa10*/  @!P1 BRA `(.L_x_10032) ;  /* 0xfffffffc00ec9947 */ /* 0x008fea000383ffff */
[----:B------:R-:W-:Y:S05]  /*aa20*/  BRA `(.L_x_10031) ;  /* 0xffffffac00447947 */ /* 0x000fea000383ffff */
.L_x_10043:
        /* <DEDUP_REMOVED lines=8> */
[----:B0-2---:R-:W-:Y:S05]  /*aab0*/  WARPSYNC.COLLECTIVE R15, `(.L_x_10090) ;  /* 0x000000000f087348 */ /* 0x005fea0003c00000 */
[----:B------:R1:W3:Y:S02]  /*aac0*/  SHFL.IDX P6, R14, R13, R12, R11 ;  /* 0x0000000c0d0e7389 */ /* 0x0002e400000c000b */
[----:B0123--:R-:W-:Y:S01]  /*aad0*/  ENDCOLLECTIVE ;  /* 0x000000000000791b */ /* 0x00ffe20003800000 */
.L_x_10090:
[----:B------:R-:W-:Y:S05]  /*aae0*/  BSYNC B0 ;  /* 0x0000000000007941 */ /* 0x000fea0003800000 */
.L_x_10089:
[----:B------:R-:W-:Y:S05]  /*aaf0*/  BRA `(.L_x_10091) ;  /* 0xffffffcc00f47947 */ /* 0x000fea000383ffff */
.L_x_10046:
[----:B0-----:R0:W1:Y:S02]  /*ab00*/  SYNCS.PHASECHK.TRANS64.TRYWAIT P0, [R0+URZ+0x2d840], R2 ;  /* 0x02d84002000075a7 */ /* 0x001064000800017f */
[----:B-1----:R-:W-:Y:S05]  /*ab10*/  @!P0 NANOSLEEP.SYNCS 0x989680 ;  /* 0x009896800000895d */ /* 0x002fea0003900000 */
[----:B------:R-:W1:Y:S02]  /*ab20*/  @!P0 SYNCS.PHASECHK.TRANS64 P0, [R0+URZ+0x2d840], R2 ;  /* 0x02d84002000085a7 */ /* 0x000e64000800007f */
[----:B-1----:R-:W-:Y:S05]  /*ab30*/  @!P0 BRA `(.L_x_10046) ;  /* 0xfffffffc00f08947 */ /* 0x002fea000383ffff */
[----:B------:R-:W-:Y:S05]  /*ab40*/  BRA `(.L_x_10092) ;  /* 0xffffffd000e47947 */ /* 0x000fea000383ffff */
.L_x_10047:
        /* <DEDUP_REMOVED lines=8> */
.L_x_10094:
[----:B------:R-:W-:Y:S05]  /*abd0*/  BSYNC B0 ;  /* 0x0000000000007941 */ /* 0x000fea0003800000 */
.L_x_10093:
        /* <DEDUP_REMOVED lines=9> */
.L_x_10095:
[----:B------:R-:W-:Y:S01]  /*ac70*/  @P0 LEA R7, R4, UR37, 0x1 ;  /* 0x0000002504070c11 */ /* 0x000fe2000f8e08ff */
[----:B------:R-:W-:Y:S02]  /*ac80*/  IMAD.MOV.U32 R13, RZ, RZ, R6 ;  /* 0x000000ffff0d7224 */ /* 0x000fe400078e0006 */
[----:B------:R-:W-:Y:S02]  /*ac90*/  IMAD.MOV.U32 R12, RZ, RZ, 0x1 ;  /* 0x00000001ff0c7424 */ /* 0x000fe400078e00ff */
[----:B------:R-:W-:-:S07]  /*aca0*/  IMAD.MOV.U32 R3, RZ, RZ, R14 ;  /* 0x000000ffff037224 */ /* 0x000fce00078e000e */
[----:B------:R-:W-:Y:S05]  /*acb0*/  WARPSYNC.COLLECTIVE R15, `(.L_x_10096) ;  /* 0x000000000f087348 */ /* 0x000fea0003c00000 */
[----:B------:R0:W1:Y:S02]  /*acc0*/  SHFL.IDX P6, R14, R13, R12, R11 ;  /* 0x0000000c0d0e7389 */ /* 0x00006400000c000b */
[----:B01----:R-:W-:Y:S01]  /*acd0*/  ENDCOLLECTIVE ;  /* 0x000000000000791b */ /* 0x003fe20003800000 */
.L_x_10096:
        /* <DEDUP_REMOVED lines=17> */
.L_x_10097:
[----:B------:R-:W-:Y:S02]  /*adf0*/  @P0 LEA R7, R4, UR37, 0x1 ;  /* 0x0000002504070c11 */ /* 0x000fe4000f8e08ff */
[----:B------:R-:W-:Y:S01]  /*ae00*/  MOV R13, R6 ;  /* 0x00000006000d7202 */ /* 0x000fe20000000f00 */
[----:B------:R-:W-:Y:S02]  /*ae10*/  IMAD.MOV.U32 R12, RZ, RZ, 0x2 ;  /* 0x00000002ff0c7424 */ /* 0x000fe400078e00ff */
[----:B------:R-:W-:-:S07]  /*ae20*/  IMAD.MOV.U32 R3, RZ, RZ, R14 ;  /* 0x000000ffff037224 */ /* 0x000fce00078e000e */
[----:B------:R-:W-:Y:S05]  /*ae30*/  WARPSYNC.COLLECTIVE R15, `(.L_x_10098) ;  /* 0x000000000f087348 */ /* 0x000fea0003c00000 */
[----:B------:R0:W1:Y:S02]  /*ae40*/  SHFL.IDX P6, R14, R13, R12, R11 ;  /* 0x0000000c0d0e7389 */ /* 0x00006400000c000b */
[----:B01----:R-:W-:Y:S01]  /*ae50*/  ENDCOLLECTIVE ;  /* 0x000000000000791b */ /* 0x003fe20003800000 */
.L_x_10098:
        /* <DEDUP_REMOVED lines=17> */
.L_x_10099:
[----:B------:R-:W-:Y:S01]  /*af70*/  @P0 LEA R7, R4, UR37, 0x1 ;  /* 0x0000002504070c11 */ /* 0x000fe2000f8e08ff */
[----:B------:R-:W-:Y:S02]  /*af80*/  IMAD.MOV.U32 R13, RZ, RZ, R6 ;  /* 0x000000ffff0d7224 */ /* 0x000fe400078e0006 */
[----:B------:R-:W-:Y:S02]  /*af90*/  IMAD.MOV.U32 R12, RZ, RZ, 0x3 ;  /* 0x00000003ff0c7424 */ /* 0x000fe400078e00ff */
[----:B------:R-:W-:-:S07]  /*afa0*/  IMAD.MOV.U32 R3, RZ, RZ, R14 ;  /* 0x000000ffff037224 */ /* 0x000fce00078e000e */
[----:B------:R-:W-:Y:S05]  /*afb0*/  WARPSYNC.COLLECTIVE R15, `(.L_x_10100) ;  /* 0x000000000f087348 */ /* 0x000fea0003c00000 */
[----:B------:R0:W1:Y:S02]  /*afc0*/  SHFL.IDX P6, R14, R13, R12, R11 ;  /* 0x0000000c0d0e7389 */ /* 0x00006400000c000b */
[----:B01----:R-:W-:Y:S01]  /*afd0*/  ENDCOLLECTIVE ;  /* 0x000000000000791b */ /* 0x003fe20003800000 */
.L_x_10100:
[----:B------:R-:W-:-:S05]  /*afe0*/  @P0 LEA R3, P1, R8, R3, 0x1 ;  /* 0x0000000308030211 */ /* 0x000fca00078208ff */
[----:B------:R-:W-:-:S05]  /*aff0*/  @P0 IMAD.X R2, RZ, RZ, R2, P1 ;  /* 0x000000ffff020224 */ /* 0x000fca00008e0602 */
        /* <DEDUP_REMOVED lines=14> */
.L_x_10101:
[----:B------:R-:W-:Y:S05]  /*b0e0*/  BRA `(.L_x_10102) ;  /* 0xffffffd000987947 */ /* 0x000fea000383ffff */
.L_x_10051:
[----:B------:R-:W-:Y:S01]  /*b0f0*/  IMAD.MOV.U32 R13, RZ, RZ, R4 ;  /* 0x000000ffff0d7224 */ /* 0x000fe200078e0004 */
[----:B------:R-:W-:Y:S01]  /*b100*/  MOV R15, 0xffffffff ;  /* 0xffffffff000f7802 */ /* 0x000fe20000000f00 */
[----:B------:R-:W-:Y:S02]  /*b110*/  IMAD.MOV.U32 R12, RZ, RZ, RZ ;  /* 0x000000ffff0c7224 */ /* 0x000fe400078e00ff */
[----:B------:R-:W-:Y:S02]  /*b120*/  IMAD.MOV.U32 R11, RZ, RZ, 0x1c1f ;  /* 0x00001c1fff0b7424 */ /* 0x000fe400078e00ff */
[----:B------:R-:W-:-:S07]  /*b130*/  IMAD R5, R6, 0xc0, R21 ;  /* 0x000000c006057824 */ /* 0x000fce00078e0215 */
[----:B------:R-:W-:Y:S05]  /*b140*/  WARPSYNC.COLLECTIVE R15, `(.L_x_10103) ;  /* 0x000000000f087348 */ /* 0x000fea0003c00000 */
[----:B------:R0:W1:Y:S02]  /*b150*/  SHFL.IDX P6, R14, R13, R12, R11 ;  /* 0x0000000c0d0e7389 */ /* 0x00006400000c000b */
[----:B01----:R-:W-:Y:S01]  /*b160*/  ENDCOLLECTIVE ;  /* 0x000000000000791b */ /* 0x003fe20003800000 */
.L_x_10103:
[C---:B------:R-:W-:Y:S01]  /*b170*/  VIADD R6, R5.reuse, 0x20 ;  /* 0x0000002005067836 */ /* 0x040fe20000000000 */
[----:B------:R-:W-:Y:S01]  /*b180*/  ISETP.GE.AND P0, PT, R5, UR38, PT ;  /* 0x0000002605007c0c */ /* 0x000fe2000bf06270 */
[----:B------:R-:W-:Y:S02]  /*b190*/  IMAD.MOV.U32 R13, RZ, RZ, R0 ;  /* 0x000000ffff0d7224 */ /* 0x000fe400078e0000 */
[----:B------:R-:W-:-:S10]  /*b1a0*/  IMAD.MOV.U32 R2, RZ, RZ, R14 ;  /* 0x000000ffff027224 */ /* 0x000fd400078e000e */
[----:B------:R-:W-:Y:S05]  /*b1b0*/  WARPSYNC.COLLECTIVE R15, `(.L_x_10104) ;  /* 0x000000000f087348 */ /* 0x000fea0003c00000 */
[----:B------:R0:W1:Y:S02]  /*b1c0*/  SHFL.IDX P6, R14, R13, R12, R11 ;  /* 0x0000000c0d0e7389 */ /* 0x00006400000c000b */
[----:B01----:R-:W-:Y:S01]  /*b1d0*/  ENDCOLLECTIVE ;  /* 0x000000000000791b */ /* 0x003fe20003800000 */
.L_x_10104:
[----:B------:R-:W-:Y:S02]  /*b1e0*/  IMAD.MOV.U32 R13, RZ, RZ, R4 ;  /* 0x000000ffff0d7224 */ /* 0x000fe400078e0004 */
[----:B------:R-:W-:Y:S02]  /*b1f0*/  IMAD.MOV.U32 R12, RZ, RZ, 0x1 ;  /* 0x00000001ff0c7424 */ /* 0x000fe400078e00ff */
[----:B------:R-:W-:-:S07]  /*b200*/  IMAD.MOV.U32 R3, RZ, RZ, R14 ;  /* 0x000000ffff037224 */ /* 0x000fce00078e000e */
[----:B------:R-:W-:Y:S05]  /*b210*/  WARPSYNC.COLLECTIVE R15, `(.L_x_10105) ;  /* 0x000000000f087348 */ /* 0x000fea0003c00000 */
[----:B------:R0:W1:Y:S02]  /*b220*/  SHFL.IDX P6, R14, R13, R12, R11 ;  /* 0x0000000c0d0e7389 */ /* 0x00006400000c000b */
[----:B01----:R-:W-:Y:S01]  /*b230*/  ENDCOLLECTIVE ;  /* 0x000000000000791b */ /* 0x003fe20003800000 */
.L_x_10105:
        /* <DEDUP_REMOVED lines=11> */
[----:B------:R0:W-:Y:S01]  /*b2f0*/  @!P0 LDGSTS.E.BYPASS.LTC128B.128 [R19+0x12400], desc[UR48][R2.64+0x80], !P5 ;  /* 0x1240008002138fae */ /* 0x0001e2000e901d70 */
[----:B------:R-:W-:Y:S01]  /*b300*/  ISETP.GE.AND P0, PT, R6, UR38, PT ;  /* 0x0000002606007c0c */ /* 0x000fe2000bf06270 */
[----:B------:R-:W-:-:S02]  /*b310*/  VIADD R6, R5, 0x40 ;  /* 0x0000004005067836 */ /* 0x000fc40000000000 */
[----:B0-----:R-:W-:-:S10]  /*b320*/  IMAD.MOV.U32 R2, RZ, RZ, R14 ;  /* 0x000000ffff027224 */ /* 0x001fd400078e000e */
[----:B------:R-:W-:Y:S05]  /*b330*/  WARPSYNC.COLLECTIVE R15, `(.L_x_10106) ;  /* 0x000000000f087348 */ /* 0x000fea0003c00000 */
[----:B------:R0:W1:Y:S02]  /*b340*/  SHFL.IDX P6, R14, R13, R12, R11 ;  /* 0x0000000c0d0e7389 */ /* 0x00006400000c000b */
[----:B01----:R-:W-:Y:S01]  /*b350*/  ENDCOLLECTIVE ;  /* 0x000000000000791b */ /* 0x003fe20003800000 */
.L_x_10106:
[----:B------:R-:W-:Y:S01]  /*b360*/  MOV R13, R4 ;  /* 0x00000004000d7202 */ /* 0x000fe20000000f00 */
[----:B------:R-:W-:Y:S02]  /*b370*/  IMAD.MOV.U32 R12, RZ, RZ, 0x2 ;  /* 0x00000002ff0c7424 */ /* 0x000fe400078e00ff */
[----:B------:R-:W-:-:S07]  /*b380*/  IMAD.MOV.U32 R3, RZ, RZ, R14 ;  /* 0x000000ffff037224 */ /* 0x000fce00078e000e */
[----:B------:R-:W-:Y:S05]  /*b390*/  WARPSYNC.COLLECTIVE R15, `(.L_x_10107) ;  /* 0x000000000f087348 */ /* 0x000fea0003c00000 */
[----:B------:R0:W1:Y:S02]  /*b3a0*/  SHFL.IDX P6, R14, R13, R12, R11 ;  /* 0x0000000c0d0e7389 */ /* 0x00006400000c000b */
[----:B01----:R-:W-:Y:S01]  /*b3b0*/  ENDCOLLECTIVE ;  /* 0x000000000000791b */ /* 0x003fe20003800000 */
.L_x_10107:
        /* <DEDUP_REMOVED lines=13> */
[----:B0-----:R-:W-:-:S12]  /*b490*/  IMAD.MOV.U32 R2, RZ, RZ, R14 ;  /* 0x000000ffff027224 */ /* 0x001fd800078e000e */
[----:B------:R-:W-:Y:S05]  /*b4a0*/  WARPSYNC.COLLECTIVE R15, `(.L_x_10108) ;  /* 0x000000000f087348 */ /* 0x000fea0003c00000 */
[----:B------:R0:W1:Y:S02]  /*b4b0*/  SHFL.IDX P6, R14, R13, R12, R11 ;  /* 0x0000000c0d0e7389 */ /* 0x00006400000c000b */
[----:B01----:R-:W-:Y:S01]  /*b4c0*/  ENDCOLLECTIVE ;  /* 0x000000000000791b */ /* 0x003fe20003800000 */
.L_x_10108:
[----:B------:R-:W-:Y:S02]  /*b4d0*/  IMAD.MOV.U32 R13, RZ, RZ, R4 ;  /* 0x000000ffff0d7224 */ /* 0x000fe400078e0004 */
[----:B------:R-:W-:Y:S02]  /*b4e0*/  IMAD.MOV.U32 R12, RZ, RZ, 0x3 ;  /* 0x00000003ff0c7424 */ /* 0x000fe400078e00ff */
[----:B------:R-:W-:-:S07]  /*b4f0*/  IMAD.MOV.U32 R3, RZ, RZ, R14 ;  /* 0x000000ffff037224 */ /* 0x000fce00078e000e */
[----:B------:R-:W-:Y:S05]  /*b500*/  WARPSYNC.COLLECTIVE R15, `(.L_x_10109) ;  /* 0x000000000f087348 */ /* 0x000fea0003c00000 */
[----:B------:R0:W1:Y:S02]  /*b510*/  SHFL.IDX P6, R14, R13, R12, R11 ;  /* 0x0000000c0d0e7389 */ /* 0x00006400000c000b */
[----:B01----:R-:W-:Y:S01]  /*b520*/  ENDCOLLECTIVE ;  /* 0x000000000000791b */ /* 0x003fe20003800000 */
.L_x_10109:
[----:B------:R-:W-:-:S05]  /*b530*/  @!P0 LEA R3, P1, R20, R3, 0x1 ;  /* 0x0000000314038211 */ /* 0x000fca00078208ff */
[----:B------:R-:W-:-:S05]  /*b540*/  @!P0 IMAD.X R2, RZ, RZ, R2, P1 ;  /* 0x000000ffff028224 */ /* 0x000fca00008e0602 */
[-C--:B------:R-:W-:Y:S01]  /*b550*/  @!P0 LOP3.LUT R3, R3, R2.reuse, RZ, 0x3c, !PT ;  /* 0x0000000203038212 */ /* 0x080fe200078e3cff */
[----:B------:R-:W-:Y:S02]  /*b560*/  IMAD.MOV.U32 R13, RZ, RZ, R0 ;  /* 0x000000ffff0d7224 */ /* 0x000fe400078e0000 */
[----:B------:R-:W-:Y:S01]  /*b570*/  VIADD R0, R5, 0x60 ;  /* 0x0000006005007836 */ /* 0x000fe20000000000 */
[----:B------:R-:W-:-:S04]  /*b580*/  @!P0 LOP3.LUT R2, R3, R2, RZ, 0x3c, !PT ;  /* 0x0000000203028212 */ /* 0x000fc800078e3cff */
[----:B------:R-:W-:Y:S01]  /*b590*/  @!P0 LOP3.LUT R3, R3, R2, RZ, 0x3c, !PT ;  /* 0x0000000203038212 */ /* 0x000fe200078e3cff */
[----:B------:R-:W-:-:S07]  /*b5a0*/  IMAD.MOV.U32 R4, RZ, RZ, R14 ;  /* 0x000000ffff047224 */ /* 0x000fce00078e000e */
[----:B------:R-:W-:Y:S05]  /*b5b0*/  WARPSYNC.COLLECTIVE R15, `(.L_x_10110) ;  /* 0x000000000f087348 */ /* 0x000fea0003c00000 */
[----:B------:R0:W1:Y:S02]  /*b5c0*/  SHFL.IDX P6, R14, R13, R12, R11 ;  /* 0x0000000c0d0e7389 */ /* 0x00006400000c000b */
[----:B01----:R-:W-:Y:S01]  /*b5d0*/  ENDCOLLECTIVE ;  /* 0x000000000000791b */ /* 0x003fe20003800000 */
.L_x_10110:
[----:B------:R-:W-:Y:S01]  /*b5e0*/  @!PT LDS RZ, [RZ] ;  /* 0x00000000fffff984 */ /* 0x000fe20000000800 */
[----:B------:R-:W-:Y:S01]  /*b5f0*/  @!PT LDS RZ, [RZ] ;  /* 0x00000000fffff984 */ /* 0x000fe20000000800 */
[----:B------:R-:W-:Y:S01]  /*b600*/  @!PT LDS RZ, [RZ] ;  /* 0x00000000fffff984 */ /* 0x000fe20000000800 */
[----:B------:R-:W-:Y:S04]  /*b610*/  @!P0 LDGSTS.E.BYPASS.LTC128B.128 [R19+0xd400], desc[UR48][R2.64], !P3 ;  /* 0x0d40000002138fae */ /* 0x000fe8000d901d70 */
[----:B------:R-:W-:Y:S04]  /*b620*/  @!P0 LDGSTS.E.BYPASS.LTC128B.128 [R19+0x10400], desc[UR48][R2.64+0x40], !P4 ;  /* 0x1040004002138fae */ /* 0x000fe8000e101d70 */
[----:B------:R0:W-:Y:S01]  /*b630*/  @!P0 LDGSTS.E.BYPASS.LTC128B.128 [R19+0x13400], desc[UR48][R2.64+0x80], !P5 ;  /* 0x1340008002138fae */ /* 0x0001e2000e901d70 */
[----:B------:R-:W-:Y:S01]  /*b640*/  ISETP.GE.AND P0, PT, R0, UR38, PT ;  /* 0x0000002600007c0c */ /* 0x000fe2000bf06270 */
[----:B------:R-:W-:-:S02]  /*b650*/  IMAD.MOV.U32 R13, RZ, RZ, R7 ;  /* 0x000000ffff0d7224 */ /* 0x000fc400078e0007 */
[----:B------:R-:W-:Y:S02]  /*b660*/  IMAD.MOV.U32 R12, RZ, RZ, RZ ;  /* 0x000000ffff0c7224 */ /* 0x000fe400078e00ff */
[----:B------:R-:W-:-:S08]  /*b670*/  VIADD R0, R5, 0x80 ;  /* 0x0000008005007836 */ /* 0x000fd00000000000 */
[----:B------:R-:W-:-:S05]  /*b680*/  @!P0 LEA R14, P1, R20, R14, 0x1 ;  /* 0x0000000e140e8211 */ /* 0x000fca00078208ff */
[----:B0-----:R-:W-:-:S08]  /*b690*/  @!P0 IMAD.MOV.U32 R2, RZ, RZ, R14 ;  /* 0x000000ffff028224 */ /* 0x001fd000078e000e */
[----:B------:R-:W-:Y:S05]  /*b6a0*/  WARPSYNC.COLLECTIVE R15, `(.L_x_10111) ;  /* 0x000000000f087348 */ /* 0x000fea0003c00000 */
[----:B------:R0:W1:Y:S02]  /*b6b0*/  SHFL.IDX P6, R14, R13, R12, R11 ;  /* 0x0000000c0d0e7389 */ /* 0x00006400000c000b */
[----:B01----:R-:W-:Y:S01]  /*b6c0*/  ENDCOLLECTIVE ;  /* 0x000000000000791b */ /* 0x003fe20003800000 */
.L_x_10111:
[----:B------:R-:W-:-:S05]  /*b6d0*/  @!P0 IMAD.X R9, RZ, RZ, R4, P1 ;  /* 0x000000ffff098224 */ /* 0x000fca00008e0604 */
        /* <DEDUP_REMOVED lines=13> */
.L_x_10112:
[----:B------:R-:W-:Y:S02]  /*b7b0*/  IMAD.MOV.U32 R13, RZ, RZ, R7 ;  /* 0x000000ffff0d7224 */ /* 0x000fe400078e0007 */
[----:B------:R-:W-:Y:S01]  /*b7c0*/  IMAD.MOV.U32 R12, RZ, RZ, 0x1 ;  /* 0x00000001ff0c7424 */ /* 0x000fe200078e00ff */
[----:B------:R-:W-:-:S05]  /*b7d0*/  @!P0 LEA R14, P1, R20, R14, 0x1 ;  /* 0x0000000e140e8211 */ /* 0x000fca00078208ff */
[----:B------:R-:W-:-:S08]  /*b7e0*/  @!P0 IMAD.MOV.U32 R2, RZ, RZ, R14 ;  /* 0x000000ffff028224 */ /* 0x000fd000078e000e */
[----:B------:R-:W-:Y:S05]  /*b7f0*/  WARPSYNC.COLLECTIVE R15, `(.L_x_10113) ;  /* 0x000000000f087348 */ /* 0x000fea0003c00000 */
[----:B------:R0:W1:Y:S02]  /*b800*/  SHFL.IDX P6, R14, R13, R12, R11 ;  /* 0x0000000c0d0e7389 */ /* 0x00006400000c000b */
[----:B01----:R-:W-:Y:S01]  /*b810*/  ENDCOLLECTIVE ;  /* 0x000000000000791b */ /* 0x003fe20003800000 */
.L_x_10113:
        /* <DEDUP_REMOVED lines=13> */
.L_x_10114:
[----:B------:R-:W-:Y:S05]  /*b8f0*/  BRA `(.L_x_10115) ;  /* 0xffffffd400707947 */ /* 0x000fea000383ffff */
.L_x_10053:
[----:B0-----:R-:W-:-:S04]  /*b900*/  MOV R3, UR37 ;  /* 0x0000002500037c02 */ /* 0x001fc80008000f00 */
[----:B------:R0:W1:Y:S03]  /*b910*/  SYNCS.PHASECHK.TRANS64.TRYWAIT P0, [R3+URZ+0x2d820], R0 ;  /* 0x02d82000030075a7 */ /* 0x000066000800017f */
[----:B-1----:R-:W-:Y:S05]  /*b920*/  @!P0 NANOSLEEP.SYNCS 0x989680 ;  /* 0x009896800000895d */ /* 0x002fea0003900000 */
[----:B------:R-:W1:Y:S02]  /*b930*/  @!P0 SYNCS.PHASECHK.TRANS64 P0, [R3+URZ+0x2d820], R0 ;  /* 0x02d82000030085a7 */ /* 0x000e64000800007f */
[----:B-1----:R-:W-:Y:S05]  /*b940*/  @!P0 BRA `(.L_x_10053) ;  /* 0xfffffffc00ec8947 */ /* 0x002fea000383ffff */
[----:B------:R-:W-:Y:S05]  /*b950*/  BRA `(.L_x_10116) ;  /* 0xffffffd400ac7947 */ /* 0x000fea000383ffff */
.L_x_10057:
[----:B0-----:R0:W1:Y:S02]  /*b960*/  SYNCS.PHASECHK.TRANS64.TRYWAIT P0, [R6+URZ+0x2d840], R0 ;  /* 0x02d84000060075a7 */ /* 0x001064000800017f */
[----:B-1----:R-:W-:Y:S05]  /*b970*/  @!P0 NANOSLEEP.SYNCS 0x989680 ;  /* 0x009896800000895d */ /* 0x002fea0003900000 */
[----:B------:R-:W1:Y:S02]  /*b980*/  @!P0 SYNCS.PHASECHK.TRANS64 P0, [R6+URZ+0x2d840], R0 ;  /* 0x02d84000060085a7 */ /* 0x000e64000800007f */
[----:B-1----:R-:W-:Y:S05]  /*b990*/  @!P0 BRA `(.L_x_10057) ;  /* 0xfffffffc00f08947 */ /* 0x002fea000383ffff */
[----:B------:R-:W-:Y:S05]  /*b9a0*/  BRA `(.L_x_10117) ;  /* 0xffffffd8007c7947 */ /* 0x000fea000383ffff */
.L_x_10058:
        /* <DEDUP_REMOVED lines=8> */
.L_x_10119:
[----:B------:R-:W-:Y:S05]  /*ba30*/  BSYNC B1 ;  /* 0x0000000000017941 */ /* 0x000fea0003800000 */
.L_x_10118:
[----:B------:R-:W0:Y:S01]  /*ba40*/  S2R R27, SR_TID.X ;  /* 0x00000000001b7919 */ /* 0x000e220000002100 */
[----:B------:R-:W-:Y:S01]  /*ba50*/  IMAD.MOV.U32 R13, RZ, RZ, R8 ;  /* 0x000000ffff0d7224 */ /* 0x000fe200078e0008 */
[----:B------:R-:W-:Y:S01]  /*ba60*/  LEA R9, R9, UR37, 0x1 ;  /* 0x0000002509097c11 */ /* 0x000fe2000f8e08ff */
[----:B------:R-:W-:Y:S02]  /*ba70*/  IMAD.MOV.U32 R12, RZ, RZ, RZ ;  /* 0x000000ffff0c7224 */ /* 0x000fe400078e00ff */
[----:B------:R-:W-:Y:S02]  /*ba80*/  IMAD.MOV.U32 R11, RZ, RZ, 0x1c1f ;  /* 0x00001c1fff0b7424 */ /* 0x000fe400078e00ff */
[----:B------:R-:W-:Y:S02]  /*ba90*/  IMAD.MOV.U32 R15, RZ, RZ, -0x1 ;  /* 0xffffffffff0f7424 */ /* 0x000fe400078e00ff */
[----:B------:R-:W-:-:S07]  /*baa0*/  IMAD.MOV.U32 R3, RZ, RZ, R14 ;  /* 0x000000ffff037224 */ /* 0x000fce00078e000e */
[----:B0-----:R-:W-:Y:S05]  /*bab0*/  WARPSYNC.COLLECTIVE R15, `(.L_x_10120) ;  /* 0x000000000f087348 */ /* 0x001fea0003c00000 */
[----:B------:R1:W2:Y:S02]  /*bac0*/  SHFL.IDX P6, R14, R13, R12, R11 ;  /* 0x0000000c0d0e7389 */ /* 0x0002a400000c000b */
[----:B012---:R-:W-:Y:S01]  /*bad0*/  ENDCOLLECTIVE ;  /* 0x000000000000791b */ /* 0x007fe20003800000 */
.L_x_10120:
[----:B------:R-:W-:Y:S02]  /*bae0*/  IMAD.MOV.U32 R13, RZ, RZ, R19 ;  /* 0x000000ffff0d7224 */ /* 0x000fe400078e0013 */
[----:B------:R-:W-:Y:S02]  /*baf0*/  IMAD.MOV.U32 R12, RZ, RZ, 0x1 ;  /* 0x00000001ff0c7424 */ /* 0x000fe400078e00ff */
[----:B------:R-:W-:Y:S02]  /*bb00*/  IMAD.SHL.U32 R27, R27, 0x8, RZ ;  /* 0x000000081b1b7824 */ /* 0x000fe400078e00ff */
[----:B------:R-:W-:-:S03]  /*bb10*/  IMAD.MOV.U32 R2, RZ, RZ, R14 ;  /* 0x000000ffff027224 */ /* 0x000fc600078e000e */
[----:B------:R-:W-:-:S07]  /*bb20*/  LOP3.LUT R27, R27, 0x18, RZ, 0xc0, !PT ;  /* 0x000000181b1b7812 */ /* 0x000fce00078ec0ff */
[----:B------:R-:W-:Y:S05]  /*bb30*/  WARPSYNC.COLLECTIVE R15, `(.L_x_10121) ;  /* 0x000000000f087348 */ /* 0x000fea0003c00000 */
[----:B------:R0:W1:Y:S02]  /*bb40*/  SHFL.IDX P6, R14, R13, R12, R11 ;  /* 0x0000000c0d0e7389 */ /* 0x00006400000c000b */
[----:B01----:R-:W-:Y:S01]  /*bb50*/  ENDCOLLECTIVE ;  /* 0x000000000000791b */ /* 0x003fe20003800000 */
.L_x_10121:
[----:B------:R-:W-:-:S05]  /*bb60*/  IMAD.SHL.U32 R0, R27, 0x2, RZ ;  /* 0x000000021b007824 */ /* 0x000fca00078e00ff */
[----:B------:R-:W-:-:S04]  /*bb70*/  IADD3 R2, P0, R2, R0, RZ ;  /* 0x0000000002027210 */ /* 0x000fc80007f1e0ff */
[----:B------:R-:W-:Y:S01]  /*bb80*/  IADD3.X R3, RZ, R3, RZ, P0, !PT ;  /* 0x00000003ff037210 */ /* 0x000fe200007fe4ff */
[----:B------:R-:W-:-:S04]  /*bb90*/  IMAD.MOV.U32 R13, RZ, RZ, R8 ;  /* 0x000000ffff0d7224 */ /* 0x000fc800078e0008 */
[----:B------:R-:W-:Y:S01]  /*bba0*/  @!PT LDS RZ, [RZ] ;  /* 0x00000000fffff984 */ /* 0x000fe20000000800 */
[----:B------:R-:W-:Y:S01]  /*bbb0*/  @!PT LDS RZ, [RZ] ;  /* 0x00000000fffff984 */ /* 0x000fe20000000800 */
[----:B------:R-:W-:Y:S01]  /*bbc0*/  @!PT LDS RZ, [RZ] ;  /* 0x00000000fffff984 */ /* 0x000fe20000000800 */
[----:B------:R-:W-:Y:S04]  /*bbd0*/  LDGSTS.E.BYPASS.LTC128B.128 [R9+0x15400], desc[UR48][R2.64], !P3 ;  /* 0x1540000002097fae */ /* 0x000fe8000d901d70 */
[----:B------:R-:W-:Y:S04]  /*bbe0*/  LDGSTS.E.BYPASS.LTC128B.128 [R9+0x17400], desc[UR48][R2.64+0x40], !P2 ;  /* 0x1740004002097fae */ /* 0x000fe8000d101d70 */
[----:B------:R0:W-:Y:S02]  /*bbf0*/  LDGSTS.E.BYPASS.LTC128B.128 [R9+0x19400], desc[UR48][R2.64+0x80], !P1 ;  /* 0x1940008002097fae */ /* 0x0001e4000c901d70 */
[----:B0-----:R-:W-:-:S07]  /*bc00*/  IMAD.MOV.U32 R3, RZ, RZ, R14 ;  /* 0x000000ffff037224 */ /* 0x001fce00078e000e */
[----:B------:R-:W-:Y:S05]  /*bc10*/  WARPSYNC.COLLECTIVE R15, `(.L_x_10122) ;  /* 0x000000000f087348 */ /* 0x000fea0003c00000 */
[----:B------:R0:W1:Y:S02]  /*bc20*/  SHFL.IDX P6, R14, R13, R12, R11 ;  /* 0x0000000c0d0e7389 */ /* 0x00006400000c000b */
[----:B01----:R-:W-:Y:S01]  /*bc30*/  ENDCOLLECTIVE ;  /* 0x000000000000791b */ /* 0x003fe20003800000 */
.L_x_10122:
[----:B------:R-:W-:Y:S02]  /*bc40*/  IMAD.MOV.U32 R13, RZ, RZ, R19 ;  /* 0x000000ffff0d7224 */ /* 0x000fe400078e0013 */
[----:B------:R-:W-:Y:S02]  /*bc50*/  IMAD.MOV.U32 R12, RZ, RZ, 0x2 ;  /* 0x00000002ff0c7424 */ /* 0x000fe400078e00ff */
[----:B------:R-:W-:-:S07]  /*bc60*/  IMAD.MOV.U32 R2, RZ, RZ, R14 ;  /* 0x000000ffff027224 */ /* 0x000fce00078e000e */
[----:B------:R-:W-:Y:S05]  /*bc70*/  WARPSYNC.COLLECTIVE R15, `(.L_x_10123) ;  /* 0x000000000f087348 */ /* 0x000fea0003c00000 */
[----:B------:R0:W1:Y:S02]  /*bc80*/  SHFL.IDX P6, R14, R13, R12, R11 ;  /* 0x0000000c0d0e7389 */ /* 0x00006400000c000b */
[----:B01----:R-:W-:Y:S01]  /*bc90*/  ENDCOLLECTIVE ;  /* 0x000000000000791b */ /* 0x003fe20003800000 */
.L_x_10123:
        /* <DEDUP_REMOVED lines=13> */
.L_x_10124:
[----:B------:R-:W-:Y:S01]  /*bd70*/  MOV R13, R19 ;  /* 0x00000013000d7202 */ /* 0x000fe20000000f00 */
[----:B------:R-:W-:Y:S02]  /*bd80*/  IMAD.MOV.U32 R12, RZ, RZ, 0x3 ;  /* 0x00000003ff0c7424 */ /* 0x000fe400078e00ff */
[----:B------:R-:W-:-:S07]  /*bd90*/  IMAD.MOV.U32 R2, RZ, RZ, R14 ;  /* 0x000000ffff027224 */ /* 0x000fce00078e000e */
[----:B------:R-:W-:Y:S05]  /*bda0*/  WARPSYNC.COLLECTIVE R15, `(.L_x_10125) ;  /* 0x000000000f087348 */ /* 0x000fea0003c00000 */
[----:B------:R0:W1:Y:S02]  /*bdb0*/  SHFL.IDX P6, R14, R13, R12, R11 ;  /* 0x0000000c0d0e7389 */ /* 0x00006400000c000b */
[----:B01----:R-:W-:Y:S01]  /*bdc0*/  ENDCOLLECTIVE ;  /* 0x000000000000791b */ /* 0x003fe20003800000 */
.L_x_10125:
        /* <DEDUP_REMOVED lines=13> */
.L_x_10126:
[----:B------:R-:W-:Y:S01]  /*bea0*/  IMAD.MOV.U32 R2, RZ, RZ, R14 ;  /* 0x000000ffff027224 */ /* 0x000fe200078e000e */
[----:B------:R-:W-:Y:S06]  /*beb0*/  BRA `(.L_x_10127) ;  /* 0xffffffd800107947 */ /* 0x000fec000383ffff */
.L_x_10063:
[----:B-1----:R1:W2:Y:S02]  /*bec0*/  SYNCS.PHASECHK.TRANS64.TRYWAIT P0, [R6+URZ+0x2d860], R2 ;  /* 0x02d86002060075a7 */ /* 0x0022a4000800017f */
[----:B--2---:R-:W-:Y:S05]  /*bed0*/  @!P0 NANOSLEEP.SYNCS 0x989680 ;  /* 0x009896800000895d */ /* 0x004fea0003900000 */
[----:B------:R-:W2:Y:S02]  /*bee0*/  @!P0 SYNCS.PHASECHK.TRANS64 P0, [R6+URZ+0x2d860], R2 ;  /* 0x02d86002060085a7 */ /* 0x000ea4000800007f */
[----:B--2---:R-:W-:Y:S05]  /*bef0*/  @!P0 BRA `(.L_x_10063) ;  /* 0xfffffffc00f08947 */ /* 0x004fea000383ffff */
[----:B------:R-:W-:Y:S05]  /*bf00*/  BRA `(.L_x_10128) ;  /* 0xffffffd800707947 */ /* 0x000fea000383ffff */
.L_x_10064:
        /* <DEDUP_REMOVED lines=8> */
.L_x_10130:
[----:B------:R-:W-:Y:S05]  /*bf90*/  BSYNC B1 ;  /* 0x0000000000017941 */ /* 0x000fea0003800000 */
.L_x_10129:
[----:B------:R-:W-:Y:S01]  /*bfa0*/  IMAD.MOV.U32 R13, RZ, RZ, R17 ;  /* 0x000000ffff0d7224 */ /* 0x000fe200078e0011 */
[----:B------:R-:W-:Y:S01]  /*bfb0*/  MOV R15, 0xffffffff ;  /* 0xffffffff000f7802 */ /* 0x000fe20000000f00 */
[----:B------:R-:W-:Y:S01]  /*bfc0*/  IMAD.MOV.U32 R12, RZ, RZ, RZ ;  /* 0x000000ffff0c7224 */ /* 0x000fe200078e00ff */
[----:B------:R-:W-:Y:S01]  /*bfd0*/  LEA R7, R7, UR37, 0x1 ;  /* 0x0000002507077c11 */ /* 0x000fe2000f8e08ff */
[----:B------:R-:W-:Y:S02]  /*bfe0*/  IMAD.MOV.U32 R11, RZ, RZ, 0x1c1f ;  /* 0x00001c1fff0b7424 */ /* 0x000fe400078e00ff */
[----:B------:R-:W-:-:S07]  /*bff0*/  IMAD.MOV.U32 R3, RZ, RZ, R14 ;  /* 0x000000ffff037224 */ /* 0x000fce00078e000e */
[----:B------:R-:W-:Y:S05]  /*c000*/  WARPSYNC.COLLECTIVE R15, `(.L_x_10131) ;  /* 0x000000000f087348 */ /* 0x000fea0003c00000 */
[----:B------:R0:W1:Y:S02]  /*c010*/  SHFL.IDX P6, R14, R13, R12, R11 ;  /* 0x0000000c0d0e7389 */ /* 0x00006400000c000b */
[----:B01----:R-:W-:Y:S01]  /*c020*/  ENDCOLLECTIVE ;  /* 0x000000000000791b */ /* 0x003fe20003800000 */
.L_x_10131:
[----:B------:R-:W-:Y:S02]  /*c030*/  IMAD.MOV.U32 R13, RZ, RZ, R18 ;  /* 0x000000ffff0d7224 */ /* 0x000fe400078e0012 */
[----:B------:R-:W-:Y:S02]  /*c040*/  IMAD.MOV.U32 R12, RZ, RZ, 0x1 ;  /* 0x00000001ff0c7424 */ /* 0x000fe400078e00ff */
[----:B------:R-:W-:-:S07]  /*c050*/  IMAD.MOV.U32 R2, RZ, RZ, R14 ;  /* 0x000000ffff027224 */ /* 0x000fce00078e000e */
[----:B------:R-:W-:Y:S05]  /*c060*/  WARPSYNC.COLLECTIVE R15, `(.L_x_10132) ;  /* 0x000000000f087348 */ /* 0x000fea0003c00000 */
[----:B------:R0:W1:Y:S02]  /*c070*/  SHFL.IDX P6, R14, R13, R12, R11 ;  /* 0x0000000c0d0e7389 */ /* 0x00006400000c000b */
[----:B01----:R-:W-:Y:S01]  /*c080*/  ENDCOLLECTIVE ;  /* 0x000000000000791b */ /* 0x003fe20003800000 */
.L_x_10132:
        /* <DEDUP_REMOVED lines=16> */
.L_x_10133:
[----:B------:R-:W-:Y:S02]  /*c190*/  IMAD.MOV.U32 R13, RZ, RZ, R18 ;  /* 0x000000ffff0d7224 */ /* 0x000fe400078e0012 */
[----:B------:R-:W-:Y:S02]  /*c1a0*/  IMAD.MOV.U32 R12, RZ, RZ, 0x2 ;  /* 0x00000002ff0c7424 */ /* 0x000fe400078e00ff */
[----:B------:R-:W-:-:S07]  /*c1b0*/  IMAD.MOV.U32 R2, RZ, RZ, R14 ;  /* 0x000000ffff027224 */ /* 0x000fce00078e000e */
[----:B------:R-:W-:Y:S05]  /*c1c0*/  WARPSYNC.COLLECTIVE R15, `(.L_x_10134) ;  /* 0x000000000f087348 */ /* 0x000fea0003c00000 */
[----:B------:R0:W1:Y:S02]  /*c1d0*/  SHFL.IDX P6, R14, R13, R12, R11 ;  /* 0x0000000c0d0e7389 */ /* 0x00006400000c000b */
[----:B01----:R-:W-:Y:S01]  /*c1e0*/  ENDCOLLECTIVE ;  /* 0x000000000000791b */ /* 0x003fe20003800000 */
.L_x_10134:
        /* <DEDUP_REMOVED lines=16> */
.L_x_10135:
[----:B------:R-:W-:Y:S02]  /*c2f0*/  IMAD.MOV.U32 R13, RZ, RZ, R18 ;  /* 0x000000ffff0d7224 */ /* 0x000fe400078e0012 */
[----:B------:R-:W-:Y:S01]  /*c300*/  IMAD.MOV.U32 R12, RZ, RZ, 0x3 ;  /* 0x00000003ff0c7424 */ /* 0x000fe200078e00ff */
[----:B------:R-:W-:-:S07]  /*c310*/  MOV R2, R14 ;  /* 0x0000000e00027202 */ /* 0x000fce0000000f00 */
[----:B------:R-:W-:Y:S05]  /*c320*/  WARPSYNC.COLLECTIVE R15, `(.L_x_10136) ;  /* 0x000000000f087348 */ /* 0x000fea0003c00000 */
[----:B------:R0:W1:Y:S02]  /*c330*/  SHFL.IDX P6, R14, R13, R12, R11 ;  /* 0x0000000c0d0e7389 */ /* 0x00006400000c000b */
[----:B01----:R-:W-:Y:S01]  /*c340*/  ENDCOLLECTIVE ;  /* 0x000000000000791b */ /* 0x003fe20003800000 */
.L_x_10136:
        /* <DEDUP_REMOVED lines=13> */
.L_x_10137:
        /* <DEDUP_REMOVED lines=8> */
.L_x_10070:
[----:B0-----:R0:W1:Y:S02]  /*c4a0*/  SYNCS.PHASECHK.TRANS64.TRYWAIT P0, [R4+URZ+0x2d860], R3 ;  /* 0x02d86003040075a7 */ /* 0x001064000800017f */
[----:B-1----:R-:W-:Y:S05]  /*c4b0*/  @!P0 NANOSLEEP.SYNCS 0x989680 ;  /* 0x009896800000895d */ /* 0x002fea0003900000 */
[----:B------:R-:W1:Y:S02]  /*c4c0*/  @!P0 SYNCS.PHASECHK.TRANS64 P0, [R4+URZ+0x2d860], R3 ;  /* 0x02d86003040085a7 */ /* 0x000e64000800007f */
[----:B-1----:R-:W-:Y:S05]  /*c4d0*/  @!P0 BRA `(.L_x_10070) ;  /* 0xfffffffc00f08947 */ /* 0x002fea000383ffff */
[----:B------:R-:W-:Y:S05]  /*c4e0*/  BRA `(.L_x_10139) ;  /* 0xffffffd800a87947 */ /* 0x000fea000383ffff */
.L_x_10071:
        /* <DEDUP_REMOVED lines=8> */
.L_x_10141:
[----:B------:R-:W-:Y:S05]  /*c570*/  BSYNC B0 ;  /* 0x0000000000007941 */ /* 0x000fea0003800000 */
.L_x_10140:
[----:B------:R-:W0:Y:S01]  /*c580*/  S2R R2, SR_TID.X ;  /* 0x0000000000027919 */ /* 0x000e220000002100 */
[----:B------:R-:W-:Y:S01]  /*c590*/  IMAD.MOV.U32 R13, RZ, RZ, R17 ;  /* 0x000000ffff0d7224 */ /* 0x000fe200078e0011 */
[----:B------:R-:W-:Y:S01]  /*c5a0*/  MOV R12, RZ ;  /* 0x000000ff000c7202 */ /* 0x000fe20000000f00 */
[----:B------:R-:W-:Y:S02]  /*c5b0*/  IMAD.MOV.U32 R11, RZ, RZ, 0x1c1f ;  /* 0x00001c1fff0b7424 */ /* 0x000fe400078e00ff */
[----:B------:R-:W-:Y:S02]  /*c5c0*/  IMAD.MOV.U32 R15, RZ, RZ, -0x1 ;  /* 0xffffffffff0f7424 */ /* 0x000fe400078e00ff */
[----:B------:R-:W-:-:S07]  /*c5d0*/  IMAD.MOV.U32 R0, RZ, RZ, R14 ;  /* 0x000000ffff007224 */ /* 0x000fce00078e000e */
[----:B0-----:R-:W-:Y:S05]  /*c5e0*/  WARPSYNC.COLLECTIVE R15, `(.L_x_10142) ;  /* 0x000000000f087348 */ /* 0x001fea0003c00000 */
[----:B------:R1:W2:Y:S02]  /*c5f0*/  SHFL.IDX P6, R14, R13, R12, R11 ;  /* 0x0000000c0d0e7389 */ /* 0x0002a400000c000b */
[----:B012---:R-:W-:Y:S01]  /*c600*/  ENDCOLLECTIVE ;  /* 0x000000000000791b */ /* 0x007fe20003800000 */
.L_x_10142:
[----:B------:R-:W-:Y:S02]  /*c610*/  IMAD.MOV.U32 R13, RZ, RZ, R18 ;  /* 0x000000ffff0d7224 */ /* 0x000fe400078e0012 */
[----:B------:R-:W-:Y:S02]  /*c620*/  IMAD.MOV.U32 R12, RZ, RZ, 0x1 ;  /* 0x00000001ff0c7424 */ /* 0x000fe400078e00ff */
[----:B------:R-:W-:-:S05]  /*c630*/  IMAD.SHL.U32 R2, R2, 0x8, RZ ;  /* 0x0000000802027824 */ /* 0x000fca00078e00ff */
[----:B------:R-:W-:-:S05]  /*c640*/  LOP3.LUT R2, R2, 0x18, RZ, 0xc0, !PT ;  /* 0x0000001802027812 */ /* 0x000fca00078ec0ff */
[----:B------:R-:W-:-:S05]  /*c650*/  IMAD.SHL.U32 R6, R2, 0x2, RZ ;  /* 0x0000000202067824 */ /* 0x000fca00078e00ff */
[----:B------:R-:W-:-:S13]  /*c660*/  IADD3 R2, P0, R14, R6, RZ ;  /* 0x000000060e027210 */ /* 0x000fda0007f1e0ff */
[----:B------:R-:W-:Y:S05]  /*c670*/  WARPSYNC.COLLECTIVE R15, `(.L_x_10143) ;  /* 0x000000000f087348 */ /* 0x000fea0003c00000 */
[----:B------:R0:W1:Y:S02]  /*c680*/  SHFL.IDX P6, R14, R13, R12, R11 ;  /* 0x0000000c0d0e7389 */ /* 0x00006400000c000b */
[----:B01----:R-:W-:Y:S01]  /*c690*/  ENDCOLLECTIVE ;  /* 0x000000000000791b */ /* 0x003fe20003800000 */
.L_x_10143:
[----:B------:R-:W-:Y:S01]  /*c6a0*/  IMAD.X R3, RZ, RZ, R0, P0 ;  /* 0x000000ffff037224 */ /* 0x000fe200000e0600 */
[----:B------:R-:W-:Y:S02]  /*c6b0*/  ISETP.LT.OR P0, PT, R5, 0x1, P3 ;  /* 0x000000010500780c */ /* 0x000fe40001f01670 */
[----:B------:R-:W-:Y:S01]  /*c6c0*/  LEA R0, R7, UR37, 0x1 ;  /* 0x0000002507007c11 */ /* 0x000fe2000f8e08ff */
[----:B------:R-:W-:-:S10]  /*c6d0*/  IMAD.MOV.U32 R13, RZ, RZ, R17 ;  /* 0x000000ffff0d7224 */ /* 0x000fd400078e0011 */
        /* <DEDUP_REMOVED lines=12> */
.L_x_10144:
[----:B------:R-:W-:Y:S02]  /*c7a0*/  IMAD.MOV.U32 R13, RZ, RZ, R18 ;  /* 0x000000ffff0d7224 */ /* 0x000fe400078e0012 */
[----:B------:R-:W-:Y:S01]  /*c7b0*/  IMAD.MOV.U32 R12, RZ, RZ, 0x2 ;  /* 0x00000002ff0c7424 */ /* 0x000fe200078e00ff */
[----:B------:R-:W-:-:S13]  /*c7c0*/  IADD3 R2, P0, R14, R6, RZ ;  /* 0x000000060e027210 */ /* 0x000fda0007f1e0ff */
[----:B------:R-:W-:Y:S05]  /*c7d0*/  WARPSYNC.COLLECTIVE R15, `(.L_x_10145) ;  /* 0x000000000f087348 */ /* 0x000fea0003c00000 */
[----:B------:R0:W1:Y:S02]  /*c7e0*/  SHFL.IDX P6, R14, R13, R12, R11 ;  /* 0x0000000c0d0e7389 */ /* 0x00006400000c000b */
[----:B01----:R-:W-:Y:S01]  /*c7f0*/  ENDCOLLECTIVE ;  /* 0x000000000000791b */ /* 0x003fe20003800000 */
.L_x_10145:
        /* <DEDUP_REMOVED lines=15> */
.L_x_10146:
[----:B------:R-:W-:Y:S02]  /*c8f0*/  IMAD.MOV.U32 R13, RZ, RZ, R18 ;  /* 0x000000ffff0d7224 */ /* 0x000fe400078e0012 */
[----:B------:R-:W-:Y:S01]  /*c900*/  IMAD.MOV.U32 R12, RZ, RZ, 0x3 ;  /* 0x00000003ff0c7424 */ /* 0x000fe200078e00ff */
[----:B------:R-:W-:-:S13]  /*c910*/  IADD3 R2, P0, R14, R6, RZ ;  /* 0x000000060e027210 */ /* 0x000fda0007f1e0ff */
[----:B------:R-:W-:Y:S05]  /*c920*/  WARPSYNC.COLLECTIVE R15, `(.L_x_10147) ;  /* 0x000000000f087348 */ /* 0x000fea0003c00000 */
[----:B------:R0:W1:Y:S02]  /*c930*/  SHFL.IDX P6, R14, R13, R12, R11 ;  /* 0x0000000c0d0e7389 */ /* 0x00006400000c000b */
[----:B01----:R-:W-:Y:S01]  /*c940*/  ENDCOLLECTIVE ;  /* 0x000000000000791b */ /* 0x003fe20003800000 */
.L_x_10147:
        /* <DEDUP_REMOVED lines=12> */
.L_x_10148:
[----:B------:R-:W-:Y:S01]  /*ca10*/  @!PT LDS RZ, [RZ] ;  /* 0x00000000fffff984 */ /* 0x000fe20000000800 */
[----:B------:R-:W-:Y:S01]  /*ca20*/  @!PT LDS RZ, [RZ] ;  /* 0x00000000fffff984 */ /* 0x000fe20000000800 */
[----:B------:R-:W-:Y:S01]  /*ca30*/  @!PT LDS RZ, [RZ] ;  /* 0x00000000fffff984 */ /* 0x000fe20000000800 */
[----:B------:R0:W-:Y:S01]  /*ca40*/  LDGSTS.E.BYPASS.LTC128B.128 [R0+0x3400], desc[UR48][R2.64+0x40], !P0 ;  /* 0x0340004002007fae */ /* 0x0001e2000c101d70 */
[----:B------:R-:W-:-:S13]  /*ca50*/  ISETP.LT.OR P0, PT, R5, 0x41, P1 ;  /* 0x000000410500780c */ /* 0x000fda0000f01670 */
[----:B------:R0:W-:Y:S01]  /*ca60*/  LDGSTS.E.BYPASS.LTC128B.128 [R0+0x5400], desc[UR48][R2.64+0x80], !P0 ;  /* 0x0540008002007fae */ /* 0x0001e2000c101d70 */
[----:B------:R-:W-:Y:S05]  /*ca70*/  BRA `(.L_x_10149) ;  /* 0xffffffd800047947 */ /* 0x000fea000383ffff */
.L_x_10076:
[----:B0-----:R0:W1:Y:S02]  /*ca80*/  SYNCS.PHASECHK.TRANS64.TRYWAIT P0, [R4+URZ+0x2d820], R0 ;  /* 0x02d82000040075a7 */ /* 0x001064000800017f */
[----:B-1----:R-:W-:Y:S05]  /*ca90*/  @!P0 NANOSLEEP.SYNCS 0x989680 ;  /* 0x009896800000895d */ /* 0x002fea0003900000 */
[----:B------:R-:W1:Y:S02]  /*caa0*/  @!P0 SYNCS.PHASECHK.TRANS64 P0, [R4+URZ+0x2d820], R0 ;  /* 0x02d82000040085a7 */ /* 0x000e64000800007f */
[----:B-1----:R-:W-:Y:S05]  /*cab0*/  @!P0 BRA `(.L_x_10076) ;  /* 0xfffffffc00f08947 */ /* 0x002fea000383ffff */
[----:B------:R-:W-:Y:S05]  /*cac0*/  BRA `(.L_x_10150) ;  /* 0xffffffd800ac7947 */ /* 0x000fea000383ffff */
.L_x_10077:
        /* <DEDUP_REMOVED lines=11> */
.L_x_10152:
[----:B------:R-:W-:Y:S05]  /*cb80*/  BSYNC B0 ;  /* 0x0000000000007941 */ /* 0x000fea0003800000 */
.L_x_10151:
[----:B------:R-:W-:Y:S05]  /*cb90*/  BRA `(.L_x_10153) ;  /* 0xffffffd800947947 */ /* 0x000fea000383ffff */
.L_x_10080:
[----:B------:R-:W-:Y:S01]  /*cba0*/  BSSY B1, `(.L_x_10154) ;  /* 0x0000006000017945 */ /* 0x000fe20003800000 */
[----:B------:R-:W-:-:S07]  /*cbb0*/  IMAD.MOV.U32 R15, RZ, RZ, -0x1 ;  /* 0xffffffffff0f7424 */ /* 0x000fce00078e00ff */
[----:B0-----:R-:W-:Y:S05]  /*cbc0*/  WARPSYNC.COLLECTIVE R15, `(.L_x_10155) ;  /* 0x000000000f0c7348 */ /* 0x001fea0003c00000 */
[----:B------:R-:W-:Y:S02]  /*cbd0*/  ELECT P6, UR62, PT ;  /* 0x00000000003e782f */ /* 0x000fe400038c0000 */
[----:B------:R-:W-:Y:S01]  /*cbe0*/  MOV R14, UR62 ;  /* 0x0000003e000e7c02 */ /* 0x000fe20008000f00 */
[----:B0-----:R-:W-:Y:S10]  /*cbf0*/  ENDCOLLECTIVE ;  /* 0x000000000000791b */ /* 0x001ff40003800000 */
.L_x_10155:
[----:B------:R-:W-:Y:S05]  /*cc00*/  BSYNC B1 ;  /* 0x0000000000017941 */ /* 0x000fea0003800000 */
.L_x_10154:
[----:B------:R-:W-:Y:S05]  /*cc10*/  BRA `(.L_x_10156) ;  /* 0xffffffd8008c7947 */ /* 0x000fea000383ffff */
.L_x_10082:
[----:B0-----:R0:W1:Y:S02]  /*cc20*/  SYNCS.PHASECHK.TRANS64.TRYWAIT P1, [R3+URZ+0x2d840], R2 ;  /* 0x02d84002030075a7 */ /* 0x001064000802017f */
[----:B-1----:R-:W-:Y:S05]  /*cc30*/  @!P1 NANOSLEEP.SYNCS 0x989680 ;  /* 0x009896800000995d */ /* 0x002fea0003900000 */
[----:B------:R-:W1:Y:S02]  /*cc40*/  @!P1 SYNCS.PHASECHK.TRANS64 P1, [R3+URZ+0x2d840], R2 ;  /* 0x02d84002030095a7 */ /* 0x000e64000802007f */
[----:B-1----:R-:W-:Y:S05]  /*cc50*/  @!P1 BRA `(.L_x_10082) ;  /* 0xfffffffc00f09947 */ /* 0x002fea000383ffff */
[----:B------:R-:W-:Y:S05]  /*cc60*/  BRA `(.L_x_10157) ;  /* 0xffffffd800ac7947 */ /* 0x000fea000383ffff */
.L_x_10084:
[----:B-1----:R1:W2:Y:S02]  /*cc70*/  SYNCS.PHASECHK.TRANS64.TRYWAIT P1, [R23+URZ+0x2d840], R0 ;  /* 0x02d84000170075a7 */ /* 0x0022a4000802017f */
[----:B--2---:R-:W-:Y:S05]  /*cc80*/  @!P1 NANOSLEEP.SYNCS 0x989680 ;  /* 0x009896800000995d */ /* 0x004fea0003900000 */
[----:B------:R-:W2:Y:S02]  /*cc90*/  @!P1 SYNCS.PHASECHK.TRANS64 P1, [R23+URZ+0x2d840], R0 ;  /* 0x02d84000170095a7 */ /* 0x000ea4000802007f */
[----:B--2---:R-:W-:Y:S05]  /*cca0*/  @!P1 BRA `(.L_x_10084) ;  /* 0xfffffffc00f09947 */ /* 0x004fea000383ffff */
[----:B------:R-:W-:Y:S05]  /*ccb0*/  BRA `(.L_x_10158) ;  /* 0xffffffd800b87947 */ /* 0x000fea000383ffff */
.L_x_10086:
[----:B--2---:R2:W3:Y:S02]  /*ccc0*/  SYNCS.PHASECHK.TRANS64.TRYWAIT P1, [R3+URZ+0x2d860], R2 ;  /* 0x02d86002030075a7 */ /* 0x0044e4000802017f */
[----:B---3--:R-:W-:Y:S05]  /*ccd0*/  @!P1 NANOSLEEP.SYNCS 0x989680 ;  /* 0x009896800000995d */ /* 0x008fea0003900000 */
[----:B------:R-:W3:Y:S02]  /*cce0*/  @!P1 SYNCS.PHASECHK.TRANS64 P1, [R3+URZ+0x2d860], R2 ;  /* 0x02d86002030095a7 */ /* 0x000ee4000802007f */
[----:B---3--:R-:W-:Y:S05]  /*ccf0*/  @!P1 BRA `(.L_x_10086) ;  /* 0xfffffffc00f09947 */ /* 0x008fea000383ffff */
[----:B------:R-:W-:Y:S05]  /*cd00*/  BRA `(.L_x_10159) ;  /* 0xffffffd800b47947 */ /* 0x000fea000383ffff */
.L_x_10160:
        /* <DEDUP_REMOVED lines=15> */
.L_x_15863:


//--------------------- .text._ZN7cutlass13device_kernelIN5flash11enable_sm90INS1_16FlashAttnFwdSm90INS1_25CollectiveMainloopFwdSm90ILi2EN4cute5tupleIJNS5_1CILi1EEES8_S8_EEENS6_IJNS7_ILi192EEENS7_ILi128EEENS7_ILi96EEEEEELi96ENS_6half_tEfNS_4arch4Sm90ELb0ELb0ELb0ELb1ELb1ELb0ELb0ELb0ELb1ELb1ELb0ELb0EEENS1_21CollectiveEpilogueFwdINS6_IJSA_SC_SB_EEES9_SE_SG_Li384ELb1ELb1ELb0ELb0EEENS1_36VarlenDynamicPersistentTileSchedulerILi192ELi128ELi384ELi128ELb0ELb1ELb1ELb0ELb1ELb1EEEEEEEEEvNT_6ParamsE --------------------------
	.section	.text._ZN7cutlass13device_kernelIN5flash11enable_sm90INS1_16FlashAttnFwdSm90INS1_25CollectiveMainloopFwdSm90ILi2EN4cute5tupleIJNS5_1CILi1EEES8_S8_EEENS6_IJNS7_ILi192EEENS7_ILi128EEENS7_ILi96EEEEEELi96ENS_6half_tEfNS_4arch4Sm90ELb0ELb0ELb0ELb1ELb1ELb0ELb0ELb0ELb1ELb1ELb0ELb0EEENS1_21CollectiveEpilogueFwdINS6_IJSA_SC_SB_EEES9_SE_SG_Li384ELb1ELb1ELb0ELb0EEENS1_36VarlenDynamicPersistentTileSchedulerILi192ELi128ELi384ELi128ELb0ELb1ELb1ELb0ELb1ELb1EEEEEEEEEvNT_6ParamsE,"ax",@progbits
	.align	128
.text._ZN7cutlass13device_kernelIN5flash11enable_sm90INS1_16FlashAttnFwdSm90INS1_25CollectiveMainloopFwdSm90ILi2EN4cute5tupleIJNS5_1CILi1EEES8_S8_EEENS6_IJNS7_ILi192EEENS7_ILi128EEENS7_ILi96EEEEEELi96ENS_6half_tEfNS_4arch4Sm90ELb0ELb0ELb0ELb1ELb1ELb0ELb0ELb0ELb1ELb1ELb0ELb0EEENS1_21CollectiveEpilogueFwdINS6_IJSA_SC_SB_EEES9_SE_SG_Li384ELb1ELb1ELb0ELb0EEENS1_36VarlenDynamicPersistentTileSchedulerILi192ELi128ELi384ELi128ELb0ELb1ELb1ELb0ELb1ELb1EEEEEEEEEvNT_6ParamsE:
        .type           _ZN7cutlass13device_kernelIN5flash11enable_sm90INS1_16FlashAttnFwdSm90INS1_25CollectiveMainloopFwdSm90ILi2EN4cute5tupleIJNS5_1CILi1EEES8_S8_EEENS6_IJNS7_ILi192EEENS7_ILi128EEENS7_ILi96EEEEEELi96ENS_6half_tEfNS_4arch4Sm90ELb0ELb0ELb0ELb1ELb1ELb0ELb0ELb0ELb1ELb1ELb0ELb0EEENS1_21CollectiveEpilogueFwdINS6_IJSA_SC_SB_EEES9_SE_SG_Li384ELb1ELb1ELb0ELb0EEENS1_36VarlenDynamicPersistentTileSchedulerILi192ELi128ELi384ELi128ELb0ELb1ELb1ELb0ELb1ELb1EEEEEEEEEvNT_6ParamsE,@function
        .size           _ZN7cutlass13device_kernelIN5flash11enable_sm90INS1_16FlashAttnFwdSm90INS1_25CollectiveMainloopFwdSm90ILi2EN4cute5tupleIJNS5_1CILi1EEES8_S8_EEENS6_IJNS7_ILi192EEENS7_ILi128EEENS7_ILi96EEEEEELi96ENS_6half_tEfNS_4arch4Sm90ELb0ELb0ELb0ELb1ELb1ELb0ELb0ELb0ELb1ELb1ELb0ELb0EEENS1_21CollectiveEpilogueFwdINS6_IJSA_SC_SB_EEES9_SE_SG_Li384ELb1ELb1ELb0ELb0EEENS1_36VarlenDynamicPersistentTileSchedulerILi192ELi128ELi384ELi128ELb0ELb1ELb1ELb0ELb1ELb1EEEEEEEEEvNT_6ParamsE,(.L_x_15864 - _ZN7cutlass13device_kernelIN5flash11enable_sm90INS1_16FlashAttnFwdSm90INS1_25CollectiveMainloopFwdSm90ILi2EN4cute5tupleIJNS5_1CILi1EEES8_S8_EEENS6_IJNS7_ILi192EEENS7_ILi128EEENS7_ILi96EEEEEELi96ENS_6half_tEfNS_4arch4Sm90ELb0ELb0ELb0ELb1ELb1ELb0ELb0ELb0ELb1ELb1ELb0ELb0EEENS1_21CollectiveEpilogueFwdINS6_IJSA_SC_SB_EEES9_SE_SG_Li384ELb1ELb1ELb0ELb0EEENS1_36VarlenDynamicPersistentTileSchedulerILi192ELi128ELi384ELi128ELb0ELb1ELb1ELb0ELb1ELb1EEEEEEEEEvNT_6ParamsE)
        .other          _ZN7cutlass13device_kernelIN5flash11enable_sm90INS1_16FlashAttnFwdSm90INS1_25CollectiveMainloopFwdSm90ILi2EN4cute5tupleIJNS5_1CILi1EEES8_S8_EEENS6_IJNS7_ILi192EEENS7_ILi128EEENS7_ILi96EEEEEELi96ENS_6half_tEfNS_4arch4Sm90ELb0ELb0ELb0ELb1ELb1ELb0ELb0ELb0ELb1ELb1ELb0ELb0EEENS1_21CollectiveEpilogueFwdINS6_IJSA_SC_SB_EEES9_SE_SG_Li384ELb1ELb1ELb0ELb0EEENS1_36VarlenDynamicPersistentTileSchedulerILi192ELi128ELi384ELi128ELb0ELb1ELb1ELb0ELb1ELb1EEEEEEEEEvNT_6ParamsE,@"STO_CUDA_ENTRY STV_DEFAULT"
_ZN7cutlass13device_kernelIN5flash11enable_sm90INS1_16FlashAttnFwdSm90INS1_25CollectiveMainloopFwdSm90ILi2EN4cute5tupleIJNS5_1CILi1EEES8_S8_EEENS6_IJNS7_ILi192EEENS7_ILi128EEENS7_ILi96EEEEEELi96ENS_6half_tEfNS_4arch4Sm90ELb0ELb0ELb0ELb1ELb1ELb0ELb0ELb0ELb1ELb1ELb0ELb0EEENS1_21CollectiveEpilogueFwdINS6_IJSA_SC_SB_EEES9_SE_SG_Li384ELb1ELb1ELb0ELb0EEENS1_36VarlenDynamicPersistentTileSchedulerILi192ELi128ELi384ELi128ELb0ELb1ELb1ELb0ELb1ELb1EEEEEEEEEvNT_6ParamsE:
        /* <DEDUP_REMOVED lines=8> */
[----:B------:R-:W0:Y:S02]  /*0080*/  SHFL.IDX PT, R2, R0, RZ, 0x1f ;  /* 0x00001fff00027589 */ /* 0x000e2400000e0000 */
[C---:B0-----:R-:W-:Y:S02]  /*0090*/  ISETP.NE.OR P0, PT, R2.reuse, RZ, !P0 ;  /* 0x000000ff0200720c */ /* 0x041fe40004705670 */
[----:B------:R-:W-:Y:S02]  /*00a0*/  ISETP.NE.AND P1, PT, R2, RZ, PT ;  /* 0x000000ff0200720c */ /* 0x000fe40003f25270 */
[----:B------:R0:W1:Y:S09]  /*00b0*/  SHFL.IDX PT, R2, R3, RZ, 0x1f ;  /* 0x00001fff03027589 */ /* 0x00007200000e0000 */
        /* <DEDUP_REMOVED lines=33> */
.L_x_10161:
        /* <DEDUP_REMOVED lines=22> */
.L_x_10162:
        /* <DEDUP_REMOVED lines=18> */
.L_x_10163:
        /* <DEDUP_REMOVED lines=22> */
.L_x_10164:
        /* <DEDUP_REMOVED lines=22> */
.L_x_10165:
        /* <DEDUP_REMOVED lines=8> */
.L_x_10167:
[----:B------:R-:W-:-:S08]  /*0890*/  NOP ;  /* 0x0000000000007918 */ /* 0x000fd00000000000 */
[----:B------:R-:W0:Y:S02]  /*08a0*/  USETMAXREG.TRY_ALLOC.CTAPOOL UP0, 0xa0 ;  /* 0x000000a0000079c8 */ /* 0x000e240008000600 */
[----:B0-----:R-:W-:-:S13]  /*08b0*/  PLOP3.LUT P0, PT, PT, PT, UP0, 0x80, 0x0 ;  /* 0x000000000000781c */ /* 0x001fda0003f0f008 */
[----:B------:R-:W-:Y:S05]  /*08c0*/  @!P0 BRA `(.L_x_10167) ;  /* 0xfffffffc00f08947 */ /* 0x000fea000383ffff */
[----:B------:R-:W0:Y:S01]  /*08d0*/  S2R R2, SR_TID.X ;  /* 0x0000000000027919 */ /* 0x000e220000002100 */
[----:B------:R-:W1:Y:S01]  /*08e0*/  S2UR UR41, SR_CgaCtaId ;  /* 0x00000000002979c3 */ /* 0x000e620000008800 */
[----:B------:R-:W-:Y:S01]  /*08f0*/  UMOV UR40, 0x400 ;  /* 0x0000040000287882 */ /* 0x000fe20000000000 */
[----:B------:R-:W-:Y:S01]  /*0900*/  ULDC UR4, c[0x0][0xc3c] ;  /* 0x00030f0000047ab9 */ /* 0x000fe20000000800 */
[----:B-1----:R-:W-:-:S05]  /*0910*/  ULEA UR40, UR41, UR40, 0x18 ;  /* 0x0000002829287291 */ /* 0x002fca000f8ec03f */
[----:B------:R-:W-:Y:S06]  /*0920*/  BAR.ARV 0x8, 0x200 ;  /* 0x0208000000007b1d */ /* 0x000fec0000002000 */
[----:B0-----:R-:W-:-:S04]  /*0930*/  LOP3.LUT R0, R2, 0xffffff80, RZ, 0xc0, !PT ;  /* 0xffffff8002007812 */ /* 0x001fc800078ec0ff */
[----:B------:R-:W-:-:S13]  /*0940*/  ISETP.NE.AND P0, PT, R0, 0x80, PT ;  /* 0x000000800000780c */ /* 0x000fda0003f05270 */
[----:B------:R-:W-:Y:S08]  /*0950*/  @!P0 BAR.ARV 0x9, 0x100 ;  /* 0x0244000000008b1d */ /* 0x000ff00000002000 */
[----:B------:R-:W-:Y:S06]  /*0960*/  BAR.SYNC.DEFER_BLOCKING 0x5, 0x200 ;  /* 0x0148000000007b1d */ /* 0x000fec0000010000 */
[----:B------:R-:W0:Y:S02]  /*0970*/  LDS.128 R32, [UR40+0x2d8d0] ;  /* 0x02d8d028ff207984 */ /* 0x000e240008000c00 */
[----:B------:R-:W-:Y:S06]  /*0980*/  BAR.ARV 0x4, 0x200 ;  /* 0x0108000000007b1d */ /* 0x000fec0000002000 */
[----:B0-----:R-:W-:-:S13]  /*0990*/  ISETP.GE.AND P0, PT, R35, UR4, PT ;  /* 0x0000000423007c0c */ /* 0x001fda000bf06270 */
[----:B------:R-:W-:Y:S05]  /*09a0*/  @P0 EXIT ;  /* 0x000000000000094d */ /* 0x000fea0003800000 */
[----:B------:R-:W2:Y:S01]  /*09b0*/  LDL.LU R13, [R1+0x1c] ;  /* 0x00001c00010d7983 */ /* 0x000ea20000300800 */
[----:B------:R-:W-:-:S05]  /*09c0*/  VIADD R155, R2, 0xffffff80 ;  /* 0xffffff80029b7836 */ /* 0x000fca0000000000 */
[----:B------:R-:W-:-:S04]  /*09d0*/  SHF.R.S32.HI R0, RZ, 0x1f, R155 ;  /* 0x0000001fff007819 */ /* 0x000fc8000001149b */
[CC--:B------:R-:W-:Y:S02]  /*09e0*/  LEA.HI R147, R0.reuse, R155.reuse, RZ, 0x7 ;  /* 0x0000009b00937211 */ /* 0x0c0fe400078f38ff */
[----:B------:R-:W-:Y:S02]  /*09f0*/  LEA.HI R2, R0, R155, RZ, 0x4 ;  /* 0x0000009b00027211 */ /* 0x000fe400078f20ff */
[----:B------:R-:W-:Y:S02]  /*0a00*/  LOP3.LUT R146, R147, 0xffffff80, RZ, 0xc0, !PT ;  /* 0xffffff8093927812 */ /* 0x000fe400078ec0ff */
[C---:B------:R-:W-:Y:S02]  /*0a10*/  LOP3.LUT R4, R2.reuse, 0xfffffff0, RZ, 0xc0, !PT ;  /* 0xfffffff002047812 */ /* 0x040fe400078ec0ff */
[----:B------:R-:W-:Y:S01]  /*0a20*/  SHF.R.S32.HI R5, RZ, 0x4, R2 ;  /* 0x00000004ff057819 */ /* 0x000fe20000011402 */
[C---:B------:R-:W-:Y:S02]  /*0a30*/  IMAD.IADD R146, R155.reuse, 0x1, -R146 ;  /* 0x000000019b927824 */ /* 0x040fe400078e0a92 */
[----:B------:R-:W-:Y:S01]  /*0a40*/  IMAD.IADD R4, R155, 0x1, -R4 ;  /* 0x000000019b047824 */ /* 0x000fe200078e0a04 */
[----:B------:R-:W-:-:S02]  /*0a50*/  LEA.HI R2, R2, R5, RZ, 0x1 ;  /* 0x0000000502027211 */ /* 0x000fc400078f08ff */
[----:B------:R-:W-:Y:S02]  /*0a60*/  SHF.R.S32.HI R9, RZ, 0x1f, R146 ;  /* 0x0000001fff097819 */ /* 0x000fe40000011492 */
[----:B------:R-:W-:Y:S02]  /*0a70*/  SHF.R.S32.HI R3, RZ, 0x1f, R4 ;  /* 0x0000001fff037819 */ /* 0x000fe40000011404 */
        /* <DEDUP_REMOVED lines=10> */
[----:B------:R-:W-:Y:S02]  /*0b20*/  LOP3.LUT R11, R7, 0xfffffff8, RZ, 0xc0, !PT ;  /* 0xfffffff8070b7812 */ /* 0x000fe400078ec0ff */
[----:B------:R-:W-:-:S02]  /*0b30*/  SHF.R.S32.HI R6, RZ, 0x5, R6 ;  /* 0x00000005ff067819 */ /* 0x000fc40000011406 */
[C---:B------:R-:W-:Y:S01]  /*0b40*/  R2P PR, R5.reuse, 0x6 ;  /* 0x0000000605007804 */ /* 0x040fe20000000000 */
[----:B------:R-:W-:Y:S02]  /*0b50*/  IMAD.SHL.U32 R5, R5, 0x40, RZ ;  /* 0x0000004005057824 */ /* 0x000fe400078e00ff */
[----:B------:R-:W-:Y:S01]  /*0b60*/  IMAD.IADD R10, R10, 0x1, -R11 ;  /* 0x000000010a0a7824 */ /* 0x000fe200078e0a0b */
[----:B------:R-:W-:Y:S01]  /*0b70*/  LEA R11, R6, R4, 0x4 ;  /* 0x00000004060b7211 */ /* 0x000fe200078e20ff */
[----:B------:R-:W-:Y:S01]  /*0b80*/  IMAD.SHL.U32 R2, R2, 0x8, RZ ;  /* 0x0000000802027824 */ /* 0x000fe200078e00ff */
[----:B------:R-:W-:Y:S01]  /*0b90*/  LOP3.LUT R5, R5, 0x1c0, RZ, 0xc0, !PT ;  /* 0x000001c005057812 */ /* 0x000fe200078ec0ff */
[----:B------:R-:W-:Y:S01]  /*0ba0*/  IMAD.SHL.U32 R3, R3, 0x40, RZ ;  /* 0x0000004003037824 */ /* 0x000fe200078e00ff */
[----:B------:R-:W-:Y:S01]  /*0bb0*/  SHF.R.S32.HI R147, RZ, 0x7, R147 ;  /* 0x00000007ff937819 */ /* 0x000fe20000011493 */
[--C-:B------:R-:W-:Y:S01]  /*0bc0*/  IMAD.U32 R152, R11, 0x20, R2.reuse ;  /* 0x000000200b987824 */ /* 0x100fe200078e0002 */
[----:B------:R-:W-:-:S02]  /*0bd0*/  LOP3.LUT R2, R5, 0x8, R2, 0xf8, !PT ;  /* 0x0000000805027812 */ /* 0x000fc400078ef802 */
[----:B------:R-:W-:Y:S02]  /*0be0*/  LOP3.LUT R3, R3, 0x7ffffe00, RZ, 0xc0, !PT ;  /* 0x7ffffe0003037812 */ /* 0x000fe400078ec0ff */
[----:B------:R-:W-:Y:S01]  /*0bf0*/  SHF.R.U32.HI R5, RZ, 0x3, R5 ;  /* 0x00000003ff057819 */ /* 0x000fe20000011605 */
[----:B------:R-:W-:Y:S01]  /*0c00*/  IMAD.HI R7, R147, 0x55555556, RZ ;  /* 0x5555555693077827 */ /* 0x000fe200078e02ff */
[----:B------:R-:W-:Y:S02]  /*0c10*/  LEA.HI R9, R9, R146, RZ, 0x5 ;  /* 0x0000009209097211 */ /* 0x000fe400078f28ff */
[----:B------:R-:W-:Y:S01]  /*0c20*/  LOP3.LUT R2, R2, R5, RZ, 0x3c, !PT ;  /* 0x0000000502027212 */ /* 0x000fe200078e3cff */
[----:B------:R-:W-:Y:S01]  /*0c30*/  IMAD R3, R6, 0x400, R3 ;  /* 0x0000040006037824 */ /* 0x000fe200078e0203 */
[----:B------:R-:W-:Y:S02]  /*0c40*/  LEA.HI R0, R0, R155, RZ, 0x2 ;  /* 0x0000009b00007211 */ /* 0x000fe400078f10ff */
[----:B------:R-:W-:Y:S01]  /*0c50*/  LEA.HI R4, R7, R7, RZ, 0x1 ;  /* 0x0000000707047211 */ /* 0x000fe200078f08ff */
[----:B------:R-:W-:Y:S01]  /*0c60*/  IMAD.IADD R3, R3, 0x1, R2 ;  /* 0x0000000103037824 */ /* 0x000fe200078e0202 */
[----:B------:R-:W-:-:S02]  /*0c70*/  SHF.R.S32.HI R9, RZ, 0x5, R9 ;  /* 0x00000005ff097819 */ /* 0x000fc40000011409 */
[----:B------:R-:W-:Y:S01]  /*0c80*/  LOP3.LUT R2, R0, 0xfffffffc, RZ, 0xc0, !PT ;  /* 0xfffffffc00027812 */ /* 0x000fe200078ec0ff */
[----:B------:R-:W-:Y:S02]  /*0c90*/  IMAD R4, R4, -0x3, R147 ;  /* 0xfffffffd04047824 */ /* 0x000fe400078e0293 */
[----:B------:R-:W-:Y:S01]  /*0ca0*/  IMAD R9, R9, 0x10, R10 ;  /* 0x0000001009097824 */ /* 0x000fe200078e020a */
[----:B------:R-:W-:Y:S02]  /*0cb0*/  IADD3 R143, R155, -R2, RZ ;  /* 0x800000029b8f7210 */ /* 0x000fe40007ffe0ff */
[----:B------:R-:W-:Y:S01]  /*0cc0*/  LEA R16, R3, UR40, 0x1 ;  /* 0x0000002803107c11 */ /* 0x000fe2000f8e08ff */
[----:B------:R-:W-:Y:S01]  /*0cd0*/  IMAD R148, R4, 0x40, R9 ;  /* 0x0000004004947824 */ /* 0x000fe200078e0209 */
[C---:B------:R-:W-:Y:S01]  /*0ce0*/  LEA.HI R4, R143.reuse, R143, RZ, 0x1 ;  /* 0x0000008f8f047211 */ /* 0x040fe200078f08ff */
[----:B------:R-:W-:Y:S01]  /*0cf0*/  IMAD.MOV.U32 R17, RZ, RZ, 0x40 ;  /* 0x00000040ff117424 */ /* 0x000fe200078e00ff */
[----:B------:R-:W-:Y:S01]  /*0d00*/  LOP3.LUT R7, R8, 0x7ffffffc, RZ, 0xc0, !PT ;  /* 0x7ffffffc08077812 */ /* 0x000fe200078ec0ff */
[----:B------:R-:W-:Y:S01]  /*0d10*/  VIADD R18, R16, 0x21800 ;  /* 0x0002180010127836 */ /* 0x000fe20000000000 */
[----:B------:R-:W-:Y:S01]  /*0d20*/  LOP3.LUT R4, R4, 0x1ffffffe, RZ, 0xc0, !PT ;  /* 0x1ffffffe04047812 */ /* 0x000fe200078ec0ff */
[----:B------:R-:W-:Y:S01]  /*0d30*/  IMAD.SHL.U32 R137, R143, 0x8, RZ ;  /* 0x000000088f897824 */ /* 0x000fe200078e00ff */
[----:B------:R-:W-:Y:S01]  /*0d40*/  SEL R17, R17, 0xffffffc0, !P2 ;  /* 0xffffffc011117807 */ /* 0x000fe20005000000 */
[----:B------:R-:W-:Y:S01]  /*0d50*/  VIADD R22, R16, 0x21820 ;  /* 0x0002182010167836 */ /* 0x000fe20000000000 */
[----:B------:R-:W-:Y:S01]  /*0d60*/  @P1 IADD3 R22, R18, -0x20, RZ ;  /* 0xffffffe012161810 */ /* 0x000fe20007ffe0ff */
[----:B------:R-:W-:-:S02]  /*0d70*/  VIADD R140, R137, 0x20 ;  /* 0x00000020898c7836 */ /* 0x000fc40000000000 */
[----:B------:R-:W-:Y:S02]  /*0d80*/  VIADD R142, R137, 0x40 ;  /* 0x00000040898e7836 */ /* 0x000fe40000000000 */
[----:B------:R-:W-:Y:S02]  /*0d90*/  IMAD.MOV.U32 R12, RZ, RZ, -0x2 ;  /* 0xfffffffeff0c7424 */ /* 0x000fe400078e00ff */
[----:B------:R-:W-:Y:S02]  /*0da0*/  IMAD.IADD R7, R146, 0x1, -R7 ;  /* 0x0000000192077824 */ /* 0x000fe400078e0a07 */
[----:B------:R-:W-:Y:S01]  /*0db0*/  IMAD.IADD R3, R143, 0x1, -R4 ;  /* 0x000000018f037824 */ /* 0x000fe200078e0a04 */
[----:B------:R-:W-:Y:S01]  /*0dc0*/  SHF.R.S32.HI R144, RZ, 0x2, R0 ;  /* 0x00000002ff907819 */ /* 0x000fe20000011400 */
[----:B------:R-:W-:Y:S01]  /*0dd0*/  IMAD.IADD R18, R18, 0x1, R17 ;  /* 0x0000000112127824 */ /* 0x000fe200078e0211 */
[----:B------:R-:W-:Y:S01]  /*0de0*/  SHF.R.S32.HI R154, RZ, 0x1f, R140 ;  /* 0x0000001fff9a7819 */ /* 0x000fe2000001148c */
[----:B------:R-:W-:Y:S01]  /*0df0*/  IMAD R151, R7, R12, 0x80 ;  /* 0x0000008007977424 */ /* 0x000fe200078e020c */
[----:B------:R-:W-:Y:S01]  /*0e00*/  SHF.R.S32.HI R153, RZ, 0x1f, R142 ;  /* 0x0000001fff997819 */ /* 0x000fe2000001148e */
[----:B------:R-:W-:-:S02]  /*0e10*/  IMAD.MOV.U32 R145, RZ, RZ, RZ ;  /* 0x000000ffff917224 */ /* 0x000fc400078e00ff */
[----:B------:R-:W-:Y:S02]  /*0e20*/  IMAD.MOV.U32 R2, RZ, RZ, RZ ;  /* 0x000000ffff027224 */ /* 0x000fe400078e00ff */
[----:B------:R-:W-:Y:S02]  /*0e30*/  IMAD R150, R3, 0x8, R148 ;  /* 0x0000000803967824 */ /* 0x000fe400078e0294 */
[----:B------:R-:W-:Y:S02]  /*0e40*/  IMAD.IADD R17, R17, 0x1, R22 ;  /* 0x0000000111117824 */ /* 0x000fe400078e0216 */
[----:B------:R-:W-:Y:S01]  /*0e50*/  VIADD R23, R22, 0x6000 ;  /* 0x0000600016177836 */ /* 0x000fe20000000000 */
[----:B------:R-:W-:Y:S01]  /*0e60*/  UMOV UR38, URZ ;  /* 0x0000003f00267c82 */ /* 0x000fe20008000000 */
[----:B--2---:R-:W-:-:S07]  /*0e70*/  LOP3.LUT R19, R13, 0x1, RZ, 0xfc, !PT ;  /* 0x000000010d137812 */ /* 0x004fce00078efcff */
.L_x_10205:
[----:B--23--:R-:W0:Y:S01]  /*0e80*/  LDC.64 R4, c[0x0][0xc88] ;  /* 0x00032200ff047b82 */ /* 0x00ce220000000a00 */
[----:B------:R-:W-:Y:S01]  /*0e90*/  ULDC.64 UR4, c[0x0][0xa28] ;  /* 0x00028a0000047ab9 */ /* 0x000fe20000000a00 */
[----:B-1----:R-:W-:Y:S01]  /*0ea0*/  IMAD.MOV.U32 R3, RZ, RZ, RZ ;  /* 0x000000ffff037224 */ /* 0x002fe200078e00ff */
[----:B------:R-:W-:Y:S01]  /*0eb0*/  ULDC.64 UR6, c[0x0][0xa20] ;  /* 0x0002880000067ab9 */ /* 0x000fe20000000a00 */
[----:B0-----:R-:W-:-:S05]  /*0ec0*/  IMAD.WIDE R4, R35, 0x4, R4 ;  /* 0x0000000423047825 */ /* 0x001fca00078e0204 */
[----:B------:R-:W2:Y:S01]  /*0ed0*/  LDG.E R136, desc[UR36][R4.64] ;  /* 0x0000002404887981 */ /* 0x000ea2000c1e1900 */
[----:B------:R-:W-:-:S04]  /*0ee0*/  ISETP.NE.U32.AND P0, PT, RZ, UR4, PT ;  /* 0x00000004ff007c0c */ /* 0x000fc8000bf05070 */
[----:B------:R-:W-:Y:S02]  /*0ef0*/  ISETP.NE.AND.EX P0, PT, RZ, UR5, PT, P0 ;  /* 0x00000005ff007c0c */ /* 0x000fe4000bf05300 */
[----:B--2---:R-:W-:-:S11]  /*0f00*/  SHF.R.S32.HI R141, RZ, 0x1f, R136 ;  /* 0x0000001fff8d7819 */ /* 0x004fd60000011488 */
[----:B------:R-:W-:-:S04]  /*0f10*/  @P0 LEA R6, P1, R136, UR4, 0x2 ;  /* 0x0000000488060c11 */ /* 0x000fc8000f8210ff */
[----:B------:R-:W-:Y:S01]  /*0f20*/  @P0 LEA.HI.X R7, R136, UR5, R141, 0x2, P1 ;  /* 0x0000000588070c11 */ /* 0x000fe200088f148d */
[----:B------:R-:W-:-:S04]  /*0f30*/  ULDC.64 UR4, c[0x0][0x418] ;  /* 0x0001060000047ab9 */ /* 0x000fc80000000a00 */
[----:B------:R0:W5:Y:S01]  /*0f40*/  @P0 LDG.E R3, desc[UR36][R6.64] ;  /* 0x0000002406030981 */ /* 0x000162000c1e1900 */
[----:B------:R-:W-:Y:S01]  /*0f50*/  ISETP.NE.U32.AND P0, PT, RZ, UR6, PT ;  /* 0x00000006ff007c0c */ /* 0x000fe2000bf05070 */
[----:B------:R-:W-:-:S03]  /*0f60*/  UISETP.NE.U32.AND UP0, UPT, UR4, URZ, UPT ;  /* 0x0000003f0400728c */ /* 0x000fc6000bf05070 */
[----:B------:R-:W-:Y:S01]  /*0f70*/  ISETP.NE.AND.EX P0, PT, RZ, UR7, PT, P0 ;  /* 0x00000007ff007c0c */ /* 0x000fe2000bf05300 */
[----:B------:R-:W-:Y:S01]  /*0f80*/  UISETP.NE.AND.EX UP0, UPT, UR5, URZ, UPT, UP0 ;  /* 0x0000003f0500728c */ /* 0x000fe2000bf05300 */
[----:B------:R-:W-:Y:S02]  /*0f90*/  ULDC UR4, c[0x0][0x424] ;  /* 0x0001090000047ab9 */ /* 0x000fe40000000800 */
[----:B------:R-:W-:Y:S01]  /*0fa0*/  ULDC UR5, c[0x0][0x2f0] ;  /* 0x0000bc0000057ab9 */ /* 0x000fe20000000800 */
[----:B------:R-:W-:-:S04]  /*0fb0*/  USEL UR4, UR4, 0x1, UP0 ;  /* 0x0000000104047887 */ /* 0x000fc80008000000 */
[----:B------:R-:W-:-:S04]  /*0fc0*/  UIMAD UR4, UR4, UR5, URZ ;  /* 0x00000005040472a4 */ /* 0x000fc8000f8e023f */
[C---:B------:R-:W-:Y:S02]  /*0fd0*/  @P0 LEA R4, P1, R136.reuse, UR6, 0x2 ;  /* 0x0000000688040c11 */ /* 0x040fe4000f8210ff */
[----:B------:R-:W-:Y:S02]  /*0fe0*/  IMAD.U32 R88, RZ, RZ, UR4 ;  /* 0x00000004ff587e24 */ /* 0x000fe4000f8e00ff */
[----:B------:R-:W-:-:S05]  /*0ff0*/  @P0 LEA.HI.X R5, R136, UR7, R141, 0x2, P1 ;  /* 0x0000000788050c11 */ /* 0x000fca00088f148d */
[----:B------:R0:W5:Y:S01]  /*1000*/  @P0 LDG.E R88, desc[UR36][R4.64] ;  /* 0x0000002404580981 */ /* 0x000162000c1e1900 */
[----:B----4-:R-:W-:Y:S05]  /*1010*/  @P0 BRA `(.L_x_10168) ;  /* 0x0000000000240947 */ /* 0x010fea0003800000 */
[----:B------:R-:W-:Y:S02]  /*1020*/  ULDC.64 UR4, c[0x0][0xa08] ;  /* 0x0002820000047ab9 */ /* 0x000fe40000000a00 */
[----:B------:R-:W-:-:S04]  /*1030*/  ISETP.NE.U32.AND P0, PT, RZ, UR4, PT ;  /* 0x00000004ff007c0c */ /* 0x000fc8000bf05070 */
[----:B------:R-:W-:-:S13]  /*1040*/  ISETP.NE.AND.EX P0, PT, RZ, UR5, PT, P0 ;  /* 0x00000005ff007c0c */ /* 0x000fda000bf05300 */
[----:B------:R-:W-:Y:S05]  /*1050*/  @!P0 BRA `(.L_x_10168) ;  /* 0x0000000000148947 */ /* 0x000fea0003800000 */
[----:B0-----:R-:W0:Y:S02]  /*1060*/  LDC.64 R4, c[0x0][0xa08] ;  /* 0x00028200ff047b82 */ /* 0x001e240000000a00 */
[----:B0-----:R-:W-:-:S05]  /*1070*/  IMAD.WIDE R4, R136, 0x4, R4 ;  /* 0x0000000488047825 */ /* 0x001fca00078e0204 */
[----:B-----5:R-:W2:Y:S04]  /*1080*/  LDG.E R88, desc[UR36][R4.64] ;  /* 0x0000002404587981 */ /* 0x020ea8000c1e1900 */
[----:B------:R-:W2:Y:S02]  /*1090*/  LDG.E R7, desc[UR36][R4.64+0x4] ;  /* 0x0000042404077981 */ /* 0x000ea4000c1e1900 */
[----:B--2---:R-:W-:-:S07]  /*10a0*/  IMAD.IADD R88, R7, 0x1, -R88 ;  /* 0x0000000107587824 */ /* 0x004fce00078e0a58 */
.L_x_10168:
[----:B-----5:R-:W-:Y:S01]  /*10b0*/  IMAD.IADD R88, R88, 0x1, -R3 ;  /* 0x0000000158587824 */ /* 0x020fe200078e0a03 */
[----:B------:R-:W-:Y:S01]  /*10c0*/  MOV R139, R33 ;  /* 0x00000021008b7202 */ /* 0x000fe20000000f00 */
[----:B------:R-:W-:Y:S01]  /*10d0*/  IMAD.MOV.U32 R138, RZ, RZ, R34 ;  /* 0x000000ffff8a7224 */ /* 0x000fe200078e0022 */
[----:B------:R-:W-:Y:S01]  /*10e0*/  PLOP3.LUT P0, PT, PT, PT, PT, 0x80, 0x0 ;  /* 0x000000000000781c */ /* 0x000fe20003f0f070 */
[C---:B------:R-:W-:Y:S01]  /*10f0*/  VIADD R0, R88.reuse, 0x7f ;  /* 0x0000007f58007836 */ /* 0x040fe20000000000 */
[----:B------:R-:W-:Y:S02]  /*1100*/  ISETP.GE.AND P1, PT, R88, 0x1, PT ;  /* 0x000000015800780c */ /* 0x000fe40003f26270 */
[----:B------:R-:W-:Y:S01]  /*1110*/  CS2R R28, SRZ ;  /* 0x00000000001c7805 */ /* 0x000fe2000001ff00 */
[----:B------:R-:W-:Y:S01]  /*1120*/  IMAD.MOV.U32 R135, RZ, RZ, RZ ;  /* 0x000000ffff877224 */ /* 0x000fe200078e00ff */
[----:B------:R-:W-:Y:S02]  /*1130*/  CS2R R50, SRZ ;  /* 0x0000000000327805 */ /* 0x000fe4000001ff00 */
[----:B------:R-:W-:-:S02]  /*1140*/  SHF.R.S32.HI R3, RZ, 0x1f, R0 ;  /* 0x0000001fff037819 */ /* 0x000fc40000011400 */
[----:B------:R-:W-:Y:S02]  /*1150*/  CS2R R44, SRZ ;  /* 0x00000000002c7805 */ /* 0x000fe4000001ff00 */
[----:B------:R-:W-:Y:S02]  /*1160*/  CS2R R52, SRZ ;  /* 0x0000000000347805 */ /* 0x000fe4000001ff00 */
[----:B------:R-:W-:Y:S02]  /*1170*/  CS2R R40, SRZ ;  /* 0x0000000000287805 */ /* 0x000fe4000001ff00 */
[----:B------:R-:W-:Y:S01]  /*1180*/  LEA.HI R149, R3, R0, RZ, 0x7 ;  /* 0x0000000003957211 */ /* 0x000fe200078f38ff */
        /* <DEDUP_REMOVED lines=18> */
[----:B0-----:R-:W-:Y:S01]  /*12b0*/  CS2R R6, SRZ ;  /* 0x0000000000067805 */ /* 0x001fe2000001ff00 */
[----:B------:R-:W-:Y:S02]  /*12c0*/  IMAD.MOV.U32 R73, RZ, RZ, RZ ;  /* 0x000000ffff497224 */ /* 0x000fe400078e00ff */
[----:B------:R-:W-:Y:S02]  /*12d0*/  IMAD.MOV.U32 R24, RZ, RZ, RZ ;  /* 0x000000ffff187224 */ /* 0x000fe400078e00ff */
[----:B------:R-:W-:Y:S02]  /*12e0*/  IMAD.MOV.U32 R63, RZ, RZ, RZ ;  /* 0x000000ffff3f7224 */ /* 0x000fe400078e00ff */
[----:B------:R-:W-:Y:S01]  /*12f0*/  IMAD.MOV.U32 R8, RZ, RZ, RZ ;  /* 0x000000ffff087224 */ /* 0x000fe200078e00ff */
[----:B------:R-:W-:Y:S06]  /*1300*/  @!P1 BRA `(.L_x_10169) ;  /* 0x0000005000149947 */ /* 0x000fec0003800000 */
[----:B------:R-:W0:Y:S01]  /*1310*/  SHFL.IDX PT, R0, R147, RZ, 0x1f ;  /* 0x00001fff93007589 */ /* 0x000e2200000e0000 */
[----:B------:R-:W-:Y:S01]  /*1320*/  UIADD3 UR6, UR40, 0x21800, URZ ;  /* 0x0002180028067890 */ /* 0x000fe2000fffe03f */
[----:B------:R-:W-:-:S03]  /*1330*/  SHF.R.S32.HI R149, RZ, 0x7, R149 ;  /* 0x00000007ff957819 */ /* 0x000fc60000011495 */
[----:B------:R-:W-:-:S06]  /*1340*/  ULOP3.LUT UP0, URZ, UR6, 0x3ff, URZ, 0xc0, !UPT ;  /* 0x000003ff063f7892 */ /* 0x000fcc000f80c03f */
[----:B------:R-:W-:Y:S02]  /*1350*/  PLOP3.LUT P0, PT, PT, PT, UP0, 0x80, 0x0 ;  /* 0x000000000000781c */ /* 0x000fe40003f0f008 */
[----:B0-----:R-:W-:-:S13]  /*1360*/  R2UR UR42, R0 ;  /* 0x00000000002a72ca */ /* 0x001fda00000e0000 */
[----:B------:R-:W-:-:S04]  /*1370*/  UIMAD.WIDE UR4, UR42, 0x55555556, URZ ;  /* 0x555555562a0478a5 */ /* 0x000fc8000f8e023f */
[----:B------:R-:W-:-:S04]  /*1380*/  ULEA.HI UR5, UR5, UR5, URZ, 0x1 ;  /* 0x0000000505057291 */ /* 0x000fc8000f8f083f */
[----:B------:R-:W-:-:S04]  /*1390*/  UIMAD UR43, UR5, -0x3, UR42 ;  /* 0xfffffffd052b78a4 */ /* 0x000fc8000f8e022a */
[----:B------:R-:W-:-:S04]  /*13a0*/  ULEA UR4, UR43, UR6, 0xd ;  /* 0x000000062b047291 */ /* 0x000fc8000f8e683f */
[----:B------:R-:W-:-:S04]  /*13b0*/  USHF.R.U32.HI UR4, URZ, 0x4, UR4 ;  /* 0x000000043f047899 */ /* 0x000fc80008011604 */
[----:B------:R-:W-:Y:S01]  /*13c0*/  ULOP3.LUT UR39, UR4, 0x3fff, URZ, 0xc0, !UPT ;  /* 0x00003fff04277892 */ /* 0x000fe2000f8ec03f */
[----:B------:R-:W-:Y:S11]  /*13d0*/  @!P0 BRA `(.L_x_10170) ;  /* 0x0000000000408947 */ /* 0x000ff60003800000 */
[----:B------:R-:W-:Y:S01]  /*13e0*/  MOV R0, 0x0 ;  /* 0x0000000000007802 */ /* 0x000fe20000000f00 */
[----:B------:R-:W-:Y:S01]  /*13f0*/  ULDC.64 UR4, c[0x4][0x138] ;  /* 0x01004e0000047ab9 */ /* 0x000fe20000000a00 */
[----:B------:R-:W-:Y:S01]  /*1400*/  ULDC.64 UR6, c[0x4][0x28] ;  /* 0x01000a0000067ab9 */ /* 0x000fe20000000a00 */
[----:B------:R-:W-:Y:S01]  /*1410*/  MOV R4, UR4 ;  /* 0x0000000400047c02 */ /* 0x000fe20008000f00 */
        /* <DEDUP_REMOVED lines=12> */
.L_x_10170:
[----:B------:R-:W-:Y:S02]  /*14e0*/  LEA.HI R0, R145, R145, RZ, 0x1 ;  /* 0x0000009191007211 */ /* 0x000fe400078f08ff */
[----:B------:R-:W-:Y:S02]  /*14f0*/  ISETP.NE.AND P0, PT, R19, 0x3, PT ;  /* 0x000000031300780c */ /* 0x000fe40003f05270 */
[----:B------:R-:W-:-:S05]  /*1500*/  LOP3.LUT R0, R0, 0xfffffffe, RZ, 0xc0, !PT ;  /* 0xfffffffe00007812 */ /* 0x000fca00078ec0ff */
[----:B------:R-:W-:-:S05]  /*1510*/  IMAD.IADD R0, R145, 0x1, -R0 ;  /* 0x0000000191007824 */ /* 0x000fca00078e0a00 */
[----:B------:R-:W-:-:S04]  /*1520*/  SHF.L.U32 R0, R0, 0x1f, RZ ;  /* 0x0000001f00007819 */ /* 0x000fc800000006ff */
[----:B------:R-:W0:Y:S02]  /*1530*/  SYNCS.PHASECHK.TRANS64.TRYWAIT P1, [UR40+0x2d800], R0 ;  /* 0x02d80000ff0075a7 */ /* 0x000e240008020168 */
[----:B0-----:R-:W-:Y:S05]  /*1540*/  @!P1 BRA `(.L_x_10171) ;  /* 0x000000b800e09947 */ /* 0x001fea0003800000 */
.L_x_10290:
[----:B------:R-:W-:Y:S05]  /*1550*/  @!P0 BRA `(.L_x_10172) ;  /* 0x0000000000048947 */ /* 0x000fea0003800000 */
[----:B------:R-:W-:Y:S01]  /*1560*/  BPT.TRAP 0x1 ;  /* 0x000000040000795c */ /* 0x000fe20000300000 */
.L_x_10172:
[----:B------:R-:W-:Y:S02]  /*1570*/  MOV R4, UR38 ;  /* 0x0000002600047c02 */ /* 0x000fe40008000f00 */
[----:B0-----:R-:W-:Y:S02]  /*1580*/  SHF.L.U32 R3, R2, 0x1f, RZ ;  /* 0x0000001f02037819 */ /* 0x001fe400000006ff */
[----:B------:R-:W-:-:S04]  /*1590*/  LEA R4, R4, UR40, 0x3 ;  /* 0x0000002804047c11 */ /* 0x000fc8000f8e18ff */
[----:B------:R0:W1:Y:S01]  /*15a0*/  SYNCS.PHASECHK.TRANS64.TRYWAIT P1, [R4+URZ+0x2d830], R3 ;  /* 0x02d83003040075a7 */ /* 0x000062000802017f */
[----:B------:R-:W-:Y:S05]  /*15b0*/  @!P0 BRA `(.L_x_10173) ;  /* 0x0000000000048947 */ /* 0x000fea0003800000 */
[----:B------:R-:W-:Y:S01]  /*15c0*/  BPT.TRAP 0x1 ;  /* 0x000000040000795c */ /* 0x000fe20000300000 */
.L_x_10173:
[----:B------:R-:W-:Y:S01]  /*15d0*/  IMAD.MOV.U32 R135, RZ, RZ, RZ ;  /* 0x000000ffff877224 */ /* 0x000fe200078e00ff */
[----:B-1----:R-:W-:Y:S06]  /*15e0*/  @P1 BRA `(.L_x_10174) ;  /* 0x0000000000081947 */ /* 0x002fec0003800000 */
[----:B------:R-:W1:Y:S02]  /*15f0*/  SYNCS.PHASECHK.TRANS64.TRYWAIT P1, [R4+URZ+0x2d830], R3 ;  /* 0x02d83003040075a7 */ /* 0x000e64000802017f */
[----:B-1----:R-:W-:Y:S05]  /*1600*/  @!P1 BRA `(.L_x_10175) ;  /* 0x000000b800c89947 */ /* 0x002fea0003800000 */
.L_x_10174:
        /* <DEDUP_REMOVED lines=53> */
.L_x_10176:
[----:B------:R-:W-:Y:S01]  /*1960*/  IMAD.IADD R0, R151, 0x1, R88 ;  /* 0x0000000197007824 */ /* 0x000fe200078e0258 */
[----:B------:R-:W-:Y:S01]  /*1970*/  P2R R7, PR, RZ, 0x1 ;  /* 0x00000001ff077803 */ /* 0x000fe20000000000 */
[----:B------:R-:W-:Y:S01]  /*1980*/  ULDC UR6, c[0x0][0x988] ;  /* 0x0002620000067ab9 */ /* 0x000fe20000000800 */
[--C-:B------:R-:W-:Y:S02]  /*1990*/  IMAD.MOV.U32 R133, RZ, RZ, R135.reuse ;  /* 0x000000ffff857224 */ /* 0x100fe400078e0087 */
[----:B------:R-:W-:Y:S02]  /*19a0*/  IMAD R5, R149, -0x80, R0 ;  /* 0xffffff8095057824 */ /* 0x000fe400078e0200 */
[--C-:B------:R-:W-:Y:S02]  /*19b0*/  IMAD.MOV.U32 R131, RZ, RZ, R135.reuse ;  /* 0x000000ffff837224 */ /* 0x100fe400078e0087 */
        /* <DEDUP_REMOVED lines=15> */
[----:B01----:R-:W-:Y:S01]  /*1ab0*/  FMNMX.FTZ R3, R24, R10, !PT ;  /* 0x0000000a18037209 */ /* 0x003fe20007810000 */
        /* <DEDUP_REMOVED lines=107> */
[----:B------:R-:W-:Y:S02]  /*2170*/  P2R R29, PR, RZ, 0x1 ;  /* 0x00000001ff1d7803 */ /* 0x000fe40000000000 */
[----:B------:R-:W-:Y:S02]  /*2180*/  P2R R21, PR, RZ, 0x2 ;  /* 0x00000002ff157803 */ /* 0x000fe40000000000 */
[----:B------:R-:W-:-:S02]  /*2190*/  FSEL R134, R77, -INF , P2 ;  /* 0xff8000004d867808 */ /* 0x000fc40001000000 */
[----:B------:R-:W-:Y:S02]  /*21a0*/  P2R R15, PR, RZ, 0x4 ;  /* 0x00000004ff0f7803 */ /* 0x000fe40000000000 */
[C---:B------:R-:W-:Y:S02]  /*21b0*/  ISETP.GT.AND P3, PT, R5.reuse, 0x70, PT ;  /* 0x000000700500780c */ /* 0x040fe40003f64270 */
[C---:B------:R-:W-:Y:S02]  /*21c0*/  ISETP.GT.AND P4, PT, R5.reuse, 0x71, PT ;  /* 0x000000710500780c */ /* 0x040fe40003f84270 */
[C---:B------:R-:W-:Y:S02]  /*21d0*/  ISETP.GT.AND P5, PT, R5.reuse, 0x78, PT ;  /* 0x000000780500780c */ /* 0x040fe40003fa4270 */
[C---:B------:R-:W-:Y:S02]  /*21e0*/  ISETP.GT.AND P6, PT, R5.reuse, 0x79, PT ;  /* 0x000000790500780c */ /* 0x040fe40003fc4270 */
[----:B------:R-:W-:-:S02]  /*21f0*/  ISETP.GT.AND P2, PT, R5, 0x58, PT ;  /* 0x000000580500780c */ /* 0x000fc40003f44270 */
[C---:B------:R-:W-:Y:S02]  /*2200*/  ISETP.GT.AND P1, PT, R5.reuse, 0x59, PT ;  /* 0x000000590500780c */ /* 0x040fe40003f24270 */
[----:B------:R-:W-:Y:S02]  /*2210*/  ISETP.GT.AND P0, PT, R5, 0x60, PT ;  /* 0x000000600500780c */ /* 0x000fe40003f04270 */
[----:B------:R-:W-:Y:S02]  /*2220*/  FMNMX.FTZ R3, R130, R3, !PT ;  /* 0x0000000382037209 */ /* 0x000fe40007810000 */
[----:B------:R-:W-:Y:S02]  /*2230*/  FMNMX.FTZ R5, R26, R27, !PT ;  /* 0x0000001b1a057209 */ /* 0x000fe40007810000 */
[----:B------:R-:W-:Y:S02]  /*2240*/  FSEL R80, R80, -INF , P3 ;  /* 0xff80000050507808 */ /* 0x000fe40001800000 */
[----:B------:R-:W-:-:S02]  /*2250*/  FMNMX.FTZ R3, R134, R3, !PT ;  /* 0x0000000386037209 */ /* 0x000fc40007810000 */
[----:B------:R-:W-:Y:S02]  /*2260*/  FMNMX.FTZ R5, R30, R5, !PT ;  /* 0x000000051e057209 */ /* 0x000fe40007810000 */
[----:B------:R-:W-:Y:S02]  /*2270*/  FSEL R132, R81, -INF , P4 ;  /* 0xff80000051847808 */ /* 0x000fe40002000000 */
        /* <DEDUP_REMOVED lines=8> */
[----:B------:R-:W-:Y:S01]  /*2300*/  FMNMX.FTZ R9, R76, R3, !PT ;  /* 0x000000034c097209 */ /* 0x000fe20007810000 */
[----:B------:R-:W-:Y:S01]  /*2310*/  IMAD.U32 R3, RZ, RZ, UR6 ;  /* 0x00000006ff037e24 */ /* 0x000fe2000f8e00ff */
[----:B------:R-:W-:-:S02]  /*2320*/  FMNMX.FTZ R5, R38, R5, !PT ;  /* 0x0000000526057209 */ /* 0x000fc40007810000 */
[----:B------:R-:W-:Y:S01]  /*2330*/  FSEL R70, R70, -INF , P2 ;  /* 0xff80000046467808 */ /* 0x000fe20001000000 */
[----:B------:R-:W0:Y:S01]  /*2340*/  SHFL.BFLY PT, R0, R9, 0x2, 0x1f ;  /* 0x0c401f0009007f89 */ /* 0x000e2200000e0000 */
[----:B------:R-:W-:Y:S02]  /*2350*/  FMNMX.FTZ R5, R14, R5, !PT ;  /* 0x000000050e057209 */ /* 0x000fe40007810000 */
[----:B------:R-:W-:Y:S02]  /*2360*/  P2R R13, PR, RZ, 0x8 ;  /* 0x00000008ff0d7803 */ /* 0x000fe40000000000 */
[----:B------:R-:W-:Y:S02]  /*2370*/  FMNMX.FTZ R5, R42, R5, !PT ;  /* 0x000000052a057209 */ /* 0x000fe40007810000 */
[----:B------:R-:W-:Y:S02]  /*2380*/  FSEL R60, R71, -INF , P1 ;  /* 0xff800000473c7808 */ /* 0x000fe40000800000 */
[----:B------:R-:W-:-:S02]  /*2390*/  FMNMX.FTZ R5, R20, R5, !PT ;  /* 0x0000000514057209 */ /* 0x000fc40007810000 */
[----:B------:R-:W-:Y:S02]  /*23a0*/  FSEL R74, R74, -INF , P0 ;  /* 0xff8000004a4a7808 */ /* 0x000fe40000000000 */
[----:B------:R-:W-:Y:S02]  /*23b0*/  FMNMX.FTZ R5, R46, R5, !PT ;  /* 0x000000052e057209 */ /* 0x000fe40007810000 */
[----:B------:R-:W-:Y:S02]  /*23c0*/  ISETP.NE.AND P0, PT, R29, RZ, PT ;  /* 0x000000ff1d00720c */ /* 0x000fe40003f05270 */
[----:B------:R-:W-:Y:S02]  /*23d0*/  FMNMX.FTZ R5, R36, R5, !PT ;  /* 0x0000000524057209 */ /* 0x000fe40007810000 */
[----:B------:R-:W-:Y:S02]  /*23e0*/  ISETP.NE.AND P1, PT, R21, RZ, PT ;  /* 0x000000ff1500720c */ /* 0x000fe40003f25270 */
[----:B------:R-:W-:-:S02]  /*23f0*/  FMNMX.FTZ R5, R50, R5, !PT ;  /* 0x0000000532057209 */ /* 0x000fc40007810000 */
[----:B------:R-:W-:Y:S02]  /*2400*/  FSEL R64, R75, -INF , P0 ;  /* 0xff8000004b407808 */ /* 0x000fe40000000000 */
[----:B------:R-:W-:Y:S02]  /*2410*/  FMNMX.FTZ R5, R40, R5, !PT ;  /* 0x0000000528057209 */ /* 0x000fe40007810000 */
[----:B0-----:R-:W-:Y:S02]  /*2420*/  FMNMX.FTZ R11, R9, R0, !PT ;  /* 0x00000000090b7209 */ /* 0x001fe40007810000 */
[----:B------:R-:W-:Y:S02]  /*2430*/  FMNMX.FTZ R5, R54, R5, !PT ;  /* 0x0000000536057209 */ /* 0x000fe40007810000 */
[----:B------:R-:W-:Y:S01]  /*2440*/  ISETP.NE.AND P2, PT, R15, RZ, PT ;  /* 0x000000ff0f00720c */ /* 0x000fe20003f45270 */
[----:B------:R-:W0:Y:S01]  /*2450*/  SHFL.BFLY PT, R0, R11, 0x1, 0x1f ;  /* 0x0c201f000b007f89 */ /* 0x000e2200000e0000 */
[----:B------:R-:W-:-:S02]  /*2460*/  FMNMX.FTZ R5, R44, R5, !PT ;  /* 0x000000052c057209 */ /* 0x000fc40007810000 */
[----:B------:R-:W-:Y:S02]  /*2470*/  ISETP.NE.AND P0, PT, R7, RZ, PT ;  /* 0x000000ff0700720c */ /* 0x000fe40003f05270 */
[----:B------:R-:W-:Y:S02]  /*2480*/  FMNMX.FTZ R5, R58, R5, !PT ;  /* 0x000000053a057209 */ /* 0x000fe40007810000 */
[----:B------:R-:W-:Y:S02]  /*2490*/  R2UR UR6, R4 ;  /* 0x00000000040672ca */ /* 0x000fe400000e0000 */
[----:B------:R-:W-:-:S04]  /*24a0*/  FMNMX.FTZ R5, R48, R5, !PT ;  /* 0x0000000530057209 */ /* 0x000fc80007810000 */
[----:B------:R-:W-:-:S04]  /*24b0*/  FMNMX.FTZ R5, R62, R5, !PT ;  /* 0x000000053e057209 */ /* 0x000fc80007810000 */
[----:B------:R-:W-:-:S03]  /*24c0*/  FMNMX.FTZ R5, R52, R5, !PT ;  /* 0x0000000534057209 */ /* 0x000fc60007810000 */
[----:B------:R-:W-:Y:S01]  /*24d0*/  UIADD3 UR6, UR6, 0x2d840, URZ ;  /* 0x0002d84006067890 */ /* 0x000fe2000fffe03f */
[----:B------:R-:W-:Y:S02]  /*24e0*/  FMNMX.FTZ R5, R66, R5, !PT ;  /* 0x0000000542057209 */ /* 0x000fe40007810000 */
[----:B0-----:R-:W-:Y:S01]  /*24f0*/  FMNMX.FTZ R0, R11, R0, !PT ;  /* 0x000000000b007209 */ /* 0x001fe20007810000 */
[----:B------:R-:W-:Y:S01]  /*2500*/  UPRMT UR6, UR41, 0x654, UR6 ;  /* 0x0000065429067896 */ /* 0x000fe20008000006 */
[----:B------:R-:W-:Y:S02]  /*2510*/  FMNMX.FTZ R5, R56, R5, !PT ;  /* 0x0000000538057209 */ /* 0x000fe40007810000 */
[C---:B------:R-:W-:Y:S01]  /*2520*/  FSETP.NEU.FTZ.AND P3, PT, R0.reuse, -INF , PT ;  /* 0xff8000000000780b */ /* 0x040fe20003f7d000 */
[----:B------:R-:W-:Y:S01]  /*2530*/  FMUL.FTZ R25, R0, R3 ;  /* 0x0000000300197220 */ /* 0x000fe20000410000 */
[----:B------:R-:W-:-:S04]  /*2540*/  FMNMX.FTZ R5, R70, R5, !PT ;  /* 0x0000000546057209 */ /* 0x000fc80007810000 */
[----:B------:R-:W-:Y:S01]  /*2550*/  FSEL R25, R25, RZ, P3 ;  /* 0x000000ff19197208 */ /* 0x000fe20001800000 */
[----:B------:R-:W-:Y:S01]  /*2560*/  SYNCS.ARRIVE.TRANS64.RED.A1T0 RZ, [UR6], RZ ;  /* 0x000000ffffff79a7 */ /* 0x000fe20008100406 */
[----:B------:R-:W-:Y:S02]  /*2570*/  FMNMX.FTZ R5, R60, R5, !PT ;  /* 0x000000053c057209 */ /* 0x000fe40007810000 */
[----:B------:R-:W-:Y:S01]  /*2580*/  ISETP.NE.AND P3, PT, R13, RZ, PT ;  /* 0x000000ff0d00720c */ /* 0x000fe20003f65270 */
[--C-:B------:R-:W-:Y:S01]  /*2590*/  FFMA.FTZ R68, R10, R3, -R25.reuse ;  /* 0x000000030a447223 */ /* 0x100fe20000010819 */
[----:B------:R-:W-:Y:S01]  /*25a0*/  FMNMX.FTZ R5, R74, R5, !PT ;  /* 0x000000054a057209 */ /* 0x000fe20007810000 */
[-CC-:B------:R-:W-:Y:S01]  /*25b0*/  FFMA.FTZ R10, R28, R3.reuse, -R25.reuse ;  /* 0x000000031c0a7223 */ /* 0x180fe20000010819 */
        /* <DEDUP_REMOVED lines=30> */
[-CC-:B------:R-:W-:Y:S01]  /*27a0*/  FFMA.FTZ R31, R120, R3.reuse, -R25.reuse ;  /* 0x00000003781f7223 */ /* 0x180fe20000010819 */
[-CC-:B------:R-:W-:Y:S01]  /*27b0*/  FFMA.FTZ R78, R118, R3.reuse, -R25.reuse ;  /* 0x00000003764e7223 */ /* 0x180fe20000010819 */
[----:B------:R-:W0:Y:S01]  /*27c0*/  SHFL.BFLY PT, R8, R5, 0x2, 0x1f ;  /* 0x0c401f0005087f89 */ /* 0x000e2200000e0000 */
        /* <DEDUP_REMOVED lines=12> */
[--C-:B------:R-:W-:Y:S01]  /*2890*/  IMAD.MOV.U32 R134, RZ, RZ, R135.reuse ;  /* 0x000000ffff867224 */ /* 0x100fe200078e0087 */
[-C--:B------:R-:W-:Y:S01]  /*28a0*/  MOV R128, R135.reuse ;  /* 0x0000008700807202 */ /* 0x080fe20000000f00 */
[--C-:B------:R-:W-:Y:S01]  /*28b0*/  IMAD.MOV.U32 R132, RZ, RZ, R135.reuse ;  /* 0x000000ffff847224 */ /* 0x100fe200078e0087 */
[----:B------:R-:W-:Y:S01]  /*28c0*/  MOV R118, R135 ;  /* 0x0000008700767202 */ /* 0x000fe20000000f00 */
[----:B------:R-:W-:-:S02]  /*28d0*/  IMAD.MOV.U32 R130, RZ, RZ, R135 ;  /* 0x000000ffff827224 */ /* 0x000fc400078e0087 */
[--C-:B------:R-:W-:Y:S01]  /*28e0*/  IMAD.MOV.U32 R126, RZ, RZ, R135.reuse ;  /* 0x000000ffff7e7224 */ /* 0x100fe200078e0087 */
[----:B------:R-:W1:Y:S01]  /*28f0*/  MUFU.EX2 R68, R68 ;  /* 0x0000004400447308 */ /* 0x000e620000000800 */
[--C-:B------:R-:W-:Y:S02]  /*2900*/  IMAD.MOV.U32 R124, RZ, RZ, R135.reuse ;  /* 0x000000ffff7c7224 */ /* 0x100fe400078e0087 */
[--C-:B------:R-:W-:Y:S01]  /*2910*/  IMAD.MOV.U32 R122, RZ, RZ, R135.reuse ;  /* 0x000000ffff7a7224 */ /* 0x100fe200078e0087 */
[----:B0-----:R-:W-:Y:S01]  /*2920*/  FMNMX.FTZ R8, R5, R8, !PT ;  /* 0x0000000805087209 */ /* 0x001fe20007810000 */
[--C-:B------:R-:W-:Y:S02]  /*2930*/  IMAD.MOV.U32 R120, RZ, RZ, R135.reuse ;  /* 0x000000ffff787224 */ /* 0x100fe400078e0087 */
[--C-:B------:R-:W-:Y:S01]  /*2940*/  IMAD.MOV.U32 R116, RZ, RZ, R135.reuse ;  /* 0x000000ffff747224 */ /* 0x100fe200078e0087 */
[----:B------:R-:W0:Y:S01]  /*2950*/  MUFU.EX2 R10, R10 ;  /* 0x0000000a000a7308 */ /* 0x000e220000000800 */
[----:B------:R-:W2:Y:S01]  /*2960*/  SHFL.BFLY PT, R5, R8, 0x1, 0x1f ;  /* 0x0c201f0008057f89 */ /* 0x000ea200000e0000 */
[----:B------:R-:W-:-:S02]  /*2970*/  IMAD.MOV.U32 R114, RZ, RZ, R135 ;  /* 0x000000ffff727224 */ /* 0x000fc400078e0087 */
[----:B------:R-:W-:-:S04]  /*2980*/  IMAD.MOV.U32 R112, RZ, RZ, R135 ;  /* 0x000000ffff707224 */ /* 0x000fc800078e0087 */
[----:B------:R-:W3:Y:S01]  /*2990*/  MUFU.EX2 R11, R11 ;  /* 0x0000000b000b7308 */ /* 0x000ee20000000800 */
[----:B-1----:R-:W-:-:S07]  /*29a0*/  FADD.FTZ R65, R9, R68 ;  /* 0x0000004409417221 */ /* 0x002fce0000010000 */
[----:B------:R-:W1:Y:S08]  /*29b0*/  MUFU.EX2 R13, R13 ;  /* 0x0000000d000d7308 */ /* 0x000e700000000800 */
[----:B------:R-:W4:Y:S01]  /*29c0*/  MUFU.EX2 R24, R24 ;  /* 0x0000001800187308 */ /* 0x000f220000000800 */
[----:B--2---:R-:W-:-:S04]  /*29d0*/  FMNMX.FTZ R5, R8, R5, !PT ;  /* 0x0000000508057209 */ /* 0x004fc80007810000 */
[C---:B------:R-:W-:Y:S01]  /*29e0*/  FSETP.NEU.FTZ.AND P1, PT, R5.reuse, -INF , PT ;  /* 0xff8000000500780b */ /* 0x040fe20003f3d000 */
[----:B------:R-:W-:Y:S02]  /*29f0*/  FMUL.FTZ R8, R5, R3 ;  /* 0x0000000305087220 */ /* 0x000fe40000410000 */
[----:B------:R-:W2:Y:S03]  /*2a00*/  MUFU.EX2 R15, R15 ;  /* 0x0000000f000f7308 */ /* 0x000ea60000000800 */
[----:B------:R-:W-:Y:S02]  /*2a10*/  FSEL R25, R8, RZ, P1 ;  /* 0x000000ff08197208 */ /* 0x000fe40000800000 */
[----:B------:R-:W-:Y:S02]  /*2a20*/  ISETP.GE.AND P1, PT, R88, 0x81, PT ;  /* 0x000000815800780c */ /* 0x000fe40003f26270 */
[----:B------:R-:W-:Y:S01]  /*2a30*/  MOV R88, R135 ;  /* 0x0000008700587202 */ /* 0x000fe20000000f00 */
        /* <DEDUP_REMOVED lines=8> */
[-C--:B------:R-:W-:Y:S01]  /*2ac0*/  FFMA.FTZ R49, R14, R3.reuse, -R25 ;  /* 0x000000030e317223 */ /* 0x080fe20000010819 */
[----:B0-----:R-:W-:Y:S01]  /*2ad0*/  FADD.FTZ R14, R10, R65 ;  /* 0x000000410a0e7221 */ /* 0x001fe20000010000 */
[C---:B---3--:R-:W-:Y:S01]  /*2ae0*/  F2FP.F16.F32.PACK_AB R10, R11.reuse, R10 ;  /* 0x0000000a0b0a723e */ /* 0x048fe200000000ff */
[-CC-:B------:R-:W-:Y:S01]  /*2af0*/  FFMA.FTZ R34, R42, R3.reuse, -R25.reuse ;  /* 0x000000032a227223 */ /* 0x180fe20000010819 */
[-CC-:B------:R-:W-:Y:S01]  /*2b00*/  FFMA.FTZ R38, R46, R3.reuse, -R25.reuse ;  /* 0x000000032e267223 */ /* 0x180fe20000010819 */
[----:B------:R-:W0:Y:S01]  /*2b10*/  MUFU.EX2 R26, R26 ;  /* 0x0000001a001a7308 */ /* 0x000e220000000800 */
[----:B------:R-:W-:Y:S01]  /*2b20*/  FADD.FTZ R14, R11, R14 ;  /* 0x0000000e0b0e7221 */ /* 0x000fe20000010000 */
[-CC-:B------:R-:W-:Y:S01]  /*2b30*/  FFMA.FTZ R57, R36, R3.reuse, -R25.reuse ;  /* 0x0000000324397223 */ /* 0x180fe20000010819 */
[-CC-:B------:R-:W-:Y:S01]  /*2b40*/  FFMA.FTZ R36, R54, R3.reuse, -R25.reuse ;  /* 0x0000000336247223 */ /* 0x180fe20000010819 */
[-CC-:B------:R-:W-:Y:S01]  /*2b50*/  FFMA.FTZ R55, R44, R3.reuse, -R25.reuse ;  /* 0x000000032c377223 */ /* 0x180fe20000010819 */
[----:B-1----:R-:W-:Y:S01]  /*2b60*/  FADD.FTZ R67, R13, R14 ;  /* 0x0000000e0d437221 */ /* 0x002fe20000010000 */
[-CC-:B------:R-:W-:Y:S01]  /*2b70*/  FFMA.FTZ R59, R48, R3.reuse, -R25.reuse ;  /* 0x00000003303b7223 */ /* 0x180fe20000010819 */
[-C--:B------:R-:W-:Y:S01]  /*2b80*/  FFMA.FTZ R4, R62, R3.reuse, -R25 ;  /* 0x000000033e047223 */ /* 0x080fe20000010819 */
[----:B------:R1:W3:Y:S01]  /*2b90*/  MUFU.EX2 R63, R51 ;  /* 0x00000033003f7308 */ /* 0x0002e20000000800 */
[----:B----4-:R-:W-:Y:S01]  /*2ba0*/  FADD.FTZ R14, R24, R67 ;  /* 0x00000043180e7221 */ /* 0x010fe20000010000 */
[-CC-:B------:R-:W-:Y:S01]  /*2bb0*/  FFMA.FTZ R52, R52, R3.reuse, -R25.reuse ;  /* 0x0000000334347223 */ /* 0x180fe20000010819 */
[-CC-:B------:R-:W-:Y:S01]  /*2bc0*/  FFMA.FTZ R42, R66, R3.reuse, -R25.reuse ;  /* 0x00000003422a7223 */ /* 0x180fe20000010819 */
[-CC-:B------:R-:W-:Y:S01]  /*2bd0*/  FFMA.FTZ R44, R70, R3.reuse, -R25.reuse ;  /* 0x00000003462c7223 */ /* 0x180fe20000010819 */
[----:B--2---:R-:W-:Y:S01]  /*2be0*/  FADD.FTZ R69, R15, R14 ;  /* 0x0000000e0f457221 */ /* 0x004fe20000010000 */
[-CC-:B------:R-:W-:Y:S01]  /*2bf0*/  FFMA.FTZ R74, R74, R3.reuse, -R25.reuse ;  /* 0x000000034a4a7223 */ /* 0x180fe20000010819 */
[-C--:B------:R-:W-:Y:S01]  /*2c00*/  FFMA.FTZ R64, R64, R3.reuse, -R25 ;  /* 0x0000000340407223 */ /* 0x080fe20000010819 */
[----:B------:R2:W4:Y:S01]  /*2c10*/  MUFU.EX2 R84, R53 ;  /* 0x0000003500547308 */ /* 0x0005220000000800 */
[----:B0-----:R-:W-:Y:S01]  /*2c20*/  FADD.FTZ R12, R26, R61 ;  /* 0x0000003d1a0c7221 */ /* 0x001fe20000010000 */
[-CC-:B-1----:R-:W-:Y:S01]  /*2c30*/  FFMA.FTZ R51, R20, R3.reuse, -R25.reuse ;  /* 0x0000000314337223 */ /* 0x182fe20000010819 */
[-CC-:B------:R-:W-:Y:S01]  /*2c40*/  FFMA.FTZ R20, R50, R3.reuse, -R25.reuse ;  /* 0x0000000332147223 */ /* 0x180fe20000010819 */
[-CC-:B------:R-:W-:Y:S01]  /*2c50*/  FFMA.FTZ R94, R94, R3.reuse, -R25.reuse ;  /* 0x000000035e5e7223 */ /* 0x180fe20000010819 */
[-CC-:B------:R-:W-:Y:S01]  /*2c60*/  FFMA.FTZ R96, R96, R3.reuse, -R25.reuse ;  /* 0x0000000360607223 */ /* 0x180fe20000010819 */
[-CC-:B------:R-:W-:Y:S01]  /*2c70*/  FFMA.FTZ R98, R98, R3.reuse, -R25.reuse ;  /* 0x0000000362627223 */ /* 0x180fe20000010819 */
[-CC-:B------:R-:W-:Y:S01]  /*2c80*/  FFMA.FTZ R100, R100, R3.reuse, -R25.reuse ;  /* 0x0000000364647223 */ /* 0x180fe20000010819 */
[----:B------:R-:W0:Y:S01]  /*2c90*/  MUFU.EX2 R6, R6 ;  /* 0x0000000600067308 */ /* 0x000e220000000800 */
[----:B---3--:R-:W-:Y:S01]  /*2ca0*/  FADD.FTZ R11, R63, R12 ;  /* 0x0000000c3f0b7221 */ /* 0x008fe20000010000 */
[-CC-:B--2---:R-:W-:Y:S01]  /*2cb0*/  FFMA.FTZ R53, R40, R3.reuse, -R25.reuse ;  /* 0x0000000328357223 */ /* 0x184fe20000010819 */
[-CC-:B------:R-:W-:Y:S01]  /*2cc0*/  FFMA.FTZ R40, R58, R3.reuse, -R25.reuse ;  /* 0x000000033a287223 */ /* 0x180fe20000010819 */
[-CC-:B------:R-:W-:Y:S01]  /*2cd0*/  FFMA.FTZ R108, R108, R3.reuse, -R25.reuse ;  /* 0x000000036c6c7223 */ /* 0x180fe20000010819 */
[----:B------:R-:W-:Y:S01]  /*2ce0*/  FFMA.FTZ R106, R106, R3, -R25 ;  /* 0x000000036a6a7223 */ /* 0x000fe20000010819 */
[----:B------:R-:W-:-:S02]  /*2cf0*/  F2FP.F16.F32.PACK_AB R8, R68, R9 ;  /* 0x000000094408723e */ /* 0x000fc400000000ff */
[----:B------:R-:W1:Y:S01]  /*2d00*/  MUFU.EX2 R27, R27 ;  /* 0x0000001b001b7308 */ /* 0x000e620000000800 */
[C---:B----4-:R-:W-:Y:S01]  /*2d10*/  FADD.FTZ R65, R84.reuse, R11 ;  /* 0x0000000b54417221 */ /* 0x050fe20000010000 */
[----:B------:R-:W-:Y:S01]  /*2d20*/  F2FP.F16.F32.PACK_AB R11, R84, R63 ;  /* 0x0000003f540b723e */ /* 0x000fe200000000ff */
[----:B------:R-:W-:Y:S01]  /*2d30*/  FFMA.FTZ R63, R56, R3, -R25 ;  /* 0x00000003383f7223 */ /* 0x000fe20000010819 */
[----:B------:R-:W-:-:S04]  /*2d40*/  F2FP.F16.F32.PACK_AB R9, R61, R26 ;  /* 0x0000001a3d09723e */ /* 0x000fc800000000ff */
[----:B------:R-:W2:Y:S01]  /*2d50*/  MUFU.EX2 R28, R28 ;  /* 0x0000001c001c7308 */ /* 0x000ea20000000800 */
[----:B0-----:R-:W-:Y:S01]  /*2d60*/  FADD.FTZ R12, R6, R65 ;  /* 0x00000041060c7221 */ /* 0x001fe20000010000 */
[----:B------:R-:W-:Y:S01]  /*2d70*/  FFMA.FTZ R65, R60, R3, -R25 ;  /* 0x000000033c417223 */ /* 0x000fe20000010819 */
[----:B------:R0:W-:Y:S05]  /*2d80*/  STSM.16.M88.4 [R16+0x21800], R8 ;  /* 0x0218000810007844 */ /* 0x0001ea0000000200 */
[----:B------:R-:W3:Y:S01]  /*2d90*/  MUFU.EX2 R30, R30 ;  /* 0x0000001e001e7308 */ /* 0x000ee20000000800 */
[----:B-1----:R-:W-:-:S07]  /*2da0*/  FADD.FTZ R67, R27, R12 ;  /* 0x0000000c1b437221 */ /* 0x002fce0000010000 */
[----:B------:R-:W1:Y:S01]  /*2db0*/  MUFU.EX2 R21, R21 ;  /* 0x0000001500157308 */ /* 0x000e620000000800 */
[----:B--2---:R-:W-:-:S07]  /*2dc0*/  FADD.FTZ R14, R28, R69 ;  /* 0x000000451c0e7221 */ /* 0x004fce0000010000 */
[----:B------:R-:W2:Y:S01]  /*2dd0*/  MUFU.EX2 R49, R49 ;  /* 0x0000003100317308 */ /* 0x000ea20000000800 */
[----:B---3--:R-:W-:-:S07]  /*2de0*/  FADD.FTZ R12, R30, R67 ;  /* 0x000000431e0c7221 */ /* 0x008fce0000010000 */
        /* <DEDUP_REMOVED lines=19> */
[----:B-1----:R-:W-:Y:S01]  /*2f20*/  FADD.FTZ R25, R57, R12 ;  /* 0x0000000c39197221 */ /* 0x002fe20000010000 */
[----:B------:R-:W-:Y:S02]  /*2f30*/  F2FP.F16.F32.PACK_AB R12, R24, R13 ;  /* 0x0000000d180c723e */ /* 0x000fe400000000ff */
[----:B------:R-:W-:-:S04]  /*2f40*/  F2FP.F16.F32.PACK_AB R24, R32, R21 ;  /* 0x000000152018723e */ /* 0x000fc800000000ff */
        /* <DEDUP_REMOVED lines=9> */
[----:B--2---:R-:W-:Y:S01]  /*2fe0*/  FADD.FTZ R13, R53, R26 ;  /* 0x0000001a350d7221 */ /* 0x004fe20000010000 */
[----:B------:R-:W-:Y:S01]  /*2ff0*/  F2FP.F16.F32.PACK_AB R26, R90, R29 ;  /* 0x0000001d5a1a723e */ /* 0x000fe200000000ff */
[----:B------:R-:W-:-:S05]  /*3000*/  IMAD.MOV.U32 R90, RZ, RZ, R135 ;  /* 0x000000ffff5a7224 */ /* 0x000fca00078e0087 */
[----:B------:R-:W2:Y:S01]  /*3010*/  MUFU.EX2 R33, R33 ;  /* 0x0000002100217308 */ /* 0x000ea20000000800 */
[C---:B---3--:R-:W-:Y:S01]  /*3020*/  FADD.FTZ R28, R78.reuse, R25 ;  /* 0x000000194e1c7221 */ /* 0x048fe20000010000 */
[----:B------:R-:W-:Y:S02]  /*3030*/  F2FP.F16.F32.PACK_AB R25, R51, R34 ;  /* 0x000000223319723e */ /* 0x000fe400000000ff */
[----:B0-----:R-:W-:-:S04]  /*3040*/  F2FP.F16.F32.PACK_AB R10, R78, R31 ;  /* 0x0000001f4e0a723e */ /* 0x001fc800000000ff */
[----:B------:R-:W0:Y:S01]  /*3050*/  MUFU.EX2 R55, R55 ;  /* 0x0000003700377308 */ /* 0x000e220000000800 */
[----:B-1----:R-:W-:Y:S01]  /*3060*/  FADD.FTZ R8, R36, R13 ;  /* 0x0000000d24087221 */ /* 0x002fe20000010000 */
[----:B------:R-:W-:Y:S02]  /*3070*/  F2FP.F16.F32.PACK_AB R13, R27, R6 ;  /* 0x000000061b0d723e */ /* 0x000fe400000000ff */
[----:B------:R-:W-:-:S03]  /*3080*/  F2FP.F16.F32.PACK_AB R27, R57, R38 ;  /* 0x00000026391b723e */ /* 0x000fc600000000ff */
[----:B------:R1:W-:Y:S01]  /*3090*/  STSM.16.M88.4 [R22], R12 ;  /* 0x0000000c16007844 */ /* 0x0003e20000000200 */
[----:B------:R-:W3:Y:S01]  /*30a0*/  MUFU.EX2 R82, R82 ;  /* 0x0000005200527308 */ /* 0x000ee20000000800 */
[----:B--2---:R-:W-:Y:S02]  /*30b0*/  FADD.FTZ R11, R33, R28 ;  /* 0x0000001c210b7221 */ /* 0x004fe40000010000 */
[----:B------:R2:W-:Y:S05]  /*30c0*/  STSM.16.M88.4 [R18], R24 ;  /* 0x0000001812007844 */ /* 0x0005ea0000000200 */
[----:B------:R-:W4:Y:S01]  /*30d0*/  MUFU.EX2 R40, R40 ;  /* 0x0000002800287308 */ /* 0x000f220000000800 */
[----:B0-----:R-:W-:-:S07]  /*30e0*/  FADD.FTZ R9, R55, R8 ;  /* 0x0000000837097221 */ /* 0x001fce0000010000 */
[----:B------:R-:W0:Y:S01]  /*30f0*/  MUFU.EX2 R37, R37 ;  /* 0x0000002500257308 */ /* 0x000e220000000800 */
[C---:B---3--:R-:W-:Y:S01]  /*3100*/  FADD.FTZ R8, R82.reuse, R11 ;  /* 0x0000000b52087221 */ /* 0x048fe20000010000 */
[----:B-1----:R-:W-:-:S06]  /*3110*/  F2FP.F16.F32.PACK_AB R12, R82, R33 ;  /* 0x00000021520c723e */ /* 0x002fcc00000000ff */
[----:B------:R-:W1:Y:S01]  /*3120*/  MUFU.EX2 R59, R59 ;  /* 0x0000003b003b7308 */ /* 0x000e620000000800 */
[----:B----4-:R-:W-:-:S07]  /*3130*/  FADD.FTZ R6, R40, R9 ;  /* 0x0000000928067221 */ /* 0x010fce0000010000 */
[----:B------:R-:W3:Y:S01]  /*3140*/  MUFU.EX2 R102, R102 ;  /* 0x0000006600667308 */ /* 0x000ee20000000800 */
[----:B0-----:R-:W-:-:S07]  /*3150*/  FADD.FTZ R11, R37, R8 ;  /* 0x00000008250b7221 */ /* 0x001fce0000010000 */
[----:B------:R-:W0:Y:S01]  /*3160*/  MUFU.EX2 R4, R4 ;  /* 0x0000000400047308 */ /* 0x000e220000000800 */
[----:B-1----:R-:W-:-:S07]  /*3170*/  FADD.FTZ R9, R59, R6 ;  /* 0x000000063b097221 */ /* 0x002fce0000010000 */
[----:B------:R-:W1:Y:S01]  /*3180*/  MUFU.EX2 R35, R35 ;  /* 0x0000002300237308 */ /* 0x000e620000000800 */
[C---:B---3--:R-:W-:Y:S01]  /*3190*/  FADD.FTZ R8, R102.reuse, R11 ;  /* 0x0000000b66087221 */ /* 0x048fe20000010000 */
[----:B------:R-:W-:Y:S02]  /*31a0*/  F2FP.F16.F32.PACK_AB R11, R55, R36 ;  /* 0x00000024370b723e */ /* 0x000fe400000000ff */
[----:B------:R-:W-:Y:S01]  /*31b0*/  F2FP.F16.F32.PACK_AB R14, R102, R37 ;  /* 0x00000025660e723e */ /* 0x000fe200000000ff */
[----:B------:R-:W-:-:S03]  /*31c0*/  IMAD.MOV.U32 R102, RZ, RZ, R135 ;  /* 0x000000ffff667224 */ /* 0x000fc600078e0087 */
[----:B------:R-:W3:Y:S01]  /*31d0*/  MUFU.EX2 R61, R52 ;  /* 0x00000034003d7308 */ /* 0x000ee20000000800 */
[----:B0-----:R-:W-:-:S07]  /*31e0*/  FADD.FTZ R6, R4, R9 ;  /* 0x0000000904067221 */ /* 0x001fce0000010000 */
[----:B------:R-:W0:Y:S01]  /*31f0*/  MUFU.EX2 R86, R86 ;  /* 0x0000005600567308 */ /* 0x000e220000000800 */
[----:B-1----:R-:W-:Y:S01]  /*3200*/  FADD.FTZ R9, R35, R8 ;  /* 0x0000000823097221 */ /* 0x002fe20000010000 */
[----:B------:R-:W-:Y:S01]  /*3210*/  F2FP.F16.F32.PACK_AB R8, R92, R7 ;  /* 0x000000075c08723e */ /* 0x000fe200000000ff */
[----:B------:R-:W-:-:S05]  /*3220*/  IMAD.MOV.U32 R92, RZ, RZ, R135 ;  /* 0x000000ffff5c7224 */ /* 0x000fca00078e0087 */
[----:B------:R-:W1:Y:S01]  /*3230*/  MUFU.EX2 R42, R42 ;  /* 0x0000002a002a7308 */ /* 0x000e620000000800 */
[C---:B---3--:R-:W-:Y:S01]  /*3240*/  FADD.FTZ R7, R61.reuse, R6 ;  /* 0x000000063d077221 */ /* 0x048fe20000010000 */
[----:B------:R-:W-:-:S06]  /*3250*/  F2FP.F16.F32.PACK_AB R15, R61, R4 ;  /* 0x000000043d0f723e */ /* 0x000fcc00000000ff */
[----:B------:R-:W3:Y:S01]  /*3260*/  MUFU.EX2 R39, R39 ;  /* 0x0000002700277308 */ /* 0x000ee20000000800 */
[C---:B0-----:R-:W-:Y:S01]  /*3270*/  FADD.FTZ R28, R86.reuse, R9 ;  /* 0x00000009561c7221 */ /* 0x041fe20000010000 */
[----:B------:R-:W-:Y:S02]  /*3280*/  F2FP.F16.F32.PACK_AB R9, R53, R20 ;  /* 0x000000143509723e */ /* 0x000fe400000000ff */
[----:B--2---:R-:W-:-:S03]  /*3290*/  F2FP.F16.F32.PACK_AB R24, R86, R35 ;  /* 0x000000235618723e */ /* 0x004fc600000000ff */
[----:B------:R0:W-:Y:S01]  /*32a0*/  STSM.16.M88.4 [R17], R8 ;  /* 0x0000000811007844 */ /* 0x0001e20000000200 */
[----:B------:R-:W2:Y:S01]  /*32b0*/  MUFU.EX2 R63, R63 ;  /* 0x0000003f003f7308 */ /* 0x000ea20000000800 */
[----:B-1----:R-:W-:-:S07]  /*32c0*/  FADD.FTZ R6, R42, R7 ;  /* 0x000000072a067221 */ /* 0x002fce0000010000 */
[----:B------:R-:W1:Y:S01]  /*32d0*/  MUFU.EX2 R104, R104 ;  /* 0x0000006800687308 */ /* 0x000e620000000800 */
[----:B---3--:R-:W-:-:S07]  /*32e0*/  FADD.FTZ R7, R39, R28 ;  /* 0x0000001c27077221 */ /* 0x008fce0000010000 */
[----:B------:R-:W3:Y:S01]  /*32f0*/  MUFU.EX2 R44, R44 ;  /* 0x0000002c002c7308 */ /* 0x000ee20000000800 */
[----:B--2---:R-:W-:-:S07]  /*3300*/  FADD.FTZ R13, R63, R6 ;  /* 0x000000063f0d7221 */ /* 0x004fce0000010000 */
[----:B------:R-:W2:Y:S01]  /*3310*/  MUFU.EX2 R41, R41 ;  /* 0x0000002900297308 */ /* 0x000ea20000000800 */
[C---:B-1----:R-:W-:Y:S01]  /*3320*/  FADD.FTZ R20, R104.reuse, R7 ;  /* 0x0000000768147221 */ /* 0x042fe20000010000 */
[----:B------:R-:W-:Y:S01]  /*3330*/  F2FP.F16.F32.PACK_AB R26, R104, R39 ;  /* 0x00000027681a723e */ /* 0x000fe200000000ff */
[----:B------:R-:W-:-:S05]  /*3340*/  IMAD.MOV.U32 R104, RZ, RZ, R135 ;  /* 0x000000ffff687224 */ /* 0x000fca00078e0087 */
[----:B------:R-:W1:Y:S01]  /*3350*/  MUFU.EX2 R65, R65 ;  /* 0x0000004100417308 */ /* 0x000e620000000800 */
[----:B---3--:R-:W-:Y:S01]  /*3360*/  FADD.FTZ R6, R44, R13 ;  /* 0x0000000d2c067221 */ /* 0x008fe20000010000 */
[----:B------:R-:W-:-:S05]  /*3370*/  F2FP.F16.F32.PACK_AB R13, R59, R40 ;  /* 0x000000283b0d723e */ /* 0x000fca00000000ff */
[----:B------:R3:W-:Y:S01]  /*3380*/  STSM.16.M88.4 [R16+0x27800], R12 ;  /* 0x0278000c10007844 */ /* 0x0007e20000000200 */
[----:B------:R-:W4:Y:S01]  /*3390*/  MUFU.EX2 R72, R72 ;  /* 0x0000004800487308 */ /* 0x000f220000000800 */
[----:B--2---:R-:W-:-:S07]  /*33a0*/  FADD.FTZ R27, R41, R20 ;  /* 0x00000014291b7221 */ /* 0x004fce0000010000 */
[----:B------:R-:W2:Y:S01]  /*33b0*/  MUFU.EX2 R74, R74 ;  /* 0x0000004a004a7308 */ /* 0x000ea20000000800 */
[----:B-1----:R-:W-:-:S07]  /*33c0*/  FADD.FTZ R25, R65, R6 ;  /* 0x0000000641197221 */ /* 0x002fce0000010000 */
[----:B------:R-:W1:Y:S01]  /*33d0*/  MUFU.EX2 R43, R43 ;  /* 0x0000002b002b7308 */ /* 0x000e620000000800 */
[C---:B----4-:R-:W-:Y:S01]  /*33e0*/  FADD.FTZ R6, R72.reuse, R27 ;  /* 0x0000001b48067221 */ /* 0x050fe20000010000 */
[----:B0-----:R-:W-:-:S06]  /*33f0*/  F2FP.F16.F32.PACK_AB R8, R72, R41 ;  /* 0x000000294808723e */ /* 0x001fcc00000000ff */
[----:B------:R-:W0:Y:S01]  /*3400*/  MUFU.EX2 R21, R64 ;  /* 0x0000004000157308 */ /* 0x000e220000000800 */
[----:B--2---:R-:W-:-:S07]  /*3410*/  FADD.FTZ R4, R74, R25 ;  /* 0x000000194a047221 */ /* 0x004fce0000010000 */
[----:B------:R-:W2:Y:S01]  /*3420*/  MUFU.EX2 R110, R110 ;  /* 0x0000006e006e7308 */ /* 0x000ea20000000800 */
[----:B-1----:R-:W-:-:S07]  /*3430*/  FADD.FTZ R27, R43, R6 ;  /* 0x000000062b1b7221 */ /* 0x002fce0000010000 */
[----:B------:R-:W1:Y:S01]  /*3440*/  MUFU.EX2 R94, R94 ;  /* 0x0000005e005e7308 */ /* 0x000e620000000800 */
[----:B0-----:R-:W-:-:S07]  /*3450*/  FADD.FTZ R25, R21, R4 ;  /* 0x0000000415197221 */ /* 0x001fce0000010000 */
[----:B------:R-:W0:Y:S01]  /*3460*/  MUFU.EX2 R47, R47 ;  /* 0x0000002f002f7308 */ /* 0x000e220000000800 */
[C---:B--2---:R-:W-:Y:S01]  /*3470*/  FADD.FTZ R6, R110.reuse, R27 ;  /* 0x0000001b6e067221 */ /* 0x044fe20000010000 */
[----:B------:R-:W-:Y:S02]  /*3480*/  F2FP.F16.F32.PACK_AB R27, R65, R44 ;  /* 0x0000002c411b723e */ /* 0x000fe400000000ff */
[----:B------:R-:W-:Y:S01]  /*3490*/  F2FP.F16.F32.PACK_AB R10, R110, R43 ;  /* 0x0000002b6e0a723e */ /* 0x000fe200000000ff */
[----:B------:R-:W-:-:S03]  /*34a0*/  IMAD.MOV.U32 R110, RZ, RZ, R135 ;  /* 0x000000ffff6e7224 */ /* 0x000fc600078e0087 */
[----:B------:R2:W4:Y:S01]  /*34b0*/  MUFU.EX2 R29, R96 ;  /* 0x00000060001d7308 */ /* 0x0005220000000800 */
[----:B-1----:R-:W-:-:S07]  /*34c0*/  FADD.FTZ R4, R94, R25 ;  /* 0x000000195e047221 */ /* 0x002fce0000010000 */
[----:B------:R-:W1:Y:S01]  /*34d0*/  MUFU.EX2 R80, R80 ;  /* 0x0000005000507308 */ /* 0x000e620000000800 */
[----:B0-----:R-:W-:Y:S01]  /*34e0*/  FADD.FTZ R25, R47, R6 ;  /* 0x000000062f197221 */ /* 0x001fe20000010000 */
[----:B--2---:R-:W-:-:S06]  /*34f0*/  IMAD.MOV.U32 R96, RZ, RZ, R135 ;  /* 0x000000ffff607224 */ /* 0x004fcc00078e0087 */
[----:B------:R-:W0:Y:S01]  /*3500*/  MUFU.EX2 R98, R98 ;  /* 0x0000006200627308 */ /* 0x000e220000000800 */
[C---:B----4-:R-:W-:Y:S01]  /*3510*/  FADD.FTZ R9, R29.reuse, R4 ;  /* 0x000000041d097221 */ /* 0x050fe20000010000 */
[----:B------:R-:W-:Y:S01]  /*3520*/  F2FP.F16.F32.PACK_AB R11, R29, R94 ;  /* 0x0000005e1d0b723e */ /* 0x000fe200000000ff */
[----:B------:R-:W-:-:S05]  /*3530*/  IMAD.MOV.U32 R94, RZ, RZ, R135 ;  /* 0x000000ffff5e7224 */ /* 0x000fca00078e0087 */
[----:B------:R-:W-:Y:S01]  /*3540*/  MUFU.EX2 R45, R45 ;  /* 0x0000002d002d7308 */ /* 0x000fe20000000800 */
[C---:B-1----:R-:W-:Y:S01]  /*3550*/  FADD.FTZ R6, R80.reuse, R25 ;  /* 0x0000001950067221 */ /* 0x042fe20000010000 */
[----:B------:R-:W-:Y:S02]  /*3560*/  F2FP.F16.F32.PACK_AB R25, R63, R42 ;  /* 0x0000002a3f19723e */ /* 0x000fe400000000ff */
[----:B---3--:R-:W-:-:S03]  /*3570*/  F2FP.F16.F32.PACK_AB R12, R80, R47 ;  /* 0x0000002f500c723e */ /* 0x008fc600000000ff */
[----:B------:R1:W-:Y:S01]  /*3580*/  STSM.16.M88.4 [R23], R24 ;  /* 0x0000001817007844 */ /* 0x0003e20000000200 */
[----:B------:R-:W2:Y:S01]  /*3590*/  MUFU.EX2 R76, R76 ;  /* 0x0000004c004c7308 */ /* 0x000ea20000000800 */
[----:B0-----:R-:W-:Y:S01]  /*35a0*/  FADD.FTZ R4, R98, R9 ;  /* 0x0000000962047221 */ /* 0x001fe20000010000 */
[----:B------:R-:W-:-:S05]  /*35b0*/  F2FP.F16.F32.PACK_AB R9, R21, R74 ;  /* 0x0000004a1509723e */ /* 0x000fca00000000ff */
[----:B------:R1:W-:Y:S01]  /*35c0*/  STSM.16.M88.4 [R18+0x6000], R8 ;  /* 0x0060000812007844 */ /* 0x0003e20000000200 */
[----:B------:R0:W3:Y:S08]  /*35d0*/  MUFU.EX2 R7, R100 ;  /* 0x0000006400077308 */ /* 0x0000f00000000800 */
[----:B------:R-:W-:Y:S01]  /*35e0*/  MUFU.EX2 R108, R108 ;  /* 0x0000006c006c7308 */ /* 0x000fe20000000800 */
[----:B--2---:R-:W-:Y:S01]  /*35f0*/  F2FP.F16.F32.PACK_AB R14, R76, R45 ;  /* 0x0000002d4c0e723e */ /* 0x004fe200000000ff */
[----:B------:R-:W-:Y:S01]  /*3600*/  FADD.FTZ R45, R45, R6 ;  /* 0x000000062d2d7221 */ /* 0x000fe20000010000 */
[----:B0-----:R-:W-:-:S03]  /*3610*/  IMAD.MOV.U32 R100, RZ, RZ, R135 ;  /* 0x000000ffff647224 */ /* 0x001fc600078e0087 */
[----:B------:R-:W-:Y:S02]  /*3620*/  FADD.FTZ R6, R76, R45 ;  /* 0x0000002d4c067221 */ /* 0x000fe40000010000 */
[----:B------:R0:W2:Y:S01]  /*3630*/  MUFU.EX2 R31, R106 ;  /* 0x0000006a001f7308 */ /* 0x0000a20000000800 */
[C---:B---3--:R-:W-:Y:S01]  /*3640*/  F2FP.F16.F32.PACK_AB R13, R7.reuse, R98 ;  /* 0x00000062070d723e */ /* 0x048fe200000000ff */
[----:B------:R-:W-:Y:S01]  /*3650*/  FADD.FTZ R21, R7, R4 ;  /* 0x0000000407157221 */ /* 0x000fe20000010000 */
[----:B------:R-:W-:Y:S01]  /*3660*/  MOV R98, R135 ;  /* 0x0000008700627202 */ /* 0x000fe20000000f00 */
[----:B0-----:R-:W-:Y:S01]  /*3670*/  IMAD.MOV.U32 R106, RZ, RZ, R135 ;  /* 0x000000ffff6a7224 */ /* 0x001fe200078e0087 */
[----:B--2---:R-:W-:Y:S01]  /*3680*/  F2FP.F16.F32.PACK_AB R15, R31, R108 ;  /* 0x0000006c1f0f723e */ /* 0x004fe200000000ff */
[----:B------:R-:W-:-:S04]  /*3690*/  FADD.FTZ R108, R108, R21 ;  /* 0x000000156c6c7221 */ /* 0x000fc80000010000 */
[----:B------:R1:W-:Y:S01]  /*36a0*/  STSM.16.M88.4 [R17+0x6000], R12 ;  /* 0x0060000c11007844 */ /* 0x0003e20000000200 */
[----:B------:R-:W-:Y:S01]  /*36b0*/  FADD.FTZ R7, R31, R108 ;  /* 0x0000006c1f077221 */ /* 0x000fe20000010000 */
[----:B------:R-:W-:Y:S01]  /*36c0*/  MOV R108, R135 ;  /* 0x00000087006c7202 */ /* 0x000fe20000000f00 */
[----:B------:R0:W-:Y:S06]  /*36d0*/  MEMBAR.ALL.CTA ;  /* 0x0000000000007992 */ /* 0x0001ec0000008000 */
[----:B0-----:R-:W0:Y:S02]  /*36e0*/  FENCE.VIEW.ASYNC.S ;  /* 0x00000000000073c6 */ /* 0x001e240000000000 */
[----:B0-----:R-:W-:Y:S01]  /*36f0*/  NOP ;  /* 0x0000000000007918 */ /* 0x001fe20000000000 */
[----:B------:R-:W-:Y:S05]  /*3700*/  @!P1 BRA `(.L_x_10177) ;  /* 0x0000002000a09947 */ /* 0x000fea0003800000 */
[----:B------:R-:W-:Y:S01]  /*3710*/  VIADD R4, R149, 0xfffffffe ;  /* 0xfffffffe95047836 */ /* 0x000fe20000000000 */
[----:B------:R-:W-:Y:S01]  /*3720*/  CS2R R134, SRZ ;  /* 0x0000000000867805 */ /* 0x000fe2000001ff00 */
[----:B-1----:R-:W-:Y:S01]  /*3730*/  IMAD.MOV.U32 R8, RZ, RZ, R5 ;  /* 0x000000ffff087224 */ /* 0x002fe200078e0005 */
[----:B------:R-:W-:Y:S01]  /*3740*/  CS2R R132, SRZ ;  /* 0x0000000000847805 */ /* 0x000fe2000001ff00 */
        /* <DEDUP_REMOVED lines=24> */
[----:B------:R-:W-:-:S06]  /*38d0*/  UMOV UR6, UR38 ;  /* 0x0000002600067c82 */ /* 0x000fcc0008000000 */
.L_x_10188:
[----:B------:R-:W-:Y:S01]  /*38e0*/  ISETP.NE.AND P2, PT, RZ, UR42, PT ;  /* 0x0000002aff007c0c */ /* 0x000fe2000bf45270 */
[----:B------:R-:W-:-:S04]  /*38f0*/  UISETP.NE.AND UP0, UPT, UR6, 0x1, UPT ;  /* 0x000000010600788c */ /* 0x000fc8000bf05270 */
[----:B------:R-:W-:-:S06]  /*3900*/  USEL UR7, URZ, 0x1, UP0 ;  /* 0x000000013f077887 */ /* 0x000fcc0008000000 */
[----:B------:R-:W-:Y:S02]  /*3910*/  LOP3.LUT R2, R10, UR7, RZ, 0x3c, !PT ;  /* 0x000000070a027c12 */ /* 0x000fe4000f8e3cff */
[----:B------:R-:W-:Y:S05]  /*3920*/  @P2 BRA `(.L_x_10178) ;  /* 0x0000000000342947 */ /* 0x000fea0003800000 */
[----:B------:R-:W-:Y:S05]  /*3930*/  @!P0 BRA `(.L_x_10179) ;  /* 0x0000000000048947 */ /* 0x000fea0003800000 */
[----:B------:R-:W-:Y:S01]  /*3940*/  BPT.TRAP 0x1 ;  /* 0x000000040000795c */ /* 0x000fe20000300000 */
.L_x_10179:
[----:B------:R-:W-:Y:S01]  /*3950*/  UIADD3 UR7, UR6, 0x1, URZ ;  /* 0x0000000106077890 */ /* 0x000fe2000fffe03f */
[----:B------:R-:W-:-:S03]  /*3960*/  SHF.L.U32 R0, R2, 0x1f, RZ ;  /* 0x0000001f02007819 */ /* 0x000fc600000006ff */
[----:B------:R-:W-:-:S04]  /*3970*/  UISETP.NE.AND UP0, UPT, UR7, 0x2, UPT ;  /* 0x000000020700788c */ /* 0x000fc8000bf05270 */
[----:B------:R-:W-:-:S04]  /*3980*/  USEL UR7, UR7, URZ, UP0 ;  /* 0x0000003f07077287 */ /* 0x000fc80008000000 */
[----:B------:R-:W-:-:S09]  /*3990*/  ULEA UR7, UR7, UR40, 0x3 ;  /* 0x0000002807077291 */ /* 0x000fd2000f8e183f */
[----:B------:R0:W1:Y:S01]  /*39a0*/  SYNCS.PHASECHK.TRANS64.TRYWAIT P1, [UR7+0x2d830], R0 ;  /* 0x02d83000ff0075a7 */ /* 0x0000620008020147 */
[----:B------:R-:W-:Y:S05]  /*39b0*/  @!P0 BRA `(.L_x_10180) ;  /* 0x0000000000048947 */ /* 0x000fea0003800000 */
[----:B------:R-:W-:Y:S01]  /*39c0*/  BPT.TRAP 0x1 ;  /* 0x000000040000795c */ /* 0x000fe20000300000 */
.L_x_10180:
[----:B-1----:R-:W-:Y:S05]  /*39d0*/  @P1 BRA `(.L_x_10178) ;  /* 0x0000000000081947 */ /* 0x002fea0003800000 */
[----:B------:R-:W1:Y:S02]  /*39e0*/  SYNCS.PHASECHK.TRANS64.TRYWAIT P1, [UR7+0x2d830], R0 ;  /* 0x02d83000ff0075a7 */ /* 0x000e640008020147 */
[----:B-1----:R-:W-:Y:S05]  /*39f0*/  @!P1 BRA `(.L_x_10181) ;  /* 0x0000009400e09947 */ /* 0x002fea0003800000 */
.L_x_10178:
[----:B-1----:R-:W1:Y:S01]  /*3a00*/  S2R R3, SR_TID.X ;  /* 0x0000000000037919 */ /* 0x002e620000002100 */
[----:B------:R-:W-:Y:S01]  /*3a10*/  UIADD3 UR38, UR6, 0x1, URZ ;  /* 0x0000000106267890 */ /* 0x000fe2000fffe03f */
[----:B------:R-:W-:Y:S01]  /*3a20*/  UMOV UR32, UR4 ;  /* 0x0000000400207c82 */ /* 0x000fe20008000000 */
[----:B------:R-:W-:Y:S02]  /*3a30*/  UMOV UR33, UR5 ;  /* 0x0000000500217c82 */ /* 0x000fe40008000000 */
[----:B------:R-:W-:Y:S01]  /*3a40*/  UISETP.NE.AND UP0, UPT, UR38, 0x2, UPT ;  /* 0x000000022600788c */ /* 0x000fe2000bf05270 */
[----:B------:R-:W-:Y:S01]  /*3a50*/  UMOV UR35, 0x80000020 ;  /* 0x8000002000237882 */ /* 0x000fe20000000000 */
[----:B------:R-:W-:Y:S02]  /*3a60*/  UMOV UR11, 0x80000020 ;  /* 0x80000020000b7882 */ /* 0x000fe40000000000 */
[----:B------:R-:W-:Y:S01]  /*3a70*/  USEL UR38, UR38, URZ, UP0 ;  /* 0x0000003f26267287 */ /* 0x000fe20008000000 */
[----:B------:R-:W-:Y:S01]  /*3a80*/  UMOV UR15, 0x80000020 ;  /* 0x80000020000f7882 */ /* 0x000fe20000000000 */
[----:B------:R-:W-:-:S02]  /*3a90*/  UMOV UR19, 0x80000020 ;  /* 0x8000002000137882 */ /* 0x000fc40000000000 */
[----:B------:R-:W-:Y:S01]  /*3aa0*/  UIMAD UR34, UR38, 0x600, UR28 ;  /* 0x00000600262278a4 */ /* 0x000fe2000f8e021c */
[----:B------:R-:W-:Y:S01]  /*3ab0*/  UMOV UR23, 0x80000020 ;  /* 0x8000002000177882 */ /* 0x000fe20000000000 */
[----:B------:R-:W-:Y:S02]  /*3ac0*/  UMOV UR27, 0x80000020 ;  /* 0x80000020001b7882 */ /* 0x000fe40000000000 */
[----:B------:R-:W-:Y:S02]  /*3ad0*/  UIADD3 UR10, UR34, 0x2, URZ ;  /* 0x00000002220a7890 */ /* 0x000fe4000fffe03f */
[----:B------:R-:W-:Y:S02]  /*3ae0*/  UIADD3 UR14, UR34, 0x200, URZ ;  /* 0x00000200220e7890 */ /* 0x000fe4000fffe03f */
[----:B------:R-:W-:Y:S02]  /*3af0*/  UIADD3 UR18, UR34, 0x202, URZ ;  /* 0x0000020222127890 */ /* 0x000fe4000fffe03f */
[----:B------:R-:W-:-:S02]  /*3b00*/  UIADD3 UR22, UR34, 0x400, URZ ;  /* 0x0000040022167890 */ /* 0x000fc4000fffe03f */
[----:B------:R-:W-:Y:S01]  /*3b10*/  UIADD3 UR26, UR34, 0x402, URZ ;  /* 0x00000402221a7890 */ /* 0x000fe2000fffe03f */
[----:B-1----:R-:W-:-:S05]  /*3b20*/  SHF.R.U32.HI R3, RZ, 0x7, R3 ;  /* 0x00000007ff037819 */ /* 0x002fca0000011603 */
[----:B0-----:R-:W-:-:S05]  /*3b30*/  VIADD R0, R3, 0x8 ;  /* 0x0000000803007836 */ /* 0x001fca0000000000 */
[----:B------:R0:W-:Y:S06]  /*3b40*/  BAR.SYNC.DEFER_BLOCKING R0, 0x100 ;  /* 0x000400000000751d */ /* 0x0001ec0000010000 */
        /* <DEDUP_REMOVED lines=21> */
.L_x_10183:
[----:B------:R-:W-:Y:S01]  /*3ca0*/  ULEA UR7, UR6, UR40, 0x3 ;  /* 0x0000002806077291 */ /* 0x000fe2000f8e183f */
[----:B------:R-:W-:-:S08]  /*3cb0*/  SHF.L.U32 R0, R10, 0x1f, RZ ;  /* 0x0000001f0a007819 */ /* 0x000fd000000006ff */
[----:B------:R0:W1:Y:S01]  /*3cc0*/  SYNCS.PHASECHK.TRANS64.TRYWAIT P1, [UR7+0x2d850], R0 ;  /* 0x02d85000ff0075a7 */ /* 0x0000620008020147 */
[----:B------:R-:W-:Y:S05]  /*3cd0*/  @!P0 BRA `(.L_x_10184) ;  /* 0x0000000000048947 */ /* 0x000fea0003800000 */
[----:B------:R-:W-:Y:S01]  /*3ce0*/  BPT.TRAP 0x1 ;  /* 0x000000040000795c */ /* 0x000fe20000300000 */
.L_x_10184:
[----:B-1----:R-:W-:Y:S05]  /*3cf0*/  @P1 BRA `(.L_x_10182) ;  /* 0x0000000000081947 */ /* 0x002fea0003800000 */
[----:B------:R-:W1:Y:S02]  /*3d00*/  SYNCS.PHASECHK.TRANS64.TRYWAIT P1, [UR7+0x2d850], R0 ;  /* 0x02d85000ff0075a7 */ /* 0x000e640008020147 */
[----:B-1----:R-:W-:Y:S05]  /*3d10*/  @!P1 BRA `(.L_x_10185) ;  /* 0x0000009400309947 */ /* 0x002fea0003800000 */
.L_x_10182:
[----:B------:R-:W-:Y:S01]  /*3d20*/  UIADD3 UR7, UR40, 0x400, URZ ;  /* 0x0000040028077890 */ /* 0x000fe2000fffe03f */
[----:B------:R-:W-:Y:S01]  /*3d30*/  WARPGROUP.ARRIVE ;  /* 0x00000000000079c5 */ /* 0x000fe20000000000 */
[----:B------:R-:W-:-:S05]  /*3d40*/  ULOP3.LUT UR10, UR39, 0x10000, URZ, 0xfc, !UPT ;  /* 0x00010000270a7892 */ /* 0x000fca000f8efc3f */
[----:B------:R-:W1:Y:S01]  /*3d50*/  S2R R5, SR_TID.X ;  /* 0x0000000000057919 */ /* 0x000e620000002100 */
[----:B------:R-:W-:Y:S01]  /*3d60*/  USHF.R.U32.HI UR7, URZ, 0x4, UR7 ;  /* 0x000000043f077899 */ /* 0x000fe20008011607 */
[----:B------:R-:W-:Y:S01]  /*3d70*/  UMOV UR33, 0x40000040 ;  /* 0x4000004000217882 */ /* 0x000fe20000000000 */
[----:B------:R-:W-:Y:S02]  /*3d80*/  UMOV UR35, 0x80000020 ;  /* 0x8000002000237882 */ /* 0x000fe40000000000 */
[----:B------:R-:W-:Y:S01]  /*3d90*/  ULOP3.LUT UR7, UR7, 0x3fff, URZ, 0xc0, !UPT ;  /* 0x00003fff07077892 */ /* 0x000fe2000f8ec03f */
[----:B------:R-:W-:-:S03]  /*3da0*/  UMOV UR32, UR10 ;  /* 0x0000000a00207c82 */ /* 0x000fc60008000000 */
[----:B------:R-:W-:-:S04]  /*3db0*/  ULOP3.LUT UR7, UR7, 0x2000000, URZ, 0xfc, !UPT ;  /* 0x0200000007077892 */ /* 0x000fc8000f8efc3f */
[----:B------:R-:W-:-:S07]  /*3dc0*/  UIMAD UR7, UR6, 0x600, UR7 ;  /* 0x00000600060778a4 */ /* 0x000fce000f8e0207 */
[----:B------:R-:W-:Y:S02]  /*3dd0*/  UMOV UR34, UR7 ;  /* 0x0000000700227c82 */ /* 0x000fe40008000000 */
[----:B------:R-:W-:Y:S01]  /*3de0*/  HGMMA.64x96x16.F32 R88, gdesc[UR32].tnspB, R88, gsb0 ;  /* 0x41600000205879f0 */ /* 0x000fe20008000858 */
[----:B------:R-:W-:Y:S02]  /*3df0*/  UIADD3 UR32, UR10, 0x2, URZ ;  /* 0x000000020a207890 */ /* 0x000fe4000fffe03f */
[----:B------:R-:W-:Y:S01]  /*3e00*/  UIADD3 UR34, UR7, 0x40, URZ ;  /* 0x0000004007227890 */ /* 0x000fe2000fffe03f */
[----:B------:R-:W-:Y:S01]  /*3e10*/  UMOV UR33, 0x40000040 ;  /* 0x4000004000217882 */ /* 0x000fe20000000000 */
[----:B------:R-:W-:Y:S01]  /*3e20*/  UMOV UR35, 0x80000020 ;  /* 0x8000002000237882 */ /* 0x000fe20000000000 */
[----:B-1----:R-:W-:Y:S02]  /*3e30*/  SHF.R.U32.HI R3, RZ, 0x7, R5 ;  /* 0x00000007ff037819 */ /* 0x002fe40000011605 */
        /* <DEDUP_REMOVED lines=52> */
.L_x_10186:
[----:B0-----:R-:W-:Y:S01]  /*4180*/  FMNMX.FTZ R0, R24, R9, !PT ;  /* 0x0000000918007209 */ /* 0x001fe20007810000 */
[----:B------:R-:W-:-:S03]  /*4190*/  ULEA UR7, UR38, UR40, 0x3 ;  /* 0x0000002826077291 */ /* 0x000fc6000f8e183f */
[----:B------:R-:W-:Y:S01]  /*41a0*/  FMNMX.FTZ R3, R25, R0, !PT ;  /* 0x0000000019037209 */ /* 0x000fe20007810000 */
[----:B------:R-:W-:Y:S01]  /*41b0*/  UIADD3 UR7, UR7, 0x2d840, URZ ;  /* 0x0002d84007077890 */ /* 0x000fe2000fffe03f */
[----:B------:R-:W-:-:S03]  /*41c0*/  FMNMX.FTZ R0, R26, R8, !PT ;  /* 0x000000081a007209 */ /* 0x000fc60007810000 */
[----:B------:R-:W-:Y:S01]  /*41d0*/  UPRMT UR7, UR41, 0x654, UR7 ;  /* 0x0000065429077896 */ /* 0x000fe20008000007 */
[----:B------:R-:W-:Y:S02]  /*41e0*/  FMNMX.FTZ R5, R27, R0, !PT ;  /* 0x000000001b057209 */ /* 0x000fe40007810000 */
[----:B------:R-:W-:Y:S02]  /*41f0*/  FMNMX.FTZ R0, R28, R3, !PT ;  /* 0x000000031c007209 */ /* 0x000fe40007810000 */
[----:B------:R-:W-:Y:S02]  /*4200*/  FMNMX.FTZ R10, R30, R5, !PT ;  /* 0x000000051e0a7209 */ /* 0x000fe40007810000 */
[----:B------:R-:W-:Y:S02]  /*4210*/  FMNMX.FTZ R3, R29, R0, !PT ;  /* 0x000000001d037209 */ /* 0x000fe40007810000 */
[----:B------:R-:W-:Y:S01]  /*4220*/  FMNMX.FTZ R5, R31, R10, !PT ;  /* 0x0000000a1f057209 */ /* 0x000fe20007810000 */
[----:B------:R-:W-:Y:S01]  /*4230*/  SYNCS.ARRIVE.TRANS64.RED.A1T0 RZ, [UR7], RZ ;  /* 0x000000ffffff79a7 */ /* 0x000fe20008100407 */
        /* <DEDUP_REMOVED lines=67> */
[-C--:B------:R-:W-:Y:S01]  /*4670*/  FFMA.FTZ R13, R28, R3.reuse, -R10 ;  /* 0x000000031c0d7223 */ /* 0x080fe2000001080a */
[C---:B------:R-:W-:Y:S01]  /*4680*/  FADD.FTZ R8, -R5.reuse, R8 ;  /* 0x0000000805087221 */ /* 0x040fe20000010100 */
[-C--:B------:R-:W-:Y:S01]  /*4690*/  FMUL.FTZ R28, R5, R3.reuse ;  /* 0x00000003051c7220 */ /* 0x080fe20000410000 */
[-CC-:B------:R-:W-:Y:S01]  /*46a0*/  FFMA.FTZ R11, R24, R3.reuse, -R10.reuse ;  /* 0x00000003180b7223 */ /* 0x180fe2000001080a */
[-CC-:B------:R-:W-:Y:S01]  /*46b0*/  FFMA.FTZ R12, R25, R3.reuse, -R10.reuse ;  /* 0x00000003190c7223 */ /* 0x180fe2000001080a */
        /* <DEDUP_REMOVED lines=19> */
[-C--:B------:R-:W-:Y:S01]  /*47f0*/  FFMA.FTZ R53, R64, R3.reuse, -R10 ;  /* 0x0000000340357223 */ /* 0x080fe2000001080a */
[-C--:B------:R-:W-:Y:S01]  /*4800*/  FFMA.FTZ R29, R26, R3.reuse, -R28 ;  /* 0x000000031a1d7223 */ /* 0x080fe2000001081c */
        /* <DEDUP_REMOVED lines=45> */
[----:B------:R-:W-:-:S07]  /*4ae0*/  FFMA.FTZ R83, R83, R3, -R28 ;  /* 0x0000000353537223 */ /* 0x000fce000001081c */
        /* <DEDUP_REMOVED lines=22> */
[----:B------:R-:W-:Y:S01]  /*4c50*/  MUFU.EX2 R24, R24 ;  /* 0x0000001800187308 */ /* 0x000fe20000000800 */
[----:B--2---:R-:W-:-:S07]  /*4c60*/  FADD.FTZ R79, R21, R6 ;  /* 0x00000006154f7221 */ /* 0x004fce0000010000 */
        /* <DEDUP_REMOVED lines=9> */
[----:B------:R-:W1:Y:S08]  /*4d00*/  MUFU.EX2 R27, R27 ;  /* 0x0000001b001b7308 */ /* 0x000e700000000800 */
[----:B------:R-:W2:Y:S08]  /*4d10*/  MUFU.EX2 R36, R36 ;  /* 0x0000002400247308 */ /* 0x000eb00000000800 */
[----:B------:R3:W-:Y:S08]  /*4d20*/  MUFU.EX2 R74, R62 ;  /* 0x0000003e004a7308 */ /* 0x0007f00000000800 */
[----:B------:R-:W4:Y:S01]  /*4d30*/  MUFU.EX2 R43, R43 ;  /* 0x0000002b002b7308 */ /* 0x000f220000000800 */
[----:B---3--:R-:W-:-:S04]  /*4d40*/  FADD.FTZ R62, R24, R79 ;  /* 0x0000004f183e7221 */ /* 0x008fc80000010000 */
[----:B------:R-:W-:Y:S01]  /*4d50*/  FADD.FTZ R79, R25, R62 ;  /* 0x0000003e194f7221 */ /* 0x000fe20000010000 */
[----:B0-----:R-:W-:Y:S02]  /*4d60*/  FADD.FTZ R62, R80, R7 ;  /* 0x00000007503e7221 */ /* 0x001fe40000010000 */
[----:B------:R-:W0:Y:S01]  /*4d70*/  MUFU.EX2 R37, R37 ;  /* 0x0000002500257308 */ /* 0x000e220000000800 */
[----:B------:R-:W-:Y:S01]  /*4d80*/  FADD.FTZ R6, R32, R79 ;  /* 0x0000004f20067221 */ /* 0x000fe20000010000 */
[----:B-1----:R-:W-:-:S03]  /*4d90*/  FADD.FTZ R62, R27, R62 ;  /* 0x0000003e1b3e7221 */ /* 0x002fc60000010000 */
[----:B------:R-:W-:-:S03]  /*4da0*/  FADD.FTZ R7, R33, R6 ;  /* 0x0000000621077221 */ /* 0x000fc60000010000 */
[----:B------:R-:W1:Y:S01]  /*4db0*/  MUFU.EX2 R34, R34 ;  /* 0x0000002200227308 */ /* 0x000e620000000800 */
[----:B--2---:R-:W-:Y:S01]  /*4dc0*/  FADD.FTZ R6, R36, R7 ;  /* 0x0000000724067221 */ /* 0x004fe20000010000 */
[----:B----4-:R-:W-:-:S06]  /*4dd0*/  FADD.FTZ R7, R43, R62 ;  /* 0x0000003e2b077221 */ /* 0x010fcc0000010000 */
[----:B------:R-:W2:Y:S01]  /*4de0*/  MUFU.EX2 R40, R40 ;  /* 0x0000002800287308 */ /* 0x000ea20000000800 */
[----:B0-----:R-:W-:-:S07]  /*4df0*/  FADD.FTZ R79, R37, R6 ;  /* 0x00000006254f7221 */ /* 0x001fce0000010000 */
[----:B------:R-:W0:Y:S01]  /*4e00*/  MUFU.EX2 R42, R42 ;  /* 0x0000002a002a7308 */ /* 0x000e220000000800 */
[----:B-1----:R-:W-:-:S07]  /*4e10*/  FADD.FTZ R7, R34, R7 ;  /* 0x0000000722077221 */ /* 0x002fce0000010000 */
[----:B------:R-:W1:Y:S01]  /*4e20*/  MUFU.EX2 R41, R41 ;  /* 0x0000002900297308 */ /* 0x000e620000000800 */
[----:B--2---:R-:W-:-:S07]  /*4e30*/  FADD.FTZ R6, R40, R79 ;  /* 0x0000004f28067221 */ /* 0x004fce0000010000 */
[----:B------:R-:W2:Y:S08]  /*4e40*/  MUFU.EX2 R35, R35 ;  /* 0x0000002300237308 */ /* 0x000eb00000000800 */
[----:B------:R-:W3:Y:S08]  /*4e50*/  MUFU.EX2 R44, R44 ;  /* 0x0000002c002c7308 */ /* 0x000ef00000000800 */
[----:B------:R-:W4:Y:S08]  /*4e60*/  MUFU.EX2 R39, R39 ;  /* 0x0000002700277308 */ /* 0x000f300000000800 */
[----:B------:R-:W5:Y:S08]  /*4e70*/  MUFU.EX2 R45, R45 ;  /* 0x0000002d002d7308 */ /* 0x000f700000000800 */
[----:B------:R-:W5:Y:S08]  /*4e80*/  MUFU.EX2 R54, R54 ;  /* 0x0000003600367308 */ /* 0x000f700000000800 */
[----:B------:R-:W5:Y:S08]  /*4e90*/  MUFU.EX2 R48, R48 ;  /* 0x0000003000307308 */ /* 0x000f700000000800 */
[----:B------:R0:W5:Y:S08]  /*4ea0*/  MUFU.EX2 R67, R46 ;  /* 0x0000002e00437308 */ /* 0x0001700000000800 */
[----:B------:R1:W-:Y:S01]  /*4eb0*/  MUFU.EX2 R71, R30 ;  /* 0x0000001e00477308 */ /* 0x0003e20000000800 */
[-CC-:B0-----:R-:W-:Y:S01]  /*4ec0*/  FFMA.FTZ R46, R86, R3.reuse, -R28.reuse ;  /* 0x00000003562e7223 */ /* 0x181fe2000001081c */
[----:B------:R-:W-:-:S06]  /*4ed0*/  FFMA.FTZ R28, R87, R3, -R28 ;  /* 0x00000003571c7223 */ /* 0x000fcc000001081c */
[----:B------:R-:W0:Y:S01]  /*4ee0*/  MUFU.EX2 R49, R49 ;  /* 0x0000003100317308 */ /* 0x000e220000000800 */
[----:B-1----:R-:W-:Y:S01]  /*4ef0*/  FADD.FTZ R30, R42, R7 ;  /* 0x000000072a1e7221 */ /* 0x002fe20000010000 */
[----:B------:R-:W-:-:S03]  /*4f00*/  FADD.FTZ R7, R41, R6 ;  /* 0x0000000629077221 */ /* 0x000fc60000010000 */
[----:B--2---:R-:W-:Y:S01]  /*4f10*/  FADD.FTZ R30, R35, R30 ;  /* 0x0000001e231e7221 */ /* 0x004fe20000010000 */
[----:B---3--:R-:W-:Y:S02]  /*4f20*/  FADD.FTZ R6, R44, R7 ;  /* 0x000000072c067221 */ /* 0x008fe40000010000 */
[----:B------:R-:W1:Y:S01]  /*4f30*/  MUFU.EX2 R52, R52 ;  /* 0x0000003400347308 */ /* 0x000e620000000800 */
[----:B----4-:R-:W-:-:S07]  /*4f40*/  FADD.FTZ R7, R39, R30 ;  /* 0x0000001e27077221 */ /* 0x010fce0000010000 */
[----:B------:R-:W2:Y:S08]  /*4f50*/  MUFU.EX2 R75, R63 ;  /* 0x0000003f004b7308 */ /* 0x000eb00000000800 */
[----:B------:R-:W3:Y:S08]  /*4f60*/  MUFU.EX2 R53, R53 ;  /* 0x0000003500357308 */ /* 0x000ef00000000800 */
[----:B------:R5:W-:Y:S08]  /*4f70*/  MUFU.EX2 R63, R47 ;  /* 0x0000002f003f7308 */ /* 0x000bf00000000800 */
[----:B------:R-:W4:Y:S01]  /*4f80*/  MUFU.EX2 R70, R66 ;  /* 0x0000004200467308 */ /* 0x000f220000000800 */
[----:B-----5:R-:W-:Y:S01]  /*4f90*/  FADD.FTZ R47, R45, R6 ;  /* 0x000000062d2f7221 */ /* 0x020fe20000010000 */
[----:B------:R-:W-:-:S03]  /*4fa0*/  FADD.FTZ R6, R54, R7 ;  /* 0x0000000736067221 */ /* 0x000fc60000010000 */
[----:B------:R-:W-:Y:S01]  /*4fb0*/  FADD.FTZ R30, R48, R47 ;  /* 0x0000002f301e7221 */ /* 0x000fe20000010000 */
[----:B------:R-:W-:Y:S02]  /*4fc0*/  FADD.FTZ R7, R67, R6 ;  /* 0x0000000643077221 */ /* 0x000fe40000010000 */
[----:B------:R-:W5:Y:S01]  /*4fd0*/  MUFU.EX2 R56, R56 ;  /* 0x0000003800387308 */ /* 0x000f620000000800 */
[----:B0-----:R-:W-:Y:S01]  /*4fe0*/  FADD.FTZ R47, R49, R30 ;  /* 0x0000001e312f7221 */ /* 0x001fe20000010000 */
[----:B------:R-:W-:-:S03]  /*4ff0*/  FADD.FTZ R6, R74, R7 ;  /* 0x000000074a067221 */ /* 0x000fc60000010000 */
[----:B-1----:R-:W-:Y:S01]  /*5000*/  FADD.FTZ R30, R52, R47 ;  /* 0x0000002f341e7221 */ /* 0x002fe20000010000 */
[----:B--2---:R-:W-:Y:S02]  /*5010*/  FADD.FTZ R7, R75, R6 ;  /* 0x000000064b077221 */ /* 0x004fe40000010000 */
[----:B------:R-:W0:Y:S01]  /*5020*/  MUFU.EX2 R57, R57 ;  /* 0x0000003900397308 */ /* 0x000e220000000800 */
[----:B---3--:R-:W-:Y:S01]  /*5030*/  FADD.FTZ R47, R53, R30 ;  /* 0x0000001e352f7221 */ /* 0x008fe20000010000 */
[----:B----4-:R-:W-:-:S04]  /*5040*/  FADD.FTZ R6, R70, R7 ;  /* 0x0000000746067221 */ /* 0x010fc80000010000 */
[----:B------:R-:W-:Y:S02]  /*5050*/  FADD.FTZ R6, R71, R6 ;  /* 0x0000000647067221 */ /* 0x000fe40000010000 */
[----:B------:R-:W1:Y:S01]  /*5060*/  MUFU.EX2 R60, R60 ;  /* 0x0000003c003c7308 */ /* 0x000e620000000800 */
[----:B-----5:R-:W-:Y:S01]  /*5070*/  FADD.FTZ R30, R56, R47 ;  /* 0x0000002f381e7221 */ /* 0x020fe20000010000 */
        /* <DEDUP_REMOVED lines=39> */
.L_x_10187:
[----:B------:R-:W-:Y:S01]  /*52f0*/  ULEA UR6, UR6, UR40, 0x3 ;  /* 0x0000002806067291 */ /* 0x000fe2000f8e183f */
[----:B------:R-:W-:Y:S01]  /*5300*/  F2FP.F16.F32.PACK_AB R28, R12, R11 ;  /* 0x0000000b0c1c723e */ /* 0x000fe200000000ff */
[----:B------:R-:W-:Y:S01]  /*5310*/  FMUL.FTZ R88, R88, R9 ;  /* 0x0000000958587220 */ /* 0x000fe20000410000 */
[----:B------:R-:W-:Y:S01]  /*5320*/  F2FP.F16.F32.PACK_AB R30, R14, R13 ;  /* 0x0000000d0e1e723e */ /* 0x000fe200000000ff */
        /* <DEDUP_REMOVED lines=14> */
[----:B------:R-:W-:Y:S01]  /*5410*/  SYNCS.ARRIVE.TRANS64.RED.A1T0 RZ, [UR6], RZ ;  /* 0x000000ffffff79a7 */ /* 0x000fe20008100406 */
[----:B------:R-:W-:Y:S01]  /*5420*/  F2FP.F16.F32.PACK_AB R25, R80, R26 ;  /* 0x0000001a5019723e */ /* 0x000fe200000000ff */
[----:B------:R-:W-:Y:S01]  /*5430*/  STSM.16.M88.4 [R16+0x21800], R28 ;  /* 0x0218001c10007844 */ /* 0x000fe20000000200 */
[----:B------:R-:W-:Y:S01]  /*5440*/  F2FP.F16.F32.PACK_AB R26, R36, R33 ;  /* 0x00000021241a723e */ /* 0x000fe200000000ff */
[----:B------:R-:W-:Y:S01]  /*5450*/  UMOV UR6, UR38 ;  /* 0x0000002600067c82 */ /* 0x000fe20008000000 */
[----:B------:R-:W-:Y:S01]  /*5460*/  F2FP.F16.F32.PACK_AB R27, R43, R27 ;  /* 0x0000001b2b1b723e */ /* 0x000fe200000000ff */
[----:B------:R0:W-:Y:S01]  /*5470*/  STSM.16.M88.4 [R22], R12 ;  /* 0x0000000c16007844 */ /* 0x0001e20000000200 */
[----:B------:R-:W-:Y:S01]  /*5480*/  F2FP.F16.F32.PACK_AB R33, R42, R34 ;  /* 0x000000222a21723e */ /* 0x000fe200000000ff */
[----:B------:R-:W-:Y:S01]  /*5490*/  FMUL.FTZ R100, R100, R9 ;  /* 0x0000000964647220 */ /* 0x000fe20000410000 */
[----:B------:R-:W-:Y:S01]  /*54a0*/  F2FP.F16.F32.PACK_AB R32, R40, R37 ;  /* 0x000000252820723e */ /* 0x000fe200000000ff */
[----:B------:R1:W-:Y:S01]  /*54b0*/  STSM.16.M88.4 [R18], R24 ;  /* 0x0000001812007844 */ /* 0x0003e20000000200 */
[----:B------:R-:W-:Y:S01]  /*54c0*/  F2FP.F16.F32.PACK_AB R34, R44, R41 ;  /* 0x000000292c22723e */ /* 0x000fe200000000ff */
[----:B------:R-:W-:Y:S01]  /*54d0*/  FMUL.FTZ R101, R101, R9 ;  /* 0x0000000965657220 */ /* 0x000fe20000410000 */
        /* <DEDUP_REMOVED lines=26> */
[----:B-1----:R-:W-:Y:S01]  /*5680*/  F2FP.F16.F32.PACK_AB R24, R72, R69 ;  /* 0x000000454818723e */ /* 0x002fe200000000ff */
[----:B------:R-:W-:Y:S01]  /*5690*/  FMUL.FTZ R124, R124, R9 ;  /* 0x000000097c7c7220 */ /* 0x000fe20000410000 */
[----:B------:R-:W-:Y:S01]  /*56a0*/  F2FP.F16.F32.PACK_AB R25, R51, R50 ;  /* 0x000000323319723e */ /* 0x000fe200000000ff */
[----:B------:R2:W-:Y:S01]  /*56b0*/  STSM.16.M88.4 [R18+0x6000], R28 ;  /* 0x0060001c12007844 */ /* 0x0005e20000000200 */
[----:B------:R-:W-:Y:S01]  /*56c0*/  F2FP.F16.F32.PACK_AB R26, R10, R73 ;  /* 0x000000490a1a723e */ /* 0x000fe200000000ff */
[-C--:B------:R-:W-:Y:S01]  /*56d0*/  FMUL.FTZ R125, R125, R9.reuse ;  /* 0x000000097d7d7220 */ /* 0x080fe20000410000 */
[----:B------:R-:W-:Y:S01]  /*56e0*/  F2FP.F16.F32.PACK_AB R27, R47, R46 ;  /* 0x0000002e2f1b723e */ /* 0x000fe200000000ff */
[-C--:B------:R-:W-:Y:S01]  /*56f0*/  FMUL.FTZ R128, R128, R9.reuse ;  /* 0x0000000980807220 */ /* 0x080fe20000410000 */
[----:B------:R-:W-:Y:S01]  /*5700*/  ISETP.GT.AND P1, PT, R4, RZ, PT ;  /* 0x000000ff0400720c */ /* 0x000fe20003f24270 */
[-C--:B------:R-:W-:Y:S01]  /*5710*/  FMUL.FTZ R129, R129, R9.reuse ;  /* 0x0000000981817220 */ /* 0x080fe20000410000 */
[-C--:B------:R-:W-:Y:S01]  /*5720*/  FMUL.FTZ R132, R132, R9.reuse ;  /* 0x0000000984847220 */ /* 0x080fe20000410000 */
[----:B------:R2:W-:Y:S01]  /*5730*/  STSM.16.M88.4 [R17+0x6000], R24 ;  /* 0x0060001811007844 */ /* 0x0005e20000000200 */
[----:B------:R-:W-:Y:S01]  /*5740*/  FMUL.FTZ R133, R133, R9 ;  /* 0x0000000985857220 */ /* 0x000fe20000410000 */
[-C--:B------:R-:W-:Y:S01]  /*5750*/  FMUL.FTZ R90, R90, R8.reuse ;  /* 0x000000085a5a7220 */ /* 0x080fe20000410000 */
        /* <DEDUP_REMOVED lines=32> */
[----:B------:R-:W-:Y:S01]  /*5960*/  IMAD.MOV.U32 R9, RZ, RZ, R0 ;  /* 0x000000ffff097224 */ /* 0x000fe200078e0000 */
[----:B0-----:R-:W-:Y:S01]  /*5970*/  NOP ;  /* 0x0000000000007918 */ /* 0x001fe20000000000 */
[----:B--2---:R-:W-:Y:S05]  /*5980*/  @P1 BRA `(.L_x_10188) ;  /* 0xffffffdc00d41947 */ /* 0x004fea000383ffff */
.L_x_10177:
[----:B------:R-:W-:Y:S06]  /*5990*/  BAR.ARV 0x8, 0x200 ;  /* 0x0208000000007b1d */ /* 0x000fec0000002000 */
[----:B------:R-:W-:Y:S05]  /*59a0*/  @!P0 BRA `(.L_x_10189) ;  /* 0x0000000000048947 */ /* 0x000fea0003800000 */
[----:B------:R-:W-:Y:S01]  /*59b0*/  BPT.TRAP 0x1 ;  /* 0x000000040000795c */ /* 0x000fe20000300000 */
.L_x_10189:
[----:B------:R-:W-:Y:S01]  /*59c0*/  ULEA UR4, UR38, UR40, 0x3 ;  /* 0x0000002826047291 */ /* 0x000fe2000f8e183f */
[----:B------:R-:W-:-:S08]  /*59d0*/  SHF.L.U32 R4, R2, 0x1f, RZ ;  /* 0x0000001f02047819 */ /* 0x000fd000000006ff */
[----:B------:R0:W2:Y:S01]  /*59e0*/  SYNCS.PHASECHK.TRANS64.TRYWAIT P1, [UR4+0x2d850], R4 ;  /* 0x02d85004ff0075a7 */ /* 0x0000a20008020144 */
[----:B------:R-:W-:Y:S05]  /*59f0*/  @!P0 BRA `(.L_x_10190) ;  /* 0x0000000000048947 */ /* 0x000fea0003800000 */
[----:B------:R-:W-:Y:S01]  /*5a00*/  BPT.TRAP 0x1 ;  /* 0x000000040000795c */ /* 0x000fe20000300000 */
.L_x_10190:
[----:B--2---:R-:W-:Y:S05]  /*5a10*/  @P1 BRA `(.L_x_10191) ;  /* 0x0000000000081947 */ /* 0x004fea0003800000 */
[----:B------:R-:W2:Y:S02]  /*5a20*/  SYNCS.PHASECHK.TRANS64.TRYWAIT P1, [UR4+0x2d850], R4 ;  /* 0x02d85004ff0075a7 */ /* 0x000ea40008020144 */
[----:B--2---:R-:W-:Y:S05]  /*5a30*/  @!P1 BRA `(.L_x_10192) ;  /* 0x0000007800009947 */ /* 0x004fea0003800000 */
.L_x_10191:
[----:B------:R-:W-:Y:S01]  /*5a40*/  UIADD3 UR40, UR40, 0x400, URZ ;  /* 0x0000040028287890 */ /* 0x000fe2000fffe03f */
[----:B------:R-:W-:Y:S01]  /*5a50*/  WARPGROUP.ARRIVE ;  /* 0x00000000000079c5 */ /* 0x000fe20000000000 */
[----:B------:R-:W-:Y:S01]  /*5a60*/  ULOP3.LUT UR39, UR39, 0x10000, URZ, 0xfc, !UPT ;  /* 0x0001000027277892 */ /* 0x000fe2000f8efc3f */
[----:B-1----:R-:W1:Y:S01]  /*5a70*/  SHFL.BFLY PT, R9, R6, 0x2, 0x1f ;  /* 0x0c401f0006097f89 */ /* 0x002e6200000e0000 */
[----:B------:R-:W-:Y:S01]  /*5a80*/  USHF.R.U32.HI UR40, URZ, 0x4, UR40 ;  /* 0x000000043f287899 */ /* 0x000fe20008011628 */
[----:B------:R-:W-:Y:S01]  /*5a90*/  IMAD.MOV.U32 R45, RZ, RZ, RZ ;  /* 0x000000ffff2d7224 */ /* 0x000fe200078e00ff */
[----:B------:R-:W-:Y:S01]  /*5aa0*/  UMOV UR9, 0x40000040 ;  /* 0x4000004000097882 */ /* 0x000fe20000000000 */
[----:B------:R-:W-:Y:S01]  /*5ab0*/  UMOV UR11, 0x80000020 ;  /* 0x80000020000b7882 */ /* 0x000fe20000000000 */
[----:B------:R-:W-:Y:S01]  /*5ac0*/  ULOP3.LUT UR40, UR40, 0x3fff, URZ, 0xc0, !UPT ;  /* 0x00003fff28287892 */ /* 0x000fe2000f8ec03f */
[----:B0-----:R-:W0:Y:S01]  /*5ad0*/  SHFL.BFLY PT, R4, R7, 0x2, 0x1f ;  /* 0x0c401f0007047f89 */ /* 0x001e2200000e0000 */
[----:B------:R-:W-:Y:S01]  /*5ae0*/  UMOV UR8, UR39 ;  /* 0x0000002700087c82 */ /* 0x000fe20008000000 */
[----:B------:R-:W-:Y:S01]  /*5af0*/  IMAD.MOV.U32 R28, RZ, RZ, -0x800000 ;  /* 0xff800000ff1c7424 */ /* 0x000fe200078e00ff */
[----:B------:R-:W-:Y:S01]  /*5b00*/  ULOP3.LUT UR5, UR40, 0x2000000, URZ, 0xfc, !UPT ;  /* 0x0200000028057892 */ /* 0x000fe2000f8efc3f */
[----:B------:R-:W-:-:S03]  /*5b10*/  IMAD.MOV.U32 R29, RZ, RZ, -0x800000 ;  /* 0xff800000ff1d7424 */ /* 0x000fc600078e00ff */
[----:B------:R-:W-:-:S07]  /*5b20*/  UIMAD UR5, UR38, 0x600, UR5 ;  /* 0x00000600260578a4 */ /* 0x000fce000f8e0205 */
[----:B------:R-:W-:Y:S02]  /*5b30*/  UMOV UR10, UR5 ;  /* 0x00000005000a7c82 */ /* 0x000fe40008000000 */
[----:B------:R-:W-:Y:S01]  /*5b40*/  HGMMA.64x96x16.F32 R88, gdesc[UR8].tnspB, R88, gsb0 ;  /* 0x41600000085879f0 */ /* 0x000fe20008000858 */
[----:B------:R-:W-:Y:S01]  /*5b50*/  UIADD3 UR8, UR39, 0x2, URZ ;  /* 0x0000000227087890 */ /* 0x000fe2000fffe03f */
[----:B-1----:R-:W-:Y:S01]  /*5b60*/  FADD.FTZ R9, R9, R6 ;  /* 0x0000000609097221 */ /* 0x002fe20000010000 */
[----:B------:R-:W-:Y:S01]  /*5b70*/  UIADD3 UR10, UR5, 0x40, URZ ;  /* 0x00000040050a7890 */ /* 0x000fe2000fffe03f */
[----:B------:R-:W-:Y:S01]  /*5b80*/  UMOV UR9, 0x40000040 ;  /* 0x4000004000097882 */ /* 0x000fe20000000000 */
[----:B------:R-:W-:Y:S01]  /*5b90*/  UMOV UR11, 0x80000020 ;  /* 0x80000020000b7882 */ /* 0x000fe20000000000 */
[----:B0-----:R-:W-:Y:S02]  /*5ba0*/  FADD.FTZ R8, R4, R7 ;  /* 0x0000000704087221 */ /* 0x001fe40000010000 */
        /* <DEDUP_REMOVED lines=65> */
.L_x_10193:
        /* <DEDUP_REMOVED lines=55> */
[----:B------:R-:W-:Y:S01]  /*6330*/  VIADD R145, R145, 0x1 ;  /* 0x0000000191917836 */ /* 0x000fe20000000000 */
[----:B------:R-:W-:Y:S01]  /*6340*/  LOP3.LUT R2, R2, UR4, RZ, 0x3c, !PT ;  /* 0x0000000402027c12 */ /* 0x000fe2000f8e3cff */
[----:B------:R-:W-:-:S12]  /*6350*/  USEL UR38, UR38, URZ, UP0 ;  /* 0x0000003f26267287 */ /* 0x000fd80008000000 */
.L_x_10169:
[----:B------:R-:W0:Y:S08]  /*6360*/  S2UR UR41, SR_CgaCtaId ;  /* 0x00000000002979c3 */ /* 0x000e300000008800 */
[----:B------:R-:W-:Y:S06]  /*6370*/  BAR.SYNC.DEFER_BLOCKING 0x5, 0x200 ;  /* 0x0148000000007b1d */ /* 0x000fec0000010000 */
[----:B------:R-:W-:Y:S01]  /*6380*/  UMOV UR40, 0x400 ;  /* 0x0000040000287882 */ /* 0x000fe20000000000 */
[----:B------:R-:W-:Y:S01]  /*6390*/  BSSY B0, `(.L_x_10194) ;  /* 0x00001a0000007945 */ /* 0x000fe20003800000 */
[----:B0-----:R-:W-:-:S09]  /*63a0*/  ULEA UR40, UR41, UR40, 0x18 ;  /* 0x0000002829287291 */ /* 0x001fd2000f8ec03f */
[----:B------:R-:W0:Y:S01]  /*63b0*/  LDS.128 R32, [UR40+0x2d8d0] ;  /* 0x02d8d028ff207984 */ /* 0x000e220008000c00 */
[----:B------:R-:W-:Y:S06]  /*63c0*/  BAR.ARV 0x4, 0x200 ;  /* 0x0108000000007b1d */ /* 0x000fec0000002000 */
[----:B------:R-:W-:Y:S05]  /*63d0*/  @P0 BRA `(.L_x_10195) ;  /* 0x00000010001c0947 */ /* 0x000fea0003800000 */
[----:B------:R-:W1:Y:S08]  /*63e0*/  S2UR UR6, SR_SWINHI ;  /* 0x00000000000679c3 */ /* 0x000e700000002f00 */
[----:B------:R-:W-:Y:S01]  /*63f0*/  BAR.SYNC.DEFER_BLOCKING 0x1, 0x180 ;  /* 0x0046000000007b1d */ /* 0x000fe20000010000 */
[----:B------:R-:W-:Y:S02]  /*6400*/  F2FP.F16.F32.PACK_AB R6, R51, R6 ;  /* 0x000000063306723e */ /* 0x000fe400000000ff */
[----:B------:R-:W-:-:S03]  /*6410*/  F2FP.F16.F32.PACK_AB R26, R39, R26 ;  /* 0x0000001a271a723e */ /* 0x000fc600000000ff */
[----:B------:R-:W-:Y:S01]  /*6420*/  UMOV UR4, UR40 ;  /* 0x0000002800047c82 */ /* 0x000fe20008000000 */
[----:B-1----:R-:W-:Y:S01]  /*6430*/  UMOV UR5, UR6 ;  /* 0x0000000600057c82 */ /* 0x002fe20008000000 */
[----:B------:R-:W-:Y:S02]  /*6440*/  IMAD.U32 R20, RZ, RZ, UR4 ;  /* 0x00000004ff147e24 */ /* 0x000fe4000f8e00ff */
[----:B------:R-:W-:Y:S01]  /*6450*/  IMAD.U32 R21, RZ, RZ, UR5 ;  /* 0x00000005ff157e24 */ /* 0x000fe2000f8e00ff */
[----:B------:R-:W-:Y:S01]  /*6460*/  ULDC.64 UR4, c[0x0][0xc08] ;  /* 0x0003020000047ab9 */ /* 0x000fe20000000a00 */
[----:B------:R-:W-:-:S03]  /*6470*/  IMAD.WIDE R4, R152, 0x2, R20 ;  /* 0x0000000298047825 */ /* 0x000fc600078e0214 */
[C---:B------:R-:W-:Y:S02]  /*6480*/  IADD3 R75, P4, R4.reuse, 0x20, RZ ;  /* 0x00000020044b7810 */ /* 0x040fe40007f9e0ff */
[C---:B------:R-:W-:Y:S02]  /*6490*/  IADD3 R77, P3, R4.reuse, 0x3000, RZ ;  /* 0x00003000044d7810 */ /* 0x040fe40007f7e0ff */
[----:B------:R-:W-:Y:S01]  /*64a0*/  LOP3.LUT R9, R4, 0x180, RZ, 0xc0, !PT ;  /* 0x0000018004097812 */ /* 0x000fe200078ec0ff */
[--C-:B------:R-:W-:Y:S01]  /*64b0*/  IMAD.X R15, RZ, RZ, R5.reuse, P4 ;  /* 0x000000ffff0f7224 */ /* 0x100fe200020e0605 */
[----:B------:R-:W-:Y:S01]  /*64c0*/  LOP3.LUT R12, R75, 0x180, RZ, 0xc0, !PT ;  /* 0x000001804b0c7812 */ /* 0x000fe200078ec0ff */
[----:B------:R-:W-:Y:S01]  /*64d0*/  IMAD.X R13, RZ, RZ, R5, P3 ;  /* 0x000000ffff0d7224 */ /* 0x000fe200018e0605 */
[----:B0-----:R-:W-:Y:S02]  /*64e0*/  LOP3.LUT R32, R77, 0x180, RZ, 0xc0, !PT ;  /* 0x000001804d207812 */ /* 0x001fe400078ec0ff */
[----:B------:R-:W-:-:S02]  /*64f0*/  SHF.R.U64 R9, R9, 0x3, RZ ;  /* 0x0000000309097819 */ /* 0x000fc400000012ff */
[----:B------:R-:W-:Y:S02]  /*6500*/  SHF.R.U64 R12, R12, 0x3, RZ ;  /* 0x000000030c0c7819 */ /* 0x000fe400000012ff */
[C---:B------:R-:W-:Y:S02]  /*6510*/  IADD3 R79, P2, R4.reuse, 0x3020, RZ ;  /* 0x00003020044f7810 */ /* 0x040fe40007f5e0ff */
[C---:B------:R-:W-:Y:S02]  /*6520*/  IADD3 R81, P1, R4.reuse, 0x6000, RZ ;  /* 0x0000600004517810 */ /* 0x040fe40007f3e0ff */
[----:B------:R-:W-:Y:S02]  /*6530*/  IADD3 R72, P0, R4, 0x6020, RZ ;  /* 0x0000602004487810 */ /* 0x000fe40007f1e0ff */
[----:B------:R-:W-:Y:S02]  /*6540*/  SHF.R.U64 R32, R32, 0x3, RZ ;  /* 0x0000000320207819 */ /* 0x000fe400000012ff */
[----:B------:R-:W-:Y:S01]  /*6550*/  LOP3.LUT R4, R9, R4, RZ, 0x3c, !PT ;  /* 0x0000000409047212 */ /* 0x000fe200078e3cff */
[--C-:B------:R-:W-:Y:S01]  /*6560*/  IMAD.X R9, RZ, RZ, R5.reuse, P1 ;  /* 0x000000ffff097224 */ /* 0x100fe200008e0605 */
[----:B------:R-:W-:Y:S01]  /*6570*/  LOP3.LUT R14, R12, R75, RZ, 0x3c, !PT ;  /* 0x0000004b0c0e7212 */ /* 0x000fe200078e3cff */
[----:B------:R-:W-:Y:S01]  /*6580*/  IMAD.X R25, RZ, RZ, R5, P0 ;  /* 0x000000ffff197224 */ /* 0x000fe200000e0605 */
[----:B------:R-:W-:-:S02]  /*6590*/  LOP3.LUT R12, R32, R77, RZ, 0x3c, !PT ;  /* 0x0000004d200c7212 */ /* 0x000fc400078e3cff */
[----:B------:R-:W-:Y:S02]  /*65a0*/  MOV R32, R4 ;  /* 0x0000000400207202 */ /* 0x000fe40000000f00 */
[----:B------:R-:W-:Y:S02]  /*65b0*/  IADD3.X R11, RZ, R5, RZ, P2, !PT ;  /* 0x00000005ff0b7210 */ /* 0x000fe400017fe4ff */
[----:B------:R-:W-:Y:S02]  /*65c0*/  F2FP.F16.F32.PACK_AB R4, R8, R7 ;  /* 0x000000070804723e */ /* 0x000fe400000000ff */
[----:B------:R-:W-:Y:S02]  /*65d0*/  F2FP.F16.F32.PACK_AB R5, R24, R63 ;  /* 0x0000003f1805723e */ /* 0x000fe400000000ff */
[----:B------:R-:W-:Y:S01]  /*65e0*/  LOP3.LUT R8, R79, 0x180, RZ, 0xc0, !PT ;  /* 0x000001804f087812 */ /* 0x000fe200078ec0ff */
[----:B------:R-:W0:Y:S01]  /*65f0*/  LDC.64 R62, c[0x0][0xc00] ;  /* 0x00030000ff3e7b82 */ /* 0x000e220000000a00 */
[----:B------:R-:W-:-:S02]  /*6600*/  LOP3.LUT R24, R81, 0x180, RZ, 0xc0, !PT ;  /* 0x0000018051187812 */ /* 0x000fc400078ec0ff */
[----:B------:R-:W-:Y:S02]  /*6610*/  LOP3.LUT R51, R72, 0x180, RZ, 0xc0, !PT ;  /* 0x0000018048337812 */ /* 0x000fe400078ec0ff */
[----:B------:R-:W-:Y:S02]  /*6620*/  SHF.R.U64 R8, R8, 0x3, RZ ;  /* 0x0000000308087819 */ /* 0x000fe400000012ff */
[----:B------:R-:W-:Y:S02]  /*6630*/  SHF.R.U64 R24, R24, 0x3, RZ ;  /* 0x0000000318187819 */ /* 0x000fe400000012ff */
[----:B------:R-:W-:Y:S02]  /*6640*/  F2FP.F16.F32.PACK_AB R7, R10, R73 ;  /* 0x000000490a07723e */ /* 0x000fe400000000ff */
[----:B------:R-:W-:Y:S02]  /*6650*/  SHF.R.U64 R51, R51, 0x3, RZ ;  /* 0x0000000333337819 */ /* 0x000fe400000012ff */
[----:B------:R-:W-:Y:S01]  /*6660*/  LOP3.LUT R10, R8, R79, RZ, 0x3c, !PT ;  /* 0x0000004f080a7212 */ /* 0x000fe200078e3cff */
[----:B------:R1:W-:Y:S01]  /*6670*/  STSM.16.M88.4 [R32], R4 ;  /* 0x0000000420007844 */ /* 0x0003e20000000200 */
[----:B------:R-:W-:-:S02]  /*6680*/  LOP3.LUT R8, R24, R81, RZ, 0x3c, !PT ;  /* 0x0000005118087212 */ /* 0x000fc400078e3cff */
[----:B------:R-:W-:Y:S02]  /*6690*/  LOP3.LUT R24, R51, R72, RZ, 0x3c, !PT ;  /* 0x0000004833187212 */ /* 0x000fe400078e3cff */
[----:B------:R-:W-:Y:S02]  /*66a0*/  MOV R72, R10 ;  /* 0x0000000a00487202 */ /* 0x000fe40000000f00 */
[----:B------:R-:W-:Y:S02]  /*66b0*/  MOV R51, R8 ;  /* 0x0000000800337202 */ /* 0x000fe40000000f00 */
[----:B------:R-:W-:Y:S02]  /*66c0*/  MOV R74, R14 ;  /* 0x0000000e004a7202 */ /* 0x000fe40000000f00 */
[----:B------:R-:W-:Y:S02]  /*66d0*/  F2FP.F16.F32.PACK_AB R8, R48, R31 ;  /* 0x0000001f3008723e */ /* 0x000fe400000000ff */
[----:B------:R-:W-:-:S02]  /*66e0*/  F2FP.F16.F32.PACK_AB R9, R70, R71 ;  /* 0x000000474609723e */ /* 0x000fc400000000ff */
[----:B------:R-:W-:Y:S02]  /*66f0*/  F2FP.F16.F32.PACK_AB R10, R49, R30 ;  /* 0x0000001e310a723e */ /* 0x000fe400000000ff */
[----:B------:R-:W-:Y:S01]  /*6700*/  F2FP.F16.F32.PACK_AB R11, R68, R69 ;  /* 0x00000045440b723e */ /* 0x000fe200000000ff */
[----:B------:R-:W2:Y:S01]  /*6710*/  LDC.64 R30, c[0x0][0xc00] ;  /* 0x00030000ff1e7b82 */ /* 0x000ea20000000a00 */
[----:B------:R-:W-:Y:S02]  /*6720*/  MOV R73, R12 ;  /* 0x0000000c00497202 */ /* 0x000fe40000000f00 */
[----:B------:R-:W-:Y:S01]  /*6730*/  F2FP.F16.F32.PACK_AB R12, R46, R43 ;  /* 0x0000002b2e0c723e */ /* 0x000fe200000000ff */
[----:B------:R3:W-:Y:S01]  /*6740*/  STSM.16.M88.4 [R74], R8 ;  /* 0x000000084a007844 */ /* 0x0007e20000000200 */
[----:B------:R-:W-:Y:S02]  /*6750*/  F2FP.F16.F32.PACK_AB R13, R66, R67 ;  /* 0x00000043420d723e */ /* 0x000fe400000000ff */
[----:B------:R-:W-:-:S02]  /*6760*/  F2FP.F16.F32.PACK_AB R14, R47, R44 ;  /* 0x0000002c2f0e723e */ /* 0x000fc400000000ff */
[----:B------:R-:W-:Y:S02]  /*6770*/  F2FP.F16.F32.PACK_AB R15, R64, R65 ;  /* 0x00000041400f723e */ /* 0x000fe400000000ff */
[----:B-1----:R-:W-:Y:S02]  /*6780*/  MOV R32, R24 ;  /* 0x0000001800207202 */ /* 0x002fe40000000f00 */
[----:B------:R-:W-:Y:S01]  /*6790*/  F2FP.F16.F32.PACK_AB R4, R42, R37 ;  /* 0x000000252a04723e */ /* 0x000fe200000000ff */
[----:B------:R-:W-:Y:S01]  /*67a0*/  STSM.16.M88.4 [R73], R12 ;  /* 0x0000000c49007844 */ /* 0x000fe20000000200 */
[----:B------:R-:W-:Y:S02]  /*67b0*/  F2FP.F16.F32.PACK_AB R5, R60, R61 ;  /* 0x0000003d3c05723e */ /* 0x000fe400000000ff */
[----:B------:R-:W-:Y:S02]  /*67c0*/  F2FP.F16.F32.PACK_AB R6, R41, R36 ;  /* 0x000000242906723e */ /* 0x000fe400000000ff */
[----:B------:R-:W-:-:S02]  /*67d0*/  F2FP.F16.F32.PACK_AB R7, R58, R59 ;  /* 0x0000003b3a07723e */ /* 0x000fc400000000ff */
[----:B------:R-:W-:Y:S02]  /*67e0*/  F2FP.F16.F32.PACK_AB R24, R38, R27 ;  /* 0x0000001b2618723e */ /* 0x000fe400000000ff */
[----:B------:R-:W-:Y:S01]  /*67f0*/  F2FP.F16.F32.PACK_AB R25, R56, R57 ;  /* 0x000000393819723e */ /* 0x000fe200000000ff */
[----:B------:R1:W-:Y:S01]  /*6800*/  STSM.16.M88.4 [R72], R4 ;  /* 0x0000000448007844 */ /* 0x0003e20000000200 */
[----:B------:R-:W-:Y:S01]  /*6810*/  F2FP.F16.F32.PACK_AB R27, R54, R55 ;  /* 0x00000037361b723e */ /* 0x000fe200000000ff */
[----:B--2---:R-:W-:Y:S01]  /*6820*/  IMAD.WIDE R30, R136, 0x4, R30 ;  /* 0x00000004881e7825 */ /* 0x004fe200078e021e */
[----:B---3--:R-:W-:Y:S02]  /*6830*/  F2FP.F16.F32.PACK_AB R8, R40, R3 ;  /* 0x000000032808723e */ /* 0x008fe400000000ff */
[----:B------:R-:W-:Y:S01]  /*6840*/  F2FP.F16.F32.PACK_AB R9, R52, R53 ;  /* 0x000000353409723e */ /* 0x000fe200000000ff */
[----:B------:R2:W-:Y:S01]  /*6850*/  STSM.16.M88.4 [R51], R24 ;  /* 0x0000001833007844 */ /* 0x0005e20000000200 */
[----:B------:R-:W-:Y:S01]  /*6860*/  F2FP.F16.F32.PACK_AB R10, R45, R0 ;  /* 0x000000002d0a723e */ /* 0x000fe200000000ff */
[----:B------:R-:W-:Y:S01]  /*6870*/  IMAD.MOV.U32 R3, RZ, RZ, RZ ;  /* 0x000000ffff037224 */ /* 0x000fe200078e00ff */
[----:B------:R-:W-:Y:S01]  /*6880*/  F2FP.F16.F32.PACK_AB R11, R135, R50 ;  /* 0x00000032870b723e */ /* 0x000fe200000000ff */
[----:B------:R-:W3:Y:S01]  /*6890*/  LDC R0, c[0x0][0xbe8] ;  /* 0x0002fa00ff007b82 */ /* 0x000ee20000000800 */
[----:B------:R-:W-:-:S02]  /*68a0*/  ISETP.NE.U32.AND P2, PT, RZ, UR4, PT ;  /* 0x00000004ff007c0c */ /* 0x000fc4000bf45070 */
[----:B0-----:R-:W-:Y:S01]  /*68b0*/  ISETP.NE.U32.AND P0, PT, R62, RZ, PT ;  /* 0x000000ff3e00720c */ /* 0x001fe20003f05070 */
[----:B------:R2:W-:Y:S04]  /*68c0*/  STSM.16.M88.4 [R32], R8 ;  /* 0x0000000820007844 */ /* 0x0005e80000000200 */
[----:B------:R-:W-:Y:S01]  /*68d0*/  BAR.SYNC.DEFER_BLOCKING 0x1, 0x180 ;  /* 0x0046000000007b1d */ /* 0x000fe20000010000 */
[----:B------:R-:W-:Y:S02]  /*68e0*/  ISETP.NE.AND.EX P2, PT, RZ, UR5, PT, P2 ;  /* 0x00000005ff007c0c */ /* 0x000fe4000bf45320 */
[----:B------:R-:W-:-:S11]  /*68f0*/  ISETP.NE.AND.EX P0, PT, R63, RZ, PT, P0 ;  /* 0x000000ff3f00720c */ /* 0x000fd60003f05300 */
[C---:B-1----:R-:W-:Y:S01]  /*6900*/  @P2 LEA R4, P3, R136.reuse, UR4, 0x2 ;  /* 0x0000000488042c11 */ /* 0x042fe2000f8610ff */
[----:B------:R-:W-:Y:S02]  /*6910*/  ULDC UR4, c[0x0][0xa88] ;  /* 0x0002a20000047ab9 */ /* 0x000fe40000000800 */
[----:B------:R-:W-:Y:S01]  /*6920*/  IMAD.U32 R7, RZ, RZ, UR4 ;  /* 0x00000004ff077e24 */ /* 0x000fe2000f8e00ff */
[----:B------:R-:W-:Y:S01]  /*6930*/  @P2 LEA.HI.X R5, R136, UR5, R141, 0x2, P3 ;  /* 0x0000000588052c11 */ /* 0x000fe200098f148d */
[----:B------:R2:W5:Y:S01]  /*6940*/  @P0 LDG.E R3, desc[UR36][R30.64] ;  /* 0x000000241e030981 */ /* 0x000562000c1e1900 */
[----:B---3--:R-:W-:Y:S01]  /*6950*/  ISETP.NE.AND P1, PT, R0, 0x1, PT ;  /* 0x000000010000780c */ /* 0x008fe20003f25270 */
[----:B------:R-:W-:Y:S02]  /*6960*/  IMAD R15, R139, 0xc0, R150 ;  /* 0x000000c08b0f7824 */ /* 0x000fe400078e0296 */
[----:B------:R2:W5:Y:S10]  /*6970*/  @P2 LDG.E R7, desc[UR36][R4.64] ;  /* 0x0000002404072981 */ /* 0x000574000c1e1900 */
[----:B------:R-:W0:Y:S08]  /*6980*/  @P1 LDC R12, c[0x0][0xbec] ;  /* 0x0002fb00ff0c1b82 */ /* 0x000e300000000800 */
[----:B------:R-:W1:Y:S01]  /*6990*/  @P1 LDC R13, c[0x0][0xbf0] ;  /* 0x0002fc00ff0d1b82 */ /* 0x000e620000000800 */
[----:B--2---:R-:W-:Y:S05]  /*69a0*/  @P2 BRA `(.L_x_10196) ;  /* 0x0000000000102947 */ /* 0x004fea0003800000 */
[----:B------:R-:W-:Y:S05]  /*69b0*/  @!P0 BRA `(.L_x_10196) ;  /* 0x00000000000c8947 */ /* 0x000fea0003800000 */
[----:B------:R-:W2:Y:S04]  /*69c0*/  LDG.E R4, desc[UR36][R30.64] ;  /* 0x000000241e047981 */ /* 0x000ea8000c1e1900 */
[----:B-----5:R-:W2:Y:S02]  /*69d0*/  LDG.E R7, desc[UR36][R30.64+0x4] ;  /* 0x000004241e077981 */ /* 0x020ea4000c1e1900 */
[----:B--2---:R-:W-:-:S07]  /*69e0*/  IMAD.IADD R7, R7, 0x1, -R4 ;  /* 0x0000000107077824 */ /* 0x004fce00078e0a04 */
.L_x_10196:
[----:B------:R-:W-:Y:S01]  /*69f0*/  SHF.R.S32.HI R32, RZ, 0x1f, R138 ;  /* 0x0000001fff207819 */ /* 0x000fe2000001148a */
[----:B0-----:R-:W-:Y:S01]  /*6a00*/  @P1 IMAD.HI.U32 R4, R15, R12, RZ ;  /* 0x0000000c0f041227 */ /* 0x001fe200078e00ff */
[----:B------:R-:W-:Y:S01]  /*6a10*/  ULDC.64 UR4, c[0x0][0xb90] ;  /* 0x0002e40000047ab9 */ /* 0x000fe20000000a00 */
[--C-:B-----5:R-:W-:Y:S01]  /*6a20*/  SHF.R.S32.HI R31, RZ, 0x1f, R3.reuse ;  /* 0x0000001fff1f7819 */ /* 0x120fe20000011403 */
[----:B------:R-:W0:Y:S01]  /*6a30*/  @P1 LDC R53, c[0x0][0xbec] ;  /* 0x0002fb00ff351b82 */ /* 0x000e220000000800 */
[----:B------:R-:W-:Y:S01]  /*6a40*/  IMAD R5, R32, UR4, RZ ;  /* 0x0000000420057c24 */ /* 0x000fe2000f8e02ff */
[----:B------:R-:W-:Y:S01]  /*6a50*/  SEL R141, R141, RZ, !P0 ;  /* 0x000000ff8d8d7207 */ /* 0x000fe20004000000 */
[----:B------:R-:W-:Y:S01]  /*6a60*/  IMAD.MOV.U32 R30, RZ, RZ, R3 ;  /* 0x000000ffff1e7224 */ /* 0x000fe200078e0003 */
[----:B------:R-:W-:Y:S01]  /*6a70*/  SEL R49, R136, RZ, !P0 ;  /* 0x000000ff88317207 */ /* 0x000fe20004000000 */
[----:B------:R-:W-:Y:S01]  /*6a80*/  IMAD.MOV.U32 R9, RZ, RZ, R15 ;  /* 0x000000ffff097224 */ /* 0x000fe200078e000f */
[----:B-1----:R-:W-:Y:S01]  /*6a90*/  @P1 SHF.R.U32.HI R9, RZ, R13, R4 ;  /* 0x0000000dff091219 */ /* 0x002fe20000011604 */
[C---:B------:R-:W-:Y:S01]  /*6aa0*/  IMAD R13, R138.reuse, UR5, R5 ;  /* 0x000000058a0d7c24 */ /* 0x040fe2000f8e0205 */
[----:B------:R-:W-:Y:S01]  /*6ab0*/  ULDC.64 UR6, c[0x0][0xa80] ;  /* 0x0002a00000067ab9 */ /* 0x000fe20000000a00 */
[----:B------:R-:W-:Y:S01]  /*6ac0*/  IMAD.WIDE.U32 R4, R138, UR4, R30 ;  /* 0x000000048a047c25 */ /* 0x000fe2000f8e001e */
[----:B------:R-:W-:-:S03]  /*6ad0*/  ULDC.64 UR4, c[0x0][0xb98] ;  /* 0x0002e60000047ab9 */ /* 0x000fc60000000a00 */
[----:B------:R-:W-:Y:S01]  /*6ae0*/  IMAD R11, R144, 0x20, R137 ;  /* 0x00000020900b7824 */ /* 0x000fe200078e0289 */
[----:B------:R-:W-:Y:S01]  /*6af0*/  IADD3 R5, R5, R13, RZ ;  /* 0x0000000d05057210 */ /* 0x000fe20007ffe0ff */
[----:B------:R-:W-:Y:S01]  /*6b00*/  IMAD R6, R141, UR4, RZ ;  /* 0x000000048d067c24 */ /* 0x000fe2000f8e02ff */
[----:B------:R-:W-:Y:S01]  /*6b10*/  SHF.R.S32.HI R13, RZ, 0x1f, R9 ;  /* 0x0000001fff0d7819 */ /* 0x000fe20000011409 */
[----:B------:R-:W-:-:S04]  /*6b20*/  IMAD.WIDE R20, R11, 0x2, R20 ;  /* 0x000000020b147825 */ /* 0x000fc800078e0214 */
[----:B------:R-:W-:Y:S01]  /*6b30*/  IMAD.MOV R11, RZ, RZ, -R9 ;  /* 0x000000ffff0b7224 */ /* 0x000fe200078e0a09 */
[C---:B------:R-:W-:Y:S01]  /*6b40*/  IADD3 R25, P6, R20.reuse, 0x3000, RZ ;  /* 0x0000300014197810 */ /* 0x040fe20007fde0ff */
[----:B------:R-:W-:Y:S01]  /*6b50*/  IMAD.WIDE.U32 R4, R49, UR4, R4 ;  /* 0x0000000431047c25 */ /* 0x000fe2000f8e0004 */
[----:B------:R-:W-:Y:S02]  /*6b60*/  IADD3 R37, P4, R20, 0x6000, RZ ;  /* 0x0000600014257810 */ /* 0x000fe40007f9e0ff */
[----:B------:R-:W-:Y:S01]  /*6b70*/  LOP3.LUT R24, R25, 0x180, RZ, 0xc0, !PT ;  /* 0x0000018019187812 */ /* 0x000fe200078ec0ff */
[----:B------:R-:W-:Y:S01]  /*6b80*/  IMAD R11, R0, R11, R15 ;  /* 0x0000000b000b7224 */ /* 0x000fe200078e020f */
[----:B------:R-:W-:Y:S01]  /*6b90*/  IADD3 R4, P0, R9, R4, RZ ;  /* 0x0000000409047210 */ /* 0x000fe20007f1e0ff */
[----:B------:R-:W-:Y:S01]  /*6ba0*/  IMAD R10, R49, UR5, R6 ;  /* 0x00000005310a7c24 */ /* 0x000fe2000f8e0206 */
[----:B------:R-:W-:Y:S01]  /*6bb0*/  IADD3 R15, P2, R20, 0x1800, RZ ;  /* 0x00001800140f7810 */ /* 0x000fe20007f5e0ff */
[----:B------:R-:W-:Y:S01]  /*6bc0*/  ULDC.64 UR4, c[0x0][0xb88] ;  /* 0x0002e20000047ab9 */ /* 0x000fe20000000a00 */
[----:B------:R-:W-:Y:S01]  /*6bd0*/  SHF.R.S32.HI R6, RZ, 0x1f, R11 ;  /* 0x0000001fff067819 */ /* 0x000fe2000001140b */
[----:B------:R-:W-:Y:S01]  /*6be0*/  IMAD R14, R139, 0xc0, R148 ;  /* 0x000000c08b0e7824 */ /* 0x000fe200078e0294 */
[----:B------:R-:W-:Y:S01]  /*6bf0*/  IADD3.X R5, R13, R5, R10, P0, !PT ;  /* 0x000000050d057210 */ /* 0x000fe200007fe40a */
[----:B------:R-:W-:Y:S01]  /*6c00*/  IMAD R51, R7, R0, RZ ;  /* 0x0000000007337224 */ /* 0x000fe200078e02ff */
[----:B------:R-:W-:Y:S01]  /*6c10*/  LOP3.LUT R8, R15, 0x180, RZ, 0xc0, !PT ;  /* 0x000001800f087812 */ /* 0x000fe200078ec0ff */
[----:B------:R-:W-:Y:S01]  /*6c20*/  IMAD R12, R6, UR4, RZ ;  /* 0x00000004060c7c24 */ /* 0x000fe2000f8e02ff */
[----:B------:R-:W-:Y:S01]  /*6c30*/  IADD3 R13, P5, R20, 0x4800, RZ ;  /* 0x00004800140d7810 */ /* 0x000fe20007fbe0ff */
[----:B------:R-:W-:Y:S01]  /*6c40*/  IMAD.WIDE.U32 R4, R11, UR4, R4 ;  /* 0x000000040b047c25 */ /* 0x000fe2000f8e0004 */
[----:B------:R-:W-:-:S02]  /*6c50*/  SHF.R.U64 R8, R8, 0x3, RZ ;  /* 0x0000000308087819 */ /* 0x000fc400000012ff */
[----:B------:R-:W-:Y:S01]  /*6c60*/  LOP3.LUT R36, R37, 0x180, RZ, 0xc0, !PT ;  /* 0x0000018025247812 */ /* 0x000fe200078ec0ff */
[----:B------:R-:W-:Y:S01]  /*6c70*/  IMAD R9, R11, UR5, R12 ;  /* 0x000000050b097c24 */ /* 0x000fe2000f8e020c */
[----:B------:R-:W-:Y:S01]  /*6c80*/  ULDC.64 UR4, c[0x0][0xb50] ;  /* 0x0002d40000047ab9 */ /* 0x000fe20000000a00 */
[----:B------:R-:W-:Y:S01]  /*6c90*/  LOP3.LUT R6, R8, R15, RZ, 0x3c, !PT ;  /* 0x0000000f08067212 */ /* 0x000fe200078e3cff */
[----:B------:R-:W-:Y:S01]  /*6ca0*/  IMAD.X R7, RZ, RZ, R21, P2 ;  /* 0x000000ffff077224 */ /* 0x000fe200010e0615 */
[----:B------:R-:W-:Y:S01]  /*6cb0*/  LEA R8, P0, R4, UR4, 0x2 ;  /* 0x0000000404087c11 */ /* 0x000fe2000f8010ff */
[----:B------:R-:W-:Y:S01]  /*6cc0*/  IMAD.IADD R5, R5, 0x1, R9 ;  /* 0x0000000105057824 */ /* 0x000fe200078e0209 */
[----:B------:R-:W-:Y:S02]  /*6cd0*/  LOP3.LUT R9, R20, 0x180, RZ, 0xc0, !PT ;  /* 0x0000018014097812 */ /* 0x000fe400078ec0ff */
[----:B------:R-:W-:Y:S01]  /*6ce0*/  LOP3.LUT R12, R13, 0x180, RZ, 0xc0, !PT ;  /* 0x000001800d0c7812 */ /* 0x000fe200078ec0ff */
[----:B------:R-:W-:Y:S01]  /*6cf0*/  SHFL.IDX PT, R44, R8, RZ, 0x1c1f ;  /* 0x001c1fff082c7589 */ /* 0x000fe200000e0000 */
[----:B------:R-:W-:Y:S01]  /*6d00*/  LEA.HI.X R10, R4, UR5, R5, 0x2, P0 ;  /* 0x00000005040a7c11 */ /* 0x000fe200080f1405 */
[----:B------:R-:W-:Y:S01]  /*6d10*/  VIADD R4, R14, 0x8 ;  /* 0x000000080e047836 */ /* 0x000fe20000000000 */
[----:B------:R-:W-:Y:S01]  /*6d20*/  LOP3.LUT P0, RZ, R146, 0x3, RZ, 0xc0, !PT ;  /* 0x0000000392ff7812 */ /* 0x000fe2000780c0ff */
[----:B------:R-:W-:Y:S01]  /*6d30*/  SHFL.IDX PT, R46, R8, 0x1, 0x1c1f ;  /* 0x003c1f00082e7f89 */ /* 0x000fe200000e0000 */
[----:B------:R-:W-:Y:S01]  /*6d40*/  SHF.R.U64 R9, R9, 0x3, RZ ;  /* 0x0000000309097819 */ /* 0x000fe200000012ff */
[----:B------:R-:W-:Y:S01]  /*6d50*/  ULDC.64 UR4, c[0x0][0xaa0] ;  /* 0x0002a80000047ab9 */ /* 0x000fe20000000a00 */
[-C--:B------:R-:W-:Y:S01]  /*6d60*/  ISETP.GE.OR P2, PT, R14, R51.reuse, P0 ;  /* 0x000000330e00720c */ /* 0x080fe20000746670 */
[----:B------:R-:W1:Y:S01]  /*6d70*/  SHFL.IDX PT, R45, R10, RZ, 0x1c1f ;  /* 0x001c1fff0a2d7589 */ /* 0x000e6200000e0000 */
[----:B------:R-:W-:-:S02]  /*6d80*/  ISETP.GE.OR P0, PT, R4, R51, P0 ;  /* 0x000000330400720c */ /* 0x000fc40000706670 */
[----:B------:R-:W-:Y:S01]  /*6d90*/  IADD3 R5, P3, R20, 0x7800, RZ ;  /* 0x0000780014057810 */ /* 0x000fe20007f7e0ff */
[----:B------:R-:W2:Y:S01]  /*6da0*/  SHFL.IDX PT, R47, R10, 0x1, 0x1c1f ;  /* 0x003c1f000a2f7f89 */ /* 0x000ea200000e0000 */
[----:B------:R-:W-:Y:S01]  /*6db0*/  IMAD R30, R31, UR4, RZ ;  /* 0x000000041f1e7c24 */ /* 0x000fe2000f8e02ff */
[----:B------:R-:W-:Y:S02]  /*6dc0*/  SHF.R.U64 R24, R24, 0x3, RZ ;  /* 0x0000000318187819 */ /* 0x000fe400000012ff */
[----:B------:R-:W-:Y:S02]  /*6dd0*/  SHF.R.U64 R12, R12, 0x3, RZ ;  /* 0x000000030c0c7819 */ /* 0x000fe400000012ff */
[----:B------:R-:W-:Y:S02]  /*6de0*/  SHF.R.U64 R36, R36, 0x3, RZ ;  /* 0x0000000324247819 */ /* 0x000fe400000012ff */
[----:B------:R-:W-:Y:S01]  /*6df0*/  LOP3.LUT R20, R9, R20, RZ, 0x3c, !PT ;  /* 0x0000001409147212 */ /* 0x000fe200078e3cff */
[----:B------:R-:W-:Y:S01]  /*6e00*/  IMAD R31, R3, UR5, R30 ;  /* 0x00000005031f7c24 */ /* 0x000fe2000f8e021e */
[----:B------:R-:W-:Y:S01]  /*6e10*/  LOP3.LUT R24, R24, R25, RZ, 0x3c, !PT ;  /* 0x0000001918187212 */ /* 0x000fe200078e3cff */
[----:B-1----:R1:W-:Y:S01]  /*6e20*/  @!P2 ST.E desc[UR36][R44.64], R28 ;  /* 0x0000001c2c00a985 */ /* 0x0023e2000c101924 */
[----:B------:R-:W-:Y:S01]  /*6e30*/  LOP3.LUT R12, R12, R13, RZ, 0x3c, !PT ;  /* 0x0000000d0c0c7212 */ /* 0x000fe200078e3cff */
[----:B------:R-:W-:Y:S01]  /*6e40*/  IMAD R30, R143, 0x60, R144 ;  /* 0x000000608f1e7824 */ /* 0x000fe200078e0290 */
[----:B------:R-:W-:Y:S01]  /*6e50*/  LOP3.LUT R36, R36, R37, RZ, 0x3c, !PT ;  /* 0x0000002524247212 */ /* 0x000fe200078e3cff */
[----:B--2---:R2:W-:Y:S01]  /*6e60*/  @!P0 ST.E desc[UR36][R46.64], R29 ;  /* 0x0000001d2e008985 */ /* 0x0045e2000c101924 */
[--C-:B------:R-:W-:Y:S01]  /*6e70*/  IMAD.X R25, RZ, RZ, R21.reuse, P6 ;  /* 0x000000ffff197224 */ /* 0x100fe200030e0615 */
[----:B------:R-:W-:Y:S01]  /*6e80*/  LOP3.LUT R4, R5, 0x180, RZ, 0xc0, !PT ;  /* 0x0000018005047812 */ /* 0x000fe200078ec0ff */
[--C-:B------:R-:W-:Y:S01]  /*6e90*/  IMAD.X R13, RZ, RZ, R21.reuse, P5 ;  /* 0x000000ffff0d7224 */ /* 0x100fe200028e0615 */
[----:B------:R3:W5:Y:S01]  /*6ea0*/  LD.E.128 R8, desc[UR36][R20.64] ;  /* 0x0000002414087980 */ /* 0x000762000c101d00 */
[--C-:B------:R-:W-:Y:S01]  /*6eb0*/  IMAD.X R37, RZ, RZ, R21.reuse, P4 ;  /* 0x000000ffff257224 */ /* 0x100fe200020e0615 */
[----:B------:R-:W-:Y:S01]  /*6ec0*/  SHF.R.U64 R4, R4, 0x3, RZ ;  /* 0x0000000304047819 */ /* 0x000fe200000012ff */
[----:B------:R-:W-:Y:S01]  /*6ed0*/  IMAD.X R41, RZ, RZ, R21, P3 ;  /* 0x000000ffff297224 */ /* 0x000fe200018e0615 */
[----:B-1----:R-:W1:Y:S01]  /*6ee0*/  @P1 LDC R45, c[0x0][0xbf0] ;  /* 0x0002fc00ff2d1b82 */ /* 0x002e620000000800 */
[----:B------:R-:W-:Y:S01]  /*6ef0*/  IMAD R30, R139, 0xc0, R30 ;  /* 0x000000c08b1e7824 */ /* 0x000fe200078e021e */
[----:B------:R-:W-:Y:S01]  /*6f00*/  LOP3.LUT R40, R4, R5, RZ, 0x3c, !PT ;  /* 0x0000000504287212 */ /* 0x000fe200078e3cff */
[----:B------:R-:W5:Y:S01]  /*6f10*/  LD.E.128 R24, desc[UR36][R24.64] ;  /* 0x0000002418187980 */ /* 0x000f62000c101d00 */
[----:B--2---:R-:W-:Y:S01]  /*6f20*/  IMAD.WIDE.U32 R28, R3, UR4, RZ ;  /* 0x00000004031c7c25 */ /* 0x004fe2000f8e00ff */
[----:B------:R-:W-:-:S02]  /*6f30*/  ULDC.64 UR4, c[0x0][0xae8] ;  /* 0x0002ba0000047ab9 */ /* 0x000fc40000000a00 */
[----:B------:R-:W5:Y:S01]  /*6f40*/  LD.E.128 R4, desc[UR36][R6.64] ;  /* 0x0000002406047980 */ /* 0x000f62000c101d00 */
[----:B---3--:R-:W-:Y:S02]  /*6f50*/  IMAD.IADD R21, R29, 0x1, R31 ;  /* 0x000000011d157824 */ /* 0x008fe400078e021f */
[----:B------:R-:W-:Y:S01]  /*6f60*/  IMAD R3, R32, UR4, RZ ;  /* 0x0000000420037c24 */ /* 0x000fe2000f8e02ff */
[----:B------:R-:W5:Y:S01]  /*6f70*/  LD.E.128 R12, desc[UR36][R12.64] ;  /* 0x000000240c0c7980 */ /* 0x000f62000c101d00 */
[----:B------:R-:W-:Y:S02]  /*6f80*/  IMAD.MOV.U32 R20, RZ, RZ, R28 ;  /* 0x000000ffff147224 */ /* 0x000fe400078e001c */
[C---:B------:R-:W-:Y:S01]  /*6f90*/  IMAD R3, R138.reuse, UR5, R3 ;  /* 0x000000058a037c24 */ /* 0x040fe2000f8e0203 */
[----:B------:R-:W5:Y:S01]  /*6fa0*/  LD.E.128 R36, desc[UR36][R36.64] ;  /* 0x0000002424247980 */ /* 0x000f62000c101d00 */
[----:B------:R-:W-:Y:S01]  /*6fb0*/  IMAD.WIDE.U32 R20, R138, UR4, R20 ;  /* 0x000000048a147c25 */ /* 0x000fe2000f8e0014 */
[----:B------:R-:W-:-:S02]  /*6fc0*/  ULDC.64 UR4, c[0x0][0xaf0] ;  /* 0x0002bc0000047ab9 */ /* 0x000fc40000000a00 */
[----:B------:R-:W5:Y:S01]  /*6fd0*/  LD.E.128 R40, desc[UR36][R40.64] ;  /* 0x0000002428287980 */ /* 0x000f62000c101d00 */
[----:B0-----:R-:W-:Y:S01]  /*6fe0*/  @P1 IMAD.HI.U32 R28, R30, R53, RZ ;  /* 0x000000351e1c1227 */ /* 0x001fe200078e00ff */
[----:B------:R-:W-:Y:S01]  /*6ff0*/  IADD3 R21, R21, R3, RZ ;  /* 0x0000000315157210 */ /* 0x000fe20007ffe0ff */
[----:B------:R-:W-:Y:S01]  /*7000*/  @!PT LDS RZ, [RZ] ;  /* 0x00000000fffff984 */ /* 0x000fe20000000800 */
[----:B------:R-:W-:Y:S01]  /*7010*/  @!PT LDS RZ, [RZ] ;  /* 0x00000000fffff984 */ /* 0x000fe20000000800 */
[----:B------:R-:W-:Y:S01]  /*7020*/  @!PT LDS RZ, [RZ] ;  /* 0x00000000fffff984 */ /* 0x000fe20000000800 */
[----:B------:R-:W-:Y:S01]  /*7030*/  @!PT LDS RZ, [RZ] ;  /* 0x00000000fffff984 */ /* 0x000fe20000000800 */
[----:B------:R0:W-:Y:S06]  /*7040*/  MEMBAR.ALL.CTA ;  /* 0x0000000000007992 */ /* 0x0001ec0000008000 */
[----:B0-----:R-:W0:Y:S01]  /*7050*/  FENCE.VIEW.ASYNC.S ;  /* 0x00000000000073c6 */ /* 0x001e220000000000 */
[----:B------:R-:W-:Y:S01]  /*7060*/  IMAD.MOV.U32 R3, RZ, RZ, R30 ;  /* 0x000000ffff037224 */ /* 0x000fe200078e001e */
[----:B-1----:R-:W-:Y:S01]  /*7070*/  @P1 SHF.R.U32.HI R3, RZ, R45, R28 ;  /* 0x0000002dff031219 */ /* 0x002fe2000001161c */
[----:B------:R-:W-:-:S02]  /*7080*/  IMAD R29, R141, UR4, RZ ;  /* 0x000000048d1d7c24 */ /* 0x000fc4000f8e02ff */
[----:B------:R-:W-:Y:S01]  /*7090*/  IMAD.WIDE.U32 R20, R49, UR4, R20 ;  /* 0x0000000431147c25 */ /* 0x000fe2000f8e0014 */
[----:B------:R-:W-:-:S03]  /*70a0*/  SHF.R.S32.HI R28, RZ, 0x1f, R3 ;  /* 0x0000001fff1c7819 */ /* 0x000fc60000011403 */
[----:B------:R-:W-:Y:S01]  /*70b0*/  IMAD R29, R49, UR5, R29 ;  /* 0x00000005311d7c24 */ /* 0x000fe2000f8e021d */
[----:B------:R-:W-:Y:S01]  /*70c0*/  ULDC.64 UR4, c[0x0][0xae0] ;  /* 0x0002b80000047ab9 */ /* 0x000fe20000000a00 */
[----:B------:R-:W-:Y:S02]  /*70d0*/  IMAD.MOV R31, RZ, RZ, -R3 ;  /* 0x000000ffff1f7224 */ /* 0x000fe400078e0a03 */
[----:B------:R-:W-:Y:S02]  /*70e0*/  IMAD.IADD R21, R21, 0x1, R29 ;  /* 0x0000000115157824 */ /* 0x000fe400078e021d */
[----:B------:R-:W-:Y:S02]  /*70f0*/  IMAD R29, R0, R31, R30 ;  /* 0x0000001f001d7224 */ /* 0x000fe400078e021e */
[----:B------:R-:W-:-:S03]  /*7100*/  IMAD R28, R28, UR4, RZ ;  /* 0x000000041c1c7c24 */ /* 0x000fc6000f8e02ff */
[----:B------:R-:W-:Y:S01]  /*7110*/  SHF.R.S32.HI R0, RZ, 0x1f, R29 ;  /* 0x0000001fff007819 */ /* 0x000fe2000001141d */
[C---:B------:R-:W-:Y:S02]  /*7120*/  IMAD R31, R3.reuse, UR5, R28 ;  /* 0x00000005031f7c24 */ /* 0x040fe4000f8e021c */
[----:B------:R-:W-:Y:S01]  /*7130*/  IMAD.WIDE.U32 R20, R3, UR4, R20 ;  /* 0x0000000403147c25 */ /* 0x000fe2000f8e0014 */
[----:B------:R-:W-:-:S03]  /*7140*/  ULDC.64 UR4, c[0x0][0xad8] ;  /* 0x0002b60000047ab9 */ /* 0x000fc60000000a00 */
[----:B------:R-:W-:Y:S02]  /*7150*/  IMAD R0, R0, UR4, RZ ;  /* 0x0000000400007c24 */ /* 0x000fe4000f8e02ff */
[----:B------:R-:W-:Y:S02]  /*7160*/  IMAD.IADD R21, R21, 0x1, R31 ;  /* 0x0000000115157824 */ /* 0x000fe400078e021f */
[----:B------:R-:W-:Y:S02]  /*7170*/  IMAD R3, R29, UR5, R0 ;  /* 0x000000051d037c24 */ /* 0x000fe4000f8e0200 */
[----:B------:R-:W-:Y:S02]  /*7180*/  IMAD R0, R139, 0xc0, R144 ;  /* 0x000000c08b007824 */ /* 0x000fe400078e0290 */
[----:B------:R-:W-:Y:S01]  /*7190*/  IMAD.WIDE.U32 R20, R29, UR4, R20 ;  /* 0x000000041d147c25 */ /* 0x000fe2000f8e0014 */
[----:B------:R-:W-:Y:S02]  /*71a0*/  UIADD3 UR4, UR40, 0x2d820, URZ ;  /* 0x0002d82028047890 */ /* 0x000fe4000fffe03f */
[----:B------:R-:W-:Y:S01]  /*71b0*/  ISETP.GE.AND P0, PT, R0, R51, PT ;  /* 0x000000330000720c */ /* 0x000fe20003f06270 */
[----:B------:R-:W-:Y:S01]  /*71c0*/  IMAD.IADD R3, R21, 0x1, R3 ;  /* 0x0000000115037824 */ /* 0x000fe200078e0203 */
[----:B------:R-:W-:Y:S01]  /*71d0*/  LEA R32, P1, R20, UR6, 0x1 ;  /* 0x0000000614207c11 */ /* 0x000fe2000f8208ff */
[----:B------:R-:W-:-:S03]  /*71e0*/  UPRMT UR4, URZ, 0x654, UR4 ;  /* 0x000006543f047896 */ /* 0x000fc60008000004 */
[----:B------:R-:W-:Y:S01]  /*71f0*/  LEA.HI.X R3, R20, UR7, R3, 0x1, P1 ;  /* 0x0000000714037c11 */ /* 0x000fe200088f0c03 */
[----:B0-----:R0:W1:Y:S01]  /*7200*/  SHFL.IDX PT, R28, R32, RZ, 0x1c1f ;  /* 0x001c1fff201c7589 */ /* 0x00106200000e0000 */
[----:B------:R-:W-:Y:S03]  /*7210*/  BSSY B1, `(.L_x_10197) ;  /* 0x0000010000017945 */ /* 0x000fe60003800000 */
[----:B------:R0:W2:Y:S01]  /*7220*/  SHFL.IDX PT, R29, R3, RZ, 0x1c1f ;  /* 0x001c1fff031d7589 */ /* 0x0000a200000e0000 */
[----:B------:R-:W-:Y:S01]  /*7230*/  SYNCS.ARRIVE.TRANS64.RED.A1T0 RZ, [UR4], RZ ;  /* 0x000000ffffff79a7 */ /* 0x000fe20008100404 */
[----:B------:R-:W-:Y:S05]  /*7240*/  @P0 BRA `(.L_x_10198) ;  /* 0x0000000000300947 */ /* 0x000fea0003800000 */
[----:B------:R-:W-:Y:S02]  /*7250*/  ULDC UR4, c[0x0][0xac8] ;  /* 0x0002b20000047ab9 */ /* 0x000fe40000000800 */
[----:B------:R-:W-:Y:S02]  /*7260*/  ISETP.GE.AND P1, PT, R140, UR4, PT ;  /* 0x000000048c007c0c */ /* 0x000fe4000bf26270 */
[----:B------:R-:W-:Y:S02]  /*7270*/  ISETP.GE.AND P2, PT, R142, UR4, PT ;  /* 0x000000048e007c0c */ /* 0x000fe4000bf46270 */
[----:B------:R-:W-:-:S09]  /*7280*/  ISETP.GE.AND P0, PT, R137, UR4, PT ;  /* 0x0000000489007c0c */ /* 0x000fd2000bf06270 */
[-C--:B-1----:R-:W-:Y:S02]  /*7290*/  @!P1 LEA R30, P3, R140, R28.reuse, 0x1 ;  /* 0x0000001c8c1e9211 */ /* 0x082fe400078608ff */
[----:B------:R-:W-:Y:S02]  /*72a0*/  @!P2 LEA R44, P4, R142, R28, 0x1 ;  /* 0x0000001c8e2ca211 */ /* 0x000fe400078808ff */
[----:B--2---:R-:W-:Y:S01]  /*72b0*/  @!P0 IMAD.WIDE R20, R137, 0x2, R28 ;  /* 0x0000000289148825 */ /* 0x004fe200078e021c */
[-C--:B------:R-:W-:Y:S02]  /*72c0*/  @!P1 LEA.HI.X R31, R140, R29.reuse, R154, 0x1, P3 ;  /* 0x0000001d8c1f9211 */ /* 0x080fe400018f0c9a */
[----:B------:R-:W-:Y:S02]  /*72d0*/  @!P2 LEA.HI.X R45, R142, R29, R153, 0x1, P4 ;  /* 0x0000001d8e2da211 */ /* 0x000fe400020f0c99 */
[----:B-----5:R3:W-:Y:S04]  /*72e0*/  @!P0 ST.E.128 desc[UR36][R20.64], R8 ;  /* 0x0000000814008985 */ /* 0x0207e8000c101d24 */
[----:B------:R3:W-:Y:S04]  /*72f0*/  @!P1 ST.E.128 desc[UR36][R30.64], R24 ;  /* 0x000000181e009985 */ /* 0x0007e8000c101d24 */
[----:B------:R3:W-:Y:S02]  /*7300*/  @!P2 ST.E.128 desc[UR36][R44.64], R36 ;  /* 0x000000242c00a985 */ /* 0x0007e4000c101d24 */
.L_x_10198:
[----:B------:R-:W-:Y:S05]  /*7310*/  BSYNC B1 ;  /* 0x0000000000017941 */ /* 0x000fea0003800000 */
.L_x_10197:
[----:B------:R-:W-:Y:S01]  /*7320*/  VIADD R0, R0, 0x60 ;  /* 0x0000006000007836 */ /* 0x000fe20000000000 */
[----:B---3-5:R3:W4:Y:S04]  /*7330*/  SHFL.IDX PT, R11, R3, 0x1, 0x1c1f ;  /* 0x003c1f00030b7f89 */ /* 0x02872800000e0000 */
[----:B------:R-:W-:Y:S01]  /*7340*/  ISETP.GE.AND P0, PT, R0, R51, PT ;  /* 0x000000330000720c */ /* 0x000fe20003f06270 */
[----:B------:R3:W0:-:S12]  /*7350*/  SHFL.IDX PT, R10, R32, 0x1, 0x1c1f ;  /* 0x003c1f00200a7f89 */ /* 0x00061800000e0000 */
[----:B---3--:R-:W-:Y:S05]  /*7360*/  @P0 BRA `(.L_x_10199) ;  /* 0x0000000800880947 */ /* 0x008fea0003800000 */
[----:B------:R-:W-:Y:S02]  /*7370*/  ULDC UR4, c[0x0][0xac8] ;  /* 0x0002b20000047ab9 */ /* 0x000fe40000000800 */
[----:B------:R-:W-:Y:S02]  /*7380*/  ISETP.GE.AND P2, PT, R140, UR4, PT ;  /* 0x000000048c007c0c */ /* 0x000fe4000bf46270 */
[----:B------:R-:W-:-:S11]  /*7390*/  ISETP.GE.AND P1, PT, R137, UR4, PT ;  /* 0x0000000489007c0c */ /* 0x000fd6000bf26270 */
[C---:B0-----:R-:W-:Y:S02]  /*73a0*/  @!P2 LEA R20, P0, R140.reuse, R10, 0x1 ;  /* 0x0000000a8c14a211 */ /* 0x041fe400078008ff */
[----:B----4-:R-:W-:Y:S02]  /*73b0*/  @!P1 IMAD.WIDE R8, R137, 0x2, R10 ;  /* 0x0000000289089825 */ /* 0x010fe400078e020a */
[----:B------:R-:W-:Y:S02]  /*73c0*/  @!P2 LEA.HI.X R21, R140, R11, R154, 0x1, P0 ;  /* 0x0000000b8c15a211 */ /* 0x000fe400000f0c9a */
[----:B------:R-:W-:Y:S01]  /*73d0*/  ISETP.GE.AND P0, PT, R142, UR4, PT ;  /* 0x000000048e007c0c */ /* 0x000fe2000bf06270 */
[----:B------:R3:W-:Y:S04]  /*73e0*/  @!P1 ST.E.128 desc[UR36][R8.64], R4 ;  /* 0x0000000408009985 */ /* 0x0007e8000c101d24 */
[----:B------:R3:W-:Y:S08]  /*73f0*/  @!P2 ST.E.128 desc[UR36][R20.64], R12 ;  /* 0x0000000c1400a985 */ /* 0x0007f0000c101d24 */
[----:B------:R-:W-:Y:S05]  /*7400*/  @P0 BRA `(.L_x_10199) ;  /* 0x0000000800600947 */ /* 0x000fea0003800000 */
[----:B---3--:R-:W-:-:S04]  /*7410*/  LEA R4, P0, R142, R10, 0x1 ;  /* 0x0000000a8e047211 */ /* 0x008fc800078008ff */
[----:B------:R-:W-:-:S05]  /*7420*/  LEA.HI.X R5, R142, R11, R153, 0x1, P0 ;  /* 0x0000000b8e057211 */ /* 0x000fca00000f0c99 */
[----:B------:R0:W-:Y:S01]  /*7430*/  ST.E.128 desc[UR36][R4.64], R40 ;  /* 0x0000002804007985 */ /* 0x0001e2000c101d24 */
[----:B------:R-:W-:Y:S05]  /*7440*/  BRA `(.L_x_10199) ;  /* 0x0000000800507947 */ /* 0x000fea0003800000 */
.L_x_10195:
[----:B------:R-:W1:Y:S01]  /*7450*/  LDC.64 R6, c[0x0][0xc00] ;  /* 0x00030000ff067b82 */ /* 0x000e620000000a00 */
[C---:B------:R-:W-:Y:S01]  /*7460*/  IMAD.SHL.U32 R5, R136.reuse, 0x4, RZ ;  /* 0x0000000488057824 */ /* 0x040fe200078e00ff */
[----:B------:R-:W-:Y:S01]  /*7470*/  SHF.L.U64.HI R0, R136, 0x2, R141 ;  /* 0x0000000288007819 */ /* 0x000fe2000001028d */
[----:B------:R-:W-:Y:S01]  /*7480*/  ULDC.64 UR4, c[0x0][0xc08] ;  /* 0x0003020000047ab9 */ /* 0x000fe20000000a00 */
[----:B------:R-:W-:-:S04]  /*7490*/  IMAD.MOV.U32 R3, RZ, RZ, RZ ;  /* 0x000000ffff037224 */ /* 0x000fc800078e00ff */
[----:B------:R-:W2:Y:S01]  /*74a0*/  LDC R25, c[0x0][0xbe8] ;  /* 0x0002fa00ff197b82 */ /* 0x000ea20000000800 */
[----:B-1----:R-:W-:Y:S02]  /*74b0*/  ISETP.NE.U32.AND P0, PT, R6, RZ, PT ;  /* 0x000000ff0600720c */ /* 0x002fe40003f05070 */
[----:B------:R-:W-:Y:S02]  /*74c0*/  IADD3 R6, P1, R5, R6, RZ ;  /* 0x0000000605067210 */ /* 0x000fe40007f3e0ff */
[----:B------:R-:W-:-:S03]  /*74d0*/  ISETP.NE.AND.EX P0, PT, R7, RZ, PT, P0 ;  /* 0x000000ff0700720c */ /* 0x000fc60003f05300 */
[----:B------:R-:W-:Y:S01]  /*74e0*/  IMAD.X R7, R0, 0x1, R7, P1 ;  /* 0x0000000100077824 */ /* 0x000fe200008e0607 */
[----:B------:R-:W-:-:S04]  /*74f0*/  ISETP.NE.U32.AND P1, PT, RZ, UR4, PT ;  /* 0x00000004ff007c0c */ /* 0x000fc8000bf25070 */
[----:B------:R-:W-:-:S05]  /*7500*/  ISETP.NE.AND.EX P1, PT, RZ, UR5, PT, P1 ;  /* 0x00000005ff007c0c */ /* 0x000fca000bf25310 */
[----:B------:R1:W5:Y:S08]  /*7510*/  @P0 LDG.E R3, desc[UR36][R6.64] ;  /* 0x0000002406030981 */ /* 0x000370000c1e1900 */
[----:B------:R-:W-:Y:S01]  /*7520*/  @P1 IADD3 R4, P2, R5, UR4, RZ ;  /* 0x0000000405041c10 */ /* 0x000fe2000ff5e0ff */
[----:B------:R-:W-:-:S03]  /*7530*/  ULDC UR4, c[0x0][0xa88] ;  /* 0x0002a20000047ab9 */ /* 0x000fc60000000800 */
[----:B------:R-:W-:Y:S02]  /*7540*/  @P1 IADD3.X R5, R0, UR5, RZ, P2, !PT ;  /* 0x0000000500051c10 */ /* 0x000fe400097fe4ff */
[----:B------:R-:W-:-:S06]  /*7550*/  MOV R0, UR4 ;  /* 0x0000000400007c02 */ /* 0x000fcc0008000f00 */
[----:B------:R1:W5:Y:S01]  /*7560*/  @P1 LDG.E R0, desc[UR36][R4.64] ;  /* 0x0000002404001981 */ /* 0x000362000c1e1900 */
[----:B--2---:R-:W-:Y:S02]  /*7570*/  ISETP.NE.AND P2, PT, R25, 0x1, PT ;  /* 0x000000011900780c */ /* 0x004fe40003f45270 */
[----:B------:R-:W-:-:S11]  /*7580*/  ISETP.GE.AND P3, PT, R155, 0xc0, PT ;  /* 0x000000c09b00780c */ /* 0x000fd60003f66270 */
[----:B------:R-:W2:Y:S01]  /*7590*/  @P2 LDC R14, c[0x0][0xbec] ;  /* 0x0002fb00ff0e2b82 */ /* 0x000ea20000000800 */
[----:B-1----:R-:W-:Y:S05]  /*75a0*/  @P1 BRA `(.L_x_10200) ;  /* 0x0000000000101947 */ /* 0x002fea0003800000 */
[----:B------:R-:W-:Y:S05]  /*75b0*/  @!P0 BRA `(.L_x_10200) ;  /* 0x00000000000c8947 */ /* 0x000fea0003800000 */
[----:B------:R-:W3:Y:S04]  /*75c0*/  LDG.E R5, desc[UR36][R6.64] ;  /* 0x0000002406057981 */ /* 0x000ee8000c1e1900 */
[----:B-----5:R-:W3:Y:S02]  /*75d0*/  LDG.E R0, desc[UR36][R6.64+0x4] ;  /* 0x0000042406007981 */ /* 0x020ee4000c1e1900 */
[----:B---3--:R-:W-:-:S07]  /*75e0*/  IMAD.IADD R0, R0, 0x1, -R5 ;  /* 0x0000000100007824 */ /* 0x008fce00078e0a05 */
.L_x_10200:
[----:B------:R-:W-:Y:S01]  /*75f0*/  BSSY B1, `(.L_x_10201) ;  /* 0x000002e000017945 */ /* 0x000fe20003800000 */
[----:B------:R-:W-:Y:S02]  /*7600*/  SHF.R.S32.HI R12, RZ, 0x1f, R138 ;  /* 0x0000001fff0c7819 */ /* 0x000fe4000001148a */
[----:B------:R-:W-:Y:S02]  /*7610*/  SEL R13, R136, RZ, !P0 ;  /* 0x000000ff880d7207 */ /* 0x000fe40004000000 */
[----:B------:R-:W-:Y:S02]  /*7620*/  SEL R141, R141, RZ, !P0 ;  /* 0x000000ff8d8d7207 */ /* 0x000fe40004000000 */
[----:B-----5:R-:W-:Y:S01]  /*7630*/  SHF.R.S32.HI R10, RZ, 0x1f, R3 ;  /* 0x0000001fff0a7819 */ /* 0x020fe20000011403 */
[----:B------:R-:W-:Y:S06]  /*7640*/  @P3 BRA `(.L_x_10202) ;  /* 0x0000000000a03947 */ /* 0x000fec0003800000 */
[----:B------:R-:W1:Y:S01]  /*7650*/  S2R R4, SR_TID.X ;  /* 0x0000000000047919 */ /* 0x000e620000002100 */
[----:B------:R-:W3:Y:S02]  /*7660*/  LDC R11, c[0x0][0xbe8] ;  /* 0x0002fa00ff0b7b82 */ /* 0x000ee40000000800 */
[----:B---3--:R-:W-:Y:S02]  /*7670*/  IMAD R5, R0, R11, RZ ;  /* 0x0000000b00057224 */ /* 0x008fe400078e02ff */
[----:B-1----:R-:W-:-:S04]  /*7680*/  IMAD R4, R139, 0xc0, R4 ;  /* 0x000000c08b047824 */ /* 0x002fc800078e0204 */
[----:B------:R-:W-:-:S05]  /*7690*/  VIADD R8, R4, 0xffffff80 ;  /* 0xffffff8004087836 */ /* 0x000fca0000000000 */
        /* <DEDUP_REMOVED lines=9> */
[----:B------:R-:W1:Y:S01]  /*7730*/  @P0 LDC R15, c[0x0][0xbec] ;  /* 0x0002fb00ff0f0b82 */ /* 0x000e620000000800 */
[----:B------:R-:W-:Y:S01]  /*7740*/  IMAD R9, R138, UR5, R9 ;  /* 0x000000058a097c24 */ /* 0x000fe2000f8e0209 */
[----:B------:R-:W-:-:S03]  /*7750*/  ULDC.64 UR4, c[0x0][0xb98] ;  /* 0x0002e60000047ab9 */ /* 0x000fc60000000a00 */
[----:B------:R-:W-:-:S03]  /*7760*/  IMAD.IADD R5, R5, 0x1, R9 ;  /* 0x0000000105057824 */ /* 0x000fc600078e0209 */
[----:B------:R-:W3:Y:S01]  /*7770*/  @P0 LDC R21, c[0x0][0xbf0] ;  /* 0x0002fc00ff150b82 */ /* 0x000ee20000000800 */
[----:B------:R-:W-:-:S04]  /*7780*/  IMAD.WIDE.U32 R4, R13, UR4, R4 ;  /* 0x000000040d047c25 */ /* 0x000fc8000f8e0004 */
[----:B-1----:R-:W-:-:S05]  /*7790*/  @P0 IMAD.HI.U32 R6, R8, R15, RZ ;  /* 0x0000000f08060227 */ /* 0x002fca00078e00ff */
        /* <DEDUP_REMOVED lines=19> */
.L_x_10202:
[----:B------:R-:W-:Y:S05]  /*78d0*/  BSYNC B1 ;  /* 0x0000000000017941 */ /* 0x000fea0003800000 */
.L_x_10201:
[----:B------:R-:W3:Y:S01]  /*78e0*/  @P2 LDC R9, c[0x0][0xbf0] ;  /* 0x0002fc00ff092b82 */ /* 0x000ee20000000800 */
[----:B------:R-:W-:Y:S01]  /*78f0*/  ULDC.64 UR4, c[0x0][0xaa0] ;  /* 0x0002a80000047ab9 */ /* 0x000fe20000000a00 */
[----:B-1----:R-:W-:Y:S01]  /*7900*/  IMAD R6, R143, 0x60, R144 ;  /* 0x000000608f067824 */ /* 0x002fe200078e0290 */
[----:B------:R-:W-:Y:S01]  /*7910*/  BSSY B1, `(.L_x_10203) ;  /* 0x0000036000017945 */ /* 0x000fe20003800000 */
[----:B------:R-:W-:Y:S02]  /*7920*/  IMAD R4, R10, UR4, RZ ;  /* 0x000000040a047c24 */ /* 0x000fe4000f8e02ff */
[----:B------:R-:W-:Y:S02]  /*7930*/  IMAD R11, R139, 0xc0, R6 ;  /* 0x000000c08b0b7824 */ /* 0x000fe400078e0206 */
[C---:B------:R-:W-:Y:S02]  /*7940*/  IMAD R7, R3.reuse, UR5, R4 ;  /* 0x0000000503077c24 */ /* 0x040fe4000f8e0204 */
[----:B------:R-:W-:Y:S01]  /*7950*/  IMAD.WIDE.U32 R4, R3, UR4, RZ ;  /* 0x0000000403047c25 */ /* 0x000fe2000f8e00ff */
[----:B------:R-:W-:-:S03]  /*7960*/  ULDC.64 UR4, c[0x0][0xae8] ;  /* 0x0002ba0000047ab9 */ /* 0x000fc60000000a00 */
[----:B------:R-:W-:Y:S01]  /*7970*/  IMAD R3, R12, UR4, RZ ;  /* 0x000000040c037c24 */ /* 0x000fe2000f8e02ff */
[----:B------:R-:W-:Y:S01]  /*7980*/  IADD3 R5, R5, R7, RZ ;  /* 0x0000000705057210 */ /* 0x000fe20007ffe0ff */
[----:B--2---:R-:W-:-:S04]  /*7990*/  @P2 IMAD.HI.U32 R6, R11, R14, RZ ;  /* 0x0000000e0b062227 */ /* 0x004fc800078e00ff */
[C---:B------:R-:W-:Y:S02]  /*79a0*/  IMAD R7, R138.reuse, UR5, R3 ;  /* 0x000000058a077c24 */ /* 0x040fe4000f8e0203 */
[----:B------:R-:W-:Y:S01]  /*79b0*/  IMAD.WIDE.U32 R4, R138, UR4, R4 ;  /* 0x000000048a047c25 */ /* 0x000fe2000f8e0004 */
[----:B------:R-:W-:-:S03]  /*79c0*/  ULDC.64 UR4, c[0x0][0xaf0] ;  /* 0x0002bc0000047ab9 */ /* 0x000fc60000000a00 */
[----:B------:R-:W-:Y:S01]  /*79d0*/  IMAD.MOV.U32 R3, RZ, RZ, R11 ;  /* 0x000000ffff037224 */ /* 0x000fe200078e000b */
[----:B---3--:R-:W-:Y:S01]  /*79e0*/  @P2 SHF.R.U32.HI R3, RZ, R9, R6 ;  /* 0x00000009ff032219 */ /* 0x008fe20000011606 */
[----:B------:R-:W-:Y:S02]  /*79f0*/  IMAD.IADD R5, R5, 0x1, R7 ;  /* 0x0000000105057824 */ /* 0x000fe400078e0207 */
[----:B------:R-:W-:Y:S01]  /*7a00*/  IMAD R7, R141, UR4, RZ ;  /* 0x000000048d077c24 */ /* 0x000fe2000f8e02ff */
[--C-:B------:R-:W-:Y:S01]  /*7a10*/  SHF.R.S32.HI R6, RZ, 0x1f, R3.reuse ;  /* 0x0000001fff067819 */ /* 0x100fe20000011403 */
[----:B------:R-:W-:Y:S02]  /*7a20*/  IMAD.MOV R8, RZ, RZ, -R3 ;  /* 0x000000ffff087224 */ /* 0x000fe400078e0a03 */
[C---:B------:R-:W-:Y:S02]  /*7a30*/  IMAD R9, R13.reuse, UR5, R7 ;  /* 0x000000050d097c24 */ /* 0x040fe4000f8e0207 */
[----:B------:R-:W-:Y:S01]  /*7a40*/  IMAD.WIDE.U32 R4, R13, UR4, R4 ;  /* 0x000000040d047c25 */ /* 0x000fe2000f8e0004 */
[----:B------:R-:W-:-:S03]  /*7a50*/  ULDC.64 UR4, c[0x0][0xae0] ;  /* 0x0002b80000047ab9 */ /* 0x000fc60000000a00 */
[----:B------:R-:W-:Y:S02]  /*7a60*/  IMAD R7, R25, R8, R11 ;  /* 0x0000000819077224 */ /* 0x000fe400078e020b */
[----:B------:R-:W-:Y:S02]  /*7a70*/  IMAD R8, R6, UR4, RZ ;  /* 0x0000000406087c24 */ /* 0x000fe4000f8e02ff */
[----:B------:R-:W-:Y:S01]  /*7a80*/  IMAD.IADD R5, R5, 0x1, R9 ;  /* 0x0000000105057824 */ /* 0x000fe200078e0209 */
[----:B------:R-:W-:Y:S01]  /*7a90*/  SHF.R.S32.HI R6, RZ, 0x1f, R7 ;  /* 0x0000001fff067819 */ /* 0x000fe20000011407 */
[C---:B------:R-:W-:Y:S02]  /*7aa0*/  IMAD R9, R3.reuse, UR5, R8 ;  /* 0x0000000503097c24 */ /* 0x040fe4000f8e0208 */
[----:B------:R-:W-:Y:S01]  /*7ab0*/  IMAD.WIDE.U32 R4, R3, UR4, R4 ;  /* 0x0000000403047c25 */ /* 0x000fe2000f8e0004 */
[----:B------:R-:W-:-:S03]  /*7ac0*/  ULDC.64 UR4, c[0x0][0xad8] ;  /* 0x0002b60000047ab9 */ /* 0x000fc60000000a00 */
[----:B------:R-:W-:Y:S02]  /*7ad0*/  IMAD R6, R6, UR4, RZ ;  /* 0x0000000406067c24 */ /* 0x000fe4000f8e02ff */
[----:B------:R-:W-:Y:S02]  /*7ae0*/  IMAD.IADD R5, R5, 0x1, R9 ;  /* 0x0000000105057824 */ /* 0x000fe400078e0209 */
[----:B------:R-:W-:Y:S02]  /*7af0*/  IMAD R25, R0, R25, RZ ;  /* 0x0000001900197224 */ /* 0x000fe400078e02ff */
[----:B------:R-:W-:Y:S02]  /*7b00*/  IMAD R0, R139, 0xc0, R144 ;  /* 0x000000c08b007824 */ /* 0x000fe400078e0290 */
[C---:B------:R-:W-:Y:S02]  /*7b10*/  IMAD R3, R7.reuse, UR5, R6 ;  /* 0x0000000507037c24 */ /* 0x040fe4000f8e0206 */
[----:B------:R-:W-:Y:S01]  /*7b20*/  IMAD.WIDE.U32 R4, R7, UR4, R4 ;  /* 0x0000000407047c25 */ /* 0x000fe2000f8e0004 */
[----:B------:R-:W-:Y:S01]  /*7b30*/  ISETP.GE.AND P0, PT, R0, R25, PT ;  /* 0x000000190000720c */ /* 0x000fe20003f06270 */
[----:B------:R-:W-:-:S02]  /*7b40*/  ULDC.64 UR4, c[0x0][0xa80] ;  /* 0x0002a00000047ab9 */ /* 0x000fc40000000a00 */
[----:B------:R-:W-:Y:S01]  /*7b50*/  IMAD.IADD R3, R5, 0x1, R3 ;  /* 0x0000000105037824 */ /* 0x000fe200078e0203 */
[----:B------:R-:W-:-:S04]  /*7b60*/  LEA R6, P1, R4, UR4, 0x1 ;  /* 0x0000000404067c11 */ /* 0x000fc8000f8208ff */
[----:B------:R-:W-:Y:S02]  /*7b70*/  LEA.HI.X R3, R4, UR5, R3, 0x1, P1 ;  /* 0x0000000504037c11 */ /* 0x000fe400088f0c03 */
[----:B------:R1:W2:Y:S04]  /*7b80*/  SHFL.IDX PT, R4, R6, RZ, 0x1c1f ;  /* 0x001c1fff06047589 */ /* 0x0002a800000e0000 */
[----:B------:R1:W3:Y:S01]  /*7b90*/  SHFL.IDX PT, R5, R3, RZ, 0x1c1f ;  /* 0x001c1fff03057589 */ /* 0x0002e200000e0000 */
[----:B------:R-:W-:Y:S05]  /*7ba0*/  @P0 BRA `(.L_x_10204) ;  /* 0x0000000000300947 */ /* 0x000fea0003800000 */
[----:B------:R-:W-:Y:S02]  /*7bb0*/  ULDC UR4, c[0x0][0xac8] ;  /* 0x0002b20000047ab9 */ /* 0x000fe40000000800 */
[----:B------:R-:W-:Y:S02]  /*7bc0*/  ISETP.GE.AND P3, PT, R140, UR4, PT ;  /* 0x000000048c007c0c */ /* 0x000fe4000bf66270 */
[----:B------:R-:W-:Y:S02]  /*7bd0*/  ISETP.GE.AND P4, PT, R142, UR4, PT ;  /* 0x000000048e007c0c */ /* 0x000fe4000bf86270 */
[----:B------:R-:W-:-:S09]  /*7be0*/  ISETP.GE.AND P2, PT, R137, UR4, PT ;  /* 0x0000000489007c0c */ /* 0x000fd2000bf46270 */
[-C--:B--2---:R-:W-:Y:S02]  /*7bf0*/  @!P3 LEA R10, P0, R140, R4.reuse, 0x1 ;  /* 0x000000048c0ab211 */ /* 0x084fe400078008ff */
[----:B------:R-:W-:Y:S02]  /*7c00*/  @!P4 LEA R12, P1, R142, R4, 0x1 ;  /* 0x000000048e0cc211 */ /* 0x000fe400078208ff */
[----:B---3--:R-:W-:Y:S01]  /*7c10*/  @!P2 IMAD.WIDE R8, R137, 0x2, R4 ;  /* 0x000000028908a825 */ /* 0x008fe200078e0204 */
[-C--:B------:R-:W-:Y:S02]  /*7c20*/  @!P3 LEA.HI.X R11, R140, R5.reuse, R154, 0x1, P0 ;  /* 0x000000058c0bb211 */ /* 0x080fe400000f0c9a */
[----:B------:R-:W-:Y:S02]  /*7c30*/  @!P4 LEA.HI.X R13, R142, R5, R153, 0x1, P1 ;  /* 0x000000058e0dc211 */ /* 0x000fe400008f0c99 */
[----:B------:R4:W-:Y:S04]  /*7c40*/  @!P2 ST.E.128 desc[UR36][R8.64], RZ ;  /* 0x000000ff0800a985 */ /* 0x0009e8000c101d24 */
[----:B------:R4:W-:Y:S04]  /*7c50*/  @!P3 ST.E.128 desc[UR36][R10.64], RZ ;  /* 0x000000ff0a00b985 */ /* 0x0009e8000c101d24 */
[----:B------:R4:W-:Y:S02]  /*7c60*/  @!P4 ST.E.128 desc[UR36][R12.64], RZ ;  /* 0x000000ff0c00c985 */ /* 0x0009e4000c101d24 */
.L_x_10204:
[----:B------:R-:W-:Y:S05]  /*7c70*/  BSYNC B1 ;  /* 0x0000000000017941 */ /* 0x000fea0003800000 */
.L_x_10203:
[----:B------:R-:W-:Y:S01]  /*7c80*/  VIADD R0, R0, 0x60 ;  /* 0x0000006000007836 */ /* 0x000fe20000000000 */
[----:B---3--:R3:W0:Y:S04]  /*7c90*/  SHFL.IDX PT, R5, R3, 0x1, 0x1c1f ;  /* 0x003c1f0003057f89 */ /* 0x00862800000e0000 */
[----:B------:R-:W-:Y:S01]  /*7ca0*/  ISETP.GE.AND P0, PT, R0, R25, PT ;  /* 0x000000190000720c */ /* 0x000fe20003f06270 */
[----:B--2---:R3:W2:-:S12]  /*7cb0*/  SHFL.IDX PT, R4, R6, 0x1, 0x1c1f ;  /* 0x003c1f0006047f89 */ /* 0x00469800000e0000 */
[----:B---3--:R-:W-:Y:S05]  /*7cc0*/  @P0 BRA `(.L_x_10199) ;  /* 0x0000000000300947 */ /* 0x008fea0003800000 */
[----:B------:R-:W-:Y:S02]  /*7cd0*/  ULDC UR4, c[0x0][0xac8] ;  /* 0x0002b20000047ab9 */ /* 0x000fe40000000800 */
[----:B------:R-:W-:Y:S02]  /*7ce0*/  ISETP.GE.AND P3, PT, R140, UR4, PT ;  /* 0x000000048c007c0c */ /* 0x000fe4000bf66270 */
[----:B------:R-:W-:Y:S02]  /*7cf0*/  ISETP.GE.AND P4, PT, R142, UR4, PT ;  /* 0x000000048e007c0c */ /* 0x000fe4000bf86270 */
[----:B------:R-:W-:-:S09]  /*7d00*/  ISETP.GE.AND P2, PT, R137, UR4, PT ;  /* 0x0000000489007c0c */ /* 0x000fd2000bf46270 */
[-C--:B--2-4-:R-:W-:Y:S02]  /*7d10*/  @!P3 LEA R8, P0, R140, R4.reuse, 0x1 ;  /* 0x000000048c08b211 */ /* 0x094fe400078008ff */
[----:B------:R-:W-:Y:S02]  /*7d20*/  @!P4 LEA R10, P1, R142, R4, 0x1 ;  /* 0x000000048e0ac211 */ /* 0x000fe400078208ff */
[----:B01----:R-:W-:Y:S01]  /*7d30*/  @!P2 IMAD.WIDE R6, R137, 0x2, R4 ;  /* 0x000000028906a825 */ /* 0x003fe200078e0204 */
[-C--:B------:R-:W-:Y:S02]  /*7d40*/  @!P3 LEA.HI.X R9, R140, R5.reuse, R154, 0x1, P0 ;  /* 0x000000058c09b211 */ /* 0x080fe400000f0c9a */
[----:B------:R-:W-:Y:S02]  /*7d50*/  @!P4 LEA.HI.X R11, R142, R5, R153, 0x1, P1 ;  /* 0x000000058e0bc211 */ /* 0x000fe400008f0c99 */
[----:B------:R0:W-:Y:S04]  /*7d60*/  @!P2 ST.E.128 desc[UR36][R6.64], RZ ;  /* 0x000000ff0600a985 */ /* 0x0001e8000c101d24 */
[----:B------:R0:W-:Y:S04]  /*7d70*/  @!P3 ST.E.128 desc[UR36][R8.64], RZ ;  /* 0x000000ff0800b985 */ /* 0x0001e8000c101d24 */
[----:B------:R0:W-:Y:S02]  /*7d80*/  @!P4 ST.E.128 desc[UR36][R10.64], RZ ;  /* 0x000000ff0a00c985 */ /* 0x0001e4000c101d24 */
.L_x_10199:
[----:B------:R-:W-:Y:S05]  /*7d90*/  BSYNC B0 ;  /* 0x0000000000007941 */ /* 0x000fea0003800000 */
.L_x_10194:
[----:B------:R-:W-:Y:S02]  /*7da0*/  ULDC UR4, c[0x0][0xc3c] ;  /* 0x00030f0000047ab9 */ /* 0x000fe40000000800 */
[----:B0-----:R-:W-:-:S13]  /*7db0*/  ISETP.GE.AND P0, PT, R35, UR4, PT ;  /* 0x0000000423007c0c */ /* 0x001fda000bf06270 */
[----:B------:R-:W-:Y:S05]  /*7dc0*/  @!P0 BRA `(.L_x_10205) ;  /* 0xffffff90002c8947 */ /* 0x000fea000383ffff */
[----:B------:R-:W-:Y:S05]  /*7dd0*/  EXIT ;  /* 0x000000000000794d */ /* 0x000fea0003800000 */
.L_x_10166:
        /* <DEDUP_REMOVED lines=16> */
.L_x_10206:
        /* <DEDUP_REMOVED lines=40> */
.L_x_10212:
        /* <DEDUP_REMOVED lines=12> */
.L_x_10211:
[----:B------:R-:W-:Y:S05]  /*8220*/  BSYNC B0 ;  /* 0x0000000000007941 */ /* 0x000fea0003800000 */
.L_x_10210:
        /* <DEDUP_REMOVED lines=21> */
.L_x_10208:
        /* <DEDUP_REMOVED lines=15> */
.L_x_10213:
[----:B---3--:R-:W-:Y:S01]  /*8470*/  IMAD R16, R16, UR5, R9 ;  /* 0x0000000510107c24 */ /* 0x008fe2000f8e0209 */
[----:B0-----:R-:W-:Y:S01]  /*8480*/  IABS R2, R0 ;  /* 0x0000000000027213 */ /* 0x001fe20000000000 */
[----:B-12---:R-:W-:Y:S02]  /*8490*/  IMAD.MOV R7, RZ, RZ, -R3 ;  /* 0x000000ffff077224 */ /* 0x006fe400078e0a03 */
[----:B------:R-:W-:Y:S01]  /*84a0*/  VIADD R19, R19, UR4 ;  /* 0x0000000413137c36 */ /* 0x000fe20008000000 */
[----:B------:R-:W-:Y:S01]  /*84b0*/  IADD3 R9, -R16, UR6, RZ ;  /* 0x0000000610097c10 */ /* 0x000fe2000fffe1ff */
        /* <DEDUP_REMOVED lines=23> */
.L_x_10209:
[----:B------:R-:W-:Y:S01]  /*8630*/  ULDC UR4, c[0x0][0xc3c] ;  /* 0x00030f0000047ab9 */ /* 0x000fe20000000800 */
[----:B------:R-:W-:Y:S02]  /*8640*/  IMAD.MOV.U32 R17, RZ, RZ, RZ ;  /* 0x000000ffff117224 */ /* 0x000fe400078e00ff */
[----:B------:R-:W-:Y:S02]  /*8650*/  IMAD.U32 R16, RZ, RZ, UR6 ;  /* 0x00000006ff107e24 */ /* 0x000fe4000f8e00ff */
[----:B------:R-:W-:Y:S02]  /*8660*/  IMAD.MOV.U32 R18, RZ, RZ, RZ ;  /* 0x000000ffff127224 */ /* 0x000fe400078e00ff */
[----:B------:R-:W-:-:S07]  /*8670*/  IMAD.U32 R19, RZ, RZ, UR4 ;  /* 0x00000004ff137e24 */ /* 0x000fce000f8e00ff */
.L_x_10214:
[----:B------:R-:W-:-:S13]  /*8680*/  ISETP.NE.AND P0, PT, R5, RZ, PT ;  /* 0x000000ff0500720c */ /* 0x000fda0003f05270 */
[----:B------:R-:W0:Y:S01]  /*8690*/  @!P0 S2R R3, SR_CgaCtaId ;  /* 0x0000000000038919 */ /* 0x000e220000008800 */
[----:B------:R-:W-:-:S04]  /*86a0*/  @!P0 MOV R0, 0x400 ;  /* 0x0000040000008802 */ /* 0x000fc80000000f00 */
[----:B0-----:R-:W-:-:S05]  /*86b0*/  @!P0 LEA R0, R3, R0, 0x18 ;  /* 0x0000000003008211 */ /* 0x001fca00078ec0ff */
[----:B------:R0:W-:Y:S01]  /*86c0*/  @!P0 STS.128 [R0+0x2d8d0], R16 ;  /* 0x02d8d01000008388 */ /* 0x0001e20000000c00 */
[----:B------:R-:W-:Y:S06]  /*86d0*/  BAR.ARV 0x5, 0x200 ;  /* 0x0148000000007b1d */ /* 0x000fec0000002000 */
.L_x_10207:
[----:B------:R2:W-:Y:S01]  /*86e0*/  STL [R1+0x30], RZ ;  /* 0x000030ff01007387 */ /* 0x0005e20000100800 */
[----:B------:R-:W-:Y:S01]  /*86f0*/  ULDC UR4, c[0x0][0xc3c] ;  /* 0x00030f0000047ab9 */ /* 0x000fe20000000800 */
[----:B------:R-:W-:Y:S01]  /*8700*/  IMAD.MOV.U32 R29, RZ, RZ, 0x1 ;  /* 0x00000001ff1d7424 */ /* 0x000fe200078e00ff */
[----:B-1----:R-:W-:Y:S01]  /*8710*/  ISETP.GE.AND P0, PT, R19, UR4, PT ;  /* 0x0000000413007c0c */ /* 0x002fe2000bf06270 */
[----:B------:R-:W-:-:S12]  /*8720*/  IMAD.MOV.U32 R26, RZ, RZ, RZ ;  /* 0x000000ffff1a7224 */ /* 0x000fd800078e00ff */
[----:B--2---:R-:W-:Y:S05]  /*8730*/  @P0 BRA `(.L_x_10215) ;  /* 0x00000044007c0947 */ /* 0x004fea0003800000 */
[----:B------:R-:W2:Y:S01]  /*8740*/  LDL R6, [R1+0x1c] ;  /* 0x00001c0001067983 */ /* 0x000ea20000100800 */
[----:B------:R-:W0:Y:S01]  /*8750*/  S2R R3, SR_TID.X ;  /* 0x0000000000037919 */ /* 0x000e220000002100 */
[----:B------:R-:W1:Y:S01]  /*8760*/  S2UR UR5, SR_CgaCtaId ;  /* 0x00000000000579c3 */ /* 0x000e620000008800 */
[----:B------:R-:W-:Y:S01]  /*8770*/  UMOV UR4, 0x400 ;  /* 0x0000040000047882 */ /* 0x000fe20000000000 */
[C---:B0-----:R-:W-:Y:S01]  /*8780*/  IMAD.SHL.U32 R0, R3.reuse, 0x8, RZ ;  /* 0x0000000803007824 */ /* 0x041fe200078e00ff */
[C---:B------:R-:W-:Y:S01]  /*8790*/  LOP3.LUT R5, R3.reuse, 0x7f, RZ, 0xc0, !PT ;  /* 0x0000007f03057812 */ /* 0x040fe200078ec0ff */
[----:B------:R-:W-:-:S03]  /*87a0*/  IMAD.SHL.U32 R4, R3, 0x20, RZ ;  /* 0x0000002003047824 */ /* 0x000fc600078e00ff */
[----:B------:R-:W-:Y:S01]  /*87b0*/  LOP3.LUT R2, R0, 0xd8, RZ, 0xc0, !PT ;  /* 0x000000d800027812 */ /* 0x000fe200078ec0ff */
[----:B-1----:R-:W-:-:S03]  /*87c0*/  ULEA UR4, UR5, UR4, 0x18 ;  /* 0x0000000405047291 */ /* 0x002fc6000f8ec03f */
[----:B------:R-:W-:Y:S02]  /*87d0*/  LOP3.LUT R3, R2, 0x18, R3, 0x78, !PT ;  /* 0x0000001802037812 */ /* 0x000fe400078e7803 */
[----:B------:R-:W-:Y:S01]  /*87e0*/  SHF.R.U32.HI R5, RZ, 0x2, R5 ;  /* 0x00000002ff057819 */ /* 0x000fe20000011605 */
[----:B------:R-:W-:Y:S01]  /*87f0*/  IMAD.U32 R23, RZ, RZ, UR4 ;  /* 0x00000004ff177e24 */ /* 0x000fe2000f8e00ff */
[----:B------:R-:W-:Y:S01]  /*8800*/  BSSY B8, `(.L_x_10215) ;  /* 0x0000452000087945 */ /* 0x000fe20003800000 */
[----:B------:R-:W-:Y:S01]  /*8810*/  IMAD.MOV.U32 R29, RZ, RZ, 0x1 ;  /* 0x00000001ff1d7424 */ /* 0x000fe200078e00ff */
[----:B------:R-:W-:Y:S01]  /*8820*/  MOV R26, RZ ;  /* 0x000000ff001a7202 */ /* 0x000fe20000000f00 */
[----:B------:R-:W-:Y:S01]  /*8830*/  ULDC UR38, c[0x0][0xc] ;  /* 0x0000030000267ab9 */ /* 0x000fe20000000800 */
[----:B--2---:R-:W-:Y:S02]  /*8840*/  LOP3.LUT R2, R6, 0x2, RZ, 0xfc, !PT ;  /* 0x0000000206027812 */ /* 0x004fe400078efcff */
[----:B------:R-:W-:-:S03]  /*8850*/  LOP3.LUT R6, R4, 0x60, RZ, 0xc0, !PT ;  /* 0x0000006004067812 */ /* 0x000fc600078ec0ff */
[----:B------:R0:W-:Y:S01]  /*8860*/  STL [R1+0x38], R2 ;  /* 0x0000380201007387 */ /* 0x0001e20000100800 */
[----:B------:R-:W-:Y:S02]  /*8870*/  LOP3.LUT R4, R0, 0x18, RZ, 0xc0, !PT ;  /* 0x0000001800047812 */ /* 0x000fe400078ec0ff */
[----:B0-----:R-:W-:Y:S02]  /*8880*/  LOP3.LUT R2, R3, 0x320, R0, 0xf8, !PT ;  /* 0x0000032003027812 */ /* 0x001fe400078ef800 */
[----:B------:R-:W-:-:S03]  /*8890*/  LOP3.LUT R0, R5, R6, RZ, 0xfc, !PT ;  /* 0x0000000605007212 */ /* 0x000fc600078efcff */
[----:B------:R-:W-:Y:S01]  /*88a0*/  IMAD R0, R2, 0x2, R23 ;  /* 0x0000000202007824 */ /* 0x000fe200078e0217 */
[----:B------:R0:W-:Y:S04]  /*88b0*/  STL [R1+0x30], RZ ;  /* 0x000030ff01007387 */ /* 0x0001e80000100800 */
[----:B------:R0:W-:Y:S01]  /*88c0*/  STL [R1+0x18], R0 ;  /* 0x0000180001007387 */ /* 0x0001e20000100800 */
[C---:B------:R-:W-:Y:S02]  /*88d0*/  LOP3.LUT R5, R4.reuse, 0x20, RZ, 0xfc, !PT ;  /* 0x0000002004057812 */ /* 0x040fe400078efcff */
[----:B------:R-:W-:-:S07]  /*88e0*/  LOP3.LUT R3, R4, 0x40, RZ, 0xfc, !PT ;  /* 0x0000004004037812 */ /* 0x000fce00078efcff */
.L_x_10276:
[----:B-1----:R-:W1:Y:S02]  /*88f0*/  LDC.64 R2, c[0x0][0xc88] ;  /* 0x00032200ff027b82 */ /* 0x002e640000000a00 */
[----:B-1----:R-:W-:-:S05]  /*8900*/  IMAD.WIDE R2, R19, 0x4, R2 ;  /* 0x0000000413027825 */ /* 0x002fca00078e0202 */
[----:B0-----:R-:W0:Y:S01]  /*8910*/  LDG.E R28, desc[UR36][R2.64] ;  /* 0x00000024021c7981 */ /* 0x001e22000c1e1900 */
[----:B------:R-:W-:Y:S05]  /*8920*/  YIELD ;  /* 0x0000000000007946 */ /* 0x000fea0003800000 */
[----:B------:R-:W-:Y:S01]  /*8930*/  ULDC.64 UR4, c[0x0][0xa28] ;  /* 0x00028a0000047ab9 */ /* 0x000fe20000000a00 */
[----:B------:R-:W-:Y:S01]  /*8940*/  IMAD.MOV.U32 R6, RZ, RZ, RZ ;  /* 0x000000ffff067224 */ /* 0x000fe200078e00ff */
[----:B------:R-:W-:Y:S01]  /*8950*/  ISETP.NE.U32.AND P0, PT, RZ, UR4, PT ;  /* 0x00000004ff007c0c */ /* 0x000fe2000bf05070 */
[----:B------:R-:W-:-:S03]  /*8960*/  ULDC.64 UR6, c[0x0][0xa18] ;  /* 0x0002860000067ab9 */ /* 0x000fc60000000a00 */
[----:B------:R-:W-:Y:S02]  /*8970*/  ISETP.NE.AND.EX P0, PT, RZ, UR5, PT, P0 ;  /* 0x00000005ff007c0c */ /* 0x000fe4000bf05300 */
[----:B0-----:R-:W-:-:S11]  /*8980*/  SHF.R.S32.HI R0, RZ, 0x1f, R28 ;  /* 0x0000001fff007819 */ /* 0x001fd6000001141c */
        /* <DEDUP_REMOVED lines=17> */
[----:B------:R-:W3:Y:S05]  /*8aa0*/  @P2 LDG.E R0, desc[UR36][R2.64] ;  /* 0x0000002402002981 */ /* 0x000eea000c1e1900 */
[----:B------:R-:W-:-:S04]  /*8ab0*/  @P0 IADD3 R4, P1, R24, UR6, RZ ;  /* 0x0000000618040c10 */ /* 0x000fc8000ff3e0ff */
[----:B------:R-:W-:-:S05]  /*8ac0*/  @P0 IADD3.X R5, R25, UR7, RZ, P1, !PT ;  /* 0x0000000719050c10 */ /* 0x000fca0008ffe4ff */
[----:B------:R-:W4:Y:S01]  /*8ad0*/  @P0 LDG.E R4, desc[UR36][R4.64] ;  /* 0x0000002404040981 */ /* 0x000f22000c1e1900 */
[----:B------:R-:W-:-:S03]  /*8ae0*/  UISETP.NE.U32.AND UP0, UPT, UR4, URZ, UPT ;  /* 0x0000003f0400728c */ /* 0x000fc6000bf05070 */
[----:B------:R-:W-:Y:S01]  /*8af0*/  ULDC UR4, c[0x0][0x424] ;  /* 0x0001090000047ab9 */ /* 0x000fe20000000800 */
[----:B------:R-:W-:-:S03]  /*8b00*/  UISETP.NE.AND.EX UP0, UPT, UR5, URZ, UPT, UP0 ;  /* 0x0000003f0500728c */ /* 0x000fc6000bf05300 */
[----:B------:R-:W-:Y:S01]  /*8b10*/  ULDC UR5, c[0x0][0x2f0] ;  /* 0x0000bc0000057ab9 */ /* 0x000fe20000000800 */
[----:B------:R-:W-:-:S04]  /*8b20*/  USEL UR4, UR4, 0x1, UP0 ;  /* 0x0000000104047887 */ /* 0x000fc80008000000 */
[----:B------:R-:W-:Y:S01]  /*8b30*/  UIMAD UR4, UR4, UR5, URZ ;  /* 0x00000005040472a4 */ /* 0x000fe2000f8e023f */
[----:B---3--:R0:W-:Y:S04]  /*8b40*/  STL [R1], R0 ;  /* 0x0000000001007387 */ /* 0x0081e80000100800 */
[----:B--2---:R1:W-:Y:S01]  /*8b50*/  STL [R1+0x10], R6 ;  /* 0x0000100601007387 */ /* 0x0043e20000100800 */
[----:B0-----:R-:W-:-:S03]  /*8b60*/  IMAD.U32 R0, RZ, RZ, UR4 ;  /* 0x00000004ff007e24 */ /* 0x001fc6000f8e00ff */
[----:B----4-:R1:W-:Y:S01]  /*8b70*/  @P0 STL [R1+0x28], R4 ;  /* 0x0000280401000387 */ /* 0x0103e20000100800 */
[----:B------:R-:W-:Y:S05]  /*8b80*/  @P0 BRA `(.L_x_10216) ;  /* 0x0000000000200947 */ /* 0x000fea0003800000 */
[----:B------:R-:W-:Y:S02]  /*8b90*/  ULDC UR4, c[0x0][0x288] ;  /* 0x0000a20000047ab9 */ /* 0x000fe40000000800 */
[----:B-1----:R-:W-:-:S05]  /*8ba0*/  IMAD.U32 R4, RZ, RZ, UR4 ;  /* 0x00000004ff047e24 */ /* 0x002fca000f8e00ff */
[----:B------:R0:W-:Y:S01]  /*8bb0*/  STL [R1+0x28], R4 ;  /* 0x0000280401007387 */ /* 0x0001e20000100800 */
[----:B------:R-:W-:Y:S05]  /*8bc0*/  @!P2 BRA `(.L_x_10216) ;  /* 0x000000000010a947 */ /* 0x000fea0003800000 */
[----:B0-----:R-:W2:Y:S04]  /*8bd0*/  LDG.E R4, desc[UR36][R2.64] ;  /* 0x0000002402047981 */ /* 0x001ea8000c1e1900 */
[----:B------:R-:W2:Y:S02]  /*8be0*/  LDG.E R2, desc[UR36][R2.64+0x4] ;  /* 0x0000042402027981 */ /* 0x000ea4000c1e1900 */
[----:B--2---:R-:W-:-:S05]  /*8bf0*/  IMAD.IADD R2, R2, 0x1, -R4 ;  /* 0x0000000102027824 */ /* 0x004fca00078e0a04 */
[----:B------:R2:W-:Y:S02]  /*8c00*/  STL [R1+0x28], R2 ;  /* 0x0000280201007387 */ /* 0x0005e40000100800 */
.L_x_10216:
[----:B01----:R-:W-:Y:S01]  /*8c10*/  IMAD.MOV.U32 R4, RZ, RZ, R28 ;  /* 0x000000ffff047224 */ /* 0x003fe200078e001c */
[----:B------:R-:W-:Y:S02]  /*8c20*/  ULDC.64 UR4, c[0x0][0xa20] ;  /* 0x0002880000047ab9 */ /* 0x000fe40000000a00 */
[----:B------:R-:W-:Y:S02]  /*8c30*/  ISETP.NE.U32.AND P0, PT, RZ, UR4, PT ;  /* 0x00000004ff007c0c */ /* 0x000fe4000bf05070 */
[----:B------:R0:W-:Y:S02]  /*8c40*/  STL [R1+0x8], R4 ;  /* 0x0000080401007387 */ /* 0x0001e40000100800 */
[----:B------:R-:W-:-:S13]  /*8c50*/  ISETP.NE.AND.EX P0, PT, RZ, UR5, PT, P0 ;  /* 0x00000005ff007c0c */ /* 0x000fda000bf05300 */
[----:B0-----:R-:W-:Y:S05]  /*8c60*/  @!P0 BRA `(.L_x_10217) ;  /* 0x0000000000108947 */ /* 0x001fea0003800000 */
[----:B--2---:R-:W-:-:S04]  /*8c70*/  IADD3 R2, P0, R24, UR4, RZ ;  /* 0x0000000418027c10 */ /* 0x004fc8000ff1e0ff */
[----:B------:R-:W-:-:S05]  /*8c80*/  IADD3.X R3, R25, UR5, RZ, P0, !PT ;  /* 0x0000000519037c10 */ /* 0x000fca00087fe4ff */
[----:B------:R0:W5:Y:S01]  /*8c90*/  LDG.E R0, desc[UR36][R2.64] ;  /* 0x0000002402007981 */ /* 0x000162000c1e1900 */
[----:B------:R-:W-:Y:S05]  /*8ca0*/  BRA `(.L_x_10218) ;  /* 0x0000000000247947 */ /* 0x000fea0003800000 */
.L_x_10217:
[----:B------:R-:W-:Y:S02]  /*8cb0*/  ULDC.64 UR4, c[0x0][0xa08] ;  /* 0x0002820000047ab9 */ /* 0x000fe40000000a00 */
[----:B------:R-:W-:-:S04]  /*8cc0*/  ISETP.NE.U32.AND P0, PT, RZ, UR4, PT ;  /* 0x00000004ff007c0c */ /* 0x000fc8000bf05070 */
[----:B------:R-:W-:-:S13]  /*8cd0*/  ISETP.NE.AND.EX P0, PT, RZ, UR5, PT, P0 ;  /* 0x00000005ff007c0c */ /* 0x000fda000bf05300 */
[----:B------:R-:W-:Y:S05]  /*8ce0*/  @!P0 BRA `(.L_x_10218) ;  /* 0x0000000000148947 */ /* 0x000fea0003800000 */
[----:B--2---:R-:W0:Y:S02]  /*8cf0*/  LDC.64 R2, c[0x0][0xa08] ;  /* 0x00028200ff027b82 */ /* 0x004e240000000a00 */
[----:B0-----:R-:W-:-:S05]  /*8d00*/  IMAD.WIDE R2, R4, 0x4, R2 ;  /* 0x0000000404027825 */ /* 0x001fca00078e0202 */
[----:B------:R-:W2:Y:S04]  /*8d10*/  LDG.E R0, desc[UR36][R2.64] ;  /* 0x0000002402007981 */ /* 0x000ea8000c1e1900 */
[----:B------:R-:W2:Y:S02]  /*8d20*/  LDG.E R2, desc[UR36][R2.64+0x4] ;  /* 0x0000042402027981 */ /* 0x000ea4000c1e1900 */
[----:B--2---:R-:W-:-:S07]  /*8d30*/  IADD3 R0, -R0, R2, RZ ;  /* 0x0000000200007210 */ /* 0x004fce0007ffe1ff */
.L_x_10218:
[----:B0-2--5:R-:W-:Y:S01]  /*8d40*/  IMAD.IADD R2, R0, 0x1, -R6 ;  /* 0x0000000100027824 */ /* 0x025fe200078e0a06 */
[----:B------:R-:W-:Y:S03]  /*8d50*/  BSSY B7, `(.L_x_10219) ;  /* 0x000035e000077945 */ /* 0x000fe60003800000 */
[C---:B------:R-:W-:Y:S01]  /*8d60*/  VIADD R0, R2.reuse, 0x7f ;  /* 0x0000007f02007836 */ /* 0x040fe20000000000 */
[----:B------:R0:W-:Y:S01]  /*8d70*/  STL [R1+0xc], R2 ;  /* 0x00000c0201007387 */ /* 0x0001e20000100800 */
[----:B------:R-:W-:-:S03]  /*8d80*/  ISETP.GT.AND P0, PT, R2, RZ, PT ;  /* 0x000000ff0200720c */ /* 0x000fc60003f04270 */
[----:B0-----:R-:W-:-:S04]  /*8d90*/  SHF.R.S32.HI R2, RZ, 0x1f, R0 ;  /* 0x0000001fff027819 */ /* 0x001fc80000011400 */
        /* <DEDUP_REMOVED lines=10> */
[----:B0-----:R-:W1:Y:S02]  /*8e40*/  FLO.U32 R0, UR4 ;  /* 0x0000000400007d00 */ /* 0x001e6400080e0000 */
[----:B-1----:R-:W-:-:S06]  /*8e50*/  ISETP.EQ.U32.AND P0, PT, R0, R5, PT ;  /* 0x000000050000720c */ /* 0x002fcc0003f02070 */
        /* <DEDUP_REMOVED lines=8> */
.L_x_10220:
[----:B0-----:R-:W-:Y:S01]  /*8ee0*/  VIADD R0, R23, 0x15400 ;  /* 0x0001540017007836 */ /* 0x001fe20000000000 */
        /* <DEDUP_REMOVED lines=19> */
.L_x_10223:
[----:B------:R-:W-:Y:S05]  /*9020*/  BSYNC B6 ;  /* 0x0000000000067941 */ /* 0x000fea0003800000 */
.L_x_10222:
        /* <DEDUP_REMOVED lines=20> */
.L_x_10226:
[----:B------:R0:W1:Y:S01]  /*9170*/  LDC.64 R2, c[0x4][R27] ;  /* 0x010000001b027b82 */ /* 0x0000620000000a00 */
[----:B------:R-:W-:Y:S01]  /*9180*/  ULDC.64 UR6, c[0x4][0x138] ;  /* 0x01004e0000067ab9 */ /* 0x000fe20000000a00 */
[----:B------:R-:W-:Y:S01]  /*9190*/  ULDC.64 UR8, c[0x4][0x140] ;  /* 0x0100500000087ab9 */ /* 0x000fe20000000a00 */
[----:B------:R-:W-:Y:S01]  /*91a0*/  ULDC.64 UR4, c[0x4][0x40] ;  /* 0x0100100000047ab9 */ /* 0x000fe20000000a00 */
        /* <DEDUP_REMOVED lines=11> */
.L_x_10225:
[----:B------:R-:W-:Y:S05]  /*9260*/  BSYNC B6 ;  /* 0x0000000000067941 */ /* 0x000fea0003800000 */
.L_x_10224:
[----:B------:R0:W2:Y:S01]  /*9270*/  LDL R20, [R1+0x8] ;  /* 0x0000080001147983 */ /* 0x0000a20000100800 */
[----:B------:R-:W-:Y:S01]  /*9280*/  ULDC.64 UR4, c[0x0][0x9f8] ;  /* 0x00027e0000047ab9 */ /* 0x000fe20000000a00 */
[----:B------:R-:W1:Y:S01]  /*9290*/  LDC R7, c[0x0][0x430] ;  /* 0x00010c00ff077b82 */ /* 0x000e620000000800 */
[----:B------:R-:W-:Y:S01]  /*92a0*/  ISETP.NE.U32.AND P0, PT, RZ, UR4, PT ;  /* 0x00000004ff007c0c */ /* 0x000fe2000bf05070 */
[----:B------:R-:W3:Y:S03]  /*92b0*/  LDL R27, [R1+0x34] ;  /* 0x00003400011b7983 */ /* 0x000ee60000100800 */
[----:B------:R-:W-:Y:S01]  /*92c0*/  ISETP.NE.AND.EX P0, PT, RZ, UR5, PT, P0 ;  /* 0x00000005ff007c0c */ /* 0x000fe2000bf05300 */
[----:B------:R-:W4:Y:S04]  /*92d0*/  LDL R21, [R1+0xc] ;  /* 0x00000c0001157983 */ /* 0x000f280000100800 */
[----:B------:R-:W4:Y:S04]  /*92e0*/  LDL R2, [R1+0x10] ;  /* 0x0000100001027983 */ /* 0x000f280000100800 */
[----:B------:R-:W4:Y:S04]  /*92f0*/  LDL R10, [R1+0x38] ;  /* 0x00003800010a7983 */ /* 0x000f280000100800 */
[----:B------:R-:W-:Y:S01]  /*9300*/  @P0 IADD3 R24, P1, R24, UR4, RZ ;  /* 0x0000000418180c10 */ /* 0x000fe2000ff3e0ff */
[----:B------:R-:W0:Y:S01]  /*9310*/  S2R R3, SR_TID.X ;  /* 0x0000000000037919 */ /* 0x000e220000002100 */
[----:B------:R-:W3:Y:S02]  /*9320*/  S2R R0, SR_TID.X ;  /* 0x0000000000007919 */ /* 0x000ee40000002100 */
[----:B------:R-:W-:Y:S01]  /*9330*/  @P0 IADD3.X R25, R25, UR5, RZ, P1, !PT ;  /* 0x0000000519190c10 */ /* 0x000fe20008ffe4ff */
[----:B------:R-:W-:-:S04]  /*9340*/  ULDC UR4, c[0x0][0x2f4] ;  /* 0x0000bd0000047ab9 */ /* 0x000fc80000000800 */
[----:B--2---:R-:W2:Y:S01]  /*9350*/  @P0 LDG.E R20, desc[UR36][R24.64] ;  /* 0x0000002418140981 */ /* 0x004ea2000c1e1900 */
[----:B-1----:R-:W-:Y:S01]  /*9360*/  ISETP.NE.AND P2, PT, R7, 0x1, PT ;  /* 0x000000010700780c */ /* 0x002fe20003f45270 */
[----:B0-----:R-:W-:Y:S01]  /*9370*/  IMAD.SHL.U32 R3, R3, 0x20, RZ ;  /* 0x0000002003037824 */ /* 0x001fe200078e00ff */
[----:B---3--:R-:W-:Y:S02]  /*9380*/  LEA.HI.SX32 R27, R27, 0xffffffff, 0x19 ;  /* 0xffffffff1b1b7811 */ /* 0x008fe400078fcaff */
[----:B------:R-:W-:Y:S02]  /*9390*/  LOP3.LUT R0, R0, 0x7f, RZ, 0xc0, !PT ;  /* 0x0000007f00007812 */ /* 0x000fe400078ec0ff */
[----:B------:R-:W-:Y:S01]  /*93a0*/  LOP3.LUT R3, R3, 0x60, RZ, 0xc0, !PT ;  /* 0x0000006003037812 */ /* 0x000fe200078ec0ff */
[----:B------:R-:W-:Y:S01]  /*93b0*/  IMAD.SHL.U32 R8, R27, 0x80, RZ ;  /* 0x000000801b087824 */ /* 0x000fe200078e00ff */
[----:B------:R-:W-:-:S04]  /*93c0*/  SHF.R.U32.HI R0, RZ, 0x2, R0 ;  /* 0x00000002ff007819 */ /* 0x000fc80000011600 */
[----:B------:R-:W-:Y:S01]  /*93d0*/  LOP3.LUT R4, R8, R0, R3, 0xfe, !PT ;  /* 0x0000000008047212 */ /* 0x000fe200078efe03 */
[----:B------:R-:W0:Y:S08]  /*93e0*/  @P2 LDC R5, c[0x0][0x434] ;  /* 0x00010d00ff052b82 */ /* 0x000e300000000800 */
[----:B------:R-:W1:Y:S01]  /*93f0*/  @P2 LDC R0, c[0x0][0x438] ;  /* 0x00010e00ff002b82 */ /* 0x000e620000000800 */
[----:B------:R-:W3:Y:S01]  /*9400*/  S2R R9, SR_TID.X ;  /* 0x0000000000097919 */ /* 0x000ee20000002100 */
[----:B------:R-:W-:-:S04]  /*9410*/  LOP3.LUT R22, R22, 0xffffffef, RZ, 0xc0, !PT ;  /* 0xffffffef16167812 */ /* 0x000fc800078ec0ff */
[----:B------:R-:W-:-:S04]  /*9420*/  @P2 LOP3.LUT R22, R22, 0x10, RZ, 0xfc, !PT ;  /* 0x0000001016162812 */ /* 0x000fc800078efcff */
[----:B------:R-:W-:Y:S01]  /*9430*/  LOP3.LUT R22, R22, 0xfffffff7, RZ, 0xc0, !PT ;  /* 0xfffffff716167812 */ /* 0x000fe200078ec0ff */
[----:B---3--:R-:W-:-:S05]  /*9440*/  IMAD.SHL.U32 R9, R9, 0x8, RZ ;  /* 0x0000000809097824 */ /* 0x008fca00078e00ff */
[----:B------:R-:W-:Y:S01]  /*9450*/  LOP3.LUT R9, R9, 0x18, RZ, 0xc0, !PT ;  /* 0x0000001809097812 */ /* 0x000fe200078ec0ff */
[----:B------:R-:W-:Y:S01]  /*9460*/  UMOV UR5, 0xffffffff ;  /* 0xffffffff00057882 */ /* 0x000fe20000000000 */
[----:B--2---:R2:W-:Y:S01]  /*9470*/  @P0 STL [R1+0x8], R20 ;  /* 0x0000081401000387 */ /* 0x0045e20000100800 */
[C---:B----4-:R-:W-:Y:S01]  /*9480*/  ISETP.GE.AND P0, PT, R4.reuse, R21, PT ;  /* 0x000000150400720c */ /* 0x050fe20003f06270 */
[----:B------:R-:W-:-:S04]  /*9490*/  IMAD.IADD R4, R4, 0x1, R2 ;  /* 0x0000000104047824 */ /* 0x000fc800078e0202 */
[----:B0-----:R-:W-:-:S08]  /*94a0*/  @P2 IMAD.HI.U32 R5, R4, R5, RZ ;  /* 0x0000000504052227 */ /* 0x001fd000078e00ff */
[----:B------:R-:W0:Y:S01]  /*94b0*/  @!P0 LDC.64 R2, c[0x0][0x428] ;  /* 0x00010a00ff028b82 */ /* 0x000e220000000a00 */
[----:B------:R-:W-:Y:S01]  /*94c0*/  IMAD.MOV.U32 R6, RZ, RZ, R4 ;  /* 0x000000ffff067224 */ /* 0x000fe200078e0004 */
[----:B-1----:R-:W-:Y:S02]  /*94d0*/  @P2 SHF.R.U32.HI R6, RZ, R0, R5 ;  /* 0x00000000ff062219 */ /* 0x002fe40000011605 */
[----:B------:R-:W-:-:S03]  /*94e0*/  SHF.R.S32.HI R5, RZ, 0x1f, R20 ;  /* 0x0000001fff057819 */ /* 0x000fc60000011414 */
        /* <DEDUP_REMOVED lines=8> */
[----:B------:R-:W-:Y:S02]  /*9570*/  ISETP.NE.AND P2, PT, R10, 0x3, PT ;  /* 0x000000030a00780c */ /* 0x000fe40003f45270 */
[----:B0-----:R-:W-:-:S04]  /*9580*/  @!P0 LEA R2, P1, R6, R2, 0x2 ;  /* 0x0000000206028211 */ /* 0x001fc800078210ff */
[----:B------:R-:W-:Y:S01]  /*9590*/  @!P0 LEA.HI.X R3, R6, R3, R0, 0x2, P1 ;  /* 0x0000000306038211 */ /* 0x000fe200008f1400 */
[----:B------:R-:W-:-:S06]  /*95a0*/  IMAD.MOV.U32 R0, RZ, RZ, RZ ;  /* 0x000000ffff007224 */ /* 0x000fcc00078e00ff */
[----:B------:R2:W5:Y:S01]  /*95b0*/  @!P0 LDG.E R0, desc[UR36][R2.64] ;  /* 0x0000002402008981 */ /* 0x000562000c1e1900 */
[C---:B------:R-:W-:Y:S02]  /*95c0*/  ISETP.GE.AND P0, PT, R9.reuse, UR4, PT ;  /* 0x0000000409007c0c */ /* 0x040fe4000bf06270 */
[----:B------:R-:W-:Y:S01]  /*95d0*/  @P2 LOP3.LUT R22, R22, 0x8, RZ, 0xfc, !PT ;  /* 0x0000000816162812 */ /* 0x000fe200078efcff */
[----:B------:R2:W-:Y:S01]  /*95e0*/  STL [R1+0x14], R5 ;  /* 0x0000140501007387 */ /* 0x0005e20000100800 */
[C---:B------:R-:W-:Y:S02]  /*95f0*/  LOP3.LUT R10, R9.reuse, 0x20, RZ, 0xfc, !PT ;  /* 0x00000020090a7812 */ /* 0x040fe400078efcff */
[----:B------:R-:W-:Y:S02]  /*9600*/  LOP3.LUT R22, R22, 0xfffffffb, RZ, 0xc0, !PT ;  /* 0xfffffffb16167812 */ /* 0x000fe400078ec0ff */
[----:B------:R-:W-:Y:S02]  /*9610*/  LOP3.LUT R9, R9, 0x40, RZ, 0xfc, !PT ;  /* 0x0000004009097812 */ /* 0x000fe400078efcff */
[----:B------:R-:W-:-:S03]  /*9620*/  ISETP.GE.AND P1, PT, R10, UR4, PT ;  /* 0x000000040a007c0c */ /* 0x000fc6000bf26270 */
[----:B------:R-:W-:Y:S02]  /*9630*/  @P0 LOP3.LUT R22, R22, 0x4, RZ, 0xfc, !PT ;  /* 0x0000000416160812 */ /* 0x000fe400078efcff */
[----:B------:R-:W-:Y:S02]  /*9640*/  ISETP.GE.AND P0, PT, R9, UR4, PT ;  /* 0x0000000409007c0c */ /* 0x000fe4000bf06270 */
[----:B------:R-:W-:-:S04]  /*9650*/  LOP3.LUT R22, R22, 0xfffffffe, RZ, 0xc0, !PT ;  /* 0xfffffffe16167812 */ /* 0x000fc800078ec0ff */
[----:B------:R-:W-:-:S04]  /*9660*/  LOP3.LUT R22, R22, 0xfffffffd, RZ, 0xc0, !PT ;  /* 0xfffffffd16167812 */ /* 0x000fc800078ec0ff */
[----:B------:R-:W-:-:S04]  /*9670*/  @P1 LOP3.LUT R22, R22, 0x2, RZ, 0xfc, !PT ;  /* 0x0000000216161812 */ /* 0x000fc800078efcff */
[----:B------:R-:W-:Y:S01]  /*9680*/  @P0 LOP3.LUT R22, R22, 0x1, RZ, 0xfc, !PT ;  /* 0x0000000116160812 */ /* 0x000fe200078efcff */
[----:B--2---:R-:W-:Y:S06]  /*9690*/  BRA.DIV UR5, `(.L_x_10227) ;  /* 0x0000003e05007947 */ /* 0x004fec000b800000 */
.L_x_10293:
[----:B------:R-:W-:-:S05]  /*96a0*/  SHF.R.S32.HI R9, RZ, 0x1f, R18 ;  /* 0x0000001fff097819 */ /* 0x000fca0000011412 */
[----:B------:R0:W-:Y:S01]  /*96b0*/  STL [R1+0x4], R9 ;  /* 0x0000040901007387 */ /* 0x0001e20000100800 */
[----:B------:R-:W-:Y:S05]  /*96c0*/  @!P2 BRA `(.L_x_10228) ;  /* 0x000000000004a947 */ /* 0x000fea0003800000 */
[----:B------:R-:W-:Y:S01]  /*96d0*/  BPT.TRAP 0x1 ;  /* 0x000000040000795c */ /* 0x000fe20000300000 */
.L_x_10228:
[----:B------:R-:W-:Y:S01]  /*96e0*/  SHF.R.S32.HI R5, RZ, 0x1f, R4 ;  /* 0x0000001fff057819 */ /* 0x000fe20000011404 */
[----:B------:R-:W-:Y:S01]  /*96f0*/  ULDC.64 UR4, c[0x0][0x328] ;  /* 0x0000ca0000047ab9 */ /* 0x000fe20000000a00 */
[----:B------:R-:W-:Y:S01]  /*9700*/  BSSY B0, `(.L_x_10229) ;  /* 0x0000017000007945 */ /* 0x000fe20003800000 */
[----:B------:R-:W-:-:S04]  /*9710*/  IMAD.WIDE.U32 R2, R4, UR4, RZ ;  /* 0x0000000404027c25 */ /* 0x000fc8000f8e00ff */
[----:B------:R-:W-:-:S04]  /*9720*/  IMAD R6, R5, UR4, RZ ;  /* 0x0000000405067c24 */ /* 0x000fc8000f8e02ff */
[----:B------:R-:W-:Y:S01]  /*9730*/  IMAD R6, R4, UR5, R6 ;  /* 0x0000000504067c24 */ /* 0x000fe2000f8e0206 */
[----:B------:R-:W-:-:S04]  /*9740*/  ULDC.64 UR4, c[0x0][0x338] ;  /* 0x0000ce0000047ab9 */ /* 0x000fc80000000a00 */
[----:B------:R-:W-:Y:S02]  /*9750*/  IADD3 R3, R3, R6, RZ ;  /* 0x0000000603037210 */ /* 0x000fe40007ffe0ff */
        /* <DEDUP_REMOVED lines=13> */
[----:B------:R-:W-:Y:S01]  /*9830*/  LEA.HI.X R25, R2, UR5, R25, 0x1, P0 ;  /* 0x0000000502197c11 */ /* 0x000fe200080f0c19 */
[----:B------:R-:W-:-:S05]  /*9840*/  IMAD R2, R26, 0x8, R23 ;  /* 0x000000081a027824 */ /* 0x000fca00078e0217 */
[----:B------:R-:W1:Y:S02]  /*9850*/  SYNCS.PHASECHK.TRANS64.TRYWAIT P0, [R2+URZ+0x2d840], R3 ;  /* 0x02d84003020075a7 */ /* 0x000e64000800017f */
[----:B-1----:R-:W-:Y:S05]  /*9860*/  @!P0 BRA `(.L_x_10230) ;  /* 0x0000003800c08947 */ /* 0x002fea0003800000 */
.L_x_10294:
[----:B------:R-:W-:Y:S05]  /*9870*/  BSYNC B0 ;  /* 0x0000000000007941 */ /* 0x000fea0003800000 */
.L_x_10229:
[----:B------:R-:W2:Y:S01]  /*9880*/  LDL R7, [R1+0x4] ;  /* 0x0000040001077983 */ /* 0x000ea20000100800 */
[----:B------:R-:W-:-:S03]  /*9890*/  ULDC.64 UR4, c[0x0][0x300] ;  /* 0x0000c00000047ab9 */ /* 0x000fc60000000a00 */
[----:B------:R-:W3:Y:S01]  /*98a0*/  LDL R12, [R1+0xc] ;  /* 0x00000c00010c7983 */ /* 0x000ee20000100800 */
[----:B------:R-:W-:Y:S01]  /*98b0*/  IMAD R5, R5, UR4, RZ ;  /* 0x0000000405057c24 */ /* 0x000fe2000f8e02ff */
[----:B------:R-:W-:Y:S01]  /*98c0*/  LOP3.LUT P4, RZ, R22, 0x4, RZ, 0xc0, !PT ;  /* 0x0000000416ff7812 */ /* 0x000fe2000788c0ff */
[----:B0-----:R-:W0:Y:S02]  /*98d0*/  S2R R9, SR_TID.X ;  /* 0x0000000000097919 */ /* 0x001e240000002100 */
[----:B-1----:R-:W-:Y:S01]  /*98e0*/  IMAD R3, R4, UR5, R5 ;  /* 0x0000000504037c24 */ /* 0x002fe2000f8e0205 */
[----:B------:R-:W-:Y:S01]  /*98f0*/  LOP3.LUT P3, RZ, R22, 0x2, RZ, 0xc0, !PT ;  /* 0x0000000216ff7812 */ /* 0x000fe2000786c0ff */
[----:B------:R-:W-:Y:S01]  /*9900*/  IMAD.WIDE.U32 R4, R4, UR4, RZ ;  /* 0x0000000404047c25 */ /* 0x000fe2000f8e00ff */
[----:B------:R-:W-:Y:S01]  /*9910*/  ULDC.64 UR4, c[0x0][0x310] ;  /* 0x0000c40000047ab9 */ /* 0x000fe20000000a00 */
[----:B------:R-:W-:Y:S02]  /*9920*/  LOP3.LUT P2, RZ, R22, 0x1, RZ, 0xc0, !PT ;  /* 0x0000000116ff7812 */ /* 0x000fe4000784c0ff */
[----:B------:R-:W-:-:S02]  /*9930*/  IMAD.IADD R5, R5, 0x1, R3 ;  /* 0x0000000105057824 */ /* 0x000fc400078e0203 */
[----:B------:R-:W-:Y:S02]  /*9940*/  IMAD R6, R6, UR4, RZ ;  /* 0x0000000406067c24 */ /* 0x000fe4000f8e02ff */
[----:B------:R-:W-:-:S04]  /*9950*/  IMAD.WIDE.U32 R4, R0, UR4, R4 ;  /* 0x0000000400047c25 */ /* 0x000fc8000f8e0004 */
[----:B------:R-:W-:Y:S01]  /*9960*/  IMAD R0, R0, UR5, R6 ;  /* 0x0000000500007c24 */ /* 0x000fe2000f8e0206 */
[----:B------:R-:W-:-:S03]  /*9970*/  ULDC.64 UR4, c[0x0][0x308] ;  /* 0x0000c20000047ab9 */ /* 0x000fc60000000a00 */
[----:B------:R-:W-:Y:S02]  /*9980*/  IMAD.IADD R5, R5, 0x1, R0 ;  /* 0x0000000105057824 */ /* 0x000fe400078e0200 */
[----:B------:R-:W-:-:S04]  /*9990*/  IMAD.WIDE.U32 R4, R18, UR4, R4 ;  /* 0x0000000412047c25 */ /* 0x000fc8000f8e0004 */
[----:B0-----:R-:W-:Y:S02]  /*99a0*/  IMAD.SHL.U32 R10, R9, 0x8, RZ ;  /* 0x00000008090a7824 */ /* 0x001fe400078e00ff */
[----:B--2---:R-:W-:Y:S02]  /*99b0*/  IMAD R0, R7, UR4, RZ ;  /* 0x0000000407007c24 */ /* 0x004fe4000f8e02ff */
[----:B------:R-:W0:Y:S02]  /*99c0*/  S2R R7, SR_TID.X ;  /* 0x0000000000077919 */ /* 0x000e240000002100 */
[----:B------:R-:W-:Y:S01]  /*99d0*/  IMAD R0, R18, UR5, R0 ;  /* 0x0000000512007c24 */ /* 0x000fe2000f8e0200 */
[----:B------:R-:W-:-:S03]  /*99e0*/  ULDC.64 UR4, c[0x0][0x2e8] ;  /* 0x0000ba0000047ab9 */ /* 0x000fc60000000a00 */
[----:B------:R-:W-:Y:S01]  /*99f0*/  IMAD.IADD R6, R5, 0x1, R0 ;  /* 0x0000000105067824 */ /* 0x000fe200078e0200 */
[----:B------:R-:W-:Y:S01]  /*9a00*/  LEA R0, P0, R4, UR4, 0x1 ;  /* 0x0000000404007c11 */ /* 0x000fe2000f8008ff */
[----:B------:R-:W-:-:S03]  /*9a10*/  UMOV UR4, 0xffffffff ;  /* 0xffffffff00047882 */ /* 0x000fc60000000000 */
[----:B------:R-:W-:Y:S02]  /*9a20*/  LEA.HI.X R6, R4, UR5, R6, 0x1, P0 ;  /* 0x0000000504067c11 */ /* 0x000fe400080f0c06 */
[----:B0-----:R-:W-:Y:S01]  /*9a30*/  LOP3.LUT R11, R7, 0x7f, RZ, 0xc0, !PT ;  /* 0x0000007f070b7812 */ /* 0x001fe200078ec0ff */
[----:B------:R-:W-:-:S03]  /*9a40*/  IMAD.SHL.U32 R7, R9, 0x8, RZ ;  /* 0x0000000809077824 */ /* 0x000fc600078e00ff */
[----:B------:R-:W-:Y:S02]  /*9a50*/  SHF.R.U32.HI R11, RZ, 0x2, R11 ;  /* 0x00000002ff0b7819 */ /* 0x000fe4000001160b */
[----:B------:R-:W-:Y:S02]  /*9a60*/  LOP3.LUT R7, R7, 0xd8, RZ, 0xc0, !PT ;  /* 0x000000d807077812 */ /* 0x000fe400078ec0ff */
[----:B---3--:R-:W-:Y:S02]  /*9a70*/  IADD3 R3, -R11, R12, -R8 ;  /* 0x0000000c0b037210 */ /* 0x008fe40007ffe908 */
[----:B------:R-:W-:Y:S01]  /*9a80*/  LOP3.LUT R7, R7, 0x18, R9, 0x78, !PT ;  /* 0x0000001807077812 */ /* 0x000fe200078e7809 */
[----:B------:R-:W-:Y:S01]  /*9a90*/  IMAD.SHL.U32 R9, R9, 0x8, RZ ;  /* 0x0000000809097824 */ /* 0x000fe200078e00ff */
[----:B------:R-:W-:Y:S02]  /*9aa0*/  ISETP.GE.AND P0, PT, R3, 0x1, PT ;  /* 0x000000010300780c */ /* 0x000fe40003f06270 */
[----:B------:R-:W-:-:S02]  /*9ab0*/  LOP3.LUT R7, R7, 0x320, R10, 0xf8, !PT ;  /* 0x0000032007077812 */ /* 0x000fc400078ef80a */
[----:B------:R-:W-:-:S03]  /*9ac0*/  LOP3.LUT R9, R9, 0x18, RZ, 0xc0, !PT ;  /* 0x0000001809097812 */ /* 0x000fc600078ec0ff */
[----:B------:R-:W-:Y:S01]  /*9ad0*/  IMAD R7, R26, 0x3000, R7 ;  /* 0x000030001a077824 */ /* 0x000fe200078e0207 */
[----:B------:R-:W-:Y:S06]  /*9ae0*/  BRA.DIV UR4, `(.L_x_10231) ;  /* 0x0000003a04347947 */ /* 0x000fec000b800000 */
        /* <DEDUP_REMOVED lines=28> */
[----:B------:R-:W2:Y:S04]  /*9cb0*/  SHFL.IDX PT, R6, R6, 0x3, 0x1c1f ;  /* 0x007c1f0006067f89 */ /* 0x000ea800000e0000 */
[----:B------:R-:W3:Y:S01]  /*9cc0*/  SHFL.IDX PT, R0, R0, 0x3, 0x1c1f ;  /* 0x007c1f0000007f89 */ /* 0x000ee200000e0000 */
[----:B0-----:R-:W-:-:S05]  /*9cd0*/  @P1 LEA R5, P0, R9, R5, 0x1 ;  /* 0x0000000509051211 */ /* 0x001fca00078008ff */
[----:B-1----:R-:W-:-:S05]  /*9ce0*/  @P1 IMAD.X R4, RZ, RZ, R4, P0 ;  /* 0x000000ffff041224 */ /* 0x002fca00000e0604 */
[----:B------:R-:W-:-:S04]  /*9cf0*/  @P1 LOP3.LUT R5, R5, R4, RZ, 0x3c, !PT ;  /* 0x0000000405051212 */ /* 0x000fc800078e3cff */
[----:B------:R-:W-:-:S04]  /*9d00*/  @P1 LOP3.LUT R4, R5, R4, RZ, 0x3c, !PT ;  /* 0x0000000405041212 */ /* 0x000fc800078e3cff */
[----:B------:R-:W-:-:S05]  /*9d10*/  @P1 LOP3.LUT R5, R5, R4, RZ, 0x3c, !PT ;  /* 0x0000000405051212 */ /* 0x000fca00078e3cff */
[----:B------:R1:W-:Y:S04]  /*9d20*/  @P1 LDGSTS.E.BYPASS.LTC128B.128 [R8+0x16400], desc[UR36][R4.64], !P4 ;  /* 0x1640000004081fae */ /* 0x0003e8000e101d64 */
[----:B------:R1:W-:Y:S04]  /*9d30*/  @P1 LDGSTS.E.BYPASS.LTC128B.128 [R8+0x18400], desc[UR36][R4.64+0x40], !P3 ;  /* 0x1840004004081fae */ /* 0x0003e8000d901d64 */
[----:B--23--:R1:W-:Y:S02]  /*9d40*/  @P1 LDGSTS.E.BYPASS.LTC128B.128 [R8+0x1a400], desc[UR36][R4.64+0x80], !P2 ;  /* 0x1a40008004081fae */ /* 0x00c3e4000d101d64 */
.L_x_10304:
[----:B------:R-:W-:-:S13]  /*9d50*/  ISETP.GE.AND P0, PT, R3, 0x61, PT ;  /* 0x000000610300780c */ /* 0x000fda0003f06270 */
[----:B01----:R-:W-:Y:S01]  /*9d60*/  @P0 LEA R4, P1, R9, R0, 0x1 ;  /* 0x0000000009040211 */ /* 0x003fe200078208ff */
        /* <DEDUP_REMOVED lines=10> */
.L_x_10232:
        /* <DEDUP_REMOVED lines=11> */
.L_x_10233:
[----:B0-----:R0:W5:Y:S01]  /*9ec0*/  LDL.LU R4, [R1+0x20] ;  /* 0x0000200001047983 */ /* 0x0011620000300800 */
[----:B------:R0:W-:Y:S03]  /*9ed0*/  SYNCS.ARRIVE.TRANS64.A1T0 RZ, [R2+URZ+0x2d830], RZ ;  /* 0x02d830ff02ff79a7 */ /* 0x0001e6000810003f */
[----:B------:R0:W5:Y:S02]  /*9ee0*/  LDL.LU R3, [R1] ;  /* 0x0000000001037983 */ /* 0x0001640000300800 */
[----:B------:R-:W-:Y:S05]  /*9ef0*/  WARPSYNC.ALL ;  /* 0x0000000000007948 */ /* 0x000fea0003800000 */
[----:B------:R-:W-:Y:S01]  /*9f00*/  ULDC.64 UR4, c[0x0][0x298] ;  /* 0x0000a60000047ab9 */ /* 0x000fe20000000a00 */
[----:B------:R-:W-:Y:S01]  /*9f10*/  BAR.SYNC.DEFER_BLOCKING 0x8, 0x200 ;  /* 0x0208000000007b1d */ /* 0x000fe20000010000 */
[----:B------:R-:W-:Y:S01]  /*9f20*/  LOP3.LUT P0, RZ, R22, 0x20, RZ, 0xc0, !PT ;  /* 0x0000002016ff7812 */ /* 0x000fe2000780c0ff */
[----:B0-----:R-:W-:-:S03]  /*9f30*/  VIADD R2, R23, 0xc400 ;  /* 0x0000c40017027836 */ /* 0x001fc60000000000 */
        /* <DEDUP_REMOVED lines=11> */
[----:B------:R0:W-:Y:S01]  /*9ff0*/  STL [R1], R0 ;  /* 0x0000000001007387 */ /* 0x0001e20000100800 */
        /* <DEDUP_REMOVED lines=17> */
.L_x_10235:
[----:B------:R-:W-:Y:S05]  /*a110*/  BSYNC B6 ;  /* 0x0000000000067941 */ /* 0x000fea0003800000 */
.L_x_10234:
[----:B0-----:R-:W2:Y:S01]  /*a120*/  LDL.LU R0, [R1+0x2c] ;  /* 0x00002c0001007983 */ /* 0x001ea20000300800 */
[----:B------:R-:W0:Y:S01]  /*a130*/  LDC R10, c[0x0][0x448] ;  /* 0x00011200ff0a7b82 */ /* 0x000e220000000800 */
[----:B------:R-:W-:Y:S01]  /*a140*/  ULDC.64 UR4, c[0x0][0x2d8] ;  /* 0x0000b60000047ab9 */ /* 0x000fe20000000a00 */
[----:B------:R-:W-:Y:S01]  /*a150*/  ULDC.64 UR6, c[0x0][0x2c8] ;  /* 0x0000b20000067ab9 */ /* 0x000fe20000000a00 */
[----:B------:R-:W3:Y:S01]  /*a160*/  LDL.LU R21, [R1] ;  /* 0x0000000001157983 */ /* 0x000ee20000300800 */
[----:B------:R-:W-:-:S03]  /*a170*/  ULDC.64 UR8, c[0x0][0x280] ;  /* 0x0000a00000087ab9 */ /* 0x000fc60000000a00 */
[----:B------:R-:W3:Y:S04]  /*a180*/  LDL.LU.64 R2, [R1+0x20] ;  /* 0x0000200001027983 */ /* 0x000ee80000300a00 */
[----:B------:R-:W4:Y:S01]  /*a190*/  LDL R20, [R1+0x4] ;  /* 0x0000040001147983 */ /* 0x000f220000100800 */
[----:B------:R-:W1:Y:S01]  /*a1a0*/  S2R R13, SR_TID.X ;  /* 0x00000000000d7919 */ /* 0x000e620000002100 */
[----:B0-----:R-:W-:-:S13]  /*a1b0*/  ISETP.NE.AND P0, PT, R10, 0x1, PT ;  /* 0x000000010a00780c */ /* 0x001fda0003f05270 */
[----:B------:R-:W0:Y:S01]  /*a1c0*/  @P0 LDC R5, c[0x0][0x450] ;  /* 0x00011400ff050b82 */ /* 0x000e220000000800 */
[----:B-1----:R-:W-:-:S05]  /*a1d0*/  IMAD.SHL.U32 R11, R13, 0x8, RZ ;  /* 0x000000080d0b7824 */ /* 0x002fca00078e00ff */
[----:B------:R-:W-:-:S04]  /*a1e0*/  LOP3.LUT R11, R11, 0x18, RZ, 0xc0, !PT ;  /* 0x000000180b0b7812 */ /* 0x000fc800078ec0ff */
[C---:B------:R-:W-:Y:S02]  /*a1f0*/  LOP3.LUT R12, R11.reuse, 0x20, RZ, 0xfc, !PT ;  /* 0x000000200b0c7812 */ /* 0x040fe400078efcff */
[----:B------:R-:W-:Y:S01]  /*a200*/  LOP3.LUT R11, R11, 0x40, RZ, 0xfc, !PT ;  /* 0x000000400b0b7812 */ /* 0x000fe200078efcff */
[----:B--2---:R-:W-:Y:S01]  /*a210*/  IMAD.MOV.U32 R4, RZ, RZ, R0 ;  /* 0x000000ffff047224 */ /* 0x004fe200078e0000 */
[----:B---3--:R-:W-:Y:S02]  /*a220*/  MOV R3, R21 ;  /* 0x0000001500037202 */ /* 0x008fe40000000f00 */
[----:B------:R-:W1:Y:S01]  /*a230*/  S2R R21, SR_TID.X ;  /* 0x0000000000157919 */ /* 0x000e620000002100 */
[----:B----4-:R-:W-:Y:S02]  /*a240*/  IMAD R0, R20, UR4, RZ ;  /* 0x0000000414007c24 */ /* 0x010fe4000f8e02ff */
[----:B------:R-:W2:Y:S01]  /*a250*/  S2R R20, SR_TID.X ;  /* 0x0000000000147919 */ /* 0x000ea20000002100 */
[----:B------:R-:W-:-:S04]  /*a260*/  IMAD.WIDE.U32 R2, R18, UR4, R2 ;  /* 0x0000000412027c25 */ /* 0x000fc8000f8e0002 */
[----:B------:R-:W-:Y:S01]  /*a270*/  IMAD R0, R18, UR5, R0 ;  /* 0x0000000512007c24 */ /* 0x000fe2000f8e0200 */
[----:B------:R-:W-:-:S03]  /*a280*/  ULDC.64 UR4, c[0x0][0x2e0] ;  /* 0x0000b80000047ab9 */ /* 0x000fc60000000a00 */
[----:B------:R-:W-:Y:S02]  /*a290*/  IMAD.IADD R3, R3, 0x1, R0 ;  /* 0x0000000103037824 */ /* 0x000fe400078e0200 */
[----:B------:R-:W-:Y:S02]  /*a2a0*/  IMAD R0, R4, UR4, RZ ;  /* 0x0000000404007c24 */ /* 0x000fe4000f8e02ff */
[----:B------:R-:W3:Y:S01]  /*a2b0*/  @P0 LDC R4, c[0x0][0x44c] ;  /* 0x00011300ff040b82 */ /* 0x000ee20000000800 */
[----:B------:R-:W-:-:S04]  /*a2c0*/  IMAD.WIDE.U32 R2, R28, UR4, R2 ;  /* 0x000000041c027c25 */ /* 0x000fc8000f8e0002 */
[----:B------:R-:W-:Y:S01]  /*a2d0*/  IMAD R0, R28, UR5, R0 ;  /* 0x000000051c007c24 */ /* 0x000fe2000f8e0200 */
[----:B------:R-:W-:-:S03]  /*a2e0*/  ULDC.64 UR4, c[0x0][0x2d0] ;  /* 0x0000b40000047ab9 */ /* 0x000fc60000000a00 */
[----:B------:R-:W-:Y:S02]  /*a2f0*/  IMAD.IADD R3, R3, 0x1, R0 ;  /* 0x0000000103037824 */ /* 0x000fe400078e0200 */
[----:B-1----:R-:W-:Y:S01]  /*a300*/  IMAD.SHL.U32 R21, R21, 0x20, RZ ;  /* 0x0000002015157824 */ /* 0x002fe200078e00ff */
[----:B--2---:R-:W-:-:S04]  /*a310*/  LOP3.LUT R20, R20, 0x7f, RZ, 0xc0, !PT ;  /* 0x0000007f14147812 */ /* 0x004fc800078ec0ff */
[----:B------:R-:W-:Y:S02]  /*a320*/  LOP3.LUT R21, R21, 0x60, RZ, 0xc0, !PT ;  /* 0x0000006015157812 */ /* 0x000fe400078ec0ff */
[----:B------:R-:W-:-:S04]  /*a330*/  SHF.R.U32.HI R20, RZ, 0x2, R20 ;  /* 0x00000002ff147819 */ /* 0x000fc80000011614 */
[----:B------:R-:W-:Y:S02]  /*a340*/  LOP3.LUT R20, R20, R21, RZ, 0xfc, !PT ;  /* 0x0000001514147212 */ /* 0x000fe400078efcff */
[----:B------:R-:W-:-:S03]  /*a350*/  LOP3.LUT R21, R13, 0x7f, RZ, 0xc0, !PT ;  /* 0x0000007f0d157812 */ /* 0x000fc600078ec0ff */
[----:B------:R-:W-:Y:S01]  /*a360*/  IMAD R6, R17, 0xc0, R20 ;  /* 0x000000c011067824 */ /* 0x000fe200078e0214 */
[----:B------:R-:W-:Y:S01]  /*a370*/  SHF.R.U32.HI R21, RZ, 0x2, R21 ;  /* 0x00000002ff157819 */ /* 0x000fe20000011615 */
[----:B------:R-:W-:Y:S02]  /*a380*/  IMAD.SHL.U32 R20, R13, 0x8, RZ ;  /* 0x000000080d147824 */ /* 0x000fe400078e00ff */
[----:B---3--:R-:W-:-:S03]  /*a390*/  @P0 IMAD.HI.U32 R0, R6, R4, RZ ;  /* 0x0000000406000227 */ /* 0x008fc600078e00ff */
[----:B------:R-:W-:Y:S01]  /*a3a0*/  LOP3.LUT R20, R20, 0x18, RZ, 0xc0, !PT ;  /* 0x0000001814147812 */ /* 0x000fe200078ec0ff */
[----:B------:R-:W-:Y:S01]  /*a3b0*/  IMAD.MOV.U32 R4, RZ, RZ, R6 ;  /* 0x000000ffff047224 */ /* 0x000fe200078e0006 */
[----:B0-----:R-:W-:-:S04]  /*a3c0*/  @P0 SHF.R.U32.HI R4, RZ, R5, R0 ;  /* 0x00000005ff040219 */ /* 0x001fc80000011600 */
[--C-:B------:R-:W-:Y:S01]  /*a3d0*/  SHF.R.S32.HI R0, RZ, 0x1f, R4.reuse ;  /* 0x0000001fff007819 */ /* 0x100fe20000011404 */
[----:B------:R-:W-:-:S04]  /*a3e0*/  IMAD.MOV R7, RZ, RZ, -R4 ;  /* 0x000000ffff077224 */ /* 0x000fc800078e0a04 */
[----:B------:R-:W-:-:S04]  /*a3f0*/  IMAD R0, R0, UR4, RZ ;  /* 0x0000000400007c24 */ /* 0x000fc8000f8e02ff */
[C---:B------:R-:W-:Y:S02]  /*a400*/  IMAD R0, R4.reuse, UR5, R0 ;  /* 0x0000000504007c24 */ /* 0x040fe4000f8e0200 */
[----:B------:R-:W-:-:S04]  /*a410*/  IMAD.WIDE.U32 R4, R4, UR4, R2 ;  /* 0x0000000404047c25 */ /* 0x000fc8000f8e0002 */
[----:B------:R-:W-:Y:S02]  /*a420*/  IMAD.IADD R5, R5, 0x1, R0 ;  /* 0x0000000105057824 */ /* 0x000fe400078e0200 */
[----:B------:R-:W-:-:S04]  /*a430*/  IMAD R0, R10, R7, R6 ;  /* 0x000000070a007224 */ /* 0x000fc800078e0206 */
[----:B------:R-:W-:Y:S01]  /*a440*/  IMAD.WIDE.U32 R8, R0, UR6, R4 ;  /* 0x0000000600087c25 */ /* 0x000fe2000f8e0004 */
[----:B------:R-:W-:-:S03]  /*a450*/  SHF.R.S32.HI R7, RZ, 0x1f, R0 ;  /* 0x0000001fff077819 */ /* 0x000fc60000011400 */
[----:B------:R-:W-:Y:S01]  /*a460*/  VIADD R5, R6, 0x80 ;  /* 0x0000008006057836 */ /* 0x000fe20000000000 */
[----:B------:R-:W-:Y:S01]  /*a470*/  LEA R4, P1, R8, UR8, 0x1 ;  /* 0x0000000808047c11 */ /* 0x000fe2000f8208ff */
[----:B------:R-:W-:Y:S02]  /*a480*/  IMAD R7, R7, UR6, RZ ;  /* 0x0000000607077c24 */ /* 0x000fe4000f8e02ff */
[----:B------:R-:W-:Y:S02]  /*a490*/  IMAD.MOV.U32 R6, RZ, RZ, R5 ;  /* 0x000000ffff067224 */ /* 0x000fe400078e0005 */
[----:B------:R-:W-:Y:S02]  /*a4a0*/  IMAD R0, R0, UR7, R7 ;  /* 0x0000000700007c24 */ /* 0x000fe4000f8e0207 */
[----:B------:R-:W0:Y:S02]  /*a4b0*/  @P0 LDC R7, c[0x0][0x44c] ;  /* 0x00011300ff070b82 */ /* 0x000e240000000800 */
[----:B------:R-:W-:-:S05]  /*a4c0*/  IMAD.IADD R0, R9, 0x1, R0 ;  /* 0x0000000109007824 */ /* 0x000fca00078e0200 */
[----:B------:R-:W-:Y:S02]  /*a4d0*/  LEA.HI.X R0, R8, UR9, R0, 0x1, P1 ;  /* 0x0000000908007c11 */ /* 0x000fe400088f0c00 */
[----:B------:R-:W1:Y:S01]  /*a4e0*/  @P0 LDC R8, c[0x0][0x450] ;  /* 0x00011400ff080b82 */ /* 0x000e620000000800 */
[----:B0-----:R-:W-:-:S05]  /*a4f0*/  @P0 IMAD.HI.U32 R7, R5, R7, RZ ;  /* 0x0000000705070227 */ /* 0x001fca00078e00ff */
[----:B-1----:R-:W-:-:S04]  /*a500*/  @P0 SHF.R.U32.HI R6, RZ, R8, R7 ;  /* 0x00000008ff060219 */ /* 0x002fc80000011607 */
[C---:B------:R-:W-:Y:S01]  /*a510*/  IADD3 R7, -R6.reuse, RZ, RZ ;  /* 0x000000ff06077210 */ /* 0x040fe20007ffe1ff */
[----:B------:R-:W-:-:S04]  /*a520*/  IMAD.WIDE.U32 R2, R6, UR4, R2 ;  /* 0x0000000406027c25 */ /* 0x000fc8000f8e0002 */
[----:B------:R-:W-:Y:S01]  /*a530*/  IMAD R5, R10, R7, R5 ;  /* 0x000000070a057224 */ /* 0x000fe200078e0205 */
[----:B------:R-:W-:-:S05]  /*a540*/  SHF.R.S32.HI R7, RZ, 0x1f, R6 ;  /* 0x0000001fff077819 */ /* 0x000fca0000011406 */
[----:B------:R-:W-:Y:S01]  /*a550*/  IMAD R7, R7, UR4, RZ ;  /* 0x0000000407077c24 */ /* 0x000fe2000f8e02ff */
[----:B------:R-:W-:Y:S02]  /*a560*/  ULDC UR4, c[0x0][0x2b8] ;  /* 0x0000ae0000047ab9 */ /* 0x000fe40000000800 */
[----:B------:R-:W-:Y:S01]  /*a570*/  ISETP.GE.AND P3, PT, R20, UR4, PT ;  /* 0x0000000414007c0c */ /* 0x000fe2000bf66270 */
[----:B------:R-:W-:Y:S01]  /*a580*/  IMAD R7, R6, UR5, R7 ;  /* 0x0000000506077c24 */ /* 0x000fe2000f8e0207 */
[----:B------:R-:W-:Y:S01]  /*a590*/  SHF.R.S32.HI R6, RZ, 0x1f, R5 ;  /* 0x0000001fff067819 */ /* 0x000fe20000011405 */
[----:B------:R-:W-:Y:S01]  /*a5a0*/  UMOV UR5, 0xffffffff ;  /* 0xffffffff00057882 */ /* 0x000fe20000000000 */
[----:B------:R-:W-:Y:S01]  /*a5b0*/  ISETP.GE.AND P1, PT, R11, UR4, PT ;  /* 0x000000040b007c0c */ /* 0x000fe2000bf26270 */
[----:B------:R-:W-:Y:S02]  /*a5c0*/  IMAD.IADD R3, R3, 0x1, R7 ;  /* 0x0000000103037824 */ /* 0x000fe400078e0207 */
[----:B------:R-:W-:-:S02]  /*a5d0*/  IMAD R6, R6, UR6, RZ ;  /* 0x0000000606067c24 */ /* 0x000fc4000f8e02ff */
[----:B------:R-:W-:-:S04]  /*a5e0*/  IMAD.WIDE.U32 R2, R5, UR6, R2 ;  /* 0x0000000605027c25 */ /* 0x000fc8000f8e0002 */
[----:B------:R-:W-:Y:S01]  /*a5f0*/  IMAD R6, R5, UR7, R6 ;  /* 0x0000000705067c24 */ /* 0x000fe2000f8e0206 */
[----:B------:R-:W-:-:S03]  /*a600*/  LEA R8, P0, R2, UR8, 0x1 ;  /* 0x0000000802087c11 */ /* 0x000fc6000f8008ff */
[----:B------:R-:W-:-:S05]  /*a610*/  IMAD.IADD R3, R3, 0x1, R6 ;  /* 0x0000000103037824 */ /* 0x000fca00078e0206 */
[----:B------:R-:W-:Y:S02]  /*a620*/  LEA.HI.X R3, R2, UR9, R3, 0x1, P0 ;  /* 0x0000000902037c11 */ /* 0x000fe400080f0c03 */
[----:B------:R-:W-:Y:S01]  /*a630*/  ISETP.GE.AND P0, PT, R12, UR4, PT ;  /* 0x000000040c007c0c */ /* 0x000fe2000bf06270 */
[----:B------:R-:W-:-:S12]  /*a640*/  BRA.DIV UR5, `(.L_x_10236) ;  /* 0x0000003205c47947 */ /* 0x000fd8000b800000 */
[----:B------:R-:W2:Y:S04]  /*a650*/  LDL.LU R5, [R1+0x28] ;  /* 0x0000280001057983 */ /* 0x000ea80000300800 */
[----:B------:R-:W3:Y:S01]  /*a660*/  LDL R9, [R1+0x18] ;  /* 0x0000180001097983 */ /* 0x000ee20000100800 */
[----:B------:R-:W-:-:S03]  /*a670*/  IMAD R17, R17, 0xc0, R21 ;  /* 0x000000c011117824 */ /* 0x000fc600078e0215 */
[----:B------:R-:W-:Y:S01]  /*a680*/  SHFL.IDX PT, R6, R0, RZ, 0x1c1f ;  /* 0x001c1fff00067589 */ /* 0x000fe200000e0000 */
[----:B--2---:R-:W-:-:S03]  /*a690*/  IMAD R2, R5, R10, RZ ;  /* 0x0000000a05027224 */ /* 0x004fc600078e02ff */
[----:B------:R-:W0:Y:S02]  /*a6a0*/  SHFL.IDX PT, R5, R4, RZ, 0x1c1f ;  /* 0x001c1fff04057589 */ /* 0x000e2400000e0000 */
[----:B------:R-:W-:-:S13]  /*a6b0*/  ISETP.GE.AND P2, PT, R17, R2, PT ;  /* 0x000000021100720c */ /* 0x000fda0003f46270 */
[----:B0-----:R-:W-:-:S05]  /*a6c0*/  @!P2 LEA R5, P4, R20, R5, 0x1 ;  /* 0x000000051405a211 */ /* 0x001fca00078808ff */
[----:B------:R-:W-:-:S04]  /*a6d0*/  @!P2 IMAD.X R6, RZ, RZ, R6, P4 ;  /* 0x000000ffff06a224 */ /* 0x000fc800020e0606 */
[----:B------:R-:W-:Y:S02]  /*a6e0*/  @!P2 IMAD.MOV.U32 R7, RZ, RZ, R6 ;  /* 0x000000ffff07a224 */ /* 0x000fe400078e0006 */
[----:B------:R-:W-:Y:S02]  /*a6f0*/  @!P2 IMAD.MOV.U32 R6, RZ, RZ, R5 ;  /* 0x000000ffff06a224 */ /* 0x000fe400078e0005 */
[----:B------:R-:W0:Y:S04]  /*a700*/  SHFL.IDX PT, R5, R4, 0x1, 0x1c1f ;  /* 0x003c1f0004057f89 */ /* 0x000e2800000e0000 */
[----:B---3--:R-:W-:Y:S04]  /*a710*/  @!P2 LDGSTS.E.BYPASS.LTC128B.128 [R9+0xc400], desc[UR36][R6.64], !P3 ;  /* 0x0c4000000609afae */ /* 0x008fe8000d901d64 */
[----:B------:R-:W-:Y:S04]  /*a720*/  @!P2 LDGSTS.E.BYPASS.LTC128B.128 [R9+0xf400], desc[UR36][R6.64+0x40], !P0 ;  /* 0x0f4000400609afae */ /* 0x000fe8000c101d64 */
[----:B------:R1:W-:Y:S04]  /*a730*/  @!P2 LDGSTS.E.BYPASS.LTC128B.128 [R9+0x12400], desc[UR36][R6.64+0x80], !P1 ;  /* 0x124000800609afae */ /* 0x0003e8000c901d64 */
[----:B-1----:R-:W1:Y:S01]  /*a740*/  SHFL.IDX PT, R7, R0, 0x1, 0x1c1f ;  /* 0x003c1f0000077f89 */ /* 0x002e6200000e0000 */
[----:B------:R-:W-:-:S05]  /*a750*/  VIADD R6, R17, 0x20 ;  /* 0x0000002011067836 */ /* 0x000fca0000000000 */
[----:B------:R-:W-:-:S13]  /*a760*/  ISETP.GE.AND P2, PT, R6, R2, PT ;  /* 0x000000020600720c */ /* 0x000fda0003f46270 */
[----:B0-----:R-:W-:-:S04]  /*a770*/  @!P2 LEA R5, P4, R20, R5, 0x1 ;  /* 0x000000051405a211 */ /* 0x001fc800078808ff */
[----:B------:R-:W-:Y:S01]  /*a780*/  @!P2 MOV R6, R5 ;  /* 0x000000050006a202 */ /* 0x000fe20000000f00 */
[----:B-1----:R-:W-:Y:S01]  /*a790*/  @!P2 IMAD.X R7, RZ, RZ, R7, P4 ;  /* 0x000000ffff07a224 */ /* 0x002fe200020e0607 */
[----:B------:R-:W0:Y:S04]  /*a7a0*/  SHFL.IDX PT, R5, R4, 0x2, 0x1c1f ;  /* 0x005c1f0004057f89 */ /* 0x000e2800000e0000 */
[----:B------:R-:W-:Y:S04]  /*a7b0*/  @!P2 LDGSTS.E.BYPASS.LTC128B.128 [R9+0xcc00], desc[UR36][R6.64], !P3 ;  /* 0x0cc000000609afae */ /* 0x000fe8000d901d64 */
[----:B------:R-:W-:Y:S04]  /*a7c0*/  @!P2 LDGSTS.E.BYPASS.LTC128B.128 [R9+0xfc00], desc[UR36][R6.64+0x40], !P0 ;  /* 0x0fc000400609afae */ /* 0x000fe8000c101d64 */
[----:B------:R1:W-:Y:S04]  /*a7d0*/  @!P2 LDGSTS.E.BYPASS.LTC128B.128 [R9+0x12c00], desc[UR36][R6.64+0x80], !P1 ;  /* 0x12c000800609afae */ /* 0x0003e8000c901d64 */
[----:B------:R-:W-:Y:S04]  /*a7e0*/  SHFL.IDX PT, R4, R4, 0x3, 0x1c1f ;  /* 0x007c1f0004047f89 */ /* 0x000fe800000e0000 */
[----:B-1----:R-:W1:Y:S01]  /*a7f0*/  SHFL.IDX PT, R7, R0, 0x2, 0x1c1f ;  /* 0x005c1f0000077f89 */ /* 0x002e6200000e0000 */
[----:B------:R-:W-:-:S03]  /*a800*/  VIADD R6, R17, 0x40 ;  /* 0x0000004011067836 */ /* 0x000fc60000000000 */
[----:B------:R-:W2:Y:S02]  /*a810*/  SHFL.IDX PT, R0, R0, 0x3, 0x1c1f ;  /* 0x007c1f0000007f89 */ /* 0x000ea400000e0000 */
[----:B------:R-:W-:-:S13]  /*a820*/  ISETP.GE.AND P2, PT, R6, R2, PT ;  /* 0x000000020600720c */ /* 0x000fda0003f46270 */
[----:B0-----:R-:W-:-:S05]  /*a830*/  @!P2 LEA R5, P4, R20, R5, 0x1 ;  /* 0x000000051405a211 */ /* 0x001fca00078808ff */
[----:B-1----:R-:W-:Y:S02]  /*a840*/  @!P2 IMAD.X R7, RZ, RZ, R7, P4 ;  /* 0x000000ffff07a224 */ /* 0x002fe400020e0607 */
[----:B------:R-:W-:Y:S02]  /*a850*/  @!P2 IMAD.MOV.U32 R6, RZ, RZ, R5 ;  /* 0x000000ffff06a224 */ /* 0x000fe400078e0005 */
[----:B------:R-:W-:-:S03]  /*a860*/  VIADD R5, R17, 0x60 ;  /* 0x0000006011057836 */ /* 0x000fc60000000000 */
[----:B------:R-:W-:Y:S04]  /*a870*/  @!P2 LDGSTS.E.BYPASS.LTC128B.128 [R9+0xd400], desc[UR36][R6.64], !P3 ;  /* 0x0d4000000609afae */ /* 0x000fe8000d901d64 */
[----:B------:R-:W-:Y:S04]  /*a880*/  @!P2 LDGSTS.E.BYPASS.LTC128B.128 [R9+0x10400], desc[UR36][R6.64+0x40], !P0 ;  /* 0x104000400609afae */ /* 0x000fe8000c101d64 */
[----:B------:R-:W-:Y:S01]  /*a890*/  @!P2 LDGSTS.E.BYPASS.LTC128B.128 [R9+0x13400], desc[UR36][R6.64+0x80], !P1 ;  /* 0x134000800609afae */ /* 0x000fe2000c901d64 */
[----:B------:R-:W-:-:S13]  /*a8a0*/  ISETP.GE.AND P2, PT, R5, R2, PT ;  /* 0x000000020500720c */ /* 0x000fda0003f46270 */
[----:B------:R-:W-:-:S05]  /*a8b0*/  @!P2 LEA R4, P4, R20, R4, 0x1 ;  /* 0x000000041404a211 */ /* 0x000fca00078808ff */
[----:B--2---:R-:W-:-:S04]  /*a8c0*/  @!P2 IMAD.X R0, RZ, RZ, R0, P4 ;  /* 0x000000ffff00a224 */ /* 0x004fc800020e0600 */
[----:B------:R-:W-:Y:S02]  /*a8d0*/  @!P2 IMAD.MOV.U32 R5, RZ, RZ, R0 ;  /* 0x000000ffff05a224 */ /* 0x000fe400078e0000 */
[----:B------:R-:W-:Y:S04]  /*a8e0*/  SHFL.IDX PT, R0, R3, RZ, 0x1c1f ;  /* 0x001c1fff03007589 */ /* 0x000fe800000e0000 */
[----:B------:R-:W-:Y:S04]  /*a8f0*/  @!P2 LDGSTS.E.BYPASS.LTC128B.128 [R9+0xdc00], desc[UR36][R4.64], !P3 ;  /* 0x0dc000000409afae */ /* 0x000fe8000d901d64 */
[----:B------:R-:W-:Y:S04]  /*a900*/  @!P2 LDGSTS.E.BYPASS.LTC128B.128 [R9+0x10c00], desc[UR36][R4.64+0x40], !P0 ;  /* 0x10c000400409afae */ /* 0x000fe8000c101d64 */
[----:B------:R0:W-:Y:S04]  /*a910*/  @!P2 LDGSTS.E.BYPASS.LTC128B.128 [R9+0x13c00], desc[UR36][R4.64+0x80], !P1 ;  /* 0x13c000800409afae */ /* 0x0001e8000c901d64 */
[----:B------:R-:W-:Y:S04]  /*a920*/  SHFL.IDX PT, R3, R3, 0x1, 0x1c1f ;  /* 0x003c1f0003037f89 */ /* 0x000fe800000e0000 */
[----:B0-----:R-:W0:Y:S01]  /*a930*/  SHFL.IDX PT, R4, R8, RZ, 0x1c1f ;  /* 0x001c1fff08047589 */ /* 0x001e2200000e0000 */
[----:B------:R-:W-:-:S03]  /*a940*/  VIADD R5, R17, 0x80 ;  /* 0x0000008011057836 */ /* 0x000fc60000000000 */
[----:B------:R-:W1:Y:S02]  /*a950*/  SHFL.IDX PT, R8, R8, 0x1, 0x1c1f ;  /* 0x003c1f0008087f89 */ /* 0x000e6400000e0000 */
[----:B------:R-:W-:-:S13]  /*a960*/  ISETP.GE.AND P2, PT, R5, R2, PT ;  /* 0x000000020500720c */ /* 0x000fda0003f46270 */
[----:B0-----:R-:W-:-:S05]  /*a970*/  @!P2 LEA R4, P4, R20, R4, 0x1 ;  /* 0x000000041404a211 */ /* 0x001fca00078808ff */
[----:B------:R-:W-:-:S04]  /*a980*/  @!P2 IMAD.X R0, RZ, RZ, R0, P4 ;  /* 0x000000ffff00a224 */ /* 0x000fc800020e0600 */
[----:B------:R-:W-:-:S05]  /*a990*/  @!P2 IMAD.MOV.U32 R5, RZ, RZ, R0 ;  /* 0x000000ffff05a224 */ /* 0x000fca00078e0000 */
[----:B------:R0:W-:Y:S04]  /*a9a0*/  @!P2 LDGSTS.E.BYPASS.LTC128B.128 [R9+0xe400], desc[UR36][R4.64], !P3 ;  /* 0x0e4000000409afae */ /* 0x0001e8000d901d64 */
[----:B------:R0:W-:Y:S04]  /*a9b0*/  @!P2 LDGSTS.E.BYPASS.LTC128B.128 [R9+0x11400], desc[UR36][R4.64+0x40], !P0 ;  /* 0x114000400409afae */ /* 0x0001e8000c101d64 */
[----:B-1----:R0:W-:Y:S02]  /*a9c0*/  @!P2 LDGSTS.E.BYPASS.LTC128B.128 [R9+0x14400], desc[UR36][R4.64+0x80], !P1 ;  /* 0x144000800409afae */ /* 0x0021e4000c901d64 */
.L_x_10317:
[----:B------:R-:W2:Y:S01]  /*a9d0*/  LDL R0, [R1+0x18] ;  /* 0x0000180001007983 */ /* 0x000ea20000100800 */
[----:B------:R-:W-:-:S04]  /*a9e0*/  IADD3 R17, R17, 0xa0, RZ ;  /* 0x000000a011117810 */ /* 0x000fc80007ffe0ff */
[----:B------:R-:W-:-:S13]  /*a9f0*/  ISETP.GE.AND P2, PT, R17, R2, PT ;  /* 0x000000021100720c */ /* 0x000fda0003f46270 */
[----:B------:R-:W-:-:S05]  /*aa00*/  @!P2 LEA R2, P4, R20, R8, 0x1 ;  /* 0x000000081402a211 */ /* 0x000fca00078808ff */
[----:B------:R-:W-:-:S05]  /*aa10*/  @!P2 IMAD.X R3, RZ, RZ, R3, P4 ;  /* 0x000000ffff03a224 */ /* 0x000fca00020e0603 */
[----:B------:R-:W-:Y:S01]  /*aa20*/  @!PT LDS RZ, [RZ] ;  /* 0x00000000fffff984 */ /* 0x000fe20000000800 */
[----:B------:R-:W-:Y:S01]  /*aa30*/  @!PT LDS RZ, [RZ] ;  /* 0x00000000fffff984 */ /* 0x000fe20000000800 */
[----:B------:R-:W-:Y:S01]  /*aa40*/  @!PT LDS RZ, [RZ] ;  /* 0x00000000fffff984 */ /* 0x000fe20000000800 */
[----:B--2---:R1:W-:Y:S04]  /*aa50*/  @!P2 LDGSTS.E.BYPASS.LTC128B.128 [R0+0xec00], desc[UR36][R2.64], !P3 ;  /* 0x0ec000000200afae */ /* 0x0043e8000d901d64 */
[----:B------:R1:W-:Y:S01]  /*aa60*/  @!P2 LDGSTS.E.BYPASS.LTC128B.128 [R0+0x11c00], desc[UR36][R2.64+0x40], !P0 ;  /* 0x11c000400200afae */ /* 0x0003e2000c101d64 */
[----:B------:R-:W-:-:S03]  /*aa70*/  PLOP3.LUT P0, PT, PT, PT, PT, 0x80, 0x0 ;  /* 0x000000000000781c */ /* 0x000fc60003f0f070 */
[----:B------:R1:W-:Y:S01]  /*aa80*/  @!P2 LDGSTS.E.BYPASS.LTC128B.128 [R0+0x14c00], desc[UR36][R2.64+0x80], !P1 ;  /* 0x14c000800200afae */ /* 0x0003e2000c901d64 */
[----:B------:R-:W-:-:S09]  /*aa90*/  NOP ;  /* 0x0000000000007918 */ /* 0x000fd20000000000 */
.L_x_10237:
[----:B------:R-:W-:Y:S02]  /*aaa0*/  PLOP3.LUT P1, PT, P1, P0, PT, 0xa2, 0x0 ;  /* 0x000000000000781c */ /* 0x000fe40000f21472 */
[----:B------:R-:W-:-:S08]  /*aab0*/  @P0 R2UR P1, UR4, R23 ;  /* 0x00000000170402ca */ /* 0x000fd00000020000 */
[----:B------:R-:W-:-:S05]  /*aac0*/  @P0 PLOP3.LUT P0, PT, P1, PT, PT, 0x80, 0x0 ;  /* 0x000000000000081c */ /* 0x000fca0000f0f070 */
[----:B------:R-:W-:Y:S01]  /*aad0*/  @!P1 SYNCS.ARRIVE.TRANS64.RED.A0T1 RZ, [UR4+0x2d800], RZ ;  /* 0x02d800ffffff99a7 */ /* 0x000fe20008200404 */
[----:B------:R-:W-:Y:S07]  /*aae0*/  @!P1 ARRIVES.LDGSTSBAR.64.TRANSCNT [UR4+0x2d800] ;  /* 0x02d80000ff0099b0 */ /* 0x000fee0008000a84 */
[----:B------:R-:W-:Y:S05]  /*aaf0*/  @P0 BRA.U.ANY `(.L_x_10237) ;  /* 0xfffffffd00e80947 */ /* 0x000fea000393ffff */
[----:B-1----:R-:W2:Y:S02]  /*ab00*/  LDL.LU R2, [R1+0x30] ;  /* 0x0000300001027983 */ /* 0x002ea40000300800 */
        /* <DEDUP_REMOVED lines=10> */
[----:B-12---:R-:W-:Y:S05]  /*abb0*/  @!P0 BRA `(.L_x_10239) ;  /* 0x0000003400688947 */ /* 0x006fea0003800000 */
.L_x_10318:
[----:B------:R-:W-:Y:S05]  /*abc0*/  BSYNC B0 ;  /* 0x0000000000007941 */ /* 0x000fea0003800000 */
.L_x_10238:
[----:B------:R-:W2:Y:S01]  /*abd0*/  LDL R2, [R1+0xc] ;  /* 0x00000c0001027983 */ /* 0x000ea20000100800 */
[----:B------:R-:W-:Y:S01]  /*abe0*/  BSSY B0, `(.L_x_10240) ;  /* 0x0000100000007945 */ /* 0x000fe20003800000 */
[----:B--2---:R-:W-:-:S13]  /*abf0*/  ISETP.GE.AND P0, PT, R2, 0x81, PT ;  /* 0x000000810200780c */ /* 0x004fda0003f06270 */
[----:B------:R-:W-:Y:S05]  /*ac00*/  @!P0 BRA `(.L_x_10241) ;  /* 0x0000000c00f48947 */ /* 0x000fea0003800000 */
[----:B------:R-:W1:Y:S01]  /*ac10*/  LDL.LU R3, [R1+0x34] ;  /* 0x0000340001037983 */ /* 0x000e620000300800 */
[----:B------:R-:W-:Y:S01]  /*ac20*/  ULDC UR4, c[0x0][0x2f4] ;  /* 0x0000bd0000047ab9 */ /* 0x000fe20000000800 */
[----:B------:R-:W-:Y:S01]  /*ac30*/  IMAD.MOV.U32 R17, RZ, RZ, R29 ;  /* 0x000000ffff117224 */ /* 0x000fe200078e001d */
[----:B------:R-:W0:Y:S01]  /*ac40*/  S2R R2, SR_TID.X ;  /* 0x0000000000027919 */ /* 0x000e220000002100 */
[----:B------:R-:W-:Y:S01]  /*ac50*/  IMAD.MOV.U32 R10, RZ, RZ, R26 ;  /* 0x000000ffff0a7224 */ /* 0x000fe200078e001a */
[----:B------:R2:W-:Y:S01]  /*ac60*/  STL [R1], R27 ;  /* 0x0000001b01007387 */ /* 0x0005e20000100800 */
[----:B0-----:R-:W-:-:S05]  /*ac70*/  IMAD.SHL.U32 R4, R2, 0x8, RZ ;  /* 0x0000000802047824 */ /* 0x001fca00078e00ff */
[----:B------:R-:W-:-:S04]  /*ac80*/  LOP3.LUT R4, R4, 0x18, RZ, 0xc0, !PT ;  /* 0x0000001804047812 */ /* 0x000fc800078ec0ff */
[C---:B------:R-:W-:Y:S02]  /*ac90*/  LOP3.LUT R2, R4.reuse, 0x40, RZ, 0xfc, !PT ;  /* 0x0000004004027812 */ /* 0x040fe400078efcff */
[----:B------:R-:W-:Y:S02]  /*aca0*/  ISETP.GE.AND P3, PT, R4, UR4, PT ;  /* 0x0000000404007c0c */ /* 0x000fe4000bf66270 */
[----:B------:R-:W-:Y:S02]  /*acb0*/  ISETP.GE.AND P1, PT, R2, UR4, PT ;  /* 0x0000000402007c0c */ /* 0x000fe4000bf26270 */
[----:B-1----:R-:W-:Y:S02]  /*acc0*/  LEA.HI.SX32 R0, R3, 0xfffffffe, 0x19 ;  /* 0xfffffffe03007811 */ /* 0x002fe400078fcaff */
[----:B------:R-:W-:-:S04]  /*acd0*/  LOP3.LUT R3, R4, 0x20, RZ, 0xfc, !PT ;  /* 0x0000002004037812 */ /* 0x000fc800078efcff */
[----:B--2---:R-:W-:-:S13]  /*ace0*/  ISETP.GE.AND P2, PT, R3, UR4, PT ;  /* 0x0000000403007c0c */ /* 0x004fda000bf46270 */
.L_x_10254:
[----:B------:R-:W2:Y:S01]  /*acf0*/  LDL R9, [R1+0x10] ;  /* 0x0000100001097983 */ /* 0x000ea20000100800 */
[----:B------:R-:W0:Y:S03]  /*ad00*/  LDC R4, c[0x0][0x430] ;  /* 0x00010c00ff047b82 */ /* 0x000e260000000800 */
[----:B------:R-:W3:Y:S04]  /*ad10*/  LDL R8, [R1+0x14] ;  /* 0x0000140001087983 */ /* 0x000ee80000100800 */
[----:B------:R-:W4:Y:S01]  /*ad20*/  LDL R7, [R1+0x8] ;  /* 0x0000080001077983 */ /* 0x000f220000100800 */
[----:B------:R-:W1:Y:S03]  /*ad30*/  S2R R2, SR_TID.X ;  /* 0x0000000000027919 */ /* 0x000e660000002100 */
[----:B------:R-:W5:Y:S01]  /*ad40*/  LDL R6, [R1+0x38] ;  /* 0x0000380001067983 */ /* 0x000f620000100800 */
[----:B0-----:R-:W-:-:S13]  /*ad50*/  ISETP.NE.AND P0, PT, R4, 0x1, PT ;  /* 0x000000010400780c */ /* 0x001fda0003f05270 */
[----:B------:R-:W0:Y:S01]  /*ad60*/  @P0 LDC R5, c[0x0][0x434] ;  /* 0x00010d00ff050b82 */ /* 0x000e220000000800 */
[----:B-1----:R-:W-:-:S04]  /*ad70*/  LOP3.LUT R3, R2, 0x7f, RZ, 0xc0, !PT ;  /* 0x0000007f02037812 */ /* 0x002fc800078ec0ff */
[----:B------:R-:W-:-:S03]  /*ad80*/  SHF.R.U32.HI R4, RZ, 0x2, R3 ;  /* 0x00000002ff047819 */ /* 0x000fc60000011603 */
[----:B------:R-:W1:Y:S01]  /*ad90*/  @P0 LDC R3, c[0x0][0x438] ;  /* 0x00010e00ff030b82 */ /* 0x000e620000000800 */
[----:B------:R-:W-:Y:S02]  /*ada0*/  IMAD.SHL.U32 R2, R2, 0x20, RZ ;  /* 0x0000002002027824 */ /* 0x000fe400078e00ff */
[----:B------:R-:W-:-:S03]  /*adb0*/  IMAD R4, R0, 0x80, R4 ;  /* 0x0000008000047824 */ /* 0x000fc600078e0204 */
[----:B------:R-:W-:Y:S01]  /*adc0*/  LOP3.LUT R2, R2, 0x60, RZ, 0xc0, !PT ;  /* 0x0000006002027812 */ /* 0x000fe200078ec0ff */
[----:B------:R-:W-:Y:S05]  /*add0*/  YIELD ;  /* 0x0000000000007946 */ /* 0x000fea0003800000 */
[----:B------:R-:W-:Y:S01]  /*ade0*/  ULDC UR4, c[0x0][0x430] ;  /* 0x00010c0000047ab9 */ /* 0x000fe20000000800 */
[----:B--2---:R-:W-:-:S05]  /*adf0*/  IADD3 R4, R2, R4, R9 ;  /* 0x0000000402047210 */ /* 0x004fca0007ffe009 */
[----:B0-----:R-:W-:-:S04]  /*ae00*/  @P0 IMAD.HI.U32 R5, R4, R5, RZ ;  /* 0x0000000504050227 */ /* 0x001fc800078e00ff */
[----:B------:R-:W-:Y:S01]  /*ae10*/  IMAD.MOV.U32 R2, RZ, RZ, R4 ;  /* 0x000000ffff027224 */ /* 0x000fe200078e0004 */
[----:B-1----:R-:W-:-:S04]  /*ae20*/  @P0 SHF.R.U32.HI R2, RZ, R3, R5 ;  /* 0x00000003ff020219 */ /* 0x002fc80000011605 */
[----:B------:R-:W-:Y:S02]  /*ae30*/  IADD3 R9, -R2, RZ, RZ ;  /* 0x000000ff02097210 */ /* 0x000fe40007ffe1ff */
[----:B------:R-:W-:-:S03]  /*ae40*/  SHF.R.S32.HI R3, RZ, 0x1f, R2 ;  /* 0x0000001fff037819 */ /* 0x000fc60000011402 */
[----:B------:R-:W-:Y:S01]  /*ae50*/  IMAD R9, R9, UR4, R4 ;  /* 0x0000000409097c24 */ /* 0x000fe2000f8e0204 */
[----:B------:R-:W-:Y:S02]  /*ae60*/  ULDC.64 UR4, c[0x0][0x428] ;  /* 0x00010a0000047ab9 */ /* 0x000fe40000000a00 */
[----:B---3--:R-:W-:Y:S02]  /*ae70*/  IMAD R4, R8, UR4, RZ ;  /* 0x0000000408047c24 */ /* 0x008fe4000f8e02ff */
[----:B----4-:R-:W-:-:S04]  /*ae80*/  IMAD.WIDE.U32 R2, R7, UR4, R2 ;  /* 0x0000000407027c25 */ /* 0x010fc8000f8e0002 */
[----:B------:R-:W-:Y:S01]  /*ae90*/  IMAD R4, R7, UR5, R4 ;  /* 0x0000000507047c24 */ /* 0x000fe2000f8e0204 */
[----:B------:R-:W-:-:S03]  /*aea0*/  ULDC.64 UR4, c[0x0][0x418] ;  /* 0x0001060000047ab9 */ /* 0x000fc60000000a00 */
[----:B------:R-:W-:Y:S01]  /*aeb0*/  IMAD.IADD R3, R4, 0x1, R3 ;  /* 0x0000000104037824 */ /* 0x000fe200078e0203 */
[----:B------:R-:W-:-:S04]  /*aec0*/  LEA R4, P0, R2, UR4, 0x2 ;  /* 0x0000000402047c11 */ /* 0x000fc8000f8010ff */
[----:B------:R-:W-:-:S05]  /*aed0*/  LEA.HI.X R5, R2, UR5, R3, 0x2, P0 ;  /* 0x0000000502057c11 */ /* 0x000fca00080f1403 */
[----:B------:R-:W2:Y:S01]  /*aee0*/  LDG.E R8, desc[UR36][R4.64] ;  /* 0x0000002404087981 */ /* 0x000ea2000c1e1900 */
[----:B-----5:R-:W-:Y:S01]  /*aef0*/  ISETP.NE.AND P4, PT, R6, 0x3, PT ;  /* 0x000000030600780c */ /* 0x020fe20003f85270 */
[----:B------:R-:W-:-:S05]  /*af00*/  VIADD R26, R10, 0x1 ;  /* 0x000000010a1a7836 */ /* 0x000fca0000000000 */
[----:B------:R-:W-:-:S04]  /*af10*/  ISETP.NE.AND P0, PT, R26, 0x2, PT ;  /* 0x000000021a00780c */ /* 0x000fc80003f05270 */
[----:B------:R-:W-:Y:S01]  /*af20*/  SEL R29, RZ, 0x1, P0 ;  /* 0x00000001ff1d7807 */ /* 0x000fe20000000000 */
[----:B------:R-:W-:Y:S01]  /*af30*/  IMAD.MOV.U32 R27, RZ, RZ, R0 ;  /* 0x000000ffff1b7224 */ /* 0x000fe200078e0000 */
[----:B------:R-:W-:Y:S02]  /*af40*/  SEL R26, R26, RZ, P0 ;  /* 0x000000ff1a1a7207 */ /* 0x000fe40000000000 */
[----:B------:R-:W-:Y:S02]  /*af50*/  LOP3.LUT R29, R17, R29, RZ, 0x3c, !PT ;  /* 0x0000001d111d7212 */ /* 0x000fe400078e3cff */
[----:B--2---:R-:W-:Y:S01]  /*af60*/  SHF.R.S32.HI R28, RZ, 0x1f, R8 ;  /* 0x0000001fff1c7819 */ /* 0x004fe20000011408 */
[----:B------:R-:W-:Y:S06]  /*af70*/  @!P4 BRA `(.L_x_10242) ;  /* 0x000000000004c947 */ /* 0x000fec0003800000 */
[----:B------:R-:W-:Y:S01]  /*af80*/  BPT.TRAP 0x1 ;  /* 0x000000040000795c */ /* 0x000fe20000300000 */
.L_x_10242:
[----:B------:R-:W-:Y:S01]  /*af90*/  IMAD R5, R26, 0x8, R23 ;  /* 0x000000081a057824 */ /* 0x000fe200078e0217 */
[----:B------:R-:W-:Y:S01]  /*afa0*/  SHF.L.U32 R0, R29, 0x1f, RZ ;  /* 0x0000001f1d007819 */ /* 0x000fe200000006ff */
[----:B------:R-:W-:Y:S03]  /*afb0*/  BSSY B1, `(.L_x_10243) ;  /* 0x0000003000017945 */ /* 0x000fe60003800000 */
[----:B------:R-:W0:Y:S02]  /*afc0*/  SYNCS.PHASECHK.TRANS64.TRYWAIT P0, [R5+URZ+0x2d840], R0 ;  /* 0x02d84000050075a7 */ /* 0x000e24000800017f */
[----:B0-----:R-:W-:Y:S05]  /*afd0*/  @!P0 BRA `(.L_x_10244) ;  /* 0x0000003000748947 */ /* 0x001fea0003800000 */
.L_x_10319:
[----:B------:R-:W-:Y:S05]  /*afe0*/  BSYNC B1 ;  /* 0x0000000000017941 */ /* 0x000fea0003800000 */
.L_x_10243:
[----:B------:R-:W2:Y:S01]  /*aff0*/  LDL R4, [R1+0x4] ;  /* 0x0000040001047983 */ /* 0x000ea20000100800 */
[----:B------:R-:W-:Y:S01]  /*b000*/  SHF.R.S32.HI R20, RZ, 0x1f, R9 ;  /* 0x0000001fff147819 */ /* 0x000fe20000011409 */
[----:B------:R-:W-:Y:S01]  /*b010*/  ULDC.64 UR4, c[0x0][0x300] ;  /* 0x0000c00000047ab9 */ /* 0x000fe20000000a00 */
[C---:B------:R-:W-:Y:S01]  /*b020*/  LOP3.LUT P5, RZ, R22.reuse, 0x2, RZ, 0xc0, !PT ;  /* 0x0000000216ff7812 */ /* 0x040fe200078ac0ff */
[----:B------:R-:W1:Y:S01]  /*b030*/  S2R R6, SR_TID.X ;  /* 0x0000000000067919 */ /* 0x000e620000002100 */
[----:B------:R-:W-:Y:S01]  /*b040*/  IMAD.WIDE.U32 R2, R9, UR4, RZ ;  /* 0x0000000409027c25 */ /* 0x000fe2000f8e00ff */
[----:B------:R-:W-:-:S03]  /*b050*/  LOP3.LUT P4, RZ, R22, 0x1, RZ, 0xc0, !PT ;  /* 0x0000000116ff7812 */ /* 0x000fc6000788c0ff */
[----:B0-----:R-:W-:-:S04]  /*b060*/  IMAD R0, R20, UR4, RZ ;  /* 0x0000000414007c24 */ /* 0x001fc8000f8e02ff */
        /* <DEDUP_REMOVED lines=8> */
[----:B------:R-:W-:-:S04]  /*b0f0*/  IMAD.WIDE.U32 R2, R18, UR4, R2 ;  /* 0x0000000412027c25 */ /* 0x000fc8000f8e0002 */
[----:B-1----:R-:W-:Y:S02]  /*b100*/  IMAD.SHL.U32 R11, R6, 0x8, RZ ;  /* 0x00000008060b7824 */ /* 0x002fe400078e00ff */
[----:B--2---:R-:W-:Y:S02]  /*b110*/  IMAD R0, R4, UR4, RZ ;  /* 0x0000000404007c24 */ /* 0x004fe4000f8e02ff */
[----:B------:R-:W-:Y:S02]  /*b120*/  IMAD.SHL.U32 R4, R6, 0x8, RZ ;  /* 0x0000000806047824 */ /* 0x000fe400078e00ff */
[----:B------:R-:W-:Y:S01]  /*b130*/  IMAD R0, R18, UR5, R0 ;  /* 0x0000000512007c24 */ /* 0x000fe2000f8e0200 */
[----:B------:R-:W-:Y:S02]  /*b140*/  ULDC.64 UR4, c[0x0][0x2e8] ;  /* 0x0000ba0000047ab9 */ /* 0x000fe40000000a00 */
[----:B------:R-:W-:Y:S01]  /*b150*/  LOP3.LUT R4, R4, 0xd8, RZ, 0xc0, !PT ;  /* 0x000000d804047812 */ /* 0x000fe200078ec0ff */
[----:B------:R-:W-:-:S03]  /*b160*/  IMAD.IADD R0, R0, 0x1, R3 ;  /* 0x0000000100007824 */ /* 0x000fc600078e0203 */
[----:B------:R-:W-:Y:S02]  /*b170*/  LOP3.LUT R4, R4, 0x18, R6, 0x78, !PT ;  /* 0x0000001804047812 */ /* 0x000fe400078e7806 */
[----:B------:R-:W-:Y:S01]  /*b180*/  LEA R6, P0, R2, UR4, 0x1 ;  /* 0x0000000402067c11 */ /* 0x000fe2000f8008ff */
[----:B------:R-:W-:Y:S01]  /*b190*/  UMOV UR4, 0xffffffff ;  /* 0xffffffff00047882 */ /* 0x000fe20000000000 */
[----:B------:R-:W-:Y:S02]  /*b1a0*/  LOP3.LUT R4, R4, 0x320, R11, 0xf8, !PT ;  /* 0x0000032004047812 */ /* 0x000fe400078ef80b */
[----:B------:R-:W-:-:S03]  /*b1b0*/  LEA.HI.X R7, R2, UR5, R0, 0x1, P0 ;  /* 0x0000000502077c11 */ /* 0x000fc600080f0c00 */
[----:B------:R-:W-:Y:S01]  /*b1c0*/  IMAD R4, R26, 0x3000, R4 ;  /* 0x000030001a047824 */ /* 0x000fe200078e0204 */
[----:B------:R-:W-:Y:S06]  /*b1d0*/  BRA.DIV UR4, `(.L_x_10245) ;  /* 0x0000003204087947 */ /* 0x000fec000b800000 */
[----:B------:R-:W0:Y:S01]  /*b1e0*/  S2R R3, SR_TID.X ;  /* 0x0000000000037919 */ /* 0x000e220000002100 */
[----:B------:R-:W-:Y:S01]  /*b1f0*/  LOP3.LUT P6, RZ, R22, 0x4, RZ, 0xc0, !PT ;  /* 0x0000000416ff7812 */ /* 0x000fe200078cc0ff */
[----:B------:R-:W-:Y:S01]  /*b200*/  IMAD R4, R4, 0x2, R23 ;  /* 0x0000000204047824 */ /* 0x000fe200078e0217 */
[----:B------:R-:W1:Y:S04]  /*b210*/  SHFL.IDX PT, R2, R6, RZ, 0x1c1f ;  /* 0x001c1fff06027589 */ /* 0x000e6800000e0000 */
[----:B------:R-:W-:Y:S01]  /*b220*/  SHFL.IDX PT, R21, R7, 0x2, 0x1c1f ;  /* 0x005c1f0007157f89 */ /* 0x000fe200000e0000 */
[----:B0-----:R-:W-:-:S03]  /*b230*/  SHF.L.U32 R11, R3, 0x3, RZ ;  /* 0x00000003030b7819 */ /* 0x001fc600000006ff */
[----:B------:R-:W0:Y:S01]  /*b240*/  SHFL.IDX PT, R3, R7, RZ, 0x1c1f ;  /* 0x001c1fff07037589 */ /* 0x000e2200000e0000 */
        /* <DEDUP_REMOVED lines=22> */
.L_x_10329:
        /* <DEDUP_REMOVED lines=11> */
.L_x_10246:
        /* <DEDUP_REMOVED lines=11> */
.L_x_10247:
[----:B------:R1:W-:Y:S01]  /*b510*/  SYNCS.ARRIVE.TRANS64.A1T0 RZ, [R5+URZ+0x2d830], RZ ;  /* 0x02d830ff05ff79a7 */ /* 0x0003e2000810003f */
[----:B------:R-:W-:Y:S05]  /*b520*/  @!P5 BRA `(.L_x_10248) ;  /* 0x000000000004d947 */ /* 0x000fea0003800000 */
[----:B------:R-:W-:Y:S01]  /*b530*/  BPT.TRAP 0x1 ;  /* 0x000000040000795c */ /* 0x000fe20000300000 */
.L_x_10248:
[----:B------:R-:W-:Y:S01]  /*b540*/  SHF.L.U32 R2, R17, 0x1f, RZ ;  /* 0x0000001f11027819 */ /* 0x000fe200000006ff */
[----:B-1----:R-:W-:Y:S01]  /*b550*/  IMAD R5, R10, 0x8, R23 ;  /* 0x000000080a057824 */ /* 0x002fe200078e0217 */
[----:B------:R-:W-:Y:S03]  /*b560*/  BSSY B1, `(.L_x_10249) ;  /* 0x0000003000017945 */ /* 0x000fe60003800000 */
[----:B------:R-:W1:Y:S02]  /*b570*/  SYNCS.PHASECHK.TRANS64.TRYWAIT P0, [R5+URZ+0x2d860], R2 ;  /* 0x02d86002050075a7 */ /* 0x000e64000800017f */
[----:B-1----:R-:W-:Y:S05]  /*b580*/  @!P0 BRA `(.L_x_10250) ;  /* 0x0000003000708947 */ /* 0x002fea0003800000 */
.L_x_10330:
[----:B------:R-:W-:Y:S05]  /*b590*/  BSYNC B1 ;  /* 0x0000000000017941 */ /* 0x000fea0003800000 */
.L_x_10249:
[----:B------:R-:W2:Y:S04]  /*b5a0*/  LDL R11, [R1+0xc] ;  /* 0x00000c00010b7983 */ /* 0x000ea80000100800 */
[----:B0-----:R-:W2:Y:S01]  /*b5b0*/  LDL.LU R6, [R1] ;  /* 0x0000000001067983 */ /* 0x001ea20000300800 */
[----:B------:R-:W0:Y:S01]  /*b5c0*/  S2R R12, SR_TID.X ;  /* 0x00000000000c7919 */ /* 0x000e220000002100 */
[----:B------:R-:W-:Y:S01]  /*b5d0*/  UMOV UR4, 0xffffffff ;  /* 0xffffffff00047882 */ /* 0x000fe20000000000 */
[C---:B0-----:R-:W-:Y:S02]  /*b5e0*/  IMAD.SHL.U32 R4, R12.reuse, 0x8, RZ ;  /* 0x000000080c047824 */ /* 0x041fe400078e00ff */
[----:B------:R-:W-:-:S03]  /*b5f0*/  IMAD.SHL.U32 R7, R12, 0x8, RZ ;  /* 0x000000080c077824 */ /* 0x000fc600078e00ff */
[----:B------:R-:W-:Y:S02]  /*b600*/  LOP3.LUT R4, R4, 0xd8, RZ, 0xc0, !PT ;  /* 0x000000d804047812 */ /* 0x000fe400078ec0ff */
[----:B------:R-:W-:Y:S02]  /*b610*/  LOP3.LUT R3, R12, 0x7f, RZ, 0xc0, !PT ;  /* 0x0000007f0c037812 */ /* 0x000fe400078ec0ff */
[----:B------:R-:W-:Y:S02]  /*b620*/  LOP3.LUT R4, R4, 0x18, R12, 0x78, !PT ;  /* 0x0000001804047812 */ /* 0x000fe400078e780c */
[----:B------:R-:W-:Y:S02]  /*b630*/  SHF.R.U32.HI R3, RZ, 0x2, R3 ;  /* 0x00000002ff037819 */ /* 0x000fe40000011603 */
[----:B------:R-:W-:-:S05]  /*b640*/  LOP3.LUT R4, R4, 0x320, R7, 0xf8, !PT ;  /* 0x0000032004047812 */ /* 0x000fca00078ef807 */
[----:B------:R-:W-:Y:S02]  /*b650*/  IMAD R4, R10, 0x3000, R4 ;  /* 0x000030000a047824 */ /* 0x000fe400078e0204 */
[----:B--2---:R-:W-:-:S05]  /*b660*/  IMAD R6, R6, -0x80, R11 ;  /* 0xffffff8006067824 */ /* 0x004fca00078e020b */
[----:B------:R-:W-:Y:S01]  /*b670*/  IADD3 R6, -R3, R6, RZ ;  /* 0x0000000603067210 */ /* 0x000fe20007ffe1ff */
        /* <DEDUP_REMOVED lines=35> */
.L_x_10340:
[----:B------:R-:W2:Y:S01]  /*b8b0*/  LDL R7, [R1+0x4] ;  /* 0x0000040001077983 */ /* 0x000ea20000100800 */
        /* <DEDUP_REMOVED lines=23> */
[----:B--2---:R-:W-:-:S04]  /*ba30*/  IMAD R0, R7, UR4, RZ ;  /* 0x0000000407007c24 */ /* 0x004fc8000f8e02ff */
[----:B------:R-:W-:Y:S01]  /*ba40*/  IMAD R0, R18, UR5, R0 ;  /* 0x0000000512007c24 */ /* 0x000fe2000f8e0200 */
[----:B------:R-:W-:Y:S02]  /*ba50*/  ULDC.64 UR4, c[0x0][0x318] ;  /* 0x0000c60000047ab9 */ /* 0x000fe40000000a00 */
[----:B0-----:R-:W-:Y:S01]  /*ba60*/  LEA R24, P0, R2, UR4, 0x1 ;  /* 0x0000000402187c11 */ /* 0x001fe2000f8008ff */
[----:B------:R-:W-:-:S05]  /*ba70*/  IMAD.IADD R0, R0, 0x1, R3 ;  /* 0x0000000100007824 */ /* 0x000fca00078e0203 */
[----:B------:R-:W-:Y:S01]  /*ba80*/  LEA.HI.X R0, R2, UR5, R0, 0x1, P0 ;  /* 0x0000000502007c11 */ /* 0x000fe200080f0c00 */
[----:B------:R-:W-:Y:S01]  /*ba90*/  NOP ;  /* 0x0000000000007918 */ /* 0x000fe20000000000 */
[----:B------:R-:W-:-:S13]  /*baa0*/  PLOP3.LUT P0, PT, PT, PT, PT, 0x80, 0x0 ;  /* 0x000000000000781c */ /* 0x000fda0003f0f070 */
.L_x_10252:
[----:B------:R-:W-:Y:S02]  /*bab0*/  PLOP3.LUT P4, PT, P4, P0, PT, 0xa2, 0x0 ;  /* 0x000000000000781c */ /* 0x000fe40002781472 */
[----:B------:R-:W-:-:S08]  /*bac0*/  @P0 R2UR P4, UR4, R5 ;  /* 0x00000000050402ca */ /* 0x000fd00000080000 */
[----:B------:R-:W-:-:S05]  /*bad0*/  @P0 PLOP3.LUT P0, PT, P4, PT, PT, 0x80, 0x0 ;  /* 0x000000000000081c */ /* 0x000fca000270f070 */
[----:B------:R-:W-:Y:S01]  /*bae0*/  @!P4 SYNCS.ARRIVE.TRANS64.RED.A0T1 RZ, [UR4+0x2d850], RZ ;  /* 0x02d850ffffffc9a7 */ /* 0x000fe20008200404 */
[----:B------:R-:W-:Y:S07]  /*baf0*/  @!P4 ARRIVES.LDGSTSBAR.64.TRANSCNT [UR4+0x2d850] ;  /* 0x02d85000ff00c9b0 */ /* 0x000fee0008000a84 */
[----:B------:R-:W-:Y:S05]  /*bb00*/  @P0 BRA.U.ANY `(.L_x_10252) ;  /* 0xfffffffd00e80947 */ /* 0x000fea000393ffff */
[----:B------:R-:W-:Y:S01]  /*bb10*/  NOP ;  /* 0x0000000000007918 */ /* 0x000fe20000000000 */
[----:B------:R-:W2:Y:S01]  /*bb20*/  LDL R2, [R1+0x38] ;  /* 0x0000380001027983 */ /* 0x000ea20000100800 */
[----:B------:R-:W-:Y:S01]  /*bb30*/  IMAD.MOV.U32 R25, RZ, RZ, R0 ;  /* 0x000000ffff197224 */ /* 0x000fe200078e0000 */
[----:B--2---:R-:W-:-:S13]  /*bb40*/  ISETP.NE.AND P5, PT, R2, 0x3, PT ;  /* 0x000000030200780c */ /* 0x004fda0003fa5270 */
[----:B------:R-:W-:Y:S05]  /*bb50*/  @!P5 BRA `(.L_x_10253) ;  /* 0x000000000004d947 */ /* 0x000fea0003800000 */
[----:B------:R-:W-:Y:S01]  /*bb60*/  BPT.TRAP 0x1 ;  /* 0x000000040000795c */ /* 0x000fe20000300000 */
.L_x_10253:
[----:B------:R2:W-:Y:S01]  /*bb70*/  STL [R1], R27 ;  /* 0x0000001b01007387 */ /* 0x0005e20000100800 */
[C---:B------:R-:W-:Y:S01]  /*bb80*/  ISETP.GT.AND P0, PT, R27.reuse, RZ, PT ;  /* 0x000000ff1b00720c */ /* 0x040fe20003f04270 */
[----:B------:R2:W-:Y:S01]  /*bb90*/  SYNCS.ARRIVE.TRANS64.A1T0 RZ, [R5+URZ+0x2d850], RZ ;  /* 0x02d850ff05ff79a7 */ /* 0x0005e2000810003f */
[----:B------:R-:W-:Y:S01]  /*bba0*/  IADD3 R0, R27, -0x1, RZ ;  /* 0xffffffff1b007810 */ /* 0x000fe20007ffe0ff */
[----:B------:R-:W-:Y:S02]  /*bbb0*/  IMAD.MOV.U32 R17, RZ, RZ, R29 ;  /* 0x000000ffff117224 */ /* 0x000fe400078e001d */
[----:B------:R-:W-:-:S08]  /*bbc0*/  IMAD.MOV.U32 R10, RZ, RZ, R26 ;  /* 0x000000ffff0a7224 */ /* 0x000fd000078e001a */
[----:B--2---:R-:W-:Y:S05]  /*bbd0*/  @P0 BRA `(.L_x_10254) ;  /* 0xfffffff000440947 */ /* 0x004fea000383ffff */
.L_x_10241:
[----:B------:R-:W-:Y:S05]  /*bbe0*/  BSYNC B0 ;  /* 0x0000000000007941 */ /* 0x000fea0003800000 */
.L_x_10240:
[----:B------:R-:W2:Y:S01]  /*bbf0*/  S2R R2, SR_TID.X ;  /* 0x0000000000027919 */ /* 0x000ea20000002100 */
[----:B------:R-:W-:Y:S01]  /*bc00*/  BSSY B0, `(.L_x_10255) ;  /* 0x0000010000007945 */ /* 0x000fe20003800000 */
[----:B--2---:R-:W-:-:S04]  /*bc10*/  LOP3.LUT R2, R2, 0x7f, RZ, 0xc0, !PT ;  /* 0x0000007f02027812 */ /* 0x004fc800078ec0ff */
[----:B------:R-:W-:-:S13]  /*bc20*/  ISETP.NE.AND P0, PT, R2, RZ, PT ;  /* 0x000000ff0200720c */ /* 0x000fda0003f05270 */
[----:B------:R-:W-:Y:S05]  /*bc30*/  @P0 BRA `(.L_x_10256) ;  /* 0x0000000000300947 */ /* 0x000fea0003800000 */
[----:B0-----:R-:W0:Y:S01]  /*bc40*/  S2R R5, SR_LANEID ;  /* 0x0000000000057919 */ /* 0x001e220000000000 */
[----:B------:R-:W-:Y:S01]  /*bc50*/  VOTEU.ANY UR4, UPT, PT ;  /* 0x0000000000047886 */ /* 0x000fe200038e0100 */
[----:B------:R-:W2:Y:S01]  /*bc60*/  LDC.64 R2, c[0x0][0xc60] ;  /* 0x00031800ff027b82 */ /* 0x000ea20000000a00 */
[----:B-1----:R-:W0:Y:S02]  /*bc70*/  FLO.U32 R0, UR4 ;  /* 0x0000000400007d00 */ /* 0x002e2400080e0000 */
[----:B0-----:R-:W-:-:S06]  /*bc80*/  ISETP.EQ.U32.AND P0, PT, R0, R5, PT ;  /* 0x000000050000720c */ /* 0x001fcc0003f02070 */
[----:B------:R-:W2:Y:S07]  /*bc90*/  POPC R5, UR4 ;  /* 0x0000000400057d09 */ /* 0x000eae0008000000 */
[----:B--2---:R-:W2:Y:S01]  /*bca0*/  @P0 ATOMG.E.ADD.STRONG.GPU PT, R3, desc[UR36][R2.64], R5 ;  /* 0x00000005020309a8 */ /* 0x004ea200081ee1e4 */
[----:B------:R-:W0:Y:S02]  /*bcb0*/  S2R R4, SR_LTMASK ;  /* 0x0000000000047919 */ /* 0x000e240000003900 */
[----:B0-----:R-:W-:-:S04]  /*bcc0*/  LOP3.LUT R4, R4, UR4, RZ, 0xc0, !PT ;  /* 0x0000000404047c12 */ /* 0x001fc8000f8ec0ff */
[----:B------:R-:W0:Y:S01]  /*bcd0*/  POPC R7, R4 ;  /* 0x0000000400077309 */ /* 0x000e220000000000 */
[----:B--2---:R-:W0:Y:S02]  /*bce0*/  SHFL.IDX PT, R0, R3, R0, 0x1f ;  /* 0x00001f0003007589 */ /* 0x004e2400000e0000 */
[----:B0-----:R-:W-:-:S07]  /*bcf0*/  IADD3 R16, R0, UR38, R7 ;  /* 0x0000002600107c10 */ /* 0x001fce000fffe007 */
.L_x_10256:
[----:B------:R-:W-:Y:S05]  /*bd00*/  BSYNC B0 ;  /* 0x0000000000007941 */ /* 0x000fea0003800000 */
.L_x_10255:
[----:B-1----:R-:W2:Y:S02]  /*bd10*/  LDL R0, [R1+0x38] ;  /* 0x0000380001007983 */ /* 0x002ea40000100800 */
[----:B--2---:R-:W-:-:S13]  /*bd20*/  ISETP.NE.AND P0, PT, R0, 0x3, PT ;  /* 0x000000030000780c */ /* 0x004fda0003f05270 */
[----:B------:R-:W-:Y:S05]  /*bd30*/  @!P0 BRA `(.L_x_10257) ;  /* 0x0000000000048947 */ /* 0x000fea0003800000 */
[----:B------:R-:W-:Y:S01]  /*bd40*/  BPT.TRAP 0x1 ;  /* 0x000000040000795c */ /* 0x000fe20000300000 */
.L_x_10257:
[----:B------:R-:W2:Y:S01]  /*bd50*/  LDL.LU R2, [R1+0xc] ;  /* 0x00000c0001027983 */ /* 0x000ea20000300800 */
[----:B------:R-:W-:Y:S01]  /*bd60*/  IMAD R0, R26, 0x8, R23 ;  /* 0x000000081a007824 */ /* 0x000fe200078e0217 */
[----:B------:R-:W-:Y:S01]  /*bd70*/  SHF.L.U32 R3, R29, 0x1f, RZ ;  /* 0x0000001f1d037819 */ /* 0x000fe200000006ff */
[----:B------:R-:W-:Y:S03]  /*bd80*/  BSSY B0, `(.L_x_10258) ;  /* 0x0000004000007945 */ /* 0x000fe60003800000 */
[----:B------:R-:W1:Y:S01]  /*bd90*/  SYNCS.PHASECHK.TRANS64.TRYWAIT P0, [R0+URZ+0x2d860], R3 ;  /* 0x02d86003000075a7 */ /* 0x000e62000800017f */
[----:B--2---:R-:W-:Y:S01]  /*bda0*/  IMAD R6, R27, -0x80, R2 ;  /* 0xffffff801b067824 */ /* 0x004fe200078e0202 */
[----:B-1----:R-:W-:Y:S06]  /*bdb0*/  @!P0 BRA `(.L_x_10259) ;  /* 0x0000002c00dc8947 */ /* 0x002fec0003800000 */
.L_x_10341:
[----:B------:R-:W-:Y:S05]  /*bdc0*/  BSYNC B0 ;  /* 0x0000000000007941 */ /* 0x000fea0003800000 */
.L_x_10258:
[----:B------:R-:W0:Y:S01]  /*bdd0*/  S2R R2, SR_TID.X ;  /* 0x0000000000027919 */ /* 0x000e220000002100 */
[----:B------:R-:W-:Y:S01]  /*bde0*/  UMOV UR4, 0xffffffff ;  /* 0xffffffff00047882 */ /* 0x000fe20000000000 */
[----:B------:R-:W2:Y:S01]  /*bdf0*/  S2R R7, SR_TID.X ;  /* 0x0000000000077919 */ /* 0x000ea20000002100 */
[----:B0-----:R-:W-:Y:S01]  /*be00*/  LOP3.LUT R5, R2, 0x7f, RZ, 0xc0, !PT ;  /* 0x0000007f02057812 */ /* 0x001fe200078ec0ff */
[----:B--2---:R-:W-:-:S03]  /*be10*/  IMAD.SHL.U32 R2, R7, 0x8, RZ ;  /* 0x0000000807027824 */ /* 0x004fc600078e00ff */
[----:B------:R-:W-:Y:S01]  /*be20*/  SHF.R.U32.HI R5, RZ, 0x2, R5 ;  /* 0x00000002ff057819 */ /* 0x000fe20000011605 */
[----:B------:R-:W-:Y:S01]  /*be30*/  IMAD.SHL.U32 R4, R7, 0x8, RZ ;  /* 0x0000000807047824 */ /* 0x000fe200078e00ff */
[----:B------:R-:W-:-:S03]  /*be40*/  LOP3.LUT R2, R2, 0xd8, RZ, 0xc0, !PT ;  /* 0x000000d802027812 */ /* 0x000fc600078ec0ff */
[----:B------:R-:W-:Y:S01]  /*be50*/  IMAD.IADD R6, R6, 0x1, -R5 ;  /* 0x0000000106067824 */ /* 0x000fe200078e0a05 */
[----:B------:R-:W-:-:S04]  /*be60*/  LOP3.LUT R2, R2, 0x18, R7, 0x78, !PT ;  /* 0x0000001802027812 */ /* 0x000fc800078e7807 */
[----:B------:R-:W-:-:S05]  /*be70*/  LOP3.LUT R2, R2, 0x320, R4, 0xf8, !PT ;  /* 0x0000032002027812 */ /* 0x000fca00078ef804 */
[----:B------:R-:W-:Y:S01]  /*be80*/  IMAD R4, R26, 0x3000, R2 ;  /* 0x000030001a047824 */ /* 0x000fe200078e0202 */
[----:B------:R-:W-:Y:S06]  /*be90*/  BRA.DIV UR4, `(.L_x_10260) ;  /* 0x0000002e04b87947 */ /* 0x000fec000b800000 */
[----:B------:R-:W0:Y:S01]  /*bea0*/  S2R R2, SR_TID.X ;  /* 0x0000000000027919 */ /* 0x000e220000002100 */
[----:B------:R-:W-:Y:S01]  /*beb0*/  ULDC UR4, c[0x0][0x2f4] ;  /* 0x0000bd0000047ab9 */ /* 0x000fe20000000800 */
[----:B------:R-:W-:Y:S01]  /*bec0*/  LEA R4, R4, R23, 0x1 ;  /* 0x0000001704047211 */ /* 0x000fe200078e08ff */
[----:B------:R-:W2:Y:S04]  /*bed0*/  SHFL.IDX PT, R14, R24, RZ, 0x1c1f ;  /* 0x001c1fff180e7589 */ /* 0x000ea800000e0000 */
[----:B-1----:R-:W1:Y:S01]  /*bee0*/  SHFL.IDX PT, R3, R25, RZ, 0x1c1f ;  /* 0x001c1fff19037589 */ /* 0x002e6200000e0000 */
[----:B0-----:R-:W-:-:S05]  /*bef0*/  IMAD.SHL.U32 R7, R2, 0x8, RZ ;  /* 0x0000000802077824 */ /* 0x001fca00078e00ff */
[----:B------:R-:W-:-:S04]  /*bf00*/  LOP3.LUT R7, R7, 0x18, RZ, 0xc0, !PT ;  /* 0x0000001807077812 */ /* 0x000fc800078ec0ff */
[C---:B------:R-:W-:Y:S01]  /*bf10*/  ISETP.GE.AND P2, PT, R7.reuse, UR4, PT ;  /* 0x0000000407007c0c */ /* 0x040fe2000bf46270 */
[C---:B------:R-:W-:Y:S01]  /*bf20*/  IMAD.SHL.U32 R5, R7.reuse, 0x2, RZ ;  /* 0x0000000207057824 */ /* 0x040fe200078e00ff */
[C---:B------:R-:W-:Y:S02]  /*bf30*/  LOP3.LUT R8, R7.reuse, 0x20, RZ, 0xfc, !PT ;  /* 0x0000002007087812 */ /* 0x040fe400078efcff */
[----:B------:R-:W-:Y:S02]  /*bf40*/  ISETP.LT.OR P4, PT, R6, 0x1, P2 ;  /* 0x000000010600780c */ /* 0x000fe40001781670 */
[----:B--2---:R-:W-:Y:S02]  /*bf50*/  IADD3 R2, P0, R14, R5, RZ ;  /* 0x000000050e027210 */ /* 0x004fe40007f1e0ff */
[----:B------:R-:W-:Y:S01]  /*bf60*/  LOP3.LUT R7, R7, 0x40, RZ, 0xfc, !PT ;  /* 0x0000004007077812 */ /* 0x000fe200078efcff */
[----:B------:R-:W0:Y:S01]  /*bf70*/  SHFL.IDX PT, R14, R24, 0x1, 0x1c1f ;  /* 0x003c1f00180e7f89 */ /* 0x000e2200000e0000 */
[----:B------:R-:W-:Y:S01]  /*bf80*/  ISETP.GE.AND P1, PT, R8, UR4, PT ;  /* 0x0000000408007c0c */ /* 0x000fe2000bf26270 */
[----:B-1----:R-:W-:Y:S01]  /*bf90*/  IMAD.X R3, RZ, RZ, R3, P0 ;  /* 0x000000ffff037224 */ /* 0x002fe200000e0603 */
[----:B------:R-:W-:-:S02]  /*bfa0*/  ISETP.GE.AND P0, PT, R7, UR4, PT ;  /* 0x0000000407007c0c */ /* 0x000fc4000bf06270 */
[----:B------:R-:W-:-:S03]  /*bfb0*/  ISETP.LT.OR P3, PT, R6, 0x1, P1 ;  /* 0x000000010600780c */ /* 0x000fc60000f61670 */
[----:B------:R-:W-:Y:S01]  /*bfc0*/  LDGSTS.E.BYPASS.LTC128B.128 [R4+0x400], desc[UR36][R2.64], !P4 ;  /* 0x0040000002047fae */ /* 0x000fe2000e101d64 */
[----:B------:R-:W-:-:S09]  /*bfd0*/  ISETP.LT.OR P4, PT, R6, 0x1, P0 ;  /* 0x000000010600780c */ /* 0x000fd20000781670 */
[----:B------:R-:W-:Y:S04]  /*bfe0*/  LDGSTS.E.BYPASS.LTC128B.128 [R4+0x2400], desc[UR36][R2.64+0x40], !P3 ;  /* 0x0240004002047fae */ /* 0x000fe8000d901d64 */
[----:B------:R1:W-:Y:S01]  /*bff0*/  LDGSTS.E.BYPASS.LTC128B.128 [R4+0x4400], desc[UR36][R2.64+0x80], !P4 ;  /* 0x0440008002047fae */ /* 0x0003e2000e101d64 */
[----:B------:R-:W-:-:S03]  /*c000*/  ISETP.LT.OR P4, PT, R6, 0x21, P2 ;  /* 0x000000210600780c */ /* 0x000fc60001781670 */
[----:B-1----:R-:W1:Y:S01]  /*c010*/  SHFL.IDX PT, R3, R25, 0x1, 0x1c1f ;  /* 0x003c1f0019037f89 */ /* 0x002e6200000e0000 */
[----:B0-----:R-:W-:-:S03]  /*c020*/  IADD3 R2, P3, R14, R5, RZ ;  /* 0x000000050e027210 */ /* 0x001fc60007f7e0ff */
[----:B------:R-:W0:Y:S02]  /*c030*/  SHFL.IDX PT, R14, R24, 0x2, 0x1c1f ;  /* 0x005c1f00180e7f89 */ /* 0x000e2400000e0000 */
[----:B-1----:R-:W-:Y:S01]  /*c040*/  IMAD.X R3, RZ, RZ, R3, P3 ;  /* 0x000000ffff037224 */ /* 0x002fe200018e0603 */
[----:B------:R-:W-:-:S04]  /*c050*/  ISETP.LT.OR P3, PT, R6, 0x21, P1 ;  /* 0x000000210600780c */ /* 0x000fc80000f61670 */
[----:B------:R-:W-:Y:S01]  /*c060*/  LDGSTS.E.BYPASS.LTC128B.128 [R4+0xc00], desc[UR36][R2.64], !P4 ;  /* 0x00c0000002047fae */ /* 0x000fe2000e101d64 */
[----:B------:R-:W-:-:S08]  /*c070*/  ISETP.LT.OR P4, PT, R6, 0x21, P0 ;  /* 0x000000210600780c */ /* 0x000fd00000781670 */
[----:B------:R-:W-:Y:S05]  /*c080*/  LDGSTS.E.BYPASS.LTC128B.128 [R4+0x2c00], desc[UR36][R2.64+0x40], !P3 ;  /* 0x02c0004002047fae */ /* 0x000fea000d901d64 */
[----:B------:R1:W-:Y:S01]  /*c090*/  LDGSTS.E.BYPASS.LTC128B.128 [R4+0x4c00], desc[UR36][R2.64+0x80], !P4 ;  /* 0x04c0008002047fae */ /* 0x0003e2000e101d64 */
[----:B------:R-:W-:-:S03]  /*c0a0*/  ISETP.LT.OR P4, PT, R6, 0x41, P2 ;  /* 0x000000410600780c */ /* 0x000fc60001781670 */
[----:B-1----:R-:W1:Y:S01]  /*c0b0*/  SHFL.IDX PT, R3, R25, 0x2, 0x1c1f ;  /* 0x005c1f0019037f89 */ /* 0x002e6200000e0000 */
[----:B0-----:R-:W-:-:S03]  /*c0c0*/  IADD3 R2, P3, R14, R5, RZ ;  /* 0x000000050e027210 */ /* 0x001fc60007f7e0ff */
[----:B------:R-:W0:Y:S04]  /*c0d0*/  SHFL.IDX PT, R25, R25, 0x3, 0x1c1f ;  /* 0x007c1f0019197f89 */ /* 0x000e2800000e0000 */
[----:B------:R2:W3:Y:S01]  /*c0e0*/  SHFL.IDX PT, R14, R24, 0x3, 0x1c1f ;  /* 0x007c1f00180e7f89 */ /* 0x0004e200000e0000 */
[----:B-1----:R-:W-:Y:S01]  /*c0f0*/  IMAD.X R3, RZ, RZ, R3, P3 ;  /* 0x000000ffff037224 */ /* 0x002fe200018e0603 */
[----:B------:R-:W-:-:S04]  /*c100*/  ISETP.LT.OR P3, PT, R6, 0x41, P1 ;  /* 0x000000410600780c */ /* 0x000fc80000f61670 */
[----:B------:R2:W-:Y:S01]  /*c110*/  LDGSTS.E.BYPASS.LTC128B.128 [R4+0x1400], desc[UR36][R2.64], !P4 ;  /* 0x0140000002047fae */ /* 0x0005e2000e101d64 */
[----:B------:R-:W-:-:S08]  /*c120*/  ISETP.LT.OR P4, PT, R6, 0x41, P0 ;  /* 0x000000410600780c */ /* 0x000fd00000781670 */
[----:B------:R2:W-:Y:S05]  /*c130*/  LDGSTS.E.BYPASS.LTC128B.128 [R4+0x3400], desc[UR36][R2.64+0x40], !P3 ;  /* 0x0340004002047fae */ /* 0x0005ea000d901d64 */
[----:B0--3--:R2:W-:Y:S02]  /*c140*/  LDGSTS.E.BYPASS.LTC128B.128 [R4+0x5400], desc[UR36][R2.64+0x80], !P4 ;  /* 0x0540008002047fae */ /* 0x0095e4000e101d64 */
.L_x_10351:
[C---:B------:R-:W-:Y:S02]  /*c150*/  ISETP.LT.OR P2, PT, R6.reuse, 0x61, P2 ;  /* 0x000000610600780c */ /* 0x040fe40001741670 */
[C---:B------:R-:W-:Y:S02]  /*c160*/  ISETP.LT.OR P1, PT, R6.reuse, 0x61, P1 ;  /* 0x000000610600780c */ /* 0x040fe40000f21670 */
[----:B------:R-:W-:Y:S02]  /*c170*/  ISETP.LT.OR P0, PT, R6, 0x61, P0 ;  /* 0x000000610600780c */ /* 0x000fe40000701670 */
[----:B--2---:R-:W-:-:S05]  /*c180*/  IADD3 R2, P3, R14, R5, RZ ;  /* 0x000000050e027210 */ /* 0x004fca0007f7e0ff */
        /* <DEDUP_REMOVED lines=9> */
.L_x_10261:
        /* <DEDUP_REMOVED lines=11> */
.L_x_10262:
[----:B------:R-:W-:Y:S01]  /*c2d0*/  VIADD R26, R26, 0x1 ;  /* 0x000000011a1a7836 */ /* 0x000fe20000000000 */
[----:B------:R0:W-:Y:S04]  /*c2e0*/  SYNCS.ARRIVE.TRANS64.A1T0 RZ, [R0+URZ+0x2d850], RZ ;  /* 0x02d850ff00ff79a7 */ /* 0x0001e8000810003f */
[----:B------:R-:W-:-:S04]  /*c2f0*/  ISETP.NE.AND P0, PT, R26, 0x2, PT ;  /* 0x000000021a00780c */ /* 0x000fc80003f05270 */
[----:B0-----:R-:W-:Y:S02]  /*c300*/  SEL R0, RZ, 0x1, P0 ;  /* 0x00000001ff007807 */ /* 0x001fe40000000000 */
[----:B------:R-:W-:Y:S02]  /*c310*/  SEL R26, R26, RZ, P0 ;  /* 0x000000ff1a1a7207 */ /* 0x000fe40000000000 */
[----:B------:R-:W-:-:S07]  /*c320*/  LOP3.LUT R29, R29, R0, RZ, 0x3c, !PT ;  /* 0x000000001d1d7212 */ /* 0x000fce00078e3cff */
.L_x_10221:
[----:B------:R-:W-:Y:S05]  /*c330*/  BSYNC B7 ;  /* 0x0000000000077941 */ /* 0x000fea0003800000 */
.L_x_10219:
        /* <DEDUP_REMOVED lines=11> */
.L_x_10263:
[----:B0-----:R-:W0:Y:S01]  /*c3f0*/  S2R R0, SR_TID.X ;  /* 0x0000000000007919 */ /* 0x001e220000002100 */
        /* <DEDUP_REMOVED lines=9> */
[----:B------:R0:W2:Y:S01]  /*c490*/  @!P1 LDG.E R3, desc[UR36][R2.64] ;  /* 0x0000002402039981 */ /* 0x0000a2000c1e1900 */
[C---:B------:R-:W-:Y:S02]  /*c4a0*/  ISETP.GE.U32.AND P2, PT, R8.reuse, 0x2, PT ;  /* 0x000000020800780c */ /* 0x040fe40003f46070 */
[C---:B------:R-:W-:Y:S01]  /*c4b0*/  ISETP.GE.U32.AND P3, PT, R8.reuse, 0x4, PT ;  /* 0x000000040800780c */ /* 0x040fe20003f66070 */
[----:B------:R-:W-:Y:S01]  /*c4c0*/  SHFL.IDX PT, R0, R16, RZ, 0x1f ;  /* 0x00001fff10007589 */ /* 0x000fe200000e0000 */
[C---:B------:R-:W-:Y:S02]  /*c4d0*/  ISETP.GE.U32.AND P4, PT, R8.reuse, 0x8, PT ;  /* 0x000000080800780c */ /* 0x040fe40003f86070 */
[C---:B------:R-:W-:Y:S01]  /*c4e0*/  ISETP.GE.U32.AND P5, PT, R8.reuse, 0x10, PT ;  /* 0x000000100800780c */ /* 0x040fe20003fa6070 */
[----:B------:R-:W-:Y:S01]  /*c4f0*/  SHFL.IDX PT, R4, R16, 0x1, 0x1f ;  /* 0x00201f0010047f89 */ /* 0x000fe200000e0000 */
[----:B0-----:R-:W-:Y:S02]  /*c500*/  IMAD.MOV.U32 R2, RZ, RZ, RZ ;  /* 0x000000ffff027224 */ /* 0x001fe400078e00ff */
        /* <DEDUP_REMOVED lines=18> */
.L_x_10361:
[----:B------:R-:W-:Y:S02]  /*c630*/  ULDC UR4, c[0x0][0xc38] ;  /* 0x00030e0000047ab9 */ /* 0x000fe40000000800 */
[----:B------:R-:W-:-:S04]  /*c640*/  IMAD.U32 R16, RZ, RZ, UR4 ;  /* 0x00000004ff107e24 */ /* 0x000fc8000f8e00ff */
[----:B-1----:R-:W-:-:S04]  /*c650*/  IMAD R5, R14, R16, RZ ;  /* 0x000000100e057224 */ /* 0x002fc800078e02ff */
[----:B------:R-:W-:-:S05]  /*c660*/  IMAD.IADD R4, R4, 0x1, R5 ;  /* 0x0000000104047824 */ /* 0x000fca00078e0205 */
[----:B------:R-:W-:-:S13]  /*c670*/  ISETP.GT.AND P6, PT, R4, R0, PT ;  /* 0x000000000400720c */ /* 0x000fda0003fc4270 */
[----:B------:R-:W-:Y:S05]  /*c680*/  @P6 BRA `(.L_x_10266) ;  /* 0x00000000009c6947 */ /* 0x000fea0003800000 */
.L_x_10271:
[----:B------:R-:W1:Y:S01]  /*c690*/  LDC R6, c[0x0][0xc3c] ;  /* 0x00030f00ff067b82 */ /* 0x000e620000000800 */
[----:B------:R-:W-:-:S05]  /*c6a0*/  VIADD R19, R19, 0x1f ;  /* 0x0000001f13137836 */ /* 0x000fca0000000000 */
[----:B-1----:R-:W-:-:S13]  /*c6b0*/  ISETP.GE.AND P6, PT, R19, R6, PT ;  /* 0x000000061300720c */ /* 0x002fda0003fc6270 */
[----:B------:R-:W-:Y:S05]  /*c6c0*/  @P6 BRA `(.L_x_10267) ;  /* 0x0000000400446947 */ /* 0x000fea0003800000 */
[----:B------:R-:W1:Y:S01]  /*c6d0*/  S2R R2, SR_TID.X ;  /* 0x0000000000027919 */ /* 0x000e620000002100 */
[----:B------:R-:W-:Y:S01]  /*c6e0*/  BSSY B0, `(.L_x_10268) ;  /* 0x0000009000007945 */ /* 0x000fe20003800000 */
[----:B-1----:R-:W-:-:S05]  /*c6f0*/  LOP3.LUT R2, R2, 0x1f, RZ, 0xc0, !PT ;  /* 0x0000001f02027812 */ /* 0x002fca00078ec0ff */
[----:B------:R-:W-:Y:S02]  /*c700*/  IMAD.IADD R5, R19, 0x1, R2 ;  /* 0x0000000113057824 */ /* 0x000fe400078e0202 */
[----:B------:R-:W-:-:S03]  /*c710*/  IMAD.MOV.U32 R2, RZ, RZ, RZ ;  /* 0x000000ffff027224 */ /* 0x000fc600078e00ff */
[----:B------:R-:W-:-:S13]  /*c720*/  ISETP.GE.OR P6, PT, R5, R6, !P0 ;  /* 0x000000060500720c */ /* 0x000fda00047c6670 */
[----:B------:R-:W-:Y:S05]  /*c730*/  @P6 BRA `(.L_x_10269) ;  /* 0x00000000000c6947 */ /* 0x000fea0003800000 */
[----:B0-----:R-:W0:Y:S02]  /*c740*/  LDC.64 R2, c[0x0][0xc80] ;  /* 0x00032000ff027b82 */ /* 0x001e240000000a00 */
[----:B0-----:R-:W-:-:S06]  /*c750*/  IMAD.WIDE R2, R5, 0x4, R2 ;  /* 0x0000000405027825 */ /* 0x001fcc00078e0202 */
[----:B------:R1:W5:Y:S02]  /*c760*/  LDG.E R2, desc[UR36][R2.64] ;  /* 0x0000002402027981 */ /* 0x000364000c1e1900 */
.L_x_10269:
[----:B------:R-:W-:Y:S05]  /*c770*/  BSYNC B0 ;  /* 0x0000000000007941 */ /* 0x000fea0003800000 */
.L_x_10268:
[----:B------:R-:W-:-:S03]  /*c780*/  UMOV UR4, 0xffffffff ;  /* 0xffffffff00047882 */ /* 0x000fc60000000000 */
[----:B------:R-:W-:Y:S05]  /*c790*/  BRA.DIV UR4, `(.L_x_10270) ;  /* 0x00000032040c7947 */ /* 0x000fea000b800000 */
[----:B-----5:R-:W2:Y:S02]  /*c7a0*/  SHFL.UP PT, R14, R2, 0x1, RZ ;  /* 0x04200000020e7989 */ /* 0x020ea400000e00ff */
[----:B--2---:R-:W-:-:S05]  /*c7b0*/  SEL R13, R14, RZ, P1 ;  /* 0x000000ff0e0d7207 */ /* 0x004fca0000800000 */
[----:B------:R-:W-:-:S05]  /*c7c0*/  IMAD.IADD R13, R2, 0x1, R13 ;  /* 0x00000001020d7824 */ /* 0x000fca00078e020d */
[----:B------:R-:W2:Y:S02]  /*c7d0*/  SHFL.UP PT, R14, R13, 0x2, RZ ;  /* 0x044000000d0e7989 */ /* 0x000ea400000e00ff */
[----:B--2---:R-:W-:-:S04]  /*c7e0*/  SEL R14, R14, RZ, P2 ;  /* 0x000000ff0e0e7207 */ /* 0x004fc80001000000 */
[----:B01----:R-:W-:-:S05]  /*c7f0*/  IADD3 R3, R13, R14, RZ ;  /* 0x0000000e0d037210 */ /* 0x003fca0007ffe0ff */
        /* <DEDUP_REMOVED lines=10> */
.L_x_10369:
[----:B------:R-:W-:Y:S02]  /*c8a0*/  ULDC UR4, c[0x0][0xc38] ;  /* 0x00030e0000047ab9 */ /* 0x000fe40000000800 */
[----:B------:R-:W-:-:S04]  /*c8b0*/  IMAD.U32 R16, RZ, RZ, UR4 ;  /* 0x00000004ff107e24 */ /* 0x000fc8000f8e00ff */
[----:B-1----:R-:W-:-:S04]  /*c8c0*/  IMAD R5, R14, R16, RZ ;  /* 0x000000100e057224 */ /* 0x002fc800078e02ff */
[----:B------:R-:W-:-:S05]  /*c8d0*/  IMAD.IADD R4, R5, 0x1, R4 ;  /* 0x0000000105047824 */ /* 0x000fca00078e0204 */
[----:B------:R-:W-:-:S13]  /*c8e0*/  ISETP.GT.AND P6, PT, R4, R0, PT ;  /* 0x000000000400720c */ /* 0x000fda0003fc4270 */
[----:B------:R-:W-:Y:S05]  /*c8f0*/  @!P6 BRA `(.L_x_10271) ;  /* 0xfffffffc0064e947 */ /* 0x000fea000383ffff */
.L_x_10266:
        /* <DEDUP_REMOVED lines=8> */
.L_x_10373:
[----:B------:R-:W-:Y:S01]  /*c980*/  ISETP.NE.AND P0, PT, R6, RZ, PT ;  /* 0x000000ff0600720c */ /* 0x000fe20003f05270 */
[----:B------:R-:W-:-:S12]  /*c990*/  IMAD.MOV.U32 R14, RZ, RZ, RZ ;  /* 0x000000ffff0e7224 */ /* 0x000fd800078e00ff */
[----:B------:R-:W-:Y:S05]  /*c9a0*/  @!P0 BRA `(.L_x_10273) ;  /* 0x0000000000108947 */ /* 0x000fea0003800000 */
[----:B------:R-:W-:Y:S01]  /*c9b0*/  UMOV UR4, 0xffffffff ;  /* 0xffffffff00047882 */ /* 0x000fe20000000000 */
[----:B------:R-:W-:Y:S02]  /*c9c0*/  VIADD R12, R4, 0xffffffff ;  /* 0xffffffff040c7836 */ /* 0x000fe40000000000 */
[----:B------:R-:W-:Y:S05]  /*c9d0*/  BRA.DIV UR4, `(.L_x_10274) ;  /* 0x0000003204807947 */ /* 0x000fea000b800000 */
[----:B------:R3:W4:Y:S02]  /*c9e0*/  SHFL.IDX PT, R14, R3, R12, 0x1f ;  /* 0x00001f0c030e7589 */ /* 0x00072400000e0000 */
.L_x_10273:
[----:B--2---:R-:W-:Y:S01]  /*c9f0*/  IABS R6, R17 ;  /* 0x0000001100067213 */ /* 0x004fe20000000000 */
[----:B----4-:R-:W-:Y:S01]  /*ca00*/  IMAD R16, R14, R16, R5 ;  /* 0x000000100e107224 */ /* 0x010fe200078e0205 */
[----:B------:R-:W-:Y:S01]  /*ca10*/  IADD3 R19, R4, R19, RZ ;  /* 0x0000001304137210 */ /* 0x000fe20007ffe0ff */
[----:B-1----:R-:W-:Y:S01]  /*ca20*/  IMAD.MOV.U32 R2, RZ, RZ, RZ ;  /* 0x000000ffff027224 */ /* 0x002fe200078e00ff */
[----:B------:R-:W1:Y:S01]  /*ca30*/  I2F.RP R7, R6 ;  /* 0x0000000600077306 */ /* 0x000e620000209400 */
[----:B------:R-:W-:-:S07]  /*ca40*/  IMAD.IADD R0, R0, 0x1, -R16 ;  /* 0x0000000100007824 */ /* 0x000fce00078e0a10 */
[----:B-1----:R-:W0:Y:S02]  /*ca50*/  MUFU.RCP R7, R7 ;  /* 0x0000000700077308 */ /* 0x002e240000001000 */
[----:B0--3--:R-:W-:-:S06]  /*ca60*/  VIADD R3, R7, 0xffffffe ;  /* 0x0ffffffe07037836 */ /* 0x009fcc0000000000 */
[----:B------:R-:W0:Y:S02]  /*ca70*/  F2I.FTZ.U32.TRUNC.NTZ R3, R3 ;  /* 0x0000000300037305 */ /* 0x000e24000021f000 */
[----:B0-----:R-:W-:-:S05]  /*ca80*/  IADD3 R5, RZ, -R3, RZ ;  /* 0x80000003ff057210 */ /* 0x001fca0007ffe0ff */
[----:B------:R-:W-:-:S04]  /*ca90*/  IMAD R5, R5, R6, RZ ;  /* 0x0000000605057224 */ /* 0x000fc800078e02ff */
[----:B------:R-:W-:Y:S01]  /*caa0*/  IMAD.HI.U32 R2, R3, R5, R2 ;  /* 0x0000000503027227 */ /* 0x000fe200078e0002 */
[----:B------:R-:W-:Y:S02]  /*cab0*/  IABS R5, R17 ;  /* 0x0000001100057213 */ /* 0x000fe40000000000 */
[----:B------:R-:W-:-:S03]  /*cac0*/  IABS R3, R0 ;  /* 0x0000000000037213 */ /* 0x000fc60000000000 */
        /* <DEDUP_REMOVED lines=17> */
.L_x_10267:
[----:B------:R-:W-:Y:S01]  /*cbe0*/  UMOV UR4, URZ ;  /* 0x0000003f00047c82 */ /* 0x000fe20008000000 */
[----:B------:R-:W-:Y:S01]  /*cbf0*/  UMOV UR5, URZ ;  /* 0x0000003f00057c82 */ /* 0x000fe20008000000 */
[----:B------:R-:W-:Y:S01]  /*cc00*/  ULDC UR6, c[0x0][0xc3c] ;  /* 0x00030f0000067ab9 */ /* 0x000fe20000000800 */
[----:B------:R-:W-:Y:S02]  /*cc10*/  IMAD.MOV.U32 R16, RZ, RZ, R0 ;  /* 0x000000ffff107224 */ /* 0x000fe400078e0000 */
[----:B------:R-:W-:Y:S02]  /*cc20*/  IMAD.U32 R17, RZ, RZ, UR4 ;  /* 0x00000004ff117e24 */ /* 0x000fe4000f8e00ff */
[----:B------:R-:W-:Y:S02]  /*cc30*/  IMAD.U32 R18, RZ, RZ, UR5 ;  /* 0x00000005ff127e24 */ /* 0x000fe4000f8e00ff */
[----:B------:R-:W-:-:S07]  /*cc40*/  IMAD.U32 R19, RZ, RZ, UR6 ;  /* 0x00000006ff137e24 */ /* 0x000fce000f8e00ff */
.L_x_10275:
[----:B------:R-:W1:Y:S01]  /*cc50*/  S2R R0, SR_TID.X ;  /* 0x0000000000007919 */ /* 0x000e620000002100 */
[----:B------:R-:W-:Y:S05]  /*cc60*/  WARPSYNC.ALL ;  /* 0x0000000000007948 */ /* 0x000fea0003800000 */
[----:B------:R-:W-:Y:S01]  /*cc70*/  BAR.SYNC.DEFER_BLOCKING 0x4, 0x200 ;  /* 0x0108000000007b1d */ /* 0x000fe20000010000 */
[----:B-1----:R-:W-:-:S04]  /*cc80*/  LOP3.LUT R0, R0, 0x1f, RZ, 0xc0, !PT ;  /* 0x0000001f00007812 */ /* 0x002fc800078ec0ff */
[----:B------:R-:W-:-:S13]  /*cc90*/  ISETP.NE.AND P0, PT, R0, RZ, PT ;  /* 0x000000ff0000720c */ /* 0x000fda0003f05270 */
[----:B0-----:R-:W0:Y:S01]  /*cca0*/  @!P0 S2R R3, SR_CgaCtaId ;  /* 0x0000000000038919 */ /* 0x001e220000008800 */
[----:B------:R-:W-:-:S04]  /*ccb0*/  @!P0 MOV R0, 0x400 ;  /* 0x0000040000008802 */ /* 0x000fc80000000f00 */
[----:B0-----:R-:W-:-:S05]  /*ccc0*/  @!P0 LEA R23, R3, R0, 0x18 ;  /* 0x0000000003178211 */ /* 0x001fca00078ec0ff */
[----:B------:R0:W-:Y:S01]  /*ccd0*/  @!P0 STS.128 [R23+0x2d8d0], R16 ;  /* 0x02d8d01017008388 */ /* 0x0001e20000000c00 */
[----:B------:R-:W-:Y:S06]  /*cce0*/  BAR.ARV 0x5, 0x200 ;  /* 0x0148000000007b1d */ /* 0x000fec0000002000 */
.L_x_10264:
[----:B------:R-:W-:Y:S02]  /*ccf0*/  ULDC UR4, c[0x0][0xc3c] ;  /* 0x00030f0000047ab9 */ /* 0x000fe40000000800 */
[----:B--2---:R-:W-:-:S13]  /*cd00*/  ISETP.GE.AND P0, PT, R19, UR4, PT ;  /* 0x0000000413007c0c */ /* 0x004fda000bf06270 */
[----:B------:R-:W-:Y:S05]  /*cd10*/  @!P0 BRA `(.L_x_10276) ;  /* 0xffffffb800f48947 */ /* 0x000fea000383ffff */
[----:B------:R-:W-:Y:S05]  /*cd20*/  BSYNC B8 ;  /* 0x0000000000087941 */ /* 0x000fea0003800000 */
.L_x_10215:
[----:B0-----:R-:W2:Y:S01]  /*cd30*/  LDL.LU R0, [R1+0x30] ;  /* 0x0000300001007983 */ /* 0x001ea20000300800 */
[----:B------:R-:W-:Y:S01]  /*cd40*/  BSSY B0, `(.L_x_10277) ;  /* 0x000000b000007945 */ /* 0x000fe20003800000 */
[----:B------:R-:W0:Y:S01]  /*cd50*/  S2R R5, SR_CgaCtaId ;  /* 0x0000000000057919 */ /* 0x000e220000008800 */
[----:B--2---:R-:W-:-:S05]  /*cd60*/  VIADD R0, R0, 0x1 ;  /* 0x0000000100007836 */ /* 0x004fca0000000000 */
        /* <DEDUP_REMOVED lines=8> */
.L_x_10376:
[----:B------:R-:W-:Y:S05]  /*cdf0*/  BSYNC B0 ;  /* 0x0000000000007941 */ /* 0x000fea0003800000 */
.L_x_10277:
[----:B------:R-:W-:-:S03]  /*ce00*/  UMOV UR4, 0xffffffff ;  /* 0xffffffff00047882 */ /* 0x000fc60000000000 */
[----:B------:R-:W-:Y:S05]  /*ce10*/  BRA.DIV UR4, `(.L_x_10279) ;  /* 0x0000002e04a87947 */ /* 0x000fea000b800000 */
[----:B0-----:R-:W0:Y:S02]  /*ce20*/  S2R R0, SR_TID.X ;  /* 0x0000000000007919 */ /* 0x001e240000002100 */
[----:B0-----:R-:W-:-:S04]  /*ce30*/  SHF.R.U32.HI R0, RZ, 0x5, R0 ;  /* 0x00000005ff007819 */ /* 0x001fc80000011600 */
[----:B------:R-:W-:-:S05]  /*ce40*/  LOP3.LUT R0, R0, 0x3, RZ, 0xc0, !PT ;  /* 0x0000000300007812 */ /* 0x000fca00078ec0ff */
[----:B------:R0:W2:Y:S02]  /*ce50*/  SHFL.IDX PT, R14, R0, RZ, 0x1f ;  /* 0x00001fff000e7589 */ /* 0x0000a400000e0000 */
.L_x_10379:
[----:B--2---:R-:W-:Y:S01]  /*ce60*/  ISETP.NE.AND P0, PT, R14, RZ, PT ;  /* 0x000000ff0e00720c */ /* 0x004fe20003f05270 */
[----:B------:R-:W-:-:S12]  /*ce70*/  BSSY B0, `(.L_x_10280) ;  /* 0x0000024000007945 */ /* 0x000fd80003800000 */
[----:B------:R-:W-:Y:S05]  /*ce80*/  @P0 BRA `(.L_x_10281) ;  /* 0x0000000000880947 */ /* 0x000fea0003800000 */
[----:B------:R-:W-:-:S03]  /*ce90*/  UMOV UR4, 0xffffffff ;  /* 0xffffffff00047882 */ /* 0x000fc60000000000 */
[----:B------:R-:W-:Y:S05]  /*cea0*/  BRA.DIV UR4, `(.L_x_10282) ;  /* 0x0000002e04b87947 */ /* 0x000fea000b800000 */
[----:B------:R-:W-:-:S13]  /*ceb0*/  ELECT P6, URZ, PT ;  /* 0x00000000003f782f */ /* 0x000fda00038c0000 */
.L_x_10382:
[----:B------:R-:W-:Y:S05]  /*cec0*/  @!P6 BRA `(.L_x_10281) ;  /* 0x000000000078e947 */ /* 0x000fea0003800000 */
[----:B0-----:R-:W2:Y:S02]  /*ced0*/  LDL.LU R0, [R1+0x1c] ;  /* 0x00001c0001007983 */ /* 0x001ea40000300800 */
[----:B--2---:R-:W-:-:S04]  /*cee0*/  LOP3.LUT R0, R0, 0x2, RZ, 0xfc, !PT ;  /* 0x0000000200007812 */ /* 0x004fc800078efcff */
[----:B------:R-:W-:-:S13]  /*cef0*/  ISETP.NE.AND P0, PT, R0, 0x3, PT ;  /* 0x000000030000780c */ /* 0x000fda0003f05270 */
[----:B------:R-:W-:Y:S05]  /*cf00*/  @!P0 BRA `(.L_x_10283) ;  /* 0x0000000000048947 */ /* 0x000fea0003800000 */
[----:B------:R-:W-:Y:S01]  /*cf10*/  BPT.TRAP 0x1 ;  /* 0x000000040000795c */ /* 0x000fe20000300000 */
.L_x_10283:
[C---:B------:R-:W-:Y:S01]  /*cf20*/  IMAD R3, R26.reuse, 0x8, R5 ;  /* 0x000000081a037824 */ /* 0x040fe200078e0205 */
[----:B------:R-:W-:Y:S02]  /*cf30*/  SHF.L.U32 R2, R29, 0x1f, RZ ;  /* 0x0000001f1d027819 */ /* 0x000fe400000006ff */
[----:B------:R-:W-:Y:S02]  /*cf40*/  IADD3 R26, R26, 0x1, RZ ;  /* 0x000000011a1a7810 */ /* 0x000fe40007ffe0ff */
[----:B------:R-:W0:Y:S02]  /*cf50*/  SYNCS.PHASECHK.TRANS64.TRYWAIT P1, [R3+URZ+0x2d840], R2 ;  /* 0x02d84002030075a7 */ /* 0x000e24000802017f */
[----:B------:R-:W-:-:S04]  /*cf60*/  ISETP.NE.AND P2, PT, R26, 0x2, PT ;  /* 0x000000021a00780c */ /* 0x000fc80003f45270 */
[----:B------:R-:W-:Y:S01]  /*cf70*/  SEL R0, RZ, 0x1, P2 ;  /* 0x00000001ff007807 */ /* 0x000fe20001000000 */
[----:B0-----:R-:W-:Y:S08]  /*cf80*/  @!P1 BRA `(.L_x_10284) ;  /* 0x0000002c00a09947 */ /* 0x001ff00003800000 */
.L_x_10383:
[----:B------:R-:W-:Y:S02]  /*cf90*/  SEL R26, R26, RZ, P2 ;  /* 0x000000ff1a1a7207 */ /* 0x000fe40001000000 */
[----:B------:R-:W-:Y:S01]  /*cfa0*/  LOP3.LUT R0, R29, R0, RZ, 0x3c, !PT ;  /* 0x000000001d007212 */ /* 0x000fe200078e3cff */
[----:B------:R-:W-:Y:S06]  /*cfb0*/  @!P0 BRA `(.L_x_10285) ;  /* 0x0000000000048947 */ /* 0x000fec0003800000 */
[----:B------:R-:W-:Y:S01]  /*cfc0*/  BPT.TRAP 0x1 ;  /* 0x000000040000795c */ /* 0x000fe20000300000 */
.L_x_10285:
[----:B------:R-:W-:Y:S01]  /*cfd0*/  IMAD R5, R26, 0x8, R5 ;  /* 0x000000081a057824 */ /* 0x000fe200078e0205 */
[----:B------:R-:W-:-:S04]  /*cfe0*/  SHF.L.U32 R0, R0, 0x1f, RZ ;  /* 0x0000001f00007819 */ /* 0x000fc800000006ff */
[----:B------:R-:W2:Y:S02]  /*cff0*/  SYNCS.PHASECHK.TRANS64.TRYWAIT P1, [R5+URZ+0x2d840], R0 ;  /* 0x02d84000050075a7 */ /* 0x000ea4000802017f */
[----:B--2---:R-:W-:Y:S05]  /*d000*/  @!P1 BRA `(.L_x_10286) ;  /* 0x0000002c00949947 */ /* 0x004fea0003800000 */
.L_x_10384:
[----:B------:R-:W-:Y:S05]  /*d010*/  @!P0 BRA `(.L_x_10287) ;  /* 0x0000000000048947 */ /* 0x000fea0003800000 */
[----:B------:R-:W-:Y:S01]  /*d020*/  BPT.TRAP 0x1 ;  /* 0x000000040000795c */ /* 0x000fe20000300000 */
.L_x_10287:
[----:B------:R-:W3:Y:S02]  /*d030*/  SYNCS.PHASECHK.TRANS64.TRYWAIT P1, [R3+URZ+0x2d860], R2 ;  /* 0x02d86002030075a7 */ /* 0x000ee4000802017f */
[----:B---3--:R-:W-:Y:S05]  /*d040*/  @!P1 BRA `(.L_x_10288) ;  /* 0x0000002c00989947 */ /* 0x008fea0003800000 */
.L_x_10385:
[----:B------:R-:W-:Y:S05]  /*d050*/  @!P0 BRA `(.L_x_10289) ;  /* 0x0000000000048947 */ /* 0x000fea0003800000 */
[----:B------:R-:W-:Y:S01]  /*d060*/  BPT.TRAP 0x1 ;  /* 0x000000040000795c */ /* 0x000fe20000300000 */
.L_x_10289:
[----:B----4-:R4:W0:Y:S02]  /*d070*/  SYNCS.PHASECHK.TRANS64.TRYWAIT P0, [R5+URZ+0x2d860], R0 ;  /* 0x02d86000050075a7 */ /* 0x010824000800017f */
[----:B0-----:R-:W-:Y:S05]  /*d080*/  @!P0 NANOSLEEP.SYNCS 0x989680 ;  /* 0x009896800000895d */ /* 0x001fea0003900000 */
[----:B------:R-:W0:Y:S02]  /*d090*/  @!P0 SYNCS.PHASECHK.TRANS64 P0, [R5+URZ+0x2d860], R0 ;  /* 0x02d86000050085a7 */ /* 0x000e24000800007f */
[----:B0-----:R-:W-:Y:S05]  /*d0a0*/  @!P0 BRA `(.L_x_10289) ;  /* 0xfffffffc00f08947 */ /* 0x001fea000383ffff */
.L_x_10281:
[----:B------:R-:W-:Y:S05]  /*d0b0*/  BSYNC B0 ;  /* 0x0000000000007941 */ /* 0x000fea0003800000 */
.L_x_10280:
[----:B------:R-:W-:Y:S05]  /*d0c0*/  EXIT ;  /* 0x000000000000794d */ /* 0x000fea0003800000 */
.L_x_10171:
[----:B0-----:R-:W-:-:S04]  /*d0d0*/  IMAD.U32 R3, RZ, RZ, UR40 ;  /* 0x00000028ff037e24 */ /* 0x001fc8000f8e00ff */
[----:B------:R0:W1:Y:S03]  /*d0e0*/  SYNCS.PHASECHK.TRANS64.TRYWAIT P1, [R3+URZ+0x2d800], R0 ;  /* 0x02d80000030075a7 */ /* 0x000066000802017f */
[----:B-1----:R-:W-:Y:S05]  /*d0f0*/  @!P1 NANOSLEEP.SYNCS 0x989680 ;  /* 0x009896800000995d */ /* 0x002fea0003900000 */
[----:B------:R-:W1:Y:S02]  /*d100*/  @!P1 SYNCS.PHASECHK.TRANS64 P1, [R3+URZ+0x2d800], R0 ;  /* 0x02d80000030095a7 */ /* 0x000e64000802007f */
[----:B-1----:R-:W-:Y:S05]  /*d110*/  @!P1 BRA `(.L_x_10171) ;  /* 0xfffffffc00ec9947 */ /* 0x002fea000383ffff */
[----:B------:R-:W-:Y:S05]  /*d120*/  BRA `(.L_x_10290) ;  /* 0xffffff4400087947 */ /* 0x000fea000383ffff */
.L_x_10175:
[----:B-1----:R1:W2:Y:S02]  /*d130*/  SYNCS.PHASECHK.TRANS64.TRYWAIT P1, [R4+URZ+0x2d830], R3 ;  /* 0x02d83003040075a7 */ /* 0x0022a4000802017f */
[----:B--2---:R-:W-:Y:S05]  /*d140*/  @!P1 NANOSLEEP.SYNCS 0x989680 ;  /* 0x009896800000995d */ /* 0x004fea0003900000 */
[----:B------:R-:W2:Y:S02]  /*d150*/  @!P1 SYNCS.PHASECHK.TRANS64 P1, [R4+URZ+0x2d830], R3 ;  /* 0x02d83003040095a7 */ /* 0x000ea4000802007f */
[----:B--2---:R-:W-:Y:S05]  /*d160*/  @!P1 BRA `(.L_x_10175) ;  /* 0xfffffffc00f09947 */ /* 0x004fea000383ffff */
[----:B------:R-:W-:Y:S05]  /*d170*/  BRA `(.L_x_10174) ;  /* 0xffffff4400247947 */ /* 0x000fea000383ffff */
.L_x_10181:
[----:B-1----:R-:W-:-:S04]  /*d180*/  IMAD.U32 R3, RZ, RZ, UR7 ;  /* 0x00000007ff037e24 */ /* 0x002fc8000f8e00ff */
[----:B------:R1:W2:Y:S03]  /*d190*/  SYNCS.PHASECHK.TRANS64.TRYWAIT P1, [R3+URZ+0x2d830], R0 ;  /* 0x02d83000030075a7 */ /* 0x0002a6000802017f */
[----:B--2---:R-:W-:Y:S05]  /*d1a0*/  @!P1 NANOSLEEP.SYNCS 0x989680 ;  /* 0x009896800000995d */ /* 0x004fea0003900000 */
[----:B------:R-:W2:Y:S02]  /*d1b0*/  @!P1 SYNCS.PHASECHK.TRANS64 P1, [R3+URZ+0x2d830], R0 ;  /* 0x02d83000030095a7 */ /* 0x000ea4000802007f */
[----:B--2---:R-:W-:Y:S05]  /*d1c0*/  @!P1 BRA `(.L_x_10181) ;  /* 0xfffffffc00ec9947 */ /* 0x004fea000383ffff */
[----:B------:R-:W-:Y:S05]  /*d1d0*/  BRA `(.L_x_10178) ;  /* 0xffffff6800087947 */ /* 0x000fea000383ffff */
.L_x_10185:
[----:B-1----:R-:W-:-:S04]  /*d1e0*/  IMAD.U32 R3, RZ, RZ, UR7 ;  /* 0x00000007ff037e24 */ /* 0x002fc8000f8e00ff */
[----:B------:R1:W2:Y:S03]  /*d1f0*/  SYNCS.PHASECHK.TRANS64.TRYWAIT P1, [R3+URZ+0x2d850], R0 ;  /* 0x02d85000030075a7 */ /* 0x0002a6000802017f */
[----:B--2---:R-:W-:Y:S05]  /*d200*/  @!P1 NANOSLEEP.SYNCS 0x989680 ;  /* 0x009896800000995d */ /* 0x004fea0003900000 */
[----:B------:R-:W2:Y:S02]  /*d210*/  @!P1 SYNCS.PHASECHK.TRANS64 P1, [R3+URZ+0x2d850], R0 ;  /* 0x02d85000030095a7 */ /* 0x000ea4000802007f */
[----:B--2---:R-:W-:Y:S05]  /*d220*/  @!P1 BRA `(.L_x_10185) ;  /* 0xfffffffc00ec9947 */ /* 0x004fea000383ffff */
[----:B------:R-:W-:Y:S05]  /*d230*/  BRA `(.L_x_10182) ;  /* 0xffffff6800b87947 */ /* 0x000fea000383ffff */
.L_x_10192:
[----:B-1----:R-:W-:-:S04]  /*d240*/  IMAD.U32 R9, RZ, RZ, UR4 ;  /* 0x00000004ff097e24 */ /* 0x002fc8000f8e00ff */
[----:B------:R1:W2:Y:S03]  /*d250*/  SYNCS.PHASECHK.TRANS64.TRYWAIT P1, [R9+URZ+0x2d850], R4 ;  /* 0x02d85004090075a7 */ /* 0x0002a6000802017f */
[----:B--2---:R-:W-:Y:S05]  /*d260*/  @!P1 NANOSLEEP.SYNCS 0x989680 ;  /* 0x009896800000995d */ /* 0x004fea0003900000 */
[----:B------:R-:W2:Y:S02]  /*d270*/  @!P1 SYNCS.PHASECHK.TRANS64 P1, [R9+URZ+0x2d850], R4 ;  /* 0x02d85004090095a7 */ /* 0x000ea4000802007f */
[----:B--2---:R-:W-:Y:S05]  /*d280*/  @!P1 BRA `(.L_x_10192) ;  /* 0xfffffffc00ec9947 */ /* 0x004fea000383ffff */
[----:B------:R-:W-:Y:S05]  /*d290*/  BRA `(.L_x_10191) ;  /* 0xffffff8400e87947 */ /* 0x000fea000383ffff */
.L_x_10227:
        /* <DEDUP_REMOVED lines=11> */
.L_x_10292:
[----:B------:R-:W-:Y:S05]  /*d350*/  BSYNC B0 ;  /* 0x0000000000007941 */ /* 0x000fea0003800000 */
.L_x_10291:
[----:B------:R-:W-:Y:S05]  /*d360*/  BRA `(.L_x_10293) ;  /* 0xffffffc000cc7947 */ /* 0x000fea000383ffff */
.L_x_10230:
[----:B-1----:R1:W2:Y:S02]  /*d370*/  SYNCS.PHASECHK.TRANS64.TRYWAIT P0, [R2+URZ+0x2d840], R3 ;  /* 0x02d84003020075a7 */ /* 0x0022a4000800017f */
[----:B--2---:R-:W-:Y:S05]  /*d380*/  @!P0 NANOSLEEP.SYNCS 0x989680 ;  /* 0x009896800000895d */ /* 0x004fea0003900000 */
[----:B------:R-:W2:Y:S02]  /*d390*/  @!P0 SYNCS.PHASECHK.TRANS64 P0, [R2+URZ+0x2d840], R3 ;  /* 0x02d84003020085a7 */ /* 0x000ea4000800007f */
[----:B--2---:R-:W-:Y:S05]  /*d3a0*/  @!P0 BRA `(.L_x_10230) ;  /* 0xfffffffc00f08947 */ /* 0x004fea000383ffff */
[----:B------:R-:W-:Y:S05]  /*d3b0*/  BRA `(.L_x_10294) ;  /* 0xffffffc4002c7947 */ /* 0x000fea000383ffff */
.L_x_10231:
        /* <DEDUP_REMOVED lines=8> */
.L_x_10296:
[----:B------:R-:W-:Y:S05]  /*d440*/  BSYNC B0 ;  /* 0x0000000000007941 */ /* 0x000fea0003800000 */
.L_x_10295:
        /* <DEDUP_REMOVED lines=9> */
.L_x_10297:
[----:B------:R-:W-:Y:S02]  /*d4e0*/  IMAD.MOV.U32 R13, RZ, RZ, R6 ;  /* 0x000000ffff0d7224 */ /* 0x000fe400078e0006 */
[----:B------:R-:W-:Y:S02]  /*d4f0*/  IMAD.MOV.U32 R12, RZ, RZ, 0x1 ;  /* 0x00000001ff0c7424 */ /* 0x000fe400078e00ff */
[----:B------:R-:W-:-:S07]  /*d500*/  IMAD.MOV.U32 R5, RZ, RZ, R14 ;  /* 0x000000ffff057224 */ /* 0x000fce00078e000e */
[----:B------:R-:W-:Y:S05]  /*d510*/  WARPSYNC.COLLECTIVE R15, `(.L_x_10298) ;  /* 0x000000000f087348 */ /* 0x000fea0003c00000 */
[----:B------:R0:W1:Y:S02]  /*d520*/  SHFL.IDX P6, R14, R13, R12, R11 ;  /* 0x0000000c0d0e7389 */ /* 0x00006400000c000b */
[----:B01----:R-:W-:Y:S01]  /*d530*/  ENDCOLLECTIVE ;  /* 0x000000000000791b */ /* 0x003fe20003800000 */
.L_x_10298:
        /* <DEDUP_REMOVED lines=17> */
.L_x_10299:
[----:B------:R-:W-:Y:S02]  /*d650*/  @P1 IMAD R8, R7, 0x2, R23 ;  /* 0x0000000207081824 */ /* 0x000fe400078e0217 */
[----:B------:R-:W-:Y:S02]  /*d660*/  IMAD.MOV.U32 R13, RZ, RZ, R6 ;  /* 0x000000ffff0d7224 */ /* 0x000fe400078e0006 */
[----:B------:R-:W-:Y:S02]  /*d670*/  IMAD.MOV.U32 R12, RZ, RZ, 0x2 ;  /* 0x00000002ff0c7424 */ /* 0x000fe400078e00ff */
[----:B------:R-:W-:-:S07]  /*d680*/  IMAD.MOV.U32 R5, RZ, RZ, R14 ;  /* 0x000000ffff057224 */ /* 0x000fce00078e000e */
[----:B------:R-:W-:Y:S05]  /*d690*/  WARPSYNC.COLLECTIVE R15, `(.L_x_10300) ;  /* 0x000000000f087348 */ /* 0x000fea0003c00000 */
[----:B------:R0:W1:Y:S02]  /*d6a0*/  SHFL.IDX P6, R14, R13, R12, R11 ;  /* 0x0000000c0d0e7389 */ /* 0x00006400000c000b */
[----:B01----:R-:W-:Y:S01]  /*d6b0*/  ENDCOLLECTIVE ;  /* 0x000000000000791b */ /* 0x003fe20003800000 */
.L_x_10300:
        /* <DEDUP_REMOVED lines=17> */
.L_x_10301:
[----:B------:R-:W-:Y:S01]  /*d7d0*/  @P1 IMAD R8, R7, 0x2, R23 ;  /* 0x0000000207081824 */ /* 0x000fe200078e0217 */
[----:B------:R-:W-:Y:S01]  /*d7e0*/  MOV R13, R6 ;  /* 0x00000006000d7202 */ /* 0x000fe20000000f00 */
[----:B------:R-:W-:Y:S02]  /*d7f0*/  IMAD.MOV.U32 R12, RZ, RZ, 0x3 ;  /* 0x00000003ff0c7424 */ /* 0x000fe400078e00ff */
[----:B------:R-:W-:-:S07]  /*d800*/  IMAD.MOV.U32 R5, RZ, RZ, R14 ;  /* 0x000000ffff057224 */ /* 0x000fce00078e000e */
[----:B------:R-:W-:Y:S05]  /*d810*/  WARPSYNC.COLLECTIVE R15, `(.L_x_10302) ;  /* 0x000000000f087348 */ /* 0x000fea0003c00000 */
[----:B------:R0:W1:Y:S02]  /*d820*/  SHFL.IDX P6, R14, R13, R12, R11 ;  /* 0x0000000c0d0e7389 */ /* 0x00006400000c000b */
[----:B01----:R-:W-:Y:S01]  /*d830*/  ENDCOLLECTIVE ;  /* 0x000000000000791b */ /* 0x003fe20003800000 */
.L_x_10302:
        /* <DEDUP_REMOVED lines=10> */
.L_x_10303:
[----:B------:R-:W-:Y:S01]  /*d8e0*/  @!PT LDS RZ, [RZ] ;  /* 0x00000000fffff984 */ /* 0x000fe20000000800 */
[----:B------:R-:W-:Y:S01]  /*d8f0*/  @!PT LDS RZ, [RZ] ;  /* 0x00000000fffff984 */ /* 0x000fe20000000800 */
[----:B------:R-:W-:Y:S01]  /*d900*/  @!PT LDS RZ, [RZ] ;  /* 0x00000000fffff984 */ /* 0x000fe20000000800 */
[----:B------:R0:W-:Y:S04]  /*d910*/  @P1 LDGSTS.E.BYPASS.LTC128B.128 [R8+0x16400], desc[UR36][R4.64], !P4 ;  /* 0x1640000004081fae */ /* 0x0001e8000e101d64 */
[----:B------:R0:W-:Y:S04]  /*d920*/  @P1 LDGSTS.E.BYPASS.LTC128B.128 [R8+0x18400], desc[UR36][R4.64+0x40], !P3 ;  /* 0x1840004004081fae */ /* 0x0001e8000d901d64 */
[----:B------:R0:W-:Y:S01]  /*d930*/  @P1 LDGSTS.E.BYPASS.LTC128B.128 [R8+0x1a400], desc[UR36][R4.64+0x80], !P2 ;  /* 0x1a40008004081fae */ /* 0x0001e2000d101d64 */
[----:B------:R-:W-:Y:S01]  /*d940*/  IMAD.MOV.U32 R0, RZ, RZ, R14 ;  /* 0x000000ffff007224 */ /* 0x000fe200078e000e */
[----:B------:R-:W-:Y:S06]  /*d950*/  BRA `(.L_x_10304) ;  /* 0xffffffc000fc7947 */ /* 0x000fec000383ffff */
.L_x_10236:
[----:B------:R-:W2:Y:S04]  /*d960*/  LDL.LU R11, [R1+0x28] ;  /* 0x00002800010b7983 */ /* 0x000ea80000300800 */
[----:B------:R0:W5:Y:S01]  /*d970*/  LDL R9, [R1+0x18] ;  /* 0x0000180001097983 */ /* 0x0001620000100800 */
[----:B------:R-:W-:Y:S02]  /*d980*/  IMAD.MOV.U32 R13, RZ, RZ, R0 ;  /* 0x000000ffff0d7224 */ /* 0x000fe400078e0000 */
[----:B------:R-:W-:Y:S02]  /*d990*/  IMAD.MOV.U32 R12, RZ, RZ, RZ ;  /* 0x000000ffff0c7224 */ /* 0x000fe400078e00ff */
[----:B------:R-:W-:Y:S02]  /*d9a0*/  IMAD.MOV.U32 R15, RZ, RZ, -0x1 ;  /* 0xffffffffff0f7424 */ /* 0x000fe400078e00ff */
[----:B------:R-:W-:-:S02]  /*d9b0*/  IMAD R17, R17, 0xc0, R21 ;  /* 0x000000c011117824 */ /* 0x000fc400078e0215 */
[----:B--2---:R-:W-:Y:S02]  /*d9c0*/  IMAD R2, R11, R10, RZ ;  /* 0x0000000a0b027224 */ /* 0x004fe400078e02ff */
[----:B0-----:R-:W-:-:S07]  /*d9d0*/  IMAD.MOV.U32 R11, RZ, RZ, 0x1c1f ;  /* 0x00001c1fff0b7424 */ /* 0x001fce00078e00ff */
[----:B-----5:R-:W-:Y:S05]  /*d9e0*/  WARPSYNC.COLLECTIVE R15, `(.L_x_10305) ;  /* 0x000000000f087348 */ /* 0x020fea0003c00000 */
[----:B------:R0:W1:Y:S02]  /*d9f0*/  SHFL.IDX P6, R14, R13, R12, R11 ;  /* 0x0000000c0d0e7389 */ /* 0x00006400000c000b */
[----:B01---5:R-:W-:Y:S01]  /*da00*/  ENDCOLLECTIVE ;  /* 0x000000000000791b */ /* 0x023fe20003800000 */
.L_x_10305:
[----:B------:R-:W-:Y:S01]  /*da10*/  IMAD.MOV.U32 R13, RZ, RZ, R4 ;  /* 0x000000ffff0d7224 */ /* 0x000fe200078e0004 */
[----:B------:R-:W-:-:S07]  /*da20*/  MOV R6, R14 ;  /* 0x0000000e00067202 */ /* 0x000fce0000000f00 */
[----:B------:R-:W-:Y:S05]  /*da30*/  WARPSYNC.COLLECTIVE R15, `(.L_x_10306) ;  /* 0x000000000f087348 */ /* 0x000fea0003c00000 */
[----:B------:R0:W1:Y:S02]  /*da40*/  SHFL.IDX P6, R14, R13, R12, R11 ;  /* 0x0000000c0d0e7389 */ /* 0x00006400000c000b */
[----:B01----:R-:W-:Y:S01]  /*da50*/  ENDCOLLECTIVE ;  /* 0x000000000000791b */ /* 0x003fe20003800000 */
.L_x_10306:
[----:B------:R-:W-:Y:S01]  /*da60*/  ISETP.GE.AND P2, PT, R17, R2, PT ;  /* 0x000000021100720c */ /* 0x000fe20003f46270 */
[----:B------:R-:W-:Y:S02]  /*da70*/  IMAD.MOV.U32 R13, RZ, RZ, R0 ;  /* 0x000000ffff0d7224 */ /* 0x000fe400078e0000 */
[----:B------:R-:W-:Y:S02]  /*da80*/  IMAD.MOV.U32 R12, RZ, RZ, 0x1 ;  /* 0x00000001ff0c7424 */ /* 0x000fe400078e00ff */
[----:B------:R-:W-:-:S08]  /*da90*/  IMAD.MOV.U32 R5, RZ, RZ, R14 ;  /* 0x000000ffff057224 */ /* 0x000fd000078e000e */
[----:B------:R-:W-:Y:S05]  /*daa0*/  WARPSYNC.COLLECTIVE R15, `(.L_x_10307) ;  /* 0x000000000f087348 */ /* 0x000fea0003c00000 */
[----:B------:R0:W1:Y:S02]  /*dab0*/  SHFL.IDX P6, R14, R13, R12, R11 ;  /* 0x0000000c0d0e7389 */ /* 0x00006400000c000b */
[----:B01----:R-:W-:Y:S01]  /*dac0*/  ENDCOLLECTIVE ;  /* 0x000000000000791b */ /* 0x003fe20003800000 */
.L_x_10307:
[----:B------:R-:W-:-:S05]  /*dad0*/  @!P2 LEA R5, P4, R20, R5, 0x1 ;  /* 0x000000051405a211 */ /* 0x000fca00078808ff */
[----:B------:R-:W-:-:S04]  /*dae0*/  @!P2 IMAD.X R6, RZ, RZ, R6, P4 ;  /* 0x000000ffff06a224 */ /* 0x000fc800020e0606 */
[----:B------:R-:W-:Y:S02]  /*daf0*/  @!P2 IMAD.MOV.U32 R7, RZ, RZ, R6 ;  /* 0x000000ffff07a224 */ /* 0x000fe400078e0006 */
[----:B------:R-:W-:Y:S02]  /*db00*/  @!P2 IMAD.MOV.U32 R6, RZ, RZ, R5 ;  /* 0x000000ffff06a224 */ /* 0x000fe400078e0005 */
[----:B------:R-:W-:-:S03]  /*db10*/  IMAD.MOV.U32 R13, RZ, RZ, R4 ;  /* 0x000000ffff0d7224 */ /* 0x000fc600078e0004 */
[----:B------:R-:W-:Y:S01]  /*db20*/  @!PT LDS RZ, [RZ] ;  /* 0x00000000fffff984 */ /* 0x000fe20000000800 */
[----:B------:R-:W-:Y:S01]  /*db30*/  @!PT LDS RZ, [RZ] ;  /* 0x00000000fffff984 */ /* 0x000fe20000000800 */
[----:B------:R-:W-:Y:S01]  /*db40*/  @!PT LDS RZ, [RZ] ;  /* 0x00000000fffff984 */ /* 0x000fe20000000800 */
[----:B------:R-:W-:Y:S04]  /*db50*/  @!P2 LDGSTS.E.BYPASS.LTC128B.128 [R9+0xc400], desc[UR36][R6.64], !P3 ;  /* 0x0c4000000609afae */ /* 0x000fe8000d901d64 */
[----:B------:R-:W-:Y:S04]  /*db60*/  @!P2 LDGSTS.E.BYPASS.LTC128B.128 [R9+0xf400], desc[UR36][R6.64+0x40], !P0 ;  /* 0x0f4000400609afae */ /* 0x000fe8000c101d64 */
[----:B------:R0:W-:Y:S02]  /*db70*/  @!P2 LDGSTS.E.BYPASS.LTC128B.128 [R9+0x12400], desc[UR36][R6.64+0x80], !P1 ;  /* 0x124000800609afae */ /* 0x0001e4000c901d64 */
[----:B0-----:R-:W-:-:S07]  /*db80*/  MOV R7, R14 ;  /* 0x0000000e00077202 */ /* 0x001fce0000000f00 */
[----:B------:R-:W-:Y:S05]  /*db90*/  WARPSYNC.COLLECTIVE R15, `(.L_x_10308) ;  /* 0x000000000f087348 */ /* 0x000fea0003c00000 */
[----:B------:R0:W1:Y:S02]  /*dba0*/  SHFL.IDX P6, R14, R13, R12, R11 ;  /* 0x0000000c0d0e7389 */ /* 0x00006400000c000b */
[----:B01----:R-:W-:Y:S01]  /*dbb0*/  ENDCOLLECTIVE ;  /* 0x000000000000791b */ /* 0x003fe20003800000 */
.L_x_10308:
[----:B------:R-:W-:-:S05]  /*dbc0*/  VIADD R5, R17, 0x20 ;  /* 0x0000002011057836 */ /* 0x000fca0000000000 */
[----:B------:R-:W-:Y:S01]  /*dbd0*/  ISETP.GE.AND P2, PT, R5, R2, PT ;  /* 0x000000020500720c */ /* 0x000fe20003f46270 */
[----:B------:R-:W-:Y:S02]  /*dbe0*/  IMAD.MOV.U32 R13, RZ, RZ, R0 ;  /* 0x000000ffff0d7224 */ /* 0x000fe400078e0000 */
[----:B------:R-:W-:Y:S02]  /*dbf0*/  IMAD.MOV.U32 R12, RZ, RZ, 0x2 ;  /* 0x00000002ff0c7424 */ /* 0x000fe400078e00ff */
[----:B------:R-:W-:-:S08]  /*dc00*/  IMAD.MOV.U32 R5, RZ, RZ, R14 ;  /* 0x000000ffff057224 */ /* 0x000fd000078e000e */
[----:B------:R-:W-:Y:S05]  /*dc10*/  WARPSYNC.COLLECTIVE R15, `(.L_x_10309) ;  /* 0x000000000f087348 */ /* 0x000fea0003c00000 */
[----:B------:R0:W1:Y:S02]  /*dc20*/  SHFL.IDX P6, R14, R13, R12, R11 ;  /* 0x0000000c0d0e7389 */ /* 0x00006400000c000b */
[----:B01----:R-:W-:Y:S01]  /*dc30*/  ENDCOLLECTIVE ;  /* 0x000000000000791b */ /* 0x003fe20003800000 */
.L_x_10309:
[----:B------:R-:W-:-:S05]  /*dc40*/  @!P2 LEA R5, P4, R20, R5, 0x1 ;  /* 0x000000051405a211 */ /* 0x000fca00078808ff */
[----:B------:R-:W-:Y:S02]  /*dc50*/  @!P2 IMAD.X R7, RZ, RZ, R7, P4 ;  /* 0x000000ffff07a224 */ /* 0x000fe400020e0607 */
[----:B------:R-:W-:Y:S01]  /*dc60*/  @!P2 IMAD.MOV.U32 R6, RZ, RZ, R5 ;  /* 0x000000ffff06a224 */ /* 0x000fe200078e0005 */
[----:B------:R-:W-:-:S04]  /*dc70*/  MOV R13, R4 ;  /* 0x00000004000d7202 */ /* 0x000fc80000000f00 */
[----:B------:R-:W-:Y:S01]  /*dc80*/  @!PT LDS RZ, [RZ] ;  /* 0x00000000fffff984 */ /* 0x000fe20000000800 */
[----:B------:R-:W-:Y:S01]  /*dc90*/  @!PT LDS RZ, [RZ] ;  /* 0x00000000fffff984 */ /* 0x000fe20000000800 */
[----:B------:R-:W-:Y:S01]  /*dca0*/  @!PT LDS RZ, [RZ] ;  /* 0x00000000fffff984 */ /* 0x000fe20000000800 */
[----:B------:R-:W-:Y:S04]  /*dcb0*/  @!P2 LDGSTS.E.BYPASS.LTC128B.128 [R9+0xcc00], desc[UR36][R6.64], !P3 ;  /* 0x0cc000000609afae */ /* 0x000fe8000d901d64 */
[----:B------:R-:W-:Y:S04]  /*dcc0*/  @!P2 LDGSTS.E.BYPASS.LTC128B.128 [R9+0xfc00], desc[UR36][R6.64+0x40], !P0 ;  /* 0x0fc000400609afae */ /* 0x000fe8000c101d64 */
[----:B------:R0:W-:Y:S02]  /*dcd0*/  @!P2 LDGSTS.E.BYPASS.LTC128B.128 [R9+0x12c00], desc[UR36][R6.64+0x80], !P1 ;  /* 0x12c000800609afae */ /* 0x0001e4000c901d64 */
[----:B0-----:R-:W-:-:S07]  /*dce0*/  IMAD.MOV.U32 R7, RZ, RZ, R14 ;  /* 0x000000ffff077224 */ /* 0x001fce00078e000e */
[----:B------:R-:W-:Y:S05]  /*dcf0*/  WARPSYNC.COLLECTIVE R15, `(.L_x_10310) ;  /* 0x000000000f087348 */ /* 0x000fea0003c00000 */
[----:B------:R0:W1:Y:S02]  /*dd00*/  SHFL.IDX P6, R14, R13, R12, R11 ;  /* 0x0000000c0d0e7389 */ /* 0x00006400000c000b */
[----:B01----:R-:W-:Y:S01]  /*dd10*/  ENDCOLLECTIVE ;  /* 0x000000000000791b */ /* 0x003fe20003800000 */
.L_x_10310:
        /* <DEDUP_REMOVED lines=8> */
.L_x_10311:
[----:B------:R-:W-:Y:S01]  /*dda0*/  @!P2 LEA R5, P4, R20, R5, 0x1 ;  /* 0x000000051405a211 */ /* 0x000fe200078808ff */
[----:B------:R-:W-:Y:S02]  /*ddb0*/  IMAD.MOV.U32 R13, RZ, RZ, R4 ;  /* 0x000000ffff0d7224 */ /* 0x000fe400078e0004 */
[----:B------:R-:W-:-:S10]  /*ddc0*/  IMAD.MOV.U32 R0, RZ, RZ, R14 ;  /* 0x000000ffff007224 */ /* 0x000fd400078e000e */
[----:B------:R-:W-:Y:S05]  /*ddd0*/  WARPSYNC.COLLECTIVE R15, `(.L_x_10312) ;  /* 0x000000000f087348 */ /* 0x000fea0003c00000 */
[----:B------:R0:W1:Y:S02]  /*dde0*/  SHFL.IDX P6, R14, R13, R12, R11 ;  /* 0x0000000c0d0e7389 */ /* 0x00006400000c000b */
[----:B01----:R-:W-:Y:S01]  /*ddf0*/  ENDCOLLECTIVE ;  /* 0x000000000000791b */ /* 0x003fe20003800000 */
.L_x_10312:
        /* <DEDUP_REMOVED lines=8> */
[----:B------:R0:W-:Y:S01]  /*de80*/  @!P2 LDGSTS.E.BYPASS.LTC128B.128 [R9+0x13400], desc[UR36][R6.64+0x80], !P1 ;  /* 0x134000800609afae */ /* 0x0001e2000c901d64 */
[----:B------:R-:W-:Y:S01]  /*de90*/  ISETP.GE.AND P2, PT, R5, R2, PT ;  /* 0x000000020500720c */ /* 0x000fe20003f46270 */
[----:B------:R-:W-:-:S02]  /*dea0*/  IMAD.MOV.U32 R13, RZ, RZ, R3 ;  /* 0x000000ffff0d7224 */ /* 0x000fc400078e0003 */
[----:B------:R-:W-:Y:S02]  /*deb0*/  IMAD.MOV.U32 R12, RZ, RZ, RZ ;  /* 0x000000ffff0c7224 */ /* 0x000fe400078e00ff */
[----:B------:R-:W-:-:S08]  /*dec0*/  IMAD.MOV.U32 R4, RZ, RZ, R14 ;  /* 0x000000ffff047224 */ /* 0x000fd000078e000e */
[----:B0-----:R-:W-:Y:S05]  /*ded0*/  WARPSYNC.COLLECTIVE R15, `(.L_x_10313) ;  /* 0x000000000f087348 */ /* 0x001fea0003c00000 */
[----:B------:R1:W2:Y:S02]  /*dee0*/  SHFL.IDX P6, R14, R13, R12, R11 ;  /* 0x0000000c0d0e7389 */ /* 0x0002a400000c000b */
[----:B012---:R-:W-:Y:S01]  /*def0*/  ENDCOLLECTIVE ;  /* 0x000000000000791b */ /* 0x007fe20003800000 */
.L_x_10313:
[----:B------:R-:W-:-:S05]  /*df00*/  @!P2 LEA R4, P4, R20, R4, 0x1 ;  /* 0x000000041404a211 */ /* 0x000fca00078808ff */
[----:B------:R-:W-:-:S04]  /*df10*/  @!P2 IMAD.X R0, RZ, RZ, R0, P4 ;  /* 0x000000ffff00a224 */ /* 0x000fc800020e0600 */
[----:B------:R-:W-:Y:S02]  /*df20*/  @!P2 IMAD.MOV.U32 R5, RZ, RZ, R0 ;  /* 0x000000ffff05a224 */ /* 0x000fe400078e0000 */
[----:B------:R-:W-:Y:S02]  /*df30*/  VIADD R0, R17, 0x80 ;  /* 0x0000008011007836 */ /* 0x000fe40000000000 */
[----:B------:R-:W-:Y:S01]  /*df40*/  IMAD.MOV.U32 R13, RZ, RZ, R8 ;  /* 0x000000ffff0d7224 */ /* 0x000fe200078e0008 */
[----:B------:R-:W-:Y:S01]  /*df50*/  @!PT LDS RZ, [RZ] ;  /* 0x00000000fffff984 */ /* 0x000fe20000000800 */
[----:B------:R-:W-:Y:S01]  /*df60*/  @!PT LDS RZ, [RZ] ;  /* 0x00000000fffff984 */ /* 0x000fe20000000800 */
[----:B------:R-:W-:Y:S01]  /*df70*/  @!PT LDS RZ, [RZ] ;  /* 0x00000000fffff984 */ /* 0x000fe20000000800 */
[----:B------:R0:W-:Y:S04]  /*df80*/  @!P2 LDGSTS.E.BYPASS.LTC128B.128 [R9+0xdc00], desc[UR36][R4.64], !P3 ;  /* 0x0dc000000409afae */ /* 0x0001e8000d901d64 */
[----:B------:R0:W-:Y:S04]  /*df90*/  @!P2 LDGSTS.E.BYPASS.LTC128B.128 [R9+0x10c00], desc[UR36][R4.64+0x40], !P0 ;  /* 0x10c000400409afae */ /* 0x0001e8000c101d64 */
[----:B------:R0:W-:Y:S01]  /*dfa0*/  @!P2 LDGSTS.E.BYPASS.LTC128B.128 [R9+0x13c00], desc[UR36][R4.64+0x80], !P1 ;  /* 0x13c000800409afae */ /* 0x0001e2000c901d64 */
[----:B------:R-:W-:Y:S01]  /*dfb0*/  ISETP.GE.AND P2, PT, R0, R2, PT ;  /* 0x000000020000720c */ /* 0x000fe20003f46270 */
[----:B------:R-:W-:-:S12]  /*dfc0*/  IMAD.MOV.U32 R0, RZ, RZ, R14 ;  /* 0x000000ffff007224 */ /* 0x000fd800078e000e */
[----:B0-----:R-:W-:Y:S05]  /*dfd0*/  WARPSYNC.COLLECTIVE R15, `(.L_x_10314) ;  /* 0x000000000f087348 */ /* 0x001fea0003c00000 */
[----:B------:R1:W2:Y:S02]  /*dfe0*/  SHFL.IDX P6, R14, R13, R12, R11 ;  /* 0x0000000c0d0e7389 */ /* 0x0002a400000c000b */
[----:B012---:R-:W-:Y:S01]  /*dff0*/  ENDCOLLECTIVE ;  /* 0x000000000000791b */ /* 0x007fe20003800000 */
.L_x_10314:
[----:B------:R-:W-:Y:S02]  /*e000*/  IMAD.MOV.U32 R13, RZ, RZ, R3 ;  /* 0x000000ffff0d7224 */ /* 0x000fe400078e0003 */
[----:B------:R-:W-:Y:S02]  /*e010*/  IMAD.MOV.U32 R12, RZ, RZ, 0x1 ;  /* 0x00000001ff0c7424 */ /* 0x000fe400078e00ff */
[----:B------:R-:W-:-:S07]  /*e020*/  IMAD.MOV.U32 R4, RZ, RZ, R14 ;  /* 0x000000ffff047224 */ /* 0x000fce00078e000e */
[----:B------:R-:W-:Y:S05]  /*e030*/  WARPSYNC.COLLECTIVE R15, `(.L_x_10315) ;  /* 0x000000000f087348 */ /* 0x000fea0003c00000 */
[----:B------:R0:W1:Y:S02]  /*e040*/  SHFL.IDX P6, R14, R13, R12, R11 ;  /* 0x0000000c0d0e7389 */ /* 0x00006400000c000b */
[----:B01----:R-:W-:Y:S01]  /*e050*/  ENDCOLLECTIVE ;  /* 0x000000000000791b */ /* 0x003fe20003800000 */
.L_x_10315:
[----:B------:R-:W-:-:S04]  /*e060*/  @!P2 LEA R4, P4, R20, R4, 0x1 ;  /* 0x000000041404a211 */ /* 0x000fc800078808ff */
[----:B------:R-:W-:-:S05]  /*e070*/  @!P2 IADD3.X R0, RZ, R0, RZ, P4, !PT ;  /* 0x00000000ff00a210 */ /* 0x000fca00027fe4ff */
        /* <DEDUP_REMOVED lines=12> */
.L_x_10316:
[----:B------:R-:W-:Y:S01]  /*e140*/  IMAD.MOV.U32 R8, RZ, RZ, R14 ;  /* 0x000000ffff087224 */ /* 0x000fe200078e000e */
[----:B------:R-:W-:Y:S06]  /*e150*/  BRA `(.L_x_10317) ;  /* 0xffffffc8001c7947 */ /* 0x000fec000383ffff */
.L_x_10239:
[----:B-1----:R1:W2:Y:S02]  /*e160*/  SYNCS.PHASECHK.TRANS64.TRYWAIT P0, [R23+URZ+0x2d820], R0 ;  /* 0x02d82000170075a7 */ /* 0x0022a4000800017f */
[----:B--2---:R-:W-:Y:S05]  /*e170*/  @!P0 NANOSLEEP.SYNCS 0x989680 ;  /* 0x009896800000895d */ /* 0x004fea0003900000 */
[----:B------:R-:W2:Y:S02]  /*e180*/  @!P0 SYNCS.PHASECHK.TRANS64 P0, [R23+URZ+0x2d820], R0 ;  /* 0x02d82000170085a7 */ /* 0x000ea4000800007f */
[----:B--2---:R-:W-:Y:S05]  /*e190*/  @!P0 BRA `(.L_x_10239) ;  /* 0xfffffffc00f08947 */ /* 0x004fea000383ffff */
[----:B------:R-:W-:Y:S05]  /*e1a0*/  BRA `(.L_x_10318) ;  /* 0xffffffc800847947 */ /* 0x000fea000383ffff */
.L_x_10244:
[----:B0-----:R0:W1:Y:S02]  /*e1b0*/  SYNCS.PHASECHK.TRANS64.TRYWAIT P0, [R5+URZ+0x2d840], R0 ;  /* 0x02d84000050075a7 */ /* 0x001064000800017f */
[----:B-1----:R-:W-:Y:S05]  /*e1c0*/  @!P0 NANOSLEEP.SYNCS 0x989680 ;  /* 0x009896800000895d */ /* 0x002fea0003900000 */
[----:B------:R-:W1:Y:S02]  /*e1d0*/  @!P0 SYNCS.PHASECHK.TRANS64 P0, [R5+URZ+0x2d840], R0 ;  /* 0x02d84000050085a7 */ /* 0x000e64000800007f */
[----:B-1----:R-:W-:Y:S05]  /*e1e0*/  @!P0 BRA `(.L_x_10244) ;  /* 0xfffffffc00f08947 */ /* 0x002fea000383ffff */
[----:B------:R-:W-:Y:S05]  /*e1f0*/  BRA `(.L_x_10319) ;  /* 0xffffffcc00787947 */ /* 0x000fea000383ffff */
.L_x_10245:
        /* <DEDUP_REMOVED lines=8> */
.L_x_10321:
[----:B------:R-:W-:Y:S05]  /*e280*/  BSYNC B1 ;  /* 0x0000000000017941 */ /* 0x000fea0003800000 */
.L_x_10320:
[----:B------:R-:W0:Y:S01]  /*e290*/  S2R R21, SR_TID.X ;  /* 0x0000000000157919 */ /* 0x000e220000002100 */
        /* <DEDUP_REMOVED lines=8> */
[----:B------:R-:W-:-:S12]  /*e320*/  IMAD R4, R4, 0x2, R23 ;  /* 0x0000000204047824 */ /* 0x000fd800078e0217 */
[----:B0-----:R-:W-:Y:S05]  /*e330*/  WARPSYNC.COLLECTIVE R15, `(.L_x_10322) ;  /* 0x000000000f087348 */ /* 0x001fea0003c00000 */
[----:B------:R1:W2:Y:S02]  /*e340*/  SHFL.IDX P6, R14, R13, R12, R11 ;  /* 0x0000000c0d0e7389 */ /* 0x0002a400000c000b */
[----:B012---:R-:W-:Y:S01]  /*e350*/  ENDCOLLECTIVE ;  /* 0x000000000000791b */ /* 0x007fe20003800000 */
.L_x_10322:
        /* <DEDUP_REMOVED lines=8> */
.L_x_10323:
[----:B------:R-:W-:-:S04]  /*e3e0*/  SHF.L.U32 R0, R21, 0x1, RZ ;  /* 0x0000000115007819 */ /* 0x000fc800000006ff */
[----:B------:R-:W-:-:S05]  /*e3f0*/  IADD3 R2, P0, R2, R0, RZ ;  /* 0x0000000002027210 */ /* 0x000fca0007f1e0ff */
[----:B------:R-:W-:Y:S02]  /*e400*/  IMAD.X R3, RZ, RZ, R3, P0 ;  /* 0x000000ffff037224 */ /* 0x000fe400000e0603 */
[----:B------:R-:W-:-:S03]  /*e410*/  IMAD.MOV.U32 R13, RZ, RZ, R6 ;  /* 0x000000ffff0d7224 */ /* 0x000fc600078e0006 */
        /* <DEDUP_REMOVED lines=10> */
.L_x_10324:
[----:B------:R-:W-:Y:S01]  /*e4c0*/  MOV R13, R7 ;  /* 0x00000007000d7202 */ /* 0x000fe20000000f00 */
[----:B------:R-:W-:Y:S02]  /*e4d0*/  IMAD.MOV.U32 R12, RZ, RZ, 0x2 ;  /* 0x00000002ff0c7424 */ /* 0x000fe400078e00ff */
[----:B------:R-:W-:-:S07]  /*e4e0*/  IMAD.MOV.U32 R2, RZ, RZ, R14 ;  /* 0x000000ffff027224 */ /* 0x000fce00078e000e */
[----:B------:R-:W-:Y:S05]  /*e4f0*/  WARPSYNC.COLLECTIVE R15, `(.L_x_10325) ;  /* 0x000000000f087348 */ /* 0x000fea0003c00000 */
[----:B------:R0:W1:Y:S02]  /*e500*/  SHFL.IDX P6, R14, R13, R12, R11 ;  /* 0x0000000c0d0e7389 */ /* 0x00006400000c000b */
[----:B01----:R-:W-:Y:S01]  /*e510*/  ENDCOLLECTIVE ;  /* 0x000000000000791b */ /* 0x003fe20003800000 */
.L_x_10325:
        /* <DEDUP_REMOVED lines=13> */
.L_x_10326:
[----:B------:R-:W-:Y:S02]  /*e5f0*/  IMAD.MOV.U32 R13, RZ, RZ, R7 ;  /* 0x000000ffff0d7224 */ /* 0x000fe400078e0007 */
[----:B------:R-:W-:Y:S02]  /*e600*/  IMAD.MOV.U32 R12, RZ, RZ, 0x3 ;  /* 0x00000003ff0c7424 */ /* 0x000fe400078e00ff */
[----:B------:R-:W-:-:S07]  /*e610*/  IMAD.MOV.U32 R2, RZ, RZ, R14 ;  /* 0x000000ffff027224 */ /* 0x000fce00078e000e */
[----:B------:R-:W-:Y:S05]  /*e620*/  WARPSYNC.COLLECTIVE R15, `(.L_x_10327) ;  /* 0x000000000f087348 */ /* 0x000fea0003c00000 */
[----:B------:R0:W1:Y:S02]  /*e630*/  SHFL.IDX P6, R14, R13, R12, R11 ;  /* 0x0000000c0d0e7389 */ /* 0x00006400000c000b */
[----:B01----:R-:W-:Y:S01]  /*e640*/  ENDCOLLECTIVE ;  /* 0x000000000000791b */ /* 0x003fe20003800000 */
.L_x_10327:
[----:B------:R-:W-:-:S05]  /*e650*/  IADD3 R2, P0, R2, R0, RZ ;  /* 0x0000000002027210 */ /* 0x000fca0007f1e0ff */
[----:B------:R-:W-:-:S05]  /*e660*/  IMAD.X R3, RZ, RZ, R21, P0 ;  /* 0x000000ffff037224 */ /* 0x000fca00000e0615 */
[----:B------:R-:W-:Y:S01]  /*e670*/  @!PT LDS RZ, [RZ] ;  /* 0x00000000fffff984 */ /* 0x000fe20000000800 */
[----:B------:R-:W-:Y:S01]  /*e680*/  @!PT LDS RZ, [RZ] ;  /* 0x00000000fffff984 */ /* 0x000fe20000000800 */
[----:B------:R-:W-:Y:S01]  /*e690*/  @!PT LDS RZ, [RZ] ;  /* 0x00000000fffff984 */ /* 0x000fe20000000800 */
[----:B------:R0:W-:Y:S01]  /*e6a0*/  LDGSTS.E.BYPASS.LTC128B.128 [R4+0x16400], desc[UR36][R2.64], !P1 ;  /* 0x1640000002047fae */ /* 0x0001e2000c901d64 */
[----:B------:R-:W-:Y:S02]  /*e6b0*/  MOV R13, R6 ;  /* 0x00000006000d7202 */ /* 0x000fe40000000f00 */
[----:B------:R-:W-:Y:S01]  /*e6c0*/  LOP3.LUT P1, RZ, R22, 0x80, RZ, 0xc0, !PT ;  /* 0x0000008016ff7812 */ /* 0x000fe2000782c0ff */
[----:B------:R0:W-:Y:S04]  /*e6d0*/  LDGSTS.E.BYPASS.LTC128B.128 [R4+0x18400], desc[UR36][R2.64+0x40], !P5 ;  /* 0x1840004002047fae */ /* 0x0001e8000e901d64 */
[----:B------:R0:W-:Y:S01]  /*e6e0*/  LDGSTS.E.BYPASS.LTC128B.128 [R4+0x1a400], desc[UR36][R2.64+0x80], !P4 ;  /* 0x1a40008002047fae */ /* 0x0001e2000e101d64 */
[----:B------:R-:W-:-:S07]  /*e6f0*/  IMAD.MOV.U32 R21, RZ, RZ, R14 ;  /* 0x000000ffff157224 */ /* 0x000fce00078e000e */
[----:B0-----:R-:W-:Y:S05]  /*e700*/  WARPSYNC.COLLECTIVE R15, `(.L_x_10328) ;  /* 0x000000000f087348 */ /* 0x001fea0003c00000 */
[----:B------:R1:W2:Y:S02]  /*e710*/  SHFL.IDX P6, R14, R13, R12, R11 ;  /* 0x0000000c0d0e7389 */ /* 0x0002a400000c000b */
[----:B012---:R-:W-:Y:S01]  /*e720*/  ENDCOLLECTIVE ;  /* 0x000000000000791b */ /* 0x007fe20003800000 */
.L_x_10328:
[----:B------:R-:W-:Y:S01]  /*e730*/  IMAD.MOV.U32 R2, RZ, RZ, R14 ;  /* 0x000000ffff027224 */ /* 0x000fe200078e000e */
[----:B------:R-:W-:Y:S06]  /*e740*/  BRA `(.L_x_10329) ;  /* 0xffffffcc00187947 */ /* 0x000fec000383ffff */
.L_x_10250:
[----:B-1----:R1:W2:Y:S02]  /*e750*/  SYNCS.PHASECHK.TRANS64.TRYWAIT P0, [R5+URZ+0x2d860], R2 ;  /* 0x02d86002050075a7 */ /* 0x0022a4000800017f */
[----:B--2---:R-:W-:Y:S05]  /*e760*/  @!P0 NANOSLEEP.SYNCS 0x989680 ;  /* 0x009896800000895d */ /* 0x004fea0003900000 */
[----:B------:R-:W2:Y:S02]  /*e770*/  @!P0 SYNCS.PHASECHK.TRANS64 P0, [R5+URZ+0x2d860], R2 ;  /* 0x02d86002050085a7 */ /* 0x000ea4000800007f */
[----:B--2---:R-:W-:Y:S05]  /*e780*/  @!P0 BRA `(.L_x_10250) ;  /* 0xfffffffc00f08947 */ /* 0x004fea000383ffff */
[----:B------:R-:W-:Y:S05]  /*e790*/  BRA `(.L_x_10330) ;  /* 0xffffffcc007c7947 */ /* 0x000fea000383ffff */
.L_x_10251:
        /* <DEDUP_REMOVED lines=8> */
.L_x_10332:
[----:B------:R-:W-:Y:S05]  /*e820*/  BSYNC B1 ;  /* 0x0000000000017941 */ /* 0x000fea0003800000 */
.L_x_10331:
        /* <DEDUP_REMOVED lines=9> */
.L_x_10333:
[----:B------:R-:W-:Y:S02]  /*e8c0*/  IMAD.MOV.U32 R13, RZ, RZ, R25 ;  /* 0x000000ffff0d7224 */ /* 0x000fe400078e0019 */
[----:B------:R-:W-:Y:S02]  /*e8d0*/  IMAD.MOV.U32 R12, RZ, RZ, 0x1 ;  /* 0x00000001ff0c7424 */ /* 0x000fe400078e00ff */
[----:B------:R-:W-:-:S07]  /*e8e0*/  IMAD.MOV.U32 R2, RZ, RZ, R14 ;  /* 0x000000ffff027224 */ /* 0x000fce00078e000e */
[----:B------:R-:W-:Y:S05]  /*e8f0*/  WARPSYNC.COLLECTIVE R15, `(.L_x_10334) ;  /* 0x000000000f087348 */ /* 0x000fea0003c00000 */
[----:B------:R0:W1:Y:S02]  /*e900*/  SHFL.IDX P6, R14, R13, R12, R11 ;  /* 0x0000000c0d0e7389 */ /* 0x00006400000c000b */
[----:B01----:R-:W-:Y:S01]  /*e910*/  ENDCOLLECTIVE ;  /* 0x000000000000791b */ /* 0x003fe20003800000 */
.L_x_10334:
        /* <DEDUP_REMOVED lines=16> */
.L_x_10335:
[----:B------:R-:W-:Y:S02]  /*ea20*/  IMAD.MOV.U32 R13, RZ, RZ, R25 ;  /* 0x000000ffff0d7224 */ /* 0x000fe400078e0019 */
[----:B------:R-:W-:Y:S01]  /*ea30*/  IMAD.MOV.U32 R12, RZ, RZ, 0x2 ;  /* 0x00000002ff0c7424 */ /* 0x000fe200078e00ff */
[----:B------:R-:W-:-:S07]  /*ea40*/  MOV R2, R14 ;  /* 0x0000000e00027202 */ /* 0x000fce0000000f00 */
[----:B------:R-:W-:Y:S05]  /*ea50*/  WARPSYNC.COLLECTIVE R15, `(.L_x_10336) ;  /* 0x000000000f087348 */ /* 0x000fea0003c00000 */
[----:B------:R0:W1:Y:S02]  /*ea60*/  SHFL.IDX P6, R14, R13, R12, R11 ;  /* 0x0000000c0d0e7389 */ /* 0x00006400000c000b */
[----:B01----:R-:W-:Y:S01]  /*ea70*/  ENDCOLLECTIVE ;  /* 0x000000000000791b */ /* 0x003fe20003800000 */
.L_x_10336:
        /* <DEDUP_REMOVED lines=16> */
.L_x_10337:
[----:B------:R-:W-:Y:S01]  /*eb80*/  IMAD.MOV.U32 R13, RZ, RZ, R25 ;  /* 0x000000ffff0d7224 */ /* 0x000fe200078e0019 */
[----:B------:R-:W-:Y:S01]  /*eb90*/  MOV R12, 0x3 ;  /* 0x00000003000c7802 */ /* 0x000fe20000000f00 */
[----:B------:R-:W-:-:S07]  /*eba0*/  IMAD.MOV.U32 R2, RZ, RZ, R14 ;  /* 0x000000ffff027224 */ /* 0x000fce00078e000e */
[----:B------:R-:W-:Y:S05]  /*ebb0*/  WARPSYNC.COLLECTIVE R15, `(.L_x_10338) ;  /* 0x000000000f087348 */ /* 0x000fea0003c00000 */
[----:B------:R0:W1:Y:S02]  /*ebc0*/  SHFL.IDX P6, R14, R13, R12, R11 ;  /* 0x0000000c0d0e7389 */ /* 0x00006400000c000b */
[----:B01----:R-:W-:Y:S01]  /*ebd0*/  ENDCOLLECTIVE ;  /* 0x000000000000791b */ /* 0x003fe20003800000 */
.L_x_10338:
        /* <DEDUP_REMOVED lines=13> */
.L_x_10339:
        /* <DEDUP_REMOVED lines=8> */
.L_x_10259:
[----:B-1----:R1:W2:Y:S02]  /*ed30*/  SYNCS.PHASECHK.TRANS64.TRYWAIT P0, [R0+URZ+0x2d860], R3 ;  /* 0x02d86003000075a7 */ /* 0x0022a4000800017f */
[----:B--2---:R-:W-:Y:S05]  /*ed40*/  @!P0 NANOSLEEP.SYNCS 0x989680 ;  /* 0x009896800000895d */ /* 0x004fea0003900000 */
[----:B------:R-:W2:Y:S02]  /*ed50*/  @!P0 SYNCS.PHASECHK.TRANS64 P0, [R0+URZ+0x2d860], R3 ;  /* 0x02d86003000085a7 */ /* 0x000ea4000800007f */
[----:B--2---:R-:W-:Y:S05]  /*ed60*/  @!P0 BRA `(.L_x_10259) ;  /* 0xfffffffc00f08947 */ /* 0x004fea000383ffff */
[----:B------:R-:W-:Y:S05]  /*ed70*/  BRA `(.L_x_10341) ;  /* 0xffffffd000107947 */ /* 0x000fea000383ffff */
.L_x_10260:
        /* <DEDUP_REMOVED lines=8> */
.L_x_10343:
[----:B------:R-:W-:Y:S05]  /*ee00*/  BSYNC B0 ;  /* 0x0000000000007941 */ /* 0x000fea0003800000 */
.L_x_10342:
[----:B------:R-:W0:Y:S01]  /*ee10*/  S2R R2, SR_TID.X ;  /* 0x0000000000027919 */ /* 0x000e220000002100 */
[----:B------:R-:W-:Y:S01]  /*ee20*/  MOV R13, R24 ;  /* 0x00000018000d7202 */ /* 0x000fe20000000f00 */
[----:B------:R-:W-:Y:S02]  /*ee30*/  IMAD.MOV.U32 R12, RZ, RZ, RZ ;  /* 0x000000ffff0c7224 */ /* 0x000fe400078e00ff */
[----:B------:R-:W-:Y:S02]  /*ee40*/  IMAD.MOV.U32 R11, RZ, RZ, 0x1c1f ;  /* 0x00001c1fff0b7424 */ /* 0x000fe400078e00ff */
[----:B------:R-:W-:Y:S02]  /*ee50*/  IMAD.MOV.U32 R15, RZ, RZ, -0x1 ;  /* 0xffffffffff0f7424 */ /* 0x000fe400078e00ff */
[----:B------:R-:W-:Y:S02]  /*ee60*/  IMAD.MOV.U32 R3, RZ, RZ, R14 ;  /* 0x000000ffff037224 */ /* 0x000fe400078e000e */
[----:B------:R-:W-:-:S07]  /*ee70*/  IMAD R4, R4, 0x2, R23 ;  /* 0x0000000204047824 */ /* 0x000fce00078e0217 */
[----:B0-----:R-:W-:Y:S05]  /*ee80*/  WARPSYNC.COLLECTIVE R15, `(.L_x_10344) ;  /* 0x000000000f087348 */ /* 0x001fea0003c00000 */
[----:B------:R1:W2:Y:S02]  /*ee90*/  SHFL.IDX P6, R14, R13, R12, R11 ;  /* 0x0000000c0d0e7389 */ /* 0x0002a400000c000b */
[----:B012---:R-:W-:Y:S01]  /*eea0*/  ENDCOLLECTIVE ;  /* 0x000000000000791b */ /* 0x007fe20003800000 */
.L_x_10344:
[----:B------:R-:W-:Y:S01]  /*eeb0*/  ULDC UR4, c[0x0][0x2f4] ;  /* 0x0000bd0000047ab9 */ /* 0x000fe20000000800 */
[----:B------:R-:W-:Y:S01]  /*eec0*/  IMAD.MOV.U32 R13, RZ, RZ, R25 ;  /* 0x000000ffff0d7224 */ /* 0x000fe200078e0019 */
[----:B------:R-:W-:Y:S01]  /*eed0*/  MOV R12, 0x1 ;  /* 0x00000001000c7802 */ /* 0x000fe20000000f00 */
[----:B------:R-:W-:-:S05]  /*eee0*/  IMAD.SHL.U32 R7, R2, 0x8, RZ ;  /* 0x0000000802077824 */ /* 0x000fca00078e00ff */
[----:B------:R-:W-:-:S04]  /*eef0*/  LOP3.LUT R7, R7, 0x18, RZ, 0xc0, !PT ;  /* 0x0000001807077812 */ /* 0x000fc800078ec0ff */
[C---:B------:R-:W-:Y:S01]  /*ef00*/  ISETP.GE.AND P2, PT, R7.reuse, UR4, PT ;  /* 0x0000000407007c0c */ /* 0x040fe2000bf46270 */
[C---:B------:R-:W-:Y:S01]  /*ef10*/  IMAD.SHL.U32 R5, R7.reuse, 0x2, RZ ;  /* 0x0000000207057824 */ /* 0x040fe200078e00ff */
[C---:B------:R-:W-:Y:S02]  /*ef20*/  LOP3.LUT R8, R7.reuse, 0x20, RZ, 0xfc, !PT ;  /* 0x0000002007087812 */ /* 0x040fe400078efcff */
[----:B------:R-:W-:Y:S02]  /*ef30*/  LOP3.LUT R7, R7, 0x40, RZ, 0xfc, !PT ;  /* 0x0000004007077812 */ /* 0x000fe400078efcff */
[----:B------:R-:W-:Y:S02]  /*ef40*/  IADD3 R2, P0, R14, R5, RZ ;  /* 0x000000050e027210 */ /* 0x000fe40007f1e0ff */
[----:B------:R-:W-:Y:S02]  /*ef50*/  ISETP.LT.OR P3, PT, R6, 0x1, P2 ;  /* 0x000000010600780c */ /* 0x000fe40001761670 */
[----:B------:R-:W-:Y:S01]  /*ef60*/  ISETP.GE.AND P1, PT, R8, UR4, PT ;  /* 0x0000000408007c0c */ /* 0x000fe2000bf26270 */
[----:B------:R-:W-:Y:S01]  /*ef70*/  IMAD.X R3, RZ, RZ, R3, P0 ;  /* 0x000000ffff037224 */ /* 0x000fe200000e0603 */
[----:B------:R-:W-:-:S13]  /*ef80*/  ISETP.GE.AND P0, PT, R7, UR4, PT ;  /* 0x0000000407007c0c */ /* 0x000fda000bf06270 */
[----:B------:R-:W-:Y:S05]  /*ef90*/  WARPSYNC.COLLECTIVE R15, `(.L_x_10345) ;  /* 0x000000000f087348 */ /* 0x000fea0003c00000 */
[----:B------:R0:W1:Y:S02]  /*efa0*/  SHFL.IDX P6, R14, R13, R12, R11 ;  /* 0x0000000c0d0e7389 */ /* 0x00006400000c000b */
[----:B01----:R-:W-:Y:S01]  /*efb0*/  ENDCOLLECTIVE ;  /* 0x000000000000791b */ /* 0x003fe20003800000 */
.L_x_10345:
[C---:B------:R-:W-:Y:S01]  /*efc0*/  ISETP.LT.OR P4, PT, R6.reuse, 0x1, P1 ;  /* 0x000000010600780c */ /* 0x040fe20000f81670 */
[----:B------:R-:W-:Y:S01]  /*efd0*/  @!PT LDS RZ, [RZ] ;  /* 0x00000000fffff984 */ /* 0x000fe20000000800 */
[----:B------:R-:W-:Y:S01]  /*efe0*/  @!PT LDS RZ, [RZ] ;  /* 0x00000000fffff984 */ /* 0x000fe20000000800 */
[----:B------:R-:W-:Y:S01]  /*eff0*/  @!PT LDS RZ, [RZ] ;  /* 0x00000000fffff984 */ /* 0x000fe20000000800 */
[----:B------:R-:W-:Y:S01]  /*f000*/  LDGSTS.E.BYPASS.LTC128B.128 [R4+0x400], desc[UR36][R2.64], !P3 ;  /* 0x0040000002047fae */ /* 0x000fe2000d901d64 */
[----:B------:R-:W-:Y:S01]  /*f010*/  ISETP.LT.OR P3, PT, R6, 0x1, P0 ;  /* 0x000000010600780c */ /* 0x000fe20000761670 */
[----:B------:R-:W-:-:S10]  /*f020*/  IMAD.MOV.U32 R13, RZ, RZ, R24 ;  /* 0x000000ffff0d7224 */ /* 0x000fd400078e0018 */
[----:B------:R-:W-:Y:S04]  /*f030*/  LDGSTS.E.BYPASS.LTC128B.128 [R4+0x2400], desc[UR36][R2.64+0x40], !P4 ;  /* 0x0240004002047fae */ /* 0x000fe8000e101d64 */
[----:B------:R0:W-:Y:S01]  /*f040*/  LDGSTS.E.BYPASS.LTC128B.128 [R4+0x4400], desc[UR36][R2.64+0x80], !P3 ;  /* 0x0440008002047fae */ /* 0x0001e2000d901d64 */
[----:B------:R-:W-:Y:S01]  /*f050*/  ISETP.LT.OR P3, PT, R6, 0x21, P2 ;  /* 0x000000210600780c */ /* 0x000fe20001761670 */
[----:B0-----:R-:W-:-:S12]  /*f060*/  IMAD.MOV.U32 R3, RZ, RZ, R14 ;  /* 0x000000ffff037224 */ /* 0x001fd800078e000e */
[----:B------:R-:W-:Y:S05]  /*f070*/  WARPSYNC.COLLECTIVE R15, `(.L_x_10346) ;  /* 0x000000000f087348 */ /* 0x000fea0003c00000 */
[----:B------:R0:W1:Y:S02]  /*f080*/  SHFL.IDX P6, R14, R13, R12, R11 ;  /* 0x0000000c0d0e7389 */ /* 0x00006400000c000b */
[----:B01----:R-:W-:Y:S01]  /*f090*/  ENDCOLLECTIVE ;  /* 0x000000000000791b */ /* 0x003fe20003800000 */
.L_x_10346:
[----:B------:R-:W-:Y:S02]  /*f0a0*/  IMAD.MOV.U32 R13, RZ, RZ, R25 ;  /* 0x000000ffff0d7224 */ /* 0x000fe400078e0019 */
[----:B------:R-:W-:Y:S01]  /*f0b0*/  IMAD.MOV.U32 R12, RZ, RZ, 0x2 ;  /* 0x00000002ff0c7424 */ /* 0x000fe200078e00ff */
[----:B------:R-:W-:-:S13]  /*f0c0*/  IADD3 R2, P4, R14, R5, RZ ;  /* 0x000000050e027210 */ /* 0x000fda0007f9e0ff */
[----:B------:R-:W-:Y:S05]  /*f0d0*/  WARPSYNC.COLLECTIVE R15, `(.L_x_10347) ;  /* 0x000000000f087348 */ /* 0x000fea0003c00000 */
[----:B------:R0:W1:Y:S02]  /*f0e0*/  SHFL.IDX P6, R14, R13, R12, R11 ;  /* 0x0000000c0d0e7389 */ /* 0x00006400000c000b */
[----:B01----:R-:W-:Y:S01]  /*f0f0*/  ENDCOLLECTIVE ;  /* 0x000000000000791b */ /* 0x003fe20003800000 */
.L_x_10347:
[----:B------:R-:W-:Y:S01]  /*f100*/  IMAD.X R3, RZ, RZ, R3, P4 ;  /* 0x000000ffff037224 */ /* 0x000fe200020e0603 */
[----:B------:R-:W-:-:S04]  /*f110*/  ISETP.LT.OR P4, PT, R6, 0x21, P1 ;  /* 0x000000210600780c */ /* 0x000fc80000f81670 */
[----:B------:R-:W-:Y:S01]  /*f120*/  @!PT LDS RZ, [RZ] ;  /* 0x00000000fffff984 */ /* 0x000fe20000000800 */
[----:B------:R-:W-:Y:S01]  /*f130*/  @!PT LDS RZ, [RZ] ;  /* 0x00000000fffff984 */ /* 0x000fe20000000800 */
[----:B------:R-:W-:Y:S01]  /*f140*/  @!PT LDS RZ, [RZ] ;  /* 0x00000000fffff984 */ /* 0x000fe20000000800 */
[----:B------:R-:W-:Y:S01]  /*f150*/  LDGSTS.E.BYPASS.LTC128B.128 [R4+0xc00], desc[UR36][R2.64], !P3 ;  /* 0x00c0000002047fae */ /* 0x000fe2000d901d64 */
[----:B------:R-:W-:Y:S01]  /*f160*/  ISETP.LT.OR P3, PT, R6, 0x21, P0 ;  /* 0x000000210600780c */ /* 0x000fe20000761670 */
[----:B------:R-:W-:-:S07]  /*f170*/  IMAD.MOV.U32 R13, RZ, RZ, R24 ;  /* 0x000000ffff0d7224 */ /* 0x000fce00078e0018 */
[----:B------:R-:W-:Y:S05]  /*f180*/  LDGSTS.E.BYPASS.LTC128B.128 [R4+0x2c00], desc[UR36][R2.64+0x40], !P4 ;  /* 0x02c0004002047fae */ /* 0x000fea000e101d64 */
[----:B------:R0:W-:Y:S01]  /*f190*/  LDGSTS.E.BYPASS.LTC128B.128 [R4+0x4c00], desc[UR36][R2.64+0x80], !P3 ;  /* 0x04c0008002047fae */ /* 0x0001e2000d901d64 */
[----:B------:R-:W-:Y:S01]  /*f1a0*/  ISETP.LT.OR P3, PT, R6, 0x41, P2 ;  /* 0x000000410600780c */ /* 0x000fe20001761670 */
[----:B0-----:R-:W-:-:S12]  /*f1b0*/  IMAD.MOV.U32 R3, RZ, RZ, R14 ;  /* 0x000000ffff037224 */ /* 0x001fd800078e000e */
[----:B------:R-:W-:Y:S05]  /*f1c0*/  WARPSYNC.COLLECTIVE R15, `(.L_x_10348) ;  /* 0x000000000f087348 */ /* 0x000fea0003c00000 */
[----:B------:R0:W1:Y:S02]  /*f1d0*/  SHFL.IDX P6, R14, R13, R12, R11 ;  /* 0x0000000c0d0e7389 */ /* 0x00006400000c000b */
[----:B01----:R-:W-:Y:S01]  /*f1e0*/  ENDCOLLECTIVE ;  /* 0x000000000000791b */ /* 0x003fe20003800000 */
.L_x_10348:
[----:B------:R-:W-:Y:S01]  /*f1f0*/  MOV R13, R25 ;  /* 0x00000019000d7202 */ /* 0x000fe20000000f00 */
[----:B------:R-:W-:Y:S01]  /*f200*/  IMAD.MOV.U32 R12, RZ, RZ, 0x3 ;  /* 0x00000003ff0c7424 */ /* 0x000fe200078e00ff */
[----:B------:R-:W-:-:S13]  /*f210*/  IADD3 R2, P4, R14, R5, RZ ;  /* 0x000000050e027210 */ /* 0x000fda0007f9e0ff */
[----:B------:R-:W-:Y:S05]  /*f220*/  WARPSYNC.COLLECTIVE R15, `(.L_x_10349) ;  /* 0x000000000f087348 */ /* 0x000fea0003c00000 */
[----:B------:R0:W1:Y:S02]  /*f230*/  SHFL.IDX P6, R14, R13, R12, R11 ;  /* 0x0000000c0d0e7389 */ /* 0x00006400000c000b */
[----:B01----:R-:W-:Y:S01]  /*f240*/  ENDCOLLECTIVE ;  /* 0x000000000000791b */ /* 0x003fe20003800000 */
.L_x_10349:
        /* <DEDUP_REMOVED lines=14> */
.L_x_10350:
[----:B------:R-:W-:Y:S05]  /*f330*/  BRA `(.L_x_10351) ;  /* 0xffffffcc00847947 */ /* 0x000fea000383ffff */
.L_x_10265:
        /* <DEDUP_REMOVED lines=8> */
.L_x_10353:
[----:B------:R-:W-:Y:S05]  /*f3c0*/  BSYNC B0 ;  /* 0x0000000000007941 */ /* 0x000fea0003800000 */
.L_x_10352:
        /* <DEDUP_REMOVED lines=9> */
.L_x_10354:
[----:B------:R-:W-:Y:S02]  /*f460*/  ULDC UR4, c[0x0][0xc3c] ;  /* 0x00030f0000047ab9 */ /* 0x000fe40000000800 */
[----:B------:R-:W-:-:S13]  /*f470*/  ISETP.GE.OR P1, PT, R5, UR4, !P0 ;  /* 0x0000000405007c0c */ /* 0x000fda000c726670 */
[----:B------:R-:W0:Y:S01]  /*f480*/  @!P1 LDC.64 R2, c[0x0][0xc80] ;  /* 0x00032000ff029b82 */ /* 0x000e220000000a00 */
[----:B------:R-:W-:Y:S01]  /*f490*/  MOV R11, RZ ;  /* 0x000000ff000b7202 */ /* 0x000fe20000000f00 */
[----:B------:R-:W-:Y:S02]  /*f4a0*/  IMAD.MOV.U32 R4, RZ, RZ, R14 ;  /* 0x000000ffff047224 */ /* 0x000fe400078e000e */
[----:B0-----:R-:W-:-:S06]  /*f4b0*/  @!P1 IMAD.WIDE R2, R5, 0x4, R2 ;  /* 0x0000000405029825 */ /* 0x001fcc00078e0202 */
[----:B------:R0:W2:Y:S01]  /*f4c0*/  @!P1 LDG.E R3, desc[UR36][R2.64] ;  /* 0x0000002402039981 */ /* 0x0000a2000c1e1900 */
[C---:B------:R-:W-:Y:S02]  /*f4d0*/  ISETP.GE.U32.AND P2, PT, R8.reuse, 0x2, PT ;  /* 0x000000020800780c */ /* 0x040fe40003f46070 */
[C---:B------:R-:W-:Y:S02]  /*f4e0*/  ISETP.GE.U32.AND P3, PT, R8.reuse, 0x4, PT ;  /* 0x000000040800780c */ /* 0x040fe40003f66070 */
[C---:B------:R-:W-:Y:S02]  /*f4f0*/  ISETP.GE.U32.AND P4, PT, R8.reuse, 0x8, PT ;  /* 0x000000080800780c */ /* 0x040fe40003f86070 */
[C---:B------:R-:W-:Y:S01]  /*f500*/  ISETP.GE.U32.AND P5, PT, R8.reuse, 0x10, PT ;  /* 0x000000100800780c */ /* 0x040fe20003fa6070 */
[----:B0-----:R-:W-:Y:S02]  /*f510*/  IMAD.MOV.U32 R2, RZ, RZ, RZ ;  /* 0x000000ffff027224 */ /* 0x001fe400078e00ff */
[----:B--2---:R-:W-:Y:S01]  /*f520*/  @!P1 IMAD.MOV.U32 R2, RZ, RZ, R3 ;  /* 0x000000ffff029224 */ /* 0x004fe200078e0003 */
[----:B------:R-:W-:-:S03]  /*f530*/  ISETP.NE.AND P1, PT, R8, RZ, PT ;  /* 0x000000ff0800720c */ /* 0x000fc60003f25270 */
[----:B------:R-:W-:-:S10]  /*f540*/  IMAD.MOV.U32 R13, RZ, RZ, R2 ;  /* 0x000000ffff0d7224 */ /* 0x000fd400078e0002 */
[----:B------:R-:W-:Y:S05]  /*f550*/  WARPSYNC.COLLECTIVE R15, `(.L_x_10355) ;  /* 0x000000000f087348 */ /* 0x000fea0003c00000 */
[----:B------:R0:W1:Y:S02]  /*f560*/  SHFL.UP P6, R14, R13, R12, R11 ;  /* 0x0400000c0d0e7389 */ /* 0x00006400000c000b */
[----:B01----:R-:W-:Y:S01]  /*f570*/  ENDCOLLECTIVE ;  /* 0x000000000000791b */ /* 0x003fe20003800000 */
.L_x_10355:
[----:B------:R-:W-:Y:S01]  /*f580*/  IMAD.MOV.U32 R12, RZ, RZ, 0x2 ;  /* 0x00000002ff0c7424 */ /* 0x000fe200078e00ff */
[----:B------:R-:W-:-:S05]  /*f590*/  SEL R5, R14, RZ, P1 ;  /* 0x000000ff0e057207 */ /* 0x000fca0000800000 */
[----:B------:R-:W-:-:S04]  /*f5a0*/  IMAD.IADD R5, R2, 0x1, R5 ;  /* 0x0000000102057824 */ /* 0x000fc800078e0205 */
[----:B------:R-:W-:-:S07]  /*f5b0*/  IMAD.MOV.U32 R13, RZ, RZ, R5 ;  /* 0x000000ffff0d7224 */ /* 0x000fce00078e0005 */
[----:B------:R-:W-:Y:S05]  /*f5c0*/  WARPSYNC.COLLECTIVE R15, `(.L_x_10356) ;  /* 0x000000000f087348 */ /* 0x000fea0003c00000 */
[----:B------:R0:W1:Y:S02]  /*f5d0*/  SHFL.UP P6, R14, R13, R12, R11 ;  /* 0x0400000c0d0e7389 */ /* 0x00006400000c000b */
[----:B01----:R-:W-:Y:S01]  /*f5e0*/  ENDCOLLECTIVE ;  /* 0x000000000000791b */ /* 0x003fe20003800000 */
.L_x_10356:
[----:B------:R-:W-:Y:S01]  /*f5f0*/  IMAD.MOV.U32 R12, RZ, RZ, 0x4 ;  /* 0x00000004ff0c7424 */ /* 0x000fe200078e00ff */
[----:B------:R-:W-:-:S05]  /*f600*/  SEL R6, R14, RZ, P2 ;  /* 0x000000ff0e067207 */ /* 0x000fca0001000000 */
[----:B------:R-:W-:-:S04]  /*f610*/  IMAD.IADD R6, R5, 0x1, R6 ;  /* 0x0000000105067824 */ /* 0x000fc800078e0206 */
[----:B------:R-:W-:-:S07]  /*f620*/  IMAD.MOV.U32 R13, RZ, RZ, R6 ;  /* 0x000000ffff0d7224 */ /* 0x000fce00078e0006 */
[----:B------:R-:W-:Y:S05]  /*f630*/  WARPSYNC.COLLECTIVE R15, `(.L_x_10357) ;  /* 0x000000000f087348 */ /* 0x000fea0003c00000 */
[----:B------:R0:W1:Y:S02]  /*f640*/  SHFL.UP P6, R14, R13, R12, R11 ;  /* 0x0400000c0d0e7389 */ /* 0x00006400000c000b */
[----:B01----:R-:W-:Y:S01]  /*f650*/  ENDCOLLECTIVE ;  /* 0x000000000000791b */ /* 0x003fe20003800000 */
.L_x_10357:
[----:B------:R-:W-:Y:S02]  /*f660*/  MOV R12, 0x8 ;  /* 0x00000008000c7802 */ /* 0x000fe40000000f00 */
[----:B------:R-:W-:-:S05]  /*f670*/  SEL R7, R14, RZ, P3 ;  /* 0x000000ff0e077207 */ /* 0x000fca0001800000 */
[----:B------:R-:W-:-:S04]  /*f680*/  IMAD.IADD R7, R6, 0x1, R7 ;  /* 0x0000000106077824 */ /* 0x000fc800078e0207 */
[----:B------:R-:W-:-:S07]  /*f690*/  IMAD.MOV.U32 R13, RZ, RZ, R7 ;  /* 0x000000ffff0d7224 */ /* 0x000fce00078e0007 */
[----:B------:R-:W-:Y:S05]  /*f6a0*/  WARPSYNC.COLLECTIVE R15, `(.L_x_10358) ;  /* 0x000000000f087348 */ /* 0x000fea0003c00000 */
[----:B------:R0:W1:Y:S02]  /*f6b0*/  SHFL.UP P6, R14, R13, R12, R11 ;  /* 0x0400000c0d0e7389 */ /* 0x00006400000c000b */
[----:B01----:R-:W-:Y:S01]  /*f6c0*/  ENDCOLLECTIVE ;  /* 0x000000000000791b */ /* 0x003fe20003800000 */
.L_x_10358:
[----:B------:R-:W-:Y:S01]  /*f6d0*/  IMAD.MOV.U32 R12, RZ, RZ, 0x10 ;  /* 0x00000010ff0c7424 */ /* 0x000fe200078e00ff */
[----:B------:R-:W-:-:S05]  /*f6e0*/  SEL R14, R14, RZ, P4 ;  /* 0x000000ff0e0e7207 */ /* 0x000fca0002000000 */
[----:B------:R-:W-:-:S04]  /*f6f0*/  IMAD.IADD R5, R7, 0x1, R14 ;  /* 0x0000000107057824 */ /* 0x000fc800078e020e */
[----:B------:R-:W-:-:S07]  /*f700*/  IMAD.MOV.U32 R13, RZ, RZ, R5 ;  /* 0x000000ffff0d7224 */ /* 0x000fce00078e0005 */
[----:B------:R-:W-:Y:S05]  /*f710*/  WARPSYNC.COLLECTIVE R15, `(.L_x_10359) ;  /* 0x000000000f087348 */ /* 0x000fea0003c00000 */
[----:B------:R0:W1:Y:S02]  /*f720*/  SHFL.UP P6, R14, R13, R12, R11 ;  /* 0x0400000c0d0e7389 */ /* 0x00006400000c000b */
[----:B01----:R-:W-:Y:S01]  /*f730*/  ENDCOLLECTIVE ;  /* 0x000000000000791b */ /* 0x003fe20003800000 */
.L_x_10359:
        /* <DEDUP_REMOVED lines=8> */
.L_x_10360:
[----:B------:R-:W-:Y:S05]  /*f7c0*/  BRA `(.L_x_10361) ;  /* 0xffffffcc00987947 */ /* 0x000fea000383ffff */
.L_x_10270:
        /* <DEDUP_REMOVED lines=8> */
.L_x_10363:
[----:B------:R-:W-:Y:S05]  /*f850*/  BSYNC B0 ;  /* 0x0000000000007941 */ /* 0x000fea0003800000 */
.L_x_10362:
        /* <DEDUP_REMOVED lines=8> */
.L_x_10364:
[----:B------:R-:W-:Y:S02]  /*f8e0*/  MOV R12, 0x4 ;  /* 0x00000004000c7802 */ /* 0x000fe40000000f00 */
[----:B------:R-:W-:-:S05]  /*f8f0*/  SEL R14, R14, RZ, P2 ;  /* 0x000000ff0e0e7207 */ /* 0x000fca0001000000 */
[----:B------:R-:W-:-:S04]  /*f900*/  IMAD.IADD R3, R13, 0x1, R14 ;  /* 0x000000010d037824 */ /* 0x000fc800078e020e */
[----:B------:R-:W-:-:S07]  /*f910*/  IMAD.MOV.U32 R13, RZ, RZ, R3 ;  /* 0x000000ffff0d7224 */ /* 0x000fce00078e0003 */
[----:B------:R-:W-:Y:S05]  /*f920*/  WARPSYNC.COLLECTIVE R15, `(.L_x_10365) ;  /* 0x000000000f087348 */ /* 0x000fea0003c00000 */
[----:B------:R0:W1:Y:S02]  /*f930*/  SHFL.UP P6, R14, R13, R12, R11 ;  /* 0x0400000c0d0e7389 */ /* 0x00006400000c000b */
[----:B01----:R-:W-:Y:S01]  /*f940*/  ENDCOLLECTIVE ;  /* 0x000000000000791b */ /* 0x003fe20003800000 */
.L_x_10365:
[----:B------:R-:W-:Y:S01]  /*f950*/  IMAD.MOV.U32 R12, RZ, RZ, 0x8 ;  /* 0x00000008ff0c7424 */ /* 0x000fe200078e00ff */
[----:B------:R-:W-:-:S05]  /*f960*/  SEL R14, R14, RZ, P3 ;  /* 0x000000ff0e0e7207 */ /* 0x000fca0001800000 */
[----:B------:R-:W-:-:S04]  /*f970*/  IMAD.IADD R5, R3, 0x1, R14 ;  /* 0x0000000103057824 */ /* 0x000fc800078e020e */
[----:B------:R-:W-:-:S07]  /*f980*/  IMAD.MOV.U32 R13, RZ, RZ, R5 ;  /* 0x000000ffff0d7224 */ /* 0x000fce00078e0005 */
[----:B------:R-:W-:Y:S05]  /*f990*/  WARPSYNC.COLLECTIVE R15, `(.L_x_10366) ;  /* 0x000000000f087348 */ /* 0x000fea0003c00000 */
[----:B------:R0:W1:Y:S02]  /*f9a0*/  SHFL.UP P6, R14, R13, R12, R11 ;  /* 0x0400000c0d0e7389 */ /* 0x00006400000c000b */
[----:B01----:R-:W-:Y:S01]  /*f9b0*/  ENDCOLLECTIVE ;  /* 0x000000000000791b */ /* 0x003fe20003800000 */
.L_x_10366:
[----:B------:R-:W-:Y:S01]  /*f9c0*/  IMAD.MOV.U32 R12, RZ, RZ, 0x10 ;  /* 0x00000010ff0c7424 */ /* 0x000fe200078e00ff */
[----:B------:R-:W-:-:S05]  /*f9d0*/  SEL R6, R14, RZ, P4 ;  /* 0x000000ff0e067207 */ /* 0x000fca0002000000 */
[----:B------:R-:W-:-:S04]  /*f9e0*/  IMAD.IADD R6, R5, 0x1, R6 ;  /* 0x0000000105067824 */ /* 0x000fc800078e0206 */
[----:B------:R-:W-:-:S07]  /*f9f0*/  IMAD.MOV.U32 R13, RZ, RZ, R6 ;  /* 0x000000ffff0d7224 */ /* 0x000fce00078e0006 */
[----:B------:R-:W-:Y:S05]  /*fa00*/  WARPSYNC.COLLECTIVE R15, `(.L_x_10367) ;  /* 0x000000000f087348 */ /* 0x000fea0003c00000 */
[----:B------:R0:W1:Y:S02]  /*fa10*/  SHFL.UP P6, R14, R13, R12, R11 ;  /* 0x0400000c0d0e7389 */ /* 0x00006400000c000b */
[----:B01----:R-:W-:Y:S01]  /*fa20*/  ENDCOLLECTIVE ;  /* 0x000000000000791b */ /* 0x003fe20003800000 */
.L_x_10367:
        /* <DEDUP_REMOVED lines=8> */
.L_x_10368:
[----:B------:R-:W-:Y:S05]  /*fab0*/  BRA `(.L_x_10369) ;  /* 0xffffffcc00787947 */ /* 0x000fea000383ffff */
.L_x_10272:
[----:B------:R-:W-:Y:S01]  /*fac0*/  BSSY B0, `(.L_x_10370) ;  /* 0x0000006000007945 */ /* 0x000fe20003800000 */
[----:B------:R-:W-:Y:S01]  /*fad0*/  PLOP3.LUT P6, PT, P6, PT, PT, 0x8, 0x0 ;  /* 0x000000000000781c */ /* 0x000fe200037ce170 */
[----:B------:R-:W-:-:S12]  /*fae0*/  IMAD.MOV.U32 R15, RZ, RZ, -0x1 ;  /* 0xffffffffff0f7424 */ /* 0x000fd800078e00ff */
[----:B0-----:R-:W-:Y:S05]  /*faf0*/  WARPSYNC.COLLECTIVE R15, `(.L_x_10371) ;  /* 0x000000000f087348 */ /* 0x001fea0003c00000 */
[----:B------:R-:W-:Y:S01]  /*fb00*/  VOTE.ANY R14, PT, P6 ;  /* 0x00000000000e7806 */ /* 0x000fe200030e0100 */
[----:B0-----:R-:W-:Y:S06]  /*fb10*/  ENDCOLLECTIVE ;  /* 0x000000000000791b */ /* 0x001fec0003800000 */
.L_x_10371:
[----:B------:R-:W-:Y:S05]  /*fb20*/  BSYNC B0 ;  /* 0x0000000000007941 */ /* 0x000fea0003800000 */
.L_x_10370:
        /* <DEDUP_REMOVED lines=9> */
.L_x_10372:
[----:B------:R-:W-:Y:S01]  /*fbc0*/  IMAD.MOV.U32 R17, RZ, RZ, R14 ;  /* 0x000000ffff117224 */ /* 0x000fe200078e000e */
[----:B------:R-:W-:Y:S06]  /*fbd0*/  BRA `(.L_x_10373) ;  /* 0xffffffcc00687947 */ /* 0x000fec000383ffff */
.L_x_10274:
[----:B------:R-:W-:Y:S01]  /*fbe0*/  BSSY B0, `(.L_x_10374) ;  /* 0x0000007000007945 */ /* 0x000fe20003800000 */
[----:B------:R-:W-:Y:S01]  /*fbf0*/  MOV R13, R3 ;  /* 0x00000003000d7202 */ /* 0x000fe20000000f00 */
[----:B------:R-:W-:Y:S02]  /*fc00*/  IMAD.MOV.U32 R11, RZ, RZ, 0x1f ;  /* 0x0000001fff0b7424 */ /* 0x000fe400078e00ff */
[----:B------:R-:W-:-:S07]  /*fc10*/  IMAD.MOV.U32 R15, RZ, RZ, -0x1 ;  /* 0xffffffffff0f7424 */ /* 0x000fce00078e00ff */
[----:B012---:R-:W-:Y:S05]  /*fc20*/  WARPSYNC.COLLECTIVE R15, `(.L_x_10375) ;  /* 0x000000000f087348 */ /* 0x007fea0003c00000 */
[----:B------:R3:W4:Y:S02]  /*fc30*/  SHFL.IDX P6, R14, R13, R12, R11 ;  /* 0x0000000c0d0e7389 */ /* 0x00072400000c000b */
[----:B01234-:R-:W-:Y:S01]  /*fc40*/  ENDCOLLECTIVE ;  /* 0x000000000000791b */ /* 0x01ffe20003800000 */
.L_x_10375:
[----:B------:R-:W-:Y:S05]  /*fc50*/  BSYNC B0 ;  /* 0x0000000000007941 */ /* 0x000fea0003800000 */
.L_x_10374:
[----:B------:R-:W-:Y:S05]  /*fc60*/  BRA `(.L_x_10273) ;  /* 0xffffffcc00607947 */ /* 0x000fea000383ffff */
.L_x_10278:
[----:B0-----:R0:W2:Y:S02]  /*fc70*/  SYNCS.PHASECHK.TRANS64.TRYWAIT P0, [R5+URZ+0x2d820], R0 ;  /* 0x02d82000050075a7 */ /* 0x0010a4000800017f */
[----:B--2---:R-:W-:Y:S05]  /*fc80*/  @!P0 NANOSLEEP.SYNCS 0x989680 ;  /* 0x009896800000895d */ /* 0x004fea0003900000 */
[----:B------:R-:W2:Y:S02]  /*fc90*/  @!P0 SYNCS.PHASECHK.TRANS64 P0, [R5+URZ+0x2d820], R0 ;  /* 0x02d82000050085a7 */ /* 0x000ea4000800007f */
[----:B--2---:R-:W-:Y:S05]  /*fca0*/  @!P0 BRA `(.L_x_10278) ;  /* 0xfffffffc00f08947 */ /* 0x004fea000383ffff */
[----:B------:R-:W-:Y:S05]  /*fcb0*/  BRA `(.L_x_10376) ;  /* 0xffffffd0004c7947 */ /* 0x000fea000383ffff */
.L_x_10279:
        /* <DEDUP_REMOVED lines=8> */
[----:B01----:R-:W-:Y:S05]  /*fd40*/  WARPSYNC.COLLECTIVE R15, `(.L_x_10378) ;  /* 0x000000000f087348 */ /* 0x003fea0003c00000 */
[----:B------:R2:W3:Y:S02]  /*fd50*/  SHFL.IDX P6, R14, R13, R12, R11 ;  /* 0x0000000c0d0e7389 */ /* 0x0004e400000c000b */
[----:B0123--:R-:W-:Y:S01]  /*fd60*/  ENDCOLLECTIVE ;  /* 0x000000000000791b */ /* 0x00ffe20003800000 */
.L_x_10378:
[----:B------:R-:W-:Y:S05]  /*fd70*/  BSYNC B0 ;  /* 0x0000000000007941 */ /* 0x000fea0003800000 */
.L_x_10377:
[----:B------:R-:W-:Y:S05]  /*fd80*/  BRA `(.L_x_10379) ;  /* 0xffffffd000347947 */ /* 0x000fea000383ffff */
.L_x_10282:
[----:B------:R-:W-:Y:S01]  /*fd90*/  BSSY B1, `(.L_x_10380) ;  /* 0x0000006000017945 */ /* 0x000fe20003800000 */
[----:B------:R-:W-:-:S07]  /*fda0*/  IMAD.MOV.U32 R15, RZ, RZ, -0x1 ;  /* 0xffffffffff0f7424 */ /* 0x000fce00078e00ff */
[----:B01----:R-:W-:Y:S05]  /*fdb0*/  WARPSYNC.COLLECTIVE R15, `(.L_x_10381) ;  /* 0x000000000f0c7348 */ /* 0x003fea0003c00000 */
[----:B------:R-:W-:Y:S02]  /*fdc0*/  ELECT P6, UR62, PT ;  /* 0x00000000003e782f */ /* 0x000fe400038c0000 */
[----:B------:R-:W-:Y:S01]  /*fdd0*/  MOV R14, UR62 ;  /* 0x0000003e000e7c02 */ /* 0x000fe20008000f00 */
[----:B01----:R-:W-:Y:S10]  /*fde0*/  ENDCOLLECTIVE ;  /* 0x000000000000791b */ /* 0x003ff40003800000 */
.L_x_10381:
[----:B------:R-:W-:Y:S05]  /*fdf0*/  BSYNC B1 ;  /* 0x0000000000017941 */ /* 0x000fea0003800000 */
.L_x_10380:
[----:B------:R-:W-:Y:S05]  /*fe00*/  BRA `(.L_x_10382) ;  /* 0xffffffd0002c7947 */ /* 0x000fea000383ffff */
.L_x_10284:
[----:B0-----:R0:W2:Y:S02]  /*fe10*/  SYNCS.PHASECHK.TRANS64.TRYWAIT P1, [R3+URZ+0x2d840], R2 ;  /* 0x02d84002030075a7 */ /* 0x0010a4000802017f */
[----:B--2---:R-:W-:Y:S05]  /*fe20*/  @!P1 NANOSLEEP.SYNCS 0x989680 ;  /* 0x009896800000995d */ /* 0x004fea0003900000 */
[----:B------:R-:W2:Y:S02]  /*fe30*/  @!P1 SYNCS.PHASECHK.TRANS64 P1, [R3+URZ+0x2d840], R2 ;  /* 0x02d84002030095a7 */ /* 0x000ea4000802007f */
[----:B--2---:R-:W-:Y:S05]  /*fe40*/  @!P1 BRA `(.L_x_10284) ;  /* 0xfffffffc00f09947 */ /* 0x004fea000383ffff */
[----:B------:R-:W-:Y:S05]  /*fe50*/  BRA `(.L_x_10383) ;  /* 0xffffffd0004c7947 */ /* 0x000fea000383ffff */
.L_x_10286:
[----:B--2---:R2:W3:Y:S02]  /*fe60*/  SYNCS.PHASECHK.TRANS64.TRYWAIT P1, [R5+URZ+0x2d840], R0 ;  /* 0x02d84000050075a7 */ /* 0x0044e4000802017f */
[----:B---3--:R-:W-:Y:S05]  /*fe70*/  @!P1 NANOSLEEP.SYNCS 0x989680 ;  /* 0x009896800000995d */ /* 0x008fea0003900000 */
[----:B------:R-:W3:Y:S02]  /*fe80*/  @!P1 SYNCS.PHASECHK.TRANS64 P1, [R5+URZ+0x2d840], R0 ;  /* 0x02d84000050095a7 */ /* 0x000ee4000802007f */
[----:B---3--:R-:W-:Y:S05]  /*fe90*/  @!P1 BRA `(.L_x_10286) ;  /* 0xfffffffc00f09947 */ /* 0x008fea000383ffff */
[----:B------:R-:W-:Y:S05]  /*fea0*/  BRA `(.L_x_10384) ;  /* 0xffffffd000587947 */ /* 0x000fea000383ffff */
.L_x_10288:
[----:B---3--:R3:W4:Y:S02]  /*feb0*/  SYNCS.PHASECHK.TRANS64.TRYWAIT P1, [R3+URZ+0x2d860], R2 ;  /* 0x02d86002030075a7 */ /* 0x008724000802017f */
[----:B----4-:R-:W-:Y:S05]  /*fec0*/  @!P1 NANOSLEEP.SYNCS 0x989680 ;  /* 0x009896800000995d */ /* 0x010fea0003900000 */
[----:B------:R-:W4:Y:S02]  /*fed0*/  @!P1 SYNCS.PHASECHK.TRANS64 P1, [R3+URZ+0x2d860], R2 ;  /* 0x02d86002030095a7 */ /* 0x000f24000802007f */
[----:B----4-:R-:W-:Y:S05]  /*fee0*/  @!P1 BRA `(.L_x_10288) ;  /* 0xfffffffc00f09947 */ /* 0x010fea000383ffff */
[----:B------:R-:W-:Y:S05]  /*fef0*/  BRA `(.L_x_10385) ;  /* 0xffffffd000547947 */ /* 0x000fea000383ffff */
.L_x_10386:
        /* <DEDUP_REMOVED lines=16> */
.L_x_15864:


//--------------------- .text._ZN7cutlass13device_kernelIN5flash11enable_sm90INS1_16FlashAttnFwdSm90INS1_25CollectiveMainloopFwdSm90ILi2EN4cute5tupleIJNS5_1CILi1EEES8_S8_EEENS6_IJNS7_ILi192EEENS7_ILi128EEENS7_ILi96EEEEEELi96ENS_6half_tEfNS_4arch4Sm90ELb0ELb0ELb0ELb1ELb1ELb1ELb0ELb0ELb1ELb1ELb0ELb0EEENS1_21CollectiveEpilogueFwdINS6_IJSA_SC_SB_EEES9_SE_SG_Li384ELb1ELb1ELb0ELb0EEENS1_36VarlenDynamicPersistentTileSchedulerILi192ELi128ELi384ELi128ELb0ELb1ELb1ELb0ELb1ELb1EEEEEEEEEvNT_6ParamsE --------------------------
	.section	.text._ZN7cutlass13device_kernelIN5flash11enable_sm90INS1_16FlashAttnFwdSm90INS1_25CollectiveMainloopFwdSm90ILi2EN4cute5tupleIJNS5_1CILi1EEES8_S8_EEENS6_IJNS7_ILi192EEENS7_ILi128EEENS7_ILi96EEEEEELi96ENS_6half_tEfNS_4arch4Sm90ELb0ELb0ELb0ELb1ELb1ELb1ELb0ELb0ELb1ELb1ELb0ELb0EEENS1_21CollectiveEpilogueFwdINS6_IJSA_SC_SB_EEES9_SE_SG_Li384ELb1ELb1ELb0ELb0EEENS1_36VarlenDynamicPersistentTileSchedulerILi192ELi128ELi384ELi128ELb0ELb1ELb1ELb0ELb1ELb1EEEEEEEEEvNT_6ParamsE,"ax",@progbits
	.align	128
.text._ZN7cutlass13device_kernelIN5flash11enable_sm90INS1_16FlashAttnFwdSm90INS1_25CollectiveMainloopFwdSm90ILi2EN4cute5tupleIJNS5_1CILi1EEES8_S8_EEENS6_IJNS7_ILi192EEENS7_ILi128EEENS7_ILi96EEEEEELi96ENS_6half_tEfNS_4arch4Sm90ELb0ELb0ELb0ELb1ELb1ELb1ELb0ELb0ELb1ELb1ELb0ELb0EEENS1_21CollectiveEpilogueFwdINS6_IJSA_SC_SB_EEES9_SE_SG_Li384ELb1ELb1ELb0ELb0EEENS1_36VarlenDynamicPersistentTileSchedulerILi192ELi128ELi384ELi128ELb0ELb1ELb1ELb0ELb1ELb1EEEEEEEEEvNT_6ParamsE:
        .type           _ZN7cutlass13device_kernelIN5flash11enable_sm90INS1_16FlashAttnFwdSm90INS1_25CollectiveMainloopFwdSm90ILi2EN4cute5tupleIJNS5_1CILi1EEES8_S8_EEENS6_IJNS7_ILi192EEENS7_ILi128EEENS7_ILi96EEEEEELi96ENS_6half_tEfNS_4arch4Sm90ELb0ELb0ELb0ELb1ELb1ELb1ELb0ELb0ELb1ELb1ELb0ELb0EEENS1_21CollectiveEpilogueFwdINS6_IJSA_SC_SB_EEES9_SE_SG_Li384ELb1ELb1ELb0ELb0EEENS1_36VarlenDynamicPersistentTileSchedulerILi192ELi128ELi384ELi128ELb0ELb1ELb1ELb0ELb1ELb1EEEEEEEEEvNT_6ParamsE,@function
        .size           _ZN7cutlass13device_kernelIN5flash11enable_sm90INS1_16FlashAttnFwdSm90INS1_25CollectiveMainloopFwdSm90ILi2EN4cute5tupleIJNS5_1CILi1EEES8_S8_EEENS6_IJNS7_ILi192EEENS7_ILi128EEENS7_ILi96EEEEEELi96ENS_6half_tEfNS_4arch4Sm90ELb0ELb0ELb0ELb1ELb1ELb1ELb0ELb0ELb1ELb1ELb0ELb0EEENS1_21CollectiveEpilogueFwdINS6_IJSA_SC_SB_EEES9_SE_SG_Li384ELb1ELb1ELb0ELb0EEENS1_36VarlenDynamicPersistentTileSchedulerILi192ELi128ELi384ELi128ELb0ELb1ELb1ELb0ELb1ELb1EEEEEEEEEvNT_6ParamsE,(.L_x_15865 - _ZN7cutlass13device_kernelIN5flash11enable_sm90INS1_16FlashAttnFwdSm90INS1_25CollectiveMainloopFwdSm90ILi2EN4cute5tupleIJNS5_1CILi1EEES8_S8_EEENS6_IJNS7_ILi192EEENS7_ILi128EEENS7_ILi96EEEEEELi96ENS_6half_tEfNS_4arch4Sm90ELb0ELb0ELb0ELb1ELb1ELb1ELb0ELb0ELb1ELb1ELb0ELb0EEENS1_21CollectiveEpilogueFwdINS6_IJSA_SC_SB_EEES9_SE_SG_Li384ELb1ELb1ELb0ELb0EEENS1_36VarlenDynamicPersistentTileSchedulerILi192ELi128ELi384ELi128ELb0ELb1ELb1ELb0ELb1ELb1EEEEEEEEEvNT_6ParamsE)
        .other          _ZN7cutlass13device_kernelIN5flash11enable_sm90INS1_16FlashAttnFwdSm90INS1_25CollectiveMainloopFwdSm90ILi2EN4cute5tupleIJNS5_1CILi1EEES8_S8_EEENS6_IJNS7_ILi192EEENS7_ILi128EEENS7_ILi96EEEEEELi96ENS_6half_tEfNS_4arch4Sm90ELb0ELb0ELb0ELb1ELb1ELb1ELb0ELb0ELb1ELb1ELb0ELb0EEENS1_21CollectiveEpilogueFwdINS6_IJSA_SC_SB_EEES9_SE_SG_Li384ELb1ELb1ELb0ELb0EEENS1_36VarlenDynamicPersistentTileSchedulerILi192ELi128ELi384ELi128ELb0ELb1ELb1ELb0ELb1ELb1EEEEEEEEEvNT_6ParamsE,@"STO_CUDA_ENTRY STV_DEFAULT"
_ZN7cutlass13device_kernelIN5flash11enable_sm90INS1_16FlashAttnFwdSm90INS1_25CollectiveMainloopFwdSm90ILi2EN4cute5tupleIJNS5_1CILi1EEES8_S8_EEENS6_IJNS7_ILi192EEENS7_ILi128EEENS7_ILi96EEEEEELi96ENS_6half_tEfNS_4arch4Sm90ELb0ELb0ELb0ELb1ELb1ELb1ELb0ELb0ELb1ELb1ELb0ELb0EEENS1_21CollectiveEpilogueFwdINS6_IJSA_SC_SB_EEES9_SE_SG_Li384ELb1ELb1ELb0ELb0EEENS1_36VarlenDynamicPersistentTileSchedulerILi192ELi128ELi384ELi128ELb0ELb1ELb1ELb0ELb1ELb1EEEEEEEEEvNT_6ParamsE:
        /* <DEDUP_REMOVED lines=18> */
.L_x_10388:
[----:B------:R-:W-:Y:S05]  /*0120*/  BSYNC B0 ;  /* 0x0000000000007941 */ /* 0x000fea0003800000 */
.L_x_10387:
        /* <DEDUP_REMOVED lines=41> */
.L_x_10389:
        /* <DEDUP_REMOVED lines=22> */
.L_x_10390:
        /* <DEDUP_REMOVED lines=18> */
.L_x_10391:
        /* <DEDUP_REMOVED lines=22> */
.L_x_10392:
        /* <DEDUP_REMOVED lines=22> */
.L_x_10393:
        /* <DEDUP_REMOVED lines=8> */
.L_x_10396:
[----:B------:R-:W-:-:S08]  /*0980*/  NOP ;  /* 0x0000000000007918 */ /* 0x000fd00000000000 */
[----:B------:R-:W0:Y:S02]  /*0990*/  USETMAXREG.TRY_ALLOC.CTAPOOL UP0, 0xa0 ;  /* 0x000000a0000079c8 */ /* 0x000e240008000600 */
[----:B0-----:R-:W-:-:S13]  /*09a0*/  PLOP3.LUT P0, PT, PT, PT, UP0, 0x80, 0x0 ;  /* 0x000000000000781c */ /* 0x001fda0003f0f008 */
[----:B------:R-:W-:Y:S05]  /*09b0*/  @!P0 BRA `(.L_x_10396) ;  /* 0xfffffffc00f08947 */ /* 0x000fea000383ffff */
[----:B------:R-:W0:Y:S01]  /*09c0*/  S2R R0, SR_TID.X ;  /* 0x0000000000007919 */ /* 0x000e220000002100 */
[----:B------:R-:W1:Y:S01]  /*09d0*/  S2UR UR39, SR_CgaCtaId ;  /* 0x00000000002779c3 */ /* 0x000e620000008800 */
[----:B------:R-:W-:Y:S01]  /*09e0*/  UMOV UR4, 0x400 ;  /* 0x0000040000047882 */ /* 0x000fe20000000000 */
[----:B------:R-:W-:-:S06]  /*09f0*/  LOP3.LUT R23, R23, 0xffffffef, RZ, 0xc0, !PT ;  /* 0xffffffef17177812 */ /* 0x000fcc00078ec0ff */
[----:B------:R-:W-:Y:S06]  /*0a00*/  BAR.ARV 0x8, 0x200 ;  /* 0x0208000000007b1d */ /* 0x000fec0000002000 */
[----:B-1----:R-:W-:-:S06]  /*0a10*/  ULEA UR4, UR39, UR4, 0x18 ;  /* 0x0000000427047291 */ /* 0x002fcc000f8ec03f */
[----:B------:R-:W-:Y:S01]  /*0a20*/  IMAD.U32 R2, RZ, RZ, UR4 ;  /* 0x00000004ff027e24 */ /* 0x000fe2000f8e00ff */
[----:B0-----:R-:W-:Y:S01]  /*0a30*/  SHF.R.U32.HI R0, RZ, 0x7, R0 ;  /* 0x00000007ff007819 */ /* 0x001fe20000011600 */
[----:B------:R-:W-:-:S03]  /*0a40*/  ULDC UR4, c[0x0][0xc3c] ;  /* 0x00030f0000047ab9 */ /* 0x000fc60000000800 */
[----:B------:R-:W-:-:S13]  /*0a50*/  ISETP.NE.AND P0, PT, R0, 0x1, PT ;  /* 0x000000010000780c */ /* 0x000fda0003f05270 */
[----:B------:R-:W-:Y:S01]  /*0a60*/  @P0 LOP3.LUT R23, R23, 0x10, RZ, 0xfc, !PT ;  /* 0x0000001017170812 */ /* 0x000fe200078efcff */
[----:B------:R-:W-:Y:S08]  /*0a70*/  @!P0 BAR.ARV 0x9, 0x100 ;  /* 0x0244000000008b1d */ /* 0x000ff00000002000 */
[----:B------:R-:W-:Y:S06]  /*0a80*/  BAR.SYNC.DEFER_BLOCKING 0x5, 0x200 ;  /* 0x0148000000007b1d */ /* 0x000fec0000010000 */
[----:B------:R-:W0:Y:S02]  /*0a90*/  LDS.128 R32, [R2+0x2d8d0] ;  /* 0x02d8d00002207984 */ /* 0x000e240000000c00 */
[----:B------:R-:W-:Y:S06]  /*0aa0*/  BAR.ARV 0x4, 0x200 ;  /* 0x0108000000007b1d */ /* 0x000fec0000002000 */
[----:B0-----:R-:W-:-:S13]  /*0ab0*/  ISETP.GE.AND P0, PT, R35, UR4, PT ;  /* 0x0000000423007c0c */ /* 0x001fda000bf06270 */
[----:B------:R-:W-:Y:S05]  /*0ac0*/  @P0 BRA `(.L_x_10397) ;  /* 0x0000017c00d80947 */ /* 0x000fea0003800000 */
[----:B------:R-:W0:Y:S01]  /*0ad0*/  S2R R0, SR_TID.X ;  /* 0x0000000000007919 */ /* 0x000e220000002100 */
[----:B------:R-:W-:Y:S01]  /*0ae0*/  IMAD.MOV.U32 R19, RZ, RZ, -0x2 ;  /* 0xfffffffeff137424 */ /* 0x000fe200078e00ff */
[----:B------:R-:W-:Y:S01]  /*0af0*/  R2UR UR38, R2 ;  /* 0x00000000022672ca */ /* 0x000fe200000e0000 */
[----:B------:R-:W-:Y:S01]  /*0b00*/  IMAD.MOV.U32 R137, RZ, RZ, RZ ;  /* 0x000000ffff897224 */ /* 0x000fe200078e00ff */
[----:B------:R-:W-:Y:S01]  /*0b10*/  MOV R150, RZ ;  /* 0x000000ff00967202 */ /* 0x000fe20000000f00 */
[----:B------:R-:W-:Y:S01]  /*0b20*/  IMAD.MOV.U32 R139, RZ, RZ, RZ ;  /* 0x000000ffff8b7224 */ /* 0x000fe200078e00ff */
[----:B------:R-:W-:Y:S01]  /*0b30*/  ULOP3.LUT UR40, UR36, 0x1, URZ, 0xfc, !UPT ;  /* 0x0000000124287892 */ /* 0x000fe2000f8efc3f */
[----:B------:R-:W-:-:S08]  /*0b40*/  UMOV UR37, URZ ;  /* 0x0000003f00257c82 */ /* 0x000fd00008000000 */
[----:B------:R-:W-:Y:S01]  /*0b50*/  UIADD3 UR38, UR38, 0xc400, URZ ;  /* 0x0000c40026267890 */ /* 0x000fe2000fffe03f */
[----:B0-----:R-:W-:-:S05]  /*0b60*/  VIADD R21, R0, 0xffffff80 ;  /* 0xffffff8000157836 */ /* 0x001fca0000000000 */
[-C--:B------:R-:W-:Y:S02]  /*0b70*/  LEA.HI R5, R21, R21.reuse, RZ, 0x1 ;  /* 0x0000001515057211 */ /* 0x080fe400078f08ff */
[----:B------:R-:W-:Y:S02]  /*0b80*/  SHF.R.S32.HI R0, RZ, 0x1f, R21 ;  /* 0x0000001fff007819 */ /* 0x000fe40000011415 */
[----:B------:R-:W-:Y:S02]  /*0b90*/  LOP3.LUT R3, R5, 0xfffffffe, RZ, 0xc0, !PT ;  /* 0xfffffffe05037812 */ /* 0x000fe400078ec0ff */
[----:B------:R-:W-:Y:S02]  /*0ba0*/  SHF.R.S32.HI R138, RZ, 0x1, R5 ;  /* 0x00000001ff8a7819 */ /* 0x000fe40000011405 */
[----:B------:R-:W-:Y:S01]  /*0bb0*/  LEA.HI R4, R0, R21, RZ, 0x4 ;  /* 0x0000001500047211 */ /* 0x000fe200078f20ff */
[----:B------:R-:W-:Y:S01]  /*0bc0*/  IMAD.IADD R22, R21, 0x1, -R3 ;  /* 0x0000000115167824 */ /* 0x000fe200078e0a03 */
[----:B------:R-:W-:-:S02]  /*0bd0*/  LEA.HI R6, R5, R138, RZ, 0x1 ;  /* 0x0000008a05067211 */ /* 0x000fc400078f08ff */
[----:B------:R-:W-:Y:S01]  /*0be0*/  SHF.R.S32.HI R3, RZ, 0x4, R4 ;  /* 0x00000004ff037819 */ /* 0x000fe20000011404 */
[----:B------:R-:W-:Y:S01]  /*0bf0*/  IMAD.SHL.U32 R140, R22, 0x4, RZ ;  /* 0x00000004168c7824 */ /* 0x000fe200078e00ff */
[----:B------:R-:W-:Y:S02]  /*0c00*/  LOP3.LUT R7, R6, 0x7fffffe, RZ, 0xc0, !PT ;  /* 0x07fffffe06077812 */ /* 0x000fe400078ec0ff */
[----:B------:R-:W-:Y:S01]  /*0c10*/  LEA.HI R5, R4, R3, RZ, 0x1 ;  /* 0x0000000304057211 */ /* 0x000fe200078f08ff */
[C---:B------:R-:W-:Y:S01]  /*0c20*/  VIADD R20, R140.reuse, 0x20 ;  /* 0x000000208c147836 */ /* 0x040fe20000000000 */
[C---:B------:R-:W-:Y:S02]  /*0c30*/  IADD3 R8, R140.reuse, 0x10, RZ ;  /* 0x000000108c087810 */ /* 0x040fe40007ffe0ff */
[----:B------:R-:W-:Y:S01]  /*0c40*/  LOP3.LUT R6, R5, 0x1ffffffe, RZ, 0xc0, !PT ;  /* 0x1ffffffe05067812 */ /* 0x000fe200078ec0ff */
[----:B------:R-:W-:Y:S01]  /*0c50*/  IMAD.IADD R5, R140, 0x1, R20 ;  /* 0x000000018c057824 */ /* 0x000fe200078e0214 */
[----:B------:R-:W-:Y:S01]  /*0c60*/  LOP3.LUT R4, R4, 0xfffffff0, RZ, 0xc0, !PT ;  /* 0xfffffff004047812 */ /* 0x000fe200078ec0ff */
[----:B------:R0:W-:Y:S01]  /*0c70*/  STL [R1+0x18], R8 ;  /* 0x0000180801007387 */ /* 0x0001e20000100800 */
[----:B------:R-:W-:-:S02]  /*0c80*/  IMAD.IADD R9, R140, 0x1, R8 ;  /* 0x000000018c097824 */ /* 0x000fc400078e0208 */
[----:B------:R-:W-:Y:S01]  /*0c90*/  IMAD.IADD R6, R3, 0x1, -R6 ;  /* 0x0000000103067824 */ /* 0x000fe200078e0a06 */
[----:B------:R-:W-:Y:S01]  /*0ca0*/  SHF.R.S32.HI R12, RZ, 0x1f, R5 ;  /* 0x0000001fff0c7819 */ /* 0x000fe20000011405 */
[----:B------:R-:W-:Y:S01]  /*0cb0*/  IMAD.IADD R4, R21, 0x1, -R4 ;  /* 0x0000000115047824 */ /* 0x000fe200078e0a04 */
[----:B------:R-:W-:Y:S01]  /*0cc0*/  SHF.R.S32.HI R10, RZ, 0x1f, R9 ;  /* 0x0000001fff0a7819 */ /* 0x000fe20000011409 */
[----:B------:R-:W-:Y:S01]  /*0cd0*/  IMAD.SHL.U32 R6, R6, 0x8, RZ ;  /* 0x0000000806067824 */ /* 0x000fe200078e00ff */
[----:B------:R-:W-:Y:S01]  /*0ce0*/  LEA.HI R14, R12, R5, RZ, 0x3 ;  /* 0x000000050c0e7211 */ /* 0x000fe200078f18ff */
[----:B------:R-:W-:Y:S01]  /*0cf0*/  STL [R1+0x24], R20 ;  /* 0x0000241401007387 */ /* 0x000fe20000100800 */
[----:B0-----:R-:W-:Y:S01]  /*0d00*/  IMAD.IADD R8, R138, 0x1, -R7 ;  /* 0x000000018a087824 */ /* 0x001fe200078e0a07 */
[CC--:B------:R-:W-:Y:S02]  /*0d10*/  LEA.HI R148, R10.reuse, R9.reuse, RZ, 0x3 ;  /* 0x000000090a947211 */ /* 0x0c0fe400078f18ff */
[----:B------:R-:W-:-:S02]  /*0d20*/  LEA.HI R15, R10, R9, RZ, 0x5 ;  /* 0x000000090a0f7211 */ /* 0x000fc400078f28ff */
[----:B------:R-:W-:Y:S02]  /*0d30*/  LEA R145, R3, R8, 0x3 ;  /* 0x0000000803917211 */ /* 0x000fe400078e18ff */
[----:B------:R-:W-:Y:S02]  /*0d40*/  LEA.HI R3, R0, R21, RZ, 0x7 ;  /* 0x0000001500037211 */ /* 0x000fe400078f38ff */
[----:B------:R-:W-:Y:S01]  /*0d50*/  LEA.HI R16, R12, R5, RZ, 0x5 ;  /* 0x000000050c107211 */ /* 0x000fe200078f28ff */
[----:B------:R-:W-:Y:S01]  /*0d60*/  IMAD.SHL.U32 R145, R145, 0x20, RZ ;  /* 0x0000002091917824 */ /* 0x000fe200078e00ff */
[----:B------:R-:W-:Y:S02]  /*0d70*/  LOP3.LUT R8, R3, 0xffffff80, RZ, 0xc0, !PT ;  /* 0xffffff8003087812 */ /* 0x000fe400078ec0ff */
[----:B------:R-:W-:Y:S02]  /*0d80*/  SHF.R.S32.HI R18, RZ, 0x7, R3 ;  /* 0x00000007ff127819 */ /* 0x000fe40000011403 */
[----:B------:R-:W-:Y:S01]  /*0d90*/  SHF.R.S32.HI R3, RZ, 0x1f, R4 ;  /* 0x0000001fff037819 */ /* 0x000fe20000011404 */
[----:B------:R-:W-:Y:S01]  /*0da0*/  IMAD.IADD R24, R21, 0x1, -R8 ;  /* 0x0000000115187824 */ /* 0x000fe200078e0a08 */
[----:B------:R-:W-:-:S02]  /*0db0*/  LEA.HI R5, R0, R21, RZ, 0x5 ;  /* 0x0000001500057211 */ /* 0x000fc400078f28ff */
[----:B------:R-:W-:Y:S02]  /*0dc0*/  LEA.HI R7, R0, R21, RZ, 0x2 ;  /* 0x0000001500077211 */ /* 0x000fe400078f10ff */
[----:B------:R-:W-:Y:S02]  /*0dd0*/  SHF.R.S32.HI R9, RZ, 0x1f, R24 ;  /* 0x0000001fff097819 */ /* 0x000fe40000011418 */
[----:B------:R-:W-:Y:S02]  /*0de0*/  LEA.HI R3, R3, R4, RZ, 0x3 ;  /* 0x0000000403037211 */ /* 0x000fe400078f18ff */
[--C-:B------:R-:W-:Y:S02]  /*0df0*/  SHF.R.S32.HI R25, RZ, 0x2, R7.reuse ;  /* 0x00000002ff197819 */ /* 0x100fe40000011407 */
[----:B------:R-:W-:Y:S02]  /*0e00*/  SHF.R.S32.HI R8, RZ, 0x1f, R7 ;  /* 0x0000001fff087819 */ /* 0x000fe40000011407 */
[----:B------:R-:W-:-:S02]  /*0e10*/  SHF.R.S32.HI R0, RZ, 0x5, R5 ;  /* 0x00000005ff007819 */ /* 0x000fc40000011405 */
[----:B------:R-:W-:Y:S02]  /*0e20*/  LEA.HI R10, R9, R24, RZ, 0x2 ;  /* 0x00000018090a7211 */ /* 0x000fe400078f10ff */
[C---:B------:R-:W-:Y:S01]  /*0e30*/  LOP3.LUT R5, R3.reuse, 0xfffffff8, RZ, 0xc0, !PT ;  /* 0xfffffff803057812 */ /* 0x040fe200078ec0ff */
[----:B------:R-:W-:Y:S01]  /*0e40*/  IMAD.SHL.U32 R3, R3, 0x40, RZ ;  /* 0x0000004003037824 */ /* 0x000fe200078e00ff */
[----:B------:R-:W-:Y:S01]  /*0e50*/  LEA.HI R13, R8, R25, RZ, 0x2 ;  /* 0x00000019080d7211 */ /* 0x000fe200078f10ff */
[----:B------:R-:W-:Y:S01]  /*0e60*/  IMAD.HI R8, R18, 0x55555556, RZ ;  /* 0x5555555612087827 */ /* 0x000fe200078e02ff */
[--C-:B------:R-:W-:Y:S02]  /*0e70*/  SHF.R.S32.HI R11, RZ, 0x2, R10.reuse ;  /* 0x00000002ff0b7819 */ /* 0x100fe4000001140a */
[----:B------:R-:W-:Y:S01]  /*0e80*/  SHF.R.S32.HI R12, RZ, 0x1f, R10 ;  /* 0x0000001fff0c7819 */ /* 0x000fe2000001140a */
[----:B------:R-:W-:Y:S01]  /*0e90*/  IMAD.IADD R5, R4, 0x1, -R5 ;  /* 0x0000000104057824 */ /* 0x000fe200078e0a05 */
[----:B------:R-:W-:-:S02]  /*0ea0*/  LOP3.LUT R10, R10, 0x7ffffffc, RZ, 0xc0, !PT ;  /* 0x7ffffffc0a0a7812 */ /* 0x000fc400078ec0ff */
[----:B------:R-:W-:Y:S02]  /*0eb0*/  LOP3.LUT R3, R3, 0x7ffffe00, RZ, 0xc0, !PT ;  /* 0x7ffffe0003037812 */ /* 0x000fe400078ec0ff */
[----:B------:R-:W-:Y:S01]  /*0ec0*/  LEA.HI R12, R12, R11, RZ, 0x3 ;  /* 0x0000000b0c0c7211 */ /* 0x000fe200078f18ff */
[----:B------:R-:W-:Y:S01]  /*0ed0*/  IMAD.IADD R10, R24, 0x1, -R10 ;  /* 0x00000001180a7824 */ /* 0x000fe200078e0a0a */
[----:B------:R-:W-:Y:S01]  /*0ee0*/  LOP3.LUT R13, R13, 0xfffffffc, RZ, 0xc0, !PT ;  /* 0xfffffffc0d0d7812 */ /* 0x000fe200078ec0ff */
[C---:B------:R-:W-:Y:S01]  /*0ef0*/  IMAD R3, R0.reuse, 0x400, R3 ;  /* 0x0000040000037824 */ /* 0x040fe200078e0203 */
[----:B------:R-:W-:Y:S01]  /*0f00*/  LEA R17, R0, R4, 0x4 ;  /* 0x0000000400117211 */ /* 0x000fe200078e20ff */
[----:B------:R-:W-:Y:S01]  /*0f10*/  IMAD R4, R10, R19, 0x80 ;  /* 0x000000800a047424 */ /* 0x000fe200078e0213 */
[----:B------:R-:W-:Y:S01]  /*0f20*/  LOP3.LUT R12, R12, 0xfffffff8, RZ, 0xc0, !PT ;  /* 0xfffffff80c0c7812 */ /* 0x000fe200078ec0ff */
[----:B------:R-:W-:Y:S01]  /*0f30*/  IMAD.IADD R0, R25, 0x1, -R13 ;  /* 0x0000000119007824 */ /* 0x000fe200078e0a0d */
[----:B------:R-:W-:-:S02]  /*0f40*/  LEA.HI R9, R9, R24, RZ, 0x5 ;  /* 0x0000001809097211 */ /* 0x000fc400078f28ff */
[C---:B------:R-:W-:Y:S01]  /*0f50*/  R2P PR, R5.reuse, 0x6 ;  /* 0x0000000605007804 */ /* 0x040fe20000000000 */
[----:B------:R-:W-:Y:S01]  /*0f60*/  IMAD.SHL.U32 R5, R5, 0x40, RZ ;  /* 0x0000004005057824 */ /* 0x000fe200078e00ff */
[----:B------:R-:W-:Y:S01]  /*0f70*/  LEA.HI R8, R8, R8, RZ, 0x1 ;  /* 0x0000000808087211 */ /* 0x000fe200078f08ff */
[----:B------:R-:W-:Y:S01]  /*0f80*/  IMAD.IADD R12, R11, 0x1, -R12 ;  /* 0x000000010b0c7824 */ /* 0x000fe200078e0a0c */
[----:B------:R-:W-:Y:S01]  /*0f90*/  SHF.R.S32.HI R9, RZ, 0x5, R9 ;  /* 0x00000005ff097819 */ /* 0x000fe20000011409 */
[----:B------:R-:W-:Y:S01]  /*0fa0*/  STL [R1+0x88], R4 ;  /* 0x0000880401007387 */ /* 0x000fe20000100800 */
[----:B------:R-:W-:Y:S01]  /*0fb0*/  SHF.L.U32 R143, R0, 0x6, RZ ;  /* 0x00000006008f7819 */ /* 0x000fe200000006ff */
[----:B------:R-:W-:Y:S01]  /*0fc0*/  IMAD R8, R8, -0x3, R18 ;  /* 0xfffffffd08087824 */ /* 0x000fe200078e0212 */
[----:B------:R-:W-:Y:S01]  /*0fd0*/  LOP3.LUT R5, R5, 0x1c0, RZ, 0xc0, !PT ;  /* 0x000001c005057812 */ /* 0x000fe200078ec0ff */
[----:B------:R0:W-:Y:S01]  /*0fe0*/  STL [R1+0x48], R0 ;  /* 0x0000480001007387 */ /* 0x0001e20000100800 */
[----:B------:R-:W-:Y:S01]  /*0ff0*/  LOP3.LUT R7, R7, 0xfffffffc, RZ, 0xc0, !PT ;  /* 0xfffffffc07077812 */ /* 0x000fe200078ec0ff */
[----:B------:R-:W-:Y:S01]  /*1000*/  IMAD R9, R9, 0x10, R12 ;  /* 0x0000001009097824 */ /* 0x000fe200078e020c */
[----:B------:R-:W-:Y:S01]  /*1010*/  LOP3.LUT R143, R143, 0xc0, RZ, 0xc0, !PT ;  /* 0x000000c08f8f7812 */ /* 0x000fe200078ec0ff */
[----:B------:R-:W-:Y:S01]  /*1020*/  IMAD.MOV.U32 R18, RZ, RZ, RZ ;  /* 0x000000ffff127224 */ /* 0x000fe200078e00ff */
[----:B------:R-:W-:Y:S01]  /*1030*/  SHF.R.S32.HI R16, RZ, 0x5, R16 ;  /* 0x00000005ff107819 */ /* 0x000fe20000011410 */
[----:B------:R-:W-:Y:S01]  /*1040*/  IMAD R10, R8, 0x40, R9 ;  /* 0x00000040080a7824 */ /* 0x000fe200078e0209 */
[----:B------:R-:W-:Y:S01]  /*1050*/  SHF.R.U32.HI R144, RZ, 0x3, R143 ;  /* 0x00000003ff907819 */ /* 0x000fe2000001168f */
[----:B------:R-:W-:Y:S01]  /*1060*/  IMAD.IADD R21, R21, 0x1, -R7 ;  /* 0x0000000115157824 */ /* 0x000fe200078e0a07 */
[----:B------:R-:W-:Y:S01]  /*1070*/  LOP3.LUT R13, R143, 0x18, R14, 0xf8, !PT ;  /* 0x000000188f0d7812 */ /* 0x000fe200078ef80e */
[--C-:B0-----:R-:W-:Y:S01]  /*1080*/  IMAD.U32 R0, R17, 0x20, R6.reuse ;  /* 0x0000002011007824 */ /* 0x101fe200078e0006 */
[----:B------:R-:W-:Y:S01]  /*1090*/  LOP3.LUT R6, R5, 0x8, R6, 0xf8, !PT ;  /* 0x0000000805067812 */ /* 0x000fe200078ef806 */
[C---:B------:R-:W-:Y:S01]  /*10a0*/  VIADD R7, R140.reuse, 0x28 ;  /* 0x000000288c077836 */ /* 0x040fe20000000000 */
[----:B------:R-:W-:Y:S01]  /*10b0*/  SHF.R.U32.HI R5, RZ, 0x3, R5 ;  /* 0x00000003ff057819 */ /* 0x000fe20000011605 */
[----:B------:R-:W-:Y:S01]  /*10c0*/  VIADD R4, R140, 0x8 ;  /* 0x000000088c047836 */ /* 0x000fe20000000000 */
[----:B------:R0:W-:Y:S01]  /*10d0*/  STL [R1+0x90], R0 ;  /* 0x0000900001007387 */ /* 0x0001e20000100800 */
[----:B------:R-:W-:Y:S01]  /*10e0*/  IMAD R16, R16, 0x1800, R145 ;  /* 0x0000180010107824 */ /* 0x000fe200078e0291 */
[----:B------:R-:W-:Y:S01]  /*10f0*/  LOP3.LUT R6, R6, R5, RZ, 0x3c, !PT ;  /* 0x0000000506067212 */ /* 0x000fe200078e3cff */
[----:B------:R-:W-:Y:S01]  /*1100*/  VIADD R5, R140, 0x18 ;  /* 0x000000188c057836 */ /* 0x000fe20000000000 */
[-C--:B------:R-:W-:Y:S01]  /*1110*/  LOP3.LUT R13, R13, R144.reuse, RZ, 0x3c, !PT ;  /* 0x000000900d0d7212 */ /* 0x080fe200078e3cff */
[----:B------:R-:W-:Y:S01]  /*1120*/  STL [R1+0x84], R10 ;  /* 0x0000840a01007387 */ /* 0x000fe20000100800 */
[----:B------:R-:W-:Y:S01]  /*1130*/  LOP3.LUT R11, R143, 0x18, R148, 0xf8, !PT ;  /* 0x000000188f0b7812 */ /* 0x000fe200078ef894 */
[----:B------:R-:W-:Y:S01]  /*1140*/  IMAD.IADD R3, R3, 0x1, R6 ;  /* 0x0000000103037824 */ /* 0x000fe200078e0206 */
[----:B------:R-:W-:Y:S01]  /*1150*/  IADD3 R13, R16, R13, RZ ;  /* 0x0000000d100d7210 */ /* 0x000fe20007ffe0ff */
[----:B------:R-:W-:Y:S01]  /*1160*/  STL [R1+0x28], R7 ;  /* 0x0000280701007387 */ /* 0x000fe20000100800 */
[----:B0-----:R-:W-:Y:S01]  /*1170*/  SHF.R.S32.HI R0, RZ, 0x5, R15 ;  /* 0x00000005ff007819 */ /* 0x001fe2000001140f */
[----:B------:R-:W-:Y:S01]  /*1180*/  IMAD.SHL.U32 R16, R22, 0x8, RZ ;  /* 0x0000000816107824 */ /* 0x000fe200078e00ff */
[----:B------:R-:W-:Y:S01]  /*1190*/  LOP3.LUT R11, R11, R144, RZ, 0x3c, !PT ;  /* 0x000000900b0b7212 */ /* 0x000fe200078e3cff */
[----:B------:R0:W-:Y:S01]  /*11a0*/  STL [R1+0x20], R4 ;  /* 0x0000200401007387 */ /* 0x0001e20000100800 */
[----:B------:R-:W-:Y:S01]  /*11b0*/  IMAD R9, R3, 0x2, R2 ;  /* 0x0000000203097824 */ /* 0x000fe200078e0202 */
[----:B------:R-:W-:Y:S01]  /*11c0*/  SHF.R.S32.HI R148, RZ, 0x3, R148 ;  /* 0x00000003ff947819 */ /* 0x000fe20000011494 */
[----:B------:R-:W-:Y:S01]  /*11d0*/  IMAD R0, R0, 0x1800, R145 ;  /* 0x0000180000007824 */ /* 0x000fe200078e0291 */
[----:B------:R1:W-:Y:S01]  /*11e0*/  STL [R1+0x1c], R5 ;  /* 0x00001c0501007387 */ /* 0x0003e20000100800 */
[----:B------:R-:W-:Y:S01]  /*11f0*/  IMAD.MOV.U32 R6, RZ, RZ, 0x40 ;  /* 0x00000040ff067424 */ /* 0x000fe200078e00ff */
[----:B------:R-:W-:Y:S01]  /*1200*/  IADD3 R19, R16, 0x40, RZ ;  /* 0x0000004010137810 */ /* 0x000fe20007ffe0ff */
[----:B------:R-:W-:Y:S01]  /*1210*/  IMAD.IADD R11, R0, 0x1, R11 ;  /* 0x00000001000b7824 */ /* 0x000fe200078e020b */
[----:B------:R-:W-:Y:S01]  /*1220*/  LEA.HI R0, R21, R21, RZ, 0x1 ;  /* 0x0000001515007211 */ /* 0x000fe200078f08ff */
[----:B------:R-:W-:Y:S01]  /*1230*/  VIADD R3, R9, 0x21800 ;  /* 0x0002180009037836 */ /* 0x000fe20000000000 */
[----:B0-----:R-:W-:Y:S01]  /*1240*/  SHF.R.S32.HI R4, RZ, 0x1f, R20 ;  /* 0x0000001fff047819 */ /* 0x001fe20000011414 */
[----:B------:R-:W-:Y:S01]  /*1250*/  VIADD R22, R16, 0x30 ;  /* 0x0000003010167836 */ /* 0x000fe20000000000 */
[----:B------:R-:W-:Y:S01]  /*1260*/  LOP3.LUT R0, R0, 0x1ffffffe, RZ, 0xc0, !PT ;  /* 0x1ffffffe00007812 */ /* 0x000fe200078ec0ff */
[----:B------:R-:W-:Y:S01]  /*1270*/  VIADD R136, R16, 0x50 ;  /* 0x0000005010887836 */ /* 0x000fe20000000000 */
[----:B-1----:R-:W-:-:S02]  /*1280*/  SHF.R.S32.HI R5, RZ, 0x1f, R7 ;  /* 0x0000001fff057819 */ /* 0x002fc40000011407 */
[----:B------:R-:W-:Y:S01]  /*1290*/  SHF.L.U64.HI R8, R20, 0x1, R4 ;  /* 0x0000000114087819 */ /* 0x000fe20000010204 */
[----:B------:R-:W-:Y:S01]  /*12a0*/  IMAD.IADD R0, R21, 0x1, -R0 ;  /* 0x0000000115007824 */ /* 0x000fe200078e0a00 */
[----:B------:R-:W-:Y:S02]  /*12b0*/  SHF.L.U64.HI R4, R7, 0x1, R5 ;  /* 0x0000000107047819 */ /* 0x000fe40000010205 */
[C-C-:B------:R-:W-:Y:S01]  /*12c0*/  LOP3.LUT R5, R143.reuse, 0x8, R16.reuse, 0xf8, !PT ;  /* 0x000000088f057812 */ /* 0x140fe200078ef810 */
[----:B------:R0:W-:Y:S01]  /*12d0*/  STL [R1+0x70], R8 ;  /* 0x0000700801007387 */ /* 0x0001e20000100800 */
[--C-:B------:R-:W-:Y:S02]  /*12e0*/  LOP3.LUT R7, R143, 0x18, R16.reuse, 0xf8, !PT ;  /* 0x000000188f077812 */ /* 0x100fe400078ef810 */
[----:B------:R-:W-:Y:S01]  /*12f0*/  SEL R6, R6, 0xffffffc0, !P2 ;  /* 0xffffffc006067807 */ /* 0x000fe20005000000 */
[----:B------:R1:W-:Y:S01]  /*1300*/  STL [R1+0x74], R4 ;  /* 0x0000740401007387 */ /* 0x0003e20000100800 */
[----:B------:R-:W-:-:S02]  /*1310*/  SHF.R.S32.HI R17, RZ, 0x1f, R16 ;  /* 0x0000001fff117819 */ /* 0x000fc40000011410 */
[----:B------:R-:W-:Y:S01]  /*1320*/  SHF.R.S32.HI R153, RZ, 0x1f, R22 ;  /* 0x0000001fff997819 */ /* 0x000fe20000011416 */
[----:B------:R-:W-:Y:S01]  /*1330*/  STL [R1+0x2c], R9 ;  /* 0x00002c0901007387 */ /* 0x000fe20000100800 */
[----:B------:R-:W-:Y:S02]  /*1340*/  SHF.R.S32.HI R152, RZ, 0x1f, R19 ;  /* 0x0000001fff987819 */ /* 0x000fe40000011413 */
[-C--:B0-----:R-:W-:Y:S02]  /*1350*/  LOP3.LUT R8, R7, R144.reuse, RZ, 0x3c, !PT ;  /* 0x0000009007087212 */ /* 0x081fe400078e3cff */
[----:B------:R-:W-:Y:S02]  /*1360*/  LEA R7, R11, UR38, 0x1 ;  /* 0x000000260b077c11 */ /* 0x000fe4000f8e08ff */
[----:B-1----:R-:W-:Y:S01]  /*1370*/  LOP3.LUT R4, R5, R144, RZ, 0x3c, !PT ;  /* 0x0000009005047212 */ /* 0x002fe200078e3cff */
[----:B------:R-:W-:Y:S01]  /*1380*/  IMAD.IADD R8, R145, 0x1, R8 ;  /* 0x0000000191087824 */ /* 0x000fe200078e0208 */
[----:B------:R-:W-:-:S02]  /*1390*/  LEA R5, R13, UR38, 0x1 ;  /* 0x000000260d057c11 */ /* 0x000fc4000f8e08ff */
[----:B------:R-:W-:Y:S02]  /*13a0*/  IADD3 R4, R145, R4, RZ ;  /* 0x0000000491047210 */ /* 0x000fe40007ffe0ff */
[----:B------:R-:W-:Y:S02]  /*13b0*/  SHF.R.S32.HI R151, RZ, 0x1f, R136 ;  /* 0x0000001fff977819 */ /* 0x000fe40000011488 */
[----:B------:R-:W-:Y:S01]  /*13c0*/  SHF.R.S32.HI R149, RZ, 0x3, R14 ;  /* 0x00000003ff957819 */ /* 0x000fe2000001140e */
[----:B------:R0:W-:Y:S04]  /*13d0*/  STL [R1+0x44], R4 ;  /* 0x0000440401007387 */ /* 0x0001e80000100800 */
[----:B------:R1:W-:Y:S04]  /*13e0*/  STL [R1+0x7c], R7 ;  /* 0x00007c0701007387 */ /* 0x0003e80000100800 */
[----:B------:R2:W-:Y:S01]  /*13f0*/  STL [R1+0x78], R5 ;  /* 0x0000780501007387 */ /* 0x0005e20000100800 */
[----:B0-----:R-:W-:-:S02]  /*1400*/  VIADD R4, R9, 0x21820 ;  /* 0x0002182009047836 */ /* 0x001fc40000000000 */
[C---:B------:R-:W-:Y:S01]  /*1410*/  @P1 VIADD R4, R3.reuse, 0xffffffe0 ;  /* 0xffffffe003041836 */ /* 0x040fe20000000000 */
[----:B-1----:R-:W-:Y:S01]  /*1420*/  LEA R7, R8, UR38, 0x1 ;  /* 0x0000002608077c11 */ /* 0x002fe2000f8e08ff */
[----:B--2---:R-:W-:Y:S01]  /*1430*/  IMAD R5, R0, 0x8, R10 ;  /* 0x0000000800057824 */ /* 0x004fe200078e020a */
[----:B------:R-:W-:-:S03]  /*1440*/  IADD3 R0, R3, R6, RZ ;  /* 0x0000000603007210 */ /* 0x000fc60007ffe0ff */
[----:B------:R-:W-:Y:S01]  /*1450*/  STL [R1+0x80], R7 ;  /* 0x0000800701007387 */ /* 0x000fe20000100800 */
[----:B------:R-:W-:-:S03]  /*1460*/  IMAD.IADD R3, R6, 0x1, R4 ;  /* 0x0000000106037824 */ /* 0x000fc600078e0204 */
[----:B------:R-:W-:Y:S04]  /*1470*/  STL [R1+0x4c], R4 ;  /* 0x00004c0401007387 */ /* 0x000fe80000100800 */
[----:B------:R-:W-:Y:S04]  /*1480*/  STL [R1+0x8c], R5 ;  /* 0x00008c0501007387 */ /* 0x000fe80000100800 */
[----:B------:R0:W-:Y:S04]  /*1490*/  STL [R1+0x34], R0 ;  /* 0x0000340001007387 */ /* 0x0001e80000100800 */
[----:B------:R1:W-:Y:S01]  /*14a0*/  STL [R1+0x30], R3 ;  /* 0x0000300301007387 */ /* 0x0003e20000100800 */
[----:B0-----:R-:W-:-:S05]  /*14b0*/  VIADD R0, R4, 0x6000 ;  /* 0x0000600004007836 */ /* 0x001fca0000000000 */
[----:B------:R1:W-:Y:S02]  /*14c0*/  STL [R1+0x50], R0 ;  /* 0x0000500001007387 */ /* 0x0003e40000100800 */
.L_x_10539:
[----:B0-----:R-:W0:Y:S02]  /*14d0*/  LDC.64 R4, c[0x0][0xc88] ;  /* 0x00032200ff047b82 */ /* 0x001e240000000a00 */
[----:B0-----:R-:W-:-:S05]  /*14e0*/  IMAD.WIDE R4, R35, 0x4, R4 ;  /* 0x0000000423047825 */ /* 0x001fca00078e0204 */
[----:B-12---:R-:W2:Y:S01]  /*14f0*/  LDG.E R0, desc[UR42][R4.64] ;  /* 0x0000002a04007981 */ /* 0x006ea2000c1e1900 */
[----:B------:R-:W-:Y:S05]  /*1500*/  YIELD ;  /* 0x0000000000007946 */ /* 0x000fea0003800000 */
[----:B------:R-:W-:Y:S01]  /*1510*/  ULDC.64 UR4, c[0x0][0xa28] ;  /* 0x00028a0000047ab9 */ /* 0x000fe20000000a00 */
[----:B------:R-:W-:Y:S01]  /*1520*/  ULDC.64 UR8, c[0x0][0xa18] ;  /* 0x0002860000087ab9 */ /* 0x000fe20000000a00 */
[----:B------:R-:W-:Y:S01]  /*1530*/  ISETP.NE.U32.AND P1, PT, RZ, UR4, PT ;  /* 0x00000004ff007c0c */ /* 0x000fe2000bf25070 */
[----:B------:R-:W-:Y:S01]  /*1540*/  ULDC.64 UR6, c[0x0][0xa08] ;  /* 0x0002820000067ab9 */ /* 0x000fe20000000a00 */
[----:B------:R-:W-:Y:S01]  /*1550*/  IMAD.MOV.U32 R87, RZ, RZ, RZ ;  /* 0x000000ffff577224 */ /* 0x000fe200078e00ff */
[----:B------:R-:W-:-:S02]  /*1560*/  ISETP.NE.U32.AND P0, PT, RZ, UR6, PT ;  /* 0x00000006ff007c0c */ /* 0x000fc4000bf05070 */
[----:B------:R-:W-:Y:S02]  /*1570*/  ISETP.NE.AND.EX P1, PT, RZ, UR5, PT, P1 ;  /* 0x00000005ff007c0c */ /* 0x000fe4000bf25310 */
[----:B------:R-:W-:Y:S02]  /*1580*/  ISETP.NE.AND.EX P0, PT, RZ, UR7, PT, P0 ;  /* 0x00000007ff007c0c */ /* 0x000fe4000bf05300 */
[----:B--2---:R-:W-:Y:S01]  /*1590*/  SHF.R.S32.HI R3, RZ, 0x1f, R0 ;  /* 0x0000001fff037819 */ /* 0x004fe20000011400 */
[----:B------:R-:W-:Y:S08]  /*15a0*/  STL [R1+0x60], R0 ;  /* 0x0000600001007387 */ /* 0x000ff00000100800 */
[C---:B----4-:R-:W-:Y:S01]  /*15b0*/  @P1 LEA R6, P2, R0.reuse, UR4, 0x2 ;  /* 0x0000000400061c11 */ /* 0x050fe2000f8410ff */
[C---:B------:R-:W-:Y:S01]  /*15c0*/  IMAD.SHL.U32 R30, R0.reuse, 0x4, RZ ;  /* 0x00000004001e7824 */ /* 0x040fe200078e00ff */
[C-C-:B------:R-:W-:Y:S01]  /*15d0*/  SHF.L.U64.HI R29, R0.reuse, 0x2, R3.reuse ;  /* 0x00000002001d7819 */ /* 0x140fe20000010203 */
[----:B------:R0:W-:Y:S01]  /*15e0*/  STL [R1+0x6c], R3 ;  /* 0x00006c0301007387 */ /* 0x0001e20000100800 */
[----:B---3--:R-:W-:-:S02]  /*15f0*/  @P1 LEA.HI.X R7, R0, UR5, R3, 0x2, P2 ;  /* 0x0000000500071c11 */ /* 0x008fc400090f1403 */
[----:B------:R-:W-:Y:S01]  /*1600*/  ISETP.NE.U32.AND P2, PT, RZ, UR8, PT ;  /* 0x00000008ff007c0c */ /* 0x000fe2000bf45070 */
[----:B------:R-:W-:Y:S01]  /*1610*/  ULDC UR4, c[0x0][0x288] ;  /* 0x0000a20000047ab9 */ /* 0x000fe20000000800 */
[C---:B------:R-:W-:Y:S01]  /*1620*/  IADD3 R8, P3, R30.reuse, UR6, RZ ;  /* 0x000000061e087c10 */ /* 0x040fe2000ff7e0ff */
[----:B------:R1:W-:Y:S01]  /*1630*/  STL [R1+0x58], R30 ;  /* 0x0000581e01007387 */ /* 0x0003e20000100800 */
[----:B------:R-:W-:Y:S01]  /*1640*/  ISETP.NE.AND.EX P2, PT, RZ, UR9, PT, P2 ;  /* 0x00000009ff007c0c */ /* 0x000fe2000bf45320 */
[----:B0-----:R-:W-:Y:S01]  /*1650*/  IMAD.MOV.U32 R3, RZ, RZ, RZ ;  /* 0x000000ffff037224 */ /* 0x001fe200078e00ff */
[----:B------:R-:W-:Y:S01]  /*1660*/  MOV R100, UR4 ;  /* 0x0000000400647c02 */ /* 0x000fe20008000f00 */
[----:B------:R-:W-:Y:S01]  /*1670*/  ULDC.64 UR4, c[0x0][0x418] ;  /* 0x0001060000047ab9 */ /* 0x000fe20000000a00 */
[C---:B------:R-:W-:Y:S01]  /*1680*/  IADD3.X R9, R29.reuse, UR7, RZ, P3, !PT ;  /* 0x000000071d097c10 */ /* 0x040fe20009ffe4ff */
[----:B------:R1:W-:Y:S04]  /*1690*/  STL [R1+0x5c], R29 ;  /* 0x00005c1d01007387 */ /* 0x0003e80000100800 */
[----:B------:R1:W5:Y:S04]  /*16a0*/  @P1 LDG.E R3, desc[UR42][R6.64] ;  /* 0x0000002a06031981 */ /* 0x000368000c1e1900 */
[----:B------:R-:W-:Y:S01]  /*16b0*/  @P2 IADD3 R4, P1, R30, UR8, RZ ;  /* 0x000000081e042c10 */ /* 0x000fe2000ff3e0ff */
[----:B------:R1:W5:Y:S03]  /*16c0*/  @P0 LDG.E R87, desc[UR42][R8.64] ;  /* 0x0000002a08570981 */ /* 0x000366000c1e1900 */
[----:B------:R-:W-:-:S05]  /*16d0*/  @P2 IADD3.X R5, R29, UR9, RZ, P1, !PT ;  /* 0x000000091d052c10 */ /* 0x000fca0008ffe4ff */
[----:B------:R1:W5:Y:S01]  /*16e0*/  @P2 LDG.E R100, desc[UR42][R4.64] ;  /* 0x0000002a04642981 */ /* 0x000362000c1e1900 */
[----:B------:R-:W-:Y:S01]  /*16f0*/  UISETP.NE.U32.AND UP0, UPT, UR4, URZ, UPT ;  /* 0x0000003f0400728c */ /* 0x000fe2000bf05070 */
[----:B------:R-:W-:Y:S02]  /*1700*/  IMAD.MOV.U32 R25, RZ, RZ, R0 ;  /* 0x000000ffff197224 */ /* 0x000fe400078e0000 */
[----:B------:R-:W-:Y:S01]  /*1710*/  ULDC UR4, c[0x0][0x424] ;  /* 0x0001090000047ab9 */ /* 0x000fe20000000800 */
[----:B------:R-:W-:-:S03]  /*1720*/  UISETP.NE.AND.EX UP0, UPT, UR5, URZ, UPT, UP0 ;  /* 0x0000003f0500728c */ /* 0x000fc6000bf05300 */
[----:B------:R-:W-:Y:S01]  /*1730*/  ULDC UR5, c[0x0][0x2f0] ;  /* 0x0000bc0000057ab9 */ /* 0x000fe20000000800 */
[----:B------:R-:W-:-:S04]  /*1740*/  USEL UR4, UR4, 0x1, UP0 ;  /* 0x0000000104047887 */ /* 0x000fc80008000000 */
[----:B------:R-:W-:-:S03]  /*1750*/  UIMAD UR4, UR4, UR5, URZ ;  /* 0x00000005040472a4 */ /* 0x000fc6000f8e023f */
[----:B------:R-:W-:Y:S02]  /*1760*/  ULDC UR5, c[0x0][0x348] ;  /* 0x0000d20000057ab9 */ /* 0x000fe40000000800 */
[----:B------:R-:W-:Y:S02]  /*1770*/  IMAD.U32 R24, RZ, RZ, UR5 ;  /* 0x00000005ff187e24 */ /* 0x000fe4000f8e00ff */
[----:B------:R-:W-:Y:S01]  /*1780*/  IMAD.U32 R28, RZ, RZ, UR4 ;  /* 0x00000004ff1c7e24 */ /* 0x000fe2000f8e00ff */
[----:B-1----:R-:W-:Y:S06]  /*1790*/  @P2 BRA `(.L_x_10398) ;  /* 0x0000000000242947 */ /* 0x002fec0003800000 */
        /* <DEDUP_REMOVED lines=9> */
.L_x_10398:
[----:B------:R-:W-:Y:S01]  /*1830*/  ULDC.64 UR4, c[0x0][0xa20] ;  /* 0x0002880000047ab9 */ /* 0x000fe20000000a00 */
[----:B------:R0:W-:Y:S01]  /*1840*/  STL [R1+0x64], R33 ;  /* 0x0000642101007387 */ /* 0x0001e20000100800 */
[----:B------:R-:W-:-:S03]  /*1850*/  ISETP.NE.U32.AND P1, PT, RZ, UR4, PT ;  /* 0x00000004ff007c0c */ /* 0x000fc6000bf25070 */
[----:B------:R0:W-:Y:S01]  /*1860*/  STL [R1+0x54], R34 ;  /* 0x0000542201007387 */ /* 0x0001e20000100800 */
[----:B------:R-:W-:-:S13]  /*1870*/  ISETP.NE.AND.EX P1, PT, RZ, UR5, PT, P1 ;  /* 0x00000005ff007c0c */ /* 0x000fda000bf25310 */
[----:B0-----:R-:W-:Y:S05]  /*1880*/  @!P1 BRA `(.L_x_10399) ;  /* 0x0000000000109947 */ /* 0x001fea0003800000 */
[----:B------:R-:W-:-:S04]  /*1890*/  IADD3 R4, P0, R30, UR4, RZ ;  /* 0x000000041e047c10 */ /* 0x000fc8000ff1e0ff */
[----:B------:R-:W-:-:S05]  /*18a0*/  IADD3.X R5, R29, UR5, RZ, P0, !PT ;  /* 0x000000051d057c10 */ /* 0x000fca00087fe4ff */
[----:B------:R0:W5:Y:S01]  /*18b0*/  LDG.E R28, desc[UR42][R4.64] ;  /* 0x0000002a041c7981 */ /* 0x000162000c1e1900 */
[----:B------:R-:W-:Y:S05]  /*18c0*/  BRA `(.L_x_10400) ;  /* 0x0000000000107947 */ /* 0x000fea0003800000 */
.L_x_10399:
[----:B------:R-:W-:Y:S05]  /*18d0*/  @!P0 BRA `(.L_x_10400) ;  /* 0x00000000000c8947 */ /* 0x000fea0003800000 */
[----:B------:R-:W2:Y:S04]  /*18e0*/  LDG.E R5, desc[UR42][R8.64] ;  /* 0x0000002a08057981 */ /* 0x000ea8000c1e1900 */
[----:B------:R-:W2:Y:S02]  /*18f0*/  LDG.E R28, desc[UR42][R8.64+0x4] ;  /* 0x0000042a081c7981 */ /* 0x000ea4000c1e1900 */
[----:B--2---:R-:W-:-:S07]  /*1900*/  IMAD.IADD R28, R28, 0x1, -R5 ;  /* 0x000000011c1c7824 */ /* 0x004fce00078e0a05 */
.L_x_10400:
[----:B------:R-:W-:Y:S02]  /*1910*/  ULDC.64 UR4, c[0x0][0xa10] ;  /* 0x0002840000047ab9 */ /* 0x000fe40000000a00 */
[----:B------:R-:W-:-:S04]  /*1920*/  ISETP.NE.U32.AND P0, PT, RZ, UR4, PT ;  /* 0x00000004ff007c0c */ /* 0x000fc8000bf05070 */
[----:B------:R-:W-:Y:S01]  /*1930*/  ISETP.NE.AND.EX P0, PT, RZ, UR5, PT, P0 ;  /* 0x00000005ff007c0c */ /* 0x000fe2000bf05300 */
[----:B-----5:R-:W-:Y:S01]  /*1940*/  IMAD.IADD R11, R28, 0x1, -R3 ;  /* 0x000000011c0b7824 */ /* 0x020fe200078e0a03 */
[----:B------:R-:W-:-:S11]  /*1950*/  ULDC.64 UR4, c[0x0][0xa30] ;  /* 0x00028c0000047ab9 */ /* 0x000fd60000000a00 */
[----:B0-----:R-:W0:Y:S02]  /*1960*/  @P0 LDC.64 R4, c[0x0][0xa10] ;  /* 0x00028400ff040b82 */ /* 0x001e240000000a00 */
[----:B0-----:R-:W-:-:S05]  /*1970*/  @P0 IMAD.WIDE R4, R25, 0x4, R4 ;  /* 0x0000000419040825 */ /* 0x001fca00078e0204 */
[----:B------:R-:W2:Y:S04]  /*1980*/  @P0 LDG.E R0, desc[UR42][R4.64] ;  /* 0x0000002a04000981 */ /* 0x000ea8000c1e1900 */
[----:B------:R-:W2:Y:S01]  /*1990*/  @P0 LDG.E R9, desc[UR42][R4.64+0x4] ;  /* 0x0000042a04090981 */ /* 0x000ea2000c1e1900 */
[----:B------:R-:W-:Y:S01]  /*19a0*/  IMAD.MOV R74, RZ, RZ, -R11 ;  /* 0x000000ffff4a7224 */ /* 0x000fe200078e0a0b */
[----:B------:R-:W-:Y:S02]  /*19b0*/  ISETP.NE.U32.AND P1, PT, RZ, UR4, PT ;  /* 0x00000004ff007c0c */ /* 0x000fe4000bf25070 */
[----:B------:R-:W-:Y:S02]  /*19c0*/  MOV R97, R28 ;  /* 0x0000001c00617202 */ /* 0x000fe40000000f00 */
[----:B------:R-:W-:-:S02]  /*19d0*/  VIMNMX R74, RZ, R74, !PT ;  /* 0x0000004aff4a7248 */ /* 0x000fc40007fe0100 */
[----:B------:R-:W-:-:S13]  /*19e0*/  ISETP.NE.AND.EX P1, PT, RZ, UR5, PT, P1 ;  /* 0x00000005ff007c0c */ /* 0x000fda000bf25310 */
        /* <DEDUP_REMOVED lines=8> */
[----:B------:R-:W-:-:S04]  /*1a70*/  LOP3.LUT R5, R3, 0xffffff80, RZ, 0xc0, !PT ;  /* 0xffffff8003057812 */ /* 0x000fc800078ec0ff */
[----:B------:R-:W-:-:S04]  /*1a80*/  VIADDMNMX R5, R5, -R11, R24, PT ;  /* 0x8000000b05057246 */ /* 0x000fc80003800118 */
[----:B------:R-:W-:Y:S02]  /*1a90*/  ISETP.GT.AND P0, PT, R5, R74, PT ;  /* 0x0000004a0500720c */ /* 0x000fe40003f04270 */
[----:B------:R-:W-:-:S05]  /*1aa0*/  SHF.R.U32.HI R74, RZ, 0x7, R74 ;  /* 0x00000007ff4a7819 */ /* 0x000fca000001164a */
[----:B------:R-:W-:-:S06]  /*1ab0*/  IMAD.MOV.U32 R26, RZ, RZ, R74 ;  /* 0x000000ffff1a7224 */ /* 0x000fcc00078e004a */
[----:B------:R-:W-:-:S04]  /*1ac0*/  @P0 IADD3 R0, R5, 0x7f, RZ ;  /* 0x0000007f05000810 */ /* 0x000fc80007ffe0ff */
[----:B------:R-:W-:-:S04]  /*1ad0*/  @P0 SHF.R.S32.HI R5, RZ, 0x1f, R0 ;  /* 0x0000001fff050819 */ /* 0x000fc80000011400 */
[----:B------:R-:W-:Y:S02]  /*1ae0*/  @P0 LEA.HI R5, R5, R0, RZ, 0x7 ;  /* 0x0000000005050211 */ /* 0x000fe400078f38ff */
[----:B------:R-:W-:Y:S02]  /*1af0*/  SHF.R.S32.HI R0, RZ, 0x7, R3 ;  /* 0x00000007ff007819 */ /* 0x000fe40000011403 */
[----:B------:R-:W-:Y:S02]  /*1b00*/  @P0 SHF.R.S32.HI R26, RZ, 0x7, R5 ;  /* 0x00000007ff1a0819 */ /* 0x000fe40000011405 */
[----:B------:R-:W-:Y:S01]  /*1b10*/  PLOP3.LUT P0, PT, PT, PT, PT, 0x80, 0x0 ;  /* 0x000000000000781c */ /* 0x000fe20003f0f070 */
[----:B------:R0:W-:Y:S01]  /*1b20*/  STL [R1+0x68], R0 ;  /* 0x0000680001007387 */ /* 0x0001e20000100800 */
        /* <DEDUP_REMOVED lines=22> */
.L_x_10403:
[----:B------:R-:W-:Y:S05]  /*1c90*/  BSYNC B6 ;  /* 0x0000000000067941 */ /* 0x000fea0003800000 */
.L_x_10402:
        /* <DEDUP_REMOVED lines=8> */
[----:B------:R-:W-:Y:S01]  /*1d20*/  MOV R11, UR7 ;  /* 0x00000007000b7c02 */ /* 0x000fe20008000f00 */
[----:B------:R-:W-:Y:S01]  /*1d30*/  IMAD.U32 R5, RZ, RZ, UR5 ;  /* 0x00000005ff057e24 */ /* 0x000fe2000f8e00ff */
[----:B------:R-:W0:Y:S01]  /*1d40*/  LDC.64 R14, c[0x4][R14] ;  /* 0x010000000e0e7b82 */ /* 0x000e220000000a00 */
[----:B------:R-:W-:Y:S01]  /*1d50*/  ULDC.64 UR4, c[0x4][0x140] ;  /* 0x0100500000047ab9 */ /* 0x000fe20000000a00 */
[----:B------:R-:W-:Y:S02]  /*1d60*/  IMAD.U32 R10, RZ, RZ, UR6 ;  /* 0x00000006ff0a7e24 */ /* 0x000fe4000f8e00ff */
[----:B------:R-:W-:-:S02]  /*1d70*/  IMAD.U32 R6, RZ, RZ, UR4 ;  /* 0x00000004ff067e24 */ /* 0x000fc4000f8e00ff */
[----:B------:R-:W-:Y:S02]  /*1d80*/  IMAD.U32 R7, RZ, RZ, UR5 ;  /* 0x00000005ff077e24 */ /* 0x000fe4000f8e00ff */
[----:B------:R-:W-:Y:S02]  /*1d90*/  IMAD.MOV.U32 R8, RZ, RZ, 0x70 ;  /* 0x00000070ff087424 */ /* 0x000fe400078e00ff */
[----:B------:R-:W-:Y:S02]  /*1da0*/  IMAD.MOV.U32 R12, RZ, RZ, 0x1 ;  /* 0x00000001ff0c7424 */ /* 0x000fe400078e00ff */
[----:B------:R-:W-:-:S07]  /*1db0*/  IMAD.MOV.U32 R13, RZ, RZ, RZ ;  /* 0x000000ffff0d7224 */ /* 0x000fce00078e00ff */
[----:B------:R-:W-:-:S07]  /*1dc0*/  LEPC R20, `(.L_x_10405) ;  /* 0x000000001014794e */ /* 0x000fce0000000000 */
[----:B0----5:R-:W-:Y:S05]  /*1dd0*/  CALL.ABS.NOINC R14 ;  /* 0x000000000e007343 */ /* 0x021fea0003c00000 */
.L_x_10405:
[----:B------:R-:W-:Y:S05]  /*1de0*/  BSYNC B6 ;  /* 0x0000000000067941 */ /* 0x000fea0003800000 */
.L_x_10404:
[----:B------:R-:W-:Y:S01]  /*1df0*/  ULDC.64 UR4, c[0x0][0x9f8] ;  /* 0x00027e0000047ab9 */ /* 0x000fe20000000a00 */
[----:B------:R-:W2:Y:S01]  /*1e00*/  LDL R21, [R1+0x48] ;  /* 0x0000480001157983 */ /* 0x000ea20000100800 */
[----:B------:R-:W-:Y:S01]  /*1e10*/  ISETP.NE.U32.AND P0, PT, RZ, UR4, PT ;  /* 0x00000004ff007c0c */ /* 0x000fe2000bf05070 */
[----:B------:R-:W0:Y:S03]  /*1e20*/  S2R R20, SR_TID.X ;  /* 0x0000000000147919 */ /* 0x000e260000002100 */
[----:B------:R-:W-:Y:S01]  /*1e30*/  ISETP.NE.AND.EX P0, PT, RZ, UR5, PT, P0 ;  /* 0x00000005ff007c0c */ /* 0x000fe2000bf05300 */
[----:B------:R-:W-:Y:S01]  /*1e40*/  VIADD R0, R16, 0x10 ;  /* 0x0000001010007836 */ /* 0x000fe20000000000 */
[----:B------:R-:W1:Y:S08]  /*1e50*/  LDC.64 R88, c[0x0][0x408] ;  /* 0x00010200ff587b82 */ /* 0x000e700000000a00 */
[----:B------:R-:W3:Y:S03]  /*1e60*/  LDC R99, c[0x0][0x3f4] ;  /* 0x0000fd00ff637b82 */ /* 0x000ee60000000800 */
[----:B------:R-:W-:-:S04]  /*1e70*/  @P0 IADD3 R4, P1, R30, UR4, RZ ;  /* 0x000000041e040c10 */ /* 0x000fc8000ff3e0ff */
[----:B------:R-:W-:-:S05]  /*1e80*/  @P0 IADD3.X R5, R29, UR5, RZ, P1, !PT ;  /* 0x000000051d050c10 */ /* 0x000fca0008ffe4ff */
[----:B------:R1:W4:Y:S01]  /*1e90*/  @P0 LDG.E R25, desc[UR42][R4.64] ;  /* 0x0000002a04190981 */ /* 0x000322000c1e1900 */
[----:B0-----:R-:W-:-:S04]  /*1ea0*/  SHF.R.U32.HI R20, RZ, 0x7, R20 ;  /* 0x00000007ff147819 */ /* 0x001fc80000011614 */
[----:B------:R-:W-:-:S13]  /*1eb0*/  ISETP.NE.AND P6, PT, R20, 0x1, PT ;  /* 0x000000011400780c */ /* 0x000fda0003fc5270 */
[----:B------:R-:W-:Y:S05]  /*1ec0*/  @!P6 WARPSYNC.ALL ;  /* 0x000000000000e948 */ /* 0x000fea0003800000 */
[----:B------:R-:W-:Y:S02]  /*1ed0*/  ULDC UR4, c[0x0][0x2f4] ;  /* 0x0000bd0000047ab9 */ /* 0x000fe40000000800 */
[----:B------:R-:W-:Y:S02]  /*1ee0*/  ISETP.GE.AND P1, PT, R0, UR4, PT ;  /* 0x0000000400007c0c */ /* 0x000fe4000bf26270 */
[----:B------:R-:W-:Y:S02]  /*1ef0*/  ISETP.GE.AND P0, PT, R16, UR4, PT ;  /* 0x0000000410007c0c */ /* 0x000fe4000bf06270 */
[----:B------:R-:W-:-:S02]  /*1f00*/  SEL R6, RZ, 0xffffffff, P1 ;  /* 0xffffffffff067807 */ /* 0x000fc40000800000 */
[----:B------:R-:W-:-:S03]  /*1f10*/  SEL R3, RZ, 0x1, P0 ;  /* 0x00000001ff037807 */ /* 0x000fc60000000000 */
[----:B------:R-:W-:-:S05]  /*1f20*/  IMAD.SHL.U32 R6, R6, 0x2, RZ ;  /* 0x0000000206067824 */ /* 0x000fca00078e00ff */
[----:B------:R-:W-:Y:S02]  /*1f30*/  LOP3.LUT R8, R6, 0x2, R3, 0xe2, !PT ;  /* 0x0000000206087812 */ /* 0x000fe400078ee203 */
[----:B------:R-:W0:Y:S01]  /*1f40*/  LDC.64 R6, c[0x0][0x3f8] ;  /* 0x0000fe00ff067b82 */ /* 0x000e220000000a00 */
[----:B------:R-:W-:Y:S02]  /*1f50*/  SHF.R.S32.HI R9, RZ, 0x1f, R138 ;  /* 0x0000001fff097819 */ /* 0x000fe4000001148a */
[----:B------:R-:W-:Y:S01]  /*1f60*/  IADD3 R3, R16, 0x20, RZ ;  /* 0x0000002010037810 */ /* 0x000fe20007ffe0ff */
[----:B------:R-:W0:Y:S01]  /*1f70*/  S2R R15, SR_TID.X ;  /* 0x00000000000f7919 */ /* 0x000e220000002100 */
[----:B------:R-:W-:Y:S01]  /*1f80*/  SHF.R.S32.HI R141, RZ, 0x1f, R140 ;  /* 0x0000001fff8d7819 */ /* 0x000fe2000001148c */
[-C--:B-1----:R-:W-:Y:S01]  /*1f90*/  IMAD R4, R9, R88.reuse, RZ ;  /* 0x0000005809047224 */ /* 0x082fe200078e02ff */
[----:B------:R-:W-:Y:S02]  /*1fa0*/  ISETP.GE.AND P1, PT, R22, UR4, PT ;  /* 0x0000000416007c0c */ /* 0x000fe4000bf26270 */
[----:B------:R-:W-:Y:S01]  /*1fb0*/  ISETP.GE.AND P0, PT, R3, UR4, PT ;  /* 0x0000000403007c0c */ /* 0x000fe2000bf06270 */
[C---:B------:R-:W-:Y:S01]  /*1fc0*/  IMAD R11, R138.reuse, R89, R4 ;  /* 0x000000598a0b7224 */ /* 0x040fe200078e0204 */
[----:B------:R-:W-:Y:S01]  /*1fd0*/  SEL R4, RZ, 0x8, P1 ;  /* 0x00000008ff047807 */ /* 0x000fe20000800000 */
[----:B------:R-:W-:Y:S01]  /*1fe0*/  IMAD.WIDE.U32 R70, R138, R88, R16 ;  /* 0x000000588a467225 */ /* 0x000fe200078e0010 */
[----:B------:R-:W-:-:S02]  /*1ff0*/  SEL R5, RZ, 0x4, P0 ;  /* 0x00000004ff057807 */ /* 0x000fc40000000000 */
[----:B------:R-:W-:Y:S01]  /*2000*/  ISETP.GE.AND P0, PT, R19, UR4, PT ;  /* 0x0000000413007c0c */ /* 0x000fe2000bf06270 */
[----:B------:R-:W-:Y:S01]  /*2010*/  IMAD.WIDE.U32 R68, R138, R88, R140 ;  /* 0x000000588a447225 */ /* 0x000fe200078e008c */
[-C--:B---3--:R-:W-:Y:S02]  /*2020*/  ISETP.GE.AND P3, PT, R0, R99.reuse, PT ;  /* 0x000000630000720c */ /* 0x088fe40003f66270 */
[----:B------:R-:W-:Y:S01]  /*2030*/  LOP3.LUT R4, R4, R8, R5, 0xfe, !PT ;  /* 0x0000000804047212 */ /* 0x000fe200078efe05 */
[----:B------:R-:W-:Y:S01]  /*2040*/  IMAD.IADD R71, R71, 0x1, R11 ;  /* 0x0000000147477824 */ /* 0x000fe200078e020b */
[----:B------:R-:W-:Y:S01]  /*2050*/  SEL R5, RZ, 0x10, P0 ;  /* 0x00000010ff057807 */ /* 0x000fe20000000000 */
[----:B0-----:R-:W-:Y:S01]  /*2060*/  IMAD R9, R9, R6, RZ ;  /* 0x0000000609097224 */ /* 0x001fe200078e02ff */
[-C--:B------:R-:W-:Y:S01]  /*2070*/  ISETP.GE.AND P0, PT, R16, R99.reuse, PT ;  /* 0x000000631000720c */ /* 0x080fe20003f06270 */
[----:B------:R-:W-:Y:S01]  /*2080*/  IMAD.IADD R69, R11, 0x1, R69 ;  /* 0x000000010b457824 */ /* 0x000fe200078e0245 */
[----:B------:R-:W-:Y:S01]  /*2090*/  ISETP.GE.AND P2, PT, R3, R99, PT ;  /* 0x000000630300720c */ /* 0x000fe20003f46270 */
[----:B------:R-:W-:Y:S01]  /*20a0*/  IMAD R11, R138, R7, R9 ;  /* 0x000000078a0b7224 */ /* 0x000fe200078e0209 */
[----:B------:R-:W-:Y:S01]  /*20b0*/  SEL R9, R99, RZ, P3 ;  /* 0x000000ff63097207 */ /* 0x000fe20001800000 */
[----:B------:R-:W-:Y:S01]  /*20c0*/  IMAD.IADD R87, R87, 0x1, R28 ;  /* 0x0000000157577824 */ /* 0x000fe200078e021c */
[----:B------:R-:W-:-:S02]  /*20d0*/  LOP3.LUT R28, R4, R5, RZ, 0xfc, !PT ;  /* 0x00000005041c7212 */ /* 0x000fc400078efcff */
[C---:B------:R-:W-:Y:S01]  /*20e0*/  SEL R5, R99.reuse, RZ, P0 ;  /* 0x000000ff63057207 */ /* 0x040fe20000000000 */
[----:B------:R-:W-:Y:S01]  /*20f0*/  IMAD.IADD R9, R0, 0x1, R9 ;  /* 0x0000000100097824 */ /* 0x000fe200078e0209 */
[----:B------:R-:W-:Y:S02]  /*2100*/  SEL R4, R99, RZ, P2 ;  /* 0x000000ff63047207 */ /* 0x000fe40001000000 */
[----:B------:R-:W-:Y:S02]  /*2110*/  LOP3.LUT R23, R23, 0xfffffffe, RZ, 0xc0, !PT ;  /* 0xfffffffe17177812 */ /* 0x000fe400078ec0ff */
[----:B------:R-:W-:Y:S01]  /*2120*/  IADD3 R5, R16, R5, RZ ;  /* 0x0000000510057210 */ /* 0x000fe20007ffe0ff */
[----:B------:R-:W-:Y:S01]  /*2130*/  IMAD.WIDE.U32 R66, R138, R6, R16 ;  /* 0x000000068a427225 */ /* 0x000fe200078e0010 */
[----:B------:R-:W-:-:S03]  /*2140*/  SHF.R.S32.HI R8, RZ, 0x1f, R9 ;  /* 0x0000001fff087819 */ /* 0x000fc60000011409 */
[----:B------:R-:W-:Y:S01]  /*2150*/  IMAD.WIDE.U32 R64, R138, R6, R140 ;  /* 0x000000068a407225 */ /* 0x000fe200078e008c */
[----:B------:R-:W-:-:S03]  /*2160*/  @P3 LOP3.LUT R23, R23, 0x1, RZ, 0xfc, !PT ;  /* 0x0000000117173812 */ /* 0x000fc600078efcff */
[----:B------:R-:W-:Y:S01]  /*2170*/  IMAD.IADD R10, R3, 0x1, R4 ;  /* 0x00000001030a7824 */ /* 0x000fe200078e0204 */
[----:B------:R-:W-:Y:S01]  /*2180*/  SHF.R.S32.HI R4, RZ, 0x1f, R5 ;  /* 0x0000001fff047819 */ /* 0x000fe20000011405 */
[----:B------:R-:W-:Y:S01]  /*2190*/  IMAD.IADD R67, R67, 0x1, R11 ;  /* 0x0000000143437824 */ /* 0x000fe200078e020b */
[----:B------:R-:W-:Y:S01]  /*21a0*/  LEA.HI R72, R8, R9, RZ, 0x3 ;  /* 0x0000000908487211 */ /* 0x000fe200078f18ff */
[----:B------:R-:W-:Y:S01]  /*21b0*/  IMAD.IADD R65, R11, 0x1, R65 ;  /* 0x000000010b417824 */ /* 0x000fe200078e0241 */
[----:B------:R-:W-:Y:S02]  /*21c0*/  SHF.R.S32.HI R11, RZ, 0x1f, R10 ;  /* 0x0000001fff0b7819 */ /* 0x000fe4000001140a */
[----:B------:R-:W-:Y:S02]  /*21d0*/  LOP3.LUT R23, R23, 0xfffffffd, RZ, 0xc0, !PT ;  /* 0xfffffffd17177812 */ /* 0x000fe400078ec0ff */
[----:B------:R-:W-:Y:S02]  /*21e0*/  LEA.HI R73, R4, R5, RZ, 0x3 ;  /* 0x0000000504497211 */ /* 0x000fe400078f18ff */
[----:B------:R-:W-:-:S02]  /*21f0*/  LEA.HI R9, R8, R9, RZ, 0x5 ;  /* 0x0000000908097211 */ /* 0x000fc400078f28ff */
[----:B------:R-:W-:Y:S02]  /*2200*/  LEA.HI R5, R4, R5, RZ, 0x5 ;  /* 0x0000000504057211 */ /* 0x000fe400078f28ff */
[-C--:B------:R-:W-:Y:S02]  /*2210*/  LEA.HI R4, R11, R10.reuse, RZ, 0x3 ;  /* 0x0000000a0b047211 */ /* 0x080fe400078f18ff */
[----:B------:R-:W-:Y:S02]  /*2220*/  @P2 LOP3.LUT R23, R23, 0x2, RZ, 0xfc, !PT ;  /* 0x0000000217172812 */ /* 0x000fe400078efcff */
[----:B------:R-:W-:Y:S01]  /*2230*/  LEA.HI R11, R11, R10, RZ, 0x5 ;  /* 0x0000000a0b0b7211 */ /* 0x000fe200078f28ff */
[----:B------:R-:W-:Y:S01]  /*2240*/  IMAD.SHL.U32 R10, R9, 0x80, RZ ;  /* 0x00000080090a7824 */ /* 0x000fe200078e00ff */
[----:B-----5:R-:W-:Y:S01]  /*2250*/  SHF.R.S32.HI R13, RZ, 0x1f, R97 ;  /* 0x0000001fff0d7819 */ /* 0x020fe20000011461 */
[----:B------:R-:W-:Y:S01]  /*2260*/  IMAD.SHL.U32 R8, R5, 0x80, RZ ;  /* 0x0000008005087824 */ /* 0x000fe200078e00ff */
[----:B------:R-:W-:Y:S01]  /*2270*/  LOP3.LUT R9, R143, 0x18, R72, 0xf8, !PT ;  /* 0x000000188f097812 */ /* 0x000fe200078ef848 */
[----:B------:R-:W-:Y:S01]  /*2280*/  VIADD R29, R15, 0xffffff80 ;  /* 0xffffff800f1d7836 */ /* 0x000fe20000000000 */
[----:B------:R-:W-:-:S02]  /*2290*/  LOP3.LUT R5, R143, 0x18, R73, 0xf8, !PT ;  /* 0x000000188f057812 */ /* 0x000fc400078ef849 */
[----:B------:R-:W-:Y:S01]  /*22a0*/  LOP3.LUT R23, R23, 0xfffffffb, RZ, 0xc0, !PT ;  /* 0xfffffffb17177812 */ /* 0x000fe200078ec0ff */
[----:B------:R-:W-:Y:S01]  /*22b0*/  IMAD R14, R13, R88, RZ ;  /* 0x000000580d0e7224 */ /* 0x000fe200078e02ff */
[----:B------:R-:W-:Y:S02]  /*22c0*/  LOP3.LUT R10, R10, 0xfffff000, RZ, 0xc0, !PT ;  /* 0xfffff0000a0a7812 */ /* 0x000fe400078ec0ff */
[-C--:B------:R-:W-:Y:S02]  /*22d0*/  LOP3.LUT R9, R9, R144.reuse, RZ, 0x3c, !PT ;  /* 0x0000009009097212 */ /* 0x080fe400078e3cff */
[----:B------:R-:W-:Y:S02]  /*22e0*/  LOP3.LUT R8, R8, 0xfffff000, RZ, 0xc0, !PT ;  /* 0xfffff00008087812 */ /* 0x000fe400078ec0ff */
[----:B------:R-:W-:Y:S02]  /*22f0*/  LOP3.LUT R5, R5, R144, RZ, 0x3c, !PT ;  /* 0x0000009005057212 */ /* 0x000fe400078e3cff */
[----:B------:R-:W-:Y:S01]  /*2300*/  LEA.HI R15, R29, R29, RZ, 0x1 ;  /* 0x0000001d1d0f7211 */ /* 0x000fe200078f08ff */
[----:B------:R-:W-:Y:S01]  /*2310*/  IMAD.WIDE.U32 R70, R97, R88, R70 ;  /* 0x0000005861467225 */ /* 0x000fe200078e0046 */
[----:B------:R-:W-:-:S02]  /*2320*/  IADD3 R95, R9, R10, R145 ;  /* 0x0000000a095f7210 */ /* 0x000fc40007ffe091 */
[----:B------:R-:W-:Y:S01]  /*2330*/  IADD3 R96, R5, R8, R145 ;  /* 0x0000000805607210 */ /* 0x000fe20007ffe091 */
[----:B------:R-:W-:Y:S01]  /*2340*/  IMAD R9, R97, R89, R14 ;  /* 0x0000005961097224 */ /* 0x000fe200078e020e */
[----:B------:R-:W-:Y:S01]  /*2350*/  LOP3.LUT R15, R15, 0xfffffffe, RZ, 0xc0, !PT ;  /* 0xfffffffe0f0f7812 */ /* 0x000fe200078ec0ff */
[----:B------:R-:W-:Y:S01]  /*2360*/  IMAD.SHL.U32 R12, R11, 0x80, RZ ;  /* 0x000000800b0c7824 */ /* 0x000fe200078e00ff */
[----:B------:R-:W-:Y:S01]  /*2370*/  LOP3.LUT R11, R143, 0x18, R4, 0xf8, !PT ;  /* 0x000000188f0b7812 */ /* 0x000fe200078ef804 */
[----:B------:R-:W-:Y:S02]  /*2380*/  IMAD R8, R13, R6, RZ ;  /* 0x000000060d087224 */ /* 0x000fe400078e02ff */
[----:B------:R-:W-:Y:S01]  /*2390*/  IMAD.WIDE.U32 R68, R97, R88, R68 ;  /* 0x0000005861447225 */ /* 0x000fe200078e0044 */
[----:B------:R-:W-:Y:S02]  /*23a0*/  IADD3 R86, R71, R9, RZ ;  /* 0x0000000947567210 */ /* 0x000fe40007ffe0ff */
[----:B------:R-:W-:Y:S01]  /*23b0*/  LOP3.LUT R12, R12, 0xfffff000, RZ, 0xc0, !PT ;  /* 0xfffff0000c0c7812 */ /* 0x000fe200078ec0ff */
[----:B------:R-:W-:Y:S01]  /*23c0*/  IMAD R81, R97, R7, R8 ;  /* 0x0000000761517224 */ /* 0x000fe200078e0208 */
[----:B------:R-:W-:Y:S01]  /*23d0*/  LOP3.LUT R11, R11, R144, RZ, 0x3c, !PT ;  /* 0x000000900b0b7212 */ /* 0x000fe200078e3cff */
[----:B------:R-:W-:Y:S01]  /*23e0*/  IMAD.WIDE.U32 R66, R97, R6, R66 ;  /* 0x0000000661427225 */ /* 0x000fe200078e0042 */
[----:B------:R-:W-:-:S03]  /*23f0*/  LOP3.LUT R10, R72, 0xfffffff8, RZ, 0xc0, !PT ;  /* 0xfffffff8480a7812 */ /* 0x000fc600078ec0ff */
[----:B------:R-:W-:Y:S01]  /*2400*/  VIADD R102, R20, 0x8 ;  /* 0x0000000814667836 */ /* 0x000fe20000000000 */
[----:B------:R-:W-:Y:S01]  /*2410*/  LOP3.LUT R20, R4, 0xfffffff8, RZ, 0xc0, !PT ;  /* 0xfffffff804147812 */ /* 0x000fe200078ec0ff */
[----:B------:R-:W-:Y:S01]  /*2420*/  IMAD.IADD R84, R9, 0x1, R69 ;  /* 0x0000000109547824 */ /* 0x000fe200078e0245 */
[----:B------:R-:W-:Y:S01]  /*2430*/  LOP3.LUT R9, R73, 0xfffffff8, RZ, 0xc0, !PT ;  /* 0xfffffff849097812 */ /* 0x000fe200078ec0ff */
[----:B------:R-:W-:Y:S01]  /*2440*/  IMAD.WIDE.U32 R64, R97, R6, R64 ;  /* 0x0000000661407225 */ /* 0x000fe200078e0040 */
[----:B------:R-:W-:-:S03]  /*2450*/  SHF.L.U64.HI R89, R88, 0x7, R89 ;  /* 0x0000000758597819 */ /* 0x000fc60000010259 */
[----:B------:R-:W-:Y:S01]  /*2460*/  IMAD.IADD R15, R29, 0x1, -R15 ;  /* 0x000000011d0f7824 */ /* 0x000fe200078e0a0f */
[----:B------:R-:W-:Y:S01]  /*2470*/  SHF.L.U32 R5, R88, 0x7, RZ ;  /* 0x0000000758057819 */ /* 0x000fe200000006ff */
[----:B------:R-:W-:Y:S01]  /*2480*/  IMAD.IADD R85, R67, 0x1, R81 ;  /* 0x0000000143557824 */ /* 0x000fe200078e0251 */
[C---:B------:R-:W-:Y:S01]  /*2490*/  SHF.L.U64.HI R90, R6.reuse, 0x7, R7 ;  /* 0x00000007065a7819 */ /* 0x040fe20000010207 */
[----:B------:R-:W-:Y:S01]  /*24a0*/  IMAD.SHL.U32 R6, R6, 0x80, RZ ;  /* 0x0000008006067824 */ /* 0x000fe200078e00ff */
[----:B------:R-:W-:Y:S01]  /*24b0*/  IADD3 R94, R11, R12, R145 ;  /* 0x0000000c0b5e7210 */ /* 0x000fe20007ffe091 */
[----:B------:R-:W-:Y:S01]  /*24c0*/  IMAD R8, R15, 0xc0, R138 ;  /* 0x000000c00f087824 */ /* 0x000fe200078e028a */
[----:B------:R-:W-:Y:S01]  /*24d0*/  SHF.R.S32.HI R7, RZ, 0x1f, R34 ;  /* 0x0000001fff077819 */ /* 0x000fe20000011422 */
[----:B------:R-:W-:Y:S01]  /*24e0*/  IMAD.SHL.U32 R99, R99, 0x2, RZ ;  /* 0x0000000263637824 */ /* 0x000fe200078e00ff */
[----:B------:R-:W-:Y:S01]  /*24f0*/  SHF.R.S32.HI R93, RZ, 0x1f, R9 ;  /* 0x0000001fff5d7819 */ /* 0x000fe20000011409 */
[----:B------:R-:W-:Y:S01]  /*2500*/  IMAD.IADD R81, R81, 0x1, R65 ;  /* 0x0000000151517824 */ /* 0x000fe200078e0241 */
[----:B------:R-:W-:-:S02]  /*2510*/  SHF.R.S32.HI R92, RZ, 0x1f, R10 ;  /* 0x0000001fff5c7819 */ /* 0x000fc4000001140a */
[----:B------:R-:W-:Y:S01]  /*2520*/  SHF.R.S32.HI R91, RZ, 0x1f, R20 ;  /* 0x0000001fff5b7819 */ /* 0x000fe20000011414 */
[----:B------:R-:W-:Y:S01]  /*2530*/  @!P6 BAR.SYNC.DEFER_BLOCKING 0x9, 0x100 ;  /* 0x024400000000eb1d */ /* 0x000fe20000010000 */
[----:B--2---:R-:W-:-:S13]  /*2540*/  LOP3.LUT P1, RZ, R21, 0x2, RZ, 0xc0, !PT ;  /* 0x0000000215ff7812 */ /* 0x004fda000782c0ff */
[----:B------:R-:W-:Y:S02]  /*2550*/  @P1 LOP3.LUT R23, R23, 0x4, RZ, 0xfc, !PT ;  /* 0x0000000417171812 */ /* 0x000fe400078efcff */
[----:B------:R-:W-:-:S04]  /*2560*/  ISETP.GE.AND P1, PT, R136, UR4, PT ;  /* 0x0000000488007c0c */ /* 0x000fc8000bf26270 */
[----:B------:R-:W-:-:S04]  /*2570*/  SEL R21, RZ, 0x20, P1 ;  /* 0x00000020ff157807 */ /* 0x000fc80000800000 */
[C---:B------:R-:W-:Y:S02]  /*2580*/  LOP3.LUT R21, R28.reuse, R21, RZ, 0xfc, !PT ;  /* 0x000000151c157212 */ /* 0x040fe400078efcff */
[----:B------:R-:W-:Y:S02]  /*2590*/  LOP3.LUT R28, R28, 0x1, RZ, 0xc0, !PT ;  /* 0x000000011c1c7812 */ /* 0x000fe400078ec0ff */
[----:B----4-:R-:W-:Y:S02]  /*25a0*/  SHF.R.S32.HI R88, RZ, 0x1f, R25 ;  /* 0x0000001fff587819 */ /* 0x010fe40000011419 */
[C---:B------:R-:W-:Y:S02]  /*25b0*/  LOP3.LUT R29, R21.reuse, 0x2, RZ, 0xc0, !PT ;  /* 0x00000002151d7812 */ /* 0x040fe400078ec0ff */
[----:B------:R-:W-:-:S07]  /*25c0*/  LOP3.LUT R30, R21, 0x4, RZ, 0xc0, !PT ;  /* 0x00000004151e7812 */ /* 0x000fce00078ec0ff */
.L_x_10464:
[----:B--23--:R-:W2:Y:S01]  /*25d0*/  LDL R31, [R1+0x48] ;  /* 0x00004800011f7983 */ /* 0x00cea20000100800 */
[----:B------:R-:W0:Y:S03]  /*25e0*/  LDC R76, c[0x0][0x430] ;  /* 0x00010c00ff4c7b82 */ /* 0x000e260000000800 */
[----:B------:R-:W3:Y:S01]  /*25f0*/  LDL R35, [R1+0x44] ;  /* 0x0000440001237983 */ /* 0x000ee20000100800 */
[----:B------:R-:W-:-:S04]  /*2600*/  VIADD R26, R26, 0xffffffff ;  /* 0xffffffff1a1a7836 */ /* 0x000fc80000000000 */
[----:B------:R-:W-:Y:S01]  /*2610*/  IMAD R12, R26, 0x80, R8 ;  /* 0x000000801a0c7824 */ /* 0x000fe200078e0208 */
[----:B-1----:R-:W1:Y:S04]  /*2620*/  LDC R98, c[0x0][0x3f4] ;  /* 0x0000fd00ff627b82 */ /* 0x002e680000000800 */
[----:B------:R-:W-:Y:S02]  /*2630*/  ISETP.GE.AND P1, PT, R12, R24, PT ;  /* 0x000000180c00720c */ /* 0x000fe40003f26270 */
[----:B0-----:R-:W-:Y:S02]  /*2640*/  ISETP.NE.AND P2, PT, R76, 0x1, PT ;  /* 0x000000014c00780c */ /* 0x001fe40003f45270 */
[----:B------:R-:W-:-:S11]  /*2650*/  ISETP.GT.OR P1, PT, R8, 0x7f, P1 ;  /* 0x0000007f0800780c */ /* 0x000fd60000f24670 */
[----:B------:R-:W0:Y:S08]  /*2660*/  @P2 LDC R11, c[0x0][0x434] ;  /* 0x00010d00ff0b2b82 */ /* 0x000e300000000800 */
[----:B------:R-:W4:Y:S08]  /*2670*/  @P2 LDC R32, c[0x0][0x438] ;  /* 0x00010e00ff202b82 */ /* 0x000f300000000800 */
[----:B------:R-:W1:Y:S01]  /*2680*/  @!P1 LDC.64 R14, c[0x0][0x428] ;  /* 0x00010a00ff0e9b82 */ /* 0x000e620000000a00 */
[----:B------:R-:W-:-:S07]  /*2690*/  IADD3 R38, R87, R12, RZ ;  /* 0x0000000c57267210 */ /* 0x000fce0007ffe0ff */
[----:B------:R-:W1:Y:S01]  /*26a0*/  @!P1 LDC.64 R12, c[0x0][0x418] ;  /* 0x00010600ff0c9b82 */ /* 0x000e620000000a00 */
[----:B0-----:R-:W-:-:S04]  /*26b0*/  @P2 IMAD.HI.U32 R11, R38, R11, RZ ;  /* 0x0000000b260b2227 */ /* 0x001fc800078e00ff */
[----:B------:R-:W-:Y:S01]  /*26c0*/  IMAD.MOV.U32 R36, RZ, RZ, R38 ;  /* 0x000000ffff247224 */ /* 0x000fe200078e0026 */
[----:B----4-:R-:W-:-:S04]  /*26d0*/  @P2 SHF.R.U32.HI R36, RZ, R32, R11 ;  /* 0x00000020ff242219 */ /* 0x010fc8000001160b */
[----:B------:R-:W-:Y:S01]  /*26e0*/  @!P1 SHF.R.S32.HI R37, RZ, 0x1f, R36 ;  /* 0x0000001fff259819 */ /* 0x000fe20000011424 */
[----:B-1----:R-:W-:-:S04]  /*26f0*/  @!P1 IMAD R32, R88, R14, RZ ;  /* 0x0000000e58209224 */ /* 0x002fc800078e02ff */
[C---:B------:R-:W-:Y:S02]  /*2700*/  @!P1 IMAD R11, R25.reuse, R15, R32 ;  /* 0x0000000f190b9224 */ /* 0x040fe400078e0220 */
[----:B------:R-:W-:-:S04]  /*2710*/  @!P1 IMAD.WIDE.U32 R14, R25, R14, R36 ;  /* 0x0000000e190e9225 */ /* 0x000fc800078e0024 */
[----:B------:R-:W-:Y:S01]  /*2720*/  @!P1 IMAD.IADD R11, R15, 0x1, R11 ;  /* 0x000000010f0b9824 */ /* 0x000fe200078e020b */
[----:B------:R-:W-:-:S04]  /*2730*/  @!P1 LEA R12, P2, R14, R12, 0x2 ;  /* 0x0000000c0e0c9211 */ /* 0x000fc800078410ff */
[----:B------:R-:W-:Y:S02]  /*2740*/  @!P1 LEA.HI.X R13, R14, R13, R11, 0x2, P2 ;  /* 0x0000000d0e0d9211 */ /* 0x000fe400010f140b */
[----:B------:R-:W-:Y:S01]  /*2750*/  ISETP.GE.AND P2, PT, R98, 0x1, PT ;  /* 0x000000016200780c */ /* 0x000fe20003f46270 */
[----:B------:R-:W-:Y:S01]  /*2760*/  IMAD.MOV.U32 R75, RZ, RZ, RZ ;  /* 0x000000ffff4b7224 */ /* 0x000fe200078e00ff */
[----:B------:R-:W-:Y:S05]  /*2770*/  YIELD ;  /* 0x0000000000007946 */ /* 0x000fea0003800000 */
[----:B------:R-:W-:Y:S01]  /*2780*/  IMAD.MOV R11, RZ, RZ, -R36 ;  /* 0x000000ffff0b7224 */ /* 0x000fe200078e0a24 */
[----:B------:R-:W-:Y:S01]  /*2790*/  BSSY B0, `(.L_x_10406) ;  /* 0x000040e000007945 */ /* 0x000fe20003800000 */
[----:B------:R0:W5:Y:S01]  /*27a0*/  @!P1 LDG.E R75, desc[UR42][R12.64] ;  /* 0x0000002a0c4b9981 */ /* 0x000162000c1e1900 */
[----:B------:R-:W-:Y:S01]  /*27b0*/  ISETP.GT.AND P1, PT, R26, R74, PT ;  /* 0x0000004a1a00720c */ /* 0x000fe20003f24270 */
[----:B------:R-:W-:Y:S01]  /*27c0*/  IMAD R76, R76, R11, R38 ;  /* 0x0000000b4c4c7224 */ /* 0x000fe200078e0226 */
[----:B--2---:R-:W-:Y:S01]  /*27d0*/  LOP3.LUT P3, RZ, R31, 0x2, RZ, 0xc0, !PT ;  /* 0x000000021fff7812 */ /* 0x004fe2000786c0ff */
[----:B---3--:R-:W-:-:S04]  /*27e0*/  IMAD R14, R18, 0x3000, R35 ;  /* 0x00003000120e7824 */ /* 0x008fc800078e0223 */
[----:B------:R-:W-:-:S08]  /*27f0*/  VIADD R32, R14, 0x10 ;  /* 0x000000100e207836 */ /* 0x000fd00000000000 */
[C---:B------:R-:W-:Y:S01]  /*2800*/  @P3 IADD3 R32, R14.reuse, -0x10, RZ ;  /* 0xfffffff00e203810 */ /* 0x040fe20007ffe0ff */
[----:B------:R-:W-:-:S04]  /*2810*/  IMAD R35, R14, 0x2, R27 ;  /* 0x000000020e237824 */ /* 0x000fc800078e021b */
[----:B------:R-:W-:Y:S01]  /*2820*/  IMAD R32, R32, 0x2, R27 ;  /* 0x0000000220207824 */ /* 0x000fe200078e021b */
[----:B0-----:R-:W-:Y:S06]  /*2830*/  @!P2 BRA `(.L_x_10407) ;  /* 0x0000003800e8a947 */ /* 0x001fec0003800000 */
[----:B------:R-:W-:Y:S01]  /*2840*/  SHF.R.S32.HI R77, RZ, 0x1f, R76 ;  /* 0x0000001fff4d7819 */ /* 0x000fe2000001144c */
[----:B------:R-:W-:Y:S01]  /*2850*/  ULDC.64 UR4, c[0x0][0x300] ;  /* 0x0000c00000047ab9 */ /* 0x000fe20000000a00 */
[----:B-----5:R-:W-:Y:S01]  /*2860*/  SHF.R.S32.HI R78, RZ, 0x1f, R75 ;  /* 0x0000001fff4e7819 */ /* 0x020fe2000001144b */
[----:B------:R-:W-:-:S04]  /*2870*/  IMAD.WIDE.U32 R12, R76, UR4, RZ ;  /* 0x000000044c0c7c25 */ /* 0x000fc8000f8e00ff */
[----:B------:R-:W-:Y:S02]  /*2880*/  IMAD R11, R77, UR4, RZ ;  /* 0x000000044d0b7c24 */ /* 0x000fe4000f8e02ff */
[----:B------:R-:W-:Y:S02]  /*2890*/  IMAD R36, R89, R26, RZ ;  /* 0x0000001a59247224 */ /* 0x000fe400078e02ff */
[----:B------:R-:W-:Y:S01]  /*28a0*/  IMAD R11, R76, UR5, R11 ;  /* 0x000000054c0b7c24 */ /* 0x000fe2000f8e020b */
[----:B------:R-:W-:Y:S01]  /*28b0*/  ULDC.64 UR4, c[0x0][0x310] ;  /* 0x0000c40000047ab9 */ /* 0x000fe20000000a00 */
[----:B------:R-:W-:Y:S02]  /*28c0*/  IMAD R79, R26, -0x80, R24 ;  /* 0xffffff801a4f7824 */ /* 0x000fe400078e0218 */
[----:B------:R-:W-:Y:S02]  /*28d0*/  IMAD R14, R78, UR4, RZ ;  /* 0x000000044e0e7c24 */ /* 0x000fe4000f8e02ff */
[----:B------:R-:W-:Y:S01]  /*28e0*/  IMAD.IADD R13, R13, 0x1, R11 ;  /* 0x000000010d0d7824 */ /* 0x000fe200078e020b */
[----:B------:R-:W-:Y:S01]  /*28f0*/  VIMNMX R79, R79, 0x80, PT ;  /* 0x000000804f4f7848 */ /* 0x000fe20003fe0100 */
[----:B------:R-:W-:-:S02]  /*2900*/  IMAD R11, R75, UR5, R14 ;  /* 0x000000054b0b7c24 */ /* 0x000fc4000f8e020e */
[----:B------:R-:W-:Y:S01]  /*2910*/  IMAD.WIDE.U32 R12, R75, UR4, R12 ;  /* 0x000000044b0c7c25 */ /* 0x000fe2000f8e000c */
[----:B------:R-:W-:-:S03]  /*2920*/  ULDC.64 UR4, c[0x0][0x308] ;  /* 0x0000c20000047ab9 */ /* 0x000fc60000000a00 */
[----:B------:R-:W-:Y:S02]  /*2930*/  IMAD R15, R7, UR4, RZ ;  /* 0x00000004070f7c24 */ /* 0x000fe4000f8e02ff */
[----:B------:R-:W-:Y:S01]  /*2940*/  IMAD.IADD R13, R13, 0x1, R11 ;  /* 0x000000010d0d7824 */ /* 0x000fe200078e020b */
[----:B------:R-:W-:Y:S01]  /*2950*/  SHF.R.S32.HI R11, RZ, 0x1f, R26 ;  /* 0x0000001fff0b7819 */ /* 0x000fe2000001141a */
[C---:B------:R-:W-:Y:S02]  /*2960*/  IMAD R15, R34.reuse, UR5, R15 ;  /* 0x00000005220f7c24 */ /* 0x040fe4000f8e020f */
[----:B------:R-:W-:Y:S01]  /*2970*/  IMAD.WIDE.U32 R12, R34, UR4, R12 ;  /* 0x00000004220c7c25 */ /* 0x000fe2000f8e000c */
[----:B------:R-:W-:-:S03]  /*2980*/  ULDC.64 UR4, c[0x0][0x2e8] ;  /* 0x0000ba0000047ab9 */ /* 0x000fc60000000a00 */
[----:B------:R-:W-:Y:S01]  /*2990*/  IMAD.IADD R61, R13, 0x1, R15 ;  /* 0x000000010d3d7824 */ /* 0x000fe200078e020f */
[----:B------:R-:W-:Y:S01]  /*29a0*/  LEA R60, P2, R12, UR4, 0x1 ;  /* 0x000000040c3c7c11 */ /* 0x000fe2000f8408ff */
[----:B------:R-:W-:Y:S01]  /*29b0*/  ULDC.U8 UR4, c[0x0][0x410] ;  /* 0x0001040000047ab9 */ /* 0x000fe20000000000 */
[----:B------:R-:W-:Y:S02]  /*29c0*/  IMAD R14, R90, R26, RZ ;  /* 0x0000001a5a0e7224 */ /* 0x000fe400078e02ff */
[----:B------:R-:W-:Y:S01]  /*29d0*/  LEA.HI.X R61, R12, UR5, R61, 0x1, P2 ;  /* 0x000000050c3d7c11 */ /* 0x000fe200090f0c3d */
[C---:B------:R-:W-:Y:S01]  /*29e0*/  IMAD R37, R11.reuse, R5, R36 ;  /* 0x000000050b257224 */ /* 0x040fe200078e0224 */
[----:B------:R-:W-:Y:S01]  /*29f0*/  ISETP.NE.AND P2, PT, RZ, UR4, PT ;  /* 0x00000004ff007c0c */ /* 0x000fe2000bf45270 */
[----:B------:R-:W-:Y:S02]  /*2a00*/  IMAD R31, R11, R6, R14 ;  /* 0x000000060b1f7224 */ /* 0x000fe400078e020e */
[----:B------:R-:W-:-:S04]  /*2a10*/  IMAD.WIDE.U32 R14, R6, R26, RZ ;  /* 0x0000001a060e7225 */ /* 0x000fc800078e00ff */
[----:B------:R-:W-:Y:S01]  /*2a20*/  IMAD.WIDE.U32 R12, R5, R26, RZ ;  /* 0x0000001a050c7225 */ /* 0x000fe200078e00ff */
[----:B------:R-:W-:-:S03]  /*2a30*/  IADD3 R11, R15, R31, RZ ;  /* 0x0000001f0f0b7210 */ /* 0x000fc60007ffe0ff */
[----:B------:R-:W-:Y:S02]  /*2a40*/  IMAD.IADD R31, R13, 0x1, R37 ;  /* 0x000000010d1f7824 */ /* 0x000fe400078e0225 */
[----:B------:R-:W-:Y:S05]  /*2a50*/  @!P2 BRA `(.L_x_10408) ;  /* 0x0000001c0008a947 */ /* 0x000fea0003800000 */
        /* <DEDUP_REMOVED lines=14> */
[----:B------:R-:W-:Y:S06]  /*2b40*/  @P3 BRA `(.L_x_10410) ;  /* 0x0000000000b43947 */ /* 0x000fec0003800000 */
[----:B------:R-:W2:Y:S04]  /*2b50*/  LDL R83, [R1+0x20] ;  /* 0x0000200001537983 */ /* 0x000ea80000100800 */
[----:B------:R-:W3:Y:S04]  /*2b60*/  LDL R82, [R1+0x18] ;  /* 0x0000180001527983 */ /* 0x000ee80000100800 */
[----:B------:R-:W4:Y:S04]  /*2b70*/  LDL R80, [R1+0x1c] ;  /* 0x00001c0001507983 */ /* 0x000f280000100800 */
[----:B------:R-:W4:Y:S04]  /*2b80*/  LDL R63, [R1+0x24] ;  /* 0x00002400013f7983 */ /* 0x000f280000100800 */
[----:B------:R-:W4:Y:S01]  /*2b90*/  LDL R62, [R1+0x28] ;  /* 0x00002800013e7983 */ /* 0x000f220000100800 */
[----:B------:R-:W-:Y:S01]  /*2ba0*/  IADD3 R14, P2, R64, R14, RZ ;  /* 0x0000000e400e7210 */ /* 0x000fe20007f5e0ff */
[----:B------:R-:W-:Y:S01]  /*2bb0*/  ULDC.64 UR4, c[0x0][0x3e8] ;  /* 0x0000fa0000047ab9 */ /* 0x000fe20000000a00 */
[----:B------:R-:W-:-:S02]  /*2bc0*/  CS2R R56, SRZ ;  /* 0x0000000000387805 */ /* 0x000fc4000001ff00 */
[----:B------:R-:W-:Y:S01]  /*2bd0*/  CS2R R58, SRZ ;  /* 0x00000000003a7805 */ /* 0x000fe2000001ff00 */
[----:B------:R-:W-:Y:S01]  /*2be0*/  IMAD.X R13, R11, 0x1, R81, P2 ;  /* 0x000000010b0d7824 */ /* 0x000fe200010e0651 */
[----:B------:R-:W-:-:S05]  /*2bf0*/  IADD3 R11, P2, R68, R12, RZ ;  /* 0x0000000c440b7210 */ /* 0x000fca0007f5e0ff */
[----:B------:R-:W-:Y:S01]  /*2c00*/  IMAD.X R36, R31, 0x1, R84, P2 ;  /* 0x000000011f247824 */ /* 0x000fe200010e0654 */
        /* <DEDUP_REMOVED lines=19> */
[----:B------:R0:W5:Y:S04]  /*2d40*/  @!P2 LDG.E.64 R52, desc[UR42][R12.64+0x10] ;  /* 0x0000102a0c34a981 */ /* 0x000168000c1e1b00 */
[----:B------:R0:W5:Y:S01]  /*2d50*/  @!P2 LDG.E.64 R54, desc[UR42][R14.64+0x10] ;  /* 0x0000102a0e36a981 */ /* 0x000162000c1e1b00 */
[----:B---3--:R-:W-:-:S13]  /*2d60*/  ISETP.GE.AND P2, PT, R82, R98, PT ;  /* 0x000000625200720c */ /* 0x008fda0003f46270 */
[----:B------:R0:W5:Y:S04]  /*2d70*/  @!P2 LDG.E.64 R48, desc[UR42][R12.64+0x20] ;  /* 0x0000202a0c30a981 */ /* 0x000168000c1e1b00 */
[----:B------:R0:W5:Y:S01]  /*2d80*/  @!P2 LDG.E.64 R50, desc[UR42][R14.64+0x20] ;  /* 0x0000202a0e32a981 */ /* 0x000162000c1e1b00 */
[----:B----4-:R-:W-:-:S13]  /*2d90*/  ISETP.GE.AND P2, PT, R80, R98, PT ;  /* 0x000000625000720c */ /* 0x010fda0003f46270 */
[----:B------:R0:W5:Y:S04]  /*2da0*/  @!P2 LDG.E.64 R44, desc[UR42][R12.64+0x30] ;  /* 0x0000302a0c2ca981 */ /* 0x000168000c1e1b00 */
[----:B------:R0:W5:Y:S01]  /*2db0*/  @!P2 LDG.E.64 R46, desc[UR42][R14.64+0x30] ;  /* 0x0000302a0e2ea981 */ /* 0x000162000c1e1b00 */
[----:B------:R-:W-:-:S13]  /*2dc0*/  ISETP.GE.AND P2, PT, R63, R98, PT ;  /* 0x000000623f00720c */ /* 0x000fda0003f46270 */
[----:B------:R0:W5:Y:S04]  /*2dd0*/  @!P2 LDG.E.64 R40, desc[UR42][R12.64+0x40] ;  /* 0x0000402a0c28a981 */ /* 0x000168000c1e1b00 */
[----:B------:R0:W5:Y:S01]  /*2de0*/  @!P2 LDG.E.64 R42, desc[UR42][R14.64+0x40] ;  /* 0x0000402a0e2aa981 */ /* 0x000162000c1e1b00 */
[----:B------:R-:W-:-:S13]  /*2df0*/  ISETP.GE.AND P2, PT, R62, R98, PT ;  /* 0x000000623e00720c */ /* 0x000fda0003f46270 */
[----:B------:R0:W5:Y:S04]  /*2e00*/  @!P2 LDG.E.64 R36, desc[UR42][R12.64+0x50] ;  /* 0x0000502a0c24a981 */ /* 0x000168000c1e1b00 */
[----:B------:R0:W5:Y:S02]  /*2e10*/  @!P2 LDG.E.64 R38, desc[UR42][R14.64+0x50] ;  /* 0x0000502a0e26a981 */ /* 0x000164000c1e1b00 */
.L_x_10410:
[----:B------:R-:W-:Y:S05]  /*2e20*/  BSYNC B1 ;  /* 0x0000000000017941 */ /* 0x000fea0003800000 */
.L_x_10409:
[----:B-----5:R-:W-:Y:S01]  /*2e30*/  IMAD.MOV.U32 R11, RZ, RZ, R36 ;  /* 0x000000ffff0b7224 */ /* 0x020fe200078e0024 */
[----:B0-----:R-:W-:Y:S01]  /*2e40*/  MOV R13, R40 ;  /* 0x00000028000d7202 */ /* 0x001fe20000000f00 */
[----:B------:R-:W-:Y:S01]  /*2e50*/  IMAD.MOV.U32 R12, RZ, RZ, R37 ;  /* 0x000000ffff0c7224 */ /* 0x000fe200078e0025 */
[----:B------:R-:W-:Y:S01]  /*2e60*/  UISETP.NE.AND UP0, UPT, UR40, 0x3, UPT ;  /* 0x000000032800788c */ /* 0x000fe2000bf05270 */
[----:B------:R-:W-:Y:S01]  /*2e70*/  IMAD.MOV.U32 R14, RZ, RZ, R45 ;  /* 0x000000ffff0e7224 */ /* 0x000fe200078e002d */
[----:B------:R-:W-:Y:S01]  /*2e80*/  PRMT R63, R11, 0x7610, R63 ;  /* 0x000076100b3f7816 */ /* 0x000fe2000000003f */
[----:B------:R-:W-:Y:S01]  /*2e90*/  IMAD.MOV.U32 R11, RZ, RZ, R41 ;  /* 0x000000ffff0b7224 */ /* 0x000fe200078e0029 */
[----:B------:R-:W-:Y:S01]  /*2ea0*/  PRMT R62, R62, 0x5410, R12 ;  /* 0x000054103e3e7816 */ /* 0x000fe2000000000c */
[----:B------:R-:W-:Y:S01]  /*2eb0*/  IMAD.MOV.U32 R12, RZ, RZ, R44 ;  /* 0x000000ffff0c7224 */ /* 0x000fe200078e002c */
[----:B------:R-:W-:Y:S02]  /*2ec0*/  PLOP3.LUT P2, PT, PT, PT, UP0, 0x80, 0x0 ;  /* 0x000000000000781c */ /* 0x000fe40003f4f008 */
[----:B------:R-:W-:Y:S01]  /*2ed0*/  PRMT R82, R13, 0x5410, R11 ;  /* 0x000054100d527816 */ /* 0x000fe2000000000b */
[----:B------:R-:W-:Y:S01]  /*2ee0*/  IMAD.MOV.U32 R11, RZ, RZ, R48 ;  /* 0x000000ffff0b7224 */ /* 0x000fe200078e0030 */
[----:B------:R-:W-:Y:S01]  /*2ef0*/  PRMT R103, R12, 0x5410, R14 ;  /* 0x000054100c677816 */ /* 0x000fe2000000000e */
[----:B------:R-:W-:-:S05]  /*2f00*/  IMAD.MOV.U32 R12, RZ, RZ, R49 ;  /* 0x000000ffff0c7224 */ /* 0x000fca00078e0031 */
[----:B------:R-:W-:Y:S01]  /*2f10*/  PRMT R107, R12, 0x5410, R11 ;  /* 0x000054100c6b7816 */ /* 0x000fe2000000000b */
[----:B------:R-:W-:Y:S01]  /*2f20*/  IMAD.MOV.U32 R12, RZ, RZ, R53 ;  /* 0x000000ffff0c7224 */ /* 0x000fe200078e0035 */
[----:B------:R-:W-:-:S04]  /*2f30*/  MOV R11, R52 ;  /* 0x00000034000b7202 */ /* 0x000fc80000000f00 */
[----:B------:R-:W-:Y:S01]  /*2f40*/  PRMT R108, R108, 0x5410, R11 ;  /* 0x000054106c6c7816 */ /* 0x000fe2000000000b */
[----:B------:R-:W-:Y:S01]  /*2f50*/  IMAD.MOV.U32 R11, RZ, RZ, R56 ;  /* 0x000000ffff0b7224 */ /* 0x000fe200078e0038 */
[----:B------:R-:W-:Y:S01]  /*2f60*/  PRMT R109, R12, 0x7610, R109 ;  /* 0x000076100c6d7816 */ /* 0x000fe2000000006d */
[----:B------:R-:W-:-:S03]  /*2f70*/  IMAD.MOV.U32 R12, RZ, RZ, R57 ;  /* 0x000000ffff0c7224 */ /* 0x000fc600078e0039 */
[----:B------:R-:W-:Y:S01]  /*2f80*/  PRMT R109, R109, 0x5410, R11 ;  /* 0x000054106d6d7816 */ /* 0x000fe2000000000b */
[----:B------:R-:W-:Y:S01]  /*2f90*/  IMAD.MOV.U32 R11, RZ, RZ, R38 ;  /* 0x000000ffff0b7224 */ /* 0x000fe200078e0026 */
[----:B------:R-:W-:Y:S01]  /*2fa0*/  PRMT R110, R12, 0x7610, R110 ;  /* 0x000076100c6e7816 */ /* 0x000fe2000000006e */
[----:B------:R-:W-:-:S03]  /*2fb0*/  IMAD.MOV.U32 R12, RZ, RZ, R39 ;  /* 0x000000ffff0c7224 */ /* 0x000fc600078e0027 */
[----:B------:R-:W-:Y:S01]  /*2fc0*/  PRMT R62, R11, 0x7610, R62 ;  /* 0x000076100b3e7816 */ /* 0x000fe2000000003e */
[----:B------:R-:W-:Y:S01]  /*2fd0*/  IMAD.MOV.U32 R11, RZ, RZ, R43 ;  /* 0x000000ffff0b7224 */ /* 0x000fe200078e002b */
[----:B------:R-:W-:Y:S02]  /*2fe0*/  PRMT R63, R63, 0x5410, R12 ;  /* 0x000054103f3f7816 */ /* 0x000fe4000000000c */
[----:B------:R-:W-:-:S04]  /*2ff0*/  MOV R12, R42 ;  /* 0x0000002a000c7202 */ /* 0x000fc80000000f00 */
[----:B------:R-:W-:Y:S01]  /*3000*/  PRMT R83, R12, 0x5410, R11 ;  /* 0x000054100c537816 */ /* 0x000fe2000000000b */
[----:B------:R-:W-:Y:S02]  /*3010*/  IMAD.MOV.U32 R12, RZ, RZ, R46 ;  /* 0x000000ffff0c7224 */ /* 0x000fe400078e002e */
[----:B------:R-:W-:-:S05]  /*3020*/  IMAD.MOV.U32 R11, RZ, RZ, R47 ;  /* 0x000000ffff0b7224 */ /* 0x000fca00078e002f */
[----:B------:R-:W-:Y:S01]  /*3030*/  PRMT R105, R12, 0x5410, R11 ;  /* 0x000054100c697816 */ /* 0x000fe2000000000b */
[----:B------:R-:W-:Y:S02]  /*3040*/  IMAD.MOV.U32 R12, RZ, RZ, R51 ;  /* 0x000000ffff0c7224 */ /* 0x000fe400078e0033 */
        /* <DEDUP_REMOVED lines=9> */
[----:B------:R-:W-:Y:S06]  /*30e0*/  @!P2 BRA `(.L_x_10411) ;  /* 0x000000000004a947 */ /* 0x000fec0003800000 */
[----:B------:R-:W-:Y:S01]  /*30f0*/  BPT.TRAP 0x1 ;  /* 0x000000040000795c */ /* 0x000fe20000300000 */
.L_x_10411:
[----:B------:R-:W-:Y:S01]  /*3100*/  IMAD R31, R18, 0x8, R2 ;  /* 0x00000008121f7824 */ /* 0x000fe200078e0202 */
[----:B------:R-:W-:Y:S01]  /*3110*/  SHF.L.U32 R80, R137, 0x1f, RZ ;  /* 0x0000001f89507819 */ /* 0x000fe200000006ff */
[----:B------:R-:W-:Y:S03]  /*3120*/  BSSY B1, `(.L_x_10412) ;  /* 0x0000003000017945 */ /* 0x000fe60003800000 */
[----:B------:R-:W0:Y:S02]  /*3130*/  SYNCS.PHASECHK.TRANS64.TRYWAIT P4, [R31+URZ+0x2d890], R80 ;  /* 0x02d890501f0075a7 */ /* 0x000e24000808017f */
[----:B0-----:R-:W-:Y:S05]  /*3140*/  @!P4 BRA `(.L_x_10413) ;  /* 0x000001580040c947 */ /* 0x001fea0003800000 */
.L_x_10662:
[----:B------:R-:W-:Y:S05]  /*3150*/  BSYNC B1 ;  /* 0x0000000000017941 */ /* 0x000fea0003800000 */
.L_x_10412:
[----:B------:R-:W-:-:S03]  /*3160*/  UMOV UR4, 0xffffffff ;  /* 0xffffffff00047882 */ /* 0x000fc60000000000 */
[----:B------:R-:W-:Y:S05]  /*3170*/  BRA.DIV UR4, `(.L_x_10414) ;  /* 0x0000015a04487947 */ /* 0x000fea000b800000 */
[----:B------:R-:W1:Y:S04]  /*3180*/  SHFL.IDX PT, R61, R61, RZ, 0x1e1f ;  /* 0x001e1fff3d3d7589 */ /* 0x000e6800000e0000 */
[----:B------:R-:W2:Y:S02]  /*3190*/  SHFL.IDX PT, R60, R60, RZ, 0x1e1f ;  /* 0x001e1fff3c3c7589 */ /* 0x000ea400000e0000 */
.L_x_10666:
[----:B------:R-:W-:Y:S05]  /*31a0*/  @P3 BRA `(.L_x_10415) ;  /* 0x0000003400b03947 */ /* 0x000fea0003800000 */
[----:B------:R-:W-:Y:S01]  /*31b0*/  ISETP.NE.AND P3, PT, R28, RZ, PT ;  /* 0x000000ff1c00720c */ /* 0x000fe20003f65270 */
[----:B------:R-:W-:-:S12]  /*31c0*/  BSSY B1, `(.L_x_10416) ;  /* 0x0000036000017945 */ /* 0x000fd80003800000 */
[----:B------:R-:W-:Y:S05]  /*31d0*/  @!P3 BRA `(.L_x_10417) ;  /* 0x0000000000d0b947 */ /* 0x000fea0003800000 */
[----:B------:R3:W4:Y:S01]  /*31e0*/  LDS.128 R12, [R35+0x15000] ;  /* 0x01500000230c7984 */ /* 0x0007220000000c00 */
[----:B------:R-:W-:Y:S01]  /*31f0*/  ISETP.GE.AND P3, PT, R140, R98, PT ;  /* 0x000000628c00720c */ /* 0x000fe20003f66270 */
[----:B------:R-:W-:-:S12]  /*3200*/  BSSY B2, `(.L_x_10418) ;  /* 0x000002e000027945 */ /* 0x000fd80003800000 */
[----:B---3--:R-:W-:Y:S05]  /*3210*/  @P3 BRA `(.L_x_10419) ;  /* 0x0000000000b03947 */ /* 0x008fea0003800000 */
[--C-:B------:R-:W-:Y:S02]  /*3220*/  SHF.R.U64 R11, R56, 0x10, R57.reuse ;  /* 0x00000010380b7819 */ /* 0x100fe40000001239 */
[----:B------:R-:W-:Y:S01]  /*3230*/  SHF.R.U32.HI R56, RZ, 0x10, R57 ;  /* 0x00000010ff387819 */ /* 0x000fe20000011639 */
[----:B----4-:R-:W-:Y:S01]  /*3240*/  IMAD.MOV.U32 R57, RZ, RZ, R13 ;  /* 0x000000ffff397224 */ /* 0x010fe200078e000d */
[--C-:B------:R-:W-:Y:S01]  /*3250*/  SHF.R.U64 R58, R58, 0x10, R59.reuse ;  /* 0x000000103a3a7819 */ /* 0x100fe2000000123b */
[----:B------:R-:W-:Y:S01]  /*3260*/  HADD2.F32 R11, -RZ, R11.H0_H0 ;  /* 0x2000000bff0b7230 */ /* 0x000fe20000004100 */
[----:B------:R-:W-:Y:S02]  /*3270*/  SHF.R.U32.HI R59, RZ, 0x10, R59 ;  /* 0x00000010ff3b7819 */ /* 0x000fe4000001163b */
[----:B------:R-:W-:Y:S02]  /*3280*/  HADD2.F32 R104, -RZ, R57.H1_H1 ;  /* 0x30000039ff687230 */ /* 0x000fe40000004100 */
[----:B------:R-:W-:-:S02]  /*3290*/  HADD2.F32 R13, -RZ, R58.H0_H0 ;  /* 0x2000003aff0d7230 */ /* 0x000fc40000004100 */
[----:B------:R-:W-:Y:S02]  /*32a0*/  HADD2.F32 R106, -RZ, R57.H0_H0 ;  /* 0x20000039ff6a7230 */ /* 0x000fe40000004100 */
[----:B------:R-:W-:Y:S02]  /*32b0*/  HADD2.F32 R59, -RZ, R59.H0_H0 ;  /* 0x2000003bff3b7230 */ /* 0x000fe40000004100 */
[-C--:B------:R-:W-:Y:S01]  /*32c0*/  FMUL.FTZ R57, R104, R13.reuse ;  /* 0x0000000d68397220 */ /* 0x080fe20000410000 */
[----:B------:R-:W-:-:S03]  /*32d0*/  FMUL.FTZ R13, R106, R13 ;  /* 0x0000000d6a0d7220 */ /* 0x000fc60000410000 */
[-C--:B------:R-:W-:Y:S01]  /*32e0*/  FFMA.FTZ R58, R106, R11.reuse, -R57 ;  /* 0x0000000b6a3a7223 */ /* 0x080fe20000010839 */
[----:B------:R-:W-:Y:S02]  /*32f0*/  HADD2.F32 R57, -RZ, R56.H0_H0 ;  /* 0x20000038ff397230 */ /* 0x000fe40000004100 */
[----:B------:R-:W-:Y:S01]  /*3300*/  FFMA.FTZ R11, R104, R11, R13 ;  /* 0x0000000b680b7223 */ /* 0x000fe2000001000d */
[--C-:B------:R-:W-:Y:S01]  /*3310*/  HADD2.F32 R104, -RZ, R15.reuse.H1_H1 ;  /* 0x3000000fff687230 */ /* 0x100fe20000004100 */
[----:B------:R-:W-:Y:S01]  /*3320*/  MOV R106, R12 ;  /* 0x0000000c006a7202 */ /* 0x000fe20000000f00 */
[----:B------:R-:W-:Y:S02]  /*3330*/  HADD2.F32 R56, -RZ, R15.H0_H0 ;  /* 0x2000000fff387230 */ /* 0x000fe40000004100 */
[----:B------:R-:W-:Y:S02]  /*3340*/  HADD2.F32 R15, -RZ, R109.H1_H1 ;  /* 0x3000006dff0f7230 */ /* 0x000fe40000004100 */
[----:B------:R-:W-:Y:S01]  /*3350*/  FMUL.FTZ R13, R104, R59 ;  /* 0x0000003b680d7220 */ /* 0x000fe20000410000 */
[----:B------:R-:W-:-:S02]  /*3360*/  HADD2.F32 R12, -RZ, R106.H1_H1 ;  /* 0x3000006aff0c7230 */ /* 0x000fc40000004100 */
[C---:B------:R-:W-:Y:S01]  /*3370*/  FMUL.FTZ R59, R56.reuse, R59 ;  /* 0x0000003b383b7220 */ /* 0x040fe20000410000 */
[----:B------:R-:W-:Y:S02]  /*3380*/  HADD2.F32 R106, -RZ, R106.H0_H0 ;  /* 0x2000006aff6a7230 */ /* 0x000fe40000004100 */
[-C--:B------:R-:W-:Y:S01]  /*3390*/  FFMA.FTZ R13, R56, R57.reuse, -R13 ;  /* 0x00000039380d7223 */ /* 0x080fe2000001080d */
[----:B------:R-:W-:Y:S01]  /*33a0*/  F2FP.F16.F32.PACK_AB R11, R11, R58 ;  /* 0x0000003a0b0b723e */ /* 0x000fe200000000ff */
[----:B------:R-:W-:Y:S01]  /*33b0*/  FFMA.FTZ R104, R104, R57, R59 ;  /* 0x0000003968687223 */ /* 0x000fe2000001003b */
[----:B------:R-:W-:-:S04]  /*33c0*/  HADD2.F32 R57, -RZ, R112.H0_H0 ;  /* 0x20000070ff397230 */ /* 0x000fc80000004100 */
[----:B------:R-:W-:Y:S01]  /*33d0*/  F2FP.F16.F32.PACK_AB R104, R104, R13 ;  /* 0x0000000d6868723e */ /* 0x000fe200000000ff */
[-C--:B------:R-:W-:Y:S01]  /*33e0*/  FMUL.FTZ R59, R12, R57.reuse ;  /* 0x000000390c3b7220 */ /* 0x080fe20000410000 */
[C---:B------:R-:W-:Y:S01]  /*33f0*/  FMUL.FTZ R57, R106.reuse, R57 ;  /* 0x000000396a397220 */ /* 0x040fe20000410000 */
[----:B------:R-:W-:Y:S02]  /*3400*/  IMAD.MOV.U32 R13, RZ, RZ, R11 ;  /* 0x000000ffff0d7224 */ /* 0x000fe400078e000b */
[-C--:B------:R-:W-:Y:S01]  /*3410*/  FFMA.FTZ R56, R106, R15.reuse, -R59 ;  /* 0x0000000f6a387223 */ /* 0x080fe2000001083b */
[----:B------:R-:W-:Y:S01]  /*3420*/  FFMA.FTZ R15, R12, R15, R57 ;  /* 0x0000000f0c0f7223 */ /* 0x000fe20000010039 */
[----:B------:R-:W-:Y:S02]  /*3430*/  HADD2.F32 R12, -RZ, R112.H1_H1 ;  /* 0x30000070ff0c7230 */ /* 0x000fe40000004100 */
[--C-:B------:R-:W-:Y:S02]  /*3440*/  HADD2.F32 R57, -RZ, R14.reuse.H1_H1 ;  /* 0x3000000eff397230 */ /* 0x100fe40000004100 */
[----:B------:R-:W-:-:S02]  /*3450*/  HADD2.F32 R59, -RZ, R14.H0_H0 ;  /* 0x2000000eff3b7230 */ /* 0x000fc40000004100 */
[----:B------:R-:W-:Y:S02]  /*3460*/  HADD2.F32 R106, -RZ, R110.H0_H0 ;  /* 0x2000006eff6a7230 */ /* 0x000fe40000004100 */
[-C--:B------:R-:W-:Y:S01]  /*3470*/  FMUL.FTZ R14, R57, R12.reuse ;  /* 0x0000000c390e7220 */ /* 0x080fe20000410000 */
[----:B------:R-:W-:-:S03]  /*3480*/  FMUL.FTZ R12, R59, R12 ;  /* 0x0000000c3b0c7220 */ /* 0x000fc60000410000 */
[-C--:B------:R-:W-:Y:S01]  /*3490*/  FFMA.FTZ R14, R59, R106.reuse, -R14 ;  /* 0x0000006a3b0e7223 */ /* 0x080fe2000001080e */
[----:B------:R-:W-:Y:S01]  /*34a0*/  FFMA.FTZ R57, R57, R106, R12 ;  /* 0x0000006a39397223 */ /* 0x000fe2000001000c */
[----:B------:R-:W-:Y:S01]  /*34b0*/  F2FP.F16.F32.PACK_AB R12, R15, R56 ;  /* 0x000000380f0c723e */ /* 0x000fe200000000ff */
[----:B------:R-:W-:-:S03]  /*34c0*/  IMAD.MOV.U32 R15, RZ, RZ, R104 ;  /* 0x000000ffff0f7224 */ /* 0x000fc600078e0068 */
[----:B------:R-:W-:-:S07]  /*34d0*/  F2FP.F16.F32.PACK_AB R14, R57, R14 ;  /* 0x0000000e390e723e */ /* 0x000fce00000000ff */
.L_x_10419:
[----:B------:R-:W-:Y:S05]  /*34e0*/  BSYNC B2 ;  /* 0x0000000000027941 */ /* 0x000fea0003800000 */
.L_x_10418:
[----:B--2---:R-:W-:-:S04]  /*34f0*/  LEA R56, P3, R16, R60, 0x1 ;  /* 0x0000003c10387211 */ /* 0x004fc800078608ff */
[----:B-1----:R-:W-:-:S05]  /*3500*/  LEA.HI.X R57, R16, R61, R17, 0x1, P3 ;  /* 0x0000003d10397211 */ /* 0x002fca00018f0c11 */
[----:B----4-:R3:W-:Y:S04]  /*3510*/  ST.E.128 desc[UR42][R56.64], R12 ;  /* 0x0000000c38007985 */ /* 0x0107e8000c101d2a */
.L_x_10417:
[----:B------:R-:W-:Y:S05]  /*3520*/  BSYNC B1 ;  /* 0x0000000000017941 */ /* 0x000fea0003800000 */
.L_x_10416:
[----:B------:R-:W-:Y:S01]  /*3530*/  ISETP.NE.AND P3, PT, R29, RZ, PT ;  /* 0x000000ff1d00720c */ /* 0x000fe20003f65270 */
[----:B------:R-:W-:-:S12]  /*3540*/  BSSY B1, `(.L_x_10420) ;  /* 0x0000037000017945 */ /* 0x000fd80003800000 */
[----:B------:R-:W-:Y:S05]  /*3550*/  @!P3 BRA `(.L_x_10421) ;  /* 0x0000000000d4b947 */ /* 0x000fea0003800000 */
[----:B------:R-:W4:Y:S01]  /*3560*/  LDL R11, [R1+0x20] ;  /* 0x00002000010b7983 */ /* 0x000f220000100800 */
[----:B------:R-:W-:Y:S03]  /*3570*/  BSSY B2, `(.L_x_10422) ;  /* 0x000002e000027945 */ /* 0x000fe60003800000 */
[----:B---3--:R3:W0:Y:S01]  /*3580*/  LDS.128 R12, [R32+0x15000] ;  /* 0x01500000200c7984 */ /* 0x0086220000000c00 */
[----:B----4-:R-:W-:-:S13]  /*3590*/  ISETP.GE.AND P3, PT, R11, R98, PT ;  /* 0x000000620b00720c */ /* 0x010fda0003f66270 */
[----:B0--3--:R-:W-:Y:S05]  /*35a0*/  @P3 BRA `(.L_x_10423) ;  /* 0x0000000000a83947 */ /* 0x009fea0003800000 */
[--C-:B------:R-:W-:Y:S01]  /*35b0*/  SHF.R.U64 R11, R52, 0x10, R53.reuse ;  /* 0x00000010340b7819 */ /* 0x100fe20000001235 */
[----:B------:R-:W-:Y:S01]  /*35c0*/  HADD2.F32 R57, -RZ, R111.H1_H1 ;  /* 0x3000006fff397230 */ /* 0x000fe20000004100 */
[----:B------:R-:W-:Y:S02]  /*35d0*/  SHF.R.U32.HI R52, RZ, 0x10, R53 ;  /* 0x00000010ff347819 */ /* 0x000fe40000011635 */
[--C-:B------:R-:W-:Y:S02]  /*35e0*/  SHF.R.U64 R53, R54, 0x10, R55.reuse ;  /* 0x0000001036357819 */ /* 0x100fe40000001237 */
[----:B------:R-:W-:Y:S01]  /*35f0*/  SHF.R.U32.HI R54, RZ, 0x10, R55 ;  /* 0x00000010ff367819 */ /* 0x000fe20000011637 */
[----:B------:R-:W-:Y:S02]  /*3600*/  IMAD.MOV.U32 R55, RZ, RZ, R13 ;  /* 0x000000ffff377224 */ /* 0x000fe400078e000d */
[----:B------:R-:W-:Y:S02]  /*3610*/  HADD2.F32 R13, -RZ, R53.H0_H0 ;  /* 0x20000035ff0d7230 */ /* 0x000fe40000004100 */
[----:B------:R-:W-:-:S02]  /*3620*/  HADD2.F32 R53, -RZ, R11.H0_H0 ;  /* 0x2000000bff357230 */ /* 0x000fc40000004100 */
[--C-:B------:R-:W-:Y:S02]  /*3630*/  HADD2.F32 R56, -RZ, R55.reuse.H1_H1 ;  /* 0x30000037ff387230 */ /* 0x100fe40000004100 */
[----:B------:R-:W-:Y:S02]  /*3640*/  HADD2.F32 R58, -RZ, R55.H0_H0 ;  /* 0x20000037ff3a7230 */ /* 0x000fe40000004100 */
[----:B------:R-:W-:Y:S02]  /*3650*/  HADD2.F32 R54, -RZ, R54.H0_H0 ;  /* 0x20000036ff367230 */ /* 0x000fe40000004100 */
[-C--:B------:R-:W-:Y:S01]  /*3660*/  FMUL.FTZ R11, R56, R13.reuse ;  /* 0x0000000d380b7220 */ /* 0x080fe20000410000 */
[----:B------:R-:W-:Y:S02]  /*3670*/  HADD2.F32 R52, -RZ, R52.H0_H0 ;  /* 0x20000034ff347230 */ /* 0x000fe40000004100 */
[----:B------:R-:W-:Y:S01]  /*3680*/  FMUL.FTZ R13, R58, R13 ;  /* 0x0000000d3a0d7220 */ /* 0x000fe20000410000 */
[----:B------:R-:W-:-:S02]  /*3690*/  HADD2.F32 R55, -RZ, R111.H0_H0 ;  /* 0x2000006fff377230 */ /* 0x000fc40000004100 */
[-C--:B------:R-:W-:Y:S01]  /*36a0*/  FFMA.FTZ R11, R58, R53.reuse, -R11 ;  /* 0x000000353a0b7223 */ /* 0x080fe2000001080b */
[----:B------:R-:W-:Y:S01]  /*36b0*/  FFMA.FTZ R56, R56, R53, R13 ;  /* 0x0000003538387223 */ /* 0x000fe2000001000d */
[--C-:B------:R-:W-:Y:S02]  /*36c0*/  HADD2.F32 R13, -RZ, R15.reuse.H1_H1 ;  /* 0x3000000fff0d7230 */ /* 0x100fe40000004100 */
[----:B------:R-:W-:Y:S02]  /*36d0*/  HADD2.F32 R53, -RZ, R15.H0_H0 ;  /* 0x2000000fff357230 */ /* 0x000fe40000004100 */
[----:B------:R-:W-:Y:S01]  /*36e0*/  F2FP.F16.F32.PACK_AB R11, R56, R11 ;  /* 0x0000000b380b723e */ /* 0x000fe200000000ff */
[-C--:B------:R-:W-:Y:S02]  /*36f0*/  FMUL.FTZ R58, R13, R54.reuse ;  /* 0x000000360d3a7220 */ /* 0x080fe40000410000 */
[C---:B------:R-:W-:Y:S02]  /*3700*/  FMUL.FTZ R54, R53.reuse, R54 ;  /* 0x0000003635367220 */ /* 0x040fe40000410000 */
[----:B------:R-:W-:Y:S01]  /*3710*/  FFMA.FTZ R15, R53, R52, -R58 ;  /* 0x00000034350f7223 */ /* 0x000fe2000001083a */
[----:B------:R-:W-:-:S02]  /*3720*/  HADD2.F32 R53, -RZ, R108.H1_H1 ;  /* 0x3000006cff357230 */ /* 0x000fc40000004100 */
[----:B------:R-:W-:Y:S01]  /*3730*/  FFMA.FTZ R52, R13, R52, R54 ;  /* 0x000000340d347223 */ /* 0x000fe20000010036 */
[--C-:B------:R-:W-:Y:S02]  /*3740*/  HADD2.F32 R54, -RZ, R12.reuse.H0_H0 ;  /* 0x2000000cff367230 */ /* 0x100fe40000004100 */
[----:B------:R-:W-:Y:S02]  /*3750*/  HADD2.F32 R12, -RZ, R12.H1_H1 ;  /* 0x3000000cff0c7230 */ /* 0x000fe40000004100 */
[----:B------:R-:W-:-:S03]  /*3760*/  F2FP.F16.F32.PACK_AB R15, R52, R15 ;  /* 0x0000000f340f723e */ /* 0x000fc600000000ff */
        /* <DEDUP_REMOVED lines=9> */
[----:B------:R-:W-:Y:S01]  /*3800*/  FMUL.FTZ R57, R54, R57 ;  /* 0x0000003936397220 */ /* 0x000fe20000410000 */
[----:B------:R-:W-:-:S02]  /*3810*/  IMAD.MOV.U32 R13, RZ, RZ, R11 ;  /* 0x000000ffff0d7224 */ /* 0x000fc400078e000b */
[-C--:B------:R-:W-:Y:S01]  /*3820*/  FFMA.FTZ R55, R54, R53.reuse, -R55 ;  /* 0x0000003536377223 */ /* 0x080fe20000010837 */
[----:B------:R-:W-:-:S05]  /*3830*/  FFMA.FTZ R14, R14, R53, R57 ;  /* 0x000000350e0e7223 */ /* 0x000fca0000010039 */
[----:B------:R-:W-:-:S07]  /*3840*/  F2FP.F16.F32.PACK_AB R14, R14, R55 ;  /* 0x000000370e0e723e */ /* 0x000fce00000000ff */
.L_x_10423:
[----:B------:R-:W-:Y:S05]  /*3850*/  BSYNC B2 ;  /* 0x0000000000027941 */ /* 0x000fea0003800000 */
.L_x_10422:
[----:B--2---:R-:W-:Y:S01]  /*3860*/  MOV R52, R60 ;  /* 0x0000003c00347202 */ /* 0x004fe20000000f00 */
[----:B------:R-:W-:Y:S02]  /*3870*/  IMAD.SHL.U32 R11, R148, 0x8, RZ ;  /* 0x00000008940b7824 */ /* 0x000fe400078e00ff */
[----:B-1----:R-:W-:Y:S02]  /*3880*/  IMAD.MOV.U32 R53, RZ, RZ, R61 ;  /* 0x000000ffff357224 */ /* 0x002fe400078e003d */
[----:B------:R-:W-:-:S05]  /*3890*/  IMAD.WIDE R52, R11, 0x2, R52 ;  /* 0x000000020b347825 */ /* 0x000fca00078e0234 */
[----:B------:R4:W-:Y:S02]  /*38a0*/  ST.E.128 desc[UR42][R52.64], R12 ;  /* 0x0000000c34007985 */ /* 0x0009e4000c101d2a */
.L_x_10421:
[----:B------:R-:W-:Y:S05]  /*38b0*/  BSYNC B1 ;  /* 0x0000000000017941 */ /* 0x000fea0003800000 */
.L_x_10420:
[----:B------:R-:W-:Y:S01]  /*38c0*/  ISETP.NE.AND P3, PT, R30, RZ, PT ;  /* 0x000000ff1e00720c */ /* 0x000fe20003f65270 */
[----:B------:R-:W-:-:S12]  /*38d0*/  BSSY B1, `(.L_x_10424) ;  /* 0x0000037000017945 */ /* 0x000fd80003800000 */
[----:B------:R-:W-:Y:S05]  /*38e0*/  @!P3 BRA `(.L_x_10425) ;  /* 0x0000000000d4b947 */ /* 0x000fea0003800000 */
[----:B------:R-:W5:Y:S01]  /*38f0*/  LDL R11, [R1+0x18] ;  /* 0x00001800010b7983 */ /* 0x000f620000100800 */
[----:B------:R-:W-:Y:S03]  /*3900*/  BSSY B2, `(.L_x_10426) ;  /* 0x000002e000027945 */ /* 0x000fe60003800000 */
[----:B---34-:R3:W4:Y:S01]  /*3910*/  LDS.128 R12, [R35+0x17000] ;  /* 0x01700000230c7984 */ /* 0x0187220000000c00 */
[----:B-----5:R-:W-:-:S13]  /*3920*/  ISETP.GE.AND P3, PT, R11, R98, PT ;  /* 0x000000620b00720c */ /* 0x020fda0003f66270 */
[----:B---34-:R-:W-:Y:S05]  /*3930*/  @P3 BRA `(.L_x_10427) ;  /* 0x0000000000a83947 */ /* 0x018fea0003800000 */
[----:B------:R-:W-:Y:S01]  /*3940*/  SHF.R.U64 R52, R50, 0x10, R51 ;  /* 0x0000001032347819 */ /* 0x000fe20000001233 */
[--C-:B------:R-:W-:Y:S01]  /*3950*/  HADD2.F32 R11, -RZ, R13.reuse.H1_H1 ;  /* 0x3000000dff0b7230 */ /* 0x100fe20000004100 */
[----:B------:R-:W-:Y:S01]  /*3960*/  SHF.R.U64 R48, R48, 0x10, R49 ;  /* 0x0000001030307819 */ /* 0x000fe20000001231 */
[----:B------:R-:W-:Y:S02]  /*3970*/  HADD2.F32 R13, -RZ, R13.H0_H0 ;  /* 0x2000000dff0d7230 */ /* 0x000fe40000004100 */
[----:B------:R-:W-:Y:S02]  /*3980*/  HADD2.F32 R52, -RZ, R52.H0_H0 ;  /* 0x20000034ff347230 */ /* 0x000fe40000004100 */
[----:B------:R-:W-:Y:S02]  /*3990*/  HADD2.F32 R48, -RZ, R48.H0_H0 ;  /* 0x20000030ff307230 */ /* 0x000fe40000004100 */
[----:B------:R-:W-:Y:S02]  /*39a0*/  HADD2.F32 R110, -RZ, R110.H1_H1 ;  /* 0x3000006eff6e7230 */ /* 0x000fe40000004100 */
[-C--:B------:R-:W-:Y:S01]  /*39b0*/  FMUL.FTZ R50, R11, R52.reuse ;  /* 0x000000340b327220 */ /* 0x080fe20000410000 */
[----:B------:R-:W-:-:S03]  /*39c0*/  FMUL.FTZ R52, R13, R52 ;  /* 0x000000340d347220 */ /* 0x000fc60000410000 */
[-C--:B------:R-:W-:Y:S01]  /*39d0*/  FFMA.FTZ R50, R13, R48.reuse, -R50 ;  /* 0x000000300d327223 */ /* 0x080fe20000010832 */
[----:B------:R-:W-:Y:S01]  /*39e0*/  FFMA.FTZ R11, R11, R48, R52 ;  /* 0x000000300b0b7223 */ /* 0x000fe20000010034 */
[----:B------:R-:W-:Y:S01]  /*39f0*/  SHF.R.U32.HI R52, RZ, 0x10, R51 ;  /* 0x00000010ff347819 */ /* 0x000fe20000011633 */
[--C-:B------:R-:W-:Y:S01]  /*3a00*/  HADD2.F32 R13, -RZ, R15.reuse.H1_H1 ;  /* 0x3000000fff0d7230 */ /* 0x100fe20000004100 */
[----:B------:R-:W-:Y:S01]  /*3a10*/  SHF.R.U32.HI R48, RZ, 0x10, R49 ;  /* 0x00000010ff307819 */ /* 0x000fe20000011631 */
[----:B------:R-:W-:Y:S01]  /*3a20*/  HADD2.F32 R15, -RZ, R15.H0_H0 ;  /* 0x2000000fff0f7230 */ /* 0x000fe20000004100 */
[----:B------:R-:W-:Y:S01]  /*3a30*/  F2FP.F16.F32.PACK_AB R11, R11, R50 ;  /* 0x000000320b0b723e */ /* 0x000fe200000000ff */
[----:B------:R-:W-:Y:S02]  /*3a40*/  HADD2.F32 R52, -RZ, R52.H0_H0 ;  /* 0x20000034ff347230 */ /* 0x000fe40000004100 */
[----:B------:R-:W-:Y:S02]  /*3a50*/  HADD2.F32 R48, -RZ, R48.H0_H0 ;  /* 0x20000030ff307230 */ /* 0x000fe40000004100 */
[----:B------:R-:W-:-:S02]  /*3a60*/  HADD2.F32 R49, -RZ, R107.H1_H1 ;  /* 0x3000006bff317230 */ /* 0x000fc40000004100 */
[-C--:B------:R-:W-:Y:S01]  /*3a70*/  FMUL.FTZ R54, R13, R52.reuse ;  /* 0x000000340d367220 */ /* 0x080fe20000410000 */
[C---:B------:R-:W-:Y:S01]  /*3a80*/  FMUL.FTZ R52, R15.reuse, R52 ;  /* 0x000000340f347220 */ /* 0x040fe20000410000 */
[----:B------:R-:W-:Y:S02]  /*3a90*/  HADD2.F32 R107, -RZ, R107.H0_H0 ;  /* 0x2000006bff6b7230 */ /* 0x000fe40000004100 */
[-C--:B------:R-:W-:Y:S01]  /*3aa0*/  FFMA.FTZ R54, R15, R48.reuse, -R54 ;  /* 0x000000300f367223 */ /* 0x080fe20000010836 */
[----:B------:R-:W-:Y:S01]  /*3ab0*/  FFMA.FTZ R13, R13, R48, R52 ;  /* 0x000000300d0d7223 */ /* 0x000fe20000010034 */
[--C-:B------:R-:W-:Y:S02]  /*3ac0*/  HADD2.F32 R15, -RZ, R12.reuse.H1_H1 ;  /* 0x3000000cff0f7230 */ /* 0x100fe40000004100 */
[----:B------:R-:W-:Y:S02]  /*3ad0*/  HADD2.F32 R48, -RZ, R12.H0_H0 ;  /* 0x2000000cff307230 */ /* 0x000fe40000004100 */
[----:B------:R-:W-:Y:S01]  /*3ae0*/  F2FP.F16.F32.PACK_AB R54, R13, R54 ;  /* 0x000000360d36723e */ /* 0x000fe200000000ff */
[----:B------:R-:W-:Y:S01]  /*3af0*/  FMUL.FTZ R51, R15, R110 ;  /* 0x0000006e0f337220 */ /* 0x000fe20000410000 */
[----:B------:R-:W-:-:S02]  /*3b00*/  IMAD.MOV.U32 R13, RZ, RZ, R11 ;  /* 0x000000ffff0d7224 */ /* 0x000fc400078e000b */
[C---:B------:R-:W-:Y:S01]  /*3b10*/  FMUL.FTZ R110, R48.reuse, R110 ;  /* 0x0000006e306e7220 */ /* 0x040fe20000410000 */
[-C--:B------:R-:W-:Y:S01]  /*3b20*/  FFMA.FTZ R12, R48, R49.reuse, -R51 ;  /* 0x00000031300c7223 */ /* 0x080fe20000010833 */
[--C-:B------:R-:W-:Y:S02]  /*3b30*/  HADD2.F32 R48, -RZ, R14.reuse.H0_H0 ;  /* 0x2000000eff307230 */ /* 0x100fe40000004100 */
[----:B------:R-:W-:Y:S01]  /*3b40*/  FFMA.FTZ R15, R15, R49, R110 ;  /* 0x000000310f0f7223 */ /* 0x000fe2000001006e */
[----:B------:R-:W-:Y:S02]  /*3b50*/  HADD2.F32 R14, -RZ, R14.H1_H1 ;  /* 0x3000000eff0e7230 */ /* 0x000fe40000004100 */
[----:B------:R-:W-:Y:S02]  /*3b60*/  HADD2.F32 R49, -RZ, R108.H0_H0 ;  /* 0x2000006cff317230 */ /* 0x000fe40000004100 */
[----:B------:R-:W-:Y:S01]  /*3b70*/  F2FP.F16.F32.PACK_AB R12, R15, R12 ;  /* 0x0000000c0f0c723e */ /* 0x000fe200000000ff */
[----:B------:R-:W-:-:S02]  /*3b80*/  IMAD.MOV.U32 R15, RZ, RZ, R54 ;  /* 0x000000ffff0f7224 */ /* 0x000fc400078e0036 */
[-C--:B------:R-:W-:Y:S01]  /*3b90*/  FMUL.FTZ R51, R14, R49.reuse ;  /* 0x000000310e337220 */ /* 0x080fe20000410000 */
[----:B------:R-:W-:-:S03]  /*3ba0*/  FMUL.FTZ R49, R48, R49 ;  /* 0x0000003130317220 */ /* 0x000fc60000410000 */
[-C--:B------:R-:W-:Y:S01]  /*3bb0*/  FFMA.FTZ R48, R48, R107.reuse, -R51 ;  /* 0x0000006b30307223 */ /* 0x080fe20000010833 */
[----:B------:R-:W-:-:S05]  /*3bc0*/  FFMA.FTZ R49, R14, R107, R49 ;  /* 0x0000006b0e317223 */ /* 0x000fca0000010031 */
[----:B------:R-:W-:-:S07]  /*3bd0*/  F2FP.F16.F32.PACK_AB R14, R49, R48 ;  /* 0x00000030310e723e */ /* 0x000fce00000000ff */
.L_x_10427:
[----:B------:R-:W-:Y:S05]  /*3be0*/  BSYNC B2 ;  /* 0x0000000000027941 */ /* 0x000fea0003800000 */
.L_x_10426:
[----:B-1----:R-:W-:Y:S01]  /*3bf0*/  MOV R49, R61 ;  /* 0x0000003d00317202 */ /* 0x002fe20000000f00 */
[----:B------:R-:W-:Y:S02]  /*3c00*/  IMAD.SHL.U32 R11, R149, 0x8, RZ ;  /* 0x00000008950b7824 */ /* 0x000fe400078e00ff */
[----:B--2---:R-:W-:-:S04]  /*3c10*/  IMAD.MOV.U32 R48, RZ, RZ, R60 ;  /* 0x000000ffff307224 */ /* 0x004fc800078e003c */
[----:B------:R-:W-:-:S05]  /*3c20*/  IMAD.WIDE R48, R11, 0x2, R48 ;  /* 0x000000020b307825 */ /* 0x000fca00078e0230 */
[----:B------:R1:W-:Y:S02]  /*3c30*/  ST.E.128 desc[UR42][R48.64], R12 ;  /* 0x0000000c30007985 */ /* 0x0003e4000c101d2a */
.L_x_10425:
[----:B------:R-:W-:Y:S05]  /*3c40*/  BSYNC B1 ;  /* 0x0000000000017941 */ /* 0x000fea0003800000 */
.L_x_10424:
[----:B------:R-:W-:Y:S01]  /*3c50*/  LOP3.LUT P3, RZ, R21, 0x8, RZ, 0xc0, !PT ;  /* 0x0000000815ff7812 */ /* 0x000fe2000786c0ff */
[----:B------:R-:W-:-:S12]  /*3c60*/  BSSY B1, `(.L_x_10428) ;  /* 0x0000036000017945 */ /* 0x000fd80003800000 */
[----:B------:R-:W-:Y:S05]  /*3c70*/  @!P3 BRA `(.L_x_10429) ;  /* 0x0000000000d0b947 */ /* 0x000fea0003800000 */
[----:B------:R-:W5:Y:S01]  /*3c80*/  LDL R11, [R1+0x1c] ;  /* 0x00001c00010b7983 */ /* 0x000f620000100800 */
[C---:B-12---:R-:W-:Y:S01]  /*3c90*/  LEA R48, P3, R22.reuse, R60, 0x1 ;  /* 0x0000003c16307211 */ /* 0x046fe200078608ff */
[----:B------:R-:W-:Y:S02]  /*3ca0*/  BSSY B2, `(.L_x_10430) ;  /* 0x0000030000027945 */ /* 0x000fe40003800000 */
[----:B---34-:R1:W2:Y:S01]  /*3cb0*/  LDS.128 R12, [R32+0x17000] ;  /* 0x01700000200c7984 */ /* 0x0182a20000000c00 */
[----:B------:R-:W-:Y:S02]  /*3cc0*/  LEA.HI.X R49, R22, R61, R153, 0x1, P3 ;  /* 0x0000003d16317211 */ /* 0x000fe400018f0c99 */
[----:B-----5:R-:W-:-:S13]  /*3cd0*/  ISETP.GE.AND P3, PT, R11, R98, PT ;  /* 0x000000620b00720c */ /* 0x020fda0003f66270 */
[----:B-12---:R-:W-:Y:S05]  /*3ce0*/  @P3 BRA `(.L_x_10431) ;  /* 0x0000000000ac3947 */ /* 0x006fea0003800000 */
[----:B------:R-:W-:Y:S01]  /*3cf0*/  SHF.R.U64 R46, R46, 0x10, R47 ;  /* 0x000000102e2e7819 */ /* 0x000fe2000000122f */
[--C-:B------:R-:W-:Y:S01]  /*3d00*/  HADD2.F32 R11, -RZ, R13.reuse.H1_H1 ;  /* 0x3000000dff0b7230 */ /* 0x100fe20000004100 */
[----:B------:R-:W-:Y:S01]  /*3d10*/  SHF.R.U64 R50, R44, 0x10, R45 ;  /* 0x000000102c327819 */ /* 0x000fe2000000122d */
[----:B------:R-:W-:Y:S01]  /*3d20*/  HADD2.F32 R44, -RZ, R13.H0_H0 ;  /* 0x2000000dff2c7230 */ /* 0x000fe20000004100 */
[----:B------:R-:W-:Y:S01]  /*3d30*/  SHF.R.U32.HI R47, RZ, 0x10, R47 ;  /* 0x00000010ff2f7819 */ /* 0x000fe2000001162f */
[----:B------:R-:W-:Y:S02]  /*3d40*/  HADD2.F32 R46, -RZ, R46.H0_H0 ;  /* 0x2000002eff2e7230 */ /* 0x000fe40000004100 */
[----:B------:R-:W-:Y:S02]  /*3d50*/  HADD2.F32 R13, -RZ, R50.H0_H0 ;  /* 0x20000032ff0d7230 */ /* 0x000fe40000004100 */
[----:B------:R-:W-:Y:S02]  /*3d60*/  HADD2.F32 R47, -RZ, R47.H0_H0 ;  /* 0x2000002fff2f7230 */ /* 0x000fe40000004100 */
[-C--:B------:R-:W-:Y:S01]  /*3d70*/  FMUL.FTZ R51, R11, R46.reuse ;  /* 0x0000002e0b337220 */ /* 0x080fe20000410000 */
[----:B------:R-:W-:Y:S01]  /*3d80*/  FMUL.FTZ R46, R44, R46 ;  /* 0x0000002e2c2e7220 */ /* 0x000fe20000410000 */
[----:B------:R-:W-:-:S02]  /*3d90*/  HADD2.F32 R50, -RZ, R105.H0_H0 ;  /* 0x20000069ff327230 */ /* 0x000fc40000004100 */
[-C--:B------:R-:W-:Y:S01]  /*3da0*/  FFMA.FTZ R44, R44, R13.reuse, -R51 ;  /* 0x0000000d2c2c7223 */ /* 0x080fe20000010833 */
[----:B------:R-:W-:Y:S01]  /*3db0*/  FFMA.FTZ R11, R11, R13, R46 ;  /* 0x0000000d0b0b7223 */ /* 0x000fe2000001002e */
[----:B------:R-:W-:Y:S01]  /*3dc0*/  IMAD.MOV.U32 R13, RZ, RZ, R15 ;  /* 0x000000ffff0d7224 */ /* 0x000fe200078e000f */
[----:B------:R-:W-:Y:S01]  /*3dd0*/  SHF.R.U32.HI R46, RZ, 0x10, R45 ;  /* 0x00000010ff2e7819 */ /* 0x000fe2000001162d */
[----:B------:R-:W-:Y:S02]  /*3de0*/  IMAD.MOV.U32 R45, RZ, RZ, R12 ;  /* 0x000000ffff2d7224 */ /* 0x000fe400078e000c */
[----:B------:R-:W-:Y:S01]  /*3df0*/  HADD2.F32 R51, -RZ, R14.H0_H0 ;  /* 0x2000000eff337230 */ /* 0x000fe20000004100 */
[----:B------:R-:W-:Y:S01]  /*3e00*/  F2FP.F16.F32.PACK_AB R11, R11, R44 ;  /* 0x0000002c0b0b723e */ /* 0x000fe200000000ff */
[--C-:B------:R-:W-:Y:S02]  /*3e10*/  HADD2.F32 R15, -RZ, R13.reuse.H1_H1 ;  /* 0x3000000dff0f7230 */ /* 0x100fe40000004100 */
[----:B------:R-:W-:-:S02]  /*3e20*/  HADD2.F32 R12, -RZ, R13.H0_H0 ;  /* 0x2000000dff0c7230 */ /* 0x000fc40000004100 */
[----:B------:R-:W-:Y:S02]  /*3e30*/  HADD2.F32 R46, -RZ, R46.H0_H0 ;  /* 0x2000002eff2e7230 */ /* 0x000fe40000004100 */
[CC--:B------:R-:W-:Y:S01]  /*3e40*/  FMUL.FTZ R13, R15.reuse, R47.reuse ;  /* 0x0000002f0f0d7220 */ /* 0x0c0fe20000410000 */
[C---:B------:R-:W-:Y:S01]  /*3e50*/  FMUL.FTZ R52, R12.reuse, R47 ;  /* 0x0000002f0c347220 */ /* 0x040fe20000410000 */
[--C-:B------:R-:W-:Y:S02]  /*3e60*/  HADD2.F32 R47, -RZ, R45.reuse.H0_H0 ;  /* 0x2000002dff2f7230 */ /* 0x100fe40000004100 */
[-C--:B------:R-:W-:Y:S01]  /*3e70*/  FFMA.FTZ R12, R12, R46.reuse, -R13 ;  /* 0x0000002e0c0c7223 */ /* 0x080fe2000001080d */
[----:B------:R-:W-:Y:S02]  /*3e80*/  HADD2.F32 R13, -RZ, R45.H1_H1 ;  /* 0x3000002dff0d7230 */ /* 0x000fe40000004100 */
[----:B------:R-:W-:Y:S01]  /*3e90*/  FFMA.FTZ R15, R15, R46, R52 ;  /* 0x0000002e0f0f7223 */ /* 0x000fe20000010034 */
[----:B------:R-:W-:-:S02]  /*3ea0*/  HADD2.F32 R46, -RZ, R103.H0_H0 ;  /* 0x20000067ff2e7230 */ /* 0x000fc40000004100 */
[-C--:B------:R-:W-:Y:S01]  /*3eb0*/  FMUL.FTZ R56, R47, R50.reuse ;  /* 0x000000322f387220 */ /* 0x080fe20000410000 */
[----:B------:R-:W-:Y:S02]  /*3ec0*/  HADD2.F32 R52, -RZ, R105.H1_H1 ;  /* 0x30000069ff347230 */ /* 0x000fe40000004100 */
[C---:B------:R-:W-:Y:S01]  /*3ed0*/  FMUL.FTZ R54, R13.reuse, R50 ;  /* 0x000000320d367220 */ /* 0x040fe20000410000 */
[----:B------:R-:W-:Y:S02]  /*3ee0*/  HADD2.F32 R45, -RZ, R14.H1_H1 ;  /* 0x3000000eff2d7230 */ /* 0x000fe40000004100 */
[-C--:B------:R-:W-:Y:S01]  /*3ef0*/  FFMA.FTZ R13, R13, R46.reuse, R56 ;  /* 0x0000002e0d0d7223 */ /* 0x080fe20000010038 */
[----:B------:R-:W-:Y:S02]  /*3f00*/  HADD2.F32 R50, -RZ, R103.H1_H1 ;  /* 0x30000067ff327230 */ /* 0x000fe40000004100 */
[----:B------:R-:W-:Y:S01]  /*3f10*/  FFMA.FTZ R14, R47, R46, -R54 ;  /* 0x0000002e2f0e7223 */ /* 0x000fe20000010836 */
[----:B------:R-:W-:Y:S01]  /*3f20*/  F2FP.F16.F32.PACK_AB R15, R15, R12 ;  /* 0x0000000c0f0f723e */ /* 0x000fe200000000ff */
[-C--:B------:R-:W-:Y:S01]  /*3f30*/  FMUL.FTZ R54, R45, R52.reuse ;  /* 0x000000342d367220 */ /* 0x080fe20000410000 */
[----:B------:R-:W-:-:S02]  /*3f40*/  FMUL.FTZ R52, R51, R52 ;  /* 0x0000003433347220 */ /* 0x000fc40000410000 */
[----:B------:R-:W-:Y:S01]  /*3f50*/  F2FP.F16.F32.PACK_AB R12, R13, R14 ;  /* 0x0000000e0d0c723e */ /* 0x000fe200000000ff */
[-C--:B------:R-:W-:Y:S01]  /*3f60*/  FFMA.FTZ R54, R51, R50.reuse, -R54 ;  /* 0x0000003233367223 */ /* 0x080fe20000010836 */
[----:B------:R-:W-:Y:S01]  /*3f70*/  FFMA.FTZ R45, R45, R50, R52 ;  /* 0x000000322d2d7223 */ /* 0x000fe20000010034 */
[----:B------:R-:W-:-:S04]  /*3f80*/  IMAD.MOV.U32 R13, RZ, RZ, R11 ;  /* 0x000000ffff0d7224 */ /* 0x000fc800078e000b */
[----:B------:R-:W-:-:S07]  /*3f90*/  F2FP.F16.F32.PACK_AB R14, R45, R54 ;  /* 0x000000362d0e723e */ /* 0x000fce00000000ff */
.L_x_10431:
[----:B------:R-:W-:Y:S05]  /*3fa0*/  BSYNC B2 ;  /* 0x0000000000027941 */ /* 0x000fea0003800000 */
.L_x_10430:
[----:B------:R1:W-:Y:S02]  /*3fb0*/  ST.E.128 desc[UR42][R48.64], R12 ;  /* 0x0000000c30007985 */ /* 0x0003e4000c101d2a */
.L_x_10429:
[----:B------:R-:W-:Y:S05]  /*3fc0*/  BSYNC B1 ;  /* 0x0000000000017941 */ /* 0x000fea0003800000 */
.L_x_10428:
[----:B------:R-:W-:Y:S01]  /*3fd0*/  LOP3.LUT P3, RZ, R21, 0x10, RZ, 0xc0, !PT ;  /* 0x0000001015ff7812 */ /* 0x000fe2000786c0ff */
[----:B------:R-:W-:-:S12]  /*3fe0*/  BSSY B1, `(.L_x_10432) ;  /* 0x0000035000017945 */ /* 0x000fd80003800000 */
[----:B------:R-:W-:Y:S05]  /*3ff0*/  @!P3 BRA `(.L_x_10433) ;  /* 0x0000000000ccb947 */ /* 0x000fea0003800000 */
[----:B------:R-:W5:Y:S01]  /*4000*/  LDL R11, [R1+0x24] ;  /* 0x00002400010b7983 */ /* 0x000f620000100800 */
[C---:B--2---:R-:W-:Y:S01]  /*4010*/  LEA R44, P3, R19.reuse, R60, 0x1 ;  /* 0x0000003c132c7211 */ /* 0x044fe200078608ff */
[----:B------:R-:W-:Y:S02]  /*4020*/  BSSY B2, `(.L_x_10434) ;  /* 0x000002f000027945 */ /* 0x000fe40003800000 */
[----:B-1-34-:R1:W2:Y:S01]  /*4030*/  LDS.128 R12, [R35+0x19000] ;  /* 0x01900000230c7984 */ /* 0x01a2a20000000c00 */
[----:B------:R-:W-:Y:S02]  /*4040*/  LEA.HI.X R45, R19, R61, R152, 0x1, P3 ;  /* 0x0000003d132d7211 */ /* 0x000fe400018f0c98 */
[----:B-----5:R-:W-:-:S13]  /*4050*/  ISETP.GE.AND P3, PT, R11, R98, PT ;  /* 0x000000620b00720c */ /* 0x020fda0003f66270 */
[----:B-12---:R-:W-:Y:S05]  /*4060*/  @P3 BRA `(.L_x_10435) ;  /* 0x0000000000a83947 */ /* 0x006fea0003800000 */
[--C-:B------:R-:W-:Y:S02]  /*4070*/  SHF.R.U64 R11, R42, 0x10, R43.reuse ;  /* 0x000000102a0b7819 */ /* 0x100fe4000000122b */
[----:B------:R-:W-:Y:S02]  /*4080*/  SHF.R.U32.HI R48, RZ, 0x10, R43 ;  /* 0x00000010ff307819 */ /* 0x000fe4000001162b */
[--C-:B------:R-:W-:Y:S01]  /*4090*/  SHF.R.U64 R47, R40, 0x10, R41.reuse ;  /* 0x00000010282f7819 */ /* 0x100fe20000001229 */
[----:B------:R-:W-:Y:S01]  /*40a0*/  IMAD.MOV.U32 R40, RZ, RZ, R12 ;  /* 0x000000ffff287224 */ /* 0x000fe200078e000c */
        /* <DEDUP_REMOVED lines=38> */
.L_x_10435:
[----:B------:R-:W-:Y:S05]  /*4310*/  BSYNC B2 ;  /* 0x0000000000027941 */ /* 0x000fea0003800000 */
.L_x_10434:
[----:B------:R1:W-:Y:S02]  /*4320*/  ST.E.128 desc[UR42][R44.64], R12 ;  /* 0x0000000c2c007985 */ /* 0x0003e4000c101d2a */
.L_x_10433:
[----:B------:R-:W-:Y:S05]  /*4330*/  BSYNC B1 ;  /* 0x0000000000017941 */ /* 0x000fea0003800000 */
.L_x_10432:
[----:B------:R-:W-:-:S13]  /*4340*/  LOP3.LUT P3, RZ, R21, 0x20, RZ, 0xc0, !PT ;  /* 0x0000002015ff7812 */ /* 0x000fda000786c0ff */
        /* <DEDUP_REMOVED lines=28> */
[----:B------:R-:W-:-:S02]  /*4510*/  HADD2.F32 R15, -RZ, R63.H0_H0 ;  /* 0x2000003fff0f7230 */ /* 0x000fc40000004100 */
[----:B------:R-:W-:Y:S02]  /*4520*/  HADD2.F32 R36, -RZ, R62.H0_H0 ;  /* 0x2000003eff247230 */ /* 0x000fe40000004100 */
[----:B------:R-:W-:Y:S02]  /*4530*/  HADD2.F32 R11, -RZ, R12.H1_H1 ;  /* 0x3000000cff0b7230 */ /* 0x000fe40000004100 */
[----:B------:R-:W-:Y:S02]  /*4540*/  HADD2.F32 R13, -RZ, R14.H1_H1 ;  /* 0x3000000eff0d7230 */ /* 0x000fe40000004100 */
[----:B------:R-:W-:Y:S02]  /*4550*/  HADD2.F32 R63, -RZ, R63.H1_H1 ;  /* 0x3000003fff3f7230 */ /* 0x000fe40000004100 */
[----:B------:R-:W-:Y:S01]  /*4560*/  FMUL.FTZ R37, R11, R36 ;  /* 0x000000240b257220 */ /* 0x000fe20000410000 */
[----:B------:R-:W-:Y:S02]  /*4570*/  HADD2.F32 R12, -RZ, R12.H0_H0 ;  /* 0x2000000cff0c7230 */ /* 0x000fe40000004100 */
[----:B------:R-:W-:-:S02]  /*4580*/  HADD2.F32 R14, -RZ, R14.H0_H0 ;  /* 0x2000000eff0e7230 */ /* 0x000fc40000004100 */
[----:B------:R-:W-:Y:S01]  /*4590*/  FMUL.FTZ R43, R13, R63 ;  /* 0x0000003f0d2b7220 */ /* 0x000fe20000410000 */
[----:B------:R-:W-:Y:S02]  /*45a0*/  HADD2.F32 R62, -RZ, R62.H1_H1 ;  /* 0x3000003eff3e7230 */ /* 0x000fe40000004100 */
[C---:B------:R-:W-:Y:S01]  /*45b0*/  FMUL.FTZ R36, R12.reuse, R36 ;  /* 0x000000240c247220 */ /* 0x040fe20000410000 */
[----:B------:R-:W-:Y:S01]  /*45c0*/  FFMA.FTZ R37, R12, R15, -R37 ;  /* 0x0000000f0c257223 */ /* 0x000fe20000010825 */
[C---:B------:R-:W-:Y:S02]  /*45d0*/  FMUL.FTZ R38, R14.reuse, R63 ;  /* 0x0000003f0e267220 */ /* 0x040fe40000410000 */
[----:B------:R-:W-:Y:S01]  /*45e0*/  FFMA.FTZ R36, R11, R15, R36 ;  /* 0x0000000f0b247223 */ /* 0x000fe20000010024 */
[-C--:B------:R-:W-:Y:S01]  /*45f0*/  FFMA.FTZ R43, R14, R62.reuse, -R43 ;  /* 0x0000003e0e2b7223 */ /* 0x080fe2000001082b */
[----:B------:R-:W-:Y:S01]  /*4600*/  FFMA.FTZ R38, R13, R62, R38 ;  /* 0x0000003e0d267223 */ /* 0x000fe20000010026 */
[----:B------:R-:W-:-:S02]  /*4610*/  F2FP.F16.F32.PACK_AB R13, R39, R44 ;  /* 0x0000002c270d723e */ /* 0x000fc400000000ff */
[----:B------:R-:W-:Y:S02]  /*4620*/  F2FP.F16.F32.PACK_AB R15, R45, R46 ;  /* 0x0000002e2d0f723e */ /* 0x000fe400000000ff */
[----:B------:R-:W-:Y:S02]  /*4630*/  F2FP.F16.F32.PACK_AB R12, R36, R37 ;  /* 0x00000025240c723e */ /* 0x000fe400000000ff */
[----:B------:R-:W-:-:S07]  /*4640*/  F2FP.F16.F32.PACK_AB R14, R38, R43 ;  /* 0x0000002b260e723e */ /* 0x000fce00000000ff */
.L_x_10437:
[----:B------:R-:W-:Y:S05]  /*4650*/  BSYNC B1 ;  /* 0x0000000000017941 */ /* 0x000fea0003800000 */
.L_x_10436:
[----:B------:R1:W-:Y:S01]  /*4660*/  ST.E.128 desc[UR42][R40.64], R12 ;  /* 0x0000000c28007985 */ /* 0x0003e2000c101d2a */
[----:B------:R-:W-:Y:S05]  /*4670*/  BRA `(.L_x_10415) ;  /* 0x00000020007c7947 */ /* 0x000fea0003800000 */
.L_x_10408:
        /* <DEDUP_REMOVED lines=21> */
[----:B------:R-:W-:-:S02]  /*47d0*/  IADD3 R11, P2, R70, R12, RZ ;  /* 0x0000000c460b7210 */ /* 0x000fc40007f5e0ff */
[----:B------:R-:W-:-:S03]  /*47e0*/  CS2R R56, SRZ ;  /* 0x0000000000387805 */ /* 0x000fc6000001ff00 */
        /* <DEDUP_REMOVED lines=23> */
.L_x_10439:
[----:B------:R-:W-:Y:S05]  /*4960*/  BSYNC B1 ;  /* 0x0000000000017941 */ /* 0x000fea0003800000 */
.L_x_10438:
[----:B-----5:R-:W-:Y:S01]  /*4970*/  IMAD.MOV.U32 R11, RZ, RZ, R38 ;  /* 0x000000ffff0b7224 */ /* 0x020fe200078e0026 */
[----:B------:R-:W-:Y:S01]  /*4980*/  UISETP.NE.AND UP0, UPT, UR40, 0x3, UPT ;  /* 0x000000032800788c */ /* 0x000fe2000bf05270 */
[----:B0-----:R-:W-:Y:S02]  /*4990*/  IMAD.MOV.U32 R12, RZ, RZ, R39 ;  /* 0x000000ffff0c7224 */ /* 0x001fe400078e0027 */
[----:B------:R-:W-:Y:S02]  /*49a0*/  IMAD.MOV.U32 R13, RZ, RZ, R36 ;  /* 0x000000ffff0d7224 */ /* 0x000fe400078e0024 */
[----:B------:R-:W-:Y:S01]  /*49b0*/  IMAD.MOV.U32 R14, RZ, RZ, R43 ;  /* 0x000000ffff0e7224 */ /* 0x000fe200078e002b */
        /* <DEDUP_REMOVED lines=37> */
[----:B------:R-:W-:Y:S02]  /*4c10*/  MOV R11, R56 ;  /* 0x00000038000b7202 */ /* 0x000fe40000000f00 */
[----:B------:R-:W-:Y:S02]  /*4c20*/  PRMT R107, R12, 0x7610, R107 ;  /* 0x000076100c6b7816 */ /* 0x000fe4000000006b */
[----:B------:R-:W-:Y:S01]  /*4c30*/  PRMT R120, R120, 0x5410, R11 ;  /* 0x0000541078787816 */ /* 0x000fe2000000000b */
[----:B------:R-:W-:Y:S06]  /*4c40*/  @!P2 BRA `(.L_x_10440) ;  /* 0x000000000004a947 */ /* 0x000fec0003800000 */
[----:B------:R-:W-:Y:S01]  /*4c50*/  BPT.TRAP 0x1 ;  /* 0x000000040000795c */ /* 0x000fe20000300000 */
.L_x_10440:
[----:B------:R-:W-:Y:S01]  /*4c60*/  IMAD R31, R18, 0x8, R2 ;  /* 0x00000008121f7824 */ /* 0x000fe200078e0202 */
[----:B------:R-:W-:Y:S01]  /*4c70*/  SHF.L.U32 R80, R137, 0x1f, RZ ;  /* 0x0000001f89507819 */ /* 0x000fe200000006ff */
[----:B------:R-:W-:Y:S03]  /*4c80*/  BSSY B1, `(.L_x_10441) ;  /* 0x0000003000017945 */ /* 0x000fe60003800000 */
[----:B------:R-:W0:Y:S02]  /*4c90*/  SYNCS.PHASECHK.TRANS64.TRYWAIT P4, [R31+URZ+0x2d890], R80 ;  /* 0x02d890501f0075a7 */ /* 0x000e24000808017f */
[----:B0-----:R-:W-:Y:S05]  /*4ca0*/  @!P4 BRA `(.L_x_10442) ;  /* 0x0000013c00c8c947 */ /* 0x001fea0003800000 */
.L_x_10667:
[----:B------:R-:W-:Y:S05]  /*4cb0*/  BSYNC B1 ;  /* 0x0000000000017941 */ /* 0x000fea0003800000 */
.L_x_10441:
[----:B------:R-:W-:-:S03]  /*4cc0*/  UMOV UR4, 0xffffffff ;  /* 0xffffffff00047882 */ /* 0x000fc60000000000 */
[----:B------:R-:W-:Y:S05]  /*4cd0*/  BRA.DIV UR4, `(.L_x_10443) ;  /* 0x0000013e04d07947 */ /* 0x000fea000b800000 */
[----:B------:R1:W2:Y:S04]  /*4ce0*/  SHFL.IDX PT, R83, R61, RZ, 0x1e1f ;  /* 0x001e1fff3d537589 */ /* 0x0002a800000e0000 */
[----:B------:R1:W3:Y:S02]  /*4cf0*/  SHFL.IDX PT, R82, R60, RZ, 0x1e1f ;  /* 0x001e1fff3c527589 */ /* 0x0002e400000e0000 */
.L_x_10671:
[----:B------:R-:W-:Y:S05]  /*4d00*/  @P3 BRA `(.L_x_10415) ;  /* 0x0000001800d83947 */ /* 0x000fea0003800000 */
[----:B------:R-:W4:Y:S01]  /*4d10*/  LDC R11, c[0x0][0x2f4] ;  /* 0x0000bd00ff0b7b82 */ /* 0x000f220000000800 */
[----:B------:R-:W-:Y:S01]  /*4d20*/  ISETP.NE.AND P3, PT, R28, RZ, PT ;  /* 0x000000ff1c00720c */ /* 0x000fe20003f65270 */
[----:B------:R-:W-:Y:S01]  /*4d30*/  BSSY B1, `(.L_x_10444) ;  /* 0x0000079000017945 */ /* 0x000fe20003800000 */
[----:B----4-:R-:W-:-:S11]  /*4d40*/  IMAD.IADD R103, R11, 0x1, -R99 ;  /* 0x000000010b677824 */ /* 0x010fd600078e0a63 */
[----:B------:R-:W-:Y:S05]  /*4d50*/  @!P3 BRA `(.L_x_10445) ;  /* 0x0000000400d8b947 */ /* 0x000fea0003800000 */
[----:B------:R-:W-:Y:S01]  /*4d60*/  SEL R12, R99, R103, !P0 ;  /* 0x00000067630c7207 */ /* 0x000fe20004000000 */
[----:B------:R-:W-:Y:S01]  /*4d70*/  BSSY B2, `(.L_x_10446) ;  /* 0x000006e000027945 */ /* 0x000fe20003800000 */
[----:B------:R-:W-:Y:S02]  /*4d80*/  ISETP.GE.AND P3, PT, R16, R98, PT ;  /* 0x000000621000720c */ /* 0x000fe40003f66270 */
[----:B------:R-:W-:-:S04]  /*4d90*/  SHF.R.S32.HI R13, RZ, 0x1f, R12 ;  /* 0x0000001fff0d7819 */ /* 0x000fc8000001140c */
[----:B------:R-:W-:-:S04]  /*4da0*/  LEA.HI R13, R13, R12, RZ, 0x4 ;  /* 0x0000000c0d0d7211 */ /* 0x000fc800078f20ff */
[----:B------:R-:W-:-:S04]  /*4db0*/  SHF.R.S32.HI R13, RZ, 0x4, R13 ;  /* 0x00000004ff0d7819 */ /* 0x000fc8000001140d */
[----:B------:R-:W-:-:S04]  /*4dc0*/  LEA.HI.SX32 R104, R73, R13, 0x1d ;  /* 0x0000000d49687211 */ /* 0x000fc800078feaff */
[----:B------:R-:W-:-:S04]  /*4dd0*/  SHF.R.S32.HI R12, RZ, 0x1f, R104 ;  /* 0x0000001fff0c7819 */ /* 0x000fc80000011468 */
[----:B------:R-:W-:Y:S01]  /*4de0*/  LEA.HI R12, R12, R104, RZ, 0x2 ;  /* 0x000000680c0c7211 */ /* 0x000fe200078f10ff */
[----:B------:R-:W-:-:S04]  /*4df0*/  IMAD.SHL.U32 R104, R104, 0x8, RZ ;  /* 0x0000000868687824 */ /* 0x000fc800078e00ff */
[----:B------:R-:W-:Y:S01]  /*4e00*/  IMAD.SHL.U32 R12, R12, 0x400, RZ ;  /* 0x000004000c0c7824 */ /* 0x000fe200078e00ff */
[----:B------:R-:W-:-:S04]  /*4e10*/  LOP3.LUT R13, R143, 0x18, R104, 0xf8, !PT ;  /* 0x000000188f0d7812 */ /* 0x000fc800078ef868 */
[----:B------:R-:W-:Y:S02]  /*4e20*/  LOP3.LUT R13, R13, R144, RZ, 0x3c, !PT ;  /* 0x000000900d0d7212 */ /* 0x000fe400078e3cff */
[----:B------:R-:W-:-:S04]  /*4e30*/  LOP3.LUT R12, R12, 0x7ffff000, RZ, 0xc0, !PT ;  /* 0x7ffff0000c0c7812 */ /* 0x000fc800078ec0ff */
[----:B------:R-:W-:-:S05]  /*4e40*/  IADD3 R12, R13, R12, R145 ;  /* 0x0000000c0d0c7210 */ /* 0x000fca0007ffe091 */
[C---:B-1----:R-:W-:Y:S02]  /*4e50*/  IMAD R60, R18.reuse, 0x3000, R12 ;  /* 0x00003000123c7824 */ /* 0x042fe400078e020c */
[----:B------:R-:W-:Y:S02]  /*4e60*/  IMAD R12, R18, 0x3000, R96 ;  /* 0x00003000120c7824 */ /* 0x000fe400078e0260 */
[----:B------:R-:W-:-:S03]  /*4e70*/  IMAD R60, R60, 0x2, R2 ;  /* 0x000000023c3c7824 */ /* 0x000fc600078e0202 */
[----:B------:R-:W-:-:S03]  /*4e80*/  LEA R12, R12, R2, 0x1 ;  /* 0x000000020c0c7211 */ /* 0x000fc600078e08ff */
[----:B------:R-:W1:Y:S04]  /*4e90*/  LDS.128 R60, [R60+0x15400] ;  /* 0x015400003c3c7984 */ /* 0x000e680000000c00 */
[----:B------:R-:W4:Y:S01]  /*4ea0*/  LDS.128 R12, [R12+0x15400] ;  /* 0x015400000c0c7984 */ /* 0x000f220000000c00 */
[----:B------:R-:W-:Y:S05]  /*4eb0*/  @P3 BRA `(.L_x_10447) ;  /* 0x0000000400643947 */ /* 0x000fea0003800000 */
[----:B-1----:R-:W-:Y:S01]  /*4ec0*/  IMAD.MOV.U32 R106, RZ, RZ, R61 ;  /* 0x000000ffff6a7224 */ /* 0x002fe200078e003d */
        /* <DEDUP_REMOVED lines=8> */
[-C--:B------:R-:W-:Y:S01]  /*4f50*/  FMUL.FTZ R61, R13, R107.reuse ;  /* 0x0000006b0d3d7220 */ /* 0x080fe20000410000 */
        /* <DEDUP_REMOVED lines=48> */
[----:B------:R-:W-:Y:S01]  /*5260*/  FMUL.FTZ R108, R105, R108 ;  /* 0x0000006c696c7220 */ /* 0x000fe20000410000 */
        /* <DEDUP_REMOVED lines=21> */
[----:B------:R-:W-:Y:S02]  /*53c0*/  IMAD.MOV.U32 R15, RZ, RZ, R63 ;  /* 0x000000ffff0f7224 */ /* 0x000fe400078e003f */
[-C--:B------:R-:W-:Y:S01]  /*53d0*/  FFMA.FTZ R57, R14, R46.reuse, -R57 ;  /* 0x0000002e0e397223 */ /* 0x080fe20000010839 */
[----:B------:R-:W-:Y:S01]  /*53e0*/  FFMA.FTZ R47, R62, R46, R47 ;  /* 0x0000002e3e2f7223 */ /* 0x000fe2000001002f */
[----:B------:R-:W-:-:S03]  /*53f0*/  IMAD.MOV.U32 R63, RZ, RZ, R107 ;  /* 0x000000ffff3f7224 */ /* 0x000fc600078e006b */
[----:B------:R-:W-:Y:S01]  /*5400*/  F2FP.F16.F32.PACK_AB R57, R57, R60 ;  /* 0x0000003c3939723e */ /* 0x000fe200000000ff */
[----:B------:R-:W-:Y:S01]  /*5410*/  IMAD.MOV.U32 R60, RZ, RZ, R44 ;  /* 0x000000ffff3c7224 */ /* 0x000fe200078e002c */
[----:B------:R-:W-:-:S03]  /*5420*/  F2FP.F16.F32.PACK_AB R47, R47, R105 ;  /* 0x000000692f2f723e */ /* 0x000fc600000000ff */
[----:B------:R-:W-:Y:S02]  /*5430*/  IMAD.MOV.U32 R14, RZ, RZ, R57 ;  /* 0x000000ffff0e7224 */ /* 0x000fe400078e0039 */
[----:B------:R-:W-:-:S07]  /*5440*/  IMAD.MOV.U32 R62, RZ, RZ, R47 ;  /* 0x000000ffff3e7224 */ /* 0x000fce00078e002f */
.L_x_10447:
[----:B------:R-:W-:Y:S05]  /*5450*/  BSYNC B2 ;  /* 0x0000000000027941 */ /* 0x000fea0003800000 */
.L_x_10446:
[----:B---3--:R-:W-:-:S04]  /*5460*/  LEA R44, P3, R9, R82, 0x1 ;  /* 0x00000052092c7211 */ /* 0x008fc800078608ff */
[----:B--2---:R-:W-:Y:S02]  /*5470*/  LEA.HI.X R45, R9, R83, R93, 0x1, P3 ;  /* 0x00000053092d7211 */ /* 0x004fe400018f0c5d */
[----:B------:R-:W-:-:S03]  /*5480*/  ISETP.GE.AND P3, PT, R104, R11, PT ;  /* 0x0000000b6800720c */ /* 0x000fc60003f66270 */
[----:B----4-:R2:W-:Y:S10]  /*5490*/  ST.E.128 desc[UR42][R44.64], R12 ;  /* 0x0000000c2c007985 */ /* 0x0105f4000c101d2a */
[----:B--2---:R-:W-:-:S05]  /*54a0*/  @!P3 IMAD.WIDE R12, R104, 0x2, R82 ;  /* 0x00000002680cb825 */ /* 0x004fca00078e0252 */
[----:B-1----:R4:W-:Y:S02]  /*54b0*/  @!P3 ST.E.128 desc[UR42][R12.64], R60 ;  /* 0x0000003c0c00b985 */ /* 0x0029e4000c101d2a */
.L_x_10445:
[----:B------:R-:W-:Y:S05]  /*54c0*/  BSYNC B1 ;  /* 0x0000000000017941 */ /* 0x000fea0003800000 */
.L_x_10444:
[----:B------:R-:W-:Y:S01]  /*54d0*/  ISETP.NE.AND P3, PT, R29, RZ, PT ;  /* 0x000000ff1d00720c */ /* 0x000fe20003f65270 */
[----:B------:R-:W-:-:S12]  /*54e0*/  BSSY B1, `(.L_x_10448) ;  /* 0x0000078000017945 */ /* 0x000fd80003800000 */
[----:B------:R-:W-:Y:S05]  /*54f0*/  @!P3 BRA `(.L_x_10449) ;  /* 0x0000000400d8b947 */ /* 0x000fea0003800000 */
[----:B------:R-:W-:Y:S01]  /*5500*/  LOP3.LUT P4, RZ, R23, 0x1, RZ, 0xc0, !PT ;  /* 0x0000000117ff7812 */ /* 0x000fe2000788c0ff */
[----:B------:R-:W-:Y:S01]  /*5510*/  BSSY B2, `(.L_x_10450) ;  /* 0x000006e000027945 */ /* 0x000fe20003800000 */
[----:B------:R-:W-:Y:S02]  /*5520*/  ISETP.GE.AND P3, PT, R0, R98, PT ;  /* 0x000000620000720c */ /* 0x000fe40003f66270 */
[----:B----4-:R-:W-:-:S04]  /*5530*/  SEL R12, R99, R103, !P4 ;  /* 0x00000067630c7207 */ /* 0x010fc80006000000 */
[----:B------:R-:W-:-:S04]  /*5540*/  SHF.R.S32.HI R13, RZ, 0x1f, R12 ;  /* 0x0000001fff0d7819 */ /* 0x000fc8000001140c */
[----:B------:R-:W-:-:S04]  /*5550*/  LEA.HI R13, R13, R12, RZ, 0x4 ;  /* 0x0000000c0d0d7211 */ /* 0x000fc800078f20ff */
[----:B------:R-:W-:-:S04]  /*5560*/  SHF.R.S32.HI R13, RZ, 0x4, R13 ;  /* 0x00000004ff0d7819 */ /* 0x000fc8000001140d */
[----:B------:R-:W-:-:S04]  /*5570*/  LEA.HI.SX32 R56, R72, R13, 0x1d ;  /* 0x0000000d48387211 */ /* 0x000fc800078feaff */
[----:B------:R-:W-:-:S04]  /*5580*/  SHF.R.S32.HI R12, RZ, 0x1f, R56 ;  /* 0x0000001fff0c7819 */ /* 0x000fc80000011438 */
[----:B------:R-:W-:Y:S02]  /*5590*/  LEA.HI R12, R12, R56, RZ, 0x2 ;  /* 0x000000380c0c7211 */ /* 0x000fe400078f10ff */
[----:B------:R-:W-:-:S03]  /*55a0*/  SHF.L.U32 R56, R56, 0x3, RZ ;  /* 0x0000000338387819 */ /* 0x000fc600000006ff */
[----:B------:R-:W-:Y:S01]  /*55b0*/  IMAD.SHL.U32 R12, R12, 0x400, RZ ;  /* 0x000004000c0c7824 */ /* 0x000fe200078e00ff */
[----:B------:R-:W-:-:S04]  /*55c0*/  LOP3.LUT R13, R143, 0x18, R56, 0xf8, !PT ;  /* 0x000000188f0d7812 */ /* 0x000fc800078ef838 */
[----:B------:R-:W-:Y:S02]  /*55d0*/  LOP3.LUT R13, R13, R144, RZ, 0x3c, !PT ;  /* 0x000000900d0d7212 */ /* 0x000fe400078e3cff */
[----:B------:R-:W-:-:S04]  /*55e0*/  LOP3.LUT R12, R12, 0x7ffff000, RZ, 0xc0, !PT ;  /* 0x7ffff0000c0c7812 */ /* 0x000fc800078ec0ff */
[----:B------:R-:W-:-:S05]  /*55f0*/  IADD3 R12, R13, R12, R145 ;  /* 0x0000000c0d0c7210 */ /* 0x000fca0007ffe091 */
[C---:B------:R-:W-:Y:S02]  /*5600*/  IMAD R44, R18.reuse, 0x3000, R12 ;  /* 0x00003000122c7824 */ /* 0x040fe400078e020c */
[----:B------:R-:W-:Y:S02]  /*5610*/  IMAD R12, R18, 0x3000, R95 ;  /* 0x00003000120c7824 */ /* 0x000fe400078e025f */
[--C-:B------:R-:W-:Y:S02]  /*5620*/  IMAD R44, R44, 0x2, R2.reuse ;  /* 0x000000022c2c7824 */ /* 0x100fe400078e0202 */
[----:B------:R-:W-:-:S04]  /*5630*/  IMAD R12, R12, 0x2, R2 ;  /* 0x000000020c0c7824 */ /* 0x000fc800078e0202 */
[----:B------:R-:W4:Y:S04]  /*5640*/  LDS.128 R44, [R44+0x15400] ;  /* 0x015400002c2c7984 */ /* 0x000f280000000c00 */
[----:B------:R-:W0:Y:S01]  /*5650*/  LDS.128 R12, [R12+0x15400] ;  /* 0x015400000c0c7984 */ /* 0x000e220000000c00 */
[----:B------:R-:W-:Y:S05]  /*5660*/  @P3 BRA `(.L_x_10451) ;  /* 0x0000000400603947 */ /* 0x000fea0003800000 */
[----:B----4-:R-:W-:Y:S01]  /*5670*/  IMAD.MOV.U32 R58, RZ, RZ, R45 ;  /* 0x000000ffff3a7224 */ /* 0x010fe200078e002d */
[----:B0-----:R-:W-:Y:S01]  /*5680*/  MOV R57, R13 ;  /* 0x0000000d00397202 */ /* 0x001fe20000000f00 */
[--C-:B------:R-:W-:Y:S01]  /*5690*/  HADD2.F32 R59, -RZ, R117.reuse.H1_H1 ;  /* 0x30000075ff3b7230 */ /* 0x100fe20000004100 */
[--C-:B------:R-:W-:Y:S01]  /*56a0*/  SHF.R.U64 R40, R40, 0x10, R41.reuse ;  /* 0x0000001028287819 */ /* 0x100fe20000001229 */
[----:B-1----:R-:W-:Y:S01]  /*56b0*/  HADD2.F32 R60, -RZ, R117.H0_H0 ;  /* 0x20000075ff3c7230 */ /* 0x002fe20000004100 */
[----:B------:R-:W-:Y:S01]  /*56c0*/  SHF.R.U32.HI R41, RZ, 0x10, R41 ;  /* 0x00000010ff297819 */ /* 0x000fe20000011629 */
[--C-:B------:R-:W-:Y:S01]  /*56d0*/  HADD2.F32 R13, -RZ, R58.reuse.H0_H0 ;  /* 0x2000003aff0d7230 */ /* 0x100fe20000004100 */
[----:B------:R-:W-:Y:S01]  /*56e0*/  SHF.R.U64 R42, R42, 0x10, R43 ;  /* 0x000000102a2a7819 */ /* 0x000fe2000000122b */
[----:B------:R-:W-:Y:S02]  /*56f0*/  HADD2.F32 R61, -RZ, R57.H0_H0 ;  /* 0x20000039ff3d7230 */ /* 0x000fe40000004100 */
[----:B------:R-:W-:-:S02]  /*5700*/  HADD2.F32 R58, -RZ, R58.H1_H1 ;  /* 0x3000003aff3a7230 */ /* 0x000fc40000004100 */
[-C--:B------:R-:W-:Y:S01]  /*5710*/  FMUL.FTZ R45, R13, R59.reuse ;  /* 0x0000003b0d2d7220 */ /* 0x080fe20000410000 */
[----:B------:R-:W-:Y:S02]  /*5720*/  HADD2.F32 R41, -RZ, R41.H0_H0 ;  /* 0x20000029ff297230 */ /* 0x000fe40000004100 */
[C---:B------:R-:W-:Y:S01]  /*5730*/  FMUL.FTZ R59, R61.reuse, R59 ;  /* 0x0000003b3d3b7220 */ /* 0x040fe20000410000 */
[----:B------:R-:W-:Y:S02]  /*5740*/  HADD2.F32 R40, -RZ, R40.H0_H0 ;  /* 0x20000028ff287230 */ /* 0x000fe40000004100 */
[-C--:B------:R-:W-:Y:S01]  /*5750*/  FFMA.FTZ R45, R61, R60.reuse, -R45 ;  /* 0x0000003c3d2d7223 */ /* 0x080fe2000001082d */
[----:B------:R-:W-:Y:S02]  /*5760*/  HADD2.F32 R42, -RZ, R42.H0_H0 ;  /* 0x2000002aff2a7230 */ /* 0x000fe40000004100 */
[----:B------:R-:W-:Y:S01]  /*5770*/  FFMA.FTZ R13, R13, R60, R59 ;  /* 0x0000003c0d0d7223 */ /* 0x000fe2000001003b */
[--C-:B------:R-:W-:Y:S01]  /*5780*/  SHF.R.U32.HI R59, RZ, 0x10, R53.reuse ;  /* 0x00000010ff3b7819 */ /* 0x100fe20000011635 */
[----:B------:R-:W-:Y:S01]  /*5790*/  HADD2.F32 R60, -RZ, R116.H1_H1 ;  /* 0x30000074ff3c7230 */ /* 0x000fe20000004100 */
[----:B------:R-:W-:Y:S01]  /*57a0*/  SHF.R.U64 R53, R52, 0x10, R53 ;  /* 0x0000001034357819 */ /* 0x000fe20000001235 */
[----:B------:R-:W-:-:S02]  /*57b0*/  HADD2.F32 R52, -RZ, R57.H1_H1 ;  /* 0x30000039ff347230 */ /* 0x000fc40000004100 */
[----:B------:R-:W-:Y:S02]  /*57c0*/  HADD2.F32 R59, -RZ, R59.H0_H0 ;  /* 0x2000003bff3b7230 */ /* 0x000fe40000004100 */
[----:B------:R-:W-:-:S03]  /*57d0*/  HADD2.F32 R53, -RZ, R53.H0_H0 ;  /* 0x20000035ff357230 */ /* 0x000fc60000004100 */
[-C--:B------:R-:W-:Y:S01]  /*57e0*/  FMUL.FTZ R57, R58, R59.reuse ;  /* 0x0000003b3a397220 */ /* 0x080fe20000410000 */
[----:B------:R-:W-:-:S03]  /*57f0*/  FMUL.FTZ R59, R52, R59 ;  /* 0x0000003b343b7220 */ /* 0x000fc60000410000 */
[-C--:B------:R-:W-:Y:S01]  /*5800*/  FFMA.FTZ R52, R52, R41.reuse, -R57 ;  /* 0x0000002934347223 */ /* 0x080fe20000010839 */
[----:B------:R-:W-:Y:S02]  /*5810*/  HADD2.F32 R57, -RZ, R47.H0_H0 ;  /* 0x2000002fff397230 */ /* 0x000fe40000004100 */
[----:B------:R-:W-:Y:S01]  /*5820*/  FFMA.FTZ R41, R58, R41, R59 ;  /* 0x000000293a297223 */ /* 0x000fe2000001003b */
[----:B------:R-:W-:Y:S02]  /*5830*/  HADD2.F32 R58, -RZ, R116.H0_H0 ;  /* 0x20000074ff3a7230 */ /* 0x000fe40000004100 */
[--C-:B------:R-:W-:Y:S02]  /*5840*/  HADD2.F32 R59, -RZ, R15.reuse.H0_H0 ;  /* 0x2000000fff3b7230 */ /* 0x100fe40000004100 */
[----:B------:R-:W-:Y:S01]  /*5850*/  FMUL.FTZ R61, R57, R60 ;  /* 0x0000003c393d7220 */ /* 0x000fe20000410000 */
[----:B------:R-:W-:Y:S01]  /*5860*/  HADD2.F32 R15, -RZ, R15.H1_H1 ;  /* 0x3000000fff0f7230 */ /* 0x000fe20000004100 */
[----:B------:R-:W-:-:S02]  /*5870*/  F2FP.F16.F32.PACK_AB R45, R52, R45 ;  /* 0x0000002d342d723e */ /* 0x000fc400000000ff */
[C---:B------:R-:W-:Y:S01]  /*5880*/  FFMA.FTZ R61, R59.reuse, R58, -R61 ;  /* 0x0000003a3b3d7223 */ /* 0x040fe2000001083d */
[----:B------:R-:W-:Y:S01]  /*5890*/  FMUL.FTZ R59, R59, R60 ;  /* 0x0000003c3b3b7220 */ /* 0x000fe20000410000 */
[----:B------:R-:W-:Y:S01]  /*58a0*/  F2FP.F16.F32.PACK_AB R41, R41, R13 ;  /* 0x0000000d2929723e */ /* 0x000fe200000000ff */
[----:B------:R-:W-:Y:S02]  /*58b0*/  IMAD.MOV.U32 R13, RZ, RZ, R45 ;  /* 0x000000ffff0d7224 */ /* 0x000fe400078e002d */
[----:B------:R-:W-:Y:S01]  /*58c0*/  FFMA.FTZ R59, R57, R58, R59 ;  /* 0x0000003a393b7223 */ /* 0x000fe2000001003b */
[----:B------:R-:W-:Y:S01]  /*58d0*/  SHF.R.U32.HI R57, RZ, 0x10, R43 ;  /* 0x00000010ff397819 */ /* 0x000fe2000001162b */
[----:B------:R-:W-:Y:S01]  /*58e0*/  IMAD.MOV.U32 R45, RZ, RZ, R41 ;  /* 0x000000ffff2d7224 */ /* 0x000fe200078e0029 */
[--C-:B------:R-:W-:Y:S01]  /*58f0*/  SHF.R.U64 R43, R54, 0x10, R55.reuse ;  /* 0x00000010362b7819 */ /* 0x100fe20000001237 */
[----:B------:R-:W-:Y:S01]  /*5900*/  HADD2.F32 R54, -RZ, R47.H1_H1 ;  /* 0x3000002fff367230 */ /* 0x000fe20000004100 */
[----:B------:R-:W-:Y:S01]  /*5910*/  SHF.R.U32.HI R55, RZ, 0x10, R55 ;  /* 0x00000010ff377819 */ /* 0x000fe20000011637 */
[----:B------:R-:W-:-:S02]  /*5920*/  HADD2.F32 R57, -RZ, R57.H0_H0 ;  /* 0x20000039ff397230 */ /* 0x000fc40000004100 */
[----:B------:R-:W-:Y:S02]  /*5930*/  HADD2.F32 R43, -RZ, R43.H0_H0 ;  /* 0x2000002bff2b7230 */ /* 0x000fe40000004100 */
[----:B------:R-:W-:-:S05]  /*5940*/  HADD2.F32 R47, -RZ, R55.H0_H0 ;  /* 0x20000037ff2f7230 */ /* 0x000fca0000004100 */
[----:B------:R-:W-:-:S04]  /*5950*/  FMUL.FTZ R55, R54, R47 ;  /* 0x0000002f36377220 */ /* 0x000fc80000410000 */
[C---:B------:R-:W-:Y:S01]  /*5960*/  FFMA.FTZ R55, R15.reuse, R57, -R55 ;  /* 0x000000390f377223 */ /* 0x040fe20000010837 */
[----:B------:R-:W-:Y:S01]  /*5970*/  FMUL.FTZ R15, R15, R47 ;  /* 0x0000002f0f0f7220 */ /* 0x000fe20000410000 */
[--C-:B------:R-:W-:Y:S02]  /*5980*/  HADD2.F32 R47, -RZ, R44.reuse.H0_H0 ;  /* 0x2000002cff2f7230 */ /* 0x100fe40000004100 */
[----:B------:R-:W-:Y:S02]  /*5990*/  HADD2.F32 R44, -RZ, R44.H1_H1 ;  /* 0x3000002cff2c7230 */ /* 0x000fe40000004100 */
[----:B------:R-:W-:Y:S01]  /*59a0*/  FFMA.FTZ R15, R54, R57, R15 ;  /* 0x00000039360f7223 */ /* 0x000fe2000001000f */
[--C-:B------:R-:W-:Y:S01]  /*59b0*/  HADD2.F32 R57, -RZ, R115.reuse.H1_H1 ;  /* 0x30000073ff397230 */ /* 0x100fe20000004100 */
[----:B------:R-:W-:Y:S01]  /*59c0*/  F2FP.F16.F32.PACK_AB R55, R55, R61 ;  /* 0x0000003d3737723e */ /* 0x000fe200000000ff */
[----:B------:R-:W-:Y:S02]  /*59d0*/  HADD2.F32 R54, -RZ, R12.H0_H0 ;  /* 0x2000000cff367230 */ /* 0x000fe40000004100 */
[----:B------:R-:W-:-:S02]  /*59e0*/  HADD2.F32 R115, -RZ, R115.H0_H0 ;  /* 0x20000073ff737230 */ /* 0x000fc40000004100 */
[-C--:B------:R-:W-:Y:S01]  /*59f0*/  FMUL.FTZ R58, R47, R57.reuse ;  /* 0x000000392f3a7220 */ /* 0x080fe20000410000 */
[----:B------:R-:W-:Y:S02]  /*5a00*/  HADD2.F32 R12, -RZ, R12.H1_H1 ;  /* 0x3000000cff0c7230 */ /* 0x000fe40000004100 */
[C---:B------:R-:W-:Y:S01]  /*5a10*/  FMUL.FTZ R57, R54.reuse, R57 ;  /* 0x0000003936397220 */ /* 0x040fe20000410000 */
[----:B------:R-:W-:Y:S01]  /*5a20*/  F2FP.F16.F32.PACK_AB R59, R15, R59 ;  /* 0x0000003b0f3b723e */ /* 0x000fe200000000ff */
[----:B------:R-:W-:Y:S01]  /*5a30*/  FFMA.FTZ R58, R54, R115, -R58 ;  /* 0x00000073363a7223 */ /* 0x000fe2000001083a */
[----:B------:R-:W-:Y:S01]  /*5a40*/  MOV R15, R55 ;  /* 0x00000037000f7202 */ /* 0x000fe20000000f00 */
[----:B------:R-:W-:Y:S01]  /*5a50*/  FFMA.FTZ R57, R47, R115, R57 ;  /* 0x000000732f397223 */ /* 0x000fe20000010039 */
[-C--:B------:R-:W-:Y:S01]  /*5a60*/  FMUL.FTZ R47, R44, R53.reuse ;  /* 0x000000352c2f7220 */ /* 0x080fe20000410000 */
[----:B------:R-:W-:-:S03]  /*5a70*/  FMUL.FTZ R53, R12, R53 ;  /* 0x000000350c357220 */ /* 0x000fc60000410000 */
[-C--:B------:R-:W-:Y:S01]  /*5a80*/  FFMA.FTZ R47, R12, R40.reuse, -R47 ;  /* 0x000000280c2f7223 */ /* 0x080fe2000001082f */
[----:B------:R-:W-:Y:S01]  /*5a90*/  FFMA.FTZ R53, R44, R40, R53 ;  /* 0x000000282c357223 */ /* 0x000fe20000010035 */
[----:B------:R-:W-:Y:S02]  /*5aa0*/  HADD2.F32 R44, -RZ, R114.H0_H0 ;  /* 0x20000072ff2c7230 */ /* 0x000fe40000004100 */
[----:B------:R-:W-:Y:S01]  /*5ab0*/  HADD2.F32 R12, -RZ, R46.H0_H0 ;  /* 0x2000002eff0c7230 */ /* 0x000fe20000004100 */
[----:B------:R-:W-:Y:S01]  /*5ac0*/  F2FP.F16.F32.PACK_AB R58, R47, R58 ;  /* 0x0000003a2f3a723e */ /* 0x000fe200000000ff */
[----:B------:R-:W-:Y:S02]  /*5ad0*/  HADD2.F32 R40, -RZ, R14.H0_H0 ;  /* 0x2000000eff287230 */ /* 0x000fe40000004100 */
[----:B------:R-:W-:Y:S02]  /*5ae0*/  HADD2.F32 R114, -RZ, R114.H1_H1 ;  /* 0x30000072ff727230 */ /* 0x000fe40000004100 */
[----:B------:R-:W-:Y:S01]  /*5af0*/  FMUL.FTZ R54, R12, R44 ;  /* 0x0000002c0c367220 */ /* 0x000fe20000410000 */
[----:B------:R-:W-:-:S02]  /*5b00*/  HADD2.F32 R46, -RZ, R46.H1_H1 ;  /* 0x3000002eff2e7230 */ /* 0x000fc40000004100 */
[C---:B------:R-:W-:Y:S01]  /*5b10*/  FMUL.FTZ R44, R40.reuse, R44 ;  /* 0x0000002c282c7220 */ /* 0x040fe20000410000 */
[----:B------:R-:W-:Y:S02]  /*5b20*/  HADD2.F32 R14, -RZ, R14.H1_H1 ;  /* 0x3000000eff0e7230 */ /* 0x000fe40000004100 */
[-C--:B------:R-:W-:Y:S01]  /*5b30*/  FFMA.FTZ R54, R40, R114.reuse, -R54 ;  /* 0x0000007228367223 */ /* 0x080fe20000010836 */
[----:B------:R-:W-:Y:S01]  /*5b40*/  F2FP.F16.F32.PACK_AB R40, R53, R57 ;  /* 0x000000393528723e */ /* 0x000fe200000000ff */
[----:B------:R-:W-:Y:S01]  /*5b50*/  FFMA.FTZ R44, R12, R114, R44 ;  /* 0x000000720c2c7223 */ /* 0x000fe2000001002c */
[-C--:B------:R-:W-:Y:S01]  /*5b60*/  FMUL.FTZ R12, R46, R43.reuse ;  /* 0x0000002b2e0c7220 */ /* 0x080fe20000410000 */
[C---:B------:R-:W-:Y:S01]  /*5b70*/  FMUL.FTZ R43, R14.reuse, R43 ;  /* 0x0000002b0e2b7220 */ /* 0x040fe20000410000 */
[----:B------:R-:W-:Y:S02]  /*5b80*/  IMAD.MOV.U32 R47, RZ, RZ, R59 ;  /* 0x000000ffff2f7224 */ /* 0x000fe400078e003b */
[-C--:B------:R-:W-:Y:S01]  /*5b90*/  FFMA.FTZ R12, R14, R42.reuse, -R12 ;  /* 0x0000002a0e0c7223 */ /* 0x080fe2000001080c */
[----:B------:R-:W-:-:S04]  /*5ba0*/  FFMA.FTZ R43, R46, R42, R43 ;  /* 0x0000002a2e2b7223 */ /* 0x000fc8000001002b */
[----:B------:R-:W-:Y:S01]  /*5bb0*/  F2FP.F16.F32.PACK_AB R14, R12, R54 ;  /* 0x000000360c0e723e */ /* 0x000fe200000000ff */
[----:B------:R-:W-:Y:S01]  /*5bc0*/  IMAD.MOV.U32 R12, RZ, RZ, R58 ;  /* 0x000000ffff0c7224 */ /* 0x000fe200078e003a */
[----:B------:R-:W-:Y:S01]  /*5bd0*/  F2FP.F16.F32.PACK_AB R46, R43, R44 ;  /* 0x0000002c2b2e723e */ /* 0x000fe200000000ff */
[----:B------:R-:W-:-:S07]  /*5be0*/  IMAD.MOV.U32 R44, RZ, RZ, R40 ;  /* 0x000000ffff2c7224 */ /* 0x000fce00078e0028 */
.L_x_10451:
[----:B------:R-:W-:Y:S05]  /*5bf0*/  BSYNC B2 ;  /* 0x0000000000027941 */ /* 0x000fea0003800000 */
.L_x_10450:
[----:B---3--:R-:W-:-:S04]  /*5c00*/  LEA R40, P3, R10, R82, 0x1 ;  /* 0x000000520a287211 */ /* 0x008fc800078608ff */
[----:B--2---:R-:W-:Y:S02]  /*5c10*/  LEA.HI.X R41, R10, R83, R92, 0x1, P3 ;  /* 0x000000530a297211 */ /* 0x004fe400018f0c5c */
[----:B------:R-:W-:-:S03]  /*5c20*/  ISETP.GE.AND P3, PT, R56, R11, PT ;  /* 0x0000000b3800720c */ /* 0x000fc60003f66270 */
[----:B0-----:R0:W-:Y:S10]  /*5c30*/  ST.E.128 desc[UR42][R40.64], R12 ;  /* 0x0000000c28007985 */ /* 0x0011f4000c101d2a */
[----:B------:R-:W-:-:S05]  /*5c40*/  @!P3 IMAD.WIDE R42, R56, 0x2, R82 ;  /* 0x00000002382ab825 */ /* 0x000fca00078e0252 */
[----:B----4-:R0:W-:Y:S02]  /*5c50*/  @!P3 ST.E.128 desc[UR42][R42.64], R44 ;  /* 0x0000002c2a00b985 */ /* 0x0101e4000c101d2a */
.L_x_10449:
[----:B------:R-:W-:Y:S05]  /*5c60*/  BSYNC B1 ;  /* 0x0000000000017941 */ /* 0x000fea0003800000 */
.L_x_10448:
[----:B------:R-:W-:-:S13]  /*5c70*/  ISETP.NE.AND P3, PT, R30, RZ, PT ;  /* 0x000000ff1e00720c */ /* 0x000fda0003f65270 */
[----:B------:R-:W-:Y:S05]  /*5c80*/  @!P3 BRA `(.L_x_10415) ;  /* 0x0000000800f8b947 */ /* 0x000fea0003800000 */
[----:B------:R-:W-:Y:S01]  /*5c90*/  LOP3.LUT P4, RZ, R23, 0x2, RZ, 0xc0, !PT ;  /* 0x0000000217ff7812 */ /* 0x000fe2000788c0ff */
[----:B------:R-:W-:Y:S01]  /*5ca0*/  BSSY B1, `(.L_x_10452) ;  /* 0x000006d000017945 */ /* 0x000fe20003800000 */
[C---:B0--3--:R-:W-:Y:S02]  /*5cb0*/  LEA R44, P3, R20.reuse, R82, 0x1 ;  /* 0x00000052142c7211 */ /* 0x049fe400078608ff */
[----:B------:R-:W-:Y:S02]  /*5cc0*/  SEL R103, R99, R103, !P4 ;  /* 0x0000006763677207 */ /* 0x000fe40006000000 */
[----:B--2---:R-:W-:Y:S02]  /*5cd0*/  LEA.HI.X R45, R20, R83, R91, 0x1, P3 ;  /* 0x00000053142d7211 */ /* 0x004fe400018f0c5b */
[----:B----4-:R-:W-:Y:S02]  /*5ce0*/  SHF.R.S32.HI R12, RZ, 0x1f, R103 ;  /* 0x0000001fff0c7819 */ /* 0x010fe40000011467 */
[----:B------:R-:W-:-:S02]  /*5cf0*/  ISETP.GE.AND P3, PT, R3, R98, PT ;  /* 0x000000620300720c */ /* 0x000fc40003f66270 */
[----:B------:R-:W-:-:S04]  /*5d00*/  LEA.HI R12, R12, R103, RZ, 0x4 ;  /* 0x000000670c0c7211 */ /* 0x000fc800078f20ff */
[----:B------:R-:W-:-:S04]  /*5d10*/  SHF.R.S32.HI R13, RZ, 0x4, R12 ;  /* 0x00000004ff0d7819 */ /* 0x000fc8000001140c */
        /* <DEDUP_REMOVED lines=9> */
[----:B------:R-:W-:-:S04]  /*5db0*/  IMAD R13, R18, 0x3000, R94 ;  /* 0x00003000120d7824 */ /* 0x000fc800078e025e */
[----:B------:R-:W-:Y:S02]  /*5dc0*/  IMAD R15, R18, 0x3000, R15 ;  /* 0x00003000120f7824 */ /* 0x000fe400078e020f */
[----:B------:R-:W-:-:S03]  /*5dd0*/  IMAD R13, R13, 0x2, R2 ;  /* 0x000000020d0d7824 */ /* 0x000fc600078e0202 */
[----:B------:R-:W-:-:S03]  /*5de0*/  LEA R40, R15, R2, 0x1 ;  /* 0x000000020f287211 */ /* 0x000fc600078e08ff */
[----:B------:R-:W0:Y:S04]  /*5df0*/  LDS.128 R12, [R13+0x15400] ;  /* 0x015400000d0c7984 */ /* 0x000e280000000c00 */
[----:B------:R-:W2:Y:S01]  /*5e00*/  LDS.128 R40, [R40+0x15400] ;  /* 0x0154000028287984 */ /* 0x000ea20000000c00 */
[----:B------:R-:W-:Y:S05]  /*5e10*/  @P3 BRA `(.L_x_10453) ;  /* 0x0000000400543947 */ /* 0x000fea0003800000 */
[----:B------:R-:W-:Y:S01]  /*5e20*/  SHF.R.U64 R36, R36, 0x10, R37 ;  /* 0x0000001024247819 */ /* 0x000fe20000001225 */
[----:B--2---:R-:W-:Y:S01]  /*5e30*/  IMAD.MOV.U32 R52, RZ, RZ, R41 ;  /* 0x000000ffff347224 */ /* 0x004fe200078e0029 */
[----:B------:R-:W-:Y:S01]  /*5e40*/  SHF.R.U32.HI R47, RZ, 0x10, R37 ;  /* 0x00000010ff2f7819 */ /* 0x000fe20000011625 */
[----:B------:R-:W-:Y:S01]  /*5e50*/  HADD2.F32 R54, -RZ, R113.H1_H1 ;  /* 0x30000071ff367230 */ /* 0x000fe20000004100 */
[----:B------:R-:W-:Y:S01]  /*5e60*/  SHF.R.U64 R37, R48, 0x10, R49 ;  /* 0x0000001030257819 */ /* 0x000fe20000001231 */
[----:B------:R-:W-:Y:S01]  /*5e70*/  HADD2.F32 R56, -RZ, R111.H1_H1 ;  /* 0x3000006fff387230 */ /* 0x000fe20000004100 */
[--C-:B------:R-:W-:Y:S01]  /*5e80*/  SHF.R.U64 R38, R38, 0x10, R39.reuse ;  /* 0x0000001026267819 */ /* 0x100fe20000001227 */
[----:B------:R-:W-:Y:S01]  /*5e90*/  HADD2.F32 R53, -RZ, R52.H0_H0 ;  /* 0x20000034ff357230 */ /* 0x000fe20000004100 */
[----:B------:R-:W-:Y:S01]  /*5ea0*/  SHF.R.U32.HI R48, RZ, 0x10, R39 ;  /* 0x00000010ff307819 */ /* 0x000fe20000011627 */
[----:B0-----:R-:W-:Y:S01]  /*5eb0*/  IMAD.MOV.U32 R41, RZ, RZ, R15 ;  /* 0x000000ffff297224 */ /* 0x001fe200078e000f */
[--C-:B------:R-:W-:Y:S01]  /*5ec0*/  SHF.R.U64 R39, R50, 0x10, R51.reuse ;  /* 0x0000001032277819 */ /* 0x100fe20000001233 */
[----:B------:R-:W-:Y:S01]  /*5ed0*/  HADD2.F32 R47, -RZ, R47.H0_H0 ;  /* 0x2000002fff2f7230 */ /* 0x000fe20000004100 */
[----:B------:R-:W-:Y:S01]  /*5ee0*/  SHF.R.U32.HI R50, RZ, 0x10, R51 ;  /* 0x00000010ff327819 */ /* 0x000fe20000011633 */
[----:B------:R-:W-:Y:S01]  /*5ef0*/  IMAD.MOV.U32 R51, RZ, RZ, R13 ;  /* 0x000000ffff337224 */ /* 0x000fe200078e000d */
[----:B------:R-:W-:Y:S01]  /*5f00*/  SHF.R.U32.HI R49, RZ, 0x10, R49 ;  /* 0x00000010ff317819 */ /* 0x000fe20000011631 */
[----:B------:R-:W-:-:S03]  /*5f10*/  FMUL.FTZ R58, R53, R54 ;  /* 0x00000036353a7220 */ /* 0x000fc60000410000 */
[--C-:B------:R-:W-:Y:S02]  /*5f20*/  HADD2.F32 R13, -RZ, R51.reuse.H0_H0 ;  /* 0x20000033ff0d7230 */ /* 0x100fe40000004100 */
[----:B------:R-:W-:-:S03]  /*5f30*/  HADD2.F32 R51, -RZ, R51.H1_H1 ;  /* 0x30000033ff337230 */ /* 0x000fc60000004100 */
[C---:B-1----:R-:W-:Y:S01]  /*5f40*/  FMUL.FTZ R60, R13.reuse, R54 ;  /* 0x000000360d3c7220 */ /* 0x042fe20000410000 */
[----:B------:R-:W-:Y:S02]  /*5f50*/  HADD2.F32 R54, -RZ, R52.H1_H1 ;  /* 0x30000034ff367230 */ /* 0x000fe40000004100 */
[-C--:B------:R-:W-:Y:S01]  /*5f60*/  FFMA.FTZ R13, R13, R56.reuse, -R58 ;  /* 0x000000380d0d7223 */ /* 0x080fe2000001083a */
[----:B------:R-:W-:Y:S02]  /*5f70*/  HADD2.F32 R52, -RZ, R49.H0_H0 ;  /* 0x20000031ff347230 */ /* 0x000fe40000004100 */
[----:B------:R-:W-:Y:S01]  /*5f80*/  FFMA.FTZ R15, R53, R56, R60 ;  /* 0x00000038350f7223 */ /* 0x000fe2000001003c */
[----:B------:R-:W-:Y:S02]  /*5f90*/  IMAD.MOV.U32 R49, RZ, RZ, R43 ;  /* 0x000000ffff317224 */ /* 0x000fe400078e002b */
[----:B------:R-:W-:Y:S02]  /*5fa0*/  HADD2.F32 R58, -RZ, R112.H1_H1 ;  /* 0x30000070ff3a7230 */ /* 0x000fe40000004100 */
[-C--:B------:R-:W-:Y:S01]  /*5fb0*/  FMUL.FTZ R56, R54, R52.reuse ;  /* 0x0000003436387220 */ /* 0x080fe20000410000 */
[----:B------:R-:W-:Y:S01]  /*5fc0*/  FMUL.FTZ R53, R51, R52 ;  /* 0x0000003433357220 */ /* 0x000fe20000410000 */
[----:B------:R-:W-:-:S02]  /*5fd0*/  HADD2.F32 R43, -RZ, R49.H0_H0 ;  /* 0x20000031ff2b7230 */ /* 0x000fc40000004100 */
[-C--:B------:R-:W-:Y:S01]  /*5fe0*/  FFMA.FTZ R52, R51, R47.reuse, -R56 ;  /* 0x0000002f33347223 */ /* 0x080fe20000010838 */
[----:B------:R-:W-:Y:S01]  /*5ff0*/  FFMA.FTZ R54, R54, R47, R53 ;  /* 0x0000002f36367223 */ /* 0x000fe20000010035 */
[----:B------:R-:W-:Y:S02]  /*6000*/  HADD2.F32 R47, -RZ, R41.H0_H0 ;  /* 0x20000029ff2f7230 */ /* 0x000fe40000004100 */
[-C--:B------:R-:W-:Y:S01]  /*6010*/  FMUL.FTZ R62, R43, R58.reuse ;  /* 0x0000003a2b3e7220 */ /* 0x080fe20000410000 */
[----:B------:R-:W-:Y:S01]  /*6020*/  HADD2.F32 R51, -RZ, R49.H1_H1 ;  /* 0x30000031ff337230 */ /* 0x000fe20000004100 */
[----:B------:R-:W-:Y:S01]  /*6030*/  F2FP.F16.F32.PACK_AB R13, R52, R13 ;  /* 0x0000000d340d723e */ /* 0x000fe200000000ff */
[----:B------:R-:W-:Y:S02]  /*6040*/  HADD2.F32 R60, -RZ, R50.H0_H0 ;  /* 0x20000032ff3c7230 */ /* 0x000fe40000004100 */
[----:B------:R-:W-:Y:S01]  /*6050*/  FMUL.FTZ R58, R47, R58 ;  /* 0x0000003a2f3a7220 */ /* 0x000fe20000410000 */
[----:B------:R-:W-:-:S02]  /*6060*/  HADD2.F32 R56, -RZ, R110.H1_H1 ;  /* 0x3000006eff387230 */ /* 0x000fc40000004100 */
[----:B------:R-:W-:Y:S02]  /*6070*/  HADD2.F32 R49, -RZ, R41.H1_H1 ;  /* 0x30000029ff317230 */ /* 0x000fe40000004100 */
[----:B------:R-:W-:Y:S02]  /*6080*/  HADD2.F32 R50, -RZ, R48.H0_H0 ;  /* 0x20000030ff327230 */ /* 0x000fe40000004100 */
[----:B------:R-:W-:Y:S01]  /*6090*/  FMUL.FTZ R48, R51, R60 ;  /* 0x0000003c33307220 */ /* 0x000fe20000410000 */
[----:B------:R-:W-:Y:S01]  /*60a0*/  FFMA.FTZ R41, R47, R56, -R62 ;  /* 0x000000382f297223 */ /* 0x000fe2000001083e */
[----:B------:R-:W-:Y:S01]  /*60b0*/  FMUL.FTZ R60, R49, R60 ;  /* 0x0000003c313c7220 */ /* 0x000fe20000410000 */
[----:B------:R-:W-:Y:S01]  /*60c0*/  FFMA.FTZ R43, R43, R56, R58 ;  /* 0x000000382b2b7223 */ /* 0x000fe2000001003a */
[-C--:B------:R-:W-:Y:S01]  /*60d0*/  FFMA.FTZ R48, R49, R50.reuse, -R48 ;  /* 0x0000003231307223 */ /* 0x080fe20000010830 */
[----:B------:R-:W-:Y:S02]  /*60e0*/  HADD2.F32 R53, -RZ, R37.H0_H0 ;  /* 0x20000025ff357230 */ /* 0x000fe40000004100 */
        /* <DEDUP_REMOVED lines=20> */
[----:B------:R-:W-:Y:S01]  /*6230*/  HADD2.F32 R51, -RZ, R39.H0_H0 ;  /* 0x20000027ff337230 */ /* 0x000fe20000004100 */
[----:B------:R-:W-:Y:S01]  /*6240*/  MOV R15, R48 ;  /* 0x00000030000f7202 */ /* 0x000fe20000000f00 */
[----:B------:R-:W-:Y:S01]  /*6250*/  HADD2.F32 R40, -RZ, R42.H0_H0 ;  /* 0x2000002aff287230 */ /* 0x000fe20000004100 */
[----:B------:R-:W-:Y:S01]  /*6260*/  F2FP.F16.F32.PACK_AB R12, R37, R12 ;  /* 0x0000000c250c723e */ /* 0x000fe200000000ff */
[----:B------:R-:W-:-:S02]  /*6270*/  HADD2.F32 R39, -RZ, R14.H0_H0 ;  /* 0x2000000eff277230 */ /* 0x000fc40000004100 */
[----:B------:R-:W-:Y:S02]  /*6280*/  HADD2.F32 R42, -RZ, R42.H1_H1 ;  /* 0x3000002aff2a7230 */ /* 0x000fe40000004100 */
[----:B------:R-:W-:Y:S02]  /*6290*/  HADD2.F32 R14, -RZ, R14.H1_H1 ;  /* 0x3000000eff0e7230 */ /* 0x000fe40000004100 */
[-C--:B------:R-:W-:Y:S01]  /*62a0*/  FMUL.FTZ R53, R39, R112.reuse ;  /* 0x0000007027357220 */ /* 0x080fe20000410000 */
[----:B------:R-:W-:Y:S02]  /*62b0*/  HADD2.F32 R110, -RZ, R110.H0_H0 ;  /* 0x2000006eff6e7230 */ /* 0x000fe40000004100 */
[-C--:B------:R-:W-:Y:S01]  /*62c0*/  FMUL.FTZ R55, R42, R51.reuse ;  /* 0x000000332a377220 */ /* 0x080fe20000410000 */
[----:B------:R-:W-:Y:S02]  /*62d0*/  HADD2.F32 R49, -RZ, R38.H0_H0 ;  /* 0x20000026ff317230 */ /* 0x000fe40000004100 */
[----:B------:R-:W-:Y:S01]  /*62e0*/  FMUL.FTZ R38, R40, R112 ;  /* 0x0000007028267220 */ /* 0x000fe20000410000 */
[----:B------:R-:W-:Y:S01]  /*62f0*/  FMUL.FTZ R51, R14, R51 ;  /* 0x000000330e337220 */ /* 0x000fe20000410000 */
[----:B------:R-:W-:Y:S01]  /*6300*/  FFMA.FTZ R53, R40, R110, R53 ;  /* 0x0000006e28357223 */ /* 0x000fe20000010035 */
[----:B------:R-:W-:Y:S01]  /*6310*/  F2FP.F16.F32.PACK_AB R40, R47, R36 ;  /* 0x000000242f28723e */ /* 0x000fe200000000ff */
[----:B------:R-:W-:Y:S01]  /*6320*/  FFMA.FTZ R38, R39, R110, -R38 ;  /* 0x0000006e27267223 */ /* 0x000fe20000010826 */
[-C--:B------:R-:W-:Y:S01]  /*6330*/  FFMA.FTZ R55, R14, R49.reuse, -R55 ;  /* 0x000000310e377223 */ /* 0x080fe20000010837 */
[----:B------:R-:W-:-:S04]  /*6340*/  FFMA.FTZ R42, R42, R49, R51 ;  /* 0x000000312a2a7223 */ /* 0x000fc80000010033 */
[----:B------:R-:W-:Y:S02]  /*6350*/  F2FP.F16.F32.PACK_AB R14, R55, R38 ;  /* 0x00000026370e723e */ /* 0x000fe400000000ff */
[----:B------:R-:W-:-:S07]  /*6360*/  F2FP.F16.F32.PACK_AB R42, R42, R53 ;  /* 0x000000352a2a723e */ /* 0x000fce00000000ff */
.L_x_10453:
[----:B------:R-:W-:Y:S05]  /*6370*/  BSYNC B1 ;  /* 0x0000000000017941 */ /* 0x000fea0003800000 */
.L_x_10452:
[----:B0-----:R0:W-:Y:S01]  /*6380*/  ST.E.128 desc[UR42][R44.64], R12 ;  /* 0x0000000c2c007985 */ /* 0x0011e2000c101d2a */
[----:B------:R-:W-:-:S13]  /*6390*/  ISETP.GE.AND P3, PT, R46, R11, PT ;  /* 0x0000000b2e00720c */ /* 0x000fda0003f66270 */
[----:B------:R-:W-:Y:S05]  /*63a0*/  @P3 BRA `(.L_x_10415) ;  /* 0x0000000400303947 */ /* 0x000fea0003800000 */
[----:B------:R-:W-:-:S05]  /*63b0*/  IMAD.WIDE R82, R46, 0x2, R82 ;  /* 0x000000022e527825 */ /* 0x000fca00078e0252 */
[----:B--2---:R2:W-:Y:S01]  /*63c0*/  ST.E.128 desc[UR42][R82.64], R40 ;  /* 0x0000002852007985 */ /* 0x0045e2000c101d2a */
[----:B------:R-:W-:Y:S05]  /*63d0*/  BRA `(.L_x_10415) ;  /* 0x0000000400247947 */ /* 0x000fea0003800000 */
.L_x_10407:
[----:B------:R-:W-:-:S06]  /*63e0*/  UISETP.NE.AND UP0, UPT, UR40, 0x3, UPT ;  /* 0x000000032800788c */ /* 0x000fcc000bf05270 */
[----:B------:R-:W-:-:S13]  /*63f0*/  PLOP3.LUT P2, PT, PT, PT, UP0, 0x80, 0x0 ;  /* 0x000000000000781c */ /* 0x000fda0003f4f008 */
[----:B------:R-:W-:Y:S05]  /*6400*/  @!P2 BRA `(.L_x_10454) ;  /* 0x000000000004a947 */ /* 0x000fea0003800000 */
[----:B------:R-:W-:Y:S01]  /*6410*/  BPT.TRAP 0x1 ;  /* 0x000000040000795c */ /* 0x000fe20000300000 */
.L_x_10454:
[----:B------:R-:W-:Y:S01]  /*6420*/  IMAD R31, R18, 0x8, R2 ;  /* 0x00000008121f7824 */ /* 0x000fe200078e0202 */
[----:B------:R-:W-:Y:S01]  /*6430*/  SHF.L.U32 R80, R137, 0x1f, RZ ;  /* 0x0000001f89507819 */ /* 0x000fe200000006ff */
[----:B------:R-:W-:Y:S01]  /*6440*/  BSSY B1, `(.L_x_10455) ;  /* 0x0000004000017945 */ /* 0x000fe20003800000 */
[----:B------:R-:W-:Y:S02]  /*6450*/  SHF.R.S32.HI R77, RZ, 0x1f, R76 ;  /* 0x0000001fff4d7819 */ /* 0x000fe4000001144c */
[----:B------:R-:W0:Y:S02]  /*6460*/  SYNCS.PHASECHK.TRANS64.TRYWAIT P3, [R31+URZ+0x2d890], R80 ;  /* 0x02d890501f0075a7 */ /* 0x000e24000806017f */
[----:B0-----:R-:W-:Y:S05]  /*6470*/  @!P3 BRA `(.L_x_10456) ;  /* 0x000001280034b947 */ /* 0x001fea0003800000 */
.L_x_10672:
[----:B------:R-:W-:Y:S05]  /*6480*/  BSYNC B1 ;  /* 0x0000000000017941 */ /* 0x000fea0003800000 */
.L_x_10455:
        /* <DEDUP_REMOVED lines=22> */
[----:B------:R-:W-:Y:S01]  /*65f0*/  ISETP.GT.AND P3, PT, R79, R138, PT ;  /* 0x0000008a4f00720c */ /* 0x000fe20003f64270 */
[----:B------:R-:W-:-:S12]  /*6600*/  BRA.DIV UR4, `(.L_x_10457) ;  /* 0x0000012604e47947 */ /* 0x000fd8000b800000 */
[----:B------:R1:W2:Y:S04]  /*6610*/  SHFL.IDX PT, R43, R13, RZ, 0x1e1f ;  /* 0x001e1fff0d2b7589 */ /* 0x0002a800000e0000 */
[----:B------:R-:W3:Y:S02]  /*6620*/  SHFL.IDX PT, R42, R42, RZ, 0x1e1f ;  /* 0x001e1fff2a2a7589 */ /* 0x000ee400000e0000 */
.L_x_10676:
[----:B------:R-:W-:Y:S05]  /*6630*/  @!P3 BRA `(.L_x_10415) ;  /* 0x00000000008cb947 */ /* 0x000fea0003800000 */
[----:B------:R-:W-:Y:S02]  /*6640*/  ULDC UR4, c[0x0][0x2f4] ;  /* 0x0000bd0000047ab9 */ /* 0x000fe40000000800 */
[----:B------:R-:W-:Y:S02]  /*6650*/  ISETP.GE.AND P5, PT, R16, UR4, PT ;  /* 0x0000000410007c0c */ /* 0x000fe4000bfa6270 */
[----:B------:R-:W-:-:S11]  /*6660*/  ISETP.GE.AND P4, PT, R22, UR4, PT ;  /* 0x0000000416007c0c */ /* 0x000fd6000bf86270 */
[----:B-1----:R-:W1:Y:S01]  /*6670*/  @!P5 LDS.128 R12, [R35+0x15000] ;  /* 0x01500000230cd984 */ /* 0x002e620000000c00 */
[----:B---3--:R-:W-:-:S04]  /*6680*/  @!P5 LEA R40, P3, R16, R42, 0x1 ;  /* 0x0000002a1028d211 */ /* 0x008fc800078608ff */
[----:B--2---:R-:W-:Y:S02]  /*6690*/  @!P5 LEA.HI.X R41, R16, R43, R17, 0x1, P3 ;  /* 0x0000002b1029d211 */ /* 0x004fe400018f0c11 */
[----:B------:R-:W-:-:S04]  /*66a0*/  @!P4 LEA R38, P3, R22, R42, 0x1 ;  /* 0x0000002a1626c211 */ /* 0x000fc800078608ff */
[----:B------:R-:W-:Y:S02]  /*66b0*/  @!P4 LEA.HI.X R39, R22, R43, R153, 0x1, P3 ;  /* 0x0000002b1627c211 */ /* 0x000fe400018f0c99 */
[----:B------:R-:W-:-:S13]  /*66c0*/  ISETP.GE.AND P3, PT, R19, UR4, PT ;  /* 0x0000000413007c0c */ /* 0x000fda000bf66270 */
[----:B------:R-:W-:-:S04]  /*66d0*/  @!P3 LEA R36, P6, R19, R42, 0x1 ;  /* 0x0000002a1324b211 */ /* 0x000fc800078c08ff */
[----:B------:R-:W-:Y:S01]  /*66e0*/  @!P3 LEA.HI.X R37, R19, R43, R152, 0x1, P6 ;  /* 0x0000002b1325b211 */ /* 0x000fe200030f0c98 */
[----:B-1----:R1:W-:Y:S01]  /*66f0*/  @!P5 ST.E.128 desc[UR42][R40.64], R12 ;  /* 0x0000000c2800d985 */ /* 0x0023e2000c101d2a */
[----:B------:R-:W-:-:S13]  /*6700*/  ISETP.GE.AND P5, PT, R0, UR4, PT ;  /* 0x0000000400007c0c */ /* 0x000fda000bfa6270 */
[----:B------:R-:W2:Y:S01]  /*6710*/  @!P5 LDS.128 R12, [R32+0x15000] ;  /* 0x01500000200cd984 */ /* 0x000ea20000000c00 */
[----:B------:R-:W-:Y:S01]  /*6720*/  @!P5 SHF.L.U32 R11, R148, 0x3, RZ ;  /* 0x00000003940bd819 */ /* 0x000fe200000006ff */
[----:B-1----:R-:W-:Y:S02]  /*6730*/  @!P5 IMAD.MOV.U32 R40, RZ, RZ, R42 ;  /* 0x000000ffff28d224 */ /* 0x002fe400078e002a */
[----:B------:R-:W-:Y:S02]  /*6740*/  @!P5 IMAD.MOV.U32 R41, RZ, RZ, R43 ;  /* 0x000000ffff29d224 */ /* 0x000fe400078e002b */
[----:B------:R-:W-:-:S05]  /*6750*/  @!P5 IMAD.WIDE R40, R11, 0x2, R40 ;  /* 0x000000020b28d825 */ /* 0x000fca00078e0228 */
[----:B--2---:R1:W-:Y:S01]  /*6760*/  @!P5 ST.E.128 desc[UR42][R40.64], R12 ;  /* 0x0000000c2800d985 */ /* 0x0043e2000c101d2a */
[----:B------:R-:W-:-:S13]  /*6770*/  ISETP.GE.AND P5, PT, R3, UR4, PT ;  /* 0x0000000403007c0c */ /* 0x000fda000bfa6270 */
[----:B------:R-:W2:Y:S01]  /*6780*/  @!P5 LDS.128 R12, [R35+0x17000] ;  /* 0x01700000230cd984 */ /* 0x000ea20000000c00 */
[----:B------:R-:W-:Y:S01]  /*6790*/  @!P5 IMAD.SHL.U32 R11, R149, 0x8, RZ ;  /* 0x00000008950bd824 */ /* 0x000fe200078e00ff */
[----:B-1----:R-:W-:Y:S01]  /*67a0*/  @!P5 MOV R41, R43 ;  /* 0x0000002b0029d202 */ /* 0x002fe20000000f00 */
[----:B------:R-:W-:-:S04]  /*67b0*/  @!P5 IMAD.MOV.U32 R40, RZ, RZ, R42 ;  /* 0x000000ffff28d224 */ /* 0x000fc800078e002a */
[----:B------:R-:W-:-:S05]  /*67c0*/  @!P5 IMAD.WIDE R40, R11, 0x2, R40 ;  /* 0x000000020b28d825 */ /* 0x000fca00078e0228 */
[----:B--2---:R1:W-:Y:S01]  /*67d0*/  @!P5 ST.E.128 desc[UR42][R40.64], R12 ;  /* 0x0000000c2800d985 */ /* 0x0043e2000c101d2a */
[----:B------:R-:W-:-:S03]  /*67e0*/  ISETP.GE.AND P5, PT, R136, UR4, PT ;  /* 0x0000000488007c0c */ /* 0x000fc6000bfa6270 */
[----:B------:R-:W2:Y:S10]  /*67f0*/  @!P4 LDS.128 R12, [R32+0x17000] ;  /* 0x01700000200cc984 */ /* 0x000eb40000000c00 */
[----:B-1----:R-:W-:-:S04]  /*6800*/  @!P5 LEA R40, P6, R136, R42, 0x1 ;  /* 0x0000002a8828d211 */ /* 0x002fc800078c08ff */
[----:B------:R-:W-:Y:S01]  /*6810*/  @!P5 LEA.HI.X R41, R136, R43, R151, 0x1, P6 ;  /* 0x0000002b8829d211 */ /* 0x000fe200030f0c97 */
[----:B--2---:R-:W-:Y:S04]  /*6820*/  @!P4 ST.E.128 desc[UR42][R38.64], R12 ;  /* 0x0000000c2600c985 */ /* 0x004fe8000c101d2a */
[----:B------:R-:W1:Y:S04]  /*6830*/  @!P3 LDS.128 R12, [R35+0x19000] ;  /* 0x01900000230cb984 */ /* 0x000e680000000c00 */
[----:B-1----:R-:W-:Y:S04]  /*6840*/  @!P3 ST.E.128 desc[UR42][R36.64], R12 ;  /* 0x0000000c2400b985 */ /* 0x002fe8000c101d2a */
[----:B------:R-:W1:Y:S04]  /*6850*/  @!P5 LDS.128 R12, [R32+0x19000] ;  /* 0x01900000200cd984 */ /* 0x000e680000000c00 */
[----:B-1----:R4:W-:Y:S02]  /*6860*/  @!P5 ST.E.128 desc[UR42][R40.64], R12 ;  /* 0x0000000c2800d985 */ /* 0x0029e4000c101d2a */
.L_x_10415:
[----:B------:R-:W-:Y:S05]  /*6870*/  BSYNC B0 ;  /* 0x0000000000007941 */ /* 0x000fea0003800000 */
.L_x_10406:
[----:B------:R-:W5:Y:S01]  /*6880*/  S2R R11, SR_TID.X ;  /* 0x00000000000b7919 */ /* 0x000f620000002100 */
[----:B------:R-:W-:Y:S01]  /*6890*/  @!PT LDS RZ, [RZ] ;  /* 0x00000000fffff984 */ /* 0x000fe20000000800 */
[----:B------:R-:W-:Y:S01]  /*68a0*/  @!PT LDS RZ, [RZ] ;  /* 0x00000000fffff984 */ /* 0x000fe20000000800 */
[----:B------:R-:W-:Y:S01]  /*68b0*/  @!PT LDS RZ, [RZ] ;  /* 0x00000000fffff984 */ /* 0x000fe20000000800 */
[----:B------:R-:W-:Y:S01]  /*68c0*/  @!PT LDS RZ, [RZ] ;  /* 0x00000000fffff984 */ /* 0x000fe20000000800 */
[----:B------:R0:W-:Y:S06]  /*68d0*/  MEMBAR.ALL.CTA ;  /* 0x0000000000007992 */ /* 0x0001ec0000008000 */
[----:B0-----:R-:W0:Y:S01]  /*68e0*/  FENCE.VIEW.ASYNC.S ;  /* 0x00000000000073c6 */ /* 0x001e220000000000 */
[----:B------:R-:W-:Y:S05]  /*68f0*/  WARPSYNC.ALL ;  /* 0x0000000000007948 */ /* 0x000fea0003800000 */
[----:B------:R-:W-:Y:S01]  /*6900*/  BSSY B0, `(.L_x_10458) ;  /* 0x0000008000007945 */ /* 0x000fe20003800000 */
[----:B0-----:R0:W-:Y:S01]  /*6910*/  BAR.SYNC.DEFER_BLOCKING R102, 0x80 ;  /* 0x000200660000751d */ /* 0x0011e20000010000 */
[----:B-----5:R-:W-:-:S13]  /*6920*/  LOP3.LUT P3, RZ, R11, 0x7f, RZ, 0xc0, !PT ;  /* 0x0000007f0bff7812 */ /* 0x020fda000786c0ff */
[----:B------:R-:W-:-:S05]  /*6930*/  @!P3 VIADD R11, R31, 0x2d8a0 ;  /* 0x0002d8a01f0bb836 */ /* 0x000fca0000000000 */
[----:B------:R-:W-:-:S04]  /*6940*/  @!P3 PRMT R11, RZ, 0x654, R11 ;  /* 0x00000654ff0bb816 */ /* 0x000fc8000000000b */
[----:B------:R0:W-:Y:S01]  /*6950*/  @!P3 SYNCS.ARRIVE.TRANS64.RED.A1T0 RZ, [R11+URZ], RZ ;  /* 0x000000ff0bffb9a7 */ /* 0x0001e2000810043f */
[----:B------:R-:W-:Y:S05]  /*6960*/  @!P2 BRA `(.L_x_10459) ;  /* 0x000000000004a947 */ /* 0x000fea0003800000 */
[----:B------:R-:W-:Y:S01]  /*6970*/  BPT.TRAP 0x1 ;  /* 0x000000040000795c */ /* 0x000fe20000300000 */
.L_x_10459:
[----:B------:R-:W-:Y:S05]  /*6980*/  BSYNC B0 ;  /* 0x0000000000007941 */ /* 0x000fea0003800000 */
.L_x_10458:
[----:B------:R-:W5:Y:S01]  /*6990*/  SYNCS.PHASECHK.TRANS64.TRYWAIT P2, [R31+URZ+0x2d8b0], R80 ;  /* 0x02d8b0501f0075a7 */ /* 0x000f62000804017f */
[----:B------:R-:W-:Y:S04]  /*69a0*/  BSSY B0, `(.L_x_10460) ;  /* 0x0000002000007945 */ /* 0x000fe80003800000 */
[----:B-----5:R-:W-:Y:S05]  /*69b0*/  @!P2 BRA `(.L_x_10461) ;  /* 0x000001240040a947 */ /* 0x020fea0003800000 */
.L_x_10677:
[----:B------:R-:W-:Y:S05]  /*69c0*/  BSYNC B0 ;  /* 0x0000000000007941 */ /* 0x000fea0003800000 */
.L_x_10460:
[----:B------:R-:W-:Y:S01]  /*69d0*/  ULDC.64 UR4, c[0x0][0x328] ;  /* 0x0000ca0000047ab9 */ /* 0x000fe20000000a00 */
[----:B------:R-:W-:Y:S01]  /*69e0*/  BSSY B0, `(.L_x_10462) ;  /* 0x0000037000007945 */ /* 0x000fe20003800000 */
[----:B------:R-:W-:Y:S02]  /*69f0*/  IMAD R77, R77, UR4, RZ ;  /* 0x000000044d4d7c24 */ /* 0x000fe4000f8e02ff */
[----:B-1-34-:R-:W-:-:S04]  /*6a00*/  IMAD.WIDE.U32 R12, R76, UR4, RZ ;  /* 0x000000044c0c7c25 */ /* 0x01afc8000f8e00ff */
        /* <DEDUP_REMOVED lines=15> */
[----:B--2---:R0:W1:Y:S01]  /*6b00*/  SHFL.IDX PT, R40, R11, RZ, 0x1e1f ;  /* 0x001e1fff0b287589 */ /* 0x00406200000e0000 */
[----:B------:R-:W-:-:S03]  /*6b10*/  ISETP.GT.AND P2, PT, R79, R138, PT ;  /* 0x0000008a4f00720c */ /* 0x000fc60003f44270 */
[----:B------:R0:W2:Y:S10]  /*6b20*/  SHFL.IDX PT, R41, R12, RZ, 0x1e1f ;  /* 0x001e1fff0c297589 */ /* 0x0000b400000e0000 */
[----:B0-----:R-:W-:Y:S05]  /*6b30*/  @!P2 BRA `(.L_x_10463) ;  /* 0x000000000084a947 */ /* 0x001fea0003800000 */
[----:B------:R-:W-:Y:S02]  /*6b40*/  ULDC UR4, c[0x0][0x2f4] ;  /* 0x0000bd0000047ab9 */ /* 0x000fe40000000800 */
[----:B------:R-:W-:Y:S02]  /*6b50*/  ISETP.GE.AND P5, PT, R16, UR4, PT ;  /* 0x0000000410007c0c */ /* 0x000fe4000bfa6270 */
[----:B------:R-:W-:-:S11]  /*6b60*/  ISETP.GE.AND P4, PT, R22, UR4, PT ;  /* 0x0000000416007c0c */ /* 0x000fd6000bf86270 */
[----:B------:R-:W0:Y:S01]  /*6b70*/  @!P5 LDS.128 R12, [R35] ;  /* 0x00000000230cd984 */ /* 0x000e220000000c00 */
[----:B-1----:R-:W-:-:S04]  /*6b80*/  @!P5 LEA R42, P2, R16, R40, 0x1 ;  /* 0x00000028102ad211 */ /* 0x002fc800078408ff */
[----:B--2---:R-:W-:Y:S02]  /*6b90*/  @!P5 LEA.HI.X R43, R16, R41, R17, 0x1, P2 ;  /* 0x00000029102bd211 */ /* 0x004fe400010f0c11 */
[----:B------:R-:W-:-:S04]  /*6ba0*/  @!P4 LEA R38, P2, R22, R40, 0x1 ;  /* 0x000000281626c211 */ /* 0x000fc800078408ff */
[----:B------:R-:W-:Y:S02]  /*6bb0*/  @!P4 LEA.HI.X R39, R22, R41, R153, 0x1, P2 ;  /* 0x000000291627c211 */ /* 0x000fe400010f0c99 */
[----:B------:R-:W-:-:S13]  /*6bc0*/  ISETP.GE.AND P2, PT, R19, UR4, PT ;  /* 0x0000000413007c0c */ /* 0x000fda000bf46270 */
[----:B------:R-:W-:-:S04]  /*6bd0*/  @!P2 LEA R36, P6, R19, R40, 0x1 ;  /* 0x000000281324a211 */ /* 0x000fc800078c08ff */
[----:B------:R-:W-:Y:S01]  /*6be0*/  @!P2 LEA.HI.X R37, R19, R41, R152, 0x1, P6 ;  /* 0x000000291325a211 */ /* 0x000fe200030f0c98 */
[----:B0-----:R0:W-:Y:S01]  /*6bf0*/  @!P5 ST.E.128 desc[UR42][R42.64], R12 ;  /* 0x0000000c2a00d985 */ /* 0x0011e2000c101d2a */
[----:B------:R-:W-:-:S13]  /*6c00*/  ISETP.GE.AND P5, PT, R0, UR4, PT ;  /* 0x0000000400007c0c */ /* 0x000fda000bfa6270 */
[----:B------:R-:W1:Y:S01]  /*6c10*/  @!P5 LDS.128 R12, [R32] ;  /* 0x00000000200cd984 */ /* 0x000e620000000c00 */
[----:B------:R-:W-:-:S05]  /*6c20*/  @!P5 SHF.L.U32 R11, R148, 0x3, RZ ;  /* 0x00000003940bd819 */ /* 0x000fca00000006ff */
[----:B0-----:R-:W-:-:S05]  /*6c30*/  @!P5 IMAD.WIDE R42, R11, 0x2, R40 ;  /* 0x000000020b2ad825 */ /* 0x001fca00078e0228 */
[----:B-1----:R0:W-:Y:S01]  /*6c40*/  @!P5 ST.E.128 desc[UR42][R42.64], R12 ;  /* 0x0000000c2a00d985 */ /* 0x0021e2000c101d2a */
[----:B------:R-:W-:-:S13]  /*6c50*/  ISETP.GE.AND P5, PT, R3, UR4, PT ;  /* 0x0000000403007c0c */ /* 0x000fda000bfa6270 */
[----:B------:R-:W1:Y:S01]  /*6c60*/  @!P5 LDS.128 R12, [R35+0x2000] ;  /* 0x00200000230cd984 */ /* 0x000e620000000c00 */
[----:B------:R-:W-:Y:S02]  /*6c70*/  @!P5 IMAD.SHL.U32 R11, R149, 0x8, RZ ;  /* 0x00000008950bd824 */ /* 0x000fe400078e00ff */
[----:B0-----:R-:W-:Y:S02]  /*6c80*/  @!P5 IMAD.MOV.U32 R42, RZ, RZ, R40 ;  /* 0x000000ffff2ad224 */ /* 0x001fe400078e0028 */
[----:B------:R-:W-:Y:S02]  /*6c90*/  @!P5 IMAD.MOV.U32 R43, RZ, RZ, R41 ;  /* 0x000000ffff2bd224 */ /* 0x000fe400078e0029 */
        /* <DEDUP_REMOVED lines=11> */
.L_x_10463:
[----:B------:R-:W-:Y:S05]  /*6d50*/  BSYNC B0 ;  /* 0x0000000000007941 */ /* 0x000fea0003800000 */
.L_x_10462:
[----:B------:R-:W-:Y:S01]  /*6d60*/  @!PT LDS RZ, [RZ] ;  /* 0x00000000fffff984 */ /* 0x000fe20000000800 */
[----:B------:R-:W-:Y:S01]  /*6d70*/  @!PT LDS RZ, [RZ] ;  /* 0x00000000fffff984 */ /* 0x000fe20000000800 */
[----:B------:R-:W-:Y:S01]  /*6d80*/  @!PT LDS RZ, [RZ] ;  /* 0x00000000fffff984 */ /* 0x000fe20000000800 */
[----:B------:R-:W-:Y:S01]  /*6d90*/  @!PT LDS RZ, [RZ] ;  /* 0x00000000fffff984 */ /* 0x000fe20000000800 */
[----:B------:R3:W-:Y:S06]  /*6da0*/  MEMBAR.ALL.CTA ;  /* 0x0000000000007992 */ /* 0x0007ec0000008000 */
[----:B---3--:R-:W3:Y:S01]  /*6db0*/  FENCE.VIEW.ASYNC.S ;  /* 0x00000000000073c6 */ /* 0x008ee20000000000 */
[----:B------:R-:W-:Y:S01]  /*6dc0*/  @!P3 VIADD R31, R31, 0x2d8c0 ;  /* 0x0002d8c01f1fb836 */ /* 0x000fe20000000000 */
[----:B------:R-:W-:Y:S01]  /*6dd0*/  IADD3 R18, R18, 0x1, RZ ;  /* 0x0000000112127810 */ /* 0x000fe20007ffe0ff */
[----:B---3--:R3:W-:Y:S03]  /*6de0*/  BAR.SYNC.DEFER_BLOCKING R102, 0x80 ;  /* 0x000200660000751d */ /* 0x0087e60000010000 */
[----:B------:R-:W-:-:S02]  /*6df0*/  ISETP.NE.AND P2, PT, R18, 0x2, PT ;  /* 0x000000021200780c */ /* 0x000fc40003f45270 */
[----:B------:R-:W-:Y:S02]  /*6e00*/  @!P3 PRMT R31, RZ, 0x654, R31 ;  /* 0x00000654ff1fb816 */ /* 0x000fe4000000001f */
[----:B0-----:R-:W-:Y:S02]  /*6e10*/  SEL R12, RZ, 0x1, P2 ;  /* 0x00000001ff0c7807 */ /* 0x001fe40001000000 */
[----:B------:R-:W-:Y:S02]  /*6e20*/  SEL R18, R18, RZ, P2 ;  /* 0x000000ff12127207 */ /* 0x000fe40001000000 */
[----:B------:R-:W-:Y:S01]  /*6e30*/  LOP3.LUT R137, R137, R12, RZ, 0x3c, !PT ;  /* 0x0000000c89897212 */ /* 0x000fe200078e3cff */
[----:B------:R3:W-:Y:S01]  /*6e40*/  @!P3 SYNCS.ARRIVE.TRANS64.RED.A1T0 RZ, [R31+URZ], RZ ;  /* 0x000000ff1fffb9a7 */ /* 0x0007e2000810043f */
[----:B------:R-:W-:Y:S05]  /*6e50*/  @P1 BRA `(.L_x_10464) ;  /* 0xffffffb400dc1947 */ /* 0x000fea000383ffff */
[----:B------:R-:W0:Y:S01]  /*6e60*/  S2R R11, SR_TID.X ;  /* 0x00000000000b7919 */ /* 0x000e220000002100 */
[----:B------:R-:W-:Y:S02]  /*6e70*/  PLOP3.LUT P0, PT, PT, PT, PT, 0x8, 0x0 ;  /* 0x000000000000781c */ /* 0x000fe40003f0e170 */
[----:B0-----:R-:W-:-:S04]  /*6e80*/  SHF.R.U32.HI R11, RZ, 0x7, R11 ;  /* 0x00000007ff0b7819 */ /* 0x001fc8000001160b */
[----:B------:R-:W-:-:S13]  /*6e90*/  ISETP.NE.AND P4, PT, R11, 0x1, PT ;  /* 0x000000010b00780c */ /* 0x000fda0003f85270 */
[----:B------:R-:W-:Y:S06]  /*6ea0*/  @!P4 BAR.ARV 0x9, 0x100 ;  /* 0x024400000000cb1d */ /* 0x000fec0000002000 */
.L_x_10401:
[----:B------:R-:W-:Y:S02]  /*6eb0*/  ISETP.GE.AND P2, PT, R101, 0x1, PT ;  /* 0x000000016500780c */ /* 0x000fe40003f46270 */
[----:B-12---:R-:W-:Y:S02]  /*6ec0*/  CS2R R40, SRZ ;  /* 0x0000000000287805 */ /* 0x006fe4000001ff00 */
[----:B------:R-:W-:Y:S01]  /*6ed0*/  PLOP3.LUT P1, PT, PT, PT, PT, 0x80, 0x0 ;  /* 0x000000000000781c */ /* 0x000fe20003f2f070 */
[----:B------:R-:W-:Y:S01]  /*6ee0*/  IMAD.MOV.U32 R135, RZ, RZ, RZ ;  /* 0x000000ffff877224 */ /* 0x000fe200078e00ff */
        /* <DEDUP_REMOVED lines=23> */
[----:B------:R-:W-:Y:S01]  /*7060*/  MOV R51, RZ ;  /* 0x000000ff00337202 */ /* 0x000fe20000000f00 */
[----:B------:R-:W-:Y:S01]  /*7070*/  IMAD.MOV.U32 R6, RZ, RZ, RZ ;  /* 0x000000ffff067224 */ /* 0x000fe200078e00ff */
[----:B------:R-:W-:Y:S06]  /*7080*/  @P0 BRA `(.L_x_10465) ;  /* 0x00000000000c0947 */ /* 0x000fec0003800000 */
[----:B------:R-:W0:Y:S01]  /*7090*/  FENCE.VIEW.ASYNC.G ;  /* 0x00000000000073c6 */ /* 0x000e220000000100 */
[----:B------:R-:W-:Y:S05]  /*70a0*/  WARPSYNC.ALL ;  /* 0x0000000000007948 */ /* 0x000fea0003800000 */
[----:B0-----:R-:W-:Y:S06]  /*70b0*/  BAR.ARV 0xc, 0x200 ;  /* 0x0308000000007b1d */ /* 0x001fec0000002000 */
.L_x_10465:
[----:B------:R-:W-:Y:S02]  /*70c0*/  IMAD.MOV.U32 R50, RZ, RZ, RZ ;  /* 0x000000ffff327224 */ /* 0x000fe400078e00ff */
[----:B------:R-:W-:Y:S01]  /*70d0*/  IMAD.MOV.U32 R7, RZ, RZ, RZ ;  /* 0x000000ffff077224 */ /* 0x000fe200078e00ff */
[----:B------:R-:W-:Y:S06]  /*70e0*/  @!P2 BRA `(.L_x_10466) ;  /* 0x0000009000a0a947 */ /* 0x000fec0003800000 */
[----:B------:R-:W-:-:S03]  /*70f0*/  UMOV UR4, 0xffffffff ;  /* 0xffffffff00047882 */ /* 0x000fc60000000000 */
[----:B------:R-:W-:Y:S05]  /*7100*/  BRA.DIV UR4, `(.L_x_10467) ;  /* 0x0000011e04807947 */ /* 0x000fea000b800000 */
[----:B------:R-:W0:Y:S02]  /*7110*/  S2R R0, SR_TID.X ;  /* 0x0000000000007919 */ /* 0x000e240000002100 */
[----:B0-----:R-:W-:-:S05]  /*7120*/  VIADD R3, R0, 0xffffff80 ;  /* 0xffffff8000037836 */ /* 0x001fca0000000000 */
[----:B------:R-:W-:-:S04]  /*7130*/  SHF.R.S32.HI R0, RZ, 0x1f, R3 ;  /* 0x0000001fff007819 */ /* 0x000fc80000011403 */
[----:B------:R-:W-:-:S04]  /*7140*/  LEA.HI R0, R0, R3, RZ, 0x7 ;  /* 0x0000000300007211 */ /* 0x000fc800078f38ff */
[----:B------:R-:W-:-:S06]  /*7150*/  SHF.R.S32.HI R0, RZ, 0x7, R0 ;  /* 0x00000007ff007819 */ /* 0x000fcc0000011400 */
[----:B------:R-:W0:Y:S04]  /*7160*/  SHFL.IDX PT, R0, R0, RZ, 0x1f ;  /* 0x00001fff00007589 */ /* 0x000e2800000e0000 */
[----:B0-----:R1:W-:Y:S02]  /*7170*/  STL [R1+0x38], R0 ;  /* 0x0000380001007387 */ /* 0x0013e40000100800 */
.L_x_10680:
[----:B------:R-:W1:Y:S01]  /*7180*/  LDL R3, [R1+0x38] ;  /* 0x0000380001037983 */ /* 0x000e620000100800 */
[----:B------:R-:W-:Y:S01]  /*7190*/  BSSY B6, `(.L_x_10468) ;  /* 0x000001b000067945 */ /* 0x000fe20003800000 */
[----:B-1----:R-:W-:-:S05]  /*71a0*/  IMAD.HI R0, R3, 0x55555556, RZ ;  /* 0x5555555603007827 */ /* 0x002fca00078e02ff */
[----:B------:R-:W-:-:S05]  /*71b0*/  LEA.HI R44, R0, R0, RZ, 0x1 ;  /* 0x00000000002c7211 */ /* 0x000fca00078f08ff */
[----:B------:R-:W-:Y:S01]  /*71c0*/  IMAD R44, R44, -0x3, R3 ;  /* 0xfffffffd2c2c7824 */ /* 0x000fe200078e0203 */
[----:B------:R-:W-:-:S04]  /*71d0*/  IADD3 R3, R2, 0x21800, RZ ;  /* 0x0002180002037810 */ /* 0x000fc80007ffe0ff */
[----:B------:R-:W-:Y:S01]  /*71e0*/  LOP3.LUT P0, RZ, R3, 0x3ff, RZ, 0xc0, !PT ;  /* 0x000003ff03ff7812 */ /* 0x000fe2000780c0ff */
[----:B------:R-:W-:-:S05]  /*71f0*/  IMAD R0, R44, 0x2000, R3 ;  /* 0x000020002c007824 */ /* 0x000fca00078e0203 */
[----:B------:R-:W-:-:S04]  /*7200*/  SHF.R.U32.HI R0, RZ, 0x4, R0 ;  /* 0x00000004ff007819 */ /* 0x000fc80000011600 */
[----:B------:R-:W-:-:S05]  /*7210*/  LOP3.LUT R0, R0, 0x3fff, RZ, 0xc0, !PT ;  /* 0x00003fff00007812 */ /* 0x000fca00078ec0ff */
[----:B------:R1:W-:Y:S01]  /*7220*/  STL [R1+0x40], R0 ;  /* 0x0000400001007387 */ /* 0x0003e20000100800 */
[----:B------:R-:W-:Y:S05]  /*7230*/  @!P0 BRA `(.L_x_10469) ;  /* 0x0000000000408947 */ /* 0x000fea0003800000 */
[----:B-1----:R-:W-:Y:S01]  /*7240*/  MOV R0, 0x0 ;  /* 0x0000000000007802 */ /* 0x002fe20000000f00 */
[----:B------:R-:W-:Y:S01]  /*7250*/  ULDC.64 UR4, c[0x4][0x138] ;  /* 0x01004e0000047ab9 */ /* 0x000fe20000000a00 */
[----:B------:R-:W-:Y:S01]  /*7260*/  ULDC.64 UR6, c[0x4][0x140] ;  /* 0x0100500000067ab9 */ /* 0x000fe20000000a00 */
[----:B------:R-:W-:Y:S01]  /*7270*/  IMAD.U32 R4, RZ, RZ, UR4 ;  /* 0x00000004ff047e24 */ /* 0x000fe2000f8e00ff */
[----:B0-----:R0:W1:Y:S01]  /*7280*/  LDC.64 R14, c[0x4][R0] ;  /* 0x01000000000e7b82 */ /* 0x0010620000000a00 */
        /* <DEDUP_REMOVED lines=11> */
.L_x_10469:
[----:B------:R-:W-:Y:S05]  /*7340*/  BSYNC B6 ;  /* 0x0000000000067941 */ /* 0x000fea0003800000 */
.L_x_10468:
        /* <DEDUP_REMOVED lines=13> */
.L_x_10473:
[----:B---3--:R3:W4:Y:S02]  /*7420*/  SYNCS.PHASECHK.TRANS64.TRYWAIT P0, [R2+URZ+0x2d800], R3 ;  /* 0x02d80003020075a7 */ /* 0x008724000800017f */
[----:B----4-:R-:W-:Y:S05]  /*7430*/  @!P0 NANOSLEEP.SYNCS 0x989680 ;  /* 0x009896800000895d */ /* 0x010fea0003900000 */
[----:B------:R-:W4:Y:S02]  /*7440*/  @!P0 SYNCS.PHASECHK.TRANS64 P0, [R2+URZ+0x2d800], R3 ;  /* 0x02d80003020085a7 */ /* 0x000f24000800007f */
[----:B----4-:R-:W-:Y:S05]  /*7450*/  @!P0 BRA `(.L_x_10473) ;  /* 0xfffffffc00f08947 */ /* 0x010fea000383ffff */
.L_x_10472:
[----:B------:R-:W-:Y:S05]  /*7460*/  BSYNC B0 ;  /* 0x0000000000007941 */ /* 0x000fea0003800000 */
.L_x_10471:
[----:B------:R-:W-:Y:S05]  /*7470*/  BRA `(.L_x_10474) ;  /* 0x0000003800247947 */ /* 0x000fea0003800000 */
.L_x_10470:
[----:B-1---5:R-:W-:Y:S01]  /*7480*/  SHF.R.S32.HI R0, RZ, 0x1f, R97 ;  /* 0x0000001fff007819 */ /* 0x022fe20000011461 */
[----:B------:R-:W-:Y:S01]  /*7490*/  ULOP3.LUT UP0, URZ, UR38, 0x1bf, URZ, 0xc0, !UPT ;  /* 0x000001bf263f7892 */ /* 0x000fe2000f80c03f */
[----:B------:R-:W-:Y:S01]  /*74a0*/  ULDC.64 UR4, c[0x0][0x3f8] ;  /* 0x0000fe0000047ab9 */ /* 0x000fe20000000a00 */
[----:B------:R-:W-:Y:S02]  /*74b0*/  ULDC.64 UR6, c[0x0][0x408] ;  /* 0x0001020000067ab9 */ /* 0x000fe40000000a00 */
[C---:B------:R-:W-:Y:S02]  /*74c0*/  IMAD R6, R0.reuse, UR4, RZ ;  /* 0x0000000400067c24 */ /* 0x040fe4000f8e02ff */
[----:B------:R-:W-:Y:S01]  /*74d0*/  IMAD R0, R0, UR6, RZ ;  /* 0x0000000600007c24 */ /* 0x000fe2000f8e02ff */
[----:B------:R-:W-:Y:S01]  /*74e0*/  PLOP3.LUT P2, PT, PT, PT, UP0, 0x80, 0x0 ;  /* 0x000000000000781c */ /* 0x000fe20003f4f008 */
[C---:B------:R-:W-:Y:S02]  /*74f0*/  IMAD R25, R97.reuse, UR5, R6 ;  /* 0x0000000561197c24 */ /* 0x040fe4000f8e0206 */
[----:B------:R-:W-:Y:S01]  /*7500*/  IMAD.WIDE.U32 R4, R97, UR4, RZ ;  /* 0x0000000461047c25 */ /* 0x000fe2000f8e00ff */
[----:B------:R-:W-:-:S03]  /*7510*/  ULDC.64 UR4, c[0x0][0x3e8] ;  /* 0x0000fa0000047ab9 */ /* 0x000fc60000000a00 */
[C---:B------:R-:W-:Y:S01]  /*7520*/  IMAD R27, R97.reuse, UR7, R0 ;  /* 0x00000007611b7c24 */ /* 0x040fe2000f8e0200 */
[----:B------:R-:W-:Y:S01]  /*7530*/  LEA R24, P0, R4, UR4, 0x1 ;  /* 0x0000000404187c11 */ /* 0x000fe2000f8008ff */
[----:B------:R-:W-:Y:S01]  /*7540*/  IMAD.WIDE.U32 R6, R97, UR6, RZ ;  /* 0x0000000661067c25 */ /* 0x000fe2000f8e00ff */
[----:B------:R-:W-:-:S03]  /*7550*/  ULDC.64 UR6, c[0x0][0x400] ;  /* 0x0001000000067ab9 */ /* 0x000fc60000000a00 */
[----:B------:R-:W-:Y:S01]  /*7560*/  IMAD.IADD R25, R25, 0x1, R5 ;  /* 0x0000000119197824 */ /* 0x000fe200078e0205 */
[----:B------:R-:W-:Y:S01]  /*7570*/  LEA R26, P1, R6, UR6, 0x1 ;  /* 0x00000006061a7c11 */ /* 0x000fe2000f8208ff */
[----:B------:R-:W-:-:S03]  /*7580*/  IMAD.IADD R27, R27, 0x1, R7 ;  /* 0x000000011b1b7824 */ /* 0x000fc600078e0207 */
[----:B------:R-:W-:Y:S02]  /*7590*/  LEA.HI.X R25, R4, UR5, R25, 0x1, P0 ;  /* 0x0000000504197c11 */ /* 0x000fe400080f0c19 */
[----:B------:R-:W-:Y:S01]  /*75a0*/  LEA.HI.X R27, R6, UR7, R27, 0x1, P1 ;  /* 0x00000007061b7c11 */ /* 0x000fe200088f0c1b */
[----:B------:R-:W-:Y:S06]  /*75b0*/  @!P2 BRA `(.L_x_10475) ;  /* 0x000000000040a947 */ /* 0x000fec0003800000 */
[----:B0-----:R-:W-:Y:S01]  /*75c0*/  MOV R14, 0x0 ;  /* 0x00000000000e7802 */ /* 0x001fe20000000f00 */
[----:B------:R-:W-:Y:S01]  /*75d0*/  ULDC.64 UR4, c[0x4][0x138] ;  /* 0x01004e0000047ab9 */ /* 0x000fe20000000a00 */
[----:B------:R-:W-:Y:S01]  /*75e0*/  ULDC.64 UR6, c[0x4][0x140] ;  /* 0x0100500000067ab9 */ /* 0x000fe20000000a00 */
[----:B------:R-:W-:Y:S01]  /*75f0*/  IMAD.U32 R4, RZ, RZ, UR4 ;  /* 0x00000004ff047e24 */ /* 0x000fe2000f8e00ff */
[----:B------:R-:W-:Y:S01]  /*7600*/  MOV R5, UR5 ;  /* 0x0000000500057c02 */ /* 0x000fe20008000f00 */
        /* <DEDUP_REMOVED lines=11> */
.L_x_10475:
        /* <DEDUP_REMOVED lines=8> */
[----:B------:R1:W3:Y:S04]  /*7740*/  SHFL.IDX PT, R0, R24, RZ, 0x1e1f ;  /* 0x001e1fff18007589 */ /* 0x0002e800000e0000 */
[----:B------:R1:W4:Y:S04]  /*7750*/  SHFL.IDX PT, R5, R27, RZ, 0x1e1f ;  /* 0x001e1fff1b057589 */ /* 0x00032800000e0000 */
[----:B------:R1:W0:Y:S02]  /*7760*/  SHFL.IDX PT, R4, R26, RZ, 0x1e1f ;  /* 0x001e1fff1a047589 */ /* 0x00022400000e0000 */
.L_x_10686:
[----:B------:R-:W-:Y:S01]  /*7770*/  ULDC UR4, c[0x0][0x448] ;  /* 0x0001120000047ab9 */ /* 0x000fe20000000800 */
[----:B------:R-:W-:Y:S01]  /*7780*/  BSSY B1, `(.L_x_10479) ;  /* 0x000005a000017945 */ /* 0x000fe20003800000 */
[----:B------:R-:W-:Y:S01]  /*7790*/  IMAD R45, R100, UR4, RZ ;  /* 0x00000004642d7c24 */ /* 0x000fe2000f8e02ff */
[----:B------:R-:W-:Y:S02]  /*77a0*/  CS2R R34, SRZ ;  /* 0x0000000000227805 */ /* 0x000fe4000001ff00 */
[----:B------:R-:W-:Y:S02]  /*77b0*/  CS2R R30, SRZ ;  /* 0x00000000001e7805 */ /* 0x000fe4000001ff00 */
[----:B-1----:R-:W-:Y:S02]  /*77c0*/  CS2R R26, SRZ ;  /* 0x00000000001a7805 */ /* 0x002fe4000001ff00 */
[----:B------:R-:W-:Y:S02]  /*77d0*/  CS2R R20, SRZ ;  /* 0x0000000000147805 */ /* 0x000fe4000001ff00 */
[----:B------:R-:W-:Y:S01]  /*77e0*/  ISETP.GE.AND P0, PT, R6, R45, PT ;  /* 0x0000002d0600720c */ /* 0x000fe20003f06270 */
[----:B------:R-:W-:Y:S01]  /*77f0*/  IMAD R45, R33, -0xc0, R45 ;  /* 0xffffff40212d7824 */ /* 0x000fe200078e022d */
[----:B------:R-:W-:-:S02]  /*7800*/  CS2R R12, SRZ ;  /* 0x00000000000c7805 */ /* 0x000fc4000001ff00 */
[----:B------:R-:W-:Y:S02]  /*7810*/  CS2R R8, SRZ ;  /* 0x0000000000087805 */ /* 0x000fe4000001ff00 */
[----:B------:R-:W-:Y:S02]  /*7820*/  CS2R R36, SRZ ;  /* 0x0000000000247805 */ /* 0x000fe4000001ff00 */
[----:B------:R-:W-:Y:S02]  /*7830*/  CS2R R32, SRZ ;  /* 0x0000000000207805 */ /* 0x000fe4000001ff00 */
[----:B------:R-:W-:Y:S02]  /*7840*/  CS2R R28, SRZ ;  /* 0x00000000001c7805 */ /* 0x000fe4000001ff00 */
[----:B------:R-:W-:Y:S02]  /*7850*/  CS2R R24, SRZ ;  /* 0x0000000000187805 */ /* 0x000fe4000001ff00 */
[----:B0-----:R-:W-:-:S02]  /*7860*/  CS2R R14, SRZ ;  /* 0x00000000000e7805 */ /* 0x001fc4000001ff00 */
[----:B------:R-:W-:Y:S01]  /*7870*/  CS2R R10, SRZ ;  /* 0x00000000000a7805 */ /* 0x000fe2000001ff00 */
[----:B------:R-:W-:Y:S06]  /*7880*/  @P0 BRA `(.L_x_10480) ;  /* 0x0000000400240947 */ /* 0x000fec0003800000 */
[----:B------:R-:W2:Y:S01]  /*7890*/  LDL R7, [R1+0x20] ;  /* 0x0000200001077983 */ /* 0x000ea20000100800 */
[----:B------:R-:W-:-:S03]  /*78a0*/  ULDC UR4, c[0x0][0x3f4] ;  /* 0x0000fd0000047ab9 */ /* 0x000fc60000000800 */
[----:B------:R-:W4:Y:S04]  /*78b0*/  LDL R39, [R1+0x18] ;  /* 0x0000180001277983 */ /* 0x000f280000100800 */
[----:B------:R-:W4:Y:S04]  /*78c0*/  LDL R38, [R1+0x1c] ;  /* 0x00001c0001267983 */ /* 0x000f280000100800 */
[----:B------:R-:W4:Y:S04]  /*78d0*/  LDL R35, [R1+0x24] ;  /* 0x0000240001237983 */ /* 0x000f280000100800 */
[----:B------:R-:W4:Y:S04]  /*78e0*/  LDL R34, [R1+0x28] ;  /* 0x0000280001227983 */ /* 0x000f280000100800 */
[----:B------:R-:W4:Y:S04]  /*78f0*/  LDL R49, [R1+0x70] ;  /* 0x0000700001317983 */ /* 0x000f280000100800 */
[----:B------:R-:W4:Y:S01]  /*7900*/  LDL R48, [R1+0x74] ;  /* 0x0000740001307983 */ /* 0x000f220000100800 */
[----:B------:R-:W-:-:S02]  /*7910*/  CS2R R32, SRZ ;  /* 0x0000000000207805 */ /* 0x000fc4000001ff00 */
[----:B------:R-:W-:Y:S02]  /*7920*/  CS2R R30, SRZ ;  /* 0x00000000001e7805 */ /* 0x000fe4000001ff00 */
[----:B------:R-:W-:Y:S02]  /*7930*/  CS2R R28, SRZ ;  /* 0x00000000001c7805 */ /* 0x000fe4000001ff00 */
[----:B------:R-:W-:Y:S02]  /*7940*/  CS2R R26, SRZ ;  /* 0x00000000001a7805 */ /* 0x000fe4000001ff00 */
[----:B------:R-:W-:Y:S02]  /*7950*/  CS2R R24, SRZ ;  /* 0x0000000000187805 */ /* 0x000fe4000001ff00 */
[----:B------:R-:W-:Y:S02]  /*7960*/  CS2R R20, SRZ ;  /* 0x0000000000147805 */ /* 0x000fe4000001ff00 */
[----:B------:R-:W-:-:S02]  /*7970*/  CS2R R36, SRZ ;  /* 0x0000000000247805 */ /* 0x000fc4000001ff00 */
[C---:B--2---:R-:W-:Y:S01]  /*7980*/  ISETP.GE.AND P3, PT, R7.reuse, UR4, PT ;  /* 0x0000000407007c0c */ /* 0x044fe2000bf66270 */
[----:B------:R-:W-:Y:S01]  /*7990*/  IMAD.SHL.U32 R9, R7, 0x2, RZ ;  /* 0x0000000207097824 */ /* 0x000fe200078e00ff */
[----:B------:R-:W-:-:S04]  /*79a0*/  SHF.R.S32.HI R6, RZ, 0x1f, R7 ;  /* 0x0000001fff067819 */ /* 0x000fc80000011407 */
[----:B------:R-:W-:-:S07]  /*79b0*/  SHF.L.U64.HI R10, R7, 0x1, R6 ;  /* 0x00000001070a7819 */ /* 0x000fce0000010206 */
[----:B---3--:R-:W-:Y:S02]  /*79c0*/  @!P3 IADD3 R6, P0, R0, R9, RZ ;  /* 0x000000090006b210 */ /* 0x008fe40007f1e0ff */
[----:B----4-:R-:W-:-:S03]  /*79d0*/  ISETP.GE.AND P1, PT, R39, UR4, PT ;  /* 0x0000000427007c0c */ /* 0x010fc6000bf26270 */
[--C-:B------:R-:W-:Y:S01]  /*79e0*/  @!P3 IMAD.X R7, R3, 0x1, R10.reuse, P0 ;  /* 0x000000010307b824 */ /* 0x100fe200000e060a */
[----:B------:R-:W-:Y:S02]  /*79f0*/  @!P3 IADD3 R8, P0, R4, R9, RZ ;  /* 0x000000090408b210 */ /* 0x000fe40007f1e0ff */
[----:B------:R-:W-:Y:S02]  /*7a00*/  SHF.R.S32.HI R11, RZ, 0x1f, R39 ;  /* 0x0000001fff0b7819 */ /* 0x000fe40000011427 */
[----:B------:R-:W-:Y:S01]  /*7a10*/  SHF.L.U32 R13, R39, 0x1, RZ ;  /* 0x00000001270d7819 */ /* 0x000fe200000006ff */
[----:B------:R-:W-:Y:S01]  /*7a20*/  @!P3 IMAD.X R9, R5, 0x1, R10, P0 ;  /* 0x000000010509b824 */ /* 0x000fe200000e060a */
[----:B------:R-:W-:Y:S01]  /*7a30*/  ISETP.GE.AND P0, PT, R38, UR4, PT ;  /* 0x0000000426007c0c */ /* 0x000fe2000bf06270 */
[----:B------:R0:W5:Y:S01]  /*7a40*/  @!P3 LD.E.64 R32, desc[UR42][R6.64] ;  /* 0x0000002a0620b980 */ /* 0x000162000c101b00 */
[----:B------:R-:W-:Y:S02]  /*7a50*/  SHF.L.U64.HI R14, R39, 0x1, R11 ;  /* 0x00000001270e7819 */ /* 0x000fe4000001020b */
[-C--:B------:R-:W-:Y:S01]  /*7a60*/  @!P1 IADD3 R10, P2, R0, R13.reuse, RZ ;  /* 0x0000000d000a9210 */ /* 0x080fe20007f5e0ff */
[----:B------:R1:W5:Y:S01]  /*7a70*/  @!P3 LD.E.64 R30, desc[UR42][R8.64] ;  /* 0x0000002a081eb980 */ /* 0x000362000c101b00 */
[----:B------:R-:W-:-:S02]  /*7a80*/  @!P1 IADD3 R12, P3, R4, R13, RZ ;  /* 0x0000000d040c9210 */ /* 0x000fc40007f7e0ff */
[----:B------:R-:W-:Y:S01]  /*7a90*/  SHF.R.S32.HI R15, RZ, 0x1f, R38 ;  /* 0x0000001fff0f7819 */ /* 0x000fe20000011426 */
[----:B0-----:R-:W-:-:S03]  /*7aa0*/  IMAD.SHL.U32 R7, R38, 0x2, RZ ;  /* 0x0000000226077824 */ /* 0x001fc600078e00ff */
[----:B------:R-:W-:Y:S01]  /*7ab0*/  SHF.L.U64.HI R6, R38, 0x1, R15 ;  /* 0x0000000126067819 */ /* 0x000fe2000001020f */
[--C-:B------:R-:W-:Y:S02]  /*7ac0*/  @!P1 IMAD.X R11, R3, 0x1, R14.reuse, P2 ;  /* 0x00000001030b9824 */ /* 0x100fe400010e060e */
[C---:B------:R-:W-:Y:S01]  /*7ad0*/  @!P1 IMAD.X R13, R5.reuse, 0x1, R14, P3 ;  /* 0x00000001050d9824 */ /* 0x040fe200018e060e */
[-C--:B-1----:R-:W-:Y:S02]  /*7ae0*/  @!P0 IADD3 R8, P3, R4, R7.reuse, RZ ;  /* 0x0000000704088210 */ /* 0x082fe40007f7e0ff */
[----:B------:R-:W-:Y:S01]  /*7af0*/  @!P0 IADD3 R38, P2, R0, R7, RZ ;  /* 0x0000000700268210 */ /* 0x000fe20007f5e0ff */
[----:B------:R0:W5:Y:S02]  /*7b00*/  @!P1 LD.E.64 R28, desc[UR42][R10.64] ;  /* 0x0000002a0a1c9980 */ /* 0x000164000c101b00 */
[----:B------:R-:W-:Y:S01]  /*7b10*/  @!P0 IMAD.X R9, R5, 0x1, R6, P3 ;  /* 0x0000000105098824 */ /* 0x000fe200018e0606 */
[----:B------:R-:W-:Y:S01]  /*7b20*/  @!P0 IADD3.X R39, R3, R6, RZ, P2, !PT ;  /* 0x0000000603278210 */ /* 0x000fe200017fe4ff */
[----:B------:R-:W5:Y:S01]  /*7b30*/  @!P1 LD.E.64 R26, desc[UR42][R12.64] ;  /* 0x0000002a0c1a9980 */ /* 0x000f62000c101b00 */
[----:B------:R-:W-:-:S02]  /*7b40*/  ISETP.GE.AND P1, PT, R35, UR4, PT ;  /* 0x0000000423007c0c */ /* 0x000fc4000bf26270 */
[----:B------:R-:W-:Y:S01]  /*7b50*/  ISETP.GE.AND P2, PT, R140, UR4, PT ;  /* 0x000000048c007c0c */ /* 0x000fe2000bf46270 */
[----:B------:R-:W5:Y:S01]  /*7b60*/  @!P0 LD.E.64 R24, desc[UR42][R38.64] ;  /* 0x0000002a26188980 */ /* 0x000f62000c101b00 */
[----:B------:R-:W-:-:S03]  /*7b70*/  IMAD.SHL.U32 R7, R35, 0x2, RZ ;  /* 0x0000000223077824 */ /* 0x000fc600078e00ff */
[----:B------:R1:W5:Y:S01]  /*7b80*/  @!P0 LD.E.64 R20, desc[UR42][R8.64] ;  /* 0x0000002a08148980 */ /* 0x000362000c101b00 */
[C---:B------:R-:W-:Y:S01]  /*7b90*/  ISETP.GE.AND P0, PT, R34.reuse, UR4, PT ;  /* 0x0000000422007c0c */ /* 0x040fe2000bf06270 */
[----:B0-----:R-:W-:-:S04]  /*7ba0*/  IMAD.SHL.U32 R11, R34, 0x2, RZ ;  /* 0x00000002220b7824 */ /* 0x001fc800078e00ff */
[-C--:B------:R-:W-:Y:S02]  /*7bb0*/  @!P1 IADD3 R40, P4, R0, R7.reuse, RZ ;  /* 0x0000000700289210 */ /* 0x080fe40007f9e0ff */
[----:B------:R-:W-:Y:S01]  /*7bc0*/  @!P1 IADD3 R6, P3, R4, R7, RZ ;  /* 0x0000000704069210 */ /* 0x000fe20007f7e0ff */
[----:B------:R-:W-:Y:S01]  /*7bd0*/  @!P2 IMAD.WIDE R46, R140, 0x2, R4 ;  /* 0x000000028c2ea825 */ /* 0x000fe200078e0204 */
[----:B-1----:R-:W-:-:S03]  /*7be0*/  @!P2 MOV R9, R3 ;  /* 0x000000030009a202 */ /* 0x002fc60000000f00 */
[----:B------:R-:W-:Y:S01]  /*7bf0*/  @!P2 IMAD.MOV.U32 R8, RZ, RZ, R0 ;  /* 0x000000ffff08a224 */ /* 0x000fe200078e0000 */
[-C--:B------:R-:W-:Y:S01]  /*7c00*/  @!P0 IADD3 R4, P5, R4, R11.reuse, RZ ;  /* 0x0000000b04048210 */ /* 0x080fe20007fbe0ff */
[----:B------:R-:W-:Y:S01]  /*7c10*/  @!P1 IMAD.X R41, R3, 0x1, R49, P4 ;  /* 0x0000000103299824 */ /* 0x000fe200020e0631 */
[----:B------:R-:W-:Y:S01]  /*7c20*/  @!P0 IADD3 R38, P4, R0, R11, RZ ;  /* 0x0000000b00268210 */ /* 0x000fe20007f9e0ff */
[----:B------:R-:W-:Y:S01]  /*7c30*/  @!P2 IMAD.WIDE R42, R140, 0x2, R8 ;  /* 0x000000028c2aa825 */ /* 0x000fe200078e0208 */
[----:B------:R-:W-:Y:S02]  /*7c40*/  CS2R R14, SRZ ;  /* 0x00000000000e7805 */ /* 0x000fe4000001ff00 */
[----:B------:R-:W-:Y:S02]  /*7c50*/  CS2R R34, SRZ ;  /* 0x0000000000227805 */ /* 0x000fe4000001ff00 */
[----:B------:R-:W-:Y:S01]  /*7c60*/  CS2R R12, SRZ ;  /* 0x00000000000c7805 */ /* 0x000fe2000001ff00 */
[----:B------:R-:W-:Y:S01]  /*7c70*/  @!P1 IMAD.X R7, R5, 0x1, R49, P3 ;  /* 0x0000000105079824 */ /* 0x000fe200018e0631 */
[----:B------:R-:W-:-:S02]  /*7c80*/  CS2R R10, SRZ ;  /* 0x00000000000a7805 */ /* 0x000fc4000001ff00 */
[----:B------:R-:W-:Y:S01]  /*7c90*/  CS2R R8, SRZ ;  /* 0x0000000000087805 */ /* 0x000fe2000001ff00 */
[--C-:B------:R-:W-:Y:S01]  /*7ca0*/  @!P0 IMAD.X R39, R3, 0x1, R48.reuse, P4 ;  /* 0x0000000103278824 */ /* 0x100fe200020e0630 */
[----:B------:R0:W5:Y:S01]  /*7cb0*/  @!P2 LD.E.64 R36, desc[UR42][R42.64] ;  /* 0x0000002a2a24a980 */ /* 0x000162000c101b00 */
[----:B------:R-:W-:-:S03]  /*7cc0*/  @!P0 IMAD.X R5, R5, 0x1, R48, P5 ;  /* 0x0000000105058824 */ /* 0x000fc600028e0630 */
[----:B------:R0:W5:Y:S04]  /*7cd0*/  @!P2 LD.E.64 R34, desc[UR42][R46.64] ;  /* 0x0000002a2e22a980 */ /* 0x000168000c101b00 */
[----:B------:R0:W5:Y:S04]  /*7ce0*/  @!P1 LD.E.64 R14, desc[UR42][R40.64] ;  /* 0x0000002a280e9980 */ /* 0x000168000c101b00 */
[----:B------:R0:W5:Y:S04]  /*7cf0*/  @!P1 LD.E.64 R12, desc[UR42][R6.64] ;  /* 0x0000002a060c9980 */ /* 0x000168000c101b00 */
[----:B------:R0:W5:Y:S04]  /*7d00*/  @!P0 LD.E.64 R10, desc[UR42][R38.64] ;  /* 0x0000002a260a8980 */ /* 0x000168000c101b00 */
[----:B------:R0:W5:Y:S02]  /*7d10*/  @!P0 LD.E.64 R8, desc[UR42][R4.64] ;  /* 0x0000002a04088980 */ /* 0x000164000c101b00 */
.L_x_10480:
[----:B------:R-:W-:Y:S05]  /*7d20*/  BSYNC B1 ;  /* 0x0000000000017941 */ /* 0x000fea0003800000 */
.L_x_10479:
[----:B------:R-:W-:Y:S01]  /*7d30*/  ULEA.HI UR4, UR37, UR37, URZ, 0x1 ;  /* 0x0000002525047291 */ /* 0x000fe2000f8f083f */
[----:B--2--5:R-:W-:Y:S01]  /*7d40*/  IMAD.MOV.U32 R3, RZ, RZ, R35 ;  /* 0x000000ffff037224 */ /* 0x024fe200078e0023 */
[----:B---3--:R-:W-:Y:S01]  /*7d50*/  MOV R0, R34 ;  /* 0x0000002200007202 */ /* 0x008fe20000000f00 */
[----:B0-----:R-:W-:Y:S01]  /*7d60*/  IMAD.MOV.U32 R4, RZ, RZ, R30 ;  /* 0x000000ffff047224 */ /* 0x001fe200078e001e */
[----:B------:R-:W-:Y:S01]  /*7d70*/  ULOP3.LUT UR4, UR4, 0xfffffffe, URZ, 0xc0, !UPT ;  /* 0xfffffffe04047892 */ /* 0x000fe2000f8ec03f */
[----:B------:R-:W-:Y:S01]  /*7d80*/  VIMNMX R45, R45, 0xc0, PT ;  /* 0x000000c02d2d7848 */ /* 0x000fe20003fe0100 */
[----:B----4-:R-:W-:Y:S01]  /*7d90*/  IMAD.MOV.U32 R5, RZ, RZ, R27 ;  /* 0x000000ffff057224 */ /* 0x010fe200078e001b */
[----:B------:R-:W-:Y:S01]  /*7da0*/  PRMT R47, R47, 0x5410, R3 ;  /* 0x000054102f2f7816 */ /* 0x000fe20000000003 */
[----:B------:R-:W-:Y:S01]  /*7db0*/  UIADD3 UR4, UR37, -UR4, URZ ;  /* 0x8000000425047290 */ /* 0x000fe2000fffe03f */
[----:B------:R-:W-:Y:S01]  /*7dc0*/  PRMT R50, R0, 0x7610, R50 ;  /* 0x0000761000327816 */ /* 0x000fe20000000032 */
[----:B------:R-:W-:Y:S01]  /*7dd0*/  IMAD.MOV.U32 R0, RZ, RZ, R31 ;  /* 0x000000ffff007224 */ /* 0x000fe200078e001f */
[----:B------:R-:W-:Y:S01]  /*7de0*/  PRMT R58, R4, 0x7610, R58 ;  /* 0x00007610043a7816 */ /* 0x000fe2000000003a */
[----:B------:R-:W-:Y:S01]  /*7df0*/  BSSY B1, `(.L_x_10481) ;  /* 0x0000026000017945 */ /* 0x000fe20003800000 */
[----:B------:R-:W-:Y:S01]  /*7e00*/  MOV R4, R26 ;  /* 0x0000001a00047202 */ /* 0x000fe20000000f00 */
[----:B------:R-:W-:Y:S01]  /*7e10*/  IMAD.U32 R3, RZ, RZ, UR4 ;  /* 0x00000004ff037e24 */ /* 0x000fe2000f8e00ff */
[----:B------:R-:W-:-:S02]  /*7e20*/  ISETP.GE.AND P1, PT, R138, R45, PT ;  /* 0x0000002d8a00720c */ /* 0x000fc40003f26270 */
[----:B------:R-:W-:Y:S01]  /*7e30*/  PRMT R47, R0, 0x7610, R47 ;  /* 0x00007610002f7816 */ /* 0x000fe2000000002f */
[----:B------:R-:W-:Y:S01]  /*7e40*/  IMAD.MOV.U32 R0, RZ, RZ, R20 ;  /* 0x000000ffff007224 */ /* 0x000fe200078e0014 */
[----:B------:R-:W-:Y:S02]  /*7e50*/  SHF.L.U32 R3, R3, 0x1f, RZ ;  /* 0x0000001f03037819 */ /* 0x000fe400000006ff */
[----:B------:R-:W-:Y:S01]  /*7e60*/  PRMT R46, R4, 0x7610, R46 ;  /* 0x00007610042e7816 */ /* 0x000fe2000000002e */
[----:B------:R-:W-:Y:S01]  /*7e70*/  IMAD.MOV.U32 R4, RZ, RZ, R21 ;  /* 0x000000ffff047224 */ /* 0x000fe200078e0015 */
[----:B------:R-:W0:Y:S01]  /*7e80*/  SYNCS.PHASECHK.TRANS64.TRYWAIT P0, [R2+URZ+0x2d800], R3 ;  /* 0x02d80003020075a7 */ /* 0x000e22000800017f */
        /* <DEDUP_REMOVED lines=27> */
[----:B0-----:R-:W-:Y:S06]  /*8040*/  @!P0 BRA `(.L_x_10482) ;  /* 0x0000011000648947 */ /* 0x001fec0003800000 */
.L_x_10687:
[----:B------:R-:W-:Y:S05]  /*8050*/  BSYNC B1 ;  /* 0x0000000000017941 */ /* 0x000fea0003800000 */
.L_x_10481:
[----:B------:R-:W-:Y:S01]  /*8060*/  PRMT R39, R0, 0x5410, R4 ;  /* 0x0000541000277816 */ /* 0x000fe20000000004 */
[----:B------:R-:W-:Y:S06]  /*8070*/  @P1 BRA `(.L_x_10483) ;  /* 0x0000002c00001947 */ /* 0x000fec0003800000 */
[----:B------:R-:W0:Y:S01]  /*8080*/  LDL R54, [R1+0x44] ;  /* 0x0000440001367983 */ /* 0x000e220000100800 */
[----:B------:R-:W1:Y:S03]  /*8090*/  LDC R5, c[0x0][0x3f4] ;  /* 0x0000fd00ff057b82 */ /* 0x000e660000000800 */
[----:B------:R-:W2:Y:S04]  /*80a0*/  LDL R53, [R1+0x20] ;  /* 0x0000200001357983 */ /* 0x000ea80000100800 */
[----:B------:R-:W3:Y:S04]  /*80b0*/  LDL R52, [R1+0x18] ;  /* 0x0000180001347983 */ /* 0x000ee80000100800 */
[----:B------:R-:W4:Y:S04]  /*80c0*/  LDL R51, [R1+0x1c] ;  /* 0x00001c0001337983 */ /* 0x000f280000100800 */
[----:B------:R-:W5:Y:S04]  /*80d0*/  LDL R49, [R1+0x24] ;  /* 0x0000240001317983 */ /* 0x000f680000100800 */
[----:B------:R-:W5:Y:S04]  /*80e0*/  LDL R7, [R1+0x28] ;  /* 0x0000280001077983 */ /* 0x000f680000100800 */
[----:B------:R-:W5:Y:S01]  /*80f0*/  LDL R6, [R1+0x48] ;  /* 0x0000480001067983 */ /* 0x000f620000100800 */
[----:B-1----:R-:W-:Y:S01]  /*8100*/  ISETP.GE.AND P6, PT, R140, R5, PT ;  /* 0x000000058c00720c */ /* 0x002fe20003fc6270 */
[----:B------:R-:W-:Y:S01]  /*8110*/  BSSY B1, `(.L_x_10484) ;  /* 0x0000034000017945 */ /* 0x000fe20003800000 */
[----:B0-----:R-:W-:-:S02]  /*8120*/  LEA R3, R54, R2, 0x1 ;  /* 0x0000000236037211 */ /* 0x001fc400078e08ff */
[----:B--2---:R-:W-:-:S03]  /*8130*/  ISETP.GE.AND P0, PT, R53, R5, PT ;  /* 0x000000053500720c */ /* 0x004fc60003f06270 */
[----:B------:R-:W-:Y:S01]  /*8140*/  VIADD R0, R3, 0x20 ;  /* 0x0000002003007836 */ /* 0x000fe20000000000 */
[-C--:B---3--:R-:W-:Y:S02]  /*8150*/  ISETP.GE.AND P1, PT, R52, R5.reuse, PT ;  /* 0x000000053400720c */ /* 0x088fe40003f26270 */
[-C--:B----4-:R-:W-:Y:S02]  /*8160*/  ISETP.GE.AND P2, PT, R51, R5.reuse, PT ;  /* 0x000000053300720c */ /* 0x090fe40003f46270 */
[-C--:B-----5:R-:W-:Y:S02]  /*8170*/  ISETP.GE.AND P3, PT, R49, R5.reuse, PT ;  /* 0x000000053100720c */ /* 0x0a0fe40003f66270 */
[----:B------:R-:W-:Y:S02]  /*8180*/  ISETP.GE.AND P4, PT, R7, R5, PT ;  /* 0x000000050700720c */ /* 0x000fe40003f86270 */
[----:B------:R-:W-:Y:S01]  /*8190*/  LOP3.LUT P5, RZ, R6, 0x2, RZ, 0xc0, !PT ;  /* 0x0000000206ff7812 */ /* 0x000fe200078ac0ff */
[----:B------:R-:W-:-:S12]  /*81a0*/  @P6 BRA `(.L_x_10485) ;  /* 0x0000000000a86947 */ /* 0x000fd80003800000 */
[----:B------:R-:W0:Y:S01]  /*81b0*/  LDS.128 R4, [R3+0xc400] ;  /* 0x00c4000003047984 */ /* 0x000e220000000c00 */
        /* <DEDUP_REMOVED lines=20> */
[----:B------:R-:W-:Y:S02]  /*8300*/  HADD2.F32 R6, -RZ, R5.H0_H0 ;  /* 0x20000005ff067230 */ /* 0x000fe40000004100 */
[----:B------:R-:W-:Y:S01]  /*8310*/  FFMA.FTZ R53, R36, R49, -R53 ;  /* 0x0000003124357223 */ /* 0x000fe20000010835 */
[----:B------:R-:W-:Y:S02]  /*8320*/  HADD2.F32 R48, -RZ, R47.H1_H1 ;  /* 0x3000002fff307230 */ /* 0x000fe40000004100 */
        /* <DEDUP_REMOVED lines=17> */
[----:B------:R0:W-:Y:S02]  /*8440*/  STS.128 [R3+0xc400], R4 ;  /* 0x00c4000403007388 */ /* 0x0001e40000000c00 */
.L_x_10485:
[----:B------:R-:W-:Y:S05]  /*8450*/  BSYNC B1 ;  /* 0x0000000000017941 */ /* 0x000fea0003800000 */
.L_x_10484:
[----:B------:R-:W-:Y:S01]  /*8460*/  BSSY B1, `(.L_x_10486) ;  /* 0x000002d000017945 */ /* 0x000fe20003800000 */
[----:B------:R-:W-:-:S03]  /*8470*/  @P5 VIADD R0, R3, 0xffffffe0 ;  /* 0xffffffe003005836 */ /* 0x000fc60000000000 */
        /* <DEDUP_REMOVED lines=10> */
[----:B------:R-:W-:-:S02]  /*8520*/  HADD2.F32 R47, -RZ, R47.H0_H0 ;  /* 0x2000002fff2f7230 */ /* 0x000fc40000004100 */
        /* <DEDUP_REMOVED lines=32> */
.L_x_10487:
[----:B------:R-:W-:Y:S05]  /*8730*/  BSYNC B1 ;  /* 0x0000000000017941 */ /* 0x000fea0003800000 */
.L_x_10486:
[----:B------:R-:W-:Y:S04]  /*8740*/  BSSY B1, `(.L_x_10488) ;  /* 0x000002c000017945 */ /* 0x000fe80003800000 */
[----:B------:R-:W-:Y:S05]  /*8750*/  @P1 BRA `(.L_x_10489) ;  /* 0x0000000000a81947 */ /* 0x000fea0003800000 */
[----:B01----:R-:W0:Y:S01]  /*8760*/  LDS.128 R4, [R3+0xf400] ;  /* 0x00f4000003047984 */ /* 0x003e220000000c00 */
        /* <DEDUP_REMOVED lines=41> */
.L_x_10489:
[----:B------:R-:W-:Y:S05]  /*8a00*/  BSYNC B1 ;  /* 0x0000000000017941 */ /* 0x000fea0003800000 */
.L_x_10488:
[----:B------:R-:W-:Y:S04]  /*8a10*/  BSSY B1, `(.L_x_10490) ;  /* 0x000002c000017945 */ /* 0x000fe80003800000 */
[----:B------:R-:W-:Y:S05]  /*8a20*/  @P2 BRA `(.L_x_10491) ;  /* 0x0000000000a82947 */ /* 0x000fea0003800000 */
[----:B012---:R-:W0:Y:S01]  /*8a30*/  LDS.128 R4, [R0+0xf400] ;  /* 0x00f4000000047984 */ /* 0x007e220000000c00 */
        /* <DEDUP_REMOVED lines=41> */
.L_x_10491:
[----:B------:R-:W-:Y:S05]  /*8cd0*/  BSYNC B1 ;  /* 0x0000000000017941 */ /* 0x000fea0003800000 */
.L_x_10490:
        /* <DEDUP_REMOVED lines=44> */
.L_x_10493:
[----:B------:R-:W-:Y:S05]  /*8fa0*/  BSYNC B1 ;  /* 0x0000000000017941 */ /* 0x000fea0003800000 */
.L_x_10492:
[----:B------:R-:W-:Y:S05]  /*8fb0*/  @P4 BRA `(.L_x_10483) ;  /* 0x0000001c00304947 */ /* 0x000fea0003800000 */
[----:B01234-:R-:W0:Y:S01]  /*8fc0*/  LDS.128 R4, [R0+0x12400] ;  /* 0x0124000000047984 */ /* 0x01fe220000000c00 */
        /* <DEDUP_REMOVED lines=9> */
[----:B------:R-:W-:Y:S02]  /*9060*/  HADD2.F32 R39, -RZ, R39.H1_H1 ;  /* 0x30000027ff277230 */ /* 0x000fe40000004100 */
[--C-:B0-----:R-:W-:Y:S02]  /*9070*/  HADD2.F32 R10, -RZ, R7.reuse.H1_H1 ;  /* 0x30000007ff0a7230 */ /* 0x101fe40000004100 */
[--C-:B------:R-:W-:Y:S02]  /*9080*/  HADD2.F32 R3, -RZ, R4.reuse.H0_H0 ;  /* 0x20000004ff037230 */ /* 0x100fe40000004100 */
[----:B------:R-:W-:Y:S02]  /*9090*/  HADD2.F32 R9, -RZ, R7.H0_H0 ;  /* 0x20000007ff097230 */ /* 0x000fe40000004100 */
[C---:B------:R-:W-:Y:S01]  /*90a0*/  FMUL.FTZ R20, R10.reuse, R14 ;  /* 0x0000000e0a147220 */ /* 0x040fe20000410000 */
[----:B------:R-:W-:Y:S02]  /*90b0*/  HADD2.F32 R4, -RZ, R4.H1_H1 ;  /* 0x30000004ff047230 */ /* 0x000fe40000004100 */
[----:B------:R-:W-:Y:S01]  /*90c0*/  FMUL.FTZ R15, R10, R12 ;  /* 0x0000000c0a0f7220 */ /* 0x000fe20000410000 */
[----:B------:R-:W-:-:S02]  /*90d0*/  HADD2.F32 R7, -RZ, R6.H0_H0 ;  /* 0x20000006ff077230 */ /* 0x000fc40000004100 */
[C---:B------:R-:W-:Y:S01]  /*90e0*/  FFMA.FTZ R20, R9.reuse, R12, -R20 ;  /* 0x0000000c09147223 */ /* 0x040fe20000010814 */
[----:B------:R-:W-:Y:S02]  /*90f0*/  HADD2.F32 R8, -RZ, R6.H1_H1 ;  /* 0x30000006ff087230 */ /* 0x000fe40000004100 */
[C---:B------:R-:W-:Y:S01]  /*9100*/  FMUL.FTZ R10, R4.reuse, R13 ;  /* 0x0000000d040a7220 */ /* 0x040fe20000410000 */
        /* <DEDUP_REMOVED lines=22> */
.L_x_10477:
[----:B------:R-:W-:-:S03]  /*9270*/  UMOV UR4, 0xffffffff ;  /* 0xffffffff00047882 */ /* 0x000fc60000000000 */
[----:B------:R-:W-:Y:S05]  /*9280*/  BRA.DIV UR4, `(.L_x_10494) ;  /* 0x000000fe04e87947 */ /* 0x000fea000b800000 */
[----:B------:R1:W2:Y:S04]  /*9290*/  SHFL.IDX PT, R3, R25, RZ, 0x1e1f ;  /* 0x001e1fff19037589 */ /* 0x0002a800000e0000 */
[----:B------:R1:W3:Y:S04]  /*92a0*/  SHFL.IDX PT, R0, R24, RZ, 0x1e1f ;  /* 0x001e1fff18007589 */ /* 0x0002e800000e0000 */
[----:B------:R1:W4:Y:S04]  /*92b0*/  SHFL.IDX PT, R21, R27, RZ, 0x1e1f ;  /* 0x001e1fff1b157589 */ /* 0x00032800000e0000 */
[----:B------:R1:W0:Y:S02]  /*92c0*/  SHFL.IDX PT, R20, R26, RZ, 0x1e1f ;  /* 0x001e1fff1a147589 */ /* 0x00022400000e0000 */
.L_x_10693:
        /* <DEDUP_REMOVED lines=10> */
[----:B0-----:R-:W-:Y:S02]  /*9370*/  CS2R R14, SRZ ;  /* 0x00000000000e7805 */ /* 0x001fe4000001ff00 */
[----:B-1----:R-:W-:Y:S02]  /*9380*/  CS2R R24, SRZ ;  /* 0x0000000000187805 */ /* 0x002fe4000001ff00 */
[----:B------:R-:W-:Y:S02]  /*9390*/  CS2R R26, SRZ ;  /* 0x00000000001a7805 */ /* 0x000fe4000001ff00 */
[----:B------:R-:W-:Y:S02]  /*93a0*/  CS2R R28, SRZ ;  /* 0x00000000001c7805 */ /* 0x000fe4000001ff00 */
[----:B------:R-:W-:Y:S02]  /*93b0*/  CS2R R30, SRZ ;  /* 0x00000000001e7805 */ /* 0x000fe4000001ff00 */
[----:B------:R-:W-:-:S02]  /*93c0*/  CS2R R32, SRZ ;  /* 0x0000000000207805 */ /* 0x000fc4000001ff00 */
[----:B------:R-:W-:Y:S01]  /*93d0*/  CS2R R34, SRZ ;  /* 0x0000000000227805 */ /* 0x000fe2000001ff00 */
[----:B------:R-:W-:Y:S06]  /*93e0*/  @P0 BRA `(.L_x_10496) ;  /* 0x0000000000980947 */ /* 0x000fec0003800000 */
[----:B------:R-:W-:Y:S01]  /*93f0*/  ULDC UR4, c[0x0][0x3f4] ;  /* 0x0000fd0000047ab9 */ /* 0x000fe20000000800 */
[C---:B------:R-:W-:Y:S01]  /*9400*/  VIADD R4, R16.reuse, 0x10 ;  /* 0x0000001010047836 */ /* 0x040fe20000000000 */
[C---:B------:R-:W-:Y:S01]  /*9410*/  ISETP.GE.AND P2, PT, R16.reuse, UR4, PT ;  /* 0x0000000410007c0c */ /* 0x040fe2000bf46270 */
[----:B------:R-:W-:Y:S01]  /*9420*/  VIADD R5, R16, 0x20 ;  /* 0x0000002010057836 */ /* 0x000fe20000000000 */
[----:B------:R-:W-:Y:S02]  /*9430*/  CS2R R28, SRZ ;  /* 0x00000000001c7805 */ /* 0x000fe4000001ff00 */
[----:B------:R-:W-:Y:S02]  /*9440*/  CS2R R30, SRZ ;  /* 0x00000000001e7805 */ /* 0x000fe4000001ff00 */
[----:B------:R-:W-:Y:S01]  /*9450*/  ISETP.GE.AND P3, PT, R4, UR4, PT ;  /* 0x0000000404007c0c */ /* 0x000fe2000bf66270 */
[----:B---3--:R-:W-:Y:S01]  /*9460*/  IMAD.MOV.U32 R4, RZ, RZ, R0 ;  /* 0x000000ffff047224 */ /* 0x008fe200078e0000 */
[----:B------:R-:W-:Y:S01]  /*9470*/  ISETP.GE.AND P4, PT, R5, UR4, PT ;  /* 0x0000000405007c0c */ /* 0x000fe2000bf86270 */
[----:B--2---:R-:W-:Y:S01]  /*9480*/  IMAD.MOV.U32 R5, RZ, RZ, R3 ;  /* 0x000000ffff057224 */ /* 0x004fe200078e0003 */
[----:B------:R-:W-:-:S02]  /*9490*/  CS2R R8, SRZ ;  /* 0x0000000000087805 */ /* 0x000fc4000001ff00 */
[----:B------:R-:W-:Y:S02]  /*94a0*/  CS2R R10, SRZ ;  /* 0x00000000000a7805 */ /* 0x000fe4000001ff00 */
[----:B------:R-:W-:Y:S02]  /*94b0*/  CS2R R32, SRZ ;  /* 0x0000000000207805 */ /* 0x000fe4000001ff00 */
[----:B------:R-:W-:Y:S02]  /*94c0*/  CS2R R34, SRZ ;  /* 0x0000000000227805 */ /* 0x000fe4000001ff00 */
[----:B------:R-:W-:Y:S01]  /*94d0*/  @!P2 SHF.L.U32 R37, R16, 0x1, RZ ;  /* 0x000000011025a819 */ /* 0x000fe200000006ff */
[----:B------:R-:W-:-:S03]  /*94e0*/  @!P3 IMAD.SHL.U32 R49, R148, 0x8, RZ ;  /* 0x000000089431b824 */ /* 0x000fc600078e00ff */
[-C--:B------:R-:W-:Y:S01]  /*94f0*/  @!P2 IADD3 R38, P0, R0, R37.reuse, RZ ;  /* 0x000000250026a210 */ /* 0x080fe20007f1e0ff */
[----:B------:R-:W-:Y:S01]  /*9500*/  @!P4 IMAD.SHL.U32 R41, R149, 0x8, RZ ;  /* 0x000000089529c824 */ /* 0x000fe200078e00ff */
[----:B------:R-:W-:Y:S01]  /*9510*/  @!P2 IADD3 R36, P1, R20, R37, RZ ;  /* 0x000000251424a210 */ /* 0x000fe20007f3e0ff */
[----:B------:R-:W-:Y:S01]  /*9520*/  @!P3 IMAD.WIDE R42, R49, 0x2, R4 ;  /* 0x00000002312ab825 */ /* 0x000fe200078e0204 */
[----:B------:R-:W-:Y:S02]  /*9530*/  @!P2 SHF.L.U64.HI R0, R16, 0x1, R17 ;  /* 0x000000011000a819 */ /* 0x000fe40000010211 */
[----:B------:R-:W-:Y:S02]  /*9540*/  CS2R R12, SRZ ;  /* 0x00000000000c7805 */ /* 0x000fe4000001ff00 */
[----:B------:R-:W-:Y:S01]  /*9550*/  CS2R R14, SRZ ;  /* 0x00000000000e7805 */ /* 0x000fe2000001ff00 */
[----:B------:R-:W-:Y:S01]  /*9560*/  @!P4 IMAD.WIDE R46, R41, 0x2, R4 ;  /* 0x00000002292ec825 */ /* 0x000fe200078e0204 */
[----:B------:R-:W-:-:S02]  /*9570*/  CS2R R24, SRZ ;  /* 0x0000000000187805 */ /* 0x000fc4000001ff00 */
[----:B------:R-:W-:Y:S02]  /*9580*/  CS2R R26, SRZ ;  /* 0x00000000001a7805 */ /* 0x000fe4000001ff00 */
[----:B------:R-:W-:Y:S02]  /*9590*/  CS2R R4, SRZ ;  /* 0x0000000000047805 */ /* 0x000fe4000001ff00 */
[----:B------:R-:W-:Y:S01]  /*95a0*/  CS2R R6, SRZ ;  /* 0x0000000000067805 */ /* 0x000fe2000001ff00 */
[--C-:B----4-:R-:W-:Y:S01]  /*95b0*/  @!P3 IMAD.WIDE R48, R49, 0x2, R20.reuse ;  /* 0x000000023130b825 */ /* 0x110fe200078e0214 */
        /* <DEDUP_REMOVED lines=9> */
.L_x_10496:
[----:B------:R-:W-:Y:S05]  /*9650*/  BSYNC B1 ;  /* 0x0000000000017941 */ /* 0x000fea0003800000 */
.L_x_10495:
[----:B------:R-:W-:Y:S01]  /*9660*/  ULEA.HI UR4, UR37, UR37, URZ, 0x1 ;  /* 0x0000002525047291 */ /* 0x000fe2000f8f083f */
[----:B--2--5:R-:W-:Y:S01]  /*9670*/  IMAD.MOV.U32 R3, RZ, RZ, R5 ;  /* 0x000000ffff037224 */ /* 0x024fe200078e0005 */
[----:B0-----:R-:W-:Y:S01]  /*9680*/  MOV R38, R29 ;  /* 0x0000001d00267202 */ /* 0x001fe20000000f00 */
[----:B---3--:R-:W-:Y:S01]  /*9690*/  IMAD.MOV.U32 R0, RZ, RZ, R4 ;  /* 0x000000ffff007224 */ /* 0x008fe200078e0004 */
[----:B------:R-:W-:Y:S01]  /*96a0*/  ULOP3.LUT UR4, UR4, 0xfffffffe, URZ, 0xc0, !UPT ;  /* 0xfffffffe04047892 */ /* 0x000fe2000f8ec03f */
[----:B------:R-:W-:Y:S01]  /*96b0*/  IMAD.MOV.U32 R20, RZ, RZ, R6 ;  /* 0x000000ffff147224 */ /* 0x000fe200078e0006 */
[----:B------:R-:W-:Y:S01]  /*96c0*/  PRMT R61, R3, 0x7610, R61 ;  /* 0x00007610033d7816 */ /* 0x000fe2000000003d */
[----:B----4-:R-:W-:Y:S01]  /*96d0*/  IMAD.MOV.U32 R21, RZ, RZ, R9 ;  /* 0x000000ffff157224 */ /* 0x010fe200078e0009 */
[----:B------:R-:W-:Y:S01]  /*96e0*/  UIADD3 UR4, UR37, -UR4, URZ ;  /* 0x8000000425047290 */ /* 0x000fe2000fffe03f */
[----:B------:R-:W-:Y:S01]  /*96f0*/  PRMT R62, R0, 0x7610, R62 ;  /* 0x00007610003e7816 */ /* 0x000fe2000000003e */
[----:B------:R-:W-:Y:S01]  /*9700*/  IMAD.MOV.U32 R0, RZ, RZ, R7 ;  /* 0x000000ffff007224 */ /* 0x000fe200078e0007 */
[----:B------:R-:W-:Y:S01]  /*9710*/  PRMT R54, R54, 0x5410, R20 ;  /* 0x0000541036367816 */ /* 0x000fe20000000014 */
[----:B------:R-:W-:Y:S01]  /*9720*/  IMAD.MOV.U32 R20, RZ, RZ, R8 ;  /* 0x000000ffff147224 */ /* 0x000fe200078e0008 */
[----:B------:R-:W-:Y:S01]  /*9730*/  VIMNMX R45, R45, 0xc0, PT ;  /* 0x000000c02d2d7848 */ /* 0x000fe20003fe0100 */
[----:B------:R-:W-:Y:S01]  /*9740*/  IMAD.MOV.U32 R36, RZ, RZ, R13 ;  /* 0x000000ffff247224 */ /* 0x000fe200078e000d */
[----:B------:R-:W-:Y:S01]  /*9750*/  MOV R3, UR4 ;  /* 0x0000000400037c02 */ /* 0x000fe20008000f00 */
[----:B------:R-:W-:Y:S01]  /*9760*/  IMAD.MOV.U32 R37, RZ, RZ, R25 ;  /* 0x000000ffff257224 */ /* 0x000fe200078e0019 */
[----:B------:R-:W-:Y:S01]  /*9770*/  PRMT R54, R0, 0x7610, R54 ;  /* 0x0000761000367816 */ /* 0x000fe20000000036 */
[----:B------:R-:W-:Y:S01]  /*9780*/  IMAD.MOV.U32 R0, RZ, RZ, R10 ;  /* 0x000000ffff007224 */ /* 0x000fe200078e000a */
[----:B------:R-:W-:Y:S01]  /*9790*/  SHF.L.U32 R3, R3, 0x1f, RZ ;  /* 0x0000001f03037819 */ /* 0x000fe200000006ff */
[----:B------:R-:W-:Y:S01]  /*97a0*/  BSSY B1, `(.L_x_10497) ;  /* 0x000001c000017945 */ /* 0x000fe20003800000 */
[----:B------:R-:W-:Y:S01]  /*97b0*/  PRMT R47, R20, 0x5410, R21 ;  /* 0x00005410142f7816 */ /* 0x000fe20000000015 */
[----:B------:R-:W-:Y:S01]  /*97c0*/  IMAD.MOV.U32 R21, RZ, RZ, R12 ;  /* 0x000000ffff157224 */ /* 0x000fe200078e000c */
[----:B------:R-:W0:Y:S01]  /*97d0*/  SYNCS.PHASECHK.TRANS64.TRYWAIT P0, [R2+URZ+0x2d800], R3 ;  /* 0x02d80003020075a7 */ /* 0x000e22000800017f */
        /* <DEDUP_REMOVED lines=14> */
[----:B------:R-:W-:Y:S01]  /*98c0*/  ISETP.GE.AND P1, PT, R138, R45, PT ;  /* 0x0000002d8a00720c */ /* 0x000fe20003f26270 */
[----:B------:R-:W-:-:S03]  /*98d0*/  IMAD.MOV.U32 R38, RZ, RZ, R33 ;  /* 0x000000ffff267224 */ /* 0x000fc600078e0021 */
[----:B------:R-:W-:Y:S01]  /*98e0*/  PRMT R67, R21, 0x5410, R36 ;  /* 0x0000541015437816 */ /* 0x000fe20000000024 */
[----:B------:R-:W-:Y:S02]  /*98f0*/  IMAD.MOV.U32 R21, RZ, RZ, R30 ;  /* 0x000000ffff157224 */ /* 0x000fe400078e001e */
[----:B------:R-:W-:-:S05]  /*9900*/  IMAD.MOV.U32 R36, RZ, RZ, R31 ;  /* 0x000000ffff247224 */ /* 0x000fca00078e001f */
[----:B------:R-:W-:Y:S02]  /*9910*/  PRMT R50, R21, 0x5410, R36 ;  /* 0x0000541015327816 */ /* 0x000fe40000000024 */
[----:B------:R-:W-:Y:S01]  /*9920*/  PRMT R21, R37, 0x5410, R38 ;  /* 0x0000541025157816 */ /* 0x000fe20000000026 */
[----:B------:R-:W-:Y:S01]  /*9930*/  IMAD.MOV.U32 R37, RZ, RZ, R35 ;  /* 0x000000ffff257224 */ /* 0x000fe200078e0023 */
[----:B------:R-:W-:Y:S01]  /*9940*/  MOV R36, R34 ;  /* 0x0000002200247202 */ /* 0x000fe20000000f00 */
[----:B0-----:R-:W-:Y:S06]  /*9950*/  @!P0 BRA `(.L_x_10498) ;  /* 0x000000f800a88947 */ /* 0x001fec0003800000 */
.L_x_10694:
[----:B------:R-:W-:Y:S05]  /*9960*/  BSYNC B1 ;  /* 0x0000000000017941 */ /* 0x000fea0003800000 */
.L_x_10497:
[----:B------:R-:W-:Y:S01]  /*9970*/  PRMT R45, R36, 0x5410, R37 ;  /* 0x00005410242d7816 */ /* 0x000fe20000000025 */
[----:B------:R-:W-:Y:S06]  /*9980*/  @P1 BRA `(.L_x_10483) ;  /* 0x0000001000bc1947 */ /* 0x000fec0003800000 */
[----:B0-----:R-:W0:Y:S01]  /*9990*/  LDC R3, c[0x0][0x3f4] ;  /* 0x0000fd00ff037b82 */ /* 0x001e220000000800 */
[C---:B------:R-:W-:Y:S01]  /*99a0*/  VIADD R36, R16.reuse, 0x10 ;  /* 0x0000001010247836 */ /* 0x040fe20000000000 */
[----:B------:R-:W-:Y:S01]  /*99b0*/  BSSY B1, `(.L_x_10499) ;  /* 0x000006a000017945 */ /* 0x000fe20003800000 */
[C---:B------:R-:W-:Y:S01]  /*99c0*/  VIADD R38, R16.reuse, 0x20 ;  /* 0x0000002010267836 */ /* 0x040fe20000000000 */
[-C--:B0-----:R-:W-:Y:S02]  /*99d0*/  ISETP.GE.AND P0, PT, R16, R3.reuse, PT ;  /* 0x000000031000720c */ /* 0x081fe40003f06270 */
[-C--:B------:R-:W-:Y:S02]  /*99e0*/  ISETP.GE.AND P1, PT, R36, R3.reuse, PT ;  /* 0x000000032400720c */ /* 0x080fe40003f26270 */
[----:B------:R-:W-:-:S09]  /*99f0*/  ISETP.GE.AND P2, PT, R38, R3, PT ;  /* 0x000000032600720c */ /* 0x000fd20003f46270 */
[----:B------:R-:W-:Y:S05]  /*9a00*/  @P0 BRA `(.L_x_10500) ;  /* 0x0000000400900947 */ /* 0x000fea0003800000 */
[----:B------:R-:W2:Y:S01]  /*9a10*/  LDL R69, [R1+0x80] ;  /* 0x0000800001457983 */ /* 0x000ea20000100800 */
[----:B------:R-:W0:Y:S02]  /*9a20*/  S2R R39, SR_TID.X ;  /* 0x0000000000277919 */ /* 0x000e240000002100 */
[----:B0-----:R-:W-:-:S05]  /*9a30*/  VIADD R40, R39, 0xffffff80 ;  /* 0xffffff8027287836 */ /* 0x001fca0000000000 */
[----:B------:R-:W-:-:S04]  /*9a40*/  LEA.HI R39, R40, R40, RZ, 0x1 ;  /* 0x0000002828277211 */ /* 0x000fc800078f08ff */
[----:B------:R-:W-:-:S04]  /*9a50*/  LOP3.LUT R39, R39, 0xfffffffe, RZ, 0xc0, !PT ;  /* 0xfffffffe27277812 */ /* 0x000fc800078ec0ff */
[----:B------:R-:W-:-:S04]  /*9a60*/  IADD3 R39, R40, -R39, RZ ;  /* 0x8000002728277210 */ /* 0x000fc80007ffe0ff */
[----:B------:R-:W-:-:S04]  /*9a70*/  LEA.HI R36, R3, R39, RZ, 0x1d ;  /* 0x0000002703247211 */ /* 0x000fc800078fe8ff */
        /* <DEDUP_REMOVED lines=8> */
[----:B------:R-:W-:-:S05]  /*9b00*/  IMAD R46, R41, 0x2, R2 ;  /* 0x00000002292e7824 */ /* 0x000fca00078e0202 */
[----:B------:R-:W0:Y:S01]  /*9b10*/  LDS.128 R40, [R46+0xc400] ;  /* 0x00c400002e287984 */ /* 0x000e220000000c00 */
[----:B------:R-:W-:Y:S02]  /*9b20*/  SHF.R.U32.HI R64, RZ, 0x10, R5 ;  /* 0x00000010ff407819 */ /* 0x000fe40000011605 */
[--C-:B------:R-:W-:Y:S02]  /*9b30*/  SHF.R.U64 R24, R24, 0x10, R25.reuse ;  /* 0x0000001018187819 */ /* 0x100fe40000001219 */
[----:B------:R-:W-:Y:S02]  /*9b40*/  SHF.R.U32.HI R60, RZ, 0x10, R25 ;  /* 0x00000010ff3c7819 */ /* 0x000fe40000011619 */
[----:B------:R-:W-:Y:S01]  /*9b50*/  SHF.R.U64 R25, R4, 0x10, R5 ;  /* 0x0000001004197819 */ /* 0x000fe20000001205 */
[----:B------:R-:W-:Y:S01]  /*9b60*/  HADD2.F32 R61, -RZ, R61.H0_H0 ;  /* 0x2000003dff3d7230 */ /* 0x000fe20000004100 */
[--C-:B------:R-:W-:Y:S01]  /*9b70*/  SHF.R.U64 R4, R26, 0x10, R27.reuse ;  /* 0x000000101a047819 */ /* 0x100fe2000000121b */
[----:B------:R-:W-:Y:S01]  /*9b80*/  HADD2.F32 R64, -RZ, R64.H0_H0 ;  /* 0x20000040ff407230 */ /* 0x000fe20000004100 */
[----:B------:R-:W-:-:S02]  /*9b90*/  SHF.R.U32.HI R51, RZ, 0x10, R27 ;  /* 0x00000010ff337819 */ /* 0x000fc4000001161b */
[--C-:B------:R-:W-:Y:S01]  /*9ba0*/  SHF.R.U64 R5, R6, 0x10, R7.reuse ;  /* 0x0000001006057819 */ /* 0x100fe20000001207 */
[----:B------:R-:W-:Y:S02]  /*9bb0*/  HADD2.F32 R59, -RZ, R59.H0_H0 ;  /* 0x2000003bff3b7230 */ /* 0x000fe40000004100 */
[----:B------:R-:W-:Y:S02]  /*9bc0*/  HADD2.F32 R60, -RZ, R60.H0_H0 ;  /* 0x2000003cff3c7230 */ /* 0x000fe40000004100 */
[----:B------:R-:W-:Y:S02]  /*9bd0*/  HADD2.F32 R62, -RZ, R62.H0_H0 ;  /* 0x2000003eff3e7230 */ /* 0x000fe40000004100 */
[----:B------:R-:W-:Y:S01]  /*9be0*/  HADD2.F32 R58, -RZ, R58.H0_H0 ;  /* 0x2000003aff3a7230 */ /* 0x000fe20000004100 */
[----:B------:R-:W-:Y:S01]  /*9bf0*/  SHF.R.U32.HI R52, RZ, 0x10, R7 ;  /* 0x00000010ff347819 */ /* 0x000fe20000011607 */
[--C-:B0-----:R-:W-:Y:S02]  /*9c00*/  HADD2.F32 R6, -RZ, R41.reuse.H0_H0 ;  /* 0x20000029ff067230 */ /* 0x101fe40000004100 */
[----:B------:R-:W-:-:S02]  /*9c10*/  HADD2.F32 R27, -RZ, R41.H1_H1 ;  /* 0x30000029ff1b7230 */ /* 0x000fc40000004100 */
[----:B------:R-:W-:Y:S02]  /*9c20*/  HADD2.F32 R41, -RZ, R40.H0_H0 ;  /* 0x20000028ff297230 */ /* 0x000fe40000004100 */
[C---:B------:R-:W-:Y:S01]  /*9c30*/  FMUL.FTZ R63, R6.reuse, R61 ;  /* 0x0000003d063f7220 */ /* 0x040fe20000410000 */
[----:B------:R-:W-:Y:S01]  /*9c40*/  FMUL.FTZ R65, R6, R59 ;  /* 0x0000003b06417220 */ /* 0x000fe20000410000 */
[C---:B------:R-:W-:Y:S01]  /*9c50*/  FMUL.FTZ R66, R27.reuse, R64 ;  /* 0x000000401b427220 */ /* 0x040fe20000410000 */
[----:B------:R-:W-:Y:S01]  /*9c60*/  FMUL.FTZ R68, R27, R60 ;  /* 0x0000003c1b447220 */ /* 0x000fe20000410000 */
[----:B------:R-:W-:Y:S02]  /*9c70*/  HADD2.F32 R56, -RZ, R42.H0_H0 ;  /* 0x2000002aff387230 */ /* 0x000fe40000004100 */
[--C-:B------:R-:W-:Y:S02]  /*9c80*/  HADD2.F32 R57, -RZ, R43.reuse.H0_H0 ;  /* 0x2000002bff397230 */ /* 0x100fe40000004100 */
[----:B------:R-:W-:-:S02]  /*9c90*/  HADD2.F32 R43, -RZ, R43.H1_H1 ;  /* 0x3000002bff2b7230 */ /* 0x000fc40000004100 */
[----:B------:R-:W-:Y:S02]  /*9ca0*/  HADD2.F32 R40, -RZ, R40.H1_H1 ;  /* 0x30000028ff287230 */ /* 0x000fe40000004100 */
[----:B------:R-:W-:Y:S02]  /*9cb0*/  HADD2.F32 R42, -RZ, R42.H1_H1 ;  /* 0x3000002aff2a7230 */ /* 0x000fe40000004100 */
[----:B------:R-:W-:Y:S01]  /*9cc0*/  HADD2.F32 R25, -RZ, R25.H0_H0 ;  /* 0x20000019ff197230 */ /* 0x000fe20000004100 */
[----:B--2---:R-:W0:Y:S02]  /*9cd0*/  LDS.128 R36, [R69] ;  /* 0x0000000045247984 */ /* 0x004e240000000c00 */
[--C-:B0-----:R-:W-:Y:S02]  /*9ce0*/  HADD2.F32 R26, -RZ, R37.reuse.H0_H0 ;  /* 0x20000025ff1a7230 */ /* 0x101fe40000004100 */
[----:B------:R-:W-:Y:S02]  /*9cf0*/  HADD2.F32 R53, -RZ, R37.H1_H1 ;  /* 0x30000025ff357230 */ /* 0x000fe40000004100 */
[----:B------:R-:W-:-:S02]  /*9d00*/  HADD2.F32 R55, -RZ, R36.H0_H0 ;  /* 0x20000024ff377230 */ /* 0x000fc40000004100 */
[C---:B------:R-:W-:Y:S01]  /*9d10*/  FFMA.FTZ R6, R26.reuse, R59, -R63 ;  /* 0x0000003b1a067223 */ /* 0x040fe2000001083f */
[----:B------:R-:W-:Y:S01]  /*9d20*/  FFMA.FTZ R26, R26, R61, R65 ;  /* 0x0000003d1a1a7223 */ /* 0x000fe20000010041 */
[----:B------:R-:W-:Y:S01]  /*9d30*/  FFMA.FTZ R27, R53, R60, -R66 ;  /* 0x0000003c351b7223 */ /* 0x000fe20000010842 */
[C---:B------:R-:W-:Y:S01]  /*9d40*/  FMUL.FTZ R60, R41.reuse, R62 ;  /* 0x0000003e293c7220 */ /* 0x040fe20000410000 */
[----:B------:R-:W-:Y:S02]  /*9d50*/  HADD2.F32 R59, -RZ, R54.H1_H1 ;  /* 0x30000036ff3b7230 */ /* 0x000fe40000004100 */
[----:B------:R-:W-:Y:S01]  /*9d60*/  FMUL.FTZ R61, R41, R58 ;  /* 0x0000003a293d7220 */ /* 0x000fe20000410000 */
[----:B------:R-:W-:Y:S01]  /*9d70*/  FFMA.FTZ R41, R53, R64, R68 ;  /* 0x0000004035297223 */ /* 0x000fe20000010044 */
[C---:B------:R-:W-:Y:S01]  /*9d80*/  FFMA.FTZ R53, R55.reuse, R58, -R60 ;  /* 0x0000003a37357223 */ /* 0x040fe2000001083c */
[----:B------:R-:W-:Y:S02]  /*9d90*/  HADD2.F32 R37, -RZ, R38.H0_H0 ;  /* 0x20000026ff257230 */ /* 0x000fe40000004100 */
[----:B------:R-:W-:Y:S01]  /*9da0*/  FFMA.FTZ R61, R55, R62, R61 ;  /* 0x0000003e373d7223 */ /* 0x000fe2000001003d */
[----:B------:R-:W-:-:S02]  /*9db0*/  HADD2.F32 R58, -RZ, R67.H0_H0 ;  /* 0x20000043ff3a7230 */ /* 0x000fc40000004100 */
[C---:B------:R-:W-:Y:S01]  /*9dc0*/  FMUL.FTZ R62, R56.reuse, R59 ;  /* 0x0000003b383e7220 */ /* 0x040fe20000410000 */
[----:B------:R-:W-:Y:S02]  /*9dd0*/  HADD2.F32 R54, -RZ, R54.H0_H0 ;  /* 0x20000036ff367230 */ /* 0x000fe40000004100 */
[----:B------:R-:W-:Y:S02]  /*9de0*/  HADD2.F32 R60, -RZ, R67.H1_H1 ;  /* 0x30000043ff3c7230 */ /* 0x000fe40000004100 */
[-C--:B------:R-:W-:Y:S01]  /*9df0*/  FMUL.FTZ R64, R56, R58.reuse ;  /* 0x0000003a38407220 */ /* 0x080fe20000410000 */
[----:B------:R-:W-:Y:S01]  /*9e00*/  FFMA.FTZ R62, R37, R58, -R62 ;  /* 0x0000003a253e7223 */ /* 0x000fe2000001083e */
[----:B------:R-:W-:Y:S02]  /*9e10*/  HADD2.F32 R7, -RZ, R39.H0_H0 ;  /* 0x20000027ff077230 */ /* 0x000fe40000004100 */
[----:B------:R-:W-:Y:S01]  /*9e20*/  FMUL.FTZ R58, R57, R54 ;  /* 0x00000036393a7220 */ /* 0x000fe20000410000 */
[----:B------:R-:W-:-:S02]  /*9e30*/  HADD2.F32 R56, -RZ, R52.H0_H0 ;  /* 0x20000034ff387230 */ /* 0x000fc40000004100 */
[----:B------:R-:W-:Y:S01]  /*9e40*/  FMUL.FTZ R57, R57, R60 ;  /* 0x0000003c39397220 */ /* 0x000fe20000410000 */
[----:B------:R-:W-:Y:S02]  /*9e50*/  HADD2.F32 R52, -RZ, R51.H0_H0 ;  /* 0x20000033ff347230 */ /* 0x000fe40000004100 */
[----:B------:R-:W-:Y:S01]  /*9e60*/  FFMA.FTZ R64, R37, R59, R64 ;  /* 0x0000003b25407223 */ /* 0x000fe20000010040 */
[----:B------:R-:W-:Y:S02]  /*9e70*/  HADD2.F32 R39, -RZ, R39.H1_H1 ;  /* 0x30000027ff277230 */ /* 0x000fe40000004100 */
[----:B------:R-:W-:Y:S01]  /*9e80*/  FFMA.FTZ R57, R7, R54, R57 ;  /* 0x0000003607397223 */ /* 0x000fe20000010039 */
[----:B------:R-:W-:Y:S01]  /*9e90*/  FMUL.FTZ R66, R43, R56 ;  /* 0x000000382b427220 */ /* 0x000fe20000410000 */
[----:B------:R-:W-:Y:S01]  /*9ea0*/  FFMA.FTZ R58, R7, R60, -R58 ;  /* 0x0000003c073a7223 */ /* 0x000fe2000001083a */
[----:B------:R-:W-:Y:S01]  /*9eb0*/  FMUL.FTZ R54, R43, R52 ;  /* 0x000000342b367220 */ /* 0x000fe20000410000 */
[----:B------:R-:W-:-:S02]  /*9ec0*/  HADD2.F32 R37, -RZ, R5.H0_H0 ;  /* 0x20000005ff257230 */ /* 0x000fc40000004100 */
[----:B------:R-:W-:Y:S02]  /*9ed0*/  HADD2.F32 R7, -RZ, R24.H0_H0 ;  /* 0x20000018ff077230 */ /* 0x000fe40000004100 */
[----:B------:R-:W-:Y:S02]  /*9ee0*/  HADD2.F32 R5, -RZ, R4.H0_H0 ;  /* 0x20000004ff057230 */ /* 0x000fe40000004100 */
[C---:B------:R-:W-:Y:S01]  /*9ef0*/  FFMA.FTZ R51, R39.reuse, R52, -R66 ;  /* 0x0000003427337223 */ /* 0x040fe20000010842 */
[----:B------:R-:W-:Y:S02]  /*9f00*/  HADD2.F32 R36, -RZ, R36.H1_H1 ;  /* 0x30000024ff247230 */ /* 0x000fe40000004100 */
        /* <DEDUP_REMOVED lines=20> */
.L_x_10500:
[----:B------:R-:W-:Y:S05]  /*a050*/  BSYNC B1 ;  /* 0x0000000000017941 */ /* 0x000fea0003800000 */
.L_x_10499:
[----:B------:R-:W-:Y:S04]  /*a060*/  BSSY B1, `(.L_x_10501) ;  /* 0x0000061000017945 */ /* 0x000fe80003800000 */
[----:B------:R-:W-:Y:S05]  /*a070*/  @P1 BRA `(.L_x_10502) ;  /* 0x00000004007c1947 */ /* 0x000fea0003800000 */
[----:B------:R-:W2:Y:S01]  /*a080*/  LDL R57, [R1+0x7c] ;  /* 0x00007c0001397983 */ /* 0x000ea20000100800 */
[----:B0-----:R-:W-:Y:S01]  /*a090*/  LEA.HI R4, R3, R148, RZ, 0x1d ;  /* 0x0000009403047211 */ /* 0x001fe200078fe8ff */
[----:B------:R-:W-:Y:S01]  /*a0a0*/  HADD2.F32 R41, -RZ, R49.H1_H1 ;  /* 0x30000031ff297230 */ /* 0x000fe20000004100 */
[----:B------:R-:W-:Y:S01]  /*a0b0*/  SHF.R.U32.HI R46, RZ, 0x10, R9 ;  /* 0x00000010ff2e7819 */ /* 0x000fe20000011609 */
[----:B------:R-:W-:Y:S01]  /*a0c0*/  HADD2.F32 R43, -RZ, R47.H1_H1 ;  /* 0x3000002fff2b7230 */ /* 0x000fe20000004100 */
[----:B------:R-:W-:Y:S02]  /*a0d0*/  SHF.R.S32.HI R5, RZ, 0x1f, R4 ;  /* 0x0000001fff057819 */ /* 0x000fe40000011404 */
[--C-:B------:R-:W-:Y:S01]  /*a0e0*/  SHF.R.U64 R28, R28, 0x10, R29.reuse ;  /* 0x000000101c1c7819 */ /* 0x100fe2000000121d */
[----:B------:R-:W-:Y:S01]  /*a0f0*/  HADD2.F32 R46, -RZ, R46.H0_H0 ;  /* 0x2000002eff2e7230 */ /* 0x000fe20000004100 */
[----:B------:R-:W-:Y:S01]  /*a100*/  LEA.HI R5, R5, R4, RZ, 0x2 ;  /* 0x0000000405057211 */ /* 0x000fe200078f10ff */
[----:B------:R-:W-:Y:S01]  /*a110*/  IMAD.SHL.U32 R4, R4, 0x8, RZ ;  /* 0x0000000804047824 */ /* 0x000fe200078e00ff */
[----:B------:R-:W-:-:S02]  /*a120*/  SHF.R.U32.HI R42, RZ, 0x10, R29 ;  /* 0x00000010ff2a7819 */ /* 0x000fc4000001161d */
[----:B------:R-:W-:Y:S02]  /*a130*/  SHF.R.S32.HI R6, RZ, 0x2, R5 ;  /* 0x00000002ff067819 */ /* 0x000fe40000011405 */
[----:B------:R-:W-:Y:S02]  /*a140*/  LOP3.LUT R5, R143, 0x18, R4, 0xf8, !PT ;  /* 0x000000188f057812 */ /* 0x000fe400078ef804 */
[----:B------:R-:W-:Y:S01]  /*a150*/  SHF.R.U64 R29, R8, 0x10, R9 ;  /* 0x00000010081d7819 */ /* 0x000fe20000001209 */
[----:B------:R-:W-:Y:S01]  /*a160*/  IMAD R24, R6, 0x1800, R145 ;  /* 0x0000180006187824 */ /* 0x000fe200078e0291 */
[----:B------:R-:W-:Y:S02]  /*a170*/  LOP3.LUT R25, R5, R144, RZ, 0x3c, !PT ;  /* 0x0000009005197212 */ /* 0x000fe400078e3cff */
[----:B------:R-:W-:Y:S01]  /*a180*/  SHF.R.U64 R9, R10, 0x10, R11 ;  /* 0x000000100a097819 */ /* 0x000fe2000000120b */
[----:B------:R-:W-:Y:S01]  /*a190*/  HADD2.F32 R29, -RZ, R29.H0_H0 ;  /* 0x2000001dff1d7230 */ /* 0x000fe20000004100 */
[----:B------:R-:W-:-:S02]  /*a1a0*/  IADD3 R25, R24, R25, RZ ;  /* 0x0000001918197210 */ /* 0x000fc40007ffe0ff */
        /* <DEDUP_REMOVED lines=13> */
[----:B------:R-:W-:Y:S02]  /*a280*/  HADD2.F32 R39, -RZ, R26.H0_H0 ;  /* 0x2000001aff277230 */ /* 0x000fe40000004100 */
[----:B------:R-:W-:Y:S01]  /*a290*/  FMUL.FTZ R54, R38, R37 ;  /* 0x0000002526367220 */ /* 0x000fe20000410000 */
[--C-:B------:R-:W-:Y:S02]  /*a2a0*/  HADD2.F32 R40, -RZ, R27.reuse.H0_H0 ;  /* 0x2000001bff287230 */ /* 0x100fe40000004100 */
[----:B------:R-:W-:Y:S01]  /*a2b0*/  FMUL.FTZ R38, R25, R42 ;  /* 0x0000002a19267220 */ /* 0x000fe20000410000 */
[----:B------:R-:W-:Y:S02]  /*a2c0*/  HADD2.F32 R27, -RZ, R27.H1_H1 ;  /* 0x3000001bff1b7230 */ /* 0x000fe40000004100 */
[----:B------:R-:W-:-:S02]  /*a2d0*/  HADD2.F32 R24, -RZ, R24.H1_H1 ;  /* 0x30000018ff187230 */ /* 0x000fc40000004100 */
[----:B------:R-:W-:Y:S01]  /*a2e0*/  HADD2.F32 R26, -RZ, R26.H1_H1 ;  /* 0x3000001aff1a7230 */ /* 0x000fe20000004100 */
[----:B--2---:R-:W0:Y:S02]  /*a2f0*/  LDS.128 R4, [R57] ;  /* 0x0000000039047984 */ /* 0x004e240000000c00 */
[--C-:B0-----:R-:W-:Y:S02]  /*a300*/  HADD2.F32 R10, -RZ, R5.reuse.H0_H0 ;  /* 0x20000005ff0a7230 */ /* 0x101fe40000004100 */
[----:B------:R-:W-:Y:S02]  /*a310*/  HADD2.F32 R11, -RZ, R5.H1_H1 ;  /* 0x30000005ff0b7230 */ /* 0x000fe40000004100 */
[----:B------:R-:W-:Y:S02]  /*a320*/  HADD2.F32 R5, -RZ, R4.H0_H0 ;  /* 0x20000004ff057230 */ /* 0x000fe40000004100 */
[C---:B------:R-:W-:Y:S01]  /*a330*/  FFMA.FTZ R51, R10.reuse, R41, -R51 ;  /* 0x000000290a337223 */ /* 0x040fe20000010833 */
[----:B------:R-:W-:Y:S01]  /*a340*/  FFMA.FTZ R53, R10, R43, R53 ;  /* 0x0000002b0a357223 */ /* 0x000fe20000010035 */
[----:B------:R-:W-:-:S02]  /*a350*/  HADD2.F32 R10, -RZ, R49.H0_H0 ;  /* 0x20000031ff0a7230 */ /* 0x000fc40000004100 */
[C---:B------:R-:W-:Y:S01]  /*a360*/  FFMA.FTZ R52, R11.reuse, R37, -R52 ;  /* 0x000000250b347223 */ /* 0x040fe20000010834 */
[----:B------:R-:W-:Y:S02]  /*a370*/  HADD2.F32 R37, -RZ, R48.H0_H0 ;  /* 0x20000030ff257230 */ /* 0x000fe40000004100 */
[----:B------:R-:W-:Y:S01]  /*a380*/  FFMA.FTZ R54, R11, R46, R54 ;  /* 0x0000002e0b367223 */ /* 0x000fe20000010036 */
[----:B------:R-:W-:Y:S02]  /*a390*/  HADD2.F32 R30, -RZ, R6.H0_H0 ;  /* 0x20000006ff1e7230 */ /* 0x000fe40000004100 */
[-C--:B------:R-:W-:Y:S01]  /*a3a0*/  FMUL.FTZ R41, R25, R10.reuse ;  /* 0x0000000a19297220 */ /* 0x080fe20000410000 */
[C---:B------:R-:W-:Y:S01]  /*a3b0*/  FFMA.FTZ R25, R5.reuse, R10, -R38 ;  /* 0x0000000a05197223 */ /* 0x040fe20000010826 */
[----:B------:R-:W-:Y:S02]  /*a3c0*/  HADD2.F32 R10, -RZ, R50.H0_H0 ;  /* 0x20000032ff0a7230 */ /* 0x000fe40000004100 */
[----:B------:R-:W-:Y:S01]  /*a3d0*/  FFMA.FTZ R41, R5, R42, R41 ;  /* 0x0000002a05297223 */ /* 0x000fe20000010029 */
[----:B------:R-:W-:Y:S01]  /*a3e0*/  FMUL.FTZ R5, R39, R37 ;  /* 0x0000002527057220 */ /* 0x000fe20000410000 */
[----:B------:R-:W-:-:S02]  /*a3f0*/  HADD2.F32 R48, -RZ, R48.H1_H1 ;  /* 0x30000030ff307230 */ /* 0x000fc40000004100 */
[-C--:B------:R-:W-:Y:S01]  /*a400*/  FMUL.FTZ R11, R39, R10.reuse ;  /* 0x0000000a270b7220 */ /* 0x080fe20000410000 */
[----:B------:R-:W-:Y:S02]  /*a410*/  HADD2.F32 R50, -RZ, R50.H1_H1 ;  /* 0x30000032ff327230 */ /* 0x000fe40000004100 */
[----:B------:R-:W-:Y:S01]  /*a420*/  FFMA.FTZ R39, R30, R10, -R5 ;  /* 0x0000000a1e277223 */ /* 0x000fe20000010805 */
[----:B------:R-:W-:Y:S02]  /*a430*/  HADD2.F32 R31, -RZ, R7.H0_H0 ;  /* 0x20000007ff1f7230 */ /* 0x000fe40000004100 */
[C---:B------:R-:W-:Y:S01]  /*a440*/  FMUL.FTZ R42, R40.reuse, R48 ;  /* 0x00000030282a7220 */ /* 0x040fe20000410000 */
[----:B------:R-:W-:Y:S02]  /*a450*/  HADD2.F32 R38, -RZ, R55.H0_H0 ;  /* 0x20000037ff267230 */ /* 0x000fe40000004100 */
[----:B------:R-:W-:Y:S01]  /*a460*/  FMUL.FTZ R5, R40, R50 ;  /* 0x0000003228057220 */ /* 0x000fe20000410000 */
[----:B------:R-:W-:-:S02]  /*a470*/  HADD2.F32 R10, -RZ, R56.H0_H0 ;  /* 0x20000038ff0a7230 */ /* 0x000fc40000004100 */
[----:B------:R-:W-:Y:S01]  /*a480*/  FFMA.FTZ R30, R30, R37, R11 ;  /* 0x000000251e1e7223 */ /* 0x000fe2000001000b */
[----:B------:R-:W-:Y:S02]  /*a490*/  HADD2.F32 R7, -RZ, R7.H1_H1 ;  /* 0x30000007ff077230 */ /* 0x000fe40000004100 */
[----:B------:R-:W-:Y:S01]  /*a4a0*/  FFMA.FTZ R42, R31, R50, -R42 ;  /* 0x000000321f2a7223 */ /* 0x000fe2000001082a */
[----:B------:R-:W-:Y:S01]  /*a4b0*/  FMUL.FTZ R40, R27, R38 ;  /* 0x000000261b287220 */ /* 0x000fe20000410000 */
[----:B------:R-:W-:Y:S01]  /*a4c0*/  FFMA.FTZ R31, R31, R48, R5 ;  /* 0x000000301f1f7223 */ /* 0x000fe20000010005 */
[-C--:B------:R-:W-:Y:S01]  /*a4d0*/  FMUL.FTZ R46, R27, R10.reuse ;  /* 0x0000000a1b2e7220 */ /* 0x080fe20000410000 */
[----:B------:R-:W-:Y:S02]  /*a4e0*/  HADD2.F32 R11, -RZ, R9.H0_H0 ;  /* 0x20000009ff0b7230 */ /* 0x000fe40000004100 */
[----:B------:R-:W-:Y:S01]  /*a4f0*/  FFMA.FTZ R37, R7, R10, -R40 ;  /* 0x0000000a07257223 */ /* 0x000fe20000010828 */
[----:B------:R-:W-:-:S02]  /*a500*/  HADD2.F32 R5, -RZ, R28.H0_H0 ;  /* 0x2000001cff057230 */ /* 0x000fc40000004100 */
[----:B------:R-:W-:Y:S01]  /*a510*/  FFMA.FTZ R46, R7, R38, R46 ;  /* 0x00000026072e7223 */ /* 0x000fe2000001002e */
[----:B------:R-:W-:Y:S02]  /*a520*/  HADD2.F32 R9, -RZ, R8.H0_H0 ;  /* 0x20000008ff097230 */ /* 0x000fe40000004100 */
[----:B------:R-:W-:Y:S01]  /*a530*/  FMUL.FTZ R7, R24, R29 ;  /* 0x0000001d18077220 */ /* 0x000fe20000410000 */
[----:B------:R-:W-:Y:S02]  /*a540*/  HADD2.F32 R4, -RZ, R4.H1_H1 ;  /* 0x30000004ff047230 */ /* 0x000fe40000004100 */
        /* <DEDUP_REMOVED lines=18> */
.L_x_10502:
[----:B------:R-:W-:Y:S05]  /*a670*/  BSYNC B1 ;  /* 0x0000000000017941 */ /* 0x000fea0003800000 */
.L_x_10501:
[----:B------:R-:W-:Y:S05]  /*a680*/  @P2 BRA `(.L_x_10483) ;  /* 0x00000004007c2947 */ /* 0x000fea0003800000 */
[----:B------:R-:W2:Y:S01]  /*a690*/  LDL R42, [R1+0x78] ;  /* 0x00007800012a7983 */ /* 0x000ea20000100800 */
[----:B------:R-:W-:Y:S01]  /*a6a0*/  LEA.HI R3, R3, R149, RZ, 0x1d ;  /* 0x0000009503037211 */ /* 0x000fe200078fe8ff */
[--C-:B------:R-:W-:Y:S01]  /*a6b0*/  HADD2.F32 R29, -RZ, R21.reuse.H1_H1 ;  /* 0x30000015ff1d7230 */ /* 0x100fe20000004100 */
[----:B------:R-:W-:Y:S01]  /*a6c0*/  SHF.R.U64 R41, R32, 0x10, R33 ;  /* 0x0000001020297819 */ /* 0x000fe20000001221 */
[--C-:B------:R-:W-:Y:S01]  /*a6d0*/  HADD2.F32 R31, -RZ, R0.reuse.H1_H1 ;  /* 0x30000000ff1f7230 */ /* 0x100fe20000004100 */
[----:B01----:R-:W-:Y:S01]  /*a6e0*/  SHF.R.S32.HI R4, RZ, 0x1f, R3 ;  /* 0x0000001fff047819 */ /* 0x003fe20000011403 */
[----:B------:R-:W-:Y:S01]  /*a6f0*/  HADD2.F32 R28, -RZ, R0.H0_H0 ;  /* 0x20000000ff1c7230 */ /* 0x000fe20000004100 */
[----:B------:R-:W-:Y:S01]  /*a700*/  SHF.R.U32.HI R30, RZ, 0x10, R13 ;  /* 0x00000010ff1e7819 */ /* 0x000fe2000001160d */
[----:B------:R-:W-:Y:S01]  /*a710*/  HADD2.F32 R0, -RZ, R21.H0_H0 ;  /* 0x20000015ff007230 */ /* 0x000fe20000004100 */
[----:B------:R-:W-:Y:S01]  /*a720*/  LEA.HI R5, R4, R3, RZ, 0x2 ;  /* 0x0000000304057211 */ /* 0x000fe200078f10ff */
[----:B------:R-:W-:Y:S01]  /*a730*/  IMAD.SHL.U32 R4, R3, 0x8, RZ ;  /* 0x0000000803047824 */ /* 0x000fe200078e00ff */
[----:B------:R-:W-:Y:S01]  /*a740*/  SHF.R.U32.HI R32, RZ, 0x10, R33 ;  /* 0x00000010ff207819 */ /* 0x000fe20000011621 */
[----:B------:R-:W-:Y:S01]  /*a750*/  HADD2.F32 R30, -RZ, R30.H0_H0 ;  /* 0x2000001eff1e7230 */ /* 0x000fe20000004100 */
[----:B------:R-:W-:Y:S01]  /*a760*/  SHF.R.S32.HI R6, RZ, 0x2, R5 ;  /* 0x00000002ff067819 */ /* 0x000fe20000011405 */
[--C-:B------:R-:W-:Y:S01]  /*a770*/  HADD2.F32 R21, -RZ, R20.reuse.H0_H0 ;  /* 0x20000014ff157230 */ /* 0x100fe20000004100 */
[----:B------:R-:W-:Y:S01]  /*a780*/  LOP3.LUT R3, R143, 0x18, R4, 0xf8, !PT ;  /* 0x000000188f037812 */ /* 0x000fe200078ef804 */
[----:B------:R-:W-:Y:S01]  /*a790*/  HADD2.F32 R20, -RZ, R20.H1_H1 ;  /* 0x30000014ff147230 */ /* 0x000fe20000004100 */
[----:B------:R-:W-:Y:S01]  /*a7a0*/  SHF.R.U64 R38, R12, 0x10, R13 ;  /* 0x000000100c267819 */ /* 0x000fe2000000120d */
[----:B------:R-:W-:Y:S01]  /*a7b0*/  IMAD R8, R6, 0x1800, R145 ;  /* 0x0000180006087824 */ /* 0x000fe200078e0291 */
[----:B------:R-:W-:-:S02]  /*a7c0*/  LOP3.LUT R3, R3, R144, RZ, 0x3c, !PT ;  /* 0x0000009003037212 */ /* 0x000fc400078e3cff */
[--C-:B------:R-:W-:Y:S02]  /*a7d0*/  SHF.R.U64 R40, R34, 0x10, R35.reuse ;  /* 0x0000001022287819 */ /* 0x100fe40000001223 */
[----:B------:R-:W-:Y:S01]  /*a7e0*/  SHF.R.U32.HI R39, RZ, 0x10, R35 ;  /* 0x00000010ff277819 */ /* 0x000fe20000011623 */
[----:B------:R-:W-:Y:S01]  /*a7f0*/  IMAD.IADD R3, R8, 0x1, R3 ;  /* 0x0000000108037824 */ /* 0x000fe200078e0203 */
[--C-:B------:R-:W-:Y:S02]  /*a800*/  SHF.R.U32.HI R36, RZ, 0x10, R15.reuse ;  /* 0x00000010ff247819 */ /* 0x100fe4000001160f */
[----:B------:R-:W-:Y:S01]  /*a810*/  SHF.R.U64 R37, R14, 0x10, R15 ;  /* 0x000000100e257819 */ /* 0x000fe2000000120f */
[----:B------:R-:W-:-:S05]  /*a820*/  IMAD R3, R3, 0x2, R2 ;  /* 0x0000000203037824 */ /* 0x000fca00078e0202 */
        /* <DEDUP_REMOVED lines=20> */
[C---:B------:R-:W-:Y:S01]  /*a970*/  FMUL.FTZ R12, R9.reuse, R28 ;  /* 0x0000001c090c7220 */ /* 0x040fe20000410000 */
[----:B------:R-:W-:Y:S01]  /*a980*/  FMUL.FTZ R29, R9, R0 ;  /* 0x00000000091d7220 */ /* 0x000fe20000410000 */
[----:B------:R-:W-:Y:S02]  /*a990*/  HADD2.F32 R9, -RZ, R45.H0_H0 ;  /* 0x2000002dff097230 */ /* 0x000fe40000004100 */
[----:B------:R-:W-:Y:S01]  /*a9a0*/  FFMA.FTZ R32, R13, R24, -R32 ;  /* 0x000000180d207223 */ /* 0x000fe20000010820 */
[----:B------:R-:W-:Y:S01]  /*a9b0*/  FFMA.FTZ R25, R5, R0, -R12 ;  /* 0x0000000005197223 */ /* 0x000fe2000001080c */
[----:B------:R-:W-:-:S02]  /*a9c0*/  HADD2.F32 R14, -RZ, R6.H0_H0 ;  /* 0x20000006ff0e7230 */ /* 0x000fc40000004100 */
[----:B------:R-:W-:Y:S01]  /*a9d0*/  FFMA.FTZ R29, R5, R28, R29 ;  /* 0x0000001c051d7223 */ /* 0x000fe2000001001d */
[----:B------:R-:W-:Y:S02]  /*a9e0*/  HADD2.F32 R15, -RZ, R7.H0_H0 ;  /* 0x20000007ff0f7230 */ /* 0x000fe40000004100 */
[----:B------:R-:W-:Y:S01]  /*a9f0*/  FFMA.FTZ R34, R13, R30, R34 ;  /* 0x0000001e0d227223 */ /* 0x000fe20000010022 */
[----:B------:R-:W-:Y:S02]  /*aa00*/  HADD2.F32 R0, -RZ, R45.H1_H1 ;  /* 0x3000002dff007230 */ /* 0x000fe40000004100 */
[----:B------:R-:W-:Y:S01]  /*aa10*/  FMUL.FTZ R5, R26, R21 ;  /* 0x000000151a057220 */ /* 0x000fe20000410000 */
[----:B------:R-:W-:Y:S02]  /*aa20*/  HADD2.F32 R24, -RZ, R36.H0_H0 ;  /* 0x20000024ff187230 */ /* 0x000fe40000004100 */
[----:B------:R-:W-:Y:S01]  /*aa30*/  FMUL.FTZ R28, R27, R20 ;  /* 0x000000141b1c7220 */ /* 0x000fe20000410000 */
[----:B------:R-:W-:-:S02]  /*aa40*/  HADD2.F32 R12, -RZ, R39.H0_H0 ;  /* 0x20000027ff0c7230 */ /* 0x000fc40000004100 */
[-C--:B------:R-:W-:Y:S01]  /*aa50*/  FMUL.FTZ R13, R26, R9.reuse ;  /* 0x000000091a0d7220 */ /* 0x080fe20000410000 */
[C---:B------:R-:W-:Y:S01]  /*aa60*/  FFMA.FTZ R26, R14.reuse, R9, -R5 ;  /* 0x000000090e1a7223 */ /* 0x040fe20000010805 */
[-C--:B------:R-:W-:Y:S01]  /*aa70*/  FMUL.FTZ R27, R27, R0.reuse ;  /* 0x000000001b1b7220 */ /* 0x080fe20000410000 */
[----:B------:R-:W-:Y:S01]  /*aa80*/  FFMA.FTZ R28, R15, R0, -R28 ;  /* 0x000000000f1c7223 */ /* 0x000fe2000001081c */
[----:B------:R-:W-:Y:S02]  /*aa90*/  HADD2.F32 R7, -RZ, R7.H1_H1 ;  /* 0x30000007ff077230 */ /* 0x000fe40000004100 */
[----:B------:R-:W-:Y:S01]  /*aaa0*/  FFMA.FTZ R14, R14, R21, R13 ;  /* 0x000000150e0e7223 */ /* 0x000fe2000001000d */
[C---:B------:R-:W-:Y:S01]  /*aab0*/  FMUL.FTZ R30, R11.reuse, R24 ;  /* 0x000000180b1e7220 */ /* 0x040fe20000410000 */
[----:B------:R-:W-:Y:S01]  /*aac0*/  FMUL.FTZ R0, R11, R12 ;  /* 0x0000000c0b007220 */ /* 0x000fe20000410000 */
[----:B------:R-:W-:Y:S02]  /*aad0*/  HADD2.F32 R11, -RZ, R38.H0_H0 ;  /* 0x20000026ff0b7230 */ /* 0x000fe40000004100 */
[----:B------:R-:W-:Y:S01]  /*aae0*/  FFMA.FTZ R27, R15, R20, R27 ;  /* 0x000000140f1b7223 */ /* 0x000fe2000001001b */
[----:B------:R-:W-:-:S02]  /*aaf0*/  HADD2.F32 R13, -RZ, R37.H0_H0 ;  /* 0x20000025ff0d7230 */ /* 0x000fc40000004100 */
        /* <DEDUP_REMOVED lines=24> */
.L_x_10483:
[----:B------:R-:W-:Y:S05]  /*ac80*/  BSYNC B0 ;  /* 0x0000000000007941 */ /* 0x000fea0003800000 */
.L_x_10476:
        /* <DEDUP_REMOVED lines=8> */
.L_x_10474:
[----:B01-3--:R-:W-:-:S04]  /*ad10*/  MOV R0, UR40 ;  /* 0x0000002800007c02 */ /* 0x00bfc80008000f00 */
[----:B------:R-:W-:-:S13]  /*ad20*/  ISETP.NE.AND P0, PT, R0, 0x3, PT ;  /* 0x000000030000780c */ /* 0x000fda0003f05270 */
[----:B------:R-:W-:Y:S05]  /*ad30*/  @!P0 BRA `(.L_x_10503) ;  /* 0x0000000000048947 */ /* 0x000fea0003800000 */
[----:B------:R-:W-:Y:S01]  /*ad40*/  BPT.TRAP 0x1 ;  /* 0x000000040000795c */ /* 0x000fe20000300000 */
.L_x_10503:
[----:B------:R-:W-:Y:S01]  /*ad50*/  IMAD R8, R139, 0x8, R2 ;  /* 0x000000088b087824 */ /* 0x000fe200078e0202 */
[----:B--2-4-:R-:W-:-:S04]  /*ad60*/  SHF.L.U32 R3, R150, 0x1f, RZ ;  /* 0x0000001f96037819 */ /* 0x014fc800000006ff */
[----:B------:R0:W1:Y:S01]  /*ad70*/  SYNCS.PHASECHK.TRANS64.TRYWAIT P1, [R8+URZ+0x2d830], R3 ;  /* 0x02d83003080075a7 */ /* 0x000062000802017f */
[----:B------:R-:W-:Y:S05]  /*ad80*/  @!P0 BRA `(.L_x_10504) ;  /* 0x0000000000048947 */ /* 0x000fea0003800000 */
[----:B------:R-:W-:Y:S01]  /*ad90*/  BPT.TRAP 0x1 ;  /* 0x000000040000795c */ /* 0x000fe20000300000 */
.L_x_10504:
[----:B------:R-:W-:Y:S02]  /*ada0*/  VIADD R0, R2, 0x15400 ;  /* 0x0001540002007836 */ /* 0x000fe40000000000 */
[----:B------:R-:W-:-:S03]  /*adb0*/  IMAD R44, R44, 0x1000, R2 ;  /* 0x000010002c2c7824 */ /* 0x000fc600078e0202 */
[----:B------:R-:W-:Y:S01]  /*adc0*/  SHF.R.U32.HI R0, RZ, 0x4, R0 ;  /* 0x00000004ff007819 */ /* 0x000fe20000011600 */
[----:B------:R-:W-:-:S03]  /*add0*/  VIADD R44, R44, 0xc400 ;  /* 0x0000c4002c2c7836 */ /* 0x000fc60000000000 */
[----:B------:R-:W-:Y:S02]  /*ade0*/  LOP3.LUT R0, R0, 0x3fff, RZ, 0xc0, !PT ;  /* 0x00003fff00007812 */ /* 0x000fe400078ec0ff */
[----:B------:R-:W-:Y:S02]  /*adf0*/  SHF.R.U32.HI R44, RZ, 0x4, R44 ;  /* 0x00000004ff2c7819 */ /* 0x000fe4000001162c */
[----:B------:R-:W-:Y:S02]  /*ae00*/  LOP3.LUT R0, R0, 0x10000, RZ, 0xfc, !PT ;  /* 0x0001000000007812 */ /* 0x000fe400078efcff */
[----:B------:R-:W-:-:S03]  /*ae10*/  LOP3.LUT R44, R44, 0x3fff, RZ, 0xc0, !PT ;  /* 0x00003fff2c2c7812 */ /* 0x000fc600078ec0ff */
[----:B------:R2:W-:Y:S01]  /*ae20*/  STL [R1+0x3c], R0 ;  /* 0x00003c0001007387 */ /* 0x0005e20000100800 */
[----:B-1----:R-:W-:Y:S05]  /*ae30*/  @P1 BRA `(.L_x_10505) ;  /* 0x0000000000081947 */ /* 0x002fea0003800000 */
[----:B------:R-:W1:Y:S02]  /*ae40*/  SYNCS.PHASECHK.TRANS64.TRYWAIT P1, [R8+URZ+0x2d830], R3 ;  /* 0x02d83003080075a7 */ /* 0x000e64000802017f */
[----:B-1----:R-:W-:Y:S05]  /*ae50*/  @!P1 BRA `(.L_x_10506) ;  /* 0x000000e4007c9947 */ /* 0x002fea0003800000 */
.L_x_10505:
[----:B--2---:R-:W2:Y:S01]  /*ae60*/  LDL R0, [R1+0x3c] ;  /* 0x00003c0001007983 */ /* 0x004ea20000100800 */
[----:B------:R-:W-:Y:S01]  /*ae70*/  IMAD.MOV.U32 R147, RZ, RZ, -0x7fffffe0 ;  /* 0x80000020ff937424 */ /* 0x000fe200078e00ff */
[----:B------:R-:W-:Y:S01]  /*ae80*/  LOP3.LUT R146, R44, 0x10000, RZ, 0xfc, !PT ;  /* 0x000100002c927812 */ /* 0x000fe200078efcff */
[----:B------:R-:W-:Y:S05]  /*ae90*/  WARPSYNC.ALL ;  /* 0x0000000000007948 */ /* 0x000fea0003800000 */
[----:B------:R-:W-:Y:S01]  /*aea0*/  MOV R5, 0x80000020 ;  /* 0x8000002000057802 */ /* 0x000fe20000000f00 */
[----:B------:R-:W-:Y:S01]  /*aeb0*/  WARPGROUP.ARRIVE ;  /* 0x00000000000079c5 */ /* 0x000fe20000000000 */
[C---:B------:R-:W-:Y:S01]  /*aec0*/  R2UR UR4, R146.reuse ;  /* 0x00000000920472ca */ /* 0x040fe200000e0000 */
[C---:B------:R-:W-:Y:S01]  /*aed0*/  VIADD R14, R146.reuse, 0x2 ;  /* 0x00000002920e7836 */ /* 0x040fe20000000000 */
[----:B------:R-:W-:Y:S01]  /*aee0*/  R2UR UR7, R5 ;  /* 0x00000000050772ca */ /* 0x000fe200000e0000 */
[----:B------:R-:W-:Y:S01]  /*aef0*/  IMAD.MOV.U32 R7, RZ, RZ, -0x7fffffe0 ;  /* 0x80000020ff077424 */ /* 0x000fe200078e00ff */
[----:B------:R-:W-:Y:S01]  /*af00*/  R2UR UR5, R147 ;  /* 0x00000000930572ca */ /* 0x000fe200000e0000 */
[C---:B------:R-:W-:Y:S01]  /*af10*/  VIADD R12, R146.reuse, 0x300 ;  /* 0x00000300920c7836 */ /* 0x040fe20000000000 */
[----:B------:R-:W-:Y:S01]  /*af20*/  MOV R15, 0x80000020 ;  /* 0x80000020000f7802 */ /* 0x000fe20000000f00 */
[----:B------:R-:W-:Y:S01]  /*af30*/  IMAD.MOV.U32 R13, RZ, RZ, -0x7fffffe0 ;  /* 0x80000020ff0d7424 */ /* 0x000fe200078e00ff */
[C---:B------:R-:W-:Y:S01]  /*af40*/  IADD3 R156, R146.reuse, 0x600, RZ ;  /* 0x00000600929c7810 */ /* 0x040fe20007ffe0ff */
[----:B------:R-:W-:Y:S01]  /*af50*/  VIADD R10, R146, 0x302 ;  /* 0x00000302920a7836 */ /* 0x000fe20000000000 */
[----:B------:R-:W-:Y:S01]  /*af60*/  MOV R5, 0x80000020 ;  /* 0x8000002000057802 */ /* 0x000fe20000000f00 */
[----:B------:R-:W-:Y:S01]  /*af70*/  IMAD.MOV.U32 R11, RZ, RZ, -0x7fffffe0 ;  /* 0x80000020ff0b7424 */ /* 0x000fe200078e00ff */
[----:B------:R3:W-:Y:S01]  /*af80*/  STL.64 [R1+0x10], R14 ;  /* 0x0000100e01007387 */ /* 0x0007e20000100a00 */
[----:B------:R-:W-:-:S02]  /*af90*/  IMAD.MOV.U32 R157, RZ, RZ, -0x7fffffe0 ;  /* 0x80000020ff9d7424 */ /* 0x000fc400078e00ff */
[----:B------:R-:W-:Y:S01]  /*afa0*/  VIADD R154, R146, 0x602 ;  /* 0x00000602929a7836 */ /* 0x000fe20000000000 */
[----:B------:R3:W-:Y:S01]  /*afb0*/  STL.64 [R1+0x8], R12 ;  /* 0x0000080c01007387 */ /* 0x0007e20000100a00 */
[----:B------:R-:W-:Y:S02]  /*afc0*/  IMAD.MOV.U32 R155, RZ, RZ, -0x7fffffe0 ;  /* 0x80000020ff9b7424 */ /* 0x000fe400078e00ff */
[----:B------:R-:W-:Y:S01]  /*afd0*/  IMAD.MOV.U32 R135, RZ, RZ, RZ ;  /* 0x000000ffff877224 */ /* 0x000fe200078e00ff */
[----:B------:R3:W-:Y:S01]  /*afe0*/  STL.64 [R1], R10 ;  /* 0x0000000a01007387 */ /* 0x0007e20000100a00 */
[----:B--2---:R-:W-:-:S04]  /*aff0*/  IMAD R4, R139, 0x600, R0 ;  /* 0x000006008b047824 */ /* 0x004fc800078e0200 */
[C---:B------:R-:W-:Y:S01]  /*b000*/  VIADD R6, R4.reuse, 0x2 ;  /* 0x0000000204067836 */ /* 0x040fe20000000000 */
[----:B------:R-:W-:-:S13]  /*b010*/  R2UR UR6, R4 ;  /* 0x00000000040672ca */ /* 0x000fda00000e0000 */
[----:B------:R-:W-:Y:S01]  /*b020*/  HGMMA.64x128x16.F32 R24, gdesc[UR4], RZ, !UPT, gsb0 ;  /* 0x01e00000041879f0 */ /* 0x000fe2000c0008ff */
[----:B------:R-:W-:Y:S01]  /*b030*/  R2UR UR6, R6 ;  /* 0x00000000060672ca */ /* 0x000fe200000e0000 */
[----:B------:R-:W-:Y:S01]  /*b040*/  VIADD R6, R4, 0x200 ;  /* 0x0000020004067836 */ /* 0x000fe20000000000 */
[----:B------:R-:W-:Y:S01]  /*b050*/  R2UR UR7, R7 ;  /* 0x00000000070772ca */ /* 0x000fe200000e0000 */
[----:B------:R-:W-:Y:S01]  /*b060*/  IMAD.MOV.U32 R7, RZ, RZ, -0x7fffffe0 ;  /* 0x80000020ff077424 */ /* 0x000fe200078e00ff */
[----:B------:R-:W-:Y:S02]  /*b070*/  R2UR UR4, R14 ;  /* 0x000000000e0472ca */ /* 0x000fe400000e0000 */
[----:B------:R-:W-:Y:S01]  /*b080*/  R2UR UR5, R15 ;  /* 0x000000000f0572ca */ /* 0x000fe200000e0000 */
[----:B------:R-:W-:Y:S02]  /*b090*/  WARPGROUP.DEPBAR.LE gsb0, 0x0 ;  /* 0x00008000000079c5 */ /* 0x000fe40000010000 */
[----:B------:R-:W-:-:S10]  /*b0a0*/  WARPGROUP.ARRIVE ;  /* 0x00000000000079c5 */ /* 0x000fd40000000000 */
[----:B------:R-:W-:Y:S01]  /*b0b0*/  HGMMA.64x128x16.F32 R24, gdesc[UR4], R24, gsb0 ;  /* 0x01e00000041879f0 */ /* 0x000fe20008000818 */
[----:B------:R-:W-:Y:S02]  /*b0c0*/  R2UR UR6, R6 ;  /* 0x00000000060672ca */ /* 0x000fe400000e0000 */
[----:B------:R-:W-:Y:S01]  /*b0d0*/  R2UR UR7, R7 ;  /* 0x00000000070772ca */ /* 0x000fe200000e0000 */
[----:B------:R-:W-:Y:S01]  /*b0e0*/  IMAD.MOV.U32 R7, RZ, RZ, -0x7fffffe0 ;  /* 0x80000020ff077424 */ /* 0x000fe200078e00ff */
[----:B------:R-:W-:Y:S02]  /*b0f0*/  R2UR UR4, R12 ;  /* 0x000000000c0472ca */ /* 0x000fe400000e0000 */
[----:B------:R-:W-:Y:S02]  /*b100*/  R2UR UR5, R13 ;  /* 0x000000000d0572ca */ /* 0x000fe400000e0000 */
[----:B------:R-:W-:Y:S01]  /*b110*/  IADD3 R6, R4, 0x202, RZ ;  /* 0x0000020204067810 */ /* 0x000fe20007ffe0ff */
[----:B------:R-:W-:-:S02]  /*b120*/  WARPGROUP.DEPBAR.LE gsb0, 0x0 ;  /* 0x00008000000079c5 */ /* 0x000fc40000010000 */
[----:B------:R-:W-:-:S08]  /*b130*/  WARPGROUP.ARRIVE ;  /* 0x00000000000079c5 */ /* 0x000fd00000000000 */
[----:B------:R-:W-:Y:S01]  /*b140*/  HGMMA.64x128x16.F32 R24, gdesc[UR4], R24, gsb0 ;  /* 0x01e00000041879f0 */ /* 0x000fe20008000818 */
[----:B------:R-:W-:Y:S01]  /*b150*/  R2UR UR6, R6 ;  /* 0x00000000060672ca */ /* 0x000fe200000e0000 */
[----:B------:R-:W-:Y:S01]  /*b160*/  VIADD R6, R4, 0x400 ;  /* 0x0000040004067836 */ /* 0x000fe20000000000 */
[----:B------:R-:W-:Y:S01]  /*b170*/  R2UR UR7, R7 ;  /* 0x00000000070772ca */ /* 0x000fe200000e0000 */
[----:B------:R-:W-:Y:S01]  /*b180*/  IMAD.MOV.U32 R7, RZ, RZ, -0x7fffffe0 ;  /* 0x80000020ff077424 */ /* 0x000fe200078e00ff */
[----:B------:R-:W-:Y:S01]  /*b190*/  R2UR UR4, R10 ;  /* 0x000000000a0472ca */ /* 0x000fe200000e0000 */
[----:B------:R-:W-:Y:S01]  /*b1a0*/  VIADD R4, R4, 0x402 ;  /* 0x0000040204047836 */ /* 0x000fe20000000000 */
[----:B------:R-:W-:Y:S01]  /*b1b0*/  R2UR UR5, R11 ;  /* 0x000000000b0572ca */ /* 0x000fe200000e0000 */
[----:B------:R-:W-:Y:S02]  /*b1c0*/  WARPGROUP.DEPBAR.LE gsb0, 0x0 ;  /* 0x00008000000079c5 */ /* 0x000fe40000010000 */
[----:B------:R-:W-:-:S10]  /*b1d0*/  WARPGROUP.ARRIVE ;  /* 0x00000000000079c5 */ /* 0x000fd40000000000 */
[----:B------:R-:W-:Y:S01]  /*b1e0*/  HGMMA.64x128x16.F32 R24, gdesc[UR4], R24, gsb0 ;  /* 0x01e00000041879f0 */ /* 0x000fe20008000818 */
[----:B------:R-:W-:Y:S02]  /*b1f0*/  R2UR UR6, R6 ;  /* 0x00000000060672ca */ /* 0x000fe400000e0000 */
[----:B------:R-:W-:Y:S02]  /*b200*/  R2UR UR7, R7 ;  /* 0x00000000070772ca */ /* 0x000fe400000e0000 */
[----:B------:R-:W-:Y:S02]  /*b210*/  R2UR UR4, R156 ;  /* 0x000000009c0472ca */ /* 0x000fe400000e0000 */
        /* <DEDUP_REMOVED lines=10> */
[----:B------:R-:W-:Y:S03]  /*b2c0*/  HGMMA.64x128x16.F32 R24, gdesc[UR4], R24, gsb0 ;  /* 0x01e00000041879f0 */ /* 0x000fe60008000818 */
[----:B------:R-:W-:Y:S02]  /*b2d0*/  WARPGROUP.DEPBAR.LE gsb0, 0x0 ;  /* 0x00008000000079c5 */ /* 0x000fe40000010000 */
[----:B---3--:R-:W-:Y:S05]  /*b2e0*/  @!P0 BRA `(.L_x_10507) ;  /* 0x0000000000048947 */ /* 0x008fea0003800000 */
[----:B------:R-:W-:Y:S01]  /*b2f0*/  BPT.TRAP 0x1 ;  /* 0x000000040000795c */ /* 0x000fe20000300000 */
.L_x_10507:
[----:B01----:R-:W2:Y:S04]  /*b300*/  LDL R3, [R1+0x88] ;  /* 0x0000880001037983 */ /* 0x003ea80000100800 */
[----:B------:R-:W3:Y:S01]  /*b310*/  LDL R0, [R1+0x68] ;  /* 0x0000680001007983 */ /* 0x000ee20000100800 */
[----:B------:R-:W-:Y:S01]  /*b320*/  P2R R4, PR, RZ, 0x1 ;  /* 0x00000001ff047803 */ /* 0x000fe20000000000 */
[----:B------:R-:W-:Y:S02]  /*b330*/  ULDC UR41, c[0x0][0x988] ;  /* 0x0002620000297ab9 */ /* 0x000fe40000000800 */
[----:B------:R-:W4:Y:S04]  /*b340*/  LDL R90, [R1+0x2c] ;  /* 0x00002c00015a7983 */ /* 0x000f280000100800 */
[----:B------:R-:W4:Y:S01]  /*b350*/  LDL R91, [R1+0x4c] ;  /* 0x00004c00015b7983 */ /* 0x000f220000100800 */
[----:B------:R-:W-:Y:S01]  /*b360*/  VIADD R8, R8, 0x2d840 ;  /* 0x0002d84008087836 */ /* 0x000fe20000000000 */
[----:B------:R-:W-:-:S02]  /*b370*/  ULDC UR44, c[0x0][0x988] ;  /* 0x00026200002c7ab9 */ /* 0x000fc40000000800 */
[----:B------:R-:W4:Y:S04]  /*b380*/  LDL R89, [R1+0x34] ;  /* 0x0000340001597983 */ /* 0x000f280000100800 */
[----:B------:R-:W4:Y:S01]  /*b390*/  LDL R88, [R1+0x30] ;  /* 0x0000300001587983 */ /* 0x000f220000100800 */
[----:B--2---:R-:W-:-:S04]  /*b3a0*/  IMAD.IADD R3, R3, 0x1, R101 ;  /* 0x0000000103037824 */ /* 0x004fc800078e0265 */
[----:B---3--:R-:W-:-:S05]  /*b3b0*/  IMAD R3, R0, -0x80, R3 ;  /* 0xffffff8000037824 */ /* 0x008fca00078e0203 */
        /* <DEDUP_REMOVED lines=101> */
[----:B------:R-:W-:-:S02]  /*ba10*/  FSEL R77, R77, -INF , P2 ;  /* 0xff8000004d4d7808 */ /* 0x000fc40001000000 */
[----:B------:R-:W-:Y:S02]  /*ba20*/  FMNMX.FTZ R0, R76, R5, !PT ;  /* 0x000000054c007209 */ /* 0x000fe40007810000 */
[----:B------:R-:W-:Y:S02]  /*ba30*/  ISETP.GT.AND P3, PT, R3, 0x70, PT ;  /* 0x000000700300780c */ /* 0x000fe40003f64270 */
[----:B------:R-:W-:Y:S02]  /*ba40*/  FSEL R63, R63, -INF , P4 ;  /* 0xff8000003f3f7808 */ /* 0x000fe40002000000 */
[----:B------:R-:W-:Y:S02]  /*ba50*/  FSEL R80, R80, -INF , P3 ;  /* 0xff80000050507808 */ /* 0x000fe40001800000 */
[----:B------:R-:W-:Y:S02]  /*ba60*/  FMNMX.FTZ R5, R77, R0, !PT ;  /* 0x000000004d057209 */ /* 0x000fe40007810000 */
[----:B------:R-:W-:-:S02]  /*ba70*/  ISETP.GT.AND P4, PT, R3, 0x71, PT ;  /* 0x000000710300780c */ /* 0x000fc40003f84270 */
[----:B------:R-:W-:Y:S02]  /*ba80*/  FSEL R62, R62, -INF , P5 ;  /* 0xff8000003e3e7808 */ /* 0x000fe40002800000 */
[----:B------:R-:W-:Y:S02]  /*ba90*/  FSEL R81, R81, -INF , P4 ;  /* 0xff80000051517808 */ /* 0x000fe40002000000 */
[----:B------:R-:W-:Y:S02]  /*baa0*/  FMNMX.FTZ R0, R80, R5, !PT ;  /* 0x0000000550007209 */ /* 0x000fe40007810000 */
[----:B------:R-:W-:Y:S02]  /*bab0*/  ISETP.GT.AND P5, PT, R3, 0x78, PT ;  /* 0x000000780300780c */ /* 0x000fe40003fa4270 */
[----:B------:R-:W-:Y:S02]  /*bac0*/  FMNMX.FTZ R5, R81, R0, !PT ;  /* 0x0000000051057209 */ /* 0x000fe40007810000 */
[----:B------:R-:W-:-:S02]  /*bad0*/  FSEL R84, R84, -INF , P5 ;  /* 0xff80000054547808 */ /* 0x000fc40002800000 */
[----:B------:R-:W-:Y:S02]  /*bae0*/  ISETP.GT.AND P6, PT, R3, 0x79, PT ;  /* 0x000000790300780c */ /* 0x000fe40003fc4270 */
[----:B------:R-:W-:Y:S02]  /*baf0*/  FMNMX.FTZ R0, R84, R5, !PT ;  /* 0x0000000554007209 */ /* 0x000fe40007810000 */
[----:B------:R-:W-:-:S04]  /*bb00*/  FSEL R85, R85, -INF , P6 ;  /* 0xff80000055557808 */ /* 0x000fc80003000000 */
[----:B------:R-:W-:-:S05]  /*bb10*/  FMNMX.FTZ R10, R85, R0, !PT ;  /* 0x00000000550a7209 */ /* 0x000fca0007810000 */
[----:B------:R-:W0:Y:S01]  /*bb20*/  SHFL.BFLY PT, R5, R10, 0x2, 0x1f ;  /* 0x0c401f000a057f89 */ /* 0x000e2200000e0000 */
[----:B------:R-:W-:Y:S02]  /*bb30*/  P2R R6, PR, RZ, 0x1 ;  /* 0x00000001ff067803 */ /* 0x000fe40000000000 */
[----:B------:R-:W-:Y:S02]  /*bb40*/  P2R R7, PR, RZ, 0x2 ;  /* 0x00000002ff077803 */ /* 0x000fe40000000000 */
[C---:B------:R-:W-:Y:S02]  /*bb50*/  ISETP.GT.AND P1, PT, R3.reuse, 0x59, PT ;  /* 0x000000590300780c */ /* 0x040fe40003f24270 */
[----:B------:R-:W-:Y:S02]  /*bb60*/  ISETP.GT.AND P0, PT, R3, 0x60, PT ;  /* 0x000000600300780c */ /* 0x000fe40003f04270 */
[----:B------:R-:W-:Y:S02]  /*bb70*/  FMNMX.FTZ R3, R26, R27, !PT ;  /* 0x0000001b1a037209 */ /* 0x000fe40007810000 */
[----:B0-----:R-:W-:-:S02]  /*bb80*/  FMNMX.FTZ R11, R10, R5, !PT ;  /* 0x000000050a0b7209 */ /* 0x001fc40007810000 */
        /* <DEDUP_REMOVED lines=11> */
[----:B------:R-:W-:Y:S01]  /*bc40*/  FMNMX.FTZ R3, R51, R12, !PT ;  /* 0x0000000c33037209 */ /* 0x000fe20007810000 */
[----:B------:R-:W0:Y:S03]  /*bc50*/  SHFL.BFLY PT, R0, R11, 0x1, 0x1f ;  /* 0x0c201f000b007f89 */ /* 0x000e2600000e0000 */
[----:B------:R-:W-:-:S04]  /*bc60*/  FMNMX.FTZ R12, R54, R3, !PT ;  /* 0x00000003360c7209 */ /* 0x000fc80007810000 */
[----:B------:R-:W-:-:S04]  /*bc70*/  FMNMX.FTZ R3, R55, R12, !PT ;  /* 0x0000000c37037209 */ /* 0x000fc80007810000 */
[----:B------:R-:W-:-:S04]  /*bc80*/  FMNMX.FTZ R12, R58, R3, !PT ;  /* 0x000000033a0c7209 */ /* 0x000fc80007810000 */
[----:B------:R-:W-:-:S04]  /*bc90*/  FMNMX.FTZ R3, R59, R12, !PT ;  /* 0x0000000c3b037209 */ /* 0x000fc80007810000 */
[----:B------:R-:W-:-:S04]  /*bca0*/  FMNMX.FTZ R12, R62, R3, !PT ;  /* 0x000000033e0c7209 */ /* 0x000fc80007810000 */
[----:B------:R-:W-:Y:S02]  /*bcb0*/  FMNMX.FTZ R3, R63, R12, !PT ;  /* 0x0000000c3f037209 */ /* 0x000fe40007810000 */
[----:B0-----:R-:W-:Y:S02]  /*bcc0*/  FMNMX.FTZ R0, R11, R0, !PT ;  /* 0x000000000b007209 */ /* 0x001fe40007810000 */
[----:B------:R-:W-:Y:S02]  /*bcd0*/  FMNMX.FTZ R14, R66, R3, !PT ;  /* 0x00000003420e7209 */ /* 0x000fe40007810000 */
[----:B------:R-:W-:Y:S01]  /*bce0*/  P2R R9, PR, RZ, 0x4 ;  /* 0x00000004ff097803 */ /* 0x000fe20000000000 */
[C---:B------:R-:W-:Y:S01]  /*bcf0*/  FMUL.FTZ R5, R0.reuse, UR41 ;  /* 0x0000002900057c20 */ /* 0x040fe20008410000 */
[----:B------:R-:W-:Y:S02]  /*bd00*/  FMNMX.FTZ R3, R67, R14, !PT ;  /* 0x0000000e43037209 */ /* 0x000fe40007810000 */
[----:B------:R-:W-:-:S02]  /*bd10*/  FSETP.NEU.FTZ.AND P2, PT, R0, -INF , PT ;  /* 0xff8000000000780b */ /* 0x000fc40003f5d000 */
[----:B------:R-:W-:Y:S02]  /*bd20*/  FSEL R71, R71, -INF , P1 ;  /* 0xff80000047477808 */ /* 0x000fe40000800000 */
[----:B------:R-:W-:Y:S02]  /*bd30*/  FSEL R74, R74, -INF , P0 ;  /* 0xff8000004a4a7808 */ /* 0x000fe40000000000 */
[----:B------:R-:W-:Y:S02]  /*bd40*/  FMNMX.FTZ R14, R70, R3, !PT ;  /* 0x00000003460e7209 */ /* 0x000fe40007810000 */
[----:B------:R-:W-:Y:S02]  /*bd50*/  ISETP.NE.AND P0, PT, R6, RZ, PT ;  /* 0x000000ff0600720c */ /* 0x000fe40003f05270 */
[----:B------:R-:W-:Y:S02]  /*bd60*/  FSEL R5, R5, RZ, P2 ;  /* 0x000000ff05057208 */ /* 0x000fe40001000000 */
[----:B------:R-:W-:-:S02]  /*bd70*/  FMNMX.FTZ R3, R71, R14, !PT ;  /* 0x0000000e47037209 */ /* 0x000fc40007810000 */
[----:B------:R-:W-:Y:S02]  /*bd80*/  FSEL R75, R75, -INF , P0 ;  /* 0xff8000004b4b7808 */ /* 0x000fe40000000000 */
[----:B------:R-:W-:Y:S01]  /*bd90*/  ISETP.NE.AND P0, PT, R4, RZ, PT ;  /* 0x000000ff0400720c */ /* 0x000fe20003f05270 */
[----:B------:R-:W-:Y:S01]  /*bda0*/  FFMA.FTZ R4, R24, UR41, -R5 ;  /* 0x0000002918047c23 */ /* 0x000fe20008010805 */
[----:B------:R-:W-:Y:S02]  /*bdb0*/  ISETP.NE.AND P1, PT, R7, RZ, PT ;  /* 0x000000ff0700720c */ /* 0x000fe40003f25270 */
[----:B------:R-:W-:Y:S02]  /*bdc0*/  FMNMX.FTZ R24, R74, R3, !PT ;  /* 0x000000034a187209 */ /* 0x000fe40007810000 */
[----:B------:R-:W-:Y:S02]  /*bdd0*/  ISETP.NE.AND P2, PT, R9, RZ, PT ;  /* 0x000000ff0900720c */ /* 0x000fe40003f45270 */
[----:B------:R-:W-:-:S02]  /*bde0*/  FSEL R78, R78, -INF , P1 ;  /* 0xff8000004e4e7808 */ /* 0x000fc40000800000 */
[----:B------:R-:W-:Y:S01]  /*bdf0*/  FMNMX.FTZ R3, R75, R24, !PT ;  /* 0x000000184b037209 */ /* 0x000fe20007810000 */
[----:B------:R-:W-:Y:S01]  /*be00*/  FFMA.FTZ R11, R36, UR41, -R5 ;  /* 0x00000029240b7c23 */ /* 0x000fe20008010805 */
[----:B------:R-:W-:Y:S02]  /*be10*/  FSEL R79, R79, -INF , P2 ;  /* 0xff8000004f4f7808 */ /* 0x000fe40001000000 */
[----:B------:R-:W-:Y:S02]  /*be20*/  FMNMX.FTZ R36, R78, R3, !PT ;  /* 0x000000034e247209 */ /* 0x000fe40007810000 */
[----:B------:R-:W-:Y:S02]  /*be30*/  FSEL R82, R82, -INF , P3 ;  /* 0xff80000052527808 */ /* 0x000fe40001800000 */
[----:B------:R-:W-:Y:S02]  /*be40*/  FMNMX.FTZ R3, R79, R36, !PT ;  /* 0x000000244f037209 */ /* 0x000fe40007810000 */
[----:B------:R-:W-:-:S02]  /*be50*/  FSEL R83, R83, -INF , P4 ;  /* 0xff80000053537808 */ /* 0x000fc40002000000 */
[----:B------:R-:W-:Y:S02]  /*be60*/  FMNMX.FTZ R36, R82, R3, !PT ;  /* 0x0000000352247209 */ /* 0x000fe40007810000 */
[----:B------:R-:W-:Y:S02]  /*be70*/  FSEL R86, R86, -INF , P5 ;  /* 0xff80000056567808 */ /* 0x000fe40002800000 */
[----:B------:R-:W-:Y:S02]  /*be80*/  FMNMX.FTZ R3, R83, R36, !PT ;  /* 0x0000002453037209 */ /* 0x000fe40007810000 */
[----:B------:R-:W-:Y:S02]  /*be90*/  FSEL R87, R87, -INF , P6 ;  /* 0xff80000057577808 */ /* 0x000fe40003000000 */
[----:B------:R-:W-:Y:S01]  /*bea0*/  FMNMX.FTZ R36, R86, R3, !PT ;  /* 0x0000000356247209 */ /* 0x000fe20007810000 */
[----:B------:R-:W-:-:S03]  /*beb0*/  FFMA.FTZ R7, R28, UR41, -R5 ;  /* 0x000000291c077c23 */ /* 0x000fc60008010805 */
[----:B------:R-:W-:Y:S01]  /*bec0*/  FMNMX.FTZ R3, R87, R36, !PT ;  /* 0x0000002457037209 */ /* 0x000fe20007810000 */
[----:B------:R-:W-:-:S04]  /*bed0*/  FFMA.FTZ R28, R44, UR41, -R5 ;  /* 0x000000292c1c7c23 */ /* 0x000fc80008010805 */
[----:B------:R-:W0:Y:S01]  /*bee0*/  SHFL.BFLY PT, R44, R3, 0x2, 0x1f ;  /* 0x0c401f00032c7f89 */ /* 0x000e2200000e0000 */
[--C-:B------:R-:W-:Y:S01]  /*bef0*/  FFMA.FTZ R21, R29, UR41, -R5.reuse ;  /* 0x000000291d157c23 */ /* 0x100fe20008010805 */
[----:B------:R-:W-:-:S04]  /*bf00*/  FFMA.FTZ R52, R52, UR41, -R5 ;  /* 0x0000002934347c23 */ /* 0x000fc80008010805 */
[----:B------:R1:W-:Y:S02]  /*bf10*/  MUFU.EX2 R14, R52 ;  /* 0x00000034000e7308 */ /* 0x0003e40000000800 */
[----:B-1----:R-:W-:Y:S01]  /*bf20*/  FFMA.FTZ R52, R60, UR41, -R5 ;  /* 0x000000293c347c23 */ /* 0x002fe20008010805 */
[----:B0-----:R-:W-:-:S05]  /*bf30*/  FMNMX.FTZ R29, R3, R44, !PT ;  /* 0x0000002c031d7209 */ /* 0x001fca0007810000 */
[----:B------:R-:W0:Y:S01]  /*bf40*/  SHFL.BFLY PT, R60, R29, 0x1, 0x1f ;  /* 0x0c201f001d3c7f89 */ /* 0x000e2200000e0000 */
[--C-:B------:R-:W-:Y:S01]  /*bf50*/  FFMA.FTZ R33, R33, UR41, -R5.reuse ;  /* 0x0000002921217c23 */ /* 0x100fe20008010805 */
[----:B------:R-:W-:-:S03]  /*bf60*/  FFMA.FTZ R6, R25, UR41, -R5 ;  /* 0x0000002919067c23 */ /* 0x000fc60008010805 */
[----:B------:R1:W-:Y:S01]  /*bf70*/  MUFU.EX2 R10, R33 ;  /* 0x00000021000a7308 */ /* 0x0003e20000000800 */
[--C-:B------:R-:W-:Y:S01]  /*bf80*/  FFMA.FTZ R48, R48, UR41, -R5.reuse ;  /* 0x0000002930307c23 */ /* 0x100fe20008010805 */
[--C-:B------:R-:W-:Y:S01]  /*bf90*/  FFMA.FTZ R53, R53, UR41, -R5.reuse ;  /* 0x0000002935357c23 */ /* 0x100fe20008010805 */
[--C-:B-1----:R-:W-:Y:S01]  /*bfa0*/  FFMA.FTZ R33, R56, UR41, -R5.reuse ;  /* 0x0000002938217c23 */ /* 0x102fe20008010805 */
[----:B------:R-:W-:Y:S01]  /*bfb0*/  FFMA.FTZ R56, R61, UR41, -R5 ;  /* 0x000000293d387c23 */ /* 0x000fe20008010805 */
[----:B0-----:R-:W-:-:S04]  /*bfc0*/  FMNMX.FTZ R3, R29, R60, !PT ;  /* 0x0000003c1d037209 */ /* 0x001fc80007810000 */
[C---:B------:R-:W-:Y:S01]  /*bfd0*/  FSETP.NEU.FTZ.AND P1, PT, R3.reuse, -INF , PT ;  /* 0xff8000000300780b */ /* 0x040fe20003f3d000 */
[----:B------:R-:W-:Y:S01]  /*bfe0*/  FMUL.FTZ R61, R3, UR41 ;  /* 0x00000029033d7c20 */ /* 0x000fe20008410000 */
[----:B------:R-:W-:Y:S01]  /*bff0*/  MUFU.EX2 R4, R4 ;  /* 0x0000000400047308 */ /* 0x000fe20000000800 */
[----:B------:R-:W-:-:S03]  /*c000*/  FFMA.FTZ R9, R32, UR41, -R5 ;  /* 0x0000002920097c23 */ /* 0x000fc60008010805 */
[----:B------:R-:W-:Y:S01]  /*c010*/  FSEL R61, R61, RZ, P1 ;  /* 0x000000ff3d3d7208 */ /* 0x000fe20000800000 */
[----:B------:R-:W-:-:S03]  /*c020*/  FFMA.FTZ R15, R37, UR41, -R5 ;  /* 0x00000029250f7c23 */ /* 0x000fc60008010805 */
[----:B------:R-:W0:Y:S01]  /*c030*/  MUFU.EX2 R6, R6 ;  /* 0x0000000600067308 */ /* 0x000e220000000800 */
[--C-:B------:R-:W-:Y:S01]  /*c040*/  FFMA.FTZ R20, R40, UR41, -R5.reuse ;  /* 0x0000002928147c23 */ /* 0x100fe20008010805 */
[--C-:B------:R-:W-:Y:S01]  /*c050*/  FFMA.FTZ R25, R41, UR41, -R5.reuse ;  /* 0x0000002929197c23 */ /* 0x100fe20008010805 */
[--C-:B------:R-:W-:Y:S01]  /*c060*/  FFMA.FTZ R32, R45, UR41, -R5.reuse ;  /* 0x000000292d207c23 */ /* 0x100fe20008010805 */
[--C-:B------:R-:W-:Y:S01]  /*c070*/  FFMA.FTZ R13, R49, UR41, -R5.reuse ;  /* 0x00000029310d7c23 */ /* 0x100fe20008010805 */
[--C-:B------:R-:W-:Y:S01]  /*c080*/  FFMA.FTZ R36, R64, UR41, -R5.reuse ;  /* 0x0000002940247c23 */ /* 0x100fe20008010805 */
[--C-:B------:R-:W-:Y:S02]  /*c090*/  FFMA.FTZ R40, R65, UR41, -R5.reuse ;  /* 0x0000002941287c23 */ /* 0x100fe40008010805 */
        /* <DEDUP_REMOVED lines=8> */
[----:B------:R2:W-:Y:S01]  /*c120*/  MUFU.EX2 R24, R53 ;  /* 0x0000003500187308 */ /* 0x0005e20000000800 */
[--C-:B-1----:R-:W-:Y:S01]  /*c130*/  FFMA.FTZ R48, R57, UR41, -R5.reuse ;  /* 0x0000002939307c23 */ /* 0x102fe20008010805 */
[--C-:B------:R-:W-:Y:S01]  /*c140*/  FFMA.FTZ R57, R80, UR41, -R5.reuse ;  /* 0x0000002950397c23 */ /* 0x100fe20008010805 */
[----:B------:R-:W-:Y:S01]  /*c150*/  FFMA.FTZ R142, R85, UR41, -R5 ;  /* 0x00000029558e7c23 */ /* 0x000fe20008010805 */
[----:B------:R-:W-:-:S04]  /*c160*/  FFMA.FTZ R64, R27, UR41, -R61 ;  /* 0x000000291b407c23 */ /* 0x000fc8000801083d */
[----:B------:R-:W1:Y:S01]  /*c170*/  MUFU.EX2 R7, R7 ;  /* 0x0000000700077308 */ /* 0x000e620000000800 */
[----:B--2---:R-:W-:Y:S01]  /*c180*/  FFMA.FTZ R53, R77, UR41, -R5 ;  /* 0x000000294d357c23 */ /* 0x004fe20008010805 */
[--C-:B------:R-:W-:Y:S01]  /*c190*/  FFMA.FTZ R5, R26, UR41, -R61.reuse ;  /* 0x000000291a057c23 */ /* 0x100fe2000801083d */
[----:B------:R-:W-:-:S05]  /*c1a0*/  FFMA.FTZ R65, R30, UR41, -R61 ;  /* 0x000000291e417c23 */ /* 0x000fca000801083d */
[----:B------:R-:W2:Y:S01]  /*c1b0*/  MUFU.EX2 R21, R21 ;  /* 0x0000001500157308 */ /* 0x000ea20000000800 */
[--C-:B------:R-:W-:Y:S01]  /*c1c0*/  FFMA.FTZ R72, R31, UR41, -R61.reuse ;  /* 0x000000291f487c23 */ /* 0x100fe2000801083d */
[----:B------:R-:W-:-:S06]  /*c1d0*/  FFMA.FTZ R31, R54, UR41, -R61 ;  /* 0x00000029361f7c23 */ /* 0x000fcc000801083d */
[----:B------:R-:W-:Y:S01]  /*c1e0*/  MUFU.EX2 R5, R5 ;  /* 0x0000000500057308 */ /* 0x000fe20000000800 */
[----:B0-----:R-:W-:-:S07]  /*c1f0*/  FADD.FTZ R54, R4, R6 ;  /* 0x0000000604367221 */ /* 0x001fce0000010000 */
[----:B------:R-:W0:Y:S01]  /*c200*/  MUFU.EX2 R64, R64 ;  /* 0x0000004000407308 */ /* 0x000e220000000800 */
[----:B------:R-:W-:-:S07]  /*c210*/  FFMA.FTZ R30, R51, UR41, -R61 ;  /* 0x00000029331e7c23 */ /* 0x000fce000801083d */
[----:B------:R-:W3:Y:S01]  /*c220*/  MUFU.EX2 R9, R9 ;  /* 0x0000000900097308 */ /* 0x000ee20000000800 */
[----:B------:R-:W-:Y:S01]  /*c230*/  MOV R51, UR39 ;  /* 0x0000002700337c02 */ /* 0x000fe20008000f00 */
[----:B-1----:R-:W-:-:S06]  /*c240*/  FADD.FTZ R54, R7, R54 ;  /* 0x0000003607367221 */ /* 0x002fcc0000010000 */
[----:B------:R-:W1:Y:S01]  /*c250*/  MUFU.EX2 R65, R65 ;  /* 0x0000004100417308 */ /* 0x000e620000000800 */
[----:B------:R-:W-:Y:S01]  /*c260*/  PRMT R8, R51, 0x654, R8 ;  /* 0x0000065433087816 */ /* 0x000fe20000000008 */
[----:B--2---:R-:W-:-:S06]  /*c270*/  FADD.FTZ R54, R21, R54 ;  /* 0x0000003615367221 */ /* 0x004fcc0000010000 */
[----:B------:R-:W2:Y:S01]  /*c280*/  MUFU.EX2 R11, R11 ;  /* 0x0000000b000b7308 */ /* 0x000ea20000000800 */
[--C-:B------:R-:W-:Y:S01]  /*c290*/  FFMA.FTZ R69, R47, UR41, -R61.reuse ;  /* 0x000000292f457c23 */ /* 0x100fe2000801083d */
[----:B------:R0:W-:Y:S06]  /*c2a0*/  SYNCS.ARRIVE.TRANS64.RED.A1T0 RZ, [R8+URZ], RZ ;  /* 0x000000ff08ff79a7 */ /* 0x0001ec000810043f */
[----:B------:R-:W4:Y:S01]  /*c2b0*/  MUFU.EX2 R72, R72 ;  /* 0x0000004800487308 */ /* 0x000f220000000800 */
[----:B------:R-:W-:Y:S01]  /*c2c0*/  FFMA.FTZ R47, R59, UR41, -R61 ;  /* 0x000000293b2f7c23 */ /* 0x000fe2000801083d */
[----:B0-----:R-:W-:Y:S01]  /*c2d0*/  FADD.FTZ R8, R5, R64 ;  /* 0x0000004005087221 */ /* 0x001fe20000010000 */
[----:B---3--:R-:W-:-:S05]  /*c2e0*/  FADD.FTZ R59, R9, R54 ;  /* 0x00000036093b7221 */ /* 0x008fca0000010000 */
[----:B------:R-:W0:Y:S01]  /*c2f0*/  MUFU.EX2 R15, R15 ;  /* 0x0000000f000f7308 */ /* 0x000e220000000800 */
[----:B------:R-:W-:Y:S02]  /*c300*/  F2FP.F16.F32.PACK_AB R4, R6, R4 ;  /* 0x000000040604723e */ /* 0x000fe400000000ff */
[----:B------:R-:W-:Y:S01]  /*c310*/  F2FP.F16.F32.PACK_AB R6, R21, R7 ;  /* 0x000000071506723e */ /* 0x000fe200000000ff */
[----:B-1----:R-:W-:-:S04]  /*c320*/  FADD.FTZ R7, R65, R8 ;  /* 0x0000000841077221 */ /* 0x002fc80000010000 */
[----:B------:R-:W1:Y:S01]  /*c330*/  MUFU.EX2 R20, R20 ;  /* 0x0000001400147308 */ /* 0x000e620000000800 */
[----:B------:R-:W-:Y:S01]  /*c340*/  FFMA.FTZ R26, R34, UR41, -R61 ;  /* 0x00000029221a7c23 */ /* 0x000fe2000801083d */
[----:B------:R-:W-:Y:S01]  /*c350*/  FADD.FTZ R8, R10, R59 ;  /* 0x0000003b0a087221 */ /* 0x000fe20000010000 */
[--C-:B------:R-:W-:Y:S01]  /*c360*/  FFMA.FTZ R34, R35, UR41, -R61.reuse ;  /* 0x0000002923227c23 */ /* 0x100fe2000801083d */
[--C-:B------:R-:W-:Y:S01]  /*c370*/  FFMA.FTZ R35, R38, UR41, -R61.reuse ;  /* 0x0000002926237c23 */ /* 0x100fe2000801083d */
[----:B------:R-:W-:-:S03]  /*c380*/  FFMA.FTZ R27, R50, UR41, -R61 ;  /* 0x00000029321b7c23 */ /* 0x000fc6000801083d */
[----:B------:R-:W3:Y:S01]  /*c390*/  MUFU.EX2 R25, R25 ;  /* 0x0000001900197308 */ /* 0x000ee20000000800 */
[--C-:B------:R-:W-:Y:S01]  /*c3a0*/  FFMA.FTZ R38, R39, UR41, -R61.reuse ;  /* 0x0000002927267c23 */ /* 0x100fe2000801083d */
[--C-:B------:R-:W-:Y:S01]  /*c3b0*/  FFMA.FTZ R50, R62, UR41, -R61.reuse ;  /* 0x000000293e327c23 */ /* 0x100fe2000801083d */
[--C-:B------:R-:W-:Y:S01]  /*c3c0*/  FFMA.FTZ R39, R42, UR41, -R61.reuse ;  /* 0x000000292a277c23 */ /* 0x100fe2000801083d */
[----:B--2---:R-:W-:Y:S01]  /*c3d0*/  FADD.FTZ R62, R11, R8 ;  /* 0x000000080b3e7221 */ /* 0x004fe20000010000 */
[----:B------:R-:W-:-:S03]  /*c3e0*/  FFMA.FTZ R42, R55, UR41, -R61 ;  /* 0x00000029372a7c23 */ /* 0x000fc6000801083d */
[----:B------:R-:W2:Y:S01]  /*c3f0*/  MUFU.EX2 R28, R28 ;  /* 0x0000001c001c7308 */ /* 0x000ea20000000800 */
[C---:B----4-:R-:W-:Y:S01]  /*c400*/  FADD.FTZ R55, R72.reuse, R7 ;  /* 0x0000000748377221 */ /* 0x050fe20000010000 */
[----:B------:R-:W-:Y:S01]  /*c410*/  F2FP.F16.F32.PACK_AB R7, R72, R65 ;  /* 0x000000414807723e */ /* 0x000fe200000000ff */
[----:B0-----:R-:W-:-:S05]  /*c420*/  FADD.FTZ R65, R15, R62 ;  /* 0x0000003e0f417221 */ /* 0x001fca0000010000 */
[----:B------:R-:W0:Y:S01]  /*c430*/  MUFU.EX2 R32, R32 ;  /* 0x0000002000207308 */ /* 0x000e220000000800 */
[----:B-1----:R-:W-:Y:S01]  /*c440*/  FADD.FTZ R62, R20, R65 ;  /* 0x00000041143e7221 */ /* 0x002fe20000010000 */
[----:B------:R-:W-:-:S03]  /*c450*/  F2FP.F16.F32.PACK_AB R5, R64, R5 ;  /* 0x000000054005723e */ /* 0x000fc600000000ff */
[----:B---3--:R-:W-:Y:S02]  /*c460*/  FADD.FTZ R65, R25, R62 ;  /* 0x0000003e19417221 */ /* 0x008fe40000010000 */
[----:B------:R1:W-:Y:S02]  /*c470*/  STSM.16.M88.4 [R90+0x21800], R4 ;  /* 0x021800045a007844 */ /* 0x0003e40000000200 */
[----:B--2---:R-:W-:Y:S01]  /*c480*/  FADD.FTZ R65, R28, R65 ;  /* 0x000000411c417221 */ /* 0x004fe20000010000 */
[----:B-1----:R-:W-:Y:S02]  /*c490*/  F2FP.F16.F32.PACK_AB R4, R10, R9 ;  /* 0x000000090a04723e */ /* 0x002fe400000000ff */
[----:B0-----:R-:W-:Y:S02]  /*c4a0*/  F2FP.F16.F32.PACK_AB R10, R32, R28 ;  /* 0x0000001c200a723e */ /* 0x001fe400000000ff */
[----:B------:R-:W2:Y:S01]  /*c4b0*/  LDL R28, [R1+0x50] ;  /* 0x00005000011c7983 */ /* 0x000ea20000100800 */
[----:B------:R-:W0:Y:S08]  /*c4c0*/  MUFU.EX2 R26, R26 ;  /* 0x0000001a001a7308 */ /* 0x000e300000000800 */
[----:B------:R-:W1:Y:S01]  /*c4d0*/  MUFU.EX2 R34, R34 ;  /* 0x0000002200227308 */ /* 0x000e620000000800 */
[----:B------:R-:W-:-:S07]  /*c4e0*/  FFMA.FTZ R68, R43, UR41, -R61 ;  /* 0x000000292b447c23 */ /* 0x000fce000801083d */
[----:B------:R-:W3:Y:S01]  /*c4f0*/  MUFU.EX2 R35, R35 ;  /* 0x0000002300237308 */ /* 0x000ee20000000800 */
[----:B0-----:R-:W-:Y:S01]  /*c500*/  FADD.FTZ R59, R26, R55 ;  /* 0x000000371a3b7221 */ /* 0x001fe20000010000 */
[----:B------:R-:W-:-:S06]  /*c510*/  FFMA.FTZ R46, R46, UR41, -R61 ;  /* 0x000000292e2e7c23 */ /* 0x000fcc000801083d */
[----:B------:R-:W0:Y:S01]  /*c520*/  MUFU.EX2 R38, R38 ;  /* 0x0000002600267308 */ /* 0x000e220000000800 */
[----:B-1----:R-:W-:-:S07]  /*c530*/  FADD.FTZ R8, R34, R59 ;  /* 0x0000003b22087221 */ /* 0x002fce0000010000 */
[----:B------:R-:W1:Y:S01]  /*c540*/  MUFU.EX2 R39, R39 ;  /* 0x0000002700277308 */ /* 0x000e620000000800 */
[----:B------:R-:W-:Y:S01]  /*c550*/  FFMA.FTZ R51, R63, UR41, -R61 ;  /* 0x000000293f337c23 */ /* 0x000fe2000801083d */
[----:B---3--:R-:W-:-:S06]  /*c560*/  FADD.FTZ R63, R35, R8 ;  /* 0x00000008233f7221 */ /* 0x008fcc0000010000 */
        /* <DEDUP_REMOVED lines=9> */
[----:B------:R-:W-:-:S07]  /*c600*/  FFMA.FTZ R43, R58, UR41, -R61 ;  /* 0x000000293a2b7c23 */ /* 0x000fce000801083d */
[----:B------:R-:W4:Y:S01]  /*c610*/  MUFU.EX2 R30, R30 ;  /* 0x0000001e001e7308 */ /* 0x000f220000000800 */
[----:B------:R-:W-:Y:S01]  /*c620*/  FADD.FTZ R65, R32, R65 ;  /* 0x0000004120417221 */ /* 0x000fe20000010000 */
[----:B-1----:R-:W-:-:S06]  /*c630*/  FADD.FTZ R8, R69, R8 ;  /* 0x0000000845087221 */ /* 0x002fcc0000010000 */
[----:B------:R-:W1:Y:S01]  /*c640*/  MUFU.EX2 R31, R31 ;  /* 0x0000001f001f7308 */ /* 0x000e620000000800 */
[----:B------:R-:W-:Y:S01]  /*c650*/  FADD.FTZ R62, R12, R65 ;  /* 0x000000410c3e7221 */ /* 0x000fe20000010000 */
[----:B---3--:R-:W-:-:S06]  /*c660*/  FADD.FTZ R9, R27, R8 ;  /* 0x000000081b097221 */ /* 0x008fcc0000010000 */
[----:B------:R-:W3:Y:S01]  /*c670*/  MUFU.EX2 R42, R42 ;  /* 0x0000002a002a7308 */ /* 0x000ee20000000800 */
[----:B0-----:R-:W-:Y:S01]  /*c680*/  FADD.FTZ R63, R13, R62 ;  /* 0x0000003e0d3f7221 */ /* 0x001fe20000010000 */
[----:B----4-:R-:W-:-:S06]  /*c690*/  FADD.FTZ R62, R30, R9 ;  /* 0x000000091e3e7221 */ /* 0x010fcc0000010000 */
[----:B------:R-:W0:Y:S08]  /*c6a0*/  MUFU.EX2 R33, R33 ;  /* 0x0000002100217308 */ /* 0x000e300000000800 */
[----:B------:R-:W4:Y:S01]  /*c6b0*/  MUFU.EX2 R43, R43 ;  /* 0x0000002b002b7308 */ /* 0x000f220000000800 */
[----:B------:R-:W-:Y:S01]  /*c6c0*/  FADD.FTZ R63, R14, R63 ;  /* 0x0000003f0e3f7221 */ /* 0x000fe20000010000 */
[----:B-1----:R-:W-:-:S06]  /*c6d0*/  FADD.FTZ R9, R31, R62 ;  /* 0x0000003e1f097221 */ /* 0x002fcc0000010000 */
[----:B------:R-:W1:Y:S01]  /*c6e0*/  MUFU.EX2 R48, R48 ;  /* 0x0000003000307308 */ /* 0x000e620000000800 */
[----:B------:R-:W-:-:S07]  /*c6f0*/  FFMA.FTZ R21, R66, UR41, -R61 ;  /* 0x0000002942157c23 */ /* 0x000fce000801083d */
[----:B------:R-:W1:Y:S01]  /*c700*/  MUFU.EX2 R47, R47 ;  /* 0x0000002f002f7308 */ /* 0x000e620000000800 */
[----:B------:R-:W-:Y:S01]  /*c710*/  FADD.FTZ R64, R24, R63 ;  /* 0x0000003f18407221 */ /* 0x000fe20000010000 */
[----:B------:R-:W-:-:S06]  /*c720*/  F2FP.F16.F32.PACK_AB R5, R34, R26 ;  /* 0x0000001a2205723e */ /* 0x000fcc00000000ff */
[----:B------:R-:W1:Y:S01]  /*c730*/  MUFU.EX2 R52, R52 ;  /* 0x0000003400347308 */ /* 0x000e620000000800 */
[----:B---3--:R-:W-:Y:S01]  /*c740*/  FADD.FTZ R26, R42, R9 ;  /* 0x000000092a1a7221 */ /* 0x008fe20000010000 */
[----:B------:R-:W-:-:S06]  /*c750*/  FFMA.FTZ R54, R67, UR41, -R61 ;  /* 0x0000002943367c23 */ /* 0x000fcc000801083d */
[----:B------:R-:W3:Y:S01]  /*c760*/  MUFU.EX2 R50, R50 ;  /* 0x0000003200327308 */ /* 0x000ee20000000800 */
[----:B------:R-:W-:Y:S01]  /*c770*/  F2FP.F16.F32.PACK_AB R6, R15, R11 ;  /* 0x0000000b0f06723e */ /* 0x000fe200000000ff */
[----:B0-----:R-:W-:-:S06]  /*c780*/  FADD.FTZ R11, R33, R64 ;  /* 0x00000040210b7221 */ /* 0x001fcc0000010000 */
[----:B------:R-:W0:Y:S01]  /*c790*/  MUFU.EX2 R56, R56 ;  /* 0x0000003800387308 */ /* 0x000e220000000800 */
[----:B----4-:R-:W-:Y:S01]  /*c7a0*/  FADD.FTZ R26, R43, R26 ;  /* 0x0000001a2b1a7221 */ /* 0x010fe20000010000 */
[----:B------:R-:W-:-:S06]  /*c7b0*/  FFMA.FTZ R55, R70, UR41, -R61 ;  /* 0x0000002946377c23 */ /* 0x000fcc000801083d */
[----:B------:R-:W4:Y:S01]  /*c7c0*/  MUFU.EX2 R51, R51 ;  /* 0x0000003300337308 */ /* 0x000f220000000800 */
[----:B-1----:R-:W-:Y:S01]  /*c7d0*/  FADD.FTZ R11, R48, R11 ;  /* 0x0000000b300b7221 */ /* 0x002fe20000010000 */
[----:B------:R-:W-:-:S06]  /*c7e0*/  FADD.FTZ R15, R47, R26 ;  /* 0x0000001a2f0f7221 */ /* 0x000fcc0000010000 */
[----:B------:R-:W1:Y:S01]  /*c7f0*/  MUFU.EX2 R36, R36 ;  /* 0x0000002400247308 */ /* 0x000e620000000800 */
[----:B------:R-:W-:-:S07]  /*c800*/  FFMA.FTZ R58, R71, UR41, -R61 ;  /* 0x00000029473a7c23 */ /* 0x000fce000801083d */
[----:B------:R-:W1:Y:S01]  /*c810*/  MUFU.EX2 R21, R21 ;  /* 0x0000001500157308 */ /* 0x000e620000000800 */
[----:B------:R-:W-:Y:S01]  /*c820*/  F2FP.F16.F32.PACK_AB R8, R25, R20 ;  /* 0x000000141908723e */ /* 0x000fe200000000ff */
[----:B------:R-:W-:-:S06]  /*c830*/  FADD.FTZ R25, R52, R11 ;  /* 0x0000000b34197221 */ /* 0x000fcc0000010000 */
[----:B------:R-:W1:Y:S01]  /*c840*/  MUFU.EX2 R40, R40 ;  /* 0x0000002800287308 */ /* 0x000e620000000800 */
[----:B---3--:R-:W-:Y:S01]  /*c850*/  FADD.FTZ R26, R50, R15 ;  /* 0x0000000f321a7221 */ /* 0x008fe20000010000 */
[----:B------:R-:W-:-:S06]  /*c860*/  FFMA.FTZ R59, R74, UR41, -R61 ;  /* 0x000000294a3b7c23 */ /* 0x000fcc000801083d */
[----:B------:R-:W3:Y:S01]  /*c870*/  MUFU.EX2 R54, R54 ;  /* 0x0000003600367308 */ /* 0x000ee20000000800 */
[----:B------:R-:W-:Y:S01]  /*c880*/  F2FP.F16.F32.PACK_AB R7, R38, R35 ;  /* 0x000000232607723e */ /* 0x000fe200000000ff */
[----:B0-----:R-:W-:-:S06]  /*c890*/  FADD.FTZ R25, R56, R25 ;  /* 0x0000001938197221 */ /* 0x001fcc0000010000 */
[----:B------:R-:W0:Y:S01]  /*c8a0*/  MUFU.EX2 R37, R37 ;  /* 0x0000002500257308 */ /* 0x000e220000000800 */
[----:B----4-:R-:W-:-:S07]  /*c8b0*/  FADD.FTZ R26, R51, R26 ;  /* 0x0000001a331a7221 */ /* 0x010fce0000010000 */
[----:B------:R-:W4:Y:S01]  /*c8c0*/  MUFU.EX2 R55, R55 ;  /* 0x0000003700377308 */ /* 0x000f220000000800 */
[----:B------:R-:W-:Y:S01]  /*c8d0*/  F2FP.F16.F32.PACK_AB R9, R68, R39 ;  /* 0x000000274409723e */ /* 0x000fe200000000ff */
[----:B------:R-:W-:Y:S01]  /*c8e0*/  FFMA.FTZ R75, R75, UR41, -R61 ;  /* 0x000000294b4b7c23 */ /* 0x000fe2000801083d */
[----:B------:R-:W-:-:S05]  /*c8f0*/  F2FP.F16.F32.PACK_AB R11, R69, R46 ;  /* 0x0000002e450b723e */ /* 0x000fca00000000ff */
[----:B------:R-:W4:Y:S01]  /*c900*/  MUFU.EX2 R41, R41 ;  /* 0x0000002900297308 */ /* 0x000f220000000800 */
[----:B------:R3:W-:Y:S01]  /*c910*/  STSM.16.M88.4 [R91], R4 ;  /* 0x000000045b007844 */ /* 0x0007e20000000200 */
[----:B-1----:R-:W-:-:S06]  /*c920*/  FADD.FTZ R25, R36, R25 ;  /* 0x0000001924197221 */ /* 0x002fcc0000010000 */
[----:B------:R-:W1:Y:S01]  /*c930*/  MUFU.EX2 R58, R58 ;  /* 0x0000003a003a7308 */ /* 0x000e620000000800 */
[----:B------:R-:W-:Y:S01]  /*c940*/  FFMA.FTZ R78, R78, UR41, -R61 ;  /* 0x000000294e4e7c23 */ /* 0x000fe2000801083d */
[----:B------:R-:W-:Y:S01]  /*c950*/  F2FP.F16.F32.PACK_AB R14, R24, R14 ;  /* 0x0000000e180e723e */ /* 0x000fe200000000ff */
[----:B------:R0:W-:Y:S05]  /*c960*/  STSM.16.M88.4 [R89], R8 ;  /* 0x0000000859007844 */ /* 0x0001ea0000000200 */
[----:B------:R-:W1:Y:S01]  /*c970*/  MUFU.EX2 R44, R44 ;  /* 0x0000002c002c7308 */ /* 0x000e620000000800 */
[----:B---3--:R-:W-:Y:S01]  /*c980*/  FADD.FTZ R5, R21, R26 ;  /* 0x0000001a15057221 */ /* 0x008fe20000010000 */
[----:B------:R-:W-:-:S06]  /*c990*/  FADD.FTZ R24, R40, R25 ;  /* 0x0000001928187221 */ /* 0x000fcc0000010000 */
[----:B------:R-:W3:Y:S01]  /*c9a0*/  MUFU.EX2 R59, R59 ;  /* 0x0000003b003b7308 */ /* 0x000ee20000000800 */
[----:B------:R-:W-:Y:S01]  /*c9b0*/  FFMA.FTZ R79, R79, UR41, -R61 ;  /* 0x000000294f4f7c23 */ /* 0x000fe2000801083d */
[----:B0-----:R-:W-:-:S06]  /*c9c0*/  FADD.FTZ R8, R54, R5 ;  /* 0x0000000536087221 */ /* 0x001fcc0000010000 */
[----:B------:R-:W0:Y:S01]  /*c9d0*/  MUFU.EX2 R45, R45 ;  /* 0x0000002d002d7308 */ /* 0x000e220000000800 */
[----:B------:R-:W-:Y:S01]  /*c9e0*/  FADD.FTZ R24, R37, R24 ;  /* 0x0000001825187221 */ /* 0x000fe20000010000 */
[----:B----4-:R-:W-:-:S06]  /*c9f0*/  FADD.FTZ R9, R55, R8 ;  /* 0x0000000837097221 */ /* 0x010fcc0000010000 */
[----:B------:R-:W4:Y:S01]  /*ca00*/  MUFU.EX2 R20, R75 ;  /* 0x0000004b00147308 */ /* 0x000f220000000800 */
[----:B------:R-:W-:Y:S01]  /*ca10*/  FFMA.FTZ R82, R82, UR41, -R61 ;  /* 0x0000002952527c23 */ /* 0x000fe2000801083d */
[----:B------:R-:W-:-:S06]  /*ca20*/  FADD.FTZ R5, R41, R24 ;  /* 0x0000001829057221 */ /* 0x000fcc0000010000 */
[----:B------:R-:W4:Y:S01]  /*ca30*/  MUFU.EX2 R49, R49 ;  /* 0x0000003100317308 */ /* 0x000f220000000800 */
[----:B-1----:R-:W-:Y:S01]  /*ca40*/  FADD.FTZ R8, R58, R9 ;  /* 0x000000093a087221 */ /* 0x002fe20000010000 */
[----:B------:R-:W-:-:S06]  /*ca50*/  FFMA.FTZ R83, R83, UR41, -R61 ;  /* 0x0000002953537c23 */ /* 0x000fcc000801083d */
[----:B------:R-:W1:Y:S01]  /*ca60*/  MUFU.EX2 R78, R78 ;  /* 0x0000004e004e7308 */ /* 0x000e620000000800 */
[--C-:B------:R-:W-:Y:S01]  /*ca70*/  FFMA.FTZ R86, R86, UR41, -R61.reuse ;  /* 0x0000002956567c23 */ /* 0x100fe2000801083d */
[----:B------:R-:W-:Y:S01]  /*ca80*/  FFMA.FTZ R61, R87, UR41, -R61 ;  /* 0x00000029573d7c23 */ /* 0x000fe2000801083d */
[----:B------:R-:W-:-:S05]  /*ca90*/  FADD.FTZ R10, R44, R5 ;  /* 0x000000052c0a7221 */ /* 0x000fca0000010000 */
[----:B------:R-:W2:Y:S01]  /*caa0*/  MUFU.EX2 R53, R53 ;  /* 0x0000003500357308 */ /* 0x000ea20000000800 */
[----:B---3--:R-:W-:-:S07]  /*cab0*/  FADD.FTZ R9, R59, R8 ;  /* 0x000000083b097221 */ /* 0x008fce0000010000 */
[----:B------:R-:W3:Y:S01]  /*cac0*/  MUFU.EX2 R79, R79 ;  /* 0x0000004f004f7308 */ /* 0x000ee20000000800 */
[----:B0-----:R-:W-:Y:S01]  /*cad0*/  FADD.FTZ R10, R45, R10 ;  /* 0x0000000a2d0a7221 */ /* 0x001fe20000010000 */
[----:B----4-:R-:W-:-:S06]  /*cae0*/  FADD.FTZ R9, R20, R9 ;  /* 0x0000000914097221 */ /* 0x010fcc0000010000 */
[----:B------:R-:W0:Y:S08]  /*caf0*/  MUFU.EX2 R57, R57 ;  /* 0x0000003900397308 */ /* 0x000e300000000800 */
[----:B------:R-:W-:Y:S01]  /*cb00*/  MUFU.EX2 R82, R82 ;  /* 0x0000005200527308 */ /* 0x000fe20000000800 */
[----:B------:R-:W-:Y:S01]  /*cb10*/  FADD.FTZ R10, R49, R10 ;  /* 0x0000000a310a7221 */ /* 0x000fe20000010000 */
[----:B-1----:R-:W-:-:S06]  /*cb20*/  FADD.FTZ R24, R78, R9 ;  /* 0x000000094e187221 */ /* 0x002fcc0000010000 */
[----:B------:R-:W1:Y:S01]  /*cb30*/  MUFU.EX2 R60, R81 ;  /* 0x00000051003c7308 */ /* 0x000e620000000800 */
[----:B------:R-:W-:-:S07]  /*cb40*/  F2FP.F16.F32.PACK_AB R12, R13, R12 ;  /* 0x0000000c0d0c723e */ /* 0x000fce00000000ff */
[----:B------:R-:W4:Y:S01]  /*cb50*/  MUFU.EX2 R83, R83 ;  /* 0x0000005300537308 */ /* 0x000f220000000800 */
[----:B------:R-:W-:-:S07]  /*cb60*/  F2FP.F16.F32.PACK_AB R13, R30, R27 ;  /* 0x0000001b1e0d723e */ /* 0x000fce00000000ff */
[----:B------:R-:W-:Y:S01]  /*cb70*/  MUFU.EX2 R29, R29 ;  /* 0x0000001d001d7308 */ /* 0x000fe20000000800 */
[----:B------:R-:W-:-:S07]  /*cb80*/  F2FP.F16.F32.PACK_AB R15, R42, R31 ;  /* 0x0000001f2a0f723e */ /* 0x000fce00000000ff */
[----:B------:R-:W4:Y:S01]  /*cb90*/  MUFU.EX2 R142, R142 ;  /* 0x0000008e008e7308 */ /* 0x000f220000000800 */
[----:B--2---:R-:W-:-:S07]  /*cba0*/  FADD.FTZ R10, R53, R10 ;  /* 0x0000000a350a7221 */ /* 0x004fce0000010000 */
[----:B------:R-:W-:Y:S08]  /*cbb0*/  MUFU.EX2 R86, R86 ;  /* 0x0000005600567308 */ /* 0x000ff00000000800 */
[----:B------:R-:W2:Y:S01]  /*cbc0*/  MUFU.EX2 R61, R61 ;  /* 0x0000003d003d7308 */ /* 0x000ea20000000800 */
[----:B---3--:R-:W-:Y:S01]  /*cbd0*/  FADD.FTZ R9, R79, R24 ;  /* 0x000000184f097221 */ /* 0x008fe20000010000 */
[----:B------:R-:W-:-:S02]  /*cbe0*/  F2FP.F16.F32.PACK_AB R4, R48, R33 ;  /* 0x000000213004723e */ /* 0x000fc400000000ff */
[----:B------:R-:W-:Y:S02]  /*cbf0*/  F2FP.F16.F32.PACK_AB R6, R56, R52 ;  /* 0x000000343806723e */ /* 0x000fe400000000ff */
[----:B------:R-:W-:Y:S02]  /*cc00*/  F2FP.F16.F32.PACK_AB R5, R47, R43 ;  /* 0x0000002b2f05723e */ /* 0x000fe400000000ff */
[----:B------:R-:W-:Y:S01]  /*cc10*/  F2FP.F16.F32.PACK_AB R7, R51, R50 ;  /* 0x000000323307723e */ /* 0x000fe200000000ff */
[----:B------:R3:W-:Y:S01]  /*cc20*/  STSM.16.M88.4 [R88], R12 ;  /* 0x0000000c58007844 */ /* 0x0007e20000000200 */
[----:B0-----:R-:W-:Y:S01]  /*cc30*/  FADD.FTZ R11, R57, R10 ;  /* 0x0000000a390b7221 */ /* 0x001fe20000010000 */
[----:B------:R-:W-:Y:S02]  /*cc40*/  F2FP.F16.F32.PACK_AB R8, R45, R44 ;  /* 0x0000002c2d08723e */ /* 0x000fe400000000ff */
[----:B------:R0:W-:Y:S01]  /*cc50*/  STSM.16.M88.4 [R90+0x27800], R4 ;  /* 0x027800045a007844 */ /* 0x0001e20000000200 */
[----:B-1----:R-:W-:Y:S01]  /*cc60*/  FADD.FTZ R24, R60, R11 ;  /* 0x0000000b3c187221 */ /* 0x002fe20000010000 */
[----:B------:R-:W-:-:S02]  /*cc70*/  F2FP.F16.F32.PACK_AB R10, R53, R49 ;  /* 0x00000031350a723e */ /* 0x000fc400000000ff */
[----:B------:R-:W-:Y:S01]  /*cc80*/  F2FP.F16.F32.PACK_AB R11, R79, R78 ;  /* 0x0000004e4f0b723e */ /* 0x000fe200000000ff */
[----:B---3--:R-:W-:Y:S01]  /*cc90*/  FADD.FTZ R14, R82, R9 ;  /* 0x00000009520e7221 */ /* 0x008fe20000010000 */
[----:B------:R-:W-:Y:S02]  /*cca0*/  F2FP.F16.F32.PACK_AB R9, R20, R59 ;  /* 0x0000003b1409723e */ /* 0x000fe400000000ff */
[----:B0-----:R-:W-:Y:S02]  /*ccb0*/  F2FP.F16.F32.PACK_AB R4, R40, R36 ;  /* 0x000000242804723e */ /* 0x001fe400000000ff */
[----:B------:R-:W-:Y:S02]  /*ccc0*/  F2FP.F16.F32.PACK_AB R6, R41, R37 ;  /* 0x000000252906723e */ /* 0x000fe400000000ff */
[----:B------:R-:W-:Y:S01]  /*ccd0*/  F2FP.F16.F32.PACK_AB R5, R54, R21 ;  /* 0x000000153605723e */ /* 0x000fe200000000ff */
[----:B----4-:R-:W-:Y:S01]  /*cce0*/  FADD.FTZ R21, R83, R14 ;  /* 0x0000000e53157221 */ /* 0x010fe20000010000 */
[----:B------:R-:W-:-:S02]  /*ccf0*/  F2FP.F16.F32.PACK_AB R7, R58, R55 ;  /* 0x000000373a07723e */ /* 0x000fc400000000ff */
[----:B------:R-:W-:Y:S02]  /*cd00*/  F2FP.F16.F32.PACK_AB R12, R60, R57 ;  /* 0x000000393c0c723e */ /* 0x000fe400000000ff */
[----:B------:R-:W-:Y:S02]  /*cd10*/  F2FP.F16.F32.PACK_AB R13, R83, R82 ;  /* 0x00000052530d723e */ /* 0x000fe400000000ff */
[----:B------:R-:W-:Y:S02]  /*cd20*/  F2FP.F16.F32.PACK_AB R14, R142, R29 ;  /* 0x0000001d8e0e723e */ /* 0x000fe400000000ff */
[----:B--2---:R-:W-:Y:S01]  /*cd30*/  F2FP.F16.F32.PACK_AB R15, R61, R86 ;  /* 0x000000563d0f723e */ /* 0x004fe200000000ff */
[----:B------:R-:W-:Y:S04]  /*cd40*/  STSM.16.M88.4 [R28], R4 ;  /* 0x000000041c007844 */ /* 0x000fe80000000200 */
[----:B------:R0:W-:Y:S04]  /*cd50*/  STSM.16.M88.4 [R89+0x6000], R8 ;  /* 0x0060000859007844 */ /* 0x0001e80000000200 */
[----:B------:R1:W-:Y:S01]  /*cd60*/  STSM.16.M88.4 [R88+0x6000], R12 ;  /* 0x0060000c58007844 */ /* 0x0003e20000000200 */
[----:B------:R2:W-:Y:S06]  /*cd70*/  MEMBAR.ALL.CTA ;  /* 0x0000000000007992 */ /* 0x0005ec0000008000 */
[----:B--2---:R-:W2:Y:S01]  /*cd80*/  FENCE.VIEW.ASYNC.S ;  /* 0x00000000000073c6 */ /* 0x004ea20000000000 */
[----:B------:R-:W-:Y:S01]  /*cd90*/  ISETP.GE.AND P1, PT, R101, 0x81, PT ;  /* 0x000000816500780c */ /* 0x000fe20003f26270 */
[----:B------:R-:W-:Y:S01]  /*cda0*/  FADD.FTZ R29, R29, R24 ;  /* 0x000000181d1d7221 */ /* 0x000fe20000010000 */
[----:B------:R-:W-:Y:S01]  /*cdb0*/  FADD.FTZ R86, R86, R21 ;  /* 0x0000001556567221 */ /* 0x000fe20000010000 */
[----:B------:R-:W-:Y:S01]  /*cdc0*/  IMAD.MOV.U32 R134, RZ, RZ, R135 ;  /* 0x000000ffff867224 */ /* 0x000fe200078e0087 */
[-C--:B------:R-:W-:Y:S01]  /*cdd0*/  MOV R130, R135.reuse ;  /* 0x0000008700827202 */ /* 0x080fe20000000f00 */
[----:B------:R-:W-:Y:S01]  /*cde0*/  FADD.FTZ R142, R142, R29 ;  /* 0x0000001d8e8e7221 */ /* 0x000fe20000010000 */
[----:B------:R-:W-:Y:S01]  /*cdf0*/  FADD.FTZ R21, R61, R86 ;  /* 0x000000563d157221 */ /* 0x000fe20000010000 */
        /* <DEDUP_REMOVED lines=37> */
[--C-:B-----5:R-:W-:Y:S02]  /*d050*/  IMAD.MOV.U32 R97, RZ, RZ, R135.reuse ;  /* 0x000000ffff617224 */ /* 0x120fe400078e0087 */
[--C-:B------:R-:W-:Y:S02]  /*d060*/  IMAD.MOV.U32 R96, RZ, RZ, R135.reuse ;  /* 0x000000ffff607224 */ /* 0x100fe400078e0087 */
[--C-:B------:R-:W-:Y:S02]  /*d070*/  IMAD.MOV.U32 R94, RZ, RZ, R135.reuse ;  /* 0x000000ffff5e7224 */ /* 0x100fe400078e0087 */
[----:B------:R-:W-:-:S02]  /*d080*/  IMAD.MOV.U32 R93, RZ, RZ, R135 ;  /* 0x000000ffff5d7224 */ /* 0x000fc400078e0087 */
[--C-:B------:R-:W-:Y:S02]  /*d090*/  IMAD.MOV.U32 R92, RZ, RZ, R135.reuse ;  /* 0x000000ffff5c7224 */ /* 0x100fe400078e0087 */
[--C-:B------:R-:W-:Y:S02]  /*d0a0*/  IMAD.MOV.U32 R91, RZ, RZ, R135.reuse ;  /* 0x000000ffff5b7224 */ /* 0x100fe400078e0087 */
[--C-:B0-----:R-:W-:Y:S02]  /*d0b0*/  IMAD.MOV.U32 R89, RZ, RZ, R135.reuse ;  /* 0x000000ffff597224 */ /* 0x101fe400078e0087 */
[----:B-1----:R-:W-:Y:S01]  /*d0c0*/  IMAD.MOV.U32 R88, RZ, RZ, R135 ;  /* 0x000000ffff587224 */ /* 0x002fe200078e0087 */
[----:B--2---:R-:W-:Y:S01]  /*d0d0*/  NOP ;  /* 0x0000000000007918 */ /* 0x004fe20000000000 */
[----:B------:R-:W-:Y:S05]  /*d0e0*/  @!P1 BRA `(.L_x_10508) ;  /* 0x00000024009c9947 */ /* 0x000fea0003800000 */
[----:B------:R-:W2:Y:S01]  /*d0f0*/  LDL.LU R73, [R1+0x68] ;  /* 0x0000680001497983 */ /* 0x000ea20000300800 */
        /* <DEDUP_REMOVED lines=28> */
[----:B--2---:R-:W-:-:S07]  /*d2c0*/  VIADD R4, R73, 0xfffffffe ;  /* 0xfffffffe49047836 */ /* 0x004fce0000000000 */
.L_x_10520:
[----:B------:R-:W2:Y:S01]  /*d2d0*/  LDL R0, [R1+0x38] ;  /* 0x0000380001007983 */ /* 0x000ea20000100800 */
[----:B------:R-:W-:Y:S01]  /*d2e0*/  ISETP.NE.AND P1, PT, R5, 0x1, PT ;  /* 0x000000010500780c */ /* 0x000fe20003f25270 */
[----:B------:R-:W-:Y:S05]  /*d2f0*/  YIELD ;  /* 0x0000000000007946 */ /* 0x000fea0003800000 */
[----:B------:R-:W-:-:S04]  /*d300*/  SEL R3, RZ, 0x1, P1 ;  /* 0x00000001ff037807 */ /* 0x000fc80000800000 */
[----:B------:R-:W-:Y:S02]  /*d310*/  LOP3.LUT R150, R6, R3, RZ, 0x3c, !PT ;  /* 0x0000000306967212 */ /* 0x000fe400078e3cff */
[----:B--2---:R-:W-:-:S13]  /*d320*/  ISETP.NE.AND P1, PT, R0, RZ, PT ;  /* 0x000000ff0000720c */ /* 0x004fda0003f25270 */
[----:B0-----:R-:W-:Y:S05]  /*d330*/  @P1 BRA `(.L_x_10509) ;  /* 0x00000000003c1947 */ /* 0x001fea0003800000 */
[----:B------:R-:W-:Y:S05]  /*d340*/  @!P0 BRA `(.L_x_10510) ;  /* 0x0000000000048947 */ /* 0x000fea0003800000 */
[----:B------:R-:W-:Y:S01]  /*d350*/  BPT.TRAP 0x1 ;  /* 0x000000040000795c */ /* 0x000fe20000300000 */
.L_x_10510:
        /* <DEDUP_REMOVED lines=8> */
.L_x_10511:
[----:B------:R-:W-:Y:S04]  /*d3e0*/  BSSY B0, `(.L_x_10509) ;  /* 0x0000004000007945 */ /* 0x000fe80003800000 */
[----:B-1----:R-:W-:Y:S05]  /*d3f0*/  @P2 BRA `(.L_x_10512) ;  /* 0x0000000000082947 */ /* 0x002fea0003800000 */
[----:B------:R-:W1:Y:S02]  /*d400*/  SYNCS.PHASECHK.TRANS64.TRYWAIT P2, [R3+URZ+0x2d830], R0 ;  /* 0x02d83000030075a7 */ /* 0x000e64000804017f */
[----:B-1----:R-:W-:Y:S05]  /*d410*/  @!P2 BRA `(.L_x_10513) ;  /* 0x000000c00020a947 */ /* 0x002fea0003800000 */
.L_x_10512:
[----:B------:R-:W-:Y:S05]  /*d420*/  BSYNC B0 ;  /* 0x0000000000007941 */ /* 0x000fea0003800000 */
.L_x_10509:
[----:B01----:R-:W2:Y:S01]  /*d430*/  LDL R3, [R1+0x3c] ;  /* 0x00003c0001037983 */ /* 0x003ea20000100800 */
[----:B------:R-:W-:Y:S01]  /*d440*/  IADD3 R139, R5, 0x1, RZ ;  /* 0x00000001058b7810 */ /* 0x000fe20007ffe0ff */
[----:B------:R-:W0:Y:S03]  /*d450*/  S2R R0, SR_TID.X ;  /* 0x0000000000007919 */ /* 0x000e260000002100 */
[----:B------:R-:W-:-:S04]  /*d460*/  ISETP.NE.AND P2, PT, R139, 0x2, PT ;  /* 0x000000028b00780c */ /* 0x000fc80003f45270 */
[----:B------:R-:W-:Y:S01]  /*d470*/  SEL R139, R139, RZ, P2 ;  /* 0x000000ff8b8b7207 */ /* 0x000fe20001000000 */
[----:B------:R-:W-:Y:S05]  /*d480*/  WARPSYNC.ALL ;  /* 0x0000000000007948 */ /* 0x000fea0003800000 */
[----:B------:R-:W-:-:S05]  /*d490*/  IMAD.MOV.U32 R11, RZ, RZ, -0x7fffffe0 ;  /* 0x80000020ff0b7424 */ /* 0x000fca00078e00ff */
[C---:B------:R-:W-:Y:S02]  /*d4a0*/  R2UR UR7, R11.reuse ;  /* 0x000000000b0772ca */ /* 0x040fe400000e0000 */
[----:B------:R-:W-:Y:S02]  /*d4b0*/  R2UR UR27, R11 ;  /* 0x000000000b1b72ca */ /* 0x000fe400000e0000 */
[----:B------:R-:W-:-:S04]  /*d4c0*/  MOV R15, 0x80000020 ;  /* 0x80000020000f7802 */ /* 0x000fc80000000f00 */
[C---:B------:R-:W-:Y:S02]  /*d4d0*/  R2UR UR11, R15.reuse ;  /* 0x000000000f0b72ca */ /* 0x040fe400000e0000 */
[----:B------:R-:W-:Y:S02]  /*d4e0*/  R2UR UR19, R15 ;  /* 0x000000000f1372ca */ /* 0x000fe400000e0000 */
[----:B0-----:R-:W-:-:S05]  /*d4f0*/  SHF.R.U32.HI R0, RZ, 0x7, R0 ;  /* 0x00000007ff007819 */ /* 0x001fca0000011600 */
[----:B------:R-:W-:Y:S01]  /*d500*/  VIADD R0, R0, 0x8 ;  /* 0x0000000800007836 */ /* 0x000fe20000000000 */
[----:B------:R-:W-:Y:S02]  /*d510*/  R2UR UR4, R146 ;  /* 0x00000000920472ca */ /* 0x000fe400000e0000 */
[----:B------:R-:W-:Y:S02]  /*d520*/  R2UR UR5, R147 ;  /* 0x00000000930572ca */ /* 0x000fe400000e0000 */
[----:B------:R-:W-:-:S04]  /*d530*/  MOV R25, 0x80000020 ;  /* 0x8000002000197802 */ /* 0x000fc80000000f00 */
[----:B------:R-:W-:Y:S01]  /*d540*/  R2UR UR23, R25 ;  /* 0x00000000191772ca */ /* 0x000fe200000e0000 */
[----:B------:R-:W-:Y:S02]  /*d550*/  IMAD.MOV.U32 R13, RZ, RZ, -0x7fffffe0 ;  /* 0x80000020ff0d7424 */ /* 0x000fe400078e00ff */
[----:B--2---:R-:W-:-:S04]  /*d560*/  IMAD R10, R139, 0x600, R3 ;  /* 0x000006008b0a7824 */ /* 0x004fc800078e0203 */
[C---:B------:R-:W-:Y:S01]  /*d570*/  VIADD R14, R10.reuse, 0x2 ;  /* 0x000000020a0e7836 */ /* 0x040fe20000000000 */
[C---:B------:R-:W-:Y:S01]  /*d580*/  R2UR UR6, R10.reuse ;  /* 0x000000000a0672ca */ /* 0x040fe200000e0000 */
[C---:B------:R-:W-:Y:S02]  /*d590*/  VIADD R12, R10.reuse, 0x200 ;  /* 0x000002000a0c7836 */ /* 0x040fe40000000000 */
[----:B------:R-:W-:Y:S01]  /*d5a0*/  VIADD R24, R10, 0x400 ;  /* 0x000004000a187836 */ /* 0x000fe20000000000 */
[----:B------:R-:W-:Y:S01]  /*d5b0*/  R2UR UR10, R14 ;  /* 0x000000000e0a72ca */ /* 0x000fe200000e0000 */
[C---:B------:R-:W-:Y:S02]  /*d5c0*/  VIADD R14, R10.reuse, 0x202 ;  /* 0x000002020a0e7836 */ /* 0x040fe40000000000 */
[----:B------:R-:W-:-:S05]  /*d5d0*/  VIADD R10, R10, 0x402 ;  /* 0x000004020a0a7836 */ /* 0x000fca0000000000 */
[----:B------:R-:W-:Y:S02]  /*d5e0*/  R2UR UR26, R10 ;  /* 0x000000000a1a72ca */ /* 0x000fe400000e0000 */
[----:B------:R-:W2:Y:S01]  /*d5f0*/  LDL.64 R10, [R1+0x10] ;  /* 0x00001000010a7983 */ /* 0x000ea20000100a00 */
[----:B------:R-:W-:-:S03]  /*d600*/  R2UR UR18, R14 ;  /* 0x000000000e1272ca */ /* 0x000fc600000e0000 */
[----:B------:R-:W3:Y:S01]  /*d610*/  LDL.64 R14, [R1+0x8] ;  /* 0x00000800010e7983 */ /* 0x000ee20000100a00 */
[----:B------:R-:W-:Y:S01]  /*d620*/  R2UR UR22, R24 ;  /* 0x00000000181672ca */ /* 0x000fe200000e0000 */
[----:B------:R0:W-:Y:S06]  /*d630*/  BAR.SYNC.DEFER_BLOCKING R0, 0x100 ;  /* 0x000400000000751d */ /* 0x0001ec0000010000 */
[----:B------:R-:W-:-:S06]  /*d640*/  WARPGROUP.ARRIVE ;  /* 0x00000000000079c5 */ /* 0x000fcc0000000000 */
[----:B------:R-:W-:Y:S01]  /*d650*/  HGMMA.64x128x16.F32 R24, gdesc[UR4], RZ, !UPT, gsb0 ;  /* 0x01e00000041879f0 */ /* 0x000fe2000c0008ff */
[----:B------:R-:W-:Y:S02]  /*d660*/  R2UR UR14, R12 ;  /* 0x000000000c0e72ca */ /* 0x000fe400000e0000 */
[----:B------:R-:W-:Y:S02]  /*d670*/  R2UR UR15, R13 ;  /* 0x000000000d0f72ca */ /* 0x000fe400000e0000 */
[----:B------:R-:W4:Y:S01]  /*d680*/  LDL.64 R12, [R1] ;  /* 0x00000000010c7983 */ /* 0x000f220000100a00 */
[----:B------:R-:W-:Y:S02]  /*d690*/  WARPGROUP.DEPBAR.LE gsb0, 0x0 ;  /* 0x00008000000079c5 */ /* 0x000fe40000010000 */
[----:B------:R-:W-:Y:S01]  /*d6a0*/  WARPGROUP.ARRIVE ;  /* 0x00000000000079c5 */ /* 0x000fe20000000000 */
[----:B--2---:R-:W-:Y:S02]  /*d6b0*/  R2UR UR8, R10 ;  /* 0x000000000a0872ca */ /* 0x004fe400000e0000 */
[----:B------:R-:W-:-:S13]  /*d6c0*/  R2UR UR9, R11 ;  /* 0x000000000b0972ca */ /* 0x000fda00000e0000 */
[----:B------:R-:W-:Y:S01]  /*d6d0*/  HGMMA.64x128x16.F32 R24, gdesc[UR8], R24, gsb0 ;  /* 0x01e00000081879f0 */ /* 0x000fe20008000818 */
[----:B---3--:R-:W-:Y:S02]  /*d6e0*/  R2UR UR12, R14 ;  /* 0x000000000e0c72ca */ /* 0x008fe400000e0000 */
[----:B------:R-:W-:Y:S01]  /*d6f0*/  R2UR UR13, R15 ;  /* 0x000000000f0d72ca */ /* 0x000fe200000e0000 */
[----:B------:R-:W-:Y:S02]  /*d700*/  WARPGROUP.DEPBAR.LE gsb0, 0x0 ;  /* 0x00008000000079c5 */ /* 0x000fe40000010000 */
[----:B------:R-:W-:-:S10]  /*d710*/  WARPGROUP.ARRIVE ;  /* 0x00000000000079c5 */ /* 0x000fd40000000000 */
[----:B------:R-:W-:Y:S01]  /*d720*/  HGMMA.64x128x16.F32 R24, gdesc[UR12], R24, gsb0 ;  /* 0x01e000000c1879f0 */ /* 0x000fe20008000818 */
[----:B----4-:R-:W-:Y:S02]  /*d730*/  R2UR UR16, R12 ;  /* 0x000000000c1072ca */ /* 0x010fe400000e0000 */
[----:B------:R-:W-:Y:S02]  /*d740*/  R2UR UR17, R13 ;  /* 0x000000000d1172ca */ /* 0x000fe400000e0000 */
[----:B------:R-:W-:Y:S02]  /*d750*/  R2UR UR20, R156 ;  /* 0x000000009c1472ca */ /* 0x000fe400000e0000 */
[----:B------:R-:W-:Y:S01]  /*d760*/  R2UR UR21, R157 ;  /* 0x000000009d1572ca */ /* 0x000fe200000e0000 */
[----:B------:R-:W-:Y:S02]  /*d770*/  WARPGROUP.DEPBAR.LE gsb0, 0x0 ;  /* 0x00008000000079c5 */ /* 0x000fe40000010000 */
[----:B------:R-:W-:-:S06]  /*d780*/  WARPGROUP.ARRIVE ;  /* 0x00000000000079c5 */ /* 0x000fcc0000000000 */
[----:B------:R-:W-:Y:S01]  /*d790*/  HGMMA.64x128x16.F32 R24, gdesc[UR16], R24, gsb0 ;  /* 0x01e00000101879f0 */ /* 0x000fe20008000818 */
        /* <DEDUP_REMOVED lines=12> */
.L_x_10515:
[----:B------:R-:W-:Y:S01]  /*d860*/  SHF.L.U32 R0, R6, 0x1f, RZ ;  /* 0x0000001f06007819 */ /* 0x000fe200000006ff */
[----:B------:R-:W-:-:S04]  /*d870*/  IMAD R3, R5, 0x8, R2 ;  /* 0x0000000805037824 */ /* 0x000fc800078e0202 */
[----:B------:R0:W1:Y:S01]  /*d880*/  SYNCS.PHASECHK.TRANS64.TRYWAIT P1, [R3+URZ+0x2d850], R0 ;  /* 0x02d85000030075a7 */ /* 0x000062000802017f */
[----:B------:R-:W-:Y:S05]  /*d890*/  @!P0 BRA `(.L_x_10516) ;  /* 0x0000000000048947 */ /* 0x000fea0003800000 */
[----:B------:R-:W-:Y:S01]  /*d8a0*/  BPT.TRAP 0x1 ;  /* 0x000000040000795c */ /* 0x000fe20000300000 */
.L_x_10516:
[----:B-1----:R-:W-:Y:S05]  /*d8b0*/  @P1 BRA `(.L_x_10514) ;  /* 0x0000000000081947 */ /* 0x002fea0003800000 */
[----:B------:R-:W1:Y:S02]  /*d8c0*/  SYNCS.PHASECHK.TRANS64.TRYWAIT P1, [R3+URZ+0x2d850], R0 ;  /* 0x02d85000030075a7 */ /* 0x000e64000802017f */
[----:B-1----:R-:W-:Y:S05]  /*d8d0*/  @!P1 BRA `(.L_x_10517) ;  /* 0x000000bc00049947 */ /* 0x002fea0003800000 */
.L_x_10514:
[----:B------:R-:W2:Y:S01]  /*d8e0*/  LDL R6, [R1+0x40] ;  /* 0x0000400001067983 */ /* 0x000ea20000100800 */
[----:B01----:R-:W-:Y:S01]  /*d8f0*/  VIADD R0, R2, 0x400 ;  /* 0x0000040002007836 */ /* 0x003fe20000000000 */
[----:B------:R-:W-:Y:S05]  /*d900*/  WARPSYNC.ALL ;  /* 0x0000000000007948 */ /* 0x000fea0003800000 */
[----:B------:R-:W-:Y:S01]  /*d910*/  SHF.R.U32.HI R0, RZ, 0x4, R0 ;  /* 0x00000004ff007819 */ /* 0x000fe20000011600 */
[----:B------:R-:W-:Y:S01]  /*d920*/  IMAD.MOV.U32 R11, RZ, RZ, -0x7fffffe0 ;  /* 0x80000020ff0b7424 */ /* 0x000fe200078e00ff */
[----:B------:R-:W-:Y:S01]  /*d930*/  WARPGROUP.ARRIVE ;  /* 0x00000000000079c5 */ /* 0x000fe20000000000 */
[----:B------:R-:W-:-:S02]  /*d940*/  MOV R13, 0x80000020 ;  /* 0x80000020000d7802 */ /* 0x000fc40000000f00 */
[----:B------:R-:W-:Y:S02]  /*d950*/  LOP3.LUT R0, R0, 0x3fff, RZ, 0xc0, !PT ;  /* 0x00003fff00007812 */ /* 0x000fe400078ec0ff */
[C---:B------:R-:W-:Y:S02]  /*d960*/  R2UR UR7, R11.reuse ;  /* 0x000000000b0772ca */ /* 0x040fe400000e0000 */
[----:B------:R-:W-:Y:S02]  /*d970*/  LOP3.LUT R0, R0, 0x2000000, RZ, 0xfc, !PT ;  /* 0x0200000000007812 */ /* 0x000fe400078efcff */
[----:B------:R-:W-:Y:S01]  /*d980*/  R2UR UR35, R11 ;  /* 0x000000000b2372ca */ /* 0x000fe200000e0000 */
[----:B------:R-:W-:Y:S01]  /*d990*/  IMAD.MOV.U32 R11, RZ, RZ, 0x40000040 ;  /* 0x40000040ff0b7424 */ /* 0x000fe200078e00ff */
[----:B------:R-:W-:Y:S01]  /*d9a0*/  R2UR UR11, R13 ;  /* 0x000000000d0b72ca */ /* 0x000fe200000e0000 */
[----:B------:R-:W-:Y:S01]  /*d9b0*/  IMAD R10, R5, 0x600, R0 ;  /* 0x00000600050a7824 */ /* 0x000fe200078e0200 */
[----:B------:R-:W-:-:S02]  /*d9c0*/  R2UR UR15, R13 ;  /* 0x000000000d0f72ca */ /* 0x000fc400000e0000 */
[----:B------:R-:W-:Y:S01]  /*d9d0*/  R2UR UR5, R11 ;  /* 0x000000000b0572ca */ /* 0x000fe200000e0000 */
[C---:B------:R-:W-:Y:S01]  /*d9e0*/  VIADD R12, R10.reuse, 0x40 ;  /* 0x000000400a0c7836 */ /* 0x040fe20000000000 */
[----:B------:R-:W-:Y:S01]  /*d9f0*/  R2UR UR6, R10 ;  /* 0x000000000a0672ca */ /* 0x000fe200000e0000 */
[----:B------:R-:W-:Y:S01]  /*da00*/  IMAD.MOV.U32 R11, RZ, RZ, 0x40000040 ;  /* 0x40000040ff0b7424 */ /* 0x000fe200078e00ff */
[C---:B------:R-:W-:Y:S02]  /*da10*/  R2UR UR19, R13.reuse ;  /* 0x000000000d1372ca */ /* 0x040fe400000e0000 */
[----:B------:R-:W-:Y:S01]  /*da20*/  R2UR UR10, R12 ;  /* 0x000000000c0a72ca */ /* 0x000fe200000e0000 */
[----:B------:R-:W-:Y:S01]  /*da30*/  VIADD R12, R10, 0x80 ;  /* 0x000000800a0c7836 */ /* 0x000fe20000000000 */
[C---:B------:R-:W-:Y:S02]  /*da40*/  R2UR UR23, R13.reuse ;  /* 0x000000000d1772ca */ /* 0x040fe400000e0000 */
[----:B------:R-:W-:-:S02]  /*da50*/  R2UR UR27, R13 ;  /* 0x000000000d1b72ca */ /* 0x000fc400000e0000 */
[----:B------:R-:W-:Y:S01]  /*da60*/  R2UR UR14, R12 ;  /* 0x000000000c0e72ca */ /* 0x000fe200000e0000 */
[----:B------:R-:W-:Y:S01]  /*da70*/  VIADD R12, R10, 0xc0 ;  /* 0x000000c00a0c7836 */ /* 0x000fe20000000000 */
[----:B------:R-:W-:Y:S01]  /*da80*/  R2UR UR31, R13 ;  /* 0x000000000d1f72ca */ /* 0x000fe200000e0000 */
[----:B------:R-:W-:Y:S01]  /*da90*/  IMAD.MOV.U32 R13, RZ, RZ, 0x40000040 ;  /* 0x40000040ff0d7424 */ /* 0x000fe200078e00ff */
[----:B------:R-:W-:Y:S02]  /*daa0*/  R2UR UR33, R11 ;  /* 0x000000000b2172ca */ /* 0x000fe400000e0000 */
[----:B------:R-:W-:Y:S01]  /*dab0*/  R2UR UR18, R12 ;  /* 0x000000000c1272ca */ /* 0x000fe200000e0000 */
[----:B------:R-:W-:Y:S01]  /*dac0*/  VIADD R12, R10, 0x100 ;  /* 0x000001000a0c7836 */ /* 0x000fe20000000000 */
[----:B------:R-:W-:Y:S01]  /*dad0*/  R2UR UR9, R13 ;  /* 0x000000000d0972ca */ /* 0x000fe200000e0000 */
[----:B------:R-:W-:-:S03]  /*dae0*/  IMAD.MOV.U32 R13, RZ, RZ, 0x40000040 ;  /* 0x40000040ff0d7424 */ /* 0x000fc600078e00ff */
[----:B------:R-:W-:Y:S01]  /*daf0*/  R2UR UR22, R12 ;  /* 0x000000000c1672ca */ /* 0x000fe200000e0000 */
[----:B------:R-:W-:Y:S01]  /*db00*/  VIADD R12, R10, 0x140 ;  /* 0x000001400a0c7836 */ /* 0x000fe20000000000 */
[----:B------:R-:W-:Y:S01]  /*db10*/  R2UR UR13, R13 ;  /* 0x000000000d0d72ca */ /* 0x000fe200000e0000 */
[----:B------:R-:W-:-:S03]  /*db20*/  IMAD.MOV.U32 R13, RZ, RZ, 0x40000040 ;  /* 0x40000040ff0d7424 */ /* 0x000fc600078e00ff */
[----:B------:R-:W-:Y:S02]  /*db30*/  R2UR UR26, R12 ;  /* 0x000000000c1a72ca */ /* 0x000fe400000e0000 */
[C---:B------:R-:W-:Y:S01]  /*db40*/  IADD3 R12, R10.reuse, 0x180, RZ ;  /* 0x000001800a0c7810 */ /* 0x040fe20007ffe0ff */
[----:B------:R-:W-:Y:S01]  /*db50*/  VIADD R10, R10, 0x1c0 ;  /* 0x000001c00a0a7836 */ /* 0x000fe20000000000 */
[----:B------:R-:W-:Y:S02]  /*db60*/  R2UR UR17, R13 ;  /* 0x000000000d1172ca */ /* 0x000fe400000e0000 */
[----:B------:R-:W-:Y:S02]  /*db70*/  R2UR UR30, R12 ;  /* 0x000000000c1e72ca */ /* 0x000fe400000e0000 */
[----:B------:R-:W-:Y:S02]  /*db80*/  R2UR UR34, R10 ;  /* 0x000000000a2272ca */ /* 0x000fe400000e0000 */
[----:B------:R-:W-:-:S04]  /*db90*/  MOV R13, 0x40000040 ;  /* 0x40000040000d7802 */ /* 0x000fc80000000f00 */
[----:B------:R-:W-:Y:S01]  /*dba0*/  R2UR UR21, R13 ;  /* 0x000000000d1572ca */ /* 0x000fe200000e0000 */
[----:B------:R-:W-:-:S05]  /*dbb0*/  IMAD.MOV.U32 R13, RZ, RZ, 0x40000040 ;  /* 0x40000040ff0d7424 */ /* 0x000fca00078e00ff */
[----:B------:R-:W-:Y:S01]  /*dbc0*/  R2UR UR25, R13 ;  /* 0x000000000d1972ca */ /* 0x000fe200000e0000 */
[----:B------:R-:W-:-:S05]  /*dbd0*/  IMAD.MOV.U32 R13, RZ, RZ, 0x40000040 ;  /* 0x40000040ff0d7424 */ /* 0x000fca00078e00ff */
[----:B------:R-:W-:Y:S02]  /*dbe0*/  R2UR UR29, R13 ;  /* 0x000000000d1d72ca */ /* 0x000fe400000e0000 */
[----:B--2---:R-:W-:Y:S02]  /*dbf0*/  LOP3.LUT R10, R6, 0x10000, RZ, 0xfc, !PT ;  /* 0x00010000060a7812 */ /* 0x004fe400078efcff */
[----:B------:R-:W0:Y:S02]  /*dc00*/  S2R R6, SR_TID.X ;  /* 0x0000000000067919 */ /* 0x000e240000002100 */
[C---:B------:R-:W-:Y:S01]  /*dc10*/  R2UR UR4, R10.reuse ;  /* 0x000000000a0472ca */ /* 0x040fe200000e0000 */
[----:B------:R-:W-:-:S05]  /*dc20*/  VIADD R12, R10, 0x2 ;  /* 0x000000020a0c7836 */ /* 0x000fca0000000000 */
[----:B------:R-:W-:Y:S02]  /*dc30*/  R2UR UR8, R12 ;  /* 0x000000000c0872ca */ /* 0x000fe400000e0000 */
[----:B------:R-:W-:-:S04]  /*dc40*/  IADD3 R12, R10, 0x4, RZ ;  /* 0x000000040a0c7810 */ /* 0x000fc80007ffe0ff */
[----:B------:R-:W-:Y:S01]  /*dc50*/  R2UR UR12, R12 ;  /* 0x000000000c0c72ca */ /* 0x000fe200000e0000 */
[----:B------:R-:W-:Y:S01]  /*dc60*/  HGMMA.64x96x16.F32 R88, gdesc[UR4].tnspB, R88, gsb0 ;  /* 0x41600000045879f0 */ /* 0x000fe20008000858 */
[----:B------:R-:W-:-:S05]  /*dc70*/  VIADD R12, R10, 0x6 ;  /* 0x000000060a0c7836 */ /* 0x000fca0000000000 */
[----:B------:R-:W-:Y:S01]  /*dc80*/  R2UR UR16, R12 ;  /* 0x000000000c1072ca */ /* 0x000fe200000e0000 */
[----:B------:R-:W-:-:S05]  /*dc90*/  VIADD R12, R10, 0x600 ;  /* 0x000006000a0c7836 */ /* 0x000fca0000000000 */
[----:B------:R-:W-:Y:S01]  /*dca0*/  R2UR UR20, R12 ;  /* 0x000000000c1472ca */ /* 0x000fe200000e0000 */
[----:B------:R-:W-:Y:S01]  /*dcb0*/  VIADD R12, R10, 0x602 ;  /* 0x000006020a0c7836 */ /* 0x000fe20000000000 */
[----:B0-----:R-:W-:-:S04]  /*dcc0*/  SHF.R.U32.HI R0, RZ, 0x7, R6 ;  /* 0x00000007ff007819 */ /* 0x001fc80000011606 */
[----:B------:R-:W-:Y:S01]  /*dcd0*/  R2UR UR24, R12 ;  /* 0x000000000c1872ca */ /* 0x000fe200000e0000 */
[C---:B------:R-:W-:Y:S01]  /*dce0*/  VIADD R12, R10.reuse, 0x604 ;  /* 0x000006040a0c7836 */ /* 0x040fe20000000000 */
[----:B------:R-:W-:Y:S01]  /*dcf0*/  IADD3 R10, R10, 0x606, RZ ;  /* 0x000006060a0a7810 */ /* 0x000fe20007ffe0ff */
[----:B------:R-:W-:Y:S01]  /*dd00*/  VIADD R0, R0, 0x9 ;  /* 0x0000000900007836 */ /* 0x000fe20000000000 */
[----:B------:R-:W-:Y:S02]  /*dd10*/  ISETP.GE.U32.AND P1, PT, R6, 0x180, PT ;  /* 0x000001800600780c */ /* 0x000fe40003f26070 */
[----:B------:R-:W-:Y:S02]  /*dd20*/  R2UR UR28, R12 ;  /* 0x000000000c1c72ca */ /* 0x000fe400000e0000 */
[----:B------:R-:W-:Y:S02]  /*dd30*/  R2UR UR32, R10 ;  /* 0x000000000a2072ca */ /* 0x000fe400000e0000 */
[----:B------:R-:W-:Y:S01]  /*dd40*/  SEL R0, R0, 0x9, !P1 ;  /* 0x0000000900007807 */ /* 0x000fe20004800000 */
[----:B------:R-:W-:-:S02]  /*dd50*/  WARPGROUP.DEPBAR.LE gsb0, 0x0 ;  /* 0x00008000000079c5 */ /* 0x000fc40000010000 */
[----:B------:R-:W-:-:S06]  /*dd60*/  WARPGROUP.ARRIVE ;  /* 0x00000000000079c5 */ /* 0x000fcc0000000000 */
[----:B------:R-:W-:Y:S03]  /*dd70*/  HGMMA.64x96x16.F32 R88, gdesc[UR8].tnspB, R88, gsb0 ;  /* 0x41600000085879f0 */ /* 0x000fe60008000858 */
[----:B------:R-:W-:Y:S02]  /*dd80*/  WARPGROUP.DEPBAR.LE gsb0, 0x0 ;  /* 0x00008000000079c5 */ /* 0x000fe40000010000 */
        /* <DEDUP_REMOVED lines=18> */
[----:B------:R0:W-:Y:S06]  /*deb0*/  BAR.ARV R0, 0x100 ;  /* 0x000400000000751d */ /* 0x0001ec0000002000 */
[----:B------:R-:W-:Y:S05]  /*dec0*/  @!P0 BRA `(.L_x_10518) ;  /* 0x0000000000048947 */ /* 0x000fea0003800000 */
[----:B------:R-:W-:Y:S01]  /*ded0*/  BPT.TRAP 0x1 ;  /* 0x000000040000795c */ /* 0x000fe20000300000 */
.L_x_10518:
[----:B0-----:R-:W-:Y:S01]  /*dee0*/  IMAD R0, R139, 0x8, R2 ;  /* 0x000000088b007824 */ /* 0x001fe200078e0202 */
[----:B------:R-:W-:Y:S01]  /*def0*/  MOV R3, UR39 ;  /* 0x0000002700037c02 */ /* 0x000fe20008000f00 */
[----:B------:R-:W-:Y:S02]  /*df00*/  UMOV UR41, UR44 ;  /* 0x0000002c00297c82 */ /* 0x000fe40008000000 */
[----:B------:R-:W-:-:S05]  /*df10*/  VIADD R0, R0, 0x2d840 ;  /* 0x0002d84000007836 */ /* 0x000fca0000000000 */
[----:B------:R-:W-:-:S04]  /*df20*/  PRMT R0, R3, 0x654, R0 ;  /* 0x0000065403007816 */ /* 0x000fc80000000000 */
[----:B------:R0:W-:Y:S02]  /*df30*/  SYNCS.ARRIVE.TRANS64.RED.A1T0 RZ, [R0+URZ], RZ ;  /* 0x000000ff00ff79a7 */ /* 0x0001e4000810043f */
[----:B0-----:R-:W-:-:S04]  /*df40*/  FMNMX.FTZ R0, R24, R8, !PT ;  /* 0x0000000818007209 */ /* 0x001fc80007810000 */
        /* <DEDUP_REMOVED lines=71> */
[----:B0-----:R-:W-:Y:S01]  /*e3c0*/  FMNMX.FTZ R3, R3, R6, !PT ;  /* 0x0000000603037209 */ /* 0x001fe20007810000 */
[----:B------:R-:W-:-:S04]  /*e3d0*/  FMUL.FTZ R6, R0, UR41 ;  /* 0x0000002900067c20 */ /* 0x000fc80008410000 */
[----:B------:R-:W-:Y:S01]  /*e3e0*/  FADD.FTZ R8, -R3, R7 ;  /* 0x0000000703087221 */ /* 0x000fe20000010100 */
[----:B------:R-:W-:Y:S01]  /*e3f0*/  FMUL.FTZ R7, R9, UR41 ;  /* 0x0000002909077c20 */ /* 0x000fe20008410000 */
[----:B------:R-:W-:Y:S01]  /*e400*/  FMUL.FTZ R9, R3, UR41 ;  /* 0x0000002903097c20 */ /* 0x000fe20008410000 */
[--C-:B------:R-:W-:Y:S01]  /*e410*/  FFMA.FTZ R24, R24, UR41, -R6.reuse ;  /* 0x0000002918187c23 */ /* 0x100fe20008010806 */
[----:B------:R-:W-:Y:S01]  /*e420*/  FMUL.FTZ R8, R8, UR41 ;  /* 0x0000002908087c20 */ /* 0x000fe20008410000 */
        /* <DEDUP_REMOVED lines=24> */
[----:B------:R-:W-:Y:S01]  /*e5b0*/  FFMA.FTZ R45, R45, UR41, -R6 ;  /* 0x000000292d2d7c23 */ /* 0x000fe20008010806 */
        /* <DEDUP_REMOVED lines=18> */
[----:B-1----:R-:W-:Y:S01]  /*e6e0*/  FFMA.FTZ R21, R8, R21, R26 ;  /* 0x0000001508157223 */ /* 0x002fe2000001001a */
[--C-:B------:R-:W-:Y:S01]  /*e6f0*/  FFMA.FTZ R62, R62, UR41, -R9.reuse ;  /* 0x000000293e3e7c23 */ /* 0x100fe20008010809 */
[--C-:B------:R-:W-:Y:S01]  /*e700*/  FFMA.FTZ R61, R61, UR41, -R6.reuse ;  /* 0x000000293d3d7c23 */ /* 0x100fe20008010806 */
[--C-:B------:R-:W-:Y:S01]  /*e710*/  FFMA.FTZ R63, R63, UR41, -R9.reuse ;  /* 0x000000293f3f7c23 */ /* 0x100fe20008010809 */
[--C-:B------:R-:W-:Y:S01]  /*e720*/  FFMA.FTZ R64, R64, UR41, -R6.reuse ;  /* 0x0000002940407c23 */ /* 0x100fe20008010806 */
[--C-:B------:R-:W-:Y:S01]  /*e730*/  FFMA.FTZ R66, R66, UR41, -R9.reuse ;  /* 0x0000002942427c23 */ /* 0x100fe20008010809 */
[----:B------:R-:W-:Y:S01]  /*e740*/  FFMA.FTZ R65, R65, UR41, -R6 ;  /* 0x0000002941417c23 */ /* 0x000fe20008010806 */
[----:B------:R-:W1:Y:S01]  /*e750*/  MUFU.EX2 R28, R28 ;  /* 0x0000001c001c7308 */ /* 0x000e620000000800 */
[----:B0-----:R-:W-:Y:S01]  /*e760*/  FADD.FTZ R10, R25, R142 ;  /* 0x0000008e190a7221 */ /* 0x001fe20000010000 */
[--C-:B------:R-:W-:Y:S01]  /*e770*/  FFMA.FTZ R67, R67, UR41, -R9.reuse ;  /* 0x0000002943437c23 */ /* 0x100fe20008010809 */
[--C-:B------:R-:W-:Y:S01]  /*e780*/  FFMA.FTZ R68, R68, UR41, -R6.reuse ;  /* 0x0000002944447c23 */ /* 0x100fe20008010806 */
[--C-:B------:R-:W-:Y:S01]  /*e790*/  FFMA.FTZ R70, R70, UR41, -R9.reuse ;  /* 0x0000002946467c23 */ /* 0x100fe20008010809 */
[--C-:B------:R-:W-:Y:S01]  /*e7a0*/  FFMA.FTZ R69, R69, UR41, -R6.reuse ;  /* 0x0000002945457c23 */ /* 0x100fe20008010806 */
[----:B------:R-:W-:Y:S01]  /*e7b0*/  FFMA.FTZ R71, R71, UR41, -R9 ;  /* 0x0000002947477c23 */ /* 0x000fe20008010809 */
[--C-:B------:R-:W-:Y:S01]  /*e7c0*/  FFMA.FTZ R72, R72, UR41, -R6.reuse ;  /* 0x0000002948487c23 */ /* 0x100fe20008010806 */
[----:B------:R-:W0:Y:S01]  /*e7d0*/  MUFU.EX2 R27, R30 ;  /* 0x0000001e001b7308 */ /* 0x000e220000000800 */
[----:B--2---:R-:W-:Y:S01]  /*e7e0*/  FADD.FTZ R11, R20, R21 ;  /* 0x00000015140b7221 */ /* 0x004fe20000010000 */
[--C-:B------:R-:W-:Y:S01]  /*e7f0*/  FFMA.FTZ R74, R74, UR41, -R9.reuse ;  /* 0x000000294a4a7c23 */ /* 0x100fe20008010809 */
[--C-:B------:R-:W-:Y:S01]  /*e800*/  FFMA.FTZ R73, R73, UR41, -R6.reuse ;  /* 0x0000002949497c23 */ /* 0x100fe20008010806 */
[--C-:B------:R-:W-:Y:S01]  /*e810*/  FFMA.FTZ R75, R75, UR41, -R9.reuse ;  /* 0x000000294b4b7c23 */ /* 0x100fe20008010809 */
[--C-:B------:R-:W-:Y:S01]  /*e820*/  FFMA.FTZ R76, R76, UR41, -R6.reuse ;  /* 0x000000294c4c7c23 */ /* 0x100fe20008010806 */
[--C-:B------:R-:W-:Y:S01]  /*e830*/  FFMA.FTZ R78, R78, UR41, -R9.reuse ;  /* 0x000000294e4e7c23 */ /* 0x100fe20008010809 */
[----:B------:R-:W-:Y:S01]  /*e840*/  FFMA.FTZ R77, R77, UR41, -R6 ;  /* 0x000000294d4d7c23 */ /* 0x000fe20008010806 */
[----:B------:R-:W2:Y:S01]  /*e850*/  MUFU.EX2 R29, R29 ;  /* 0x0000001d001d7308 */ /* 0x000ea20000000800 */
[----:B-1----:R-:W-:Y:S01]  /*e860*/  FADD.FTZ R10, R28, R10 ;  /* 0x0000000a1c0a7221 */ /* 0x002fe20000010000 */
[--C-:B------:R-:W-:Y:S01]  /*e870*/  FFMA.FTZ R79, R79, UR41, -R9.reuse ;  /* 0x000000294f4f7c23 */ /* 0x100fe20008010809 */
[--C-:B------:R-:W-:Y:S01]  /*e880*/  FFMA.FTZ R80, R80, UR41, -R6.reuse ;  /* 0x0000002950507c23 */ /* 0x100fe20008010806 */
[--C-:B------:R-:W-:Y:S01]  /*e890*/  FFMA.FTZ R82, R82, UR41, -R9.reuse ;  /* 0x0000002952527c23 */ /* 0x100fe20008010809 */
[--C-:B------:R-:W-:Y:S01]  /*e8a0*/  FFMA.FTZ R81, R81, UR41, -R6.reuse ;  /* 0x0000002951517c23 */ /* 0x100fe20008010806 */
[----:B------:R-:W-:Y:S01]  /*e8b0*/  FFMA.FTZ R83, R83, UR41, -R9 ;  /* 0x0000002953537c23 */ /* 0x000fe20008010809 */
[--C-:B------:R-:W-:Y:S01]  /*e8c0*/  FFMA.FTZ R84, R84, UR41, -R6.reuse ;  /* 0x0000002954547c23 */ /* 0x100fe20008010806 */
[----:B------:R-:W1:Y:S01]  /*e8d0*/  MUFU.EX2 R31, R31 ;  /* 0x0000001f001f7308 */ /* 0x000e620000000800 */
[----:B0-----:R-:W-:Y:S01]  /*e8e0*/  FADD.FTZ R11, R27, R11 ;  /* 0x0000000b1b0b7221 */ /* 0x001fe20000010000 */
[--C-:B------:R-:W-:Y:S01]  /*e8f0*/  FFMA.FTZ R86, R86, UR41, -R9.reuse ;  /* 0x0000002956567c23 */ /* 0x100fe20008010809 */
[----:B------:R-:W-:Y:S01]  /*e900*/  FFMA.FTZ R6, R85, UR41, -R6 ;  /* 0x0000002955067c23 */ /* 0x000fe20008010806 */
[----:B------:R-:W-:-:S04]  /*e910*/  FFMA.FTZ R9, R87, UR41, -R9 ;  /* 0x0000002957097c23 */ /* 0x000fc80008010809 */
        /* <DEDUP_REMOVED lines=116> */
.L_x_10519:
[----:B------:R-:W2:Y:S04]  /*f060*/  LDL R62, [R1+0x2c] ;  /* 0x00002c00013e7983 */ /* 0x000ea80000100800 */
[----:B------:R-:W3:Y:S04]  /*f070*/  LDL R70, [R1+0x4c] ;  /* 0x00004c0001467983 */ /* 0x000ee80000100800 */
[----:B------:R-:W4:Y:S04]  /*f080*/  LDL R46, [R1+0x34] ;  /* 0x00003400012e7983 */ /* 0x000f280000100800 */
[----:B------:R-:W5:Y:S04]  /*f090*/  LDL R38, [R1+0x30] ;  /* 0x0000300001267983 */ /* 0x000f680000100800 */
[----:B------:R-:W5:Y:S01]  /*f0a0*/  LDL R54, [R1+0x50] ;  /* 0x0000500001367983 */ /* 0x000f620000100800 */
[----:B------:R-:W-:-:S02]  /*f0b0*/  IMAD R5, R5, 0x8, R2 ;  /* 0x0000000805057824 */ /* 0x000fc400078e0202 */
[----:B------:R-:W-:Y:S02]  /*f0c0*/  IMAD.U32 R30, RZ, RZ, UR39 ;  /* 0x00000027ff1e7e24 */ /* 0x000fe4000f8e00ff */
[----:B------:R-:W-:Y:S01]  /*f0d0*/  VIADD R5, R5, 0x2d860 ;  /* 0x0002d86005057836 */ /* 0x000fe20000000000 */
[----:B------:R-:W-:Y:S02]  /*f0e0*/  F2FP.F16.F32.PACK_AB R24, R25, R24 ;  /* 0x000000181918723e */ /* 0x000fe400000000ff */
[----:B------:R-:W-:Y:S02]  /*f0f0*/  F2FP.F16.F32.PACK_AB R25, R20, R26 ;  /* 0x0000001a1419723e */ /* 0x000fe400000000ff */
[----:B------:R-:W-:Y:S02]  /*f100*/  F2FP.F16.F32.PACK_AB R32, R33, R32 ;  /* 0x000000202120723e */ /* 0x000fe400000000ff */
[----:B------:R-:W-:Y:S02]  /*f110*/  PRMT R5, R30, 0x654, R5 ;  /* 0x000006541e057816 */ /* 0x000fe40000000005 */
[----:B------:R-:W-:-:S02]  /*f120*/  F2FP.F16.F32.PACK_AB R26, R29, R28 ;  /* 0x0000001c1d1a723e */ /* 0x000fc400000000ff */
[----:B------:R-:W-:Y:S01]  /*f130*/  F2FP.F16.F32.PACK_AB R27, R31, R27 ;  /* 0x0000001b1f1b723e */ /* 0x000fe200000000ff */
[----:B------:R0:W-:Y:S01]  /*f140*/  SYNCS.ARRIVE.TRANS64.RED.A1T0 RZ, [R5+URZ], RZ ;  /* 0x000000ff05ff79a7 */ /* 0x0001e2000810043f */
        /* <DEDUP_REMOVED lines=27> */
[----:B------:R-:W-:Y:S01]  /*f300*/  ISETP.GT.AND P1, PT, R4, RZ, PT ;  /* 0x000000ff0400720c */ /* 0x000fe20003f24270 */
        /* <DEDUP_REMOVED lines=53> */
[----:B--2---:R0:W-:Y:S04]  /*f660*/  STSM.16.M88.4 [R62+0x21800], R24 ;  /* 0x021800183e007844 */ /* 0x0041e80000000200 */
[----:B---3--:R0:W-:Y:S04]  /*f670*/  STSM.16.M88.4 [R70], R32 ;  /* 0x0000002046007844 */ /* 0x0081e80000000200 */
[----:B----4-:R0:W-:Y:S04]  /*f680*/  STSM.16.M88.4 [R46], R40 ;  /* 0x000000282e007844 */ /* 0x0101e80000000200 */
[----:B-----5:R0:W-:Y:S04]  /*f690*/  STSM.16.M88.4 [R38], R48 ;  /* 0x0000003026007844 */ /* 0x0201e80000000200 */
[----:B------:R0:W-:Y:S04]  /*f6a0*/  STSM.16.M88.4 [R62+0x27800], R56 ;  /* 0x027800383e007844 */ /* 0x0001e80000000200 */
[----:B------:R0:W-:Y:S04]  /*f6b0*/  STSM.16.M88.4 [R54], R64 ;  /* 0x0000004036007844 */ /* 0x0001e80000000200 */
[----:B------:R0:W-:Y:S04]  /*f6c0*/  STSM.16.M88.4 [R46+0x6000], R72 ;  /* 0x006000482e007844 */ /* 0x0001e80000000200 */
[----:B------:R0:W-:Y:S01]  /*f6d0*/  STSM.16.M88.4 [R38+0x6000], R80 ;  /* 0x0060005026007844 */ /* 0x0001e20000000200 */
[----:B------:R-:W-:Y:S01]  /*f6e0*/  @!PT LDS RZ, [RZ] ;  /* 0x00000000fffff984 */ /* 0x000fe20000000800 */
[----:B------:R-:W-:Y:S01]  /*f6f0*/  @!PT LDS RZ, [RZ] ;  /* 0x00000000fffff984 */ /* 0x000fe20000000800 */
[----:B------:R-:W-:Y:S01]  /*f700*/  @!PT LDS RZ, [RZ] ;  /* 0x00000000fffff984 */ /* 0x000fe20000000800 */
[----:B------:R-:W-:Y:S01]  /*f710*/  @!PT LDS RZ, [RZ] ;  /* 0x00000000fffff984 */ /* 0x000fe20000000800 */
[----:B------:R1:W-:Y:S06]  /*f720*/  MEMBAR.ALL.CTA ;  /* 0x0000000000007992 */ /* 0x0003ec0000008000 */
[----:B-1----:R-:W1:Y:S02]  /*f730*/  FENCE.VIEW.ASYNC.S ;  /* 0x00000000000073c6 */ /* 0x002e640000000000 */
[----:B-1----:R-:W-:Y:S01]  /*f740*/  NOP ;  /* 0x0000000000007918 */ /* 0x002fe20000000000 */
[----:B------:R-:W-:Y:S05]  /*f750*/  @P1 BRA `(.L_x_10520) ;  /* 0xffffffd800dc1947 */ /* 0x000fea000383ffff */
.L_x_10508:
[----:B------:R-:W-:Y:S05]  /*f760*/  WARPSYNC.ALL ;  /* 0x0000000000007948 */ /* 0x000fea0003800000 */
[----:B------:R-:W-:Y:S06]  /*f770*/  BAR.ARV 0x8, 0x200 ;  /* 0x0208000000007b1d */ /* 0x000fec0000002000 */
[----:B------:R-:W-:Y:S05]  /*f780*/  @!P0 BRA `(.L_x_10521) ;  /* 0x0000000000048947 */ /* 0x000fea0003800000 */
[----:B------:R-:W-:Y:S01]  /*f790*/  BPT.TRAP 0x1 ;  /* 0x000000040000795c */ /* 0x000fe20000300000 */
.L_x_10521:
[----:B------:R-:W-:Y:S01]  /*f7a0*/  IMAD R12, R139, 0x8, R2 ;  /* 0x000000088b0c7824 */ /* 0x000fe200078e0202 */
[----:B------:R-:W-:-:S04]  /*f7b0*/  SHF.L.U32 R7, R150, 0x1f, RZ ;  /* 0x0000001f96077819 */ /* 0x000fc800000006ff */
[----:B------:R1:W2:Y:S01]  /*f7c0*/  SYNCS.PHASECHK.TRANS64.TRYWAIT P1, [R12+URZ+0x2d850], R7 ;  /* 0x02d850070c0075a7 */ /* 0x0002a2000802017f */
[----:B------:R-:W-:Y:S05]  /*f7d0*/  @!P0 BRA `(.L_x_10522) ;  /* 0x0000000000048947 */ /* 0x000fea0003800000 */
[----:B------:R-:W-:Y:S01]  /*f7e0*/  BPT.TRAP 0x1 ;  /* 0x000000040000795c */ /* 0x000fe20000300000 */
.L_x_10522:
[----:B------:R-:W3:Y:S01]  /*f7f0*/  LDL.LU R4, [R1+0x40] ;  /* 0x0000400001047983 */ /* 0x000ee20000300800 */
[----:B------:R-:W-:Y:S01]  /*f800*/  IADD3 R2, R2, 0x400, RZ ;  /* 0x0000040002027810 */ /* 0x000fe20007ffe0ff */
[----:B------:R-:W-:-:S03]  /*f810*/  IMAD.MOV.U32 R5, RZ, RZ, 0x40000040 ;  /* 0x40000040ff057424 */ /* 0x000fc600078e00ff */
[----:B------:R-:W-:-:S04]  /*f820*/  SHF.R.U32.HI R2, RZ, 0x4, R2 ;  /* 0x00000004ff027819 */ /* 0x000fc80000011602 */
[----:B------:R-:W-:-:S04]  /*f830*/  LOP3.LUT R2, R2, 0x3fff, RZ, 0xc0, !PT ;  /* 0x00003fff02027812 */ /* 0x000fc800078ec0ff */
[----:B------:R-:W-:Y:S02]  /*f840*/  LOP3.LUT R2, R2, 0x2000000, RZ, 0xfc, !PT ;  /* 0x0200000002027812 */ /* 0x000fe400078efcff */
[----:B---3--:R-:W-:Y:S01]  /*f850*/  LOP3.LUT R4, R4, 0x10000, RZ, 0xfc, !PT ;  /* 0x0001000004047812 */ /* 0x008fe200078efcff */
[----:B--2---:R-:W-:Y:S06]  /*f860*/  @P1 BRA `(.L_x_10523) ;  /* 0x0000000000081947 */ /* 0x004fec0003800000 */
[----:B------:R-:W2:Y:S02]  /*f870*/  SYNCS.PHASECHK.TRANS64.TRYWAIT P1, [R12+URZ+0x2d850], R7 ;  /* 0x02d850070c0075a7 */ /* 0x000ea4000802017f */
[----:B--2---:R-:W-:Y:S05]  /*f880*/  @!P1 BRA `(.L_x_10524) ;  /* 0x0000009c002c9947 */ /* 0x004fea0003800000 */
.L_x_10523:
[----:B------:R-:W-:Y:S01]  /*f890*/  IMAD R6, R139, 0x600, R2 ;  /* 0x000006008b067824 */ /* 0x000fe200078e0202 */
[----:B------:R-:W-:Y:S05]  /*f8a0*/  WARPSYNC.ALL ;  /* 0x0000000000007948 */ /* 0x000fea0003800000 */
[----:B-12---:R-:W-:Y:S01]  /*f8b0*/  IMAD.MOV.U32 R7, RZ, RZ, -0x7fffffe0 ;  /* 0x80000020ff077424 */ /* 0x006fe200078e00ff */
[C---:B------:R-:W-:Y:S01]  /*f8c0*/  R2UR UR4, R4.reuse ;  /* 0x00000000040472ca */ /* 0x040fe200000e0000 */
[----:B------:R-:W-:Y:S01]  /*f8d0*/  WARPGROUP.ARRIVE ;  /* 0x00000000000079c5 */ /* 0x000fe20000000000 */
[----:B------:R-:W-:Y:S01]  /*f8e0*/  R2UR UR5, R5 ;  /* 0x00000000050572ca */ /* 0x000fe200000e0000 */
[----:B------:R-:W-:Y:S01]  /*f8f0*/  VIADD R8, R4, 0x2 ;  /* 0x0000000204087836 */ /* 0x000fe20000000000 */
[C---:B------:R-:W-:Y:S01]  /*f900*/  R2UR UR6, R6.reuse ;  /* 0x00000000060672ca */ /* 0x040fe200000e0000 */
[----:B------:R-:W-:Y:S01]  /*f910*/  VIADD R10, R6, 0x40 ;  /* 0x00000040060a7836 */ /* 0x000fe20000000000 */
[----:B------:R-:W-:Y:S01]  /*f920*/  R2UR UR7, R7 ;  /* 0x00000000070772ca */ /* 0x000fe200000e0000 */
[----:B------:R-:W-:Y:S01]  /*f930*/  IMAD.MOV.U32 R11, RZ, RZ, -0x7fffffe0 ;  /* 0x80000020ff0b7424 */ /* 0x000fe200078e00ff */
[----:B------:R-:W-:Y:S01]  /*f940*/  MOV R9, 0x40000040 ;  /* 0x4000004000097802 */ /* 0x000fe20000000f00 */
[----:B------:R-:W-:Y:S01]  /*f950*/  IMAD.MOV.U32 R5, RZ, RZ, 0x40000040 ;  /* 0x40000040ff057424 */ /* 0x000fe200078e00ff */
[----:B------:R-:W-:Y:S01]  /*f960*/  MOV R7, 0x80000020 ;  /* 0x8000002000077802 */ /* 0x000fe20000000f00 */
[----:B------:R-:W1:Y:S01]  /*f970*/  SHFL.BFLY PT, R2, R21, 0x2, 0x1f ;  /* 0x0c401f0015027f89 */ /* 0x000e6200000e0000 */
[----:B------:R-:W-:Y:S01]  /*f980*/  IMAD.MOV.U32 R39, RZ, RZ, RZ ;  /* 0x000000ffff277224 */ /* 0x000fe200078e00ff */
[----:B0-----:R-:W-:Y:S01]  /*f990*/  MOV R40, 0xff800000 ;  /* 0xff80000000287802 */ /* 0x001fe20000000f00 */
[----:B------:R-:W-:-:S05]  /*f9a0*/  IMAD.MOV.U32 R41, RZ, RZ, -0x800000 ;  /* 0xff800000ff297424 */ /* 0x000fca00078e00ff */
[----:B------:R-:W-:Y:S01]  /*f9b0*/  HGMMA.64x96x16.F32 R88, gdesc[UR4].tnspB, R88, gsb0 ;  /* 0x41600000045879f0 */ /* 0x000fe20008000858 */
[----:B------:R-:W-:Y:S01]  /*f9c0*/  R2UR UR4, R8 ;  /* 0x00000000080472ca */ /* 0x000fe200000e0000 */
[----:B------:R-:W-:Y:S01]  /*f9d0*/  VIADD R8, R4, 0x4 ;  /* 0x0000000404087836 */ /* 0x000fe20000000000 */
[----:B------:R-:W-:Y:S01]  /*f9e0*/  R2UR UR5, R9 ;  /* 0x00000000090572ca */ /* 0x000fe200000e0000 */
[----:B------:R-:W-:Y:S01]  /*f9f0*/  IMAD.MOV.U32 R9, RZ, RZ, 0x40000040 ;  /* 0x40000040ff097424 */ /* 0x000fe200078e00ff */
[----:B------:R-:W-:Y:S01]  /*fa00*/  R2UR UR6, R10 ;  /* 0x000000000a0672ca */ /* 0x000fe200000e0000 */
[----:B------:R-:W-:Y:S01]  /*fa10*/  VIADD R10, R6, 0x80 ;  /* 0x00000080060a7836 */ /* 0x000fe20000000000 */
[----:B------:R-:W-:Y:S02]  /*fa20*/  R2UR UR7, R11 ;  /* 0x000000000b0772ca */ /* 0x000fe400000e0000 */
[----:B------:R-:W-:Y:S01]  /*fa30*/  MOV R11, 0x80000020 ;  /* 0x80000020000b7802 */ /* 0x000fe20000000f00 */
[----:B------:R-:W-:-:S02]  /*fa40*/  WARPGROUP.DEPBAR.LE gsb0, 0x0 ;  /* 0x00008000000079c5 */ /* 0x000fc40000010000 */
[----:B------:R-:W-:-:S08]  /*fa50*/  WARPGROUP.ARRIVE ;  /* 0x00000000000079c5 */ /* 0x000fd00000000000 */
[----:B------:R-:W-:Y:S01]  /*fa60*/  HGMMA.64x96x16.F32 R88, gdesc[UR4].tnspB, R88, gsb0 ;  /* 0x41600000045879f0 */ /* 0x000fe20008000858 */
[----:B------:R-:W-:Y:S01]  /*fa70*/  R2UR UR4, R8 ;  /* 0x00000000080472ca */ /* 0x000fe200000e0000 */
[----:B------:R-:W-:Y:S01]  /*fa80*/  VIADD R8, R4, 0x6 ;  /* 0x0000000604087836 */ /* 0x000fe20000000000 */
[----:B------:R-:W-:Y:S01]  /*fa90*/  R2UR UR5, R9 ;  /* 0x00000000090572ca */ /* 0x000fe200000e0000 */
[----:B------:R-:W-:Y:S01]  /*faa0*/  IMAD.MOV.U32 R9, RZ, RZ, 0x40000040 ;  /* 0x40000040ff097424 */ /* 0x000fe200078e00ff */
[----:B------:R-:W-:Y:S01]  /*fab0*/  R2UR UR6, R10 ;  /* 0x000000000a0672ca */ /* 0x000fe200000e0000 */
[----:B------:R-:W-:Y:S01]  /*fac0*/  VIADD R10, R6, 0xc0 ;  /* 0x000000c0060a7836 */ /* 0x000fe20000000000 */
[----:B------:R-:W-:Y:S01]  /*fad0*/  R2UR UR7, R11 ;  /* 0x000000000b0772ca */ /* 0x000fe200000e0000 */
[----:B------:R-:W-:Y:S01]  /*fae0*/  IMAD.MOV.U32 R11, RZ, RZ, -0x7fffffe0 ;  /* 0x80000020ff0b7424 */ /* 0x000fe200078e00ff */
[----:B------:R-:W-:Y:S02]  /*faf0*/  WARPGROUP.DEPBAR.LE gsb0, 0x0 ;  /* 0x00008000000079c5 */ /* 0x000fe40000010000 */
[----:B------:R-:W-:-:S09]  /*fb00*/  WARPGROUP.ARRIVE ;  /* 0x00000000000079c5 */ /* 0x000fd20000000000 */
[----:B------:R-:W-:Y:S01]  /*fb10*/  HGMMA.64x96x16.F32 R88, gdesc[UR4].tnspB, R88, gsb0 ;  /* 0x41600000045879f0 */ /* 0x000fe20008000858 */
[----:B------:R-:W-:Y:S02]  /*fb20*/  R2UR UR4, R8 ;  /* 0x00000000080472ca */ /* 0x000fe400000e0000 */
[----:B------:R-:W-:Y:S01]  /*fb30*/  R2UR UR5, R9 ;  /* 0x00000000090572ca */ /* 0x000fe200000e0000 */
[----:B------:R-:W-:Y:S01]  /*fb40*/  IMAD.MOV.U32 R9, RZ, RZ, 0x40000040 ;  /* 0x40000040ff097424 */ /* 0x000fe200078e00ff */
[----:B------:R-:W-:Y:S01]  /*fb50*/  R2UR UR6, R10 ;  /* 0x000000000a0672ca */ /* 0x000fe200000e0000 */
[----:B------:R-:W-:Y:S01]  /*fb60*/  VIADD R10, R6, 0x100 ;  /* 0x00000100060a7836 */ /* 0x000fe20000000000 */
[----:B------:R-:W-:Y:S01]  /*fb70*/  R2UR UR7, R11 ;  /* 0x000000000b0772ca */ /* 0x000fe200000e0000 */
[----:B------:R-:W-:Y:S01]  /*fb80*/  IMAD.MOV.U32 R11, RZ, RZ, -0x7fffffe0 ;  /* 0x80000020ff0b7424 */ /* 0x000fe200078e00ff */
[----:B------:R-:W-:Y:S01]  /*fb90*/  IADD3 R8, R4, 0x600, RZ ;  /* 0x0000060004087810 */ /* 0x000fe20007ffe0ff */
[----:B------:R-:W-:-:S02]  /*fba0*/  WARPGROUP.DEPBAR.LE gsb0, 0x0 ;  /* 0x00008000000079c5 */ /* 0x000fc40000010000 */
[----:B------:R-:W-:-:S08]  /*fbb0*/  WARPGROUP.ARRIVE ;  /* 0x00000000000079c5 */ /* 0x000fd00000000000 */
[----:B------:R-:W-:Y:S01]  /*fbc0*/  HGMMA.64x96x16.F32 R88, gdesc[UR4].tnspB, R88, gsb0 ;  /* 0x41600000045879f0 */ /* 0x000fe20008000858 */
[----:B------:R-:W-:Y:S01]  /*fbd0*/  R2UR UR4, R8 ;  /* 0x00000000080472ca */ /* 0x000fe200000e0000 */
[----:B------:R-:W-:Y:S01]  /*fbe0*/  VIADD R8, R4, 0x602 ;  /* 0x0000060204087836 */ /* 0x000fe20000000000 */
[----:B------:R-:W-:Y:S01]  /*fbf0*/  R2UR UR5, R9 ;  /* 0x00000000090572ca */ /* 0x000fe200000e0000 */
[----:B------:R-:W-:Y:S01]  /*fc00*/  IMAD.MOV.U32 R9, RZ, RZ, 0x40000040 ;  /* 0x40000040ff097424 */ /* 0x000fe200078e00ff */
[----:B------:R-:W-:Y:S02]  /*fc10*/  R2UR UR6, R10 ;  /* 0x000000000a0672ca */ /* 0x000fe400000e0000 */
[----:B------:R-:W-:Y:S01]  /*fc20*/  R2UR UR7, R11 ;  /* 0x000000000b0772ca */ /* 0x000fe200000e0000 */
[----:B------:R-:W-:Y:S01]  /*fc30*/  IMAD.MOV.U32 R11, RZ, RZ, -0x7fffffe0 ;  /* 0x80000020ff0b7424 */ /* 0x000fe200078e00ff */
[----:B------:R-:W-:Y:S01]  /*fc40*/  IADD3 R10, R6, 0x140, RZ ;  /* 0x00000140060a7810 */ /* 0x000fe20007ffe0ff */
[----:B------:R-:W-:-:S02]  /*fc50*/  WARPGROUP.DEPBAR.LE gsb0, 0x0 ;  /* 0x00008000000079c5 */ /* 0x000fc40000010000 */
[----:B------:R-:W-:-:S08]  /*fc60*/  WARPGROUP.ARRIVE ;  /* 0x00000000000079c5 */ /* 0x000fd00000000000 */
[----:B------:R-:W-:Y:S01]  /*fc70*/  HGMMA.64x96x16.F32 R88, gdesc[UR4].tnspB, R88, gsb0 ;  /* 0x41600000045879f0 */ /* 0x000fe20008000858 */
[----:B------:R-:W-:Y:S01]  /*fc80*/  R2UR UR4, R8 ;  /* 0x00000000080472ca */ /* 0x000fe200000e0000 */
[C---:B------:R-:W-:Y:S01]  /*fc90*/  VIADD R8, R4.reuse, 0x604 ;  /* 0x0000060404087836 */ /* 0x040fe20000000000 */
[----:B------:R-:W-:Y:S01]  /*fca0*/  R2UR UR5, R9 ;  /* 0x00000000090572ca */ /* 0x000fe200000e0000 */
[----:B------:R-:W-:Y:S01]  /*fcb0*/  VIADD R4, R4, 0x606 ;  /* 0x0000060604047836 */ /* 0x000fe20000000000 */
[----:B------:R-:W-:Y:S01]  /*fcc0*/  R2UR UR6, R10 ;  /* 0x000000000a0672ca */ /* 0x000fe200000e0000 */
[C---:B------:R-:W-:Y:S01]  /*fcd0*/  VIADD R10, R6.reuse, 0x180 ;  /* 0x00000180060a7836 */ /* 0x040fe20000000000 */
[----:B------:R-:W-:Y:S01]  /*fce0*/  R2UR UR7, R11 ;  /* 0x000000000b0772ca */ /* 0x000fe200000e0000 */
[----:B------:R-:W-:Y:S01]  /*fcf0*/  IMAD.MOV.U32 R11, RZ, RZ, -0x7fffffe0 ;  /* 0x80000020ff0b7424 */ /* 0x000fe200078e00ff */
[----:B------:R-:W-:Y:S01]  /*fd00*/  MOV R9, 0x40000040 ;  /* 0x4000004000097802 */ /* 0x000fe20000000f00 */
[----:B------:R-:W-:Y:S01]  /*fd10*/  VIADD R6, R6, 0x1c0 ;  /* 0x000001c006067836 */ /* 0x000fe20000000000 */
[----:B------:R-:W-:-:S02]  /*fd20*/  WARPGROUP.DEPBAR.LE gsb0, 0x0 ;  /* 0x00008000000079c5 */ /* 0x000fc40000010000 */
[----:B------:R-:W-:-:S07]  /*fd30*/  WARPGROUP.ARRIVE ;  /* 0x00000000000079c5 */ /* 0x000fce0000000000 */
[----:B------:R-:W-:Y:S01]  /*fd40*/  HGMMA.64x96x16.F32 R88, gdesc[UR4].tnspB, R88, gsb0 ;  /* 0x41600000045879f0 */ /* 0x000fe20008000858 */
[----:B------:R-:W-:Y:S02]  /*fd50*/  R2UR UR4, R8 ;  /* 0x00000000080472ca */ /* 0x000fe400000e0000 */
[----:B------:R-:W-:Y:S02]  /*fd60*/  R2UR UR5, R9 ;  /* 0x00000000090572ca */ /* 0x000fe400000e0000 */
[----:B------:R-:W-:Y:S02]  /*fd70*/  R2UR UR6, R10 ;  /* 0x000000000a0672ca */ /* 0x000fe400000e0000 */
[----:B------:R-:W-:Y:S01]  /*fd80*/  R2UR UR7, R11 ;  /* 0x000000000b0772ca */ /* 0x000fe200000e0000 */
[----:B------:R-:W-:Y:S01]  /*fd90*/  IMAD.U32 R11, RZ, RZ, UR41 ;  /* 0x00000029ff0b7e24 */ /* 0x000fe2000f8e00ff */
[----:B------:R-:W-:Y:S02]  /*fda0*/  WARPGROUP.DEPBAR.LE gsb0, 0x0 ;  /* 0x00008000000079c5 */ /* 0x000fe40000010000 */
[----:B------:R-:W-:-:S09]  /*fdb0*/  WARPGROUP.ARRIVE ;  /* 0x00000000000079c5 */ /* 0x000fd20000000000 */
[----:B------:R-:W-:Y:S01]  /*fdc0*/  HGMMA.64x96x16.F32 R88, gdesc[UR4].tnspB, R88, gsb0 ;  /* 0x41600000045879f0 */ /* 0x000fe20008000858 */
[----:B------:R-:W-:Y:S01]  /*fdd0*/  R2UR UR4, R4 ;  /* 0x00000000040472ca */ /* 0x000fe200000e0000 */
[----:B-1----:R-:W-:Y:S01]  /*fde0*/  FADD.FTZ R4, R2, R21 ;  /* 0x0000001502047221 */ /* 0x002fe20000010000 */
[----:B------:R-:W-:Y:S02]  /*fdf0*/  R2UR UR5, R5 ;  /* 0x00000000050572ca */ /* 0x000fe400000e0000 */
[----:B------:R-:W-:Y:S01]  /*fe00*/  R2UR UR6, R6 ;  /* 0x00000000060672ca */ /* 0x000fe200000e0000 */
[----:B------:R-:W0:Y:S01]  /*fe10*/  SHFL.BFLY PT, R5, R142, 0x2, 0x1f ;  /* 0x0c401f008e057f89 */ /* 0x000e2200000e0000 */
[----:B------:R-:W-:-:S03]  /*fe20*/  R2UR UR7, R7 ;  /* 0x00000000070772ca */ /* 0x000fc600000e0000 */
[----:B------:R-:W1:Y:S01]  /*fe30*/  SHFL.BFLY PT, R7, R4, 0x1, 0x1f ;  /* 0x0c201f0004077f89 */ /* 0x000e6200000e0000 */
[----:B0-----:R-:W-:Y:S01]  /*fe40*/  FADD.FTZ R5, R5, R142 ;  /* 0x0000008e05057221 */ /* 0x001fe20000010000 */
[----:B-1----:R-:W-:-:S04]  /*fe50*/  FADD.FTZ R9, R4, R7 ;  /* 0x0000000704097221 */ /* 0x002fc80000010000 */
[----:B------:R-:W0:Y:S01]  /*fe60*/  SHFL.BFLY PT, R2, R5, 0x1, 0x1f ;  /* 0x0c201f0005027f89 */ /* 0x000e2200000e0000 */
[----:B------:R-:W-:-:S13]  /*fe70*/  FSETP.NE.FTZ.AND P2, PT, R9, RZ, PT ;  /* 0x000000ff0900720b */ /* 0x000fda0003f55000 */
[----:B------:R-:W1:Y:S01]  /*fe80*/  @P2 MUFU.LG2 R7, R9 ;  /* 0x0000000900072308 */ /* 0x000e620000000c00 */
[----:B------:R-:W-:Y:S01]  /*fe90*/  @P2 FMUL.FTZ R11, R11, 0.69314718246459960938 ;  /* 0x3f3172180b0b2820 */ /* 0x000fe20000410000 */
[----:B0-----:R-:W-:Y:S01]  /*fea0*/  FADD.FTZ R8, R5, R2 ;  /* 0x0000000205087221 */ /* 0x001fe20000010000 */
[----:B------:R-:W-:Y:S02]  /*feb0*/  IMAD.MOV.U32 R2, RZ, RZ, RZ ;  /* 0x000000ffff027224 */ /* 0x000fe400078e00ff */
[----:B------:R-:W-:Y:S02]  /*fec0*/  IMAD.U32 R5, RZ, RZ, UR41 ;  /* 0x00000029ff057e24 */ /* 0x000fe4000f8e00ff */
[----:B------:R-:W-:Y:S02]  /*fed0*/  FSETP.NE.FTZ.AND P1, PT, R8, RZ, PT ;  /* 0x000000ff0800720b */ /* 0x000fe40003f35000 */
[----:B------:R-:W-:Y:S01]  /*fee0*/  @P2 MUFU.RCP R2, R9 ;  /* 0x0000000900022308 */ /* 0x000fe20000001000 */
[----:B-1----:R-:W-:-:S04]  /*fef0*/  @P2 FMUL.FTZ R4, R7, 0.69314718246459960938 ;  /* 0x3f31721807042820 */ /* 0x002fc80000410000 */
[----:B------:R-:W-:-:S06]  /*ff00*/  @P2 FFMA.FTZ R41, R11, R3, R4 ;  /* 0x000000030b292223 */ /* 0x000fcc0000010004 */
[----:B------:R-:W0:Y:S01]  /*ff10*/  @P1 MUFU.LG2 R6, R8 ;  /* 0x0000000800061308 */ /* 0x000e220000000c00 */
[----:B------:R-:W-:-:S07]  /*ff20*/  @P1 FMUL.FTZ R5, R5, 0.69314718246459960938 ;  /* 0x3f31721805051820 */ /* 0x000fce0000410000 */
[----:B------:R1:W2:Y:S01]  /*ff30*/  @P1 MUFU.RCP R39, R8 ;  /* 0x0000000800271308 */ /* 0x0002a20000001000 */
[----:B0-----:R-:W-:-:S04]  /*ff40*/  @P1 FMUL.FTZ R6, R6, 0.69314718246459960938 ;  /* 0x3f31721806061820 */ /* 0x001fc80000410000 */
[----:B------:R-:W-:Y:S01]  /*ff50*/  @P1 FFMA.FTZ R40, R5, R0, R6 ;  /* 0x0000000005281223 */ /* 0x000fe20000010006 */
[----:B------:R-:W-:Y:S02]  /*ff60*/  WARPGROUP.DEPBAR.LE gsb0, 0x0 ;  /* 0x00008000000079c5 */ /* 0x000fe40000010000 */
[----:B------:R-:W-:-:S06]  /*ff70*/  WARPGROUP.ARRIVE ;  /* 0x00000000000079c5 */ /* 0x000fcc0000000000 */
[----:B------:R-:W-:Y:S03]  /*ff80*/  HGMMA.64x96x16.F32 R88, gdesc[UR4].tnspB, R88, gsb0 ;  /* 0x41600000045879f0 */ /* 0x000fe60008000858 */
[----:B------:R-:W-:Y:S02]  /*ff90*/  WARPGROUP.DEPBAR.LE gsb0, 0x0 ;  /* 0x00008000000079c5 */ /* 0x000fe40000010000 */
[----:B-12---:R-:W-:Y:S05]  /*ffa0*/  @!P0 BRA `(.L_x_10525) ;  /* 0x0000000000048947 */ /* 0x006fea0003800000 */
[----:B------:R-:W-:Y:S01]  /*ffb0*/  BPT.TRAP 0x1 ;  /* 0x000000040000795c */ /* 0x000fe20000300000 */
.L_x_10525:
        /* <DEDUP_REMOVED lines=58> */
[----:B0-----:R-:W-:-:S11]  /*10360*/  SEL R139, R139, RZ, P0 ;  /* 0x000000ff8b8b7207 */ /* 0x001fd60000000000 */
.L_x_10466:
[----:B------:R-:W-:Y:S05]  /*10370*/  WARPSYNC.ALL ;  /* 0x0000000000007948 */ /* 0x000fea0003800000 */
[----:B------:R-:W0:Y:S08]  /*10380*/  S2UR UR39, SR_CgaCtaId ;  /* 0x00000000002779c3 */ /* 0x000e300000008800 */
[----:B------:R-:W-:Y:S06]  /*10390*/  BAR.SYNC.DEFER_BLOCKING 0x5, 0x200 ;  /* 0x0148000000007b1d */ /* 0x000fec0000010000 */
[----:B------:R-:W-:Y:S01]  /*103a0*/  UMOV UR4, 0x400 ;  /* 0x0000040000047882 */ /* 0x000fe20000000000 */
[----:B------:R-:W-:Y:S01]  /*103b0*/  BSSY B0, `(.L_x_10526) ;  /* 0x00001d1000007945 */ /* 0x000fe20003800000 */
[----:B0-----:R-:W-:-:S06]  /*103c0*/  ULEA UR4, UR39, UR4, 0x18 ;  /* 0x0000000427047291 */ /* 0x001fcc000f8ec03f */
[----:B------:R-:W-:-:S05]  /*103d0*/  MOV R2, UR4 ;  /* 0x0000000400027c02 */ /* 0x000fca0008000f00 */
[----:B------:R0:W1:Y:S01]  /*103e0*/  LDS.128 R32, [R2+0x2d8d0] ;  /* 0x02d8d00002207984 */ /* 0x0000620000000c00 */
[----:B------:R-:W-:Y:S06]  /*103f0*/  BAR.ARV 0x4, 0x200 ;  /* 0x0108000000007b1d */ /* 0x000fec0000002000 */
[----:B------:R-:W-:Y:S05]  /*10400*/  @P1 BRA `(.L_x_10527) ;  /* 0x0000001000801947 */ /* 0x000fea0003800000 */
[----:B------:R-:W2:Y:S04]  /*10410*/  LDL R4, [R1+0x90] ;  /* 0x0000900001047983 */ /* 0x000ea80000100800 */
[----:B------:R-:W3:Y:S04]  /*10420*/  LDL.LU R82, [R1+0x58] ;  /* 0x0000580001527983 */ /* 0x000ee80000300800 */
[----:B------:R-:W4:Y:S01]  /*10430*/  LDL.LU R80, [R1+0x5c] ;  /* 0x00005c0001507983 */ /* 0x000f220000300800 */
[----:B------:R-:W0:Y:S01]  /*10440*/  S2R R5, SR_SWINHI ;  /* 0x0000000000057919 */ /* 0x000e220000002f00 */
[----:B------:R-:W-:Y:S05]  /*10450*/  WARPSYNC.ALL ;  /* 0x0000000000007948 */ /* 0x000fea0003800000 */
[----:B------:R-:W-:Y:S01]  /*10460*/  F2FP.F16.F32.PACK_AB R6, R51, R6 ;  /* 0x000000063306723e */ /* 0x000fe200000000ff */
[----:B------:R-:W-:Y:S01]  /*10470*/  ULDC.64 UR4, c[0x0][0xc00] ;  /* 0x0003000000047ab9 */ /* 0x000fe20000000a00 */
[----:B------:R-:W-:Y:S01]  /*10480*/  F2FP.F16.F32.PACK_AB R26, R47, R26 ;  /* 0x0000001a2f1a723e */ /* 0x000fe200000000ff */
[----:B------:R-:W4:Y:S01]  /*10490*/  LDL R78, [R1+0x54] ;  /* 0x00005400014e7983 */ /* 0x000f220000100800 */
[----:B------:R-:W-:-:S02]  /*104a0*/  MOV R20, R2 ;  /* 0x0000000200147202 */ /* 0x000fc40000000f00 */
[----:B0-----:R-:W-:Y:S01]  /*104b0*/  MOV R21, R5 ;  /* 0x0000000500157202 */ /* 0x001fe20000000f00 */
[----:B------:R-:W-:Y:S02]  /*104c0*/  BAR.SYNC.DEFER_BLOCKING 0x1, 0x180 ;  /* 0x0046000000007b1d */ /* 0x000fe40000010000 */
[----:B--2---:R-:W-:-:S03]  /*104d0*/  IMAD.WIDE R4, R4, 0x2, R20 ;  /* 0x0000000204047825 */ /* 0x004fc600078e0214 */
[----:B------:R-:W-:-:S04]  /*104e0*/  IADD3 R75, P4, R4, 0x20, RZ ;  /* 0x00000020044b7810 */ /* 0x000fc80007f9e0ff */
[----:B------:R-:W-:Y:S02]  /*104f0*/  LOP3.LUT R8, R75, 0x180, RZ, 0xc0, !PT ;  /* 0x000001804b087812 */ /* 0x000fe400078ec0ff */
[----:B------:R-:W-:Y:S02]  /*10500*/  IADD3 R77, P3, R4, 0x3000, RZ ;  /* 0x00003000044d7810 */ /* 0x000fe40007f7e0ff */
[----:B------:R-:W-:Y:S02]  /*10510*/  SHF.R.U64 R8, R8, 0x3, RZ ;  /* 0x0000000308087819 */ /* 0x000fe400000012ff */
[C---:B------:R-:W-:Y:S02]  /*10520*/  IADD3 R79, P2, R4.reuse, 0x3020, RZ ;  /* 0x00003020044f7810 */ /* 0x040fe40007f5e0ff */
[C---:B------:R-:W-:Y:S02]  /*10530*/  IADD3 R81, P1, R4.reuse, 0x6000, RZ ;  /* 0x0000600004517810 */ /* 0x040fe40007f3e0ff */
[----:B------:R-:W-:-:S02]  /*10540*/  LOP3.LUT R9, R4, 0x180, RZ, 0xc0, !PT ;  /* 0x0000018004097812 */ /* 0x000fc400078ec0ff */
[----:B------:R-:W-:Y:S02]  /*10550*/  LOP3.LUT R12, R8, R75, RZ, 0x3c, !PT ;  /* 0x0000004b080c7212 */ /* 0x000fe400078e3cff */
[----:B------:R-:W-:Y:S02]  /*10560*/  LOP3.LUT R8, R77, 0x180, RZ, 0xc0, !PT ;  /* 0x000001804d087812 */ /* 0x000fe400078ec0ff */
[----:B------:R-:W-:Y:S02]  /*10570*/  LOP3.LUT R10, R79, 0x180, RZ, 0xc0, !PT ;  /* 0x000001804f0a7812 */ /* 0x000fe400078ec0ff */
[----:B-1----:R-:W-:Y:S02]  /*10580*/  LOP3.LUT R32, R81, 0x180, RZ, 0xc0, !PT ;  /* 0x0000018051207812 */ /* 0x002fe400078ec0ff */
[----:B------:R-:W-:Y:S02]  /*10590*/  SHF.R.U64 R9, R9, 0x3, RZ ;  /* 0x0000000309097819 */ /* 0x000fe400000012ff */
[----:B------:R-:W-:-:S02]  /*105a0*/  SHF.R.U64 R8, R8, 0x3, RZ ;  /* 0x0000000308087819 */ /* 0x000fc400000012ff */
[----:B------:R-:W-:Y:S02]  /*105b0*/  IADD3 R76, P0, R4, 0x6020, RZ ;  /* 0x00006020044c7810 */ /* 0x000fe40007f1e0ff */
[----:B------:R-:W-:Y:S02]  /*105c0*/  SHF.R.U64 R10, R10, 0x3, RZ ;  /* 0x000000030a0a7819 */ /* 0x000fe400000012ff */
[----:B------:R-:W-:Y:S02]  /*105d0*/  SHF.R.U64 R32, R32, 0x3, RZ ;  /* 0x0000000320207819 */ /* 0x000fe400000012ff */
[----:B------:R-:W-:Y:S01]  /*105e0*/  LOP3.LUT R4, R9, R4, RZ, 0x3c, !PT ;  /* 0x0000000409047212 */ /* 0x000fe200078e3cff */
[--C-:B------:R-:W-:Y:S01]  /*105f0*/  IMAD.X R13, RZ, RZ, R5.reuse, P4 ;  /* 0x000000ffff0d7224 */ /* 0x100fe200020e0605 */
[----:B------:R-:W-:Y:S01]  /*10600*/  LOP3.LUT R14, R8, R77, RZ, 0x3c, !PT ;  /* 0x0000004d080e7212 */ /* 0x000fe200078e3cff */
[--C-:B------:R-:W-:Y:S01]  /*10610*/  IMAD.X R15, RZ, RZ, R5.reuse, P3 ;  /* 0x000000ffff0f7224 */ /* 0x100fe200018e0605 */
[----:B------:R-:W-:Y:S01]  /*10620*/  LOP3.LUT R24, R10, R79, RZ, 0x3c, !PT ;  /* 0x0000004f0a187212 */ /* 0x000fe200078e3cff */
[----:B------:R-:W-:Y:S01]  /*10630*/  IMAD.X R25, RZ, RZ, R5, P2 ;  /* 0x000000ffff197224 */ /* 0x000fe200010e0605 */
[----:B------:R-:W-:-:S02]  /*10640*/  LOP3.LUT R8, R32, R81, RZ, 0x3c, !PT ;  /* 0x0000005120087212 */ /* 0x000fc400078e3cff */
[----:B------:R-:W-:Y:S02]  /*10650*/  LOP3.LUT R75, R76, 0x180, RZ, 0xc0, !PT ;  /* 0x000001804c4b7812 */ /* 0x000fe400078ec0ff */
[----:B------:R-:W-:Y:S01]  /*10660*/  MOV R32, R4 ;  /* 0x0000000400207202 */ /* 0x000fe20000000f00 */
[----:B------:R-:W-:Y:S01]  /*10670*/  IMAD.X R9, RZ, RZ, R5, P1 ;  /* 0x000000ffff097224 */ /* 0x000fe200008e0605 */
[----:B------:R-:W-:Y:S02]  /*10680*/  F2FP.F16.F32.PACK_AB R4, R50, R7 ;  /* 0x000000073204723e */ /* 0x000fe400000000ff */
[----:B------:R-:W-:Y:S02]  /*10690*/  IADD3.X R11, RZ, R5, RZ, P0, !PT ;  /* 0x00000005ff0b7210 */ /* 0x000fe400007fe4ff */
[----:B------:R-:W-:Y:S02]  /*106a0*/  F2FP.F16.F32.PACK_AB R7, R66, R63 ;  /* 0x0000003f4207723e */ /* 0x000fe400000000ff */
[----:B------:R-:W-:-:S02]  /*106b0*/  F2FP.F16.F32.PACK_AB R5, R73, R64 ;  /* 0x000000404905723e */ /* 0x000fc400000000ff */
[----:B------:R-:W-:Y:S02]  /*106c0*/  MOV R63, R12 ;  /* 0x0000000c003f7202 */ /* 0x000fe40000000f00 */
[----:B------:R-:W-:Y:S02]  /*106d0*/  MOV R51, R14 ;  /* 0x0000000e00337202 */ /* 0x000fe40000000f00 */
[----:B------:R-:W-:Y:S02]  /*106e0*/  MOV R50, R24 ;  /* 0x0000001800327202 */ /* 0x000fe40000000f00 */
[----:B------:R-:W-:Y:S02]  /*106f0*/  SHF.R.U64 R75, R75, 0x3, RZ ;  /* 0x000000034b4b7819 */ /* 0x000fe400000012ff */
[----:B------:R-:W-:Y:S02]  /*10700*/  F2FP.F16.F32.PACK_AB R12, R48, R37 ;  /* 0x00000025300c723e */ /* 0x000fe400000000ff */
[----:B------:R-:W-:-:S02]  /*10710*/  F2FP.F16.F32.PACK_AB R13, R71, R62 ;  /* 0x0000003e470d723e */ /* 0x000fc400000000ff */
[----:B------:R-:W-:Y:S02]  /*10720*/  F2FP.F16.F32.PACK_AB R14, R49, R36 ;  /* 0x00000024310e723e */ /* 0x000fe400000000ff */
[----:B------:R-:W-:Y:S02]  /*10730*/  F2FP.F16.F32.PACK_AB R15, R74, R61 ;  /* 0x0000003d4a0f723e */ /* 0x000fe400000000ff */
[----:B------:R-:W-:Y:S02]  /*10740*/  F2FP.F16.F32.PACK_AB R24, R46, R27 ;  /* 0x0000001b2e18723e */ /* 0x000fe400000000ff */
[----:B------:R-:W-:Y:S02]  /*10750*/  F2FP.F16.F32.PACK_AB R25, R69, R60 ;  /* 0x0000003c4519723e */ /* 0x000fe400000000ff */
[----:B------:R-:W-:Y:S01]  /*10760*/  F2FP.F16.F32.PACK_AB R27, R72, R59 ;  /* 0x0000003b481b723e */ /* 0x000fe200000000ff */
[----:B------:R0:W-:Y:S01]  /*10770*/  STSM.16.M88.4 [R32], R4 ;  /* 0x0000000420007844 */ /* 0x0001e20000000200 */
[----:B------:R-:W-:-:S03]  /*10780*/  LOP3.LUT R10, R75, R76, RZ, 0x3c, !PT ;  /* 0x0000004c4b0a7212 */ /* 0x000fc600078e3cff */
[----:B------:R-:W-:Y:S01]  /*10790*/  STSM.16.M88.4 [R63], R12 ;  /* 0x0000000c3f007844 */ /* 0x000fe20000000200 */
[----:B------:R-:W-:-:S03]  /*107a0*/  ISETP.NE.U32.AND P0, PT, RZ, UR4, PT ;  /* 0x00000004ff007c0c */ /* 0x000fc6000bf05070 */
[----:B------:R3:W-:Y:S01]  /*107b0*/  STSM.16.M88.4 [R51], R24 ;  /* 0x0000001833007844 */ /* 0x0007e20000000200 */
[----:B------:R-:W-:Y:S02]  /*107c0*/  MOV R36, R8 ;  /* 0x0000000800247202 */ /* 0x000fe40000000f00 */
[----:B------:R-:W-:Y:S02]  /*107d0*/  F2FP.F16.F32.PACK_AB R8, R42, R29 ;  /* 0x0000001d2a08723e */ /* 0x000fe400000000ff */
[----:B------:R-:W-:Y:S02]  /*107e0*/  F2FP.F16.F32.PACK_AB R9, R65, R56 ;  /* 0x000000384109723e */ /* 0x000fe400000000ff */
[----:B0-----:R-:W-:Y:S02]  /*107f0*/  MOV R32, R10 ;  /* 0x0000000a00207202 */ /* 0x001fe40000000f00 */
[----:B------:R-:W-:Y:S02]  /*10800*/  F2FP.F16.F32.PACK_AB R4, R44, R31 ;  /* 0x0000001f2c04723e */ /* 0x000fe400000000ff */
[----:B------:R-:W-:-:S02]  /*10810*/  F2FP.F16.F32.PACK_AB R5, R67, R58 ;  /* 0x0000003a4305723e */ /* 0x000fc400000000ff */
[----:B------:R-:W-:Y:S02]  /*10820*/  F2FP.F16.F32.PACK_AB R6, R45, R30 ;  /* 0x0000001e2d06723e */ /* 0x000fe400000000ff */
[----:B---3--:R-:W-:Y:S02]  /*10830*/  IADD3 R24, P1, R82, UR4, RZ ;  /* 0x0000000452187c10 */ /* 0x008fe4000ff3e0ff */
[----:B------:R-:W-:Y:S02]  /*10840*/  F2FP.F16.F32.PACK_AB R7, R70, R57 ;  /* 0x000000394607723e */ /* 0x000fe400000000ff */
[----:B------:R-:W-:Y:S02]  /*10850*/  F2FP.F16.F32.PACK_AB R10, R43, R28 ;  /* 0x0000001c2b0a723e */ /* 0x000fe400000000ff */
[----:B------:R-:W-:Y:S02]  /*10860*/  F2FP.F16.F32.PACK_AB R11, R68, R55 ;  /* 0x00000037440b723e */ /* 0x000fe400000000ff */
[----:B------:R-:W-:-:S02]  /*10870*/  F2FP.F16.F32.PACK_AB R12, R38, R3 ;  /* 0x00000003260c723e */ /* 0x000fc400000000ff */
[----:B------:R-:W-:Y:S02]  /*10880*/  F2FP.F16.F32.PACK_AB R13, R54, R53 ;  /* 0x00000035360d723e */ /* 0x000fe400000000ff */
[----:B------:R-:W-:Y:S02]  /*10890*/  F2FP.F16.F32.PACK_AB R14, R39, R0 ;  /* 0x00000000270e723e */ /* 0x000fe400000000ff */
[----:B------:R-:W-:Y:S02]  /*108a0*/  F2FP.F16.F32.PACK_AB R15, R135, R52 ;  /* 0x00000034870f723e */ /* 0x000fe400000000ff */
[----:B------:R-:W-:Y:S02]  /*108b0*/  ISETP.NE.AND.EX P0, PT, RZ, UR5, PT, P0 ;  /* 0x00000005ff007c0c */ /* 0x000fe4000bf05300 */
[----:B----4-:R-:W-:Y:S01]  /*108c0*/  IADD3.X R25, R80, UR5, RZ, P1, !PT ;  /* 0x0000000550197c10 */ /* 0x010fe20008ffe4ff */
[----:B------:R-:W-:Y:S01]  /*108d0*/  ULDC.64 UR4, c[0x0][0xc08] ;  /* 0x0003020000047ab9 */ /* 0x000fe20000000a00 */
[----:B------:R0:W-:Y:S01]  /*108e0*/  STSM.16.M88.4 [R50], R4 ;  /* 0x0000000432007844 */ /* 0x0001e20000000200 */
[----:B------:R-:W-:Y:S01]  /*108f0*/  ISETP.NE.U32.AND P2, PT, RZ, UR4, PT ;  /* 0x00000004ff007c0c */ /* 0x000fe2000bf45070 */
[----:B------:R-:W-:Y:S01]  /*10900*/  IMAD.MOV.U32 R42, RZ, RZ, RZ ;  /* 0x000000ffff2a7224 */ /* 0x000fe200078e00ff */
[----:B------:R-:W1:Y:S01]  /*10910*/  LDC R3, c[0x0][0xbe8] ;  /* 0x0002fa00ff037b82 */ /* 0x000e620000000800 */
[----:B------:R-:W-:Y:S01]  /*10920*/  STSM.16.M88.4 [R36], R8 ;  /* 0x0000000824007844 */ /* 0x000fe20000000200 */
[----:B------:R-:W-:-:S03]  /*10930*/  ISETP.NE.AND.EX P2, PT, RZ, UR5, PT, P2 ;  /* 0x00000005ff007c0c */ /* 0x000fc6000bf45320 */
[----:B------:R2:W-:Y:S03]  /*10940*/  STSM.16.M88.4 [R32], R12 ;  /* 0x0000000c20007844 */ /* 0x0005e60000000200 */
[----:B------:R-:W-:Y:S07]  /*10950*/  BAR.SYNC.DEFER_BLOCKING 0x1, 0x180 ;  /* 0x0046000000007b1d */ /* 0x000fee0000010000 */
[----:B0-----:R-:W-:Y:S01]  /*10960*/  @P2 IADD3 R4, P3, R82, UR4, RZ ;  /* 0x0000000452042c10 */ /* 0x001fe2000ff7e0ff */
[----:B------:R-:W-:-:S03]  /*10970*/  ULDC UR4, c[0x0][0xa88] ;  /* 0x0002a20000047ab9 */ /* 0x000fc60000000800 */
[----:B------:R-:W-:Y:S01]  /*10980*/  @P2 IADD3.X R5, R80, UR5, RZ, P3, !PT ;  /* 0x0000000550052c10 */ /* 0x000fe20009ffe4ff */
[----:B--2---:R-:W-:Y:S01]  /*10990*/  IMAD.U32 R32, RZ, RZ, UR4 ;  /* 0x00000004ff207e24 */ /* 0x004fe2000f8e00ff */
[----:B------:R0:W5:Y:S05]  /*109a0*/  @P0 LDG.E R42, desc[UR42][R24.64] ;  /* 0x0000002a182a0981 */ /* 0x00016a000c1e1900 */
[----:B------:R0:W5:Y:S01]  /*109b0*/  @P2 LDG.E R32, desc[UR42][R4.64] ;  /* 0x0000002a04202981 */ /* 0x000162000c1e1900 */
[----:B-1----:R-:W-:-:S13]  /*109c0*/  ISETP.NE.AND P1, PT, R3, 0x1, PT ;  /* 0x000000010300780c */ /* 0x002fda0003f25270 */
[----:B------:R-:W1:Y:S08]  /*109d0*/  @P1 LDC R6, c[0x0][0xbec] ;  /* 0x0002fb00ff061b82 */ /* 0x000e700000000800 */
[----:B------:R-:W2:Y:S01]  /*109e0*/  @P1 LDC R27, c[0x0][0xbf0] ;  /* 0x0002fc00ff1b1b82 */ /* 0x000ea20000000800 */
[----:B------:R-:W-:Y:S01]  /*109f0*/  SHF.R.S32.HI R49, RZ, 0x1f, R78 ;  /* 0x0000001fff317819 */ /* 0x000fe2000001144e */
[----:B0-----:R-:W-:Y:S06]  /*10a00*/  @P2 BRA `(.L_x_10528) ;  /* 0x0000000000102947 */ /* 0x001fec0003800000 */
[----:B------:R-:W-:Y:S05]  /*10a10*/  @!P0 BRA `(.L_x_10528) ;  /* 0x00000000000c8947 */ /* 0x000fea0003800000 */
[----:B------:R-:W3:Y:S04]  /*10a20*/  LDG.E R5, desc[UR42][R24.64] ;  /* 0x0000002a18057981 */ /* 0x000ee8000c1e1900 */
[----:B-----5:R-:W3:Y:S02]  /*10a30*/  LDG.E R32, desc[UR42][R24.64+0x4] ;  /* 0x0000042a18207981 */ /* 0x020ee4000c1e1900 */
[----:B---3--:R-:W-:-:S07]  /*10a40*/  IMAD.IADD R32, R32, 0x1, -R5 ;  /* 0x0000000120207824 */ /* 0x008fce00078e0a05 */
.L_x_10528:
[----:B------:R-:W3:Y:S01]  /*10a50*/  LDL R5, [R1+0x8c] ;  /* 0x00008c0001057983 */ /* 0x000ee20000100800 */
[----:B------:R-:W-:Y:S01]  /*10a60*/  ULDC.64 UR4, c[0x0][0xb90] ;  /* 0x0002e40000047ab9 */ /* 0x000fe20000000a00 */
[----:B------:R-:W0:Y:S01]  /*10a70*/  S2R R4, SR_TID.X ;  /* 0x0000000000047919 */ /* 0x000e220000002100 */
[----:B-----5:R-:W-:Y:S01]  /*10a80*/  SHF.R.S32.HI R43, RZ, 0x1f, R42 ;  /* 0x0000001fff2b7819 */ /* 0x020fe2000001142a */
[----:B------:R-:W-:Y:S01]  /*10a90*/  IMAD R32, R32, R3, RZ ;  /* 0x0000000320207224 */ /* 0x000fe200078e02ff */
[----:B------:R-:W4:Y:S01]  /*10aa0*/  @P1 LDC R51, c[0x0][0xbec] ;  /* 0x0002fb00ff331b82 */ /* 0x000f220000000800 */
[----:B------:R-:W2:Y:S04]  /*10ab0*/  LDL.LU R10, [R1+0x6c] ;  /* 0x00006c00010a7983 */ /* 0x000ea80000300800 */
[----:B------:R-:W4:Y:S04]  /*10ac0*/  LDL.LU R8, [R1+0x60] ;  /* 0x0000600001087983 */ /* 0x000f280000300800 */
[----:B------:R-:W3:Y:S01]  /*10ad0*/  LDL.LU R52, [R1+0x64] ;  /* 0x0000640001347983 */ /* 0x000ee20000300800 */
[----:B------:R-:W-:-:S04]  /*10ae0*/  IMAD R0, R49, UR4, RZ ;  /* 0x0000000431007c24 */ /* 0x000fc8000f8e02ff */
[----:B------:R-:W-:Y:S02]  /*10af0*/  IMAD R11, R78, UR5, R0 ;  /* 0x000000054e0b7c24 */ /* 0x000fe4000f8e0200 */
[----:B0-----:R-:W-:-:S05]  /*10b00*/  VIADD R15, R4, 0xffffff80 ;  /* 0xffffff80040f7836 */ /* 0x001fca0000000000 */
[--C-:B------:R-:W-:Y:S02]  /*10b10*/  SHF.R.S32.HI R54, RZ, 0x1f, R15.reuse ;  /* 0x0000001fff367819 */ /* 0x100fe4000001140f */
[----:B------:R-:W-:Y:S02]  /*10b20*/  SHF.R.S32.HI R53, RZ, 0x1f, R15 ;  /* 0x0000001fff357819 */ /* 0x000fe4000001140f */
[-C--:B------:R-:W-:Y:S02]  /*10b30*/  LEA.HI R54, R54, R15.reuse, RZ, 0x2 ;  /* 0x0000000f36367211 */ /* 0x080fe400078f10ff */
[----:B------:R-:W-:Y:S02]  /*10b40*/  LEA.HI R53, R53, R15, RZ, 0x2 ;  /* 0x0000000f35357211 */ /* 0x000fe400078f10ff */
[----:B------:R-:W-:Y:S02]  /*10b50*/  LOP3.LUT R54, R54, 0xfffffffc, RZ, 0xc0, !PT ;  /* 0xfffffffc36367812 */ /* 0x000fe400078ec0ff */
[----:B------:R-:W-:-:S02]  /*10b60*/  SHF.R.S32.HI R53, RZ, 0x2, R53 ;  /* 0x00000002ff357819 */ /* 0x000fc40000011435 */
[----:B------:R-:W-:-:S05]  /*10b70*/  IADD3 R54, R15, -R54, RZ ;  /* 0x800000360f367210 */ /* 0x000fca0007ffe0ff */
[----:B------:R-:W-:-:S04]  /*10b80*/  IMAD.SHL.U32 R0, R54, 0x8, RZ ;  /* 0x0000000836007824 */ /* 0x000fc800078e00ff */
[----:B------:R-:W-:Y:S01]  /*10b90*/  IMAD R9, R53, 0x20, R0 ;  /* 0x0000002035097824 */ /* 0x000fe200078e0200 */
[----:B--2---:R-:W-:Y:S02]  /*10ba0*/  SEL R48, R10, RZ, !P0 ;  /* 0x000000ff0a307207 */ /* 0x004fe40004000000 */
[----:B------:R-:W2:Y:S01]  /*10bb0*/  LDL R10, [R1+0x84] ;  /* 0x00008400010a7983 */ /* 0x000ea20000100800 */
[----:B----4-:R-:W-:Y:S01]  /*10bc0*/  SEL R50, R8, RZ, !P0 ;  /* 0x000000ff08327207 */ /* 0x010fe20004000000 */
[----:B---3--:R-:W-:Y:S02]  /*10bd0*/  IMAD R13, R52, 0xc0, R5 ;  /* 0x000000c0340d7824 */ /* 0x008fe400078e0205 */
[----:B------:R-:W-:Y:S01]  /*10be0*/  IMAD.WIDE.U32 R4, R78, UR4, R42 ;  /* 0x000000044e047c25 */ /* 0x000fe2000f8e002a */
[----:B------:R-:W-:-:S03]  /*10bf0*/  ULDC.64 UR4, c[0x0][0xb98] ;  /* 0x0002e60000047ab9 */ /* 0x000fc60000000a00 */
[----:B-1----:R-:W-:-:S04]  /*10c00*/  @P1 IMAD.HI.U32 R6, R13, R6, RZ ;  /* 0x000000060d061227 */ /* 0x002fc800078e00ff */
[----:B------:R-:W-:Y:S01]  /*10c10*/  IMAD.MOV.U32 R7, RZ, RZ, R13 ;  /* 0x000000ffff077224 */ /* 0x000fe200078e000d */
[----:B------:R-:W-:Y:S01]  /*10c20*/  @P1 SHF.R.U32.HI R7, RZ, R27, R6 ;  /* 0x0000001bff071219 */ /* 0x000fe20000011606 */
[----:B------:R-:W-:-:S03]  /*10c30*/  IMAD.IADD R5, R5, 0x1, R11 ;  /* 0x0000000105057824 */ /* 0x000fc600078e020b */
[----:B------:R-:W-:Y:S01]  /*10c40*/  IADD3 R6, -R7, RZ, RZ ;  /* 0x000000ff07067210 */ /* 0x000fe20007ffe1ff */
        /* <DEDUP_REMOVED lines=11> */
[----:B------:R-:W-:Y:S01]  /*10d00*/  SHF.R.S32.HI R14, RZ, 0x1f, R15 ;  /* 0x0000001fff0e7819 */ /* 0x000fe2000001140f */
[----:B------:R-:W-:-:S04]  /*10d10*/  IMAD.WIDE.U32 R4, R9, UR4, R4 ;  /* 0x0000000409047c25 */ /* 0x000fc8000f8e0004 */
[----:B------:R-:W-:Y:S01]  /*10d20*/  IMAD R11, R9, UR5, R6 ;  /* 0x00000005090b7c24 */ /* 0x000fe2000f8e0206 */
[----:B------:R-:W-:Y:S01]  /*10d30*/  LEA.HI R14, R14, R15, RZ, 0x7 ;  /* 0x0000000f0e0e7211 */ /* 0x000fe200078f38ff */
[----:B------:R-:W-:Y:S02]  /*10d40*/  ULDC.64 UR4, c[0x0][0xb50] ;  /* 0x0002d40000047ab9 */ /* 0x000fe40000000a00 */
[----:B------:R-:W-:Y:S01]  /*10d50*/  IMAD.IADD R5, R5, 0x1, R11 ;  /* 0x0000000105057824 */ /* 0x000fe200078e020b */
[----:B------:R-:W-:Y:S02]  /*10d60*/  LEA R6, P0, R4, UR4, 0x2 ;  /* 0x0000000404067c11 */ /* 0x000fe4000f8010ff */
[----:B------:R-:W-:Y:S02]  /*10d70*/  LOP3.LUT R14, R14, 0xffffff80, RZ, 0xc0, !PT ;  /* 0xffffff800e0e7812 */ /* 0x000fe400078ec0ff */
[----:B------:R-:W-:Y:S01]  /*10d80*/  LEA.HI.X R4, R4, UR5, R5, 0x2, P0 ;  /* 0x0000000504047c11 */ /* 0x000fe200080f1405 */
[----:B------:R-:W-:Y:S01]  /*10d90*/  SHFL.IDX PT, R44, R6, RZ, 0x1c1f ;  /* 0x001c1fff062c7589 */ /* 0x000fe200000e0000 */
[C---:B------:R-:W-:Y:S01]  /*10da0*/  IADD3 R7, P2, R20.reuse, 0x1800, RZ ;  /* 0x0000180014077810 */ /* 0x040fe20007f5e0ff */
[----:B------:R-:W-:Y:S01]  /*10db0*/  IMAD.IADD R14, R15, 0x1, -R14 ;  /* 0x000000010f0e7824 */ /* 0x000fe200078e0a0e */
[C---:B------:R-:W-:Y:S01]  /*10dc0*/  IADD3 R13, P3, R20.reuse, 0x3000, RZ ;  /* 0x00003000140d7810 */ /* 0x040fe20007f7e0ff */
[----:B------:R-:W0:Y:S01]  /*10dd0*/  SHFL.IDX PT, R45, R4, RZ, 0x1c1f ;  /* 0x001c1fff042d7589 */ /* 0x000e2200000e0000 */
[----:B------:R-:W-:Y:S01]  /*10de0*/  LOP3.LUT R11, R20, 0x180, RZ, 0xc0, !PT ;  /* 0x00000180140b7812 */ /* 0x000fe200078ec0ff */
[----:B------:R-:W-:Y:S01]  /*10df0*/  ULDC.64 UR4, c[0x0][0xaa0] ;  /* 0x0002a80000047ab9 */ /* 0x000fe20000000a00 */
[----:B------:R-:W-:Y:S01]  /*10e00*/  LOP3.LUT P0, RZ, R14, 0x3, RZ, 0xc0, !PT ;  /* 0x000000030eff7812 */ /* 0x000fe2000780c0ff */
[----:B------:R-:W-:Y:S04]  /*10e10*/  SHFL.IDX PT, R46, R6, 0x1, 0x1c1f ;  /* 0x003c1f00062e7f89 */ /* 0x000fe800000e0000 */
[----:B------:R1:W3:Y:S01]  /*10e20*/  SHFL.IDX PT, R47, R4, 0x1, 0x1c1f ;  /* 0x003c1f00042f7f89 */ /* 0x0002e200000e0000 */
[----:B------:R-:W-:Y:S01]  /*10e30*/  IMAD.X R9, RZ, RZ, R21, P2 ;  /* 0x000000ffff097224 */ /* 0x000fe200010e0615 */
[----:B------:R-:W-:-:S02]  /*10e40*/  LOP3.LUT R12, R13, 0x180, RZ, 0xc0, !PT ;  /* 0x000001800d0c7812 */ /* 0x000fc400078ec0ff */
[----:B------:R-:W-:Y:S02]  /*10e50*/  LOP3.LUT R8, R7, 0x180, RZ, 0xc0, !PT ;  /* 0x0000018007087812 */ /* 0x000fe400078ec0ff */
[----:B------:R-:W-:Y:S02]  /*10e60*/  SHF.R.U64 R12, R12, 0x3, RZ ;  /* 0x000000030c0c7819 */ /* 0x000fe400000012ff */
[----:B------:R-:W-:Y:S02]  /*10e70*/  SHF.R.U64 R8, R8, 0x3, RZ ;  /* 0x0000000308087819 */ /* 0x000fe400000012ff */
[----:B------:R-:W-:Y:S02]  /*10e80*/  LOP3.LUT R12, R12, R13, RZ, 0x3c, !PT ;  /* 0x0000000d0c0c7212 */ /* 0x000fe400078e3cff */
[----:B------:R-:W-:Y:S02]  /*10e90*/  LOP3.LUT R8, R8, R7, RZ, 0x3c, !PT ;  /* 0x0000000708087212 */ /* 0x000fe400078e3cff */
[----:B------:R-:W-:-:S02]  /*10ea0*/  IADD3.X R13, RZ, R21, RZ, P3, !PT ;  /* 0x00000015ff0d7210 */ /* 0x000fc40001ffe4ff */
[C---:B------:R-:W-:Y:S02]  /*10eb0*/  IADD3 R7, P3, R20.reuse, 0x7800, RZ ;  /* 0x0000780014077810 */ /* 0x040fe40007f7e0ff */
[C---:B------:R-:W-:Y:S02]  /*10ec0*/  IADD3 R25, P5, R20.reuse, 0x4800, RZ ;  /* 0x0000480014197810 */ /* 0x040fe40007fbe0ff */
[----:B------:R-:W-:Y:S01]  /*10ed0*/  IADD3 R29, P4, R20, 0x6000, RZ ;  /* 0x00006000141d7810 */ /* 0x000fe20007f9e0ff */
[----:B------:R-:W-:Y:S01]  /*10ee0*/  IMAD R43, R43, UR4, RZ ;  /* 0x000000042b2b7c24 */ /* 0x000fe2000f8e02ff */
[----:B-1----:R-:W-:Y:S02]  /*10ef0*/  LOP3.LUT R4, R7, 0x180, RZ, 0xc0, !PT ;  /* 0x0000018007047812 */ /* 0x002fe400078ec0ff */
[----:B------:R-:W-:Y:S02]  /*10f00*/  SHF.R.U64 R11, R11, 0x3, RZ ;  /* 0x000000030b0b7819 */ /* 0x000fe400000012ff */
[----:B------:R-:W-:-:S02]  /*10f10*/  LOP3.LUT R24, R25, 0x180, RZ, 0xc0, !PT ;  /* 0x0000018019187812 */ /* 0x000fc400078ec0ff */
[----:B------:R-:W-:Y:S02]  /*10f20*/  LOP3.LUT R28, R29, 0x180, RZ, 0xc0, !PT ;  /* 0x000001801d1c7812 */ /* 0x000fe400078ec0ff */
[----:B------:R-:W-:Y:S02]  /*10f30*/  SHF.R.U64 R4, R4, 0x3, RZ ;  /* 0x0000000304047819 */ /* 0x000fe400000012ff */
[----:B------:R-:W-:Y:S02]  /*10f40*/  LOP3.LUT R20, R11, R20, RZ, 0x3c, !PT ;  /* 0x000000140b147212 */ /* 0x000fe400078e3cff */
        /* <DEDUP_REMOVED lines=8> */
[----:B------:R-:W-:Y:S01]  /*10fd0*/  BSSY B1, `(.L_x_10529) ;  /* 0x0000050000017945 */ /* 0x000fe20003800000 */
[----:B--2---:R-:W-:-:S05]  /*10fe0*/  IMAD R5, R52, 0xc0, R10 ;  /* 0x000000c034057824 */ /* 0x004fca00078e020a */
[C---:B------:R-:W-:Y:S01]  /*10ff0*/  ISETP.GE.OR P2, PT, R5.reuse, R32, P0 ;  /* 0x000000200500720c */ /* 0x040fe20000746670 */
[----:B------:R-:W-:-:S05]  /*11000*/  VIADD R5, R5, 0x8 ;  /* 0x0000000805057836 */ /* 0x000fca0000000000 */
[----:B------:R-:W-:-:S07]  /*11010*/  ISETP.GE.OR P0, PT, R5, R32, P0 ;  /* 0x000000200500720c */ /* 0x000fce0000706670 */
[----:B0-----:R0:W-:Y:S06]  /*11020*/  @!P2 ST.E desc[UR42][R44.64], R40 ;  /* 0x000000282c00a985 */ /* 0x0011ec000c10192a */
[----:B---3--:R1:W-:Y:S04]  /*11030*/  @!P0 ST.E desc[UR42][R46.64], R41 ;  /* 0x000000292e008985 */ /* 0x0083e8000c10192a */
[----:B------:R2:W5:Y:S01]  /*11040*/  LD.E.128 R4, desc[UR42][R20.64] ;  /* 0x0000002a14047980 */ /* 0x000562000c101d00 */
[C---:B0-----:R-:W-:Y:S01]  /*11050*/  IMAD R45, R42.reuse, UR5, R43 ;  /* 0x000000052a2d7c24 */ /* 0x041fe2000f8e022b */
[----:B-1----:R-:W0:Y:S01]  /*11060*/  @P1 LDC R47, c[0x0][0xbf0] ;  /* 0x0002fc00ff2f1b82 */ /* 0x002e220000000800 */
[----:B------:R-:W-:Y:S01]  /*11070*/  IMAD.WIDE.U32 R42, R42, UR4, RZ ;  /* 0x000000042a2a7c25 */ /* 0x000fe2000f8e00ff */
[----:B------:R-:W-:Y:S01]  /*11080*/  ULDC.64 UR4, c[0x0][0xae8] ;  /* 0x0002ba0000047ab9 */ /* 0x000fe20000000a00 */
[----:B------:R-:W5:Y:S02]  /*11090*/  LD.E.128 R8, desc[UR42][R8.64] ;  /* 0x0000002a08087980 */ /* 0x000f64000c101d00 */
[----:B------:R-:W-:Y:S01]  /*110a0*/  IMAD R40, R54, 0x60, R53 ;  /* 0x0000006036287824 */ /* 0x000fe200078e0235 */
[----:B--2---:R-:W-:Y:S01]  /*110b0*/  MOV R20, R42 ;  /* 0x0000002a00147202 */ /* 0x004fe20000000f00 */
[----:B------:R-:W-:Y:S01]  /*110c0*/  IMAD.IADD R21, R43, 0x1, R45 ;  /* 0x000000012b157824 */ /* 0x000fe200078e022d */
[----:B------:R-:W5:Y:S01]  /*110d0*/  LD.E.128 R12, desc[UR42][R12.64] ;  /* 0x0000002a0c0c7980 */ /* 0x000f62000c101d00 */
[----:B------:R-:W-:-:S02]  /*110e0*/  IMAD R49, R49, UR4, RZ ;  /* 0x0000000431317c24 */ /* 0x000fc4000f8e02ff */
[----:B------:R-:W-:Y:S01]  /*110f0*/  IMAD R42, R52, 0xc0, R40 ;  /* 0x000000c0342a7824 */ /* 0x000fe200078e0228 */
[----:B------:R-:W5:Y:S01]  /*11100*/  LD.E.128 R24, desc[UR42][R24.64] ;  /* 0x0000002a18187980 */ /* 0x000f62000c101d00 */
[C---:B------:R-:W-:Y:S02]  /*11110*/  IMAD R49, R78.reuse, UR5, R49 ;  /* 0x000000054e317c24 */ /* 0x040fe4000f8e0231 */
[----:B------:R-:W-:Y:S01]  /*11120*/  IMAD.WIDE.U32 R20, R78, UR4, R20 ;  /* 0x000000044e147c25 */ /* 0x000fe2000f8e0014 */
[----:B------:R-:W-:Y:S01]  /*11130*/  ULDC.64 UR4, c[0x0][0xaf0] ;  /* 0x0002bc0000047ab9 */ /* 0x000fe20000000a00 */
[----:B------:R-:W5:Y:S02]  /*11140*/  LD.E.128 R28, desc[UR42][R28.64] ;  /* 0x0000002a1c1c7980 */ /* 0x000f64000c101d00 */
[----:B------:R-:W-:Y:S02]  /*11150*/  @P1 IMAD.HI.U32 R40, R42, R51, RZ ;  /* 0x000000332a281227 */ /* 0x000fe400078e00ff */
[----:B------:R-:W5:Y:S02]  /*11160*/  LD.E.128 R36, desc[UR42][R36.64] ;  /* 0x0000002a24247980 */ /* 0x000f64000c101d00 */
[----:B------:R-:W-:-:S02]  /*11170*/  IMAD R43, R48, UR4, RZ ;  /* 0x00000004302b7c24 */ /* 0x000fc4000f8e02ff */
[----:B------:R-:W-:Y:S01]  /*11180*/  IMAD.IADD R21, R21, 0x1, R49 ;  /* 0x0000000115157824 */ /* 0x000fe200078e0231 */
[----:B------:R-:W-:Y:S01]  /*11190*/  @!PT LDS RZ, [RZ] ;  /* 0x00000000fffff984 */ /* 0x000fe20000000800 */
[----:B------:R-:W-:Y:S01]  /*111a0*/  @!PT LDS RZ, [RZ] ;  /* 0x00000000fffff984 */ /* 0x000fe20000000800 */
[----:B------:R-:W-:Y:S01]  /*111b0*/  @!PT LDS RZ, [RZ] ;  /* 0x00000000fffff984 */ /* 0x000fe20000000800 */
[----:B------:R-:W-:Y:S01]  /*111c0*/  @!PT LDS RZ, [RZ] ;  /* 0x00000000fffff984 */ /* 0x000fe20000000800 */
[----:B------:R1:W-:Y:S06]  /*111d0*/  MEMBAR.ALL.CTA ;  /* 0x0000000000007992 */ /* 0x0003ec0000008000 */
[----:B-1----:R-:W1:Y:S01]  /*111e0*/  FENCE.VIEW.ASYNC.S ;  /* 0x00000000000073c6 */ /* 0x002e620000000000 */
[----:B------:R-:W-:Y:S01]  /*111f0*/  IMAD.MOV.U32 R41, RZ, RZ, R42 ;  /* 0x000000ffff297224 */ /* 0x000fe200078e002a */
[----:B0-----:R-:W-:Y:S01]  /*11200*/  @P1 SHF.R.U32.HI R41, RZ, R47, R40 ;  /* 0x0000002fff291219 */ /* 0x001fe20000011628 */
[----:B------:R-:W-:-:S02]  /*11210*/  IMAD R43, R50, UR5, R43 ;  /* 0x00000005322b7c24 */ /* 0x000fc4000f8e022b */
[----:B------:R-:W-:Y:S01]  /*11220*/  IMAD.WIDE.U32 R50, R50, UR4, R20 ;  /* 0x0000000432327c25 */ /* 0x000fe2000f8e0014 */
[--C-:B------:R-:W-:Y:S01]  /*11230*/  SHF.R.S32.HI R20, RZ, 0x1f, R41.reuse ;  /* 0x0000001fff147819 */ /* 0x100fe20000011429 */
[----:B------:R-:W-:Y:S02]  /*11240*/  ULDC.64 UR4, c[0x0][0xae0] ;  /* 0x0002b80000047ab9 */ /* 0x000fe40000000a00 */
[----:B------:R-:W-:Y:S02]  /*11250*/  IMAD.MOV R40, RZ, RZ, -R41 ;  /* 0x000000ffff287224 */ /* 0x000fe400078e0a29 */
[----:B------:R-:W-:Y:S02]  /*11260*/  IMAD R20, R20, UR4, RZ ;  /* 0x0000000414147c24 */ /* 0x000fe4000f8e02ff */
[----:B------:R-:W-:Y:S02]  /*11270*/  IMAD.IADD R51, R51, 0x1, R43 ;  /* 0x0000000133337824 */ /* 0x000fe400078e022b */
[----:B------:R-:W-:-:S02]  /*11280*/  IMAD R3, R3, R40, R42 ;  /* 0x0000002803037224 */ /* 0x000fc400078e022a */
[C---:B------:R-:W-:Y:S02]  /*11290*/  IMAD R43, R41.reuse, UR5, R20 ;  /* 0x00000005292b7c24 */ /* 0x040fe4000f8e0214 */
[----:B------:R-:W-:Y:S01]  /*112a0*/  IMAD.WIDE.U32 R20, R41, UR4, R50 ;  /* 0x0000000429147c25 */ /* 0x000fe2000f8e0032 */
        /* <DEDUP_REMOVED lines=9> */
[----:B------:R-:W-:-:S03]  /*11340*/  IMAD R49, R52, 0xc0, R53 ;  /* 0x000000c034317824 */ /* 0x000fc600078e0235 */
[----:B------:R-:W-:Y:S02]  /*11350*/  LEA.HI.X R47, R20, UR5, R21, 0x1, P0 ;  /* 0x00000005142f7c11 */ /* 0x000fe400080f0c15 */
[----:B------:R-:W-:Y:S01]  /*11360*/  ISETP.GE.AND P0, PT, R49, R32, PT ;  /* 0x000000203100720c */ /* 0x000fe20003f06270 */
[----:B------:R-:W-:Y:S02]  /*11370*/  VIADD R3, R2, 0x2d820 ;  /* 0x0002d82002037836 */ /* 0x000fe40000000000 */
[----:B------:R-:W-:-:S03]  /*11380*/  VIADD R53, R0, 0x40 ;  /* 0x0000004000357836 */ /* 0x000fc60000000000 */
[----:B------:R-:W-:Y:S01]  /*11390*/  PRMT R3, RZ, 0x654, R3 ;  /* 0x00000654ff037816 */ /* 0x000fe20000000003 */
[----:B------:R-:W-:Y:S01]  /*113a0*/  VIADD R51, R0, 0x20 ;  /* 0x0000002000337836 */ /* 0x000fe20000000000 */
[----:B-1----:R0:W1:Y:S02]  /*113b0*/  SHFL.IDX PT, R40, R46, RZ, 0x1c1f ;  /* 0x001c1fff2e287589 */ /* 0x00206400000e0000 */
[----:B------:R0:W-:Y:S02]  /*113c0*/  SYNCS.ARRIVE.TRANS64.RED.A1T0 RZ, [R3+URZ], RZ ;  /* 0x000000ff03ff79a7 */ /* 0x0001e4000810043f */
[----:B------:R0:W2:Y:S01]  /*113d0*/  SHFL.IDX PT, R41, R47, RZ, 0x1c1f ;  /* 0x001c1fff2f297589 */ /* 0x0000a200000e0000 */
[----:B------:R-:W-:Y:S02]  /*113e0*/  SHF.R.S32.HI R48, RZ, 0x1f, R53 ;  /* 0x0000001fff307819 */ /* 0x000fe40000011435 */
        /* <DEDUP_REMOVED lines=14> */
.L_x_10530:
[----:B------:R-:W-:Y:S05]  /*114d0*/  BSYNC B1 ;  /* 0x0000000000017941 */ /* 0x000fea0003800000 */
.L_x_10529:
[----:B0-----:R-:W-:Y:S01]  /*114e0*/  IADD3 R3, R49, 0x60, RZ ;  /* 0x0000006031037810 */ /* 0x001fe20007ffe0ff */
[----:B---3-5:R0:W3:Y:S03]  /*114f0*/  SHFL.IDX PT, R7, R47, 0x1, 0x1c1f ;  /* 0x003c1f002f077f89 */ /* 0x0280e600000e0000 */
[----:B------:R-:W-:Y:S01]  /*11500*/  ISETP.GE.AND P0, PT, R3, R32, PT ;  /* 0x000000200300720c */ /* 0x000fe20003f06270 */
[----:B------:R0:W4:-:S12]  /*11510*/  SHFL.IDX PT, R6, R46, 0x1, 0x1c1f ;  /* 0x003c1f002e067f89 */ /* 0x00011800000e0000 */
[----:B0-----:R-:W-:Y:S05]  /*11520*/  @P0 BRA `(.L_x_10531) ;  /* 0x0000000800e40947 */ /* 0x001fea0003800000 */
[----:B------:R-:W-:Y:S02]  /*11530*/  ULDC UR4, c[0x0][0xac8] ;  /* 0x0002b20000047ab9 */ /* 0x000fe40000000800 */
[----:B------:R-:W-:Y:S02]  /*11540*/  ISETP.GE.AND P2, PT, R51, UR4, PT ;  /* 0x0000000433007c0c */ /* 0x000fe4000bf46270 */
[----:B------:R-:W-:-:S11]  /*11550*/  ISETP.GE.AND P1, PT, R0, UR4, PT ;  /* 0x0000000400007c0c */ /* 0x000fd6000bf26270 */
[C---:B----4-:R-:W-:Y:S02]  /*11560*/  @!P2 LEA R12, P0, R51.reuse, R6, 0x1 ;  /* 0x00000006330ca211 */ /* 0x050fe400078008ff */
[----:B---3--:R-:W-:Y:S02]  /*11570*/  @!P1 IMAD.WIDE R4, R0, 0x2, R6 ;  /* 0x0000000200049825 */ /* 0x008fe400078e0206 */
        /* <DEDUP_REMOVED lines=9> */
.L_x_10527:
[----:B------:R-:W2:Y:S01]  /*11610*/  LDL.LU R6, [R1+0x58] ;  /* 0x0000580001067983 */ /* 0x000ea20000300800 */
[----:B------:R-:W-:Y:S01]  /*11620*/  ULDC.64 UR4, c[0x0][0xc00] ;  /* 0x0003000000047ab9 */ /* 0x000fe20000000a00 */
[----:B------:R-:W-:Y:S01]  /*11630*/  IMAD.MOV.U32 R0, RZ, RZ, RZ ;  /* 0x000000ffff007224 */ /* 0x000fe200078e00ff */
[----:B------:R-:W3:Y:S01]  /*11640*/  LDC R21, c[0x0][0xbe8] ;  /* 0x0002fa00ff157b82 */ /* 0x000ee20000000800 */
[----:B------:R-:W4:Y:S01]  /*11650*/  LDL.LU R3, [R1+0x5c] ;  /* 0x00005c0001037983 */ /* 0x000f220000300800 */
[----:B------:R-:W-:-:S04]  /*11660*/  ISETP.NE.U32.AND P0, PT, RZ, UR4, PT ;  /* 0x00000004ff007c0c */ /* 0x000fc8000bf05070 */
[----:B------:R-:W-:Y:S02]  /*11670*/  ISETP.NE.AND.EX P0, PT, RZ, UR5, PT, P0 ;  /* 0x00000005ff007c0c */ /* 0x000fe4000bf05300 */
[----:B--2---:R-:W-:-:S04]  /*11680*/  IADD3 R4, P1, R6, UR4, RZ ;  /* 0x0000000406047c10 */ /* 0x004fc8000ff3e0ff */
[----:B----4-:R-:W-:Y:S01]  /*11690*/  IADD3.X R5, R3, UR5, RZ, P1, !PT ;  /* 0x0000000503057c10 */ /* 0x010fe20008ffe4ff */
[----:B------:R-:W-:Y:S02]  /*116a0*/  ULDC.64 UR4, c[0x0][0xc08] ;  /* 0x0003020000047ab9 */ /* 0x000fe40000000a00 */
[----:B------:R-:W-:-:S04]  /*116b0*/  ISETP.NE.U32.AND P1, PT, RZ, UR4, PT ;  /* 0x00000004ff007c0c */ /* 0x000fc8000bf25070 */
[----:B------:R2:W5:Y:S01]  /*116c0*/  @P0 LDG.E R0, desc[UR42][R4.64] ;  /* 0x0000002a04000981 */ /* 0x000562000c1e1900 */
[----:B------:R-:W-:Y:S01]  /*116d0*/  ISETP.NE.AND.EX P1, PT, RZ, UR5, PT, P1 ;  /* 0x00000005ff007c0c */ /* 0x000fe2000bf25310 */
[----:B------:R-:W4:-:S12]  /*116e0*/  S2R R9, SR_TID.X ;  /* 0x0000000000097919 */ /* 0x000f180000002100 */
[----:B------:R-:W-:Y:S01]  /*116f0*/  @P1 IADD3 R6, P2, R6, UR4, RZ ;  /* 0x0000000406061c10 */ /* 0x000fe2000ff5e0ff */
[----:B------:R-:W-:Y:S02]  /*11700*/  ULDC UR4, c[0x0][0xa88] ;  /* 0x0002a20000047ab9 */ /* 0x000fe40000000800 */
[----:B------:R-:W-:Y:S01]  /*11710*/  IMAD.U32 R8, RZ, RZ, UR4 ;  /* 0x00000004ff087e24 */ /* 0x000fe2000f8e00ff */
[----:B------:R-:W-:-:S05]  /*11720*/  @P1 IADD3.X R7, R3, UR5, RZ, P2, !PT ;  /* 0x0000000503071c10 */ /* 0x000fca00097fe4ff */
[----:B------:R2:W5:Y:S01]  /*11730*/  @P1 LDG.E R8, desc[UR42][R6.64] ;  /* 0x0000002a06081981 */ /* 0x000562000c1e1900 */
[----:B---3--:R-:W-:Y:S01]  /*11740*/  ISETP.NE.AND P2, PT, R21, 0x1, PT ;  /* 0x000000011500780c */ /* 0x008fe20003f45270 */
[----:B----4-:R-:W-:-:S12]  /*11750*/  VIADD R28, R9, 0xffffff80 ;  /* 0xffffff80091c7836 */ /* 0x010fd80000000000 */
[----:B------:R-:W3:Y:S01]  /*11760*/  @P2 LDC R20, c[0x0][0xbec] ;  /* 0x0002fb00ff142b82 */ /* 0x000ee20000000800 */
[----:B------:R-:W-:-:S07]  /*11770*/  ISETP.GE.AND P3, PT, R28, 0xc0, PT ;  /* 0x000000c01c00780c */ /* 0x000fce0003f66270 */
[----:B------:R-:W4:Y:S01]  /*11780*/  @P2 LDC R25, c[0x0][0xbf0] ;  /* 0x0002fc00ff192b82 */ /* 0x000f220000000800 */
[----:B--2---:R-:W-:Y:S05]  /*11790*/  @P1 BRA `(.L_x_10532) ;  /* 0x0000000000101947 */ /* 0x004fea0003800000 */
[----:B------:R-:W-:Y:S05]  /*117a0*/  @!P0 BRA `(.L_x_10532) ;  /* 0x00000000000c8947 */ /* 0x000fea0003800000 */
[----:B------:R-:W2:Y:S04]  /*117b0*/  LDG.E R3, desc[UR42][R4.64] ;  /* 0x0000002a04037981 */ /* 0x000ea8000c1e1900 */
[----:B-----5:R-:W2:Y:S02]  /*117c0*/  LDG.E R8, desc[UR42][R4.64+0x4] ;  /* 0x0000042a04087981 */ /* 0x020ea4000c1e1900 */
[----:B--2---:R-:W-:-:S07]  /*117d0*/  IMAD.IADD R8, R8, 0x1, -R3 ;  /* 0x0000000108087824 */ /* 0x004fce00078e0a03 */
.L_x_10532:
[----:B------:R-:W2:Y:S04]  /*117e0*/  LDL.LU R4, [R1+0x60] ;  /* 0x0000600001047983 */ /* 0x000ea80000300800 */
[----:B------:R-:W3:Y:S04]  /*117f0*/  LDL.LU R3, [R1+0x6c] ;  /* 0x00006c0001037983 */ /* 0x000ee80000300800 */
[----:B------:R-:W4:Y:S04]  /*11800*/  LDL R24, [R1+0x54] ;  /* 0x0000540001187983 */ /* 0x000f280000100800 */
[----:B------:R0:W5:Y:S01]  /*11810*/  LDL R26, [R1+0x64] ;  /* 0x00006400011a7983 */ /* 0x0001620000100800 */
[----:B------:R-:W-:Y:S01]  /*11820*/  BSSY B1, `(.L_x_10533) ;  /* 0x000002d000017945 */ /* 0x000fe20003800000 */
[----:B-----5:R-:W-:-:S02]  /*11830*/  SHF.R.S32.HI R11, RZ, 0x1f, R0 ;  /* 0x0000001fff0b7819 */ /* 0x020fc40000011400 */
[----:B--2---:R-:W-:Y:S02]  /*11840*/  SEL R13, R4, RZ, !P0 ;  /* 0x000000ff040d7207 */ /* 0x004fe40004000000 */
[----:B---3--:R-:W-:Y:S02]  /*11850*/  SEL R12, R3, RZ, !P0 ;  /* 0x000000ff030c7207 */ /* 0x008fe40004000000 */
[----:B----4-:R-:W-:Y:S01]  /*11860*/  SHF.R.S32.HI R10, RZ, 0x1f, R24 ;  /* 0x0000001fff0a7819 */ /* 0x010fe20000011418 */
[----:B0-----:R-:W-:Y:S06]  /*11870*/  @P3 BRA `(.L_x_10534) ;  /* 0x00000000009c3947 */ /* 0x001fec0003800000 */
[----:B------:R-:W0:Y:S01]  /*11880*/  LDC R14, c[0x0][0xbe8] ;  /* 0x0002fa00ff0e7b82 */ /* 0x000e220000000800 */
[----:B------:R-:W-:-:S05]  /*11890*/  IMAD R3, R26, 0xc0, R9 ;  /* 0x000000c01a037824 */ /* 0x000fca00078e0209 */
[----:B------:R-:W-:Y:S01]  /*118a0*/  IADD3 R9, R3, -0x80, RZ ;  /* 0xffffff8003097810 */ /* 0x000fe20007ffe0ff */
[----:B0-----:R-:W-:-:S05]  /*118b0*/  IMAD R4, R8, R14, RZ ;  /* 0x0000000e08047224 */ /* 0x001fca00078e02ff */
        /* <DEDUP_REMOVED lines=9> */
[----:B------:R-:W0:Y:S01]  /*11950*/  @P0 LDC R6, c[0x0][0xbec] ;  /* 0x0002fb00ff060b82 */ /* 0x000e220000000800 */
[----:B------:R-:W-:Y:S01]  /*11960*/  IMAD R7, R24, UR5, R7 ;  /* 0x0000000518077c24 */ /* 0x000fe2000f8e0207 */
[----:B------:R-:W-:-:S03]  /*11970*/  ULDC.64 UR4, c[0x0][0xb98] ;  /* 0x0002e60000047ab9 */ /* 0x000fc60000000a00 */
[----:B------:R-:W-:-:S03]  /*11980*/  IMAD.IADD R5, R5, 0x1, R7 ;  /* 0x0000000105057824 */ /* 0x000fc600078e0207 */
[----:B------:R-:W2:Y:S01]  /*11990*/  @P0 LDC R15, c[0x0][0xbf0] ;  /* 0x0002fc00ff0f0b82 */ /* 0x000ea20000000800 */
[----:B------:R-:W-:-:S04]  /*119a0*/  IMAD.WIDE.U32 R4, R13, UR4, R4 ;  /* 0x000000040d047c25 */ /* 0x000fc8000f8e0004 */
[----:B0-----:R-:W-:-:S05]  /*119b0*/  @P0 IMAD.HI.U32 R6, R9, R6, RZ ;  /* 0x0000000609060227 */ /* 0x001fca00078e00ff */
[----:B--2---:R-:W-:Y:S01]  /*119c0*/  @P0 SHF.R.U32.HI R3, RZ, R15, R6 ;  /* 0x0000000fff030219 */ /* 0x004fe20000011606 */
        /* <DEDUP_REMOVED lines=18> */
.L_x_10534:
[----:B------:R-:W-:Y:S05]  /*11af0*/  BSYNC B1 ;  /* 0x0000000000017941 */ /* 0x000fea0003800000 */
.L_x_10533:
[--C-:B------:R-:W-:Y:S01]  /*11b00*/  SHF.R.S32.HI R14, RZ, 0x1f, R28.reuse ;  /* 0x0000001fff0e7819 */ /* 0x100fe2000001141c */
[----:B------:R-:W-:Y:S01]  /*11b10*/  ULDC.64 UR4, c[0x0][0xaa0] ;  /* 0x0002a80000047ab9 */ /* 0x000fe20000000a00 */
[----:B------:R-:W-:Y:S01]  /*11b20*/  SHF.R.S32.HI R27, RZ, 0x1f, R28 ;  /* 0x0000001fff1b7819 */ /* 0x000fe2000001141c */
[----:B0-----:R-:W-:Y:S01]  /*11b30*/  IMAD R3, R11, UR4, RZ ;  /* 0x000000040b037c24 */ /* 0x001fe2000f8e02ff */
[-C--:B------:R-:W-:Y:S01]  /*11b40*/  LEA.HI R14, R14, R28.reuse, RZ, 0x2 ;  /* 0x0000001c0e0e7211 */ /* 0x080fe200078f10ff */
[----:B------:R-:W-:Y:S01]  /*11b50*/  IMAD.WIDE.U32 R4, R0, UR4, RZ ;  /* 0x0000000400047c25 */ /* 0x000fe2000f8e00ff */
[----:B------:R-:W-:Y:S02]  /*11b60*/  LEA.HI R27, R27, R28, RZ, 0x2 ;  /* 0x0000001c1b1b7211 */ /* 0x000fe400078f10ff */
[----:B------:R-:W-:Y:S01]  /*11b70*/  LOP3.LUT R14, R14, 0xfffffffc, RZ, 0xc0, !PT ;  /* 0xfffffffc0e0e7812 */ /* 0x000fe200078ec0ff */
[----:B------:R-:W-:Y:S01]  /*11b80*/  IMAD R3, R0, UR5, R3 ;  /* 0x0000000500037c24 */ /* 0x000fe2000f8e0203 */
[----:B------:R-:W-:Y:S01]  /*11b90*/  SHF.R.S32.HI R27, RZ, 0x2, R27 ;  /* 0x00000002ff1b7819 */ /* 0x000fe2000001141b */
[----:B------:R-:W-:-:S02]  /*11ba0*/  ULDC.64 UR4, c[0x0][0xae8] ;  /* 0x0002ba0000047ab9 */ /* 0x000fc40000000a00 */
[----:B------:R-:W-:Y:S02]  /*11bb0*/  IMAD.IADD R14, R28, 0x1, -R14 ;  /* 0x000000011c0e7824 */ /* 0x000fe400078e0a0e */
[----:B------:R-:W-:Y:S02]  /*11bc0*/  IMAD.IADD R5, R5, 0x1, R3 ;  /* 0x0000000105057824 */ /* 0x000fe400078e0203 */
[----:B------:R-:W-:Y:S02]  /*11bd0*/  IMAD R0, R14, 0x60, R27 ;  /* 0x000000600e007824 */ /* 0x000fe400078e021b */
[----:B------:R-:W-:Y:S02]  /*11be0*/  IMAD R6, R10, UR4, RZ ;  /* 0x000000040a067c24 */ /* 0x000fe4000f8e02ff */
[----:B------:R-:W-:Y:S02]  /*11bf0*/  IMAD R9, R26, 0xc0, R0 ;  /* 0x000000c01a097824 */ /* 0x000fe400078e0200 */
[----:B------:R-:W-:-:S02]  /*11c00*/  IMAD R7, R24, UR5, R6 ;  /* 0x0000000518077c24 */ /* 0x000fc4000f8e0206 */
[----:B------:R-:W-:Y:S01]  /*11c10*/  @P2 IMAD.HI.U32 R0, R9, R20, RZ ;  /* 0x0000001409002227 */ /* 0x000fe200078e00ff */
[----:B------:R-:W-:-:S03]  /*11c20*/  MOV R3, R9 ;  /* 0x0000000900037202 */ /* 0x000fc60000000f00 */
[----:B------:R-:W-:Y:S01]  /*11c30*/  IMAD.WIDE.U32 R4, R24, UR4, R4 ;  /* 0x0000000418047c25 */ /* 0x000fe2000f8e0004 */
[----:B------:R-:W-:Y:S01]  /*11c40*/  ULDC.64 UR4, c[0x0][0xaf0] ;  /* 0x0002bc0000047ab9 */ /* 0x000fe20000000a00 */
[----:B------:R-:W-:Y:S02]  /*11c50*/  @P2 SHF.R.U32.HI R3, RZ, R25, R0 ;  /* 0x00000019ff032219 */ /* 0x000fe40000011600 */
        /* <DEDUP_REMOVED lines=15> */
[----:B------:R-:W-:Y:S01]  /*11d50*/  SHF.L.U32 R9, R14, 0x3, RZ ;  /* 0x000000030e097819 */ /* 0x000fe200000006ff */
[----:B------:R-:W-:Y:S02]  /*11d60*/  IMAD R0, R0, UR4, RZ ;  /* 0x0000000400007c24 */ /* 0x000fe4000f8e02ff */
[----:B------:R-:W-:-:S04]  /*11d70*/  IMAD.WIDE.U32 R4, R7, UR4, R4 ;  /* 0x0000000407047c25 */ /* 0x000fc8000f8e0004 */
[----:B------:R-:W-:Y:S01]  /*11d80*/  IMAD R3, R7, UR5, R0 ;  /* 0x0000000507037c24 */ /* 0x000fe2000f8e0200 */
[----:B------:R-:W-:Y:S01]  /*11d90*/  ULDC.64 UR4, c[0x0][0xa80] ;  /* 0x0002a00000047ab9 */ /* 0x000fe20000000a00 */
[----:B------:R-:W-:Y:S01]  /*11da0*/  VIADD R10, R9, 0x20 ;  /* 0x00000020090a7836 */ /* 0x000fe20000000000 */
[C---:B------:R-:W-:Y:S01]  /*11db0*/  LEA R0, P0, R4.reuse, UR4, 0x1 ;  /* 0x0000000404007c11 */ /* 0x040fe2000f8008ff */
[----:B------:R-:W-:Y:S01]  /*11dc0*/  IMAD.IADD R3, R5, 0x1, R3 ;  /* 0x0000000105037824 */ /* 0x000fe200078e0203 */
[----:B------:R-:W-:Y:S01]  /*11dd0*/  UMOV UR4, 0xffffffff ;  /* 0xffffffff00047882 */ /* 0x000fe20000000000 */
[----:B------:R-:W-:Y:S01]  /*11de0*/  VIADD R7, R9, 0x40 ;  /* 0x0000004009077836 */ /* 0x000fe20000000000 */
[----:B------:R-:W-:Y:S02]  /*11df0*/  SHF.R.S32.HI R20, RZ, 0x1f, R10 ;  /* 0x0000001fff147819 */ /* 0x000fe4000001140a */
[----:B------:R-:W-:Y:S02]  /*11e00*/  LEA.HI.X R4, R4, UR5, R3, 0x1, P0 ;  /* 0x0000000504047c11 */ /* 0x000fe400080f0c03 */
[----:B------:R-:W-:Y:S01]  /*11e10*/  SHF.R.S32.HI R24, RZ, 0x1f, R7 ;  /* 0x0000001fff187819 */ /* 0x000fe20000011407 */
[----:B------:R-:W-:Y:S06]  /*11e20*/  BRA.DIV UR4, `(.L_x_10535) ;  /* 0x0000007604d87947 */ /* 0x000fec000b800000 */
[----:B------:R0:W2:Y:S04]  /*11e30*/  SHFL.IDX PT, R3, R4, RZ, 0x1c1f ;  /* 0x001c1fff04037589 */ /* 0x0000a800000e0000 */
[----:B------:R0:W3:Y:S02]  /*11e40*/  SHFL.IDX PT, R14, R0, RZ, 0x1c1f ;  /* 0x001c1fff000e7589 */ /* 0x0000e400000e0000 */
.L_x_10697:
[----:B------:R-:W-:Y:S01]  /*11e50*/  IMAD R21, R8, R21, RZ ;  /* 0x0000001508157224 */ /* 0x000fe200078e02ff */
[----:B------:R-:W-:Y:S01]  /*11e60*/  BSSY B1, `(.L_x_10536) ;  /* 0x0000011000017945 */ /* 0x000fe20003800000 */
[----:B------:R-:W-:-:S05]  /*11e70*/  IMAD R6, R26, 0xc0, R27 ;  /* 0x000000c01a067824 */ /* 0x000fca00078e021b */
[----:B------:R-:W-:-:S13]  /*11e80*/  ISETP.GE.AND P0, PT, R6, R21, PT ;  /* 0x000000150600720c */ /* 0x000fda0003f06270 */
[----:B------:R-:W-:Y:S05]  /*11e90*/  @P0 BRA `(.L_x_10537) ;  /* 0x0000000000340947 */ /* 0x000fea0003800000 */
[----:B------:R-:W-:Y:S02]  /*11ea0*/  ULDC UR4, c[0x0][0xac8] ;  /* 0x0002b20000047ab9 */ /* 0x000fe40000000800 */
[----:B------:R-:W-:Y:S02]  /*11eb0*/  ISETP.GE.AND P2, PT, R9, UR4, PT ;  /* 0x0000000409007c0c */ /* 0x000fe4000bf46270 */
[----:B------:R-:W-:Y:S02]  /*11ec0*/  ISETP.GE.AND P3, PT, R10, UR4, PT ;  /* 0x000000040a007c0c */ /* 0x000fe4000bf66270 */
[----:B------:R-:W-:-:S09]  /*11ed0*/  ISETP.GE.AND P4, PT, R7, UR4, PT ;  /* 0x0000000407007c0c */ /* 0x000fd2000bf86270 */
[----:B--2---:R-:W-:Y:S02]  /*11ee0*/  @!P2 IMAD.MOV.U32 R15, RZ, RZ, R3 ;  /* 0x000000ffff0fa224 */ /* 0x004fe400078e0003 */
[CC--:B---3--:R-:W-:Y:S02]  /*11ef0*/  @!P3 LEA R26, P0, R10.reuse, R14.reuse, 0x1 ;  /* 0x0000000e0a1ab211 */ /* 0x0c8fe400078008ff */
[----:B------:R-:W-:Y:S01]  /*11f00*/  @!P4 LEA R28, P1, R7, R14, 0x1 ;  /* 0x0000000e071cc211 */ /* 0x000fe200078208ff */
[----:B------:R-:W-:Y:S01]  /*11f10*/  @!P2 IMAD.WIDE R12, R9, 0x2, R14 ;  /* 0x00000002090ca825 */ /* 0x000fe200078e020e */
[-C--:B------:R-:W-:Y:S02]  /*11f20*/  @!P3 LEA.HI.X R27, R10, R3.reuse, R20, 0x1, P0 ;  /* 0x000000030a1bb211 */ /* 0x080fe400000f0c14 */
[----:B------:R-:W-:Y:S02]  /*11f30*/  @!P4 LEA.HI.X R29, R7, R3, R24, 0x1, P1 ;  /* 0x00000003071dc211 */ /* 0x000fe400008f0c18 */
[----:B------:R4:W-:Y:S04]  /*11f40*/  @!P2 ST.E.128 desc[UR42][R12.64], RZ ;  /* 0x000000ff0c00a985 */ /* 0x0009e8000c101d2a */
[----:B------:R4:W-:Y:S04]  /*11f50*/  @!P3 ST.E.128 desc[UR42][R26.64], RZ ;  /* 0x000000ff1a00b985 */ /* 0x0009e8000c101d2a */
[----:B------:R4:W-:Y:S02]  /*11f60*/  @!P4 ST.E.128 desc[UR42][R28.64], RZ ;  /* 0x000000ff1c00c985 */ /* 0x0009e4000c101d2a */
.L_x_10537:
[----:B------:R-:W-:Y:S05]  /*11f70*/  BSYNC B1 ;  /* 0x0000000000017941 */ /* 0x000fea0003800000 */
.L_x_10536:
[----:B------:R-:W-:-:S03]  /*11f80*/  UMOV UR4, 0xffffffff ;  /* 0xffffffff00047882 */ /* 0x000fc60000000000 */
[----:B------:R-:W-:Y:S05]  /*11f90*/  BRA.DIV UR4, `(.L_x_10538) ;  /* 0x0000007604b07947 */ /* 0x000fea000b800000 */
[----:B--2---:R2:W0:Y:S04]  /*11fa0*/  SHFL.IDX PT, R3, R4, 0x1, 0x1c1f ;  /* 0x003c1f0004037f89 */ /* 0x00442800000e0000 */
[----:B---3--:R2:W3:Y:S02]  /*11fb0*/  SHFL.IDX PT, R14, R0, 0x1, 0x1c1f ;  /* 0x003c1f00000e7f89 */ /* 0x0084e400000e0000 */
.L_x_10701:
[----:B0-2---:R-:W-:-:S04]  /*11fc0*/  IADD3 R0, R6, 0x60, RZ ;  /* 0x0000006006007810 */ /* 0x005fc80007ffe0ff */
[----:B------:R-:W-:-:S13]  /*11fd0*/  ISETP.GE.AND P0, PT, R0, R21, PT ;  /* 0x000000150000720c */ /* 0x000fda0003f06270 */
[----:B------:R-:W-:Y:S05]  /*11fe0*/  @P0 BRA `(.L_x_10531) ;  /* 0x0000000000340947 */ /* 0x000fea0003800000 */
[----:B------:R-:W-:Y:S02]  /*11ff0*/  ULDC UR4, c[0x0][0xac8] ;  /* 0x0002b20000047ab9 */ /* 0x000fe40000000800 */
[----:B------:R-:W-:Y:S02]  /*12000*/  ISETP.GE.AND P2, PT, R9, UR4, PT ;  /* 0x0000000409007c0c */ /* 0x000fe4000bf46270 */
[----:B------:R-:W-:Y:S02]  /*12010*/  ISETP.GE.AND P3, PT, R10, UR4, PT ;  /* 0x000000040a007c0c */ /* 0x000fe4000bf66270 */
[----:B------:R-:W-:-:S09]  /*12020*/  ISETP.GE.AND P4, PT, R7, UR4, PT ;  /* 0x0000000407007c0c */ /* 0x000fd2000bf86270 */
[----:B------:R-:W-:Y:S02]  /*12030*/  @!P2 IMAD.MOV.U32 R15, RZ, RZ, R3 ;  /* 0x000000ffff0fa224 */ /* 0x000fe400078e0003 */
        /* <DEDUP_REMOVED lines=8> */
.L_x_10531:
[----:B------:R-:W-:Y:S05]  /*120c0*/  BSYNC B0 ;  /* 0x0000000000007941 */ /* 0x000fea0003800000 */
.L_x_10526:
[----:B------:R-:W-:Y:S02]  /*120d0*/  ULDC UR4, c[0x0][0xc3c] ;  /* 0x00030f0000047ab9 */ /* 0x000fe40000000800 */
[----:B-1----:R-:W-:-:S13]  /*120e0*/  ISETP.GE.AND P0, PT, R35, UR4, PT ;  /* 0x0000000423007c0c */ /* 0x002fda000bf06270 */
[----:B------:R-:W-:Y:S05]  /*120f0*/  @!P0 BRA `(.L_x_10539) ;  /* 0xfffffef000f48947 */ /* 0x000fea000383ffff */
[----:B------:R-:W-:Y:S05]  /*12100*/  BRA `(.L_x_10397) ;  /* 0x0000006800487947 */ /* 0x000fea0003800000 */
.L_x_10395:
        /* <DEDUP_REMOVED lines=16> */
.L_x_10540:
        /* <DEDUP_REMOVED lines=38> */
[----:B------:R-:W-:Y:S01]  /*12470*/  MOV R4, R3 ;  /* 0x0000000300047202 */ /* 0x000fe20000000f00 */
[----:B------:R-:W-:Y:S01]  /*12480*/  UMOV UR4, URZ ;  /* 0x0000003f00047c82 */ /* 0x000fe20008000000 */
[----:B------:R-:W-:Y:S01]  /*12490*/  ULDC UR7, c[0x0][0xc3c] ;  /* 0x00030f0000077ab9 */ /* 0x000fe20000000800 */
[----:B------:R-:W-:-:S05]  /*124a0*/  ULDC UR5, c[0x0][0xc38] ;  /* 0x00030e0000057ab9 */ /* 0x000fca0000000800 */
.L_x_10546:
        /* <DEDUP_REMOVED lines=12> */
.L_x_10545:
[----:B------:R-:W-:Y:S05]  /*12570*/  BSYNC B0 ;  /* 0x0000000000007941 */ /* 0x000fea0003800000 */
.L_x_10544:
        /* <DEDUP_REMOVED lines=21> */
.L_x_10542:
        /* <DEDUP_REMOVED lines=15> */
.L_x_10547:
        /* <DEDUP_REMOVED lines=28> */
.L_x_10543:
[----:B------:R-:W-:Y:S02]  /*12980*/  IMAD.MOV.U32 R17, RZ, RZ, RZ ;  /* 0x000000ffff117224 */ /* 0x000fe400078e00ff */
[----:B------:R-:W-:Y:S02]  /*12990*/  IMAD.U32 R16, RZ, RZ, UR6 ;  /* 0x00000006ff107e24 */ /* 0x000fe4000f8e00ff */
[----:B------:R-:W-:-:S07]  /*129a0*/  IMAD.MOV.U32 R18, RZ, RZ, RZ ;  /* 0x000000ffff127224 */ /* 0x000fce00078e00ff */
.L_x_10548:
[----:B------:R-:W-:-:S13]  /*129b0*/  ISETP.NE.AND P0, PT, R5, RZ, PT ;  /* 0x000000ff0500720c */ /* 0x000fda0003f05270 */
[----:B------:R-:W0:Y:S01]  /*129c0*/  @!P0 S2R R3, SR_CgaCtaId ;  /* 0x0000000000038919 */ /* 0x000e220000008800 */
[----:B------:R-:W-:-:S04]  /*129d0*/  @!P0 MOV R0, 0x400 ;  /* 0x0000040000008802 */ /* 0x000fc80000000f00 */
[----:B0-----:R-:W-:-:S05]  /*129e0*/  @!P0 LEA R0, R3, R0, 0x18 ;  /* 0x0000000003008211 */ /* 0x001fca00078ec0ff */
[----:B------:R0:W-:Y:S01]  /*129f0*/  @!P0 STS.128 [R0+0x2d8d0], R16 ;  /* 0x02d8d01000008388 */ /* 0x0001e20000000c00 */
[----:B------:R-:W-:Y:S06]  /*12a00*/  BAR.ARV 0x5, 0x200 ;  /* 0x0148000000007b1d */ /* 0x000fec0000002000 */
.L_x_10541:
[----:B0-----:R-:W-:Y:S01]  /*12a10*/  IMAD.MOV.U32 R0, RZ, RZ, 0x1 ;  /* 0x00000001ff007424 */ /* 0x001fe200078e00ff */
[----:B------:R-:W-:Y:S01]  /*12a20*/  ULDC UR4, c[0x0][0xc3c] ;  /* 0x00030f0000047ab9 */ /* 0x000fe20000000800 */
[----:B------:R-:W-:Y:S02]  /*12a30*/  MOV R26, RZ ;  /* 0x000000ff001a7202 */ /* 0x000fe40000000f00 */
[----:B-1----:R-:W-:Y:S01]  /*12a40*/  ISETP.GE.AND P0, PT, R19, UR4, PT ;  /* 0x0000000413007c0c */ /* 0x002fe2000bf06270 */
[----:B------:R0:W-:Y:S04]  /*12a50*/  STL [R1], R0 ;  /* 0x0000000001007387 */ /* 0x0001e80000100800 */
[----:B------:R0:W-:Y:S08]  /*12a60*/  STL [R1+0x48], RZ ;  /* 0x000048ff01007387 */ /* 0x0001f00000100800 */
[----:B0-----:R-:W-:Y:S05]  /*12a70*/  @P0 BRA `(.L_x_10549) ;  /* 0x0000005c00080947 */ /* 0x001fea0003800000 */
[----:B------:R-:W0:Y:S01]  /*12a80*/  S2R R7, SR_TID.X ;  /* 0x0000000000077919 */ /* 0x000e220000002100 */
[----:B------:R-:W1:Y:S01]  /*12a90*/  S2UR UR5, SR_CgaCtaId ;  /* 0x00000000000579c3 */ /* 0x000e620000008800 */
[----:B------:R-:W-:Y:S01]  /*12aa0*/  UMOV UR4, 0x400 ;  /* 0x0000040000047882 */ /* 0x000fe20000000000 */
[----:B------:R-:W-:Y:S01]  /*12ab0*/  BSSY B8, `(.L_x_10549) ;  /* 0x00005be000087945 */ /* 0x000fe20003800000 */
[----:B------:R-:W-:Y:S01]  /*12ac0*/  MOV R28, RZ ;  /* 0x000000ff001c7202 */ /* 0x000fe20000000f00 */
[----:B------:R-:W-:Y:S01]  /*12ad0*/  IMAD.MOV.U32 R26, RZ, RZ, RZ ;  /* 0x000000ffff1a7224 */ /* 0x000fe200078e00ff */
[----:B------:R-:W-:Y:S01]  /*12ae0*/  ULDC.64 UR40, c[0x0][0x198] ;  /* 0x0000660000287ab9 */ /* 0x000fe20000000a00 */
[----:B------:R-:W-:Y:S01]  /*12af0*/  ULOP3.LUT UR38, UR36, 0x2, URZ, 0xfc, !UPT ;  /* 0x0000000224267892 */ /* 0x000fe2000f8efc3f */
[----:B------:R-:W-:Y:S01]  /*12b00*/  ULDC UR37, c[0x0][0xc] ;  /* 0x0000030000257ab9 */ /* 0x000fe20000000800 */
[----:B-1----:R-:W-:-:S06]  /*12b10*/  ULEA UR4, UR5, UR4, 0x18 ;  /* 0x0000000405047291 */ /* 0x002fcc000f8ec03f */
[----:B------:R-:W-:Y:S01]  /*12b20*/  IMAD.U32 R22, RZ, RZ, UR4 ;  /* 0x00000004ff167e24 */ /* 0x000fe2000f8e00ff */
[C---:B0-----:R-:W-:Y:S01]  /*12b30*/  LOP3.LUT R6, R7.reuse, 0x7f, RZ, 0xc0, !PT ;  /* 0x0000007f07067812 */ /* 0x041fe200078ec0ff */
[----:B------:R-:W-:-:S04]  /*12b40*/  IMAD.SHL.U32 R0, R7, 0x8, RZ ;  /* 0x0000000807007824 */ /* 0x000fc800078e00ff */
[----:B------:R-:W-:Y:S01]  /*12b50*/  IMAD.SHL.U32 R4, R6, 0x8, RZ ;  /* 0x0000000806047824 */ /* 0x000fe200078e00ff */
[C---:B------:R-:W-:Y:S02]  /*12b60*/  LOP3.LUT R3, R0.reuse, 0x20, RZ, 0xc0, !PT ;  /* 0x0000002000037812 */ /* 0x040fe400078ec0ff */
[----:B------:R-:W-:Y:S02]  /*12b70*/  LOP3.LUT R2, R0, 0xd8, RZ, 0xc0, !PT ;  /* 0x000000d800027812 */ /* 0x000fe400078ec0ff */
[----:B------:R-:W-:Y:S01]  /*12b80*/  LOP3.LUT R3, R3, 0x300, R4, 0xf8, !PT ;  /* 0x0000030003037812 */ /* 0x000fe200078ef804 */
[----:B------:R-:W-:Y:S01]  /*12b90*/  IMAD.MOV.U32 R4, RZ, RZ, 0x1 ;  /* 0x00000001ff047424 */ /* 0x000fe200078e00ff */
[----:B------:R-:W-:Y:S02]  /*12ba0*/  LOP3.LUT R2, R2, 0x18, R7, 0x78, !PT ;  /* 0x0000001802027812 */ /* 0x000fe400078e7807 */
[----:B------:R-:W-:Y:S02]  /*12bb0*/  LOP3.LUT R0, R0, 0x18, RZ, 0xc0, !PT ;  /* 0x0000001800007812 */ /* 0x000fe400078ec0ff */
[----:B------:R-:W-:Y:S01]  /*12bc0*/  LOP3.LUT R5, R3, R2, RZ, 0xfc, !PT ;  /* 0x0000000203057212 */ /* 0x000fe200078efcff */
[----:B------:R-:W-:Y:S01]  /*12bd0*/  IMAD.SHL.U32 R2, R7, 0x20, RZ ;  /* 0x0000002007027824 */ /* 0x000fe200078e00ff */
[----:B------:R-:W-:-:S03]  /*12be0*/  SHF.R.U32.HI R3, RZ, 0x2, R6 ;  /* 0x00000002ff037819 */ /* 0x000fc60000011606 */
[----:B------:R-:W-:Y:S01]  /*12bf0*/  STL [R1+0x14], R5 ;  /* 0x0000140501007387 */ /* 0x000fe20000100800 */
[----:B------:R-:W-:-:S03]  /*12c00*/  LOP3.LUT R2, R2, 0x60, RZ, 0xc0, !PT ;  /* 0x0000006002027812 */ /* 0x000fc600078ec0ff */
[----:B------:R-:W-:Y:S04]  /*12c10*/  STL [R1+0x4], R4 ;  /* 0x0000040401007387 */ /* 0x000fe80000100800 */
[----:B------:R-:W-:Y:S04]  /*12c20*/  STL [R1+0x48], RZ ;  /* 0x000048ff01007387 */ /* 0x000fe80000100800 */
[----:B------:R0:W-:Y:S02]  /*12c30*/  STL [R1], R4 ;  /* 0x0000000401007387 */ /* 0x0001e40000100800 */
[----:B0-----:R-:W-:-:S02]  /*12c40*/  LOP3.LUT R4, R3, R2, RZ, 0xfc, !PT ;  /* 0x0000000203047212 */ /* 0x001fc400078efcff */
[C---:B------:R-:W-:Y:S02]  /*12c50*/  LOP3.LUT R3, R0.reuse, 0x20, RZ, 0xfc, !PT ;  /* 0x0000002000037812 */ /* 0x040fe400078efcff */
[----:B------:R-:W-:Y:S01]  /*12c60*/  LOP3.LUT R2, R0, 0x40, RZ, 0xfc, !PT ;  /* 0x0000004000027812 */ /* 0x000fe200078efcff */
[----:B------:R-:W-:-:S05]  /*12c70*/  IMAD R0, R5, 0x2, R22 ;  /* 0x0000000205007824 */ /* 0x000fca00078e0216 */
[----:B------:R0:W-:Y:S02]  /*12c80*/  STL [R1+0x30], R0 ;  /* 0x0000300001007387 */ /* 0x0001e40000100800 */
.L_x_10650:
[----:B01----:R-:W1:Y:S02]  /*12c90*/  LDC.64 R2, c[0x0][0xc88] ;  /* 0x00032200ff027b82 */ /* 0x003e640000000a00 */
[----:B-1----:R-:W-:-:S05]  /*12ca0*/  IMAD.WIDE R2, R19, 0x4, R2 ;  /* 0x0000000413027825 */ /* 0x002fca00078e0202 */
[----:B------:R-:W0:Y:S01]  /*12cb0*/  LDG.E R29, desc[UR42][R2.64] ;  /* 0x0000002a021d7981 */ /* 0x000e22000c1e1900 */
        /* <DEDUP_REMOVED lines=8> */
[----:B0-----:R-:W-:-:S11]  /*12d40*/  SHF.R.S32.HI R0, RZ, 0x1f, R29 ;  /* 0x0000001fff007819 */ /* 0x001fd6000001141d */
        /* <DEDUP_REMOVED lines=19> */
[----:B------:R-:W-:Y:S01]  /*12e80*/  IMAD.U32 R8, RZ, RZ, UR4 ;  /* 0x00000004ff087e24 */ /* 0x000fe2000f8e00ff */
[----:B------:R-:W-:Y:S01]  /*12e90*/  IADD3.X R5, R25, UR7, RZ, P4, !PT ;  /* 0x0000000719057c10 */ /* 0x000fe2000a7fe4ff */
[----:B------:R-:W-:-:S05]  /*12ea0*/  ULDC.64 UR4, c[0x0][0x418] ;  /* 0x0001060000047ab9 */ /* 0x000fca0000000a00 */
[----:B------:R-:W5:Y:S04]  /*12eb0*/  @P1 LDG.E R0, desc[UR42][R4.64] ;  /* 0x0000002a04001981 */ /* 0x000f68000c1e1900 */
[----:B---3--:R0:W-:Y:S02]  /*12ec0*/  STL [R1+0x8], R6 ;  /* 0x0000080601007387 */ /* 0x0081e40000100800 */
[----:B0-----:R-:W-:-:S04]  /*12ed0*/  @P2 IADD3 R6, P3, R24, UR8, RZ ;  /* 0x0000000818062c10 */ /* 0x001fc8000ff7e0ff */
[----:B------:R-:W-:-:S05]  /*12ee0*/  @P2 IADD3.X R7, R25, UR9, RZ, P3, !PT ;  /* 0x0000000919072c10 */ /* 0x000fca0009ffe4ff */
[----:B------:R0:W3:Y:S01]  /*12ef0*/  @P2 LDG.E R8, desc[UR42][R6.64] ;  /* 0x0000002a06082981 */ /* 0x0000e2000c1e1900 */
[----:B------:R-:W-:-:S03]  /*12f00*/  UISETP.NE.U32.AND UP0, UPT, UR4, URZ, UPT ;  /* 0x0000003f0400728c */ /* 0x000fc6000bf05070 */
[----:B--2---:R1:W-:Y:S01]  /*12f10*/  STL [R1+0x28], R9 ;  /* 0x0000280901007387 */ /* 0x0043e20000100800 */
[----:B------:R-:W-:Y:S01]  /*12f20*/  UISETP.NE.AND.EX UP0, UPT, UR5, URZ, UPT, UP0 ;  /* 0x0000003f0500728c */ /* 0x000fe2000bf05300 */
[----:B------:R-:W-:Y:S02]  /*12f30*/  ULDC UR4, c[0x0][0x424] ;  /* 0x0001090000047ab9 */ /* 0x000fe40000000800 */
[----:B------:R-:W-:Y:S01]  /*12f40*/  ULDC UR5, c[0x0][0x2f0] ;  /* 0x0000bc0000057ab9 */ /* 0x000fe20000000800 */
[----:B------:R-:W-:-:S04]  /*12f50*/  USEL UR4, UR4, 0x1, UP0 ;  /* 0x0000000104047887 */ /* 0x000fc80008000000 */
[----:B------:R-:W-:-:S03]  /*12f60*/  UIMAD UR4, UR4, UR5, URZ ;  /* 0x00000005040472a4 */ /* 0x000fc6000f8e023f */
[----:B------:R-:W-:Y:S02]  /*12f70*/  ULDC UR5, c[0x0][0x348] ;  /* 0x0000d20000057ab9 */ /* 0x000fe40000000800 */
[----:B0-----:R-:W-:Y:S01]  /*12f80*/  IMAD.U32 R6, RZ, RZ, UR5 ;  /* 0x00000005ff067e24 */ /* 0x001fe2000f8e00ff */
[----:B------:R-:W-:Y:S01]  /*12f90*/  MOV R7, UR4 ;  /* 0x0000000400077c02 */ /* 0x000fe20008000f00 */
[----:B---3--:R1:W-:Y:S01]  /*12fa0*/  STL [R1+0x40], R8 ;  /* 0x0000400801007387 */ /* 0x0083e20000100800 */
[----:B----4-:R-:W-:Y:S05]  /*12fb0*/  @P2 BRA `(.L_x_10550) ;  /* 0x0000000000142947 */ /* 0x010fea0003800000 */
[----:B------:R-:W-:Y:S05]  /*12fc0*/  @!P0 BRA `(.L_x_10550) ;  /* 0x0000000000108947 */ /* 0x000fea0003800000 */
[----:B-1----:R-:W2:Y:S04]  /*12fd0*/  LDG.E R8, desc[UR42][R2.64] ;  /* 0x0000002a02087981 */ /* 0x002ea8000c1e1900 */
[----:B------:R-:W2:Y:S02]  /*12fe0*/  LDG.E R2, desc[UR42][R2.64+0x4] ;  /* 0x0000042a02027981 */ /* 0x000ea4000c1e1900 */
[----:B--2---:R-:W-:-:S05]  /*12ff0*/  IMAD.IADD R2, R2, 0x1, -R8 ;  /* 0x0000000102027824 */ /* 0x004fca00078e0a08 */
[----:B------:R0:W-:Y:S02]  /*13000*/  STL [R1+0x40], R2 ;  /* 0x0000400201007387 */ /* 0x0001e40000100800 */
.L_x_10550:
[----:B-1----:R-:W-:Y:S01]  /*13010*/  IMAD.MOV.U32 R8, RZ, RZ, R29 ;  /* 0x000000ffff087224 */ /* 0x002fe200078e001d */
[----:B------:R-:W-:Y:S02]  /*13020*/  ULDC.64 UR4, c[0x0][0xa20] ;  /* 0x0002880000047ab9 */ /* 0x000fe40000000a00 */
[----:B------:R-:W-:Y:S02]  /*13030*/  ISETP.NE.U32.AND P0, PT, RZ, UR4, PT ;  /* 0x00000004ff007c0c */ /* 0x000fe4000bf05070 */
[----:B------:R1:W-:Y:S02]  /*13040*/  STL [R1+0x10], R8 ;  /* 0x0000100801007387 */ /* 0x0003e40000100800 */
[----:B------:R-:W-:-:S13]  /*13050*/  ISETP.NE.AND.EX P0, PT, RZ, UR5, PT, P0 ;  /* 0x00000005ff007c0c */ /* 0x000fda000bf05300 */
[----:B-1----:R-:W-:Y:S05]  /*13060*/  @!P0 BRA `(.L_x_10551) ;  /* 0x0000000000108947 */ /* 0x002fea0003800000 */
[----:B0-----:R-:W-:-:S04]  /*13070*/  IADD3 R2, P0, R24, UR4, RZ ;  /* 0x0000000418027c10 */ /* 0x001fc8000ff1e0ff */
[----:B------:R-:W-:-:S05]  /*13080*/  IADD3.X R3, R25, UR5, RZ, P0, !PT ;  /* 0x0000000519037c10 */ /* 0x000fca00087fe4ff */
[----:B------:R0:W5:Y:S01]  /*13090*/  LDG.E R7, desc[UR42][R2.64] ;  /* 0x0000002a02077981 */ /* 0x000162000c1e1900 */
[----:B------:R-:W-:Y:S05]  /*130a0*/  BRA `(.L_x_10552) ;  /* 0x0000000000247947 */ /* 0x000fea0003800000 */
.L_x_10551:
        /* <DEDUP_REMOVED lines=9> */
.L_x_10552:
[----:B0-----:R-:W2:Y:S04]  /*13140*/  @P1 LDG.E R2, desc[UR42][R4.64] ;  /* 0x0000002a04021981 */ /* 0x001ea8000c1e1900 */
[----:B------:R-:W2:Y:S01]  /*13150*/  @P1 LDG.E R4, desc[UR42][R4.64+0x4] ;  /* 0x0000042a04041981 */ /* 0x000ea2000c1e1900 */
[----:B-----5:R-:W-:Y:S01]  /*13160*/  IADD3 R7, -R9, R7, RZ ;  /* 0x0000000709077210 */ /* 0x020fe20007ffe1ff */
[----:B------:R-:W-:Y:S01]  /*13170*/  BSSY B0, `(.L_x_10553) ;  /* 0x000015c000007945 */ /* 0x000fe20003800000 */
[----:B--2---:R-:W-:-:S04]  /*13180*/  @P1 IMAD.IADD R6, R4, 0x1, -R2 ;  /* 0x0000000104061824 */ /* 0x004fc800078e0a02 */
[----:B------:R-:W-:-:S05]  /*13190*/  IMAD.IADD R2, R7, 0x1, R6 ;  /* 0x0000000107027824 */ /* 0x000fca00078e0206 */
[----:B------:R0:W-:Y:S02]  /*131a0*/  STL [R1+0x24], R2 ;  /* 0x0000240201007387 */ /* 0x0001e40000100800 */
[----:B0-----:R-:W-:-:S05]  /*131b0*/  VIADD R2, R2, 0x7f ;  /* 0x0000007f02027836 */ /* 0x001fca0000000000 */
[----:B------:R-:W-:-:S04]  /*131c0*/  SHF.R.S32.HI R3, RZ, 0x1f, R2 ;  /* 0x0000001fff037819 */ /* 0x000fc80000011402 */
[----:B------:R-:W-:Y:S01]  /*131d0*/  LEA.HI R4, R3, R2, RZ, 0x7 ;  /* 0x0000000203047211 */ /* 0x000fe200078f38ff */
[----:B------:R-:W-:-:S03]  /*131e0*/  IMAD.MOV R3, RZ, RZ, -R7 ;  /* 0x000000ffff037224 */ /* 0x000fc600078e0a07 */
[----:B------:R-:W-:Y:S01]  /*131f0*/  LOP3.LUT R2, R4, 0xffffff80, RZ, 0xc0, !PT ;  /* 0xffffff8004027812 */ /* 0x000fe200078ec0ff */
[----:B------:R0:W-:Y:S01]  /*13200*/  STL [R1+0x44], R4 ;  /* 0x0000440401007387 */ /* 0x0001e20000100800 */
[----:B------:R-:W-:Y:S02]  /*13210*/  VIMNMX R3, RZ, R3, !PT ;  /* 0x00000003ff037248 */ /* 0x000fe40007fe0100 */
[----:B------:R-:W-:-:S04]  /*13220*/  VIADDMNMX R2, R2, -R7, R6, PT ;  /* 0x8000000702027246 */ /* 0x000fc80003800106 */
[----:B------:R-:W-:Y:S02]  /*13230*/  ISETP.GT.AND P0, PT, R2, R3, PT ;  /* 0x000000030200720c */ /* 0x000fe40003f04270 */
[----:B------:R-:W-:-:S11]  /*13240*/  SHF.R.U32.HI R3, RZ, 0x7, R3 ;  /* 0x00000007ff037819 */ /* 0x000fd60000011603 */
[----:B------:R-:W-:-:S05]  /*13250*/  @P0 VIADD R2, R2, 0x7f ;  /* 0x0000007f02020836 */ /* 0x000fca0000000000 */
[----:B0-----:R-:W-:-:S04]  /*13260*/  @P0 SHF.R.S32.HI R4, RZ, 0x1f, R2 ;  /* 0x0000001fff040819 */ /* 0x001fc80000011402 */
        /* <DEDUP_REMOVED lines=13> */
.L_x_10704:
[----:B-1----:R-:W-:Y:S02]  /*13340*/  ISETP.NE.AND P0, PT, R14, RZ, PT ;  /* 0x000000ff0e00720c */ /* 0x002fe40003f05270 */
[----:B------:R-:W-:-:S11]  /*13350*/  PLOP3.LUT P6, PT, PT, PT, PT, 0x8, 0x0 ;  /* 0x000000000000781c */ /* 0x000fd60003fce170 */
[----:B------:R-:W-:Y:S05]  /*13360*/  @P0 BRA `(.L_x_10556) ;  /* 0x00000000000c0947 */ /* 0x000fea0003800000 */
[----:B------:R-:W-:-:S03]  /*13370*/  UMOV UR4, 0xffffffff ;  /* 0xffffffff00047882 */ /* 0x000fc60000000000 */
[----:B------:R-:W-:Y:S05]  /*13380*/  BRA.DIV UR4, `(.L_x_10557) ;  /* 0x0000006604307947 */ /* 0x000fea000b800000 */
[----:B------:R-:W-:-:S13]  /*13390*/  ELECT P6, URZ, PT ;  /* 0x00000000003f782f */ /* 0x000fda00038c0000 */
.L_x_10556:
        /* <DEDUP_REMOVED lines=9> */
.L_x_10707:
[----:B------:R-:W-:Y:S05]  /*13430*/  BSYNC B1 ;  /* 0x0000000000017941 */ /* 0x000fea0003800000 */
.L_x_10558:
[----:B------:R-:W-:Y:S04]  /*13440*/  BSSY B1, `(.L_x_10560) ;  /* 0x000008c000017945 */ /* 0x000fe80003800000 */
[----:B------:R-:W-:Y:S05]  /*13450*/  @!P6 BRA `(.L_x_10561) ;  /* 0x000000080028e947 */ /* 0x000fea0003800000 */
[----:B------:R-:W2:Y:S01]  /*13460*/  LDL R7, [R1+0x4] ;  /* 0x0000040001077983 */ /* 0x000ea20000100800 */
[----:B------:R-:W-:Y:S01]  /*13470*/  IMAD R8, R28, 0x8, R22 ;  /* 0x000000081c087824 */ /* 0x000fe200078e0216 */
[----:B------:R-:W1:Y:S01]  /*13480*/  S2R R6, SR_TID.X ;  /* 0x0000000000067919 */ /* 0x000e620000002100 */
[----:B------:R-:W-:Y:S01]  /*13490*/  BSSY B2, `(.L_x_10562) ;  /* 0x0000006000027945 */ /* 0x000fe20003800000 */
[----:B-1----:R-:W-:-:S04]  /*134a0*/  LOP3.LUT R6, R6, 0x7f, RZ, 0xc0, !PT ;  /* 0x0000007f06067812 */ /* 0x002fc800078ec0ff */
[----:B------:R-:W-:Y:S02]  /*134b0*/  ISETP.NE.AND P1, PT, R6, RZ, PT ;  /* 0x000000ff0600720c */ /* 0x000fe40003f25270 */
[----:B--2---:R-:W-:-:S04]  /*134c0*/  SHF.L.U32 R10, R7, 0x1f, RZ ;  /* 0x0000001f070a7819 */ /* 0x004fc800000006ff */
[----:B------:R-:W1:Y:S02]  /*134d0*/  SYNCS.PHASECHK.TRANS64.TRYWAIT P0, [R8+URZ+0x2d8a0], R10 ;  /* 0x02d8a00a080075a7 */ /* 0x000e64000800017f */
[----:B-1----:R-:W-:Y:S05]  /*134e0*/  @!P0 BRA `(.L_x_10563) ;  /* 0x00000064000c8947 */ /* 0x002fea0003800000 */
.L_x_10708:
[----:B------:R-:W-:Y:S05]  /*134f0*/  BSYNC B2 ;  /* 0x0000000000027941 */ /* 0x000fea0003800000 */
.L_x_10562:
[----:B------:R-:W-:Y:S04]  /*13500*/  BSSY B2, `(.L_x_10564) ;  /* 0x0000009000027945 */ /* 0x000fe80003800000 */
[----:B------:R-:W-:Y:S05]  /*13510*/  @P1 BRA `(.L_x_10565) ;  /* 0x00000000001c1947 */ /* 0x000fea0003800000 */
[----:B0-----:R-:W0:Y:S02]  /*13520*/  S2R R5, SR_TID.X ;  /* 0x0000000000057919 */ /* 0x001e240000002100 */
[----:B0-----:R-:W-:Y:S01]  /*13530*/  LOP3.LUT R6, R5, 0x1f, RZ, 0xc0, !PT ;  /* 0x0000001f05067812 */ /* 0x001fe200078ec0ff */
[----:B------:R-:W-:-:S03]  /*13540*/  IMAD.MOV.U32 R5, RZ, RZ, 0x6000 ;  /* 0x00006000ff057424 */ /* 0x000fc600078e00ff */
[----:B------:R-:W-:Y:S01]  /*13550*/  ISETP.NE.AND P0, PT, R6, RZ, PT ;  /* 0x000000ff0600720c */ /* 0x000fe20003f05270 */
[----:B------:R2:W-:-:S12]  /*13560*/  SYNCS.ARRIVE.TRANS64 RZ, [R8+URZ+0x2d890], R5 ;  /* 0x02d8900508ff79a7 */ /* 0x0005d8000800003f */
[----:B--2---:R-:W-:Y:S05]  /*13570*/  @!P0 BRA `(.L_x_10565) ;  /* 0x0000000000048947 */ /* 0x004fea0003800000 */
[----:B------:R-:W-:Y:S01]  /*13580*/  BPT.TRAP 0x1 ;  /* 0x000000040000795c */ /* 0x000fe20000300000 */
.L_x_10565:
[----:B------:R-:W-:Y:S05]  /*13590*/  BSYNC B2 ;  /* 0x0000000000027941 */ /* 0x000fea0003800000 */
.L_x_10564:
        /* <DEDUP_REMOVED lines=12> */
.L_x_10566:
        /* <DEDUP_REMOVED lines=16> */
.L_x_10567:
        /* <DEDUP_REMOVED lines=16> */
.L_x_10568:
        /* <DEDUP_REMOVED lines=13> */
.L_x_10709:
[----:B------:R-:W-:Y:S05]  /*13930*/  BSYNC B2 ;  /* 0x0000000000027941 */ /* 0x000fea0003800000 */
.L_x_10569:
[----:B------:R-:W-:Y:S01]  /*13940*/  BSSY B2, `(.L_x_10571) ;  /* 0x000000b000027945 */ /* 0x000fe20003800000 */
[----:B01----:R-:W-:Y:S01]  /*13950*/  IMAD.MOV.U32 R10, RZ, RZ, 0x0 ;  /* 0x00000000ff0a7424 */ /* 0x003fe200078e00ff */
[----:B------:R-:W-:Y:S02]  /*13960*/  MOV R11, 0x12f00000 ;  /* 0x12f00000000b7802 */ /* 0x000fe40000000f00 */
[----:B------:R-:W-:Y:S05]  /*13970*/  @P1 BRA `(.L_x_10572) ;  /* 0x00000000001c1947 */ /* 0x000fea0003800000 */
[----:B------:R-:W0:Y:S02]  /*13980*/  S2R R5, SR_TID.X ;  /* 0x0000000000057919 */ /* 0x000e240000002100 */
[----:B0-----:R-:W-:Y:S01]  /*13990*/  LOP3.LUT R9, R5, 0x1f, RZ, 0xc0, !PT ;  /* 0x0000001f05097812 */ /* 0x001fe200078ec0ff */
[----:B------:R-:W-:-:S03]  /*139a0*/  IMAD.MOV.U32 R5, RZ, RZ, 0x6000 ;  /* 0x00006000ff057424 */ /* 0x000fc600078e00ff */
[----:B------:R-:W-:Y:S01]  /*139b0*/  ISETP.NE.AND P0, PT, R9, RZ, PT ;  /* 0x000000ff0900720c */ /* 0x000fe20003f05270 */
[----:B------:R0:W-:-:S12]  /*139c0*/  SYNCS.ARRIVE.TRANS64 RZ, [R8+URZ+0x2d8b0], R5 ;  /* 0x02d8b00508ff79a7 */ /* 0x0001d8000800003f */
[----:B0-----:R-:W-:Y:S05]  /*139d0*/  @!P0 BRA `(.L_x_10572) ;  /* 0x0000000000048947 */ /* 0x001fea0003800000 */
[----:B------:R-:W-:Y:S01]  /*139e0*/  BPT.TRAP 0x1 ;  /* 0x000000040000795c */ /* 0x000fe20000300000 */
.L_x_10572:
[----:B------:R-:W-:Y:S05]  /*139f0*/  BSYNC B2 ;  /* 0x0000000000027941 */ /* 0x000fea0003800000 */
.L_x_10571:
        /* <DEDUP_REMOVED lines=8> */
.L_x_10573:
        /* <DEDUP_REMOVED lines=15> */
.L_x_10574:
        /* <DEDUP_REMOVED lines=15> */
.L_x_10575:
        /* <DEDUP_REMOVED lines=10> */
.L_x_10561:
[----:B------:R-:W-:Y:S05]  /*13d00*/  BSYNC B1 ;  /* 0x0000000000017941 */ /* 0x000fea0003800000 */
.L_x_10560:
[----:B0-----:R-:W2:Y:S01]  /*13d10*/  LDL.LU R5, [R1+0x4] ;  /* 0x0000040001057983 */ /* 0x001ea20000300800 */
[----:B------:R-:W-:Y:S01]  /*13d20*/  VIADD R28, R28, 0x1 ;  /* 0x000000011c1c7836 */ /* 0x000fe20000000000 */
[----:B------:R-:W-:Y:S01]  /*13d30*/  PLOP3.LUT P0, PT, PT, PT, PT, 0x8, 0x0 ;  /* 0x000000000000781c */ /* 0x000fe20003f0e170 */
[----:B------:R-:W-:-:S03]  /*13d40*/  VIADD R9, R4, 0xfffffffe ;  /* 0xfffffffe04097836 */ /* 0x000fc60000000000 */
[C---:B------:R-:W-:Y:S02]  /*13d50*/  ISETP.NE.AND P1, PT, R28.reuse, 0x2, PT ;  /* 0x000000021c00780c */ /* 0x040fe40003f25270 */
[----:B------:R-:W-:Y:S02]  /*13d60*/  ISETP.GE.AND P2, PT, R9, R3, PT ;  /* 0x000000030900720c */ /* 0x000fe40003f46270 */
[----:B------:R-:W-:Y:S02]  /*13d70*/  SEL R4, RZ, 0x1, P1 ;  /* 0x00000001ff047807 */ /* 0x000fe40000800000 */
[----:B------:R-:W-:Y:S02]  /*13d80*/  SEL R28, R28, RZ, P1 ;  /* 0x000000ff1c1c7207 */ /* 0x000fe40000800000 */
[----:B--2---:R-:W-:-:S05]  /*13d90*/  LOP3.LUT R5, R5, R4, RZ, 0x3c, !PT ;  /* 0x0000000405057212 */ /* 0x004fca00078e3cff */
[----:B------:R0:W-:Y:S02]  /*13da0*/  STL [R1+0x4], R5 ;  /* 0x0000040501007387 */ /* 0x0001e40000100800 */
[----:B------:R-:W-:Y:S05]  /*13db0*/  @!P2 BRA `(.L_x_10554) ;  /* 0x00000008005ca947 */ /* 0x000fea0003800000 */
.L_x_10592:
[----:B------:R-:W-:Y:S05]  /*13dc0*/  YIELD ;  /* 0x0000000000007946 */ /* 0x000fea0003800000 */
[----:B------:R-:W-:Y:S04]  /*13dd0*/  BSSY B1, `(.L_x_10576) ;  /* 0x000008b000017945 */ /* 0x000fe80003800000 */
[----:B-1----:R-:W-:Y:S05]  /*13de0*/  @!P6 BRA `(.L_x_10577) ;  /* 0x000000080024e947 */ /* 0x002fea0003800000 */
[----:B0-----:R-:W2:Y:S01]  /*13df0*/  LDL R5, [R1+0x4] ;  /* 0x0000040001057983 */ /* 0x001ea20000100800 */
[----:B------:R-:W-:Y:S01]  /*13e00*/  IMAD R8, R28, 0x8, R22 ;  /* 0x000000081c087824 */ /* 0x000fe200078e0216 */
[----:B------:R-:W0:Y:S01]  /*13e10*/  S2R R4, SR_TID.X ;  /* 0x0000000000047919 */ /* 0x000e220000002100 */
[----:B------:R-:W-:Y:S01]  /*13e20*/  BSSY B2, `(.L_x_10578) ;  /* 0x0000006000027945 */ /* 0x000fe20003800000 */
[----:B0-----:R-:W-:-:S04]  /*13e30*/  LOP3.LUT R4, R4, 0x7f, RZ, 0xc0, !PT ;  /* 0x0000007f04047812 */ /* 0x001fc800078ec0ff */
[----:B------:R-:W-:Y:S02]  /*13e40*/  ISETP.NE.AND P2, PT, R4, RZ, PT ;  /* 0x000000ff0400720c */ /* 0x000fe40003f45270 */
[----:B--2---:R-:W-:-:S04]  /*13e50*/  SHF.L.U32 R7, R5, 0x1f, RZ ;  /* 0x0000001f05077819 */ /* 0x004fc800000006ff */
[----:B------:R-:W0:Y:S02]  /*13e60*/  SYNCS.PHASECHK.TRANS64.TRYWAIT P1, [R8+URZ+0x2d8a0], R7 ;  /* 0x02d8a007080075a7 */ /* 0x000e24000802017f */
[----:B0-----:R-:W-:Y:S05]  /*13e70*/  @!P1 BRA `(.L_x_10579) ;  /* 0x0000005800d09947 */ /* 0x001fea0003800000 */
.L_x_10710:
[----:B------:R-:W-:Y:S05]  /*13e80*/  BSYNC B2 ;  /* 0x0000000000027941 */ /* 0x000fea0003800000 */
.L_x_10578:
[----:B------:R-:W-:Y:S04]  /*13e90*/  BSSY B2, `(.L_x_10580) ;  /* 0x0000009000027945 */ /* 0x000fe80003800000 */
[----:B------:R-:W-:Y:S05]  /*13ea0*/  @P2 BRA `(.L_x_10581) ;  /* 0x00000000001c2947 */ /* 0x000fea0003800000 */
[----:B------:R-:W1:Y:S02]  /*13eb0*/  S2R R4, SR_TID.X ;  /* 0x0000000000047919 */ /* 0x000e640000002100 */
[----:B-1----:R-:W-:Y:S01]  /*13ec0*/  LOP3.LUT R5, R4, 0x1f, RZ, 0xc0, !PT ;  /* 0x0000001f04057812 */ /* 0x002fe200078ec0ff */
[----:B------:R-:W-:-:S03]  /*13ed0*/  IMAD.MOV.U32 R4, RZ, RZ, 0x6000 ;  /* 0x00006000ff047424 */ /* 0x000fc600078e00ff */
[----:B------:R-:W-:Y:S01]  /*13ee0*/  ISETP.NE.AND P1, PT, R5, RZ, PT ;  /* 0x000000ff0500720c */ /* 0x000fe20003f25270 */
[----:B------:R1:W-:-:S12]  /*13ef0*/  SYNCS.ARRIVE.TRANS64 RZ, [R8+URZ+0x2d890], R4 ;  /* 0x02d8900408ff79a7 */ /* 0x0003d8000800003f */
[----:B-1----:R-:W-:Y:S05]  /*13f00*/  @!P1 BRA `(.L_x_10581) ;  /* 0x0000000000049947 */ /* 0x002fea0003800000 */
[----:B------:R-:W-:Y:S01]  /*13f10*/  BPT.TRAP 0x1 ;  /* 0x000000040000795c */ /* 0x000fe20000300000 */
.L_x_10581:
[----:B------:R-:W-:Y:S05]  /*13f20*/  BSYNC B2 ;  /* 0x0000000000027941 */ /* 0x000fea0003800000 */
.L_x_10580:
[----:B------:R-:W-:Y:S01]  /*13f30*/  MOV R12, RZ ;  /* 0x000000ff000c7202 */ /* 0x000fe20000000f00 */
[----:B------:R-:W-:Y:S01]  /*13f40*/  IMAD R6, R28, 0x6000, R22 ;  /* 0x000060001c067824 */ /* 0x000fe200078e0216 */
[----:B------:R-:W-:Y:S01]  /*13f50*/  UIADD3 UR4, UP0, UR40, 0x570, URZ ;  /* 0x0000057028047890 */ /* 0x000fe2000ff1e03f */
[----:B------:R-:W-:Y:S01]  /*13f60*/  PLOP3.LUT P1, PT, PT, PT, PT, 0x80, 0x0 ;  /* 0x000000000000781c */ /* 0x000fe20003f2f070 */
[----:B------:R-:W-:Y:S01]  /*13f70*/  IMAD R5, R9, 0x80, R0 ;  /* 0x0000008009057824 */ /* 0x000fe200078e0200 */
[----:B------:R-:W-:Y:S01]  /*13f80*/  R2UR UR10, R12 ;  /* 0x000000000c0a72ca */ /* 0x000fe200000e0000 */
[----:B------:R-:W-:Y:S01]  /*13f90*/  VIADD R4, R8, 0x2d890 ;  /* 0x0002d89008047836 */ /* 0x000fe20000000000 */
[----:B------:R-:W-:Y:S01]  /*13fa0*/  UIADD3.X UR5, URZ, UR41, URZ, UP0, !UPT ;  /* 0x000000293f057290 */ /* 0x000fe200087fe43f */
[----:B------:R-:W-:Y:S01]  /*13fb0*/  VIADD R10, R6, 0x15400 ;  /* 0x00015400060a7836 */ /* 0x000fe20000000000 */
[----:B------:R-:W-:Y:S01]  /*13fc0*/  UMOV UR6, 0x0 ;  /* 0x0000000000067882 */ /* 0x000fe20000000000 */
[----:B------:R-:W-:-:S10]  /*13fd0*/  UMOV UR7, 0x12f00000 ;  /* 0x12f0000000077882 */ /* 0x000fd40000000000 */
.L_x_10582:
        /* <DEDUP_REMOVED lines=12> */
[----:B------:R-:W-:Y:S01]  /*140a0*/  UMOV UR6, 0x0 ;  /* 0x0000000000067882 */ /* 0x000fe20000000000 */
[----:B------:R-:W-:Y:S01]  /*140b0*/  IADD3 R10, R6, 0x17400, RZ ;  /* 0x00017400060a7810 */ /* 0x000fe20007ffe0ff */
[----:B------:R-:W-:Y:S01]  /*140c0*/  UMOV UR7, 0x12f00000 ;  /* 0x12f0000000077882 */ /* 0x000fe20000000000 */
[----:B------:R-:W-:-:S15]  /*140d0*/  R2UR UR10, R14 ;  /* 0x000000000e0a72ca */ /* 0x000fde00000e0000 */
.L_x_10583:
        /* <DEDUP_REMOVED lines=16> */
.L_x_10584:
        /* <DEDUP_REMOVED lines=13> */
.L_x_10711:
[----:B------:R-:W-:Y:S05]  /*142b0*/  BSYNC B2 ;  /* 0x0000000000027941 */ /* 0x000fea0003800000 */
.L_x_10585:
[----:B------:R-:W-:Y:S01]  /*142c0*/  BSSY B2, `(.L_x_10587) ;  /* 0x000000b000027945 */ /* 0x000fe20003800000 */
[----:B------:R-:W-:Y:S02]  /*142d0*/  IMAD.MOV.U32 R10, RZ, RZ, 0x0 ;  /* 0x00000000ff0a7424 */ /* 0x000fe400078e00ff */
[----:B------:R-:W-:Y:S01]  /*142e0*/  IMAD.MOV.U32 R11, RZ, RZ, 0x12f00000 ;  /* 0x12f00000ff0b7424 */ /* 0x000fe200078e00ff */
[----:B------:R-:W-:Y:S06]  /*142f0*/  @P2 BRA `(.L_x_10588) ;  /* 0x00000000001c2947 */ /* 0x000fec0003800000 */
[----:B------:R-:W2:Y:S02]  /*14300*/  S2R R4, SR_TID.X ;  /* 0x0000000000047919 */ /* 0x000ea40000002100 */
[----:B--2---:R-:W-:Y:S02]  /*14310*/  LOP3.LUT R15, R4, 0x1f, RZ, 0xc0, !PT ;  /* 0x0000001f040f7812 */ /* 0x004fe400078ec0ff */
[----:B------:R-:W-:Y:S02]  /*14320*/  MOV R4, 0x6000 ;  /* 0x0000600000047802 */ /* 0x000fe40000000f00 */
[----:B------:R-:W-:Y:S02]  /*14330*/  ISETP.NE.AND P1, PT, R15, RZ, PT ;  /* 0x000000ff0f00720c */ /* 0x000fe40003f25270 */
[----:B------:R2:W-:Y:S11]  /*14340*/  SYNCS.ARRIVE.TRANS64 RZ, [R8+URZ+0x2d8b0], R4 ;  /* 0x02d8b00408ff79a7 */ /* 0x0005f6000800003f */
[----:B--2---:R-:W-:Y:S05]  /*14350*/  @!P1 BRA `(.L_x_10588) ;  /* 0x0000000000049947 */ /* 0x004fea0003800000 */
[----:B------:R-:W-:Y:S01]  /*14360*/  BPT.TRAP 0x1 ;  /* 0x000000040000795c */ /* 0x000fe20000300000 */
.L_x_10588:
[----:B------:R-:W-:Y:S05]  /*14370*/  BSYNC B2 ;  /* 0x0000000000027941 */ /* 0x000fea0003800000 */
.L_x_10587:
        /* <DEDUP_REMOVED lines=8> */
.L_x_10589:
        /* <DEDUP_REMOVED lines=15> */
.L_x_10590:
        /* <DEDUP_REMOVED lines=15> */
.L_x_10591:
        /* <DEDUP_REMOVED lines=10> */
.L_x_10577:
[----:B------:R-:W-:Y:S05]  /*14680*/  BSYNC B1 ;  /* 0x0000000000017941 */ /* 0x000fea0003800000 */
.L_x_10576:
[----:B------:R-:W2:Y:S01]  /*14690*/  LDL.LU R7, [R1+0x4] ;  /* 0x0000040001077983 */ /* 0x000ea20000300800 */
[----:B------:R-:W-:Y:S02]  /*146a0*/  IADD3 R28, R28, 0x1, RZ ;  /* 0x000000011c1c7810 */ /* 0x000fe40007ffe0ff */
[C---:B------:R-:W-:Y:S01]  /*146b0*/  ISETP.GT.AND P2, PT, R9.reuse, R3, PT ;  /* 0x000000030900720c */ /* 0x040fe20003f44270 */
[----:B------:R-:W-:Y:S01]  /*146c0*/  VIADD R9, R9, 0xffffffff ;  /* 0xffffffff09097836 */ /* 0x000fe20000000000 */
[----:B------:R-:W-:-:S04]  /*146d0*/  ISETP.NE.AND P1, PT, R28, 0x2, PT ;  /* 0x000000021c00780c */ /* 0x000fc80003f25270 */
[----:B------:R-:W-:Y:S02]  /*146e0*/  SEL R4, RZ, 0x1, P1 ;  /* 0x00000001ff047807 */ /* 0x000fe40000800000 */
[----:B------:R-:W-:Y:S02]  /*146f0*/  SEL R28, R28, RZ, P1 ;  /* 0x000000ff1c1c7207 */ /* 0x000fe40000800000 */
[----:B--2---:R-:W-:-:S05]  /*14700*/  LOP3.LUT R7, R7, R4, RZ, 0x3c, !PT ;  /* 0x0000000407077212 */ /* 0x004fca00078e3cff */
[----:B------:R1:W-:Y:S01]  /*14710*/  STL [R1+0x4], R7 ;  /* 0x0000040701007387 */ /* 0x0003e20000100800 */
[----:B------:R-:W-:Y:S05]  /*14720*/  @P2 BRA `(.L_x_10592) ;  /* 0xfffffff400a42947 */ /* 0x000fea000383ffff */
.L_x_10554:
[----:B------:R-:W-:Y:S05]  /*14730*/  BSYNC B0 ;  /* 0x0000000000007941 */ /* 0x000fea0003800000 */
.L_x_10553:
[----:B------:R-:W2:Y:S01]  /*14740*/  LDL R4, [R1+0x24] ;  /* 0x0000240001047983 */ /* 0x000ea20000100800 */
[----:B------:R-:W-:Y:S05]  /*14750*/  @!P0 WARPSYNC.ALL ;  /* 0x0000000000008948 */ /* 0x000fea0003800000 */
[----:B------:R-:W-:Y:S06]  /*14760*/  @!P0 BAR.SYNC.DEFER_BLOCKING 0xc, 0x200 ;  /* 0x0308000000008b1d */ /* 0x000fec0000010000 */
[----:B------:R-:W-:Y:S01]  /*14770*/  BSSY B7, `(.L_x_10593) ;  /* 0x0000353000077945 */ /* 0x000fe20003800000 */
[----:B--2---:R-:W-:-:S13]  /*14780*/  ISETP.GT.AND P0, PT, R4, RZ, PT ;  /* 0x000000ff0400720c */ /* 0x004fda0003f04270 */
[----:B------:R-:W-:Y:S05]  /*14790*/  @P0 BRA `(.L_x_10594) ;  /* 0x0000000000440947 */ /* 0x000fea0003800000 */
[----:B------:R-:W2:Y:S02]  /*147a0*/  S2R R4, SR_TID.X ;  /* 0x0000000000047919 */ /* 0x000ea40000002100 */
[----:B--2---:R-:W-:-:S04]  /*147b0*/  LOP3.LUT R4, R4, 0x7f, RZ, 0xc0, !PT ;  /* 0x0000007f04047812 */ /* 0x004fc800078ec0ff */
[----:B------:R-:W-:-:S13]  /*147c0*/  ISETP.NE.AND P0, PT, R4, RZ, PT ;  /* 0x000000ff0400720c */ /* 0x000fda0003f05270 */
[----:B------:R-:W-:Y:S05]  /*147d0*/  @P0 BRA `(.L_x_10595) ;  /* 0x0000003400300947 */ /* 0x000fea0003800000 */
[----:B0-----:R-:W0:Y:S01]  /*147e0*/  S2R R5, SR_LANEID ;  /* 0x0000000000057919 */ /* 0x001e220000000000 */
[----:B------:R-:W-:Y:S01]  /*147f0*/  VOTEU.ANY UR4, UPT, PT ;  /* 0x0000000000047886 */ /* 0x000fe200038e0100 */
[----:B------:R-:W2:Y:S01]  /*14800*/  LDC.64 R2, c[0x0][0xc60] ;  /* 0x00031800ff027b82 */ /* 0x000ea20000000a00 */
[----:B------:R-:W0:Y:S02]  /*14810*/  FLO.U32 R0, UR4 ;  /* 0x0000000400007d00 */ /* 0x000e2400080e0000 */
[----:B0-----:R-:W-:-:S06]  /*14820*/  ISETP.EQ.U32.AND P0, PT, R0, R5, PT ;  /* 0x000000050000720c */ /* 0x001fcc0003f02070 */
[----:B------:R-:W2:Y:S07]  /*14830*/  POPC R5, UR4 ;  /* 0x0000000400057d09 */ /* 0x000eae0008000000 */
[----:B--2---:R-:W2:Y:S01]  /*14840*/  @P0 ATOMG.E.ADD.STRONG.GPU PT, R3, desc[UR42][R2.64], R5 ;  /* 0x00000005020309a8 */ /* 0x004ea200081ee1ea */
[----:B------:R-:W0:Y:S02]  /*14850*/  S2R R4, SR_LTMASK ;  /* 0x0000000000047919 */ /* 0x000e240000003900 */
[----:B0-----:R-:W-:-:S04]  /*14860*/  LOP3.LUT R4, R4, UR4, RZ, 0xc0, !PT ;  /* 0x0000000404047c12 */ /* 0x001fc8000f8ec0ff */
[----:B-1----:R-:W0:Y:S01]  /*14870*/  POPC R7, R4 ;  /* 0x0000000400077309 */ /* 0x002e220000000000 */
[----:B--2---:R-:W0:Y:S02]  /*14880*/  SHFL.IDX PT, R0, R3, R0, 0x1f ;  /* 0x00001f0003007589 */ /* 0x004e2400000e0000 */
[----:B0-----:R-:W-:Y:S01]  /*14890*/  IADD3 R16, R0, UR37, R7 ;  /* 0x0000002500107c10 */ /* 0x001fe2000fffe007 */
[----:B------:R-:W-:Y:S06]  /*148a0*/  BRA `(.L_x_10595) ;  /* 0x0000003000fc7947 */ /* 0x000fec0003800000 */
.L_x_10594:
        /* <DEDUP_REMOVED lines=11> */
[----:B0-----:R-:W-:Y:S01]  /*14960*/  IMAD.U32 R5, RZ, RZ, UR7 ;  /* 0x00000007ff057e24 */ /* 0x001fe2000f8e00ff */
[----:B------:R-:W-:Y:S01]  /*14970*/  MOV R12, 0x1 ;  /* 0x00000001000c7802 */ /* 0x000fe20000000f00 */
[----:B-1----:R-:W-:Y:S02]  /*14980*/  IMAD.U32 R7, RZ, RZ, UR9 ;  /* 0x00000009ff077e24 */ /* 0x002fe4000f8e00ff */
[----:B------:R-:W-:-:S02]  /*14990*/  IMAD.U32 R10, RZ, RZ, UR4 ;  /* 0x00000004ff0a7e24 */ /* 0x000fc4000f8e00ff */
[----:B------:R-:W-:Y:S02]  /*149a0*/  IMAD.U32 R11, RZ, RZ, UR5 ;  /* 0x00000005ff0b7e24 */ /* 0x000fe4000f8e00ff */
[----:B------:R-:W-:Y:S02]  /*149b0*/  IMAD.MOV.U32 R8, RZ, RZ, 0x70 ;  /* 0x00000070ff087424 */ /* 0x000fe400078e00ff */
[----:B------:R-:W-:-:S07]  /*149c0*/  IMAD.MOV.U32 R13, RZ, RZ, RZ ;  /* 0x000000ffff0d7224 */ /* 0x000fce00078e00ff */
[----:B------:R-:W-:-:S07]  /*149d0*/  LEPC R20, `(.L_x_10597) ;  /* 0x000000001014794e */ /* 0x000fce0000000000 */
[----:B--2---:R-:W-:Y:S05]  /*149e0*/  CALL.ABS.NOINC R2 ;  /* 0x0000000002007343 */ /* 0x004fea0003c00000 */
.L_x_10597:
[----:B------:R-:W-:Y:S05]  /*149f0*/  BSYNC B6 ;  /* 0x0000000000067941 */ /* 0x000fea0003800000 */
.L_x_10596:
        /* <DEDUP_REMOVED lines=11> */
[----:B0-----:R-:W-:Y:S01]  /*14ab0*/  IMAD.U32 R5, RZ, RZ, UR7 ;  /* 0x00000007ff057e24 */ /* 0x001fe2000f8e00ff */
[----:B------:R-:W-:Y:S01]  /*14ac0*/  MOV R12, 0x1 ;  /* 0x00000001000c7802 */ /* 0x000fe20000000f00 */
[----:B-1----:R-:W-:Y:S02]  /*14ad0*/  IMAD.U32 R7, RZ, RZ, UR9 ;  /* 0x00000009ff077e24 */ /* 0x002fe4000f8e00ff */
[----:B------:R-:W-:-:S02]  /*14ae0*/  IMAD.U32 R10, RZ, RZ, UR4 ;  /* 0x00000004ff0a7e24 */ /* 0x000fc4000f8e00ff */
[----:B------:R-:W-:Y:S02]  /*14af0*/  IMAD.U32 R11, RZ, RZ, UR5 ;  /* 0x00000005ff0b7e24 */ /* 0x000fe4000f8e00ff */
[----:B------:R-:W-:Y:S02]  /*14b00*/  IMAD.MOV.U32 R8, RZ, RZ, 0x70 ;  /* 0x00000070ff087424 */ /* 0x000fe400078e00ff */
[----:B--2---:R-:W-:-:S07]  /*14b10*/  IMAD.MOV.U32 R13, RZ, RZ, RZ ;  /* 0x000000ffff0d7224 */ /* 0x004fce00078e00ff */
[----:B------:R-:W-:-:S07]  /*14b20*/  LEPC R20, `(.L_x_10600) ;  /* 0x000000001014794e */ /* 0x000fce0000000000 */
[----:B---3--:R-:W-:Y:S05]  /*14b30*/  CALL.ABS.NOINC R2 ;  /* 0x0000000002007343 */ /* 0x008fea0003c00000 */
.L_x_10600:
        /* <DEDUP_REMOVED lines=15> */
.L_x_10599:
[----:B------:R-:W-:Y:S05]  /*14c30*/  BSYNC B6 ;  /* 0x0000000000067941 */ /* 0x000fea0003800000 */
.L_x_10598:
[----:B------:R2:W3:Y:S01]  /*14c40*/  LDL R20, [R1+0x10] ;  /* 0x0000100001147983 */ /* 0x0004e20000100800 */
[----:B------:R-:W-:Y:S01]  /*14c50*/  ULDC.64 UR4, c[0x0][0x9f8] ;  /* 0x00027e0000047ab9 */ /* 0x000fe20000000a00 */
[----:B-1----:R-:W1:Y:S01]  /*14c60*/  LDC R7, c[0x0][0x430] ;  /* 0x00010c00ff077b82 */ /* 0x002e620000000800 */
[----:B------:R-:W-:Y:S01]  /*14c70*/  ISETP.NE.U32.AND P0, PT, RZ, UR4, PT ;  /* 0x00000004ff007c0c */ /* 0x000fe2000bf05070 */
[----:B------:R-:W4:Y:S03]  /*14c80*/  LDL R27, [R1+0x44] ;  /* 0x00004400011b7983 */ /* 0x000f260000100800 */
[----:B------:R-:W-:Y:S01]  /*14c90*/  ISETP.NE.AND.EX P0, PT, RZ, UR5, PT, P0 ;  /* 0x00000005ff007c0c */ /* 0x000fe2000bf05300 */
[----:B------:R-:W2:Y:S04]  /*14ca0*/  LDL R21, [R1+0x24] ;  /* 0x0000240001157983 */ /* 0x000ea80000100800 */
[----:B------:R-:W2:Y:S08]  /*14cb0*/  LDL R2, [R1+0x28] ;  /* 0x0000280001027983 */ /* 0x000eb00000100800 */
[----:B------:R-:W-:Y:S01]  /*14cc0*/  @P0 IADD3 R24, P1, R24, UR4, RZ ;  /* 0x0000000418180c10 */ /* 0x000fe2000ff3e0ff */
[----:B------:R-:W0:Y:S01]  /*14cd0*/  S2R R3, SR_TID.X ;  /* 0x0000000000037919 */ /* 0x000e220000002100 */
[----:B------:R-:W-:-:S02]  /*14ce0*/  ULDC UR4, c[0x0][0x2f4] ;  /* 0x0000bd0000047ab9 */ /* 0x000fc40000000800 */
[----:B------:R-:W-:Y:S01]  /*14cf0*/  @P0 IADD3.X R25, R25, UR5, RZ, P1, !PT ;  /* 0x0000000519190c10 */ /* 0x000fe20008ffe4ff */
[----:B------:R-:W4:Y:S04]  /*14d00*/  S2R R0, SR_TID.X ;  /* 0x0000000000007919 */ /* 0x000f280000002100 */
[----:B---3--:R-:W3:Y:S01]  /*14d10*/  @P0 LDG.E R20, desc[UR42][R24.64] ;  /* 0x0000002a18140981 */ /* 0x008ee2000c1e1900 */
[----:B-1----:R-:W-:Y:S01]  /*14d20*/  ISETP.NE.AND P1, PT, R7, 0x1, PT ;  /* 0x000000010700780c */ /* 0x002fe20003f25270 */
[----:B0-----:R-:W-:Y:S01]  /*14d30*/  IMAD.SHL.U32 R3, R3, 0x20, RZ ;  /* 0x0000002003037824 */ /* 0x001fe200078e00ff */
[----:B----4-:R-:W-:Y:S02]  /*14d40*/  LEA.HI.SX32 R27, R27, 0xffffffff, 0x19 ;  /* 0xffffffff1b1b7811 */ /* 0x010fe400078fcaff */
[----:B------:R-:W-:-:S02]  /*14d50*/  LOP3.LUT R0, R0, 0x7f, RZ, 0xc0, !PT ;  /* 0x0000007f00007812 */ /* 0x000fc400078ec0ff */
[----:B------:R-:W-:Y:S01]  /*14d60*/  LOP3.LUT R3, R3, 0x60, RZ, 0xc0, !PT ;  /* 0x0000006003037812 */ /* 0x000fe200078ec0ff */
[----:B------:R-:W-:Y:S01]  /*14d70*/  IMAD.SHL.U32 R10, R27, 0x80, RZ ;  /* 0x000000801b0a7824 */ /* 0x000fe200078e00ff */
[----:B------:R-:W-:-:S04]  /*14d80*/  SHF.R.U32.HI R0, RZ, 0x2, R0 ;  /* 0x00000002ff007819 */ /* 0x000fc80000011600 */
[----:B------:R-:W-:Y:S01]  /*14d90*/  LOP3.LUT R0, R10, R0, R3, 0xfe, !PT ;  /* 0x000000000a007212 */ /* 0x000fe200078efe03 */
[----:B------:R-:W0:Y:S08]  /*14da0*/  @P1 LDC R4, c[0x0][0x434] ;  /* 0x00010d00ff041b82 */ /* 0x000e300000000800 */
[----:B------:R-:W1:Y:S01]  /*14db0*/  @P1 LDC R5, c[0x0][0x438] ;  /* 0x00010e00ff051b82 */ /* 0x000e620000000800 */
[----:B------:R-:W4:Y:S01]  /*14dc0*/  S2R R11, SR_TID.X ;  /* 0x00000000000b7919 */ /* 0x000f220000002100 */
[----:B------:R-:W-:Y:S01]  /*14dd0*/  LOP3.LUT R23, R23, 0xfffffff7, RZ, 0xc0, !PT ;  /* 0xfffffff717177812 */ /* 0x000fe200078ec0ff */
[----:B----4-:R-:W-:-:S05]  /*14de0*/  IMAD.SHL.U32 R11, R11, 0x8, RZ ;  /* 0x000000080b0b7824 */ /* 0x010fca00078e00ff */
[----:B------:R-:W-:-:S04]  /*14df0*/  LOP3.LUT R11, R11, 0x18, RZ, 0xc0, !PT ;  /* 0x000000180b0b7812 */ /* 0x000fc800078ec0ff */
[----:B------:R-:W-:Y:S01]  /*14e00*/  LOP3.LUT R12, R11, 0x20, RZ, 0xfc, !PT ;  /* 0x000000200b0c7812 */ /* 0x000fe200078efcff */
[----:B------:R-:W-:Y:S01]  /*14e10*/  UMOV UR5, 0xffffffff ;  /* 0xffffffff00057882 */ /* 0x000fe20000000000 */
[----:B---3--:R-:W-:Y:S01]  /*14e20*/  @P0 STL [R1+0x10], R20 ;  /* 0x0000101401000387 */ /* 0x008fe20000100800 */
[C---:B--2---:R-:W-:Y:S01]  /*14e30*/  ISETP.GE.AND P0, PT, R0.reuse, R21, PT ;  /* 0x000000150000720c */ /* 0x044fe20003f06270 */
[----:B------:R-:W-:-:S04]  /*14e40*/  IMAD.IADD R0, R0, 0x1, R2 ;  /* 0x0000000100007824 */ /* 0x000fc800078e0202 */
[----:B0-----:R-:W-:-:S08]  /*14e50*/  @P1 IMAD.HI.U32 R4, R0, R4, RZ ;  /* 0x0000000400041227 */ /* 0x001fd000078e00ff */
[----:B------:R-:W0:Y:S01]  /*14e60*/  @!P0 LDC.64 R2, c[0x0][0x428] ;  /* 0x00010a00ff028b82 */ /* 0x000e220000000a00 */
[----:B------:R-:W-:Y:S01]  /*14e70*/  IMAD.MOV.U32 R6, RZ, RZ, R0 ;  /* 0x000000ffff067224 */ /* 0x000fe200078e0000 */
[----:B-1----:R-:W-:Y:S02]  /*14e80*/  @P1 SHF.R.U32.HI R6, RZ, R5, R4 ;  /* 0x00000005ff061219 */ /* 0x002fe40000011604 */
[----:B------:R-:W-:Y:S02]  /*14e90*/  SHF.R.S32.HI R8, RZ, 0x1f, R20 ;  /* 0x0000001fff087819 */ /* 0x000fe40000011414 */
[----:B------:R-:W-:-:S05]  /*14ea0*/  IADD3 R4, -R6, RZ, RZ ;  /* 0x000000ff06047210 */ /* 0x000fca0007ffe1ff */
[----:B------:R-:W-:Y:S01]  /*14eb0*/  IMAD R4, R7, R4, R0 ;  /* 0x0000000407047224 */ /* 0x000fe200078e0200 */
[--C-:B------:R-:W-:Y:S01]  /*14ec0*/  @!P0 SHF.R.S32.HI R7, RZ, 0x1f, R6.reuse ;  /* 0x0000001fff078819 */ /* 0x100fe20000011406 */
[-C--:B0-----:R-:W-:Y:S02]  /*14ed0*/  @!P0 IMAD R0, R8, R2.reuse, RZ ;  /* 0x0000000208008224 */ /* 0x081fe400078e02ff */
[----:B------:R-:W-:-:S04]  /*14ee0*/  @!P0 IMAD.WIDE.U32 R6, R20, R2, R6 ;  /* 0x0000000214068225 */ /* 0x000fc800078e0006 */
[----:B------:R-:W-:Y:S02]  /*14ef0*/  @!P0 IMAD R0, R20, R3, R0 ;  /* 0x0000000314008224 */ /* 0x000fe400078e0200 */
[----:B------:R-:W0:Y:S01]  /*14f00*/  @!P0 LDC.64 R2, c[0x0][0x418] ;  /* 0x00010600ff028b82 */ /* 0x000e220000000a00 */
[----:B------:R-:W-:Y:S01]  /*14f10*/  IMAD.U32 R5, RZ, RZ, UR38 ;  /* 0x00000026ff057e24 */ /* 0x000fe2000f8e00ff */
[----:B------:R0:W-:Y:S01]  /*14f20*/  STL [R1+0x2c], R8 ;  /* 0x00002c0801007387 */ /* 0x0001e20000100800 */
[----:B------:R-:W-:-:S03]  /*14f30*/  @!P0 IMAD.IADD R0, R7, 0x1, R0 ;  /* 0x0000000107008824 */ /* 0x000fc600078e0200 */
[----:B------:R-:W-:Y:S02]  /*14f40*/  ISETP.NE.AND P2, PT, R5, 0x3, PT ;  /* 0x000000030500780c */ /* 0x000fe40003f45270 */
[----:B0-----:R-:W-:Y:S01]  /*14f50*/  @!P0 LEA R8, P1, R6, R2, 0x2 ;  /* 0x0000000206088211 */ /* 0x001fe200078210ff */
[----:B------:R-:W-:-:S03]  /*14f60*/  IMAD.MOV.U32 R2, RZ, RZ, RZ ;  /* 0x000000ffff027224 */ /* 0x000fc600078e00ff */
[----:B------:R-:W-:-:S05]  /*14f70*/  @!P0 LEA.HI.X R9, R6, R3, R0, 0x2, P1 ;  /* 0x0000000306098211 */ /* 0x000fca00008f1400 */
[----:B------:R0:W5:Y:S01]  /*14f80*/  @!P0 LDG.E R2, desc[UR42][R8.64] ;  /* 0x0000002a08028981 */ /* 0x000162000c1e1900 */
[----:B------:R-:W-:Y:S02]  /*14f90*/  ISETP.GE.AND P0, PT, R11, UR4, PT ;  /* 0x000000040b007c0c */ /* 0x000fe4000bf06270 */
[----:B------:R-:W-:-:S04]  /*14fa0*/  @P2 LOP3.LUT R23, R23, 0x8, RZ, 0xfc, !PT ;  /* 0x0000000817172812 */ /* 0x000fc800078efcff */
        /* <DEDUP_REMOVED lines=9> */
[----:B0-----:R-:W-:Y:S06]  /*15040*/  BRA.DIV UR5, `(.L_x_10601) ;  /* 0x0000004a05847947 */ /* 0x001fec000b800000 */
.L_x_10714:
[----:B------:R-:W-:-:S05]  /*15050*/  SHF.R.S32.HI R9, RZ, 0x1f, R18 ;  /* 0x0000001fff097819 */ /* 0x000fca0000011412 */
[----:B------:R0:W-:Y:S01]  /*15060*/  STL [R1+0xc], R9 ;  /* 0x00000c0901007387 */ /* 0x0001e20000100800 */
[----:B------:R-:W-:Y:S05]  /*15070*/  @!P2 BRA `(.L_x_10602) ;  /* 0x000000000004a947 */ /* 0x000fea0003800000 */
[----:B------:R-:W-:Y:S01]  /*15080*/  BPT.TRAP 0x1 ;  /* 0x000000040000795c */ /* 0x000fe20000300000 */
.L_x_10602:
[----:B------:R-:W2:Y:S01]  /*15090*/  LDL R5, [R1] ;  /* 0x0000000001057983 */ /* 0x000ea20000100800 */
        /* <DEDUP_REMOVED lines=22> */
[----:B--2---:R-:W-:-:S04]  /*15200*/  SHF.L.U32 R5, R5, 0x1f, RZ ;  /* 0x0000001f05057819 */ /* 0x004fc800000006ff */
[----:B------:R-:W1:Y:S02]  /*15210*/  SYNCS.PHASECHK.TRANS64.TRYWAIT P0, [R0+URZ+0x2d840], R5 ;  /* 0x02d84005000075a7 */ /* 0x000e64000800017f */
[----:B-1----:R-:W-:Y:S05]  /*15220*/  @!P0 BRA `(.L_x_10604) ;  /* 0x0000004800408947 */ /* 0x002fea0003800000 */
.L_x_10715:
[----:B------:R-:W-:Y:S05]  /*15230*/  BSYNC B0 ;  /* 0x0000000000007941 */ /* 0x000fea0003800000 */
.L_x_10603:
[----:B------:R-:W2:Y:S01]  /*15240*/  LDL R7, [R1+0xc] ;  /* 0x00000c0001077983 */ /* 0x000ea20000100800 */
[----:B------:R-:W-:-:S03]  /*15250*/  ULDC.64 UR4, c[0x0][0x300] ;  /* 0x0000c00000047ab9 */ /* 0x000fc60000000a00 */
[----:B0-----:R-:W3:Y:S04]  /*15260*/  LDL R9, [R1+0x14] ;  /* 0x0000140001097983 */ /* 0x001ee80000100800 */
[----:B------:R-:W4:Y:S01]  /*15270*/  LDL R12, [R1+0x24] ;  /* 0x00002400010c7983 */ /* 0x000f220000100800 */
[----:B------:R-:W0:Y:S01]  /*15280*/  S2R R6, SR_TID.X ;  /* 0x0000000000067919 */ /* 0x000e220000002100 */
[----:B------:R-:W-:-:S04]  /*15290*/  IMAD R3, R3, UR4, RZ ;  /* 0x0000000403037c24 */ /* 0x000fc8000f8e02ff */
[C---:B------:R-:W-:Y:S02]  /*152a0*/  IMAD R3, R4.reuse, UR5, R3 ;  /* 0x0000000504037c24 */ /* 0x040fe4000f8e0203 */
[----:B-1----:R-:W-:Y:S01]  /*152b0*/  IMAD.WIDE.U32 R4, R4, UR4, RZ ;  /* 0x0000000404047c25 */ /* 0x002fe2000f8e00ff */
[----:B------:R-:W-:-:S03]  /*152c0*/  ULDC.64 UR4, c[0x0][0x310] ;  /* 0x0000c40000047ab9 */ /* 0x000fc60000000a00 */
[----:B------:R-:W-:Y:S02]  /*152d0*/  IMAD.IADD R5, R5, 0x1, R3 ;  /* 0x0000000105057824 */ /* 0x000fe400078e0203 */
[----:B------:R-:W-:Y:S01]  /*152e0*/  IMAD R8, R8, UR4, RZ ;  /* 0x0000000408087c24 */ /* 0x000fe2000f8e02ff */
[----:B0-----:R-:W-:-:S04]  /*152f0*/  LOP3.LUT R6, R6, 0x7f, RZ, 0xc0, !PT ;  /* 0x0000007f06067812 */ /* 0x001fc800078ec0ff */
[----:B------:R-:W-:Y:S02]  /*15300*/  SHF.R.U32.HI R11, RZ, 0x2, R6 ;  /* 0x00000002ff0b7819 */ /* 0x000fe40000011606 */
[----:B------:R-:W0:Y:S01]  /*15310*/  S2R R6, SR_TID.X ;  /* 0x0000000000067919 */ /* 0x000e220000002100 */
[----:B------:R-:W-:-:S04]  /*15320*/  IMAD.WIDE.U32 R4, R2, UR4, R4 ;  /* 0x0000000402047c25 */ /* 0x000fc8000f8e0004 */
[----:B------:R-:W-:Y:S01]  /*15330*/  IMAD R2, R2, UR5, R8 ;  /* 0x0000000502027c24 */ /* 0x000fe2000f8e0208 */
[----:B------:R-:W-:-:S04]  /*15340*/  ULDC.64 UR4, c[0x0][0x308] ;  /* 0x0000c20000047ab9 */ /* 0x000fc80000000a00 */
[----:B------:R-:W-:Y:S01]  /*15350*/  IADD3 R3, R5, R2, RZ ;  /* 0x0000000205037210 */ /* 0x000fe20007ffe0ff */
[----:B------:R-:W-:Y:S01]  /*15360*/  IMAD.MOV.U32 R2, RZ, RZ, R4 ;  /* 0x000000ffff027224 */ /* 0x000fe200078e0004 */
[C---:B------:R-:W-:Y:S02]  /*15370*/  LOP3.LUT P4, RZ, R23.reuse, 0x4, RZ, 0xc0, !PT ;  /* 0x0000000417ff7812 */ /* 0x040fe4000788c0ff */
[C---:B------:R-:W-:Y:S02]  /*15380*/  LOP3.LUT P3, RZ, R23.reuse, 0x2, RZ, 0xc0, !PT ;  /* 0x0000000217ff7812 */ /* 0x040fe4000786c0ff */
[----:B------:R-:W-:Y:S01]  /*15390*/  LOP3.LUT P2, RZ, R23, 0x1, RZ, 0xc0, !PT ;  /* 0x0000000117ff7812 */ /* 0x000fe2000784c0ff */
[----:B--2---:R-:W-:-:S04]  /*153a0*/  IMAD R4, R7, UR4, RZ ;  /* 0x0000000407047c24 */ /* 0x004fc8000f8e02ff */
[C---:B------:R-:W-:Y:S02]  /*153b0*/  IMAD R7, R18.reuse, UR5, R4 ;  /* 0x0000000512077c24 */ /* 0x040fe4000f8e0204 */
[----:B------:R-:W-:Y:S01]  /*153c0*/  IMAD.WIDE.U32 R4, R18, UR4, R2 ;  /* 0x0000000412047c25 */ /* 0x000fe2000f8e0002 */
[----:B------:R-:W-:-:S03]  /*153d0*/  ULDC.64 UR4, c[0x0][0x2e8] ;  /* 0x0000ba0000047ab9 */ /* 0x000fc60000000a00 */
[----:B------:R-:W-:Y:S01]  /*153e0*/  IMAD.IADD R7, R5, 0x1, R7 ;  /* 0x0000000105077824 */ /* 0x000fe200078e0207 */
[----:B------:R-:W-:Y:S01]  /*153f0*/  LEA R2, P0, R4, UR4, 0x1 ;  /* 0x0000000404027c11 */ /* 0x000fe2000f8008ff */
[----:B---3--:R-:W-:Y:S01]  /*15400*/  IMAD R8, R26, 0x3000, R9 ;  /* 0x000030001a087824 */ /* 0x008fe200078e0209 */
[----:B------:R-:W-:Y:S01]  /*15410*/  UMOV UR4, 0xffffffff ;  /* 0xffffffff00047882 */ /* 0x000fe20000000000 */
[----:B0-----:R-:W-:Y:S01]  /*15420*/  IMAD.SHL.U32 R9, R6, 0x8, RZ ;  /* 0x0000000806097824 */ /* 0x001fe200078e00ff */
[----:B----4-:R-:W-:Y:S02]  /*15430*/  IADD3 R3, -R11, R12, -R10 ;  /* 0x0000000c0b037210 */ /* 0x010fe40007ffe90a */
[----:B------:R-:W-:Y:S02]  /*15440*/  LEA.HI.X R7, R4, UR5, R7, 0x1, P0 ;  /* 0x0000000504077c11 */ /* 0x000fe400080f0c07 */
[----:B------:R-:W-:Y:S02]  /*15450*/  ISETP.GE.AND P0, PT, R3, 0x1, PT ;  /* 0x000000010300780c */ /* 0x000fe40003f06270 */
[----:B------:R-:W-:Y:S01]  /*15460*/  LOP3.LUT R9, R9, 0x18, RZ, 0xc0, !PT ;  /* 0x0000001809097812 */ /* 0x000fe200078ec0ff */
[----:B------:R-:W-:Y:S10]  /*15470*/  BRA.DIV UR4, `(.L_x_10605) ;  /* 0x0000004604c07947 */ /* 0x000ff4000b800000 */
[----:B------:R-:W0:Y:S04]  /*15480*/  SHFL.IDX PT, R4, R2, RZ, 0x1c1f ;  /* 0x001c1fff02047589 */ /* 0x000e2800000e0000 */
[----:B------:R-:W1:Y:S01]  /*15490*/  SHFL.IDX PT, R6, R7, RZ, 0x1c1f ;  /* 0x001c1fff07067589 */ /* 0x000e6200000e0000 */
[----:B0-----:R-:W-:-:S05]  /*154a0*/  @P0 LEA R5, P1, R9, R4, 0x1 ;  /* 0x0000000409050211 */ /* 0x001fca00078208ff */
[----:B-1----:R-:W-:Y:S01]  /*154b0*/  @P0 IMAD.X R4, RZ, RZ, R6, P1 ;  /* 0x000000ffff040224 */ /* 0x002fe200008e0606 */
[----:B------:R-:W-:Y:S02]  /*154c0*/  @P0 LEA R6, R8, R22, 0x1 ;  /* 0x0000001608060211 */ /* 0x000fe400078e08ff */
        /* <DEDUP_REMOVED lines=8> */
[----:B0-----:R-:W0:Y:S04]  /*15550*/  SHFL.IDX PT, R4, R2, 0x1, 0x1c1f ;  /* 0x003c1f0002047f89 */ /* 0x001e2800000e0000 */
[----:B------:R-:W1:Y:S01]  /*15560*/  SHFL.IDX PT, R6, R7, 0x1, 0x1c1f ;  /* 0x003c1f0007067f89 */ /* 0x000e6200000e0000 */
[----:B0-----:R-:W-:-:S05]  /*15570*/  @P1 LEA R5, P0, R9, R4, 0x1 ;  /* 0x0000000409051211 */ /* 0x001fca00078008ff */
[----:B-1----:R-:W-:Y:S02]  /*15580*/  @P1 IMAD.X R4, RZ, RZ, R6, P0 ;  /* 0x000000ffff041224 */ /* 0x002fe400000e0606 */
[----:B------:R-:W-:-:S03]  /*15590*/  @P1 IMAD R6, R8, 0x2, R22 ;  /* 0x0000000208061824 */ /* 0x000fc600078e0216 */
[----:B------:R-:W-:-:S04]  /*155a0*/  @P1 LOP3.LUT R5, R5, R4, RZ, 0x3c, !PT ;  /* 0x0000000405051212 */ /* 0x000fc800078e3cff */
[----:B------:R-:W-:-:S04]  /*155b0*/  @P1 LOP3.LUT R4, R5, R4, RZ, 0x3c, !PT ;  /* 0x0000000405041212 */ /* 0x000fc800078e3cff */
[----:B------:R-:W-:-:S05]  /*155c0*/  @P1 LOP3.LUT R5, R5, R4, RZ, 0x3c, !PT ;  /* 0x0000000405051212 */ /* 0x000fca00078e3cff */
[----:B------:R-:W-:Y:S04]  /*155d0*/  @P1 LDGSTS.E.BYPASS.LTC128B.128 [R6+0x15c00], desc[UR42][R4.64], !P4 ;  /* 0x15c0000004061fae */ /* 0x000fe8000e101d6a */
[----:B------:R-:W-:Y:S04]  /*155e0*/  @P1 LDGSTS.E.BYPASS.LTC128B.128 [R6+0x17c00], desc[UR42][R4.64+0x40], !P3 ;  /* 0x17c0004004061fae */ /* 0x000fe8000d901d6a */
[----:B------:R0:W-:Y:S01]  /*155f0*/  @P1 LDGSTS.E.BYPASS.LTC128B.128 [R6+0x19c00], desc[UR42][R4.64+0x80], !P2 ;  /* 0x19c0008004061fae */ /* 0x0001e2000d101d6a */
[----:B------:R-:W-:-:S03]  /*15600*/  ISETP.GE.AND P1, PT, R3, 0x41, PT ;  /* 0x000000410300780c */ /* 0x000fc60003f26270 */
[----:B0-----:R-:W0:Y:S04]  /*15610*/  SHFL.IDX PT, R4, R2, 0x2, 0x1c1f ;  /* 0x005c1f0002047f89 */ /* 0x001e2800000e0000 */
[----:B------:R-:W1:Y:S04]  /*15620*/  SHFL.IDX PT, R6, R7, 0x2, 0x1c1f ;  /* 0x005c1f0007067f89 */ /* 0x000e6800000e0000 */
[----:B------:R-:W2:Y:S04]  /*15630*/  SHFL.IDX PT, R7, R7, 0x3, 0x1c1f ;  /* 0x007c1f0007077f89 */ /* 0x000ea800000e0000 */
[----:B------:R-:W3:Y:S01]  /*15640*/  SHFL.IDX PT, R2, R2, 0x3, 0x1c1f ;  /* 0x007c1f0002027f89 */ /* 0x000ee200000e0000 */
[----:B0-----:R-:W-:-:S05]  /*15650*/  @P1 LEA R5, P0, R9, R4, 0x1 ;  /* 0x0000000409051211 */ /* 0x001fca00078008ff */
[----:B-1----:R-:W-:Y:S02]  /*15660*/  @P1 IMAD.X R4, RZ, RZ, R6, P0 ;  /* 0x000000ffff041224 */ /* 0x002fe400000e0606 */
[----:B------:R-:W-:-:S03]  /*15670*/  @P1 IMAD R6, R8, 0x2, R22 ;  /* 0x0000000208061824 */ /* 0x000fc600078e0216 */
[----:B------:R-:W-:-:S04]  /*15680*/  @P1 LOP3.LUT R5, R5, R4, RZ, 0x3c, !PT ;  /* 0x0000000405051212 */ /* 0x000fc800078e3cff */
[----:B------:R-:W-:-:S04]  /*15690*/  @P1 LOP3.LUT R4, R5, R4, RZ, 0x3c, !PT ;  /* 0x0000000405041212 */ /* 0x000fc800078e3cff */
[----:B------:R-:W-:-:S05]  /*156a0*/  @P1 LOP3.LUT R5, R5, R4, RZ, 0x3c, !PT ;  /* 0x0000000405051212 */ /* 0x000fca00078e3cff */
[----:B------:R0:W-:Y:S04]  /*156b0*/  @P1 LDGSTS.E.BYPASS.LTC128B.128 [R6+0x16400], desc[UR42][R4.64], !P4 ;  /* 0x1640000004061fae */ /* 0x0001e8000e101d6a */
[----:B------:R0:W-:Y:S04]  /*156c0*/  @P1 LDGSTS.E.BYPASS.LTC128B.128 [R6+0x18400], desc[UR42][R4.64+0x40], !P3 ;  /* 0x1840004004061fae */ /* 0x0001e8000d901d6a */
[----:B--23--:R0:W-:Y:S02]  /*156d0*/  @P1 LDGSTS.E.BYPASS.LTC128B.128 [R6+0x1a400], desc[UR42][R4.64+0x80], !P2 ;  /* 0x1a40008004061fae */ /* 0x00c1e4000d101d6a */
.L_x_10725:
[----:B------:R-:W-:-:S13]  /*156e0*/  ISETP.GE.AND P0, PT, R3, 0x61, PT ;  /* 0x000000610300780c */ /* 0x000fda0003f06270 */
[----:B------:R-:W-:Y:S01]  /*156f0*/  @P0 LEA R2, P1, R9, R2, 0x1 ;  /* 0x0000000209020211 */ /* 0x000fe200078208ff */
[----:B------:R-:W-:-:S03]  /*15700*/  @P0 IMAD R8, R8, 0x2, R22 ;  /* 0x0000000208080824 */ /* 0x000fc600078e0216 */
        /* <DEDUP_REMOVED lines=9> */
.L_x_10606:
[----:B------:R-:W-:Y:S02]  /*157a0*/  PLOP3.LUT P1, PT, P1, P0, PT, 0xa2, 0x0 ;  /* 0x000000000000781c */ /* 0x000fe40000f21472 */
[----:B------:R-:W-:-:S08]  /*157b0*/  @P0 R2UR P1, UR4, R0 ;  /* 0x00000000000402ca */ /* 0x000fd00000020000 */
[----:B------:R-:W-:-:S05]  /*157c0*/  @P0 PLOP3.LUT P0, PT, P1, PT, PT, 0x80, 0x0 ;  /* 0x000000000000081c */ /* 0x000fca0000f0f070 */
[----:B------:R-:W-:Y:S01]  /*157d0*/  @!P1 SYNCS.ARRIVE.TRANS64.RED.A0T1 RZ, [UR4+0x2d830], RZ ;  /* 0x02d830ffffff99a7 */ /* 0x000fe20008200404 */
[----:B------:R-:W-:Y:S07]  /*157e0*/  @!P1 ARRIVES.LDGSTSBAR.64.TRANSCNT [UR4+0x2d830] ;  /* 0x02d83000ff0099b0 */ /* 0x000fee0008000a84 */
[----:B------:R-:W-:Y:S05]  /*157f0*/  @P0 BRA.U.ANY `(.L_x_10606) ;  /* 0xfffffffd00e80947 */ /* 0x000fea000393ffff */
[----:B------:R-:W-:Y:S01]  /*15800*/  NOP ;  /* 0x0000000000007918 */ /* 0x000fe20000000000 */
[----:B--2---:R-:W-:-:S05]  /*15810*/  IMAD.U32 R2, RZ, RZ, UR38 ;  /* 0x00000026ff027e24 */ /* 0x004fca000f8e00ff */
[----:B------:R-:W-:-:S13]  /*15820*/  ISETP.NE.AND P2, PT, R2, 0x3, PT ;  /* 0x000000030200780c */ /* 0x000fda0003f45270 */
[----:B------:R-:W-:Y:S05]  /*15830*/  @!P2 BRA `(.L_x_10607) ;  /* 0x000000000004a947 */ /* 0x000fea0003800000 */
[----:B------:R-:W-:Y:S01]  /*15840*/  BPT.TRAP 0x1 ;  /* 0x000000040000795c */ /* 0x000fe20000300000 */
.L_x_10607:
[----:B01----:R0:W5:Y:S01]  /*15850*/  LDL.LU R4, [R1+0x8] ;  /* 0x0000080001047983 */ /* 0x0031620000300800 */
[----:B------:R0:W-:Y:S03]  /*15860*/  SYNCS.ARRIVE.TRANS64.A1T0 RZ, [R0+URZ+0x2d830], RZ ;  /* 0x02d830ff00ff79a7 */ /* 0x0001e6000810003f */
[----:B------:R0:W5:Y:S02]  /*15870*/  LDL.LU R3, [R1+0x34] ;  /* 0x0000340001037983 */ /* 0x0001640000300800 */
[----:B------:R-:W-:Y:S05]  /*15880*/  WARPSYNC.ALL ;  /* 0x0000000000007948 */ /* 0x000fea0003800000 */
[----:B------:R-:W-:Y:S01]  /*15890*/  ULDC.64 UR4, c[0x0][0x298] ;  /* 0x0000a60000047ab9 */ /* 0x000fe20000000a00 */
[----:B------:R-:W-:Y:S01]  /*158a0*/  ULDC.64 UR6, c[0x0][0xa00] ;  /* 0x0002800000067ab9 */ /* 0x000fe20000000a00 */
[----:B0-----:R-:W-:Y:S01]  /*158b0*/  VIADD R0, R22, 0xc400 ;  /* 0x0000c40016007836 */ /* 0x001fe20000000000 */
[----:B------:R-:W-:Y:S01]  /*158c0*/  BAR.SYNC.DEFER_BLOCKING 0x8, 0x200 ;  /* 0x0208000000007b1d */ /* 0x000fe20000010000 */
[----:B------:R-:W-:-:S03]  /*158d0*/  ISETP.NE.U32.AND P0, PT, RZ, UR6, PT ;  /* 0x00000006ff007c0c */ /* 0x000fc6000bf05070 */
[----:B------:R-:W-:Y:S02]  /*158e0*/  LOP3.LUT P1, RZ, R0, 0x1bf, RZ, 0xc0, !PT ;  /* 0x000001bf00ff7812 */ /* 0x000fe4000782c0ff */
[----:B------:R-:W-:Y:S01]  /*158f0*/  ISETP.NE.AND.EX P0, PT, RZ, UR7, PT, P0 ;  /* 0x00000007ff007c0c */ /* 0x000fe2000bf05300 */
[----:B------:R-:W-:Y:S03]  /*15900*/  BSSY B6, `(.L_x_10608) ;  /* 0x000001c000067945 */ /* 0x000fe60003800000 */
[----:B------:R-:W-:Y:S02]  /*15910*/  SEL R29, R29, RZ, !P0 ;  /* 0x000000ff1d1d7207 */ /* 0x000fe40004000000 */
[----:B-----5:R-:W-:-:S05]  /*15920*/  SHF.R.S32.HI R2, RZ, 0x1f, R4 ;  /* 0x0000001fff027819 */ /* 0x020fca0000011404 */
[----:B------:R-:W-:-:S04]  /*15930*/  IMAD R2, R2, UR4, RZ ;  /* 0x0000000402027c24 */ /* 0x000fc8000f8e02ff */
[C---:B------:R-:W-:Y:S01]  /*15940*/  IMAD R0, R4.reuse, UR5, R2 ;  /* 0x0000000504007c24 */ /* 0x040fe2000f8e0202 */
[----:B------:R-:W-:Y:S01]  /*15950*/  SEL R2, R3, RZ, !P0 ;  /* 0x000000ff03027207 */ /* 0x000fe20004000000 */
        /* <DEDUP_REMOVED lines=21> */
[----:B0-----:R-:W-:Y:S05]  /*15ab0*/  CALL.ABS.NOINC R2 ;  /* 0x0000000002007343 */ /* 0x001fea0003c00000 */
.L_x_10609:
[----:B------:R-:W-:Y:S05]  /*15ac0*/  BSYNC B6 ;  /* 0x0000000000067941 */ /* 0x000fea0003800000 */
.L_x_10608:
[----:B0-----:R-:W2:Y:S01]  /*15ad0*/  LDL.LU R0, [R1+0x34] ;  /* 0x0000340001007983 */ /* 0x001ea20000300800 */
[----:B------:R-:W-:Y:S01]  /*15ae0*/  ULDC.64 UR4, c[0x0][0x2d8] ;  /* 0x0000b60000047ab9 */ /* 0x000fe20000000a00 */
[----:B------:R-:W0:Y:S01]  /*15af0*/  LDC R9, c[0x0][0x448] ;  /* 0x00011200ff097b82 */ /* 0x000e220000000800 */
[----:B------:R-:W-:Y:S01]  /*15b00*/  ULDC.64 UR6, c[0x0][0x2c8] ;  /* 0x0000b20000067ab9 */ /* 0x000fe20000000a00 */
[----:B------:R-:W3:Y:S01]  /*15b10*/  LDL.LU R21, [R1+0x8] ;  /* 0x0000080001157983 */ /* 0x000ee20000300800 */
[----:B------:R-:W-:-:S03]  /*15b20*/  ULDC.64 UR8, c[0x0][0x280] ;  /* 0x0000a00000087ab9 */ /* 0x000fc60000000a00 */
[----:B------:R-:W3:Y:S04]  /*15b30*/  LDL.LU.64 R2, [R1+0x38] ;  /* 0x0000380001027983 */ /* 0x000ee80000300a00 */
[----:B------:R-:W4:Y:S01]  /*15b40*/  LDL R20, [R1+0xc] ;  /* 0x00000c0001147983 */ /* 0x000f220000100800 */
[----:B0-----:R-:W-:-:S13]  /*15b50*/  ISETP.NE.AND P0, PT, R9, 0x1, PT ;  /* 0x000000010900780c */ /* 0x001fda0003f05270 */
[----:B------:R-:W0:Y:S08]  /*15b60*/  @P0 LDC R5, c[0x0][0x44c] ;  /* 0x00011300ff050b82 */ /* 0x000e300000000800 */
[----:B------:R-:W1:Y:S08]  /*15b70*/  @P0 LDC R6, c[0x0][0x450] ;  /* 0x00011400ff060b82 */ /* 0x000e700000000800 */
[----:B------:R-:W1:Y:S01]  /*15b80*/  @P0 LDC R8, c[0x0][0x450] ;  /* 0x00011400ff080b82 */ /* 0x000e620000000800 */
[----:B--2---:R-:W-:Y:S01]  /*15b90*/  IMAD.MOV.U32 R4, RZ, RZ, R0 ;  /* 0x000000ffff047224 */ /* 0x004fe200078e0000 */
[----:B---3--:R-:W-:-:S02]  /*15ba0*/  MOV R3, R21 ;  /* 0x0000001500037202 */ /* 0x008fc40000000f00 */
[----:B------:R-:W2:Y:S01]  /*15bb0*/  S2R R21, SR_TID.X ;  /* 0x0000000000157919 */ /* 0x000ea20000002100 */
[----:B----4-:R-:W-:Y:S02]  /*15bc0*/  IMAD R0, R20, UR4, RZ ;  /* 0x0000000414007c24 */ /* 0x010fe4000f8e02ff */
[----:B------:R-:W3:Y:S01]  /*15bd0*/  S2R R20, SR_TID.X ;  /* 0x0000000000147919 */ /* 0x000ee20000002100 */
        /* <DEDUP_REMOVED lines=9> */
[----:B--2---:R-:W-:Y:S01]  /*15c70*/  IMAD.SHL.U32 R21, R21, 0x20, RZ ;  /* 0x0000002015157824 */ /* 0x004fe200078e00ff */
[----:B---3--:R-:W-:-:S04]  /*15c80*/  LOP3.LUT R20, R20, 0x7f, RZ, 0xc0, !PT ;  /* 0x0000007f14147812 */ /* 0x008fc800078ec0ff */
[----:B------:R-:W-:Y:S02]  /*15c90*/  LOP3.LUT R21, R21, 0x60, RZ, 0xc0, !PT ;  /* 0x0000006015157812 */ /* 0x000fe400078ec0ff */
[----:B------:R-:W-:-:S04]  /*15ca0*/  SHF.R.U32.HI R20, RZ, 0x2, R20 ;  /* 0x00000002ff147819 */ /* 0x000fc80000011614 */
[----:B------:R-:W-:Y:S02]  /*15cb0*/  LOP3.LUT R20, R20, R21, RZ, 0xfc, !PT ;  /* 0x0000001514147212 */ /* 0x000fe400078efcff */
[----:B------:R2:W5:Y:S03]  /*15cc0*/  LDL R21, [R1+0x40] ;  /* 0x0000400001157983 */ /* 0x0005660000100800 */
[----:B------:R-:W-:-:S04]  /*15cd0*/  IMAD R0, R17, 0xc0, R20 ;  /* 0x000000c011007824 */ /* 0x000fc800078e0214 */
[----:B0-----:R-:W-:-:S04]  /*15ce0*/  @P0 IMAD.HI.U32 R5, R0, R5, RZ ;  /* 0x0000000500050227 */ /* 0x001fc800078e00ff */
[----:B------:R-:W-:Y:S01]  /*15cf0*/  IMAD.MOV.U32 R4, RZ, RZ, R0 ;  /* 0x000000ffff047224 */ /* 0x000fe200078e0000 */
[----:B-1----:R-:W-:-:S04]  /*15d00*/  @P0 SHF.R.U32.HI R4, RZ, R6, R5 ;  /* 0x00000006ff040219 */ /* 0x002fc80000011605 */
[----:B------:R-:W-:-:S05]  /*15d10*/  SHF.R.S32.HI R5, RZ, 0x1f, R4 ;  /* 0x0000001fff057819 */ /* 0x000fca0000011404 */
[----:B------:R-:W-:Y:S01]  /*15d20*/  IMAD R5, R5, UR4, RZ ;  /* 0x0000000405057c24 */ /* 0x000fe2000f8e02ff */
[----:B------:R-:W-:-:S03]  /*15d30*/  IADD3 R7, -R4, RZ, RZ ;  /* 0x000000ff04077210 */ /* 0x000fc60007ffe1ff */
[C---:B------:R-:W-:Y:S02]  /*15d40*/  IMAD R6, R4.reuse, UR5, R5 ;  /* 0x0000000504067c24 */ /* 0x040fe4000f8e0205 */
[----:B------:R-:W-:-:S04]  /*15d50*/  IMAD.WIDE.U32 R4, R4, UR4, R2 ;  /* 0x0000000404047c25 */ /* 0x000fc8000f8e0002 */
[----:B------:R-:W-:Y:S02]  /*15d60*/  IMAD.IADD R5, R5, 0x1, R6 ;  /* 0x0000000105057824 */ /* 0x000fe400078e0206 */
[----:B------:R-:W-:-:S05]  /*15d70*/  IMAD R6, R9, R7, R0 ;  /* 0x0000000709067224 */ /* 0x000fca00078e0200 */
[----:B------:R-:W-:Y:S01]  /*15d80*/  SHF.R.S32.HI R7, RZ, 0x1f, R6 ;  /* 0x0000001fff077819 */ /* 0x000fe20000011406 */
[----:B------:R-:W-:-:S04]  /*15d90*/  IMAD.WIDE.U32 R4, R6, UR6, R4 ;  /* 0x0000000606047c25 */ /* 0x000fc8000f8e0004 */
[----:B------:R-:W-:-:S04]  /*15da0*/  IMAD R7, R7, UR6, RZ ;  /* 0x0000000607077c24 */ /* 0x000fc8000f8e02ff */
[----:B------:R-:W-:Y:S02]  /*15db0*/  IMAD R6, R6, UR7, R7 ;  /* 0x0000000706067c24 */ /* 0x000fe4000f8e0207 */
[----:B------:R-:W0:Y:S01]  /*15dc0*/  @P0 LDC R7, c[0x0][0x44c] ;  /* 0x00011300ff070b82 */ /* 0x000e220000000800 */
[----:B------:R-:W-:Y:S01]  /*15dd0*/  VIADD R0, R0, 0x80 ;  /* 0x0000008000007836 */ /* 0x000fe20000000000 */
[----:B------:R-:W1:Y:S01]  /*15de0*/  S2R R13, SR_TID.X ;  /* 0x00000000000d7919 */ /* 0x000e620000002100 */
[----:B------:R-:W-:Y:S01]  /*15df0*/  IMAD.IADD R6, R5, 0x1, R6 ;  /* 0x0000000105067824 */ /* 0x000fe200078e0206 */
[----:B------:R-:W-:-:S04]  /*15e00*/  LEA R5, P1, R4, UR8, 0x1 ;  /* 0x0000000804057c11 */ /* 0x000fc8000f8208ff */
[----:B------:R-:W-:Y:S01]  /*15e10*/  LEA.HI.X R4, R4, UR9, R6, 0x1, P1 ;  /* 0x0000000904047c11 */ /* 0x000fe200088f0c06 */
[----:B------:R-:W-:Y:S02]  /*15e20*/  IMAD.MOV.U32 R6, RZ, RZ, R0 ;  /* 0x000000ffff067224 */ /* 0x000fe400078e0000 */
[----:B0-----:R-:W-:-:S05]  /*15e30*/  @P0 IMAD.HI.U32 R7, R0, R7, RZ ;  /* 0x0000000700070227 */ /* 0x001fca00078e00ff */
[----:B------:R-:W-:-:S04]  /*15e40*/  @P0 SHF.R.U32.HI R6, RZ, R8, R7 ;  /* 0x00000008ff060219 */ /* 0x000fc80000011607 */
[----:B------:R-:W-:-:S05]  /*15e50*/  IADD3 R7, -R6, RZ, RZ ;  /* 0x000000ff06077210 */ /* 0x000fca0007ffe1ff */
[----:B------:R-:W-:Y:S01]  /*15e60*/  IMAD R0, R9, R7, R0 ;  /* 0x0000000709007224 */ /* 0x000fe200078e0200 */
[----:B------:R-:W-:Y:S01]  /*15e70*/  SHF.R.S32.HI R7, RZ, 0x1f, R6 ;  /* 0x0000001fff077819 */ /* 0x000fe20000011406 */
[----:B------:R-:W-:-:S04]  /*15e80*/  IMAD.WIDE.U32 R2, R6, UR4, R2 ;  /* 0x0000000406027c25 */ /* 0x000fc8000f8e0002 */
[----:B------:R-:W-:Y:S01]  /*15e90*/  IMAD R7, R7, UR4, RZ ;  /* 0x0000000407077c24 */ /* 0x000fe2000f8e02ff */
[----:B------:R-:W-:-:S03]  /*15ea0*/  ULDC UR4, c[0x0][0x2b8] ;  /* 0x0000ae0000047ab9 */ /* 0x000fc60000000800 */
[----:B------:R-:W-:Y:S01]  /*15eb0*/  IMAD R7, R6, UR5, R7 ;  /* 0x0000000506077c24 */ /* 0x000fe2000f8e0207 */
[----:B------:R-:W-:Y:S01]  /*15ec0*/  SHF.R.S32.HI R6, RZ, 0x1f, R0 ;  /* 0x0000001fff067819 */ /* 0x000fe20000011400 */
[----:B-1----:R-:W-:Y:S02]  /*15ed0*/  IMAD.SHL.U32 R11, R13, 0x8, RZ ;  /* 0x000000080d0b7824 */ /* 0x002fe400078e00ff */
[----:B------:R-:W-:Y:S02]  /*15ee0*/  IMAD.IADD R3, R3, 0x1, R7 ;  /* 0x0000000103037824 */ /* 0x000fe400078e0207 */
[----:B------:R-:W-:Y:S01]  /*15ef0*/  IMAD R6, R6, UR6, RZ ;  /* 0x0000000606067c24 */ /* 0x000fe2000f8e02ff */
[----:B------:R-:W-:Y:S01]  /*15f00*/  LOP3.LUT R11, R11, 0x18, RZ, 0xc0, !PT ;  /* 0x000000180b0b7812 */ /* 0x000fe200078ec0ff */
[----:B------:R-:W-:-:S04]  /*15f10*/  IMAD.WIDE.U32 R2, R0, UR6, R2 ;  /* 0x0000000600027c25 */ /* 0x000fc8000f8e0002 */
[----:B------:R-:W-:Y:S02]  /*15f20*/  IMAD R6, R0, UR7, R6 ;  /* 0x0000000700067c24 */ /* 0x000fe4000f8e0206 */
[----:B------:R-:W-:Y:S01]  /*15f30*/  IMAD.SHL.U32 R10, R13, 0x8, RZ ;  /* 0x000000080d0a7824 */ /* 0x000fe200078e00ff */
[----:B------:R-:W-:Y:S01]  /*15f40*/  LEA R7, P0, R2, UR8, 0x1 ;  /* 0x0000000802077c11 */ /* 0x000fe2000f8008ff */
[----:B------:R-:W-:Y:S01]  /*15f50*/  IMAD.IADD R6, R3, 0x1, R6 ;  /* 0x0000000103067824 */ /* 0x000fe200078e0206 */
[C---:B------:R-:W-:Y:S02]  /*15f60*/  LOP3.LUT R12, R11.reuse, 0x20, RZ, 0xfc, !PT ;  /* 0x000000200b0c7812 */ /* 0x040fe400078efcff */
[----:B------:R-:W-:Y:S02]  /*15f70*/  LOP3.LUT R10, R10, 0x18, RZ, 0xc0, !PT ;  /* 0x000000180a0a7812 */ /* 0x000fe400078ec0ff */
[----:B------:R-:W-:Y:S01]  /*15f80*/  LOP3.LUT R11, R11, 0x40, RZ, 0xfc, !PT ;  /* 0x000000400b0b7812 */ /* 0x000fe200078efcff */
[----:B------:R-:W-:Y:S01]  /*15f90*/  UMOV UR5, 0xffffffff ;  /* 0xffffffff00057882 */ /* 0x000fe20000000000 */
[----:B------:R-:W-:-:S02]  /*15fa0*/  LEA.HI.X R6, R2, UR9, R6, 0x1, P0 ;  /* 0x0000000902067c11 */ /* 0x000fc400080f0c06 */
[----:B------:R-:W-:Y:S02]  /*15fb0*/  LOP3.LUT R20, R13, 0x7f, RZ, 0xc0, !PT ;  /* 0x0000007f0d147812 */ /* 0x000fe400078ec0ff */
[----:B------:R-:W-:Y:S02]  /*15fc0*/  ISETP.GE.AND P0, PT, R10, UR4, PT ;  /* 0x000000040a007c0c */ /* 0x000fe4000bf06270 */
[----:B------:R-:W-:Y:S02]  /*15fd0*/  ISETP.GE.AND P1, PT, R12, UR4, PT ;  /* 0x000000040c007c0c */ /* 0x000fe4000bf26270 */
[----:B------:R-:W-:Y:S02]  /*15fe0*/  ISETP.GE.AND P2, PT, R11, UR4, PT ;  /* 0x000000040b007c0c */ /* 0x000fe4000bf46270 */
[----:B------:R-:W-:Y:S01]  /*15ff0*/  SHF.R.U32.HI R20, RZ, 0x2, R20 ;  /* 0x00000002ff147819 */ /* 0x000fe20000011614 */
[----:B--2---:R-:W-:Y:S10]  /*16000*/  BRA.DIV UR5, `(.L_x_10610) ;  /* 0x0000004205447947 */ /* 0x004ff4000b800000 */
[----:B------:R-:W2:Y:S01]  /*16010*/  LDL R8, [R1+0x30] ;  /* 0x0000300001087983 */ /* 0x000ea20000100800 */
[----:B-----5:R-:W-:Y:S02]  /*16020*/  IMAD R0, R21, R9, RZ ;  /* 0x0000000915007224 */ /* 0x020fe400078e02ff */
[----:B------:R-:W-:Y:S01]  /*16030*/  IMAD R17, R17, 0xc0, R20 ;  /* 0x000000c011117824 */ /* 0x000fe200078e0214 */
[----:B------:R-:W0:Y:S04]  /*16040*/  SHFL.IDX PT, R3, R5, RZ, 0x1c1f ;  /* 0x001c1fff05037589 */ /* 0x000e2800000e0000 */
[----:B------:R-:W1:Y:S01]  /*16050*/  SHFL.IDX PT, R2, R4, RZ, 0x1c1f ;  /* 0x001c1fff04027589 */ /* 0x000e6200000e0000 */
[----:B------:R-:W-:-:S13]  /*16060*/  ISETP.GE.AND P3, PT, R17, R0, PT ;  /* 0x000000001100720c */ /* 0x000fda0003f66270 */
[----:B0-----:R-:W-:-:S04]  /*16070*/  @!P3 LEA R3, P4, R10, R3, 0x1 ;  /* 0x000000030a03b211 */ /* 0x001fc800078808ff */
[----:B-1----:R-:W-:-:S04]  /*16080*/  @!P3 IADD3.X R2, RZ, R2, RZ, P4, !PT ;  /* 0x00000002ff02b210 */ /* 0x002fc800027fe4ff */
[----:B------:R-:W-:-:S04]  /*16090*/  @!P3 LOP3.LUT R3, R3, R2, RZ, 0x3c, !PT ;  /* 0x000000020303b212 */ /* 0x000fc800078e3cff */
[----:B------:R-:W-:-:S04]  /*160a0*/  @!P3 LOP3.LUT R2, R3, R2, RZ, 0x3c, !PT ;  /* 0x000000020302b212 */ /* 0x000fc800078e3cff */
[----:B------:R-:W-:-:S05]  /*160b0*/  @!P3 LOP3.LUT R3, R3, R2, RZ, 0x3c, !PT ;  /* 0x000000020303b212 */ /* 0x000fca00078e3cff */
[----:B------:R-:W-:Y:S01]  /*160c0*/  @!PT LDS RZ, [RZ] ;  /* 0x00000000fffff984 */ /* 0x000fe20000000800 */
[----:B--2---:R-:W-:Y:S04]  /*160d0*/  @!P3 LDGSTS.E.BYPASS.LTC128B.128 [R8+0xc400], desc[UR42][R2.64], !P0 ;  /* 0x0c4000000208bfae */ /* 0x004fe8000c101d6a */
[----:B------:R-:W-:Y:S04]  /*160e0*/  @!P3 LDGSTS.E.BYPASS.LTC128B.128 [R8+0xf400], desc[UR42][R2.64+0x40], !P1 ;  /* 0x0f4000400208bfae */ /* 0x000fe8000c901d6a */
[----:B------:R0:W-:Y:S02]  /*160f0*/  @!P3 LDGSTS.E.BYPASS.LTC128B.128 [R8+0x12400], desc[UR42][R2.64+0x80], !P2 ;  /* 0x124000800208bfae */ /* 0x0001e4000d101d6a */
[----:B0-----:R-:W-:-:S02]  /*16100*/  VIADD R2, R17, 0x20 ;  /* 0x0000002011027836 */ /* 0x001fc40000000000 */
[----:B------:R-:W0:Y:S03]  /*16110*/  SHFL.IDX PT, R3, R5, 0x1, 0x1c1f ;  /* 0x003c1f0005037f89 */ /* 0x000e2600000e0000 */
[----:B------:R-:W-:Y:S02]  /*16120*/  ISETP.GE.AND P3, PT, R2, R0, PT ;  /* 0x000000000200720c */ /* 0x000fe40003f66270 */
[----:B------:R-:W1:Y:S11]  /*16130*/  SHFL.IDX PT, R2, R4, 0x1, 0x1c1f ;  /* 0x003c1f0004027f89 */ /* 0x000e7600000e0000 */
[----:B0-----:R-:W-:-:S05]  /*16140*/  @!P3 LEA R3, P4, R10, R3, 0x1 ;  /* 0x000000030a03b211 */ /* 0x001fca00078808ff */
[----:B-1----:R-:W-:-:S05]  /*16150*/  @!P3 IMAD.X R2, RZ, RZ, R2, P4 ;  /* 0x000000ffff02b224 */ /* 0x002fca00020e0602 */
[----:B------:R-:W-:-:S04]  /*16160*/  @!P3 LOP3.LUT R3, R3, R2, RZ, 0x3c, !PT ;  /* 0x000000020303b212 */ /* 0x000fc800078e3cff */
[----:B------:R-:W-:-:S04]  /*16170*/  @!P3 LOP3.LUT R2, R3, R2, RZ, 0x3c, !PT ;  /* 0x000000020302b212 */ /* 0x000fc800078e3cff */
[----:B------:R-:W-:-:S05]  /*16180*/  @!P3 LOP3.LUT R3, R3, R2, RZ, 0x3c, !PT ;  /* 0x000000020303b212 */ /* 0x000fca00078e3cff */
[----:B------:R-:W-:Y:S04]  /*16190*/  @!P3 LDGSTS.E.BYPASS.LTC128B.128 [R8+0xcc00], desc[UR42][R2.64], !P0 ;  /* 0x0cc000000208bfae */ /* 0x000fe8000c101d6a */
[----:B------:R-:W-:Y:S04]  /*161a0*/  @!P3 LDGSTS.E.BYPASS.LTC128B.128 [R8+0xfc00], desc[UR42][R2.64+0x40], !P1 ;  /* 0x0fc000400208bfae */ /* 0x000fe8000c901d6a */
[----:B------:R0:W-:Y:S02]  /*161b0*/  @!P3 LDGSTS.E.BYPASS.LTC128B.128 [R8+0x12c00], desc[UR42][R2.64+0x80], !P2 ;  /* 0x12c000800208bfae */ /* 0x0001e4000d101d6a */
[----:B0-----:R-:W-:-:S02]  /*161c0*/  VIADD R2, R17, 0x40 ;  /* 0x0000004011027836 */ /* 0x001fc40000000000 */
[----:B------:R-:W0:Y:S03]  /*161d0*/  SHFL.IDX PT, R3, R5, 0x2, 0x1c1f ;  /* 0x005c1f0005037f89 */ /* 0x000e2600000e0000 */
[----:B------:R-:W-:Y:S01]  /*161e0*/  ISETP.GE.AND P3, PT, R2, R0, PT ;  /* 0x000000000200720c */ /* 0x000fe20003f66270 */
[----:B------:R-:W-:Y:S04]  /*161f0*/  SHFL.IDX PT, R5, R5, 0x3, 0x1c1f ;  /* 0x007c1f0005057f89 */ /* 0x000fe800000e0000 */
[----:B------:R-:W1:Y:S04]  /*16200*/  SHFL.IDX PT, R2, R4, 0x2, 0x1c1f ;  /* 0x005c1f0004027f89 */ /* 0x000e6800000e0000 */
[----:B------:R-:W2:Y:S04]  /*16210*/  SHFL.IDX PT, R4, R4, 0x3, 0x1c1f ;  /* 0x007c1f0004047f89 */ /* 0x000ea800000e0000 */
        /* <DEDUP_REMOVED lines=8> */
[----:B0-----:R-:W-:-:S04]  /*162a0*/  IADD3 R2, R17, 0x60, RZ ;  /* 0x0000006011027810 */ /* 0x001fc80007ffe0ff */
[----:B------:R-:W-:-:S13]  /*162b0*/  ISETP.GE.AND P3, PT, R2, R0, PT ;  /* 0x000000000200720c */ /* 0x000fda0003f66270 */
[----:B------:R-:W-:-:S05]  /*162c0*/  @!P3 LEA R2, P4, R10, R5, 0x1 ;  /* 0x000000050a02b211 */ /* 0x000fca00078808ff */
[----:B--2---:R-:W-:Y:S02]  /*162d0*/  @!P3 IMAD.X R3, RZ, RZ, R4, P4 ;  /* 0x000000ffff03b224 */ /* 0x004fe400020e0604 */
[----:B------:R-:W-:-:S03]  /*162e0*/  VIADD R4, R17, 0x80 ;  /* 0x0000008011047836 */ /* 0x000fc60000000000 */
[----:B------:R-:W-:Y:S04]  /*162f0*/  @!P3 LDGSTS.E.BYPASS.LTC128B.128 [R8+0xdc00], desc[UR42][R2.64], !P0 ;  /* 0x0dc000000208bfae */ /* 0x000fe8000c101d6a */
[----:B------:R-:W-:Y:S04]  /*16300*/  @!P3 LDGSTS.E.BYPASS.LTC128B.128 [R8+0x10c00], desc[UR42][R2.64+0x40], !P1 ;  /* 0x10c000400208bfae */ /* 0x000fe8000c901d6a */
[----:B------:R0:W-:Y:S01]  /*16310*/  @!P3 LDGSTS.E.BYPASS.LTC128B.128 [R8+0x13c00], desc[UR42][R2.64+0x80], !P2 ;  /* 0x13c000800208bfae */ /* 0x0001e2000d101d6a */
[----:B------:R-:W-:-:S03]  /*16320*/  ISETP.GE.AND P3, PT, R4, R0, PT ;  /* 0x000000000400720c */ /* 0x000fc60003f66270 */
[----:B0-----:R-:W0:Y:S04]  /*16330*/  SHFL.IDX PT, R3, R7, RZ, 0x1c1f ;  /* 0x001c1fff07037589 */ /* 0x001e2800000e0000 */
[----:B------:R-:W1:Y:S04]  /*16340*/  SHFL.IDX PT, R2, R6, RZ, 0x1c1f ;  /* 0x001c1fff06027589 */ /* 0x000e6800000e0000 */
[----:B------:R-:W2:Y:S02]  /*16350*/  SHFL.IDX PT, R6, R6, 0x1, 0x1c1f ;  /* 0x003c1f0006067f89 */ /* 0x000ea400000e0000 */
[----:B0-----:R-:W-:-:S05]  /*16360*/  @!P3 LEA R3, P4, R10, R3, 0x1 ;  /* 0x000000030a03b211 */ /* 0x001fca00078808ff */
[----:B-1----:R-:W-:-:S05]  /*16370*/  @!P3 IMAD.X R2, RZ, RZ, R2, P4 ;  /* 0x000000ffff02b224 */ /* 0x002fca00020e0602 */
[----:B------:R-:W-:-:S04]  /*16380*/  @!P3 LOP3.LUT R3, R3, R2, RZ, 0x3c, !PT ;  /* 0x000000020303b212 */ /* 0x000fc800078e3cff */
[----:B------:R-:W-:-:S04]  /*16390*/  @!P3 LOP3.LUT R2, R3, R2, RZ, 0x3c, !PT ;  /* 0x000000020302b212 */ /* 0x000fc800078e3cff */
[----:B------:R-:W-:-:S05]  /*163a0*/  @!P3 LOP3.LUT R3, R3, R2, RZ, 0x3c, !PT ;  /* 0x000000020303b212 */ /* 0x000fca00078e3cff */
[----:B------:R-:W-:Y:S04]  /*163b0*/  @!P3 LDGSTS.E.BYPASS.LTC128B.128 [R8+0xe400], desc[UR42][R2.64], !P0 ;  /* 0x0e4000000208bfae */ /* 0x000fe8000c101d6a */
[----:B------:R-:W-:Y:S04]  /*163c0*/  @!P3 LDGSTS.E.BYPASS.LTC128B.128 [R8+0x11400], desc[UR42][R2.64+0x40], !P1 ;  /* 0x114000400208bfae */ /* 0x000fe8000c901d6a */
[----:B------:R0:W-:Y:S04]  /*163d0*/  @!P3 LDGSTS.E.BYPASS.LTC128B.128 [R8+0x14400], desc[UR42][R2.64+0x80], !P2 ;  /* 0x144000800208bfae */ /* 0x0001e8000d101d6a */
[----:B0-2---:R0:W1:Y:S02]  /*163e0*/  SHFL.IDX PT, R2, R7, 0x1, 0x1c1f ;  /* 0x003c1f0007027f89 */ /* 0x00506400000e0000 */
.L_x_10738:
[----:B------:R-:W2:Y:S01]  /*163f0*/  LDL R4, [R1+0x30] ;  /* 0x0000300001047983 */ /* 0x000ea20000100800 */
[----:B------:R-:W-:-:S05]  /*16400*/  VIADD R17, R17, 0xa0 ;  /* 0x000000a011117836 */ /* 0x000fca0000000000 */
[----:B------:R-:W-:-:S13]  /*16410*/  ISETP.GE.AND P3, PT, R17, R0, PT ;  /* 0x000000001100720c */ /* 0x000fda0003f66270 */
[----:B-1----:R-:W-:-:S04]  /*16420*/  @!P3 LEA R2, P4, R10, R2, 0x1 ;  /* 0x000000020a02b211 */ /* 0x002fc800078808ff */
[----:B------:R-:W-:-:S05]  /*16430*/  @!P3 IADD3.X R3, RZ, R6, RZ, P4, !PT ;  /* 0x00000006ff03b210 */ /* 0x000fca00027fe4ff */
[----:B------:R-:W-:Y:S01]  /*16440*/  @!PT LDS RZ, [RZ] ;  /* 0x00000000fffff984 */ /* 0x000fe20000000800 */
[----:B------:R-:W-:Y:S01]  /*16450*/  @!PT LDS RZ, [RZ] ;  /* 0x00000000fffff984 */ /* 0x000fe20000000800 */
[----:B------:R-:W-:Y:S01]  /*16460*/  @!PT LDS RZ, [RZ] ;  /* 0x00000000fffff984 */ /* 0x000fe20000000800 */
[----:B--2---:R1:W-:Y:S01]  /*16470*/  @!P3 LDGSTS.E.BYPASS.LTC128B.128 [R4+0xec00], desc[UR42][R2.64], !P0 ;  /* 0x0ec000000204bfae */ /* 0x0043e2000c101d6a */
[----:B------:R-:W-:-:S03]  /*16480*/  PLOP3.LUT P0, PT, PT, PT, PT, 0x80, 0x0 ;  /* 0x000000000000781c */ /* 0x000fc60003f0f070 */
[----:B------:R1:W-:Y:S04]  /*16490*/  @!P3 LDGSTS.E.BYPASS.LTC128B.128 [R4+0x11c00], desc[UR42][R2.64+0x40], !P1 ;  /* 0x11c000400204bfae */ /* 0x0003e8000c901d6a */
[----:B------:R1:W-:Y:S01]  /*164a0*/  @!P3 LDGSTS.E.BYPASS.LTC128B.128 [R4+0x14c00], desc[UR42][R2.64+0x80], !P2 ;  /* 0x14c000800204bfae */ /* 0x0003e2000d101d6a */
[----:B------:R-:W-:-:S05]  /*164b0*/  NOP ;  /* 0x0000000000007918 */ /* 0x000fca0000000000 */
.L_x_10611:
        /* <DEDUP_REMOVED lines=18> */
.L_x_10739:
[----:B------:R-:W-:Y:S05]  /*165e0*/  BSYNC B0 ;  /* 0x0000000000007941 */ /* 0x000fea0003800000 */
.L_x_10612:
[----:B------:R-:W2:Y:S01]  /*165f0*/  LDL R2, [R1+0x24] ;  /* 0x0000240001027983 */ /* 0x000ea20000100800 */
[----:B------:R-:W-:Y:S01]  /*16600*/  BSSY B0, `(.L_x_10614) ;  /* 0x00000f7000007945 */ /* 0x000fe20003800000 */
[----:B--2---:R-:W-:-:S13]  /*16610*/  ISETP.GE.AND P0, PT, R2, 0x81, PT ;  /* 0x000000810200780c */ /* 0x004fda0003f06270 */
[----:B------:R-:W-:Y:S05]  /*16620*/  @!P0 BRA `(.L_x_10615) ;  /* 0x0000000c00d08947 */ /* 0x000fea0003800000 */
[----:B------:R-:W1:Y:S01]  /*16630*/  LDL.LU R3, [R1+0x44] ;  /* 0x0000440001037983 */ /* 0x000e620000300800 */
[----:B------:R-:W-:Y:S01]  /*16640*/  ULDC UR4, c[0x0][0x2f4] ;  /* 0x0000bd0000047ab9 */ /* 0x000fe20000000800 */
[----:B------:R-:W2:Y:S02]  /*16650*/  S2R R2, SR_TID.X ;  /* 0x0000000000027919 */ /* 0x000ea40000002100 */
[----:B------:R3:W5:Y:S04]  /*16660*/  LDL.LU R17, [R1] ;  /* 0x0000000001117983 */ /* 0x0007680000300800 */
[----:B------:R3:W-:Y:S01]  /*16670*/  STL [R1+0x8], R27 ;  /* 0x0000081b01007387 */ /* 0x0007e20000100800 */
[----:B------:R-:W-:Y:S02]  /*16680*/  IMAD.MOV.U32 R10, RZ, RZ, R26 ;  /* 0x000000ffff0a7224 */ /* 0x000fe400078e001a */
[----:B--2---:R-:W-:-:S05]  /*16690*/  IMAD.SHL.U32 R4, R2, 0x8, RZ ;  /* 0x0000000802047824 */ /* 0x004fca00078e00ff */
[----:B------:R-:W-:-:S04]  /*166a0*/  LOP3.LUT R4, R4, 0x18, RZ, 0xc0, !PT ;  /* 0x0000001804047812 */ /* 0x000fc800078ec0ff */
[C---:B------:R-:W-:Y:S02]  /*166b0*/  LOP3.LUT R2, R4.reuse, 0x40, RZ, 0xfc, !PT ;  /* 0x0000004004027812 */ /* 0x040fe400078efcff */
[----:B------:R-:W-:Y:S02]  /*166c0*/  ISETP.GE.AND P3, PT, R4, UR4, PT ;  /* 0x0000000404007c0c */ /* 0x000fe4000bf66270 */
[----:B------:R-:W-:Y:S02]  /*166d0*/  ISETP.GE.AND P1, PT, R2, UR4, PT ;  /* 0x0000000402007c0c */ /* 0x000fe4000bf26270 */
[----:B-1----:R-:W-:Y:S02]  /*166e0*/  LEA.HI.SX32 R0, R3, 0xfffffffe, 0x19 ;  /* 0xfffffffe03007811 */ /* 0x002fe400078fcaff */
[----:B------:R-:W-:-:S04]  /*166f0*/  LOP3.LUT R3, R4, 0x20, RZ, 0xfc, !PT ;  /* 0x0000002004037812 */ /* 0x000fc800078efcff */
[----:B---3--:R-:W-:-:S13]  /*16700*/  ISETP.GE.AND P2, PT, R3, UR4, PT ;  /* 0x0000000403007c0c */ /* 0x008fda000bf46270 */
.L_x_10628:
[----:B------:R-:W2:Y:S01]  /*16710*/  LDL R8, [R1+0x28] ;  /* 0x0000280001087983 */ /* 0x000ea20000100800 */
[----:B------:R-:W1:Y:S03]  /*16720*/  LDC R9, c[0x0][0x430] ;  /* 0x00010c00ff097b82 */ /* 0x000e660000000800 */
[----:B0-----:R-:W3:Y:S04]  /*16730*/  LDL R7, [R1+0x2c] ;  /* 0x00002c0001077983 */ /* 0x001ee80000100800 */
[----:B------:R-:W4:Y:S01]  /*16740*/  LDL R6, [R1+0x10] ;  /* 0x0000100001067983 */ /* 0x000f220000100800 */
[----:B------:R-:W0:Y:S01]  /*16750*/  S2R R2, SR_TID.X ;  /* 0x0000000000027919 */ /* 0x000e220000002100 */
[----:B-1----:R-:W-:-:S13]  /*16760*/  ISETP.NE.AND P0, PT, R9, 0x1, PT ;  /* 0x000000010900780c */ /* 0x002fda0003f05270 */
[----:B------:R-:W1:Y:S01]  /*16770*/  @P0 LDC R5, c[0x0][0x434] ;  /* 0x00010d00ff050b82 */ /* 0x000e620000000800 */
[----:B0-----:R-:W-:-:S04]  /*16780*/  LOP3.LUT R3, R2, 0x7f, RZ, 0xc0, !PT ;  /* 0x0000007f02037812 */ /* 0x001fc800078ec0ff */
[----:B------:R-:W-:-:S03]  /*16790*/  SHF.R.U32.HI R4, RZ, 0x2, R3 ;  /* 0x00000002ff047819 */ /* 0x000fc60000011603 */
[----:B------:R-:W0:Y:S01]  /*167a0*/  @P0 LDC R3, c[0x0][0x438] ;  /* 0x00010e00ff030b82 */ /* 0x000e220000000800 */
[----:B------:R-:W-:Y:S01]  /*167b0*/  SHF.L.U32 R2, R2, 0x5, RZ ;  /* 0x0000000502027819 */ /* 0x000fe200000006ff */
[----:B------:R-:W-:-:S03]  /*167c0*/  IMAD R4, R0, 0x80, R4 ;  /* 0x0000008000047824 */ /* 0x000fc600078e0204 */
[----:B------:R-:W-:Y:S01]  /*167d0*/  LOP3.LUT R2, R2, 0x60, RZ, 0xc0, !PT ;  /* 0x0000006002027812 */ /* 0x000fe200078ec0ff */
[----:B------:R-:W-:Y:S05]  /*167e0*/  YIELD ;  /* 0x0000000000007946 */ /* 0x000fea0003800000 */
[----:B------:R-:W-:Y:S01]  /*167f0*/  ULDC.64 UR4, c[0x0][0x428] ;  /* 0x00010a0000047ab9 */ /* 0x000fe20000000a00 */
[----:B--2---:R-:W-:-:S05]  /*16800*/  IADD3 R4, R2, R4, R8 ;  /* 0x0000000402047210 */ /* 0x004fca0007ffe008 */
[----:B-1----:R-:W-:-:S04]  /*16810*/  @P0 IMAD.HI.U32 R5, R4, R5, RZ ;  /* 0x0000000504050227 */ /* 0x002fc800078e00ff */
[----:B------:R-:W-:Y:S01]  /*16820*/  IMAD.MOV.U32 R2, RZ, RZ, R4 ;  /* 0x000000ffff027224 */ /* 0x000fe200078e0004 */
[----:B0-----:R-:W-:-:S05]  /*16830*/  @P0 SHF.R.U32.HI R2, RZ, R3, R5 ;  /* 0x00000003ff020219 */ /* 0x001fca0000011605 */
[----:B------:R-:W-:-:S04]  /*16840*/  IMAD.MOV R3, RZ, RZ, -R2 ;  /* 0x000000ffff037224 */ /* 0x000fc800078e0a02 */
[----:B------:R-:W-:Y:S01]  /*16850*/  IMAD R9, R9, R3, R4 ;  /* 0x0000000309097224 */ /* 0x000fe200078e0204 */
[----:B------:R-:W-:Y:S01]  /*16860*/  SHF.R.S32.HI R3, RZ, 0x1f, R2 ;  /* 0x0000001fff037819 */ /* 0x000fe20000011402 */
[----:B---3--:R-:W-:-:S04]  /*16870*/  IMAD R4, R7, UR4, RZ ;  /* 0x0000000407047c24 */ /* 0x008fc8000f8e02ff */
[C---:B----4-:R-:W-:Y:S02]  /*16880*/  IMAD R4, R6.reuse, UR5, R4 ;  /* 0x0000000506047c24 */ /* 0x050fe4000f8e0204 */
[----:B------:R-:W-:Y:S01]  /*16890*/  IMAD.WIDE.U32 R2, R6, UR4, R2 ;  /* 0x0000000406027c25 */ /* 0x000fe2000f8e0002 */
[----:B------:R-:W-:-:S03]  /*168a0*/  ULDC.64 UR4, c[0x0][0x418] ;  /* 0x0001060000047ab9 */ /* 0x000fc60000000a00 */
[----:B------:R-:W-:Y:S01]  /*168b0*/  IMAD.IADD R3, R4, 0x1, R3 ;  /* 0x0000000104037824 */ /* 0x000fe200078e0203 */
[----:B------:R-:W-:-:S04]  /*168c0*/  LEA R4, P0, R2, UR4, 0x2 ;  /* 0x0000000402047c11 */ /* 0x000fc8000f8010ff */
[----:B------:R-:W-:-:S05]  /*168d0*/  LEA.HI.X R5, R2, UR5, R3, 0x2, P0 ;  /* 0x0000000502057c11 */ /* 0x000fca00080f1403 */
[----:B------:R-:W2:Y:S01]  /*168e0*/  LDG.E R8, desc[UR42][R4.64] ;  /* 0x0000002a04087981 */ /* 0x000ea2000c1e1900 */
[----:B------:R-:W-:-:S04]  /*168f0*/  IADD3 R26, R10, 0x1, RZ ;  /* 0x000000010a1a7810 */ /* 0x000fc80007ffe0ff */
[----:B------:R-:W-:-:S04]  /*16900*/  ISETP.NE.AND P0, PT, R26, 0x2, PT ;  /* 0x000000021a00780c */ /* 0x000fc80003f05270 */
[----:B------:R-:W-:-:S04]  /*16910*/  SEL R2, RZ, 0x1, P0 ;  /* 0x00000001ff027807 */ /* 0x000fc80000000000 */
[----:B-----5:R-:W-:Y:S01]  /*16920*/  LOP3.LUT R2, R17, R2, RZ, 0x3c, !PT ;  /* 0x0000000211027212 */ /* 0x020fe200078e3cff */
[----:B------:R-:W-:-:S04]  /*16930*/  IMAD.U32 R6, RZ, RZ, UR38 ;  /* 0x00000026ff067e24 */ /* 0x000fc8000f8e00ff */
[----:B------:R0:W-:Y:S01]  /*16940*/  STL [R1], R2 ;  /* 0x0000000201007387 */ /* 0x0001e20000100800 */
[----:B------:R-:W-:Y:S01]  /*16950*/  ISETP.NE.AND P4, PT, R6, 0x3, PT ;  /* 0x000000030600780c */ /* 0x000fe20003f85270 */
[----:B------:R-:W-:Y:S01]  /*16960*/  IMAD.MOV.U32 R27, RZ, RZ, R0 ;  /* 0x000000ffff1b7224 */ /* 0x000fe200078e0000 */
[----:B------:R-:W-:Y:S02]  /*16970*/  SEL R26, R26, RZ, P0 ;  /* 0x000000ff1a1a7207 */ /* 0x000fe40000000000 */
[----:B--2---:R-:W-:-:S09]  /*16980*/  SHF.R.S32.HI R29, RZ, 0x1f, R8 ;  /* 0x0000001fff1d7819 */ /* 0x004fd20000011408 */
[----:B0-----:R-:W-:Y:S05]  /*16990*/  @!P4 BRA `(.L_x_10616) ;  /* 0x000000000004c947 */ /* 0x001fea0003800000 */
[----:B------:R-:W-:Y:S01]  /*169a0*/  BPT.TRAP 0x1 ;  /* 0x000000040000795c */ /* 0x000fe20000300000 */
.L_x_10616:
[----:B------:R-:W-:Y:S01]  /*169b0*/  IMAD R5, R26, 0x8, R22 ;  /* 0x000000081a057824 */ /* 0x000fe200078e0216 */
[----:B------:R-:W-:Y:S01]  /*169c0*/  SHF.L.U32 R0, R2, 0x1f, RZ ;  /* 0x0000001f02007819 */ /* 0x000fe200000006ff */
[----:B------:R-:W-:Y:S03]  /*169d0*/  BSSY B1, `(.L_x_10617) ;  /* 0x0000003000017945 */ /* 0x000fe60003800000 */
[----:B------:R-:W0:Y:S02]  /*169e0*/  SYNCS.PHASECHK.TRANS64.TRYWAIT P0, [R5+URZ+0x2d840], R0 ;  /* 0x02d84000050075a7 */ /* 0x000e24000800017f */
[----:B0-----:R-:W-:Y:S05]  /*169f0*/  @!P0 BRA `(.L_x_10618) ;  /* 0x0000003c00fc8947 */ /* 0x001fea0003800000 */
.L_x_10740:
[----:B------:R-:W-:Y:S05]  /*16a00*/  BSYNC B1 ;  /* 0x0000000000017941 */ /* 0x000fea0003800000 */
.L_x_10617:
[----:B------:R-:W2:Y:S04]  /*16a10*/  LDL R6, [R1+0xc] ;  /* 0x00000c0001067983 */ /* 0x000ea80000100800 */
[----:B------:R-:W3:Y:S01]  /*16a20*/  LDL R4, [R1+0x14] ;  /* 0x0000140001047983 */ /* 0x000ee20000100800 */
[----:B------:R-:W-:Y:S01]  /*16a30*/  SHF.R.S32.HI R21, RZ, 0x1f, R9 ;  /* 0x0000001fff157819 */ /* 0x000fe20000011409 */
[----:B------:R-:W-:Y:S01]  /*16a40*/  ULDC.64 UR4, c[0x0][0x300] ;  /* 0x0000c00000047ab9 */ /* 0x000fe20000000a00 */
[----:B------:R-:W-:Y:S01]  /*16a50*/  LOP3.LUT P5, RZ, R23, 0x2, RZ, 0xc0, !PT ;  /* 0x0000000217ff7812 */ /* 0x000fe200078ac0ff */
        /* <DEDUP_REMOVED lines=9> */
[----:B------:R-:W-:-:S04]  /*16af0*/  ULDC.64 UR4, c[0x0][0x308] ;  /* 0x0000c20000047ab9 */ /* 0x000fc80000000a00 */
[----:B------:R-:W-:-:S03]  /*16b00*/  IADD3 R3, R3, R0, RZ ;  /* 0x0000000003037210 */ /* 0x000fc60007ffe0ff */
[----:B------:R-:W-:-:S04]  /*16b10*/  IMAD.WIDE.U32 R2, R18, UR4, R2 ;  /* 0x0000000412027c25 */ /* 0x000fc8000f8e0002 */
[----:B--2---:R-:W-:-:S04]  /*16b20*/  IMAD R0, R6, UR4, RZ ;  /* 0x0000000406007c24 */ /* 0x004fc8000f8e02ff */
[----:B------:R-:W-:Y:S01]  /*16b30*/  IMAD R0, R18, UR5, R0 ;  /* 0x0000000512007c24 */ /* 0x000fe2000f8e0200 */
[----:B------:R-:W-:Y:S01]  /*16b40*/  ULDC.64 UR4, c[0x0][0x2e8] ;  /* 0x0000ba0000047ab9 */ /* 0x000fe20000000a00 */
[----:B---3--:R-:W-:Y:S01]  /*16b50*/  IMAD R4, R26, 0x3000, R4 ;  /* 0x000030001a047824 */ /* 0x008fe200078e0204 */
[----:B------:R-:W-:Y:S01]  /*16b60*/  LEA R6, P0, R2, UR4, 0x1 ;  /* 0x0000000402067c11 */ /* 0x000fe2000f8008ff */
[----:B------:R-:W-:Y:S01]  /*16b70*/  IMAD.IADD R0, R0, 0x1, R3 ;  /* 0x0000000100007824 */ /* 0x000fe200078e0203 */
[----:B------:R-:W-:-:S04]  /*16b80*/  UMOV UR4, 0xffffffff ;  /* 0xffffffff00047882 */ /* 0x000fc80000000000 */
[----:B------:R-:W-:Y:S01]  /*16b90*/  LEA.HI.X R7, R2, UR5, R0, 0x1, P0 ;  /* 0x0000000502077c11 */ /* 0x000fe200080f0c00 */
[----:B------:R-:W-:Y:S06]  /*16ba0*/  BRA.DIV UR4, `(.L_x_10619) ;  /* 0x0000003e04a47947 */ /* 0x000fec000b800000 */
[----:B------:R-:W0:Y:S01]  /*16bb0*/  S2R R3, SR_TID.X ;  /* 0x0000000000037919 */ /* 0x000e220000002100 */
[----:B------:R-:W-:Y:S02]  /*16bc0*/  LOP3.LUT P6, RZ, R23, 0x4, RZ, 0xc0, !PT ;  /* 0x0000000417ff7812 */ /* 0x000fe400078cc0ff */
[----:B------:R-:W-:Y:S01]  /*16bd0*/  LEA R4, R4, R22, 0x1 ;  /* 0x0000001604047211 */ /* 0x000fe200078e08ff */
        /* <DEDUP_REMOVED lines=26> */
.L_x_10750:
        /* <DEDUP_REMOVED lines=11> */
.L_x_10620:
        /* <DEDUP_REMOVED lines=11> */
.L_x_10621:
[----:B------:R1:W-:Y:S01]  /*16ee0*/  SYNCS.ARRIVE.TRANS64.A1T0 RZ, [R5+URZ+0x2d830], RZ ;  /* 0x02d830ff05ff79a7 */ /* 0x0003e2000810003f */
[----:B------:R-:W-:Y:S05]  /*16ef0*/  @!P5 BRA `(.L_x_10622) ;  /* 0x000000000004d947 */ /* 0x000fea0003800000 */
[----:B------:R-:W-:Y:S01]  /*16f00*/  BPT.TRAP 0x1 ;  /* 0x000000040000795c */ /* 0x000fe20000300000 */
.L_x_10622:
[----:B------:R-:W-:Y:S01]  /*16f10*/  SHF.L.U32 R2, R17, 0x1f, RZ ;  /* 0x0000001f11027819 */ /* 0x000fe200000006ff */
[----:B------:R-:W-:Y:S01]  /*16f20*/  BSSY B1, `(.L_x_10623) ;  /* 0x0000004000017945 */ /* 0x000fe20003800000 */
[----:B-1----:R-:W-:-:S04]  /*16f30*/  LEA R5, R10, R22, 0x3 ;  /* 0x000000160a057211 */ /* 0x002fc800078e18ff */
[----:B------:R-:W1:Y:S02]  /*16f40*/  SYNCS.PHASECHK.TRANS64.TRYWAIT P0, [R5+URZ+0x2d860], R2 ;  /* 0x02d86002050075a7 */ /* 0x000e64000800017f */
[----:B-1----:R-:W-:Y:S05]  /*16f50*/  @!P0 BRA `(.L_x_10624) ;  /* 0x00000040000c8947 */ /* 0x002fea0003800000 */
.L_x_10751:
[----:B------:R-:W-:Y:S05]  /*16f60*/  BSYNC B1 ;  /* 0x0000000000017941 */ /* 0x000fea0003800000 */
.L_x_10623:
[----:B0-----:R-:W2:Y:S04]  /*16f70*/  LDL R7, [R1+0x24] ;  /* 0x0000240001077983 */ /* 0x001ea80000100800 */
[----:B------:R-:W2:Y:S04]  /*16f80*/  LDL.LU R6, [R1+0x8] ;  /* 0x0000080001067983 */ /* 0x000ea80000300800 */
[----:B------:R-:W3:Y:S01]  /*16f90*/  LDL R4, [R1+0x14] ;  /* 0x0000140001047983 */ /* 0x000ee20000100800 */
[----:B------:R-:W0:Y:S01]  /*16fa0*/  S2R R3, SR_TID.X ;  /* 0x0000000000037919 */ /* 0x000e220000002100 */
[----:B------:R-:W-:Y:S01]  /*16fb0*/  UMOV UR4, 0xffffffff ;  /* 0xffffffff00047882 */ /* 0x000fe20000000000 */
[----:B0-----:R-:W-:-:S04]  /*16fc0*/  LOP3.LUT R3, R3, 0x7f, RZ, 0xc0, !PT ;  /* 0x0000007f03037812 */ /* 0x001fc800078ec0ff */
[----:B------:R-:W-:Y:S01]  /*16fd0*/  SHF.R.U32.HI R3, RZ, 0x2, R3 ;  /* 0x00000002ff037819 */ /* 0x000fe20000011603 */
[----:B--2---:R-:W-:Y:S02]  /*16fe0*/  IMAD R6, R6, -0x80, R7 ;  /* 0xffffff8006067824 */ /* 0x004fe400078e0207 */
[----:B---3--:R-:W-:Y:S02]  /*16ff0*/  IMAD R4, R10, 0x3000, R4 ;  /* 0x000030000a047824 */ /* 0x008fe400078e0204 */
        /* <DEDUP_REMOVED lines=36> */
.L_x_10761:
        /* <DEDUP_REMOVED lines=32> */
.L_x_10626:
[----:B------:R-:W-:Y:S02]  /*17440*/  PLOP3.LUT P4, PT, P4, P0, PT, 0xa2, 0x0 ;  /* 0x000000000000781c */ /* 0x000fe40002781472 */
[----:B------:R-:W-:-:S08]  /*17450*/  @P0 R2UR P4, UR4, R5 ;  /* 0x00000000050402ca */ /* 0x000fd00000080000 */
[----:B------:R-:W-:-:S05]  /*17460*/  @P0 PLOP3.LUT P0, PT, P4, PT, PT, 0x80, 0x0 ;  /* 0x000000000000081c */ /* 0x000fca000270f070 */
[----:B------:R-:W-:Y:S01]  /*17470*/  @!P4 SYNCS.ARRIVE.TRANS64.RED.A0T1 RZ, [UR4+0x2d850], RZ ;  /* 0x02d850ffffffc9a7 */ /* 0x000fe20008200404 */
[----:B------:R-:W-:Y:S07]  /*17480*/  @!P4 ARRIVES.LDGSTSBAR.64.TRANSCNT [UR4+0x2d850] ;  /* 0x02d85000ff00c9b0 */ /* 0x000fee0008000a84 */
[----:B------:R-:W-:Y:S05]  /*17490*/  @P0 BRA.U.ANY `(.L_x_10626) ;  /* 0xfffffffd00e80947 */ /* 0x000fea000393ffff */
[----:B------:R-:W-:Y:S01]  /*174a0*/  NOP ;  /* 0x0000000000007918 */ /* 0x000fe20000000000 */
[----:B------:R-:W-:Y:S01]  /*174b0*/  MOV R2, UR38 ;  /* 0x0000002600027c02 */ /* 0x000fe20008000f00 */
[----:B------:R-:W-:-:S03]  /*174c0*/  IMAD.MOV.U32 R25, RZ, RZ, R0 ;  /* 0x000000ffff197224 */ /* 0x000fc600078e0000 */
[----:B------:R-:W-:-:S13]  /*174d0*/  ISETP.NE.AND P5, PT, R2, 0x3, PT ;  /* 0x000000030200780c */ /* 0x000fda0003fa5270 */
[----:B------:R-:W-:Y:S05]  /*174e0*/  @!P5 BRA `(.L_x_10627) ;  /* 0x000000000004d947 */ /* 0x000fea0003800000 */
[----:B------:R-:W-:Y:S01]  /*174f0*/  BPT.TRAP 0x1 ;  /* 0x000000040000795c */ /* 0x000fe20000300000 */
.L_x_10627:
[----:B------:R2:W5:Y:S01]  /*17500*/  LDL R17, [R1] ;  /* 0x0000000001117983 */ /* 0x0005620000100800 */
[----:B------:R2:W-:Y:S01]  /*17510*/  SYNCS.ARRIVE.TRANS64.A1T0 RZ, [R5+URZ+0x2d850], RZ ;  /* 0x02d850ff05ff79a7 */ /* 0x0005e2000810003f */
[C---:B------:R-:W-:Y:S02]  /*17520*/  VIADD R0, R27.reuse, 0xffffffff ;  /* 0xffffffff1b007836 */ /* 0x040fe40000000000 */
[----:B------:R2:W-:Y:S01]  /*17530*/  STL [R1+0x8], R27 ;  /* 0x0000081b01007387 */ /* 0x0005e20000100800 */
[----:B------:R-:W-:Y:S01]  /*17540*/  ISETP.GT.AND P0, PT, R27, RZ, PT ;  /* 0x000000ff1b00720c */ /* 0x000fe20003f04270 */
[----:B------:R-:W-:-:S12]  /*17550*/  IMAD.MOV.U32 R10, RZ, RZ, R26 ;  /* 0x000000ffff0a7224 */ /* 0x000fd800078e001a */
[----:B--2---:R-:W-:Y:S05]  /*17560*/  @P0 BRA `(.L_x_10628) ;  /* 0xfffffff000680947 */ /* 0x004fea000383ffff */
.L_x_10615:
[----:B------:R-:W-:Y:S05]  /*17570*/  BSYNC B0 ;  /* 0x0000000000007941 */ /* 0x000fea0003800000 */
.L_x_10614:
[----:B------:R-:W2:Y:S01]  /*17580*/  S2R R2, SR_TID.X ;  /* 0x0000000000027919 */ /* 0x000ea20000002100 */
[----:B------:R-:W-:Y:S01]  /*17590*/  BSSY B0, `(.L_x_10629) ;  /* 0x0000010000007945 */ /* 0x000fe20003800000 */
[----:B--2---:R-:W-:-:S04]  /*175a0*/  LOP3.LUT R2, R2, 0x7f, RZ, 0xc0, !PT ;  /* 0x0000007f02027812 */ /* 0x004fc800078ec0ff */
[----:B------:R-:W-:-:S13]  /*175b0*/  ISETP.NE.AND P0, PT, R2, RZ, PT ;  /* 0x000000ff0200720c */ /* 0x000fda0003f05270 */
[----:B------:R-:W-:Y:S05]  /*175c0*/  @P0 BRA `(.L_x_10630) ;  /* 0x0000000000300947 */ /* 0x000fea0003800000 */
[----:B------:R-:W2:Y:S01]  /*175d0*/  S2R R5, SR_LANEID ;  /* 0x0000000000057919 */ /* 0x000ea20000000000 */
[----:B------:R-:W-:Y:S01]  /*175e0*/  VOTEU.ANY UR4, UPT, PT ;  /* 0x0000000000047886 */ /* 0x000fe200038e0100 */
[----:B------:R-:W3:Y:S01]  /*175f0*/  LDC.64 R2, c[0x0][0xc60] ;  /* 0x00031800ff027b82 */ /* 0x000ee20000000a00 */
[----:B-1----:R-:W2:Y:S02]  /*17600*/  FLO.U32 R0, UR4 ;  /* 0x0000000400007d00 */ /* 0x002ea400080e0000 */
[----:B--2---:R-:W-:-:S06]  /*17610*/  ISETP.EQ.U32.AND P0, PT, R0, R5, PT ;  /* 0x000000050000720c */ /* 0x004fcc0003f02070 */
[----:B------:R-:W3:Y:S07]  /*17620*/  POPC R5, UR4 ;  /* 0x0000000400057d09 */ /* 0x000eee0008000000 */
[----:B---3--:R-:W2:Y:S01]  /*17630*/  @P0 ATOMG.E.ADD.STRONG.GPU PT, R3, desc[UR42][R2.64], R5 ;  /* 0x00000005020309a8 */ /* 0x008ea200081ee1ea */
[----:B------:R-:W1:Y:S02]  /*17640*/  S2R R4, SR_LTMASK ;  /* 0x0000000000047919 */ /* 0x000e640000003900 */
[----:B-1----:R-:W-:-:S04]  /*17650*/  LOP3.LUT R4, R4, UR4, RZ, 0xc0, !PT ;  /* 0x0000000404047c12 */ /* 0x002fc8000f8ec0ff */
[----:B0-----:R-:W0:Y:S01]  /*17660*/  POPC R7, R4 ;  /* 0x0000000400077309 */ /* 0x001e220000000000 */
[----:B--2---:R-:W0:Y:S02]  /*17670*/  SHFL.IDX PT, R0, R3, R0, 0x1f ;  /* 0x00001f0003007589 */ /* 0x004e2400000e0000 */
[----:B0-----:R-:W-:-:S07]  /*17680*/  IADD3 R16, R0, UR37, R7 ;  /* 0x0000002500107c10 */ /* 0x001fce000fffe007 */
.L_x_10630:
[----:B------:R-:W-:Y:S05]  /*17690*/  BSYNC B0 ;  /* 0x0000000000007941 */ /* 0x000fea0003800000 */
.L_x_10629:
[----:B-1----:R-:W-:-:S05]  /*176a0*/  IMAD.U32 R0, RZ, RZ, UR38 ;  /* 0x00000026ff007e24 */ /* 0x002fca000f8e00ff */
[----:B------:R-:W-:-:S13]  /*176b0*/  ISETP.NE.AND P0, PT, R0, 0x3, PT ;  /* 0x000000030000780c */ /* 0x000fda0003f05270 */
[----:B------:R-:W-:Y:S05]  /*176c0*/  @!P0 BRA `(.L_x_10631) ;  /* 0x0000000000048947 */ /* 0x000fea0003800000 */
[----:B------:R-:W-:Y:S01]  /*176d0*/  BPT.TRAP 0x1 ;  /* 0x000000040000795c */ /* 0x000fe20000300000 */
.L_x_10631:
[----:B------:R-:W2:Y:S04]  /*176e0*/  LDL R3, [R1] ;  /* 0x0000000001037983 */ /* 0x000ea80000100800 */
[----:B------:R-:W3:Y:S01]  /*176f0*/  LDL.LU R2, [R1+0x24] ;  /* 0x0000240001027983 */ /* 0x000ee20000300800 */
[----:B------:R-:W-:Y:S01]  /*17700*/  LEA R0, R26, R22, 0x3 ;  /* 0x000000161a007211 */ /* 0x000fe200078e18ff */
[----:B------:R-:W-:Y:S01]  /*17710*/  BSSY B0, `(.L_x_10632) ;  /* 0x0000005000007945 */ /* 0x000fe20003800000 */
[----:B--2---:R-:W-:-:S04]  /*17720*/  SHF.L.U32 R3, R3, 0x1f, RZ ;  /* 0x0000001f03037819 */ /* 0x004fc800000006ff */
[----:B------:R-:W1:Y:S01]  /*17730*/  SYNCS.PHASECHK.TRANS64.TRYWAIT P0, [R0+URZ+0x2d860], R3 ;  /* 0x02d86003000075a7 */ /* 0x000e62000800017f */
[----:B---3--:R-:W-:Y:S01]  /*17740*/  IMAD R6, R27, -0x80, R2 ;  /* 0xffffff801b067824 */ /* 0x008fe200078e0202 */
[----:B-1----:R-:W-:Y:S06]  /*17750*/  @!P0 BRA `(.L_x_10633) ;  /* 0x0000003c00848947 */ /* 0x002fec0003800000 */
.L_x_10762:
[----:B------:R-:W-:Y:S05]  /*17760*/  BSYNC B0 ;  /* 0x0000000000007941 */ /* 0x000fea0003800000 */
.L_x_10632:
[----:B------:R-:W2:Y:S02]  /*17770*/  S2R R2, SR_TID.X ;  /* 0x0000000000027919 */ /* 0x000ea40000002100 */
[----:B--2---:R-:W-:-:S04]  /*17780*/  LOP3.LUT R2, R2, 0x7f, RZ, 0xc0, !PT ;  /* 0x0000007f02027812 */ /* 0x004fc800078ec0ff */
[----:B------:R-:W-:Y:S02]  /*17790*/  SHF.R.U32.HI R4, RZ, 0x2, R2 ;  /* 0x00000002ff047819 */ /* 0x000fe40000011602 */
[----:B------:R-:W2:Y:S01]  /*177a0*/  LDL R2, [R1+0x14] ;  /* 0x0000140001027983 */ /* 0x000ea20000100800 */
[----:B------:R-:W-:Y:S02]  /*177b0*/  UMOV UR4, 0xffffffff ;  /* 0xffffffff00047882 */ /* 0x000fe40000000000 */
[----:B------:R-:W-:Y:S02]  /*177c0*/  IMAD.IADD R6, R6, 0x1, -R4 ;  /* 0x0000000106067824 */ /* 0x000fe400078e0a04 */
[----:B--2---:R-:W-:Y:S01]  /*177d0*/  IMAD R4, R26, 0x3000, R2 ;  /* 0x000030001a047824 */ /* 0x004fe200078e0202 */
        /* <DEDUP_REMOVED lines=44> */
.L_x_10772:
        /* <DEDUP_REMOVED lines=13> */
.L_x_10635:
        /* <DEDUP_REMOVED lines=11> */
.L_x_10636:
[----:B------:R-:W2:Y:S01]  /*17c20*/  LDL.LU R2, [R1] ;  /* 0x0000000001027983 */ /* 0x000ea20000300800 */
[----:B------:R-:W-:Y:S01]  /*17c30*/  IADD3 R26, R26, 0x1, RZ ;  /* 0x000000011a1a7810 */ /* 0x000fe20007ffe0ff */
[----:B------:R0:W-:Y:S03]  /*17c40*/  SYNCS.ARRIVE.TRANS64.A1T0 RZ, [R0+URZ+0x2d850], RZ ;  /* 0x02d850ff00ff79a7 */ /* 0x0001e6000810003f */
[----:B------:R-:W-:-:S04]  /*17c50*/  ISETP.NE.AND P0, PT, R26, 0x2, PT ;  /* 0x000000021a00780c */ /* 0x000fc80003f05270 */
[----:B------:R-:W-:Y:S02]  /*17c60*/  SEL R26, R26, RZ, P0 ;  /* 0x000000ff1a1a7207 */ /* 0x000fe40000000000 */
[----:B0-----:R-:W-:-:S04]  /*17c70*/  SEL R0, RZ, 0x1, P0 ;  /* 0x00000001ff007807 */ /* 0x001fc80000000000 */
[----:B--2---:R-:W-:-:S05]  /*17c80*/  LOP3.LUT R2, R2, R0, RZ, 0x3c, !PT ;  /* 0x0000000002027212 */ /* 0x004fca00078e3cff */
[----:B------:R0:W-:Y:S02]  /*17c90*/  STL [R1], R2 ;  /* 0x0000000201007387 */ /* 0x0001e40000100800 */
.L_x_10595:
[----:B------:R-:W-:Y:S05]  /*17ca0*/  BSYNC B7 ;  /* 0x0000000000077941 */ /* 0x000fea0003800000 */
.L_x_10593:
        /* <DEDUP_REMOVED lines=8> */
[----:B-----5:R2:W3:Y:S01]  /*17d30*/  LDS.128 R16, [R22+0x2d8d0] ;  /* 0x02d8d00016107984 */ /* 0x0204e20000000c00 */
[----:B------:R-:W-:Y:S06]  /*17d40*/  BAR.ARV 0x4, 0x200 ;  /* 0x0108000000007b1d */ /* 0x000fec0000002000 */
[----:B------:R-:W-:Y:S05]  /*17d50*/  BRA `(.L_x_10638) ;  /* 0x0000000800407947 */ /* 0x000fea0003800000 */
.L_x_10637:
[----:B------:R-:W2:Y:S01]  /*17d60*/  S2R R0, SR_TID.X ;  /* 0x0000000000007919 */ /* 0x000ea20000002100 */
[----:B------:R-:W-:Y:S01]  /*17d70*/  UMOV UR4, 0xffffffff ;  /* 0xffffffff00047882 */ /* 0x000fe20000000000 */
[----:B--2---:R-:W-:-:S04]  /*17d80*/  LOP3.LUT R8, R0, 0x1f, RZ, 0xc0, !PT ;  /* 0x0000001f00087812 */ /* 0x004fc800078ec0ff */
[----:B------:R-:W-:Y:S01]  /*17d90*/  ISETP.NE.AND P0, PT, R8, 0x1f, PT ;  /* 0x0000001f0800780c */ /* 0x000fe20003f05270 */
[----:B------:R-:W-:-:S12]  /*17da0*/  BRA.DIV UR4, `(.L_x_10639) ;  /* 0x0000003e04747947 */ /* 0x000fd8000b800000 */
[----:B0-----:R-:W-:Y:S01]  /*17db0*/  IMAD.IADD R5, R19, 0x1, R8 ;  /* 0x0000000113057824 */ /* 0x001fe200078e0208 */
        /* <DEDUP_REMOVED lines=15> */
[----:B0-----:R-:W-:-:S04]  /*17eb0*/  SEL R5, R14, RZ, P1 ;  /* 0x000000ff0e057207 */ /* 0x001fc80000800000 */
[----:B------:R-:W-:-:S05]  /*17ec0*/  IADD3 R5, R2, R5, RZ ;  /* 0x0000000502057210 */ /* 0x000fca0007ffe0ff */
[----:B------:R-:W0:Y:S02]  /*17ed0*/  SHFL.UP PT, R14, R5, 0x2, RZ ;  /* 0x04400000050e7989 */ /* 0x000e2400000e00ff */
[----:B0-----:R-:W-:-:S05]  /*17ee0*/  SEL R6, R14, RZ, P2 ;  /* 0x000000ff0e067207 */ /* 0x001fca0001000000 */
[----:B------:R-:W-:-:S05]  /*17ef0*/  IMAD.IADD R6, R5, 0x1, R6 ;  /* 0x0000000105067824 */ /* 0x000fca00078e0206 */
[----:B------:R-:W1:Y:S02]  /*17f00*/  SHFL.UP PT, R14, R6, 0x4, RZ ;  /* 0x04800000060e7989 */ /* 0x000e6400000e00ff */
[----:B-1----:R-:W-:-:S05]  /*17f10*/  SEL R7, R14, RZ, P3 ;  /* 0x000000ff0e077207 */ /* 0x002fca0001800000 */
        /* <DEDUP_REMOVED lines=8> */
.L_x_10782:
[----:B------:R-:W-:Y:S02]  /*17fa0*/  ULDC UR4, c[0x0][0xc38] ;  /* 0x00030e0000047ab9 */ /* 0x000fe40000000800 */
[----:B------:R-:W-:-:S05]  /*17fb0*/  MOV R16, UR4 ;  /* 0x0000000400107c02 */ /* 0x000fca0008000f00 */
[----:B-1----:R-:W-:-:S04]  /*17fc0*/  IMAD R5, R14, R16, RZ ;  /* 0x000000100e057224 */ /* 0x002fc800078e02ff */
[----:B------:R-:W-:-:S05]  /*17fd0*/  IMAD.IADD R4, R4, 0x1, R5 ;  /* 0x0000000104047824 */ /* 0x000fca00078e0205 */
[----:B------:R-:W-:-:S13]  /*17fe0*/  ISETP.GT.AND P6, PT, R4, R0, PT ;  /* 0x000000000400720c */ /* 0x000fda0003fc4270 */
[----:B------:R-:W-:Y:S05]  /*17ff0*/  @P6 BRA `(.L_x_10640) ;  /* 0x00000000009c6947 */ /* 0x000fea0003800000 */
.L_x_10645:
        /* <DEDUP_REMOVED lines=14> */
.L_x_10643:
[----:B------:R-:W-:Y:S05]  /*180e0*/  BSYNC B0 ;  /* 0x0000000000007941 */ /* 0x000fea0003800000 */
.L_x_10642:
[----:B------:R-:W-:-:S03]  /*180f0*/  UMOV UR4, 0xffffffff ;  /* 0xffffffff00047882 */ /* 0x000fc60000000000 */
[----:B------:R-:W-:Y:S05]  /*18100*/  BRA.DIV UR4, `(.L_x_10644) ;  /* 0x0000003e04c07947 */ /* 0x000fea000b800000 */
[----:B-----5:R-:W2:Y:S02]  /*18110*/  SHFL.UP PT, R14, R2, 0x1, RZ ;  /* 0x04200000020e7989 */ /* 0x020ea400000e00ff */
[----:B--2---:R-:W-:-:S04]  /*18120*/  SEL R13, R14, RZ, P1 ;  /* 0x000000ff0e0d7207 */ /* 0x004fc80000800000 */
[----:B------:R-:W-:-:S05]  /*18130*/  IADD3 R13, R2, R13, RZ ;  /* 0x0000000d020d7210 */ /* 0x000fca0007ffe0ff */
[----:B------:R-:W2:Y:S02]  /*18140*/  SHFL.UP PT, R14, R13, 0x2, RZ ;  /* 0x044000000d0e7989 */ /* 0x000ea400000e00ff */
[----:B--2---:R-:W-:-:S05]  /*18150*/  SEL R14, R14, RZ, P2 ;  /* 0x000000ff0e0e7207 */ /* 0x004fca0001000000 */
[----:B01----:R-:W-:-:S05]  /*18160*/  IMAD.IADD R3, R13, 0x1, R14 ;  /* 0x000000010d037824 */ /* 0x003fca00078e020e */
        /* <DEDUP_REMOVED lines=10> */
.L_x_10790:
[----:B------:R-:W-:Y:S02]  /*18210*/  ULDC UR4, c[0x0][0xc38] ;  /* 0x00030e0000047ab9 */ /* 0x000fe40000000800 */
[----:B------:R-:W-:-:S05]  /*18220*/  MOV R16, UR4 ;  /* 0x0000000400107c02 */ /* 0x000fca0008000f00 */
[----:B-1----:R-:W-:-:S04]  /*18230*/  IMAD R5, R14, R16, RZ ;  /* 0x000000100e057224 */ /* 0x002fc800078e02ff */
[----:B------:R-:W-:-:S05]  /*18240*/  IMAD.IADD R4, R5, 0x1, R4 ;  /* 0x0000000105047824 */ /* 0x000fca00078e0204 */
[----:B------:R-:W-:-:S13]  /*18250*/  ISETP.GT.AND P6, PT, R4, R0, PT ;  /* 0x000000000400720c */ /* 0x000fda0003fc4270 */
[----:B------:R-:W-:Y:S05]  /*18260*/  @!P6 BRA `(.L_x_10645) ;  /* 0xfffffffc0064e947 */ /* 0x000fea000383ffff */
.L_x_10640:
[----:B------:R-:W-:Y:S01]  /*18270*/  IMAD.IADD R5, R4, 0x1, -R5 ;  /* 0x0000000104057824 */ /* 0x000fe200078e0a05 */
[----:B------:R-:W-:-:S03]  /*18280*/  UMOV UR4, 0xffffffff ;  /* 0xffffffff00047882 */ /* 0x000fc60000000000 */
[----:B------:R-:W-:-:S05]  /*18290*/  IMAD R7, R3, R16, R5 ;  /* 0x0000001003077224 */ /* 0x000fca00078e0205 */
[----:B------:R-:W-:Y:S01]  /*182a0*/  ISETP.GT.AND P6, PT, R7, R0, PT ;  /* 0x000000000700720c */ /* 0x000fe20003fc4270 */
[----:B------:R-:W-:-:S12]  /*182b0*/  BRA.DIV UR4, `(.L_x_10646) ;  /* 0x0000004204107947 */ /* 0x000fd8000b800000 */
[----:B------:R-:W-:-:S04]  /*182c0*/  VOTE.ANY R6, PT, !P6 ;  /* 0x0000000000067806 */ /* 0x000fc800070e0100 */
[----:B------:R-:W1:Y:S02]  /*182d0*/  POPC R4, R6 ;  /* 0x0000000600047309 */ /* 0x000e640000000000 */
[----:B-1---5:R1:W2:Y:S02]  /*182e0*/  SHFL.IDX PT, R17, R2, R4, 0x1f ;  /* 0x00001f0402117589 */ /* 0x0222a400000e0000 */
.L_x_10794:
[----:B------:R-:W-:Y:S01]  /*182f0*/  ISETP.NE.AND P0, PT, R6, RZ, PT ;  /* 0x000000ff0600720c */ /* 0x000fe20003f05270 */
[----:B------:R-:W-:-:S12]  /*18300*/  IMAD.MOV.U32 R14, RZ, RZ, RZ ;  /* 0x000000ffff0e7224 */ /* 0x000fd800078e00ff */
[----:B------:R-:W-:Y:S05]  /*18310*/  @!P0 BRA `(.L_x_10647) ;  /* 0x0000000000108947 */ /* 0x000fea0003800000 */
[----:B------:R-:W-:Y:S01]  /*18320*/  UMOV UR4, 0xffffffff ;  /* 0xffffffff00047882 */ /* 0x000fe20000000000 */
[----:B------:R-:W-:Y:S02]  /*18330*/  VIADD R12, R4, 0xffffffff ;  /* 0xffffffff040c7836 */ /* 0x000fe40000000000 */
[----:B------:R-:W-:Y:S05]  /*18340*/  BRA.DIV UR4, `(.L_x_10648) ;  /* 0x0000004204347947 */ /* 0x000fea000b800000 */
[----:B------:R3:W4:Y:S02]  /*18350*/  SHFL.IDX PT, R14, R3, R12, 0x1f ;  /* 0x00001f0c030e7589 */ /* 0x00072400000e0000 */
.L_x_10647:
[----:B--2---:R-:W-:Y:S01]  /*18360*/  IABS R6, R17 ;  /* 0x0000001100067213 */ /* 0x004fe20000000000 */
[----:B----4-:R-:W-:Y:S01]  /*18370*/  IMAD R16, R14, R16, R5 ;  /* 0x000000100e107224 */ /* 0x010fe200078e0205 */
[----:B------:R-:W-:Y:S01]  /*18380*/  IADD3 R19, R4, R19, RZ ;  /* 0x0000001304137210 */ /* 0x000fe20007ffe0ff */
[----:B-1----:R-:W-:Y:S01]  /*18390*/  IMAD.MOV.U32 R2, RZ, RZ, RZ ;  /* 0x000000ffff027224 */ /* 0x002fe200078e00ff */
[----:B------:R-:W1:Y:S01]  /*183a0*/  I2F.RP R7, R6 ;  /* 0x0000000600077306 */ /* 0x000e620000209400 */
[----:B------:R-:W-:-:S07]  /*183b0*/  IMAD.IADD R0, R0, 0x1, -R16 ;  /* 0x0000000100007824 */ /* 0x000fce00078e0a10 */
[----:B-1----:R-:W0:Y:S02]  /*183c0*/  MUFU.RCP R7, R7 ;  /* 0x0000000700077308 */ /* 0x002e240000001000 */
[----:B0--3--:R-:W-:-:S06]  /*183d0*/  IADD3 R3, R7, 0xffffffe, RZ ;  /* 0x0ffffffe07037810 */ /* 0x009fcc0007ffe0ff */
[----:B------:R-:W0:Y:S02]  /*183e0*/  F2I.FTZ.U32.TRUNC.NTZ R3, R3 ;  /* 0x0000000300037305 */ /* 0x000e24000021f000 */
[----:B0-----:R-:W-:-:S04]  /*183f0*/  IMAD.MOV R5, RZ, RZ, -R3 ;  /* 0x000000ffff057224 */ /* 0x001fc800078e0a03 */
        /* <DEDUP_REMOVED lines=21> */
.L_x_10641:
[----:B------:R-:W-:Y:S01]  /*18550*/  UMOV UR4, URZ ;  /* 0x0000003f00047c82 */ /* 0x000fe20008000000 */
[----:B------:R-:W-:Y:S01]  /*18560*/  UMOV UR5, URZ ;  /* 0x0000003f00057c82 */ /* 0x000fe20008000000 */
[----:B------:R-:W-:Y:S01]  /*18570*/  ULDC UR6, c[0x0][0xc3c] ;  /* 0x00030f0000067ab9 */ /* 0x000fe20000000800 */
[----:B------:R-:W-:Y:S01]  /*18580*/  IMAD.MOV.U32 R16, RZ, RZ, R0 ;  /* 0x000000ffff107224 */ /* 0x000fe200078e0000 */
[----:B------:R-:W-:Y:S01]  /*18590*/  MOV R19, UR6 ;  /* 0x0000000600137c02 */ /* 0x000fe20008000f00 */
[----:B-----5:R-:W-:Y:S02]  /*185a0*/  IMAD.U32 R17, RZ, RZ, UR4 ;  /* 0x00000004ff117e24 */ /* 0x020fe4000f8e00ff */
[----:B------:R-:W-:-:S07]  /*185b0*/  IMAD.U32 R18, RZ, RZ, UR5 ;  /* 0x00000005ff127e24 */ /* 0x000fce000f8e00ff */
.L_x_10649:
        /* <DEDUP_REMOVED lines=10> */
.L_x_10638:
[----:B------:R-:W-:Y:S02]  /*18660*/  ULDC UR4, c[0x0][0xc3c] ;  /* 0x00030f0000047ab9 */ /* 0x000fe40000000800 */
[----:B---3--:R-:W-:-:S13]  /*18670*/  ISETP.GE.AND P0, PT, R19, UR4, PT ;  /* 0x0000000413007c0c */ /* 0x008fda000bf06270 */
[----:B------:R-:W-:Y:S05]  /*18680*/  @!P0 BRA `(.L_x_10650) ;  /* 0xffffffa400808947 */ /* 0x000fea000383ffff */
[----:B------:R-:W-:Y:S05]  /*18690*/  BSYNC B8 ;  /* 0x0000000000087941 */ /* 0x000fea0003800000 */
.L_x_10549:
[----:B------:R-:W3:Y:S01]  /*186a0*/  LDL.LU R0, [R1+0x48] ;  /* 0x0000480001007983 */ /* 0x000ee20000300800 */
[----:B------:R-:W-:Y:S01]  /*186b0*/  BSSY B0, `(.L_x_10651) ;  /* 0x000000b000007945 */ /* 0x000fe20003800000 */
[----:B0-----:R-:W0:Y:S01]  /*186c0*/  S2R R5, SR_CgaCtaId ;  /* 0x0000000000057919 */ /* 0x001e220000008800 */
        /* <DEDUP_REMOVED lines=9> */
.L_x_10797:
[----:B------:R-:W-:Y:S05]  /*18760*/  BSYNC B0 ;  /* 0x0000000000007941 */ /* 0x000fea0003800000 */
.L_x_10651:
[----:B------:R-:W-:-:S03]  /*18770*/  UMOV UR4, 0xffffffff ;  /* 0xffffffff00047882 */ /* 0x000fc60000000000 */
[----:B------:R-:W-:Y:S05]  /*18780*/  BRA.DIV UR4, `(.L_x_10653) ;  /* 0x0000003e045c7947 */ /* 0x000fea000b800000 */
[----:B0-----:R-:W0:Y:S02]  /*18790*/  S2R R0, SR_TID.X ;  /* 0x0000000000007919 */ /* 0x001e240000002100 */
[----:B0-----:R-:W-:-:S04]  /*187a0*/  SHF.R.U32.HI R0, RZ, 0x5, R0 ;  /* 0x00000005ff007819 */ /* 0x001fc80000011600 */
[----:B------:R-:W-:-:S05]  /*187b0*/  LOP3.LUT R0, R0, 0x3, RZ, 0xc0, !PT ;  /* 0x0000000300007812 */ /* 0x000fca00078ec0ff */
[----:B------:R0:W3:Y:S02]  /*187c0*/  SHFL.IDX PT, R14, R0, RZ, 0x1f ;  /* 0x00001fff000e7589 */ /* 0x0000e400000e0000 */
.L_x_10800:
[----:B---3--:R-:W-:-:S13]  /*187d0*/  ISETP.NE.AND P0, PT, R14, RZ, PT ;  /* 0x000000ff0e00720c */ /* 0x008fda0003f05270 */
[----:B------:R-:W-:Y:S05]  /*187e0*/  @P0 BRA `(.L_x_10397) ;  /* 0x0000000000900947 */ /* 0x000fea0003800000 */
[----:B------:R-:W-:-:S03]  /*187f0*/  UMOV UR4, 0xffffffff ;  /* 0xffffffff00047882 */ /* 0x000fc60000000000 */
[----:B------:R-:W-:Y:S05]  /*18800*/  BRA.DIV UR4, `(.L_x_10654) ;  /* 0x0000003e04707947 */ /* 0x000fea000b800000 */
[----:B------:R-:W-:-:S13]  /*18810*/  ELECT P6, URZ, PT ;  /* 0x00000000003f782f */ /* 0x000fda00038c0000 */
.L_x_10803:
[----:B------:R-:W-:Y:S05]  /*18820*/  @!P6 BRA `(.L_x_10397) ;  /* 0x000000000080e947 */ /* 0x000fea0003800000 */
[----:B------:R-:W-:-:S06]  /*18830*/  ULOP3.LUT UR4, UR36, 0x2, URZ, 0xfc, !UPT ;  /* 0x0000000224047892 */ /* 0x000fcc000f8efc3f */
[----:B0-----:R-:W-:-:S05]  /*18840*/  IMAD.U32 R0, RZ, RZ, UR4 ;  /* 0x00000004ff007e24 */ /* 0x001fca000f8e00ff */
[----:B------:R-:W-:-:S13]  /*18850*/  ISETP.NE.AND P0, PT, R0, 0x3, PT ;  /* 0x000000030000780c */ /* 0x000fda0003f05270 */
[----:B------:R-:W-:Y:S05]  /*18860*/  @!P0 BRA `(.L_x_10655) ;  /* 0x0000000000048947 */ /* 0x000fea0003800000 */
[----:B------:R-:W-:Y:S01]  /*18870*/  BPT.TRAP 0x1 ;  /* 0x000000040000795c */ /* 0x000fe20000300000 */
.L_x_10655:
[----:B------:R-:W3:Y:S01]  /*18880*/  LDL R0, [R1] ;  /* 0x0000000001007983 */ /* 0x000ee20000100800 */
[C---:B------:R-:W-:Y:S01]  /*18890*/  IMAD R3, R26.reuse, 0x8, R5 ;  /* 0x000000081a037824 */ /* 0x040fe200078e0205 */
[----:B------:R-:W-:-:S04]  /*188a0*/  IADD3 R26, R26, 0x1, RZ ;  /* 0x000000011a1a7810 */ /* 0x000fc80007ffe0ff */
[----:B------:R-:W-:Y:S02]  /*188b0*/  ISETP.NE.AND P2, PT, R26, 0x2, PT ;  /* 0x000000021a00780c */ /* 0x000fe40003f45270 */
[----:B---3--:R-:W-:Y:S02]  /*188c0*/  SHF.L.U32 R2, R0, 0x1f, RZ ;  /* 0x0000001f00027819 */ /* 0x008fe400000006ff */
[----:B------:R-:W-:Y:S02]  /*188d0*/  SEL R0, RZ, 0x1, P2 ;  /* 0x00000001ff007807 */ /* 0x000fe40001000000 */
[----:B------:R-:W0:Y:S02]  /*188e0*/  SYNCS.PHASECHK.TRANS64.TRYWAIT P1, [R3+URZ+0x2d840], R2 ;  /* 0x02d84002030075a7 */ /* 0x000e24000802017f */
[----:B0-----:R-:W-:Y:S05]  /*188f0*/  @!P1 BRA `(.L_x_10656) ;  /* 0x0000003c00549947 */ /* 0x001fea0003800000 */
.L_x_10804:
[----:B------:R-:W3:Y:S01]  /*18900*/  LDL.LU R4, [R1] ;  /* 0x0000000001047983 */ /* 0x000ee20000300800 */
[----:B------:R-:W-:Y:S02]  /*18910*/  SEL R26, R26, RZ, P2 ;  /* 0x000000ff1a1a7207 */ /* 0x000fe40001000000 */
[----:B---3--:R-:W-:Y:S01]  /*18920*/  LOP3.LUT R0, R4, R0, RZ, 0x3c, !PT ;  /* 0x0000000004007212 */ /* 0x008fe200078e3cff */
[----:B------:R-:W-:Y:S06]  /*18930*/  @!P0 BRA `(.L_x_10657) ;  /* 0x0000000000048947 */ /* 0x000fec0003800000 */
[----:B------:R-:W-:Y:S01]  /*18940*/  BPT.TRAP 0x1 ;  /* 0x000000040000795c */ /* 0x000fe20000300000 */
.L_x_10657:
[----:B------:R-:W-:Y:S01]  /*18950*/  IMAD R5, R26, 0x8, R5 ;  /* 0x000000081a057824 */ /* 0x000fe200078e0205 */
[----:B------:R-:W-:-:S04]  /*18960*/  SHF.L.U32 R0, R0, 0x1f, RZ ;  /* 0x0000001f00007819 */ /* 0x000fc800000006ff */
[----:B------:R-:W3:Y:S02]  /*18970*/  SYNCS.PHASECHK.TRANS64.TRYWAIT P1, [R5+URZ+0x2d840], R0 ;  /* 0x02d84000050075a7 */ /* 0x000ee4000802017f */
[----:B---3--:R-:W-:Y:S05]  /*18980*/  @!P1 BRA `(.L_x_10658) ;  /* 0x0000003c00449947 */ /* 0x008fea0003800000 */
.L_x_10805:
[----:B------:R-:W-:Y:S05]  /*18990*/  @!P0 BRA `(.L_x_10659) ;  /* 0x0000000000048947 */ /* 0x000fea0003800000 */
[----:B------:R-:W-:Y:S01]  /*189a0*/  BPT.TRAP 0x1 ;  /* 0x000000040000795c */ /* 0x000fe20000300000 */
.L_x_10659:
[----:B------:R-:W5:Y:S02]  /*189b0*/  SYNCS.PHASECHK.TRANS64.TRYWAIT P1, [R3+URZ+0x2d860], R2 ;  /* 0x02d86002030075a7 */ /* 0x000f64000802017f */
[----:B-----5:R-:W-:Y:S05]  /*189c0*/  @!P1 BRA `(.L_x_10660) ;  /* 0x0000003c00489947 */ /* 0x020fea0003800000 */
.L_x_10806:
[----:B------:R-:W-:Y:S05]  /*189d0*/  @!P0 BRA `(.L_x_10661) ;  /* 0x0000000000048947 */ /* 0x000fea0003800000 */
[----:B------:R-:W-:Y:S01]  /*189e0*/  BPT.TRAP 0x1 ;  /* 0x000000040000795c */ /* 0x000fe20000300000 */
.L_x_10661:
[----:B------:R0:W0:Y:S02]  /*189f0*/  SYNCS.PHASECHK.TRANS64.TRYWAIT P0, [R5+URZ+0x2d860], R0 ;  /* 0x02d86000050075a7 */ /* 0x000024000800017f */
[----:B0-----:R-:W-:Y:S05]  /*18a00*/  @!P0 NANOSLEEP.SYNCS 0x989680 ;  /* 0x009896800000895d */ /* 0x001fea0003900000 */
[----:B------:R-:W0:Y:S02]  /*18a10*/  @!P0 SYNCS.PHASECHK.TRANS64 P0, [R5+URZ+0x2d860], R0 ;  /* 0x02d86000050085a7 */ /* 0x000e24000800007f */
[----:B0-----:R-:W-:Y:S05]  /*18a20*/  @!P0 BRA `(.L_x_10661) ;  /* 0xfffffffc00f08947 */ /* 0x001fea000383ffff */
.L_x_10397:
[----:B------:R-:W-:Y:S05]  /*18a30*/  BSYNC B9 ;  /* 0x0000000000097941 */ /* 0x000fea0003800000 */
.L_x_10394:
[----:B------:R-:W-:Y:S05]  /*18a40*/  EXIT ;  /* 0x000000000000794d */ /* 0x000fea0003800000 */
.L_x_10413:
[----:B0-----:R0:W1:Y:S02]  /*18a50*/  SYNCS.PHASECHK.TRANS64.TRYWAIT P4, [R31+URZ+0x2d890], R80 ;  /* 0x02d890501f0075a7 */ /* 0x001064000808017f */
[----:B-1----:R-:W-:Y:S05]  /*18a60*/  @!P4 NANOSLEEP.SYNCS 0x989680 ;  /* 0x009896800000c95d */ /* 0x002fea0003900000 */
[----:B------:R-:W1:Y:S02]  /*18a70*/  @!P4 SYNCS.PHASECHK.TRANS64 P4, [R31+URZ+0x2d890], R80 ;  /* 0x02d890501f00c5a7 */ /* 0x000e64000808007f */
[----:B-1----:R-:W-:Y:S05]  /*18a80*/  @!P4 BRA `(.L_x_10413) ;  /* 0xfffffffc00f0c947 */ /* 0x002fea000383ffff */
[----:B------:R-:W-:Y:S05]  /*18a90*/  BRA `(.L_x_10662) ;  /* 0xfffffea400ac7947 */ /* 0x000fea000383ffff */
.L_x_10414:
        /* <DEDUP_REMOVED lines=8> */
.L_x_10664:
[----:B------:R-:W-:Y:S05]  /*18b20*/  BSYNC B1 ;  /* 0x0000000000017941 */ /* 0x000fea0003800000 */
.L_x_10663:
        /* <DEDUP_REMOVED lines=8> */
.L_x_10665:
[----:B------:R-:W-:Y:S01]  /*18bb0*/  IMAD.MOV.U32 R60, RZ, RZ, R14 ;  /* 0x000000ffff3c7224 */ /* 0x000fe200078e000e */
[----:B------:R-:W-:Y:S06]  /*18bc0*/  BRA `(.L_x_10666) ;  /* 0xfffffea400747947 */ /* 0x000fec000383ffff */
.L_x_10442:
[----:B0-----:R0:W1:Y:S02]  /*18bd0*/  SYNCS.PHASECHK.TRANS64.TRYWAIT P4, [R31+URZ+0x2d890], R80 ;  /* 0x02d890501f0075a7 */ /* 0x001064000808017f */
[----:B-1----:R-:W-:Y:S05]  /*18be0*/  @!P4 NANOSLEEP.SYNCS 0x989680 ;  /* 0x009896800000c95d */ /* 0x002fea0003900000 */
[----:B------:R-:W1:Y:S02]  /*18bf0*/  @!P4 SYNCS.PHASECHK.TRANS64 P4, [R31+URZ+0x2d890], R80 ;  /* 0x02d890501f00c5a7 */ /* 0x000e64000808007f */
[----:B-1----:R-:W-:Y:S05]  /*18c00*/  @!P4 BRA `(.L_x_10442) ;  /* 0xfffffffc00f0c947 */ /* 0x002fea000383ffff */
[----:B------:R-:W-:Y:S05]  /*18c10*/  BRA `(.L_x_10667) ;  /* 0xfffffec000247947 */ /* 0x000fea000383ffff */
.L_x_10443:
        /* <DEDUP_REMOVED lines=8> */
.L_x_10669:
[----:B------:R-:W-:Y:S05]  /*18ca0*/  BSYNC B1 ;  /* 0x0000000000017941 */ /* 0x000fea0003800000 */
.L_x_10668:
        /* <DEDUP_REMOVED lines=8> */
.L_x_10670:
[----:B------:R-:W-:Y:S01]  /*18d30*/  IMAD.MOV.U32 R82, RZ, RZ, R14 ;  /* 0x000000ffff527224 */ /* 0x000fe200078e000e */
[----:B------:R-:W-:Y:S06]  /*18d40*/  BRA `(.L_x_10671) ;  /* 0xfffffebc00ec7947 */ /* 0x000fec000383ffff */
.L_x_10456:
[----:B0-----:R0:W1:Y:S02]  /*18d50*/  SYNCS.PHASECHK.TRANS64.TRYWAIT P3, [R31+URZ+0x2d890], R80 ;  /* 0x02d890501f0075a7 */ /* 0x001064000806017f */
[----:B-1----:R-:W-:Y:S05]  /*18d60*/  @!P3 NANOSLEEP.SYNCS 0x989680 ;  /* 0x009896800000b95d */ /* 0x002fea0003900000 */
[----:B------:R-:W1:Y:S02]  /*18d70*/  @!P3 SYNCS.PHASECHK.TRANS64 P3, [R31+URZ+0x2d890], R80 ;  /* 0x02d890501f00b5a7 */ /* 0x000e64000806007f */
[----:B-1----:R-:W-:Y:S05]  /*18d80*/  @!P3 BRA `(.L_x_10456) ;  /* 0xfffffffc00f0b947 */ /* 0x002fea000383ffff */
[----:B------:R-:W-:Y:S05]  /*18d90*/  BRA `(.L_x_10672) ;  /* 0xfffffed400b87947 */ /* 0x000fea000383ffff */
.L_x_10457:
[----:B------:R-:W-:Y:S01]  /*18da0*/  BSSY B1, `(.L_x_10673) ;  /* 0x0000007000017945 */ /* 0x000fe20003800000 */
[----:B------:R-:W-:Y:S02]  /*18db0*/  IMAD.MOV.U32 R12, RZ, RZ, RZ ;  /* 0x000000ffff0c7224 */ /* 0x000fe400078e00ff */
[----:B------:R-:W-:Y:S02]  /*18dc0*/  IMAD.MOV.U32 R11, RZ, RZ, 0x1e1f ;  /* 0x00001e1fff0b7424 */ /* 0x000fe400078e00ff */
[----:B------:R-:W-:-:S07]  /*18dd0*/  IMAD.MOV.U32 R15, RZ, RZ, -0x1 ;  /* 0xffffffffff0f7424 */ /* 0x000fce00078e00ff */
[----:B0-----:R-:W-:Y:S05]  /*18de0*/  WARPSYNC.COLLECTIVE R15, `(.L_x_10674) ;  /* 0x000000000f087348 */ /* 0x001fea0003c00000 */
[----:B------:R1:W2:Y:S02]  /*18df0*/  SHFL.IDX P6, R14, R13, R12, R11 ;  /* 0x0000000c0d0e7389 */ /* 0x0002a400000c000b */
[----:B012---:R-:W-:Y:S01]  /*18e00*/  ENDCOLLECTIVE ;  /* 0x000000000000791b */ /* 0x007fe20003800000 */
.L_x_10674:
[----:B------:R-:W-:Y:S05]  /*18e10*/  BSYNC B1 ;  /* 0x0000000000017941 */ /* 0x000fea0003800000 */
.L_x_10673:
        /* <DEDUP_REMOVED lines=8> */
.L_x_10675:
[----:B------:R-:W-:Y:S01]  /*18ea0*/  MOV R42, R14 ;  /* 0x0000000e002a7202 */ /* 0x000fe20000000f00 */
[----:B------:R-:W-:Y:S06]  /*18eb0*/  BRA `(.L_x_10676) ;  /* 0xfffffed400dc7947 */ /* 0x000fec000383ffff */
.L_x_10461:
[----:B------:R0:W0:Y:S02]  /*18ec0*/  SYNCS.PHASECHK.TRANS64.TRYWAIT P2, [R31+URZ+0x2d8b0], R80 ;  /* 0x02d8b0501f0075a7 */ /* 0x000024000804017f */
[----:B0-----:R-:W-:Y:S05]  /*18ed0*/  @!P2 NANOSLEEP.SYNCS 0x989680 ;  /* 0x009896800000a95d */ /* 0x001fea0003900000 */
[----:B------:R-:W0:Y:S02]  /*18ee0*/  @!P2 SYNCS.PHASECHK.TRANS64 P2, [R31+URZ+0x2d8b0], R80 ;  /* 0x02d8b0501f00a5a7 */ /* 0x000e24000804007f */
[----:B0-----:R-:W-:Y:S05]  /*18ef0*/  @!P2 BRA `(.L_x_10461) ;  /* 0xfffffffc00f0a947 */ /* 0x001fea000383ffff */
[----:B------:R-:W-:Y:S05]  /*18f00*/  BRA `(.L_x_10677) ;  /* 0xfffffed800ac7947 */ /* 0x000fea000383ffff */
.L_x_10467:
[----:B------:R-:W0:Y:S01]  /*18f10*/  S2R R4, SR_TID.X ;  /* 0x0000000000047919 */ /* 0x000e220000002100 */
[----:B------:R-:W-:Y:S01]  /*18f20*/  BSSY B0, `(.L_x_10678) ;  /* 0x000000c000007945 */ /* 0x000fe20003800000 */
[----:B------:R-:W-:Y:S01]  /*18f30*/  IMAD.MOV.U32 R12, RZ, RZ, RZ ;  /* 0x000000ffff0c7224 */ /* 0x000fe200078e00ff */
[----:B------:R-:W-:Y:S01]  /*18f40*/  MOV R15, 0xffffffff ;  /* 0xffffffff000f7802 */ /* 0x000fe20000000f00 */
[----:B------:R-:W-:Y:S02]  /*18f50*/  IMAD.MOV.U32 R11, RZ, RZ, 0x1f ;  /* 0x0000001fff0b7424 */ /* 0x000fe400078e00ff */
[----:B0-----:R-:W-:-:S05]  /*18f60*/  VIADD R5, R4, 0xffffff80 ;  /* 0xffffff8004057836 */ /* 0x001fca0000000000 */
[----:B------:R-:W-:-:S04]  /*18f70*/  SHF.R.S32.HI R4, RZ, 0x1f, R5 ;  /* 0x0000001fff047819 */ /* 0x000fc80000011405 */
[----:B------:R-:W-:-:S04]  /*18f80*/  LEA.HI R4, R4, R5, RZ, 0x7 ;  /* 0x0000000504047211 */ /* 0x000fc800078f38ff */
[----:B------:R-:W-:-:S05]  /*18f90*/  SHF.R.S32.HI R4, RZ, 0x7, R4 ;  /* 0x00000007ff047819 */ /* 0x000fca0000011404 */
[----:B------:R-:W-:-:S07]  /*18fa0*/  IMAD.MOV.U32 R13, RZ, RZ, R4 ;  /* 0x000000ffff0d7224 */ /* 0x000fce00078e0004 */
[----:B-----5:R-:W-:Y:S05]  /*18fb0*/  WARPSYNC.COLLECTIVE R15, `(.L_x_10679) ;  /* 0x000000000f087348 */ /* 0x020fea0003c00000 */
[----:B------:R0:W1:Y:S02]  /*18fc0*/  SHFL.IDX P6, R14, R13, R12, R11 ;  /* 0x0000000c0d0e7389 */ /* 0x00006400000c000b */
[----:B01---5:R-:W-:Y:S01]  /*18fd0*/  ENDCOLLECTIVE ;  /* 0x000000000000791b */ /* 0x023fe20003800000 */
.L_x_10679:
[----:B------:R-:W-:Y:S05]  /*18fe0*/  BSYNC B0 ;  /* 0x0000000000007941 */ /* 0x000fea0003800000 */
.L_x_10678:
[----:B------:R0:W-:Y:S01]  /*18ff0*/  STL [R1+0x38], R14 ;  /* 0x0000380e01007387 */ /* 0x0001e20000100800 */
[----:B------:R-:W-:Y:S05]  /*19000*/  BRA `(.L_x_10680) ;  /* 0xfffffee0005c7947 */ /* 0x000fea000383ffff */
.L_x_10478:
[----:B------:R-:W-:Y:S01]  /*19010*/  BSSY B1, `(.L_x_10681) ;  /* 0x0000008000017945 */ /* 0x000fe20003800000 */
[----:B------:R-:W-:Y:S02]  /*19020*/  IMAD.MOV.U32 R13, RZ, RZ, R25 ;  /* 0x000000ffff0d7224 */ /* 0x000fe400078e0019 */
[----:B------:R-:W-:Y:S02]  /*19030*/  IMAD.MOV.U32 R12, RZ, RZ, RZ ;  /* 0x000000ffff0c7224 */ /* 0x000fe400078e00ff */
[----:B------:R-:W-:Y:S02]  /*19040*/  IMAD.MOV.U32 R11, RZ, RZ, 0x1e1f ;  /* 0x00001e1fff0b7424 */ /* 0x000fe400078e00ff */
[----:B------:R-:W-:-:S07]  /*19050*/  IMAD.MOV.U32 R15, RZ, RZ, -0x1 ;  /* 0xffffffffff0f7424 */ /* 0x000fce00078e00ff */
[----:B0-----:R-:W-:Y:S05]  /*19060*/  WARPSYNC.COLLECTIVE R15, `(.L_x_10682) ;  /* 0x000000000f087348 */ /* 0x001fea0003c00000 */
[----:B0-----:R0:W1:Y:S02]  /*19070*/  SHFL.IDX P6, R14, R13, R12, R11 ;  /* 0x0000000c0d0e7389 */ /* 0x00106400000c000b */
[----:B01----:R-:W-:Y:S01]  /*19080*/  ENDCOLLECTIVE ;  /* 0x000000000000791b */ /* 0x003fe20003800000 */
.L_x_10682:
[----:B------:R-:W-:Y:S05]  /*19090*/  BSYNC B1 ;  /* 0x0000000000017941 */ /* 0x000fea0003800000 */
.L_x_10681:
        /* <DEDUP_REMOVED lines=8> */
.L_x_10683:
[----:B------:R-:W-:Y:S01]  /*19120*/  IMAD.MOV.U32 R13, RZ, RZ, R27 ;  /* 0x000000ffff0d7224 */ /* 0x000fe200078e001b */
[----:B------:R-:W-:-:S07]  /*19130*/  MOV R0, R14 ;  /* 0x0000000e00007202 */ /* 0x000fce0000000f00 */
[----:B------:R-:W-:Y:S05]  /*19140*/  WARPSYNC.COLLECTIVE R15, `(.L_x_10684) ;  /* 0x000000000f087348 */ /* 0x000fea0003c00000 */
[----:B------:R0:W1:Y:S02]  /*19150*/  SHFL.IDX P6, R14, R13, R12, R11 ;  /* 0x0000000c0d0e7389 */ /* 0x00006400000c000b */
[----:B01----:R-:W-:Y:S01]  /*19160*/  ENDCOLLECTIVE ;  /* 0x000000000000791b */ /* 0x003fe20003800000 */
.L_x_10684:
[----:B------:R-:W-:Y:S02]  /*19170*/  IMAD.MOV.U32 R13, RZ, RZ, R26 ;  /* 0x000000ffff0d7224 */ /* 0x000fe400078e001a */
[----:B------:R-:W-:-:S07]  /*19180*/  IMAD.MOV.U32 R5, RZ, RZ, R14 ;  /* 0x000000ffff057224 */ /* 0x000fce00078e000e */
[----:B------:R-:W-:Y:S05]  /*19190*/  WARPSYNC.COLLECTIVE R15, `(.L_x_10685) ;  /* 0x000000000f087348 */ /* 0x000fea0003c00000 */
[----:B------:R0:W1:Y:S02]  /*191a0*/  SHFL.IDX P6, R14, R13, R12, R11 ;  /* 0x0000000c0d0e7389 */ /* 0x00006400000c000b */
[----:B01----:R-:W-:Y:S01]  /*191b0*/  ENDCOLLECTIVE ;  /* 0x000000000000791b */ /* 0x003fe20003800000 */
.L_x_10685:
[----:B------:R-:W-:Y:S01]  /*191c0*/  IMAD.MOV.U32 R4, RZ, RZ, R14 ;  /* 0x000000ffff047224 */ /* 0x000fe200078e000e */
[----:B------:R-:W-:Y:S06]  /*191d0*/  BRA `(.L_x_10686) ;  /* 0xfffffee400647947 */ /* 0x000fec000383ffff */
.L_x_10482:
[----:B0-----:R0:W1:Y:S02]  /*191e0*/  SYNCS.PHASECHK.TRANS64.TRYWAIT P0, [R2+URZ+0x2d800], R3 ;  /* 0x02d80003020075a7 */ /* 0x001064000800017f */
[----:B-1----:R-:W-:Y:S05]  /*191f0*/  @!P0 NANOSLEEP.SYNCS 0x989680 ;  /* 0x009896800000895d */ /* 0x002fea0003900000 */
[----:B------:R-:W1:Y:S02]  /*19200*/  @!P0 SYNCS.PHASECHK.TRANS64 P0, [R2+URZ+0x2d800], R3 ;  /* 0x02d80003020085a7 */ /* 0x000e64000800007f */
[----:B-1----:R-:W-:Y:S05]  /*19210*/  @!P0 BRA `(.L_x_10482) ;  /* 0xfffffffc00f08947 */ /* 0x002fea000383ffff */
[----:B------:R-:W-:Y:S05]  /*19220*/  BRA `(.L_x_10687) ;  /* 0xfffffeec00887947 */ /* 0x000fea000383ffff */
.L_x_10494:
[----:B------:R-:W-:Y:S01]  /*19230*/  BSSY B1, `(.L_x_10688) ;  /* 0x0000008000017945 */ /* 0x000fe20003800000 */
[----:B------:R-:W-:Y:S01]  /*19240*/  MOV R13, R25 ;  /* 0x00000019000d7202 */ /* 0x000fe20000000f00 */
[----:B------:R-:W-:Y:S02]  /*19250*/  IMAD.MOV.U32 R12, RZ, RZ, RZ ;  /* 0x000000ffff0c7224 */ /* 0x000fe400078e00ff */
[----:B------:R-:W-:Y:S02]  /*19260*/  IMAD.MOV.U32 R11, RZ, RZ, 0x1e1f ;  /* 0x00001e1fff0b7424 */ /* 0x000fe400078e00ff */
[----:B------:R-:W-:-:S07]  /*19270*/  IMAD.MOV.U32 R15, RZ, RZ, -0x1 ;  /* 0xffffffffff0f7424 */ /* 0x000fce00078e00ff */
[----:B0-----:R-:W-:Y:S05]  /*19280*/  WARPSYNC.COLLECTIVE R15, `(.L_x_10689) ;  /* 0x000000000f087348 */ /* 0x001fea0003c00000 */
[----:B0-----:R0:W1:Y:S02]  /*19290*/  SHFL.IDX P6, R14, R13, R12, R11 ;  /* 0x0000000c0d0e7389 */ /* 0x00106400000c000b */
[----:B01----:R-:W-:Y:S01]  /*192a0*/  ENDCOLLECTIVE ;  /* 0x000000000000791b */ /* 0x003fe20003800000 */
.L_x_10689:
[----:B------:R-:W-:Y:S05]  /*192b0*/  BSYNC B1 ;  /* 0x0000000000017941 */ /* 0x000fea0003800000 */
.L_x_10688:
        /* <DEDUP_REMOVED lines=8> */
.L_x_10690:
[----:B------:R-:W-:Y:S01]  /*19340*/  MOV R13, R27 ;  /* 0x0000001b000d7202 */ /* 0x000fe20000000f00 */
[----:B------:R-:W-:-:S07]  /*19350*/  IMAD.MOV.U32 R0, RZ, RZ, R14 ;  /* 0x000000ffff007224 */ /* 0x000fce00078e000e */
[----:B------:R-:W-:Y:S05]  /*19360*/  WARPSYNC.COLLECTIVE R15, `(.L_x_10691) ;  /* 0x000000000f087348 */ /* 0x000fea0003c00000 */
[----:B------:R0:W1:Y:S02]  /*19370*/  SHFL.IDX P6, R14, R13, R12, R11 ;  /* 0x0000000c0d0e7389 */ /* 0x00006400000c000b */
[----:B01----:R-:W-:Y:S01]  /*19380*/  ENDCOLLECTIVE ;  /* 0x000000000000791b */ /* 0x003fe20003800000 */
.L_x_10691:
[----:B------:R-:W-:Y:S02]  /*19390*/  IMAD.MOV.U32 R13, RZ, RZ, R26 ;  /* 0x000000ffff0d7224 */ /* 0x000fe400078e001a */
[----:B------:R-:W-:-:S07]  /*193a0*/  IMAD.MOV.U32 R21, RZ, RZ, R14 ;  /* 0x000000ffff157224 */ /* 0x000fce00078e000e */
[----:B------:R-:W-:Y:S05]  /*193b0*/  WARPSYNC.COLLECTIVE R15, `(.L_x_10692) ;  /* 0x000000000f087348 */ /* 0x000fea0003c00000 */
[----:B------:R0:W1:Y:S02]  /*193c0*/  SHFL.IDX P6, R14, R13, R12, R11 ;  /* 0x0000000c0d0e7389 */ /* 0x00006400000c000b */
[----:B01----:R-:W-:Y:S01]  /*193d0*/  ENDCOLLECTIVE ;  /* 0x000000000000791b */ /* 0x003fe20003800000 */
.L_x_10692:
[----:B------:R-:W-:Y:S01]  /*193e0*/  IMAD.MOV.U32 R20, RZ, RZ, R14 ;  /* 0x000000ffff147224 */ /* 0x000fe200078e000e */
[----:B------:R-:W-:Y:S06]  /*193f0*/  BRA `(.L_x_10693) ;  /* 0xfffffefc00b47947 */ /* 0x000fec000383ffff */
.L_x_10498:
[----:B0-----:R0:W1:Y:S02]  /*19400*/  SYNCS.PHASECHK.TRANS64.TRYWAIT P0, [R2+URZ+0x2d800], R3 ;  /* 0x02d80003020075a7 */ /* 0x001064000800017f */
[----:B-1----:R-:W-:Y:S05]  /*19410*/  @!P0 NANOSLEEP.SYNCS 0x989680 ;  /* 0x009896800000895d */ /* 0x002fea0003900000 */
[----:B------:R-:W1:Y:S02]  /*19420*/  @!P0 SYNCS.PHASECHK.TRANS64 P0, [R2+URZ+0x2d800], R3 ;  /* 0x02d80003020085a7 */ /* 0x000e64000800007f */
[----:B-1----:R-:W-:Y:S05]  /*19430*/  @!P0 BRA `(.L_x_10498) ;  /* 0xfffffffc00f08947 */ /* 0x002fea000383ffff */
[----:B------:R-:W-:Y:S05]  /*19440*/  BRA `(.L_x_10694) ;  /* 0xffffff0400447947 */ /* 0x000fea000383ffff */
.L_x_10506:
[----:B-1----:R1:W3:Y:S02]  /*19450*/  SYNCS.PHASECHK.TRANS64.TRYWAIT P1, [R8+URZ+0x2d830], R3 ;  /* 0x02d83003080075a7 */ /* 0x0022e4000802017f */
[----:B---3--:R-:W-:Y:S05]  /*19460*/  @!P1 NANOSLEEP.SYNCS 0x989680 ;  /* 0x009896800000995d */ /* 0x008fea0003900000 */
[----:B------:R-:W3:Y:S02]  /*19470*/  @!P1 SYNCS.PHASECHK.TRANS64 P1, [R8+URZ+0x2d830], R3 ;  /* 0x02d83003080095a7 */ /* 0x000ee4000802007f */
[----:B---3--:R-:W-:Y:S05]  /*19480*/  @!P1 BRA `(.L_x_10506) ;  /* 0xfffffffc00f09947 */ /* 0x008fea000383ffff */
[----:B------:R-:W-:Y:S05]  /*19490*/  BRA `(.L_x_10505) ;  /* 0xffffff1800707947 */ /* 0x000fea000383ffff */
.L_x_10513:
[----:B-1----:R1:W2:Y:S02]  /*194a0*/  SYNCS.PHASECHK.TRANS64.TRYWAIT P2, [R3+URZ+0x2d830], R0 ;  /* 0x02d83000030075a7 */ /* 0x0022a4000804017f */
[----:B--2---:R-:W-:Y:S05]  /*194b0*/  @!P2 NANOSLEEP.SYNCS 0x989680 ;  /* 0x009896800000a95d */ /* 0x004fea0003900000 */
[----:B------:R-:W2:Y:S02]  /*194c0*/  @!P2 SYNCS.PHASECHK.TRANS64 P2, [R3+URZ+0x2d830], R0 ;  /* 0x02d830000300a5a7 */ /* 0x000ea4000804007f */
[----:B--2---:R-:W-:Y:S05]  /*194d0*/  @!P2 BRA `(.L_x_10513) ;  /* 0xfffffffc00f0a947 */ /* 0x004fea000383ffff */
[----:B------:R-:W-:Y:S05]  /*194e0*/  BRA `(.L_x_10512) ;  /* 0xffffff3c00cc7947 */ /* 0x000fea000383ffff */
.L_x_10517:
[----:B-1----:R1:W2:Y:S02]  /*194f0*/  SYNCS.PHASECHK.TRANS64.TRYWAIT P1, [R3+URZ+0x2d850], R0 ;  /* 0x02d85000030075a7 */ /* 0x0022a4000802017f */
[----:B--2---:R-:W-:Y:S05]  /*19500*/  @!P1 NANOSLEEP.SYNCS 0x989680 ;  /* 0x009896800000995d */ /* 0x004fea0003900000 */
[----:B------:R-:W2:Y:S02]  /*19510*/  @!P1 SYNCS.PHASECHK.TRANS64 P1, [R3+URZ+0x2d850], R0 ;  /* 0x02d85000030095a7 */ /* 0x000ea4000802007f */
[----:B--2---:R-:W-:Y:S05]  /*19520*/  @!P1 BRA `(.L_x_10517) ;  /* 0xfffffffc00f09947 */ /* 0x004fea000383ffff */
[----:B------:R-:W-:Y:S05]  /*19530*/  BRA `(.L_x_10514) ;  /* 0xffffff4000e87947 */ /* 0x000fea000383ffff */
.L_x_10524:
[----:B--2---:R2:W3:Y:S02]  /*19540*/  SYNCS.PHASECHK.TRANS64.TRYWAIT P1, [R12+URZ+0x2d850], R7 ;  /* 0x02d850070c0075a7 */ /* 0x0044e4000802017f */
[----:B---3--:R-:W-:Y:S05]  /*19550*/  @!P1 NANOSLEEP.SYNCS 0x989680 ;  /* 0x009896800000995d */ /* 0x008fea0003900000 */
[----:B------:R-:W3:Y:S02]  /*19560*/  @!P1 SYNCS.PHASECHK.TRANS64 P1, [R12+URZ+0x2d850], R7 ;  /* 0x02d850070c0095a7 */ /* 0x000ee4000802007f */
[----:B---3--:R-:W-:Y:S05]  /*19570*/  @!P1 BRA `(.L_x_10524) ;  /* 0xfffffffc00f09947 */ /* 0x008fea000383ffff */
[----:B------:R-:W-:Y:S05]  /*19580*/  BRA `(.L_x_10523) ;  /* 0xffffff6000c07947 */ /* 0x000fea000383ffff */
.L_x_10535:
[----:B------:R-:W-:Y:S01]  /*19590*/  IMAD.MOV.U32 R13, RZ, RZ, R4 ;  /* 0x000000ffff0d7224 */ /* 0x000fe200078e0004 */
[----:B------:R-:W-:Y:S01]  /*195a0*/  MOV R12, RZ ;  /* 0x000000ff000c7202 */ /* 0x000fe20000000f00 */
[----:B------:R-:W-:Y:S02]  /*195b0*/  IMAD.MOV.U32 R11, RZ, RZ, 0x1c1f ;  /* 0x00001c1fff0b7424 */ /* 0x000fe400078e00ff */
[----:B------:R-:W-:-:S07]  /*195c0*/  IMAD.MOV.U32 R15, RZ, RZ, -0x1 ;  /* 0xffffffffff0f7424 */ /* 0x000fce00078e00ff */
[----:B-1----:R-:W-:Y:S05]  /*195d0*/  WARPSYNC.COLLECTIVE R15, `(.L_x_10695) ;  /* 0x000000000f087348 */ /* 0x002fea0003c00000 */
[----:B------:R0:W2:Y:S02]  /*195e0*/  SHFL.IDX P6, R14, R13, R12, R11 ;  /* 0x0000000c0d0e7389 */ /* 0x0000a400000c000b */
[----:B012---:R-:W-:Y:S01]  /*195f0*/  ENDCOLLECTIVE ;  /* 0x000000000000791b */ /* 0x007fe20003800000 */
.L_x_10695:
[----:B------:R-:W-:Y:S02]  /*19600*/  IMAD.MOV.U32 R13, RZ, RZ, R0 ;  /* 0x000000ffff0d7224 */ /* 0x000fe400078e0000 */
[----:B------:R-:W-:-:S07]  /*19610*/  IMAD.MOV.U32 R3, RZ, RZ, R14 ;  /* 0x000000ffff037224 */ /* 0x000fce00078e000e */
[----:B------:R-:W-:Y:S05]  /*19620*/  WARPSYNC.COLLECTIVE R15, `(.L_x_10696) ;  /* 0x000000000f087348 */ /* 0x000fea0003c00000 */
[----:B------:R0:W1:Y:S02]  /*19630*/  SHFL.IDX P6, R14, R13, R12, R11 ;  /* 0x0000000c0d0e7389 */ /* 0x00006400000c000b */
[----:B01----:R-:W-:Y:S01]  /*19640*/  ENDCOLLECTIVE ;  /* 0x000000000000791b */ /* 0x003fe20003800000 */
.L_x_10696:
[----:B------:R-:W-:Y:S05]  /*19650*/  BRA `(.L_x_10697) ;  /* 0xffffff8400fc7947 */ /* 0x000fea000383ffff */
.L_x_10538:
        /* <DEDUP_REMOVED lines=8> */
.L_x_10699:
[----:B------:R-:W-:Y:S05]  /*196e0*/  BSYNC B1 ;  /* 0x0000000000017941 */ /* 0x000fea0003800000 */
.L_x_10698:
        /* <DEDUP_REMOVED lines=8> */
.L_x_10700:
[----:B------:R-:W-:Y:S05]  /*19770*/  BRA `(.L_x_10701) ;  /* 0xffffff8800107947 */ /* 0x000fea000383ffff */
.L_x_10555:
        /* <DEDUP_REMOVED lines=11> */
.L_x_10703:
[----:B------:R-:W-:Y:S05]  /*19830*/  BSYNC B1 ;  /* 0x0000000000017941 */ /* 0x000fea0003800000 */
.L_x_10702:
[----:B------:R-:W-:Y:S05]  /*19840*/  BRA `(.L_x_10704) ;  /* 0xffffff9800bc7947 */ /* 0x000fea000383ffff */
.L_x_10557:
[----:B------:R-:W-:Y:S01]  /*19850*/  BSSY B1, `(.L_x_10705) ;  /* 0x0000006000017945 */ /* 0x000fe20003800000 */
[----:B------:R-:W-:-:S07]  /*19860*/  IMAD.MOV.U32 R15, RZ, RZ, -0x1 ;  /* 0xffffffffff0f7424 */ /* 0x000fce00078e00ff */
[----:B0-----:R-:W-:Y:S05]  /*19870*/  WARPSYNC.COLLECTIVE R15, `(.L_x_10706) ;  /* 0x000000000f0c7348 */ /* 0x001fea0003c00000 */
[----:B------:R-:W-:Y:S02]  /*19880*/  ELECT P6, UR62, PT ;  /* 0x00000000003e782f */ /* 0x000fe400038c0000 */
[----:B------:R-:W-:Y:S01]  /*19890*/  MOV R14, UR62 ;  /* 0x0000003e000e7c02 */ /* 0x000fe20008000f00 */
[----:B0-----:R-:W-:Y:S10]  /*198a0*/  ENDCOLLECTIVE ;  /* 0x000000000000791b */ /* 0x001ff40003800000 */
.L_x_10706:
[----:B------:R-:W-:Y:S05]  /*198b0*/  BSYNC B1 ;  /* 0x0000000000017941 */ /* 0x000fea0003800000 */
.L_x_10705:
[----:B------:R-:W-:Y:S05]  /*198c0*/  BRA `(.L_x_10556) ;  /* 0xffffff9800b47947 */ /* 0x000fea000383ffff */
.L_x_10559:
[----:B0-----:R0:W1:Y:S02]  /*198d0*/  SYNCS.PHASECHK.TRANS64.TRYWAIT P0, [R22+URZ+0x2d820], R5 ;  /* 0x02d82005160075a7 */ /* 0x001064000800017f */
[----:B-1----:R-:W-:Y:S05]  /*198e0*/  @!P0 NANOSLEEP.SYNCS 0x989680 ;  /* 0x009896800000895d */ /* 0x002fea0003900000 */
[----:B------:R-:W1:Y:S02]  /*198f0*/  @!P0 SYNCS.PHASECHK.TRANS64 P0, [R22+URZ+0x2d820], R5 ;  /* 0x02d82005160085a7 */ /* 0x000e64000800007f */
[----:B-1----:R-:W-:Y:S05]  /*19900*/  @!P0 BRA `(.L_x_10559) ;  /* 0xfffffffc00f08947 */ /* 0x002fea000383ffff */
[----:B------:R-:W-:Y:S05]  /*19910*/  BRA `(.L_x_10707) ;  /* 0xffffff9800c47947 */ /* 0x000fea000383ffff */
.L_x_10563:
[----:B-1----:R1:W2:Y:S02]  /*19920*/  SYNCS.PHASECHK.TRANS64.TRYWAIT P0, [R8+URZ+0x2d8a0], R10 ;  /* 0x02d8a00a080075a7 */ /* 0x0022a4000800017f */
[----:B--2---:R-:W-:Y:S05]  /*19930*/  @!P0 NANOSLEEP.SYNCS 0x989680 ;  /* 0x009896800000895d */ /* 0x004fea0003900000 */
[----:B------:R-:W2:Y:S02]  /*19940*/  @!P0 SYNCS.PHASECHK.TRANS64 P0, [R8+URZ+0x2d8a0], R10 ;  /* 0x02d8a00a080085a7 */ /* 0x000ea4000800007f */
[----:B--2---:R-:W-:Y:S05]  /*19950*/  @!P0 BRA `(.L_x_10563) ;  /* 0xfffffffc00f08947 */ /* 0x004fea000383ffff */
[----:B------:R-:W-:Y:S05]  /*19960*/  BRA `(.L_x_10708) ;  /* 0xffffff9800e07947 */ /* 0x000fea000383ffff */
.L_x_10570:
[----:B0-----:R0:W2:Y:S02]  /*19970*/  SYNCS.PHASECHK.TRANS64.TRYWAIT P0, [R8+URZ+0x2d8c0], R10 ;  /* 0x02d8c00a080075a7 */ /* 0x0010a4000800017f */
[----:B--2---:R-:W-:Y:S05]  /*19980*/  @!P0 NANOSLEEP.SYNCS 0x989680 ;  /* 0x009896800000895d */ /* 0x004fea0003900000 */
[----:B------:R-:W2:Y:S02]  /*19990*/  @!P0 SYNCS.PHASECHK.TRANS64 P0, [R8+URZ+0x2d8c0], R10 ;  /* 0x02d8c00a080085a7 */ /* 0x000ea4000800007f */
[----:B--2---:R-:W-:Y:S05]  /*199a0*/  @!P0 BRA `(.L_x_10570) ;  /* 0xfffffffc00f08947 */ /* 0x004fea000383ffff */
[----:B------:R-:W-:Y:S05]  /*199b0*/  BRA `(.L_x_10709) ;  /* 0xffffff9c00dc7947 */ /* 0x000fea000383ffff */
.L_x_10579:
[----:B0-----:R0:W1:Y:S02]  /*199c0*/  SYNCS.PHASECHK.TRANS64.TRYWAIT P1, [R8+URZ+0x2d8a0], R7 ;  /* 0x02d8a007080075a7 */ /* 0x001064000802017f */
[----:B-1----:R-:W-:Y:S05]  /*199d0*/  @!P1 NANOSLEEP.SYNCS 0x989680 ;  /* 0x009896800000995d */ /* 0x002fea0003900000 */
[----:B------:R-:W1:Y:S02]  /*199e0*/  @!P1 SYNCS.PHASECHK.TRANS64 P1, [R8+URZ+0x2d8a0], R7 ;  /* 0x02d8a007080095a7 */ /* 0x000e64000802007f */
[----:B-1----:R-:W-:Y:S05]  /*199f0*/  @!P1 BRA `(.L_x_10579) ;  /* 0xfffffffc00f09947 */ /* 0x002fea000383ffff */
[----:B------:R-:W-:Y:S05]  /*19a00*/  BRA `(.L_x_10710) ;  /* 0xffffffa4001c7947 */ /* 0x000fea000383ffff */
.L_x_10586:
[----:B-1----:R1:W2:Y:S02]  /*19a10*/  SYNCS.PHASECHK.TRANS64.TRYWAIT P1, [R8+URZ+0x2d8c0], R7 ;  /* 0x02d8c007080075a7 */ /* 0x0022a4000802017f */
[----:B--2---:R-:W-:Y:S05]  /*19a20*/  @!P1 NANOSLEEP.SYNCS 0x989680 ;  /* 0x009896800000995d */ /* 0x004fea0003900000 */
[----:B------:R-:W2:Y:S02]  /*19a30*/  @!P1 SYNCS.PHASECHK.TRANS64 P1, [R8+URZ+0x2d8c0], R7 ;  /* 0x02d8c007080095a7 */ /* 0x000ea4000802007f */
[----:B--2---:R-:W-:Y:S05]  /*19a40*/  @!P1 BRA `(.L_x_10586) ;  /* 0xfffffffc00f09947 */ /* 0x004fea000383ffff */
[----:B------:R-:W-:Y:S05]  /*19a50*/  BRA `(.L_x_10711) ;  /* 0xffffffa800147947 */ /* 0x000fea000383ffff */
.L_x_10601:
[----:B------:R-:W0:Y:S01]  /*19a60*/  S2R R20, SR_TID.X ;  /* 0x0000000000147919 */ /* 0x000e220000002100 */
[----:B------:R-:W-:Y:S01]  /*19a70*/  BSSY B0, `(.L_x_10712) ;  /* 0x000000a000007945 */ /* 0x000fe20003800000 */
[----:B------:R-:W-:Y:S01]  /*19a80*/  MOV R12, RZ ;  /* 0x000000ff000c7202 */ /* 0x000fe20000000f00 */
[----:B------:R-:W-:Y:S01]  /*19a90*/  IMAD.MOV.U32 R15, RZ, RZ, -0x1 ;  /* 0xffffffffff0f7424 */ /* 0x000fe200078e00ff */
[----:B0-----:R-:W-:-:S04]  /*19aa0*/  SHF.R.U32.HI R11, RZ, 0x5, R20 ;  /* 0x00000005ff0b7819 */ /* 0x001fc80000011614 */
[----:B------:R-:W-:-:S05]  /*19ab0*/  LOP3.LUT R11, R11, 0x3, RZ, 0xc0, !PT ;  /* 0x000000030b0b7812 */ /* 0x000fca00078ec0ff */
[----:B------:R-:W-:Y:S02]  /*19ac0*/  IMAD.MOV.U32 R13, RZ, RZ, R11 ;  /* 0x000000ffff0d7224 */ /* 0x000fe400078e000b */
[----:B------:R-:W-:-:S07]  /*19ad0*/  IMAD.MOV.U32 R11, RZ, RZ, 0x1f ;  /* 0x0000001fff0b7424 */ /* 0x000fce00078e00ff */
[----:B-----5:R-:W-:Y:S05]  /*19ae0*/  WARPSYNC.COLLECTIVE R15, `(.L_x_10713) ;  /* 0x000000000f087348 */ /* 0x020fea0003c00000 */
[----:B------:R0:W1:Y:S02]  /*19af0*/  SHFL.IDX P6, R14, R13, R12, R11 ;  /* 0x0000000c0d0e7389 */ /* 0x00006400000c000b */
[----:B01---5:R-:W-:Y:S01]  /*19b00*/  ENDCOLLECTIVE ;  /* 0x000000000000791b */ /* 0x023fe20003800000 */
.L_x_10713:
[----:B------:R-:W-:Y:S05]  /*19b10*/  BSYNC B0 ;  /* 0x0000000000007941 */ /* 0x000fea0003800000 */
.L_x_10712:
[----:B------:R-:W-:Y:S05]  /*19b20*/  BRA `(.L_x_10714) ;  /* 0xffffffb400487947 */ /* 0x000fea000383ffff */
.L_x_10604:
[----:B-1----:R1:W2:Y:S02]  /*19b30*/  SYNCS.PHASECHK.TRANS64.TRYWAIT P0, [R0+URZ+0x2d840], R5 ;  /* 0x02d84005000075a7 */ /* 0x0022a4000800017f */
[----:B--2---:R-:W-:Y:S05]  /*19b40*/  @!P0 NANOSLEEP.SYNCS 0x989680 ;  /* 0x009896800000895d */ /* 0x004fea0003900000 */
[----:B------:R-:W2:Y:S02]  /*19b50*/  @!P0 SYNCS.PHASECHK.TRANS64 P0, [R0+URZ+0x2d840], R5 ;  /* 0x02d84005000085a7 */ /* 0x000ea4000800007f */
[----:B--2---:R-:W-:Y:S05]  /*19b60*/  @!P0 BRA `(.L_x_10604) ;  /* 0xfffffffc00f08947 */ /* 0x004fea000383ffff */
[----:B------:R-:W-:Y:S05]  /*19b70*/  BRA `(.L_x_10715) ;  /* 0xffffffb400ac7947 */ /* 0x000fea000383ffff */
.L_x_10605:
        /* <DEDUP_REMOVED lines=8> */
.L_x_10717:
[----:B------:R-:W-:Y:S05]  /*19c00*/  BSYNC B0 ;  /* 0x0000000000007941 */ /* 0x000fea0003800000 */
.L_x_10716:
        /* <DEDUP_REMOVED lines=8> */
.L_x_10718:
[----:B------:R-:W-:Y:S01]  /*19c90*/  MOV R13, R7 ;  /* 0x00000007000d7202 */ /* 0x000fe20000000f00 */
[----:B------:R-:W-:Y:S02]  /*19ca0*/  IMAD.MOV.U32 R12, RZ, RZ, 0x1 ;  /* 0x00000001ff0c7424 */ /* 0x000fe400078e00ff */
[----:B------:R-:W-:-:S07]  /*19cb0*/  IMAD.MOV.U32 R4, RZ, RZ, R14 ;  /* 0x000000ffff047224 */ /* 0x000fce00078e000e */
[----:B------:R-:W-:Y:S05]  /*19cc0*/  WARPSYNC.COLLECTIVE R15, `(.L_x_10719) ;  /* 0x000000000f087348 */ /* 0x000fea0003c00000 */
[----:B------:R0:W1:Y:S02]  /*19cd0*/  SHFL.IDX P6, R14, R13, R12, R11 ;  /* 0x0000000c0d0e7389 */ /* 0x00006400000c000b */
[----:B01----:R-:W-:Y:S01]  /*19ce0*/  ENDCOLLECTIVE ;  /* 0x000000000000791b */ /* 0x003fe20003800000 */
.L_x_10719:
[----:B------:R-:W-:-:S05]  /*19cf0*/  @P0 LEA R5, P1, R9, R4, 0x1 ;  /* 0x0000000409050211 */ /* 0x000fca00078208ff */
[----:B------:R-:W-:Y:S01]  /*19d00*/  @P0 IMAD.X R4, RZ, RZ, R6, P1 ;  /* 0x000000ffff040224 */ /* 0x000fe200008e0606 */
[----:B------:R-:W-:Y:S01]  /*19d10*/  ISETP.GE.AND P1, PT, R3, 0x21, PT ;  /* 0x000000210300780c */ /* 0x000fe20003f26270 */
[----:B------:R-:W-:-:S03]  /*19d20*/  @P0 IMAD R6, R8, 0x2, R22 ;  /* 0x0000000208060824 */ /* 0x000fc600078e0216 */
        /* <DEDUP_REMOVED lines=14> */
.L_x_10720:
[----:B------:R-:W-:Y:S02]  /*19e10*/  IMAD.MOV.U32 R13, RZ, RZ, R7 ;  /* 0x000000ffff0d7224 */ /* 0x000fe400078e0007 */
[----:B------:R-:W-:Y:S02]  /*19e20*/  IMAD.MOV.U32 R12, RZ, RZ, 0x2 ;  /* 0x00000002ff0c7424 */ /* 0x000fe400078e00ff */
[----:B------:R-:W-:-:S07]  /*19e30*/  IMAD.MOV.U32 R4, RZ, RZ, R14 ;  /* 0x000000ffff047224 */ /* 0x000fce00078e000e */
[----:B------:R-:W-:Y:S05]  /*19e40*/  WARPSYNC.COLLECTIVE R15, `(.L_x_10721) ;  /* 0x000000000f087348 */ /* 0x000fea0003c00000 */
[----:B------:R0:W1:Y:S02]  /*19e50*/  SHFL.IDX P6, R14, R13, R12, R11 ;  /* 0x0000000c0d0e7389 */ /* 0x00006400000c000b */
[----:B01----:R-:W-:Y:S01]  /*19e60*/  ENDCOLLECTIVE ;  /* 0x000000000000791b */ /* 0x003fe20003800000 */
.L_x_10721:
[----:B------:R-:W-:-:S04]  /*19e70*/  @P1 LEA R5, P0, R9, R4, 0x1 ;  /* 0x0000000409051211 */ /* 0x000fc800078008ff */
[----:B------:R-:W-:Y:S01]  /*19e80*/  @P1 IADD3.X R4, RZ, R6, RZ, P0, !PT ;  /* 0x00000006ff041210 */ /* 0x000fe200007fe4ff */
[----:B------:R-:W-:-:S03]  /*19e90*/  @P1 IMAD R6, R8, 0x2, R22 ;  /* 0x0000000208061824 */ /* 0x000fc600078e0216 */
        /* <DEDUP_REMOVED lines=15> */
.L_x_10722:
[----:B------:R-:W-:Y:S01]  /*19f90*/  IMAD.MOV.U32 R13, RZ, RZ, R7 ;  /* 0x000000ffff0d7224 */ /* 0x000fe200078e0007 */
[----:B------:R-:W-:Y:S01]  /*19fa0*/  MOV R12, 0x3 ;  /* 0x00000003000c7802 */ /* 0x000fe20000000f00 */
[----:B------:R-:W-:-:S07]  /*19fb0*/  IMAD.MOV.U32 R4, RZ, RZ, R14 ;  /* 0x000000ffff047224 */ /* 0x000fce00078e000e */
[----:B------:R-:W-:Y:S05]  /*19fc0*/  WARPSYNC.COLLECTIVE R15, `(.L_x_10723) ;  /* 0x000000000f087348 */ /* 0x000fea0003c00000 */
[----:B------:R0:W1:Y:S02]  /*19fd0*/  SHFL.IDX P6, R14, R13, R12, R11 ;  /* 0x0000000c0d0e7389 */ /* 0x00006400000c000b */
[----:B01----:R-:W-:Y:S01]  /*19fe0*/  ENDCOLLECTIVE ;  /* 0x000000000000791b */ /* 0x003fe20003800000 */
.L_x_10723:
[----:B------:R-:W-:-:S05]  /*19ff0*/  @P1 LEA R5, P0, R9, R4, 0x1 ;  /* 0x0000000409051211 */ /* 0x000fca00078008ff */
[----:B------:R-:W-:Y:S02]  /*1a000*/  @P1 IMAD.X R4, RZ, RZ, R6, P0 ;  /* 0x000000ffff041224 */ /* 0x000fe400000e0606 */
[----:B------:R-:W-:-:S03]  /*1a010*/  @P1 IMAD R6, R8, 0x2, R22 ;  /* 0x0000000208061824 */ /* 0x000fc600078e0216 */
        /* <DEDUP_REMOVED lines=8> */
.L_x_10724:
        /* <DEDUP_REMOVED lines=8> */
.L_x_10610:
[----:B------:R0:W5:Y:S01]  /*1a120*/  LDL R8, [R1+0x30] ;  /* 0x0000300001087983 */ /* 0x0001620000100800 */
[----:B------:R-:W-:Y:S01]  /*1a130*/  IMAD.MOV.U32 R13, RZ, RZ, R4 ;  /* 0x000000ffff0d7224 */ /* 0x000fe200078e0004 */
[----:B------:R-:W-:Y:S01]  /*1a140*/  MOV R12, RZ ;  /* 0x000000ff000c7202 */ /* 0x000fe20000000f00 */
[----:B------:R-:W-:Y:S02]  /*1a150*/  IMAD.MOV.U32 R11, RZ, RZ, 0x1c1f ;  /* 0x00001c1fff0b7424 */ /* 0x000fe400078e00ff */
[----:B------:R-:W-:Y:S02]  /*1a160*/  IMAD.MOV.U32 R15, RZ, RZ, -0x1 ;  /* 0xffffffffff0f7424 */ /* 0x000fe400078e00ff */
[----:B-----5:R-:W-:Y:S02]  /*1a170*/  IMAD R0, R21, R9, RZ ;  /* 0x0000000915007224 */ /* 0x020fe400078e02ff */
[----:B0-----:R-:W-:-:S07]  /*1a180*/  IMAD R17, R17, 0xc0, R20 ;  /* 0x000000c011117824 */ /* 0x001fce00078e0214 */
[----:B------:R-:W-:Y:S05]  /*1a190*/  WARPSYNC.COLLECTIVE R15, `(.L_x_10726) ;  /* 0x000000000f087348 */ /* 0x000fea0003c00000 */
[----:B------:R0:W1:Y:S02]  /*1a1a0*/  SHFL.IDX P6, R14, R13, R12, R11 ;  /* 0x0000000c0d0e7389 */ /* 0x00006400000c000b */
[----:B01----:R-:W-:Y:S01]  /*1a1b0*/  ENDCOLLECTIVE ;  /* 0x000000000000791b */ /* 0x003fe20003800000 */
.L_x_10726:
[C---:B------:R-:W-:Y:S01]  /*1a1c0*/  VIADD R9, R17.reuse, 0x20 ;  /* 0x0000002011097836 */ /* 0x040fe20000000000 */
[----:B------:R-:W-:Y:S01]  /*1a1d0*/  ISETP.GE.AND P3, PT, R17, R0, PT ;  /* 0x000000001100720c */ /* 0x000fe20003f66270 */
[----:B------:R-:W-:Y:S02]  /*1a1e0*/  IMAD.MOV.U32 R13, RZ, RZ, R5 ;  /* 0x000000ffff0d7224 */ /* 0x000fe400078e0005 */
[----:B------:R-:W-:-:S10]  /*1a1f0*/  IMAD.MOV.U32 R2, RZ, RZ, R14 ;  /* 0x000000ffff027224 */ /* 0x000fd400078e000e */
[----:B------:R-:W-:Y:S05]  /*1a200*/  WARPSYNC.COLLECTIVE R15, `(.L_x_10727) ;  /* 0x000000000f087348 */ /* 0x000fea0003c00000 */
[----:B------:R0:W1:Y:S02]  /*1a210*/  SHFL.IDX P6, R14, R13, R12, R11 ;  /* 0x0000000c0d0e7389 */ /* 0x00006400000c000b */
[----:B01----:R-:W-:Y:S01]  /*1a220*/  ENDCOLLECTIVE ;  /* 0x000000000000791b */ /* 0x003fe20003800000 */
.L_x_10727:
[----:B------:R-:W-:Y:S02]  /*1a230*/  IMAD.MOV.U32 R13, RZ, RZ, R4 ;  /* 0x000000ffff0d7224 */ /* 0x000fe400078e0004 */
[----:B------:R-:W-:Y:S01]  /*1a240*/  IMAD.MOV.U32 R12, RZ, RZ, 0x1 ;  /* 0x00000001ff0c7424 */ /* 0x000fe200078e00ff */
[----:B------:R-:W-:-:S07]  /*1a250*/  MOV R3, R14 ;  /* 0x0000000e00037202 */ /* 0x000fce0000000f00 */
[----:B------:R-:W-:Y:S05]  /*1a260*/  WARPSYNC.COLLECTIVE R15, `(.L_x_10728) ;  /* 0x000000000f087348 */ /* 0x000fea0003c00000 */
[----:B------:R0:W1:Y:S02]  /*1a270*/  SHFL.IDX P6, R14, R13, R12, R11 ;  /* 0x0000000c0d0e7389 */ /* 0x00006400000c000b */
[----:B01----:R-:W-:Y:S01]  /*1a280*/  ENDCOLLECTIVE ;  /* 0x000000000000791b */ /* 0x003fe20003800000 */
.L_x_10728:
        /* <DEDUP_REMOVED lines=12> */
[----:B------:R-:W-:Y:S02]  /*1a350*/  ISETP.GE.AND P3, PT, R9, R0, PT ;  /* 0x000000000900720c */ /* 0x000fe40003f66270 */
[----:B0-----:R-:W-:-:S11]  /*1a360*/  MOV R2, R14 ;  /* 0x0000000e00027202 */ /* 0x001fd60000000f00 */
[----:B------:R-:W-:Y:S05]  /*1a370*/  WARPSYNC.COLLECTIVE R15, `(.L_x_10729) ;  /* 0x000000000f087348 */ /* 0x000fea0003c00000 */
[----:B------:R0:W1:Y:S02]  /*1a380*/  SHFL.IDX P6, R14, R13, R12, R11 ;  /* 0x0000000c0d0e7389 */ /* 0x00006400000c000b */
[----:B01----:R-:W-:Y:S01]  /*1a390*/  ENDCOLLECTIVE ;  /* 0x000000000000791b */ /* 0x003fe20003800000 */
.L_x_10729:
[----:B------:R-:W-:Y:S01]  /*1a3a0*/  MOV R13, R4 ;  /* 0x00000004000d7202 */ /* 0x000fe20000000f00 */
[----:B------:R-:W-:Y:S02]  /*1a3b0*/  IMAD.MOV.U32 R12, RZ, RZ, 0x2 ;  /* 0x00000002ff0c7424 */ /* 0x000fe400078e00ff */
[----:B------:R-:W-:-:S07]  /*1a3c0*/  IMAD.MOV.U32 R3, RZ, RZ, R14 ;  /* 0x000000ffff037224 */ /* 0x000fce00078e000e */
[----:B------:R-:W-:Y:S05]  /*1a3d0*/  WARPSYNC.COLLECTIVE R15, `(.L_x_10730) ;  /* 0x000000000f087348 */ /* 0x000fea0003c00000 */
[----:B------:R0:W1:Y:S02]  /*1a3e0*/  SHFL.IDX P6, R14, R13, R12, R11 ;  /* 0x0000000c0d0e7389 */ /* 0x00006400000c000b */
[----:B01----:R-:W-:Y:S01]  /*1a3f0*/  ENDCOLLECTIVE ;  /* 0x000000000000791b */ /* 0x003fe20003800000 */
.L_x_10730:
        /* <DEDUP_REMOVED lines=18> */
.L_x_10731:
[----:B------:R-:W-:Y:S02]  /*1a520*/  IMAD.MOV.U32 R13, RZ, RZ, R4 ;  /* 0x000000ffff0d7224 */ /* 0x000fe400078e0004 */
[----:B------:R-:W-:Y:S02]  /*1a530*/  IMAD.MOV.U32 R12, RZ, RZ, 0x3 ;  /* 0x00000003ff0c7424 */ /* 0x000fe400078e00ff */
[----:B------:R-:W-:-:S07]  /*1a540*/  IMAD.MOV.U32 R3, RZ, RZ, R14 ;  /* 0x000000ffff037224 */ /* 0x000fce00078e000e */
[----:B------:R-:W-:Y:S05]  /*1a550*/  WARPSYNC.COLLECTIVE R15, `(.L_x_10732) ;  /* 0x000000000f087348 */ /* 0x000fea0003c00000 */
[----:B------:R0:W1:Y:S02]  /*1a560*/  SHFL.IDX P6, R14, R13, R12, R11 ;  /* 0x0000000c0d0e7389 */ /* 0x00006400000c000b */
[----:B01----:R-:W-:Y:S01]  /*1a570*/  ENDCOLLECTIVE ;  /* 0x000000000000791b */ /* 0x003fe20003800000 */
.L_x_10732:
[----:B------:R-:W-:-:S04]  /*1a580*/  @!P3 LEA R3, P4, R10, R3, 0x1 ;  /* 0x000000030a03b211 */ /* 0x000fc800078808ff */
[----:B------:R-:W-:-:S04]  /*1a590*/  @!P3 IADD3.X R2, RZ, R2, RZ, P4, !PT ;  /* 0x00000002ff02b210 */ /* 0x000fc800027fe4ff */
        /* <DEDUP_REMOVED lines=8> */
[----:B------:R0:W-:Y:S03]  /*1a620*/  @!P3 LDGSTS.E.BYPASS.LTC128B.128 [R8+0xd400], desc[UR42][R2.64], !P0 ;  /* 0x0d4000000208bfae */ /* 0x0001e6000c101d6a */
[----:B0-----:R-:W-:Y:S05]  /*1a630*/  WARPSYNC.COLLECTIVE R15, `(.L_x_10733) ;  /* 0x000000000f087348 */ /* 0x001fea0003c00000 */
[----:B------:R1:W2:Y:S02]  /*1a640*/  SHFL.IDX P6, R14, R13, R12, R11 ;  /* 0x0000000c0d0e7389 */ /* 0x0002a400000c000b */
[----:B012---:R-:W-:Y:S01]  /*1a650*/  ENDCOLLECTIVE ;  /* 0x000000000000791b */ /* 0x007fe20003800000 */
.L_x_10733:
[----:B------:R-:W-:Y:S01]  /*1a660*/  @!PT LDS RZ, [RZ] ;  /* 0x00000000fffff984 */ /* 0x000fe20000000800 */
[----:B------:R-:W-:Y:S01]  /*1a670*/  @!PT LDS RZ, [RZ] ;  /* 0x00000000fffff984 */ /* 0x000fe20000000800 */
[----:B------:R-:W-:Y:S01]  /*1a680*/  @!PT LDS RZ, [RZ] ;  /* 0x00000000fffff984 */ /* 0x000fe20000000800 */
[----:B------:R-:W-:Y:S04]  /*1a690*/  @!P3 LDGSTS.E.BYPASS.LTC128B.128 [R8+0x10400], desc[UR42][R2.64+0x40], !P1 ;  /* 0x104000400208bfae */ /* 0x000fe8000c901d6a */
[----:B------:R0:W-:Y:S01]  /*1a6a0*/  @!P3 LDGSTS.E.BYPASS.LTC128B.128 [R8+0x13400], desc[UR42][R2.64+0x80], !P2 ;  /* 0x134000800208bfae */ /* 0x0001e2000d101d6a */
[----:B------:R-:W-:Y:S01]  /*1a6b0*/  IMAD.MOV.U32 R13, RZ, RZ, R6 ;  /* 0x000000ffff0d7224 */ /* 0x000fe200078e0006 */
[----:B------:R-:W-:Y:S01]  /*1a6c0*/  MOV R12, RZ ;  /* 0x000000ff000c7202 */ /* 0x000fe20000000f00 */
[----:B0-----:R-:W-:Y:S01]  /*1a6d0*/  VIADD R2, R17, 0x60 ;  /* 0x0000006011027836 */ /* 0x001fe20000000000 */
[----:B------:R-:W-:-:S04]  /*1a6e0*/  MOV R5, R14 ;  /* 0x0000000e00057202 */ /* 0x000fc80000000f00 */
[----:B------:R-:W-:-:S13]  /*1a6f0*/  ISETP.GE.AND P3, PT, R2, R0, PT ;  /* 0x000000000200720c */ /* 0x000fda0003f66270 */
[----:B------:R-:W-:Y:S05]  /*1a700*/  WARPSYNC.COLLECTIVE R15, `(.L_x_10734) ;  /* 0x000000000f087348 */ /* 0x000fea0003c00000 */
[----:B------:R0:W1:Y:S02]  /*1a710*/  SHFL.IDX P6, R14, R13, R12, R11 ;  /* 0x0000000c0d0e7389 */ /* 0x00006400000c000b */
[----:B01----:R-:W-:Y:S01]  /*1a720*/  ENDCOLLECTIVE ;  /* 0x000000000000791b */ /* 0x003fe20003800000 */
.L_x_10734:
[----:B------:R-:W-:Y:S01]  /*1a730*/  @!P3 LEA R2, P4, R10, R5, 0x1 ;  /* 0x000000050a02b211 */ /* 0x000fe200078808ff */
[----:B------:R-:W-:-:S04]  /*1a740*/  IMAD.MOV.U32 R13, RZ, RZ, R7 ;  /* 0x000000ffff0d7224 */ /* 0x000fc800078e0007 */
[----:B------:R-:W-:-:S05]  /*1a750*/  @!P3 IMAD.X R3, RZ, RZ, R4, P4 ;  /* 0x000000ffff03b224 */ /* 0x000fca00020e0604 */
        /* <DEDUP_REMOVED lines=12> */
.L_x_10735:
[----:B------:R-:W-:Y:S01]  /*1a820*/  MOV R13, R6 ;  /* 0x00000006000d7202 */ /* 0x000fe20000000f00 */
[----:B------:R-:W-:Y:S02]  /*1a830*/  IMAD.MOV.U32 R12, RZ, RZ, 0x1 ;  /* 0x00000001ff0c7424 */ /* 0x000fe400078e00ff */
[----:B------:R-:W-:-:S07]  /*1a840*/  IMAD.MOV.U32 R3, RZ, RZ, R14 ;  /* 0x000000ffff037224 */ /* 0x000fce00078e000e */
[----:B------:R-:W-:Y:S05]  /*1a850*/  WARPSYNC.COLLECTIVE R15, `(.L_x_10736) ;  /* 0x000000000f087348 */ /* 0x000fea0003c00000 */
[----:B------:R0:W1:Y:S02]  /*1a860*/  SHFL.IDX P6, R14, R13, R12, R11 ;  /* 0x0000000c0d0e7389 */ /* 0x00006400000c000b */
[----:B01----:R-:W-:Y:S01]  /*1a870*/  ENDCOLLECTIVE ;  /* 0x000000000000791b */ /* 0x003fe20003800000 */
.L_x_10736:
[----:B------:R-:W-:-:S05]  /*1a880*/  @!P3 LEA R3, P4, R10, R3, 0x1 ;  /* 0x000000030a03b211 */ /* 0x000fca00078808ff */
[----:B------:R-:W-:-:S05]  /*1a890*/  @!P3 IMAD.X R2, RZ, RZ, R2, P4 ;  /* 0x000000ffff02b224 */ /* 0x000fca00020e0602 */
[----:B------:R-:W-:Y:S01]  /*1a8a0*/  @!P3 LOP3.LUT R3, R3, R2, RZ, 0x3c, !PT ;  /* 0x000000020303b212 */ /* 0x000fe200078e3cff */
[----:B------:R-:W-:-:S03]  /*1a8b0*/  IMAD.MOV.U32 R13, RZ, RZ, R7 ;  /* 0x000000ffff0d7224 */ /* 0x000fc600078e0007 */
[----:B------:R-:W-:-:S04]  /*1a8c0*/  @!P3 LOP3.LUT R2, R3, R2, RZ, 0x3c, !PT ;  /* 0x000000020302b212 */ /* 0x000fc800078e3cff */
[----:B------:R-:W-:Y:S01]  /*1a8d0*/  @!P3 LOP3.LUT R3, R3, R2, RZ, 0x3c, !PT ;  /* 0x000000020303b212 */ /* 0x000fe200078e3cff */
[----:B------:R-:W-:-:S07]  /*1a8e0*/  IMAD.MOV.U32 R6, RZ, RZ, R14 ;  /* 0x000000ffff067224 */ /* 0x000fce00078e000e */
[----:B------:R-:W-:Y:S05]  /*1a8f0*/  WARPSYNC.COLLECTIVE R15, `(.L_x_10737) ;  /* 0x000000000f087348 */ /* 0x000fea0003c00000 */
[----:B------:R0:W1:Y:S02]  /*1a900*/  SHFL.IDX P6, R14, R13, R12, R11 ;  /* 0x0000000c0d0e7389 */ /* 0x00006400000c000b */
[----:B01----:R-:W-:Y:S01]  /*1a910*/  ENDCOLLECTIVE ;  /* 0x000000000000791b */ /* 0x003fe20003800000 */
.L_x_10737:
[----:B------:R-:W-:Y:S01]  /*1a920*/  @!PT LDS RZ, [RZ] ;  /* 0x00000000fffff984 */ /* 0x000fe20000000800 */
[----:B------:R-:W-:Y:S01]  /*1a930*/  @!PT LDS RZ, [RZ] ;  /* 0x00000000fffff984 */ /* 0x000fe20000000800 */
[----:B------:R-:W-:Y:S01]  /*1a940*/  @!PT LDS RZ, [RZ] ;  /* 0x00000000fffff984 */ /* 0x000fe20000000800 */
[----:B------:R-:W-:Y:S04]  /*1a950*/  @!P3 LDGSTS.E.BYPASS.LTC128B.128 [R8+0xe400], desc[UR42][R2.64], !P0 ;  /* 0x0e4000000208bfae */ /* 0x000fe8000c101d6a */
[----:B------:R-:W-:Y:S04]  /*1a960*/  @!P3 LDGSTS.E.BYPASS.LTC128B.128 [R8+0x11400], desc[UR42][R2.64+0x40], !P1 ;  /* 0x114000400208bfae */ /* 0x000fe8000c901d6a */
[----:B------:R0:W-:Y:S02]  /*1a970*/  @!P3 LDGSTS.E.BYPASS.LTC128B.128 [R8+0x14400], desc[UR42][R2.64+0x80], !P2 ;  /* 0x144000800208bfae */ /* 0x0001e4000d101d6a */
[----:B0-----:R-:W-:Y:S01]  /*1a980*/  IMAD.MOV.U32 R2, RZ, RZ, R14 ;  /* 0x000000ffff027224 */ /* 0x001fe200078e000e */
[----:B------:R-:W-:Y:S06]  /*1a990*/  BRA `(.L_x_10738) ;  /* 0xffffffb800947947 */ /* 0x000fec000383ffff */
.L_x_10613:
[----:B-1----:R1:W2:Y:S02]  /*1a9a0*/  SYNCS.PHASECHK.TRANS64.TRYWAIT P0, [R22+URZ+0x2d820], R0 ;  /* 0x02d82000160075a7 */ /* 0x0022a4000800017f */
[----:B--2---:R-:W-:Y:S05]  /*1a9b0*/  @!P0 NANOSLEEP.SYNCS 0x989680 ;  /* 0x009896800000895d */ /* 0x004fea0003900000 */
[----:B------:R-:W2:Y:S02]  /*1a9c0*/  @!P0 SYNCS.PHASECHK.TRANS64 P0, [R22+URZ+0x2d820], R0 ;  /* 0x02d82000160085a7 */ /* 0x000ea4000800007f */
[----:B--2---:R-:W-:Y:S05]  /*1a9d0*/  @!P0 BRA `(.L_x_10613) ;  /* 0xfffffffc00f08947 */ /* 0x004fea000383ffff */
[----:B------:R-:W-:Y:S05]  /*1a9e0*/  BRA `(.L_x_10739) ;  /* 0xffffffb800fc7947 */ /* 0x000fea000383ffff */
.L_x_10618:
[----:B0-----:R0:W1:Y:S02]  /*1a9f0*/  SYNCS.PHASECHK.TRANS64.TRYWAIT P0, [R5+URZ+0x2d840], R0 ;  /* 0x02d84000050075a7 */ /* 0x001064000800017f */
[----:B-1----:R-:W-:Y:S05]  /*1aa00*/  @!P0 NANOSLEEP.SYNCS 0x989680 ;  /* 0x009896800000895d */ /* 0x002fea0003900000 */
[----:B------:R-:W1:Y:S02]  /*1aa10*/  @!P0 SYNCS.PHASECHK.TRANS64 P0, [R5+URZ+0x2d840], R0 ;  /* 0x02d84000050085a7 */ /* 0x000e64000800007f */
[----:B-1----:R-:W-:Y:S05]  /*1aa20*/  @!P0 BRA `(.L_x_10618) ;  /* 0xfffffffc00f08947 */ /* 0x002fea000383ffff */
[----:B------:R-:W-:Y:S05]  /*1aa30*/  BRA `(.L_x_10740) ;  /* 0xffffffbc00f07947 */ /* 0x000fea000383ffff */
.L_x_10619:
        /* <DEDUP_REMOVED lines=8> */
.L_x_10742:
[----:B------:R-:W-:Y:S05]  /*1aac0*/  BSYNC B1 ;  /* 0x0000000000017941 */ /* 0x000fea0003800000 */
.L_x_10741:
[----:B------:R-:W0:Y:S01]  /*1aad0*/  S2R R20, SR_TID.X ;  /* 0x0000000000147919 */ /* 0x000e220000002100 */
[----:B------:R-:W-:Y:S01]  /*1aae0*/  MOV R13, R6 ;  /* 0x00000006000d7202 */ /* 0x000fe20000000f00 */
[----:B------:R-:W-:Y:S01]  /*1aaf0*/  IMAD.MOV.U32 R12, RZ, RZ, RZ ;  /* 0x000000ffff0c7224 */ /* 0x000fe200078e00ff */
[----:B------:R-:W-:Y:S01]  /*1ab00*/  LOP3.LUT R23, R23, 0xffffffdf, RZ, 0xc0, !PT ;  /* 0xffffffdf17177812 */ /* 0x000fe200078ec0ff */
[----:B------:R-:W-:Y:S02]  /*1ab10*/  IMAD.MOV.U32 R11, RZ, RZ, 0x1c1f ;  /* 0x00001c1fff0b7424 */ /* 0x000fe400078e00ff */
[----:B------:R-:W-:Y:S01]  /*1ab20*/  IMAD.MOV.U32 R15, RZ, RZ, -0x1 ;  /* 0xffffffffff0f7424 */ /* 0x000fe200078e00ff */
[----:B------:R-:W-:Y:S01]  /*1ab30*/  @P1 LOP3.LUT R23, R23, 0x20, RZ, 0xfc, !PT ;  /* 0x0000002017171812 */ /* 0x000fe200078efcff */
[----:B------:R-:W-:Y:S02]  /*1ab40*/  IMAD.MOV.U32 R3, RZ, RZ, R14 ;  /* 0x000000ffff037224 */ /* 0x000fe400078e000e */
[----:B------:R-:W-:-:S07]  /*1ab50*/  IMAD R4, R4, 0x2, R22 ;  /* 0x0000000204047824 */ /* 0x000fce00078e0216 */
[----:B0-----:R-:W-:Y:S05]  /*1ab60*/  WARPSYNC.COLLECTIVE R15, `(.L_x_10743) ;  /* 0x000000000f087348 */ /* 0x001fea0003c00000 */
[----:B------:R1:W2:Y:S02]  /*1ab70*/  SHFL.IDX P6, R14, R13, R12, R11 ;  /* 0x0000000c0d0e7389 */ /* 0x0002a400000c000b */
[----:B012---:R-:W-:Y:S01]  /*1ab80*/  ENDCOLLECTIVE ;  /* 0x000000000000791b */ /* 0x007fe20003800000 */
.L_x_10743:
[----:B------:R-:W-:Y:S01]  /*1ab90*/  LOP3.LUT P1, RZ, R23, 0x4, RZ, 0xc0, !PT ;  /* 0x0000000417ff7812 */ /* 0x000fe2000782c0ff */
[----:B------:R-:W-:Y:S01]  /*1aba0*/  IMAD.MOV.U32 R13, RZ, RZ, R7 ;  /* 0x000000ffff0d7224 */ /* 0x000fe200078e0007 */
[----:B------:R-:W-:Y:S01]  /*1abb0*/  MOV R12, 0x1 ;  /* 0x00000001000c7802 */ /* 0x000fe20000000f00 */
[----:B------:R-:W-:Y:S01]  /*1abc0*/  IMAD.SHL.U32 R20, R20, 0x8, RZ ;  /* 0x0000000814147824 */ /* 0x000fe200078e00ff */
[----:B------:R-:W-:-:S09]  /*1abd0*/  MOV R2, R14 ;  /* 0x0000000e00027202 */ /* 0x000fd20000000f00 */
[----:B------:R-:W-:Y:S05]  /*1abe0*/  WARPSYNC.COLLECTIVE R15, `(.L_x_10744) ;  /* 0x000000000f087348 */ /* 0x000fea0003c00000 */
[----:B------:R0:W1:Y:S02]  /*1abf0*/  SHFL.IDX P6, R14, R13, R12, R11 ;  /* 0x0000000c0d0e7389 */ /* 0x00006400000c000b */
[----:B01----:R-:W-:Y:S01]  /*1ac00*/  ENDCOLLECTIVE ;  /* 0x000000000000791b */ /* 0x003fe20003800000 */
.L_x_10744:
[----:B------:R-:W-:-:S05]  /*1ac10*/  LOP3.LUT R20, R20, 0x18, RZ, 0xc0, !PT ;  /* 0x0000001814147812 */ /* 0x000fca00078ec0ff */
[----:B------:R-:W-:-:S05]  /*1ac20*/  IMAD.SHL.U32 R0, R20, 0x2, RZ ;  /* 0x0000000214007824 */ /* 0x000fca00078e00ff */
[----:B------:R-:W-:Y:S01]  /*1ac30*/  IADD3 R2, P0, R2, R0, RZ ;  /* 0x0000000002027210 */ /* 0x000fe20007f1e0ff */
[----:B------:R-:W-:-:S04]  /*1ac40*/  IMAD.MOV.U32 R13, RZ, RZ, R6 ;  /* 0x000000ffff0d7224 */ /* 0x000fc800078e0006 */
[----:B------:R-:W-:-:S05]  /*1ac50*/  IMAD.X R3, RZ, RZ, R3, P0 ;  /* 0x000000ffff037224 */ /* 0x000fca00000e0603 */
        /* <DEDUP_REMOVED lines=10> */
.L_x_10745:
[----:B------:R-:W-:Y:S01]  /*1ad00*/  MOV R13, R7 ;  /* 0x00000007000d7202 */ /* 0x000fe20000000f00 */
[----:B------:R-:W-:Y:S02]  /*1ad10*/  IMAD.MOV.U32 R12, RZ, RZ, 0x2 ;  /* 0x00000002ff0c7424 */ /* 0x000fe400078e00ff */
[----:B------:R-:W-:-:S07]  /*1ad20*/  IMAD.MOV.U32 R2, RZ, RZ, R14 ;  /* 0x000000ffff027224 */ /* 0x000fce00078e000e */
[----:B------:R-:W-:Y:S05]  /*1ad30*/  WARPSYNC.COLLECTIVE R15, `(.L_x_10746) ;  /* 0x000000000f087348 */ /* 0x000fea0003c00000 */
[----:B------:R0:W1:Y:S02]  /*1ad40*/  SHFL.IDX P6, R14, R13, R12, R11 ;  /* 0x0000000c0d0e7389 */ /* 0x00006400000c000b */
[----:B01----:R-:W-:Y:S01]  /*1ad50*/  ENDCOLLECTIVE ;  /* 0x000000000000791b */ /* 0x003fe20003800000 */
.L_x_10746:
        /* <DEDUP_REMOVED lines=13> */
.L_x_10747:
[----:B------:R-:W-:Y:S02]  /*1ae30*/  IMAD.MOV.U32 R13, RZ, RZ, R7 ;  /* 0x000000ffff0d7224 */ /* 0x000fe400078e0007 */
[----:B------:R-:W-:Y:S02]  /*1ae40*/  IMAD.MOV.U32 R12, RZ, RZ, 0x3 ;  /* 0x00000003ff0c7424 */ /* 0x000fe400078e00ff */
[----:B------:R-:W-:-:S07]  /*1ae50*/  IMAD.MOV.U32 R2, RZ, RZ, R14 ;  /* 0x000000ffff027224 */ /* 0x000fce00078e000e */
[----:B------:R-:W-:Y:S05]  /*1ae60*/  WARPSYNC.COLLECTIVE R15, `(.L_x_10748) ;  /* 0x000000000f087348 */ /* 0x000fea0003c00000 */
[----:B------:R0:W1:Y:S02]  /*1ae70*/  SHFL.IDX P6, R14, R13, R12, R11 ;  /* 0x0000000c0d0e7389 */ /* 0x00006400000c000b */
[----:B01----:R-:W-:Y:S01]  /*1ae80*/  ENDCOLLECTIVE ;  /* 0x000000000000791b */ /* 0x003fe20003800000 */
.L_x_10748:
        /* <DEDUP_REMOVED lines=14> */
.L_x_10749:
[----:B------:R-:W-:Y:S01]  /*1af70*/  MOV R2, R14 ;  /* 0x0000000e00027202 */ /* 0x000fe20000000f00 */
[----:B------:R-:W-:Y:S06]  /*1af80*/  BRA `(.L_x_10750) ;  /* 0xffffffbc007c7947 */ /* 0x000fec000383ffff */
.L_x_10624:
[----:B-1----:R1:W2:Y:S02]  /*1af90*/  SYNCS.PHASECHK.TRANS64.TRYWAIT P0, [R5+URZ+0x2d860], R2 ;  /* 0x02d86002050075a7 */ /* 0x0022a4000800017f */
[----:B--2---:R-:W-:Y:S05]  /*1afa0*/  @!P0 NANOSLEEP.SYNCS 0x989680 ;  /* 0x009896800000895d */ /* 0x004fea0003900000 */
[----:B------:R-:W2:Y:S02]  /*1afb0*/  @!P0 SYNCS.PHASECHK.TRANS64 P0, [R5+URZ+0x2d860], R2 ;  /* 0x02d86002050085a7 */ /* 0x000ea4000800007f */
[----:B--2---:R-:W-:Y:S05]  /*1afc0*/  @!P0 BRA `(.L_x_10624) ;  /* 0xfffffffc00f08947 */ /* 0x004fea000383ffff */
[----:B------:R-:W-:Y:S05]  /*1afd0*/  BRA `(.L_x_10751) ;  /* 0xffffffbc00e07947 */ /* 0x000fea000383ffff */
.L_x_10625:
        /* <DEDUP_REMOVED lines=8> */
.L_x_10753:
[----:B------:R-:W-:Y:S05]  /*1b060*/  BSYNC B1 ;  /* 0x0000000000017941 */ /* 0x000fea0003800000 */
.L_x_10752:
        /* <DEDUP_REMOVED lines=9> */
.L_x_10754:
[----:B------:R-:W-:Y:S02]  /*1b100*/  IMAD.MOV.U32 R13, RZ, RZ, R25 ;  /* 0x000000ffff0d7224 */ /* 0x000fe400078e0019 */
[----:B------:R-:W-:Y:S01]  /*1b110*/  IMAD.MOV.U32 R12, RZ, RZ, 0x1 ;  /* 0x00000001ff0c7424 */ /* 0x000fe200078e00ff */
[----:B------:R-:W-:-:S07]  /*1b120*/  MOV R2, R14 ;  /* 0x0000000e00027202 */ /* 0x000fce0000000f00 */
[----:B------:R-:W-:Y:S05]  /*1b130*/  WARPSYNC.COLLECTIVE R15, `(.L_x_10755) ;  /* 0x000000000f087348 */ /* 0x000fea0003c00000 */
[----:B------:R0:W1:Y:S02]  /*1b140*/  SHFL.IDX P6, R14, R13, R12, R11 ;  /* 0x0000000c0d0e7389 */ /* 0x00006400000c000b */
[----:B01----:R-:W-:Y:S01]  /*1b150*/  ENDCOLLECTIVE ;  /* 0x000000000000791b */ /* 0x003fe20003800000 */
.L_x_10755:
        /* <DEDUP_REMOVED lines=16> */
.L_x_10756:
[----:B------:R-:W-:Y:S01]  /*1b260*/  IMAD.MOV.U32 R13, RZ, RZ, R25 ;  /* 0x000000ffff0d7224 */ /* 0x000fe200078e0019 */
[----:B------:R-:W-:Y:S01]  /*1b270*/  MOV R12, 0x2 ;  /* 0x00000002000c7802 */ /* 0x000fe20000000f00 */
[----:B------:R-:W-:-:S07]  /*1b280*/  IMAD.MOV.U32 R2, RZ, RZ, R14 ;  /* 0x000000ffff027224 */ /* 0x000fce00078e000e */
[----:B------:R-:W-:Y:S05]  /*1b290*/  WARPSYNC.COLLECTIVE R15, `(.L_x_10757) ;  /* 0x000000000f087348 */ /* 0x000fea0003c00000 */
[----:B------:R0:W1:Y:S02]  /*1b2a0*/  SHFL.IDX P6, R14, R13, R12, R11 ;  /* 0x0000000c0d0e7389 */ /* 0x00006400000c000b */
[----:B01----:R-:W-:Y:S01]  /*1b2b0*/  ENDCOLLECTIVE ;  /* 0x000000000000791b */ /* 0x003fe20003800000 */
.L_x_10757:
        /* <DEDUP_REMOVED lines=16> */
.L_x_10758:
[----:B------:R-:W-:Y:S01]  /*1b3c0*/  MOV R13, R25 ;  /* 0x00000019000d7202 */ /* 0x000fe20000000f00 */
[----:B------:R-:W-:Y:S02]  /*1b3d0*/  IMAD.MOV.U32 R12, RZ, RZ, 0x3 ;  /* 0x00000003ff0c7424 */ /* 0x000fe400078e00ff */
[----:B------:R-:W-:-:S07]  /*1b3e0*/  IMAD.MOV.U32 R2, RZ, RZ, R14 ;  /* 0x000000ffff027224 */ /* 0x000fce00078e000e */
[----:B------:R-:W-:Y:S05]  /*1b3f0*/  WARPSYNC.COLLECTIVE R15, `(.L_x_10759) ;  /* 0x000000000f087348 */ /* 0x000fea0003c00000 */
[----:B------:R0:W1:Y:S02]  /*1b400*/  SHFL.IDX P6, R14, R13, R12, R11 ;  /* 0x0000000c0d0e7389 */ /* 0x00006400000c000b */
[----:B01----:R-:W-:Y:S01]  /*1b410*/  ENDCOLLECTIVE ;  /* 0x000000000000791b */ /* 0x003fe20003800000 */
.L_x_10759:
        /* <DEDUP_REMOVED lines=13> */
.L_x_10760:
        /* <DEDUP_REMOVED lines=8> */
.L_x_10633:
[----:B-1----:R1:W2:Y:S02]  /*1b570*/  SYNCS.PHASECHK.TRANS64.TRYWAIT P0, [R0+URZ+0x2d860], R3 ;  /* 0x02d86003000075a7 */ /* 0x0022a4000800017f */
[----:B--2---:R-:W-:Y:S05]  /*1b580*/  @!P0 NANOSLEEP.SYNCS 0x989680 ;  /* 0x009896800000895d */ /* 0x004fea0003900000 */
[----:B------:R-:W2:Y:S02]  /*1b590*/  @!P0 SYNCS.PHASECHK.TRANS64 P0, [R0+URZ+0x2d860], R3 ;  /* 0x02d86003000085a7 */ /* 0x000ea4000800007f */
[----:B--2---:R-:W-:Y:S05]  /*1b5a0*/  @!P0 BRA `(.L_x_10633) ;  /* 0xfffffffc00f08947 */ /* 0x004fea000383ffff */
[----:B------:R-:W-:Y:S05]  /*1b5b0*/  BRA `(.L_x_10762) ;  /* 0xffffffc000687947 */ /* 0x000fea000383ffff */
.L_x_10634:
[----:B------:R-:W-:Y:S01]  /*1b5c0*/  BSSY B0, `(.L_x_10763) ;  /* 0x0000008000007945 */ /* 0x000fe20003800000 */
[----:B------:R-:W-:Y:S01]  /*1b5d0*/  MOV R13, R25 ;  /* 0x00000019000d7202 */ /* 0x000fe20000000f00 */
[----:B------:R-:W-:Y:S02]  /*1b5e0*/  IMAD.MOV.U32 R12, RZ, RZ, RZ ;  /* 0x000000ffff0c7224 */ /* 0x000fe400078e00ff */
[----:B------:R-:W-:Y:S02]  /*1b5f0*/  IMAD.MOV.U32 R11, RZ, RZ, 0x1c1f ;  /* 0x00001c1fff0b7424 */ /* 0x000fe400078e00ff */
[----:B------:R-:W-:-:S07]  /*1b600*/  IMAD.MOV.U32 R15, RZ, RZ, -0x1 ;  /* 0xffffffffff0f7424 */ /* 0x000fce00078e00ff */
[----:B01---5:R-:W-:Y:S05]  /*1b610*/  WARPSYNC.COLLECTIVE R15, `(.L_x_10764) ;  /* 0x000000000f087348 */ /* 0x023fea0003c00000 */
[----:B------:R2:W3:Y:S02]  /*1b620*/  SHFL.IDX P6, R14, R13, R12, R11 ;  /* 0x0000000c0d0e7389 */ /* 0x0004e400000c000b */
[----:B0123-5:R-:W-:Y:S01]  /*1b630*/  ENDCOLLECTIVE ;  /* 0x000000000000791b */ /* 0x02ffe20003800000 */
.L_x_10764:
[----:B------:R-:W-:Y:S05]  /*1b640*/  BSYNC B0 ;  /* 0x0000000000007941 */ /* 0x000fea0003800000 */
.L_x_10763:
        /* <DEDUP_REMOVED lines=10> */
.L_x_10765:
[----:B------:R-:W-:Y:S01]  /*1b6f0*/  ULDC UR4, c[0x0][0x2f4] ;  /* 0x0000bd0000047ab9 */ /* 0x000fe20000000800 */
[----:B------:R-:W-:Y:S02]  /*1b700*/  IMAD.MOV.U32 R13, RZ, RZ, R25 ;  /* 0x000000ffff0d7224 */ /* 0x000fe400078e0019 */
[----:B------:R-:W-:Y:S02]  /*1b710*/  IMAD.MOV.U32 R12, RZ, RZ, 0x1 ;  /* 0x00000001ff0c7424 */ /* 0x000fe400078e00ff */
[----:B------:R-:W-:-:S05]  /*1b720*/  IMAD.SHL.U32 R7, R2, 0x8, RZ ;  /* 0x0000000802077824 */ /* 0x000fca00078e00ff */
[----:B------:R-:W-:-:S04]  /*1b730*/  LOP3.LUT R7, R7, 0x18, RZ, 0xc0, !PT ;  /* 0x0000001807077812 */ /* 0x000fc800078ec0ff */
[C---:B------:R-:W-:Y:S02]  /*1b740*/  SHF.L.U32 R5, R7.reuse, 0x1, RZ ;  /* 0x0000000107057819 */ /* 0x040fe400000006ff */
[C---:B------:R-:W-:Y:S02]  /*1b750*/  ISETP.GE.AND P2, PT, R7.reuse, UR4, PT ;  /* 0x0000000407007c0c */ /* 0x040fe4000bf46270 */
[----:B------:R-:W-:Y:S02]  /*1b760*/  IADD3 R2, P0, R14, R5, RZ ;  /* 0x000000050e027210 */ /* 0x000fe40007f1e0ff */
[C---:B------:R-:W-:Y:S02]  /*1b770*/  LOP3.LUT R8, R7.reuse, 0x20, RZ, 0xfc, !PT ;  /* 0x0000002007087812 */ /* 0x040fe400078efcff */
[----:B------:R-:W-:Y:S01]  /*1b780*/  LOP3.LUT R7, R7, 0x40, RZ, 0xfc, !PT ;  /* 0x0000004007077812 */ /* 0x000fe200078efcff */
[----:B------:R-:W-:Y:S01]  /*1b790*/  IMAD.X R3, RZ, RZ, R3, P0 ;  /* 0x000000ffff037224 */ /* 0x000fe200000e0603 */
[----:B------:R-:W-:-:S02]  /*1b7a0*/  ISETP.LT.OR P3, PT, R6, 0x1, P2 ;  /* 0x000000010600780c */ /* 0x000fc40001761670 */
[----:B------:R-:W-:Y:S02]  /*1b7b0*/  ISETP.GE.AND P1, PT, R8, UR4, PT ;  /* 0x0000000408007c0c */ /* 0x000fe4000bf26270 */
[----:B------:R-:W-:-:S13]  /*1b7c0*/  ISETP.GE.AND P0, PT, R7, UR4, PT ;  /* 0x0000000407007c0c */ /* 0x000fda000bf06270 */
[----:B------:R-:W-:Y:S05]  /*1b7d0*/  WARPSYNC.COLLECTIVE R15, `(.L_x_10766) ;  /* 0x000000000f087348 */ /* 0x000fea0003c00000 */
[----:B------:R0:W1:Y:S02]  /*1b7e0*/  SHFL.IDX P6, R14, R13, R12, R11 ;  /* 0x0000000c0d0e7389 */ /* 0x00006400000c000b */
[----:B01----:R-:W-:Y:S01]  /*1b7f0*/  ENDCOLLECTIVE ;  /* 0x000000000000791b */ /* 0x003fe20003800000 */
.L_x_10766:
        /* <DEDUP_REMOVED lines=9> */
[----:B------:R-:W-:Y:S02]  /*1b890*/  ISETP.LT.OR P3, PT, R6, 0x21, P2 ;  /* 0x000000210600780c */ /* 0x000fe40001761670 */
[----:B0-----:R-:W-:-:S11]  /*1b8a0*/  MOV R3, R14 ;  /* 0x0000000e00037202 */ /* 0x001fd60000000f00 */
[----:B------:R-:W-:Y:S05]  /*1b8b0*/  WARPSYNC.COLLECTIVE R15, `(.L_x_10767) ;  /* 0x000000000f087348 */ /* 0x000fea0003c00000 */
[----:B------:R0:W1:Y:S02]  /*1b8c0*/  SHFL.IDX P6, R14, R13, R12, R11 ;  /* 0x0000000c0d0e7389 */ /* 0x00006400000c000b */
[----:B01----:R-:W-:Y:S01]  /*1b8d0*/  ENDCOLLECTIVE ;  /* 0x000000000000791b */ /* 0x003fe20003800000 */
.L_x_10767:
[----:B------:R-:W-:Y:S02]  /*1b8e0*/  IMAD.MOV.U32 R13, RZ, RZ, R25 ;  /* 0x000000ffff0d7224 */ /* 0x000fe400078e0019 */
[----:B------:R-:W-:Y:S01]  /*1b8f0*/  IMAD.MOV.U32 R12, RZ, RZ, 0x2 ;  /* 0x00000002ff0c7424 */ /* 0x000fe200078e00ff */
[----:B------:R-:W-:-:S13]  /*1b900*/  IADD3 R2, P4, R14, R5, RZ ;  /* 0x000000050e027210 */ /* 0x000fda0007f9e0ff */
[----:B------:R-:W-:Y:S05]  /*1b910*/  WARPSYNC.COLLECTIVE R15, `(.L_x_10768) ;  /* 0x000000000f087348 */ /* 0x000fea0003c00000 */
[----:B------:R0:W1:Y:S02]  /*1b920*/  SHFL.IDX P6, R14, R13, R12, R11 ;  /* 0x0000000c0d0e7389 */ /* 0x00006400000c000b */
[----:B01----:R-:W-:Y:S01]  /*1b930*/  ENDCOLLECTIVE ;  /* 0x000000000000791b */ /* 0x003fe20003800000 */
.L_x_10768:
        /* <DEDUP_REMOVED lines=10> */
[----:B------:R-:W-:Y:S02]  /*1b9e0*/  ISETP.LT.OR P3, PT, R6, 0x41, P2 ;  /* 0x000000410600780c */ /* 0x000fe40001761670 */
[----:B0-----:R-:W-:-:S11]  /*1b9f0*/  MOV R3, R14 ;  /* 0x0000000e00037202 */ /* 0x001fd60000000f00 */
[----:B------:R-:W-:Y:S05]  /*1ba00*/  WARPSYNC.COLLECTIVE R15, `(.L_x_10769) ;  /* 0x000000000f087348 */ /* 0x000fea0003c00000 */
[----:B------:R0:W1:Y:S02]  /*1ba10*/  SHFL.IDX P6, R14, R13, R12, R11 ;  /* 0x0000000c0d0e7389 */ /* 0x00006400000c000b */
[----:B01----:R-:W-:Y:S01]  /*1ba20*/  ENDCOLLECTIVE ;  /* 0x000000000000791b */ /* 0x003fe20003800000 */
.L_x_10769:
[----:B------:R-:W-:Y:S02]  /*1ba30*/  IMAD.MOV.U32 R13, RZ, RZ, R25 ;  /* 0x000000ffff0d7224 */ /* 0x000fe400078e0019 */
[----:B------:R-:W-:Y:S01]  /*1ba40*/  IMAD.MOV.U32 R12, RZ, RZ, 0x3 ;  /* 0x00000003ff0c7424 */ /* 0x000fe200078e00ff */
[----:B------:R-:W-:-:S13]  /*1ba50*/  IADD3 R2, P4, R14, R5, RZ ;  /* 0x000000050e027210 */ /* 0x000fda0007f9e0ff */
[----:B------:R-:W-:Y:S05]  /*1ba60*/  WARPSYNC.COLLECTIVE R15, `(.L_x_10770) ;  /* 0x000000000f087348 */ /* 0x000fea0003c00000 */
[----:B------:R0:W1:Y:S02]  /*1ba70*/  SHFL.IDX P6, R14, R13, R12, R11 ;  /* 0x0000000c0d0e7389 */ /* 0x00006400000c000b */
[----:B01----:R-:W-:Y:S01]  /*1ba80*/  ENDCOLLECTIVE ;  /* 0x000000000000791b */ /* 0x003fe20003800000 */
.L_x_10770:
        /* <DEDUP_REMOVED lines=14> */
.L_x_10771:
[----:B------:R-:W-:Y:S05]  /*1bb70*/  BRA `(.L_x_10772) ;  /* 0xffffffbc00c87947 */ /* 0x000fea000383ffff */
.L_x_10639:
[----:B------:R-:W-:Y:S01]  /*1bb80*/  BSSY B0, `(.L_x_10773) ;  /* 0x0000008000007945 */ /* 0x000fe20003800000 */
[----:B------:R-:W-:Y:S01]  /*1bb90*/  IMAD.MOV.U32 R13, RZ, RZ, R16 ;  /* 0x000000ffff0d7224 */ /* 0x000fe200078e0010 */
[----:B------:R-:W-:Y:S01]  /*1bba0*/  MOV R15, 0xffffffff ;  /* 0xffffffff000f7802 */ /* 0x000fe20000000f00 */
[----:B------:R-:W-:Y:S02]  /*1bbb0*/  IMAD.MOV.U32 R12, RZ, RZ, RZ ;  /* 0x000000ffff0c7224 */ /* 0x000fe400078e00ff */
[----:B------:R-:W-:-:S07]  /*1bbc0*/  IMAD.MOV.U32 R11, RZ, RZ, 0x1f ;  /* 0x0000001fff0b7424 */ /* 0x000fce00078e00ff */
[----:B01---5:R-:W-:Y:S05]  /*1bbd0*/  WARPSYNC.COLLECTIVE R15, `(.L_x_10774) ;  /* 0x000000000f087348 */ /* 0x023fea0003c00000 */
[----:B------:R2:W3:Y:S02]  /*1bbe0*/  SHFL.IDX P6, R14, R13, R12, R11 ;  /* 0x0000000c0d0e7389 */ /* 0x0004e400000c000b */
[----:B0123-5:R-:W-:Y:S01]  /*1bbf0*/  ENDCOLLECTIVE ;  /* 0x000000000000791b */ /* 0x02ffe20003800000 */
.L_x_10774:
[----:B------:R-:W-:Y:S05]  /*1bc00*/  BSYNC B0 ;  /* 0x0000000000007941 */ /* 0x000fea0003800000 */
.L_x_10773:
        /* <DEDUP_REMOVED lines=9> */
.L_x_10775:
[----:B------:R-:W-:Y:S02]  /*1bca0*/  ULDC UR4, c[0x0][0xc3c] ;  /* 0x00030f0000047ab9 */ /* 0x000fe40000000800 */
[----:B------:R-:W-:-:S13]  /*1bcb0*/  ISETP.GE.OR P1, PT, R5, UR4, !P0 ;  /* 0x0000000405007c0c */ /* 0x000fda000c726670 */
[----:B------:R-:W0:Y:S01]  /*1bcc0*/  @!P1 LDC.64 R2, c[0x0][0xc80] ;  /* 0x00032000ff029b82 */ /* 0x000e220000000a00 */
[----:B------:R-:W-:Y:S02]  /*1bcd0*/  IMAD.MOV.U32 R11, RZ, RZ, RZ ;  /* 0x000000ffff0b7224 */ /* 0x000fe400078e00ff */
        /* <DEDUP_REMOVED lines=9> */
[----:B------:R-:W-:-:S04]  /*1bd70*/  ISETP.NE.AND P1, PT, R8, RZ, PT ;  /* 0x000000ff0800720c */ /* 0x000fc80003f25270 */
[----:B------:R-:W-:-:S09]  /*1bd80*/  MOV R13, R2 ;  /* 0x00000002000d7202 */ /* 0x000fd20000000f00 */
[----:B------:R-:W-:Y:S05]  /*1bd90*/  WARPSYNC.COLLECTIVE R15, `(.L_x_10776) ;  /* 0x000000000f087348 */ /* 0x000fea0003c00000 */
[----:B------:R0:W1:Y:S02]  /*1bda0*/  SHFL.UP P6, R14, R13, R12, R11 ;  /* 0x0400000c0d0e7389 */ /* 0x00006400000c000b */
[----:B01----:R-:W-:Y:S01]  /*1bdb0*/  ENDCOLLECTIVE ;  /* 0x000000000000791b */ /* 0x003fe20003800000 */
.L_x_10776:
[----:B------:R-:W-:Y:S01]  /*1bdc0*/  IMAD.MOV.U32 R12, RZ, RZ, 0x2 ;  /* 0x00000002ff0c7424 */ /* 0x000fe200078e00ff */
[----:B------:R-:W-:-:S05]  /*1bdd0*/  SEL R5, R14, RZ, P1 ;  /* 0x000000ff0e057207 */ /* 0x000fca0000800000 */
[----:B------:R-:W-:-:S04]  /*1bde0*/  IMAD.IADD R5, R2, 0x1, R5 ;  /* 0x0000000102057824 */ /* 0x000fc800078e0205 */
[----:B------:R-:W-:-:S07]  /*1bdf0*/  IMAD.MOV.U32 R13, RZ, RZ, R5 ;  /* 0x000000ffff0d7224 */ /* 0x000fce00078e0005 */
[----:B------:R-:W-:Y:S05]  /*1be00*/  WARPSYNC.COLLECTIVE R15, `(.L_x_10777) ;  /* 0x000000000f087348 */ /* 0x000fea0003c00000 */
[----:B------:R0:W1:Y:S02]  /*1be10*/  SHFL.UP P6, R14, R13, R12, R11 ;  /* 0x0400000c0d0e7389 */ /* 0x00006400000c000b */
[----:B01----:R-:W-:Y:S01]  /*1be20*/  ENDCOLLECTIVE ;  /* 0x000000000000791b */ /* 0x003fe20003800000 */
.L_x_10777:
[----:B------:R-:W-:Y:S01]  /*1be30*/  IMAD.MOV.U32 R12, RZ, RZ, 0x4 ;  /* 0x00000004ff0c7424 */ /* 0x000fe200078e00ff */
[----:B------:R-:W-:-:S04]  /*1be40*/  SEL R6, R14, RZ, P2 ;  /* 0x000000ff0e067207 */ /* 0x000fc80001000000 */
[----:B------:R-:W-:-:S05]  /*1be50*/  IADD3 R6, R5, R6, RZ ;  /* 0x0000000605067210 */ /* 0x000fca0007ffe0ff */
[----:B------:R-:W-:-:S07]  /*1be60*/  IMAD.MOV.U32 R13, RZ, RZ, R6 ;  /* 0x000000ffff0d7224 */ /* 0x000fce00078e0006 */
[----:B------:R-:W-:Y:S05]  /*1be70*/  WARPSYNC.COLLECTIVE R15, `(.L_x_10778) ;  /* 0x000000000f087348 */ /* 0x000fea0003c00000 */
[----:B------:R0:W1:Y:S02]  /*1be80*/  SHFL.UP P6, R14, R13, R12, R11 ;  /* 0x0400000c0d0e7389 */ /* 0x00006400000c000b */
[----:B01----:R-:W-:Y:S01]  /*1be90*/  ENDCOLLECTIVE ;  /* 0x000000000000791b */ /* 0x003fe20003800000 */
.L_x_10778:
[----:B------:R-:W-:Y:S02]  /*1bea0*/  MOV R12, 0x8 ;  /* 0x00000008000c7802 */ /* 0x000fe40000000f00 */
[----:B------:R-:W-:-:S05]  /*1beb0*/  SEL R7, R14, RZ, P3 ;  /* 0x000000ff0e077207 */ /* 0x000fca0001800000 */
[----:B------:R-:W-:-:S04]  /*1bec0*/  IMAD.IADD R7, R6, 0x1, R7 ;  /* 0x0000000106077824 */ /* 0x000fc800078e0207 */
[----:B------:R-:W-:-:S07]  /*1bed0*/  IMAD.MOV.U32 R13, RZ, RZ, R7 ;  /* 0x000000ffff0d7224 */ /* 0x000fce00078e0007 */
[----:B------:R-:W-:Y:S05]  /*1bee0*/  WARPSYNC.COLLECTIVE R15, `(.L_x_10779) ;  /* 0x000000000f087348 */ /* 0x000fea0003c00000 */
[----:B------:R0:W1:Y:S02]  /*1bef0*/  SHFL.UP P6, R14, R13, R12, R11 ;  /* 0x0400000c0d0e7389 */ /* 0x00006400000c000b */
[----:B01----:R-:W-:Y:S01]  /*1bf00*/  ENDCOLLECTIVE ;  /* 0x000000000000791b */ /* 0x003fe20003800000 */
.L_x_10779:
[----:B------:R-:W-:Y:S01]  /*1bf10*/  IMAD.MOV.U32 R12, RZ, RZ, 0x10 ;  /* 0x00000010ff0c7424 */ /* 0x000fe200078e00ff */
[----:B------:R-:W-:-:S05]  /*1bf20*/  SEL R14, R14, RZ, P4 ;  /* 0x000000ff0e0e7207 */ /* 0x000fca0002000000 */
[----:B------:R-:W-:-:S04]  /*1bf30*/  IMAD.IADD R5, R7, 0x1, R14 ;  /* 0x0000000107057824 */ /* 0x000fc800078e020e */
[----:B------:R-:W-:-:S07]  /*1bf40*/  IMAD.MOV.U32 R13, RZ, RZ, R5 ;  /* 0x000000ffff0d7224 */ /* 0x000fce00078e0005 */
[----:B------:R-:W-:Y:S05]  /*1bf50*/  WARPSYNC.COLLECTIVE R15, `(.L_x_10780) ;  /* 0x000000000f087348 */ /* 0x000fea0003c00000 */
[----:B------:R0:W1:Y:S02]  /*1bf60*/  SHFL.UP P6, R14, R13, R12, R11 ;  /* 0x0400000c0d0e7389 */ /* 0x00006400000c000b */
[----:B01----:R-:W-:Y:S01]  /*1bf70*/  ENDCOLLECTIVE ;  /* 0x000000000000791b */ /* 0x003fe20003800000 */
.L_x_10780:
        /* <DEDUP_REMOVED lines=8> */
.L_x_10781:
[----:B------:R-:W-:Y:S05]  /*1c000*/  BRA `(.L_x_10782) ;  /* 0xffffffbc00e47947 */ /* 0x000fea000383ffff */
.L_x_10644:
        /* <DEDUP_REMOVED lines=8> */
.L_x_10784:
[----:B------:R-:W-:Y:S05]  /*1c090*/  BSYNC B0 ;  /* 0x0000000000007941 */ /* 0x000fea0003800000 */
.L_x_10783:
        /* <DEDUP_REMOVED lines=8> */
.L_x_10785:
[----:B------:R-:W-:Y:S01]  /*1c120*/  IMAD.MOV.U32 R12, RZ, RZ, 0x4 ;  /* 0x00000004ff0c7424 */ /* 0x000fe200078e00ff */
[----:B------:R-:W-:-:S05]  /*1c130*/  SEL R14, R14, RZ, P2 ;  /* 0x000000ff0e0e7207 */ /* 0x000fca0001000000 */
[----:B------:R-:W-:-:S04]  /*1c140*/  IMAD.IADD R3, R13, 0x1, R14 ;  /* 0x000000010d037824 */ /* 0x000fc800078e020e */
[----:B------:R-:W-:-:S07]  /*1c150*/  IMAD.MOV.U32 R13, RZ, RZ, R3 ;  /* 0x000000ffff0d7224 */ /* 0x000fce00078e0003 */
[----:B------:R-:W-:Y:S05]  /*1c160*/  WARPSYNC.COLLECTIVE R15, `(.L_x_10786) ;  /* 0x000000000f087348 */ /* 0x000fea0003c00000 */
[----:B------:R0:W1:Y:S02]  /*1c170*/  SHFL.UP P6, R14, R13, R12, R11 ;  /* 0x0400000c0d0e7389 */ /* 0x00006400000c000b */
[----:B01----:R-:W-:Y:S01]  /*1c180*/  ENDCOLLECTIVE ;  /* 0x000000000000791b */ /* 0x003fe20003800000 */
.L_x_10786:
[----:B------:R-:W-:Y:S01]  /*1c190*/  IMAD.MOV.U32 R12, RZ, RZ, 0x8 ;  /* 0x00000008ff0c7424 */ /* 0x000fe200078e00ff */
[----:B------:R-:W-:-:S05]  /*1c1a0*/  SEL R14, R14, RZ, P3 ;  /* 0x000000ff0e0e7207 */ /* 0x000fca0001800000 */
[----:B------:R-:W-:-:S05]  /*1c1b0*/  IMAD.IADD R5, R3, 0x1, R14 ;  /* 0x0000000103057824 */ /* 0x000fca00078e020e */
[----:B------:R-:W-:-:S07]  /*1c1c0*/  MOV R13, R5 ;  /* 0x00000005000d7202 */ /* 0x000fce0000000f00 */
[----:B------:R-:W-:Y:S05]  /*1c1d0*/  WARPSYNC.COLLECTIVE R15, `(.L_x_10787) ;  /* 0x000000000f087348 */ /* 0x000fea0003c00000 */
[----:B------:R0:W1:Y:S02]  /*1c1e0*/  SHFL.UP P6, R14, R13, R12, R11 ;  /* 0x0400000c0d0e7389 */ /* 0x00006400000c000b */
[----:B01----:R-:W-:Y:S01]  /*1c1f0*/  ENDCOLLECTIVE ;  /* 0x000000000000791b */ /* 0x003fe20003800000 */
.L_x_10787:
[----:B------:R-:W-:Y:S01]  /*1c200*/  IMAD.MOV.U32 R12, RZ, RZ, 0x10 ;  /* 0x00000010ff0c7424 */ /* 0x000fe200078e00ff */
[----:B------:R-:W-:-:S05]  /*1c210*/  SEL R6, R14, RZ, P4 ;  /* 0x000000ff0e067207 */ /* 0x000fca0002000000 */
[----:B------:R-:W-:-:S04]  /*1c220*/  IMAD.IADD R6, R5, 0x1, R6 ;  /* 0x0000000105067824 */ /* 0x000fc800078e0206 */
[----:B------:R-:W-:-:S07]  /*1c230*/  IMAD.MOV.U32 R13, RZ, RZ, R6 ;  /* 0x000000ffff0d7224 */ /* 0x000fce00078e0006 */
[----:B------:R-:W-:Y:S05]  /*1c240*/  WARPSYNC.COLLECTIVE R15, `(.L_x_10788) ;  /* 0x000000000f087348 */ /* 0x000fea0003c00000 */
[----:B------:R0:W1:Y:S02]  /*1c250*/  SHFL.UP P6, R14, R13, R12, R11 ;  /* 0x0400000c0d0e7389 */ /* 0x00006400000c000b */
[----:B01----:R-:W-:Y:S01]  /*1c260*/  ENDCOLLECTIVE ;  /* 0x000000000000791b */ /* 0x003fe20003800000 */
.L_x_10788:
        /* <DEDUP_REMOVED lines=8> */
.L_x_10789:
[----:B------:R-:W-:Y:S05]  /*1c2f0*/  BRA `(.L_x_10790) ;  /* 0xffffffbc00c47947 */ /* 0x000fea000383ffff */
.L_x_10646:
[----:B------:R-:W-:Y:S01]  /*1c300*/  BSSY B0, `(.L_x_10791) ;  /* 0x0000006000007945 */ /* 0x000fe20003800000 */
[----:B------:R-:W-:Y:S01]  /*1c310*/  PLOP3.LUT P6, PT, P6, PT, PT, 0x8, 0x0 ;  /* 0x000000000000781c */ /* 0x000fe200037ce170 */
[----:B------:R-:W-:-:S12]  /*1c320*/  IMAD.MOV.U32 R15, RZ, RZ, -0x1 ;  /* 0xffffffffff0f7424 */ /* 0x000fd800078e00ff */
[----:B0----5:R-:W-:Y:S05]  /*1c330*/  WARPSYNC.COLLECTIVE R15, `(.L_x_10792) ;  /* 0x000000000f087348 */ /* 0x021fea0003c00000 */
[----:B------:R-:W-:Y:S01]  /*1c340*/  VOTE.ANY R14, PT, P6 ;  /* 0x00000000000e7806 */ /* 0x000fe200030e0100 */
[----:B0----5:R-:W-:Y:S06]  /*1c350*/  ENDCOLLECTIVE ;  /* 0x000000000000791b */ /* 0x021fec0003800000 */
.L_x_10792:
[----:B------:R-:W-:Y:S05]  /*1c360*/  BSYNC B0 ;  /* 0x0000000000007941 */ /* 0x000fea0003800000 */
.L_x_10791:
        /* <DEDUP_REMOVED lines=9> */
.L_x_10793:
[----:B------:R-:W-:Y:S01]  /*1c400*/  MOV R17, R14 ;  /* 0x0000000e00117202 */ /* 0x000fe20000000f00 */
[----:B------:R-:W-:Y:S06]  /*1c410*/  BRA `(.L_x_10794) ;  /* 0xffffffbc00b47947 */ /* 0x000fec000383ffff */
.L_x_10648:
[----:B------:R-:W-:Y:S01]  /*1c420*/  BSSY B0, `(.L_x_10795) ;  /* 0x0000007000007945 */ /* 0x000fe20003800000 */
[----:B------:R-:W-:Y:S02]  /*1c430*/  IMAD.MOV.U32 R13, RZ, RZ, R3 ;  /* 0x000000ffff0d7224 */ /* 0x000fe400078e0003 */
[----:B------:R-:W-:Y:S02]  /*1c440*/  IMAD.MOV.U32 R11, RZ, RZ, 0x1f ;  /* 0x0000001fff0b7424 */ /* 0x000fe400078e00ff */
[----:B------:R-:W-:-:S07]  /*1c450*/  IMAD.MOV.U32 R15, RZ, RZ, -0x1 ;  /* 0xffffffffff0f7424 */ /* 0x000fce00078e00ff */
[----:B012---:R-:W-:Y:S05]  /*1c460*/  WARPSYNC.COLLECTIVE R15, `(.L_x_10796) ;  /* 0x000000000f087348 */ /* 0x007fea0003c00000 */
[----:B------:R3:W4:Y:S02]  /*1c470*/  SHFL.IDX P6, R14, R13, R12, R11 ;  /* 0x0000000c0d0e7389 */ /* 0x00072400000c000b */
[----:B01234-:R-:W-:Y:S01]  /*1c480*/  ENDCOLLECTIVE ;  /* 0x000000000000791b */ /* 0x01ffe20003800000 */
.L_x_10796:
[----:B------:R-:W-:Y:S05]  /*1c490*/  BSYNC B0 ;  /* 0x0000000000007941 */ /* 0x000fea0003800000 */
.L_x_10795:
[----:B------:R-:W-:Y:S05]  /*1c4a0*/  BRA `(.L_x_10647) ;  /* 0xffffffbc00ac7947 */ /* 0x000fea000383ffff */
.L_x_10652:
[----:B0-----:R0:W3:Y:S02]  /*1c4b0*/  SYNCS.PHASECHK.TRANS64.TRYWAIT P0, [R5+URZ+0x2d820], R0 ;  /* 0x02d82000050075a7 */ /* 0x0010e4000800017f */
[----:B---3--:R-:W-:Y:S05]  /*1c4c0*/  @!P0 NANOSLEEP.SYNCS 0x989680 ;  /* 0x009896800000895d */ /* 0x008fea0003900000 */
[----:B------:R-:W3:Y:S02]  /*1c4d0*/  @!P0 SYNCS.PHASECHK.TRANS64 P0, [R5+URZ+0x2d820], R0 ;  /* 0x02d82000050085a7 */ /* 0x000ee4000800007f */
[----:B---3--:R-:W-:Y:S05]  /*1c4e0*/  @!P0 BRA `(.L_x_10652) ;  /* 0xfffffffc00f08947 */ /* 0x008fea000383ffff */
[----:B------:R-:W-:Y:S05]  /*1c4f0*/  BRA `(.L_x_10797) ;  /* 0xffffffc000987947 */ /* 0x000fea000383ffff */
.L_x_10653:
[----:B------:R-:W3:Y:S01]  /*1c500*/  S2R R2, SR_TID.X ;  /* 0x0000000000027919 */ /* 0x000ee20000002100 */
[----:B------:R-:W-:Y:S01]  /*1c510*/  BSSY B0, `(.L_x_10798) ;  /* 0x000000a000007945 */ /* 0x000fe20003800000 */
[----:B------:R-:W-:Y:S01]  /*1c520*/  MOV R12, RZ ;  /* 0x000000ff000c7202 */ /* 0x000fe20000000f00 */
[----:B------:R-:W-:Y:S02]  /*1c530*/  IMAD.MOV.U32 R11, RZ, RZ, 0x1f ;  /* 0x0000001fff0b7424 */ /* 0x000fe400078e00ff */
[----:B------:R-:W-:Y:S01]  /*1c540*/  IMAD.MOV.U32 R15, RZ, RZ, -0x1 ;  /* 0xffffffffff0f7424 */ /* 0x000fe200078e00ff */
[----:B---3--:R-:W-:-:S04]  /*1c550*/  SHF.R.U32.HI R2, RZ, 0x5, R2 ;  /* 0x00000005ff027819 */ /* 0x008fc80000011602 */
[----:B------:R-:W-:-:S05]  /*1c560*/  LOP3.LUT R2, R2, 0x3, RZ, 0xc0, !PT ;  /* 0x0000000302027812 */ /* 0x000fca00078ec0ff */
[----:B------:R-:W-:-:S07]  /*1c570*/  IMAD.MOV.U32 R13, RZ, RZ, R2 ;  /* 0x000000ffff0d7224 */ /* 0x000fce00078e0002 */
[----:B012-4-:R-:W-:Y:S05]  /*1c580*/  WARPSYNC.COLLECTIVE R15, `(.L_x_10799) ;  /* 0x000000000f087348 */ /* 0x017fea0003c00000 */
[----:B------:R3:W0:Y:S02]  /*1c590*/  SHFL.IDX P6, R14, R13, R12, R11 ;  /* 0x0000000c0d0e7389 */ /* 0x00062400000c000b */
[----:B01234-:R-:W-:Y:S01]  /*1c5a0*/  ENDCOLLECTIVE ;  /* 0x000000000000791b */ /* 0x01ffe20003800000 */
.L_x_10799:
[----:B------:R-:W-:Y:S05]  /*1c5b0*/  BSYNC B0 ;  /* 0x0000000000007941 */ /* 0x000fea0003800000 */
.L_x_10798:
[----:B------:R-:W-:Y:S05]  /*1c5c0*/  BRA `(.L_x_10800) ;  /* 0xffffffc000807947 */ /* 0x000fea000383ffff */
.L_x_10654:
[----:B------:R-:W-:Y:S01]  /*1c5d0*/  BSSY B0, `(.L_x_10801) ;  /* 0x0000006000007945 */ /* 0x000fe20003800000 */
[----:B------:R-:W-:-:S07]  /*1c5e0*/  IMAD.MOV.U32 R15, RZ, RZ, -0x1 ;  /* 0xffffffffff0f7424 */ /* 0x000fce00078e00ff */
[----:B012-4-:R-:W-:Y:S05]  /*1c5f0*/  WARPSYNC.COLLECTIVE R15, `(.L_x_10802) ;  /* 0x000000000f0c7348 */ /* 0x017fea0003c00000 */
[----:B------:R-:W-:Y:S02]  /*1c600*/  ELECT P6, UR62, PT ;  /* 0x00000000003e782f */ /* 0x000fe400038c0000 */
[----:B------:R-:W-:Y:S01]  /*1c610*/  MOV R14, UR62 ;  /* 0x0000003e000e7c02 */ /* 0x000fe20008000f00 */
[----:B012-4-:R-:W-:Y:S10]  /*1c620*/  ENDCOLLECTIVE ;  /* 0x000000000000791b */ /* 0x017ff40003800000 */
.L_x_10802:
[----:B------:R-:W-:Y:S05]  /*1c630*/  BSYNC B0 ;  /* 0x0000000000007941 */ /* 0x000fea0003800000 */
.L_x_10801:
[----:B------:R-:W-:Y:S05]  /*1c640*/  BRA `(.L_x_10803) ;  /* 0xffffffc000747947 */ /* 0x000fea000383ffff */
.L_x_10656:
[----:B0-----:R0:W3:Y:S02]  /*1c650*/  SYNCS.PHASECHK.TRANS64.TRYWAIT P1, [R3+URZ+0x2d840], R2 ;  /* 0x02d84002030075a7 */ /* 0x0010e4000802017f */
[----:B---3--:R-:W-:Y:S05]  /*1c660*/  @!P1 NANOSLEEP.SYNCS 0x989680 ;  /* 0x009896800000995d */ /* 0x008fea0003900000 */
[----:B------:R-:W3:Y:S02]  /*1c670*/  @!P1 SYNCS.PHASECHK.TRANS64 P1, [R3+URZ+0x2d840], R2 ;  /* 0x02d84002030095a7 */ /* 0x000ee4000802007f */
[----:B---3--:R-:W-:Y:S05]  /*1c680*/  @!P1 BRA `(.L_x_10656) ;  /* 0xfffffffc00f09947 */ /* 0x008fea000383ffff */
[----:B------:R-:W-:Y:S05]  /*1c690*/  BRA `(.L_x_10804) ;  /* 0xffffffc000987947 */ /* 0x000fea000383ffff */
.L_x_10658:
[----:B---3--:R3:W0:Y:S02]  /*1c6a0*/  SYNCS.PHASECHK.TRANS64.TRYWAIT P1, [R5+URZ+0x2d840], R0 ;  /* 0x02d84000050075a7 */ /* 0x008624000802017f */
[----:B0-----:R-:W-:Y:S05]  /*1c6b0*/  @!P1 NANOSLEEP.SYNCS 0x989680 ;  /* 0x009896800000995d */ /* 0x001fea0003900000 */
[----:B------:R-:W0:Y:S02]  /*1c6c0*/  @!P1 SYNCS.PHASECHK.TRANS64 P1, [R5+URZ+0x2d840], R0 ;  /* 0x02d84000050095a7 */ /* 0x000e24000802007f */
[----:B0-----:R-:W-:Y:S05]  /*1c6d0*/  @!P1 BRA `(.L_x_10658) ;  /* 0xfffffffc00f09947 */ /* 0x001fea000383ffff */
[----:B------:R-:W-:Y:S05]  /*1c6e0*/  BRA `(.L_x_10805) ;  /* 0xffffffc000a87947 */ /* 0x000fea000383ffff */
.L_x_10660:
[----:B------:R0:W0:Y:S02]  /*1c6f0*/  SYNCS.PHASECHK.TRANS64.TRYWAIT P1, [R3+URZ+0x2d860], R2 ;  /* 0x02d86002030075a7 */ /* 0x000024000802017f */
[----:B0-----:R-:W-:Y:S05]  /*1c700*/  @!P1 NANOSLEEP.SYNCS 0x989680 ;  /* 0x009896800000995d */ /* 0x001fea0003900000 */
[----:B------:R-:W0:Y:S02]  /*1c710*/  @!P1 SYNCS.PHASECHK.TRANS64 P1, [R3+URZ+0x2d860], R2 ;  /* 0x02d86002030095a7 */ /* 0x000e24000802007f */
[----:B0-----:R-:W-:Y:S05]  /*1c720*/  @!P1 BRA `(.L_x_10660) ;  /* 0xfffffffc00f09947 */ /* 0x001fea000383ffff */
[----:B------:R-:W-:Y:S05]  /*1c730*/  BRA `(.L_x_10806) ;  /* 0xffffffc000a47947 */ /* 0x000fea000383ffff */
.L_x_10807:
        /* <DEDUP_REMOVED lines=12> */
.L_x_15865:


//--------------------- .text._ZN7cutlass13device_kernelIN5flash11enable_sm90INS1_16FlashAttnFwdSm90INS1_25CollectiveMainloopFwdSm90ILi2EN4cute5tupleIJNS5_1CILi1EEES8_S8_EEENS6_IJNS7_ILi192EEENS7_ILi128EEENS7_ILi96EEEEEELi96ENS_6half_tEfNS_4arch4Sm90ELb0ELb1ELb0ELb0ELb1ELb0ELb0ELb0ELb1ELb1ELb0ELb0EEENS1_21CollectiveEpilogueFwdINS6_IJSA_SC_SB_EEES9_SE_SG_Li384ELb0ELb1ELb0ELb0EEENS1_30DynamicPersistentTileSchedulerILi384ELi128ELb0ELb1ELb1EEEEEEEEEvNT_6ParamsE --------------------------
	.section	.text._ZN7cutlass13device_kernelIN5flash11enable_sm90INS1_16FlashAttnFwdSm90INS1_25CollectiveMainloopFwdSm90ILi2EN4cute5tupleIJNS5_1CILi1EEES8_S8_EEENS6_IJNS7_ILi192EEENS7_ILi128EEENS7_ILi96EEEEEELi96ENS_6half_tEfNS_4arch4Sm90ELb0ELb1ELb0ELb0ELb1ELb0ELb0ELb0ELb1ELb1ELb0ELb0EEENS1_21CollectiveEpilogueFwdINS6_IJSA_SC_SB_EEES9_SE_SG_Li384ELb0ELb1ELb0ELb0EEENS1_30DynamicPersistentTileSchedulerILi384ELi128ELb0ELb1ELb1EEEEEEEEEvNT_6ParamsE,"ax",@progbits
	.align	128
.text._ZN7cutlass13device_kernelIN5flash11enable_sm90INS1_16FlashAttnFwdSm90INS1_25CollectiveMainloopFwdSm90ILi2EN4cute5tupleIJNS5_1CILi1EEES8_S8_EEENS6_IJNS7_ILi192EEENS7_ILi128EEENS7_ILi96EEEEEELi96ENS_6half_tEfNS_4arch4Sm90ELb0ELb1ELb0ELb0ELb1ELb0ELb0ELb0ELb1ELb1ELb0ELb0EEENS1_21CollectiveEpilogueFwdINS6_IJSA_SC_SB_EEES9_SE_SG_Li384ELb0ELb1ELb0ELb0EEENS1_30DynamicPersistentTileSchedulerILi384ELi128ELb0ELb1ELb1EEEEEEEEEvNT_6ParamsE:
        .type           _ZN7cutlass13device_kernelIN5flash11enable_sm90INS1_16FlashAttnFwdSm90INS1_25CollectiveMainloopFwdSm90ILi2EN4cute5tupleIJNS5_1CILi1EEES8_S8_EEENS6_IJNS7_ILi192EEENS7_ILi128EEENS7_ILi96EEEEEELi96ENS_6half_tEfNS_4arch4Sm90ELb0ELb1ELb0ELb0ELb1ELb0ELb0ELb0ELb1ELb1ELb0ELb0EEENS1_21CollectiveEpilogueFwdINS6_IJSA_SC_SB_EEES9_SE_SG_Li384ELb0ELb1ELb0ELb0EEENS1_30DynamicPersistentTileSchedulerILi384ELi128ELb0ELb1ELb1EEEEEEEEEvNT_6ParamsE,@function
        .size           _ZN7cutlass13device_kernelIN5flash11enable_sm90INS1_16FlashAttnFwdSm90INS1_25CollectiveMainloopFwdSm90ILi2EN4cute5tupleIJNS5_1CILi1EEES8_S8_EEENS6_IJNS7_ILi192EEENS7_ILi128EEENS7_ILi96EEEEEELi96ENS_6half_tEfNS_4arch4Sm90ELb0ELb1ELb0ELb0ELb1ELb0ELb0ELb0ELb1ELb1ELb0ELb0EEENS1_21CollectiveEpilogueFwdINS6_IJSA_SC_SB_EEES9_SE_SG_Li384ELb0ELb1ELb0ELb0EEENS1_30DynamicPersistentTileSchedulerILi384ELi128ELb0ELb1ELb1EEEEEEEEEvNT_6ParamsE,(.L_x_15866 - _ZN7cutlass13device_kernelIN5flash11enable_sm90INS1_16FlashAttnFwdSm90INS1_25CollectiveMainloopFwdSm90ILi2EN4cute5tupleIJNS5_1CILi1EEES8_S8_EEENS6_IJNS7_ILi192EEENS7_ILi128EEENS7_ILi96EEEEEELi96ENS_6half_tEfNS_4arch4Sm90ELb0ELb1ELb0ELb0ELb1ELb0ELb0ELb0ELb1ELb1ELb0ELb0EEENS1_21CollectiveEpilogueFwdINS6_IJSA_SC_SB_EEES9_SE_SG_Li384ELb0ELb1ELb0ELb0EEENS1_30DynamicPersistentTileSchedulerILi384ELi128ELb0ELb1ELb1EEEEEEEEEvNT_6ParamsE)
        .other          _ZN7cutlass13device_kernelIN5flash11enable_sm90INS1_16FlashAttnFwdSm90INS1_25CollectiveMainloopFwdSm90ILi2EN4cute5tupleIJNS5_1CILi1EEES8_S8_EEENS6_IJNS7_ILi192EEENS7_ILi128EEENS7_ILi96EEEEEELi96ENS_6half_tEfNS_4arch4Sm90ELb0ELb1ELb0ELb0ELb1ELb0ELb0ELb0ELb1ELb1ELb0ELb0EEENS1_21CollectiveEpilogueFwdINS6_IJSA_SC_SB_EEES9_SE_SG_Li384ELb0ELb1ELb0ELb0EEENS1_30DynamicPersistentTileSchedulerILi384ELi128ELb0ELb1ELb1EEEEEEEEEvNT_6ParamsE,@"STO_CUDA_ENTRY STV_DEFAULT"
_ZN7cutlass13device_kernelIN5flash11enable_sm90INS1_16FlashAttnFwdSm90INS1_25CollectiveMainloopFwdSm90ILi2EN4cute5tupleIJNS5_1CILi1EEES8_S8_EEENS6_IJNS7_ILi192EEENS7_ILi128EEENS7_ILi96EEEEEELi96ENS_6half_tEfNS_4arch4Sm90ELb0ELb1ELb0ELb0ELb1ELb0ELb0ELb0ELb1ELb1ELb0ELb0EEENS1_21CollectiveEpilogueFwdINS6_IJSA_SC_SB_EEES9_SE_SG_Li384ELb0ELb1ELb0ELb0EEENS1_30DynamicPersistentTileSchedulerILi384ELi128ELb0ELb1ELb1EEEEEEEEEvNT_6ParamsE:
        /* <DEDUP_REMOVED lines=45> */
.L_x_10808:
        /* <DEDUP_REMOVED lines=22> */
.L_x_10809:
        /* <DEDUP_REMOVED lines=18> */
.L_x_10810:
        /* <DEDUP_REMOVED lines=22> */
.L_x_10811:
        /* <DEDUP_REMOVED lines=23> */
.L_x_10812:
        /* <DEDUP_REMOVED lines=8> */
.L_x_10814:
        /* <DEDUP_REMOVED lines=27> */
[----:B------:R-:W-:Y:S01]  /*0a50*/  LOP3.LUT R6, R146, 0xffffff80, RZ, 0xc0, !PT ;  /* 0xffffff8092067812 */ /* 0x000fe200078ec0ff */
[C---:B------:R-:W-:Y:S01]  /*0a60*/  IMAD.IADD R4, R151.reuse, 0x1, -R4 ;  /* 0x0000000197047824 */ /* 0x040fe200078e0a04 */
[----:B------:R-:W-:Y:S02]  /*0a70*/  LEA.HI R2, R2, R5, RZ, 0x1 ;  /* 0x0000000502027211 */ /* 0x000fe400078f08ff */
[----:B------:R-:W-:Y:S01]  /*0a80*/  SHF.R.S32.HI R146, RZ, 0x7, R146 ;  /* 0x00000007ff927819 */ /* 0x000fe20000011492 */
[----:B------:R-:W-:Y:S01]  /*0a90*/  IMAD.IADD R145, R151, 0x1, -R6 ;  /* 0x0000000197917824 */ /* 0x000fe200078e0a06 */
[----:B------:R-:W-:-:S02]  /*0aa0*/  SHF.R.S32.HI R3, RZ, 0x1f, R4 ;  /* 0x0000001fff037819 */ /* 0x000fc40000011404 */
[----:B------:R-:W-:Y:S01]  /*0ab0*/  LOP3.LUT R2, R2, 0x1ffffffe, RZ, 0xc0, !PT ;  /* 0x1ffffffe02027812 */ /* 0x000fe200078ec0ff */
[----:B0-----:R-:W-:Y:S01]  /*0ac0*/  ULEA UR40, UR41, UR40, 0x18 ;  /* 0x0000002829287291 */ /* 0x001fe2000f8ec03f */
[----:B------:R-:W-:Y:S02]  /*0ad0*/  LEA.HI R3, R3, R4, RZ, 0x3 ;  /* 0x0000000403037211 */ /* 0x000fe400078f18ff */
[----:B------:R-:W-:Y:S01]  /*0ae0*/  SHF.R.S32.HI R8, RZ, 0x1f, R145 ;  /* 0x0000001fff087819 */ /* 0x000fe20000011491 */
[----:B------:R-:W-:Y:S01]  /*0af0*/  IMAD.IADD R2, R5, 0x1, -R2 ;  /* 0x0000000105027824 */ /* 0x000fe200078e0a02 */
[C---:B------:R-:W-:Y:S01]  /*0b00*/  LOP3.LUT R5, R3.reuse, 0xfffffff8, RZ, 0xc0, !PT ;  /* 0xfffffff803057812 */ /* 0x040fe200078ec0ff */
[----:B------:R-:W-:Y:S01]  /*0b10*/  IMAD.SHL.U32 R3, R3, 0x40, RZ ;  /* 0x0000004003037824 */ /* 0x000fe200078e00ff */
[----:B------:R-:W-:Y:S01]  /*0b20*/  LEA.HI R6, R0, R151, RZ, 0x5 ;  /* 0x0000009700067211 */ /* 0x000fe200078f28ff */
[----:B------:R-:W-:Y:S01]  /*0b30*/  IMAD.SHL.U32 R2, R2, 0x8, RZ ;  /* 0x0000000802027824 */ /* 0x000fe200078e00ff */
[----:B------:R-:W-:Y:S01]  /*0b40*/  LEA.HI R9, R8, R145, RZ, 0x2 ;  /* 0x0000009108097211 */ /* 0x000fe200078f10ff */
[----:B------:R-:W-:Y:S01]  /*0b50*/  IMAD.IADD R5, R4, 0x1, -R5 ;  /* 0x0000000104057824 */ /* 0x000fe200078e0a05 */
[----:B------:R-:W-:-:S02]  /*0b60*/  SHF.R.S32.HI R6, RZ, 0x5, R6 ;  /* 0x00000005ff067819 */ /* 0x000fc40000011406 */
[--C-:B------:R-:W-:Y:S02]  /*0b70*/  SHF.R.S32.HI R7, RZ, 0x2, R9.reuse ;  /* 0x00000002ff077819 */ /* 0x100fe40000011409 */
[----:B------:R-:W-:Y:S01]  /*0b80*/  SHF.R.S32.HI R10, RZ, 0x1f, R9 ;  /* 0x0000001fff0a7819 */ /* 0x000fe20000011409 */
[----:B------:R-:W-:Y:S01]  /*0b90*/  IMAD R13, R6, 0x10, R4 ;  /* 0x00000010060d7824 */ /* 0x000fe200078e0204 */
[C---:B------:R-:W-:Y:S01]  /*0ba0*/  R2P PR, R5.reuse, 0x6 ;  /* 0x0000000605007804 */ /* 0x040fe20000000000 */
[----:B------:R-:W-:Y:S01]  /*0bb0*/  IMAD.SHL.U32 R5, R5, 0x40, RZ ;  /* 0x0000004005057824 */ /* 0x000fe200078e00ff */
[----:B------:R-:W-:Y:S01]  /*0bc0*/  LEA.HI R10, R10, R7, RZ, 0x3 ;  /* 0x000000070a0a7211 */ /* 0x000fe200078f18ff */
[----:B------:R-:W-:Y:S01]  /*0bd0*/  IMAD.HI R4, R146, 0x55555556, RZ ;  /* 0x5555555692047827 */ /* 0x000fe200078e02ff */
[----:B------:R-:W-:Y:S02]  /*0be0*/  LOP3.LUT R3, R3, 0x7ffffe00, RZ, 0xc0, !PT ;  /* 0x7ffffe0003037812 */ /* 0x000fe400078ec0ff */
[----:B------:R-:W-:Y:S01]  /*0bf0*/  LOP3.LUT R5, R5, 0x1c0, RZ, 0xc0, !PT ;  /* 0x000001c005057812 */ /* 0x000fe200078ec0ff */
[--C-:B------:R-:W-:Y:S01]  /*0c00*/  IMAD.U32 R148, R13, 0x20, R2.reuse ;  /* 0x000000200d947824 */ /* 0x100fe200078e0002 */
[----:B------:R-:W-:Y:S01]  /*0c10*/  LOP3.LUT R10, R10, 0xfffffff8, RZ, 0xc0, !PT ;  /* 0xfffffff80a0a7812 */ /* 0x000fe200078ec0ff */
[----:B------:R-:W-:Y:S01]  /*0c20*/  IMAD R3, R6, 0x400, R3 ;  /* 0x0000040006037824 */ /* 0x000fe200078e0203 */
[----:B------:R-:W-:-:S02]  /*0c30*/  LOP3.LUT R2, R5, 0x8, R2, 0xf8, !PT ;  /* 0x0000000805027812 */ /* 0x000fc400078ef802 */
[----:B------:R-:W-:Y:S01]  /*0c40*/  SHF.R.U32.HI R5, RZ, 0x3, R5 ;  /* 0x00000003ff057819 */ /* 0x000fe20000011605 */
[----:B------:R-:W-:Y:S01]  /*0c50*/  IMAD.IADD R11, R7, 0x1, -R10 ;  /* 0x00000001070b7824 */ /* 0x000fe200078e0a0a */
[----:B------:R-:W-:Y:S02]  /*0c60*/  LEA.HI R0, R0, R151, RZ, 0x2 ;  /* 0x0000009700007211 */ /* 0x000fe400078f10ff */
[----:B------:R-:W-:Y:S02]  /*0c70*/  LEA.HI R7, R4, R4, RZ, 0x1 ;  /* 0x0000000404077211 */ /* 0x000fe400078f08ff */
[----:B------:R-:W-:Y:S02]  /*0c80*/  LOP3.LUT R2, R2, R5, RZ, 0x3c, !PT ;  /* 0x0000000502027212 */ /* 0x000fe400078e3cff */
[----:B------:R-:W-:Y:S01]  /*0c90*/  LOP3.LUT R4, R0, 0xfffffffc, RZ, 0xc0, !PT ;  /* 0xfffffffc00047812 */ /* 0x000fe200078ec0ff */
[----:B------:R-:W-:Y:S01]  /*0ca0*/  IMAD R7, R7, -0x3, R146 ;  /* 0xfffffffd07077824 */ /* 0x000fe200078e0292 */
[----:B------:R-:W-:Y:S01]  /*0cb0*/  LEA.HI R8, R8, R145, RZ, 0x5 ;  /* 0x0000009108087211 */ /* 0x000fe200078f28ff */
[----:B------:R-:W-:Y:S01]  /*0cc0*/  IMAD.IADD R2, R3, 0x1, R2 ;  /* 0x0000000103027824 */ /* 0x000fe200078e0202 */
[----:B------:R-:W-:Y:S01]  /*0cd0*/  SHF.R.S32.HI R144, RZ, 0x2, R0 ;  /* 0x00000002ff907819 */ /* 0x000fe20000011400 */
[----:B------:R-:W-:Y:S01]  /*0ce0*/  IMAD.IADD R143, R151, 0x1, -R4 ;  /* 0x00000001978f7824 */ /* 0x000fe200078e0a04 */
[----:B------:R-:W-:-:S02]  /*0cf0*/  SHF.R.S32.HI R8, RZ, 0x5, R8 ;  /* 0x00000005ff087819 */ /* 0x000fc40000011408 */
[----:B------:R-:W-:Y:S01]  /*0d00*/  LEA R17, R2, UR40, 0x1 ;  /* 0x0000002802117c11 */ /* 0x000fe2000f8e08ff */
[C---:B------:R-:W-:Y:S01]  /*0d10*/  IMAD.SHL.U32 R140, R143.reuse, 0x8, RZ ;  /* 0x000000088f8c7824 */ /* 0x040fe200078e00ff */
[----:B------:R-:W-:Y:S01]  /*0d20*/  LEA.HI R3, R143, R143, RZ, 0x1 ;  /* 0x0000008f8f037211 */ /* 0x000fe200078f08ff */
[----:B------:R-:W-:Y:S01]  /*0d30*/  IMAD R8, R8, 0x10, R11 ;  /* 0x0000001008087824 */ /* 0x000fe200078e020b */
[----:B------:R-:W-:Y:S01]  /*0d40*/  SEL R18, R18, 0xffffffc0, !P2 ;  /* 0xffffffc012127807 */ /* 0x000fe20005000000 */
[----:B------:R-:W-:Y:S01]  /*0d50*/  VIADD R22, R17, 0x21800 ;  /* 0x0002180011167836 */ /* 0x000fe20000000000 */
[----:B------:R-:W-:Y:S01]  /*0d60*/  LOP3.LUT R0, R3, 0x1ffffffe, RZ, 0xc0, !PT ;  /* 0x1ffffffe03007812 */ /* 0x000fe200078ec0ff */
[C---:B------:R-:W-:Y:S01]  /*0d70*/  VIADD R141, R140.reuse, 0x20 ;  /* 0x000000208c8d7836 */ /* 0x040fe20000000000 */
[----:B------:R-:W-:Y:S01]  /*0d80*/  LOP3.LUT R16, R9, 0x7ffffffc, RZ, 0xc0, !PT ;  /* 0x7ffffffc09107812 */ /* 0x000fe200078ec0ff */
[----:B------:R-:W-:Y:S02]  /*0d90*/  VIADD R142, R140, 0x40 ;  /* 0x000000408c8e7836 */ /* 0x000fe40000000000 */
[----:B------:R-:W-:Y:S01]  /*0da0*/  VIADD R23, R17, 0x21820 ;  /* 0x0002182011177836 */ /* 0x000fe20000000000 */
[----:B------:R-:W-:Y:S01]  /*0db0*/  SHF.R.S32.HI R150, RZ, 0x1f, R141 ;  /* 0x0000001fff967819 */ /* 0x000fe2000001148d */
[----:B------:R-:W-:Y:S01]  /*0dc0*/  IMAD R147, R7, 0x40, R8 ;  /* 0x0000004007937824 */ /* 0x000fe200078e0208 */
[----:B------:R-:W-:Y:S01]  /*0dd0*/  SHF.R.S32.HI R149, RZ, 0x1f, R142 ;  /* 0x0000001fff957819 */ /* 0x000fe2000001148e */
[----:B------:R-:W-:-:S02]  /*0de0*/  IMAD.IADD R0, R143, 0x1, -R0 ;  /* 0x000000018f007824 */ /* 0x000fc400078e0a00 */
[C---:B------:R-:W-:Y:S02]  /*0df0*/  @P1 VIADD R23, R22.reuse, 0xffffffe0 ;  /* 0xffffffe016171836 */ /* 0x040fe40000000000 */
[----:B------:R-:W-:Y:S02]  /*0e00*/  IMAD.IADD R22, R22, 0x1, R18 ;  /* 0x0000000116167824 */ /* 0x000fe400078e0212 */
[----:B------:R-:W-:Y:S02]  /*0e10*/  IMAD.IADD R16, R145, 0x1, -R16 ;  /* 0x0000000191107824 */ /* 0x000fe400078e0a10 */
[----:B------:R-:W-:Y:S02]  /*0e20*/  IMAD R137, R0, 0x8, R147 ;  /* 0x0000000800897824 */ /* 0x000fe400078e0293 */
[----:B------:R-:W-:Y:S02]  /*0e30*/  IMAD.IADD R18, R18, 0x1, R23 ;  /* 0x0000000112127824 */ /* 0x000fe400078e0217 */
[----:B------:R-:W-:-:S07]  /*0e40*/  VIADD R136, R23, 0x6000 ;  /* 0x0000600017887836 */ /* 0x000fce0000000000 */
.L_x_10911:
        /* <DEDUP_REMOVED lines=21> */
.L_x_10815:
[----:B------:R-:W-:Y:S01]  /*0fa0*/  ULDC UR7, c[0x0][0xc54] ;  /* 0x0003150000077ab9 */ /* 0x000fe20000000800 */
[----:B------:R-:W-:Y:S01]  /*0fb0*/  UMOV UR6, UR9 ;  /* 0x0000000900067c82 */ /* 0x000fe20008000000 */
[----:B------:R-:W-:-:S11]  /*0fc0*/  UISETP.NE.AND UP0, UPT, UR7, 0x1, UPT ;  /* 0x000000010700788c */ /* 0x000fd6000bf05270 */
[----:B------:R-:W-:Y:S02]  /*0fd0*/  @UP0 ULDC.64 UR10, c[0x0][0xc58] ;  /* 0x00031600000a0ab9 */ /* 0x000fe40000000a00 */
[----:B------:R-:W-:-:S04]  /*0fe0*/  UIMAD.WIDE.U32 UR4, UR9, UR10, URZ ;  /* 0x0000000a090472a5 */ /* 0x000fc8000f8e003f */
[----:B------:R-:W-:-:S04]  /*0ff0*/  @UP0 USHF.R.U32.HI UR6, URZ, UR11, UR5 ;  /* 0x0000000b3f060299 */ /* 0x000fc80008011605 */
[----:B------:R-:W-:-:S12]  /*1000*/  UIMAD UR4, UR6, UR7, URZ ;  /* 0x00000007060472a4 */ /* 0x000fd8000f8e023f */
.L_x_10816:
        /* <DEDUP_REMOVED lines=9> */
[----:B------:R-:W-:-:S02]  /*10a0*/  UIMAD UR39, UR39, 0xc0, URZ ;  /* 0x000000c0272778a4 */ /* 0x000fc4000f8e023f */
        /* <DEDUP_REMOVED lines=41> */
.L_x_10818:
[----:B------:R-:W-:-:S11]  /*1340*/  UISETP.NE.AND UP0, UPT, UR5, 0x1, UPT ;  /* 0x000000010500788c */ /* 0x000fd6000bf05270 */
[----:B------:R-:W-:Y:S02]  /*1350*/  @UP0 ULDC.64 UR10, c[0x0][0x9e8] ;  /* 0x00027a00000a0ab9 */ /* 0x000fe40000000a00 */
[----:B------:R-:W-:-:S04]  /*1360*/  UIMAD.WIDE.U32 UR8, UR4, UR10, URZ ;  /* 0x0000000a040872a5 */ /* 0x000fc8000f8e003f */
[----:B------:R-:W-:-:S12]  /*1370*/  @UP0 USHF.R.U32.HI UR4, URZ, UR11, UR9 ;  /* 0x0000000b3f040299 */ /* 0x000fd80008011609 */
.L_x_10819:
[----:B------:R-:W-:-:S06]  /*1380*/  UIMAD UR4, UR4, UR5, UR5 ;  /* 0x00000005040472a4 */ /* 0x000fcc000f8e0205 */
[----:B------:R-:W-:-:S07]  /*1390*/  VIMNMX R0, R0, UR4, PT ;  /* 0x0000000400007c48 */ /* 0x000fce000bfe0100 */
.L_x_10817:
        /* <DEDUP_REMOVED lines=32> */
.L_x_10821:
[----:B------:R-:W-:-:S11]  /*15a0*/  UISETP.NE.AND UP0, UPT, UR5, 0x1, UPT ;  /* 0x000000010500788c */ /* 0x000fd6000bf05270 */
[----:B------:R-:W-:Y:S02]  /*15b0*/  @UP0 ULDC.64 UR10, c[0x0][0x9e8] ;  /* 0x00027a00000a0ab9 */ /* 0x000fe40000000a00 */
[----:B------:R-:W-:-:S04]  /*15c0*/  UIMAD.WIDE.U32 UR6, UR4, UR10, URZ ;  /* 0x0000000a040672a5 */ /* 0x000fc8000f8e003f */
[----:B------:R-:W-:-:S12]  /*15d0*/  @UP0 USHF.R.U32.HI UR4, URZ, UR11, UR7 ;  /* 0x0000000b3f040299 */ /* 0x000fd80008011607 */
.L_x_10822:
[----:B------:R-:W-:-:S04]  /*15e0*/  UIMAD UR4, UR4, UR5, URZ ;  /* 0x00000005040472a4 */ /* 0x000fc8000f8e023f */
[----:B------:R-:W-:-:S04]  /*15f0*/  UISETP.LT.AND UP0, UPT, UR8, UR4, UPT ;  /* 0x000000040800728c */ /* 0x000fc8000bf01270 */
[----:B------:R-:W-:-:S12]  /*1600*/  USEL UR8, UR8, UR4, !UP0 ;  /* 0x0000000408087287 */ /* 0x000fd8000c000000 */
.L_x_10820:
[----:B------:R-:W-:Y:S01]  /*1610*/  USHF.R.S32.HI UR4, URZ, 0x1f, UR8 ;  /* 0x0000001f3f047899 */ /* 0x000fe20008011408 */
[----:B------:R-:W-:Y:S02]  /*1620*/  PLOP3.LUT P0, PT, PT, PT, PT, 0x80, 0x0 ;  /* 0x000000000000781c */ /* 0x000fe40003f0f070 */
[----:B------:R-:W-:Y:S01]  /*1630*/  CS2R R36, SRZ ;  /* 0x0000000000247805 */ /* 0x000fe2000001ff00 */
[----:B------:R-:W-:Y:S01]  /*1640*/  IMAD.MOV.U32 R48, RZ, RZ, RZ ;  /* 0x000000ffff307224 */ /* 0x000fe200078e00ff */
[----:B------:R-:W-:Y:S01]  /*1650*/  ULEA.HI UR4, UR4, UR8, URZ, 0x7 ;  /* 0x0000000804047291 */ /* 0x000fe2000f8f383f */
[----:B------:R-:W-:Y:S01]  /*1660*/  CS2R R30, SRZ ;  /* 0x00000000001e7805 */ /* 0x000fe2000001ff00 */
[----:B------:R-:W-:Y:S01]  /*1670*/  IMAD.MOV.U32 R133, RZ, RZ, RZ ;  /* 0x000000ffff857224 */ /* 0x000fe200078e00ff */
[----:B------:R-:W-:Y:S01]  /*1680*/  CS2R R28, SRZ ;  /* 0x00000000001c7805 */ /* 0x000fe2000001ff00 */
[----:B------:R-:W-:Y:S01]  /*1690*/  USHF.R.S32.HI UR4, URZ, 0x7, UR4 ;  /* 0x000000073f047899 */ /* 0x000fe20008011404 */
[----:B------:R-:W-:Y:S01]  /*16a0*/  IMAD.MOV.U32 R44, RZ, RZ, RZ ;  /* 0x000000ffff2c7224 */ /* 0x000fe200078e00ff */
[----:B------:R-:W-:Y:S01]  /*16b0*/  CS2R R26, SRZ ;  /* 0x00000000001a7805 */ /* 0x000fe2000001ff00 */
[----:B------:R-:W-:Y:S01]  /*16c0*/  IMAD.MOV.U32 R129, RZ, RZ, RZ ;  /* 0x000000ffff817224 */ /* 0x000fe200078e00ff */
[----:B------:R-:W-:Y:S01]  /*16d0*/  UISETP.LT.AND UP0, UPT, URZ, UR4, UPT ;  /* 0x000000043f00728c */ /* 0x000fe2000bf01270 */
[----:B------:R-:W-:Y:S01]  /*16e0*/  IMAD.MOV.U32 R46, RZ, RZ, RZ ;  /* 0x000000ffff2e7224 */ /* 0x000fe200078e00ff */
[----:B------:R-:W-:Y:S01]  /*16f0*/  CS2R R122, SRZ ;  /* 0x00000000007a7805 */ /* 0x000fe2000001ff00 */
[----:B------:R-:W-:Y:S01]  /*1700*/  IMAD.MOV.U32 R125, RZ, RZ, RZ ;  /* 0x000000ffff7d7224 */ /* 0x000fe200078e00ff */
        /* <DEDUP_REMOVED lines=20> */
[----:B------:R-:W-:Y:S06]  /*1850*/  @!P1 BRA `(.L_x_10823) ;  /* 0x000000c800309947 */ /* 0x000fec0003800000 */
[----:B------:R-:W0:Y:S02]  /*1860*/  SHFL.IDX PT, R0, R146, RZ, 0x1f ;  /* 0x00001fff92007589 */ /* 0x000e2400000e0000 */
[----:B0-----:R-:W-:-:S13]  /*1870*/  R2UR UR43, R0 ;  /* 0x00000000002b72ca */ /* 0x001fda00000e0000 */
[----:B------:R-:W-:-:S04]  /*1880*/  UIMAD.WIDE UR4, UR43, 0x55555556, URZ ;  /* 0x555555562b0478a5 */ /* 0x000fc8000f8e023f */
[----:B------:R-:W-:Y:S02]  /*1890*/  ULEA.HI UR54, UR5, UR5, URZ, 0x1 ;  /* 0x0000000505367291 */ /* 0x000fe4000f8f083f */
[----:B------:R-:W-:Y:S02]  /*18a0*/  UIADD3 UR5, UR40, 0x21800, URZ ;  /* 0x0002180028057890 */ /* 0x000fe4000fffe03f */
[----:B------:R-:W-:Y:S02]  /*18b0*/  UIMAD UR54, UR54, -0x3, UR43 ;  /* 0xfffffffd363678a4 */ /* 0x000fe4000f8e022b */
[----:B------:R-:W-:Y:S02]  /*18c0*/  ULOP3.LUT UP0, URZ, UR5, 0x3ff, URZ, 0xc0, !UPT ;  /* 0x000003ff053f7892 */ /* 0x000fe4000f80c03f */
[----:B------:R-:W-:Y:S02]  /*18d0*/  ULEA UR4, UR54, UR40, 0xc ;  /* 0x0000002836047291 */ /* 0x000fe4000f8e603f */
[----:B------:R-:W-:-:S02]  /*18e0*/  ULEA UR5, UR54, UR5, 0xd ;  /* 0x0000000536057291 */ /* 0x000fc4000f8e683f */
[----:B------:R-:W-:Y:S01]  /*18f0*/  PLOP3.LUT P0, PT, PT, PT, UP0, 0x80, 0x0 ;  /* 0x000000000000781c */ /* 0x000fe20003f0f008 */
[----:B------:R-:W-:Y:S02]  /*1900*/  UIADD3 UR4, UR4, 0xc400, URZ ;  /* 0x0000c40004047890 */ /* 0x000fe4000fffe03f */
[----:B------:R-:W-:Y:S02]  /*1910*/  USHF.R.U32.HI UR5, URZ, 0x4, UR5 ;  /* 0x000000043f057899 */ /* 0x000fe40008011605 */
[----:B------:R-:W-:Y:S02]  /*1920*/  USHF.R.U32.HI UR4, URZ, 0x4, UR4 ;  /* 0x000000043f047899 */ /* 0x000fe40008011604 */
[----:B------:R-:W-:Y:S02]  /*1930*/  ULOP3.LUT UR36, UR5, 0x3fff, URZ, 0xc0, !UPT ;  /* 0x00003fff05247892 */ /* 0x000fe4000f8ec03f */
[----:B------:R-:W-:-:S04]  /*1940*/  ULOP3.LUT UR56, UR4, 0x3fff, URZ, 0xc0, !UPT ;  /* 0x00003fff04387892 */ /* 0x000fc8000f8ec03f */
[----:B------:R-:W-:Y:S08]  /*1950*/  @!P0 BRA `(.L_x_10824) ;  /* 0x0000000000408947 */ /* 0x000ff00003800000 */
        /* <DEDUP_REMOVED lines=16> */
.L_x_10824:
        /* <DEDUP_REMOVED lines=9> */
.L_x_10981:
[----:B------:R-:W-:Y:S05]  /*1af0*/  @!P0 BRA `(.L_x_10826) ;  /* 0x0000000000048947 */ /* 0x000fea0003800000 */
[----:B------:R-:W-:Y:S01]  /*1b00*/  BPT.TRAP 0x1 ;  /* 0x000000040000795c */ /* 0x000fe20000300000 */
.L_x_10826:
[----:B0-----:R-:W-:Y:S02]  /*1b10*/  IMAD.U32 R3, RZ, RZ, UR46 ;  /* 0x0000002eff037e24 */ /* 0x001fe4000f8e00ff */
[----:B------:R-:W-:-:S03]  /*1b20*/  IMAD.U32 R0, RZ, RZ, UR47 ;  /* 0x0000002fff007e24 */ /* 0x000fc6000f8e00ff */
[----:B------:R-:W-:Y:S02]  /*1b30*/  LEA R3, R3, UR40, 0x3 ;  /* 0x0000002803037c11 */ /* 0x000fe4000f8e18ff */
[----:B------:R-:W-:-:S04]  /*1b40*/  SHF.L.U32 R0, R0, 0x1f, RZ ;  /* 0x0000001f00007819 */ /* 0x000fc800000006ff */
[----:B------:R0:W1:Y:S01]  /*1b50*/  SYNCS.PHASECHK.TRANS64.TRYWAIT P1, [R3+URZ+0x2d830], R0 ;  /* 0x02d83000030075a7 */ /* 0x000062000802017f */
[----:B------:R-:W-:Y:S05]  /*1b60*/  @!P0 BRA `(.L_x_10827) ;  /* 0x0000000000048947 */ /* 0x000fea0003800000 */
[----:B------:R-:W-:Y:S01]  /*1b70*/  BPT.TRAP 0x1 ;  /* 0x000000040000795c */ /* 0x000fe20000300000 */
.L_x_10827:
[----:B-1----:R-:W-:Y:S05]  /*1b80*/  @P1 BRA `(.L_x_10828) ;  /* 0x0000000000081947 */ /* 0x002fea0003800000 */
[----:B------:R-:W1:Y:S02]  /*1b90*/  SYNCS.PHASECHK.TRANS64.TRYWAIT P1, [R3+URZ+0x2d830], R0 ;  /* 0x02d83000030075a7 */ /* 0x000e64000802017f */
[----:B-1----:R-:W-:Y:S05]  /*1ba0*/  @!P1 BRA `(.L_x_10829) ;  /* 0x0000012000d09947 */ /* 0x002fea0003800000 */
.L_x_10828:
[----:B------:R-:W-:Y:S05]  /*1bb0*/  WARPSYNC.ALL ;  /* 0x0000000000007948 */ /* 0x000fea0003800000 */
[----:B------:R-:W-:Y:S01]  /*1bc0*/  UIADD3 UR4, UR40, 0x15400, URZ ;  /* 0x0001540028047890 */ /* 0x000fe2000fffe03f */
[----:B------:R-:W-:Y:S01]  /*1bd0*/  WARPGROUP.ARRIVE ;  /* 0x00000000000079c5 */ /* 0x000fe20000000000 */
[----:B------:R-:W-:Y:S01]  /*1be0*/  UMOV UR5, 0x80000020 ;  /* 0x8000002000057882 */ /* 0x000fe20000000000 */
[----:B------:R-:W-:Y:S01]  /*1bf0*/  UMOV UR7, 0x80000020 ;  /* 0x8000002000077882 */ /* 0x000fe20000000000 */
[----:B------:R-:W-:Y:S01]  /*1c00*/  USHF.R.U32.HI UR4, URZ, 0x4, UR4 ;  /* 0x000000043f047899 */ /* 0x000fe20008011604 */
[----:B------:R-:W-:Y:S01]  /*1c10*/  UMOV UR9, 0x80000020 ;  /* 0x8000002000097882 */ /* 0x000fe20000000000 */
[----:B------:R-:W-:-:S02]  /*1c20*/  UMOV UR11, 0x80000020 ;  /* 0x80000020000b7882 */ /* 0x000fc40000000000 */
[----:B------:R-:W-:Y:S01]  /*1c30*/  ULOP3.LUT UR4, UR4, 0x3fff, URZ, 0xc0, !UPT ;  /* 0x00003fff04047892 */ /* 0x000fe2000f8ec03f */
[----:B------:R-:W-:Y:S01]  /*1c40*/  UMOV UR13, 0x80000020 ;  /* 0x80000020000d7882 */ /* 0x000fe20000000000 */
[----:B------:R-:W-:Y:S02]  /*1c50*/  UMOV UR15, 0x80000020 ;  /* 0x80000020000f7882 */ /* 0x000fe40000000000 */
[----:B------:R-:W-:Y:S02]  /*1c60*/  ULOP3.LUT UR32, UR4, 0x10000, URZ, 0xfc, !UPT ;  /* 0x0001000004207892 */ /* 0x000fe4000f8efc3f */
[----:B------:R-:W-:Y:S02]  /*1c70*/  ULOP3.LUT UR4, UR56, 0x10000, URZ, 0xfc, !UPT ;  /* 0x0001000038047892 */ /* 0x000fe4000f8efc3f */
[----:B------:R-:W-:Y:S02]  /*1c80*/  UIMAD UR6, UR46, 0x600, UR32 ;  /* 0x000006002e0678a4 */ /* 0x000fe4000f8e0220 */
[----:B------:R-:W-:-:S02]  /*1c90*/  UIADD3 UR8, UR4, 0x2, URZ ;  /* 0x0000000204087890 */ /* 0x000fc4000fffe03f */
[----:B------:R-:W-:Y:S02]  /*1ca0*/  UIADD3 UR10, UR6, 0x2, URZ ;  /* 0x00000002060a7890 */ /* 0x000fe4000fffe03f */
[----:B------:R-:W-:Y:S02]  /*1cb0*/  UIADD3 UR12, UR4, 0x300, URZ ;  /* 0x00000300040c7890 */ /* 0x000fe4000fffe03f */
[----:B------:R-:W-:Y:S02]  /*1cc0*/  UIADD3 UR14, UR6, 0x200, URZ ;  /* 0x00000200060e7890 */ /* 0x000fe4000fffe03f */
[----:B------:R-:W-:Y:S01]  /*1cd0*/  HGMMA.64x128x16.F32 R24, gdesc[UR4], RZ, !UPT, gsb0 ;  /* 0x01e00000041879f0 */ /* 0x000fe2000c0008ff */
        /* <DEDUP_REMOVED lines=30> */
.L_x_10830:
        /* <DEDUP_REMOVED lines=9> */
[C---:B------:R-:W-:Y:S01]  /*1f50*/  IMAD R7, R88.reuse, R3, 0x80 ;  /* 0x0000008058077424 */ /* 0x040fe200078e0203 */
[----:B------:R-:W-:Y:S01]  /*1f60*/  ULDC UR14, c[0x0][0x9e0] ;  /* 0x00027800000e7ab9 */ /* 0x000fe20000000800 */
[----:B------:R-:W-:Y:S01]  /*1f70*/  @UP1 ULDC UR7, c[0x0][0x44c] ;  /* 0x0001130000071ab9 */ /* 0x000fe20000000800 */
[----:B------:R-:W1:Y:S01]  /*1f80*/  LDC R139, c[0x0][0x288] ;  /* 0x0000a200ff8b7b82 */ /* 0x000e620000000800 */
[----:B------:R-:W-:Y:S01]  /*1f90*/  VIADD R3, R7, 0x1 ;  /* 0x0000000107037836 */ /* 0x000fe20000000000 */
[----:B------:R-:W-:Y:S01]  /*1fa0*/  LEA R6, R88, 0xffffff80, 0x7 ;  /* 0xffffff8058067811 */ /* 0x000fe200078e38ff */
[----:B------:R-:W-:-:S02]  /*1fb0*/  UIADD3 UR6, UR6, 0x2d840, URZ ;  /* 0x0002d84006067890 */ /* 0x000fc4000fffe03f */
[----:B------:R-:W-:Y:S02]  /*1fc0*/  IMAD R3, R16, -0x2, R3 ;  /* 0xfffffffe10037824 */ /* 0x000fe400078e0203 */
[----:B------:R-:W-:Y:S01]  /*1fd0*/  @P1 IMAD.HI.U32 R2, R0, UR7, RZ ;  /* 0x0000000700021c27 */ /* 0x000fe2000f8e00ff */
[----:B------:R-:W-:Y:S01]  /*1fe0*/  @UP1 ULDC UR7, c[0x0][0x450] ;  /* 0x0001140000071ab9 */ /* 0x000fe20000000800 */
[----:B------:R-:W-:Y:S01]  /*1ff0*/  UPRMT UR6, UR41, 0x654, UR6 ;  /* 0x0000065429067896 */ /* 0x000fe20008000006 */
[----:B------:R-:W-:Y:S02]  /*2000*/  PLOP3.LUT P1, PT, PT, PT, UP0, 0x40, 0x0 ;  /* 0x000000000000781c */ /* 0x000fe40003f2e808 */
[----:B------:R-:W-:Y:S01]  /*2010*/  @P2 SHF.R.U32.HI R0, RZ, UR7, R2 ;  /* 0x00000007ff002c19 */ /* 0x000fe20008011602 */
[----:B0-----:R-:W-:-:S04]  /*2020*/  IMAD R2, R138, UR44, R3 ;  /* 0x0000002c8a027c24 */ /* 0x001fc8000f8e0203 */
[----:B------:R-:W0:Y:S01]  /*2030*/  SHFL.IDX PT, R5, R0, RZ, 0x1c1f ;  /* 0x001c1fff00057589 */ /* 0x000e2200000e0000 */
[----:B------:R-:W-:Y:S01]  /*2040*/  SYNCS.ARRIVE.TRANS64.RED.A1T0 RZ, [UR6], RZ ;  /* 0x000000ffffff79a7 */ /* 0x000fe20008100406 */
[----:B------:R-:W-:Y:S01]  /*2050*/  ULOP3.LUT UR6, URZ, UR35, URZ, 0x33, !UPT ;  /* 0x000000233f067292 */ /* 0x000fe2000f8e333f */
[----:B------:R-:W-:Y:S02]  /*2060*/  IMAD R3, R138, UR44, R7 ;  /* 0x0000002c8a037c24 */ /* 0x000fe4000f8e0207 */
[----:B-1----:R-:W-:Y:S02]  /*2070*/  IMAD.IADD R2, R2, 0x1, -R139 ;  /* 0x0000000102027824 */ /* 0x002fe400078e0a8b */
[----:B------:R-:W-:Y:S02]  /*2080*/  IMAD R8, R16, -0x2, R3 ;  /* 0xfffffffe10087824 */ /* 0x000fe400078e0203 */
        /* <DEDUP_REMOVED lines=19> */
.L_x_10833:
[----:B------:R-:W-:Y:S02]  /*21c0*/  ULDC UR6, c[0x0][0x9e4] ;  /* 0x0002790000067ab9 */ /* 0x000fe40000000800 */
[----:B------:R-:W-:-:S05]  /*21d0*/  IMAD.U32 R11, RZ, RZ, UR6 ;  /* 0x00000006ff0b7e24 */ /* 0x000fca000f8e00ff */
[----:B------:R-:W-:-:S13]  /*21e0*/  ISETP.NE.AND P1, PT, R11, 0x1, PT ;  /* 0x000000010b00780c */ /* 0x000fda0003f25270 */
[----:B------:R-:W0:Y:S02]  /*21f0*/  @P1 LDC.64 R12, c[0x0][0x9e8] ;  /* 0x00027a00ff0c1b82 */ /* 0x000e240000000a00 */
[----:B0-----:R-:W-:-:S05]  /*2200*/  @P1 IMAD.HI.U32 R4, R5, R12, RZ ;  /* 0x0000000c05041227 */ /* 0x001fca00078e00ff */
[----:B------:R-:W-:-:S07]  /*2210*/  @P1 SHF.R.U32.HI R5, RZ, R13, R4 ;  /* 0x0000000dff051219 */ /* 0x000fce0000011604 */
.L_x_10834:
[----:B------:R-:W-:Y:S05]  /*2220*/  BSYNC B0 ;  /* 0x0000000000007941 */ /* 0x000fea0003800000 */
.L_x_10832:
[----:B------:R-:W-:-:S04]  /*2230*/  IMAD R5, R5, R11, -R6 ;  /* 0x0000000b05057224 */ /* 0x000fc800078e0a06 */
[----:B------:R-:W-:-:S05]  /*2240*/  IMAD R5, R16, -0x2, R5 ;  /* 0xfffffffe10057824 */ /* 0x000fca00078e0205 */
[----:B------:R-:W-:Y:S02]  /*2250*/  VIADDMNMX R2, R5, R11, R2, PT ;  /* 0x0000000b05027246 */ /* 0x000fe40003800102 */
[----:B------:R-:W-:-:S07]  /*2260*/  VIMNMX R3, R3, R5, !PT ;  /* 0x0000000503037248 */ /* 0x000fce0007fe0100 */
.L_x_10831:
[C---:B------:R-:W-:Y:S01]  /*2270*/  ISETP.GE.AND P6, PT, R7.reuse, 0xa, PT ;  /* 0x0000000a0700780c */ /* 0x040fe20003fc6270 */
[----:B------:R-:W-:Y:S01]  /*2280*/  UISETP.NE.AND UP0, UPT, UR50, URZ, UPT ;  /* 0x0000003f3200728c */ /* 0x000fe2000bf05270 */
[C---:B------:R-:W-:Y:S02]  /*2290*/  ISETP.GE.AND P1, PT, R7.reuse, 0x2, PT ;  /* 0x000000020700780c */ /* 0x040fe40003f26270 */
[C---:B------:R-:W-:Y:S02]  /*22a0*/  ISETP.GE.AND P2, PT, R7.reuse, 0x9, PT ;  /* 0x000000090700780c */ /* 0x040fe40003f46270 */
[----:B------:R-:W-:Y:S02]  /*22b0*/  ISETP.GE.AND P5, PT, R7, 0x11, PT ;  /* 0x000000110700780c */ /* 0x000fe40003fa6270 */
[----:B------:R-:W-:Y:S02]  /*22c0*/  LOP3.LUT R19, R19, 0xfffffffb, RZ, 0xc0, !PT ;  /* 0xfffffffb13137812 */ /* 0x000fe400078ec0ff */
[----:B------:R-:W-:-:S02]  /*22d0*/  ISETP.GT.AND P4, PT, R3, 0x1, !P1 ;  /* 0x000000010300780c */ /* 0x000fc40004f84270 */
[----:B------:R-:W-:Y:S02]  /*22e0*/  ISETP.GT.AND P3, PT, R3, 0x8, !P2 ;  /* 0x000000080300780c */ /* 0x000fe40005764270 */
[----:B------:R-:W-:Y:S02]  /*22f0*/  @P6 LOP3.LUT R19, R19, 0x4, RZ, 0xfc, !PT ;  /* 0x0000000413136812 */ /* 0x000fe400078efcff */
[C---:B------:R-:W-:Y:S02]  /*2300*/  ISETP.LT.OR P4, PT, R2.reuse, 0x2, P4 ;  /* 0x000000020200780c */ /* 0x040fe40002781670 */
[----:B------:R-:W-:Y:S02]  /*2310*/  ISETP.LT.OR P3, PT, R2, 0x9, P3 ;  /* 0x000000090200780c */ /* 0x000fe40001f61670 */
[----:B------:R-:W-:Y:S02]  /*2320*/  LOP3.LUT R19, R19, 0xfffffff7, RZ, 0xc0, !PT ;  /* 0xfffffff713137812 */ /* 0x000fe400078ec0ff */
[----:B------:R-:W-:-:S02]  /*2330*/  FSEL R25, R25, -INF , !P4 ;  /* 0xff80000019197808 */ /* 0x000fc40006000000 */
[----:B------:R-:W-:Y:S02]  /*2340*/  FSEL R28, R28, -INF , !P3 ;  /* 0xff8000001c1c7808 */ /* 0x000fe40005800000 */
[----:B------:R-:W-:Y:S02]  /*2350*/  ISETP.GT.AND P4, PT, R3, 0x9, !P6 ;  /* 0x000000090300780c */ /* 0x000fe40007784270 */
[----:B------:R-:W-:Y:S02]  /*2360*/  @P5 LOP3.LUT R19, R19, 0x8, RZ, 0xfc, !PT ;  /* 0x0000000813135812 */ /* 0x000fe400078efcff */
[----:B------:R-:W-:Y:S02]  /*2370*/  ISETP.GT.AND P3, PT, R3, 0x10, !P5 ;  /* 0x000000100300780c */ /* 0x000fe40006f64270 */
[----:B------:R-:W-:Y:S02]  /*2380*/  ISETP.GE.AND P5, PT, R7, 0x12, PT ;  /* 0x000000120700780c */ /* 0x000fe40003fa6270 */
        /* <DEDUP_REMOVED lines=162> */
[----:B------:R-:W-:Y:S02]  /*2db0*/  ISETP.GT.AND P6, PT, R3, 0x79, !P6 ;  /* 0x000000790300780c */ /* 0x000fe400077c4270 */
[----:B------:R-:W0:Y:S02]  /*2dc0*/  SHFL.IDX PT, R3, R0, 0x1, 0x1c1f ;  /* 0x003c1f0000037f89 */ /* 0x000e2400000e0000 */
[----:B------:R-:W-:-:S04]  /*2dd0*/  ISETP.LT.OR P6, PT, R2, 0x7a, P6 ;  /* 0x0000007a0200780c */ /* 0x000fc800037c1670 */
[----:B------:R-:W-:Y:S02]  /*2de0*/  FSEL R85, R85, -INF , !P6 ;  /* 0xff80000055557808 */ /* 0x000fe40007000000 */
[----:B------:R-:W-:Y:S02]  /*2df0*/  PLOP3.LUT P6, PT, PT, PT, UP0, 0x40, 0x0 ;  /* 0x000000000000781c */ /* 0x000fe40003fce808 */
[----:B0-----:R-:W-:Y:S01]  /*2e00*/  VIADDMNMX R4, R3, R9, R8, PT ;  /* 0x0000000903047246 */ /* 0x001fe20003800108 */
[----:B------:R-:W-:-:S10]  /*2e10*/  IMAD.IADD R5, R10, 0x1, R3 ;  /* 0x000000010a057824 */ /* 0x000fd400078e0203 */
        /* <DEDUP_REMOVED lines=15> */
.L_x_10837:
[----:B------:R-:W-:Y:S02]  /*2f10*/  ULDC UR6, c[0x0][0x9e4] ;  /* 0x0002790000067ab9 */ /* 0x000fe40000000800 */
[----:B------:R-:W-:-:S05]  /*2f20*/  IMAD.U32 R0, RZ, RZ, UR6 ;  /* 0x00000006ff007e24 */ /* 0x000fca000f8e00ff */
[----:B------:R-:W-:-:S13]  /*2f30*/  ISETP.NE.AND P6, PT, R0, 0x1, PT ;  /* 0x000000010000780c */ /* 0x000fda0003fc5270 */
[----:B------:R-:W0:Y:S02]  /*2f40*/  @P6 LDC.64 R2, c[0x0][0x9e8] ;  /* 0x00027a00ff026b82 */ /* 0x000e240000000a00 */
[----:B0-----:R-:W-:-:S05]  /*2f50*/  @P6 IMAD.HI.U32 R2, R7, R2, RZ ;  /* 0x0000000207026227 */ /* 0x001fca00078e00ff */
[----:B------:R-:W-:-:S07]  /*2f60*/  @P6 SHF.R.U32.HI R7, RZ, R3, R2 ;  /* 0x00000003ff076219 */ /* 0x000fce0000011602 */
.L_x_10838:
[----:B------:R-:W-:Y:S05]  /*2f70*/  BSYNC B0 ;  /* 0x0000000000007941 */ /* 0x000fea0003800000 */
.L_x_10836:
[----:B------:R-:W-:-:S04]  /*2f80*/  IMAD R7, R7, R0, -R6 ;  /* 0x0000000007077224 */ /* 0x000fc800078e0a06 */
[----:B------:R-:W-:-:S05]  /*2f90*/  IMAD R7, R16, -0x2, R7 ;  /* 0xfffffffe10077824 */ /* 0x000fca00078e0207 */
[----:B------:R-:W-:Y:S02]  /*2fa0*/  VIADDMNMX R4, R7, R0, R4, PT ;  /* 0x0000000007047246 */ /* 0x000fe40003800104 */
[----:B------:R-:W-:-:S07]  /*2fb0*/  VIMNMX R5, R5, R7, !PT ;  /* 0x0000000705057248 */ /* 0x000fce0007fe0100 */
.L_x_10835:
[----:B------:R-:W-:Y:S01]  /*2fc0*/  ISETP.GT.AND P1, PT, R5, 0x1, !P1 ;  /* 0x000000010500780c */ /* 0x000fe20004f24270 */
[----:B------:R-:W-:Y:S01]  /*2fd0*/  ULDC UR33, c[0x0][0x988] ;  /* 0x0002620000217ab9 */ /* 0x000fe20000000800 */
[----:B------:R-:W-:Y:S01]  /*2fe0*/  LOP3.LUT P6, RZ, R19, 0x4, RZ, 0xc0, !PT ;  /* 0x0000000413ff7812 */ /* 0x000fe200078cc0ff */
        /* <DEDUP_REMOVED lines=10> */
[----:B------:R-:W-:Y:S01]  /*3090*/  FMNMX.FTZ R3, R29, R0, !PT ;  /* 0x000000001d037209 */ /* 0x000fe20007810000 */
[----:B------:R-:W-:Y:S01]  /*30a0*/  UIMAD.WIDE.U32 UR6, UR39, UR6, URZ ;  /* 0x00000006270672a5 */ /* 0x000fe2000f8e003f */
[----:B------:R-:W-:Y:S01]  /*30b0*/  FSEL R31, R31, -INF , !P1 ;  /* 0xff8000001f1f7808 */ /* 0x000fe20004800000 */
[----:B------:R-:W-:Y:S01]  /*30c0*/  @UP1 ULDC UR11, c[0x0][0x450] ;  /* 0x00011400000b1ab9 */ /* 0x000fe20000000800 */
[----:B------:R-:W-:Y:S01]  /*30d0*/  LOP3.LUT P1, RZ, R19, 0x8, RZ, 0xc0, !PT ;  /* 0x0000000813ff7812 */ /* 0x000fe2000782c0ff */
[----:B------:R-:W-:Y:S01]  /*30e0*/  @UP1 USHF.R.U32.HI UR10, URZ, UR11, UR7 ;  /* 0x0000000b3f0a1299 */ /* 0x000fe20008011607 */
[----:B------:R-:W-:-:S02]  /*30f0*/  FMNMX.FTZ R0, R32, R3, !PT ;  /* 0x0000000320007209 */ /* 0x000fc40007810000 */
[----:B------:R-:W-:Y:S01]  /*3100*/  ISETP.GT.AND P1, PT, R5, 0x10, !P1 ;  /* 0x000000100500780c */ /* 0x000fe20004f24270 */
[----:B------:R-:W-:Y:S01]  /*3110*/  UIADD3 UR55, UR55, UR10, URZ ;  /* 0x0000000a37377290 */ /* 0x000fe2000fffe03f */
[----:B------:R-:W-:Y:S02]  /*3120*/  FMNMX.FTZ R3, R33, R0, !PT ;  /* 0x0000000021037209 */ /* 0x000fe40007810000 */
[----:B------:R-:W-:Y:S01]  /*3130*/  ISETP.LT.OR P1, PT, R4, 0x11, P1 ;  /* 0x000000110400780c */ /* 0x000fe20000f21670 */
[----:B------:R-:W-:Y:S01]  /*3140*/  UIADD3 UR14, UR55, UR14, URZ ;  /* 0x0000000e370e7290 */ /* 0x000fe2000fffe03f */
[----:B------:R-:W-:Y:S02]  /*3150*/  ISETP.GT.AND P2, PT, R5, 0x8, !P2 ;  /* 0x000000080500780c */ /* 0x000fe40005744270 */
[----:B------:R-:W-:Y:S02]  /*3160*/  FSEL R34, R34, -INF , !P1 ;  /* 0xff80000022227808 */ /* 0x000fe40004800000 */
[----:B------:R-:W-:-:S02]  /*3170*/  LOP3.LUT P1, RZ, R19, 0x10, RZ, 0xc0, !PT ;  /* 0x0000001013ff7812 */ /* 0x000fc4000782c0ff */
[----:B------:R-:W-:Y:S02]  /*3180*/  FMNMX.FTZ R0, R36, R3, !PT ;  /* 0x0000000324007209 */ /* 0x000fe40007810000 */
[----:B------:R-:W-:Y:S02]  /*3190*/  ISETP.GT.AND P1, PT, R5, 0x11, !P1 ;  /* 0x000000110500780c */ /* 0x000fe40004f24270 */
[C---:B------:R-:W-:Y:S02]  /*31a0*/  ISETP.LT.OR P2, PT, R4.reuse, 0x9, P2 ;  /* 0x000000090400780c */ /* 0x040fe40001741670 */
[----:B------:R-:W-:Y:S02]  /*31b0*/  ISETP.LT.OR P1, PT, R4, 0x12, P1 ;  /* 0x000000120400780c */ /* 0x000fe40000f21670 */
[----:B------:R-:W-:Y:S02]  /*31c0*/  FMNMX.FTZ R3, R37, R0, !PT ;  /* 0x0000000025037209 */ /* 0x000fe40007810000 */
[----:B------:R-:W-:-:S02]  /*31d0*/  FSEL R35, R35, -INF , !P1 ;  /* 0xff80000023237808 */ /* 0x000fc40004800000 */
[----:B------:R-:W-:Y:S02]  /*31e0*/  LOP3.LUT P1, RZ, R19, 0x2000000, RZ, 0xc0, !PT ;  /* 0x0200000013ff7812 */ /* 0x000fe4000782c0ff */
[----:B------:R-:W-:Y:S02]  /*31f0*/  FSEL R30, R30, -INF , !P2 ;  /* 0xff8000001e1e7808 */ /* 0x000fe40005000000 */
[----:B------:R-:W-:Y:S02]  /*3200*/  ISETP.GT.AND P1, PT, R5, 0x18, !P1 ;  /* 0x000000180500780c */ /* 0x000fe40004f24270 */
[----:B------:R-:W-:Y:S02]  /*3210*/  LOP3.LUT P2, RZ, R19, 0x40000, RZ, 0xc0, !PT ;  /* 0x0004000013ff7812 */ /* 0x000fe4000784c0ff */
[----:B------:R-:W-:Y:S02]  /*3220*/  ISETP.LT.OR P1, PT, R4, 0x19, P1 ;  /* 0x000000190400780c */ /* 0x000fe40000f21670 */
[----:B------:R-:W-:-:S02]  /*3230*/  FMNMX.FTZ R0, R40, R3, !PT ;  /* 0x0000000328007209 */ /* 0x000fc40007810000 */
[----:B------:R-:W-:Y:S02]  /*3240*/  FSEL R38, R38, -INF , !P1 ;  /* 0xff80000026267808 */ /* 0x000fe40004800000 */
[----:B------:R-:W-:Y:S02]  /*3250*/  LOP3.LUT P1, RZ, R19, 0x1000000, RZ, 0xc0, !PT ;  /* 0x0100000013ff7812 */ /* 0x000fe4000782c0ff */
[----:B------:R-:W-:Y:S02]  /*3260*/  FMNMX.FTZ R3, R41, R0, !PT ;  /* 0x0000000029037209 */ /* 0x000fe40007810000 */
[----:B------:R-:W-:Y:S02]  /*3270*/  ISETP.GT.AND P1, PT, R5, 0x19, !P1 ;  /* 0x000000190500780c */ /* 0x000fe40004f24270 */
[----:B------:R-:W-:Y:S02]  /*3280*/  LOP3.LUT P6, RZ, R19, 0x20000, RZ, 0xc0, !PT ;  /* 0x0002000013ff7812 */ /* 0x000fe400078cc0ff */
        /* <DEDUP_REMOVED lines=24> */
[----:B------:R-:W-:-:S02]  /*3410*/  LOP3.LUT P1, RZ, R19, 0x100000, RZ, 0xc0, !PT ;  /* 0x0010000013ff7812 */ /* 0x000fc4000782c0ff */
[----:B------:R-:W-:Y:S02]  /*3420*/  FMNMX.FTZ R0, R64, R3, !PT ;  /* 0x0000000340007209 */ /* 0x000fe40007810000 */
[----:B------:R-:W-:Y:S02]  /*3430*/  ISETP.GT.AND P1, PT, R5, 0x29, !P1 ;  /* 0x000000290500780c */ /* 0x000fe40004f24270 */
[----:B------:R-:W-:Y:S02]  /*3440*/  FMNMX.FTZ R3, R65, R0, !PT ;  /* 0x0000000041037209 */ /* 0x000fe40007810000 */
[----:B------:R-:W-:Y:S02]  /*3450*/  ISETP.LT.OR P1, PT, R4, 0x2a, P1 ;  /* 0x0000002a0400780c */ /* 0x000fe40000f21670 */
[----:B------:R-:W-:Y:S02]  /*3460*/  FMNMX.FTZ R0, R68, R3, !PT ;  /* 0x0000000344007209 */ /* 0x000fe40007810000 */
        /* <DEDUP_REMOVED lines=23> */
[----:B------:R-:W-:Y:S01]  /*35e0*/  LOP3.LUT P2, RZ, R19, 0x80, RZ, 0xc0, !PT ;  /* 0x0000008013ff7812 */ /* 0x000fe2000784c0ff */
[----:B------:R-:W0:Y:S01]  /*35f0*/  SHFL.BFLY PT, R0, R3, 0x2, 0x1f ;  /* 0x0c401f0003007f89 */ /* 0x000e2200000e0000 */
[----:B------:R-:W-:-:S02]  /*3600*/  FSEL R55, R55, -INF , !P1 ;  /* 0xff80000037377808 */ /* 0x000fc40004800000 */
[C---:B------:R-:W-:Y:S02]  /*3610*/  LOP3.LUT P1, RZ, R19.reuse, 0x8000, RZ, 0xc0, !PT ;  /* 0x0000800013ff7812 */ /* 0x040fe4000782c0ff */
[----:B------:R-:W-:Y:S02]  /*3620*/  LOP3.LUT P6, RZ, R19, 0x40, RZ, 0xc0, !PT ;  /* 0x0000004013ff7812 */ /* 0x000fe400078cc0ff */
[C---:B------:R-:W-:Y:S02]  /*3630*/  ISETP.GT.AND P1, PT, R5.reuse, 0x40, !P1 ;  /* 0x000000400500780c */ /* 0x040fe40004f24270 */
[C---:B------:R-:W-:Y:S02]  /*3640*/  ISETP.GT.AND P3, PT, R5.reuse, 0x70, !P3 ;  /* 0x000000700500780c */ /* 0x040fe40005f64270 */
[----:B------:R-:W-:Y:S02]  /*3650*/  ISETP.LT.OR P1, PT, R4, 0x41, P1 ;  /* 0x000000410400780c */ /* 0x000fe40000f21670 */
[----:B------:R-:W-:-:S02]  /*3660*/  ISETP.GT.AND P4, PT, R5, 0x71, !P4 ;  /* 0x000000710500780c */ /* 0x000fc40006784270 */
[----:B------:R-:W-:Y:S02]  /*3670*/  FSEL R58, R58, -INF , !P1 ;  /* 0xff8000003a3a7808 */ /* 0x000fe40004800000 */
[----:B------:R-:W-:Y:S02]  /*3680*/  LOP3.LUT P1, RZ, R19, 0x4000, RZ, 0xc0, !PT ;  /* 0x0000400013ff7812 */ /* 0x000fe4000782c0ff */
[C---:B------:R-:W-:Y:S02]  /*3690*/  ISETP.LT.OR P3, PT, R4.reuse, 0x71, P3 ;  /* 0x000000710400780c */ /* 0x040fe40001f61670 */
[C---:B------:R-:W-:Y:S02]  /*36a0*/  ISETP.GT.AND P1, PT, R5.reuse, 0x41, !P1 ;  /* 0x000000410500780c */ /* 0x040fe40004f24270 */
[----:B------:R-:W-:Y:S02]  /*36b0*/  ISETP.GT.AND P5, PT, R5, 0x78, !P5 ;  /* 0x000000780500780c */ /* 0x000fe40006fa4270 */
[----:B------:R-:W-:-:S02]  /*36c0*/  ISETP.LT.OR P1, PT, R4, 0x42, P1 ;  /* 0x000000420400780c */ /* 0x000fc40000f21670 */
[----:B0-----:R-:W-:Y:S02]  /*36d0*/  FMNMX.FTZ R6, R3, R0, !PT ;  /* 0x0000000003067209 */ /* 0x001fe40007810000 */
[----:B------:R-:W-:Y:S02]  /*36e0*/  FSEL R59, R59, -INF , !P1 ;  /* 0xff8000003b3b7808 */ /* 0x000fe40004800000 */
[----:B------:R-:W-:Y:S01]  /*36f0*/  LOP3.LUT P1, RZ, R19, 0x2000, RZ, 0xc0, !PT ;  /* 0x0000200013ff7812 */ /* 0x000fe2000782c0ff */
[----:B------:R-:W0:Y:S01]  /*3700*/  SHFL.BFLY PT, R7, R6, 0x1, 0x1f ;  /* 0x0c201f0006077f89 */ /* 0x000e2200000e0000 */
[----:B------:R-:W-:Y:S02]  /*3710*/  ISETP.LT.OR P4, PT, R4, 0x72, P4 ;  /* 0x000000720400780c */ /* 0x000fe40002781670 */
[----:B------:R-:W-:Y:S02]  /*3720*/  ISETP.GT.AND P1, PT, R5, 0x48, !P1 ;  /* 0x000000480500780c */ /* 0x000fe40004f24270 */
[----:B------:R-:W-:-:S02]  /*3730*/  FSEL R82, R82, -INF , !P3 ;  /* 0xff80000052527808 */ /* 0x000fc40005800000 */
[C---:B------:R-:W-:Y:S02]  /*3740*/  ISETP.LT.OR P1, PT, R4.reuse, 0x49, P1 ;  /* 0x000000490400780c */ /* 0x040fe40000f21670 */
[----:B------:R-:W-:Y:S02]  /*3750*/  ISETP.LT.OR P5, PT, R4, 0x79, P5 ;  /* 0x000000790400780c */ /* 0x000fe40002fa1670 */
[----:B------:R-:W-:Y:S02]  /*3760*/  FSEL R62, R62, -INF , !P1 ;  /* 0xff8000003e3e7808 */ /* 0x000fe40004800000 */
[----:B------:R-:W-:Y:S02]  /*3770*/  LOP3.LUT P1, RZ, R19, 0x1000, RZ, 0xc0, !PT ;  /* 0x0000100013ff7812 */ /* 0x000fe4000782c0ff */
[----:B------:R-:W-:Y:S02]  /*3780*/  FSEL R83, R83, -INF , !P4 ;  /* 0xff80000053537808 */ /* 0x000fe40006000000 */
[----:B------:R-:W-:-:S02]  /*3790*/  ISETP.GT.AND P1, PT, R5, 0x49, !P1 ;  /* 0x000000490500780c */ /* 0x000fc40004f24270 */
[----:B------:R-:W-:Y:S02]  /*37a0*/  FSEL R86, R86, -INF , !P5 ;  /* 0xff80000056567808 */ /* 0x000fe40006800000 */
        /* <DEDUP_REMOVED lines=8> */
[----:B------:R-:W-:-:S04]  /*3830*/  LOP3.LUT P1, RZ, R19, 0x400, RZ, 0xc0, !PT ;  /* 0x0000040013ff7812 */ /* 0x000fc8000782c0ff */
        /* <DEDUP_REMOVED lines=11> */
[----:B------:R-:W-:Y:S02]  /*38f0*/  ISETP.GT.AND P1, PT, R5, 0x60, !P2 ;  /* 0x000000600500780c */ /* 0x000fe40005724270 */
[----:B------:R-:W-:Y:S02]  /*3900*/  LOP3.LUT P2, RZ, R19, 0x20, RZ, 0xc0, !PT ;  /* 0x0000002013ff7812 */ /* 0x000fe4000784c0ff */
[----:B------:R-:W-:Y:S02]  /*3910*/  ISETP.LT.OR P1, PT, R4, 0x61, P1 ;  /* 0x000000610400780c */ /* 0x000fe40000f21670 */
[----:B------:R-:W-:Y:S02]  /*3920*/  ISETP.GT.AND P2, PT, R5, 0x69, !P2 ;  /* 0x000000690500780c */ /* 0x000fe40005744270 */
[----:B------:R-:W-:-:S02]  /*3930*/  FSEL R74, R74, -INF , !P1 ;  /* 0xff8000004a4a7808 */ /* 0x000fc40004800000 */
[----:B------:R-:W-:Y:S02]  /*3940*/  ISETP.GT.AND P1, PT, R5, 0x61, !P6 ;  /* 0x000000610500780c */ /* 0x000fe40007724270 */
[----:B------:R-:W-:Y:S02]  /*3950*/  LOP3.LUT P6, RZ, R19, 0x2, RZ, 0xc0, !PT ;  /* 0x0000000213ff7812 */ /* 0x000fe400078cc0ff */
[C---:B------:R-:W-:Y:S02]  /*3960*/  ISETP.LT.OR P1, PT, R4.reuse, 0x62, P1 ;  /* 0x000000620400780c */ /* 0x040fe40000f21670 */
[----:B------:R-:W-:Y:S02]  /*3970*/  ISETP.LT.OR P2, PT, R4, 0x6a, P2 ;  /* 0x0000006a0400780c */ /* 0x000fe40001741670 */
[----:B------:R-:W-:Y:S02]  /*3980*/  FSEL R75, R75, -INF , !P1 ;  /* 0xff8000004b4b7808 */ /* 0x000fe40004800000 */
[----:B------:R-:W-:-:S02]  /*3990*/  FSETP.NEU.FTZ.AND P1, PT, R0, -INF , PT ;  /* 0xff8000000000780b */ /* 0x000fc40003f3d000 */
[----:B------:R-:W-:Y:S02]  /*39a0*/  FSEL R79, R79, -INF , !P2 ;  /* 0xff8000004f4f7808 */ /* 0x000fe40005000000 */
[----:B------:R-:W-:Y:S02]  /*39b0*/  FSEL R9, R9, RZ, P1 ;  /* 0x000000ff09097208 */ /* 0x000fe40000800000 */
[----:B------:R-:W-:Y:S02]  /*39c0*/  ISETP.GT.AND P1, PT, R5, RZ, !P6 ;  /* 0x000000ff0500720c */ /* 0x000fe40007724270 */
[----:B------:R-:W-:Y:S01]  /*39d0*/  LOP3.LUT P6, RZ, R19, 0x1, RZ, 0xc0, !PT ;  /* 0x0000000113ff7812 */ /* 0x000fe200078cc0ff */
[--C-:B------:R-:W-:Y:S01]  /*39e0*/  FFMA.FTZ R10, R28, UR33, -R9.reuse ;  /* 0x000000211c0a7c23 */ /* 0x100fe20008010809 */
[----:B------:R-:W-:Y:S01]  /*39f0*/  ISETP.LT.OR P1, PT, R4, 0x1, P1 ;  /* 0x000000010400780c */ /* 0x000fe20000f21670 */
[--C-:B------:R-:W-:Y:S01]  /*3a00*/  FFMA.FTZ R12, R32, UR33, -R9.reuse ;  /* 0x00000021200c7c23 */ /* 0x100fe20008010809 */
[----:B------:R-:W-:Y:S01]  /*3a10*/  ISETP.GT.AND P6, PT, R5, 0x79, !P6 ;  /* 0x000000790500780c */ /* 0x000fe200077c4270 */
[--C-:B------:R-:W-:Y:S01]  /*3a20*/  FFMA.FTZ R8, R24, UR33, -R9.reuse ;  /* 0x0000002118087c23 */ /* 0x100fe20008010809 */
[----:B------:R-:W-:Y:S01]  /*3a30*/  FSEL R2, R26, -INF , !P1 ;  /* 0xff8000001a027808 */ /* 0x000fe20004800000 */
[--C-:B------:R-:W-:Y:S01]  /*3a40*/  FFMA.FTZ R3, R25, UR33, -R9.reuse ;  /* 0x0000002119037c23 */ /* 0x100fe20008010809 */
[----:B------:R-:W-:Y:S01]  /*3a50*/  LOP3.LUT P1, RZ, R19, 0x4000000, RZ, 0xc0, !PT ;  /* 0x0400000013ff7812 */ /* 0x000fe2000782c0ff */
[--C-:B------:R-:W-:Y:S01]  /*3a60*/  FFMA.FTZ R7, R29, UR33, -R9.reuse ;  /* 0x000000211d077c23 */ /* 0x100fe20008010809 */
[----:B------:R-:W-:Y:S01]  /*3a70*/  FMNMX.FTZ R11, R2, R27, !PT ;  /* 0x0000001b020b7209 */ /* 0x000fe20007810000 */
[----:B------:R-:W-:Y:S01]  /*3a80*/  MUFU.EX2 R8, R8 ;  /* 0x0000000800087308 */ /* 0x000fe20000000800 */
[----:B------:R-:W-:Y:S01]  /*3a90*/  ISETP.GT.AND P1, PT, R5, 0x68, !P1 ;  /* 0x000000680500780c */ /* 0x000fe20004f24270 */
[--C-:B------:R-:W-:Y:S01]  /*3aa0*/  FFMA.FTZ R13, R33, UR33, -R9.reuse ;  /* 0x00000021210d7c23 */ /* 0x100fe20008010809 */
[----:B------:R-:W-:Y:S01]  /*3ab0*/  FMNMX.FTZ R6, R30, R11, !PT ;  /* 0x0000000b1e067209 */ /* 0x000fe20007810000 */
[--C-:B------:R-:W-:Y:S01]  /*3ac0*/  FFMA.FTZ R15, R37, UR33, -R9.reuse ;  /* 0x00000021250f7c23 */ /* 0x100fe20008010809 */
[----:B------:R-:W-:Y:S01]  /*3ad0*/  ISETP.LT.OR P1, PT, R4, 0x69, P1 ;  /* 0x000000690400780c */ /* 0x000fe20000f21670 */
[--C-:B------:R-:W-:Y:S01]  /*3ae0*/  FFMA.FTZ R14, R36, UR33, -R9.reuse ;  /* 0x00000021240e7c23 */ /* 0x100fe20008010809 */
[----:B------:R-:W-:Y:S01]  /*3af0*/  FMNMX.FTZ R11, R31, R6, !PT ;  /* 0x000000061f0b7209 */ /* 0x000fe20007810000 */
[----:B------:R-:W0:Y:S01]  /*3b00*/  MUFU.EX2 R3, R3 ;  /* 0x0000000300037308 */ /* 0x000e220000000800 */
[----:B------:R-:W-:Y:S01]  /*3b10*/  FSEL R78, R78, -INF , !P1 ;  /* 0xff8000004e4e7808 */ /* 0x000fe20004800000 */
        /* <DEDUP_REMOVED lines=26> */
[----:B------:R-:W1:Y:S03]  /*3cc0*/  MUFU.EX2 R10, R10 ;  /* 0x0000000a000a7308 */ /* 0x000e660000000800 */
[----:B------:R-:W-:-:S04]  /*3cd0*/  FMNMX.FTZ R11, R47, R6, !PT ;  /* 0x000000062f0b7209 */ /* 0x000fc80007810000 */
[----:B------:R-:W-:Y:S01]  /*3ce0*/  FMNMX.FTZ R6, R50, R11, !PT ;  /* 0x0000000b32067209 */ /* 0x000fe20007810000 */
[----:B------:R-:W2:Y:S03]  /*3cf0*/  MUFU.EX2 R7, R7 ;  /* 0x0000000700077308 */ /* 0x000ea60000000800 */
[----:B------:R-:W-:-:S04]  /*3d00*/  FMNMX.FTZ R11, R51, R6, !PT ;  /* 0x00000006330b7209 */ /* 0x000fc80007810000 */
[----:B------:R-:W-:Y:S01]  /*3d10*/  FMNMX.FTZ R6, R54, R11, !PT ;  /* 0x0000000b36067209 */ /* 0x000fe20007810000 */
[----:B------:R-:W-:Y:S03]  /*3d20*/  MUFU.EX2 R12, R12 ;  /* 0x0000000c000c7308 */ /* 0x000fe60000000800 */
[----:B------:R-:W-:-:S04]  /*3d30*/  FMNMX.FTZ R11, R55, R6, !PT ;  /* 0x00000006370b7209 */ /* 0x000fc80007810000 */
[----:B------:R-:W-:Y:S01]  /*3d40*/  FMNMX.FTZ R6, R58, R11, !PT ;  /* 0x0000000b3a067209 */ /* 0x000fe20007810000 */
[----:B------:R-:W-:Y:S03]  /*3d50*/  MUFU.EX2 R13, R13 ;  /* 0x0000000d000d7308 */ /* 0x000fe60000000800 */
[----:B------:R-:W-:Y:S01]  /*3d60*/  FMNMX.FTZ R11, R59, R6, !PT ;  /* 0x000000063b0b7209 */ /* 0x000fe20007810000 */
[--C-:B------:R-:W-:Y:S01]  /*3d70*/  FFMA.FTZ R6, R48, UR33, -R9.reuse ;  /* 0x0000002130067c23 */ /* 0x100fe20008010809 */
[----:B------:R-:W-:Y:S02]  /*3d80*/  FFMA.FTZ R48, R73, UR33, -R9 ;  /* 0x0000002149307c23 */ /* 0x000fe40008010809 */
        /* <DEDUP_REMOVED lines=22> */
[----:B------:R-:W-:-:S03]  /*3ef0*/  FFMA.FTZ R32, R60, UR33, -R9 ;  /* 0x000000213c207c23 */ /* 0x000fc60008010809 */
[----:B------:R-:W-:Y:S01]  /*3f00*/  FMNMX.FTZ R4, R86, R11, !PT ;  /* 0x0000000b56047209 */ /* 0x000fe20007810000 */
[----:B------:R-:W-:Y:S03]  /*3f10*/  MUFU.EX2 R6, R6 ;  /* 0x0000000600067308 */ /* 0x000fe60000000800 */
[----:B------:R-:W-:-:S05]  /*3f20*/  FMNMX.FTZ R4, R87, R4, !PT ;  /* 0x0000000457047209 */ /* 0x000fca0007810000 */
[----:B------:R-:W3:Y:S01]  /*3f30*/  SHFL.BFLY PT, R11, R4, 0x2, 0x1f ;  /* 0x0c401f00040b7f89 */ /* 0x000ee200000e0000 */
[----:B------:R-:W-:Y:S08]  /*3f40*/  MUFU.EX2 R29, R29 ;  /* 0x0000001d001d7308 */ /* 0x000ff00000000800 */
[----:B------:R-:W-:Y:S08]  /*3f50*/  MUFU.EX2 R20, R20 ;  /* 0x0000001400147308 */ /* 0x000ff00000000800 */
[----:B------:R-:W-:Y:S01]  /*3f60*/  MUFU.EX2 R5, R5 ;  /* 0x0000000500057308 */ /* 0x000fe20000000800 */
[----:B---3--:R-:W-:-:S07]  /*3f70*/  FMNMX.FTZ R11, R4, R11, !PT ;  /* 0x0000000b040b7209 */ /* 0x008fce0007810000 */
[----:B------:R-:W-:Y:S01]  /*3f80*/  MUFU.EX2 R28, R28 ;  /* 0x0000001c001c7308 */ /* 0x000fe20000000800 */
[----:B------:R-:W3:Y:S07]  /*3f90*/  SHFL.BFLY PT, R4, R11, 0x1, 0x1f ;  /* 0x0c201f000b047f89 */ /* 0x000eee00000e0000 */
[----:B------:R-:W-:Y:S08]  /*3fa0*/  MUFU.EX2 R33, R33 ;  /* 0x0000002100217308 */ /* 0x000ff00000000800 */
[----:B------:R-:W-:Y:S08]  /*3fb0*/  MUFU.EX2 R32, R32 ;  /* 0x0000002000207308 */ /* 0x000ff00000000800 */
[----:B------:R-:W-:Y:S01]  /*3fc0*/  MUFU.EX2 R37, R37 ;  /* 0x0000002500257308 */ /* 0x000fe20000000800 */
[----:B---3--:R-:W-:-:S04]  /*3fd0*/  FMNMX.FTZ R4, R11, R4, !PT ;  /* 0x000000040b047209 */ /* 0x008fc80007810000 */
[C---:B------:R-:W-:Y:S01]  /*3fe0*/  FSETP.NEU.FTZ.AND P1, PT, R4.reuse, -INF , PT ;  /* 0xff8000000400780b */ /* 0x040fe20003f3d000 */
[----:B------:R-:W-:Y:S02]  /*3ff0*/  FMUL.FTZ R60, R4, UR33 ;  /* 0x00000021043c7c20 */ /* 0x000fe40008410000 */
[----:B------:R-:W-:Y:S03]  /*4000*/  MUFU.EX2 R36, R36 ;  /* 0x0000002400247308 */ /* 0x000fe60000000800 */
        /* <DEDUP_REMOVED lines=18> */
[----:B------:R0:W3:Y:S01]  /*4130*/  MUFU.EX2 R68, R11 ;  /* 0x0000000b00447308 */ /* 0x0000e20000000800 */
[--C-:B------:R-:W-:Y:S01]  /*4140*/  FFMA.FTZ R47, R59, UR33, -R60.reuse ;  /* 0x000000213b2f7c23 */ /* 0x100fe2000801083c */
[--C-:B------:R-:W-:Y:S01]  /*4150*/  FFMA.FTZ R51, R63, UR33, -R60.reuse ;  /* 0x000000213f337c23 */ /* 0x100fe2000801083c */
[--C-:B------:R-:W-:Y:S01]  /*4160*/  FFMA.FTZ R70, R70, UR33, -R60.reuse ;  /* 0x0000002146467c23 */ /* 0x100fe2000801083c */
[--C-:B------:R-:W-:Y:S01]  /*4170*/  FFMA.FTZ R71, R71, UR33, -R60.reuse ;  /* 0x0000002147477c23 */ /* 0x100fe2000801083c */
[--C-:B------:R-:W-:Y:S01]  /*4180*/  FFMA.FTZ R74, R74, UR33, -R60.reuse ;  /* 0x000000214a4a7c23 */ /* 0x100fe2000801083c */
[--C-:B------:R-:W-:Y:S01]  /*4190*/  FFMA.FTZ R75, R75, UR33, -R60.reuse ;  /* 0x000000214b4b7c23 */ /* 0x100fe2000801083c */
[--C-:B------:R-:W-:Y:S01]  /*41a0*/  FFMA.FTZ R78, R78, UR33, -R60.reuse ;  /* 0x000000214e4e7c23 */ /* 0x100fe2000801083c */
[----:B------:R4:W5:Y:S01]  /*41b0*/  MUFU.EX2 R69, R64 ;  /* 0x0000004000457308 */ /* 0x0009620000000800 */
[----:B0-----:R-:W-:Y:S01]  /*41c0*/  FADD.FTZ R11, R8, R3 ;  /* 0x00000003080b7221 */ /* 0x001fe20000010000 */
[----:B------:R-:W-:Y:S01]  /*41d0*/  F2FP.F16.F32.PACK_AB R8, R3, R8 ;  /* 0x000000080308723e */ /* 0x000fe200000000ff */
[--C-:B------:R-:W-:Y:S01]  /*41e0*/  FFMA.FTZ R3, R66, UR33, -R60.reuse ;  /* 0x0000002142037c23 */ /* 0x100fe2000801083c */
[--C-:B------:R-:W-:Y:S01]  /*41f0*/  FFMA.FTZ R79, R79, UR33, -R60.reuse ;  /* 0x000000214f4f7c23 */ /* 0x100fe2000801083c */
[----:B-1----:R-:W-:Y:S01]  /*4200*/  FADD.FTZ R54, R10, R11 ;  /* 0x0000000b0a367221 */ /* 0x002fe20000010000 */
[C---:B--2---:R-:W-:Y:S01]  /*4210*/  F2FP.F16.F32.PACK_AB R10, R7.reuse, R10 ;  /* 0x0000000a070a723e */ /* 0x044fe200000000ff */
[----:B------:R-:W-:Y:S01]  /*4220*/  FFMA.FTZ R82, R82, UR33, -R60 ;  /* 0x0000002152527c23 */ /* 0x000fe2000801083c */
[----:B------:R0:W1:Y:S01]  /*4230*/  MUFU.EX2 R72, R31 ;  /* 0x0000001f00487308 */ /* 0x0000620000000800 */
[----:B------:R-:W-:Y:S01]  /*4240*/  FADD.FTZ R11, R7, R54 ;  /* 0x00000036070b7221 */ /* 0x000fe20000010000 */
[----:B---3--:R-:W-:Y:S01]  /*4250*/  FADD.FTZ R54, R9, R68 ;  /* 0x0000004409367221 */ /* 0x008fe20000010000 */
[--C-:B----4-:R-:W-:Y:S01]  /*4260*/  FFMA.FTZ R64, R46, UR33, -R60.reuse ;  /* 0x000000212e407c23 */ /* 0x110fe2000801083c */
[--C-:B------:R-:W-:Y:S01]  /*4270*/  FFMA.FTZ R46, R58, UR33, -R60.reuse ;  /* 0x000000213a2e7c23 */ /* 0x100fe2000801083c */
[----:B------:R-:W-:Y:S01]  /*4280*/  FADD.FTZ R58, R12, R11 ;  /* 0x0000000b0c3a7221 */ /* 0x000fe20000010000 */
[----:B------:R-:W-:Y:S01]  /*4290*/  F2FP.F16.F32.PACK_AB R9, R68, R9 ;  /* 0x000000094409723e */ /* 0x000fe200000000ff */
[----:B------:R-:W-:Y:S01]  /*42a0*/  FFMA.FTZ R83, R83, UR33, -R60 ;  /* 0x0000002153537c23 */ /* 0x000fe2000801083c */
[----:B------:R-:W2:Y:S01]  /*42b0*/  MUFU.EX2 R2, R2 ;  /* 0x0000000200027308 */ /* 0x000ea20000000800 */
[----:B-----5:R-:W-:Y:S01]  /*42c0*/  FADD.FTZ R7, R69, R54 ;  /* 0x0000003645077221 */ /* 0x020fe20000010000 */
[C---:B------:R-:W-:Y:S01]  /*42d0*/  FADD.FTZ R55, R13.reuse, R58 ;  /* 0x0000003a0d377221 */ /* 0x040fe20000010000 */
[--C-:B0-----:R-:W-:Y:S01]  /*42e0*/  FFMA.FTZ R31, R50, UR33, -R60.reuse ;  /* 0x00000021321f7c23 */ /* 0x101fe2000801083c */
[----:B------:R-:W-:Y:S01]  /*42f0*/  FFMA.FTZ R50, R62, UR33, -R60 ;  /* 0x000000213e327c23 */ /* 0x000fe2000801083c */
[----:B------:R-:W-:Y:S01]  /*4300*/  F2FP.F16.F32.PACK_AB R12, R13, R12 ;  /* 0x0000000c0d0c723e */ /* 0x000fe200000000ff */
[----:B------:R-:W-:Y:S01]  /*4310*/  FADD.FTZ R62, R14, R55 ;  /* 0x000000370e3e7221 */ /* 0x000fe20000010000 */
[C---:B------:R-:W-:Y:S01]  /*4320*/  F2FP.F16.F32.PACK_AB R14, R15.reuse, R14 ;  /* 0x0000000e0f0e723e */ /* 0x040fe200000000ff */
[----:B------:R-:W0:Y:S01]  /*4330*/  MUFU.EX2 R27, R27 ;  /* 0x0000001b001b7308 */ /* 0x000e220000000800 */
[C---:B-1----:R-:W-:Y:S01]  /*4340*/  FADD.FTZ R7, R72.reuse, R7 ;  /* 0x0000000748077221 */ /* 0x042fe20000010000 */
[----:B------:R-:W-:Y:S01]  /*4350*/  FADD.FTZ R55, R15, R62 ;  /* 0x0000003e0f377221 */ /* 0x000fe20000010000 */
[----:B------:R-:W-:Y:S01]  /*4360*/  F2FP.F16.F32.PACK_AB R11, R72, R69 ;  /* 0x00000045480b723e */ /* 0x000fe200000000ff */
[--C-:B------:R-:W-:Y:S01]  /*4370*/  FFMA.FTZ R54, R67, UR33, -R60.reuse ;  /* 0x0000002143367c23 */ /* 0x100fe2000801083c */
[--C-:B------:R-:W-:Y:S01]  /*4380*/  FFMA.FTZ R86, R86, UR33, -R60.reuse ;  /* 0x0000002156567c23 */ /* 0x100fe2000801083c */
[----:B------:R-:W-:Y:S01]  /*4390*/  FADD.FTZ R62, R24, R55 ;  /* 0x00000037183e7221 */ /* 0x000fe20000010000 */
[----:B------:R-:W-:Y:S01]  /*43a0*/  FFMA.FTZ R60, R87, UR33, -R60 ;  /* 0x00000021573c7c23 */ /* 0x000fe2000801083c */
[----:B------:R-:W1:Y:S01]  /*43b0*/  MUFU.EX2 R30, R30 ;  /* 0x0000001e001e7308 */ /* 0x000e620000000800 */
[----:B--2---:R-:W-:Y:S01]  /*43c0*/  FADD.FTZ R58, R2, R7 ;  /* 0x00000007023a7221 */ /* 0x004fe20000010000 */
[----:B------:R2:W-:Y:S01]  /*43d0*/  STSM.16.M88.4 [R17+0x21800], R8 ;  /* 0x0218000811007844 */ /* 0x0005e20000000200 */
[----:B------:R-:W-:-:S05]  /*43e0*/  F2FP.F16.F32.PACK_AB R24, R21, R24 ;  /* 0x000000181518723e */ /* 0x000fca00000000ff */
[----:B------:R-:W3:Y:S01]  /*43f0*/  MUFU.EX2 R35, R35 ;  /* 0x0000002300237308 */ /* 0x000ee20000000800 */
[C---:B0-----:R-:W-:Y:S01]  /*4400*/  FADD.FTZ R7, R27.reuse, R58 ;  /* 0x0000003a1b077221 */ /* 0x041fe20000010000 */
[----:B------:R-:W-:-:S06]  /*4410*/  F2FP.F16.F32.PACK_AB R13, R27, R2 ;  /* 0x000000021b0d723e */ /* 0x000fcc00000000ff */
[----:B------:R-:W0:Y:S01]  /*4420*/  MUFU.EX2 R39, R39 ;  /* 0x0000002700277308 */ /* 0x000e220000000800 */
[----:B-1----:R-:W-:Y:S01]  /*4430*/  FADD.FTZ R58, R30, R7 ;  /* 0x000000071e3a7221 */ /* 0x002fe20000010000 */
[----:B------:R-:W-:Y:S01]  /*4440*/  FADD.FTZ R7, R21, R62 ;  /* 0x0000003e15077221 */ /* 0x000fe20000010000 */
[----:B--2---:R-:W-:-:S03]  /*4450*/  F2FP.F16.F32.PACK_AB R10, R5, R20 ;  /* 0x00000014050a723e */ /* 0x004fc600000000ff */
[----:B------:R-:W-:Y:S01]  /*4460*/  FADD.FTZ R62, R26, R7 ;  /* 0x000000071a3e7221 */ /* 0x000fe20000010000 */
[----:B------:R-:W-:Y:S01]  /*4470*/  F2FP.F16.F32.PACK_AB R26, R25, R26 ;  /* 0x0000001a191a723e */ /* 0x000fe200000000ff */
[----:B------:R-:W1:Y:S01]  /*4480*/  MUFU.EX2 R42, R42 ;  /* 0x0000002a002a7308 */ /* 0x000e620000000800 */
[----:B---3--:R-:W-:Y:S01]  /*4490*/  FADD.FTZ R58, R35, R58 ;  /* 0x0000003a233a7221 */ /* 0x008fe20000010000 */
[----:B------:R-:W-:-:S04]  /*44a0*/  FADD.FTZ R55, R25, R62 ;  /* 0x0000003e19377221 */ /* 0x000fc80000010000 */
[----:B------:R-:W-:Y:S02]  /*44b0*/  FADD.FTZ R62, R6, R55 ;  /* 0x00000037063e7221 */ /* 0x000fe40000010000 */
[----:B------:R-:W2:Y:S01]  /*44c0*/  MUFU.EX2 R64, R64 ;  /* 0x0000004000407308 */ /* 0x000ea20000000800 */
[----:B0-----:R-:W-:-:S07]  /*44d0*/  FADD.FTZ R7, R39, R58 ;  /* 0x0000003a27077221 */ /* 0x001fce0000010000 */
[----:B------:R-:W0:Y:S01]  /*44e0*/  MUFU.EX2 R65, R65 ;  /* 0x0000004100417308 */ /* 0x000e220000000800 */
[C---:B-1----:R-:W-:Y:S01]  /*44f0*/  FADD.FTZ R7, R42.reuse, R7 ;  /* 0x000000072a077221 */ /* 0x042fe20000010000 */
[----:B------:R-:W-:-:S06]  /*4500*/  F2FP.F16.F32.PACK_AB R25, R42, R39 ;  /* 0x000000272a19723e */ /* 0x000fcc00000000ff */
[----:B------:R-:W1:Y:S01]  /*4510*/  MUFU.EX2 R31, R31 ;  /* 0x0000001f001f7308 */ /* 0x000e620000000800 */
[----:B--2---:R-:W-:Y:S01]  /*4520*/  FADD.FTZ R58, R64, R7 ;  /* 0x00000007403a7221 */ /* 0x004fe20000010000 */
[----:B------:R-:W-:-:S04]  /*4530*/  FADD.FTZ R7, R29, R62 ;  /* 0x0000003e1d077221 */ /* 0x000fc80000010000 */
[----:B------:R-:W-:Y:S02]  /*4540*/  FADD.FTZ R62, R20, R7 ;  /* 0x00000007143e7221 */ /* 0x000fe40000010000 */
[----:B------:R-:W2:Y:S01]  /*4550*/  MUFU.EX2 R34, R34 ;  /* 0x0000002200227308 */ /* 0x000ea20000000800 */
[----:B0-----:R-:W-:Y:S01]  /*4560*/  FADD.FTZ R58, R65, R58 ;  /* 0x0000003a413a7221 */ /* 0x001fe20000010000 */
[----:B------:R-:W-:Y:S01]  /*4570*/  FADD.FTZ R15, R5, R62 ;  /* 0x0000003e050f7221 */ /* 0x000fe20000010000 */
[----:B------:R-:W-:-:S03]  /*4580*/  F2FP.F16.F32.PACK_AB R27, R65, R64 ;  /* 0x00000040411b723e */ /* 0x000fc600000000ff */
[----:B------:R-:W-:Y:S01]  /*4590*/  FADD.FTZ R8, R28, R15 ;  /* 0x0000000f1c087221 */ /* 0x000fe20000010000 */
[----:B------:R-:W-:Y:S01]  /*45a0*/  F2FP.F16.F32.PACK_AB R15, R35, R30 ;  /* 0x0000001e230f723e */ /* 0x000fe200000000ff */
[----:B------:R-:W0:Y:S01]  /*45b0*/  MUFU.EX2 R38, R38 ;  /* 0x0000002600267308 */ /* 0x000e220000000800 */
[----:B-1----:R-:W-:Y:S01]  /*45c0*/  FADD.FTZ R7, R31, R58 ;  /* 0x0000003a1f077221 */ /* 0x002fe20000010000 */
[C---:B------:R-:W-:Y:S01]  /*45d0*/  FADD.FTZ R9, R33.reuse, R8 ;  /* 0x0000000821097221 */ /* 0x040fe20000010000 */
[----:B------:R-:W-:Y:S01]  /*45e0*/  F2FP.F16.F32.PACK_AB R28, R33, R28 ;  /* 0x0000001c211c723e */ /* 0x000fe200000000ff */
[----:B------:R1:W-:Y:S01]  /*45f0*/  STSM.16.M88.4 [R23], R12 ;  /* 0x0000000c17007844 */ /* 0x0003e20000000200 */
[C---:B------:R-:W-:Y:S01]  /*4600*/  F2FP.F16.F32.PACK_AB R30, R37.reuse, R32 ;  /* 0x00000020251e723e */ /* 0x040fe200000000ff */
[----:B------:R-:W-:Y:S02]  /*4610*/  FADD.FTZ R8, R32, R9 ;  /* 0x0000000920087221 */ /* 0x000fe40000010000 */
[----:B------:R-:W3:Y:S01]  /*4620*/  MUFU.EX2 R43, R43 ;  /* 0x0000002b002b7308 */ /* 0x000ee20000000800 */
[----:B--2---:R-:W-:Y:S01]  /*4630*/  FADD.FTZ R7, R34, R7 ;  /* 0x0000000722077221 */ /* 0x004fe20000010000 */
[----:B------:R-:W-:Y:S01]  /*4640*/  FADD.FTZ R9, R37, R8 ;  /* 0x0000000825097221 */ /* 0x000fe20000010000 */
[----:B------:R-:W-:Y:S01]  /*4650*/  F2FP.F16.F32.PACK_AB R8, R29, R6 ;  /* 0x000000061d08723e */ /* 0x000fe200000000ff */
[----:B------:R2:W-:Y:S02]  /*4660*/  STSM.16.M88.4 [R22], R24 ;  /* 0x0000001816007844 */ /* 0x0005e40000000200 */
[----:B------:R-:W-:Y:S01]  /*4670*/  FADD.FTZ R6, R36, R9 ;  /* 0x0000000924067221 */ /* 0x000fe20000010000 */
[----:B------:R-:W-:Y:S01]  /*4680*/  F2FP.F16.F32.PACK_AB R9, R34, R31 ;  /* 0x0000001f2209723e */ /* 0x000fe200000000ff */
[----:B------:R-:W4:Y:S01]  /*4690*/  MUFU.EX2 R46, R46 ;  /* 0x0000002e002e7308 */ /* 0x000f220000000800 */
[----:B0-----:R-:W-:Y:S01]  /*46a0*/  FADD.FTZ R2, R38, R7 ;  /* 0x0000000726027221 */ /* 0x001fe20000010000 */
[C---:B------:R-:W-:Y:S01]  /*46b0*/  FADD.FTZ R5, R45.reuse, R6 ;  /* 0x000000062d057221 */ /* 0x040fe20000010000 */
[----:B-1----:R-:W-:-:S05]  /*46c0*/  F2FP.F16.F32.PACK_AB R12, R45, R36 ;  /* 0x000000242d0c723e */ /* 0x002fca00000000ff */
[----:B------:R-:W0:Y:S01]  /*46d0*/  MUFU.EX2 R47, R47 ;  /* 0x0000002f002f7308 */ /* 0x000e220000000800 */
[C---:B---3--:R-:W-:Y:S01]  /*46e0*/  FADD.FTZ R7, R43.reuse, R2 ;  /* 0x000000022b077221 */ /* 0x048fe20000010000 */
[----:B------:R-:W-:-:S05]  /*46f0*/  F2FP.F16.F32.PACK_AB R11, R43, R38 ;  /* 0x000000262b0b723e */ /* 0x000fca00000000ff */
[----:B------:R1:W-:Y:S01]  /*4700*/  STSM.16.M88.4 [R18], R8 ;  /* 0x0000000812007844 */ /* 0x0003e20000000200 */
[----:B------:R-:W3:Y:S01]  /*4710*/  MUFU.EX2 R50, R50 ;  /* 0x0000003200327308 */ /* 0x000ee20000000800 */
[----:B----4-:R-:W-:-:S07]  /*4720*/  FADD.FTZ R2, R46, R7 ;  /* 0x000000072e027221 */ /* 0x010fce0000010000 */
[----:B------:R-:W4:Y:S01]  /*4730*/  MUFU.EX2 R51, R51 ;  /* 0x0000003300337308 */ /* 0x000f220000000800 */
[C---:B0-----:R-:W-:Y:S01]  /*4740*/  FADD.FTZ R7, R47.reuse, R2 ;  /* 0x000000022f077221 */ /* 0x041fe20000010000 */
[----:B------:R-:W-:-:S06]  /*4750*/  F2FP.F16.F32.PACK_AB R29, R47, R46 ;  /* 0x0000002e2f1d723e */ /* 0x000fcc00000000ff */
[----:B------:R-:W0:Y:S01]  /*4760*/  MUFU.EX2 R44, R44 ;  /* 0x0000002c002c7308 */ /* 0x000e220000000800 */
[----:B---3--:R-:W-:-:S07]  /*4770*/  FADD.FTZ R2, R50, R7 ;  /* 0x0000000732027221 */ /* 0x008fce0000010000 */
[----:B------:R-:W3:Y:S01]  /*4780*/  MUFU.EX2 R3, R3 ;  /* 0x0000000300037308 */ /* 0x000ee20000000800 */
[C---:B----4-:R-:W-:Y:S01]  /*4790*/  FADD.FTZ R2, R51.reuse, R2 ;  /* 0x0000000233027221 */ /* 0x050fe20000010000 */
[----:B------:R-:W-:-:S05]  /*47a0*/  F2FP.F16.F32.PACK_AB R31, R51, R50 ;  /* 0x00000032331f723e */ /* 0x000fca00000000ff */
[----:B------:R4:W-:Y:S01]  /*47b0*/  STSM.16.M88.4 [R17+0x27800], R28 ;  /* 0x0278001c11007844 */ /* 0x0009e20000000200 */
[----:B------:R-:W5:Y:S01]  /*47c0*/  MUFU.EX2 R54, R54 ;  /* 0x0000003600367308 */ /* 0x000f620000000800 */
[----:B0-----:R-:W-:-:S07]  /*47d0*/  FADD.FTZ R6, R44, R5 ;  /* 0x000000052c067221 */ /* 0x001fce0000010000 */
[----:B------:R-:W0:Y:S01]  /*47e0*/  MUFU.EX2 R70, R70 ;  /* 0x0000004600467308 */ /* 0x000e220000000800 */
[----:B---3--:R-:W-:-:S07]  /*47f0*/  FADD.FTZ R5, R3, R2 ;  /* 0x0000000203057221 */ /* 0x008fce0000010000 */
[----:B------:R-:W3:Y:S01]  /*4800*/  MUFU.EX2 R53, R53 ;  /* 0x0000003500357308 */ /* 0x000ee20000000800 */
[C---:B-----5:R-:W-:Y:S01]  /*4810*/  FADD.FTZ R5, R54.reuse, R5 ;  /* 0x0000000536057221 */ /* 0x060fe20000010000 */
[----:B------:R-:W-:-:S06]  /*4820*/  F2FP.F16.F32.PACK_AB R13, R54, R3 ;  /* 0x00000003360d723e */ /* 0x000fcc00000000ff */
[----:B------:R-:W5:Y:S01]  /*4830*/  MUFU.EX2 R71, R71 ;  /* 0x0000004700477308 */ /* 0x000f620000000800 */
[----:B0-----:R-:W-:-:S07]  /*4840*/  FADD.FTZ R2, R70, R5 ;  /* 0x0000000546027221 */ /* 0x001fce0000010000 */
[----:B------:R-:W0:Y:S01]  /*4850*/  MUFU.EX2 R41, R41 ;  /* 0x0000002900297308 */ /* 0x000e220000000800 */
[C---:B---3--:R-:W-:Y:S01]  /*4860*/  F2FP.F16.F32.PACK_AB R14, R53.reuse, R44 ;  /* 0x0000002c350e723e */ /* 0x048fe200000000ff */
[----:B------:R-:W-:-:S06]  /*4870*/  FADD.FTZ R6, R53, R6 ;  /* 0x0000000635067221 */ /* 0x000fcc0000010000 */
[----:B------:R-:W2:Y:S01]  /*4880*/  MUFU.EX2 R48, R48 ;  /* 0x0000003000307308 */ /* 0x000ea20000000800 */
[C---:B-----5:R-:W-:Y:S01]  /*4890*/  F2FP.F16.F32.PACK_AB R15, R71.reuse, R70 ;  /* 0x00000046470f723e */ /* 0x060fe200000000ff */
[----:B------:R-:W-:-:S04]  /*48a0*/  FADD.FTZ R3, R71, R2 ;  /* 0x0000000247037221 */ /* 0x000fc80000010000 */
[----:B------:R4:W-:Y:S02]  /*48b0*/  STSM.16.M88.4 [R136], R12 ;  /* 0x0000000c88007844 */ /* 0x0009e40000000200 */
[----:B------:R-:W-:Y:S01]  /*48c0*/  MUFU.EX2 R52, R52 ;  /* 0x0000003400347308 */ /* 0x000fe20000000800 */
[----:B0-----:R-:W-:-:S07]  /*48d0*/  FADD.FTZ R7, R41, R6 ;  /* 0x0000000629077221 */ /* 0x001fce0000010000 */
[----:B------:R-:W0:Y:S01]  /*48e0*/  MUFU.EX2 R57, R57 ;  /* 0x0000003900397308 */ /* 0x000e220000000800 */
[C---:B--2---:R-:W-:Y:S01]  /*48f0*/  F2FP.F16.F32.PACK_AB R24, R48.reuse, R41 ;  /* 0x000000293018723e */ /* 0x044fe200000000ff */
[----:B------:R-:W-:-:S06]  /*4900*/  FADD.FTZ R7, R48, R7 ;  /* 0x0000000730077221 */ /* 0x000fcc0000010000 */
[----:B------:R-:W2:Y:S08]  /*4910*/  MUFU.EX2 R74, R74 ;  /* 0x0000004a004a7308 */ /* 0x000eb00000000800 */
[----:B------:R-:W3:Y:S01]  /*4920*/  MUFU.EX2 R75, R75 ;  /* 0x0000004b004b7308 */ /* 0x000ee20000000800 */
[----:B0-----:R-:W-:-:S07]  /*4930*/  F2FP.F16.F32.PACK_AB R26, R57, R52 ;  /* 0x00000034391a723e */ /* 0x001fce00000000ff */
[----:B------:R-:W0:Y:S01]  /*4940*/  MUFU.EX2 R78, R78 ;  /* 0x0000004e004e7308 */ /* 0x000e220000000800 */
[----:B--2---:R-:W-:-:S07]  /*4950*/  FADD.FTZ R2, R74, R3 ;  /* 0x000000034a027221 */ /* 0x004fce0000010000 */
[----:B------:R-:W2:Y:S01]  /*4960*/  MUFU.EX2 R79, R79 ;  /* 0x0000004f004f7308 */ /* 0x000ea20000000800 */
[C---:B---3--:R-:W-:Y:S01]  /*4970*/  F2FP.F16.F32.PACK_AB R25, R75.reuse, R74 ;  /* 0x0000004a4b19723e */ /* 0x048fe200000000ff */
[----:B------:R-:W-:Y:S01]  /*4980*/  FADD.FTZ R3, R75, R2 ;  /* 0x000000024b037221 */ /* 0x000fe20000010000 */
[----:B------:R-:W-:-:S05]  /*4990*/  FADD.FTZ R2, R52, R7 ;  /* 0x0000000734027221 */ /* 0x000fca0000010000 */
[----:B------:R-:W-:Y:S01]  /*49a0*/  MUFU.EX2 R40, R40 ;  /* 0x0000002800287308 */ /* 0x000fe20000000800 */
[----:B0-----:R-:W-:Y:S01]  /*49b0*/  FADD.FTZ R6, R78, R3 ;  /* 0x000000034e067221 */ /* 0x001fe20000010000 */
[----:B------:R-:W-:-:S06]  /*49c0*/  FADD.FTZ R3, R57, R2 ;  /* 0x0000000239037221 */ /* 0x000fcc0000010000 */
[----:B------:R-:W1:Y:S01]  /*49d0*/  MUFU.EX2 R49, R49 ;  /* 0x0000003100317308 */ /* 0x000e620000000800 */
[C---:B--2---:R-:W-:Y:S01]  /*49e0*/  F2FP.F16.F32.PACK_AB R27, R79.reuse, R78 ;  /* 0x0000004e4f1b723e */ /* 0x044fe200000000ff */
[----:B------:R-:W-:-:S04]  /*49f0*/  FADD.FTZ R7, R79, R6 ;  /* 0x000000064f077221 */ /* 0x000fc80000010000 */
[----:B------:R4:W-:Y:S02]  /*4a00*/  STSM.16.M88.4 [R22+0x6000], R24 ;  /* 0x0060001816007844 */ /* 0x0009e40000000200 */
[----:B------:R-:W-:Y:S08]  /*4a10*/  MUFU.EX2 R56, R56 ;  /* 0x0000003800387308 */ /* 0x000ff00000000800 */
[----:B------:R-:W0:Y:S01]  /*4a20*/  MUFU.EX2 R61, R61 ;  /* 0x0000003d003d7308 */ /* 0x000e220000000800 */
[----:B-1----:R-:W-:Y:S01]  /*4a30*/  F2FP.F16.F32.PACK_AB R8, R49, R40 ;  /* 0x000000283108723e */ /* 0x002fe200000000ff */
[----:B------:R-:W-:-:S04]  /*4a40*/  FADD.FTZ R40, R40, R3 ;  /* 0x0000000328287221 */ /* 0x000fc80000010000 */
[----:B------:R-:W-:Y:S02]  /*4a50*/  FADD.FTZ R49, R49, R40 ;  /* 0x0000002831317221 */ /* 0x000fe40000010000 */
[----:B------:R-:W-:Y:S08]  /*4a60*/  MUFU.EX2 R82, R82 ;  /* 0x0000005200527308 */ /* 0x000ff00000000800 */
[----:B------:R-:W1:Y:S01]  /*4a70*/  MUFU.EX2 R83, R83 ;  /* 0x0000005300537308 */ /* 0x000e620000000800 */
[----:B0-----:R-:W-:Y:S01]  /*4a80*/  F2FP.F16.F32.PACK_AB R10, R61, R56 ;  /* 0x000000383d0a723e */ /* 0x001fe200000000ff */
[----:B------:R-:W-:-:S04]  /*4a90*/  FADD.FTZ R56, R56, R49 ;  /* 0x0000003138387221 */ /* 0x000fc80000010000 */
[----:B------:R-:W-:Y:S02]  /*4aa0*/  FADD.FTZ R3, R61, R56 ;  /* 0x000000383d037221 */ /* 0x000fe40000010000 */
[----:B------:R-:W0:Y:S08]  /*4ab0*/  MUFU.EX2 R86, R86 ;  /* 0x0000005600567308 */ /* 0x000e300000000800 */
[----:B------:R-:W2:Y:S01]  /*4ac0*/  MUFU.EX2 R5, R60 ;  /* 0x0000003c00057308 */ /* 0x000ea20000000800 */
[----:B-1----:R-:W-:Y:S01]  /*4ad0*/  F2FP.F16.F32.PACK_AB R9, R83, R82 ;  /* 0x000000525309723e */ /* 0x002fe200000000ff */
[----:B------:R-:W-:Y:S01]  /*4ae0*/  FADD.FTZ R82, R82, R7 ;  /* 0x0000000752527221 */ /* 0x000fe20000010000 */
[----:B------:R-:W-:-:S03]  /*4af0*/  VIADD R7, R88, 0xfffffffe ;  /* 0xfffffffe58077836 */ /* 0x000fc60000000000 */
[----:B------:R-:W-:-:S04]  /*4b00*/  FADD.FTZ R83, R83, R82 ;  /* 0x0000005253537221 */ /* 0x000fc80000010000 */
[----:B0-----:R-:W-:Y:S01]  /*4b10*/  FADD.FTZ R2, R86, R83 ;  /* 0x0000005356027221 */ /* 0x001fe20000010000 */
[----:B--2---:R-:W-:-:S03]  /*4b20*/  F2FP.F16.F32.PACK_AB R11, R5, R86 ;  /* 0x00000056050b723e */ /* 0x004fc600000000ff */
[----:B------:R-:W-:Y:S02]  /*4b30*/  FADD.FTZ R2, R5, R2 ;  /* 0x0000000205027221 */ /* 0x000fe40000010000 */
[----:B------:R4:W-:Y:S01]  /*4b40*/  STSM.16.M88.4 [R18+0x6000], R8 ;  /* 0x0060000812007844 */ /* 0x0009e20000000200 */
[----:B------:R0:W-:Y:S06]  /*4b50*/  MEMBAR.ALL.CTA ;  /* 0x0000000000007992 */ /* 0x0001ec0000008000 */
[----:B0-----:R-:W0:Y:S02]  /*4b60*/  FENCE.VIEW.ASYNC.S ;  /* 0x00000000000073c6 */ /* 0x001e240000000000 */
[----:B0-----:R-:W-:Y:S01]  /*4b70*/  NOP ;  /* 0x0000000000007918 */ /* 0x001fe20000000000 */
[----:B------:R-:W-:Y:S05]  /*4b80*/  @P1 BRA `(.L_x_10839) ;  /* 0x00000000004c1947 */ /* 0x000fea0003800000 */
        /* <DEDUP_REMOVED lines=11> */
.L_x_10840:
[----:B------:R-:W-:Y:S02]  /*4c40*/  ULDC UR18, c[0x0][0x9e4] ;  /* 0x0002790000127ab9 */ /* 0x000fe40000000800 */
[----:B------:R-:W-:-:S11]  /*4c50*/  UISETP.NE.AND UP0, UPT, UR18, 0x1, UPT ;  /* 0x000000011200788c */ /* 0x000fd6000bf05270 */
[----:B------:R-:W-:Y:S02]  /*4c60*/  @UP0 ULDC.64 UR6, c[0x0][0x9e8] ;  /* 0x00027a0000060ab9 */ /* 0x000fe40000000a00 */
[----:B------:R-:W-:-:S04]  /*4c70*/  UIMAD.WIDE.U32 UR10, UR15, UR6, URZ ;  /* 0x000000060f0a72a5 */ /* 0x000fc8000f8e003f */
[----:B------:R-:W-:-:S12]  /*4c80*/  @UP0 USHF.R.U32.HI UR15, URZ, UR7, UR11 ;  /* 0x000000073f0f0299 */ /* 0x000fd8000801160b */
.L_x_10841:
[----:B------:R-:W-:-:S04]  /*4c90*/  UIMAD UR15, UR15, UR18, UR18 ;  /* 0x000000120f0f72a4 */ /* 0x000fc8000f8e0212 */
[----:B------:R-:W-:-:S04]  /*4ca0*/  UISETP.LT.AND UP0, UPT, UR14, UR15, UPT ;  /* 0x0000000f0e00728c */ /* 0x000fc8000bf01270 */
[----:B------:R-:W-:-:S12]  /*4cb0*/  USEL UR14, UR14, UR15, UP0 ;  /* 0x0000000f0e0e7287 */ /* 0x000fd80008000000 */
.L_x_10839:
        /* <DEDUP_REMOVED lines=38> */
[----:B------:R-:W-:Y:S01]  /*4f20*/  ULDC UR33, c[0x0][0x988] ;  /* 0x0002620000217ab9 */ /* 0x000fe20000000800 */
[----:B------:R-:W-:-:S05]  /*4f30*/  ULDC UR55, c[0x0][0x9e0] ;  /* 0x0002780000377ab9 */ /* 0x000fca0000000800 */
.L_x_10861:
[----:B------:R-:W-:Y:S01]  /*4f40*/  ISETP.NE.AND P2, PT, RZ, UR43, PT ;  /* 0x0000002bff007c0c */ /* 0x000fe2000bf45270 */
[----:B------:R-:W-:-:S04]  /*4f50*/  UISETP.NE.AND UP0, UPT, UR57, 0x1, UPT ;  /* 0x000000013900788c */ /* 0x000fc8000bf05270 */
[----:B------:R-:W-:-:S04]  /*4f60*/  USEL UR47, URZ, 0x1, UP0 ;  /* 0x000000013f2f7887 */ /* 0x000fc80008000000 */
[----:B------:R-:W-:-:S04]  /*4f70*/  ULOP3.LUT UR47, UR28, UR47, URZ, 0x3c, !UPT ;  /* 0x0000002f1c2f7292 */ /* 0x000fc8000f8e3c3f */
[----:B------:R-:W-:Y:S08]  /*4f80*/  @P2 BRA `(.L_x_10843) ;  /* 0x0000000000382947 */ /* 0x000ff00003800000 */
[----:B------:R-:W-:Y:S05]  /*4f90*/  @!P0 BRA `(.L_x_10844) ;  /* 0x0000000000048947 */ /* 0x000fea0003800000 */
[----:B------:R-:W-:Y:S01]  /*4fa0*/  BPT.TRAP 0x1 ;  /* 0x000000040000795c */ /* 0x000fe20000300000 */
.L_x_10844:
        /* <DEDUP_REMOVED lines=9> */
.L_x_10845:
[----:B-1----:R-:W-:Y:S05]  /*5040*/  @P1 BRA `(.L_x_10843) ;  /* 0x0000000000081947 */ /* 0x002fea0003800000 */
[----:B------:R-:W1:Y:S02]  /*5050*/  SYNCS.PHASECHK.TRANS64.TRYWAIT P1, [UR6+0x2d830], R0 ;  /* 0x02d83000ff0075a7 */ /* 0x000e640008020146 */
[----:B-1----:R-:W-:Y:S05]  /*5060*/  @!P1 BRA `(.L_x_10846) ;  /* 0x000000ec00b49947 */ /* 0x002fea0003800000 */
.L_x_10843:
[----:B------:R-:W2:Y:S01]  /*5070*/  S2R R4, SR_TID.X ;  /* 0x0000000000047919 */ /* 0x000ea20000002100 */
        /* <DEDUP_REMOVED lines=15> */
[----:B--2---:R-:W-:-:S05]  /*5170*/  SHF.R.U32.HI R4, RZ, 0x7, R4 ;  /* 0x00000007ff047819 */ /* 0x004fca0000011604 */
[----:B01----:R-:W-:-:S05]  /*5180*/  VIADD R0, R4, 0x8 ;  /* 0x0000000804007836 */ /* 0x003fca0000000000 */
[----:B------:R0:W-:Y:S06]  /*5190*/  BAR.SYNC.DEFER_BLOCKING R0, 0x100 ;  /* 0x000400000000751d */ /* 0x0001ec0000010000 */
[----:B----4-:R-:W-:-:S06]  /*51a0*/  WARPGROUP.ARRIVE ;  /* 0x00000000000079c5 */ /* 0x010fcc0000000000 */
        /* <DEDUP_REMOVED lines=20> */
.L_x_10848:
[----:B------:R-:W-:Y:S01]  /*52f0*/  ULEA UR6, UR57, UR40, 0x3 ;  /* 0x0000002839067291 */ /* 0x000fe2000f8e183f */
[----:B------:R-:W-:-:S05]  /*5300*/  IMAD.U32 R0, RZ, RZ, UR28 ;  /* 0x0000001cff007e24 */ /* 0x000fca000f8e00ff */
[----:B------:R-:W-:-:S04]  /*5310*/  SHF.L.U32 R0, R0, 0x1f, RZ ;  /* 0x0000001f00007819 */ /* 0x000fc800000006ff */
[----:B------:R0:W1:Y:S01]  /*5320*/  SYNCS.PHASECHK.TRANS64.TRYWAIT P1, [UR6+0x2d850], R0 ;  /* 0x02d85000ff0075a7 */ /* 0x0000620008020146 */
[----:B------:R-:W-:Y:S05]  /*5330*/  @!P0 BRA `(.L_x_10849) ;  /* 0x0000000000048947 */ /* 0x000fea0003800000 */
[----:B------:R-:W-:Y:S01]  /*5340*/  BPT.TRAP 0x1 ;  /* 0x000000040000795c */ /* 0x000fe20000300000 */
.L_x_10849:
[----:B-1----:R-:W-:Y:S05]  /*5350*/  @P1 BRA `(.L_x_10847) ;  /* 0x0000000000081947 */ /* 0x002fea0003800000 */
[----:B------:R-:W1:Y:S02]  /*5360*/  SYNCS.PHASECHK.TRANS64.TRYWAIT P1, [UR6+0x2d850], R0 ;  /* 0x02d85000ff0075a7 */ /* 0x000e640008020146 */
[----:B-1----:R-:W-:Y:S05]  /*5370*/  @!P1 BRA `(.L_x_10850) ;  /* 0x000000ec00089947 */ /* 0x002fea0003800000 */
.L_x_10847:
[----:B------:R-:W-:Y:S01]  /*5380*/  UIADD3 UR6, UR40, 0x400, URZ ;  /* 0x0000040028067890 */ /* 0x000fe2000fffe03f */
[----:B------:R-:W-:Y:S01]  /*5390*/  WARPGROUP.ARRIVE ;  /* 0x00000000000079c5 */ /* 0x000fe20000000000 */
[----:B------:R-:W-:-:S05]  /*53a0*/  ULEA UR7, UR54, UR40, 0xd ;  /* 0x0000002836077291 */ /* 0x000fca000f8e683f */
[----:B------:R-:W2:Y:S01]  /*53b0*/  S2R R8, SR_TID.X ;  /* 0x0000000000087919 */ /* 0x000ea20000002100 */
[----:B------:R-:W-:Y:S02]  /*53c0*/  USHF.R.U32.HI UR6, URZ, 0x4, UR6 ;  /* 0x000000043f067899 */ /* 0x000fe40008011606 */
[----:B------:R-:W-:Y:S02]  /*53d0*/  UIADD3 UR7, UR7, 0x21800, URZ ;  /* 0x0002180007077890 */ /* 0x000fe4000fffe03f */
[----:B------:R-:W-:Y:S02]  /*53e0*/  ULOP3.LUT UR6, UR6, 0x3fff, URZ, 0xc0, !UPT ;  /* 0x00003fff06067892 */ /* 0x000fe4000f8ec03f */
[----:B------:R-:W-:Y:S02]  /*53f0*/  USHF.R.U32.HI UR7, URZ, 0x4, UR7 ;  /* 0x000000043f077899 */ /* 0x000fe40008011607 */
[----:B------:R-:W-:Y:S02]  /*5400*/  ULOP3.LUT UR10, UR6, 0x2000000, URZ, 0xfc, !UPT ;  /* 0x02000000060a7892 */ /* 0x000fe4000f8efc3f */
[----:B------:R-:W-:-:S02]  /*5410*/  ULOP3.LUT UR6, UR7, 0x3fff, URZ, 0xc0, !UPT ;  /* 0x00003fff07067892 */ /* 0x000fc4000f8ec03f */
[----:B------:R-:W-:Y:S02]  /*5420*/  UIMAD UR7, UR57, 0x600, UR10 ;  /* 0x00000600390778a4 */ /* 0x000fe4000f8e020a */
[----:B------:R-:W-:Y:S01]  /*5430*/  ULOP3.LUT UR6, UR6, 0x10000, URZ, 0xfc, !UPT ;  /* 0x0001000006067892 */ /* 0x000fe2000f8efc3f */
[----:B------:R-:W-:Y:S01]  /*5440*/  UMOV UR31, 0x80000020 ;  /* 0x80000020001f7882 */ /* 0x000fe20000000000 */
[----:B------:R-:W-:-:S03]  /*5450*/  UMOV UR29, 0x40000040 ;  /* 0x40000040001d7882 */ /* 0x000fc60000000000 */
[----:B------:R-:W-:Y:S02]  /*5460*/  UMOV UR30, UR7 ;  /* 0x00000007001e7c82 */ /* 0x000fe40008000000 */
[----:B------:R-:W-:Y:S02]  /*5470*/  UMOV UR28, UR6 ;  /* 0x00000006001c7c82 */ /* 0x000fe40008000000 */
[----:B------:R-:W-:Y:S01]  /*5480*/  HGMMA.64x96x16.F32 R88, gdesc[UR28].tnspB, R88, gsb0 ;  /* 0x416000001c5879f0 */ /* 0x000fe20008000858 */
[----:B------:R-:W-:Y:S02]  /*5490*/  UIADD3 UR30, UR7, 0x40, URZ ;  /* 0x00000040071e7890 */ /* 0x000fe4000fffe03f */
[----:B------:R-:W-:Y:S01]  /*54a0*/  UIADD3 UR28, UR6, 0x2, URZ ;  /* 0x00000002061c7890 */ /* 0x000fe2000fffe03f */
[----:B------:R-:W-:Y:S01]  /*54b0*/  UMOV UR31, 0x80000020 ;  /* 0x80000020001f7882 */ /* 0x000fe20000000000 */
[----:B------:R-:W-:Y:S01]  /*54c0*/  UMOV UR29, 0x40000040 ;  /* 0x40000040001d7882 */ /* 0x000fe20000000000 */
[----:B--2---:R-:W-:-:S02]  /*54d0*/  SHF.R.U32.HI R4, RZ, 0x7, R8 ;  /* 0x00000007ff047819 */ /* 0x004fc40000011608 */
[----:B------:R-:W-:-:S03]  /*54e0*/  ISETP.GE.U32.AND P1, PT, R8, 0x180, PT ;  /* 0x000001800800780c */ /* 0x000fc60003f26070 */
[----:B01----:R-:W-:-:S05]  /*54f0*/  VIADD R0, R4, 0x9 ;  /* 0x0000000904007836 */ /* 0x003fca0000000000 */
        /* <DEDUP_REMOVED lines=50> */
.L_x_10851:
[----:B------:R-:W-:Y:S01]  /*5820*/  UISETP.NE.AND UP1, UPT, UR51, URZ, UPT ;  /* 0x0000003f3300728c */ /* 0x000fe2000bf25270 */
[----:B------:R-:W-:Y:S01]  /*5830*/  VIADD R4, R137, UR39 ;  /* 0x0000002789047c36 */ /* 0x000fe20008000000 */
[----:B------:R-:W1:Y:S01]  /*5840*/  LDC R138, c[0x0][0x2f0] ;  /* 0x0000bc00ff8a7b82 */ /* 0x000e620000000800 */
[----:B------:R-:W-:Y:S02]  /*5850*/  ULEA UR6, UR46, UR40, 0x3 ;  /* 0x000000282e067291 */ /* 0x000fe4000f8e183f */
[----:B------:R-:W-:Y:S01]  /*5860*/  UISETP.NE.AND UP0, UPT, UR50, URZ, UPT ;  /* 0x0000003f3200728c */ /* 0x000fe2000bf05270 */
[----:B------:R-:W-:Y:S01]  /*5870*/  PLOP3.LUT P1, PT, PT, PT, UP1, 0x80, 0x0 ;  /* 0x000000000000781c */ /* 0x000fe20003f2f018 */
[----:B------:R-:W-:Y:S01]  /*5880*/  UIADD3 UR6, UR6, 0x2d840, URZ ;  /* 0x0002d84006067890 */ /* 0x000fe2000fffe03f */
[----:B------:R-:W-:Y:S02]  /*5890*/  PLOP3.LUT P2, PT, PT, PT, UP1, 0x80, 0x0 ;  /* 0x000000000000781c */ /* 0x000fe40003f4f018 */
[----:B------:R-:W2:Y:S01]  /*58a0*/  LDC R139, c[0x0][0x288] ;  /* 0x0000a200ff8b7b82 */ /* 0x000ea20000000800 */
[----:B------:R-:W-:Y:S01]  /*58b0*/  @UP1 ULDC UR7, c[0x0][0x44c] ;  /* 0x0001130000071ab9 */ /* 0x000fe20000000800 */
[----:B------:R-:W-:-:S07]  /*58c0*/  UPRMT UR6, UR41, 0x654, UR6 ;  /* 0x0000065429067896 */ /* 0x000fce0008000006 */
[----:B0-----:R-:W-:Y:S01]  /*58d0*/  @P1 IMAD.HI.U32 R0, R4, UR7, RZ ;  /* 0x0000000704001c27 */ /* 0x001fe2000f8e00ff */
[----:B------:R-:W-:Y:S01]  /*58e0*/  @UP1 ULDC UR7, c[0x0][0x450] ;  /* 0x0001140000071ab9 */ /* 0x000fe20000000800 */
[----:B------:R-:W-:Y:S01]  /*58f0*/  PLOP3.LUT P1, PT, PT, PT, UP0, 0x40, 0x0 ;  /* 0x000000000000781c */ /* 0x000fe20003f2e808 */
[----:B------:R-:W-:Y:S01]  /*5900*/  SYNCS.ARRIVE.TRANS64.RED.A1T0 RZ, [UR6], RZ ;  /* 0x000000ffffff79a7 */ /* 0x000fe20008100406 */
[----:B------:R-:W-:Y:S01]  /*5910*/  ULOP3.LUT UR6, URZ, UR35, URZ, 0x33, !UPT ;  /* 0x000000233f067292 */ /* 0x000fe2000f8e333f */
[----:B------:R-:W-:Y:S01]  /*5920*/  @P2 SHF.R.U32.HI R4, RZ, UR7, R0 ;  /* 0x00000007ff042c19 */ /* 0x000fe20008011600 */
[----:B------:R-:W-:-:S04]  /*5930*/  IMAD.SHL.U32 R0, R7, 0x80, RZ ;  /* 0x0000008007007824 */ /* 0x000fc800078e00ff */
[----:B------:R-:W0:Y:S01]  /*5940*/  SHFL.IDX PT, R13, R4, RZ, 0x1c1f ;  /* 0x001c1fff040d7589 */ /* 0x000e2200000e0000 */
[----:B------:R-:W-:-:S05]  /*5950*/  IADD3 R9, -R0, 0x1, RZ ;  /* 0x0000000100097810 */ /* 0x000fca0007ffe1ff */
[----:B------:R-:W-:-:S04]  /*5960*/  IMAD R9, R16, -0x2, R9 ;  /* 0xfffffffe10097824 */ /* 0x000fc800078e0209 */
[----:B-1----:R-:W-:-:S04]  /*5970*/  IMAD R8, R138, UR44, R9 ;  /* 0x0000002c8a087c24 */ /* 0x002fc8000f8e0209 */
[----:B--2---:R-:W-:-:S04]  /*5980*/  IMAD.IADD R8, R8, 0x1, -R139 ;  /* 0x0000000108087824 */ /* 0x004fc800078e0a8b */
[C---:B------:R-:W-:Y:S02]  /*5990*/  VIADD R11, R8.reuse, UR55 ;  /* 0x00000037080b7c36 */ /* 0x040fe40008000000 */
[----:B------:R-:W-:Y:S02]  /*59a0*/  VIADD R10, R8, UR6 ;  /* 0x00000006080a7c36 */ /* 0x000fe40008000000 */
[----:B0-----:R-:W-:Y:S02]  /*59b0*/  IMAD.IADD R9, R11, 0x1, R13 ;  /* 0x000000010b097824 */ /* 0x001fe400078e020d */
        /* <DEDUP_REMOVED lines=15> */
.L_x_10854:
[----:B------:R-:W-:-:S05]  /*5ab0*/  IMAD.U32 R14, RZ, RZ, UR34 ;  /* 0x00000022ff0e7e24 */ /* 0x000fca000f8e00ff */
[----:B------:R-:W-:-:S13]  /*5ac0*/  ISETP.NE.AND P1, PT, R14, 0x1, PT ;  /* 0x000000010e00780c */ /* 0x000fda0003f25270 */
[----:B------:R-:W0:Y:S02]  /*5ad0*/  @P1 LDC.64 R12, c[0x0][0x9e8] ;  /* 0x00027a00ff0c1b82 */ /* 0x000e240000000a00 */
[----:B0-----:R-:W-:-:S05]  /*5ae0*/  @P1 IMAD.HI.U32 R12, R15, R12, RZ ;  /* 0x0000000c0f0c1227 */ /* 0x001fca00078e00ff */
[----:B------:R-:W-:-:S07]  /*5af0*/  @P1 SHF.R.U32.HI R15, RZ, R13, R12 ;  /* 0x0000000dff0f1219 */ /* 0x000fce000001160c */
.L_x_10855:
[----:B------:R-:W-:Y:S05]  /*5b00*/  BSYNC B0 ;  /* 0x0000000000007941 */ /* 0x000fea0003800000 */
.L_x_10853:
[----:B------:R-:W-:-:S04]  /*5b10*/  IMAD R15, R15, R14, -R0 ;  /* 0x0000000e0f0f7224 */ /* 0x000fc800078e0a00 */
[----:B------:R-:W-:-:S05]  /*5b20*/  IMAD R15, R16, -0x2, R15 ;  /* 0xfffffffe100f7824 */ /* 0x000fca00078e020f */
[----:B------:R-:W-:Y:S02]  /*5b30*/  VIADDMNMX R9, R15, R14, R9, PT ;  /* 0x0000000e0f097246 */ /* 0x000fe40003800109 */
[----:B------:R-:W-:-:S07]  /*5b40*/  VIMNMX R8, R8, R15, !PT ;  /* 0x0000000f08087248 */ /* 0x000fce0007fe0100 */
.L_x_10852:
[----:B------:R-:W-:Y:S01]  /*5b50*/  ISETP.GT.AND P1, PT, R7, -0x1, PT ;  /* 0xffffffff0700780c */ /* 0x000fe20003f24270 */
[----:B------:R-:W0:Y:S01]  /*5b60*/  SHFL.IDX PT, R4, R4, 0x1, 0x1c1f ;  /* 0x003c1f0004047f89 */ /* 0x000e2200000e0000 */
[----:B------:R-:W-:Y:S02]  /*5b70*/  UISETP.NE.AND UP0, UPT, UR50, URZ, UPT ;  /* 0x0000003f3200728c */ /* 0x000fe4000bf05270 */
[C---:B------:R-:W-:Y:S02]  /*5b80*/  ISETP.GT.AND P3, PT, R8.reuse, 0x8, P1 ;  /* 0x000000080800780c */ /* 0x040fe40000f64270 */
[C---:B------:R-:W-:Y:S02]  /*5b90*/  ISETP.GT.AND P6, PT, R8.reuse, RZ, P1 ;  /* 0x000000ff0800720c */ /* 0x040fe40000fc4270 */
        /* <DEDUP_REMOVED lines=9> */
[--C-:B0-----:R-:W-:Y:S01]  /*5c30*/  IMAD.IADD R11, R11, 0x1, R4.reuse ;  /* 0x000000010b0b7824 */ /* 0x101fe200078e0204 */
[----:B------:R-:W-:Y:S01]  /*5c40*/  ISETP.GT.AND P5, PT, R8, 0x9, P1 ;  /* 0x000000090800780c */ /* 0x000fe20000fa4270 */
[----:B------:R-:W-:Y:S01]  /*5c50*/  IMAD.IADD R10, R10, 0x1, R4 ;  /* 0x000000010a0a7824 */ /* 0x000fe200078e0204 */
        /* <DEDUP_REMOVED lines=99> */
.L_x_10858:
[----:B------:R-:W-:-:S05]  /*6290*/  IMAD.U32 R4, RZ, RZ, UR34 ;  /* 0x00000022ff047e24 */ /* 0x000fca000f8e00ff */
[----:B------:R-:W-:-:S13]  /*62a0*/  ISETP.NE.AND P2, PT, R4, 0x1, PT ;  /* 0x000000010400780c */ /* 0x000fda0003f45270 */
[----:B------:R-:W0:Y:S02]  /*62b0*/  @P2 LDC.64 R8, c[0x0][0x9e8] ;  /* 0x00027a00ff082b82 */ /* 0x000e240000000a00 */
[----:B0-----:R-:W-:-:S05]  /*62c0*/  @P2 IMAD.HI.U32 R8, R13, R8, RZ ;  /* 0x000000080d082227 */ /* 0x001fca00078e00ff */
[----:B------:R-:W-:-:S07]  /*62d0*/  @P2 SHF.R.U32.HI R13, RZ, R9, R8 ;  /* 0x00000009ff0d2219 */ /* 0x000fce0000011608 */
.L_x_10859:
[----:B------:R-:W-:Y:S05]  /*62e0*/  BSYNC B0 ;  /* 0x0000000000007941 */ /* 0x000fea0003800000 */
.L_x_10857:
[----:B------:R-:W-:-:S04]  /*62f0*/  IMAD R13, R13, R4, -R0 ;  /* 0x000000040d0d7224 */ /* 0x000fc800078e0a00 */
[----:B------:R-:W-:-:S05]  /*6300*/  IMAD R13, R16, -0x2, R13 ;  /* 0xfffffffe100d7824 */ /* 0x000fca00078e020d */
[----:B------:R-:W-:Y:S02]  /*6310*/  VIADDMNMX R11, R13, R4, R11, PT ;  /* 0x000000040d0b7246 */ /* 0x000fe4000380010b */
[----:B------:R-:W-:-:S07]  /*6320*/  VIMNMX R10, R10, R13, !PT ;  /* 0x0000000d0a0a7248 */ /* 0x000fce0007fe0100 */
.L_x_10856:
        /* <DEDUP_REMOVED lines=31> */
[----:B------:R-:W-:Y:S02]  /*6520*/  FMNMX.FTZ R20, R26, R5, !PT ;  /* 0x000000051a147209 */ /* 0x000fe40007810000 */
[----:B------:R-:W-:Y:S02]  /*6530*/  FMNMX.FTZ R0, R56, R9, !PT ;  /* 0x0000000938007209 */ /* 0x000fe40007810000 */
[----:B------:R-:W-:Y:S02]  /*6540*/  ISETP.LT.OR P3, PT, R11, 0xa, P3 ;  /* 0x0000000a0b00780c */ /* 0x000fe40001f61670 */
[----:B------:R-:W-:Y:S02]  /*6550*/  FMNMX.FTZ R9, R57, R0, !PT ;  /* 0x0000000039097209 */ /* 0x000fe40007810000 */
[----:B------:R-:W-:-:S02]  /*6560*/  FSEL R30, R30, -INF , !P5 ;  /* 0xff8000001e1e7808 */ /* 0x000fc40006800000 */
[----:B------:R-:W-:Y:S02]  /*6570*/  FMNMX.FTZ R0, R60, R9, !PT ;  /* 0x000000093c007209 */ /* 0x000fe40007810000 */
[----:B------:R-:W-:Y:S02]  /*6580*/  FMNMX.FTZ R21, R27, R20, !PT ;  /* 0x000000141b157209 */ /* 0x000fe40007810000 */
[----:B------:R-:W-:Y:S02]  /*6590*/  FMNMX.FTZ R9, R61, R0, !PT ;  /* 0x000000003d097209 */ /* 0x000fe40007810000 */
[----:B------:R-:W-:Y:S02]  /*65a0*/  ISETP.GT.AND P2, PT, R10, 0x11, P1 ;  /* 0x000000110a00780c */ /* 0x000fe40000f44270 */
[----:B------:R-:W-:Y:S02]  /*65b0*/  FMNMX.FTZ R0, R64, R9, !PT ;  /* 0x0000000940007209 */ /* 0x000fe40007810000 */
[----:B------:R-:W-:-:S02]  /*65c0*/  FSEL R31, R31, -INF , !P3 ;  /* 0xff8000001f1f7808 */ /* 0x000fc40005800000 */
[----:B------:R-:W-:Y:S02]  /*65d0*/  FMNMX.FTZ R9, R65, R0, !PT ;  /* 0x0000000041097209 */ /* 0x000fe40007810000 */
[----:B------:R-:W-:Y:S02]  /*65e0*/  FMNMX.FTZ R20, R30, R21, !PT ;  /* 0x000000151e147209 */ /* 0x000fe40007810000 */
[----:B------:R-:W-:Y:S02]  /*65f0*/  FMNMX.FTZ R0, R68, R9, !PT ;  /* 0x0000000944007209 */ /* 0x000fe40007810000 */
[----:B------:R-:W-:Y:S02]  /*6600*/  ISETP.GT.AND P5, PT, R10, 0x18, P1 ;  /* 0x000000180a00780c */ /* 0x000fe40000fa4270 */
[----:B------:R-:W-:Y:S02]  /*6610*/  FMNMX.FTZ R9, R69, R0, !PT ;  /* 0x0000000045097209 */ /* 0x000fe40007810000 */
[----:B------:R-:W-:-:S02]  /*6620*/  ISETP.LT.OR P2, PT, R11, 0x12, P2 ;  /* 0x000000120b00780c */ /* 0x000fc40001741670 */
[----:B------:R-:W-:Y:S02]  /*6630*/  FMNMX.FTZ R0, R72, R9, !PT ;  /* 0x0000000948007209 */ /* 0x000fe40007810000 */
[----:B------:R-:W-:Y:S02]  /*6640*/  FMNMX.FTZ R21, R31, R20, !PT ;  /* 0x000000141f157209 */ /* 0x000fe40007810000 */
        /* <DEDUP_REMOVED lines=14> */
[----:B------:R-:W-:Y:S01]  /*6730*/  ISETP.GT.AND P5, PT, R10, 0x28, P1 ;  /* 0x000000280a00780c */ /* 0x000fe20000fa4270 */
[----:B------:R-:W0:Y:S01]  /*6740*/  SHFL.BFLY PT, R9, R4, 0x2, 0x1f ;  /* 0x0c401f0004097f89 */ /* 0x000e2200000e0000 */
[----:B------:R-:W-:-:S02]  /*6750*/  ISETP.LT.OR P2, PT, R11, 0x22, P2 ;  /* 0x000000220b00780c */ /* 0x000fc40001741670 */
[C---:B------:R-:W-:Y:S02]  /*6760*/  ISETP.GT.AND P3, PT, R10.reuse, 0x29, P1 ;  /* 0x000000290a00780c */ /* 0x040fe40000f64270 */
[----:B------:R-:W-:Y:S02]  /*6770*/  ISETP.LT.OR P5, PT, R11, 0x29, P5 ;  /* 0x000000290b00780c */ /* 0x000fe40002fa1670 */
[----:B------:R-:W-:Y:S02]  /*6780*/  FSEL R43, R43, -INF , !P2 ;  /* 0xff8000002b2b7808 */ /* 0x000fe40005000000 */
[----:B------:R-:W-:Y:S02]  /*6790*/  ISETP.GT.AND P2, PT, R10, 0x30, P1 ;  /* 0x000000300a00780c */ /* 0x000fe40000f44270 */
[----:B------:R-:W-:Y:S02]  /*67a0*/  FSEL R46, R46, -INF , !P5 ;  /* 0xff8000002e2e7808 */ /* 0x000fe40006800000 */
[----:B------:R-:W-:-:S02]  /*67b0*/  ISETP.LT.OR P3, PT, R11, 0x2a, P3 ;  /* 0x0000002a0b00780c */ /* 0x000fc40001f61670 */
[C---:B------:R-:W-:Y:S02]  /*67c0*/  ISETP.GT.AND P5, PT, R10.reuse, 0x31, P1 ;  /* 0x000000310a00780c */ /* 0x040fe40000fa4270 */
[----:B------:R-:W-:Y:S02]  /*67d0*/  ISETP.LT.OR P2, PT, R11, 0x31, P2 ;  /* 0x000000310b00780c */ /* 0x000fe40001741670 */
[----:B------:R-:W-:Y:S02]  /*67e0*/  FSEL R47, R47, -INF , !P3 ;  /* 0xff8000002f2f7808 */ /* 0x000fe40005800000 */
[----:B------:R-:W-:Y:S02]  /*67f0*/  ISETP.GT.AND P4, PT, R10, 0x38, P1 ;  /* 0x000000380a00780c */ /* 0x000fe40000f84270 */
[----:B------:R-:W-:Y:S02]  /*6800*/  FSEL R50, R50, -INF , !P2 ;  /* 0xff80000032327808 */ /* 0x000fe40005000000 */
[----:B0-----:R-:W-:-:S02]  /*6810*/  FMNMX.FTZ R9, R4, R9, !PT ;  /* 0x0000000904097209 */ /* 0x001fc40007810000 */
[C---:B------:R-:W-:Y:S02]  /*6820*/  ISETP.LT.OR P5, PT, R11.reuse, 0x32, P5 ;  /* 0x000000320b00780c */ /* 0x040fe40002fa1670 */
[C---:B------:R-:W-:Y:S01]  /*6830*/  ISETP.GT.AND P3, PT, R10.reuse, 0x39, P1 ;  /* 0x000000390a00780c */ /* 0x040fe20000f64270 */
[----:B------:R-:W0:Y:S01]  /*6840*/  SHFL.BFLY PT, R0, R9, 0x1, 0x1f ;  /* 0x0c201f0009007f89 */ /* 0x000e2200000e0000 */
[----:B------:R-:W-:Y:S02]  /*6850*/  ISETP.LT.OR P4, PT, R11, 0x39, P4 ;  /* 0x000000390b00780c */ /* 0x000fe40002781670 */
[----:B------:R-:W-:Y:S02]  /*6860*/  FSEL R51, R51, -INF , !P5 ;  /* 0xff80000033337808 */ /* 0x000fe40006800000 */
[----:B------:R-:W-:Y:S02]  /*6870*/  ISETP.GT.AND P2, PT, R10, 0x40, P1 ;  /* 0x000000400a00780c */ /* 0x000fe40000f44270 */
[----:B------:R-:W-:-:S02]  /*6880*/  FSEL R54, R54, -INF , !P4 ;  /* 0xff80000036367808 */ /* 0x000fc40006000000 */
[C---:B------:R-:W-:Y:S02]  /*6890*/  ISETP.LT.OR P3, PT, R11.reuse, 0x3a, P3 ;  /* 0x0000003a0b00780c */ /* 0x040fe40001f61670 */
[C---:B------:R-:W-:Y:S02]  /*68a0*/  ISETP.GT.AND P5, PT, R10.reuse, 0x41, P1 ;  /* 0x000000410a00780c */ /* 0x040fe40000fa4270 */
[----:B------:R-:W-:Y:S02]  /*68b0*/  ISETP.LT.OR P2, PT, R11, 0x41, P2 ;  /* 0x000000410b00780c */ /* 0x000fe40001741670 */
[----:B------:R-:W-:Y:S02]  /*68c0*/  FSEL R55, R55, -INF , !P3 ;  /* 0xff80000037377808 */ /* 0x000fe40005800000 */
[----:B------:R-:W-:Y:S02]  /*68d0*/  ISETP.GT.AND P4, PT, R10, 0x48, P1 ;  /* 0x000000480a00780c */ /* 0x000fe40000f84270 */
[----:B------:R-:W-:-:S02]  /*68e0*/  FSEL R58, R58, -INF , !P2 ;  /* 0xff8000003a3a7808 */ /* 0x000fc40005000000 */
[----:B------:R-:W-:Y:S02]  /*68f0*/  ISETP.LT.OR P5, PT, R11, 0x42, P5 ;  /* 0x000000420b00780c */ /* 0x000fe40002fa1670 */
[----:B------:R-:W-:Y:S02]  /*6900*/  ISETP.GT.AND P3, PT, R10, 0x49, P1 ;  /* 0x000000490a00780c */ /* 0x000fe40000f64270 */
[----:B0-----:R-:W-:Y:S02]  /*6910*/  FMNMX.FTZ R0, R9, R0, !PT ;  /* 0x0000000009007209 */ /* 0x001fe40007810000 */
[----:B------:R-:W-:Y:S02]  /*6920*/  ISETP.LT.OR P4, PT, R11, 0x49, P4 ;  /* 0x000000490b00780c */ /* 0x000fe40002781670 */
[C---:B------:R-:W-:Y:S01]  /*6930*/  FSETP.NEU.FTZ.AND P6, PT, R0.reuse, -INF , PT ;  /* 0xff8000000000780b */ /* 0x040fe20003fdd000 */
[----:B------:R-:W-:Y:S01]  /*6940*/  FMUL.FTZ R8, R0, UR33 ;  /* 0x0000002100087c20 */ /* 0x000fe20008410000 */
[----:B------:R-:W-:-:S02]  /*6950*/  FSEL R59, R59, -INF , !P5 ;  /* 0xff8000003b3b7808 */ /* 0x000fc40006800000 */
[----:B------:R-:W-:Y:S02]  /*6960*/  ISETP.GT.AND P2, PT, R10, 0x50, P1 ;  /* 0x000000500a00780c */ /* 0x000fe40000f44270 */
[----:B------:R-:W-:Y:S02]  /*6970*/  FSEL R4, R8, RZ, P6 ;  /* 0x000000ff08047208 */ /* 0x000fe40003000000 */
[----:B------:R-:W-:Y:S02]  /*6980*/  FSEL R62, R62, -INF , !P4 ;  /* 0xff8000003e3e7808 */ /* 0x000fe40006000000 */
[----:B------:R-:W-:Y:S01]  /*6990*/  ISETP.LT.OR P3, PT, R11, 0x4a, P3 ;  /* 0x0000004a0b00780c */ /* 0x000fe20001f61670 */
        /* <DEDUP_REMOVED lines=11> */
[----:B------:R-:W-:Y:S01]  /*6a50*/  ISETP.GT.AND P5, PT, R10, 0x51, P1 ;  /* 0x000000510a00780c */ /* 0x000fe20000fa4270 */
[----:B------:R-:W-:Y:S01]  /*6a60*/  MUFU.EX2 R20, R36 ;  /* 0x0000002400147308 */ /* 0x000fe20000000800 */
        /* <DEDUP_REMOVED lines=10> */
[----:B------:R-:W-:Y:S01]  /*6b10*/  ISETP.GT.AND P4, PT, R10, 0x58, P1 ;  /* 0x000000580a00780c */ /* 0x000fe20000f84270 */
[--C-:B------:R-:W-:Y:S01]  /*6b20*/  FFMA.FTZ R52, R52, UR33, -R4.reuse ;  /* 0x0000002134347c23 */ /* 0x100fe20008010804 */
[----:B------:R-:W-:Y:S01]  /*6b30*/  FMNMX.FTZ R28, R46, R29, !PT ;  /* 0x0000001d2e1c7209 */ /* 0x000fe20007810000 */
[--C-:B------:R-:W-:Y:S01]  /*6b40*/  FFMA.FTZ R56, R56, UR33, -R4.reuse ;  /* 0x0000002138387c23 */ /* 0x100fe20008010804 */
[----:B------:R-:W-:Y:S01]  /*6b50*/  FSEL R66, R66, -INF , !P2 ;  /* 0xff80000042427808 */ /* 0x000fe20005000000 */
[----:B------:R-:W-:Y:S01]  /*6b60*/  FFMA.FTZ R85, R85, UR33, -R4 ;  /* 0x0000002155557c23 */ /* 0x000fe20008010804 */
[----:B------:R-:W-:Y:S01]  /*6b70*/  FMNMX.FTZ R29, R47, R28, !PT ;  /* 0x0000001c2f1d7209 */ /* 0x000fe20007810000 */
[----:B------:R-:W-:Y:S01]  /*6b80*/  MUFU.EX2 R8, R8 ;  /* 0x0000000800087308 */ /* 0x000fe20000000800 */
[----:B------:R-:W-:-:S02]  /*6b90*/  ISETP.LT.OR P5, PT, R11, 0x52, P5 ;  /* 0x000000520b00780c */ /* 0x000fc40002fa1670 */
[----:B------:R-:W-:Y:S01]  /*6ba0*/  FMNMX.FTZ R32, R50, R29, !PT ;  /* 0x0000001d32207209 */ /* 0x000fe20007810000 */
[----:B------:R-:W-:Y:S01]  /*6bb0*/  FFMA.FTZ R29, R45, UR33, -R4 ;  /* 0x000000212d1d7c23 */ /* 0x000fe20008010804 */
[----:B------:R-:W-:Y:S02]  /*6bc0*/  ISETP.GT.AND P3, PT, R10, 0x59, P1 ;  /* 0x000000590a00780c */ /* 0x000fe40000f64270 */
[----:B------:R-:W-:Y:S01]  /*6bd0*/  FMNMX.FTZ R33, R51, R32, !PT ;  /* 0x0000002033217209 */ /* 0x000fe20007810000 */
[----:B------:R0:W-:Y:S01]  /*6be0*/  MUFU.EX2 R28, R44 ;  /* 0x0000002c001c7308 */ /* 0x0001e20000000800 */
[----:B------:R-:W-:Y:S02]  /*6bf0*/  ISETP.LT.OR P4, PT, R11, 0x59, P4 ;  /* 0x000000590b00780c */ /* 0x000fe40002781670 */
[----:B------:R-:W-:Y:S02]  /*6c00*/  FMNMX.FTZ R32, R54, R33, !PT ;  /* 0x0000002136207209 */ /* 0x000fe40007810000 */
[----:B------:R-:W-:-:S02]  /*6c10*/  FSEL R67, R67, -INF , !P5 ;  /* 0xff80000043437808 */ /* 0x000fc40006800000 */
[----:B------:R-:W-:Y:S01]  /*6c20*/  FMNMX.FTZ R33, R55, R32, !PT ;  /* 0x0000002037217209 */ /* 0x000fe20007810000 */
[----:B------:R-:W-:Y:S01]  /*6c30*/  MUFU.EX2 R9, R9 ;  /* 0x0000000900097308 */ /* 0x000fe20000000800 */
[----:B------:R-:W-:Y:S01]  /*6c40*/  ISETP.GT.AND P2, PT, R10, 0x60, P1 ;  /* 0x000000600a00780c */ /* 0x000fe20000f44270 */
        /* <DEDUP_REMOVED lines=10> */
[----:B------:R-:W-:Y:S01]  /*6cf0*/  FFMA.FTZ R65, R81, UR33, -R4 ;  /* 0x0000002151417c23 */ /* 0x000fe20008010804 */
[----:B------:R-:W-:-:S02]  /*6d00*/  ISETP.GT.AND P5, PT, R10, 0x61, P1 ;  /* 0x000000610a00780c */ /* 0x000fc40000fa4270 */
[----:B------:R-:W-:Y:S01]  /*6d10*/  FMNMX.FTZ R37, R63, R36, !PT ;  /* 0x000000243f257209 */ /* 0x000fe20007810000 */
[----:B------:R-:W-:Y:S01]  /*6d20*/  MUFU.EX2 R12, R12 ;  /* 0x0000000c000c7308 */ /* 0x000fe20000000800 */
[----:B------:R-:W-:Y:S01]  /*6d30*/  ISETP.GT.AND P4, PT, R10, 0x68, P1 ;  /* 0x000000680a00780c */ /* 0x000fe20000f84270 */
[--C-:B0-----:R-:W-:Y:S01]  /*6d40*/  FFMA.FTZ R48, R64, UR33, -R4.reuse ;  /* 0x0000002140307c23 */ /* 0x101fe20008010804 */
[----:B------:R-:W-:Y:S01]  /*6d50*/  FMNMX.FTZ R40, R66, R37, !PT ;  /* 0x0000002542287209 */ /* 0x000fe20007810000 */
[--C-:B------:R-:W-:Y:S01]  /*6d60*/  FFMA.FTZ R37, R53, UR33, -R4.reuse ;  /* 0x0000002135257c23 */ /* 0x100fe20008010804 */
[----:B------:R-:W-:Y:S01]  /*6d70*/  ISETP.LT.OR P2, PT, R11, 0x61, P2 ;  /* 0x000000610b00780c */ /* 0x000fe20001741670 */
[--C-:B------:R-:W-:Y:S01]  /*6d80*/  FFMA.FTZ R53, R69, UR33, -R4.reuse ;  /* 0x0000002145357c23 */ /* 0x100fe20008010804 */
[----:B------:R-:W-:Y:S01]  /*6d90*/  FMNMX.FTZ R41, R67, R40, !PT ;  /* 0x0000002843297209 */ /* 0x000fe20007810000 */
[----:B------:R0:W-:Y:S01]  /*6da0*/  MUFU.EX2 R36, R52 ;  /* 0x0000003400247308 */ /* 0x0001e20000000800 */
[----:B------:R-:W-:Y:S01]  /*6db0*/  FSEL R71, R71, -INF , !P3 ;  /* 0xff80000047477808 */ /* 0x000fe20005800000 */
[----:B------:R-:W-:Y:S01]  /*6dc0*/  FFMA.FTZ R64, R80, UR33, -R4 ;  /* 0x0000002150407c23 */ /* 0x000fe20008010804 */
[----:B------:R-:W-:-:S02]  /*6dd0*/  FMNMX.FTZ R40, R70, R41, !PT ;  /* 0x0000002946287209 */ /* 0x000fc40007810000 */
[C---:B------:R-:W-:Y:S02]  /*6de0*/  ISETP.LT.OR P5, PT, R11.reuse, 0x62, P5 ;  /* 0x000000620b00780c */ /* 0x040fe40002fa1670 */
[----:B------:R-:W-:Y:S01]  /*6df0*/  ISETP.LT.OR P4, PT, R11, 0x69, P4 ;  /* 0x000000690b00780c */ /* 0x000fe20002781670 */
[----:B------:R-:W-:Y:S01]  /*6e00*/  MUFU.EX2 R13, R13 ;  /* 0x0000000d000d7308 */ /* 0x000fe20000000800 */
[----:B------:R-:W-:Y:S01]  /*6e10*/  FSEL R74, R74, -INF , !P2 ;  /* 0xff8000004a4a7808 */ /* 0x000fe20005000000 */
[--C-:B0-----:R-:W-:Y:S01]  /*6e20*/  FFMA.FTZ R52, R68, UR33, -R4.reuse ;  /* 0x0000002144347c23 */ /* 0x101fe20008010804 */
[----:B------:R-:W-:Y:S01]  /*6e30*/  FMNMX.FTZ R41, R71, R40, !PT ;  /* 0x0000002847297209 */ /* 0x000fe20007810000 */
[----:B------:R-:W-:Y:S01]  /*6e40*/  FFMA.FTZ R68, R84, UR33, -R4 ;  /* 0x0000002154447c23 */ /* 0x000fe20008010804 */
[----:B------:R-:W-:Y:S02]  /*6e50*/  FSEL R75, R75, -INF , !P5 ;  /* 0xff8000004b4b7808 */ /* 0x000fe40006800000 */
[----:B------:R-:W-:Y:S01]  /*6e60*/  FSEL R78, R78, -INF , !P4 ;  /* 0xff8000004e4e7808 */ /* 0x000fe20006000000 */
[----:B------:R0:W-:Y:S01]  /*6e70*/  MUFU.EX2 R40, R56 ;  /* 0x0000003800287308 */ /* 0x0001e20000000800 */
[----:B------:R-:W-:-:S02]  /*6e80*/  ISETP.GT.AND P3, PT, R10, 0x69, P1 ;  /* 0x000000690a00780c */ /* 0x000fc40000f64270 */
[C---:B------:R-:W-:Y:S02]  /*6e90*/  ISETP.GT.AND P2, PT, R10.reuse, 0x70, P1 ;  /* 0x000000700a00780c */ /* 0x040fe40000f44270 */
[C---:B------:R-:W-:Y:S02]  /*6ea0*/  ISETP.GT.AND P5, PT, R10.reuse, 0x71, P1 ;  /* 0x000000710a00780c */ /* 0x040fe40000fa4270 */
[C---:B------:R-:W-:Y:S01]  /*6eb0*/  ISETP.GT.AND P4, PT, R10.reuse, 0x78, P1 ;  /* 0x000000780a00780c */ /* 0x040fe20000f84270 */
[----:B------:R-:W-:Y:S01]  /*6ec0*/  MUFU.EX2 R14, R14 ;  /* 0x0000000e000e7308 */ /* 0x000fe20000000800 */
[----:B------:R-:W-:Y:S01]  /*6ed0*/  ISETP.GT.AND P1, PT, R10, 0x79, P1 ;  /* 0x000000790a00780c */ /* 0x000fe20000f24270 */
[--C-:B0-----:R-:W-:Y:S01]  /*6ee0*/  FFMA.FTZ R56, R72, UR33, -R4.reuse ;  /* 0x0000002148387c23 */ /* 0x101fe20008010804 */
[----:B------:R-:W-:Y:S01]  /*6ef0*/  FMNMX.FTZ R10, R74, R41, !PT ;  /* 0x000000294a0a7209 */ /* 0x000fe20007810000 */
[--C-:B------:R-:W-:Y:S01]  /*6f00*/  FFMA.FTZ R41, R57, UR33, -R4.reuse ;  /* 0x0000002139297c23 */ /* 0x100fe20008010804 */
[----:B------:R-:W-:Y:S01]  /*6f10*/  ISETP.LT.OR P3, PT, R11, 0x6a, P3 ;  /* 0x0000006a0b00780c */ /* 0x000fe20001f61670 */
[----:B------:R-:W-:Y:S01]  /*6f20*/  FFMA.FTZ R57, R73, UR33, -R4 ;  /* 0x0000002149397c23 */ /* 0x000fe20008010804 */
[----:B------:R-:W-:Y:S01]  /*6f30*/  FMNMX.FTZ R45, R75, R10, !PT ;  /* 0x0000000a4b2d7209 */ /* 0x000fe20007810000 */
[----:B------:R-:W-:Y:S01]  /*6f40*/  MUFU.EX2 R15, R15 ;  /* 0x0000000f000f7308 */ /* 0x000fe20000000800 */
[----:B------:R-:W-:-:S02]  /*6f50*/  ISETP.LT.OR P2, PT, R11, 0x71, P2 ;  /* 0x000000710b00780c */ /* 0x000fc40001741670 */
[----:B------:R-:W-:Y:S02]  /*6f60*/  FSEL R79, R79, -INF , !P3 ;  /* 0xff8000004f4f7808 */ /* 0x000fe40005800000 */
[----:B------:R-:W-:Y:S02]  /*6f70*/  FMNMX.FTZ R10, R78, R45, !PT ;  /* 0x0000002d4e0a7209 */ /* 0x000fe40007810000 */
[----:B------:R-:W-:Y:S01]  /*6f80*/  ISETP.LT.OR P5, PT, R11, 0x72, P5 ;  /* 0x000000720b00780c */ /* 0x000fe20002fa1670 */
[----:B------:R-:W-:Y:S01]  /*6f90*/  MUFU.EX2 R21, R21 ;  /* 0x0000001500157308 */ /* 0x000fe20000000800 */
[----:B------:R-:W-:Y:S02]  /*6fa0*/  FSEL R82, R82, -INF , !P2 ;  /* 0xff80000052527808 */ /* 0x000fe40005000000 */
[----:B------:R-:W-:Y:S02]  /*6fb0*/  FMNMX.FTZ R45, R79, R10, !PT ;  /* 0x0000000a4f2d7209 */ /* 0x000fe40007810000 */
[----:B------:R-:W-:-:S02]  /*6fc0*/  ISETP.LT.OR P4, PT, R11, 0x79, P4 ;  /* 0x000000790b00780c */ /* 0x000fc40002781670 */
[----:B------:R-:W-:Y:S01]  /*6fd0*/  FSEL R83, R83, -INF , !P5 ;  /* 0xff80000053537808 */ /* 0x000fe20006800000 */
[----:B------:R-:W-:Y:S01]  /*6fe0*/  MUFU.EX2 R25, R25 ;  /* 0x0000001900197308 */ /* 0x000fe20000000800 */
[----:B------:R-:W-:Y:S01]  /*6ff0*/  FMNMX.FTZ R10, R82, R45, !PT ;  /* 0x0000002d520a7209 */ /* 0x000fe20007810000 */
[--C-:B------:R-:W-:Y:S01]  /*7000*/  FFMA.FTZ R45, R61, UR33, -R4.reuse ;  /* 0x000000213d2d7c23 */ /* 0x100fe20008010804 */
[----:B------:R-:W-:Y:S01]  /*7010*/  ISETP.LT.OR P1, PT, R11, 0x7a, P1 ;  /* 0x0000007a0b00780c */ /* 0x000fe20000f21670 */
[----:B------:R-:W-:Y:S01]  /*7020*/  FFMA.FTZ R61, R77, UR33, -R4 ;  /* 0x000000214d3d7c23 */ /* 0x000fe20008010804 */
[----:B------:R-:W-:Y:S02]  /*7030*/  FSEL R86, R86, -INF , !P4 ;  /* 0xff80000056567808 */ /* 0x000fe40006000000 */
[----:B------:R-:W-:Y:S01]  /*7040*/  FMNMX.FTZ R11, R83, R10, !PT ;  /* 0x0000000a530b7209 */ /* 0x000fe20007810000 */
[----:B------:R-:W-:Y:S01]  /*7050*/  MUFU.EX2 R29, R29 ;  /* 0x0000001d001d7308 */ /* 0x000fe20000000800 */
[----:B------:R-:W-:-:S02]  /*7060*/  FSEL R87, R87, -INF , !P1 ;  /* 0xff80000057577808 */ /* 0x000fc40004800000 */
[----:B------:R-:W-:Y:S02]  /*7070*/  FMNMX.FTZ R10, R86, R11, !PT ;  /* 0x0000000b560a7209 */ /* 0x000fe40007810000 */
[----:B------:R-:W-:Y:S02]  /*7080*/  FSEL R69, R0, RZ, P6 ;  /* 0x000000ff00457208 */ /* 0x000fe40003000000 */
[----:B------:R-:W-:Y:S01]  /*7090*/  FMNMX.FTZ R10, R87, R10, !PT ;  /* 0x0000000a570a7209 */ /* 0x000fe20007810000 */
[----:B------:R-:W-:Y:S02]  /*70a0*/  MUFU.EX2 R33, R33 ;  /* 0x0000002100217308 */ /* 0x000fe40000000800 */
[----:B------:R-:W-:Y:S02]  /*70b0*/  FADD.FTZ R6, -R69, R6 ;  /* 0x0000000645067221 */ /* 0x000fe40000010100 */
[----:B------:R-:W0:Y:S02]  /*70c0*/  SHFL.BFLY PT, R11, R10, 0x2, 0x1f ;  /* 0x0c401f000a0b7f89 */ /* 0x000e2400000e0000 */
[----:B------:R-:W-:-:S02]  /*70d0*/  FMUL.FTZ R6, R6, UR33 ;  /* 0x0000002106067c20 */ /* 0x000fc40008410000 */
[----:B------:R-:W-:Y:S08]  /*70e0*/  MUFU.EX2 R69, R85 ;  /* 0x0000005500457308 */ /* 0x000ff00000000800 */
[----:B------:R-:W1:Y:S08]  /*70f0*/  MUFU.EX2 R6, R6 ;  /* 0x0000000600067308 */ /* 0x000e700000000800 */
        /* <DEDUP_REMOVED lines=12> */
[--C-:B------:R-:W-:Y:S01]  /*71c0*/  FFMA.FTZ R80, R27, UR33, -R72.reuse ;  /* 0x000000211b507c23 */ /* 0x100fe20008010848 */
[--C-:B------:R-:W-:Y:S01]  /*71d0*/  FFMA.FTZ R27, R46, UR33, -R72.reuse ;  /* 0x000000212e1b7c23 */ /* 0x100fe20008010848 */
[----:B------:R-:W-:Y:S01]  /*71e0*/  FSEL R46, R4, RZ, P1 ;  /* 0x000000ff042e7208 */ /* 0x000fe20000800000 */
[--C-:B------:R-:W-:Y:S01]  /*71f0*/  FFMA.FTZ R10, R26, UR33, -R72.reuse ;  /* 0x000000211a0a7c23 */ /* 0x100fe20008010848 */
[--C-:B------:R-:W-:Y:S01]  /*7200*/  FFMA.FTZ R11, R30, UR33, -R72.reuse ;  /* 0x000000211e0b7c23 */ /* 0x100fe20008010848 */
[--C-:B------:R-:W-:Y:S01]  /*7210*/  FFMA.FTZ R77, R31, UR33, -R72.reuse ;  /* 0x000000211f4d7c23 */ /* 0x100fe20008010848 */
[----:B------:R-:W-:Y:S01]  /*7220*/  MUFU.EX2 R80, R80 ;  /* 0x0000005000507308 */ /* 0x000fe20000000800 */
[----:B------:R-:W-:Y:S01]  /*7230*/  FADD.FTZ R46, -R46, R5 ;  /* 0x000000052e2e7221 */ /* 0x000fe20000010100 */
[--C-:B------:R-:W-:Y:S01]  /*7240*/  FFMA.FTZ R34, R34, UR33, -R72.reuse ;  /* 0x0000002122227c23 */ /* 0x100fe20008010848 */
[--C-:B------:R-:W-:Y:S01]  /*7250*/  FFMA.FTZ R76, R35, UR33, -R72.reuse ;  /* 0x00000021234c7c23 */ /* 0x100fe20008010848 */
[----:B------:R-:W-:Y:S01]  /*7260*/  FFMA.FTZ R30, R50, UR33, -R72 ;  /* 0x00000021321e7c23 */ /* 0x000fe20008010848 */
[----:B------:R-:W-:Y:S01]  /*7270*/  FMUL.FTZ R5, R46, UR33 ;  /* 0x000000212e057c20 */ /* 0x000fe20008410000 */
[----:B-1----:R-:W-:Y:S01]  /*7280*/  FFMA.FTZ R50, R6, R3, R8 ;  /* 0x0000000306327223 */ /* 0x002fe20000010008 */
        /* <DEDUP_REMOVED lines=8> */
[----:B------:R-:W-:Y:S01]  /*7310*/  FADD.FTZ R50, R12, R47 ;  /* 0x0000002f0c327221 */ /* 0x000fe20000010000 */
        /* <DEDUP_REMOVED lines=11> */
[----:B------:R-:W-:-:S05]  /*73d0*/  FFMA.FTZ R59, R79, UR33, -R72 ;  /* 0x000000214f3b7c23 */ /* 0x000fca0008010848 */
[----:B------:R-:W2:Y:S01]  /*73e0*/  MUFU.EX2 R77, R77 ;  /* 0x0000004d004d7308 */ /* 0x000ea20000000800 */
[----:B0-----:R-:W-:-:S04]  /*73f0*/  FFMA.FTZ R3, R5, R2, R10 ;  /* 0x0000000205037223 */ /* 0x001fc8000001000a */
[----:B------:R-:W-:Y:S01]  /*7400*/  FADD.FTZ R2, R80, R3 ;  /* 0x0000000350027221 */ /* 0x000fe20000010000 */
[----:B------:R-:W-:Y:S01]  /*7410*/  FADD.FTZ R3, R13, R50 ;  /* 0x000000320d037221 */ /* 0x000fe20000010000 */
[----:B------:R-:W-:Y:S01]  /*7420*/  FFMA.FTZ R50, R67, UR33, -R72 ;  /* 0x0000002143327c23 */ /* 0x000fe20008010848 */
        /* <DEDUP_REMOVED lines=12> */
[----:B------:R-:W-:-:S06]  /*74f0*/  FFMA.FTZ R51, R70, UR33, -R72 ;  /* 0x0000002146337c23 */ /* 0x000fcc0008010848 */
        /* <DEDUP_REMOVED lines=26> */
[----:B------:R-:W-:-:S03]  /*76a0*/  FFMA.FTZ R55, R78, UR33, -R72 ;  /* 0x000000214e377c23 */ /* 0x000fc60008010848 */
        /* <DEDUP_REMOVED lines=18> */
[----:B------:R-:W-:-:S04]  /*77d0*/  FFMA.FTZ R66, R83, UR33, -R72 ;  /* 0x0000002153427c23 */ /* 0x000fc80008010848 */
        /* <DEDUP_REMOVED lines=45> */
.L_x_10860:
        /* <DEDUP_REMOVED lines=18> */
[----:B------:R-:W-:Y:S01]  /*7bd0*/  SYNCS.ARRIVE.TRANS64.RED.A1T0 RZ, [UR6], RZ ;  /* 0x000000ffffff79a7 */ /* 0x000fe20008100406 */
[----:B------:R-:W-:Y:S01]  /*7be0*/  F2FP.F16.F32.PACK_AB R25, R42, R26 ;  /* 0x0000001a2a19723e */ /* 0x000fe200000000ff */
[----:B------:R0:W-:Y:S01]  /*7bf0*/  STSM.16.M88.4 [R17+0x21800], R8 ;  /* 0x0218000811007844 */ /* 0x0001e20000000200 */
[----:B------:R-:W-:Y:S01]  /*7c00*/  F2FP.F16.F32.PACK_AB R26, R29, R28 ;  /* 0x0000001c1d1a723e */ /* 0x000fe200000000ff */
[----:B------:R-:W-:Y:S01]  /*7c10*/  FMUL.FTZ R96, R96, R6 ;  /* 0x0000000660607220 */ /* 0x000fe20000410000 */
        /* <DEDUP_REMOVED lines=42> */
[----:B------:R-:W-:Y:S01]  /*7ec0*/  ISETP.GT.AND P1, PT, R7, UR56, PT ;  /* 0x0000003807007c0c */ /* 0x000fe2000bf24270 */
[-C--:B------:R-:W-:Y:S01]  /*7ed0*/  FMUL.FTZ R128, R128, R6.reuse ;  /* 0x0000000680807220 */ /* 0x080fe20000410000 */
        /* <DEDUP_REMOVED lines=10> */
[----:B-1----:R-:W1:Y:S01]  /*7f80*/  FENCE.VIEW.ASYNC.S ;  /* 0x00000000000073c6 */ /* 0x002e620000000000 */
        /* <DEDUP_REMOVED lines=25> */
[----:B------:R-:W-:Y:S01]  /*8120*/  IMAD.MOV.U32 R6, RZ, RZ, R0 ;  /* 0x000000ffff067224 */ /* 0x000fe200078e0000 */
[----:B-1----:R-:W-:Y:S01]  /*8130*/  NOP ;  /* 0x0000000000007918 */ /* 0x002fe20000000000 */
[----:B0-----:R-:W-:Y:S05]  /*8140*/  @P1 BRA `(.L_x_10861) ;  /* 0xffffffcc007c1947 */ /* 0x001fea000383ffff */
.L_x_10842:
        /* <DEDUP_REMOVED lines=15> */
[----:B----4-:R-:W0:Y:S01]  /*8240*/  LDC R10, c[0x0][0x9e4] ;  /* 0x00027900ff0a7b82 */ /* 0x010e220000000800 */
[----:B------:R-:W-:Y:S02]  /*8250*/  LOP3.LUT R5, RZ, R5, RZ, 0x33, !PT ;  /* 0x00000005ff057212 */ /* 0x000fe400078e33ff */
[----:B0-----:R-:W-:-:S13]  /*8260*/  ISETP.NE.AND P1, PT, R10, 0x1, PT ;  /* 0x000000010a00780c */ /* 0x001fda0003f25270 */
[----:B------:R-:W0:Y:S02]  /*8270*/  @P1 LDC.64 R8, c[0x0][0x9e8] ;  /* 0x00027a00ff081b82 */ /* 0x000e240000000a00 */
[----:B0-----:R-:W-:-:S05]  /*8280*/  @P1 IMAD.HI.U32 R8, R5, R8, RZ ;  /* 0x0000000805081227 */ /* 0x001fca00078e00ff */
[----:B------:R-:W-:-:S04]  /*8290*/  @P1 SHF.R.U32.HI R5, RZ, R9, R8 ;  /* 0x00000009ff051219 */ /* 0x000fc80000011608 */
[----:B------:R-:W-:Y:S01]  /*82a0*/  LOP3.LUT R5, RZ, R5, RZ, 0x33, !PT ;  /* 0x00000005ff057212 */ /* 0x000fe200078e33ff */
[----:B------:R-:W-:Y:S06]  /*82b0*/  BRA `(.L_x_10864) ;  /* 0x0000000000147947 */ /* 0x000fec0003800000 */
.L_x_10863:
[----:B----4-:R-:W0:Y:S02]  /*82c0*/  LDC R10, c[0x0][0x9e4] ;  /* 0x00027900ff0a7b82 */ /* 0x010e240000000800 */
[----:B0-----:R-:W-:-:S13]  /*82d0*/  ISETP.NE.AND P1, PT, R10, 0x1, PT ;  /* 0x000000010a00780c */ /* 0x001fda0003f25270 */
[----:B------:R-:W0:Y:S02]  /*82e0*/  @P1 LDC.64 R8, c[0x0][0x9e8] ;  /* 0x00027a00ff081b82 */ /* 0x000e240000000a00 */
[----:B0-----:R-:W-:-:S05]  /*82f0*/  @P1 IMAD.HI.U32 R8, R5, R8, RZ ;  /* 0x0000000805081227 */ /* 0x001fca00078e00ff */
[----:B------:R-:W-:-:S07]  /*8300*/  @P1 SHF.R.U32.HI R5, RZ, R9, R8 ;  /* 0x00000009ff051219 */ /* 0x000fce0000011608 */
.L_x_10864:
[----:B------:R-:W-:-:S05]  /*8310*/  IMAD R5, R5, R10, RZ ;  /* 0x0000000a05057224 */ /* 0x000fca00078e02ff */
[----:B------:R-:W-:-:S07]  /*8320*/  VIMNMX R6, R6, R5, !PT ;  /* 0x0000000506067248 */ /* 0x000fce0007fe0100 */
.L_x_10862:
[----:B------:R-:W-:-:S05]  /*8330*/  VIADD R6, R6, 0x7f ;  /* 0x0000007f06067836 */ /* 0x000fca0000000000 */
[----:B------:R-:W-:-:S04]  /*8340*/  SHF.R.S32.HI R5, RZ, 0x1f, R6 ;  /* 0x0000001fff057819 */ /* 0x000fc80000011406 */
[----:B------:R-:W-:-:S04]  /*8350*/  LEA.HI R5, R5, R6, RZ, 0x7 ;  /* 0x0000000605057211 */ /* 0x000fc800078f38ff */
[----:B------:R-:W-:-:S04]  /*8360*/  SHF.R.S32.HI R5, RZ, 0x7, R5 ;  /* 0x00000007ff057819 */ /* 0x000fc80000011405 */
[----:B----4-:R-:W-:-:S04]  /*8370*/  VIMNMX R8, R5, UR37, !PT ;  /* 0x0000002505087c48 */ /* 0x010fc8000ffe0100 */
[----:B------:R-:W-:-:S13]  /*8380*/  ISETP.GE.AND P1, PT, R7, R8, PT ;  /* 0x000000080700720c */ /* 0x000fda0003f26270 */
[----:B------:R-:W-:Y:S05]  /*8390*/  @!P1 BRA `(.L_x_10865) ;  /* 0x0000002000449947 */ /* 0x000fea0003800000 */
[----:B------:R-:W-:Y:S01]  /*83a0*/  IMAD.MOV.U32 R11, RZ, RZ, R4 ;  /* 0x000000ffff0b7224 */ /* 0x000fe200078e0004 */
[----:B------:R-:W-:Y:S01]  /*83b0*/  UMOV UR28, UR47 ;  /* 0x0000002f001c7c82 */ /* 0x000fe20008000000 */
[----:B------:R-:W-:Y:S01]  /*83c0*/  IMAD.MOV.U32 R9, RZ, RZ, R0 ;  /* 0x000000ffff097224 */ /* 0x000fe200078e0000 */
[----:B------:R-:W-:Y:S01]  /*83d0*/  UMOV UR34, UR46 ;  /* 0x0000002e00227c82 */ /* 0x000fe20008000000 */
[----:B------:R-:W-:Y:S01]  /*83e0*/  IMAD.MOV.U32 R5, RZ, RZ, R7 ;  /* 0x000000ffff057224 */ /* 0x000fe200078e0007 */
[----:B------:R-:W-:-:S06]  /*83f0*/  ULDC UR33, c[0x0][0x988] ;  /* 0x0002620000217ab9 */ /* 0x000fcc0000000800 */
.L_x_10876:
[----:B------:R-:W-:Y:S01]  /*8400*/  ISETP.NE.AND P2, PT, RZ, UR43, PT ;  /* 0x0000002bff007c0c */ /* 0x000fe2000bf45270 */
[----:B------:R-:W-:-:S04]  /*8410*/  UISETP.NE.AND UP0, UPT, UR34, 0x1, UPT ;  /* 0x000000012200788c */ /* 0x000fc8000bf05270 */
[----:B------:R-:W-:-:S04]  /*8420*/  USEL UR47, URZ, 0x1, UP0 ;  /* 0x000000013f2f7887 */ /* 0x000fc80008000000 */
[----:B------:R-:W-:-:S04]  /*8430*/  ULOP3.LUT UR47, UR28, UR47, URZ, 0x3c, !UPT ;  /* 0x0000002f1c2f7292 */ /* 0x000fc8000f8e3c3f */
[----:B------:R-:W-:Y:S08]  /*8440*/  @P2 BRA `(.L_x_10866) ;  /* 0x0000000000382947 */ /* 0x000ff00003800000 */
[----:B------:R-:W-:Y:S05]  /*8450*/  @!P0 BRA `(.L_x_10867) ;  /* 0x0000000000048947 */ /* 0x000fea0003800000 */
[----:B------:R-:W-:Y:S01]  /*8460*/  BPT.TRAP 0x1 ;  /* 0x000000040000795c */ /* 0x000fe20000300000 */
.L_x_10867:
        /* <DEDUP_REMOVED lines=9> */
.L_x_10868:
[----:B-1----:R-:W-:Y:S05]  /*8500*/  @P1 BRA `(.L_x_10866) ;  /* 0x0000000000081947 */ /* 0x002fea0003800000 */
[----:B------:R-:W1:Y:S02]  /*8510*/  SYNCS.PHASECHK.TRANS64.TRYWAIT P1, [UR6+0x2d830], R0 ;  /* 0x02d83000ff0075a7 */ /* 0x000e640008020146 */
[----:B-1----:R-:W-:Y:S05]  /*8520*/  @!P1 BRA `(.L_x_10869) ;  /* 0x000000b800b49947 */ /* 0x002fea0003800000 */
.L_x_10866:
        /* <DEDUP_REMOVED lines=40> */
.L_x_10871:
[----:B------:R-:W-:Y:S01]  /*87b0*/  ULEA UR6, UR34, UR40, 0x3 ;  /* 0x0000002822067291 */ /* 0x000fe2000f8e183f */
[----:B------:R-:W-:-:S05]  /*87c0*/  IMAD.U32 R0, RZ, RZ, UR28 ;  /* 0x0000001cff007e24 */ /* 0x000fca000f8e00ff */
[----:B------:R-:W-:-:S04]  /*87d0*/  SHF.L.U32 R0, R0, 0x1f, RZ ;  /* 0x0000001f00007819 */ /* 0x000fc800000006ff */
[----:B------:R0:W1:Y:S01]  /*87e0*/  SYNCS.PHASECHK.TRANS64.TRYWAIT P1, [UR6+0x2d850], R0 ;  /* 0x02d85000ff0075a7 */ /* 0x0000620008020146 */
[----:B------:R-:W-:Y:S05]  /*87f0*/  @!P0 BRA `(.L_x_10872) ;  /* 0x0000000000048947 */ /* 0x000fea0003800000 */
[----:B------:R-:W-:Y:S01]  /*8800*/  BPT.TRAP 0x1 ;  /* 0x000000040000795c */ /* 0x000fe20000300000 */
.L_x_10872:
[----:B-1----:R-:W-:Y:S05]  /*8810*/  @P1 BRA `(.L_x_10870) ;  /* 0x0000000000081947 */ /* 0x002fea0003800000 */
[----:B------:R-:W1:Y:S02]  /*8820*/  SYNCS.PHASECHK.TRANS64.TRYWAIT P1, [UR6+0x2d850], R0 ;  /* 0x02d85000ff0075a7 */ /* 0x000e640008020146 */
[----:B-1----:R-:W-:Y:S05]  /*8830*/  @!P1 BRA `(.L_x_10873) ;  /* 0x000000b800089947 */ /* 0x002fea0003800000 */
.L_x_10870:
[----:B------:R-:W-:Y:S01]  /*8840*/  UIADD3 UR6, UR40, 0x400, URZ ;  /* 0x0000040028067890 */ /* 0x000fe2000fffe03f */
[----:B------:R-:W-:Y:S01]  /*8850*/  WARPGROUP.ARRIVE ;  /* 0x00000000000079c5 */ /* 0x000fe20000000000 */
[----:B------:R-:W-:Y:S01]  /*8860*/  UMOV UR29, 0x40000040 ;  /* 0x40000040001d7882 */ /* 0x000fe20000000000 */
[----:B------:R-:W-:Y:S01]  /*8870*/  UMOV UR31, 0x80000020 ;  /* 0x80000020001f7882 */ /* 0x000fe20000000000 */
[----:B------:R-:W-:-:S03]  /*8880*/  USHF.R.U32.HI UR6, URZ, 0x4, UR6 ;  /* 0x000000043f067899 */ /* 0x000fc60008011606 */
[----:B------:R-:W2:Y:S01]  /*8890*/  S2R R6, SR_TID.X ;  /* 0x0000000000067919 */ /* 0x000ea20000002100 */
        /* <DEDUP_REMOVED lines=64> */
.L_x_10874:
        /* <DEDUP_REMOVED lines=78> */
[----:B------:R-:W-:Y:S01]  /*9180*/  FMUL.FTZ R9, R0, UR33 ;  /* 0x0000002100097c20 */ /* 0x000fe20008410000 */
[----:B------:R-:W-:Y:S02]  /*9190*/  FADD.FTZ R6, -R4, R11 ;  /* 0x0000000b04067221 */ /* 0x000fe40000010100 */
[----:B------:R0:W-:Y:S01]  /*91a0*/  MUFU.EX2 R7, R14 ;  /* 0x0000000e00077308 */ /* 0x0001e20000000800 */
[--C-:B------:R-:W-:Y:S01]  /*91b0*/  FFMA.FTZ R10, R24, UR33, -R9.reuse ;  /* 0x00000021180a7c23 */ /* 0x100fe20008010809 */
[--C-:B------:R-:W-:Y:S01]  /*91c0*/  FFMA.FTZ R15, R33, UR33, -R9.reuse ;  /* 0x00000021210f7c23 */ /* 0x100fe20008010809 */
[----:B------:R-:W-:Y:S01]  /*91d0*/  FMUL.FTZ R6, R6, UR33 ;  /* 0x0000002106067c20 */ /* 0x000fe20008410000 */
[--C-:B------:R-:W-:Y:S01]  /*91e0*/  FFMA.FTZ R11, R25, UR33, -R9.reuse ;  /* 0x00000021190b7c23 */ /* 0x100fe20008010809 */
[--C-:B------:R-:W-:Y:S01]  /*91f0*/  FFMA.FTZ R12, R28, UR33, -R9.reuse ;  /* 0x000000211c0c7c23 */ /* 0x100fe20008010809 */
[--C-:B------:R-:W-:Y:S01]  /*9200*/  FFMA.FTZ R13, R29, UR33, -R9.reuse ;  /* 0x000000211d0d7c23 */ /* 0x100fe20008010809 */
[--C-:B------:R-:W-:Y:S01]  /*9210*/  FFMA.FTZ R20, R36, UR33, -R9.reuse ;  /* 0x0000002124147c23 */ /* 0x100fe20008010809 */
[----:B------:R-:W1:Y:S01]  /*9220*/  MUFU.EX2 R10, R10 ;  /* 0x0000000a000a7308 */ /* 0x000e620000000800 */
[--C-:B0-----:R-:W-:Y:S01]  /*9230*/  FFMA.FTZ R14, R32, UR33, -R9.reuse ;  /* 0x00000021200e7c23 */ /* 0x101fe20008010809 */
        /* <DEDUP_REMOVED lines=25> */
[--C-:B------:R-:W-:Y:S01]  /*93d0*/  FFMA.FTZ R57, R69, UR33, -R9.reuse ;  /* 0x0000002145397c23 */ /* 0x100fe20008010809 */
[--C-:B------:R-:W-:Y:S01]  /*93e0*/  FFMA.FTZ R60, R72, UR33, -R9.reuse ;  /* 0x00000021483c7c23 */ /* 0x100fe20008010809 */
[--C-:B------:R-:W-:Y:S01]  /*93f0*/  FFMA.FTZ R61, R73, UR33, -R9.reuse ;  /* 0x00000021493d7c23 */ /* 0x100fe20008010809 */
[--C-:B------:R-:W-:Y:S01]  /*9400*/  FFMA.FTZ R64, R76, UR33, -R9.reuse ;  /* 0x000000214c407c23 */ /* 0x100fe20008010809 */
[--C-:B------:R-:W-:Y:S01]  /*9410*/  FFMA.FTZ R65, R77, UR33, -R9.reuse ;  /* 0x000000214d417c23 */ /* 0x100fe20008010809 */
[----:B------:R-:W3:Y:S01]  /*9420*/  MUFU.EX2 R139, R139 ;  /* 0x0000008b008b7308 */ /* 0x000ee20000000800 */
[--C-:B------:R-:W-:Y:S01]  /*9430*/  FFMA.FTZ R68, R80, UR33, -R9.reuse ;  /* 0x0000002150447c23 */ /* 0x100fe20008010809 */
[--C-:B------:R-:W-:Y:S01]  /*9440*/  FFMA.FTZ R69, R81, UR33, -R9.reuse ;  /* 0x0000002151457c23 */ /* 0x100fe20008010809 */
[--C-:B------:R-:W-:Y:S01]  /*9450*/  FFMA.FTZ R72, R84, UR33, -R9.reuse ;  /* 0x0000002154487c23 */ /* 0x100fe20008010809 */
[----:B------:R-:W-:Y:S01]  /*9460*/  FFMA.FTZ R9, R85, UR33, -R9 ;  /* 0x0000002155097c23 */ /* 0x000fe20008010809 */
[----:B------:R-:W-:Y:S01]  /*9470*/  FFMA.FTZ R85, R35, UR33, -R32 ;  /* 0x0000002123557c23 */ /* 0x000fe20008010820 */
[----:B-1----:R-:W-:Y:S01]  /*9480*/  FFMA.FTZ R34, R7, R3, R10 ;  /* 0x0000000307227223 */ /* 0x002fe2000001000a */
[----:B0-----:R-:W-:Y:S01]  /*9490*/  FFMA.FTZ R2, R6, R2, R33 ;  /* 0x0000000206027223 */ /* 0x001fe20000010021 */
[----:B------:R-:W0:Y:S01]  /*94a0*/  MUFU.EX2 R12, R12 ;  /* 0x0000000c000c7308 */ /* 0x000e220000000800 */
[----:B------:R-:W-:Y:S01]  /*94b0*/  FFMA.FTZ R30, R38, UR33, -R32 ;  /* 0x00000021261e7c23 */ /* 0x000fe20008010820 */
[----:B--2---:R-:W-:Y:S01]  /*94c0*/  FADD.FTZ R3, R11, R34 ;  /* 0x000000220b037221 */ /* 0x004fe20000010000 */
[--C-:B------:R-:W-:Y:S01]  /*94d0*/  FFMA.FTZ R84, R39, UR33, -R32.reuse ;  /* 0x0000002127547c23 */ /* 0x100fe20008010820 */
[--C-:B------:R-:W-:Y:S01]  /*94e0*/  FFMA.FTZ R31, R42, UR33, -R32.reuse ;  /* 0x000000212a1f7c23 */ /* 0x100fe20008010820 */
[--C-:B------:R-:W-:Y:S01]  /*94f0*/  FFMA.FTZ R81, R43, UR33, -R32.reuse ;  /* 0x000000212b517c23 */ /* 0x100fe20008010820 */
[--C-:B------:R-:W-:Y:S01]  /*9500*/  FFMA.FTZ R38, R46, UR33, -R32.reuse ;  /* 0x000000212e267c23 */ /* 0x100fe20008010820 */
[----:B------:R-:W-:Y:S01]  /*9510*/  FFMA.FTZ R80, R47, UR33, -R32 ;  /* 0x000000212f507c23 */ /* 0x000fe20008010820 */
[----:B------:R-:W1:Y:S01]  /*9520*/  MUFU.EX2 R26, R26 ;  /* 0x0000001a001a7308 */ /* 0x000e620000000800 */
[----:B---3--:R-:W-:Y:S01]  /*9530*/  FADD.FTZ R35, R139, R2 ;  /* 0x000000028b237221 */ /* 0x008fe20000010000 */
[--C-:B------:R-:W-:Y:S01]  /*9540*/  FFMA.FTZ R39, R50, UR33, -R32.reuse ;  /* 0x0000002132277c23 */ /* 0x100fe20008010820 */
[--C-:B------:R-:W-:Y:S01]  /*9550*/  FFMA.FTZ R77, R51, UR33, -R32.reuse ;  /* 0x00000021334d7c23 */ /* 0x100fe20008010820 */
[--C-:B------:R-:W-:Y:S01]  /*9560*/  FFMA.FTZ R42, R54, UR33, -R32.reuse ;  /* 0x00000021362a7c23 */ /* 0x100fe20008010820 */
[--C-:B------:R-:W-:Y:S01]  /*9570*/  FFMA.FTZ R76, R55, UR33, -R32.reuse ;  /* 0x00000021374c7c23 */ /* 0x100fe20008010820 */
[--C-:B------:R-:W-:Y:S01]  /*9580*/  FFMA.FTZ R43, R58, UR33, -R32.reuse ;  /* 0x000000213a2b7c23 */ /* 0x100fe20008010820 */
[--C-:B------:R-:W-:Y:S01]  /*9590*/  FFMA.FTZ R46, R59, UR33, -R32.reuse ;  /* 0x000000213b2e7c23 */ /* 0x100fe20008010820 */
[----:B------:R-:W2:Y:S01]  /*95a0*/  MUFU.EX2 R13, R13 ;  /* 0x0000000d000d7308 */ /* 0x000ea20000000800 */
[----:B0-----:R-:W-:Y:S01]  /*95b0*/  FADD.FTZ R2, R12, R3 ;  /* 0x000000030c027221 */ /* 0x001fe20000010000 */
[--C-:B------:R-:W-:Y:S01]  /*95c0*/  FFMA.FTZ R47, R62, UR33, -R32.reuse ;  /* 0x000000213e2f7c23 */ /* 0x100fe20008010820 */
[--C-:B------:R-:W-:Y:S01]  /*95d0*/  FFMA.FTZ R73, R63, UR33, -R32.reuse ;  /* 0x000000213f497c23 */ /* 0x100fe20008010820 */
[--C-:B------:R-:W-:Y:S01]  /*95e0*/  FFMA.FTZ R50, R66, UR33, -R32.reuse ;  /* 0x0000002142327c23 */ /* 0x100fe20008010820 */
[--C-:B------:R-:W-:Y:S01]  /*95f0*/  FFMA.FTZ R54, R67, UR33, -R32.reuse ;  /* 0x0000002143367c23 */ /* 0x100fe20008010820 */
[--C-:B------:R-:W-:Y:S01]  /*9600*/  FFMA.FTZ R55, R70, UR33, -R32.reuse ;  /* 0x0000002146377c23 */ /* 0x100fe20008010820 */
[--C-:B------:R-:W-:Y:S01]  /*9610*/  FFMA.FTZ R66, R71, UR33, -R32.reuse ;  /* 0x0000002147427c23 */ /* 0x100fe20008010820 */
[----:B------:R-:W0:Y:S01]  /*9620*/  MUFU.EX2 R138, R138 ;  /* 0x0000008a008a7308 */ /* 0x000e220000000800 */
[----:B-1----:R-:W-:Y:S01]  /*9630*/  FADD.FTZ R35, R26, R35 ;  /* 0x000000231a237221 */ /* 0x002fe20000010000 */
[--C-:B------:R-:W-:Y:S01]  /*9640*/  FFMA.FTZ R51, R74, UR33, -R32.reuse ;  /* 0x000000214a337c23 */ /* 0x100fe20008010820 */
[--C-:B------:R-:W-:Y:S01]  /*9650*/  FFMA.FTZ R62, R75, UR33, -R32.reuse ;  /* 0x000000214b3e7c23 */ /* 0x100fe20008010820 */
[--C-:B------:R-:W-:Y:S01]  /*9660*/  FFMA.FTZ R58, R78, UR33, -R32.reuse ;  /* 0x000000214e3a7c23 */ /* 0x100fe20008010820 */
[--C-:B------:R-:W-:Y:S01]  /*9670*/  FFMA.FTZ R63, R79, UR33, -R32.reuse ;  /* 0x000000214f3f7c23 */ /* 0x100fe20008010820 */
[--C-:B------:R-:W-:Y:S01]  /*9680*/  FFMA.FTZ R59, R82, UR33, -R32.reuse ;  /* 0x00000021523b7c23 */ /* 0x100fe20008010820 */
[----:B------:R-:W-:Y:S01]  /*9690*/  FFMA.FTZ R67, R83, UR33, -R32 ;  /* 0x0000002153437c23 */ /* 0x000fe20008010820 */
[----:B------:R-:W1:Y:S01]  /*96a0*/  MUFU.EX2 R14, R14 ;  /* 0x0000000e000e7308 */ /* 0x000e620000000800 */
[----:B--2---:R-:W-:Y:S01]  /*96b0*/  FADD.FTZ R3, R13, R2 ;  /* 0x000000020d037221 */ /* 0x004fe20000010000 */
[--C-:B------:R-:W-:Y:S01]  /*96c0*/  FFMA.FTZ R70, R86, UR33, -R32.reuse ;  /* 0x0000002156467c23 */ /* 0x100fe20008010820 */
[----:B------:R-:W-:-:S05]  /*96d0*/  FFMA.FTZ R71, R87, UR33, -R32 ;  /* 0x0000002157477c23 */ /* 0x000fca0008010820 */
        /* <DEDUP_REMOVED lines=114> */
.L_x_10875:
        /* <DEDUP_REMOVED lines=22> */
[-C--:B------:R-:W-:Y:S01]  /*9f60*/  FMUL.FTZ R96, R96, R7.reuse ;  /* 0x0000000760607220 */ /* 0x080fe20000410000 */
[----:B------:R-:W-:Y:S01]  /*9f70*/  F2FP.F16.F32.PACK_AB R26, R29, R28 ;  /* 0x0000001c1d1a723e */ /* 0x000fe200000000ff */
[----:B------:R0:W-:Y:S01]  /*9f80*/  STSM.16.M88.4 [R23], R12 ;  /* 0x0000000c17007844 */ /* 0x0001e20000000200 */
[----:B------:R-:W-:Y:S01]  /*9f90*/  F2FP.F16.F32.PACK_AB R27, R80, R38 ;  /* 0x00000026501b723e */ /* 0x000fe200000000ff */
[----:B------:R-:W-:Y:S01]  /*9fa0*/  FMUL.FTZ R97, R97, R7 ;  /* 0x0000000761617220 */ /* 0x000fe20000410000 */
[----:B------:R-:W-:Y:S01]  /*9fb0*/  F2FP.F16.F32.PACK_AB R37, R77, R39 ;  /* 0x000000274d25723e */ /* 0x000fe200000000ff */
[-C--:B------:R-:W-:Y:S01]  /*9fc0*/  FMUL.FTZ R100, R100, R7.reuse ;  /* 0x0000000764647220 */ /* 0x080fe20000410000 */
[----:B------:R-:W-:Y:S01]  /*9fd0*/  F2FP.F16.F32.PACK_AB R44, R45, R44 ;  /* 0x0000002c2d2c723e */ /* 0x000fe200000000ff */
[----:B------:R1:W-:Y:S01]  /*9fe0*/  STSM.16.M88.4 [R22], R24 ;  /* 0x0000001816007844 */ /* 0x0003e20000000200 */
[----:B------:R-:W-:Y:S01]  /*9ff0*/  F2FP.F16.F32.PACK_AB R38, R41, R40 ;  /* 0x000000282926723e */ /* 0x000fe200000000ff */
[-C--:B------:R-:W-:Y:S01]  /*a000*/  FMUL.FTZ R101, R101, R7.reuse ;  /* 0x0000000765657220 */ /* 0x080fe20000410000 */
[----:B------:R-:W-:Y:S01]  /*a010*/  F2FP.F16.F32.PACK_AB R39, R76, R42 ;  /* 0x0000002a4c27723e */ /* 0x000fe200000000ff */
[----:B------:R-:W-:Y:S01]  /*a020*/  FMUL.FTZ R104, R104, R7 ;  /* 0x0000000768687220 */ /* 0x000fe20000410000 */
        /* <DEDUP_REMOVED lines=9> */
[-C--:B------:R-:W-:Y:S01]  /*a0c0*/  FMUL.FTZ R112, R112, R7.reuse ;  /* 0x0000000770707220 */ /* 0x080fe20000410000 */
[----:B------:R-:W-:Y:S01]  /*a0d0*/  F2FP.F16.F32.PACK_AB R60, R61, R60 ;  /* 0x0000003c3d3c723e */ /* 0x000fe200000000ff */
[----:B------:R1:W-:Y:S01]  /*a0e0*/  STSM.16.M88.4 [R17+0x27800], R44 ;  /* 0x0278002c11007844 */ /* 0x0003e20000000200 */
[----:B------:R-:W-:Y:S01]  /*a0f0*/  F2FP.F16.F32.PACK_AB R54, R57, R56 ;  /* 0x000000383936723e */ /* 0x000fe200000000ff */
[----:B------:R-:W-:Y:S01]  /*a100*/  FMUL.FTZ R113, R113, R7 ;  /* 0x0000000771717220 */ /* 0x000fe20000410000 */
        /* <DEDUP_REMOVED lines=8> */
[----:B0-----:R-:W-:Y:S01]  /*a190*/  F2FP.F16.F32.PACK_AB R12, R69, R68 ;  /* 0x00000044450c723e */ /* 0x001fe200000000ff */
[----:B------:R-:W-:Y:S01]  /*a1a0*/  FMUL.FTZ R121, R121, R7 ;  /* 0x0000000779797220 */ /* 0x000fe20000410000 */
[----:B------:R-:W-:Y:S01]  /*a1b0*/  F2FP.F16.F32.PACK_AB R13, R67, R59 ;  /* 0x0000003b430d723e */ /* 0x000fe200000000ff */
[----:B------:R1:W-:Y:S01]  /*a1c0*/  STSM.16.M88.4 [R22+0x6000], R60 ;  /* 0x0060003c16007844 */ /* 0x0003e20000000200 */
[----:B------:R-:W-:Y:S01]  /*a1d0*/  F2FP.F16.F32.PACK_AB R14, R9, R72 ;  /* 0x00000048090e723e */ /* 0x000fe200000000ff */
[-C--:B------:R-:W-:Y:S01]  /*a1e0*/  FMUL.FTZ R124, R124, R7.reuse ;  /* 0x000000077c7c7220 */ /* 0x080fe20000410000 */
[----:B------:R-:W-:Y:S01]  /*a1f0*/  F2FP.F16.F32.PACK_AB R15, R71, R70 ;  /* 0x00000046470f723e */ /* 0x000fe200000000ff */
[-C--:B------:R-:W-:Y:S01]  /*a200*/  FMUL.FTZ R125, R125, R7.reuse ;  /* 0x000000077d7d7220 */ /* 0x080fe20000410000 */
[----:B------:R-:W-:Y:S01]  /*a210*/  ISETP.GT.AND P1, PT, R5, R8, PT ;  /* 0x000000080500720c */ /* 0x000fe20003f24270 */
        /* <DEDUP_REMOVED lines=38> */
[----:B0-----:R-:W-:Y:S01]  /*a480*/  NOP ;  /* 0x0000000000007918 */ /* 0x001fe20000000000 */
[----:B-1----:R-:W-:Y:S05]  /*a490*/  @P1 BRA `(.L_x_10876) ;  /* 0xffffffdc00d81947 */ /* 0x002fea000383ffff */
[----:B------:R-:W-:-:S07]  /*a4a0*/  IMAD.MOV.U32 R7, RZ, RZ, R5 ;  /* 0x000000ffff077224 */ /* 0x000fce00078e0005 */
.L_x_10865:
        /* <DEDUP_REMOVED lines=11> */
.L_x_10896:
[----:B------:R-:W-:Y:S01]  /*a560*/  ISETP.NE.AND P2, PT, RZ, UR43, PT ;  /* 0x0000002bff007c0c */ /* 0x000fe2000bf45270 */
[----:B------:R-:W-:-:S04]  /*a570*/  UISETP.NE.AND UP0, UPT, UR56, 0x1, UPT ;  /* 0x000000013800788c */ /* 0x000fc8000bf05270 */
[----:B------:R-:W-:-:S04]  /*a580*/  USEL UR47, URZ, 0x1, UP0 ;  /* 0x000000013f2f7887 */ /* 0x000fc80008000000 */
[----:B------:R-:W-:-:S04]  /*a590*/  ULOP3.LUT UR47, UR28, UR47, URZ, 0x3c, !UPT ;  /* 0x0000002f1c2f7292 */ /* 0x000fc8000f8e3c3f */
[----:B------:R-:W-:Y:S08]  /*a5a0*/  @P2 BRA `(.L_x_10878) ;  /* 0x0000000000382947 */ /* 0x000ff00003800000 */
[----:B------:R-:W-:Y:S05]  /*a5b0*/  @!P0 BRA `(.L_x_10879) ;  /* 0x0000000000048947 */ /* 0x000fea0003800000 */
[----:B------:R-:W-:Y:S01]  /*a5c0*/  BPT.TRAP 0x1 ;  /* 0x000000040000795c */ /* 0x000fe20000300000 */
.L_x_10879:
        /* <DEDUP_REMOVED lines=9> */
.L_x_10880:
[----:B-1----:R-:W-:Y:S05]  /*a660*/  @P1 BRA `(.L_x_10878) ;  /* 0x0000000000081947 */ /* 0x002fea0003800000 */
[----:B------:R-:W1:Y:S02]  /*a670*/  SYNCS.PHASECHK.TRANS64.TRYWAIT P1, [UR6+0x2d830], R0 ;  /* 0x02d83000ff0075a7 */ /* 0x000e640008020146 */
[----:B-1----:R-:W-:Y:S05]  /*a680*/  @!P1 BRA `(.L_x_10881) ;  /* 0x00000098008c9947 */ /* 0x002fea0003800000 */
.L_x_10878:
        /* <DEDUP_REMOVED lines=40> */
.L_x_10883:
[----:B------:R-:W-:Y:S01]  /*a910*/  ULEA UR6, UR56, UR40, 0x3 ;  /* 0x0000002838067291 */ /* 0x000fe2000f8e183f */
[----:B------:R-:W-:-:S05]  /*a920*/  IMAD.U32 R0, RZ, RZ, UR28 ;  /* 0x0000001cff007e24 */ /* 0x000fca000f8e00ff */
[----:B------:R-:W-:-:S04]  /*a930*/  SHF.L.U32 R0, R0, 0x1f, RZ ;  /* 0x0000001f00007819 */ /* 0x000fc800000006ff */
[----:B------:R0:W1:Y:S01]  /*a940*/  SYNCS.PHASECHK.TRANS64.TRYWAIT P1, [UR6+0x2d850], R0 ;  /* 0x02d85000ff0075a7 */ /* 0x0000620008020146 */
[----:B------:R-:W-:Y:S05]  /*a950*/  @!P0 BRA `(.L_x_10884) ;  /* 0x0000000000048947 */ /* 0x000fea0003800000 */
[----:B------:R-:W-:Y:S01]  /*a960*/  BPT.TRAP 0x1 ;  /* 0x000000040000795c */ /* 0x000fe20000300000 */
.L_x_10884:
[----:B-1----:R-:W-:Y:S05]  /*a970*/  @P1 BRA `(.L_x_10882) ;  /* 0x0000000000081947 */ /* 0x002fea0003800000 */
[----:B------:R-:W1:Y:S02]  /*a980*/  SYNCS.PHASECHK.TRANS64.TRYWAIT P1, [UR6+0x2d850], R0 ;  /* 0x02d85000ff0075a7 */ /* 0x000e640008020146 */
[----:B-1----:R-:W-:Y:S05]  /*a990*/  @!P1 BRA `(.L_x_10885) ;  /* 0x0000009400e09947 */ /* 0x002fea0003800000 */
.L_x_10882:
        /* <DEDUP_REMOVED lines=70> */
.L_x_10886:
[----:B------:R-:W-:Y:S01]  /*ae00*/  UISETP.NE.AND UP1, UPT, UR51, URZ, UPT ;  /* 0x0000003f3300728c */ /* 0x000fe2000bf25270 */
[----:B------:R-:W-:Y:S01]  /*ae10*/  VIADD R4, R137, UR39 ;  /* 0x0000002789047c36 */ /* 0x000fe20008000000 */
[----:B------:R-:W1:Y:S01]  /*ae20*/  LDC R12, c[0x0][0x2f0] ;  /* 0x0000bc00ff0c7b82 */ /* 0x000e620000000800 */
[----:B------:R-:W-:Y:S02]  /*ae30*/  ULEA UR6, UR46, UR40, 0x3 ;  /* 0x000000282e067291 */ /* 0x000fe4000f8e183f */
[----:B------:R-:W-:Y:S01]  /*ae40*/  UISETP.NE.AND UP0, UPT, UR50, URZ, UPT ;  /* 0x0000003f3200728c */ /* 0x000fe2000bf05270 */
[----:B------:R-:W-:Y:S01]  /*ae50*/  PLOP3.LUT P1, PT, PT, PT, UP1, 0x80, 0x0 ;  /* 0x000000000000781c */ /* 0x000fe20003f2f018 */
[----:B------:R-:W-:Y:S01]  /*ae60*/  UIADD3 UR6, UR6, 0x2d840, URZ ;  /* 0x0002d84006067890 */ /* 0x000fe2000fffe03f */
[----:B------:R-:W-:-:S03]  /*ae70*/  PLOP3.LUT P2, PT, PT, PT, UP1, 0x80, 0x0 ;  /* 0x000000000000781c */ /* 0x000fc60003f4f018 */
        /* <DEDUP_REMOVED lines=13> */
[----:B------:R-:W-:-:S04]  /*af50*/  VIADD R9, R9, -UR54 ;  /* 0x8000003609097c36 */ /* 0x000fc80008000000 */
[C---:B------:R-:W-:Y:S02]  /*af60*/  VIADD R11, R9.reuse, UR35 ;  /* 0x00000023090b7c36 */ /* 0x040fe40008000000 */
[----:B------:R-:W-:Y:S02]  /*af70*/  VIADD R10, R9, UR6 ;  /* 0x00000006090a7c36 */ /* 0x000fe40008000000 */
[----:B0-----:R-:W-:Y:S02]  /*af80*/  IMAD.IADD R9, R11, 0x1, R13 ;  /* 0x000000010b097824 */ /* 0x001fe400078e020d */
        /* <DEDUP_REMOVED lines=15> */
.L_x_10889:
[----:B------:R-:W-:-:S05]  /*b080*/  IMAD.U32 R20, RZ, RZ, UR34 ;  /* 0x00000022ff147e24 */ /* 0x000fca000f8e00ff */
[----:B------:R-:W-:-:S13]  /*b090*/  ISETP.NE.AND P1, PT, R20, 0x1, PT ;  /* 0x000000011400780c */ /* 0x000fda0003f25270 */
[----:B------:R-:W0:Y:S02]  /*b0a0*/  @P1 LDC.64 R14, c[0x0][0x9e8] ;  /* 0x00027a00ff0e1b82 */ /* 0x000e240000000a00 */
[----:B0-----:R-:W-:-:S05]  /*b0b0*/  @P1 IMAD.HI.U32 R14, R13, R14, RZ ;  /* 0x0000000e0d0e1227 */ /* 0x001fca00078e00ff */
[----:B------:R-:W-:-:S07]  /*b0c0*/  @P1 SHF.R.U32.HI R13, RZ, R15, R14 ;  /* 0x0000000fff0d1219 */ /* 0x000fce000001160e */
.L_x_10890:
[----:B------:R-:W-:Y:S05]  /*b0d0*/  BSYNC B0 ;  /* 0x0000000000007941 */ /* 0x000fea0003800000 */
.L_x_10888:
[----:B------:R-:W-:-:S04]  /*b0e0*/  IMAD R13, R13, R20, -R0 ;  /* 0x000000140d0d7224 */ /* 0x000fc800078e0a00 */
[----:B------:R-:W-:-:S05]  /*b0f0*/  IMAD R13, R16, -0x2, R13 ;  /* 0xfffffffe100d7824 */ /* 0x000fca00078e020d */
[----:B------:R-:W-:Y:S02]  /*b100*/  VIADDMNMX R9, R13, R20, R9, PT ;  /* 0x000000140d097246 */ /* 0x000fe40003800109 */
[----:B------:R-:W-:-:S07]  /*b110*/  VIMNMX R8, R8, R13, !PT ;  /* 0x0000000d08087248 */ /* 0x000fce0007fe0100 */
.L_x_10887:
        /* <DEDUP_REMOVED lines=116> */
.L_x_10893:
[----:B------:R-:W-:-:S05]  /*b860*/  IMAD.U32 R4, RZ, RZ, UR34 ;  /* 0x00000022ff047e24 */ /* 0x000fca000f8e00ff */
[----:B------:R-:W-:-:S13]  /*b870*/  ISETP.NE.AND P2, PT, R4, 0x1, PT ;  /* 0x000000010400780c */ /* 0x000fda0003f45270 */
[----:B------:R-:W0:Y:S02]  /*b880*/  @P2 LDC.64 R8, c[0x0][0x9e8] ;  /* 0x00027a00ff082b82 */ /* 0x000e240000000a00 */
[----:B0-----:R-:W-:-:S05]  /*b890*/  @P2 IMAD.HI.U32 R8, R13, R8, RZ ;  /* 0x000000080d082227 */ /* 0x001fca00078e00ff */
[----:B------:R-:W-:-:S07]  /*b8a0*/  @P2 SHF.R.U32.HI R13, RZ, R9, R8 ;  /* 0x00000009ff0d2219 */ /* 0x000fce0000011608 */
.L_x_10894:
[----:B------:R-:W-:Y:S05]  /*b8b0*/  BSYNC B0 ;  /* 0x0000000000007941 */ /* 0x000fea0003800000 */
.L_x_10892:
[----:B------:R-:W-:-:S04]  /*b8c0*/  IMAD R13, R13, R4, -R0 ;  /* 0x000000040d0d7224 */ /* 0x000fc800078e0a00 */
[----:B------:R-:W-:-:S05]  /*b8d0*/  IMAD R13, R16, -0x2, R13 ;  /* 0xfffffffe100d7824 */ /* 0x000fca00078e020d */
[----:B------:R-:W-:Y:S02]  /*b8e0*/  VIADDMNMX R11, R13, R4, R11, PT ;  /* 0x000000040d0b7246 */ /* 0x000fe4000380010b */
[----:B------:R-:W-:-:S07]  /*b8f0*/  VIMNMX R10, R10, R13, !PT ;  /* 0x0000000d0a0a7248 */ /* 0x000fce0007fe0100 */
.L_x_10891:
        /* <DEDUP_REMOVED lines=115> */
[----:B------:R0:W-:Y:S01]  /*c030*/  MUFU.EX2 R20, R36 ;  /* 0x0000002400147308 */ /* 0x0001e20000000800 */
        /* <DEDUP_REMOVED lines=23> */
[----:B------:R-:W-:Y:S01]  /*c1b0*/  MUFU.EX2 R28, R44 ;  /* 0x0000002c001c7308 */ /* 0x000fe20000000800 */
[----:B------:R-:W-:Y:S02]  /*c1c0*/  ISETP.LT.OR P5, PT, R11, 0x59, P5 ;  /* 0x000000590b00780c */ /* 0x000fe40002fa1670 */
[----:B------:R-:W-:Y:S02]  /*c1d0*/  FMNMX.FTZ R32, R54, R33, !PT ;  /* 0x0000002136207209 */ /* 0x000fe40007810000 */
[----:B------:R-:W-:-:S02]  /*c1e0*/  FSEL R67, R67, -INF , !P3 ;  /* 0xff80000043437808 */ /* 0x000fc40005800000 */
[----:B------:R-:W-:Y:S01]  /*c1f0*/  FMNMX.FTZ R33, R55, R32, !PT ;  /* 0x0000002037217209 */ /* 0x000fe20007810000 */
[----:B------:R-:W-:Y:S01]  /*c200*/  MUFU.EX2 R9, R9 ;  /* 0x0000000900097308 */ /* 0x000fe20000000800 */
[----:B------:R-:W-:Y:S02]  /*c210*/  ISETP.GT.AND P2, PT, R10, 0x60, P1 ;  /* 0x000000600a00780c */ /* 0x000fe40000f44270 */
[----:B0-----:R-:W-:Y:S01]  /*c220*/  FMNMX.FTZ R36, R58, R33, !PT ;  /* 0x000000213a247209 */ /* 0x001fe20007810000 */
[--C-:B------:R-:W-:Y:S01]  /*c230*/  FFMA.FTZ R33, R49, UR33, -R4.reuse ;  /* 0x0000002131217c23 */ /* 0x100fe20008010804 */
[----:B------:R-:W-:Y:S01]  /*c240*/  FSEL R70, R70, -INF , !P5 ;  /* 0xff80000046467808 */ /* 0x000fe20006800000 */
[--C-:B------:R-:W-:Y:S01]  /*c250*/  FFMA.FTZ R49, R65, UR33, -R4.reuse ;  /* 0x0000002141317c23 */ /* 0x100fe20008010804 */
[----:B------:R-:W-:Y:S01]  /*c260*/  FMNMX.FTZ R37, R59, R36, !PT ;  /* 0x000000243b257209 */ /* 0x000fe20007810000 */
[----:B------:R0:W-:Y:S01]  /*c270*/  MUFU.EX2 R32, R48 ;  /* 0x0000003000207308 */ /* 0x0001e20000000800 */
[----:B------:R-:W-:Y:S01]  /*c280*/  ISETP.LT.OR P4, PT, R11, 0x5a, P4 ;  /* 0x0000005a0b00780c */ /* 0x000fe20002781670 */
[----:B------:R-:W-:Y:S01]  /*c290*/  FFMA.FTZ R65, R81, UR33, -R4 ;  /* 0x0000002151417c23 */ /* 0x000fe20008010804 */
[----:B------:R-:W-:-:S02]  /*c2a0*/  FMNMX.FTZ R36, R62, R37, !PT ;  /* 0x000000253e247209 */ /* 0x000fc40007810000 */
[----:B------:R-:W-:Y:S02]  /*c2b0*/  ISETP.GT.AND P3, PT, R10, 0x61, P1 ;  /* 0x000000610a00780c */ /* 0x000fe40000f64270 */
[----:B------:R-:W-:Y:S01]  /*c2c0*/  FMNMX.FTZ R37, R63, R36, !PT ;  /* 0x000000243f257209 */ /* 0x000fe20007810000 */
[----:B------:R-:W-:Y:S01]  /*c2d0*/  MUFU.EX2 R12, R12 ;  /* 0x0000000c000c7308 */ /* 0x000fe20000000800 */
[----:B------:R-:W-:Y:S01]  /*c2e0*/  ISETP.LT.OR P2, PT, R11, 0x61, P2 ;  /* 0x000000610b00780c */ /* 0x000fe20001741670 */
[--C-:B0-----:R-:W-:Y:S01]  /*c2f0*/  FFMA.FTZ R48, R64, UR33, -R4.reuse ;  /* 0x0000002140307c23 */ /* 0x101fe20008010804 */
[----:B------:R-:W-:Y:S01]  /*c300*/  FMNMX.FTZ R40, R66, R37, !PT ;  /* 0x0000002542287209 */ /* 0x000fe20007810000 */
[--C-:B------:R-:W-:Y:S01]  /*c310*/  FFMA.FTZ R37, R53, UR33, -R4.reuse ;  /* 0x0000002135257c23 */ /* 0x100fe20008010804 */
[----:B------:R-:W-:Y:S01]  /*c320*/  FSEL R71, R71, -INF , !P4 ;  /* 0xff80000047477808 */ /* 0x000fe20006000000 */
[--C-:B------:R-:W-:Y:S01]  /*c330*/  FFMA.FTZ R53, R69, UR33, -R4.reuse ;  /* 0x0000002145357c23 */ /* 0x100fe20008010804 */
[----:B------:R-:W-:Y:S01]  /*c340*/  FMNMX.FTZ R41, R67, R40, !PT ;  /* 0x0000002843297209 */ /* 0x000fe20007810000 */
[----:B------:R0:W-:Y:S01]  /*c350*/  MUFU.EX2 R36, R52 ;  /* 0x0000003400247308 */ /* 0x0001e20000000800 */
[----:B------:R-:W-:Y:S01]  /*c360*/  ISETP.GT.AND P5, PT, R10, 0x68, P1 ;  /* 0x000000680a00780c */ /* 0x000fe20000fa4270 */
[----:B------:R-:W-:Y:S01]  /*c370*/  FFMA.FTZ R64, R80, UR33, -R4 ;  /* 0x0000002150407c23 */ /* 0x000fe20008010804 */
[----:B------:R-:W-:-:S02]  /*c380*/  FMNMX.FTZ R40, R70, R41, !PT ;  /* 0x0000002946287209 */ /* 0x000fc40007810000 */
[----:B------:R-:W-:Y:S02]  /*c390*/  FSEL R74, R74, -INF , !P2 ;  /* 0xff8000004a4a7808 */ /* 0x000fe40005000000 */
[----:B------:R-:W-:Y:S01]  /*c3a0*/  ISETP.LT.OR P3, PT, R11, 0x62, P3 ;  /* 0x000000620b00780c */ /* 0x000fe20001f61670 */
[----:B------:R-:W-:Y:S01]  /*c3b0*/  MUFU.EX2 R13, R13 ;  /* 0x0000000d000d7308 */ /* 0x000fe20000000800 */
[----:B------:R-:W-:Y:S01]  /*c3c0*/  FMNMX.FTZ R41, R71, R40, !PT ;  /* 0x0000002847297209 */ /* 0x000fe20007810000 */
[--C-:B0-----:R-:W-:Y:S01]  /*c3d0*/  FFMA.FTZ R52, R68, UR33, -R4.reuse ;  /* 0x0000002144347c23 */ /* 0x101fe20008010804 */
[----:B------:R-:W-:Y:S01]  /*c3e0*/  ISETP.GT.AND P4, PT, R10, 0x69, P1 ;  /* 0x000000690a00780c */ /* 0x000fe20000f84270 */
[--C-:B------:R-:W-:Y:S01]  /*c3f0*/  FFMA.FTZ R68, R84, UR33, -R4.reuse ;  /* 0x0000002154447c23 */ /* 0x100fe20008010804 */
[----:B------:R-:W-:Y:S02]  /*c400*/  ISETP.LT.OR P5, PT, R11, 0x69, P5 ;  /* 0x000000690b00780c */ /* 0x000fe40002fa1670 */
[----:B------:R-:W-:Y:S01]  /*c410*/  FSEL R75, R75, -INF , !P3 ;  /* 0xff8000004b4b7808 */ /* 0x000fe20005800000 */
[----:B------:R0:W-:Y:S01]  /*c420*/  MUFU.EX2 R40, R56 ;  /* 0x0000003800287308 */ /* 0x0001e20000000800 */
[----:B------:R-:W-:Y:S01]  /*c430*/  FMNMX.FTZ R44, R74, R41, !PT ;  /* 0x000000294a2c7209 */ /* 0x000fe20007810000 */
[--C-:B------:R-:W-:Y:S01]  /*c440*/  FFMA.FTZ R41, R57, UR33, -R4.reuse ;  /* 0x0000002139297c23 */ /* 0x100fe20008010804 */
[----:B------:R-:W-:Y:S01]  /*c450*/  ISETP.GT.AND P2, PT, R10, 0x70, P1 ;  /* 0x000000700a00780c */ /* 0x000fe20000f44270 */
[----:B------:R-:W-:Y:S01]  /*c460*/  FFMA.FTZ R57, R73, UR33, -R4 ;  /* 0x0000002149397c23 */ /* 0x000fe20008010804 */
[----:B------:R-:W-:-:S02]  /*c470*/  FSEL R78, R78, -INF , !P5 ;  /* 0xff8000004e4e7808 */ /* 0x000fc40006800000 */
[----:B------:R-:W-:Y:S01]  /*c480*/  ISETP.LT.OR P4, PT, R11, 0x6a, P4 ;  /* 0x0000006a0b00780c */ /* 0x000fe20002781670 */
[----:B------:R-:W-:Y:S01]  /*c490*/  MUFU.EX2 R14, R14 ;  /* 0x0000000e000e7308 */ /* 0x000fe20000000800 */
[----:B------:R-:W-:Y:S01]  /*c4a0*/  FMNMX.FTZ R45, R75, R44, !PT ;  /* 0x0000002c4b2d7209 */ /* 0x000fe20007810000 */
[--C-:B------:R-:W-:Y:S01]  /*c4b0*/  FFMA.FTZ R44, R60, UR33, -R4.reuse ;  /* 0x000000213c2c7c23 */ /* 0x100fe20008010804 */
[----:B------:R-:W-:Y:S01]  /*c4c0*/  ISETP.GT.AND P3, PT, R10, 0x71, P1 ;  /* 0x000000710a00780c */ /* 0x000fe20000f64270 */
[--C-:B0-----:R-:W-:Y:S01]  /*c4d0*/  FFMA.FTZ R56, R72, UR33, -R4.reuse ;  /* 0x0000002148387c23 */ /* 0x101fe20008010804 */
[----:B------:R-:W-:Y:S01]  /*c4e0*/  ISETP.GT.AND P5, PT, R10, 0x78, P1 ;  /* 0x000000780a00780c */ /* 0x000fe20000fa4270 */
[----:B------:R-:W-:Y:S01]  /*c4f0*/  FFMA.FTZ R60, R76, UR33, -R4 ;  /* 0x000000214c3c7c23 */ /* 0x000fe20008010804 */
[----:B------:R-:W-:Y:S01]  /*c500*/  ISETP.GT.AND P1, PT, R10, 0x79, P1 ;  /* 0x000000790a00780c */ /* 0x000fe20000f24270 */
        /* <DEDUP_REMOVED lines=183> */
.L_x_10895:
        /* <DEDUP_REMOVED lines=106> */
.L_x_10877:
[----:B------:R-:W-:Y:S06]  /*d720*/  BAR.ARV 0x8, 0x200 ;  /* 0x0208000000007b1d */ /* 0x000fec0000002000 */
[----:B------:R-:W-:Y:S05]  /*d730*/  @!P0 BRA `(.L_x_10897) ;  /* 0x0000000000048947 */ /* 0x000fea0003800000 */
[----:B------:R-:W-:Y:S01]  /*d740*/  BPT.TRAP 0x1 ;  /* 0x000000040000795c */ /* 0x000fe20000300000 */
.L_x_10897:
[----:B------:R-:W-:Y:S01]  /*d750*/  ULEA UR8, UR46, UR40, 0x3 ;  /* 0x000000282e087291 */ /* 0x000fe2000f8e183f */
[----:B------:R-:W-:-:S05]  /*d760*/  IMAD.U32 R5, RZ, RZ, UR47 ;  /* 0x0000002fff057e24 */ /* 0x000fca000f8e00ff */
[----:B------:R-:W-:-:S04]  /*d770*/  SHF.L.U32 R5, R5, 0x1f, RZ ;  /* 0x0000001f05057819 */ /* 0x000fc800000006ff */
[----:B------:R0:W1:Y:S01]  /*d780*/  SYNCS.PHASECHK.TRANS64.TRYWAIT P1, [UR8+0x2d850], R5 ;  /* 0x02d85005ff0075a7 */ /* 0x0000620008020148 */
[----:B------:R-:W-:Y:S05]  /*d790*/  @!P0 BRA `(.L_x_10898) ;  /* 0x0000000000048947 */ /* 0x000fea0003800000 */
[----:B------:R-:W-:Y:S01]  /*d7a0*/  BPT.TRAP 0x1 ;  /* 0x000000040000795c */ /* 0x000fe20000300000 */
.L_x_10898:
[----:B-1----:R-:W-:Y:S05]  /*d7b0*/  @P1 BRA `(.L_x_10899) ;  /* 0x0000000000081947 */ /* 0x002fea0003800000 */
[----:B------:R-:W1:Y:S02]  /*d7c0*/  SYNCS.PHASECHK.TRANS64.TRYWAIT P1, [UR8+0x2d850], R5 ;  /* 0x02d85005ff0075a7 */ /* 0x000e640008020148 */
[----:B-1----:R-:W-:Y:S05]  /*d7d0*/  @!P1 BRA `(.L_x_10900) ;  /* 0x0000006800689947 */ /* 0x002fea0003800000 */
.L_x_10899:
        /* <DEDUP_REMOVED lines=11> */
[----:B------:R-:W-:Y:S01]  /*d890*/  IMAD.U32 R12, RZ, RZ, UR33 ;  /* 0x00000021ff0c7e24 */ /* 0x000fe2000f8e00ff */
[----:B------:R-:W-:Y:S01]  /*d8a0*/  ULOP3.LUT UR9, UR40, 0x2000000, URZ, 0xfc, !UPT ;  /* 0x0200000028097892 */ /* 0x000fe2000f8efc3f */
[----:B------:R-:W-:-:S02]  /*d8b0*/  IMAD.MOV.U32 R36, RZ, RZ, -0x800000 ;  /* 0xff800000ff247424 */ /* 0x000fc400078e00ff */
[----:B------:R-:W-:Y:S01]  /*d8c0*/  IMAD.MOV.U32 R37, RZ, RZ, -0x800000 ;  /* 0xff800000ff257424 */ /* 0x000fe200078e00ff */
[----:B------:R-:W-:-:S07]  /*d8d0*/  UIMAD UR9, UR46, 0x600, UR9 ;  /* 0x000006002e0978a4 */ /* 0x000fce000f8e0209 */
[----:B------:R-:W-:Y:S02]  /*d8e0*/  UMOV UR6, UR9 ;  /* 0x0000000900067c82 */ /* 0x000fe40008000000 */
[----:B------:R-:W-:Y:S01]  /*d8f0*/  HGMMA.64x96x16.F32 R88, gdesc[UR4].tnspB, R88, gsb0 ;  /* 0x41600000045879f0 */ /* 0x000fe20008000858 */
[----:B------:R-:W-:Y:S01]  /*d900*/  UIADD3 UR4, UR36, 0x2, URZ ;  /* 0x0000000224047890 */ /* 0x000fe2000fffe03f */
[----:B-1----:R-:W-:Y:S01]  /*d910*/  FADD.FTZ R6, R6, R3 ;  /* 0x0000000306067221 */ /* 0x002fe20000010000 */
[----:B------:R-:W-:Y:S01]  /*d920*/  UIADD3 UR6, UR9, 0x40, URZ ;  /* 0x0000004009067890 */ /* 0x000fe2000fffe03f */
[----:B------:R-:W-:Y:S01]  /*d930*/  IMAD.U32 R3, RZ, RZ, UR33 ;  /* 0x00000021ff037e24 */ /* 0x000fe2000f8e00ff */
[----:B------:R-:W-:Y:S01]  /*d940*/  UMOV UR5, 0x40000040 ;  /* 0x4000004000057882 */ /* 0x000fe20000000000 */
[----:B------:R-:W-:Y:S01]  /*d950*/  UMOV UR7, 0x80000020 ;  /* 0x8000002000077882 */ /* 0x000fe20000000000 */
[----:B0-----:R-:W-:Y:S01]  /*d960*/  FADD.FTZ R7, R5, R2 ;  /* 0x0000000205077221 */ /* 0x001fe20000010000 */
        /* <DEDUP_REMOVED lines=65> */
.L_x_10901:
        /* <DEDUP_REMOVED lines=23> */
[----:B------:R-:W-:Y:S01]  /*def0*/  USEL UR4, URZ, 0x1, UP0 ;  /* 0x000000013f047887 */ /* 0x000fe20008000000 */
        /* <DEDUP_REMOVED lines=29> */
[----:B------:R-:W-:Y:S01]  /*e0d0*/  PLOP3.LUT P0, PT, PT, PT, PT, 0x8, 0x0 ;  /* 0x000000000000781c */ /* 0x000fe20003f0e170 */
[----:B------:R-:W-:Y:S01]  /*e0e0*/  FMUL.FTZ R48, R135, R48 ;  /* 0x0000003087307220 */ /* 0x000fe20000410000 */
[----:B------:R-:W-:-:S02]  /*e0f0*/  UIADD3 UR48, UR48, 0x1, URZ ;  /* 0x0000000130307890 */ /* 0x000fc4000fffe03f */
[----:B------:R-:W-:Y:S02]  /*e100*/  USEL UR46, UR46, URZ, UP0 ;  /* 0x0000003f2e2e7287 */ /* 0x000fe40008000000 */
[----:B------:R-:W-:-:S12]  /*e110*/  ULOP3.LUT UR47, UR47, UR4, URZ, 0x3c, !UPT ;  /* 0x000000042f2f7292 */ /* 0x000fd8000f8e3c3f */
.L_x_10823:
        /* <DEDUP_REMOVED lines=10> */
[----:B------:R-:W-:-:S07]  /*e1c0*/  IMAD R3, R144, 0x20, R140 ;  /* 0x0000002090037824 */ /* 0x000fce00078e028c */
[----:B------:R-:W-:Y:S01]  /*e1d0*/  BAR.SYNC.DEFER_BLOCKING 0x1, 0x180 ;  /* 0x0046000000007b1d */ /* 0x000fe20000010000 */
[----:B------:R-:W-:Y:S01]  /*e1e0*/  USHF.R.S32.HI UR10, URZ, 0x1f, UR38 ;  /* 0x0000001f3f0a7899 */ /* 0x000fe20008011426 */
[----:B------:R-:W-:Y:S01]  /*e1f0*/  VIADD R52, R137, UR39 ;  /* 0x0000002789347c36 */ /* 0x000fe20008000000 */
[----:B------:R-:W-:Y:S01]  /*e200*/  USHF.R.S32.HI UR12, URZ, 0x1f, UR45 ;  /* 0x0000001f3f0c7899 */ /* 0x000fe2000801142d */
[----:B------:R-:W-:-:S04]  /*e210*/  F2FP.F16.F32.PACK_AB R6, R93, R6 ;  /* 0x000000065d06723e */ /* 0x000fc800000000ff */
[----:B------:R-:W1:Y:S01]  /*e220*/  LDC R0, c[0x0][0xbe8] ;  /* 0x0002fa00ff007b82 */ /* 0x000e620000000800 */
[----:B------:R-:W-:Y:S01]  /*e230*/  ULDC.64 UR8, c[0x0][0xb90] ;  /* 0x0002e40000087ab9 */ /* 0x000fe20000000a00 */
[----:B------:R-:W-:Y:S02]  /*e240*/  F2FP.F16.F32.PACK_AB R26, R125, R26 ;  /* 0x0000001a7d1a723e */ /* 0x000fe400000000ff */
[----:B------:R-:W-:Y:S02]  /*e250*/  F2FP.F16.F32.PACK_AB R27, R46, R27 ;  /* 0x0000001b2e1b723e */ /* 0x000fe400000000ff */
[----:B------:R-:W-:Y:S02]  /*e260*/  F2FP.F16.F32.PACK_AB R28, R129, R28 ;  /* 0x0000001c811c723e */ /* 0x000fe400000000ff */
[----:B------:R-:W-:Y:S02]  /*e270*/  F2FP.F16.F32.PACK_AB R29, R44, R29 ;  /* 0x0000001d2c1d723e */ /* 0x000fe400000000ff */
[----:B------:R-:W-:-:S02]  /*e280*/  F2FP.F16.F32.PACK_AB R30, R133, R30 ;  /* 0x0000001e851e723e */ /* 0x000fc400000000ff */
[----:B------:R-:W-:Y:S01]  /*e290*/  F2FP.F16.F32.PACK_AB R31, R48, R31 ;  /* 0x0000001f301f723e */ /* 0x000fe200000000ff */
[----:B------:R-:W-:Y:S01]  /*e2a0*/  UMOV UR6, UR40 ;  /* 0x0000002800067c82 */ /* 0x000fe20008000000 */
[----:B0-----:R-:W-:Y:S01]  /*e2b0*/  UMOV UR7, UR5 ;  /* 0x0000000500077c82 */ /* 0x001fe20008000000 */
[----:B------:R-:W-:Y:S01]  /*e2c0*/  UIMAD UR5, UR10, UR8, URZ ;  /* 0x000000080a0572a4 */ /* 0x000fe2000f8e023f */
[----:B------:R-:W-:Y:S02]  /*e2d0*/  IMAD.U32 R40, RZ, RZ, UR6 ;  /* 0x00000006ff287e24 */ /* 0x000fe4000f8e00ff */
[----:B------:R-:W-:Y:S01]  /*e2e0*/  IMAD.U32 R41, RZ, RZ, UR7 ;  /* 0x00000007ff297e24 */ /* 0x000fe2000f8e00ff */
[----:B------:R-:W-:Y:S02]  /*e2f0*/  UIMAD.WIDE.U32 UR6, UR38, UR8, URZ ;  /* 0x00000008260672a5 */ /* 0x000fe4000f8e003f */
[----:B------:R-:W-:Y:S01]  /*e300*/  UIMAD UR5, UR38, UR9, UR5 ;  /* 0x00000009260572a4 */ /* 0x000fe2000f8e0205 */
[----:B------:R-:W-:-:S02]  /*e310*/  IMAD.WIDE R4, R148, 0x2, R40 ;  /* 0x0000000294047825 */ /* 0x000fc400078e0228 */
[----:B------:R-:W-:Y:S01]  /*e320*/  ULDC.64 UR8, c[0x0][0xb98] ;  /* 0x0002e60000087ab9 */ /* 0x000fe20000000a00 */
[----:B------:R-:W-:Y:S01]  /*e330*/  UIADD3 UR7, UR7, UR5, URZ ;  /* 0x0000000507077290 */ /* 0x000fe2000fffe03f */
[----:B------:R-:W-:Y:S01]  /*e340*/  IMAD.WIDE R40, R3, 0x2, R40 ;  /* 0x0000000203287825 */ /* 0x000fe200078e0228 */
[C---:B------:R-:W-:Y:S01]  /*e350*/  IADD3 R35, P1, R4.reuse, 0x6000, RZ ;  /* 0x0000600004237810 */ /* 0x040fe20007f3e0ff */
[----:B------:R-:W-:Y:S01]  /*e360*/  UIMAD UR5, UR12, UR8, URZ ;  /* 0x000000080c0572a4 */ /* 0x000fe2000f8e023f */
[C---:B------:R-:W-:Y:S01]  /*e370*/  LOP3.LUT R3, R4.reuse, 0x180, RZ, 0xc0, !PT ;  /* 0x0000018004037812 */ /* 0x040fe200078ec0ff */
[----:B------:R-:W-:Y:S01]  /*e380*/  UIMAD.WIDE.U32 UR6, UR45, UR8, UR6 ;  /* 0x000000082d0672a5 */ /* 0x000fe2000f8e0006 */
[----:B------:R-:W-:Y:S01]  /*e390*/  IADD3 R8, P3, R4, 0x3000, RZ ;  /* 0x0000300004087810 */ /* 0x000fe20007f7e0ff */
[--C-:B------:R-:W-:Y:S01]  /*e3a0*/  IMAD.X R25, RZ, RZ, R5.reuse, P1 ;  /* 0x000000ffff197224 */ /* 0x100fe200008e0605 */
[----:B-1----:R-:W-:Y:S01]  /*e3b0*/  ISETP.NE.AND P1, PT, R0, 0x1, PT ;  /* 0x000000010000780c */ /* 0x002fe20003f25270 */
[----:B------:R-:W-:Y:S01]  /*e3c0*/  UIMAD UR5, UR45, UR9, UR5 ;  /* 0x000000092d0572a4 */ /* 0x000fe2000f8e0205 */
[----:B------:R-:W-:Y:S01]  /*e3d0*/  SHF.R.U64 R3, R3, 0x3, RZ ;  /* 0x0000000303037819 */ /* 0x000fe200000012ff */
[----:B------:R-:W-:Y:S01]  /*e3e0*/  IMAD.X R13, RZ, RZ, R5, P3 ;  /* 0x000000ffff0d7224 */ /* 0x000fe200018e0605 */
[C---:B------:R-:W-:Y:S01]  /*e3f0*/  IADD3 R21, P4, R4.reuse, 0x20, RZ ;  /* 0x0000002004157810 */ /* 0x040fe20007f9e0ff */
[----:B------:R-:W-:Y:S01]  /*e400*/  ULDC.64 UR8, c[0x0][0xae8] ;  /* 0x0002ba0000087ab9 */ /* 0x000fe20000000a00 */
[----:B------:R-:W-:-:S02]  /*e410*/  IADD3 R15, P0, R4, 0x6020, RZ ;  /* 0x00006020040f7810 */ /* 0x000fc40007f1e0ff */
[----:B------:R-:W-:Y:S01]  /*e420*/  IADD3 R33, P2, R4, 0x3020, RZ ;  /* 0x0000302004217810 */ /* 0x000fe20007f5e0ff */
[--C-:B------:R-:W-:Y:S01]  /*e430*/  IMAD.X R9, RZ, RZ, R5.reuse, P4 ;  /* 0x000000ffff097224 */ /* 0x100fe200020e0605 */
[----:B------:R-:W-:Y:S02]  /*e440*/  LOP3.LUT R4, R3, R4, RZ, 0x3c, !PT ;  /* 0x0000000403047212 */ /* 0x000fe400078e3cff */
[----:B------:R-:W-:Y:S01]  /*e450*/  LOP3.LUT R12, R35, 0x180, RZ, 0xc0, !PT ;  /* 0x00000180230c7812 */ /* 0x000fe200078ec0ff */
[----:B------:R-:W0:Y:S01]  /*e460*/  @P1 LDC R45, c[0x0][0xbec] ;  /* 0x0002fb00ff2d1b82 */ /* 0x000e220000000800 */
[----:B------:R-:W-:Y:S01]  /*e470*/  LOP3.LUT R3, R8, 0x180, RZ, 0xc0, !PT ;  /* 0x0000018008037812 */ /* 0x000fe200078ec0ff */
[----:B------:R-:W-:Y:S01]  /*e480*/  IMAD.X R11, RZ, RZ, R5, P2 ;  /* 0x000000ffff0b7224 */ /* 0x000fe200010e0605 */
[----:B------:R-:W-:Y:S02]  /*e490*/  LOP3.LUT R2, R21, 0x180, RZ, 0xc0, !PT ;  /* 0x0000018015027812 */ /* 0x000fe400078ec0ff */
[----:B------:R-:W-:-:S02]  /*e4a0*/  SHF.R.U64 R12, R12, 0x3, RZ ;  /* 0x000000030c0c7819 */ /* 0x000fc400000012ff */
[----:B------:R-:W-:Y:S01]  /*e4b0*/  SHF.R.U64 R3, R3, 0x3, RZ ;  /* 0x0000000303037819 */ /* 0x000fe200000012ff */
[----:B------:R-:W1:Y:S01]  /*e4c0*/  @P1 LDC R50, c[0x0][0xbf0] ;  /* 0x0002fc00ff321b82 */ /* 0x000e620000000800 */
[----:B------:R-:W-:Y:S02]  /*e4d0*/  SHF.R.U64 R2, R2, 0x3, RZ ;  /* 0x0000000302027819 */ /* 0x000fe400000012ff */
[----:B------:R-:W-:Y:S02]  /*e4e0*/  IADD3 R43, P5, R40, 0x7800, RZ ;  /* 0x00007800282b7810 */ /* 0x000fe40007fbe0ff */
[----:B------:R-:W-:Y:S02]  /*e4f0*/  LOP3.LUT R24, R12, R35, RZ, 0x3c, !PT ;  /* 0x000000230c187212 */ /* 0x000fe400078e3cff */
[----:B------:R-:W-:Y:S02]  /*e500*/  LOP3.LUT R14, R15, 0x180, RZ, 0xc0, !PT ;  /* 0x000001800f0e7812 */ /* 0x000fe400078ec0ff */
[----:B------:R-:W-:-:S02]  /*e510*/  LOP3.LUT R12, R3, R8, RZ, 0x3c, !PT ;  /* 0x00000008030c7212 */ /* 0x000fc400078e3cff */
[----:B------:R-:W-:Y:S02]  /*e520*/  LOP3.LUT R8, R2, R21, RZ, 0x3c, !PT ;  /* 0x0000001502087212 */ /* 0x000fe400078e3cff */
[----:B------:R-:W-:Y:S02]  /*e530*/  LOP3.LUT R2, R43, 0x180, RZ, 0xc0, !PT ;  /* 0x000001802b027812 */ /* 0x000fe400078ec0ff */
[----:B------:R-:W-:Y:S01]  /*e540*/  SHF.R.U64 R14, R14, 0x3, RZ ;  /* 0x000000030e0e7819 */ /* 0x000fe200000012ff */
[----:B0-----:R-:W-:Y:S01]  /*e550*/  @P1 IMAD.HI.U32 R45, R52, R45, RZ ;  /* 0x0000002d342d1227 */ /* 0x001fe200078e00ff */
[----:B------:R-:W-:Y:S02]  /*e560*/  SHF.R.U64 R2, R2, 0x3, RZ ;  /* 0x0000000302027819 */ /* 0x000fe400000012ff */
[----:B------:R-:W-:Y:S01]  /*e570*/  LOP3.LUT R14, R14, R15, RZ, 0x3c, !PT ;  /* 0x0000000f0e0e7212 */ /* 0x000fe200078e3cff */
[----:B------:R-:W-:Y:S01]  /*e580*/  IMAD.X R15, RZ, RZ, R5, P0 ;  /* 0x000000ffff0f7224 */ /* 0x000fe200000e0605 */
[----:B------:R-:W-:-:S02]  /*e590*/  IADD3 R39, P0, R40, 0x1800, RZ ;  /* 0x0000180028277810 */ /* 0x000fc40007f1e0ff */
[----:B------:R-:W-:Y:S01]  /*e5a0*/  LOP3.LUT R2, R2, R43, RZ, 0x3c, !PT ;  /* 0x0000002b02027212 */ /* 0x000fe200078e3cff */
[----:B------:R-:W-:Y:S01]  /*e5b0*/  IMAD.MOV.U32 R43, RZ, RZ, R52 ;  /* 0x000000ffff2b7224 */ /* 0x000fe200078e0034 */
[----:B-1----:R-:W-:Y:S02]  /*e5c0*/  @P1 SHF.R.U32.HI R43, RZ, R50, R45 ;  /* 0x00000032ff2b1219 */ /* 0x002fe4000001162d */
[----:B------:R-:W-:Y:S02]  /*e5d0*/  LOP3.LUT R38, R39, 0x180, RZ, 0xc0, !PT ;  /* 0x0000018027267812 */ /* 0x000fe400078ec0ff */
[----:B------:R-:W-:Y:S01]  /*e5e0*/  MOV R47, R4 ;  /* 0x00000004002f7202 */ /* 0x000fe20000000f00 */
[----:B------:R-:W-:Y:S01]  /*e5f0*/  IMAD.MOV R45, RZ, RZ, -R43 ;  /* 0x000000ffff2d7224 */ /* 0x000fe200078e0a2b */
[----:B------:R-:W-:Y:S02]  /*e600*/  LOP3.LUT R10, R33, 0x180, RZ, 0xc0, !PT ;  /* 0x00000180210a7812 */ /* 0x000fe400078ec0ff */
[----:B------:R-:W-:-:S02]  /*e610*/  F2FP.F16.F32.PACK_AB R4, R42, R7 ;  /* 0x000000072a04723e */ /* 0x000fc400000000ff */
[----:B------:R-:W-:Y:S02]  /*e620*/  SHF.R.U64 R38, R38, 0x3, RZ ;  /* 0x0000000326267819 */ /* 0x000fe400000012ff */
[----:B------:R-:W-:Y:S02]  /*e630*/  F2FP.F16.F32.PACK_AB R5, R91, R90 ;  /* 0x0000005a5b05723e */ /* 0x000fe400000000ff */
[----:B------:R-:W-:Y:S02]  /*e640*/  F2FP.F16.F32.PACK_AB R7, R95, R94 ;  /* 0x0000005e5f07723e */ /* 0x000fe400000000ff */
[----:B------:R-:W-:Y:S01]  /*e650*/  MOV R57, R14 ;  /* 0x0000000e00397202 */ /* 0x000fe20000000f00 */
[----:B------:R-:W-:Y:S01]  /*e660*/  IMAD R15, R0, R45, R52 ;  /* 0x0000002d000f7224 */ /* 0x000fe200078e0234 */
[----:B------:R-:W-:Y:S01]  /*e670*/  SHF.R.U64 R10, R10, 0x3, RZ ;  /* 0x000000030a0a7819 */ /* 0x000fe200000012ff */
[----:B------:R0:W-:Y:S01]  /*e680*/  STSM.16.M88.4 [R47], R4 ;  /* 0x000000042f007844 */ /* 0x0001e20000000200 */
[----:B------:R-:W-:Y:S01]  /*e690*/  LOP3.LUT R38, R38, R39, RZ, 0x3c, !PT ;  /* 0x0000002726267212 */ /* 0x000fe200078e3cff */
[----:B------:R-:W-:Y:S01]  /*e6a0*/  IMAD.X R39, RZ, RZ, R41, P0 ;  /* 0x000000ffff277224 */ /* 0x000fe200000e0629 */
[----:B------:R-:W-:Y:S01]  /*e6b0*/  MOV R62, R24 ;  /* 0x00000018003e7202 */ /* 0x000fe20000000f00 */
[----:B------:R-:W-:Y:S01]  /*e6c0*/  IMAD.U32 R25, RZ, RZ, UR5 ;  /* 0x00000005ff197e24 */ /* 0x000fe2000f8e00ff */
[----:B------:R-:W-:Y:S01]  /*e6d0*/  SHF.R.S32.HI R14, RZ, 0x1f, R43 ;  /* 0x0000001fff0e7819 */ /* 0x000fe2000001142b */
[----:B------:R-:W-:Y:S01]  /*e6e0*/  ULDC UR5, c[0x0][0xa88] ;  /* 0x0002a20000057ab9 */ /* 0x000fe20000000800 */
[----:B------:R-:W-:Y:S01]  /*e6f0*/  LOP3.LUT R10, R10, R33, RZ, 0x3c, !PT ;  /* 0x000000210a0a7212 */ /* 0x000fe200078e3cff */
[----:B------:R-:W-:Y:S01]  /*e700*/  IMAD R56, R0, UR5, RZ ;  /* 0x0000000500387c24 */ /* 0x000fe2000f8e02ff */
[----:B------:R-:W-:-:S02]  /*e710*/  IADD3 R33, P3, R40, 0x4800, RZ ;  /* 0x0000480028217810 */ /* 0x000fc40007f7e0ff */
[----:B------:R-:W-:Y:S02]  /*e720*/  IADD3 R35, P2, R40, 0x3000, RZ ;  /* 0x0000300028237810 */ /* 0x000fe40007f5e0ff */
[----:B------:R-:W-:Y:S02]  /*e730*/  LOP3.LUT R32, R33, 0x180, RZ, 0xc0, !PT ;  /* 0x0000018021207812 */ /* 0x000fe400078ec0ff */
[----:B------:R-:W-:Y:S02]  /*e740*/  LOP3.LUT R34, R35, 0x180, RZ, 0xc0, !PT ;  /* 0x0000018023227812 */ /* 0x000fe400078ec0ff */
[----:B0-----:R-:W-:Y:S02]  /*e750*/  IADD3 R4, P0, R43, UR6, RZ ;  /* 0x000000062b047c10 */ /* 0x001fe4000ff1e0ff */
[----:B------:R-:W-:Y:S02]  /*e760*/  SHF.R.S32.HI R6, RZ, 0x1f, R15 ;  /* 0x0000001fff067819 */ /* 0x000fe4000001140f */
[----:B------:R-:W-:Y:S01]  /*e770*/  IADD3.X R5, R14, UR7, R25, P0, !PT ;  /* 0x000000070e057c10 */ /* 0x000fe200087fe419 */
[----:B------:R-:W-:Y:S01]  /*e780*/  ULDC.64 UR6, c[0x0][0xb88] ;  /* 0x0002e20000067ab9 */ /* 0x000fe20000000a00 */
[----:B------:R-:W-:Y:S01]  /*e790*/  SHF.R.U64 R32, R32, 0x3, RZ ;  /* 0x0000000320207819 */ /* 0x000fe200000012ff */
[----:B------:R-:W-:Y:S01]  /*e7a0*/  IMAD R6, R6, UR6, RZ ;  /* 0x0000000606067c24 */ /* 0x000fe2000f8e02ff */
[----:B------:R-:W-:Y:S01]  /*e7b0*/  MOV R63, R10 ;  /* 0x0000000a003f7202 */ /* 0x000fe20000000f00 */
[----:B------:R-:W-:Y:S01]  /*e7c0*/  IMAD.WIDE.U32 R4, R15, UR6, R4 ;  /* 0x000000060f047c25 */ /* 0x000fe2000f8e0004 */
[----:B------:R-:W-:-:S02]  /*e7d0*/  SHF.R.U64 R34, R34, 0x3, RZ ;  /* 0x0000000322227819 */ /* 0x000fc400000012ff */
[----:B------:R-:W-:Y:S01]  /*e7e0*/  LOP3.LUT R32, R32, R33, RZ, 0x3c, !PT ;  /* 0x0000002120207212 */ /* 0x000fe200078e3cff */
[----:B------:R-:W-:Y:S01]  /*e7f0*/  IMAD R15, R15, UR7, R6 ;  /* 0x000000070f0f7c24 */ /* 0x000fe2000f8e0206 */
[----:B------:R-:W-:Y:S01]  /*e800*/  ULDC.64 UR6, c[0x0][0xb50] ;  /* 0x0002d40000067ab9 */ /* 0x000fe20000000a00 */
[----:B------:R-:W-:Y:S01]  /*e810*/  VIADD R11, R147, UR39 ;  /* 0x00000027930b7c36 */ /* 0x000fe20008000000 */
[----:B------:R-:W-:Y:S01]  /*e820*/  LOP3.LUT P0, RZ, R145, 0x3, RZ, 0xc0, !PT ;  /* 0x0000000391ff7812 */ /* 0x000fe2000780c0ff */
[----:B------:R-:W-:Y:S01]  /*e830*/  IMAD.X R33, RZ, RZ, R41, P3 ;  /* 0x000000ffff217224 */ /* 0x000fe200018e0629 */
[----:B------:R-:W-:Y:S01]  /*e840*/  LEA R42, P3, R4, UR6, 0x2 ;  /* 0x00000006042a7c11 */ /* 0x000fe2000f8610ff */
[----:B------:R-:W-:Y:S01]  /*e850*/  VIADD R7, R11, 0x8 ;  /* 0x000000080b077836 */ /* 0x000fe20000000000 */
[----:B------:R-:W-:Y:S01]  /*e860*/  LOP3.LUT R34, R34, R35, RZ, 0x3c, !PT ;  /* 0x0000002322227212 */ /* 0x000fe200078e3cff */
[----:B------:R-:W-:Y:S01]  /*e870*/  IMAD.IADD R5, R5, 0x1, R15 ;  /* 0x0000000105057824 */ /* 0x000fe200078e020f */
[----:B------:R-:W-:Y:S01]  /*e880*/  MOV R53, R8 ;  /* 0x0000000800357202 */ /* 0x000fe20000000f00 */
        /* <DEDUP_REMOVED lines=10> */
[----:B------:R-:W-:Y:S01]  /*e930*/  F2FP.F16.F32.PACK_AB R7, R103, R102 ;  /* 0x000000666707723e */ /* 0x000fe200000000ff */
[----:B------:R-:W1:Y:S01]  /*e940*/  SHFL.IDX PT, R61, R43, 0x1, 0x1c1f ;  /* 0x003c1f002b3d7f89 */ /* 0x000e6200000e0000 */
[----:B------:R-:W-:-:S02]  /*e950*/  MOV R52, R12 ;  /* 0x0000000c00347202 */ /* 0x000fc40000000f00 */
[----:B------:R-:W-:Y:S01]  /*e960*/  F2FP.F16.F32.PACK_AB R8, R105, R104 ;  /* 0x000000686908723e */ /* 0x000fe200000000ff */
[----:B------:R-:W-:Y:S01]  /*e970*/  STSM.16.M88.4 [R53], R4 ;  /* 0x0000000435007844 */ /* 0x000fe20000000200 */
        /* <DEDUP_REMOVED lines=8> */
[----:B------:R-:W-:Y:S02]  /*ea00*/  F2FP.F16.F32.PACK_AB R24, R121, R120 ;  /* 0x000000787918723e */ /* 0x000fe400000000ff */
[----:B------:R-:W-:Y:S01]  /*ea10*/  F2FP.F16.F32.PACK_AB R25, R123, R122 ;  /* 0x0000007a7b19723e */ /* 0x000fe200000000ff */
[----:B------:R2:W-:Y:S01]  /*ea20*/  STSM.16.M88.4 [R63], R12 ;  /* 0x0000000c3f007844 */ /* 0x0005e20000000200 */
[C---:B------:R-:W-:Y:S02]  /*ea30*/  LOP3.LUT R3, R40.reuse, 0x180, RZ, 0xc0, !PT ;  /* 0x0000018028037812 */ /* 0x040fe400078ec0ff */
[----:B------:R-:W-:Y:S01]  /*ea40*/  IADD3 R21, P4, R40, 0x6000, RZ ;  /* 0x0000600028157810 */ /* 0x000fe20007f9e0ff */
[----:B------:R3:W-:Y:S01]  /*ea50*/  STSM.16.M88.4 [R62], R24 ;  /* 0x000000183e007844 */ /* 0x0007e20000000200 */
[----:B------:R-:W-:Y:S01]  /*ea60*/  SHF.R.U64 R3, R3, 0x3, RZ ;  /* 0x0000000303037819 */ /* 0x000fe200000012ff */
[----:B------:R-:W-:Y:S01]  /*ea70*/  UIMAD UR5, UR10, UR8, URZ ;  /* 0x000000080a0572a4 */ /* 0x000fe2000f8e023f */
[----:B------:R-:W-:Y:S01]  /*ea80*/  LOP3.LUT R20, R21, 0x180, RZ, 0xc0, !PT ;  /* 0x0000018015147812 */ /* 0x000fe200078ec0ff */
[----:B------:R4:W-:Y:S01]  /*ea90*/  STSM.16.M88.4 [R57], R28 ;  /* 0x0000001c39007844 */ /* 0x0009e20000000200 */
[----:B------:R-:W-:Y:S01]  /*eaa0*/  LOP3.LUT R40, R3, R40, RZ, 0x3c, !PT ;  /* 0x0000002803287212 */ /* 0x000fe200078e3cff */
[--C-:B------:R-:W-:Y:S01]  /*eab0*/  IMAD.X R3, RZ, RZ, R41.reuse, P5 ;  /* 0x000000ffff037224 */ /* 0x100fe200028e0629 */
[----:B--2---:R-:W2:Y:S08]  /*eac0*/  @P1 LDC R15, c[0x0][0xbec] ;  /* 0x0002fb00ff0f1b82 */ /* 0x004eb00000000800 */
[----:B------:R-:W-:Y:S08]  /*ead0*/  BAR.SYNC.DEFER_BLOCKING 0x1, 0x180 ;  /* 0x0046000000007b1d */ /* 0x000ff00000010000 */
[----:B---3--:R-:W3:Y:S01]  /*eae0*/  @P1 LDC R25, c[0x0][0xbf0] ;  /* 0x0002fc00ff191b82 */ /* 0x008ee20000000800 */
[----:B------:R-:W-:Y:S01]  /*eaf0*/  IMAD R12, R143, 0x60, R144 ;  /* 0x000000608f0c7824 */ /* 0x000fe200078e0290 */
[----:B------:R-:W-:Y:S01]  /*eb00*/  UIMAD.WIDE.U32 UR6, UR38, UR8, URZ ;  /* 0x00000008260672a5 */ /* 0x000fe2000f8e003f */
[----:B------:R-:W-:Y:S01]  /*eb10*/  SHF.R.U64 R20, R20, 0x3, RZ ;  /* 0x0000000314147819 */ /* 0x000fe200000012ff */
[----:B------:R-:W-:Y:S01]  /*eb20*/  ULDC.64 UR10, c[0x0][0xaf0] ;  /* 0x0002bc00000a7ab9 */ /* 0x000fe20000000a00 */
[----:B------:R-:W-:Y:S01]  /*eb30*/  VIADD R14, R12, UR39 ;  /* 0x000000270c0e7c36 */ /* 0x000fe20008000000 */
[----:B------:R-:W-:Y:S01]  /*eb40*/  UIMAD UR5, UR38, UR9, UR5 ;  /* 0x00000009260572a4 */ /* 0x000fe2000f8e0205 */
[----:B------:R-:W-:Y:S01]  /*eb50*/  LOP3.LUT R20, R20, R21, RZ, 0x3c, !PT ;  /* 0x0000001514147212 */ /* 0x000fe200078e3cff */
[----:B------:R-:W-:Y:S01]  /*eb60*/  UIMAD UR8, UR12, UR10, URZ ;  /* 0x0000000a0c0872a4 */ /* 0x000fe2000f8e023f */
[----:B------:R-:W-:Y:S01]  /*eb70*/  IMAD.MOV.U32 R13, RZ, RZ, R14 ;  /* 0x000000ffff0d7224 */ /* 0x000fe200078e000e */
[----:B------:R-:W-:Y:S01]  /*eb80*/  UIADD3 UR7, UR7, UR5, URZ ;  /* 0x0000000507077290 */ /* 0x000fe2000fffe03f */
[----:B------:R-:W-:Y:S01]  /*eb90*/  IMAD.X R21, RZ, RZ, R41, P4 ;  /* 0x000000ffff157224 */ /* 0x000fe200020e0629 */
[----:B0-----:R4:W-:Y:S04]  /*eba0*/  @!P2 ST.E desc[UR52][R58.64], R36 ;  /* 0x000000243a00a985 */ /* 0x0019e8000c101934 */
[----:B-1----:R4:W-:Y:S04]  /*ebb0*/  @!P0 ST.E desc[UR52][R60.64], R37 ;  /* 0x000000253c008985 */ /* 0x0029e8000c101934 */
[----:B------:R2:W5:Y:S01]  /*ebc0*/  LD.E.128 R8, desc[UR52][R2.64] ;  /* 0x0000003402087980 */ /* 0x000562000c101d00 */
[----:B------:R-:W-:-:S02]  /*ebd0*/  UIMAD UR5, UR45, UR11, UR8 ;  /* 0x0000000b2d0572a4 */ /* 0x000fc4000f8e0208 */
[----:B------:R-:W-:Y:S01]  /*ebe0*/  UIMAD.WIDE.U32 UR6, UR45, UR10, UR6 ;  /* 0x0000000a2d0672a5 */ /* 0x000fe2000f8e0006 */
[----:B------:R-:W5:Y:S01]  /*ebf0*/  LD.E.128 R40, desc[UR52][R40.64] ;  /* 0x0000003428287980 */ /* 0x000f62000c101d00 */
[----:B------:R-:W-:-:S03]  /*ec00*/  ULDC.64 UR8, c[0x0][0xae0] ;  /* 0x0002b80000087ab9 */ /* 0x000fc60000000a00 */
[----:B------:R-:W5:Y:S01]  /*ec10*/  LD.E.128 R44, desc[UR52][R38.64] ;  /* 0x00000034262c7980 */ /* 0x000f62000c101d00 */
[----:B--2---:R-:W-:-:S03]  /*ec20*/  @P1 IMAD.HI.U32 R2, R14, R15, RZ ;  /* 0x0000000f0e021227 */ /* 0x004fc600078e00ff */
[----:B------:R-:W5:Y:S02]  /*ec30*/  LD.E.128 R48, desc[UR52][R34.64] ;  /* 0x0000003422307980 */ /* 0x000f64000c101d00 */
[----:B---3--:R-:W-:Y:S01]  /*ec40*/  @P1 SHF.R.U32.HI R13, RZ, R25, R2 ;  /* 0x00000019ff0d1219 */ /* 0x008fe20000011602 */
[----:B------:R-:W-:Y:S01]  /*ec50*/  UIADD3 UR5, UR7, UR5, URZ ;  /* 0x0000000507057290 */ /* 0x000fe2000fffe03f */
[----:B------:R-:W5:Y:S02]  /*ec60*/  LD.E.128 R4, desc[UR52][R32.64] ;  /* 0x0000003420047980 */ /* 0x000f64000c101d00 */
[--C-:B------:R-:W-:Y:S01]  /*ec70*/  SHF.R.S32.HI R12, RZ, 0x1f, R13.reuse ;  /* 0x0000001fff0c7819 */ /* 0x100fe2000001140d */
[----:B------:R-:W-:Y:S01]  /*ec80*/  IMAD.MOV R15, RZ, RZ, -R13 ;  /* 0x000000ffff0f7224 */ /* 0x000fe200078e0a0d */
[----:B------:R0:W5:Y:S01]  /*ec90*/  LD.E.128 R52, desc[UR52][R20.64] ;  /* 0x0000003414347980 */ /* 0x000162000c101d00 */
[----:B------:R-:W-:Y:S02]  /*eca0*/  IMAD.U32 R3, RZ, RZ, UR7 ;  /* 0x00000007ff037e24 */ /* 0x000fe4000f8e00ff */
[----:B------:R-:W-:Y:S01]  /*ecb0*/  IMAD R15, R0, R15, R14 ;  /* 0x0000000f000f7224 */ /* 0x000fe200078e020e */
[----:B------:R-:W-:Y:S01]  /*ecc0*/  @!PT LDS RZ, [RZ] ;  /* 0x00000000fffff984 */ /* 0x000fe20000000800 */
[----:B------:R-:W-:Y:S01]  /*ecd0*/  @!PT LDS RZ, [RZ] ;  /* 0x00000000fffff984 */ /* 0x000fe20000000800 */
[----:B------:R-:W-:Y:S01]  /*ece0*/  @!PT LDS RZ, [RZ] ;  /* 0x00000000fffff984 */ /* 0x000fe20000000800 */
[----:B------:R-:W-:Y:S01]  /*ecf0*/  @!PT LDS RZ, [RZ] ;  /* 0x00000000fffff984 */ /* 0x000fe20000000800 */
[----:B------:R1:W-:Y:S06]  /*ed00*/  MEMBAR.ALL.CTA ;  /* 0x0000000000007992 */ /* 0x0003ec0000008000 */
[----:B-1----:R-:W1:Y:S01]  /*ed10*/  FENCE.VIEW.ASYNC.S ;  /* 0x00000000000073c6 */ /* 0x002e620000000000 */
[----:B------:R-:W-:Y:S01]  /*ed20*/  IMAD.U32 R2, RZ, RZ, UR6 ;  /* 0x00000006ff027e24 */ /* 0x000fe2000f8e00ff */
[----:B------:R-:W-:Y:S01]  /*ed30*/  ULDC.64 UR6, c[0x0][0xad8] ;  /* 0x0002b60000067ab9 */ /* 0x000fe20000000a00 */
[----:B------:R-:W-:-:S02]  /*ed40*/  IMAD.U32 R3, RZ, RZ, UR5 ;  /* 0x00000005ff037e24 */ /* 0x000fc4000f8e00ff */
[----:B------:R-:W-:Y:S01]  /*ed50*/  IMAD R12, R12, UR8, RZ ;  /* 0x000000080c0c7c24 */ /* 0x000fe2000f8e02ff */
[----:B------:R-:W-:Y:S01]  /*ed60*/  SHF.R.S32.HI R0, RZ, 0x1f, R15 ;  /* 0x0000001fff007819 */ /* 0x000fe2000001140f */
[----:B------:R-:W-:-:S04]  /*ed70*/  IMAD.WIDE.U32 R2, R13, UR8, R2 ;  /* 0x000000080d027c25 */ /* 0x000fc8000f8e0002 */
[----:B0-----:R-:W-:Y:S02]  /*ed80*/  IMAD R21, R13, UR9, R12 ;  /* 0x000000090d157c24 */ /* 0x001fe4000f8e020c */
[----:B------:R-:W-:Y:S02]  /*ed90*/  IMAD R0, R0, UR6, RZ ;  /* 0x0000000600007c24 */ /* 0x000fe4000f8e02ff */
[----:B------:R-:W-:Y:S02]  /*eda0*/  IMAD.IADD R3, R3, 0x1, R21 ;  /* 0x0000000103037824 */ /* 0x000fe400078e0215 */
        /* <DEDUP_REMOVED lines=8> */
[----:B------:R-:W-:-:S04]  /*ee30*/  LEA R0, P1, R2, UR6, 0x1 ;  /* 0x0000000602007c11 */ /* 0x000fc8000f8208ff */
[----:B------:R-:W-:Y:S01]  /*ee40*/  LEA.HI.X R24, R2, UR7, R3, 0x1, P1 ;  /* 0x0000000702187c11 */ /* 0x000fe200088f0c03 */
[----:B-1----:R4:W0:Y:S01]  /*ee50*/  SHFL.IDX PT, R12, R0, RZ, 0x1c1f ;  /* 0x001c1fff000c7589 */ /* 0x00282200000e0000 */
[----:B------:R-:W-:Y:S01]  /*ee60*/  BSSY B1, `(.L_x_10904) ;  /* 0x0000010000017945 */ /* 0x000fe20003800000 */
[----:B------:R-:W-:Y:S02]  /*ee70*/  SYNCS.ARRIVE.TRANS64.RED.A1T0 RZ, [UR5], RZ ;  /* 0x000000ffffff79a7 */ /* 0x000fe40008100405 */
[----:B------:R4:W1:Y:S01]  /*ee80*/  SHFL.IDX PT, R13, R24, RZ, 0x1c1f ;  /* 0x001c1fff180d7589 */ /* 0x00086200000e0000 */
[----:B------:R-:W-:Y:S05]  /*ee90*/  @P0 BRA `(.L_x_10905) ;  /* 0x0000000000300947 */ /* 0x000fea0003800000 */
[----:B------:R-:W-:Y:S02]  /*eea0*/  ULDC UR5, c[0x0][0xac8] ;  /* 0x0002b20000057ab9 */ /* 0x000fe40000000800 */
[----:B------:R-:W-:Y:S02]  /*eeb0*/  ISETP.GE.AND P1, PT, R141, UR5, PT ;  /* 0x000000058d007c0c */ /* 0x000fe4000bf26270 */
[----:B------:R-:W-:Y:S02]  /*eec0*/  ISETP.GE.AND P2, PT, R142, UR5, PT ;  /* 0x000000058e007c0c */ /* 0x000fe4000bf46270 */
[----:B------:R-:W-:-:S09]  /*eed0*/  ISETP.GE.AND P0, PT, R140, UR5, PT ;  /* 0x000000058c007c0c */ /* 0x000fd2000bf06270 */
[CC--:B0-----:R-:W-:Y:S02]  /*eee0*/  @!P1 LEA R14, P3, R141.reuse, R12.reuse, 0x1 ;  /* 0x0000000c8d0e9211 */ /* 0x0c1fe400078608ff */
[----:B------:R-:W-:Y:S02]  /*eef0*/  @!P2 LEA R20, P4, R142, R12, 0x1 ;  /* 0x0000000c8e14a211 */ /* 0x000fe400078808ff */
[----:B-1----:R-:W-:Y:S01]  /*ef00*/  @!P0 IMAD.WIDE R2, R140, 0x2, R12 ;  /* 0x000000028c028825 */ /* 0x002fe200078e020c */
[-C--:B------:R-:W-:Y:S02]  /*ef10*/  @!P1 LEA.HI.X R15, R141, R13.reuse, R150, 0x1, P3 ;  /* 0x0000000d8d0f9211 */ /* 0x080fe400018f0c96 */
[----:B------:R-:W-:Y:S02]  /*ef20*/  @!P2 LEA.HI.X R21, R142, R13, R149, 0x1, P4 ;  /* 0x0000000d8e15a211 */ /* 0x000fe400020f0c95 */
[----:B-----5:R2:W-:Y:S04]  /*ef30*/  @!P0 ST.E.128 desc[UR52][R2.64], R40 ;  /* 0x0000002802008985 */ /* 0x0205e8000c101d34 */
[----:B------:R2:W-:Y:S04]  /*ef40*/  @!P1 ST.E.128 desc[UR52][R14.64], R48 ;  /* 0x000000300e009985 */ /* 0x0005e8000c101d34 */
[----:B------:R2:W-:Y:S02]  /*ef50*/  @!P2 ST.E.128 desc[UR52][R20.64], R52 ;  /* 0x000000341400a985 */ /* 0x0005e4000c101d34 */
.L_x_10905:
[----:B------:R-:W-:Y:S05]  /*ef60*/  BSYNC B1 ;  /* 0x0000000000017941 */ /* 0x000fea0003800000 */
.L_x_10904:
[----:B--2---:R-:W-:Y:S01]  /*ef70*/  VIADD R3, R25, 0x60 ;  /* 0x0000006019037836 */ /* 0x004fe20000000000 */
[----:B-1----:R1:W2:Y:S04]  /*ef80*/  SHFL.IDX PT, R13, R24, 0x1, 0x1c1f ;  /* 0x003c1f00180d7f89 */ /* 0x0022a800000e0000 */
[----:B------:R-:W-:Y:S01]  /*ef90*/  ISETP.GE.AND P0, PT, R3, R56, PT ;  /* 0x000000380300720c */ /* 0x000fe20003f06270 */
[----:B0-----:R1:W0:-:S12]  /*efa0*/  SHFL.IDX PT, R12, R0, 0x1, 0x1c1f ;  /* 0x003c1f00000c7f89 */ /* 0x00121800000e0000 */
[----:B-1----:R-:W-:Y:S05]  /*efb0*/  @P0 BRA `(.L_x_10906) ;  /* 0x0000000800240947 */ /* 0x002fea0003800000 */
[----:B------:R-:W-:Y:S02]  /*efc0*/  ULDC UR5, c[0x0][0xac8] ;  /* 0x0002b20000057ab9 */ /* 0x000fe40000000800 */
[----:B------:R-:W-:Y:S02]  /*efd0*/  ISETP.GE.AND P2, PT, R141, UR5, PT ;  /* 0x000000058d007c0c */ /* 0x000fe4000bf46270 */
[----:B------:R-:W-:-:S11]  /*efe0*/  ISETP.GE.AND P1, PT, R140, UR5, PT ;  /* 0x000000058c007c0c */ /* 0x000fd6000bf26270 */
[C---:B0-----:R-:W-:Y:S02]  /*eff0*/  @!P2 LEA R14, P0, R141.reuse, R12, 0x1 ;  /* 0x0000000c8d0ea211 */ /* 0x041fe400078008ff */
[----:B--2---:R-:W-:Y:S02]  /*f000*/  @!P1 IMAD.WIDE R2, R140, 0x2, R12 ;  /* 0x000000028c029825 */ /* 0x004fe400078e020c */
[----:B------:R-:W-:Y:S02]  /*f010*/  @!P2 LEA.HI.X R15, R141, R13, R150, 0x1, P0 ;  /* 0x0000000d8d0fa211 */ /* 0x000fe400000f0c96 */
[----:B------:R-:W-:Y:S01]  /*f020*/  ISETP.GE.AND P0, PT, R142, UR5, PT ;  /* 0x000000058e007c0c */ /* 0x000fe2000bf06270 */
[----:B-----5:R1:W-:Y:S04]  /*f030*/  @!P1 ST.E.128 desc[UR52][R2.64], R44 ;  /* 0x0000002c02009985 */ /* 0x0203e8000c101d34 */
[----:B------:R1:W-:Y:S08]  /*f040*/  @!P2 ST.E.128 desc[UR52][R14.64], R4 ;  /* 0x000000040e00a985 */ /* 0x0003f0000c101d34 */
[----:B------:R-:W-:Y:S05]  /*f050*/  @P0 BRA `(.L_x_10906) ;  /* 0x0000000400fc0947 */ /* 0x000fea0003800000 */
[----:B-1----:R-:W-:-:S04]  /*f060*/  LEA R2, P0, R142, R12, 0x1 ;  /* 0x0000000c8e027211 */ /* 0x002fc800078008ff */
[----:B------:R-:W-:-:S05]  /*f070*/  LEA.HI.X R3, R142, R13, R149, 0x1, P0 ;  /* 0x0000000d8e037211 */ /* 0x000fca00000f0c95 */
[----:B------:R3:W-:Y:S01]  /*f080*/  ST.E.128 desc[UR52][R2.64], R8 ;  /* 0x0000000802007985 */ /* 0x0007e2000c101d34 */
[----:B------:R-:W-:Y:S05]  /*f090*/  BRA `(.L_x_10906) ;  /* 0x0000000400ec7947 */ /* 0x000fea0003800000 */
.L_x_10903:
        /* <DEDUP_REMOVED lines=50> */
.L_x_10908:
[----:B------:R-:W-:Y:S05]  /*f3c0*/  BSYNC B1 ;  /* 0x0000000000017941 */ /* 0x000fea0003800000 */
.L_x_10907:
        /* <DEDUP_REMOVED lines=19> */
[----:B------:R-:W-:Y:S02]  /*f500*/  IMAD R7, R8, R7, R6 ;  /* 0x0000000708077224 */ /* 0x000fe400078e0206 */
[----:B------:R-:W-:Y:S02]  /*f510*/  IMAD R0, R0, UR8, RZ ;  /* 0x0000000800007c24 */ /* 0x000fe4000f8e02ff */
[----:B------:R-:W-:Y:S01]  /*f520*/  IMAD.U32 R2, RZ, RZ, UR6 ;  /* 0x00000006ff027e24 */ /* 0x000fe2000f8e00ff */
[----:B------:R-:W-:Y:S01]  /*f530*/  ULDC.64 UR6, c[0x0][0xad8] ;  /* 0x0002b60000067ab9 */ /* 0x000fe20000000a00 */
[----:B------:R-:W-:Y:S01]  /*f540*/  IMAD.U32 R3, RZ, RZ, UR5 ;  /* 0x00000005ff037e24 */ /* 0x000fe2000f8e00ff */
[----:B------:R-:W-:Y:S01]  /*f550*/  ULDC UR5, c[0x0][0xa88] ;  /* 0x0002a20000057ab9 */ /* 0x000fe20000000800 */
[C---:B------:R-:W-:Y:S01]  /*f560*/  IMAD R9, R5.reuse, UR9, R0 ;  /* 0x0000000905097c24 */ /* 0x040fe2000f8e0200 */
[----:B------:R-:W-:Y:S01]  /*f570*/  SHF.R.S32.HI R0, RZ, 0x1f, R7 ;  /* 0x0000001fff007819 */ /* 0x000fe20000011407 */
[----:B------:R-:W-:-:S04]  /*f580*/  IMAD.WIDE.U32 R2, R5, UR8, R2 ;  /* 0x0000000805027c25 */ /* 0x000fc8000f8e0002 */
[----:B------:R-:W-:Y:S02]  /*f590*/  IMAD R0, R0, UR6, RZ ;  /* 0x0000000600007c24 */ /* 0x000fe4000f8e02ff */
[----:B------:R-:W-:Y:S02]  /*f5a0*/  IMAD.IADD R3, R3, 0x1, R9 ;  /* 0x0000000103037824 */ /* 0x000fe400078e0209 */
[C---:B------:R-:W-:Y:S02]  /*f5b0*/  IMAD R5, R7.reuse, UR7, R0 ;  /* 0x0000000707057c24 */ /* 0x040fe4000f8e0200 */
[----:B------:R-:W-:Y:S01]  /*f5c0*/  IMAD.WIDE.U32 R2, R7, UR6, R2 ;  /* 0x0000000607027c25 */ /* 0x000fe2000f8e0002 */
[----:B------:R-:W-:-:S03]  /*f5d0*/  ULDC.64 UR6, c[0x0][0xa80] ;  /* 0x0002a00000067ab9 */ /* 0x000fc60000000a00 */
[----:B------:R-:W-:Y:S01]  /*f5e0*/  IMAD R7, R8, UR5, RZ ;  /* 0x0000000508077c24 */ /* 0x000fe2000f8e02ff */
[----:B------:R-:W-:Y:S01]  /*f5f0*/  LEA R4, P1, R2, UR6, 0x1 ;  /* 0x0000000602047c11 */ /* 0x000fe2000f8208ff */
[----:B------:R-:W-:Y:S02]  /*f600*/  VIADD R0, R144, UR39 ;  /* 0x0000002790007c36 */ /* 0x000fe40008000000 */
[----:B------:R-:W-:-:S03]  /*f610*/  IMAD.IADD R3, R3, 0x1, R5 ;  /* 0x0000000103037824 */ /* 0x000fc600078e0205 */
[----:B------:R-:W-:Y:S02]  /*f620*/  ISETP.GE.AND P0, PT, R0, R7, PT ;  /* 0x000000070000720c */ /* 0x000fe40003f06270 */
[----:B------:R-:W-:Y:S02]  /*f630*/  LEA.HI.X R5, R2, UR7, R3, 0x1, P1 ;  /* 0x0000000702057c11 */ /* 0x000fe400088f0c03 */
[----:B------:R0:W1:Y:S04]  /*f640*/  SHFL.IDX PT, R2, R4, RZ, 0x1c1f ;  /* 0x001c1fff04027589 */ /* 0x00006800000e0000 */
[----:B------:R0:W2:Y:S05]  /*f650*/  SHFL.IDX PT, R3, R5, RZ, 0x1c1f ;  /* 0x001c1fff05037589 */ /* 0x0000aa00000e0000 */
[----:B------:R-:W-:Y:S05]  /*f660*/  @P0 BRA `(.L_x_10910) ;  /* 0x0000000000300947 */ /* 0x000fea0003800000 */
[----:B------:R-:W-:Y:S02]  /*f670*/  ULDC UR5, c[0x0][0xac8] ;  /* 0x0002b20000057ab9 */ /* 0x000fe40000000800 */
[----:B------:R-:W-:Y:S02]  /*f680*/  ISETP.GE.AND P3, PT, R141, UR5, PT ;  /* 0x000000058d007c0c */ /* 0x000fe4000bf66270 */
[----:B------:R-:W-:Y:S02]  /*f690*/  ISETP.GE.AND P4, PT, R142, UR5, PT ;  /* 0x000000058e007c0c */ /* 0x000fe4000bf86270 */
[----:B------:R-:W-:-:S09]  /*f6a0*/  ISETP.GE.AND P2, PT, R140, UR5, PT ;  /* 0x000000058c007c0c */ /* 0x000fd2000bf46270 */
[CC--:B-1----:R-:W-:Y:S02]  /*f6b0*/  @!P3 LEA R10, P0, R141.reuse, R2.reuse, 0x1 ;  /* 0x000000028d0ab211 */ /* 0x0c2fe400078008ff */
[----:B------:R-:W-:Y:S02]  /*f6c0*/  @!P4 LEA R12, P1, R142, R2, 0x1 ;  /* 0x000000028e0cc211 */ /* 0x000fe400078208ff */
[----:B--2---:R-:W-:Y:S01]  /*f6d0*/  @!P2 IMAD.WIDE R8, R140, 0x2, R2 ;  /* 0x000000028c08a825 */ /* 0x004fe200078e0202 */
[-C--:B------:R-:W-:Y:S02]  /*f6e0*/  @!P3 LEA.HI.X R11, R141, R3.reuse, R150, 0x1, P0 ;  /* 0x000000038d0bb211 */ /* 0x080fe400000f0c96 */
[----:B------:R-:W-:Y:S02]  /*f6f0*/  @!P4 LEA.HI.X R13, R142, R3, R149, 0x1, P1 ;  /* 0x000000038e0dc211 */ /* 0x000fe400008f0c95 */
[----:B------:R3:W-:Y:S04]  /*f700*/  @!P2 ST.E.128 desc[UR52][R8.64], RZ ;  /* 0x000000ff0800a985 */ /* 0x0007e8000c101d34 */
[----:B------:R3:W-:Y:S04]  /*f710*/  @!P3 ST.E.128 desc[UR52][R10.64], RZ ;  /* 0x000000ff0a00b985 */ /* 0x0007e8000c101d34 */
[----:B------:R3:W-:Y:S02]  /*f720*/  @!P4 ST.E.128 desc[UR52][R12.64], RZ ;  /* 0x000000ff0c00c985 */ /* 0x0007e4000c101d34 */
.L_x_10910:
[----:B------:R-:W-:Y:S05]  /*f730*/  BSYNC B1 ;  /* 0x0000000000017941 */ /* 0x000fea0003800000 */
.L_x_10909:
[----:B------:R-:W-:Y:S01]  /*f740*/  VIADD R0, R0, 0x60 ;  /* 0x0000006000007836 */ /* 0x000fe20000000000 */
[----:B--2---:R2:W4:Y:S04]  /*f750*/  SHFL.IDX PT, R3, R5, 0x1, 0x1c1f ;  /* 0x003c1f0005037f89 */ /* 0x00452800000e0000 */
[----:B------:R-:W-:Y:S01]  /*f760*/  ISETP.GE.AND P0, PT, R0, R7, PT ;  /* 0x000000070000720c */ /* 0x000fe20003f06270 */
[----:B-1----:R2:W1:-:S12]  /*f770*/  SHFL.IDX PT, R2, R4, 0x1, 0x1c1f ;  /* 0x003c1f0004027f89 */ /* 0x00245800000e0000 */
[----:B--2---:R-:W-:Y:S05]  /*f780*/  @P0 BRA `(.L_x_10906) ;  /* 0x0000000000300947 */ /* 0x004fea0003800000 */
[----:B------:R-:W-:Y:S02]  /*f790*/  ULDC UR5, c[0x0][0xac8] ;  /* 0x0002b20000057ab9 */ /* 0x000fe40000000800 */
[----:B------:R-:W-:Y:S02]  /*f7a0*/  ISETP.GE.AND P3, PT, R141, UR5, PT ;  /* 0x000000058d007c0c */ /* 0x000fe4000bf66270 */
[----:B------:R-:W-:Y:S02]  /*f7b0*/  ISETP.GE.AND P4, PT, R142, UR5, PT ;  /* 0x000000058e007c0c */ /* 0x000fe4000bf86270 */
[----:B------:R-:W-:-:S09]  /*f7c0*/  ISETP.GE.AND P2, PT, R140, UR5, PT ;  /* 0x000000058c007c0c */ /* 0x000fd2000bf46270 */
[CC--:B-1----:R-:W-:Y:S02]  /*f7d0*/  @!P3 LEA R6, P0, R141.reuse, R2.reuse, 0x1 ;  /* 0x000000028d06b211 */ /* 0x0c2fe400078008ff */
[----:B---3--:R-:W-:Y:S02]  /*f7e0*/  @!P4 LEA R8, P1, R142, R2, 0x1 ;  /* 0x000000028e08c211 */ /* 0x008fe400078208ff */
[----:B0---4-:R-:W-:Y:S01]  /*f7f0*/  @!P2 IMAD.WIDE R4, R140, 0x2, R2 ;  /* 0x000000028c04a825 */ /* 0x011fe200078e0202 */
[-C--:B------:R-:W-:Y:S02]  /*f800*/  @!P3 LEA.HI.X R7, R141, R3.reuse, R150, 0x1, P0 ;  /* 0x000000038d07b211 */ /* 0x080fe400000f0c96 */
[----:B------:R-:W-:Y:S02]  /*f810*/  @!P4 LEA.HI.X R9, R142, R3, R149, 0x1, P1 ;  /* 0x000000038e09c211 */ /* 0x000fe400008f0c95 */
[----:B------:R0:W-:Y:S04]  /*f820*/  @!P2 ST.E.128 desc[UR52][R4.64], RZ ;  /* 0x000000ff0400a985 */ /* 0x0001e8000c101d34 */
[----:B------:R0:W-:Y:S04]  /*f830*/  @!P3 ST.E.128 desc[UR52][R6.64], RZ ;  /* 0x000000ff0600b985 */ /* 0x0001e8000c101d34 */
[----:B------:R0:W-:Y:S02]  /*f840*/  @!P4 ST.E.128 desc[UR52][R8.64], RZ ;  /* 0x000000ff0800c985 */ /* 0x0001e4000c101d34 */
.L_x_10906:
[----:B------:R-:W-:Y:S05]  /*f850*/  BSYNC B0 ;  /* 0x0000000000007941 */ /* 0x000fea0003800000 */
.L_x_10902:
[----:B------:R-:W-:Y:S02]  /*f860*/  ULDC UR5, c[0x0][0xc38] ;  /* 0x00030e0000057ab9 */ /* 0x000fe40000000800 */
[----:B------:R-:W-:-:S06]  /*f870*/  UISETP.GE.AND UP0, UPT, UR4, UR5, UPT ;  /* 0x000000050400728c */ /* 0x000fcc000bf06270 */
[----:B------:R-:W-:-:S13]  /*f880*/  PLOP3.LUT P0, PT, PT, PT, UP0, 0x80, 0x0 ;  /* 0x000000000000781c */ /* 0x000fda0003f0f008 */
[----:B------:R-:W-:Y:S05]  /*f890*/  @!P0 BRA `(.L_x_10911) ;  /* 0xffffff14006c8947 */ /* 0x000fea000383ffff */
[----:B------:R-:W-:Y:S05]  /*f8a0*/  EXIT ;  /* 0x000000000000794d */ /* 0x000fea0003800000 */
.L_x_10813:
[----:B------:R-:W-:-:S08]  /*f8b0*/  NOP ;  /* 0x0000000000007918 */ /* 0x000fd00000000000 */
[----:B------:R-:W0:-:S00]  /*f8c0*/  USETMAXREG.DEALLOC.CTAPOOL 0x20 ;  /* 0x00000020000079c8 */ /* 0x000e0000080e0500 */
[----:B0-----:R-:W-:-:S06]  /*f8d0*/  LOP3.LUT R0, R0, 0x3, RZ, 0xc0, !PT ;  /* 0x0000000300007812 */ /* 0x001fcc00078ec0ff */
[----:B------:R-:W0:Y:S01]  /*f8e0*/  S2UR UR10, SR_CTAID.X ;  /* 0x00000000000a79c3 */ /* 0x000e220000002500 */
[----:B------:R-:W-:Y:S01]  /*f8f0*/  LOP3.LUT R19, R19, 0xfffff7ff, RZ, 0xc0, !PT ;  /* 0xfffff7ff13137812 */ /* 0x000fe200078ec0ff */
[----:B------:R-:W-:Y:S01]  /*f900*/  STL [R1+0x14], RZ ;  /* 0x000014ff01007387 */ /* 0x000fe20000100800 */
        /* <DEDUP_REMOVED lines=17> */
[----:B------:R-:W-:Y:S01]  /*fa20*/  IMAD.MOV.U32 R26, RZ, RZ, 0x1 ;  /* 0x00000001ff1a7424 */ /* 0x000fe200078e00ff */
[----:B------:R-:W-:Y:S01]  /*fa30*/  ULDC UR37, c[0x0][0x448] ;  /* 0x0001120000257ab9 */ /* 0x000fe20000000800 */
[----:B------:R-:W-:Y:S01]  /*fa40*/  ULDC UR4, c[0x0][0x424] ;  /* 0x0001090000047ab9 */ /* 0x000fe20000000800 */
[----:B------:R-:W-:Y:S01]  /*fa50*/  UISETP.NE.AND.EX UP0, UPT, UR5, URZ, UPT, UP0 ;  /* 0x0000003f0500728c */ /* 0x000fe2000bf05300 */
[----:B------:R-:W-:Y:S01]  /*fa60*/  IMAD.MOV.U32 R23, RZ, RZ, RZ ;  /* 0x000000ffff177224 */ /* 0x000fe200078e00ff */
[----:B------:R-:W-:Y:S01]  /*fa70*/  UIMAD UR37, UR37, UR38, URZ ;  /* 0x00000026252572a4 */ /* 0x000fe2000f8e023f */
[----:B------:R-:W-:Y:S01]  /*fa80*/  UMOV UR5, 0x400 ;  /* 0x0000040000057882 */ /* 0x000fe20000000000 */
[----:B------:R-:W-:Y:S01]  /*fa90*/  USEL UR4, UR4, 0x1, UP0 ;  /* 0x0000000104047887 */ /* 0x000fe20008000000 */
[----:B------:R-:W-:Y:S01]  /*faa0*/  ULDC UR46, c[0x0][0xc] ;  /* 0x00000300002e7ab9 */ /* 0x000fe20000000800 */
[----:B------:R-:W-:-:S02]  /*fab0*/  ULOP3.LUT UR47, UR42, 0x2, URZ, 0xfc, !UPT ;  /* 0x000000022a2f7892 */ /* 0x000fc4000f8efc3f */
[----:B------:R-:W-:-:S04]  /*fac0*/  UIMAD UR36, UR4, UR6, URZ ;  /* 0x00000006042472a4 */ /* 0x000fc8000f8e023f */
[----:B------:R-:W-:Y:S02]  /*fad0*/  UIADD3 UR4, UR36, 0x7f, URZ ;  /* 0x0000007f24047890 */ /* 0x000fe4000fffe03f */
[----:B------:R-:W-:Y:S02]  /*fae0*/  UIADD3 UR48, UR36, 0x1, -UR38 ;  /* 0x0000000124307890 */ /* 0x000fe4000fffe826 */
[----:B-1----:R-:W-:Y:S02]  /*faf0*/  ULEA UR8, UR8, UR5, 0x18 ;  /* 0x0000000508087291 */ /* 0x002fe4000f8ec03f */
[----:B------:R-:W-:Y:S01]  /*fb00*/  USHF.R.S32.HI UR5, URZ, 0x1f, UR4 ;  /* 0x0000001f3f057899 */ /* 0x000fe20008011404 */
[C---:B0-----:R-:W-:Y:S01]  /*fb10*/  IMAD.SHL.U32 R0, R7.reuse, 0x8, RZ ;  /* 0x0000000807007824 */ /* 0x041fe200078e00ff */
[----:B------:R-:W-:Y:S01]  /*fb20*/  LOP3.LUT R6, R7, 0x7f, RZ, 0xc0, !PT ;  /* 0x0000007f07067812 */ /* 0x000fe200078ec0ff */
[----:B------:R-:W-:Y:S01]  /*fb30*/  UIADD3 UR38, UR36, -UR38, URZ ;  /* 0x8000002624267290 */ /* 0x000fe2000fffe03f */
[----:B------:R-:W-:Y:S01]  /*fb40*/  IMAD.U32 R16, RZ, RZ, UR8 ;  /* 0x00000008ff107e24 */ /* 0x000fe2000f8e00ff */
[----:B------:R-:W-:Y:S01]  /*fb50*/  ULEA.HI UR5, UR5, UR4, URZ, 0x7 ;  /* 0x0000000405057291 */ /* 0x000fe2000f8f383f */
[----:B------:R-:W-:-:S02]  /*fb60*/  LOP3.LUT R2, R0, 0xd8, RZ, 0xc0, !PT ;  /* 0x000000d800027812 */ /* 0x000fc400078ec0ff */
[----:B------:R-:W-:Y:S01]  /*fb70*/  LOP3.LUT R4, R0, 0x18, RZ, 0xc0, !PT ;  /* 0x0000001800047812 */ /* 0x000fe200078ec0ff */
[----:B------:R-:W-:Y:S01]  /*fb80*/  USHF.R.S32.HI UR39, URZ, 0x7, UR5 ;  /* 0x000000073f277899 */ /* 0x000fe20008011405 */
[----:B------:R-:W-:Y:S01]  /*fb90*/  LOP3.LUT R3, R2, 0x18, R7, 0x78, !PT ;  /* 0x0000001802037812 */ /* 0x000fe200078e7807 */
[----:B------:R-:W-:-:S03]  /*fba0*/  IMAD.U32 R2, RZ, RZ, UR10 ;  /* 0x0000000aff027e24 */ /* 0x000fc6000f8e00ff */
[----:B------:R-:W-:Y:S02]  /*fbb0*/  LOP3.LUT R5, R3, 0x320, R0, 0xf8, !PT ;  /* 0x0000032003057812 */ /* 0x000fe400078ef800 */
[----:B------:R-:W-:Y:S01]  /*fbc0*/  LOP3.LUT R0, R4, 0x20, RZ, 0xfc, !PT ;  /* 0x0000002004007812 */ /* 0x000fe200078efcff */
[----:B------:R0:W-:Y:S03]  /*fbd0*/  STL [R1+0x10], R2 ;  /* 0x0000100201007387 */ /* 0x0001e60000100800 */
[C---:B------:R-:W-:Y:S01]  /*fbe0*/  ISETP.GE.AND P0, PT, R0.reuse, UR7, PT ;  /* 0x0000000700007c0c */ /* 0x040fe2000bf06270 */
[----:B------:R1:W-:Y:S01]  /*fbf0*/  STL [R1+0x14], RZ ;  /* 0x000014ff01007387 */ /* 0x0003e20000100800 */
[----:B------:R-:W-:Y:S02]  /*fc00*/  ISETP.GE.AND P1, PT, R0, UR9, PT ;  /* 0x0000000900007c0c */ /* 0x000fe4000bf26270 */
[----:B0-----:R-:W-:-:S09]  /*fc10*/  SHF.R.U32.HI R2, RZ, 0x2, R6 ;  /* 0x00000002ff027819 */ /* 0x001fd20000011606 */
[----:B------:R-:W-:Y:S02]  /*fc20*/  @P0 LOP3.LUT R19, R19, 0x2, RZ, 0xfc, !PT ;  /* 0x0000000213130812 */ /* 0x000fe400078efcff */
[----:B------:R-:W-:Y:S02]  /*fc30*/  ISETP.GE.AND P0, PT, R0, UR7, PT ;  /* 0x0000000700007c0c */ /* 0x000fe4000bf06270 */
[----:B------:R-:W-:Y:S02]  /*fc40*/  LOP3.LUT R19, R19, 0xfffffdff, RZ, 0xc0, !PT ;  /* 0xfffffdff13137812 */ /* 0x000fe400078ec0ff */
[----:B------:R-:W-:Y:S02]  /*fc50*/  LOP3.LUT R0, R4, 0x40, RZ, 0xfc, !PT ;  /* 0x0000004004007812 */ /* 0x000fe400078efcff */
[----:B------:R-:W-:Y:S02]  /*fc60*/  @P1 LOP3.LUT R19, R19, 0x200, RZ, 0xfc, !PT ;  /* 0x0000020013131812 */ /* 0x000fe400078efcff */
[----:B------:R-:W-:-:S02]  /*fc70*/  ISETP.GE.AND P2, PT, R0, UR7, PT ;  /* 0x0000000700007c0c */ /* 0x000fc4000bf46270 */
[----:B------:R-:W-:Y:S02]  /*fc80*/  LOP3.LUT R19, R19, 0xffffffef, RZ, 0xc0, !PT ;  /* 0xffffffef13137812 */ /* 0x000fe400078ec0ff */
[C---:B------:R-:W-:Y:S02]  /*fc90*/  ISETP.GE.AND P1, PT, R0.reuse, UR9, PT ;  /* 0x0000000900007c0c */ /* 0x040fe4000bf26270 */
[----:B------:R-:W-:Y:S02]  /*fca0*/  @P0 LOP3.LUT R19, R19, 0x10, RZ, 0xfc, !PT ;  /* 0x0000001013130812 */ /* 0x000fe400078efcff */
[----:B------:R-:W-:Y:S01]  /*fcb0*/  ISETP.GE.AND P0, PT, R0, UR7, PT ;  /* 0x0000000700007c0c */ /* 0x000fe2000bf06270 */
[----:B------:R-:W-:Y:S01]  /*fcc0*/  IMAD.SHL.U32 R0, R7, 0x20, RZ ;  /* 0x0000002007007824 */ /* 0x000fe200078e00ff */
[----:B------:R-:W-:-:S04]  /*fcd0*/  LOP3.LUT R19, R19, 0xfffffffe, RZ, 0xc0, !PT ;  /* 0xfffffffe13137812 */ /* 0x000fc800078ec0ff */
[----:B------:R-:W-:Y:S02]  /*fce0*/  @P2 LOP3.LUT R19, R19, 0x1, RZ, 0xfc, !PT ;  /* 0x0000000113132812 */ /* 0x000fe400078efcff */
[----:B------:R-:W-:Y:S02]  /*fcf0*/  LOP3.LUT R0, R0, 0x60, RZ, 0xc0, !PT ;  /* 0x0000006000007812 */ /* 0x000fe400078ec0ff */
[----:B------:R-:W-:Y:S02]  /*fd00*/  LOP3.LUT R19, R19, 0xfffffeff, RZ, 0xc0, !PT ;  /* 0xfffffeff13137812 */ /* 0x000fe400078ec0ff */
[----:B------:R-:W-:Y:S02]  /*fd10*/  ISETP.GE.AND P2, PT, R4, UR7, PT ;  /* 0x0000000704007c0c */ /* 0x000fe4000bf46270 */
[----:B------:R-:W-:Y:S02]  /*fd20*/  @P1 LOP3.LUT R19, R19, 0x100, RZ, 0xfc, !PT ;  /* 0x0000010013131812 */ /* 0x000fe400078efcff */
[----:B------:R-:W-:Y:S01]  /*fd30*/  LOP3.LUT R2, R2, R0, RZ, 0xfc, !PT ;  /* 0x0000000002027212 */ /* 0x000fe200078efcff */
[----:B------:R-:W-:Y:S01]  /*fd40*/  IMAD R0, R5, 0x2, R16 ;  /* 0x0000000205007824 */ /* 0x000fe200078e0210 */
[----:B------:R-:W-:-:S02]  /*fd50*/  LOP3.LUT R19, R19, 0xfffffff7, RZ, 0xc0, !PT ;  /* 0xfffffff713137812 */ /* 0x000fc400078ec0ff */
[C---:B------:R-:W-:Y:S02]  /*fd60*/  ISETP.GE.AND P1, PT, R4.reuse, UR7, PT ;  /* 0x0000000704007c0c */ /* 0x040fe4000bf26270 */
[----:B------:R-:W-:Y:S01]  /*fd70*/  @P0 LOP3.LUT R19, R19, 0x8, RZ, 0xfc, !PT ;  /* 0x0000000813130812 */ /* 0x000fe200078efcff */
[----:B------:R1:W-:Y:S01]  /*fd80*/  STL [R1+0xc], R0 ;  /* 0x00000c0001007387 */ /* 0x0003e20000100800 */
[----:B------:R-:W-:Y:S02]  /*fd90*/  ISETP.GE.AND P0, PT, R4, UR9, PT ;  /* 0x0000000904007c0c */ /* 0x000fe4000bf06270 */
[----:B------:R-:W-:-:S04]  /*fda0*/  LOP3.LUT R19, R19, 0xfffffffb, RZ, 0xc0, !PT ;  /* 0xfffffffb13137812 */ /* 0x000fc800078ec0ff */
[----:B------:R-:W-:-:S04]  /*fdb0*/  @P2 LOP3.LUT R19, R19, 0x4, RZ, 0xfc, !PT ;  /* 0x0000000413132812 */ /* 0x000fc800078efcff */
[----:B------:R-:W-:-:S04]  /*fdc0*/  LOP3.LUT R19, R19, 0xfffffbff, RZ, 0xc0, !PT ;  /* 0xfffffbff13137812 */ /* 0x000fc800078ec0ff */
[----:B------:R-:W-:-:S04]  /*fdd0*/  LOP3.LUT R19, R19, 0xffffffdf, RZ, 0xc0, !PT ;  /* 0xffffffdf13137812 */ /* 0x000fc800078ec0ff */
[----:B------:R-:W-:-:S04]  /*fde0*/  @P1 LOP3.LUT R19, R19, 0x20, RZ, 0xfc, !PT ;  /* 0x0000002013131812 */ /* 0x000fc800078efcff */
[----:B-1----:R-:W-:-:S07]  /*fdf0*/  @P0 LOP3.LUT R19, R19, 0x400, RZ, 0xfc, !PT ;  /* 0x0000040013130812 */ /* 0x002fce00078efcff */
.L_x_10967:
[----:B--2---:R-:W2:Y:S01]  /*fe00*/  LDL R0, [R1+0x10] ;  /* 0x0000100001007983 */ /* 0x004ea20000100800 */
[----:B------:R-:W-:Y:S02]  /*fe10*/  ULDC UR7, c[0x0][0xc60] ;  /* 0x0003180000077ab9 */ /* 0x000fe40000000800 */
[----:B------:R-:W-:-:S11]  /*fe20*/  UISETP.NE.AND UP0, UPT, UR7, 0x1, UPT ;  /* 0x000000010700788c */ /* 0x000fd6000bf05270 */
[----:B------:R-:W-:Y:S01]  /*fe30*/  @UP0 ULDC UR4, c[0x0][0xc64] ;  /* 0x0003190000040ab9 */ /* 0x000fe20000000800 */
[----:B------:R-:W-:Y:S01]  /*fe40*/  @UP0 ULDC UR8, c[0x0][0xc68] ;  /* 0x00031a0000080ab9 */ /* 0x000fe20000000800 */
[C---:B--2---:R-:W-:Y:S02]  /*fe50*/  R2UR UR40, R0.reuse ;  /* 0x00000000002872ca */ /* 0x044fe400000e0000 */
[----:B------:R-:W-:-:S11]  /*fe60*/  R2UR UR6, R0 ;  /* 0x00000000000672ca */ /* 0x000fd600000e0000 */
[----:B------:R-:W-:-:S04]  /*fe70*/  UIMAD.WIDE.U32 UR4, UR40, UR4, URZ ;  /* 0x00000004280472a5 */ /* 0x000fc8000f8e003f */
[----:B------:R-:W-:-:S03]  /*fe80*/  @UP0 USHF.R.U32.HI UR40, URZ, UR8, UR5 ;  /* 0x000000083f280299 */ /* 0x000fc60008011605 */
[----:B------:R-:W-:Y:S02]  /*fe90*/  ULDC UR4, c[0x0][0xc78] ;  /* 0x00031e0000047ab9 */ /* 0x000fe40000000800 */
[----:B------:R-:W-:Y:S02]  /*fea0*/  UISETP.GE.AND UP0, UPT, UR40, UR4, UPT ;  /* 0x000000042800728c */ /* 0x000fe4000bf06270 */
[----:B------:R-:W-:-:S04]  /*feb0*/  UIADD3 UR4, -UR40, URZ, URZ ;  /* 0x0000003f28047290 */ /* 0x000fc8000fffe13f */
[----:B------:R-:W-:Y:S01]  /*fec0*/  PLOP3.LUT P0, PT, PT, PT, UP0, 0x40, 0x0 ;  /* 0x000000000000781c */ /* 0x000fe20003f0e808 */
[----:B------:R-:W-:-:S12]  /*fed0*/  UIMAD UR7, UR7, UR4, UR6 ;  /* 0x00000004070772a4 */ /* 0x000fd8000f8e0206 */
[----:B0--3--:R-:W-:Y:S05]  /*fee0*/  @P0 BRA `(.L_x_10913) ;  /* 0x0000000000200947 */ /* 0x009fea0003800000 */
        /* <DEDUP_REMOVED lines=8> */
.L_x_10913:
[----:B------:R-:W-:Y:S01]  /*ff70*/  ULDC UR8, c[0x0][0xc54] ;  /* 0x0003150000087ab9 */ /* 0x000fe20000000800 */
[----:B------:R-:W-:Y:S01]  /*ff80*/  UMOV UR6, UR7 ;  /* 0x0000000700067c82 */ /* 0x000fe20008000000 */
[----:B------:R-:W-:-:S11]  /*ff90*/  UISETP.NE.AND UP0, UPT, UR8, 0x1, UPT ;  /* 0x000000010800788c */ /* 0x000fd6000bf05270 */
[----:B------:R-:W-:Y:S02]  /*ffa0*/  @UP0 ULDC.64 UR10, c[0x0][0xc58] ;  /* 0x00031600000a0ab9 */ /* 0x000fe40000000a00 */
[----:B------:R-:W-:-:S04]  /*ffb0*/  UIMAD.WIDE.U32 UR4, UR7, UR10, URZ ;  /* 0x0000000a070472a5 */ /* 0x000fc8000f8e003f */
[----:B------:R-:W-:-:S04]  /*ffc0*/  @UP0 USHF.R.U32.HI UR6, URZ, UR11, UR5 ;  /* 0x0000000b3f060299 */ /* 0x000fc80008011605 */
[----:B------:R-:W-:-:S12]  /*ffd0*/  UIMAD UR4, UR6, UR8, URZ ;  /* 0x00000008060472a4 */ /* 0x000fd8000f8e023f */
.L_x_10914:
        /* <DEDUP_REMOVED lines=13> */
[----:B------:R-:W-:Y:S01]  /*100b0*/  PLOP3.LUT P0, PT, PT, PT, UP0, 0x80, 0x0 ;  /* 0x000000000000781c */ /* 0x000fe20003f0f008 */
[----:B------:R-:W-:-:S03]  /*100c0*/  @UP1 USHF.R.U32.HI UR41, URZ, UR7, UR5 ;  /* 0x000000073f291299 */ /* 0x000fc60008011605 */
[----:B------:R-:W-:Y:S02]  /*100d0*/  @UP0 ULDC.64 UR4, c[0x0][0xa28] ;  /* 0x00028a0000040ab9 */ /* 0x000fe40000000a00 */
[----:B------:R-:W-:-:S06]  /*100e0*/  @UP0 UIMAD.WIDE UR4, UR41, 0x4, UR4 ;  /* 0x00000004290408a5 */ /* 0x000fcc000f8e0204 */
[----:B------:R-:W-:Y:S01]  /*100f0*/  IMAD.U32 R2, RZ, RZ, UR4 ;  /* 0x00000004ff027e24 */ /* 0x000fe2000f8e00ff */
[----:B------:R-:W-:Y:S01]  /*10100*/  ULOP3.LUT UR6, URZ, UR6, URZ, 0x33, !UPT ;  /* 0x000000063f067292 */ /* 0x000fe2000f8e333f */
[----:B------:R-:W-:Y:S01]  /*10110*/  IMAD.U32 R3, RZ, RZ, UR5 ;  /* 0x00000005ff037e24 */ /* 0x000fe2000f8e00ff */
[----:B------:R-:W-:Y:S01]  /*10120*/  ULDC UR5, c[0x0][0x448] ;  /* 0x0001120000057ab9 */ /* 0x000fe20000000800 */
[----:B------:R-:W-:-:S03]  /*10130*/  ULDC UR4, c[0x0][0xc3c] ;  /* 0x00030f0000047ab9 */ /* 0x000fc60000000800 */
[----:B------:R-:W2:Y:S01]  /*10140*/  @P0 LDG.E R18, desc[UR52][R2.64] ;  /* 0x0000003402120981 */ /* 0x000ea2000c1e1900 */
[----:B------:R-:W-:Y:S02]  /*10150*/  UISETP.NE.AND UP2, UPT, UR5, 0x1, UPT ;  /* 0x000000010500788c */ /* 0x000fe4000bf45270 */
[----:B------:R-:W-:Y:S02]  /*10160*/  UIADD3 UR6, UR6, UR4, URZ ;  /* 0x0000000406067290 */ /* 0x000fe4000fffe03f */
[----:B------:R-:W-:Y:S02]  /*10170*/  UP2UR UR49, UPR, URZ, 0x4 ;  /* 0x000000043f317883 */ /* 0x000fe40008000000 */
[----:B------:R-:W-:-:S04]  /*10180*/  UIMAD UR43, UR6, 0xc0, URZ ;  /* 0x000000c0062b78a4 */ /* 0x000fc8000f8e023f */
        /* <DEDUP_REMOVED lines=9> */
[----:B------:R-:W-:Y:S01]  /*10220*/  PLOP3.LUT P0, PT, PT, PT, UP0, 0x40, 0x0 ;  /* 0x000000000000781c */ /* 0x000fe20003f0e808 */
[----:B--2---:R0:W-:-:S12]  /*10230*/  STL [R1+0x8], R18 ;  /* 0x0000081201007387 */ /* 0x0041d80000100800 */
        /* <DEDUP_REMOVED lines=11> */
.L_x_10916:
[----:B------:R-:W-:-:S11]  /*102f0*/  UISETP.NE.AND UP1, UPT, UR5, 0x1, UPT ;  /* 0x000000010500788c */ /* 0x000fd6000bf25270 */
[----:B------:R-:W-:Y:S02]  /*10300*/  @UP1 ULDC.64 UR10, c[0x0][0x9e8] ;  /* 0x00027a00000a1ab9 */ /* 0x000fe40000000a00 */
[----:B------:R-:W-:-:S04]  /*10310*/  UIMAD.WIDE.U32 UR6, UR8, UR10, URZ ;  /* 0x0000000a080672a5 */ /* 0x000fc8000f8e003f */
[----:B------:R-:W-:-:S12]  /*10320*/  @UP1 USHF.R.U32.HI UR8, URZ, UR11, UR7 ;  /* 0x0000000b3f081299 */ /* 0x000fd80008011607 */
.L_x_10917:
[----:B------:R-:W-:-:S04]  /*10330*/  UIMAD UR8, UR8, UR5, UR5 ;  /* 0x00000005080872a4 */ /* 0x000fc8000f8e0205 */
[----:B------:R-:W-:-:S04]  /*10340*/  UISETP.LT.AND UP1, UPT, UR4, UR8, UPT ;  /* 0x000000080400728c */ /* 0x000fc8000bf21270 */
[----:B------:R-:W-:-:S12]  /*10350*/  USEL UR4, UR4, UR8, UP1 ;  /* 0x0000000804047287 */ /* 0x000fd80008800000 */
.L_x_10915:
        /* <DEDUP_REMOVED lines=27> */
.L_x_10919:
[----:B------:R-:W-:-:S11]  /*10510*/  UISETP.NE.AND UP0, UPT, UR5, 0x1, UPT ;  /* 0x000000010500788c */ /* 0x000fd6000bf05270 */
[----:B------:R-:W-:Y:S02]  /*10520*/  @UP0 ULDC.64 UR10, c[0x0][0x9e8] ;  /* 0x00027a00000a0ab9 */ /* 0x000fe40000000a00 */
[----:B------:R-:W-:-:S04]  /*10530*/  UIMAD.WIDE.U32 UR6, UR4, UR10, URZ ;  /* 0x0000000a040672a5 */ /* 0x000fc8000f8e003f */
[----:B------:R-:W-:-:S12]  /*10540*/  @UP0 USHF.R.U32.HI UR4, URZ, UR11, UR7 ;  /* 0x0000000b3f040299 */ /* 0x000fd80008011607 */
.L_x_10920:
[----:B------:R-:W-:-:S04]  /*10550*/  UIMAD UR4, UR4, UR5, URZ ;  /* 0x00000005040472a4 */ /* 0x000fc8000f8e023f */
[----:B------:R-:W-:-:S04]  /*10560*/  UISETP.LT.AND UP0, UPT, UR8, UR4, UPT ;  /* 0x000000040800728c */ /* 0x000fc8000bf01270 */
[----:B------:R-:W-:-:S12]  /*10570*/  USEL UR8, UR8, UR4, !UP0 ;  /* 0x0000000408087287 */ /* 0x000fd8000c000000 */
.L_x_10918:
        /* <DEDUP_REMOVED lines=24> */
[----:B-1----:R-:W-:-:S05]  /*10700*/  IADD3 R0, R0, UR46, R7 ;  /* 0x0000002e00007c10 */ /* 0x002fca000fffe007 */
[----:B------:R1:W-:Y:S01]  /*10710*/  STL [R1+0x10], R0 ;  /* 0x0000100001007387 */ /* 0x0003e20000100800 */
[----:B------:R-:W-:Y:S05]  /*10720*/  BRA `(.L_x_10923) ;  /* 0x00000030007c7947 */ /* 0x000fea0003800000 */
.L_x_10922:
        /* <DEDUP_REMOVED lines=20> */
.L_x_10925:
[----:B------:R-:W-:Y:S05]  /*10870*/  BSYNC B6 ;  /* 0x0000000000067941 */ /* 0x000fea0003800000 */
.L_x_10924:
        /* <DEDUP_REMOVED lines=20> */
.L_x_10928:
        /* <DEDUP_REMOVED lines=15> */
.L_x_10927:
[----:B------:R-:W-:Y:S05]  /*10ab0*/  BSYNC B6 ;  /* 0x0000000000067941 */ /* 0x000fea0003800000 */
.L_x_10926:
[----:B------:R-:W-:Y:S01]  /*10ac0*/  ULDC.64 UR4, c[0x0][0x9f8] ;  /* 0x00027e0000047ab9 */ /* 0x000fe20000000a00 */
[----:B------:R-:W-:Y:S01]  /*10ad0*/  IMAD.U32 R17, RZ, RZ, UR41 ;  /* 0x00000029ff117e24 */ /* 0x000fe2000f8e00ff */
[----:B------:R-:W-:Y:S01]  /*10ae0*/  UISETP.NE.U32.AND UP0, UPT, UR4, URZ, UPT ;  /* 0x0000003f0400728c */ /* 0x000fe2000bf05070 */
[----:B------:R-:W1:Y:S03]  /*10af0*/  LDC R10, c[0x0][0x430] ;  /* 0x00010c00ff0a7b82 */ /* 0x000e660000000800 */
[----:B------:R-:W-:-:S06]  /*10b00*/  UISETP.NE.AND.EX UP0, UPT, UR5, URZ, UPT, UP0 ;  /* 0x0000003f0500728c */ /* 0x000fcc000bf05300 */
[----:B------:R-:W-:-:S05]  /*10b10*/  PLOP3.LUT P0, PT, PT, PT, UP0, 0x80, 0x0 ;  /* 0x000000000000781c */ /* 0x000fca0003f0f008 */
[----:B------:R-:W-:Y:S02]  /*10b20*/  @UP0 ULDC.64 UR4, c[0x0][0x9f8] ;  /* 0x00027e0000040ab9 */ /* 0x000fe40000000a00 */
[----:B------:R-:W-:-:S06]  /*10b30*/  @UP0 UIMAD.WIDE UR4, UR41, 0x4, UR4 ;  /* 0x00000004290408a5 */ /* 0x000fcc000f8e0204 */
[----:B------:R-:W-:Y:S01]  /*10b40*/  IMAD.U32 R2, RZ, RZ, UR4 ;  /* 0x00000004ff027e24 */ /* 0x000fe2000f8e00ff */
[----:B------:R-:W-:Y:S01]  /*10b50*/  ULDC UR4, c[0x0][0xc48] ;  /* 0x0003120000047ab9 */ /* 0x000fe20000000800 */
[----:B------:R-:W-:-:S05]  /*10b60*/  IMAD.U32 R3, RZ, RZ, UR5 ;  /* 0x00000005ff037e24 */ /* 0x000fca000f8e00ff */
[----:B------:R-:W2:Y:S01]  /*10b70*/  @P0 LDG.E R17, desc[UR52][R2.64] ;  /* 0x0000003402110981 */ /* 0x000ea2000c1e1900 */
[----:B------:R-:W-:Y:S01]  /*10b80*/  UMOV UR5, 0xffffffff ;  /* 0xffffffff00057882 */ /* 0x000fe20000000000 */
[----:B------:R-:W-:Y:S02]  /*10b90*/  IMAD.U32 R22, RZ, RZ, UR4 ;  /* 0x00000004ff167e24 */ /* 0x000fe4000f8e00ff */
[----:B--2---:R2:W-:Y:S01]  /*10ba0*/  STL [R1], R17 ;  /* 0x0000001101007387 */ /* 0x0045e20000100800 */
[----:B-1----:R-:W-:Y:S05]  /*10bb0*/  BRA.DIV UR5, `(.L_x_10929) ;  /* 0x0000003605887947 */ /* 0x002fea000b800000 */
.L_x_10983:
[----:B------:R-:W1:Y:S01]  /*10bc0*/  S2R R3, SR_TID.X ;  /* 0x0000000000037919 */ /* 0x000e620000002100 */
[----:B------:R-:W-:Y:S01]  /*10bd0*/  UIADD3 UR4, UR44, -0x1, URZ ;  /* 0xffffffff2c047890 */ /* 0x000fe2000fffe03f */
[----:B------:R-:W-:Y:S01]  /*10be0*/  ISETP.NE.AND P1, PT, R10, 0x1, PT ;  /* 0x000000010a00780c */ /* 0x000fe20003f25270 */
[----:B------:R-:W3:Y:S01]  /*10bf0*/  S2R R0, SR_TID.X ;  /* 0x0000000000007919 */ /* 0x000ee20000002100 */
[----:B------:R-:W-:-:S03]  /*10c00*/  SHF.R.S32.HI R11, RZ, 0x1f, R17 ;  /* 0x0000001fff0b7819 */ /* 0x000fc60000011411 */
[----:B------:R-:W-:Y:S01]  /*10c10*/  IMAD.U32 R8, RZ, RZ, UR4 ;  /* 0x00000004ff087e24 */ /* 0x000fe2000f8e00ff */
[----:B------:R-:W-:Y:S01]  /*10c20*/  LOP3.LUT R19, R19, 0xffffff7f, RZ, 0xc0, !PT ;  /* 0xffffff7f13137812 */ /* 0x000fe200078ec0ff */
[----:B------:R4:W-:Y:S02]  /*10c30*/  STL [R1+0x4], R11 ;  /* 0x0000040b01007387 */ /* 0x0009e40000100800 */
[----:B------:R-:W-:-:S04]  /*10c40*/  IMAD.SHL.U32 R8, R8, 0x80, RZ ;  /* 0x0000008008087824 */ /* 0x000fc800078e00ff */
[----:B------:R-:W0:Y:S01]  /*10c50*/  @P1 LDC R9, c[0x0][0x438] ;  /* 0x00010e00ff091b82 */ /* 0x000e220000000800 */
[----:B------:R-:W-:Y:S01]  /*10c60*/  @P1 LOP3.LUT R19, R19, 0x80, RZ, 0xfc, !PT ;  /* 0x0000008013131812 */ /* 0x000fe200078efcff */
[----:B-1----:R-:W-:Y:S01]  /*10c70*/  IMAD.SHL.U32 R3, R3, 0x20, RZ ;  /* 0x0000002003037824 */ /* 0x002fe200078e00ff */
[----:B---3--:R-:W-:-:S04]  /*10c80*/  LOP3.LUT R0, R0, 0x7f, RZ, 0xc0, !PT ;  /* 0x0000007f00007812 */ /* 0x008fc800078ec0ff */
[----:B------:R-:W-:Y:S02]  /*10c90*/  LOP3.LUT R3, R3, 0x60, RZ, 0xc0, !PT ;  /* 0x0000006003037812 */ /* 0x000fe400078ec0ff */
[----:B------:R-:W-:-:S04]  /*10ca0*/  SHF.R.U32.HI R0, RZ, 0x2, R0 ;  /* 0x00000002ff007819 */ /* 0x000fc80000011600 */
[----:B------:R-:W-:Y:S02]  /*10cb0*/  LOP3.LUT R6, R8, R0, R3, 0xfe, !PT ;  /* 0x0000000008067212 */ /* 0x000fe400078efe03 */
[----:B------:R-:W1:Y:S02]  /*10cc0*/  @P1 LDC R3, c[0x0][0x434] ;  /* 0x00010d00ff031b82 */ /* 0x000e640000000800 */
[C---:B------:R-:W-:Y:S01]  /*10cd0*/  ISETP.GE.AND P0, PT, R6.reuse, UR36, PT ;  /* 0x0000002406007c0c */ /* 0x040fe2000bf06270 */
[----:B------:R-:W-:-:S04]  /*10ce0*/  IMAD.IADD R6, R6, 0x1, R18 ;  /* 0x0000000106067824 */ /* 0x000fc800078e0212 */
[----:B------:R-:W-:-:S08]  /*10cf0*/  IMAD.MOV.U32 R7, RZ, RZ, R6 ;  /* 0x000000ffff077224 */ /* 0x000fd000078e0006 */
[----:B------:R-:W3:Y:S01]  /*10d00*/  @!P0 LDC.64 R4, c[0x0][0x428] ;  /* 0x00010a00ff048b82 */ /* 0x000ee20000000a00 */
[----:B-1----:R-:W-:-:S05]  /*10d10*/  @P1 IMAD.HI.U32 R0, R6, R3, RZ ;  /* 0x0000000306001227 */ /* 0x002fca00078e00ff */
[----:B0-----:R-:W-:-:S04]  /*10d20*/  @P1 SHF.R.U32.HI R7, RZ, R9, R0 ;  /* 0x00000009ff071219 */ /* 0x001fc80000011600 */
[--C-:B------:R-:W-:Y:S01]  /*10d30*/  @!P0 SHF.R.S32.HI R3, RZ, 0x1f, R7.reuse ;  /* 0x0000001fff038819 */ /* 0x100fe20000011407 */
[----:B------:R-:W-:Y:S02]  /*10d40*/  @!P0 IMAD.MOV.U32 R2, RZ, RZ, R7 ;  /* 0x000000ffff028224 */ /* 0x000fe400078e0007 */
[-C--:B---3--:R-:W-:Y:S02]  /*10d50*/  @!P0 IMAD R0, R11, R4.reuse, RZ ;  /* 0x000000040b008224 */ /* 0x088fe400078e02ff */
[----:B------:R-:W-:-:S04]  /*10d60*/  @!P0 IMAD.WIDE.U32 R2, R17, R4, R2 ;  /* 0x0000000411028225 */ /* 0x000fc800078e0002 */
[----:B------:R-:W-:Y:S02]  /*10d70*/  @!P0 IMAD R0, R17, R5, R0 ;  /* 0x0000000511008224 */ /* 0x000fe400078e0200 */
[----:B------:R-:W0:Y:S02]  /*10d80*/  @!P0 LDC.64 R4, c[0x0][0x418] ;  /* 0x00010600ff048b82 */ /* 0x000e240000000a00 */
[----:B------:R-:W-:Y:S02]  /*10d90*/  @!P0 IMAD.IADD R0, R3, 0x1, R0 ;  /* 0x0000000103008824 */ /* 0x000fe400078e0200 */
[----:B------:R-:W-:Y:S01]  /*10da0*/  IMAD R3, RZ, RZ, -UR41 ;  /* 0x80000029ff037e24 */ /* 0x000fe2000f8e02ff */
[----:B0-----:R-:W-:-:S04]  /*10db0*/  @!P0 LEA R4, P1, R2, R4, 0x2 ;  /* 0x0000000402048211 */ /* 0x001fc800078210ff */
[----:B------:R-:W-:Y:S01]  /*10dc0*/  @!P0 LEA.HI.X R5, R2, R5, R0, 0x2, P1 ;  /* 0x0000000502058211 */ /* 0x000fe200008f1400 */
[----:B------:R-:W-:Y:S02]  /*10dd0*/  IMAD.U32 R2, RZ, RZ, UR47 ;  /* 0x0000002fff027e24 */ /* 0x000fe4000f8e00ff */
[----:B------:R-:W-:-:S03]  /*10de0*/  IMAD.MOV.U32 R0, RZ, RZ, RZ ;  /* 0x000000ffff007224 */ /* 0x000fc600078e00ff */
[----:B------:R-:W-:Y:S01]  /*10df0*/  ISETP.NE.AND P2, PT, R2, 0x3, PT ;  /* 0x000000030200780c */ /* 0x000fe20003f45270 */
[----:B------:R-:W-:Y:S01]  /*10e00*/  IMAD R22, R22, R3, UR40 ;  /* 0x0000002816167e24 */ /* 0x000fe2000f8e0203 */
[----:B------:R-:W-:Y:S01]  /*10e10*/  LOP3.LUT R19, R19, 0xffffffbf, RZ, 0xc0, !PT ;  /* 0xffffffbf13137812 */ /* 0x000fe200078ec0ff */
[----:B------:R-:W-:Y:S01]  /*10e20*/  IMAD.MOV R3, RZ, RZ, -R7 ;  /* 0x000000ffff037224 */ /* 0x000fe200078e0a07 */
[----:B------:R0:W5:Y:S01]  /*10e30*/  @!P0 LDG.E R0, desc[UR52][R4.64] ;  /* 0x0000003404008981 */ /* 0x000162000c1e1900 */
[----:B------:R-:W-:Y:S01]  /*10e40*/  IMAD.U32 R24, RZ, RZ, UR4 ;  /* 0x00000004ff187e24 */ /* 0x000fe2000f8e00ff */
[----:B------:R-:W-:-:S07]  /*10e50*/  SHF.R.S32.HI R29, RZ, 0x1f, R22 ;  /* 0x0000001fff1d7819 */ /* 0x000fce0000011416 */
[----:B------:R-:W-:Y:S01]  /*10e60*/  @P2 LOP3.LUT R19, R19, 0x40, RZ, 0xfc, !PT ;  /* 0x0000004013132812 */ /* 0x000fe200078efcff */
[----:B0-----:R-:W-:Y:S01]  /*10e70*/  IMAD R5, R10, R3, R6 ;  /* 0x000000030a057224 */ /* 0x001fe200078e0206 */
[----:B----4-:R-:W-:Y:S06]  /*10e80*/  @!P2 BRA `(.L_x_10930) ;  /* 0x000000000004a947 */ /* 0x010fec0003800000 */
[----:B------:R-:W-:Y:S01]  /*10e90*/  BPT.TRAP 0x1 ;  /* 0x000000040000795c */ /* 0x000fe20000300000 */
.L_x_10930:
        /* <DEDUP_REMOVED lines=18> */
[----:B--2---:R-:W-:Y:S01]  /*10fc0*/  LEA R17, P0, R2, UR4, 0x1 ;  /* 0x0000000402117c11 */ /* 0x004fe2000f8008ff */
[----:B------:R-:W-:-:S05]  /*10fd0*/  IMAD.IADD R6, R3, 0x1, R6 ;  /* 0x0000000103067824 */ /* 0x000fca00078e0206 */
[----:B------:R-:W-:Y:S01]  /*10fe0*/  LEA.HI.X R18, R2, UR5, R6, 0x1, P0 ;  /* 0x0000000502127c11 */ /* 0x000fe200080f0c06 */
[----:B------:R-:W-:Y:S01]  /*10ff0*/  IMAD R6, R23, 0x8, R16 ;  /* 0x0000000817067824 */ /* 0x000fe200078e0210 */
[----:B------:R-:W-:-:S04]  /*11000*/  SHF.L.U32 R2, R26, 0x1f, RZ ;  /* 0x0000001f1a027819 */ /* 0x000fc800000006ff */
[----:B------:R-:W0:Y:S02]  /*11010*/  SYNCS.PHASECHK.TRANS64.TRYWAIT P0, [R6+URZ+0x2d840], R2 ;  /* 0x02d84002060075a7 */ /* 0x000e24000800017f */
[----:B0-----:R-:W-:Y:S05]  /*11020*/  @!P0 BRA `(.L_x_10932) ;  /* 0x0000003000988947 */ /* 0x001fea0003800000 */
.L_x_10984:
[----:B------:R-:W-:Y:S05]  /*11030*/  BSYNC B0 ;  /* 0x0000000000007941 */ /* 0x000fea0003800000 */
.L_x_10931:
[----:B------:R-:W1:Y:S01]  /*11040*/  S2R R9, SR_TID.X ;  /* 0x0000000000097919 */ /* 0x000e620000002100 */
[----:B------:R-:W-:Y:S01]  /*11050*/  ULDC.64 UR4, c[0x0][0x300] ;  /* 0x0000c00000047ab9 */ /* 0x000fe20000000a00 */
[C---:B------:R-:W-:Y:S01]  /*11060*/  LOP3.LUT P4, RZ, R19.reuse, 0x4, RZ, 0xc0, !PT ;  /* 0x0000000413ff7812 */ /* 0x040fe2000788c0ff */
        /* <DEDUP_REMOVED lines=21> */
[----:B------:R-:W0:Y:S01]  /*111c0*/  S2R R9, SR_TID.X ;  /* 0x0000000000097919 */ /* 0x000e220000002100 */
[----:B------:R-:W-:Y:S02]  /*111d0*/  LEA.HI.X R0, R2, UR5, R0, 0x1, P0 ;  /* 0x0000000502007c11 */ /* 0x000fe400080f0c00 */
[----:B------:R-:W-:-:S04]  /*111e0*/  IADD3 R5, -R10, UR36, -R8 ;  /* 0x000000240a057c10 */ /* 0x000fc8000fffe908 */
[----:B------:R-:W-:Y:S01]  /*111f0*/  ISETP.GE.AND P0, PT, R5, 0x1, PT ;  /* 0x000000010500780c */ /* 0x000fe20003f06270 */
[C---:B0-----:R-:W-:Y:S02]  /*11200*/  IMAD.SHL.U32 R10, R9.reuse, 0x8, RZ ;  /* 0x00000008090a7824 */ /* 0x041fe400078e00ff */
[----:B------:R-:W-:-:S03]  /*11210*/  IMAD.SHL.U32 R11, R9, 0x8, RZ ;  /* 0x00000008090b7824 */ /* 0x000fc600078e00ff */
[----:B------:R-:W-:-:S04]  /*11220*/  LOP3.LUT R10, R10, 0xd8, RZ, 0xc0, !PT ;  /* 0x000000d80a0a7812 */ /* 0x000fc800078ec0ff */
[----:B------:R-:W-:Y:S01]  /*11230*/  LOP3.LUT R10, R10, 0x18, R9, 0x78, !PT ;  /* 0x000000180a0a7812 */ /* 0x000fe200078e7809 */
[----:B------:R-:W-:-:S03]  /*11240*/  IMAD.SHL.U32 R9, R9, 0x8, RZ ;  /* 0x0000000809097824 */ /* 0x000fc600078e00ff */
[----:B------:R-:W-:Y:S02]  /*11250*/  LOP3.LUT R10, R10, 0x320, R11, 0xf8, !PT ;  /* 0x000003200a0a7812 */ /* 0x000fe400078ef80b */
[----:B------:R-:W-:-:S03]  /*11260*/  LOP3.LUT R9, R9, 0x18, RZ, 0xc0, !PT ;  /* 0x0000001809097812 */ /* 0x000fc600078ec0ff */
[----:B------:R-:W-:Y:S01]  /*11270*/  IMAD R7, R23, 0x3000, R10 ;  /* 0x0000300017077824 */ /* 0x000fe200078e020a */
[----:B------:R-:W-:Y:S06]  /*11280*/  BRA.DIV UR4, `(.L_x_10933) ;  /* 0x0000003204147947 */ /* 0x000fec000b800000 */
        /* <DEDUP_REMOVED lines=37> */
.L_x_10994:
[----:B------:R-:W-:-:S13]  /*114e0*/  ISETP.GE.AND P0, PT, R5, 0x61, PT ;  /* 0x000000610500780c */ /* 0x000fda0003f06270 */
[----:B0-----:R-:W-:Y:S01]  /*114f0*/  @P0 LEA R2, P1, R9, R14, 0x1 ;  /* 0x0000000e09020211 */ /* 0x001fe200078208ff */
        /* <DEDUP_REMOVED lines=10> */
.L_x_10934:
        /* <DEDUP_REMOVED lines=11> */
.L_x_10935:
        /* <DEDUP_REMOVED lines=14> */
[----:B-1----:R-:W-:Y:S02]  /*11730*/  IMAD.U32 R6, RZ, RZ, UR8 ;  /* 0x00000008ff067e24 */ /* 0x002fe4000f8e00ff */
        /* <DEDUP_REMOVED lines=8> */
.L_x_10937:
[----:B------:R-:W-:Y:S05]  /*117c0*/  BSYNC B6 ;  /* 0x0000000000067941 */ /* 0x000fea0003800000 */
.L_x_10936:
[----:B------:R2:W5:Y:S01]  /*117d0*/  LDL R10, [R1+0xc] ;  /* 0x00000c00010a7983 */ /* 0x0005620000100800 */
[----:B------:R-:W-:Y:S01]  /*117e0*/  UISETP.NE.AND UP0, UPT, UR49, URZ, UPT ;  /* 0x0000003f3100728c */ /* 0x000fe2000bf05270 */
[----:B------:R-:W0:Y:S01]  /*117f0*/  S2R R20, SR_TID.X ;  /* 0x0000000000147919 */ /* 0x000e220000002100 */
[----:B------:R-:W-:Y:S01]  /*11800*/  R2UR UR6, R29 ;  /* 0x000000001d0672ca */ /* 0x000fe200000e0000 */
[----:B------:R-:W-:-:S03]  /*11810*/  ULDC.64 UR8, c[0x0][0x2d8] ;  /* 0x0000b60000087ab9 */ /* 0x000fc60000000a00 */
[----:B------:R-:W-:Y:S01]  /*11820*/  PLOP3.LUT P0, PT, PT, PT, UP0, 0x80, 0x0 ;  /* 0x000000000000781c */ /* 0x000fe20003f0f008 */
[----:B------:R-:W-:Y:S01]  /*11830*/  ULDC UR12, c[0x0][0x448] ;  /* 0x00011200000c7ab9 */ /* 0x000fe20000000800 */
[----:B------:R-:W-:Y:S01]  /*11840*/  R2UR UR7, R22 ;  /* 0x00000000160772ca */ /* 0x000fe200000e0000 */
[----:B------:R-:W-:Y:S01]  /*11850*/  ULDC.64 UR10, c[0x0][0x280] ;  /* 0x0000a000000a7ab9 */ /* 0x000fe20000000a00 */
[C---:B------:R-:W-:Y:S01]  /*11860*/  LOP3.LUT P3, RZ, R19.reuse, 0x400, RZ, 0xc0, !PT ;  /* 0x0000040013ff7812 */ /* 0x040fe2000786c0ff */
[----:B------:R-:W-:Y:S01]  /*11870*/  @UP0 ULDC UR4, c[0x0][0x44c] ;  /* 0x0001130000040ab9 */ /* 0x000fe20000000800 */
[----:B------:R-:W-:Y:S01]  /*11880*/  @UP0 ULDC UR13, c[0x0][0x44c] ;  /* 0x00011300000d0ab9 */ /* 0x000fe20000000800 */
[C---:B------:R-:W-:Y:S02]  /*11890*/  LOP3.LUT P4, RZ, R19.reuse, 0x200, RZ, 0xc0, !PT ;  /* 0x0000020013ff7812 */ /* 0x040fe4000788c0ff */
[----:B------:R-:W-:Y:S02]  /*118a0*/  LOP3.LUT P5, RZ, R19, 0x100, RZ, 0xc0, !PT ;  /* 0x0000010013ff7812 */ /* 0x000fe400078ac0ff */
[C---:B0-----:R-:W-:Y:S01]  /*118b0*/  LOP3.LUT R2, R20.reuse, 0x7f, RZ, 0xc0, !PT ;  /* 0x0000007f14027812 */ /* 0x041fe200078ec0ff */
[----:B------:R-:W-:-:S03]  /*118c0*/  IMAD.SHL.U32 R20, R20, 0x20, RZ ;  /* 0x0000002014147824 */ /* 0x000fc600078e00ff */
[----:B------:R-:W-:Y:S02]  /*118d0*/  SHF.R.U32.HI R2, RZ, 0x2, R2 ;  /* 0x00000002ff027819 */ /* 0x000fe40000011602 */
[----:B------:R-:W-:-:S04]  /*118e0*/  LOP3.LUT R20, R20, 0x60, RZ, 0xc0, !PT ;  /* 0x0000006014147812 */ /* 0x000fc800078ec0ff */
[----:B------:R-:W-:-:S05]  /*118f0*/  LOP3.LUT R2, R2, R20, RZ, 0xfc, !PT ;  /* 0x0000001402027212 */ /* 0x000fca00078efcff */
[----:B-1----:R-:W-:-:S04]  /*11900*/  VIADD R6, R2, UR43 ;  /* 0x0000002b02067c36 */ /* 0x002fc80008000000 */
[----:B------:R-:W-:Y:S01]  /*11910*/  @P0 IMAD.HI.U32 R0, R6, UR4, RZ ;  /* 0x0000000406000c27 */ /* 0x000fe2000f8e00ff */
[----:B------:R-:W-:Y:S01]  /*11920*/  PLOP3.LUT P0, PT, PT, PT, UP0, 0x80, 0x0 ;  /* 0x000000000000781c */ /* 0x000fe20003f0f008 */
[----:B------:R-:W-:Y:S02]  /*11930*/  @UP0 ULDC UR4, c[0x0][0x450] ;  /* 0x0001140000040ab9 */ /* 0x000fe40000000800 */
[----:B------:R-:W-:Y:S01]  /*11940*/  IMAD.MOV.U32 R3, RZ, RZ, R6 ;  /* 0x000000ffff037224 */ /* 0x000fe200078e0006 */
[----:B------:R-:W-:-:S09]  /*11950*/  UIMAD UR6, UR6, UR8, URZ ;  /* 0x00000008060672a4 */ /* 0x000fd2000f8e023f */
[----:B------:R-:W-:Y:S02]  /*11960*/  @P0 SHF.R.U32.HI R3, RZ, UR4, R0 ;  /* 0x00000004ff030c19 */ /* 0x000fe40008011600 */
[----:B------:R-:W-:Y:S01]  /*11970*/  R2UR UR4, R22 ;  /* 0x00000000160472ca */ /* 0x000fe200000e0000 */
[----:B------:R-:W-:Y:S02]  /*11980*/  UIMAD UR7, UR7, UR9, UR6 ;  /* 0x00000009070772a4 */ /* 0x000fe4000f8e0206 */
[----:B------:R-:W-:Y:S01]  /*11990*/  USHF.R.S32.HI UR6, URZ, 0x1f, UR41 ;  /* 0x0000001f3f067899 */ /* 0x000fe20008011429 */
[----:B------:R-:W-:-:S09]  /*119a0*/  SHF.R.S32.HI R0, RZ, 0x1f, R3 ;  /* 0x0000001fff007819 */ /* 0x000fd20000011403 */
[----:B------:R-:W-:-:S03]  /*119b0*/  UIMAD.WIDE.U32 UR4, UR4, UR8, URZ ;  /* 0x00000008040472a5 */ /* 0x000fc6000f8e003f */
[----:B------:R-:W-:Y:S01]  /*119c0*/  ULDC.64 UR8, c[0x0][0x2e0] ;  /* 0x0000b80000087ab9 */ /* 0x000fe20000000a00 */
[----:B------:R-:W-:Y:S02]  /*119d0*/  UIADD3 UR5, UR5, UR7, URZ ;  /* 0x0000000705057290 */ /* 0x000fe4000fffe03f */
[----:B------:R-:W-:Y:S02]  /*119e0*/  UIMAD UR6, UR6, UR8, URZ ;  /* 0x00000008060672a4 */ /* 0x000fe4000f8e023f */
[----:B------:R-:W-:Y:S02]  /*119f0*/  UIMAD.WIDE.U32 UR4, UR41, UR8, UR4 ;  /* 0x00000008290472a5 */ /* 0x000fe4000f8e0004 */
[----:B------:R-:W-:-:S03]  /*11a00*/  UIMAD UR6, UR41, UR9, UR6 ;  /* 0x00000009290672a4 */ /* 0x000fc6000f8e0206 */
[----:B------:R-:W-:Y:S02]  /*11a10*/  ULDC.64 UR8, c[0x0][0x2d0] ;  /* 0x0000b40000087ab9 */ /* 0x000fe40000000a00 */
[----:B------:R-:W-:Y:S01]  /*11a20*/  IMAD R0, R0, UR8, RZ ;  /* 0x0000000800007c24 */ /* 0x000fe2000f8e02ff */
[----:B------:R-:W-:Y:S01]  /*11a30*/  UIADD3 UR5, UR5, UR6, URZ ;  /* 0x0000000605057290 */ /* 0x000fe2000fffe03f */
[----:B------:R-:W-:Y:S02]  /*11a40*/  IMAD.U32 R4, RZ, RZ, UR8 ;  /* 0x00000008ff047e24 */ /* 0x000fe4000f8e00ff */
[C---:B------:R-:W-:Y:S01]  /*11a50*/  IMAD R5, R3.reuse, UR9, R0 ;  /* 0x0000000903057c24 */ /* 0x040fe2000f8e0200 */
[----:B------:R-:W-:Y:S01]  /*11a60*/  ULDC.64 UR6, c[0x0][0x2c8] ;  /* 0x0000b20000067ab9 */ /* 0x000fe20000000a00 */
[----:B------:R-:W-:Y:S02]  /*11a70*/  IMAD.MOV R0, RZ, RZ, -R3 ;  /* 0x000000ffff007224 */ /* 0x000fe400078e0a03 */
[----:B------:R-:W-:-:S04]  /*11a80*/  IMAD.WIDE.U32 R2, R3, R4, UR4 ;  /* 0x0000000403027e25 */ /* 0x000fc8000f8e0004 */
[----:B------:R-:W-:Y:S02]  /*11a90*/  IMAD R0, R0, UR12, R6 ;  /* 0x0000000c00007c24 */ /* 0x000fe4000f8e0206 */
[----:B------:R-:W-:-:S03]  /*11aa0*/  IMAD.IADD R3, R3, 0x1, R5 ;  /* 0x0000000103037824 */ /* 0x000fc600078e0205 */
[----:B------:R-:W-:Y:S01]  /*11ab0*/  SHF.R.S32.HI R5, RZ, 0x1f, R0 ;  /* 0x0000001fff057819 */ /* 0x000fe20000011400 */
[----:B------:R-:W-:-:S04]  /*11ac0*/  IMAD.WIDE.U32 R2, R0, UR6, R2 ;  /* 0x0000000600027c25 */ /* 0x000fc8000f8e0002 */
[----:B------:R-:W-:-:S04]  /*11ad0*/  IMAD R5, R5, UR6, RZ ;  /* 0x0000000605057c24 */ /* 0x000fc8000f8e02ff */
[----:B------:R-:W-:Y:S01]  /*11ae0*/  IMAD R5, R0, UR7, R5 ;  /* 0x0000000700057c24 */ /* 0x000fe2000f8e0205 */
[----:B------:R-:W-:-:S03]  /*11af0*/  LEA R0, P0, R2, UR10, 0x1 ;  /* 0x0000000a02007c11 */ /* 0x000fc6000f8008ff */
[----:B------:R-:W-:-:S05]  /*11b00*/  IMAD.IADD R5, R3, 0x1, R5 ;  /* 0x0000000103057824 */ /* 0x000fca00078e0205 */
[----:B------:R-:W-:Y:S02]  /*11b10*/  LEA.HI.X R5, R2, UR11, R5, 0x1, P0 ;  /* 0x0000000b02057c11 */ /* 0x000fe400080f0c05 */
[----:B------:R-:W-:Y:S01]  /*11b20*/  PLOP3.LUT P0, PT, PT, PT, UP0, 0x80, 0x0 ;  /* 0x000000000000781c */ /* 0x000fe20003f0f008 */
[----:B------:R-:W-:-:S12]  /*11b30*/  VIADD R6, R6, 0x80 ;  /* 0x0000008006067836 */ /* 0x000fd80000000000 */
[----:B------:R-:W-:Y:S01]  /*11b40*/  @P0 IMAD.HI.U32 R3, R6, UR13, RZ ;  /* 0x0000000d06030c27 */ /* 0x000fe2000f8e00ff */
[----:B------:R-:W-:Y:S01]  /*11b50*/  PLOP3.LUT P0, PT, PT, PT, UP0, 0x80, 0x0 ;  /* 0x000000000000781c */ /* 0x000fe20003f0f008 */
[----:B------:R-:W-:Y:S02]  /*11b60*/  @UP0 ULDC UR13, c[0x0][0x450] ;  /* 0x00011400000d0ab9 */ /* 0x000fe40000000800 */
[----:B------:R-:W-:Y:S01]  /*11b70*/  IMAD.MOV.U32 R2, RZ, RZ, R6 ;  /* 0x000000ffff027224 */ /* 0x000fe200078e0006 */
[----:B------:R-:W0:Y:S09]  /*11b80*/  S2R R20, SR_TID.X ;  /* 0x0000000000147919 */ /* 0x000e320000002100 */
[----:B------:R-:W-:-:S05]  /*11b90*/  @P0 SHF.R.U32.HI R2, RZ, UR13, R3 ;  /* 0x0000000dff020c19 */ /* 0x000fca0008011603 */
[----:B------:R-:W-:-:S04]  /*11ba0*/  IMAD.MOV R3, RZ, RZ, -R2 ;  /* 0x000000ffff037224 */ /* 0x000fc800078e0a02 */
[----:B------:R-:W-:Y:S01]  /*11bb0*/  IMAD R6, R3, UR12, R6 ;  /* 0x0000000c03067c24 */ /* 0x000fe2000f8e0206 */
[----:B------:R-:W-:-:S05]  /*11bc0*/  SHF.R.S32.HI R3, RZ, 0x1f, R2 ;  /* 0x0000001fff037819 */ /* 0x000fca0000011402 */
[----:B------:R-:W-:-:S04]  /*11bd0*/  IMAD R3, R3, UR8, RZ ;  /* 0x0000000803037c24 */ /* 0x000fc8000f8e02ff */
[C---:B------:R-:W-:Y:S02]  /*11be0*/  IMAD R7, R2.reuse, UR9, R3 ;  /* 0x0000000902077c24 */ /* 0x040fe4000f8e0203 */
[----:B------:R-:W-:Y:S01]  /*11bf0*/  IMAD.WIDE.U32 R2, R2, R4, UR4 ;  /* 0x0000000402027e25 */ /* 0x000fe2000f8e0004 */
[----:B------:R-:W-:-:S03]  /*11c00*/  SHF.R.S32.HI R4, RZ, 0x1f, R6 ;  /* 0x0000001fff047819 */ /* 0x000fc60000011406 */
[----:B------:R-:W-:Y:S02]  /*11c10*/  IMAD.IADD R3, R3, 0x1, R7 ;  /* 0x0000000103037824 */ /* 0x000fe400078e0207 */
[----:B------:R-:W-:Y:S02]  /*11c20*/  IMAD R4, R4, UR6, RZ ;  /* 0x0000000604047c24 */ /* 0x000fe4000f8e02ff */
[----:B------:R-:W-:-:S04]  /*11c30*/  IMAD.WIDE.U32 R2, R6, UR6, R2 ;  /* 0x0000000606027c25 */ /* 0x000fc8000f8e0002 */
[----:B------:R-:W-:Y:S01]  /*11c40*/  IMAD R7, R6, UR7, R4 ;  /* 0x0000000706077c24 */ /* 0x000fe2000f8e0204 */
[----:B0-----:R-:W-:-:S03]  /*11c50*/  LOP3.LUT R21, R20, 0x7f, RZ, 0xc0, !PT ;  /* 0x0000007f14157812 */ /* 0x001fc600078ec0ff */
[----:B------:R-:W-:Y:S01]  /*11c60*/  IMAD.IADD R6, R3, 0x1, R7 ;  /* 0x0000000103067824 */ /* 0x000fe200078e0207 */
[----:B------:R-:W-:Y:S01]  /*11c70*/  LEA R7, P0, R2, UR10, 0x1 ;  /* 0x0000000a02077c11 */ /* 0x000fe2000f8008ff */
[----:B------:R-:W-:Y:S01]  /*11c80*/  IMAD.SHL.U32 R20, R20, 0x8, RZ ;  /* 0x0000000814147824 */ /* 0x000fe200078e00ff */
[----:B------:R-:W-:Y:S02]  /*11c90*/  UMOV UR4, 0xffffffff ;  /* 0xffffffff00047882 */ /* 0x000fe40000000000 */
[----:B------:R-:W-:Y:S02]  /*11ca0*/  LEA.HI.X R6, R2, UR11, R6, 0x1, P0 ;  /* 0x0000000b02067c11 */ /* 0x000fe400080f0c06 */
[----:B------:R-:W-:Y:S02]  /*11cb0*/  LOP3.LUT R20, R20, 0x18, RZ, 0xc0, !PT ;  /* 0x0000001814147812 */ /* 0x000fe400078ec0ff */
[----:B------:R-:W-:Y:S01]  /*11cc0*/  SHF.R.U32.HI R21, RZ, 0x2, R21 ;  /* 0x00000002ff157819 */ /* 0x000fe20000011615 */
[----:B--2---:R-:W-:Y:S06]  /*11cd0*/  BRA.DIV UR4, `(.L_x_10938) ;  /* 0x0000002a04e47947 */ /* 0x004fec000b800000 */
[----:B------:R-:W0:Y:S01]  /*11ce0*/  SHFL.IDX PT, R3, R0, RZ, 0x1c1f ;  /* 0x001c1fff00037589 */ /* 0x000e2200000e0000 */
[----:B------:R-:W-:-:S03]  /*11cf0*/  VIADD R4, R21, UR43 ;  /* 0x0000002b15047c36 */ /* 0x000fc60008000000 */
        /* <DEDUP_REMOVED lines=9> */
[----:B-----5:R-:W-:Y:S04]  /*11d90*/  @!P0 LDGSTS.E.BYPASS.LTC128B.128 [R10+0xc400], desc[UR52][R2.64], !P3 ;  /* 0x0c400000020a8fae */ /* 0x020fe8000d901d74 */
[----:B------:R-:W-:Y:S04]  /*11da0*/  @!P0 LDGSTS.E.BYPASS.LTC128B.128 [R10+0xf400], desc[UR52][R2.64+0x40], !P4 ;  /* 0x0f400040020a8fae */ /* 0x000fe8000e101d74 */
[----:B------:R0:W-:Y:S01]  /*11db0*/  @!P0 LDGSTS.E.BYPASS.LTC128B.128 [R10+0x12400], desc[UR52][R2.64+0x80], !P5 ;  /* 0x12400080020a8fae */ /* 0x0001e2000e901d74 */
[----:B------:R-:W-:Y:S01]  /*11dc0*/  ISETP.GE.AND P0, PT, R8, UR37, PT ;  /* 0x0000002508007c0c */ /* 0x000fe2000bf06270 */
        /* <DEDUP_REMOVED lines=11> */
[----:B------:R-:W-:-:S03]  /*11e80*/  ISETP.GE.AND P0, PT, R8, UR37, PT ;  /* 0x0000002508007c0c */ /* 0x000fc6000bf06270 */
[----:B0-----:R-:W0:Y:S04]  /*11e90*/  SHFL.IDX PT, R3, R0, 0x2, 0x1c1f ;  /* 0x005c1f0000037f89 */ /* 0x001e2800000e0000 */
[----:B------:R-:W1:Y:S04]  /*11ea0*/  SHFL.IDX PT, R2, R5, 0x2, 0x1c1f ;  /* 0x005c1f0005027f89 */ /* 0x000e6800000e0000 */
[----:B------:R-:W2:Y:S04]  /*11eb0*/  SHFL.IDX PT, R0, R0, 0x3, 0x1c1f ;  /* 0x007c1f0000007f89 */ /* 0x000ea800000e0000 */
[----:B------:R-:W3:Y:S01]  /*11ec0*/  SHFL.IDX PT, R5, R5, 0x3, 0x1c1f ;  /* 0x007c1f0005057f89 */ /* 0x000ee200000e0000 */
        /* <DEDUP_REMOVED lines=8> */
[----:B0-----:R-:W-:-:S05]  /*11f50*/  VIADD R2, R4, 0x60 ;  /* 0x0000006004027836 */ /* 0x001fca0000000000 */
[----:B------:R-:W-:-:S13]  /*11f60*/  ISETP.GE.AND P0, PT, R2, UR37, PT ;  /* 0x0000002502007c0c */ /* 0x000fda000bf06270 */
[----:B--2---:R-:W-:Y:S02]  /*11f70*/  @!P0 LEA R8, P1, R20, R0, 0x1 ;  /* 0x0000000014088211 */ /* 0x004fe400078208ff */
[----:B------:R-:W-:Y:S03]  /*11f80*/  SHFL.IDX PT, R0, R6, RZ, 0x1c1f ;  /* 0x001c1fff06007589 */ /* 0x000fe600000e0000 */
[----:B---3--:R-:W-:Y:S01]  /*11f90*/  @!P0 IMAD.X R9, RZ, RZ, R5, P1 ;  /* 0x000000ffff098224 */ /* 0x008fe200008e0605 */
[----:B------:R-:W-:Y:S01]  /*11fa0*/  SHFL.IDX PT, R6, R6, 0x1, 0x1c1f ;  /* 0x003c1f0006067f89 */ /* 0x000fe200000e0000 */
[----:B------:R-:W-:Y:S02]  /*11fb0*/  @!P0 IMAD.MOV.U32 R2, RZ, RZ, R8 ;  /* 0x000000ffff028224 */ /* 0x000fe400078e0008 */
[----:B------:R-:W-:-:S05]  /*11fc0*/  @!P0 IMAD.MOV.U32 R3, RZ, RZ, R9 ;  /* 0x000000ffff038224 */ /* 0x000fca00078e0009 */
[----:B------:R-:W-:Y:S04]  /*11fd0*/  @!P0 LDGSTS.E.BYPASS.LTC128B.128 [R10+0xdc00], desc[UR52][R2.64], !P3 ;  /* 0x0dc00000020a8fae */ /* 0x000fe8000d901d74 */
[----:B------:R-:W-:Y:S04]  /*11fe0*/  @!P0 LDGSTS.E.BYPASS.LTC128B.128 [R10+0x10c00], desc[UR52][R2.64+0x40], !P4 ;  /* 0x10c00040020a8fae */ /* 0x000fe8000e101d74 */
[----:B------:R0:W-:Y:S04]  /*11ff0*/  @!P0 LDGSTS.E.BYPASS.LTC128B.128 [R10+0x13c00], desc[UR52][R2.64+0x80], !P5 ;  /* 0x13c00080020a8fae */ /* 0x0001e8000e901d74 */
[----:B0-----:R-:W0:Y:S01]  /*12000*/  SHFL.IDX PT, R2, R7, RZ, 0x1c1f ;  /* 0x001c1fff07027589 */ /* 0x001e2200000e0000 */
[----:B------:R-:W-:-:S05]  /*12010*/  VIADD R3, R4, 0x80 ;  /* 0x0000008004037836 */ /* 0x000fca0000000000 */
[----:B------:R-:W-:-:S13]  /*12020*/  ISETP.GE.AND P0, PT, R3, UR37, PT ;  /* 0x0000002503007c0c */ /* 0x000fda000bf06270 */
[----:B0-----:R-:W-:-:S05]  /*12030*/  @!P0 LEA R5, P1, R20, R2, 0x1 ;  /* 0x0000000214058211 */ /* 0x001fca00078208ff */
[----:B------:R-:W-:Y:S02]  /*12040*/  @!P0 IMAD.X R0, RZ, RZ, R0, P1 ;  /* 0x000000ffff008224 */ /* 0x000fe400008e0600 */
[----:B------:R-:W-:Y:S02]  /*12050*/  @!P0 IMAD.MOV.U32 R2, RZ, RZ, R5 ;  /* 0x000000ffff028224 */ /* 0x000fe400078e0005 */
[----:B------:R-:W-:-:S05]  /*12060*/  @!P0 IMAD.MOV.U32 R3, RZ, RZ, R0 ;  /* 0x000000ffff038224 */ /* 0x000fca00078e0000 */
[----:B------:R0:W-:Y:S04]  /*12070*/  @!P0 LDGSTS.E.BYPASS.LTC128B.128 [R10+0xe400], desc[UR52][R2.64], !P3 ;  /* 0x0e400000020a8fae */ /* 0x0001e8000d901d74 */
[----:B------:R0:W-:Y:S04]  /*12080*/  @!P0 LDGSTS.E.BYPASS.LTC128B.128 [R10+0x11400], desc[UR52][R2.64+0x40], !P4 ;  /* 0x11400040020a8fae */ /* 0x0001e8000e101d74 */
[----:B------:R0:W-:Y:S02]  /*12090*/  @!P0 LDGSTS.E.BYPASS.LTC128B.128 [R10+0x14400], desc[UR52][R2.64+0x80], !P5 ;  /* 0x14400080020a8fae */ /* 0x0001e4000e901d74 */
.L_x_11007:
[----:B------:R-:W-:-:S05]  /*120a0*/  VIADD R4, R4, 0xa0 ;  /* 0x000000a004047836 */ /* 0x000fca0000000000 */
[----:B------:R-:W-:-:S13]  /*120b0*/  ISETP.GE.AND P0, PT, R4, UR37, PT ;  /* 0x0000002504007c0c */ /* 0x000fda000bf06270 */
[----:B0-----:R-:W-:-:S05]  /*120c0*/  @!P0 LEA R2, P1, R20, R14, 0x1 ;  /* 0x0000000e14028211 */ /* 0x001fca00078208ff */
[----:B------:R-:W-:-:S05]  /*120d0*/  @!P0 IMAD.X R3, RZ, RZ, R6, P1 ;  /* 0x000000ffff038224 */ /* 0x000fca00008e0606 */
        /* <DEDUP_REMOVED lines=8> */
.L_x_10939:
        /* <DEDUP_REMOVED lines=18> */
.L_x_11008:
[----:B------:R-:W-:Y:S05]  /*12280*/  BSYNC B0 ;  /* 0x0000000000007941 */ /* 0x000fea0003800000 */
.L_x_10940:
        /* <DEDUP_REMOVED lines=9> */
.L_x_10955:
[----:B------:R-:W2:Y:S01]  /*12320*/  LDL R8, [R1+0x8] ;  /* 0x0000080001087983 */ /* 0x000ea20000100800 */
[----:B------:R-:W1:Y:S03]  /*12330*/  LDC R4, c[0x0][0x430] ;  /* 0x00010c00ff047b82 */ /* 0x000e660000000800 */
[----:B------:R-:W3:Y:S04]  /*12340*/  LDL R6, [R1+0x4] ;  /* 0x0000040001067983 */ /* 0x000ee80000100800 */
[----:B------:R-:W4:Y:S01]  /*12350*/  LDL R7, [R1] ;  /* 0x0000000001077983 */ /* 0x000f220000100800 */
[----:B0-----:R-:W0:Y:S01]  /*12360*/  S2R R3, SR_TID.X ;  /* 0x0000000000037919 */ /* 0x001e220000002100 */
[----:B-1----:R-:W-:-:S13]  /*12370*/  ISETP.NE.AND P0, PT, R4, 0x1, PT ;  /* 0x000000010400780c */ /* 0x002fda0003f05270 */
[----:B------:R-:W1:Y:S01]  /*12380*/  @P0 LDC R4, c[0x0][0x434] ;  /* 0x00010d00ff040b82 */ /* 0x000e620000000800 */
[----:B0-----:R-:W-:-:S04]  /*12390*/  LOP3.LUT R2, R3, 0x7f, RZ, 0xc0, !PT ;  /* 0x0000007f03027812 */ /* 0x001fc800078ec0ff */
[----:B------:R-:W-:-:S03]  /*123a0*/  SHF.R.U32.HI R5, RZ, 0x2, R2 ;  /* 0x00000002ff057819 */ /* 0x000fc60000011602 */
[----:B------:R-:W0:Y:S01]  /*123b0*/  @P0 LDC R2, c[0x0][0x438] ;  /* 0x00010e00ff020b82 */ /* 0x000e220000000800 */
[----:B------:R-:W-:Y:S02]  /*123c0*/  IMAD.SHL.U32 R3, R3, 0x20, RZ ;  /* 0x0000002003037824 */ /* 0x000fe400078e00ff */
[----:B------:R-:W-:-:S03]  /*123d0*/  IMAD R5, R0, 0x80, R5 ;  /* 0x0000008000057824 */ /* 0x000fc600078e0205 */
[----:B------:R-:W-:Y:S01]  /*123e0*/  LOP3.LUT R3, R3, 0x60, RZ, 0xc0, !PT ;  /* 0x0000006003037812 */ /* 0x000fe200078ec0ff */
[----:B------:R-:W-:Y:S05]  /*123f0*/  YIELD ;  /* 0x0000000000007946 */ /* 0x000fea0003800000 */
[----:B------:R-:W-:Y:S01]  /*12400*/  ULDC.64 UR4, c[0x0][0x428] ;  /* 0x00010a0000047ab9 */ /* 0x000fe20000000a00 */
[----:B--2---:R-:W-:-:S05]  /*12410*/  IADD3 R5, R3, R5, R8 ;  /* 0x0000000503057210 */ /* 0x004fca0007ffe008 */
[----:B-1----:R-:W-:-:S04]  /*12420*/  @P0 IMAD.HI.U32 R3, R5, R4, RZ ;  /* 0x0000000405030227 */ /* 0x002fc800078e00ff */
[----:B------:R-:W-:Y:S01]  /*12430*/  IMAD.MOV.U32 R4, RZ, RZ, R5 ;  /* 0x000000ffff047224 */ /* 0x000fe200078e0005 */
[----:B0-----:R-:W-:Y:S01]  /*12440*/  @P0 SHF.R.U32.HI R4, RZ, R2, R3 ;  /* 0x00000002ff040219 */ /* 0x001fe20000011603 */
        /* <DEDUP_REMOVED lines=24> */
.L_x_10943:
[----:B------:R-:W-:Y:S01]  /*125d0*/  IMAD R6, R23, 0x8, R16 ;  /* 0x0000000817067824 */ /* 0x000fe200078e0210 */
[----:B------:R-:W-:Y:S01]  /*125e0*/  SHF.L.U32 R0, R26, 0x1f, RZ ;  /* 0x0000001f1a007819 */ /* 0x000fe200000006ff */
[----:B------:R-:W-:Y:S03]  /*125f0*/  BSSY B1, `(.L_x_10944) ;  /* 0x0000003000017945 */ /* 0x000fe60003800000 */
[----:B------:R-:W0:Y:S02]  /*12600*/  SYNCS.PHASECHK.TRANS64.TRYWAIT P0, [R6+URZ+0x2d840], R0 ;  /* 0x02d84000060075a7 */ /* 0x000e24000800017f */
[----:B0-----:R-:W-:Y:S05]  /*12610*/  @!P0 BRA `(.L_x_10945) ;  /* 0x0000002800b48947 */ /* 0x001fea0003800000 */
.L_x_11009:
[----:B------:R-:W-:Y:S05]  /*12620*/  BSYNC B1 ;  /* 0x0000000000017941 */ /* 0x000fea0003800000 */
.L_x_10944:
[----:B------:R-:W1:Y:S01]  /*12630*/  S2R R12, SR_TID.X ;  /* 0x00000000000c7919 */ /* 0x000e620000002100 */
[----:B------:R-:W-:Y:S01]  /*12640*/  SHF.R.S32.HI R21, RZ, 0x1f, R5 ;  /* 0x0000001fff157819 */ /* 0x000fe20000011405 */
[----:B------:R-:W-:Y:S01]  /*12650*/  ULDC.64 UR4, c[0x0][0x300] ;  /* 0x0000c00000047ab9 */ /* 0x000fe20000000a00 */
[----:B------:R-:W-:Y:S01]  /*12660*/  LOP3.LUT P3, RZ, R19, 0x4, RZ, 0xc0, !PT ;  /* 0x0000000413ff7812 */ /* 0x000fe2000786c0ff */
[----:B------:R-:W-:Y:S01]  /*12670*/  IMAD.WIDE.U32 R2, R5, UR4, RZ ;  /* 0x0000000405027c25 */ /* 0x000fe2000f8e00ff */
[C---:B------:R-:W-:Y:S02]  /*12680*/  LOP3.LUT P2, RZ, R19.reuse, 0x2, RZ, 0xc0, !PT ;  /* 0x0000000213ff7812 */ /* 0x040fe4000784c0ff */
[----:B------:R-:W-:Y:S01]  /*12690*/  LOP3.LUT P1, RZ, R19, 0x1, RZ, 0xc0, !PT ;  /* 0x0000000113ff7812 */ /* 0x000fe2000782c0ff */
        /* <DEDUP_REMOVED lines=10> */
[----:B-1----:R-:W-:Y:S02]  /*12740*/  IMAD.SHL.U32 R8, R12, 0x8, RZ ;  /* 0x000000080c087824 */ /* 0x002fe400078e00ff */
[C---:B------:R-:W-:Y:S02]  /*12750*/  IMAD R0, R22.reuse, UR5, R0 ;  /* 0x0000000516007c24 */ /* 0x040fe4000f8e0200 */
[----:B------:R-:W-:Y:S01]  /*12760*/  IMAD.WIDE.U32 R2, R22, UR4, R2 ;  /* 0x0000000416027c25 */ /* 0x000fe2000f8e0002 */
[----:B------:R-:W-:Y:S01]  /*12770*/  LOP3.LUT R8, R8, 0xd8, RZ, 0xc0, !PT ;  /* 0x000000d808087812 */ /* 0x000fe200078ec0ff */
[----:B------:R-:W-:-:S02]  /*12780*/  ULDC.64 UR4, c[0x0][0x2e8] ;  /* 0x0000ba0000047ab9 */ /* 0x000fc40000000a00 */
[----:B------:R-:W-:Y:S01]  /*12790*/  IMAD.SHL.U32 R11, R12, 0x8, RZ ;  /* 0x000000080c0b7824 */ /* 0x000fe200078e00ff */
[----:B------:R-:W-:Y:S01]  /*127a0*/  LOP3.LUT R8, R8, 0x18, R12, 0x78, !PT ;  /* 0x0000001808087812 */ /* 0x000fe200078e780c */
[----:B------:R-:W-:Y:S01]  /*127b0*/  IMAD.IADD R0, R0, 0x1, R3 ;  /* 0x0000000100007824 */ /* 0x000fe200078e0203 */
[----:B------:R-:W-:Y:S01]  /*127c0*/  LEA R7, P0, R2, UR4, 0x1 ;  /* 0x0000000402077c11 */ /* 0x000fe2000f8008ff */
[----:B------:R-:W-:Y:S01]  /*127d0*/  UMOV UR4, 0xffffffff ;  /* 0xffffffff00047882 */ /* 0x000fe20000000000 */
[----:B------:R-:W-:Y:S02]  /*127e0*/  LOP3.LUT R8, R8, 0x320, R11, 0xf8, !PT ;  /* 0x0000032008087812 */ /* 0x000fe400078ef80b */
[----:B------:R-:W-:-:S03]  /*127f0*/  LEA.HI.X R10, R2, UR5, R0, 0x1, P0 ;  /* 0x00000005020a7c11 */ /* 0x000fc600080f0c00 */
[----:B------:R-:W-:Y:S01]  /*12800*/  IMAD R8, R23, 0x3000, R8 ;  /* 0x0000300017087824 */ /* 0x000fe200078e0208 */
[----:B------:R-:W-:Y:S06]  /*12810*/  BRA.DIV UR4, `(.L_x_10946) ;  /* 0x0000002a04487947 */ /* 0x000fec000b800000 */
[----:B------:R-:W0:Y:S01]  /*12820*/  S2R R3, SR_TID.X ;  /* 0x0000000000037919 */ /* 0x000e220000002100 */
[----:B------:R-:W-:Y:S01]  /*12830*/  IMAD R8, R8, 0x2, R16 ;  /* 0x0000000208087824 */ /* 0x000fe200078e0210 */
        /* <DEDUP_REMOVED lines=26> */
.L_x_11019:
        /* <DEDUP_REMOVED lines=10> */
.L_x_10947:
        /* <DEDUP_REMOVED lines=11> */
.L_x_10948:
[----:B------:R1:W-:Y:S01]  /*12b30*/  SYNCS.ARRIVE.TRANS64.A1T0 RZ, [R6+URZ+0x2d830], RZ ;  /* 0x02d830ff06ff79a7 */ /* 0x0003e2000810003f */
[----:B------:R-:W-:Y:S05]  /*12b40*/  @!P2 BRA `(.L_x_10949) ;  /* 0x000000000004a947 */ /* 0x000fea0003800000 */
[----:B------:R-:W-:Y:S01]  /*12b50*/  BPT.TRAP 0x1 ;  /* 0x000000040000795c */ /* 0x000fe20000300000 */
.L_x_10949:
[----:B------:R-:W-:Y:S01]  /*12b60*/  SHF.L.U32 R2, R20, 0x1f, RZ ;  /* 0x0000001f14027819 */ /* 0x000fe200000006ff */
[----:B-1----:R-:W-:Y:S01]  /*12b70*/  IMAD R6, R9, 0x8, R16 ;  /* 0x0000000809067824 */ /* 0x002fe200078e0210 */
[----:B------:R-:W-:Y:S03]  /*12b80*/  BSSY B1, `(.L_x_10950) ;  /* 0x0000003000017945 */ /* 0x000fe60003800000 */
[----:B------:R-:W1:Y:S02]  /*12b90*/  SYNCS.PHASECHK.TRANS64.TRYWAIT P0, [R6+URZ+0x2d860], R2 ;  /* 0x02d86002060075a7 */ /* 0x000e64000800017f */
[----:B-1----:R-:W-:Y:S05]  /*12ba0*/  @!P0 BRA `(.L_x_10951) ;  /* 0x0000002800a88947 */ /* 0x002fea0003800000 */
.L_x_11020:
[----:B------:R-:W-:Y:S05]  /*12bb0*/  BSYNC B1 ;  /* 0x0000000000017941 */ /* 0x000fea0003800000 */
.L_x_10950:
[----:B------:R-:W0:Y:S01]  /*12bc0*/  S2R R3, SR_TID.X ;  /* 0x0000000000037919 */ /* 0x000e220000002100 */
[----:B-1----:R-:W-:Y:S01]  /*12bd0*/  IMAD.MOV.U32 R2, RZ, RZ, -0x80 ;  /* 0xffffff80ff027424 */ /* 0x002fe200078e00ff */
[----:B------:R-:W-:Y:S01]  /*12be0*/  UMOV UR4, 0xffffffff ;  /* 0xffffffff00047882 */ /* 0x000fe20000000000 */
[C---:B------:R-:W-:Y:S02]  /*12bf0*/  LOP3.LUT P3, RZ, R19.reuse, 0x20, RZ, 0xc0, !PT ;  /* 0x0000002013ff7812 */ /* 0x040fe4000786c0ff */
[----:B------:R-:W-:Y:S01]  /*12c00*/  IMAD R2, R28, R2, UR36 ;  /* 0x000000241c027e24 */ /* 0x000fe2000f8e0202 */
[C---:B------:R-:W-:Y:S02]  /*12c10*/  LOP3.LUT P2, RZ, R19.reuse, 0x10, RZ, 0xc0, !PT ;  /* 0x0000001013ff7812 */ /* 0x040fe4000784c0ff */
[----:B------:R-:W-:Y:S01]  /*12c20*/  LOP3.LUT P1, RZ, R19, 0x8, RZ, 0xc0, !PT ;  /* 0x0000000813ff7812 */ /* 0x000fe2000782c0ff */
[C---:B0-----:R-:W-:Y:S02]  /*12c30*/  IMAD.SHL.U32 R7, R3.reuse, 0x8, RZ ;  /* 0x0000000803077824 */ /* 0x041fe400078e00ff */
[----:B------:R-:W-:-:S03]  /*12c40*/  IMAD.SHL.U32 R8, R3, 0x8, RZ ;  /* 0x0000000803087824 */ /* 0x000fc600078e00ff */
[----:B------:R-:W-:-:S04]  /*12c50*/  LOP3.LUT R7, R7, 0xd8, RZ, 0xc0, !PT ;  /* 0x000000d807077812 */ /* 0x000fc800078ec0ff */
[----:B------:R-:W-:Y:S02]  /*12c60*/  LOP3.LUT R7, R7, 0x18, R3, 0x78, !PT ;  /* 0x0000001807077812 */ /* 0x000fe400078e7803 */
[----:B------:R-:W-:Y:S02]  /*12c70*/  LOP3.LUT R3, R3, 0x7f, RZ, 0xc0, !PT ;  /* 0x0000007f03037812 */ /* 0x000fe400078ec0ff */
[----:B------:R-:W-:Y:S02]  /*12c80*/  LOP3.LUT R7, R7, 0x320, R8, 0xf8, !PT ;  /* 0x0000032007077812 */ /* 0x000fe400078ef808 */
[----:B------:R-:W-:-:S03]  /*12c90*/  SHF.R.U32.HI R3, RZ, 0x2, R3 ;  /* 0x00000002ff037819 */ /* 0x000fc60000011603 */
[----:B------:R-:W-:Y:S02]  /*12ca0*/  IMAD R7, R9, 0x3000, R7 ;  /* 0x0000300009077824 */ /* 0x000fe400078e0207 */
[----:B------:R-:W-:Y:S01]  /*12cb0*/  IMAD.IADD R8, R2, 0x1, -R3 ;  /* 0x0000000102087824 */ /* 0x000fe200078e0a03 */
[----:B------:R-:W-:Y:S06]  /*12cc0*/  BRA.DIV UR4, `(.L_x_10952) ;  /* 0x0000002a04747947 */ /* 0x000fec000b800000 */
[----:B------:R-:W0:Y:S01]  /*12cd0*/  SHFL.IDX PT, R2, R17, RZ, 0x1c1f ;  /* 0x001c1fff11027589 */ /* 0x000e2200000e0000 */
        /* <DEDUP_REMOVED lines=33> */
.L_x_11030:
        /* <DEDUP_REMOVED lines=31> */
.L_x_10953:
        /* <DEDUP_REMOVED lines=11> */
.L_x_10954:
        /* <DEDUP_REMOVED lines=8> */
.L_x_10942:
        /* <DEDUP_REMOVED lines=16> */
[----:B0-----:R-:W-:-:S05]  /*13310*/  IADD3 R0, R0, UR46, R7 ;  /* 0x0000002e00007c10 */ /* 0x001fca000fffe007 */
[----:B------:R1:W-:Y:S02]  /*13320*/  STL [R1+0x10], R0 ;  /* 0x0000100001007387 */ /* 0x0003e40000100800 */
.L_x_10957:
[----:B------:R-:W-:Y:S05]  /*13330*/  BSYNC B0 ;  /* 0x0000000000007941 */ /* 0x000fea0003800000 */
.L_x_10956:
[----:B-1----:R-:W-:-:S05]  /*13340*/  IMAD.U32 R0, RZ, RZ, UR47 ;  /* 0x0000002fff007e24 */ /* 0x002fca000f8e00ff */
[----:B------:R-:W-:-:S13]  /*13350*/  ISETP.NE.AND P0, PT, R0, 0x3, PT ;  /* 0x000000030000780c */ /* 0x000fda0003f05270 */
[----:B------:R-:W-:Y:S05]  /*13360*/  @!P0 BRA `(.L_x_10958) ;  /* 0x0000000000048947 */ /* 0x000fea0003800000 */
[----:B------:R-:W-:Y:S01]  /*13370*/  BPT.TRAP 0x1 ;  /* 0x000000040000795c */ /* 0x000fe20000300000 */
.L_x_10958:
[----:B------:R-:W-:Y:S01]  /*13380*/  IMAD R4, R23, 0x8, R16 ;  /* 0x0000000817047824 */ /* 0x000fe200078e0210 */
[----:B0-----:R-:W-:Y:S01]  /*13390*/  SHF.L.U32 R3, R26, 0x1f, RZ ;  /* 0x0000001f1a037819 */ /* 0x001fe200000006ff */
[----:B------:R-:W-:Y:S03]  /*133a0*/  BSSY B0, `(.L_x_10959) ;  /* 0x0000003000007945 */ /* 0x000fe60003800000 */
[----:B------:R-:W0:Y:S02]  /*133b0*/  SYNCS.PHASECHK.TRANS64.TRYWAIT P0, [R4+URZ+0x2d860], R3 ;  /* 0x02d86003040075a7 */ /* 0x000e24000800017f */
[----:B0-----:R-:W-:Y:S05]  /*133c0*/  @!P0 BRA `(.L_x_10960) ;  /* 0x0000002800188947 */ /* 0x001fea0003800000 */
.L_x_11031:
[----:B------:R-:W-:Y:S05]  /*133d0*/  BSYNC B0 ;  /* 0x0000000000007941 */ /* 0x000fea0003800000 */
.L_x_10959:
[----:B------:R-:W1:Y:S01]  /*133e0*/  S2R R7, SR_TID.X ;  /* 0x0000000000077919 */ /* 0x000e620000002100 */
[----:B------:R-:W-:Y:S01]  /*133f0*/  IMAD.MOV.U32 R5, RZ, RZ, -0x80 ;  /* 0xffffff80ff057424 */ /* 0x000fe200078e00ff */
[----:B------:R-:W-:Y:S01]  /*13400*/  UMOV UR4, 0xffffffff ;  /* 0xffffffff00047882 */ /* 0x000fe20000000000 */
[C---:B------:R-:W-:Y:S02]  /*13410*/  LOP3.LUT P4, RZ, R19.reuse, 0x20, RZ, 0xc0, !PT ;  /* 0x0000002013ff7812 */ /* 0x040fe4000788c0ff */
[----:B------:R-:W-:Y:S01]  /*13420*/  IMAD R5, R24, R5, UR36 ;  /* 0x0000002418057e24 */ /* 0x000fe2000f8e0205 */
[C---:B------:R-:W-:Y:S02]  /*13430*/  LOP3.LUT P3, RZ, R19.reuse, 0x10, RZ, 0xc0, !PT ;  /* 0x0000001013ff7812 */ /* 0x040fe4000786c0ff */
[----:B------:R-:W-:Y:S01]  /*13440*/  LOP3.LUT P1, RZ, R19, 0x8, RZ, 0xc0, !PT ;  /* 0x0000000813ff7812 */ /* 0x000fe2000782c0ff */
[C---:B-1----:R-:W-:Y:S01]  /*13450*/  IMAD.SHL.U32 R0, R7.reuse, 0x8, RZ ;  /* 0x0000000807007824 */ /* 0x042fe200078e00ff */
[C---:B------:R-:W-:Y:S01]  /*13460*/  LOP3.LUT R6, R7.reuse, 0x7f, RZ, 0xc0, !PT ;  /* 0x0000007f07067812 */ /* 0x040fe200078ec0ff */
[----:B------:R-:W-:-:S03]  /*13470*/  IMAD.SHL.U32 R2, R7, 0x8, RZ ;  /* 0x0000000807027824 */ /* 0x000fc600078e00ff */
[----:B------:R-:W-:Y:S02]  /*13480*/  LOP3.LUT R0, R0, 0xd8, RZ, 0xc0, !PT ;  /* 0x000000d800007812 */ /* 0x000fe400078ec0ff */
[----:B------:R-:W-:Y:S02]  /*13490*/  SHF.R.U32.HI R6, RZ, 0x2, R6 ;  /* 0x00000002ff067819 */ /* 0x000fe40000011606 */
[----:B------:R-:W-:-:S03]  /*134a0*/  LOP3.LUT R0, R0, 0x18, R7, 0x78, !PT ;  /* 0x0000001800007812 */ /* 0x000fc600078e7807 */
[----:B------:R-:W-:Y:S01]  /*134b0*/  IMAD.IADD R5, R5, 0x1, -R6 ;  /* 0x0000000105057824 */ /* 0x000fe200078e0a06 */
[----:B------:R-:W-:-:S05]  /*134c0*/  LOP3.LUT R0, R0, 0x320, R2, 0xf8, !PT ;  /* 0x0000032000007812 */ /* 0x000fca00078ef802 */
[----:B------:R-:W-:Y:S01]  /*134d0*/  IMAD R7, R23, 0x3000, R0 ;  /* 0x0000300017077824 */ /* 0x000fe200078e0200 */
[----:B------:R-:W-:Y:S06]  /*134e0*/  BRA.DIV UR4, `(.L_x_10961) ;  /* 0x0000002604e47947 */ /* 0x000fec000b800000 */
[----:B------:R-:W1:Y:S01]  /*134f0*/  S2R R2, SR_TID.X ;  /* 0x0000000000027919 */ /* 0x000e620000002100 */
[----:B------:R-:W2:Y:S04]  /*13500*/  SHFL.IDX PT, R14, R17, RZ, 0x1c1f ;  /* 0x001c1fff110e7589 */ /* 0x000ea800000e0000 */
[----:B------:R-:W0:Y:S01]  /*13510*/  SHFL.IDX PT, R0, R18, RZ, 0x1c1f ;  /* 0x001c1fff12007589 */ /* 0x000e2200000e0000 */
[----:B-1----:R-:W-:-:S05]  /*13520*/  IMAD.SHL.U32 R2, R2, 0x8, RZ ;  /* 0x0000000802027824 */ /* 0x002fca00078e00ff */
[----:B------:R-:W-:-:S05]  /*13530*/  LOP3.LUT R2, R2, 0x18, RZ, 0xc0, !PT ;  /* 0x0000001802027812 */ /* 0x000fca00078ec0ff */
[----:B------:R-:W-:-:S05]  /*13540*/  IMAD.SHL.U32 R6, R2, 0x2, RZ ;  /* 0x0000000202067824 */ /* 0x000fca00078e00ff */
[----:B--2---:R-:W-:Y:S02]  /*13550*/  IADD3 R2, P0, R14, R6, RZ ;  /* 0x000000060e027210 */ /* 0x004fe40007f1e0ff */
[----:B------:R-:W1:Y:S03]  /*13560*/  SHFL.IDX PT, R14, R17, 0x1, 0x1c1f ;  /* 0x003c1f00110e7f89 */ /* 0x000e6600000e0000 */
[----:B0-----:R-:W-:Y:S01]  /*13570*/  IMAD.X R3, RZ, RZ, R0, P0 ;  /* 0x000000ffff037224 */ /* 0x001fe200000e0600 */
[----:B------:R-:W-:Y:S01]  /*13580*/  ISETP.LT.OR P0, PT, R5, 0x1, P4 ;  /* 0x000000010500780c */ /* 0x000fe20002701670 */
[----:B------:R-:W-:Y:S02]  /*13590*/  IMAD R0, R7, 0x2, R16 ;  /* 0x0000000207007824 */ /* 0x000fe400078e0210 */
[----:B------:R-:W-:Y:S10]  /*135a0*/  SHFL.IDX PT, R7, R18, 0x3, 0x1c1f ;  /* 0x007c1f0012077f89 */ /* 0x000ff400000e0000 */
        /* <DEDUP_REMOVED lines=25> */
.L_x_11041:
        /* <DEDUP_REMOVED lines=13> */
.L_x_10962:
        /* <DEDUP_REMOVED lines=11> */
.L_x_10963:
[----:B------:R2:W-:Y:S01]  /*138c0*/  SYNCS.ARRIVE.TRANS64.A1T0 RZ, [R4+URZ+0x2d850], RZ ;  /* 0x02d850ff04ff79a7 */ /* 0x0005e2000810003f */
[----:B------:R-:W-:-:S05]  /*138d0*/  VIADD R23, R23, 0x1 ;  /* 0x0000000117177836 */ /* 0x000fca0000000000 */
[----:B------:R-:W-:-:S04]  /*138e0*/  ISETP.NE.AND P0, PT, R23, 0x2, PT ;  /* 0x000000021700780c */ /* 0x000fc80003f05270 */
[----:B------:R-:W-:Y:S02]  /*138f0*/  SEL R3, RZ, 0x1, P0 ;  /* 0x00000001ff037807 */ /* 0x000fe40000000000 */
[----:B------:R-:W-:Y:S02]  /*13900*/  SEL R23, R23, RZ, P0 ;  /* 0x000000ff17177207 */ /* 0x000fe40000000000 */
[----:B--2---:R-:W-:-:S07]  /*13910*/  LOP3.LUT R26, R26, R3, RZ, 0x3c, !PT ;  /* 0x000000031a1a7212 */ /* 0x004fce00078e3cff */
.L_x_10923:
[----:B------:R-:W-:Y:S05]  /*13920*/  BSYNC B7 ;  /* 0x0000000000077941 */ /* 0x000fea0003800000 */
.L_x_10921:
[----:B------:R2:W5:Y:S01]  /*13930*/  LDL R2, [R1+0x10] ;  /* 0x0000100001027983 */ /* 0x0005620000100800 */
[----:B------:R-:W-:-:S13]  /*13940*/  LOP3.LUT P0, RZ, R19, 0x800, RZ, 0xc0, !PT ;  /* 0x0000080013ff7812 */ /* 0x000fda000780c0ff */
[----:B--2---:R-:W-:Y:S05]  /*13950*/  @!P0 BRA `(.L_x_10964) ;  /* 0x0000000000288947 */ /* 0x004fea0003800000 */
[----:B------:R-:W-:Y:S05]  /*13960*/  WARPSYNC.ALL ;  /* 0x0000000000007948 */ /* 0x000fea0003800000 */
[----:B------:R-:W2:Y:S08]  /*13970*/  S2UR UR5, SR_CgaCtaId ;  /* 0x00000000000579c3 */ /* 0x000eb00000008800 */
[----:B------:R-:W-:Y:S06]  /*13980*/  BAR.SYNC.DEFER_BLOCKING 0x5, 0x200 ;  /* 0x0148000000007b1d */ /* 0x000fec0000010000 */
[----:B------:R-:W-:-:S02]  /*13990*/  UMOV UR4, 0x400 ;  /* 0x0000040000047882 */ /* 0x000fc40000000000 */
[----:B--2---:R-:W-:-:S06]  /*139a0*/  ULEA UR4, UR5, UR4, 0x18 ;  /* 0x0000000405047291 */ /* 0x004fcc000f8ec03f */
[----:B------:R-:W-:-:S05]  /*139b0*/  IMAD.U32 R16, RZ, RZ, UR4 ;  /* 0x00000004ff107e24 */ /* 0x000fca000f8e00ff */
[----:B-----5:R-:W2:Y:S04]  /*139c0*/  LDS R2, [R16+0x2d8d0] ;  /* 0x02d8d00010027984 */ /* 0x020ea80000000800 */
[----:B--2---:R2:W-:Y:S01]  /*139d0*/  STL [R1+0x10], R2 ;  /* 0x0000100201007387 */ /* 0x0045e20000100800 */
[----:B------:R-:W-:Y:S06]  /*139e0*/  BAR.ARV 0x4, 0x200 ;  /* 0x0108000000007b1d */ /* 0x000fec0000002000 */
[----:B------:R-:W-:Y:S05]  /*139f0*/  BRA `(.L_x_10965) ;  /* 0x00000000002c7947 */ /* 0x000fea0003800000 */
.L_x_10964:
[----:B------:R-:W-:-:S03]  /*13a00*/  UMOV UR4, 0xffffffff ;  /* 0xffffffff00047882 */ /* 0x000fc60000000000 */
[----:B------:R-:W-:Y:S05]  /*13a10*/  BRA.DIV UR4, `(.L_x_10966) ;  /* 0x0000002604fc7947 */ /* 0x000fea000b800000 */
[----:B-----5:R2:W3:Y:S02]  /*13a20*/  SHFL.IDX PT, R14, R2, RZ, 0x1f ;  /* 0x00001fff020e7589 */ /* 0x0204e400000e0000 */
.L_x_11044:
[----:B------:R-:W4:Y:S01]  /*13a30*/  @!P2 S2R R3, SR_CgaCtaId ;  /* 0x000000000003a919 */ /* 0x000f220000008800 */
[----:B------:R-:W-:Y:S05]  /*13a40*/  WARPSYNC.ALL ;  /* 0x0000000000007948 */ /* 0x000fea0003800000 */
[----:B------:R-:W-:Y:S01]  /*13a50*/  BAR.SYNC.DEFER_BLOCKING 0x4, 0x200 ;  /* 0x0108000000007b1d */ /* 0x000fe20000010000 */
[----:B-1----:R-:W-:-:S05]  /*13a60*/  @!P2 MOV R0, 0x400 ;  /* 0x000004000000a802 */ /* 0x002fca0000000f00 */
[----:B---3--:R3:W-:Y:S01]  /*13a70*/  STL [R1+0x10], R14 ;  /* 0x0000100e01007387 */ /* 0x0087e20000100800 */
[----:B----4-:R-:W-:-:S05]  /*13a80*/  @!P2 LEA R16, R3, R0, 0x18 ;  /* 0x000000000310a211 */ /* 0x010fca00078ec0ff */
[----:B------:R3:W-:Y:S01]  /*13a90*/  @!P2 STS [R16+0x2d8d0], R2 ;  /* 0x02d8d0021000a388 */ /* 0x0007e20000000800 */
[----:B------:R-:W-:Y:S06]  /*13aa0*/  BAR.ARV 0x5, 0x200 ;  /* 0x0148000000007b1d */ /* 0x000fec0000002000 */
.L_x_10965:
[----:B-1----:R-:W4:Y:S01]  /*13ab0*/  LDL R0, [R1+0x10] ;  /* 0x0000100001007983 */ /* 0x002f220000100800 */
[----:B------:R-:W-:Y:S02]  /*13ac0*/  ULDC UR4, c[0x0][0xc38] ;  /* 0x00030e0000047ab9 */ /* 0x000fe40000000800 */
[----:B----4-:R-:W-:-:S13]  /*13ad0*/  ISETP.GE.AND P0, PT, R0, UR4, PT ;  /* 0x0000000400007c0c */ /* 0x010fda000bf06270 */
[----:B------:R-:W-:Y:S05]  /*13ae0*/  @!P0 BRA `(.L_x_10967) ;  /* 0xffffffc000c48947 */ /* 0x000fea000383ffff */
.L_x_10912:
[----:B------:R-:W4:Y:S01]  /*13af0*/  LDL.LU R0, [R1+0x14] ;  /* 0x0000140001007983 */ /* 0x000f220000300800 */
[----:B------:R-:W-:Y:S01]  /*13b00*/  BSSY B0, `(.L_x_10968) ;  /* 0x000000b000007945 */ /* 0x000fe20003800000 */
[----:B------:R-:W1:Y:S01]  /*13b10*/  S2R R5, SR_CgaCtaId ;  /* 0x0000000000057919 */ /* 0x000e620000008800 */
[----:B----4-:R-:W-:-:S05]  /*13b20*/  VIADD R0, R0, 0x1 ;  /* 0x0000000100007836 */ /* 0x010fca0000000000 */
[----:B--23--:R-:W-:-:S04]  /*13b30*/  LEA.HI R2, R0, R0, RZ, 0x1 ;  /* 0x0000000000027211 */ /* 0x00cfc800078f08ff */
[----:B------:R-:W-:Y:S02]  /*13b40*/  LOP3.LUT R3, R2, 0xfffffffe, RZ, 0xc0, !PT ;  /* 0xfffffffe02037812 */ /* 0x000fe400078ec0ff */
[----:B------:R-:W-:-:S03]  /*13b50*/  MOV R2, 0x400 ;  /* 0x0000040000027802 */ /* 0x000fc60000000f00 */
[----:B------:R-:W-:Y:S01]  /*13b60*/  IMAD.IADD R0, R0, 0x1, -R3 ;  /* 0x0000000100007824 */ /* 0x000fe200078e0a03 */
[----:B-1----:R-:W-:-:S04]  /*13b70*/  LEA R4, R5, R2, 0x18 ;  /* 0x0000000205047211 */ /* 0x002fc800078ec0ff */
[----:B------:R-:W-:-:S04]  /*13b80*/  SHF.L.U32 R0, R0, 0x1f, RZ ;  /* 0x0000001f00007819 */ /* 0x000fc800000006ff */
[----:B------:R-:W1:Y:S02]  /*13b90*/  SYNCS.PHASECHK.TRANS64.TRYWAIT P0, [R4+URZ+0x2d820], R0 ;  /* 0x02d82000040075a7 */ /* 0x000e64000800017f */
[----:B-1----:R-:W-:Y:S05]  /*13ba0*/  @!P0 BRA `(.L_x_10969) ;  /* 0x0000002400c08947 */ /* 0x002fea0003800000 */
.L_x_11045:
[----:B------:R-:W-:Y:S05]  /*13bb0*/  BSYNC B0 ;  /* 0x0000000000007941 */ /* 0x000fea0003800000 */
.L_x_10968:
[----:B------:R-:W-:-:S03]  /*13bc0*/  UMOV UR4, 0xffffffff ;  /* 0xffffffff00047882 */ /* 0x000fc60000000000 */
[----:B------:R-:W-:Y:S05]  /*13bd0*/  BRA.DIV UR4, `(.L_x_10970) ;  /* 0x0000002604c87947 */ /* 0x000fea000b800000 */
[----:B-1----:R-:W1:Y:S02]  /*13be0*/  S2R R0, SR_TID.X ;  /* 0x0000000000007919 */ /* 0x002e640000002100 */
[----:B-1----:R-:W-:-:S04]  /*13bf0*/  SHF.R.U32.HI R0, RZ, 0x5, R0 ;  /* 0x00000005ff007819 */ /* 0x002fc80000011600 */
[----:B------:R-:W-:-:S05]  /*13c00*/  LOP3.LUT R0, R0, 0x3, RZ, 0xc0, !PT ;  /* 0x0000000300007812 */ /* 0x000fca00078ec0ff */
[----:B------:R1:W2:Y:S02]  /*13c10*/  SHFL.IDX PT, R14, R0, RZ, 0x1f ;  /* 0x00001fff000e7589 */ /* 0x0002a400000e0000 */
.L_x_11048:
[----:B--2---:R-:W-:Y:S01]  /*13c20*/  ISETP.NE.AND P0, PT, R14, RZ, PT ;  /* 0x000000ff0e00720c */ /* 0x004fe20003f05270 */
[----:B------:R-:W-:-:S12]  /*13c30*/  BSSY B0, `(.L_x_10971) ;  /* 0x0000024000007945 */ /* 0x000fd80003800000 */
[----:B------:R-:W-:Y:S05]  /*13c40*/  @P0 BRA `(.L_x_10972) ;  /* 0x0000000000880947 */ /* 0x000fea0003800000 */
[----:B------:R-:W-:-:S03]  /*13c50*/  UMOV UR4, 0xffffffff ;  /* 0xffffffff00047882 */ /* 0x000fc60000000000 */
[----:B------:R-:W-:Y:S05]  /*13c60*/  BRA.DIV UR4, `(.L_x_10973) ;  /* 0x0000002604d87947 */ /* 0x000fea000b800000 */
[----:B------:R-:W-:-:S13]  /*13c70*/  ELECT P6, URZ, PT ;  /* 0x00000000003f782f */ /* 0x000fda00038c0000 */
.L_x_11051:
[----:B------:R-:W-:Y:S05]  /*13c80*/  @!P6 BRA `(.L_x_10972) ;  /* 0x000000000078e947 */ /* 0x000fea0003800000 */
[----:B------:R-:W-:-:S06]  /*13c90*/  ULOP3.LUT UR4, UR42, 0x2, URZ, 0xfc, !UPT ;  /* 0x000000022a047892 */ /* 0x000fcc000f8efc3f */
[----:B-1----:R-:W-:-:S05]  /*13ca0*/  IMAD.U32 R0, RZ, RZ, UR4 ;  /* 0x00000004ff007e24 */ /* 0x002fca000f8e00ff */
[----:B------:R-:W-:-:S13]  /*13cb0*/  ISETP.NE.AND P0, PT, R0, 0x3, PT ;  /* 0x000000030000780c */ /* 0x000fda0003f05270 */
[----:B------:R-:W-:Y:S05]  /*13cc0*/  @!P0 BRA `(.L_x_10974) ;  /* 0x0000000000048947 */ /* 0x000fea0003800000 */
[----:B------:R-:W-:Y:S01]  /*13cd0*/  BPT.TRAP 0x1 ;  /* 0x000000040000795c */ /* 0x000fe20000300000 */
.L_x_10974:
[C---:B------:R-:W-:Y:S01]  /*13ce0*/  IMAD R5, R23.reuse, 0x8, R4 ;  /* 0x0000000817057824 */ /* 0x040fe200078e0204 */
[----:B------:R-:W-:Y:S01]  /*13cf0*/  SHF.L.U32 R0, R26, 0x1f, RZ ;  /* 0x0000001f1a007819 */ /* 0x000fe200000006ff */
[----:B------:R-:W-:-:S03]  /*13d00*/  VIADD R23, R23, 0x1 ;  /* 0x0000000117177836 */ /* 0x000fc60000000000 */
[----:B------:R-:W1:Y:S02]  /*13d10*/  SYNCS.PHASECHK.TRANS64.TRYWAIT P1, [R5+URZ+0x2d840], R0 ;  /* 0x02d84000050075a7 */ /* 0x000e64000802017f */
[----:B------:R-:W-:-:S04]  /*13d20*/  ISETP.NE.AND P2, PT, R23, 0x2, PT ;  /* 0x000000021700780c */ /* 0x000fc80003f45270 */
[----:B------:R-:W-:Y:S01]  /*13d30*/  SEL R3, RZ, 0x1, P2 ;  /* 0x00000001ff037807 */ /* 0x000fe20001000000 */
[----:B-1----:R-:W-:Y:S08]  /*13d40*/  @!P1 BRA `(.L_x_10975) ;  /* 0x0000002400c09947 */ /* 0x002ff00003800000 */
.L_x_11052:
[----:B------:R-:W-:Y:S02]  /*13d50*/  SEL R23, R23, RZ, P2 ;  /* 0x000000ff17177207 */ /* 0x000fe40001000000 */
[----:B------:R-:W-:Y:S01]  /*13d60*/  LOP3.LUT R2, R26, R3, RZ, 0x3c, !PT ;  /* 0x000000031a027212 */ /* 0x000fe200078e3cff */
[----:B------:R-:W-:Y:S06]  /*13d70*/  @!P0 BRA `(.L_x_10976) ;  /* 0x0000000000048947 */ /* 0x000fec0003800000 */
[----:B------:R-:W-:Y:S01]  /*13d80*/  BPT.TRAP 0x1 ;  /* 0x000000040000795c */ /* 0x000fe20000300000 */
.L_x_10976:
[----:B------:R-:W-:Y:S01]  /*13d90*/  IMAD R23, R23, 0x8, R4 ;  /* 0x0000000817177824 */ /* 0x000fe200078e0204 */
[----:B------:R-:W-:-:S04]  /*13da0*/  SHF.L.U32 R2, R2, 0x1f, RZ ;  /* 0x0000001f02027819 */ /* 0x000fc800000006ff */
[----:B------:R-:W2:Y:S02]  /*13db0*/  SYNCS.PHASECHK.TRANS64.TRYWAIT P1, [R23+URZ+0x2d840], R2 ;  /* 0x02d84002170075a7 */ /* 0x000ea4000802017f */
[----:B--2---:R-:W-:Y:S05]  /*13dc0*/  @!P1 BRA `(.L_x_10977) ;  /* 0x0000002400b49947 */ /* 0x004fea0003800000 */
.L_x_11053:
[----:B------:R-:W-:Y:S05]  /*13dd0*/  @!P0 BRA `(.L_x_10978) ;  /* 0x0000000000048947 */ /* 0x000fea0003800000 */
[----:B------:R-:W-:Y:S01]  /*13de0*/  BPT.TRAP 0x1 ;  /* 0x000000040000795c */ /* 0x000fe20000300000 */
.L_x_10978:
[----:B------:R-:W3:Y:S02]  /*13df0*/  SYNCS.PHASECHK.TRANS64.TRYWAIT P1, [R5+URZ+0x2d860], R0 ;  /* 0x02d86000050075a7 */ /* 0x000ee4000802017f */
[----:B---3--:R-:W-:Y:S05]  /*13e00*/  @!P1 BRA `(.L_x_10979) ;  /* 0x0000002400b89947 */ /* 0x008fea0003800000 */
.L_x_11054:
[----:B------:R-:W-:Y:S05]  /*13e10*/  @!P0 BRA `(.L_x_10980) ;  /* 0x0000000000048947 */ /* 0x000fea0003800000 */
[----:B------:R-:W-:Y:S01]  /*13e20*/  BPT.TRAP 0x1 ;  /* 0x000000040000795c */ /* 0x000fe20000300000 */
.L_x_10980:
[----:B----4-:R4:W0:Y:S02]  /*13e30*/  SYNCS.PHASECHK.TRANS64.TRYWAIT P0, [R23+URZ+0x2d860], R2 ;  /* 0x02d86002170075a7 */ /* 0x010824000800017f */
[----:B0-----:R-:W-:Y:S05]  /*13e40*/  @!P0 NANOSLEEP.SYNCS 0x989680 ;  /* 0x009896800000895d */ /* 0x001fea0003900000 */
[----:B------:R-:W0:Y:S02]  /*13e50*/  @!P0 SYNCS.PHASECHK.TRANS64 P0, [R23+URZ+0x2d860], R2 ;  /* 0x02d86002170085a7 */ /* 0x000e24000800007f */
[----:B0-----:R-:W-:Y:S05]  /*13e60*/  @!P0 BRA `(.L_x_10980) ;  /* 0xfffffffc00f08947 */ /* 0x001fea000383ffff */
.L_x_10972:
[----:B------:R-:W-:Y:S05]  /*13e70*/  BSYNC B0 ;  /* 0x0000000000007941 */ /* 0x000fea0003800000 */
.L_x_10971:
[----:B------:R-:W-:Y:S05]  /*13e80*/  EXIT ;  /* 0x000000000000794d */ /* 0x000fea0003800000 */
.L_x_10825:
[----:B0-----:R-:W-:-:S04]  /*13e90*/  IMAD.U32 R3, RZ, RZ, UR40 ;  /* 0x00000028ff037e24 */ /* 0x001fc8000f8e00ff */
[----:B------:R0:W1:Y:S03]  /*13ea0*/  SYNCS.PHASECHK.TRANS64.TRYWAIT P1, [R3+URZ+0x2d800], R0 ;  /* 0x02d80000030075a7 */ /* 0x000066000802017f */
[----:B-1----:R-:W-:Y:S05]  /*13eb0*/  @!P1 NANOSLEEP.SYNCS 0x989680 ;  /* 0x009896800000995d */ /* 0x002fea0003900000 */
[----:B------:R-:W1:Y:S02]  /*13ec0*/  @!P1 SYNCS.PHASECHK.TRANS64 P1, [R3+URZ+0x2d800], R0 ;  /* 0x02d80000030095a7 */ /* 0x000e64000802007f */
[----:B-1----:R-:W-:Y:S05]  /*13ed0*/  @!P1 BRA `(.L_x_10825) ;  /* 0xfffffffc00ec9947 */ /* 0x002fea000383ffff */
[----:B------:R-:W-:Y:S05]  /*13ee0*/  BRA `(.L_x_10981) ;  /* 0xfffffedc00007947 */ /* 0x000fea000383ffff */
.L_x_10829:
[----:B-1----:R1:W2:Y:S02]  /*13ef0*/  SYNCS.PHASECHK.TRANS64.TRYWAIT P1, [R3+URZ+0x2d830], R0 ;  /* 0x02d83000030075a7 */ /* 0x0022a4000802017f */
[----:B--2---:R-:W-:Y:S05]  /*13f00*/  @!P1 NANOSLEEP.SYNCS 0x989680 ;  /* 0x009896800000995d */ /* 0x004fea0003900000 */
[----:B------:R-:W2:Y:S02]  /*13f10*/  @!P1 SYNCS.PHASECHK.TRANS64 P1, [R3+URZ+0x2d830], R0 ;  /* 0x02d83000030095a7 */ /* 0x000ea4000802007f */
[----:B--2---:R-:W-:Y:S05]  /*13f20*/  @!P1 BRA `(.L_x_10829) ;  /* 0xfffffffc00f09947 */ /* 0x004fea000383ffff */
[----:B------:R-:W-:Y:S05]  /*13f30*/  BRA `(.L_x_10828) ;  /* 0xfffffedc001c7947 */ /* 0x000fea000383ffff */
.L_x_10846:
[----:B-1--4-:R-:W-:-:S04]  /*13f40*/  IMAD.U32 R9, RZ, RZ, UR6 ;  /* 0x00000006ff097e24 */ /* 0x012fc8000f8e00ff */
[----:B------:R1:W2:Y:S03]  /*13f50*/  SYNCS.PHASECHK.TRANS64.TRYWAIT P1, [R9+URZ+0x2d830], R0 ;  /* 0x02d83000090075a7 */ /* 0x0002a6000802017f */
[----:B--2---:R-:W-:Y:S05]  /*13f60*/  @!P1 NANOSLEEP.SYNCS 0x989680 ;  /* 0x009896800000995d */ /* 0x004fea0003900000 */
[----:B------:R-:W2:Y:S02]  /*13f70*/  @!P1 SYNCS.PHASECHK.TRANS64 P1, [R9+URZ+0x2d830], R0 ;  /* 0x02d83000090095a7 */ /* 0x000ea4000802007f */
[----:B--2---:R-:W-:Y:S05]  /*13f80*/  @!P1 BRA `(.L_x_10846) ;  /* 0xfffffffc00ec9947 */ /* 0x004fea000383ffff */
[----:B------:R-:W-:Y:S05]  /*13f90*/  BRA `(.L_x_10843) ;  /* 0xffffff1000347947 */ /* 0x000fea000383ffff */
.L_x_10850:
[----:B-1----:R-:W-:-:S04]  /*13fa0*/  IMAD.U32 R9, RZ, RZ, UR6 ;  /* 0x00000006ff097e24 */ /* 0x002fc8000f8e00ff */
[----:B------:R1:W2:Y:S03]  /*13fb0*/  SYNCS.PHASECHK.TRANS64.TRYWAIT P1, [R9+URZ+0x2d850], R0 ;  /* 0x02d85000090075a7 */ /* 0x0002a6000802017f */
[----:B--2---:R-:W-:Y:S05]  /*13fc0*/  @!P1 NANOSLEEP.SYNCS 0x989680 ;  /* 0x009896800000995d */ /* 0x004fea0003900000 */
[----:B------:R-:W2:Y:S02]  /*13fd0*/  @!P1 SYNCS.PHASECHK.TRANS64 P1, [R9+URZ+0x2d850], R0 ;  /* 0x02d85000090095a7 */ /* 0x000ea4000802007f */
[----:B--2---:R-:W-:Y:S05]  /*13fe0*/  @!P1 BRA `(.L_x_10850) ;  /* 0xfffffffc00ec9947 */ /* 0x004fea000383ffff */
[----:B------:R-:W-:Y:S05]  /*13ff0*/  BRA `(.L_x_10847) ;  /* 0xffffff1000e07947 */ /* 0x000fea000383ffff */
.L_x_10869:
[----:B-1----:R-:W-:-:S04]  /*14000*/  IMAD.U32 R7, RZ, RZ, UR6 ;  /* 0x00000006ff077e24 */ /* 0x002fc8000f8e00ff */
[----:B------:R1:W2:Y:S03]  /*14010*/  SYNCS.PHASECHK.TRANS64.TRYWAIT P1, [R7+URZ+0x2d830], R0 ;  /* 0x02d83000070075a7 */ /* 0x0002a6000802017f */
[----:B--2---:R-:W-:Y:S05]  /*14020*/  @!P1 NANOSLEEP.SYNCS 0x989680 ;  /* 0x009896800000995d */ /* 0x004fea0003900000 */
[----:B------:R-:W2:Y:S02]  /*14030*/  @!P1 SYNCS.PHASECHK.TRANS64 P1, [R7+URZ+0x2d830], R0 ;  /* 0x02d83000070095a7 */ /* 0x000ea4000802007f */
[----:B--2---:R-:W-:Y:S05]  /*14040*/  @!P1 BRA `(.L_x_10869) ;  /* 0xfffffffc00ec9947 */ /* 0x004fea000383ffff */
[----:B------:R-:W-:Y:S05]  /*14050*/  BRA `(.L_x_10866) ;  /* 0xffffff4400347947 */ /* 0x000fea000383ffff */
.L_x_10873:
[----:B-1----:R-:W-:-:S04]  /*14060*/  IMAD.U32 R7, RZ, RZ, UR6 ;  /* 0x00000006ff077e24 */ /* 0x002fc8000f8e00ff */
[----:B------:R1:W2:Y:S03]  /*14070*/  SYNCS.PHASECHK.TRANS64.TRYWAIT P1, [R7+URZ+0x2d850], R0 ;  /* 0x02d85000070075a7 */ /* 0x0002a6000802017f */
[----:B--2---:R-:W-:Y:S05]  /*14080*/  @!P1 NANOSLEEP.SYNCS 0x989680 ;  /* 0x009896800000995d */ /* 0x004fea0003900000 */
[----:B------:R-:W2:Y:S02]  /*14090*/  @!P1 SYNCS.PHASECHK.TRANS64 P1, [R7+URZ+0x2d850], R0 ;  /* 0x02d85000070095a7 */ /* 0x000ea4000802007f */
[----:B--2---:R-:W-:Y:S05]  /*140a0*/  @!P1 BRA `(.L_x_10873) ;  /* 0xfffffffc00ec9947 */ /* 0x004fea000383ffff */
[----:B------:R-:W-:Y:S05]  /*140b0*/  BRA `(.L_x_10870) ;  /* 0xffffff4400e07947 */ /* 0x000fea000383ffff */
.L_x_10881:
[----:B-1----:R-:W-:-:S04]  /*140c0*/  IMAD.U32 R9, RZ, RZ, UR6 ;  /* 0x00000006ff097e24 */ /* 0x002fc8000f8e00ff */
[----:B------:R1:W2:Y:S03]  /*140d0*/  SYNCS.PHASECHK.TRANS64.TRYWAIT P1, [R9+URZ+0x2d830], R0 ;  /* 0x02d83000090075a7 */ /* 0x0002a6000802017f */
[----:B--2---:R-:W-:Y:S05]  /*140e0*/  @!P1 NANOSLEEP.SYNCS 0x989680 ;  /* 0x009896800000995d */ /* 0x004fea0003900000 */
[----:B------:R-:W2:Y:S02]  /*140f0*/  @!P1 SYNCS.PHASECHK.TRANS64 P1, [R9+URZ+0x2d830], R0 ;  /* 0x02d83000090095a7 */ /* 0x000ea4000802007f */
[----:B--2---:R-:W-:Y:S05]  /*14100*/  @!P1 BRA `(.L_x_10881) ;  /* 0xfffffffc00ec9947 */ /* 0x004fea000383ffff */
[----:B------:R-:W-:Y:S05]  /*14110*/  BRA `(.L_x_10878) ;  /* 0xffffff64005c7947 */ /* 0x000fea000383ffff */
.L_x_10885:
[----:B-1----:R-:W-:-:S04]  /*14120*/  IMAD.U32 R9, RZ, RZ, UR6 ;  /* 0x00000006ff097e24 */ /* 0x002fc8000f8e00ff */
[----:B------:R1:W2:Y:S03]  /*14130*/  SYNCS.PHASECHK.TRANS64.TRYWAIT P1, [R9+URZ+0x2d850], R0 ;  /* 0x02d85000090075a7 */ /* 0x0002a6000802017f */
[----:B--2---:R-:W-:Y:S05]  /*14140*/  @!P1 NANOSLEEP.SYNCS 0x989680 ;  /* 0x009896800000995d */ /* 0x004fea0003900000 */
[----:B------:R-:W2:Y:S02]  /*14150*/  @!P1 SYNCS.PHASECHK.TRANS64 P1, [R9+URZ+0x2d850], R0 ;  /* 0x02d85000090095a7 */ /* 0x000ea4000802007f */
[----:B--2---:R-:W-:Y:S05]  /*14160*/  @!P1 BRA `(.L_x_10885) ;  /* 0xfffffffc00ec9947 */ /* 0x004fea000383ffff */
[----:B------:R-:W-:Y:S05]  /*14170*/  BRA `(.L_x_10882) ;  /* 0xffffff6800087947 */ /* 0x000fea000383ffff */
.L_x_10900:
[----:B-1----:R-:W-:-:S04]  /*14180*/  IMAD.U32 R6, RZ, RZ, UR8 ;  /* 0x00000008ff067e24 */ /* 0x002fc8000f8e00ff */
[----:B------:R1:W2:Y:S03]  /*14190*/  SYNCS.PHASECHK.TRANS64.TRYWAIT P1, [R6+URZ+0x2d850], R5 ;  /* 0x02d85005060075a7 */ /* 0x0002a6000802017f */
[----:B--2---:R-:W-:Y:S05]  /*141a0*/  @!P1 NANOSLEEP.SYNCS 0x989680 ;  /* 0x009896800000995d */ /* 0x004fea0003900000 */
[----:B------:R-:W2:Y:S02]  /*141b0*/  @!P1 SYNCS.PHASECHK.TRANS64 P1, [R6+URZ+0x2d850], R5 ;  /* 0x02d85005060095a7 */ /* 0x000ea4000802007f */
[----:B--2---:R-:W-:Y:S05]  /*141c0*/  @!P1 BRA `(.L_x_10900) ;  /* 0xfffffffc00ec9947 */ /* 0x004fea000383ffff */
[----:B------:R-:W-:Y:S05]  /*141d0*/  BRA `(.L_x_10899) ;  /* 0xffffff9400807947 */ /* 0x000fea000383ffff */
.L_x_10929:
[----:B------:R-:W1:Y:S01]  /*141e0*/  S2R R20, SR_TID.X ;  /* 0x0000000000147919 */ /* 0x000e620000002100 */
        /* <DEDUP_REMOVED lines=9> */
.L_x_10982:
[----:B------:R-:W-:Y:S05]  /*14280*/  BRA `(.L_x_10983) ;  /* 0xffffffc8004c7947 */ /* 0x000fea000383ffff */
.L_x_10932:
[----:B0-----:R0:W1:Y:S02]  /*14290*/  SYNCS.PHASECHK.TRANS64.TRYWAIT P0, [R6+URZ+0x2d840], R2 ;  /* 0x02d84002060075a7 */ /* 0x001064000800017f */
[----:B-1----:R-:W-:Y:S05]  /*142a0*/  @!P0 NANOSLEEP.SYNCS 0x989680 ;  /* 0x009896800000895d */ /* 0x002fea0003900000 */
[----:B------:R-:W1:Y:S02]  /*142b0*/  @!P0 SYNCS.PHASECHK.TRANS64 P0, [R6+URZ+0x2d840], R2 ;  /* 0x02d84002060085a7 */ /* 0x000e64000800007f */
[----:B-1----:R-:W-:Y:S05]  /*142c0*/  @!P0 BRA `(.L_x_10932) ;  /* 0xfffffffc00f08947 */ /* 0x002fea000383ffff */
[----:B------:R-:W-:Y:S05]  /*142d0*/  BRA `(.L_x_10984) ;  /* 0xffffffcc00547947 */ /* 0x000fea000383ffff */
.L_x_10933:
        /* <DEDUP_REMOVED lines=8> */
.L_x_10986:
[----:B------:R-:W-:Y:S05]  /*14360*/  BSYNC B0 ;  /* 0x0000000000007941 */ /* 0x000fea0003800000 */
.L_x_10985:
        /* <DEDUP_REMOVED lines=9> */
.L_x_10987:
[----:B------:R-:W-:Y:S02]  /*14400*/  IMAD.MOV.U32 R13, RZ, RZ, R0 ;  /* 0x000000ffff0d7224 */ /* 0x000fe400078e0000 */
[----:B------:R-:W-:Y:S02]  /*14410*/  IMAD.MOV.U32 R12, RZ, RZ, 0x1 ;  /* 0x00000001ff0c7424 */ /* 0x000fe400078e00ff */
[----:B------:R-:W-:-:S07]  /*14420*/  IMAD.MOV.U32 R3, RZ, RZ, R14 ;  /* 0x000000ffff037224 */ /* 0x000fce00078e000e */
[----:B------:R-:W-:Y:S05]  /*14430*/  WARPSYNC.COLLECTIVE R15, `(.L_x_10988) ;  /* 0x000000000f087348 */ /* 0x000fea0003c00000 */
[----:B------:R0:W1:Y:S02]  /*14440*/  SHFL.IDX P6, R14, R13, R12, R11 ;  /* 0x0000000c0d0e7389 */ /* 0x00006400000c000b */
[----:B01----:R-:W-:Y:S01]  /*14450*/  ENDCOLLECTIVE ;  /* 0x000000000000791b */ /* 0x003fe20003800000 */
.L_x_10988:
        /* <DEDUP_REMOVED lines=17> */
.L_x_10989:
[----:B------:R-:W-:Y:S02]  /*14570*/  @P0 IMAD R8, R7, 0x2, R16 ;  /* 0x0000000207080824 */ /* 0x000fe400078e0210 */
[----:B------:R-:W-:Y:S02]  /*14580*/  IMAD.MOV.U32 R13, RZ, RZ, R0 ;  /* 0x000000ffff0d7224 */ /* 0x000fe400078e0000 */
[----:B------:R-:W-:Y:S02]  /*14590*/  IMAD.MOV.U32 R12, RZ, RZ, 0x2 ;  /* 0x00000002ff0c7424 */ /* 0x000fe400078e00ff */
[----:B------:R-:W-:-:S07]  /*145a0*/  IMAD.MOV.U32 R3, RZ, RZ, R14 ;  /* 0x000000ffff037224 */ /* 0x000fce00078e000e */
[----:B------:R-:W-:Y:S05]  /*145b0*/  WARPSYNC.COLLECTIVE R15, `(.L_x_10990) ;  /* 0x000000000f087348 */ /* 0x000fea0003c00000 */
[----:B------:R0:W1:Y:S02]  /*145c0*/  SHFL.IDX P6, R14, R13, R12, R11 ;  /* 0x0000000c0d0e7389 */ /* 0x00006400000c000b */
[----:B01----:R-:W-:Y:S01]  /*145d0*/  ENDCOLLECTIVE ;  /* 0x000000000000791b */ /* 0x003fe20003800000 */
.L_x_10990:
        /* <DEDUP_REMOVED lines=17> */
.L_x_10991:
[----:B------:R-:W-:Y:S02]  /*146f0*/  @P0 IMAD R8, R7, 0x2, R16 ;  /* 0x0000000207080824 */ /* 0x000fe400078e0210 */
[----:B------:R-:W-:Y:S02]  /*14700*/  IMAD.MOV.U32 R13, RZ, RZ, R0 ;  /* 0x000000ffff0d7224 */ /* 0x000fe400078e0000 */
[----:B------:R-:W-:Y:S02]  /*14710*/  IMAD.MOV.U32 R12, RZ, RZ, 0x3 ;  /* 0x00000003ff0c7424 */ /* 0x000fe400078e00ff */
[----:B------:R-:W-:-:S07]  /*14720*/  IMAD.MOV.U32 R3, RZ, RZ, R14 ;  /* 0x000000ffff037224 */ /* 0x000fce00078e000e */
[----:B------:R-:W-:Y:S05]  /*14730*/  WARPSYNC.COLLECTIVE R15, `(.L_x_10992) ;  /* 0x000000000f087348 */ /* 0x000fea0003c00000 */
[----:B------:R0:W1:Y:S02]  /*14740*/  SHFL.IDX P6, R14, R13, R12, R11 ;  /* 0x0000000c0d0e7389 */ /* 0x00006400000c000b */
[----:B01----:R-:W-:Y:S01]  /*14750*/  ENDCOLLECTIVE ;  /* 0x000000000000791b */ /* 0x003fe20003800000 */
.L_x_10992:
        /* <DEDUP_REMOVED lines=16> */
.L_x_10993:
[----:B------:R-:W-:Y:S05]  /*14860*/  BRA `(.L_x_10994) ;  /* 0xffffffcc001c7947 */ /* 0x000fea000383ffff */
.L_x_10938:
[----:B------:R-:W-:Y:S02]  /*14870*/  IMAD.MOV.U32 R13, RZ, RZ, R5 ;  /* 0x000000ffff0d7224 */ /* 0x000fe400078e0005 */
[----:B------:R-:W-:Y:S02]  /*14880*/  IMAD.MOV.U32 R12, RZ, RZ, RZ ;  /* 0x000000ffff0c7224 */ /* 0x000fe400078e00ff */
[----:B------:R-:W-:Y:S02]  /*14890*/  IMAD.MOV.U32 R11, RZ, RZ, 0x1c1f ;  /* 0x00001c1fff0b7424 */ /* 0x000fe400078e00ff */
[----:B------:R-:W-:Y:S02]  /*148a0*/  IMAD.MOV.U32 R15, RZ, RZ, -0x1 ;  /* 0xffffffffff0f7424 */ /* 0x000fe400078e00ff */
[----:B------:R-:W-:-:S07]  /*148b0*/  VIADD R4, R21, UR43 ;  /* 0x0000002b15047c36 */ /* 0x000fce0008000000 */
[----:B-----5:R-:W-:Y:S05]  /*148c0*/  WARPSYNC.COLLECTIVE R15, `(.L_x_10995) ;  /* 0x000000000f087348 */ /* 0x020fea0003c00000 */
[----:B------:R0:W1:Y:S02]  /*148d0*/  SHFL.IDX P6, R14, R13, R12, R11 ;  /* 0x0000000c0d0e7389 */ /* 0x00006400000c000b */
[----:B01---5:R-:W-:Y:S01]  /*148e0*/  ENDCOLLECTIVE ;  /* 0x000000000000791b */ /* 0x023fe20003800000 */
.L_x_10995:
[C---:B------:R-:W-:Y:S01]  /*148f0*/  VIADD R8, R4.reuse, 0x20 ;  /* 0x0000002004087836 */ /* 0x040fe20000000000 */
[----:B------:R-:W-:Y:S01]  /*14900*/  ISETP.GE.AND P0, PT, R4, UR37, PT ;  /* 0x0000002504007c0c */ /* 0x000fe2000bf06270 */
[----:B------:R-:W-:Y:S02]  /*14910*/  IMAD.MOV.U32 R13, RZ, RZ, R0 ;  /* 0x000000ffff0d7224 */ /* 0x000fe400078e0000 */
[----:B------:R-:W-:-:S10]  /*14920*/  IMAD.MOV.U32 R2, RZ, RZ, R14 ;  /* 0x000000ffff027224 */ /* 0x000fd400078e000e */
[----:B------:R-:W-:Y:S05]  /*14930*/  WARPSYNC.COLLECTIVE R15, `(.L_x_10996) ;  /* 0x000000000f087348 */ /* 0x000fea0003c00000 */
[----:B------:R0:W1:Y:S02]  /*14940*/  SHFL.IDX P6, R14, R13, R12, R11 ;  /* 0x0000000c0d0e7389 */ /* 0x00006400000c000b */
[----:B01----:R-:W-:Y:S01]  /*14950*/  ENDCOLLECTIVE ;  /* 0x000000000000791b */ /* 0x003fe20003800000 */
.L_x_10996:
[----:B------:R-:W-:Y:S02]  /*14960*/  IMAD.MOV.U32 R13, RZ, RZ, R5 ;  /* 0x000000ffff0d7224 */ /* 0x000fe400078e0005 */
[----:B------:R-:W-:Y:S02]  /*14970*/  IMAD.MOV.U32 R12, RZ, RZ, 0x1 ;  /* 0x00000001ff0c7424 */ /* 0x000fe400078e00ff */
[----:B------:R-:W-:-:S07]  /*14980*/  IMAD.MOV.U32 R3, RZ, RZ, R14 ;  /* 0x000000ffff037224 */ /* 0x000fce00078e000e */
[----:B------:R-:W-:Y:S05]  /*14990*/  WARPSYNC.COLLECTIVE R15, `(.L_x_10997) ;  /* 0x000000000f087348 */ /* 0x000fea0003c00000 */
[----:B------:R0:W1:Y:S02]  /*149a0*/  SHFL.IDX P6, R14, R13, R12, R11 ;  /* 0x0000000c0d0e7389 */ /* 0x00006400000c000b */
[----:B01----:R-:W-:Y:S01]  /*149b0*/  ENDCOLLECTIVE ;  /* 0x000000000000791b */ /* 0x003fe20003800000 */
.L_x_10997:
        /* <DEDUP_REMOVED lines=17> */
.L_x_10998:
[----:B------:R-:W-:Y:S02]  /*14ad0*/  IMAD.MOV.U32 R13, RZ, RZ, R5 ;  /* 0x000000ffff0d7224 */ /* 0x000fe400078e0005 */
[----:B------:R-:W-:Y:S02]  /*14ae0*/  IMAD.MOV.U32 R12, RZ, RZ, 0x2 ;  /* 0x00000002ff0c7424 */ /* 0x000fe400078e00ff */
[----:B------:R-:W-:-:S07]  /*14af0*/  IMAD.MOV.U32 R3, RZ, RZ, R14 ;  /* 0x000000ffff037224 */ /* 0x000fce00078e000e */
[----:B------:R-:W-:Y:S05]  /*14b00*/  WARPSYNC.COLLECTIVE R15, `(.L_x_10999) ;  /* 0x000000000f087348 */ /* 0x000fea0003c00000 */
[----:B------:R0:W1:Y:S02]  /*14b10*/  SHFL.IDX P6, R14, R13, R12, R11 ;  /* 0x0000000c0d0e7389 */ /* 0x00006400000c000b */
[----:B01----:R-:W-:Y:S01]  /*14b20*/  ENDCOLLECTIVE ;  /* 0x000000000000791b */ /* 0x003fe20003800000 */
.L_x_10999:
        /* <DEDUP_REMOVED lines=13> */
[----:B------:R-:W-:Y:S01]  /*14c00*/  ISETP.GE.AND P0, PT, R2, UR37, PT ;  /* 0x0000002502007c0c */ /* 0x000fe2000bf06270 */
[----:B------:R-:W-:-:S12]  /*14c10*/  IMAD.MOV.U32 R2, RZ, RZ, R14 ;  /* 0x000000ffff027224 */ /* 0x000fd800078e000e */
[----:B------:R-:W-:Y:S05]  /*14c20*/  WARPSYNC.COLLECTIVE R15, `(.L_x_11000) ;  /* 0x000000000f087348 */ /* 0x000fea0003c00000 */
[----:B------:R0:W1:Y:S02]  /*14c30*/  SHFL.IDX P6, R14, R13, R12, R11 ;  /* 0x0000000c0d0e7389 */ /* 0x00006400000c000b */
[----:B01----:R-:W-:Y:S01]  /*14c40*/  ENDCOLLECTIVE ;  /* 0x000000000000791b */ /* 0x003fe20003800000 */
.L_x_11000:
[----:B------:R-:W-:Y:S02]  /*14c50*/  IMAD.MOV.U32 R13, RZ, RZ, R5 ;  /* 0x000000ffff0d7224 */ /* 0x000fe400078e0005 */
[----:B------:R-:W-:Y:S02]  /*14c60*/  IMAD.MOV.U32 R12, RZ, RZ, 0x3 ;  /* 0x00000003ff0c7424 */ /* 0x000fe400078e00ff */
[----:B------:R-:W-:-:S07]  /*14c70*/  IMAD.MOV.U32 R3, RZ, RZ, R14 ;  /* 0x000000ffff037224 */ /* 0x000fce00078e000e */
[----:B------:R-:W-:Y:S05]  /*14c80*/  WARPSYNC.COLLECTIVE R15, `(.L_x_11001) ;  /* 0x000000000f087348 */ /* 0x000fea0003c00000 */
[----:B------:R0:W1:Y:S02]  /*14c90*/  SHFL.IDX P6, R14, R13, R12, R11 ;  /* 0x0000000c0d0e7389 */ /* 0x00006400000c000b */
[----:B01----:R-:W-:Y:S01]  /*14ca0*/  ENDCOLLECTIVE ;  /* 0x000000000000791b */ /* 0x003fe20003800000 */
.L_x_11001:
        /* <DEDUP_REMOVED lines=10> */
.L_x_11002:
[----:B------:R-:W-:Y:S01]  /*14d50*/  @!PT LDS RZ, [RZ] ;  /* 0x00000000fffff984 */ /* 0x000fe20000000800 */
[----:B------:R-:W-:Y:S01]  /*14d60*/  @!PT LDS RZ, [RZ] ;  /* 0x00000000fffff984 */ /* 0x000fe20000000800 */
[----:B------:R-:W-:Y:S01]  /*14d70*/  @!PT LDS RZ, [RZ] ;  /* 0x00000000fffff984 */ /* 0x000fe20000000800 */
[----:B------:R-:W-:Y:S04]  /*14d80*/  @!P0 LDGSTS.E.BYPASS.LTC128B.128 [R10+0xd400], desc[UR52][R2.64], !P3 ;  /* 0x0d400000020a8fae */ /* 0x000fe8000d901d74 */
[----:B------:R-:W-:Y:S04]  /*14d90*/  @!P0 LDGSTS.E.BYPASS.LTC128B.128 [R10+0x10400], desc[UR52][R2.64+0x40], !P4 ;  /* 0x10400040020a8fae */ /* 0x000fe8000e101d74 */
[----:B------:R0:W-:Y:S01]  /*14da0*/  @!P0 LDGSTS.E.BYPASS.LTC128B.128 [R10+0x13400], desc[UR52][R2.64+0x80], !P5 ;  /* 0x13400080020a8fae */ /* 0x0001e2000e901d74 */
[----:B------:R-:W-:Y:S02]  /*14db0*/  IMAD.MOV.U32 R13, RZ, RZ, R6 ;  /* 0x000000ffff0d7224 */ /* 0x000fe400078e0006 */
[----:B------:R-:W-:-:S02]  /*14dc0*/  IMAD.MOV.U32 R12, RZ, RZ, RZ ;  /* 0x000000ffff0c7224 */ /* 0x000fc400078e00ff */
[----:B0-----:R-:W-:Y:S02]  /*14dd0*/  VIADD R2, R4, 0x60 ;  /* 0x0000006004027836 */ /* 0x001fe40000000000 */
[----:B------:R-:W-:-:S07]  /*14de0*/  IMAD.MOV.U32 R0, RZ, RZ, R14 ;  /* 0x000000ffff007224 */ /* 0x000fce00078e000e */
[----:B------:R-:W-:Y:S05]  /*14df0*/  WARPSYNC.COLLECTIVE R15, `(.L_x_11003) ;  /* 0x000000000f087348 */ /* 0x000fea0003c00000 */
[----:B------:R0:W1:Y:S02]  /*14e00*/  SHFL.IDX P6, R14, R13, R12, R11 ;  /* 0x0000000c0d0e7389 */ /* 0x00006400000c000b */
[----:B01----:R-:W-:Y:S01]  /*14e10*/  ENDCOLLECTIVE ;  /* 0x000000000000791b */ /* 0x003fe20003800000 */
.L_x_11003:
[----:B------:R-:W-:-:S13]  /*14e20*/  ISETP.GE.AND P0, PT, R2, UR37, PT ;  /* 0x0000002502007c0c */ /* 0x000fda000bf06270 */
[----:B------:R-:W-:Y:S01]  /*14e30*/  @!P0 LEA R8, P1, R20, R0, 0x1 ;  /* 0x0000000014088211 */ /* 0x000fe200078208ff */
[----:B------:R-:W-:Y:S02]  /*14e40*/  VIADD R0, R4, 0x80 ;  /* 0x0000008004007836 */ /* 0x000fe40000000000 */
[----:B------:R-:W-:Y:S02]  /*14e50*/  IMAD.MOV.U32 R13, RZ, RZ, R7 ;  /* 0x000000ffff0d7224 */ /* 0x000fe400078e0007 */
[----:B------:R-:W-:Y:S02]  /*14e60*/  @!P0 IMAD.X R9, RZ, RZ, R5, P1 ;  /* 0x000000ffff098224 */ /* 0x000fe400008e0605 */
[----:B------:R-:W-:Y:S02]  /*14e70*/  @!P0 IMAD.MOV.U32 R2, RZ, RZ, R8 ;  /* 0x000000ffff028224 */ /* 0x000fe400078e0008 */
[----:B------:R-:W-:-:S05]  /*14e80*/  @!P0 IMAD.MOV.U32 R3, RZ, RZ, R9 ;  /* 0x000000ffff038224 */ /* 0x000fca00078e0009 */
[----:B------:R-:W-:Y:S01]  /*14e90*/  @!PT LDS RZ, [RZ] ;  /* 0x00000000fffff984 */ /* 0x000fe20000000800 */
[----:B------:R-:W-:Y:S01]  /*14ea0*/  @!PT LDS RZ, [RZ] ;  /* 0x00000000fffff984 */ /* 0x000fe20000000800 */
[----:B------:R-:W-:Y:S01]  /*14eb0*/  @!PT LDS RZ, [RZ] ;  /* 0x00000000fffff984 */ /* 0x000fe20000000800 */
        /* <DEDUP_REMOVED lines=8> */
.L_x_11004:
[----:B------:R-:W-:Y:S02]  /*14f40*/  IMAD.MOV.U32 R13, RZ, RZ, R6 ;  /* 0x000000ffff0d7224 */ /* 0x000fe400078e0006 */
[----:B------:R-:W-:Y:S02]  /*14f50*/  IMAD.MOV.U32 R12, RZ, RZ, 0x1 ;  /* 0x00000001ff0c7424 */ /* 0x000fe400078e00ff */
[----:B------:R-:W-:-:S07]  /*14f60*/  IMAD.MOV.U32 R2, RZ, RZ, R14 ;  /* 0x000000ffff027224 */ /* 0x000fce00078e000e */
[----:B------:R-:W-:Y:S05]  /*14f70*/  WARPSYNC.COLLECTIVE R15, `(.L_x_11005) ;  /* 0x000000000f087348 */ /* 0x000fea0003c00000 */
[----:B------:R0:W1:Y:S02]  /*14f80*/  SHFL.IDX P6, R14, R13, R12, R11 ;  /* 0x0000000c0d0e7389 */ /* 0x00006400000c000b */
[----:B01----:R-:W-:Y:S01]  /*14f90*/  ENDCOLLECTIVE ;  /* 0x000000000000791b */ /* 0x003fe20003800000 */
.L_x_11005:
        /* <DEDUP_REMOVED lines=15> */
.L_x_11006:
[----:B------:R-:W-:Y:S05]  /*15090*/  BRA `(.L_x_11007) ;  /* 0xffffffd000007947 */ /* 0x000fea000383ffff */
.L_x_10941:
[----:B0-----:R0:W1:Y:S02]  /*150a0*/  SYNCS.PHASECHK.TRANS64.TRYWAIT P0, [R16+URZ+0x2d820], R3 ;  /* 0x02d82003100075a7 */ /* 0x001064000800017f */
[----:B-1----:R-:W-:Y:S05]  /*150b0*/  @!P0 NANOSLEEP.SYNCS 0x989680 ;  /* 0x009896800000895d */ /* 0x002fea0003900000 */
[----:B------:R-:W1:Y:S02]  /*150c0*/  @!P0 SYNCS.PHASECHK.TRANS64 P0, [R16+URZ+0x2d820], R3 ;  /* 0x02d82003100085a7 */ /* 0x000e64000800007f */
[----:B-1----:R-:W-:Y:S05]  /*150d0*/  @!P0 BRA `(.L_x_10941) ;  /* 0xfffffffc00f08947 */ /* 0x002fea000383ffff */
[----:B------:R-:W-:Y:S05]  /*150e0*/  BRA `(.L_x_11008) ;  /* 0xffffffd000647947 */ /* 0x000fea000383ffff */
.L_x_10945:
[----:B0-----:R0:W1:Y:S02]  /*150f0*/  SYNCS.PHASECHK.TRANS64.TRYWAIT P0, [R6+URZ+0x2d840], R0 ;  /* 0x02d84000060075a7 */ /* 0x001064000800017f */
[----:B-1----:R-:W-:Y:S05]  /*15100*/  @!P0 NANOSLEEP.SYNCS 0x989680 ;  /* 0x009896800000895d */ /* 0x002fea0003900000 */
[----:B------:R-:W1:Y:S02]  /*15110*/  @!P0 SYNCS.PHASECHK.TRANS64 P0, [R6+URZ+0x2d840], R0 ;  /* 0x02d84000060085a7 */ /* 0x000e64000800007f */
[----:B-1----:R-:W-:Y:S05]  /*15120*/  @!P0 BRA `(.L_x_10945) ;  /* 0xfffffffc00f08947 */ /* 0x002fea000383ffff */
[----:B------:R-:W-:Y:S05]  /*15130*/  BRA `(.L_x_11009) ;  /* 0xffffffd400387947 */ /* 0x000fea000383ffff */
.L_x_10946:
        /* <DEDUP_REMOVED lines=8> */
.L_x_11011:
[----:B------:R-:W-:Y:S05]  /*151c0*/  BSYNC B1 ;  /* 0x0000000000017941 */ /* 0x000fea0003800000 */
.L_x_11010:
[----:B------:R-:W0:Y:S01]  /*151d0*/  S2R R27, SR_TID.X ;  /* 0x00000000001b7919 */ /* 0x000e220000002100 */
[----:B------:R-:W-:Y:S02]  /*151e0*/  IMAD.MOV.U32 R13, RZ, RZ, R7 ;  /* 0x000000ffff0d7224 */ /* 0x000fe400078e0007 */
        /* <DEDUP_REMOVED lines=8> */
.L_x_11012:
        /* <DEDUP_REMOVED lines=8> */
.L_x_11013:
[----:B------:R-:W-:-:S05]  /*152f0*/  IMAD.SHL.U32 R0, R27, 0x2, RZ ;  /* 0x000000021b007824 */ /* 0x000fca00078e00ff */
        /* <DEDUP_REMOVED lines=13> */
.L_x_11014:
[----:B------:R-:W-:Y:S02]  /*153d0*/  IMAD.MOV.U32 R13, RZ, RZ, R10 ;  /* 0x000000ffff0d7224 */ /* 0x000fe400078e000a */
[----:B------:R-:W-:Y:S02]  /*153e0*/  IMAD.MOV.U32 R12, RZ, RZ, 0x2 ;  /* 0x00000002ff0c7424 */ /* 0x000fe400078e00ff */
[----:B------:R-:W-:-:S07]  /*153f0*/  IMAD.MOV.U32 R2, RZ, RZ, R14 ;  /* 0x000000ffff027224 */ /* 0x000fce00078e000e */
[----:B------:R-:W-:Y:S05]  /*15400*/  WARPSYNC.COLLECTIVE R15, `(.L_x_11015) ;  /* 0x000000000f087348 */ /* 0x000fea0003c00000 */
[----:B------:R0:W1:Y:S02]  /*15410*/  SHFL.IDX P6, R14, R13, R12, R11 ;  /* 0x0000000c0d0e7389 */ /* 0x00006400000c000b */
[----:B01----:R-:W-:Y:S01]  /*15420*/  ENDCOLLECTIVE ;  /* 0x000000000000791b */ /* 0x003fe20003800000 */
.L_x_11015:
        /* <DEDUP_REMOVED lines=13> */
.L_x_11016:
[----:B------:R-:W-:Y:S02]  /*15500*/  IMAD.MOV.U32 R13, RZ, RZ, R10 ;  /* 0x000000ffff0d7224 */ /* 0x000fe400078e000a */
[----:B------:R-:W-:Y:S02]  /*15510*/  IMAD.MOV.U32 R12, RZ, RZ, 0x3 ;  /* 0x00000003ff0c7424 */ /* 0x000fe400078e00ff */
[----:B------:R-:W-:-:S07]  /*15520*/  IMAD.MOV.U32 R2, RZ, RZ, R14 ;  /* 0x000000ffff027224 */ /* 0x000fce00078e000e */
[----:B------:R-:W-:Y:S05]  /*15530*/  WARPSYNC.COLLECTIVE R15, `(.L_x_11017) ;  /* 0x000000000f087348 */ /* 0x000fea0003c00000 */
[----:B------:R0:W1:Y:S02]  /*15540*/  SHFL.IDX P6, R14, R13, R12, R11 ;  /* 0x0000000c0d0e7389 */ /* 0x00006400000c000b */
[----:B01----:R-:W-:Y:S01]  /*15550*/  ENDCOLLECTIVE ;  /* 0x000000000000791b */ /* 0x003fe20003800000 */
.L_x_11017:
        /* <DEDUP_REMOVED lines=13> */
.L_x_11018:
[----:B------:R-:W-:Y:S01]  /*15630*/  IMAD.MOV.U32 R2, RZ, RZ, R14 ;  /* 0x000000ffff027224 */ /* 0x000fe200078e000e */
[----:B------:R-:W-:Y:S06]  /*15640*/  BRA `(.L_x_11019) ;  /* 0xffffffd000e47947 */ /* 0x000fec000383ffff */
.L_x_10951:
[----:B-1----:R1:W2:Y:S02]  /*15650*/  SYNCS.PHASECHK.TRANS64.TRYWAIT P0, [R6+URZ+0x2d860], R2 ;  /* 0x02d86002060075a7 */ /* 0x0022a4000800017f */
[----:B--2---:R-:W-:Y:S05]  /*15660*/  @!P0 NANOSLEEP.SYNCS 0x989680 ;  /* 0x009896800000895d */ /* 0x004fea0003900000 */
[----:B------:R-:W2:Y:S02]  /*15670*/  @!P0 SYNCS.PHASECHK.TRANS64 P0, [R6+URZ+0x2d860], R2 ;  /* 0x02d86002060085a7 */ /* 0x000ea4000800007f */
[----:B--2---:R-:W-:Y:S05]  /*15680*/  @!P0 BRA `(.L_x_10951) ;  /* 0xfffffffc00f08947 */ /* 0x004fea000383ffff */
[----:B------:R-:W-:Y:S05]  /*15690*/  BRA `(.L_x_11020) ;  /* 0xffffffd400447947 */ /* 0x000fea000383ffff */
.L_x_10952:
        /* <DEDUP_REMOVED lines=8> */
.L_x_11022:
[----:B------:R-:W-:Y:S05]  /*15720*/  BSYNC B1 ;  /* 0x0000000000017941 */ /* 0x000fea0003800000 */
.L_x_11021:
        /* <DEDUP_REMOVED lines=9> */
.L_x_11023:
[----:B------:R-:W-:Y:S02]  /*157c0*/  IMAD.MOV.U32 R13, RZ, RZ, R18 ;  /* 0x000000ffff0d7224 */ /* 0x000fe400078e0012 */
[----:B------:R-:W-:Y:S02]  /*157d0*/  IMAD.MOV.U32 R12, RZ, RZ, 0x1 ;  /* 0x00000001ff0c7424 */ /* 0x000fe400078e00ff */
[----:B------:R-:W-:-:S07]  /*157e0*/  IMAD.MOV.U32 R2, RZ, RZ, R14 ;  /* 0x000000ffff027224 */ /* 0x000fce00078e000e */
[----:B------:R-:W-:Y:S05]  /*157f0*/  WARPSYNC.COLLECTIVE R15, `(.L_x_11024) ;  /* 0x000000000f087348 */ /* 0x000fea0003c00000 */
[----:B------:R0:W1:Y:S02]  /*15800*/  SHFL.IDX P6, R14, R13, R12, R11 ;  /* 0x0000000c0d0e7389 */ /* 0x00006400000c000b */
[----:B01----:R-:W-:Y:S01]  /*15810*/  ENDCOLLECTIVE ;  /* 0x000000000000791b */ /* 0x003fe20003800000 */
.L_x_11024:
        /* <DEDUP_REMOVED lines=16> */
.L_x_11025:
[----:B------:R-:W-:Y:S02]  /*15920*/  IMAD.MOV.U32 R13, RZ, RZ, R18 ;  /* 0x000000ffff0d7224 */ /* 0x000fe400078e0012 */
[----:B------:R-:W-:Y:S02]  /*15930*/  IMAD.MOV.U32 R12, RZ, RZ, 0x2 ;  /* 0x00000002ff0c7424 */ /* 0x000fe400078e00ff */
[----:B------:R-:W-:-:S07]  /*15940*/  IMAD.MOV.U32 R2, RZ, RZ, R14 ;  /* 0x000000ffff027224 */ /* 0x000fce00078e000e */
[----:B------:R-:W-:Y:S05]  /*15950*/  WARPSYNC.COLLECTIVE R15, `(.L_x_11026) ;  /* 0x000000000f087348 */ /* 0x000fea0003c00000 */
[----:B------:R0:W1:Y:S02]  /*15960*/  SHFL.IDX P6, R14, R13, R12, R11 ;  /* 0x0000000c0d0e7389 */ /* 0x00006400000c000b */
[----:B01----:R-:W-:Y:S01]  /*15970*/  ENDCOLLECTIVE ;  /* 0x000000000000791b */ /* 0x003fe20003800000 */
.L_x_11026:
        /* <DEDUP_REMOVED lines=16> */
.L_x_11027:
[----:B------:R-:W-:Y:S02]  /*15a80*/  IMAD.MOV.U32 R13, RZ, RZ, R18 ;  /* 0x000000ffff0d7224 */ /* 0x000fe400078e0012 */
[----:B------:R-:W-:Y:S02]  /*15a90*/  IMAD.MOV.U32 R12, RZ, RZ, 0x3 ;  /* 0x00000003ff0c7424 */ /* 0x000fe400078e00ff */
[----:B------:R-:W-:-:S07]  /*15aa0*/  IMAD.MOV.U32 R2, RZ, RZ, R14 ;  /* 0x000000ffff027224 */ /* 0x000fce00078e000e */
[----:B------:R-:W-:Y:S05]  /*15ab0*/  WARPSYNC.COLLECTIVE R15, `(.L_x_11028) ;  /* 0x000000000f087348 */ /* 0x000fea0003c00000 */
[----:B------:R0:W1:Y:S02]  /*15ac0*/  SHFL.IDX P6, R14, R13, R12, R11 ;  /* 0x0000000c0d0e7389 */ /* 0x00006400000c000b */
[----:B01----:R-:W-:Y:S01]  /*15ad0*/  ENDCOLLECTIVE ;  /* 0x000000000000791b */ /* 0x003fe20003800000 */
.L_x_11028:
        /* <DEDUP_REMOVED lines=13> */
.L_x_11029:
        /* <DEDUP_REMOVED lines=8> */
.L_x_10960:
[----:B0-----:R0:W1:Y:S02]  /*15c30*/  SYNCS.PHASECHK.TRANS64.TRYWAIT P0, [R4+URZ+0x2d860], R3 ;  /* 0x02d86003040075a7 */ /* 0x001064000800017f */
[----:B-1----:R-:W-:Y:S05]  /*15c40*/  @!P0 NANOSLEEP.SYNCS 0x989680 ;  /* 0x009896800000895d */ /* 0x002fea0003900000 */
[----:B------:R-:W1:Y:S02]  /*15c50*/  @!P0 SYNCS.PHASECHK.TRANS64 P0, [R4+URZ+0x2d860], R3 ;  /* 0x02d86003040085a7 */ /* 0x000e64000800007f */
[----:B-1----:R-:W-:Y:S05]  /*15c60*/  @!P0 BRA `(.L_x_10960) ;  /* 0xfffffffc00f08947 */ /* 0x002fea000383ffff */
[----:B------:R-:W-:Y:S05]  /*15c70*/  BRA `(.L_x_11031) ;  /* 0xffffffd400d47947 */ /* 0x000fea000383ffff */
.L_x_10961:
        /* <DEDUP_REMOVED lines=8> */
.L_x_11033:
[----:B------:R-:W-:Y:S05]  /*15d00*/  BSYNC B0 ;  /* 0x0000000000007941 */ /* 0x000fea0003800000 */
.L_x_11032:
[----:B------:R-:W0:Y:S01]  /*15d10*/  S2R R2, SR_TID.X ;  /* 0x0000000000027919 */ /* 0x000e220000002100 */
[----:B------:R-:W-:Y:S02]  /*15d20*/  IMAD.MOV.U32 R13, RZ, RZ, R17 ;  /* 0x000000ffff0d7224 */ /* 0x000fe400078e0011 */
[----:B------:R-:W-:Y:S02]  /*15d30*/  IMAD.MOV.U32 R12, RZ, RZ, RZ ;  /* 0x000000ffff0c7224 */ /* 0x000fe400078e00ff */
[----:B------:R-:W-:Y:S02]  /*15d40*/  IMAD.MOV.U32 R11, RZ, RZ, 0x1c1f ;  /* 0x00001c1fff0b7424 */ /* 0x000fe400078e00ff */
[----:B------:R-:W-:Y:S02]  /*15d50*/  IMAD.MOV.U32 R15, RZ, RZ, -0x1 ;  /* 0xffffffffff0f7424 */ /* 0x000fe400078e00ff */
[----:B------:R-:W-:-:S07]  /*15d60*/  IMAD.MOV.U32 R0, RZ, RZ, R14 ;  /* 0x000000ffff007224 */ /* 0x000fce00078e000e */
[----:B0-----:R-:W-:Y:S05]  /*15d70*/  WARPSYNC.COLLECTIVE R15, `(.L_x_11034) ;  /* 0x000000000f087348 */ /* 0x001fea0003c00000 */
[----:B------:R1:W2:Y:S02]  /*15d80*/  SHFL.IDX P6, R14, R13, R12, R11 ;  /* 0x0000000c0d0e7389 */ /* 0x0002a400000c000b */
[----:B012---:R-:W-:Y:S01]  /*15d90*/  ENDCOLLECTIVE ;  /* 0x000000000000791b */ /* 0x007fe20003800000 */
.L_x_11034:
        /* <DEDUP_REMOVED lines=9> */
.L_x_11035:
[----:B------:R-:W-:Y:S01]  /*15e30*/  IMAD.X R3, RZ, RZ, R0, P0 ;  /* 0x000000ffff037224 */ /* 0x000fe200000e0600 */
[----:B------:R-:W-:Y:S01]  /*15e40*/  ISETP.LT.OR P0, PT, R5, 0x1, P4 ;  /* 0x000000010500780c */ /* 0x000fe20002701670 */
[----:B------:R-:W-:Y:S02]  /*15e50*/  IMAD R0, R7, 0x2, R16 ;  /* 0x0000000207007824 */ /* 0x000fe400078e0210 */
        /* <DEDUP_REMOVED lines=13> */
.L_x_11036:
[----:B------:R-:W-:Y:S02]  /*15f30*/  IMAD.MOV.U32 R13, RZ, RZ, R18 ;  /* 0x000000ffff0d7224 */ /* 0x000fe400078e0012 */
[----:B------:R-:W-:Y:S01]  /*15f40*/  IMAD.MOV.U32 R12, RZ, RZ, 0x2 ;  /* 0x00000002ff0c7424 */ /* 0x000fe200078e00ff */
[----:B------:R-:W-:-:S13]  /*15f50*/  IADD3 R2, P0, R14, R6, RZ ;  /* 0x000000060e027210 */ /* 0x000fda0007f1e0ff */
[----:B------:R-:W-:Y:S05]  /*15f60*/  WARPSYNC.COLLECTIVE R15, `(.L_x_11037) ;  /* 0x000000000f087348 */ /* 0x000fea0003c00000 */
[----:B------:R0:W1:Y:S02]  /*15f70*/  SHFL.IDX P6, R14, R13, R12, R11 ;  /* 0x0000000c0d0e7389 */ /* 0x00006400000c000b */
[----:B01----:R-:W-:Y:S01]  /*15f80*/  ENDCOLLECTIVE ;  /* 0x000000000000791b */ /* 0x003fe20003800000 */
.L_x_11037:
        /* <DEDUP_REMOVED lines=15> */
.L_x_11038:
[----:B------:R-:W-:Y:S02]  /*16080*/  IMAD.MOV.U32 R13, RZ, RZ, R18 ;  /* 0x000000ffff0d7224 */ /* 0x000fe400078e0012 */
[----:B------:R-:W-:Y:S01]  /*16090*/  IMAD.MOV.U32 R12, RZ, RZ, 0x3 ;  /* 0x00000003ff0c7424 */ /* 0x000fe200078e00ff */
[----:B------:R-:W-:-:S13]  /*160a0*/  IADD3 R2, P0, R14, R6, RZ ;  /* 0x000000060e027210 */ /* 0x000fda0007f1e0ff */
[----:B------:R-:W-:Y:S05]  /*160b0*/  WARPSYNC.COLLECTIVE R15, `(.L_x_11039) ;  /* 0x000000000f087348 */ /* 0x000fea0003c00000 */
[----:B------:R0:W1:Y:S02]  /*160c0*/  SHFL.IDX P6, R14, R13, R12, R11 ;  /* 0x0000000c0d0e7389 */ /* 0x00006400000c000b */
[----:B01----:R-:W-:Y:S01]  /*160d0*/  ENDCOLLECTIVE ;  /* 0x000000000000791b */ /* 0x003fe20003800000 */
.L_x_11039:
        /* <DEDUP_REMOVED lines=12> */
.L_x_11040:
[----:B------:R-:W-:Y:S01]  /*161a0*/  @!PT LDS RZ, [RZ] ;  /* 0x00000000fffff984 */ /* 0x000fe20000000800 */
[----:B------:R-:W-:Y:S01]  /*161b0*/  @!PT LDS RZ, [RZ] ;  /* 0x00000000fffff984 */ /* 0x000fe20000000800 */
[----:B------:R-:W-:Y:S01]  /*161c0*/  @!PT LDS RZ, [RZ] ;  /* 0x00000000fffff984 */ /* 0x000fe20000000800 */
[----:B------:R0:W-:Y:S01]  /*161d0*/  LDGSTS.E.BYPASS.LTC128B.128 [R0+0x3400], desc[UR52][R2.64+0x40], !P0 ;  /* 0x0340004002007fae */ /* 0x0001e2000c101d74 */
[----:B------:R-:W-:-:S13]  /*161e0*/  ISETP.LT.OR P0, PT, R5, 0x41, P1 ;  /* 0x000000410500780c */ /* 0x000fda0000f01670 */
[----:B------:R0:W-:Y:S01]  /*161f0*/  LDGSTS.E.BYPASS.LTC128B.128 [R0+0x5400], desc[UR52][R2.64+0x80], !P0 ;  /* 0x0540008002007fae */ /* 0x0001e2000c101d74 */
[----:B------:R-:W-:Y:S05]  /*16200*/  BRA `(.L_x_11041) ;  /* 0xffffffd4004c7947 */ /* 0x000fea000383ffff */
.L_x_10966:
[----:B------:R-:W-:Y:S01]  /*16210*/  BSSY B0, `(.L_x_11042) ;  /* 0x0000008000007945 */ /* 0x000fe20003800000 */
[----:B-----5:R-:W-:Y:S02]  /*16220*/  IMAD.MOV.U32 R13, RZ, RZ, R2 ;  /* 0x000000ffff0d7224 */ /* 0x020fe400078e0002 */
[----:B------:R-:W-:Y:S02]  /*16230*/  IMAD.MOV.U32 R12, RZ, RZ, RZ ;  /* 0x000000ffff0c7224 */ /* 0x000fe400078e00ff */
[----:B------:R-:W-:Y:S02]  /*16240*/  IMAD.MOV.U32 R11, RZ, RZ, 0x1f ;  /* 0x0000001fff0b7424 */ /* 0x000fe400078e00ff */
[----:B------:R-:W-:-:S07]  /*16250*/  IMAD.MOV.U32 R15, RZ, RZ, -0x1 ;  /* 0xffffffffff0f7424 */ /* 0x000fce00078e00ff */
[----:B01----:R-:W-:Y:S05]  /*16260*/  WARPSYNC.COLLECTIVE R15, `(.L_x_11043) ;  /* 0x000000000f087348 */ /* 0x003fea0003c00000 */
[----:B------:R2:W3:Y:S02]  /*16270*/  SHFL.IDX P6, R14, R13, R12, R11 ;  /* 0x0000000c0d0e7389 */ /* 0x0004e400000c000b */
[----:B0123--:R-:W-:Y:S01]  /*16280*/  ENDCOLLECTIVE ;  /* 0x000000000000791b */ /* 0x00ffe20003800000 */
.L_x_11043:
[----:B------:R-:W-:Y:S05]  /*16290*/  BSYNC B0 ;  /* 0x0000000000007941 */ /* 0x000fea0003800000 */
.L_x_11042:
[----:B------:R-:W-:Y:S05]  /*162a0*/  BRA `(.L_x_11044) ;  /* 0xffffffd400e07947 */ /* 0x000fea000383ffff */
.L_x_10969:
[----:B-1----:R1:W2:Y:S02]  /*162b0*/  SYNCS.PHASECHK.TRANS64.TRYWAIT P0, [R4+URZ+0x2d820], R0 ;  /* 0x02d82000040075a7 */ /* 0x0022a4000800017f */
[----:B--2---:R-:W-:Y:S05]  /*162c0*/  @!P0 NANOSLEEP.SYNCS 0x989680 ;  /* 0x009896800000895d */ /* 0x004fea0003900000 */
[----:B------:R-:W2:Y:S02]  /*162d0*/  @!P0 SYNCS.PHASECHK.TRANS64 P0, [R4+URZ+0x2d820], R0 ;  /* 0x02d82000040085a7 */ /* 0x000ea4000800007f */
[----:B--2---:R-:W-:Y:S05]  /*162e0*/  @!P0 BRA `(.L_x_10969) ;  /* 0xfffffffc00f08947 */ /* 0x004fea000383ffff */
[----:B------:R-:W-:Y:S05]  /*162f0*/  BRA `(.L_x_11045) ;  /* 0xffffffd8002c7947 */ /* 0x000fea000383ffff */
.L_x_10970:
        /* <DEDUP_REMOVED lines=11> */
.L_x_11047:
[----:B------:R-:W-:Y:S05]  /*163b0*/  BSYNC B0 ;  /* 0x0000000000007941 */ /* 0x000fea0003800000 */
.L_x_11046:
[----:B------:R-:W-:Y:S05]  /*163c0*/  BRA `(.L_x_11048) ;  /* 0xffffffd800147947 */ /* 0x000fea000383ffff */
.L_x_10973:
[----:B------:R-:W-:Y:S01]  /*163d0*/  BSSY B1, `(.L_x_11049) ;  /* 0x0000006000017945 */ /* 0x000fe20003800000 */
[----:B------:R-:W-:-:S07]  /*163e0*/  IMAD.MOV.U32 R15, RZ, RZ, -0x1 ;  /* 0xffffffffff0f7424 */ /* 0x000fce00078e00ff */
[----:B01----:R-:W-:Y:S05]  /*163f0*/  WARPSYNC.COLLECTIVE R15, `(.L_x_11050) ;  /* 0x000000000f0c7348 */ /* 0x003fea0003c00000 */
[----:B------:R-:W-:Y:S02]  /*16400*/  ELECT P6, UR62, PT ;  /* 0x00000000003e782f */ /* 0x000fe400038c0000 */
[----:B------:R-:W-:Y:S01]  /*16410*/  MOV R14, UR62 ;  /* 0x0000003e000e7c02 */ /* 0x000fe20008000f00 */
[----:B01----:R-:W-:Y:S10]  /*16420*/  ENDCOLLECTIVE ;  /* 0x000000000000791b */ /* 0x003ff40003800000 */
.L_x_11050:
[----:B------:R-:W-:Y:S05]  /*16430*/  BSYNC B1 ;  /* 0x0000000000017941 */ /* 0x000fea0003800000 */
.L_x_11049:
[----:B------:R-:W-:Y:S05]  /*16440*/  BRA `(.L_x_11051) ;  /* 0xffffffd8000c7947 */ /* 0x000fea000383ffff */
.L_x_10975:
[----:B-1----:R1:W2:Y:S02]  /*16450*/  SYNCS.PHASECHK.TRANS64.TRYWAIT P1, [R5+URZ+0x2d840], R0 ;  /* 0x02d84000050075a7 */ /* 0x0022a4000802017f */
[----:B--2---:R-:W-:Y:S05]  /*16460*/  @!P1 NANOSLEEP.SYNCS 0x989680 ;  /* 0x009896800000995d */ /* 0x004fea0003900000 */
[----:B------:R-:W2:Y:S02]  /*16470*/  @!P1 SYNCS.PHASECHK.TRANS64 P1, [R5+URZ+0x2d840], R0 ;  /* 0x02d84000050095a7 */ /* 0x000ea4000802007f */
[----:B--2---:R-:W-:Y:S05]  /*16480*/  @!P1 BRA `(.L_x_10975) ;  /* 0xfffffffc00f09947 */ /* 0x004fea000383ffff */
[----:B------:R-:W-:Y:S05]  /*16490*/  BRA `(.L_x_11052) ;  /* 0xffffffd8002c7947 */ /* 0x000fea000383ffff */
.L_x_10977:
[----:B--2---:R2:W3:Y:S02]  /*164a0*/  SYNCS.PHASECHK.TRANS64.TRYWAIT P1, [R23+URZ+0x2d840], R2 ;  /* 0x02d84002170075a7 */ /* 0x0044e4000802017f */
[----:B---3--:R-:W-:Y:S05]  /*164b0*/  @!P1 NANOSLEEP.SYNCS 0x989680 ;  /* 0x009896800000995d */ /* 0x008fea0003900000 */
[----:B------:R-:W3:Y:S02]  /*164c0*/  @!P1 SYNCS.PHASECHK.TRANS64 P1, [R23+URZ+0x2d840], R2 ;  /* 0x02d84002170095a7 */ /* 0x000ee4000802007f */
[----:B---3--:R-:W-:Y:S05]  /*164d0*/  @!P1 BRA `(.L_x_10977) ;  /* 0xfffffffc00f09947 */ /* 0x008fea000383ffff */
[----:B------:R-:W-:Y:S05]  /*164e0*/  BRA `(.L_x_11053) ;  /* 0xffffffd800387947 */ /* 0x000fea000383ffff */
.L_x_10979:
[----:B---3--:R3:W4:Y:S02]  /*164f0*/  SYNCS.PHASECHK.TRANS64.TRYWAIT P1, [R5+URZ+0x2d860], R0 ;  /* 0x02d86000050075a7 */ /* 0x008724000802017f */
[----:B----4-:R-:W-:Y:S05]  /*16500*/  @!P1 NANOSLEEP.SYNCS 0x989680 ;  /* 0x009896800000995d */ /* 0x010fea0003900000 */
[----:B------:R-:W4:Y:S02]  /*16510*/  @!P1 SYNCS.PHASECHK.TRANS64 P1, [R5+URZ+0x2d860], R0 ;  /* 0x02d86000050095a7 */ /* 0x000f24000802007f */
[----:B----4-:R-:W-:Y:S05]  /*16520*/  @!P1 BRA `(.L_x_10979) ;  /* 0xfffffffc00f09947 */ /* 0x010fea000383ffff */
[----:B------:R-:W-:Y:S05]  /*16530*/  BRA `(.L_x_11054) ;  /* 0xffffffd800347947 */ /* 0x000fea000383ffff */
.L_x_11055:
        /* <DEDUP_REMOVED lines=12> */
.L_x_15866:


//--------------------- .text._ZN7cutlass13device_kernelIN5flash11enable_sm90INS1_16FlashAttnFwdSm90INS1_25CollectiveMainloopFwdSm90ILi2EN4cute5tupleIJNS5_1CILi1EEES8_S8_EEENS6_IJNS7_ILi192EEENS7_ILi128EEENS7_ILi96EEEEEELi96ENS_6half_tEfNS_4arch4Sm90ELb0ELb1ELb0ELb1ELb1ELb0ELb0ELb0ELb1ELb1ELb0ELb0EEENS1_21CollectiveEpilogueFwdINS6_IJSA_SC_SB_EEES9_SE_SG_Li384ELb1ELb1ELb0ELb0EEENS1_36VarlenDynamicPersistentTileSchedulerILi192ELi128ELi384ELi128ELb0ELb1ELb1ELb1ELb0ELb1EEEEEEEEEvNT_6ParamsE --------------------------
	.section	.text._ZN7cutlass13device_kernelIN5flash11enable_sm90INS1_16FlashAttnFwdSm90INS1_25CollectiveMainloopFwdSm90ILi2EN4cute5tupleIJNS5_1CILi1EEES8_S8_EEENS6_IJNS7_ILi192EEENS7_ILi128EEENS7_ILi96EEEEEELi96ENS_6half_tEfNS_4arch4Sm90ELb0ELb1ELb0ELb1ELb1ELb0ELb0ELb0ELb1ELb1ELb0ELb0EEENS1_21CollectiveEpilogueFwdINS6_IJSA_SC_SB_EEES9_SE_SG_Li384ELb1ELb1ELb0ELb0EEENS1_36VarlenDynamicPersistentTileSchedulerILi192ELi128ELi384ELi128ELb0ELb1ELb1ELb1ELb0ELb1EEEEEEEEEvNT_6ParamsE,"ax",@progbits
	.align	128
.text._ZN7cutlass13device_kernelIN5flash11enable_sm90INS1_16FlashAttnFwdSm90INS1_25CollectiveMainloopFwdSm90ILi2EN4cute5tupleIJNS5_1CILi1EEES8_S8_EEENS6_IJNS7_ILi192EEENS7_ILi128EEENS7_ILi96EEEEEELi96ENS_6half_tEfNS_4arch4Sm90ELb0ELb1ELb0ELb1ELb1ELb0ELb0ELb0ELb1ELb1ELb0ELb0EEENS1_21CollectiveEpilogueFwdINS6_IJSA_SC_SB_EEES9_SE_SG_Li384ELb1ELb1ELb0ELb0EEENS1_36VarlenDynamicPersistentTileSchedulerILi192ELi128ELi384ELi128ELb0ELb1ELb1ELb1ELb0ELb1EEEEEEEEEvNT_6ParamsE:
        .type           _ZN7cutlass13device_kernelIN5flash11enable_sm90INS1_16FlashAttnFwdSm90INS1_25CollectiveMainloopFwdSm90ILi2EN4cute5tupleIJNS5_1CILi1EEES8_S8_EEENS6_IJNS7_ILi192EEENS7_ILi128EEENS7_ILi96EEEEEELi96ENS_6half_tEfNS_4arch4Sm90ELb0ELb1ELb0ELb1ELb1ELb0ELb0ELb0ELb1ELb1ELb0ELb0EEENS1_21CollectiveEpilogueFwdINS6_IJSA_SC_SB_EEES9_SE_SG_Li384ELb1ELb1ELb0ELb0EEENS1_36VarlenDynamicPersistentTileSchedulerILi192ELi128ELi384ELi128ELb0ELb1ELb1ELb1ELb0ELb1EEEEEEEEEvNT_6ParamsE,@function
        .size           _ZN7cutlass13device_kernelIN5flash11enable_sm90INS1_16FlashAttnFwdSm90INS1_25CollectiveMainloopFwdSm90ILi2EN4cute5tupleIJNS5_1CILi1EEES8_S8_EEENS6_IJNS7_ILi192EEENS7_ILi128EEENS7_ILi96EEEEEELi96ENS_6half_tEfNS_4arch4Sm90ELb0ELb1ELb0ELb1ELb1ELb0ELb0ELb0ELb1ELb1ELb0ELb0EEENS1_21CollectiveEpilogueFwdINS6_IJSA_SC_SB_EEES9_SE_SG_Li384ELb1ELb1ELb0ELb0EEENS1_36VarlenDynamicPersistentTileSchedulerILi192ELi128ELi384ELi128ELb0ELb1ELb1ELb1ELb0ELb1EEEEEEEEEvNT_6ParamsE,(.L_x_15867 - _ZN7cutlass13device_kernelIN5flash11enable_sm90INS1_16FlashAttnFwdSm90INS1_25CollectiveMainloopFwdSm90ILi2EN4cute5tupleIJNS5_1CILi1EEES8_S8_EEENS6_IJNS7_ILi192EEENS7_ILi128EEENS7_ILi96EEEEEELi96ENS_6half_tEfNS_4arch4Sm90ELb0ELb1ELb0ELb1ELb1ELb0ELb0ELb0ELb1ELb1ELb0ELb0EEENS1_21CollectiveEpilogueFwdINS6_IJSA_SC_SB_EEES9_SE_SG_Li384ELb1ELb1ELb0ELb0EEENS1_36VarlenDynamicPersistentTileSchedulerILi192ELi128ELi384ELi128ELb0ELb1ELb1ELb1ELb0ELb1EEEEEEEEEvNT_6ParamsE)
        .other          _ZN7cutlass13device_kernelIN5flash11enable_sm90INS1_16FlashAttnFwdSm90INS1_25CollectiveMainloopFwdSm90ILi2EN4cute5tupleIJNS5_1CILi1EEES8_S8_EEENS6_IJNS7_ILi192EEENS7_ILi128EEENS7_ILi96EEEEEELi96ENS_6half_tEfNS_4arch4Sm90ELb0ELb1ELb0ELb1ELb1ELb0ELb0ELb0ELb1ELb1ELb0ELb0EEENS1_21CollectiveEpilogueFwdINS6_IJSA_SC_SB_EEES9_SE_SG_Li384ELb1ELb1ELb0ELb0EEENS1_36VarlenDynamicPersistentTileSchedulerILi192ELi128ELi384ELi128ELb0ELb1ELb1ELb1ELb0ELb1EEEEEEEEEvNT_6ParamsE,@"STO_CUDA_ENTRY STV_DEFAULT"
_ZN7cutlass13device_kernelIN5flash11enable_sm90INS1_16FlashAttnFwdSm90INS1_25CollectiveMainloopFwdSm90ILi2EN4cute5tupleIJNS5_1CILi1EEES8_S8_EEENS6_IJNS7_ILi192EEENS7_ILi128EEENS7_ILi96EEEEEELi96ENS_6half_tEfNS_4arch4Sm90ELb0ELb1ELb0ELb1ELb1ELb0ELb0ELb0ELb1ELb1ELb0ELb0EEENS1_21CollectiveEpilogueFwdINS6_IJSA_SC_SB_EEES9_SE_SG_Li384ELb1ELb1ELb0ELb0EEENS1_36VarlenDynamicPersistentTileSchedulerILi192ELi128ELi384ELi128ELb0ELb1ELb1ELb1ELb0ELb1EEEEEEEEEvNT_6ParamsE:
        /* <DEDUP_REMOVED lines=45> */
.L_x_11056:
        /* <DEDUP_REMOVED lines=22> */
.L_x_11057:
        /* <DEDUP_REMOVED lines=18> */
.L_x_11058:
        /* <DEDUP_REMOVED lines=22> */
.L_x_11059:
        /* <DEDUP_REMOVED lines=23> */
.L_x_11060:
        /* <DEDUP_REMOVED lines=8> */
.L_x_11062:
        /* <DEDUP_REMOVED lines=18> */
[----:B------:R-:W-:Y:S01]  /*09c0*/  VIADD R150, R2, 0xffffff80 ;  /* 0xffffff8002967836 */ /* 0x000fe20000000000 */
[----:B------:R-:W-:Y:S01]  /*09d0*/  R2UR UR5, R9 ;  /* 0x00000000090572ca */ /* 0x000fe200000e0000 */
[----:B------:R-:W-:Y:S01]  /*09e0*/  IMAD.MOV.U32 R18, RZ, RZ, 0x40 ;  /* 0x00000040ff127424 */ /* 0x000fe200078e00ff */
[----:B------:R-:W-:Y:S01]  /*09f0*/  R2UR UR7, R10 ;  /* 0x000000000a0772ca */ /* 0x000fe200000e0000 */
[----:B------:R-:W-:Y:S01]  /*0a00*/  ULOP3.LUT UR50, UR43, 0x1, URZ, 0xfc, !UPT ;  /* 0x000000012b327892 */ /* 0x000fe2000f8efc3f */
[----:B------:R-:W-:Y:S01]  /*0a10*/  SHF.R.S32.HI R3, RZ, 0x1f, R150 ;  /* 0x0000001fff037819 */ /* 0x000fe20000011496 */
[----:B------:R-:W-:Y:S01]  /*0a20*/  UMOV UR49, URZ ;  /* 0x0000003f00317c82 */ /* 0x000fe20008000000 */
[----:B------:R-:W-:Y:S01]  /*0a30*/  R2UR UR6, R11 ;  /* 0x000000000b0672ca */ /* 0x000fe200000e0000 */
[----:B------:R-:W-:Y:S01]  /*0a40*/  UMOV UR48, URZ ;  /* 0x0000003f00307c82 */ /* 0x000fe20008000000 */
[CC--:B------:R-:W-:Y:S01]  /*0a50*/  LEA.HI R145, R3.reuse, R150.reuse, RZ, 0x7 ;  /* 0x0000009603917211 */ /* 0x0c0fe200078f38ff */
[----:B------:R-:W-:Y:S01]  /*0a60*/  UMOV UR47, URZ ;  /* 0x0000003f002f7c82 */ /* 0x000fe20008000000 */
[----:B------:R-:W-:-:S02]  /*0a70*/  LEA.HI R0, R3, R150, RZ, 0x4 ;  /* 0x0000009603007211 */ /* 0x000fc400078f20ff */
[----:B------:R-:W-:Y:S02]  /*0a80*/  LOP3.LUT R7, R145, 0xffffff80, RZ, 0xc0, !PT ;  /* 0xffffff8091077812 */ /* 0x000fe400078ec0ff */
[----:B------:R-:W-:Y:S02]  /*0a90*/  LOP3.LUT R5, R0, 0xfffffff0, RZ, 0xc0, !PT ;  /* 0xfffffff000057812 */ /* 0x000fe400078ec0ff */
[----:B------:R-:W-:Y:S01]  /*0aa0*/  LEA.HI R4, R3, R150, RZ, 0x5 ;  /* 0x0000009603047211 */ /* 0x000fe200078f28ff */
[C---:B------:R-:W-:Y:S01]  /*0ab0*/  IMAD.IADD R144, R150.reuse, 0x1, -R7 ;  /* 0x0000000196907824 */ /* 0x040fe200078e0a07 */
[----:B------:R-:W-:Y:S01]  /*0ac0*/  SHF.R.S32.HI R7, RZ, 0x4, R0 ;  /* 0x00000004ff077819 */ /* 0x000fe20000011400 */
[----:B------:R-:W-:Y:S01]  /*0ad0*/  IMAD.IADD R5, R150, 0x1, -R5 ;  /* 0x0000000196057824 */ /* 0x000fe200078e0a05 */
[----:B------:R-:W-:Y:S02]  /*0ae0*/  SHF.R.S32.HI R6, RZ, 0x5, R4 ;  /* 0x00000005ff067819 */ /* 0x000fe40000011404 */
[----:B------:R-:W-:-:S02]  /*0af0*/  LEA.HI R2, R0, R7, RZ, 0x1 ;  /* 0x0000000700027211 */ /* 0x000fc400078f08ff */
[--C-:B------:R-:W-:Y:S01]  /*0b00*/  SHF.R.S32.HI R0, RZ, 0x1f, R5.reuse ;  /* 0x0000001fff007819 */ /* 0x100fe20000011405 */
[----:B------:R-:W-:Y:S01]  /*0b10*/  IMAD R12, R6, 0x10, R5 ;  /* 0x00000010060c7824 */ /* 0x000fe200078e0205 */
[----:B------:R-:W-:Y:S02]  /*0b20*/  LOP3.LUT R2, R2, 0x1ffffffe, RZ, 0xc0, !PT ;  /* 0x1ffffffe02027812 */ /* 0x000fe400078ec0ff */
[----:B------:R-:W-:Y:S02]  /*0b30*/  LEA.HI R0, R0, R5, RZ, 0x3 ;  /* 0x0000000500007211 */ /* 0x000fe400078f18ff */
[----:B------:R-:W-:Y:S01]  /*0b40*/  SHF.R.S32.HI R145, RZ, 0x7, R145 ;  /* 0x00000007ff917819 */ /* 0x000fe20000011491 */
[----:B------:R-:W-:Y:S01]  /*0b50*/  IMAD.IADD R2, R7, 0x1, -R2 ;  /* 0x0000000107027824 */ /* 0x000fe200078e0a02 */
[----:B------:R-:W-:Y:S01]  /*0b60*/  LEA.HI R143, R3, R150, RZ, 0x2 ;  /* 0x00000096038f7211 */ /* 0x000fe200078f10ff */
[C---:B------:R-:W-:Y:S01]  /*0b70*/  IMAD.SHL.U32 R4, R0.reuse, 0x40, RZ ;  /* 0x0000004000047824 */ /* 0x040fe200078e00ff */
[----:B------:R-:W-:Y:S01]  /*0b80*/  LOP3.LUT R0, R0, 0xfffffff8, RZ, 0xc0, !PT ;  /* 0xfffffff800007812 */ /* 0x000fe200078ec0ff */
[----:B------:R-:W-:Y:S01]  /*0b90*/  IMAD.SHL.U32 R3, R2, 0x8, RZ ;  /* 0x0000000802037824 */ /* 0x000fe200078e00ff */
[----:B------:R-:W-:-:S02]  /*0ba0*/  SHF.R.S32.HI R9, RZ, 0x1f, R144 ;  /* 0x0000001fff097819 */ /* 0x000fc40000011490 */
[----:B------:R-:W-:Y:S01]  /*0bb0*/  LOP3.LUT R4, R4, 0x7ffffe00, RZ, 0xc0, !PT ;  /* 0x7ffffe0004047812 */ /* 0x000fe200078ec0ff */
[----:B------:R-:W-:Y:S01]  /*0bc0*/  IMAD.IADD R0, R5, 0x1, -R0 ;  /* 0x0000000105007824 */ /* 0x000fe200078e0a00 */
[-C--:B------:R-:W-:Y:S01]  /*0bd0*/  LEA.HI R8, R9, R144.reuse, RZ, 0x2 ;  /* 0x0000009009087211 */ /* 0x080fe200078f10ff */
[----:B------:R-:W-:Y:S01]  /*0be0*/  IMAD.HI R5, R145, 0x55555556, RZ ;  /* 0x5555555691057827 */ /* 0x000fe200078e02ff */
[----:B------:R-:W-:Y:S02]  /*0bf0*/  LEA.HI R9, R9, R144, RZ, 0x5 ;  /* 0x0000009009097211 */ /* 0x000fe400078f28ff */
[----:B------:R-:W-:Y:S01]  /*0c00*/  SHF.R.S32.HI R10, RZ, 0x2, R8 ;  /* 0x00000002ff0a7819 */ /* 0x000fe20000011408 */
[----:B------:R-:W-:Y:S01]  /*0c10*/  IMAD R6, R6, 0x400, R4 ;  /* 0x0000040006067824 */ /* 0x000fe200078e0204 */
[----:B------:R-:W-:Y:S01]  /*0c20*/  SHF.R.S32.HI R11, RZ, 0x1f, R8 ;  /* 0x0000001fff0b7819 */ /* 0x000fe20000011408 */
[----:B------:R-:W-:Y:S01]  /*0c30*/  IMAD.SHL.U32 R4, R0, 0x40, RZ ;  /* 0x0000004000047824 */ /* 0x000fe200078e00ff */
[----:B------:R-:W-:Y:S01]  /*0c40*/  LEA.HI R2, R5, R5, RZ, 0x1 ;  /* 0x0000000505027211 */ /* 0x000fe200078f08ff */
[----:B------:R-:W-:Y:S01]  /*0c50*/  IMAD.U32 R147, R12, 0x20, R3 ;  /* 0x000000200c937824 */ /* 0x000fe200078e0003 */
[----:B------:R-:W-:-:S02]  /*0c60*/  LOP3.LUT R5, R143, 0xfffffffc, RZ, 0xc0, !PT ;  /* 0xfffffffc8f057812 */ /* 0x000fc400078ec0ff */
[----:B------:R-:W-:Y:S01]  /*0c70*/  LOP3.LUT R4, R4, 0x1c0, RZ, 0xc0, !PT ;  /* 0x000001c004047812 */ /* 0x000fe200078ec0ff */
[----:B------:R-:W-:Y:S01]  /*0c80*/  IMAD R2, R2, -0x3, R145 ;  /* 0xfffffffd02027824 */ /* 0x000fe200078e0291 */
[----:B------:R-:W-:Y:S01]  /*0c90*/  LEA.HI R11, R11, R10, RZ, 0x3 ;  /* 0x0000000a0b0b7211 */ /* 0x000fe200078f18ff */
[----:B------:R-:W-:Y:S01]  /*0ca0*/  IMAD.IADD R142, R150, 0x1, -R5 ;  /* 0x00000001968e7824 */ /* 0x000fe200078e0a05 */
[----:B------:R-:W-:Y:S02]  /*0cb0*/  LOP3.LUT R3, R4, 0x8, R3, 0xf8, !PT ;  /* 0x0000000804037812 */ /* 0x000fe400078ef803 */
[----:B------:R-:W-:Y:S01]  /*0cc0*/  SHF.R.U32.HI R4, RZ, 0x3, R4 ;  /* 0x00000003ff047819 */ /* 0x000fe20000011604 */
[----:B------:R-:W-:Y:S01]  /*0cd0*/  IMAD.SHL.U32 R138, R142, 0x8, RZ ;  /* 0x000000088e8a7824 */ /* 0x000fe200078e00ff */
[----:B------:R-:W-:Y:S02]  /*0ce0*/  LOP3.LUT R11, R11, 0xfffffff8, RZ, 0xc0, !PT ;  /* 0xfffffff80b0b7812 */ /* 0x000fe400078ec0ff */
[----:B------:R-:W-:Y:S01]  /*0cf0*/  LOP3.LUT R3, R3, R4, RZ, 0x3c, !PT ;  /* 0x0000000403037212 */ /* 0x000fe200078e3cff */
[----:B------:R-:W-:Y:S01]  /*0d00*/  VIADD R140, R138, 0x20 ;  /* 0x000000208a8c7836 */ /* 0x000fe20000000000 */
[----:B------:R-:W-:Y:S01]  /*0d10*/  R2P PR, R0, 0x6 ;  /* 0x0000000600007804 */ /* 0x000fe20000000000 */
[----:B------:R-:W-:Y:S01]  /*0d20*/  IMAD.IADD R10, R10, 0x1, -R11 ;  /* 0x000000010a0a7824 */ /* 0x000fe200078e0a0b */
[----:B------:R-:W-:Y:S01]  /*0d30*/  SHF.R.S32.HI R9, RZ, 0x5, R9 ;  /* 0x00000005ff097819 */ /* 0x000fe20000011409 */
[----:B------:R-:W-:Y:S01]  /*0d40*/  IMAD.IADD R3, R6, 0x1, R3 ;  /* 0x0000000106037824 */ /* 0x000fe200078e0203 */
[----:B------:R-:W-:Y:S01]  /*0d50*/  LEA.HI R0, R142, R142, RZ, 0x1 ;  /* 0x0000008e8e007211 */ /* 0x000fe200078f08ff */
[----:B------:R-:W-:Y:S01]  /*0d60*/  VIADD R141, R138, 0x40 ;  /* 0x000000408a8d7836 */ /* 0x000fe20000000000 */
[----:B------:R-:W-:Y:S01]  /*0d70*/  SEL R18, R18, 0xffffffc0, !P2 ;  /* 0xffffffc012127807 */ /* 0x000fe20005000000 */
[----:B------:R-:W-:Y:S01]  /*0d80*/  IMAD R9, R9, 0x10, R10 ;  /* 0x0000001009097824 */ /* 0x000fe200078e020a */
[----:B------:R-:W-:-:S02]  /*0d90*/  LEA R17, R3, UR41, 0x1 ;  /* 0x0000002903117c11 */ /* 0x000fc4000f8e08ff */
[----:B------:R-:W-:Y:S01]  /*0da0*/  LOP3.LUT R5, R0, 0x1ffffffe, RZ, 0xc0, !PT ;  /* 0x1ffffffe00057812 */ /* 0x000fe200078ec0ff */
[----:B------:R-:W-:Y:S01]  /*0db0*/  IMAD R146, R2, 0x40, R9 ;  /* 0x0000004002927824 */ /* 0x000fe200078e0209 */
[----:B------:R-:W-:Y:S01]  /*0dc0*/  LOP3.LUT R3, R8, 0x7ffffffc, RZ, 0xc0, !PT ;  /* 0x7ffffffc08037812 */ /* 0x000fe200078ec0ff */
[C---:B------:R-:W-:Y:S01]  /*0dd0*/  VIADD R19, R17.reuse, 0x21800 ;  /* 0x0002180011137836 */ /* 0x040fe20000000000 */
[----:B------:R-:W-:Y:S01]  /*0de0*/  SHF.R.S32.HI R143, RZ, 0x2, R143 ;  /* 0x00000002ff8f7819 */ /* 0x000fe2000001148f */
[----:B------:R-:W-:Y:S01]  /*0df0*/  VIADD R22, R17, 0x21820 ;  /* 0x0002182011167836 */ /* 0x000fe20000000000 */
[----:B------:R-:W-:Y:S01]  /*0e00*/  SHF.R.S32.HI R149, RZ, 0x1f, R140 ;  /* 0x0000001fff957819 */ /* 0x000fe2000001148c */
[----:B------:R-:W-:Y:S01]  /*0e10*/  IMAD.IADD R5, R142, 0x1, -R5 ;  /* 0x000000018e057824 */ /* 0x000fe200078e0a05 */
[----:B------:R-:W-:Y:S01]  /*0e20*/  SHF.R.S32.HI R148, RZ, 0x1f, R141 ;  /* 0x0000001fff947819 */ /* 0x000fe2000001148d */
[C---:B------:R-:W-:Y:S02]  /*0e30*/  @P1 VIADD R22, R19.reuse, 0xffffffe0 ;  /* 0xffffffe013161836 */ /* 0x040fe40000000000 */
[----:B------:R-:W-:-:S02]  /*0e40*/  IMAD.IADD R19, R19, 0x1, R18 ;  /* 0x0000000113137824 */ /* 0x000fc400078e0212 */
[----:B------:R-:W-:Y:S02]  /*0e50*/  IMAD.IADD R16, R144, 0x1, -R3 ;  /* 0x0000000190107824 */ /* 0x000fe400078e0a03 */
[----:B------:R-:W-:Y:S02]  /*0e60*/  IMAD R137, R5, 0x8, R146 ;  /* 0x0000000805897824 */ /* 0x000fe400078e0292 */
[----:B------:R-:W-:Y:S02]  /*0e70*/  IMAD.IADD R18, R18, 0x1, R22 ;  /* 0x0000000112127824 */ /* 0x000fe400078e0216 */
[----:B------:R-:W-:-:S07]  /*0e80*/  VIADD R136, R22, 0x6000 ;  /* 0x0000600016887836 */ /* 0x000fce0000000000 */
.L_x_11162:
        /* <DEDUP_REMOVED lines=12> */
[----:B01----:R-:W-:Y:S02]  /*0f50*/  IMAD.U32 R2, RZ, RZ, UR8 ;  /* 0x00000008ff027e24 */ /* 0x003fe4000f8e00ff */
[----:B----4-:R-:W-:Y:S01]  /*0f60*/  IMAD.U32 R3, RZ, RZ, UR9 ;  /* 0x00000009ff037e24 */ /* 0x010fe2000f8e00ff */
[----:B------:R-:W-:-:S04]  /*0f70*/  @UP1 UIMAD.WIDE UR8, UR6, 0x4, UR10 ;  /* 0x00000004060818a5 */ /* 0x000fc8000f8e020a */
[----:B--2---:R-:W2:Y:S02]  /*0f80*/  @P0 LDG.E R2, desc[UR54][R2.64] ;  /* 0x0000003602020981 */ /* 0x004ea4000c1e1900 */
        /* <DEDUP_REMOVED lines=16> */
[----:B------:R-:W-:-:S14]  /*1090*/  @P2 BRA `(.L_x_11063) ;  /* 0x0000000000382947 */ /* 0x000fdc0003800000 */
        /* <DEDUP_REMOVED lines=14> */
.L_x_11063:
        /* <DEDUP_REMOVED lines=9> */
.L_x_11064:
        /* <DEDUP_REMOVED lines=13> */
.L_x_11065:
[----:B------:R-:W-:Y:S01]  /*12e0*/  ULDC UR6, c[0x0][0x448] ;  /* 0x0001120000067ab9 */ /* 0x000fe20000000800 */
[----:B------:R-:W-:Y:S02]  /*12f0*/  UIMAD UR38, UR5, 0xc0, URZ ;  /* 0x000000c0052678a4 */ /* 0x000fe4000f8e023f */
        /* <DEDUP_REMOVED lines=27> */
.L_x_11067:
[----:B------:R-:W-:-:S11]  /*14b0*/  UISETP.NE.AND UP0, UPT, UR5, 0x1, UPT ;  /* 0x000000010500788c */ /* 0x000fd6000bf05270 */
[----:B------:R-:W-:Y:S02]  /*14c0*/  @UP0 ULDC.64 UR8, c[0x0][0x9e8] ;  /* 0x00027a0000080ab9 */ /* 0x000fe40000000a00 */
[----:B------:R-:W-:-:S04]  /*14d0*/  UIMAD.WIDE.U32 UR6, UR4, UR8, URZ ;  /* 0x00000008040672a5 */ /* 0x000fc8000f8e003f */
[----:B------:R-:W-:-:S12]  /*14e0*/  @UP0 USHF.R.U32.HI UR4, URZ, UR9, UR7 ;  /* 0x000000093f040299 */ /* 0x000fd80008011607 */
.L_x_11068:
[----:B------:R-:W-:-:S06]  /*14f0*/  UIMAD UR4, UR4, UR5, UR5 ;  /* 0x00000005040472a4 */ /* 0x000fcc000f8e0205 */
[----:B------:R-:W-:-:S07]  /*1500*/  VIMNMX R0, R0, UR4, PT ;  /* 0x0000000400007c48 */ /* 0x000fce000bfe0100 */
.L_x_11066:
        /* <DEDUP_REMOVED lines=32> */
.L_x_11070:
[----:B------:R-:W-:-:S11]  /*1710*/  UISETP.NE.AND UP0, UPT, UR5, 0x1, UPT ;  /* 0x000000010500788c */ /* 0x000fd6000bf05270 */
[----:B------:R-:W-:Y:S02]  /*1720*/  @UP0 ULDC.64 UR10, c[0x0][0x9e8] ;  /* 0x00027a00000a0ab9 */ /* 0x000fe40000000a00 */
[----:B------:R-:W-:-:S04]  /*1730*/  UIMAD.WIDE.U32 UR6, UR4, UR10, URZ ;  /* 0x0000000a040672a5 */ /* 0x000fc8000f8e003f */
[----:B------:R-:W-:-:S12]  /*1740*/  @UP0 USHF.R.U32.HI UR4, URZ, UR11, UR7 ;  /* 0x0000000b3f040299 */ /* 0x000fd80008011607 */
.L_x_11071:
[----:B------:R-:W-:-:S04]  /*1750*/  UIMAD UR4, UR4, UR5, URZ ;  /* 0x00000005040472a4 */ /* 0x000fc8000f8e023f */
[----:B------:R-:W-:-:S04]  /*1760*/  UISETP.LT.AND UP0, UPT, UR9, UR4, UPT ;  /* 0x000000040900728c */ /* 0x000fc8000bf01270 */
[----:B------:R-:W-:-:S12]  /*1770*/  USEL UR9, UR9, UR4, !UP0 ;  /* 0x0000000409097287 */ /* 0x000fd8000c000000 */
.L_x_11069:
        /* <DEDUP_REMOVED lines=9> */
[----:B------:R-:W-:Y:S01]  /*1810*/  CS2R R26, SRZ ;  /* 0x00000000001a7805 */ /* 0x000fe2000001ff00 */
[----:B------:R-:W-:Y:S01]  /*1820*/  IMAD.MOV.U32 R126, RZ, RZ, RZ ;  /* 0x000000ffff7e7224 */ /* 0x000fe200078e00ff */
[----:B------:R-:W-:Y:S01]  /*1830*/  CS2R R122, SRZ ;  /* 0x00000000007a7805 */ /* 0x000fe2000001ff00 */
[----:B------:R-:W-:Y:S01]  /*1840*/  UISETP.LT.AND UP0, UPT, URZ, UR4, UPT ;  /* 0x000000043f00728c */ /* 0x000fe2000bf01270 */
[----:B------:R-:W-:Y:S01]  /*1850*/  IMAD.MOV.U32 R125, RZ, RZ, RZ ;  /* 0x000000ffff7d7224 */ /* 0x000fe200078e00ff */
[----:B------:R-:W-:-:S02]  /*1860*/  CS2R R120, SRZ ;  /* 0x0000000000787805 */ /* 0x000fc4000001ff00 */
[----:B------:R-:W-:Y:S01]  /*1870*/  CS2R R118, SRZ ;  /* 0x0000000000767805 */ /* 0x000fe2000001ff00 */
[----:B------:R-:W-:Y:S01]  /*1880*/  USEL UR36, URZ, UR4, !UP0 ;  /* 0x000000043f247287 */ /* 0x000fe2000c000000 */
[----:B------:R-:W-:Y:S02]  /*1890*/  CS2R R116, SRZ ;  /* 0x0000000000747805 */ /* 0x000fe4000001ff00 */
[----:B------:R-:W-:Y:S02]  /*18a0*/  CS2R R114, SRZ ;  /* 0x0000000000727805 */ /* 0x000fe4000001ff00 */
[----:B------:R-:W-:Y:S02]  /*18b0*/  CS2R R112, SRZ ;  /* 0x0000000000707805 */ /* 0x000fe4000001ff00 */
[----:B------:R-:W-:Y:S02]  /*18c0*/  CS2R R110, SRZ ;  /* 0x00000000006e7805 */ /* 0x000fe4000001ff00 */
[----:B------:R-:W-:-:S02]  /*18d0*/  CS2R R108, SRZ ;  /* 0x00000000006c7805 */ /* 0x000fc4000001ff00 */
[----:B------:R-:W-:Y:S02]  /*18e0*/  ISETP.GT.AND P1, PT, R88, UR36, PT ;  /* 0x0000002458007c0c */ /* 0x000fe4000bf24270 */
        /* <DEDUP_REMOVED lines=9> */
[----:B------:R-:W-:Y:S02]  /*1980*/  IMAD.MOV.U32 R89, RZ, RZ, RZ ;  /* 0x000000ffff597224 */ /* 0x000fe400078e00ff */
        /* <DEDUP_REMOVED lines=34> */
.L_x_11073:
        /* <DEDUP_REMOVED lines=9> */
.L_x_11255:
[----:B------:R-:W-:Y:S05]  /*1c40*/  @!P0 BRA `(.L_x_11075) ;  /* 0x0000000000048947 */ /* 0x000fea0003800000 */
[----:B------:R-:W-:Y:S01]  /*1c50*/  BPT.TRAP 0x1 ;  /* 0x000000040000795c */ /* 0x000fe20000300000 */
.L_x_11075:
[----:B0-----:R-:W-:Y:S02]  /*1c60*/  IMAD.U32 R3, RZ, RZ, UR47 ;  /* 0x0000002fff037e24 */ /* 0x001fe4000f8e00ff */
[----:B------:R-:W-:-:S03]  /*1c70*/  IMAD.U32 R0, RZ, RZ, UR48 ;  /* 0x00000030ff007e24 */ /* 0x000fc6000f8e00ff */
[----:B------:R-:W-:Y:S02]  /*1c80*/  LEA R3, R3, UR41, 0x3 ;  /* 0x0000002903037c11 */ /* 0x000fe4000f8e18ff */
[----:B------:R-:W-:-:S04]  /*1c90*/  SHF.L.U32 R0, R0, 0x1f, RZ ;  /* 0x0000001f00007819 */ /* 0x000fc800000006ff */
[----:B------:R0:W1:Y:S01]  /*1ca0*/  SYNCS.PHASECHK.TRANS64.TRYWAIT P1, [R3+URZ+0x2d830], R0 ;  /* 0x02d83000030075a7 */ /* 0x000062000802017f */
[----:B------:R-:W-:Y:S05]  /*1cb0*/  @!P0 BRA `(.L_x_11076) ;  /* 0x0000000000048947 */ /* 0x000fea0003800000 */
[----:B------:R-:W-:Y:S01]  /*1cc0*/  BPT.TRAP 0x1 ;  /* 0x000000040000795c */ /* 0x000fe20000300000 */
.L_x_11076:
[----:B-1----:R-:W-:Y:S05]  /*1cd0*/  @P1 BRA `(.L_x_11077) ;  /* 0x0000000000081947 */ /* 0x002fea0003800000 */
[----:B------:R-:W1:Y:S02]  /*1ce0*/  SYNCS.PHASECHK.TRANS64.TRYWAIT P1, [R3+URZ+0x2d830], R0 ;  /* 0x02d83000030075a7 */ /* 0x000e64000802017f */
[----:B-1----:R-:W-:Y:S05]  /*1cf0*/  @!P1 BRA `(.L_x_11078) ;  /* 0x0000013c00149947 */ /* 0x002fea0003800000 */
.L_x_11077:
        /* <DEDUP_REMOVED lines=49> */
.L_x_11079:
        /* <DEDUP_REMOVED lines=46> */
.L_x_11082:
[----:B------:R-:W-:Y:S02]  /*22f0*/  ULDC UR6, c[0x0][0x9e4] ;  /* 0x0002790000067ab9 */ /* 0x000fe40000000800 */
[----:B------:R-:W-:-:S05]  /*2300*/  IMAD.U32 R11, RZ, RZ, UR6 ;  /* 0x00000006ff0b7e24 */ /* 0x000fca000f8e00ff */
[----:B------:R-:W-:-:S13]  /*2310*/  ISETP.NE.AND P1, PT, R11, 0x1, PT ;  /* 0x000000010b00780c */ /* 0x000fda0003f25270 */
[----:B------:R-:W0:Y:S02]  /*2320*/  @P1 LDC.64 R12, c[0x0][0x9e8] ;  /* 0x00027a00ff0c1b82 */ /* 0x000e240000000a00 */
[----:B0-----:R-:W-:-:S05]  /*2330*/  @P1 IMAD.HI.U32 R4, R5, R12, RZ ;  /* 0x0000000c05041227 */ /* 0x001fca00078e00ff */
[----:B------:R-:W-:-:S07]  /*2340*/  @P1 SHF.R.U32.HI R5, RZ, R13, R4 ;  /* 0x0000000dff051219 */ /* 0x000fce0000011604 */
.L_x_11083:
[----:B------:R-:W-:Y:S05]  /*2350*/  BSYNC B0 ;  /* 0x0000000000007941 */ /* 0x000fea0003800000 */
.L_x_11081:
[----:B------:R-:W-:-:S04]  /*2360*/  IMAD R5, R5, R11, -R8 ;  /* 0x0000000b05057224 */ /* 0x000fc800078e0a08 */
[----:B------:R-:W-:-:S05]  /*2370*/  IMAD R5, R16, -0x2, R5 ;  /* 0xfffffffe10057824 */ /* 0x000fca00078e0205 */
[----:B------:R-:W-:Y:S02]  /*2380*/  VIADDMNMX R2, R5, R11, R2, PT ;  /* 0x0000000b05027246 */ /* 0x000fe40003800102 */
[----:B------:R-:W-:-:S07]  /*2390*/  VIMNMX R3, R3, R5, !PT ;  /* 0x0000000503037248 */ /* 0x000fce0007fe0100 */
.L_x_11080:
[C---:B------:R-:W-:Y:S01]  /*23a0*/  ISETP.GE.AND P6, PT, R6.reuse, 0xa, PT ;  /* 0x0000000a0600780c */ /* 0x040fe20003fc6270 */
[----:B------:R-:W0:Y:S01]  /*23b0*/  SHFL.IDX PT, R0, R0, 0x1, 0x1c1f ;  /* 0x003c1f0000007f89 */ /* 0x000e2200000e0000 */
[C---:B------:R-:W-:Y:S01]  /*23c0*/  ISETP.GE.AND P1, PT, R6.reuse, 0x2, PT ;  /* 0x000000020600780c */ /* 0x040fe20003f26270 */
[----:B------:R-:W-:Y:S01]  /*23d0*/  UISETP.NE.AND UP0, UPT, UR51, URZ, UPT ;  /* 0x0000003f3300728c */ /* 0x000fe2000bf05270 */
        /* <DEDUP_REMOVED lines=198> */
.L_x_11086:
[----:B------:R-:W-:Y:S02]  /*3040*/  ULDC UR6, c[0x0][0x9e4] ;  /* 0x0002790000067ab9 */ /* 0x000fe40000000800 */
[----:B------:R-:W-:-:S05]  /*3050*/  IMAD.U32 R4, RZ, RZ, UR6 ;  /* 0x00000006ff047e24 */ /* 0x000fca000f8e00ff */
[----:B------:R-:W-:-:S13]  /*3060*/  ISETP.NE.AND P6, PT, R4, 0x1, PT ;  /* 0x000000010400780c */ /* 0x000fda0003fc5270 */
[----:B------:R-:W0:Y:S02]  /*3070*/  @P6 LDC.64 R6, c[0x0][0x9e8] ;  /* 0x00027a00ff066b82 */ /* 0x000e240000000a00 */
[----:B0-----:R-:W-:-:S05]  /*3080*/  @P6 IMAD.HI.U32 R0, R9, R6, RZ ;  /* 0x0000000609006227 */ /* 0x001fca00078e00ff */
[----:B------:R-:W-:-:S07]  /*3090*/  @P6 SHF.R.U32.HI R9, RZ, R7, R0 ;  /* 0x00000007ff096219 */ /* 0x000fce0000011600 */
.L_x_11087:
[----:B------:R-:W-:Y:S05]  /*30a0*/  BSYNC B0 ;  /* 0x0000000000007941 */ /* 0x000fea0003800000 */
.L_x_11085:
[----:B------:R-:W-:-:S04]  /*30b0*/  IMAD R9, R9, R4, -R8 ;  /* 0x0000000409097224 */ /* 0x000fc800078e0a08 */
[----:B------:R-:W-:-:S05]  /*30c0*/  IMAD R9, R16, -0x2, R9 ;  /* 0xfffffffe10097824 */ /* 0x000fca00078e0209 */
[----:B------:R-:W-:Y:S02]  /*30d0*/  VIADDMNMX R2, R9, R4, R2, PT ;  /* 0x0000000409027246 */ /* 0x000fe40003800102 */
[----:B------:R-:W-:-:S07]  /*30e0*/  VIMNMX R3, R3, R9, !PT ;  /* 0x0000000903037248 */ /* 0x000fce0007fe0100 */
.L_x_11084:
        /* <DEDUP_REMOVED lines=206> */
[----:B------:R-:W0:Y:S01]  /*3dd0*/  MUFU.EX2 R5, R5 ;  /* 0x0000000500057308 */ /* 0x000e220000000800 */
[----:B------:R-:W-:-:S04]  /*3de0*/  FMNMX.FTZ R7, R47, R6, !PT ;  /* 0x000000062f077209 */ /* 0x000fc80007810000 */
[----:B------:R-:W-:-:S03]  /*3df0*/  FMNMX.FTZ R6, R50, R7, !PT ;  /* 0x0000000732067209 */ /* 0x000fc60007810000 */
[----:B------:R-:W1:Y:S01]  /*3e00*/  MUFU.EX2 R10, R10 ;  /* 0x0000000a000a7308 */ /* 0x000e620000000800 */
[----:B------:R-:W-:-:S04]  /*3e10*/  FMNMX.FTZ R7, R51, R6, !PT ;  /* 0x0000000633077209 */ /* 0x000fc80007810000 */
[----:B------:R-:W-:-:S03]  /*3e20*/  FMNMX.FTZ R6, R54, R7, !PT ;  /* 0x0000000736067209 */ /* 0x000fc60007810000 */
[----:B------:R-:W2:Y:S01]  /*3e30*/  MUFU.EX2 R9, R9 ;  /* 0x0000000900097308 */ /* 0x000ea20000000800 */
[----:B------:R-:W-:-:S04]  /*3e40*/  FMNMX.FTZ R7, R55, R6, !PT ;  /* 0x0000000637077209 */ /* 0x000fc80007810000 */
[----:B------:R-:W-:-:S03]  /*3e50*/  FMNMX.FTZ R6, R58, R7, !PT ;  /* 0x000000073a067209 */ /* 0x000fc60007810000 */
[----:B------:R-:W-:Y:S01]  /*3e60*/  MUFU.EX2 R12, R12 ;  /* 0x0000000c000c7308 */ /* 0x000fe20000000800 */
[----:B------:R-:W-:Y:S01]  /*3e70*/  FMNMX.FTZ R7, R59, R6, !PT ;  /* 0x000000063b077209 */ /* 0x000fe20007810000 */
[--C-:B------:R-:W-:Y:S01]  /*3e80*/  FFMA.FTZ R6, R48, UR33, -R20.reuse ;  /* 0x0000002130067c23 */ /* 0x100fe20008010814 */
[----:B------:R-:W-:Y:S02]  /*3e90*/  FFMA.FTZ R48, R73, UR33, -R20 ;  /* 0x0000002149307c23 */ /* 0x000fe40008010814 */
[----:B------:R-:W-:-:S03]  /*3ea0*/  FMNMX.FTZ R28, R62, R7, !PT ;  /* 0x000000073e1c7209 */ /* 0x000fc60007810000 */
[----:B------:R-:W-:Y:S01]  /*3eb0*/  MUFU.EX2 R13, R13 ;  /* 0x0000000d000d7308 */ /* 0x000fe20000000800 */
        /* <DEDUP_REMOVED lines=12> */
[----:B------:R-:W-:-:S03]  /*3f80*/  FFMA.FTZ R32, R56, UR33, -R20 ;  /* 0x0000002138207c23 */ /* 0x000fc60008010814 */
        /* <DEDUP_REMOVED lines=8> */
[----:B------:R-:W-:Y:S01]  /*4010*/  FMNMX.FTZ R7, R87, R36, !PT ;  /* 0x0000002457077209 */ /* 0x000fe20007810000 */
[----:B------:R-:W-:-:S04]  /*4020*/  FFMA.FTZ R36, R64, UR33, -R20 ;  /* 0x0000002140247c23 */ /* 0x000fc80008010814 */
[----:B------:R-:W3:Y:S02]  /*4030*/  SHFL.BFLY PT, R40, R7, 0x2, 0x1f ;  /* 0x0c401f0007287f89 */ /* 0x000ee400000e0000 */
[----:B------:R-:W-:Y:S08]  /*4040*/  MUFU.EX2 R6, R6 ;  /* 0x0000000600067308 */ /* 0x000ff00000000800 */
[----:B------:R-:W-:Y:S08]  /*4050*/  MUFU.EX2 R29, R29 ;  /* 0x0000001d001d7308 */ /* 0x000ff00000000800 */
[----:B------:R-:W-:Y:S01]  /*4060*/  MUFU.EX2 R28, R28 ;  /* 0x0000001c001c7308 */ /* 0x000fe20000000800 */
[----:B---3--:R-:W-:Y:S01]  /*4070*/  FMNMX.FTZ R11, R7, R40, !PT ;  /* 0x00000028070b7209 */ /* 0x008fe20007810000 */
[----:B------:R-:W-:-:S06]  /*4080*/  FFMA.FTZ R40, R80, UR33, -R20 ;  /* 0x0000002150287c23 */ /* 0x000fcc0008010814 */
[----:B------:R-:W-:Y:S01]  /*4090*/  MUFU.EX2 R3, R3 ;  /* 0x0000000300037308 */ /* 0x000fe20000000800 */
[----:B------:R-:W3:Y:S07]  /*40a0*/  SHFL.BFLY PT, R56, R11, 0x1, 0x1f ;  /* 0x0c201f000b387f89 */ /* 0x000eee00000e0000 */
[----:B------:R-:W-:Y:S08]  /*40b0*/  MUFU.EX2 R32, R32 ;  /* 0x0000002000207308 */ /* 0x000ff00000000800 */
[----:B------:R-:W-:Y:S08]  /*40c0*/  MUFU.EX2 R33, R33 ;  /* 0x0000002100217308 */ /* 0x000ff00000000800 */
[----:B------:R-:W-:Y:S01]  /*40d0*/  MUFU.EX2 R2, R2 ;  /* 0x0000000200027308 */ /* 0x000fe20000000800 */
[----:B---3--:R-:W-:Y:S01]  /*40e0*/  FMNMX.FTZ R7, R11, R56, !PT ;  /* 0x000000380b077209 */ /* 0x008fe20007810000 */
[----:B------:R-:W-:-:S03]  /*40f0*/  FFMA.FTZ R56, R84, UR33, -R20 ;  /* 0x0000002154387c23 */ /* 0x000fc60008010814 */
        /* <DEDUP_REMOVED lines=17> */
[----:B0-----:R-:W-:Y:S01]  /*4210*/  FADD.FTZ R55, R8, R5 ;  /* 0x0000000508377221 */ /* 0x001fe20000010000 */
[--C-:B------:R-:W-:Y:S01]  /*4220*/  FFMA.FTZ R30, R38, UR33, -R20.reuse ;  /* 0x00000021261e7c23 */ /* 0x100fe20008010814 */
[--C-:B------:R-:W-:Y:S01]  /*4230*/  FFMA.FTZ R38, R54, UR33, -R20.reuse ;  /* 0x0000002136267c23 */ /* 0x100fe20008010814 */
[--C-:B------:R-:W-:Y:S01]  /*4240*/  FFMA.FTZ R34, R51, UR33, -R20.reuse ;  /* 0x0000002133227c23 */ /* 0x100fe20008010814 */
[----:B------:R0:W3:Y:S01]  /*4250*/  MUFU.EX2 R64, R60 ;  /* 0x0000003c00407308 */ /* 0x0000e20000000800 */
[----:B-1----:R-:W-:Y:S01]  /*4260*/  FADD.FTZ R54, R10, R55 ;  /* 0x000000370a367221 */ /* 0x002fe20000010000 */
[----:B--2---:R-:W-:Y:S01]  /*4270*/  F2FP.F16.F32.PACK_AB R10, R9, R10 ;  /* 0x0000000a090a723e */ /* 0x004fe200000000ff */
[--C-:B------:R-:W-:Y:S01]  /*4280*/  FFMA.FTZ R51, R63, UR33, -R20.reuse ;  /* 0x000000213f337c23 */ /* 0x100fe20008010814 */
[----:B------:R-:W-:Y:S01]  /*4290*/  F2FP.F16.F32.PACK_AB R8, R5, R8 ;  /* 0x000000080508723e */ /* 0x000fe200000000ff */
[--C-:B------:R-:W-:Y:S01]  /*42a0*/  FFMA.FTZ R5, R66, UR33, -R20.reuse ;  /* 0x0000002142057c23 */ /* 0x100fe20008010814 */
[--C-:B------:R-:W-:Y:S01]  /*42b0*/  FFMA.FTZ R70, R70, UR33, -R20.reuse ;  /* 0x0000002146467c23 */ /* 0x100fe20008010814 */
[--C-:B------:R-:W-:Y:S01]  /*42c0*/  FFMA.FTZ R71, R71, UR33, -R20.reuse ;  /* 0x0000002147477c23 */ /* 0x100fe20008010814 */
[----:B------:R1:W2:Y:S01]  /*42d0*/  MUFU.EX2 R68, R65 ;  /* 0x0000004100447308 */ /* 0x0002a20000000800 */
[--C-:B0-----:R-:W-:Y:S01]  /*42e0*/  FFMA.FTZ R60, R46, UR33, -R20.reuse ;  /* 0x000000212e3c7c23 */ /* 0x101fe20008010814 */
[--C-:B------:R-:W-:Y:S01]  /*42f0*/  FFMA.FTZ R46, R58, UR33, -R20.reuse ;  /* 0x000000213a2e7c23 */ /* 0x100fe20008010814 */
[--C-:B------:R-:W-:Y:S01]  /*4300*/  FFMA.FTZ R74, R74, UR33, -R20.reuse ;  /* 0x000000214a4a7c23 */ /* 0x100fe20008010814 */
[--C-:B------:R-:W-:Y:S01]  /*4310*/  FFMA.FTZ R75, R75, UR33, -R20.reuse ;  /* 0x000000214b4b7c23 */ /* 0x100fe20008010814 */
[--C-:B------:R-:W-:Y:S01]  /*4320*/  FFMA.FTZ R78, R78, UR33, -R20.reuse ;  /* 0x000000214e4e7c23 */ /* 0x100fe20008010814 */
[--C-:B------:R-:W-:Y:S01]  /*4330*/  FFMA.FTZ R79, R79, UR33, -R20.reuse ;  /* 0x000000214f4f7c23 */ /* 0x100fe20008010814 */
[--C-:B------:R-:W-:Y:S01]  /*4340*/  FFMA.FTZ R82, R82, UR33, -R20.reuse ;  /* 0x0000002152527c23 */ /* 0x100fe20008010814 */
[----:B------:R0:W4:Y:S01]  /*4350*/  MUFU.EX2 R69, R31 ;  /* 0x0000001f00457308 */ /* 0x0001220000000800 */
[--C-:B-1----:R-:W-:Y:S01]  /*4360*/  FFMA.FTZ R65, R47, UR33, -R20.reuse ;  /* 0x000000212f417c23 */ /* 0x102fe20008010814 */
[----:B------:R-:W-:Y:S01]  /*4370*/  FFMA.FTZ R47, R59, UR33, -R20 ;  /* 0x000000213b2f7c23 */ /* 0x000fe20008010814 */
[----:B------:R-:W-:Y:S01]  /*4380*/  FADD.FTZ R59, R9, R54 ;  /* 0x00000036093b7221 */ /* 0x000fe20000010000 */
[----:B---3--:R-:W-:Y:S01]  /*4390*/  FADD.FTZ R55, R11, R64 ;  /* 0x000000400b377221 */ /* 0x008fe20000010000 */
[----:B------:R-:W-:Y:S01]  /*43a0*/  F2FP.F16.F32.PACK_AB R9, R64, R11 ;  /* 0x0000000b4009723e */ /* 0x000fe200000000ff */
[--C-:B------:R-:W-:Y:S01]  /*43b0*/  FFMA.FTZ R54, R67, UR33, -R20.reuse ;  /* 0x0000002143367c23 */ /* 0x100fe20008010814 */
[--C-:B------:R-:W-:Y:S01]  /*43c0*/  FFMA.FTZ R83, R83, UR33, -R20.reuse ;  /* 0x0000002153537c23 */ /* 0x100fe20008010814 */
[----:B------:R-:W1:Y:S01]  /*43d0*/  MUFU.EX2 R4, R4 ;  /* 0x0000000400047308 */ /* 0x000e620000000800 */
[--C-:B0-----:R-:W-:Y:S01]  /*43e0*/  FFMA.FTZ R31, R50, UR33, -R20.reuse ;  /* 0x00000021321f7c23 */ /* 0x101fe20008010814 */
[--C-:B------:R-:W-:Y:S01]  /*43f0*/  FFMA.FTZ R50, R62, UR33, -R20.reuse ;  /* 0x000000213e327c23 */ /* 0x100fe20008010814 */
[----:B------:R-:W-:Y:S01]  /*4400*/  FADD.FTZ R62, R12, R59 ;  /* 0x0000003b0c3e7221 */ /* 0x000fe20000010000 */
[----:B--2---:R-:W-:Y:S01]  /*4410*/  FADD.FTZ R58, R68, R55 ;  /* 0x00000037443a7221 */ /* 0x004fe20000010000 */
[C---:B------:R-:W-:Y:S01]  /*4420*/  F2FP.F16.F32.PACK_AB R12, R13.reuse, R12 ;  /* 0x0000000c0d0c723e */ /* 0x040fe200000000ff */
[----:B------:R-:W-:Y:S01]  /*4430*/  FFMA.FTZ R86, R86, UR33, -R20 ;  /* 0x0000002156567c23 */ /* 0x000fe20008010814 */
[----:B------:R-:W-:Y:S01]  /*4440*/  FADD.FTZ R59, R13, R62 ;  /* 0x0000003e0d3b7221 */ /* 0x000fe20000010000 */
[----:B------:R-:W0:Y:S01]  /*4450*/  MUFU.EX2 R27, R27 ;  /* 0x0000001b001b7308 */ /* 0x000e220000000800 */
[C---:B----4-:R-:W-:Y:S01]  /*4460*/  FADD.FTZ R55, R69.reuse, R58 ;  /* 0x0000003a45377221 */ /* 0x050fe20000010000 */
[----:B------:R-:W-:Y:S01]  /*4470*/  F2FP.F16.F32.PACK_AB R11, R69, R68 ;  /* 0x00000044450b723e */ /* 0x000fe200000000ff */
[----:B------:R-:W-:Y:S01]  /*4480*/  FADD.FTZ R62, R14, R59 ;  /* 0x0000003b0e3e7221 */ /* 0x000fe20000010000 */
[----:B------:R-:W-:Y:S01]  /*4490*/  F2FP.F16.F32.PACK_AB R14, R15, R14 ;  /* 0x0000000e0f0e723e */ /* 0x000fe200000000ff */
[----:B------:R-:W-:-:S02]  /*44a0*/  FFMA.FTZ R20, R87, UR33, -R20 ;  /* 0x0000002157147c23 */ /* 0x000fc40008010814 */
[----:B------:R-:W-:Y:S01]  /*44b0*/  FADD.FTZ R59, R15, R62 ;  /* 0x0000003e0f3b7221 */ /* 0x000fe20000010000 */
[----:B------:R-:W2:Y:S01]  /*44c0*/  MUFU.EX2 R30, R30 ;  /* 0x0000001e001e7308 */ /* 0x000ea20000000800 */
[----:B-1----:R-:W-:Y:S01]  /*44d0*/  FADD.FTZ R58, R4, R55 ;  /* 0x00000037043a7221 */ /* 0x002fe20000010000 */
[----:B------:R1:W-:Y:S01]  /*44e0*/  STSM.16.M88.4 [R17+0x21800], R8 ;  /* 0x0218000811007844 */ /* 0x0003e20000000200 */
[----:B------:R-:W-:Y:S01]  /*44f0*/  FADD.FTZ R62, R24, R59 ;  /* 0x0000003b183e7221 */ /* 0x000fe20000010000 */
[----:B------:R-:W-:-:S04]  /*4500*/  F2FP.F16.F32.PACK_AB R24, R21, R24 ;  /* 0x000000181518723e */ /* 0x000fc800000000ff */
[----:B------:R-:W3:Y:S01]  /*4510*/  MUFU.EX2 R35, R35 ;  /* 0x0000002300237308 */ /* 0x000ee20000000800 */
[----:B0-----:R-:W-:-:S07]  /*4520*/  FADD.FTZ R55, R27, R58 ;  /* 0x0000003a1b377221 */ /* 0x001fce0000010000 */
[----:B------:R-:W0:Y:S01]  /*4530*/  MUFU.EX2 R39, R39 ;  /* 0x0000002700277308 */ /* 0x000e220000000800 */
[----:B--2---:R-:W-:Y:S01]  /*4540*/  FADD.FTZ R58, R30, R55 ;  /* 0x000000371e3a7221 */ /* 0x004fe20000010000 */
[----:B------:R-:W-:Y:S01]  /*4550*/  FADD.FTZ R55, R21, R62 ;  /* 0x0000003e15377221 */ /* 0x000fe20000010000 */
[----:B-1----:R-:W-:-:S03]  /*4560*/  F2FP.F16.F32.PACK_AB R10, R3, R28 ;  /* 0x0000001c030a723e */ /* 0x002fc600000000ff */
        /* <DEDUP_REMOVED lines=14> */
[----:B------:R-:W-:Y:S01]  /*4650*/  FADD.FTZ R62, R28, R55 ;  /* 0x000000371c3e7221 */ /* 0x000fe20000010000 */
[----:B------:R-:W-:Y:S01]  /*4660*/  F2FP.F16.F32.PACK_AB R28, R33, R32 ;  /* 0x00000020211c723e */ /* 0x000fe200000000ff */
[----:B------:R-:W2:Y:S01]  /*4670*/  MUFU.EX2 R34, R34 ;  /* 0x0000002200227308 */ /* 0x000ea20000000800 */
[----:B0-----:R-:W-:Y:S01]  /*4680*/  FADD.FTZ R58, R65, R58 ;  /* 0x0000003a413a7221 */ /* 0x001fe20000010000 */
[----:B------:R-:W-:-:S04]  /*4690*/  FADD.FTZ R15, R3, R62 ;  /* 0x0000003e030f7221 */ /* 0x000fc80000010000 */
[----:B------:R-:W-:Y:S01]  /*46a0*/  FADD.FTZ R8, R32, R15 ;  /* 0x0000000f20087221 */ /* 0x000fe20000010000 */
[----:B------:R-:W-:Y:S01]  /*46b0*/  F2FP.F16.F32.PACK_AB R15, R35, R30 ;  /* 0x0000001e230f723e */ /* 0x000fe200000000ff */
[----:B------:R-:W0:Y:S01]  /*46c0*/  MUFU.EX2 R38, R38 ;  /* 0x0000002600267308 */ /* 0x000e220000000800 */
[----:B-1----:R-:W-:Y:S01]  /*46d0*/  FADD.FTZ R13, R31, R58 ;  /* 0x0000003a1f0d7221 */ /* 0x002fe20000010000 */
[----:B------:R-:W-:Y:S01]  /*46e0*/  FADD.FTZ R11, R33, R8 ;  /* 0x00000008210b7221 */ /* 0x000fe20000010000 */
[----:B------:R-:W-:-:S03]  /*46f0*/  F2FP.F16.F32.PACK_AB R30, R37, R2 ;  /* 0x00000002251e723e */ /* 0x000fc600000000ff */
[----:B------:R-:W-:Y:S02]  /*4700*/  FADD.FTZ R8, R2, R11 ;  /* 0x0000000b02087221 */ /* 0x000fe40000010000 */
[----:B------:R-:W1:Y:S01]  /*4710*/  MUFU.EX2 R43, R43 ;  /* 0x0000002b002b7308 */ /* 0x000e620000000800 */
[----:B--2---:R-:W-:Y:S01]  /*4720*/  FADD.FTZ R9, R34, R13 ;  /* 0x0000000d22097221 */ /* 0x004fe20000010000 */
[----:B------:R-:W-:Y:S01]  /*4730*/  F2FP.F16.F32.PACK_AB R13, R27, R4 ;  /* 0x000000041b0d723e */ /* 0x000fe200000000ff */
[----:B------:R-:W-:Y:S01]  /*4740*/  FADD.FTZ R11, R37, R8 ;  /* 0x00000008250b7221 */ /* 0x000fe20000010000 */
[----:B------:R-:W-:Y:S02]  /*4750*/  F2FP.F16.F32.PACK_AB R8, R29, R6 ;  /* 0x000000061d08723e */ /* 0x000fe400000000ff */
[----:B------:R-:W-:Y:S01]  /*4760*/  F2FP.F16.F32.PACK_AB R27, R65, R60 ;  /* 0x0000003c411b723e */ /* 0x000fe200000000ff */
[----:B------:R-:W-:Y:S01]  /*4770*/  FADD.FTZ R6, R36, R11 ;  /* 0x0000000b24067221 */ /* 0x000fe20000010000 */
[----:B------:R-:W2:Y:S01]  /*4780*/  MUFU.EX2 R46, R46 ;  /* 0x0000002e002e7308 */ /* 0x000ea20000000800 */
[----:B0-----:R-:W-:Y:S01]  /*4790*/  FADD.FTZ R4, R38, R9 ;  /* 0x0000000926047221 */ /* 0x001fe20000010000 */
[----:B------:R0:W-:Y:S04]  /*47a0*/  STSM.16.M88.4 [R22], R12 ;  /* 0x0000000c16007844 */ /* 0x0001e80000000200 */
[----:B------:R3:W-:Y:S02]  /*47b0*/  STSM.16.M88.4 [R19], R24 ;  /* 0x0000001813007844 */ /* 0x0007e40000000200 */
[----:B------:R-:W4:Y:S01]  /*47c0*/  MUFU.EX2 R47, R47 ;  /* 0x0000002f002f7308 */ /* 0x000f220000000800 */
[C---:B-1----:R-:W-:Y:S01]  /*47d0*/  FADD.FTZ R9, R43.reuse, R4 ;  /* 0x000000042b097221 */ /* 0x042fe20000010000 */
[----:B------:R-:W-:-:S06]  /*47e0*/  F2FP.F16.F32.PACK_AB R11, R43, R38 ;  /* 0x000000262b0b723e */ /* 0x000fcc00000000ff */
[----:B------:R-:W1:Y:S01]  /*47f0*/  MUFU.EX2 R50, R50 ;  /* 0x0000003200327308 */ /* 0x000e620000000800 */
[----:B--2---:R-:W-:-:S07]  /*4800*/  FADD.FTZ R4, R46, R9 ;  /* 0x000000092e047221 */ /* 0x004fce0000010000 */
[----:B------:R-:W2:Y:S01]  /*4810*/  MUFU.EX2 R45, R45 ;  /* 0x0000002d002d7308 */ /* 0x000ea20000000800 */
[C---:B----4-:R-:W-:Y:S01]  /*4820*/  FADD.FTZ R9, R47.reuse, R4 ;  /* 0x000000042f097221 */ /* 0x050fe20000010000 */
[----:B------:R-:W-:-:S06]  /*4830*/  F2FP.F16.F32.PACK_AB R29, R47, R46 ;  /* 0x0000002e2f1d723e */ /* 0x000fcc00000000ff */
[----:B------:R-:W4:Y:S01]  /*4840*/  MUFU.EX2 R51, R51 ;  /* 0x0000003300337308 */ /* 0x000f220000000800 */
[----:B-1----:R-:W-:Y:S01]  /*4850*/  FADD.FTZ R4, R50, R9 ;  /* 0x0000000932047221 */ /* 0x002fe20000010000 */
[----:B------:R-:W-:-:S05]  /*4860*/  F2FP.F16.F32.PACK_AB R9, R34, R31 ;  /* 0x0000001f2209723e */ /* 0x000fca00000000ff */
[----:B------:R1:W-:Y:S01]  /*4870*/  STSM.16.M88.4 [R18], R8 ;  /* 0x0000000812007844 */ /* 0x0003e20000000200 */
[----:B------:R-:W5:Y:S01]  /*4880*/  MUFU.EX2 R44, R44 ;  /* 0x0000002c002c7308 */ /* 0x000f620000000800 */
[C---:B--2---:R-:W-:Y:S01]  /*4890*/  FADD.FTZ R3, R45.reuse, R6 ;  /* 0x000000062d037221 */ /* 0x044fe20000010000 */
[----:B0-----:R-:W-:Y:S01]  /*48a0*/  F2FP.F16.F32.PACK_AB R12, R45, R36 ;  /* 0x000000242d0c723e */ /* 0x001fe200000000ff */
[----:B------:R-:W-:-:S05]  /*48b0*/  VIADD R6, R88, 0xfffffffe ;  /* 0xfffffffe58067836 */ /* 0x000fca0000000000 */
[----:B------:R-:W0:Y:S01]  /*48c0*/  MUFU.EX2 R5, R5 ;  /* 0x0000000500057308 */ /* 0x000e220000000800 */
[C---:B----4-:R-:W-:Y:S01]  /*48d0*/  FADD.FTZ R4, R51.reuse, R4 ;  /* 0x0000000433047221 */ /* 0x050fe20000010000 */
[----:B------:R-:W-:-:S05]  /*48e0*/  F2FP.F16.F32.PACK_AB R31, R51, R50 ;  /* 0x00000032331f723e */ /* 0x000fca00000000ff */
[----:B------:R2:W-:Y:S01]  /*48f0*/  STSM.16.M88.4 [R17+0x27800], R28 ;  /* 0x0278001c11007844 */ /* 0x0005e20000000200 */
[----:B------:R-:W4:Y:S01]  /*4900*/  MUFU.EX2 R54, R54 ;  /* 0x0000003600367308 */ /* 0x000f220000000800 */
[----:B-----5:R-:W-:-:S07]  /*4910*/  FADD.FTZ R2, R44, R3 ;  /* 0x000000032c027221 */ /* 0x020fce0000010000 */
[----:B------:R-:W5:Y:S01]  /*4920*/  MUFU.EX2 R53, R53 ;  /* 0x0000003500357308 */ /* 0x000f620000000800 */
[----:B0-----:R-:W-:-:S07]  /*4930*/  FADD.FTZ R3, R5, R4 ;  /* 0x0000000405037221 */ /* 0x001fce0000010000 */
[----:B------:R-:W0:Y:S01]  /*4940*/  MUFU.EX2 R70, R70 ;  /* 0x0000004600467308 */ /* 0x000e220000000800 */
[C---:B----4-:R-:W-:Y:S01]  /*4950*/  F2FP.F16.F32.PACK_AB R13, R54.reuse, R5 ;  /* 0x00000005360d723e */ /* 0x050fe200000000ff */
[----:B------:R-:W-:-:S06]  /*4960*/  FADD.FTZ R3, R54, R3 ;  /* 0x0000000336037221 */ /* 0x000fcc0000010000 */
[----:B------:R-:W4:Y:S01]  /*4970*/  MUFU.EX2 R71, R71 ;  /* 0x0000004700477308 */ /* 0x000f220000000800 */
[C---:B-----5:R-:W-:Y:S01]  /*4980*/  FADD.FTZ R4, R53.reuse, R2 ;  /* 0x0000000235047221 */ /* 0x060fe20000010000 */
[----:B------:R-:W-:-:S06]  /*4990*/  F2FP.F16.F32.PACK_AB R14, R53, R44 ;  /* 0x0000002c350e723e */ /* 0x000fcc00000000ff */
[----:B------:R-:W5:Y:S01]  /*49a0*/  MUFU.EX2 R41, R41 ;  /* 0x0000002900297308 */ /* 0x000f620000000800 */
[----:B0-----:R-:W-:-:S07]  /*49b0*/  FADD.FTZ R2, R70, R3 ;  /* 0x0000000346027221 */ /* 0x001fce0000010000 */
[----:B------:R-:W3:Y:S01]  /*49c0*/  MUFU.EX2 R48, R48 ;  /* 0x0000003000307308 */ /* 0x000ee20000000800 */
[C---:B----4-:R-:W-:Y:S01]  /*49d0*/  F2FP.F16.F32.PACK_AB R15, R71.reuse, R70 ;  /* 0x00000046470f723e */ /* 0x050fe200000000ff */
[----:B------:R-:W-:-:S04]  /*49e0*/  FADD.FTZ R3, R71, R2 ;  /* 0x0000000247037221 */ /* 0x000fc80000010000 */
[----:B------:R2:W-:Y:S02]  /*49f0*/  STSM.16.M88.4 [R136], R12 ;  /* 0x0000000c88007844 */ /* 0x0005e40000000200 */
[----:B------:R-:W-:Y:S01]  /*4a00*/  MUFU.EX2 R52, R52 ;  /* 0x0000003400347308 */ /* 0x000fe20000000800 */
[----:B-----5:R-:W-:-:S07]  /*4a10*/  FADD.FTZ R21, R41, R4 ;  /* 0x0000000429157221 */ /* 0x020fce0000010000 */
[----:B------:R-:W0:Y:S01]  /*4a20*/  MUFU.EX2 R57, R57 ;  /* 0x0000003900397308 */ /* 0x000e220000000800 */
[C---:B---3--:R-:W-:Y:S01]  /*4a30*/  F2FP.F16.F32.PACK_AB R24, R48.reuse, R41 ;  /* 0x000000293018723e */ /* 0x048fe200000000ff */
[----:B------:R-:W-:-:S06]  /*4a40*/  FADD.FTZ R21, R48, R21 ;  /* 0x0000001530157221 */ /* 0x000fcc0000010000 */
[----:B------:R-:W3:Y:S08]  /*4a50*/  MUFU.EX2 R74, R74 ;  /* 0x0000004a004a7308 */ /* 0x000ef00000000800 */
[----:B------:R-:W4:Y:S01]  /*4a60*/  MUFU.EX2 R75, R75 ;  /* 0x0000004b004b7308 */ /* 0x000f220000000800 */
[----:B0-----:R-:W-:-:S07]  /*4a70*/  F2FP.F16.F32.PACK_AB R26, R57, R52 ;  /* 0x00000034391a723e */ /* 0x001fce00000000ff */
[----:B------:R-:W0:Y:S01]  /*4a80*/  MUFU.EX2 R78, R78 ;  /* 0x0000004e004e7308 */ /* 0x000e220000000800 */
[----:B---3--:R-:W-:-:S07]  /*4a90*/  FADD.FTZ R2, R74, R3 ;  /* 0x000000034a027221 */ /* 0x008fce0000010000 */
[----:B------:R-:W3:Y:S01]  /*4aa0*/  MUFU.EX2 R79, R79 ;  /* 0x0000004f004f7308 */ /* 0x000ee20000000800 */
[C---:B----4-:R-:W-:Y:S01]  /*4ab0*/  F2FP.F16.F32.PACK_AB R25, R75.reuse, R74 ;  /* 0x0000004a4b19723e */ /* 0x050fe200000000ff */
[----:B------:R-:W-:Y:S01]  /*4ac0*/  FADD.FTZ R3, R75, R2 ;  /* 0x000000024b037221 */ /* 0x000fe20000010000 */
[----:B------:R-:W-:-:S05]  /*4ad0*/  FADD.FTZ R2, R52, R21 ;  /* 0x0000001534027221 */ /* 0x000fca0000010000 */
[----:B------:R-:W-:Y:S01]  /*4ae0*/  MUFU.EX2 R40, R40 ;  /* 0x0000002800287308 */ /* 0x000fe20000000800 */
[----:B0-----:R-:W-:Y:S01]  /*4af0*/  FADD.FTZ R4, R78, R3 ;  /* 0x000000034e047221 */ /* 0x001fe20000010000 */
[----:B------:R-:W-:-:S06]  /*4b00*/  FADD.FTZ R3, R57, R2 ;  /* 0x0000000239037221 */ /* 0x000fcc0000010000 */
[----:B------:R-:W1:Y:S01]  /*4b10*/  MUFU.EX2 R49, R49 ;  /* 0x0000003100317308 */ /* 0x000e620000000800 */
[C---:B---3--:R-:W-:Y:S01]  /*4b20*/  F2FP.F16.F32.PACK_AB R27, R79.reuse, R78 ;  /* 0x0000004e4f1b723e */ /* 0x048fe200000000ff */
        /* <DEDUP_REMOVED lines=13> */
[----:B------:R-:W3:Y:S01]  /*4c00*/  MUFU.EX2 R5, R20 ;  /* 0x0000001400057308 */ /* 0x000ee20000000800 */
[----:B-1----:R-:W-:Y:S01]  /*4c10*/  F2FP.F16.F32.PACK_AB R9, R83, R82 ;  /* 0x000000525309723e */ /* 0x002fe200000000ff */
[----:B------:R-:W-:-:S04]  /*4c20*/  FADD.FTZ R82, R82, R21 ;  /* 0x0000001552527221 */ /* 0x000fc80000010000 */
[----:B------:R-:W-:-:S04]  /*4c30*/  FADD.FTZ R83, R83, R82 ;  /* 0x0000005253537221 */ /* 0x000fc80000010000 */
[----:B0-----:R-:W-:Y:S01]  /*4c40*/  FADD.FTZ R2, R86, R83 ;  /* 0x0000005356027221 */ /* 0x001fe20000010000 */
[----:B---3--:R-:W-:-:S03]  /*4c50*/  F2FP.F16.F32.PACK_AB R11, R5, R86 ;  /* 0x00000056050b723e */ /* 0x008fc600000000ff */
        /* <DEDUP_REMOVED lines=17> */
.L_x_11089:
[----:B------:R-:W-:Y:S02]  /*4d70*/  ULDC UR18, c[0x0][0x9e4] ;  /* 0x0002790000127ab9 */ /* 0x000fe40000000800 */
[----:B------:R-:W-:-:S11]  /*4d80*/  UISETP.NE.AND UP0, UPT, UR18, 0x1, UPT ;  /* 0x000000011200788c */ /* 0x000fd6000bf05270 */
[----:B------:R-:W-:Y:S02]  /*4d90*/  @UP0 ULDC.64 UR6, c[0x0][0x9e8] ;  /* 0x00027a0000060ab9 */ /* 0x000fe40000000a00 */
[----:B------:R-:W-:-:S04]  /*4da0*/  UIMAD.WIDE.U32 UR10, UR15, UR6, URZ ;  /* 0x000000060f0a72a5 */ /* 0x000fc8000f8e003f */
[----:B------:R-:W-:-:S12]  /*4db0*/  @UP0 USHF.R.U32.HI UR15, URZ, UR7, UR11 ;  /* 0x000000073f0f0299 */ /* 0x000fd8000801160b */
.L_x_11090:
[----:B------:R-:W-:-:S04]  /*4dc0*/  UIMAD UR15, UR15, UR18, UR18 ;  /* 0x000000120f0f72a4 */ /* 0x000fc8000f8e0212 */
[----:B------:R-:W-:-:S04]  /*4dd0*/  UISETP.LT.AND UP0, UPT, UR14, UR15, UPT ;  /* 0x0000000f0e00728c */ /* 0x000fc8000bf01270 */
[----:B------:R-:W-:-:S12]  /*4de0*/  USEL UR14, UR14, UR15, UP0 ;  /* 0x0000000f0e0e7287 */ /* 0x000fd80008000000 */
.L_x_11088:
        /* <DEDUP_REMOVED lines=40> */
.L_x_11110:
[----:B------:R-:W-:Y:S01]  /*5070*/  ISETP.NE.AND P2, PT, RZ, UR45, PT ;  /* 0x0000002dff007c0c */ /* 0x000fe2000bf45270 */
[----:B------:R-:W-:-:S04]  /*5080*/  UISETP.NE.AND UP0, UPT, UR58, 0x1, UPT ;  /* 0x000000013a00788c */ /* 0x000fc8000bf05270 */
[----:B------:R-:W-:-:S04]  /*5090*/  USEL UR48, URZ, 0x1, UP0 ;  /* 0x000000013f307887 */ /* 0x000fc80008000000 */
[----:B------:R-:W-:-:S04]  /*50a0*/  ULOP3.LUT UR48, UR28, UR48, URZ, 0x3c, !UPT ;  /* 0x000000301c307292 */ /* 0x000fc8000f8e3c3f */
[----:B------:R-:W-:Y:S08]  /*50b0*/  @P2 BRA `(.L_x_11092) ;  /* 0x0000000000382947 */ /* 0x000ff00003800000 */
[----:B------:R-:W-:Y:S05]  /*50c0*/  @!P0 BRA `(.L_x_11093) ;  /* 0x0000000000048947 */ /* 0x000fea0003800000 */
[----:B------:R-:W-:Y:S01]  /*50d0*/  BPT.TRAP 0x1 ;  /* 0x000000040000795c */ /* 0x000fe20000300000 */
.L_x_11093:
        /* <DEDUP_REMOVED lines=9> */
.L_x_11094:
[----:B-1----:R-:W-:Y:S05]  /*5170*/  @P1 BRA `(.L_x_11092) ;  /* 0x0000000000081947 */ /* 0x002fea0003800000 */
[----:B------:R-:W1:Y:S02]  /*5180*/  SYNCS.PHASECHK.TRANS64.TRYWAIT P1, [UR6+0x2d830], R0 ;  /* 0x02d83000ff0075a7 */ /* 0x000e640008020146 */
[----:B-1----:R-:W-:Y:S05]  /*5190*/  @!P1 BRA `(.L_x_11095) ;  /* 0x0000010800009947 */ /* 0x002fea0003800000 */
.L_x_11092:
[----:B-1----:R-:W1:Y:S01]  /*51a0*/  S2R R7, SR_TID.X ;  /* 0x0000000000077919 */ /* 0x002e620000002100 */
        /* <DEDUP_REMOVED lines=15> */
[----:B-1----:R-:W-:-:S05]  /*52a0*/  SHF.R.U32.HI R7, RZ, 0x7, R7 ;  /* 0x00000007ff077819 */ /* 0x002fca0000011607 */
[----:B0-----:R-:W-:-:S05]  /*52b0*/  VIADD R0, R7, 0x8 ;  /* 0x0000000807007836 */ /* 0x001fca0000000000 */
[----:B------:R0:W-:Y:S06]  /*52c0*/  BAR.SYNC.DEFER_BLOCKING R0, 0x100 ;  /* 0x000400000000751d */ /* 0x0001ec0000010000 */
[----:B--2---:R-:W-:-:S06]  /*52d0*/  WARPGROUP.ARRIVE ;  /* 0x00000000000079c5 */ /* 0x004fcc0000000000 */
        /* <DEDUP_REMOVED lines=20> */
.L_x_11097:
[----:B------:R-:W-:Y:S01]  /*5420*/  ULEA UR6, UR58, UR41, 0x3 ;  /* 0x000000293a067291 */ /* 0x000fe2000f8e183f */
[----:B------:R-:W-:-:S05]  /*5430*/  IMAD.U32 R0, RZ, RZ, UR28 ;  /* 0x0000001cff007e24 */ /* 0x000fca000f8e00ff */
[----:B------:R-:W-:-:S04]  /*5440*/  SHF.L.U32 R0, R0, 0x1f, RZ ;  /* 0x0000001f00007819 */ /* 0x000fc800000006ff */
[----:B------:R0:W1:Y:S01]  /*5450*/  SYNCS.PHASECHK.TRANS64.TRYWAIT P1, [UR6+0x2d850], R0 ;  /* 0x02d85000ff0075a7 */ /* 0x0000620008020146 */
[----:B------:R-:W-:Y:S05]  /*5460*/  @!P0 BRA `(.L_x_11098) ;  /* 0x0000000000048947 */ /* 0x000fea0003800000 */
[----:B------:R-:W-:Y:S01]  /*5470*/  BPT.TRAP 0x1 ;  /* 0x000000040000795c */ /* 0x000fe20000300000 */
.L_x_11098:
[----:B-1----:R-:W-:Y:S05]  /*5480*/  @P1 BRA `(.L_x_11096) ;  /* 0x0000000000081947 */ /* 0x002fea0003800000 */
[----:B------:R-:W1:Y:S02]  /*5490*/  SYNCS.PHASECHK.TRANS64.TRYWAIT P1, [UR6+0x2d850], R0 ;  /* 0x02d85000ff0075a7 */ /* 0x000e640008020146 */
[----:B-1----:R-:W-:Y:S05]  /*54a0*/  @!P1 BRA `(.L_x_11099) ;  /* 0x0000010400549947 */ /* 0x002fea0003800000 */
.L_x_11096:
[----:B------:R-:W-:Y:S01]  /*54b0*/  UIADD3 UR6, UR41, 0x400, URZ ;  /* 0x0000040029067890 */ /* 0x000fe2000fffe03f */
[----:B------:R-:W-:Y:S01]  /*54c0*/  WARPGROUP.ARRIVE ;  /* 0x00000000000079c5 */ /* 0x000fe20000000000 */
[----:B------:R-:W-:-:S05]  /*54d0*/  ULEA UR7, UR53, UR41, 0xd ;  /* 0x0000002935077291 */ /* 0x000fca000f8e683f */
[----:B------:R-:W1:Y:S01]  /*54e0*/  S2R R8, SR_TID.X ;  /* 0x0000000000087919 */ /* 0x000e620000002100 */
        /* <DEDUP_REMOVED lines=70> */
.L_x_11100:
[----:B------:R-:W-:Y:S01]  /*5950*/  UISETP.NE.AND UP1, UPT, UR52, URZ, UPT ;  /* 0x0000003f3400728c */ /* 0x000fe2000bf25270 */
[----:B------:R-:W-:Y:S01]  /*5960*/  VIADD R7, R137, UR38 ;  /* 0x0000002689077c36 */ /* 0x000fe20008000000 */
[----:B------:R-:W-:Y:S01]  /*5970*/  ULEA UR6, UR47, UR41, 0x3 ;  /* 0x000000292f067291 */ /* 0x000fe2000f8e183f */
[----:B------:R-:W-:Y:S01]  /*5980*/  IMAD.U32 R8, RZ, RZ, UR46 ;  /* 0x0000002eff087e24 */ /* 0x000fe2000f8e00ff */
[----:B------:R-:W-:Y:S02]  /*5990*/  UISETP.NE.AND UP0, UPT, UR51, URZ, UPT ;  /* 0x0000003f3300728c */ /* 0x000fe4000bf05270 */
        /* <DEDUP_REMOVED lines=14> */
[----:B------:R-:W-:-:S05]  /*5a80*/  IMAD R9, R16, -0x2, R9 ;  /* 0xfffffffe10097824 */ /* 0x000fca00078e0209 */
[----:B------:R-:W-:-:S05]  /*5a90*/  IADD3 R9, -R8, UR37, R9 ;  /* 0x0000002508097c10 */ /* 0x000fca000fffe109 */
[C---:B------:R-:W-:Y:S02]  /*5aa0*/  VIADD R11, R9.reuse, UR56 ;  /* 0x00000038090b7c36 */ /* 0x040fe40008000000 */
[----:B------:R-:W-:Y:S02]  /*5ab0*/  VIADD R10, R9, UR6 ;  /* 0x00000006090a7c36 */ /* 0x000fe40008000000 */
[----:B0-----:R-:W-:Y:S02]  /*5ac0*/  IMAD.IADD R9, R11, 0x1, R15 ;  /* 0x000000010b097824 */ /* 0x001fe400078e020f */
        /* <DEDUP_REMOVED lines=15> */
.L_x_11103:
[----:B------:R-:W-:-:S05]  /*5bc0*/  IMAD.U32 R14, RZ, RZ, UR34 ;  /* 0x00000022ff0e7e24 */ /* 0x000fca000f8e00ff */
[----:B------:R-:W-:-:S13]  /*5bd0*/  ISETP.NE.AND P1, PT, R14, 0x1, PT ;  /* 0x000000010e00780c */ /* 0x000fda0003f25270 */
[----:B------:R-:W0:Y:S02]  /*5be0*/  @P1 LDC.64 R12, c[0x0][0x9e8] ;  /* 0x00027a00ff0c1b82 */ /* 0x000e240000000a00 */
[----:B0-----:R-:W-:-:S05]  /*5bf0*/  @P1 IMAD.HI.U32 R12, R15, R12, RZ ;  /* 0x0000000c0f0c1227 */ /* 0x001fca00078e00ff */
[----:B------:R-:W-:-:S07]  /*5c00*/  @P1 SHF.R.U32.HI R15, RZ, R13, R12 ;  /* 0x0000000dff0f1219 */ /* 0x000fce000001160c */
.L_x_11104:
[----:B------:R-:W-:Y:S05]  /*5c10*/  BSYNC B0 ;  /* 0x0000000000007941 */ /* 0x000fea0003800000 */
.L_x_11102:
[----:B------:R-:W-:-:S04]  /*5c20*/  IMAD R15, R15, R14, -R0 ;  /* 0x0000000e0f0f7224 */ /* 0x000fc800078e0a00 */
[----:B------:R-:W-:-:S05]  /*5c30*/  IMAD R15, R16, -0x2, R15 ;  /* 0xfffffffe100f7824 */ /* 0x000fca00078e020f */
[----:B------:R-:W-:Y:S02]  /*5c40*/  VIADDMNMX R9, R15, R14, R9, PT ;  /* 0x0000000e0f097246 */ /* 0x000fe40003800109 */
[----:B------:R-:W-:-:S07]  /*5c50*/  VIMNMX R8, R8, R15, !PT ;  /* 0x0000000f08087248 */ /* 0x000fce0007fe0100 */
.L_x_11101:
        /* <DEDUP_REMOVED lines=116> */
.L_x_11107:
[----:B------:R-:W-:-:S05]  /*63a0*/  IMAD.U32 R12, RZ, RZ, UR34 ;  /* 0x00000022ff0c7e24 */ /* 0x000fca000f8e00ff */
[----:B------:R-:W-:-:S13]  /*63b0*/  ISETP.NE.AND P2, PT, R12, 0x1, PT ;  /* 0x000000010c00780c */ /* 0x000fda0003f45270 */
[----:B------:R-:W0:Y:S02]  /*63c0*/  @P2 LDC.64 R8, c[0x0][0x9e8] ;  /* 0x00027a00ff082b82 */ /* 0x000e240000000a00 */
[----:B0-----:R-:W-:-:S05]  /*63d0*/  @P2 IMAD.HI.U32 R8, R7, R8, RZ ;  /* 0x0000000807082227 */ /* 0x001fca00078e00ff */
[----:B------:R-:W-:-:S07]  /*63e0*/  @P2 SHF.R.U32.HI R7, RZ, R9, R8 ;  /* 0x00000009ff072219 */ /* 0x000fce0000011608 */
.L_x_11108:
[----:B------:R-:W-:Y:S05]  /*63f0*/  BSYNC B0 ;  /* 0x0000000000007941 */ /* 0x000fea0003800000 */
.L_x_11106:
[----:B------:R-:W-:-:S04]  /*6400*/  IMAD R7, R7, R12, -R0 ;  /* 0x0000000c07077224 */ /* 0x000fc800078e0a00 */
[----:B------:R-:W-:-:S05]  /*6410*/  IMAD R7, R16, -0x2, R7 ;  /* 0xfffffffe10077824 */ /* 0x000fca00078e0207 */
[----:B------:R-:W-:Y:S02]  /*6420*/  VIADDMNMX R11, R7, R12, R11, PT ;  /* 0x0000000c070b7246 */ /* 0x000fe4000380010b */
[----:B------:R-:W-:-:S07]  /*6430*/  VIMNMX R10, R10, R7, !PT ;  /* 0x000000070a0a7248 */ /* 0x000fce0007fe0100 */
.L_x_11105:
        /* <DEDUP_REMOVED lines=92> */
[C---:B------:R-:W-:Y:S02]  /*6a00*/  ISETP.LT.OR P3, PT, R11.reuse, 0x42, P3 ;  /* 0x000000420b00780c */ /* 0x040fe40001f61670 */
        /* <DEDUP_REMOVED lines=36> */
[----:B------:R-:W-:Y:S01]  /*6c50*/  FFMA.FTZ R56, R56, UR33, -R7 ;  /* 0x0000002138387c23 */ /* 0x000fe20008010807 */
[----:B------:R-:W-:Y:S01]  /*6c60*/  FSEL R66, R66, -INF , !P2 ;  /* 0xff80000042427808 */ /* 0x000fe20005000000 */
[----:B------:R-:W-:Y:S01]  /*6c70*/  MUFU.EX2 R8, R8 ;  /* 0x0000000800087308 */ /* 0x000fe20000000800 */
[----:B------:R-:W-:-:S02]  /*6c80*/  FMNMX.FTZ R29, R47, R28, !PT ;  /* 0x0000001c2f1d7209 */ /* 0x000fc40007810000 */
[----:B------:R-:W-:Y:S02]  /*6c90*/  ISETP.LT.OR P3, PT, R11, 0x52, P3 ;  /* 0x000000520b00780c */ /* 0x000fe40001f61670 */
        /* <DEDUP_REMOVED lines=9> */
[----:B------:R-:W-:Y:S02]  /*6d30*/  FMNMX.FTZ R33, R55, R32, !PT ;  /* 0x0000002037217209 */ /* 0x000fe40007810000 */
[----:B------:R-:W-:Y:S02]  /*6d40*/  ISETP.GT.AND P2, PT, R10, 0x60, P1 ;  /* 0x000000600a00780c */ /* 0x000fe40000f44270 */
[----:B0-----:R-:W-:Y:S01]  /*6d50*/  FMNMX.FTZ R36, R58, R33, !PT ;  /* 0x000000213a247209 */ /* 0x001fe20007810000 */
[--C-:B------:R-:W-:Y:S01]  /*6d60*/  FFMA.FTZ R33, R49, UR33, -R7.reuse ;  /* 0x0000002131217c23 */ /* 0x100fe20008010807 */
[----:B------:R-:W-:Y:S01]  /*6d70*/  FSEL R70, R70, -INF , !P5 ;  /* 0xff80000046467808 */ /* 0x000fe20006800000 */
[----:B------:R0:W-:Y:S01]  /*6d80*/  MUFU.EX2 R32, R48 ;  /* 0x0000003000207308 */ /* 0x0001e20000000800 */
[----:B------:R-:W-:Y:S01]  /*6d90*/  FMNMX.FTZ R37, R59, R36, !PT ;  /* 0x000000243b257209 */ /* 0x000fe20007810000 */
[--C-:B------:R-:W-:Y:S01]  /*6da0*/  FFMA.FTZ R49, R65, UR33, -R7.reuse ;  /* 0x0000002141317c23 */ /* 0x100fe20008010807 */
[----:B------:R-:W-:Y:S01]  /*6db0*/  ISETP.LT.OR P4, PT, R11, 0x5a, P4 ;  /* 0x0000005a0b00780c */ /* 0x000fe20002781670 */
[----:B------:R-:W-:Y:S01]  /*6dc0*/  FFMA.FTZ R65, R81, UR33, -R7 ;  /* 0x0000002151417c23 */ /* 0x000fe20008010807 */
[----:B------:R-:W-:-:S02]  /*6dd0*/  FMNMX.FTZ R36, R62, R37, !PT ;  /* 0x000000253e247209 */ /* 0x000fc40007810000 */
[----:B------:R-:W-:Y:S01]  /*6de0*/  ISETP.GT.AND P3, PT, R10, 0x61, P1 ;  /* 0x000000610a00780c */ /* 0x000fe20000f64270 */
[----:B------:R-:W-:Y:S01]  /*6df0*/  MUFU.EX2 R12, R12 ;  /* 0x0000000c000c7308 */ /* 0x000fe20000000800 */
[----:B------:R-:W-:Y:S01]  /*6e00*/  FMNMX.FTZ R37, R63, R36, !PT ;  /* 0x000000243f257209 */ /* 0x000fe20007810000 */
[--C-:B0-----:R-:W-:Y:S01]  /*6e10*/  FFMA.FTZ R48, R64, UR33, -R7.reuse ;  /* 0x0000002140307c23 */ /* 0x101fe20008010807 */
[----:B------:R-:W-:Y:S01]  /*6e20*/  ISETP.LT.OR P2, PT, R11, 0x61, P2 ;  /* 0x000000610b00780c */ /* 0x000fe20001741670 */
[--C-:B------:R-:W-:Y:S01]  /*6e30*/  FFMA.FTZ R64, R80, UR33, -R7.reuse ;  /* 0x0000002150407c23 */ /* 0x100fe20008010807 */
[----:B------:R-:W-:Y:S01]  /*6e40*/  FMNMX.FTZ R40, R66, R37, !PT ;  /* 0x0000002542287209 */ /* 0x000fe20007810000 */
[--C-:B------:R-:W-:Y:S01]  /*6e50*/  FFMA.FTZ R37, R53, UR33, -R7.reuse ;  /* 0x0000002135257c23 */ /* 0x100fe20008010807 */
[----:B------:R-:W-:Y:S01]  /*6e60*/  FSEL R71, R71, -INF , !P4 ;  /* 0xff80000047477808 */ /* 0x000fe20006000000 */
[----:B------:R0:W-:Y:S01]  /*6e70*/  MUFU.EX2 R36, R52 ;  /* 0x0000003400247308 */ /* 0x0001e20000000800 */
[----:B------:R-:W-:Y:S01]  /*6e80*/  FMNMX.FTZ R41, R67, R40, !PT ;  /* 0x0000002843297209 */ /* 0x000fe20007810000 */
[--C-:B------:R-:W-:Y:S01]  /*6e90*/  FFMA.FTZ R53, R69, UR33, -R7.reuse ;  /* 0x0000002145357c23 */ /* 0x100fe20008010807 */
[----:B------:R-:W-:Y:S01]  /*6ea0*/  ISETP.GT.AND P5, PT, R10, 0x68, P1 ;  /* 0x000000680a00780c */ /* 0x000fe20000fa4270 */
[----:B------:R-:W-:Y:S01]  /*6eb0*/  FFMA.FTZ R69, R85, UR33, -R7 ;  /* 0x0000002155457c23 */ /* 0x000fe20008010807 */
[----:B------:R-:W-:-:S02]  /*6ec0*/  FMNMX.FTZ R40, R70, R41, !PT ;  /* 0x0000002946287209 */ /* 0x000fc40007810000 */
[----:B------:R-:W-:Y:S01]  /*6ed0*/  FSEL R74, R74, -INF , !P2 ;  /* 0xff8000004a4a7808 */ /* 0x000fe20005000000 */
[----:B------:R-:W-:Y:S01]  /*6ee0*/  MUFU.EX2 R13, R13 ;  /* 0x0000000d000d7308 */ /* 0x000fe20000000800 */
[----:B------:R-:W-:Y:S01]  /*6ef0*/  ISETP.LT.OR P3, PT, R11, 0x62, P3 ;  /* 0x000000620b00780c */ /* 0x000fe20001f61670 */
[--C-:B0-----:R-:W-:Y:S01]  /*6f00*/  FFMA.FTZ R52, R68, UR33, -R7.reuse ;  /* 0x0000002144347c23 */ /* 0x101fe20008010807 */
[----:B------:R-:W-:Y:S01]  /*6f10*/  FMNMX.FTZ R41, R71, R40, !PT ;  /* 0x0000002847297209 */ /* 0x000fe20007810000 */
[----:B------:R-:W-:Y:S01]  /*6f20*/  FFMA.FTZ R68, R84, UR33, -R7 ;  /* 0x0000002154447c23 */ /* 0x000fe20008010807 */
[----:B------:R-:W-:Y:S02]  /*6f30*/  ISETP.GT.AND P4, PT, R10, 0x69, P1 ;  /* 0x000000690a00780c */ /* 0x000fe40000f84270 */
[----:B------:R-:W-:Y:S01]  /*6f40*/  ISETP.LT.OR P5, PT, R11, 0x69, P5 ;  /* 0x000000690b00780c */ /* 0x000fe20002fa1670 */
[----:B------:R0:W-:Y:S01]  /*6f50*/  MUFU.EX2 R40, R56 ;  /* 0x0000003800287308 */ /* 0x0001e20000000800 */
[----:B------:R-:W-:-:S02]  /*6f60*/  FSEL R75, R75, -INF , !P3 ;  /* 0xff8000004b4b7808 */ /* 0x000fc40005800000 */
[----:B------:R-:W-:Y:S01]  /*6f70*/  FMNMX.FTZ R44, R74, R41, !PT ;  /* 0x000000294a2c7209 */ /* 0x000fe20007810000 */
[--C-:B------:R-:W-:Y:S01]  /*6f80*/  FFMA.FTZ R41, R57, UR33, -R7.reuse ;  /* 0x0000002139297c23 */ /* 0x100fe20008010807 */
[----:B------:R-:W-:Y:S01]  /*6f90*/  ISETP.GT.AND P2, PT, R10, 0x70, P1 ;  /* 0x000000700a00780c */ /* 0x000fe20000f44270 */
[--C-:B------:R-:W-:Y:S01]  /*6fa0*/  FFMA.FTZ R57, R73, UR33, -R7.reuse ;  /* 0x0000002149397c23 */ /* 0x100fe20008010807 */
[----:B------:R-:W-:Y:S01]  /*6fb0*/  FSEL R78, R78, -INF , !P5 ;  /* 0xff8000004e4e7808 */ /* 0x000fe20006800000 */
[----:B------:R-:W-:Y:S01]  /*6fc0*/  MUFU.EX2 R14, R14 ;  /* 0x0000000e000e7308 */ /* 0x000fe20000000800 */
[----:B------:R-:W-:Y:S01]  /*6fd0*/  ISETP.LT.OR P4, PT, R11, 0x6a, P4 ;  /* 0x0000006a0b00780c */ /* 0x000fe20002781670 */
[--C-:B0-----:R-:W-:Y:S01]  /*6fe0*/  FFMA.FTZ R56, R72, UR33, -R7.reuse ;  /* 0x0000002148387c23 */ /* 0x101fe20008010807 */
[----:B------:R-:W-:Y:S01]  /*6ff0*/  FMNMX.FTZ R45, R75, R44, !PT ;  /* 0x0000002c4b2d7209 */ /* 0x000fe20007810000 */
[--C-:B------:R-:W-:Y:S01]  /*7000*/  FFMA.FTZ R44, R60, UR33, -R7.reuse ;  /* 0x000000213c2c7c23 */ /* 0x100fe20008010807 */
[----:B------:R-:W-:Y:S01]  /*7010*/  ISETP.GT.AND P3, PT, R10, 0x71, P1 ;  /* 0x000000710a00780c */ /* 0x000fe20000f64270 */
[----:B------:R-:W-:Y:S01]  /*7020*/  FFMA.FTZ R60, R76, UR33, -R7 ;  /* 0x000000214c3c7c23 */ /* 0x000fe20008010807 */
[C---:B------:R-:W-:Y:S01]  /*7030*/  ISETP.GT.AND P5, PT, R10.reuse, 0x78, P1 ;  /* 0x000000780a00780c */ /* 0x040fe20000fa4270 */
[----:B------:R-:W-:Y:S01]  /*7040*/  MUFU.EX2 R15, R15 ;  /* 0x0000000f000f7308 */ /* 0x000fe20000000800 */
[----:B------:R-:W-:-:S02]  /*7050*/  ISETP.GT.AND P1, PT, R10, 0x79, P1 ;  /* 0x000000790a00780c */ /* 0x000fc40000f24270 */
[----:B------:R-:W-:Y:S02]  /*7060*/  ISETP.LT.OR P2, PT, R11, 0x71, P2 ;  /* 0x000000710b00780c */ /* 0x000fe40001741670 */
[----:B------:R-:W-:Y:S02]  /*7070*/  FSEL R79, R79, -INF , !P4 ;  /* 0xff8000004f4f7808 */ /* 0x000fe40006000000 */
[----:B------:R-:W-:Y:S01]  /*7080*/  FMNMX.FTZ R10, R78, R45, !PT ;  /* 0x0000002d4e0a7209 */ /* 0x000fe20007810000 */
[----:B------:R-:W-:Y:S01]  /*7090*/  MUFU.EX2 R21, R21 ;  /* 0x0000001500157308 */ /* 0x000fe20000000800 */
[----:B------:R-:W-:Y:S02]  /*70a0*/  ISETP.LT.OR P3, PT, R11, 0x72, P3 ;  /* 0x000000720b00780c */ /* 0x000fe40001f61670 */
[----:B------:R-:W-:Y:S02]  /*70b0*/  FSEL R82, R82, -INF , !P2 ;  /* 0xff80000052527808 */ /* 0x000fe40005000000 */
[----:B------:R-:W-:-:S02]  /*70c0*/  FMNMX.FTZ R45, R79, R10, !PT ;  /* 0x0000000a4f2d7209 */ /* 0x000fc40007810000 */
[----:B------:R-:W-:Y:S01]  /*70d0*/  ISETP.LT.OR P5, PT, R11, 0x79, P5 ;  /* 0x000000790b00780c */ /* 0x000fe20002fa1670 */
[----:B------:R-:W-:Y:S01]  /*70e0*/  MUFU.EX2 R25, R25 ;  /* 0x0000001900197308 */ /* 0x000fe20000000800 */
[----:B------:R-:W-:Y:S02]  /*70f0*/  FSEL R83, R83, -INF , !P3 ;  /* 0xff80000053537808 */ /* 0x000fe40005800000 */
[----:B------:R-:W-:Y:S01]  /*7100*/  FMNMX.FTZ R10, R82, R45, !PT ;  /* 0x0000002d520a7209 */ /* 0x000fe20007810000 */
[--C-:B------:R-:W-:Y:S01]  /*7110*/  FFMA.FTZ R45, R61, UR33, -R7.reuse ;  /* 0x000000213d2d7c23 */ /* 0x100fe20008010807 */
[----:B------:R-:W-:Y:S01]  /*7120*/  ISETP.LT.OR P1, PT, R11, 0x7a, P1 ;  /* 0x0000007a0b00780c */ /* 0x000fe20000f21670 */
[----:B------:R-:W-:Y:S01]  /*7130*/  FFMA.FTZ R61, R77, UR33, -R7 ;  /* 0x000000214d3d7c23 */ /* 0x000fe20008010807 */
[----:B------:R-:W-:Y:S01]  /*7140*/  FSEL R86, R86, -INF , !P5 ;  /* 0xff80000056567808 */ /* 0x000fe20006800000 */
[----:B------:R-:W-:Y:S01]  /*7150*/  MUFU.EX2 R29, R29 ;  /* 0x0000001d001d7308 */ /* 0x000fe20000000800 */
[----:B------:R-:W-:-:S02]  /*7160*/  FMNMX.FTZ R11, R83, R10, !PT ;  /* 0x0000000a530b7209 */ /* 0x000fc40007810000 */
[----:B------:R-:W-:Y:S02]  /*7170*/  FSEL R87, R87, -INF , !P1 ;  /* 0xff80000057577808 */ /* 0x000fe40004800000 */
[----:B------:R-:W-:Y:S02]  /*7180*/  FMNMX.FTZ R10, R86, R11, !PT ;  /* 0x0000000b560a7209 */ /* 0x000fe40007810000 */
[----:B------:R-:W-:Y:S01]  /*7190*/  FSEL R72, R0, RZ, P6 ;  /* 0x000000ff00487208 */ /* 0x000fe20003000000 */
[----:B------:R-:W-:Y:S01]  /*71a0*/  MUFU.EX2 R33, R33 ;  /* 0x0000002100217308 */ /* 0x000fe20000000800 */
[----:B------:R-:W-:-:S03]  /*71b0*/  FMNMX.FTZ R10, R87, R10, !PT ;  /* 0x0000000a570a7209 */ /* 0x000fc60007810000 */
[----:B------:R-:W-:Y:S02]  /*71c0*/  FADD.FTZ R72, -R72, R5 ;  /* 0x0000000548487221 */ /* 0x000fe40000010100 */
[----:B------:R-:W0:Y:S02]  /*71d0*/  SHFL.BFLY PT, R11, R10, 0x2, 0x1f ;  /* 0x0c401f000a0b7f89 */ /* 0x000e2400000e0000 */
[----:B------:R-:W-:Y:S01]  /*71e0*/  FMUL.FTZ R5, R72, UR33 ;  /* 0x0000002148057c20 */ /* 0x000fe20008410000 */
        /* <DEDUP_REMOVED lines=20> */
[----:B------:R-:W-:Y:S01]  /*7330*/  FFMA.FTZ R77, R31, UR33, -R72 ;  /* 0x000000211f4d7c23 */ /* 0x000fe20008010848 */
[----:B------:R-:W-:Y:S01]  /*7340*/  FADD.FTZ R4, -R35, R4 ;  /* 0x0000000423047221 */ /* 0x000fe20000010100 */
[--C-:B------:R-:W-:Y:S01]  /*7350*/  FFMA.FTZ R34, R34, UR33, -R72.reuse ;  /* 0x0000002122227c23 */ /* 0x100fe20008010848 */
[----:B------:R-:W-:Y:S01]  /*7360*/  MUFU.EX2 R10, R10 ;  /* 0x0000000a000a7308 */ /* 0x000fe20000000800 */
[----:B------:R-:W-:Y:S01]  /*7370*/  FFMA.FTZ R30, R50, UR33, -R72 ;  /* 0x00000021321e7c23 */ /* 0x000fe20008010848 */
[----:B------:R-:W-:Y:S01]  /*7380*/  FMUL.FTZ R4, R4, UR33 ;  /* 0x0000002104047c20 */ /* 0x000fe20008410000 */
[----:B-1----:R-:W-:Y:S01]  /*7390*/  FFMA.FTZ R50, R5, R3, R8 ;  /* 0x0000000305327223 */ /* 0x002fe20000010008 */
[--C-:B------:R-:W-:Y:S01]  /*73a0*/  FFMA.FTZ R31, R38, UR33, -R72.reuse ;  /* 0x00000021261f7c23 */ /* 0x100fe20008010848 */
[--C-:B------:R-:W-:Y:S01]  /*73b0*/  FFMA.FTZ R73, R39, UR33, -R72.reuse ;  /* 0x0000002127497c23 */ /* 0x100fe20008010848 */
[----:B------:R-:W-:Y:S01]  /*73c0*/  FFMA.FTZ R39, R47, UR33, -R72 ;  /* 0x000000212f277c23 */ /* 0x000fe20008010848 */
[----:B------:R-:W-:Y:S01]  /*73d0*/  FADD.FTZ R47, R9, R50 ;  /* 0x00000032092f7221 */ /* 0x000fe20000010000 */
[----:B------:R-:W0:Y:S01]  /*73e0*/  MUFU.EX2 R4, R4 ;  /* 0x0000000400047308 */ /* 0x000e220000000800 */
[--C-:B------:R-:W-:Y:S01]  /*73f0*/  FFMA.FTZ R26, R42, UR33, -R72.reuse ;  /* 0x000000212a1a7c23 */ /* 0x100fe20008010848 */
[--C-:B------:R-:W-:Y:S01]  /*7400*/  FFMA.FTZ R38, R51, UR33, -R72.reuse ;  /* 0x0000002133267c23 */ /* 0x100fe20008010848 */
[----:B------:R-:W-:Y:S01]  /*7410*/  FADD.FTZ R50, R12, R47 ;  /* 0x0000002f0c327221 */ /* 0x000fe20000010000 */
        /* <DEDUP_REMOVED lines=14> */
[----:B------:R-:W-:-:S06]  /*7500*/  FFMA.FTZ R59, R79, UR33, -R72 ;  /* 0x000000214f3b7c23 */ /* 0x000fcc0008010848 */
[----:B------:R-:W0:Y:S01]  /*7510*/  MUFU.EX2 R77, R77 ;  /* 0x0000004d004d7308 */ /* 0x000e220000000800 */
[----:B-1----:R-:W-:Y:S01]  /*7520*/  FADD.FTZ R2, R80, R3 ;  /* 0x0000000350027221 */ /* 0x002fe20000010000 */
[----:B------:R-:W-:Y:S01]  /*7530*/  FADD.FTZ R3, R13, R50 ;  /* 0x000000320d037221 */ /* 0x000fe20000010000 */
[----:B------:R-:W-:-:S05]  /*7540*/  FFMA.FTZ R50, R67, UR33, -R72 ;  /* 0x0000002143327c23 */ /* 0x000fca0008010848 */
        /* <DEDUP_REMOVED lines=15> */
[----:B------:R1:W-:Y:S01]  /*7640*/  MUFU.EX2 R35, R54 ;  /* 0x0000003600237308 */ /* 0x0003e20000000800 */
[----:B--2---:R-:W-:-:S07]  /*7650*/  FADD.FTZ R55, R26, R55 ;  /* 0x000000371a377221 */ /* 0x004fce0000010000 */
[----:B------:R-:W2:Y:S01]  /*7660*/  MUFU.EX2 R27, R27 ;  /* 0x0000001b001b7308 */ /* 0x000ea20000000800 */
[----:B-1----:R-:W-:-:S04]  /*7670*/  FADD.FTZ R54, R20, R3 ;  /* 0x0000000314367221 */ /* 0x002fc80000010000 */
[----:B------:R-:W-:-:S03]  /*7680*/  FADD.FTZ R3, R21, R54 ;  /* 0x0000003615037221 */ /* 0x000fc60000010000 */
[----:B------:R-:W1:Y:S01]  /*7690*/  MUFU.EX2 R39, R39 ;  /* 0x0000002700277308 */ /* 0x000e620000000800 */
[----:B------:R-:W-:-:S04]  /*76a0*/  FADD.FTZ R2, R24, R3 ;  /* 0x0000000318027221 */ /* 0x000fc80000010000 */
[----:B------:R-:W-:Y:S01]  /*76b0*/  FADD.FTZ R3, R25, R2 ;  /* 0x0000000219037221 */ /* 0x000fe20000010000 */
[----:B0-----:R-:W-:Y:S02]  /*76c0*/  FADD.FTZ R2, R42, R55 ;  /* 0x000000372a027221 */ /* 0x001fe40000010000 */
[----:B------:R-:W0:Y:S01]  /*76d0*/  MUFU.EX2 R30, R30 ;  /* 0x0000001e001e7308 */ /* 0x000e220000000800 */
[----:B------:R-:W-:Y:S01]  /*76e0*/  FADD.FTZ R54, R28, R3 ;  /* 0x000000031c367221 */ /* 0x000fe20000010000 */
[----:B--2---:R-:W-:-:S03]  /*76f0*/  FADD.FTZ R2, R27, R2 ;  /* 0x000000021b027221 */ /* 0x004fc60000010000 */
[----:B------:R-:W-:Y:S01]  /*7700*/  FADD.FTZ R3, R29, R54 ;  /* 0x000000361d037221 */ /* 0x000fe20000010000 */
[----:B------:R-:W-:Y:S02]  /*7710*/  FFMA.FTZ R54, R74, UR33, -R72 ;  /* 0x000000214a367c23 */ /* 0x000fe40008010848 */
        /* <DEDUP_REMOVED lines=10> */
[----:B------:R-:W-:Y:S01]  /*77c0*/  FADD.FTZ R58, R40, R3 ;  /* 0x00000003283a7221 */ /* 0x000fe20000010000 */
[----:B------:R-:W-:Y:S02]  /*77d0*/  FFMA.FTZ R55, R78, UR33, -R72 ;  /* 0x000000214e377c23 */ /* 0x000fe40008010848 */
[----:B------:R-:W-:Y:S01]  /*77e0*/  FADD.FTZ R2, R35, R2 ;  /* 0x0000000223027221 */ /* 0x000fe20000010000 */
[----:B------:R-:W-:Y:S02]  /*77f0*/  FADD.FTZ R67, R41, R58 ;  /* 0x0000003a29437221 */ /* 0x000fe40000010000 */
[----:B------:R-:W2:Y:S01]  /*7800*/  MUFU.EX2 R84, R84 ;  /* 0x0000005400547308 */ /* 0x000ea20000000800 */
[----:B-1----:R-:W-:-:S07]  /*7810*/  FADD.FTZ R2, R85, R2 ;  /* 0x0000000255027221 */ /* 0x002fce0000010000 */
[----:B------:R-:W1:Y:S01]  /*7820*/  MUFU.EX2 R46, R46 ;  /* 0x0000002e002e7308 */ /* 0x000e620000000800 */
[----:B0-----:R-:W-:Y:S01]  /*7830*/  FADD.FTZ R3, R43, R2 ;  /* 0x000000022b037221 */ /* 0x001fe20000010000 */
[----:B------:R-:W-:-:S06]  /*7840*/  FADD.FTZ R2, R44, R67 ;  /* 0x000000432c027221 */ /* 0x000fcc0000010000 */
[----:B------:R-:W0:Y:S01]  /*7850*/  MUFU.EX2 R81, R81 ;  /* 0x0000005100517308 */ /* 0x000e220000000800 */
[----:B--2---:R-:W-:-:S07]  /*7860*/  FADD.FTZ R3, R84, R3 ;  /* 0x0000000354037221 */ /* 0x004fce0000010000 */
[----:B------:R-:W2:Y:S01]  /*7870*/  MUFU.EX2 R47, R47 ;  /* 0x0000002f002f7308 */ /* 0x000ea20000000800 */
[----:B-1----:R-:W-:Y:S01]  /*7880*/  FADD.FTZ R58, R46, R3 ;  /* 0x000000032e3a7221 */ /* 0x002fe20000010000 */
[----:B------:R-:W-:-:S04]  /*7890*/  FADD.FTZ R3, R45, R2 ;  /* 0x000000022d037221 */ /* 0x000fc80000010000 */
[----:B------:R-:W-:Y:S02]  /*78a0*/  FADD.FTZ R66, R48, R3 ;  /* 0x0000000330427221 */ /* 0x000fe40000010000 */
[----:B------:R-:W1:Y:S01]  /*78b0*/  MUFU.EX2 R50, R50 ;  /* 0x0000003200327308 */ /* 0x000e620000000800 */
[----:B0-----:R-:W-:Y:S01]  /*78c0*/  FADD.FTZ R2, R81, R58 ;  /* 0x0000003a51027221 */ /* 0x001fe20000010000 */
[----:B------:R-:W-:Y:S01]  /*78d0*/  FADD.FTZ R67, R49, R66 ;  /* 0x0000004231437221 */ /* 0x000fe20000010000 */
[--C-:B------:R-:W-:Y:S01]  /*78e0*/  FFMA.FTZ R58, R82, UR33, -R72.reuse ;  /* 0x00000021523a7c23 */ /* 0x100fe20008010848 */
[--C-:B------:R-:W-:Y:S02]  /*78f0*/  FFMA.FTZ R66, R83, UR33, -R72.reuse ;  /* 0x0000002153427c23 */ /* 0x100fe40008010848 */
[----:B------:R-:W-:Y:S01]  /*7900*/  FADD.FTZ R70, R52, R67 ;  /* 0x0000004334467221 */ /* 0x000fe20000010000 */
[----:B------:R-:W-:Y:S01]  /*7910*/  FFMA.FTZ R67, R86, UR33, -R72 ;  /* 0x0000002156437c23 */ /* 0x000fe20008010848 */
[----:B------:R-:W0:Y:S01]  /*7920*/  MUFU.EX2 R51, R51 ;  /* 0x0000003300337308 */ /* 0x000e220000000800 */
[----:B--2---:R-:W-:-:S07]  /*7930*/  FADD.FTZ R3, R47, R2 ;  /* 0x000000022f037221 */ /* 0x004fce0000010000 */
[----:B------:R-:W2:Y:S01]  /*7940*/  MUFU.EX2 R63, R63 ;  /* 0x0000003f003f7308 */ /* 0x000ea20000000800 */
[----:B-1----:R-:W-:Y:S01]  /*7950*/  FADD.FTZ R2, R50, R3 ;  /* 0x0000000332027221 */ /* 0x002fe20000010000 */
[----:B------:R-:W-:Y:S01]  /*7960*/  FADD.FTZ R3, R53, R70 ;  /* 0x0000004635037221 */ /* 0x000fe20000010000 */
[----:B------:R-:W-:-:S05]  /*7970*/  FFMA.FTZ R70, R87, UR33, -R72 ;  /* 0x0000002157467c23 */ /* 0x000fca0008010848 */
        /* <DEDUP_REMOVED lines=36> */
.L_x_11109:
        /* <DEDUP_REMOVED lines=26> */
[-C--:B------:R-:W-:Y:S01]  /*7d60*/  FMUL.FTZ R97, R97, R5.reuse ;  /* 0x0000000561617220 */ /* 0x080fe20000410000 */
[----:B------:R-:W-:Y:S01]  /*7d70*/  F2FP.F16.F32.PACK_AB R40, R41, R40 ;  /* 0x000000282928723e */ /* 0x000fe200000000ff */
[----:B------:R0:W-:Y:S01]  /*7d80*/  STSM.16.M88.4 [R19], R24 ;  /* 0x0000001813007844 */ /* 0x0001e20000000200 */
        /* <DEDUP_REMOVED lines=19> */
[----:B------:R0:W-:Y:S01]  /*7ec0*/  STSM.16.M88.4 [R17+0x27800], R40 ;  /* 0x0278002811007844 */ /* 0x0001e20000000200 */
        /* <DEDUP_REMOVED lines=57> */
.L_x_11091:
        /* <DEDUP_REMOVED lines=24> */
.L_x_11112:
[----:B------:R-:W-:Y:S02]  /*83e0*/  ULDC UR15, c[0x0][0x9e4] ;  /* 0x00027900000f7ab9 */ /* 0x000fe40000000800 */
[----:B------:R-:W-:-:S11]  /*83f0*/  UISETP.NE.AND UP0, UPT, UR15, 0x1, UPT ;  /* 0x000000010f00788c */ /* 0x000fd6000bf05270 */
[----:B------:R-:W-:Y:S02]  /*8400*/  @UP0 ULDC.64 UR6, c[0x0][0x9e8] ;  /* 0x00027a0000060ab9 */ /* 0x000fe40000000a00 */
[----:B------:R-:W-:-:S04]  /*8410*/  UIMAD.WIDE.U32 UR10, UR14, UR6, URZ ;  /* 0x000000060e0a72a5 */ /* 0x000fc8000f8e003f */
[----:B------:R-:W-:-:S12]  /*8420*/  @UP0 USHF.R.U32.HI UR14, URZ, UR7, UR11 ;  /* 0x000000073f0e0299 */ /* 0x000fd8000801160b */
.L_x_11113:
[----:B------:R-:W-:-:S04]  /*8430*/  UIMAD UR14, UR14, UR15, URZ ;  /* 0x0000000f0e0e72a4 */ /* 0x000fc8000f8e023f */
[----:B------:R-:W-:-:S04]  /*8440*/  UISETP.LT.AND UP0, UPT, UR35, UR14, UPT ;  /* 0x0000000e2300728c */ /* 0x000fc8000bf01270 */
[----:B------:R-:W-:-:S12]  /*8450*/  USEL UR35, UR35, UR14, !UP0 ;  /* 0x0000000e23237287 */ /* 0x000fd8000c000000 */
.L_x_11111:
        /* <DEDUP_REMOVED lines=8> */
[----:B--2---:R-:W-:Y:S01]  /*84e0*/  IMAD.MOV.U32 R8, RZ, RZ, R7 ;  /* 0x000000ffff087224 */ /* 0x004fe200078e0007 */
[----:B------:R-:W-:Y:S01]  /*84f0*/  UMOV UR28, UR48 ;  /* 0x00000030001c7c82 */ /* 0x000fe20008000000 */
[----:B------:R-:W-:Y:S01]  /*8500*/  IMAD.MOV.U32 R5, RZ, RZ, R0 ;  /* 0x000000ffff057224 */ /* 0x000fe200078e0000 */
[----:B------:R-:W-:Y:S01]  /*8510*/  UMOV UR35, UR47 ;  /* 0x0000002f00237c82 */ /* 0x000fe20008000000 */
[----:B------:R-:W-:Y:S01]  /*8520*/  IMAD.MOV.U32 R4, RZ, RZ, R6 ;  /* 0x000000ffff047224 */ /* 0x000fe200078e0006 */
[----:B------:R-:W-:-:S06]  /*8530*/  ULDC UR33, c[0x0][0x988] ;  /* 0x0002620000217ab9 */ /* 0x000fcc0000000800 */
.L_x_11125:
[----:B------:R-:W-:Y:S01]  /*8540*/  ISETP.NE.AND P2, PT, RZ, UR45, PT ;  /* 0x0000002dff007c0c */ /* 0x000fe2000bf45270 */
[----:B------:R-:W-:-:S04]  /*8550*/  UISETP.NE.AND UP0, UPT, UR35, 0x1, UPT ;  /* 0x000000012300788c */ /* 0x000fc8000bf05270 */
[----:B------:R-:W-:-:S04]  /*8560*/  USEL UR48, URZ, 0x1, UP0 ;  /* 0x000000013f307887 */ /* 0x000fc80008000000 */
[----:B------:R-:W-:-:S04]  /*8570*/  ULOP3.LUT UR48, UR28, UR48, URZ, 0x3c, !UPT ;  /* 0x000000301c307292 */ /* 0x000fc8000f8e3c3f */
[----:B------:R-:W-:Y:S08]  /*8580*/  @P2 BRA `(.L_x_11115) ;  /* 0x0000000000382947 */ /* 0x000ff00003800000 */
[----:B------:R-:W-:Y:S05]  /*8590*/  @!P0 BRA `(.L_x_11116) ;  /* 0x0000000000048947 */ /* 0x000fea0003800000 */
[----:B------:R-:W-:Y:S01]  /*85a0*/  BPT.TRAP 0x1 ;  /* 0x000000040000795c */ /* 0x000fe20000300000 */
.L_x_11116:
        /* <DEDUP_REMOVED lines=9> */
.L_x_11117:
[----:B-1----:R-:W-:Y:S05]  /*8640*/  @P1 BRA `(.L_x_11115) ;  /* 0x0000000000081947 */ /* 0x002fea0003800000 */
[----:B------:R-:W1:Y:S02]  /*8650*/  SYNCS.PHASECHK.TRANS64.TRYWAIT P1, [UR6+0x2d830], R0 ;  /* 0x02d83000ff0075a7 */ /* 0x000e640008020146 */
[----:B-1----:R-:W-:Y:S05]  /*8660*/  @!P1 BRA `(.L_x_11118) ;  /* 0x000000d000fc9947 */ /* 0x002fea0003800000 */
.L_x_11115:
        /* <DEDUP_REMOVED lines=40> */
.L_x_11120:
[----:B------:R-:W-:Y:S01]  /*88f0*/  ULEA UR6, UR35, UR41, 0x3 ;  /* 0x0000002923067291 */ /* 0x000fe2000f8e183f */
[----:B------:R-:W-:-:S05]  /*8900*/  IMAD.U32 R0, RZ, RZ, UR28 ;  /* 0x0000001cff007e24 */ /* 0x000fca000f8e00ff */
[----:B------:R-:W-:-:S04]  /*8910*/  SHF.L.U32 R0, R0, 0x1f, RZ ;  /* 0x0000001f00007819 */ /* 0x000fc800000006ff */
[----:B------:R0:W1:Y:S01]  /*8920*/  SYNCS.PHASECHK.TRANS64.TRYWAIT P1, [UR6+0x2d850], R0 ;  /* 0x02d85000ff0075a7 */ /* 0x0000620008020146 */
[----:B------:R-:W-:Y:S05]  /*8930*/  @!P0 BRA `(.L_x_11121) ;  /* 0x0000000000048947 */ /* 0x000fea0003800000 */
[----:B------:R-:W-:Y:S01]  /*8940*/  BPT.TRAP 0x1 ;  /* 0x000000040000795c */ /* 0x000fe20000300000 */
.L_x_11121:
[----:B-1----:R-:W-:Y:S05]  /*8950*/  @P1 BRA `(.L_x_11119) ;  /* 0x0000000000081947 */ /* 0x002fea0003800000 */
[----:B------:R-:W1:Y:S02]  /*8960*/  SYNCS.PHASECHK.TRANS64.TRYWAIT P1, [UR6+0x2d850], R0 ;  /* 0x02d85000ff0075a7 */ /* 0x000e640008020146 */
[----:B-1----:R-:W-:Y:S05]  /*8970*/  @!P1 BRA `(.L_x_11122) ;  /* 0x000000d000509947 */ /* 0x002fea0003800000 */
.L_x_11119:
[----:B------:R-:W-:Y:S01]  /*8980*/  UIADD3 UR6, UR41, 0x400, URZ ;  /* 0x0000040029067890 */ /* 0x000fe2000fffe03f */
[----:B------:R-:W-:Y:S01]  /*8990*/  WARPGROUP.ARRIVE ;  /* 0x00000000000079c5 */ /* 0x000fe20000000000 */
[----:B------:R-:W-:Y:S01]  /*89a0*/  UMOV UR29, 0x40000040 ;  /* 0x40000040001d7882 */ /* 0x000fe20000000000 */
[----:B------:R-:W-:Y:S01]  /*89b0*/  UMOV UR31, 0x80000020 ;  /* 0x80000020001f7882 */ /* 0x000fe20000000000 */
[----:B------:R-:W-:-:S03]  /*89c0*/  USHF.R.U32.HI UR6, URZ, 0x4, UR6 ;  /* 0x000000043f067899 */ /* 0x000fc60008011606 */
[----:B-1----:R-:W1:Y:S01]  /*89d0*/  S2R R7, SR_TID.X ;  /* 0x0000000000077919 */ /* 0x002e620000002100 */
        /* <DEDUP_REMOVED lines=64> */
.L_x_11123:
        /* <DEDUP_REMOVED lines=151> */
[----:B------:R-:W-:-:S03]  /*9750*/  FFMA.FTZ R70, R87, UR33, -R8 ;  /* 0x0000002157467c23 */ /* 0x000fc60008010808 */
[----:B------:R-:W1:Y:S01]  /*9760*/  MUFU.EX2 R11, R11 ;  /* 0x0000000b000b7308 */ /* 0x000e620000000800 */
[----:B0-----:R-:W-:-:S07]  /*9770*/  FADD.FTZ R46, R10, R3 ;  /* 0x000000030a2e7221 */ /* 0x001fce0000010000 */
[----:B------:R-:W0:Y:S01]  /*9780*/  MUFU.EX2 R27, R27 ;  /* 0x0000001b001b7308 */ /* 0x000e220000000800 */
[----:B--2---:R-:W-:-:S07]  /*9790*/  FADD.FTZ R2, R139, R2 ;  /* 0x000000028b027221 */ /* 0x004fce0000010000 */
[----:B------:R-:W2:Y:S01]  /*97a0*/  MUFU.EX2 R85, R85 ;  /* 0x0000005500557308 */ /* 0x000ea20000000800 */
[----:B-1----:R-:W-:-:S04]  /*97b0*/  FADD.FTZ R3, R11, R46 ;  /* 0x0000002e0b037221 */ /* 0x002fc80000010000 */
[----:B------:R-:W-:-:S03]  /*97c0*/  FADD.FTZ R46, R12, R3 ;  /* 0x000000030c2e7221 */ /* 0x000fc60000010000 */
        /* <DEDUP_REMOVED lines=34> */
[----:B------:R-:W-:-:S06]  /*99f0*/  FFMA.FTZ R51, R74, UR33, -R8 ;  /* 0x000000214a337c23 */ /* 0x000fcc0008010808 */
        /* <DEDUP_REMOVED lines=84> */
.L_x_11124:
        /* <DEDUP_REMOVED lines=30> */
[----:B------:R-:W-:Y:S01]  /*a120*/  STSM.16.M88.4 [R19], R44 ;  /* 0x0000002c13007844 */ /* 0x000fe20000000200 */
        /* <DEDUP_REMOVED lines=12> */
[----:B0-----:R-:W-:Y:S01]  /*a1f0*/  F2FP.F16.F32.PACK_AB R14, R64, R61 ;  /* 0x0000003d400e723e */ /* 0x001fe200000000ff */
[----:B------:R-:W-:Y:S01]  /*a200*/  FMUL.FTZ R115, R115, R5 ;  /* 0x0000000573737220 */ /* 0x000fe20000410000 */
[----:B------:R-:W-:Y:S01]  /*a210*/  F2FP.F16.F32.PACK_AB R8, R52, R49 ;  /* 0x000000313408723e */ /* 0x000fe200000000ff */
[----:B------:R-:W-:Y:S01]  /*a220*/  STSM.16.M88.4 [R17+0x27800], R28 ;  /* 0x0278001c11007844 */ /* 0x000fe20000000200 */
        /* <DEDUP_REMOVED lines=22> */
[----:B------:R-:W-:Y:S01]  /*a390*/  FMUL.FTZ R135, R135, R5 ;  /* 0x0000000587877220 */ /* 0x000fe20000410000 */
[----:B------:R1:W-:Y:S01]  /*a3a0*/  STSM.16.M88.4 [R18+0x6000], R64 ;  /* 0x0060004012007844 */ /* 0x0003e20000000200 */
[-C--:B------:R-:W-:Y:S01]  /*a3b0*/  FMUL.FTZ R88, R88, R6.reuse ;  /* 0x0000000658587220 */ /* 0x080fe20000410000 */
[-C--:B------:R-:W-:Y:S01]  /*a3c0*/  FMUL.FTZ R89, R89, R6.reuse ;  /* 0x0000000659597220 */ /* 0x080fe20000410000 */
[-C--:B------:R-:W-:Y:S01]  /*a3d0*/  FMUL.FTZ R92, R92, R6.reuse ;  /* 0x000000065c5c7220 */ /* 0x080fe20000410000 */
[----:B------:R-:W-:Y:S01]  /*a3e0*/  @!PT LDS RZ, [RZ] ;  /* 0x00000000fffff984 */ /* 0x000fe20000000800 */
[----:B------:R-:W-:Y:S01]  /*a3f0*/  @!PT LDS RZ, [RZ] ;  /* 0x00000000fffff984 */ /* 0x000fe20000000800 */
[----:B------:R-:W-:Y:S01]  /*a400*/  @!PT LDS RZ, [RZ] ;  /* 0x00000000fffff984 */ /* 0x000fe20000000800 */
[----:B------:R-:W-:Y:S01]  /*a410*/  @!PT LDS RZ, [RZ] ;  /* 0x00000000fffff984 */ /* 0x000fe20000000800 */
[----:B------:R2:W-:Y:S06]  /*a420*/  MEMBAR.ALL.CTA ;  /* 0x0000000000007992 */ /* 0x0005ec0000008000 */
[----:B--2---:R-:W2:Y:S01]  /*a430*/  FENCE.VIEW.ASYNC.S ;  /* 0x00000000000073c6 */ /* 0x004ea20000000000 */
        /* <DEDUP_REMOVED lines=22> */
[----:B0-----:R-:W-:Y:S02]  /*a5a0*/  IMAD.MOV.U32 R8, RZ, RZ, R7 ;  /* 0x000000ffff087224 */ /* 0x001fe400078e0007 */
[----:B------:R-:W-:Y:S01]  /*a5b0*/  IMAD.MOV.U32 R5, RZ, RZ, R0 ;  /* 0x000000ffff057224 */ /* 0x000fe200078e0000 */
[----:B--2---:R-:W-:Y:S01]  /*a5c0*/  NOP ;  /* 0x0000000000007918 */ /* 0x004fe20000000000 */
[----:B-1----:R-:W-:Y:S05]  /*a5d0*/  @P1 BRA `(.L_x_11125) ;  /* 0xffffffdc00d81947 */ /* 0x002fea000383ffff */
[----:B------:R-:W-:-:S07]  /*a5e0*/  IMAD.MOV.U32 R6, RZ, RZ, R4 ;  /* 0x000000ffff067224 */ /* 0x000fce00078e0004 */
.L_x_11114:
        /* <DEDUP_REMOVED lines=10> */
.L_x_11145:
[----:B------:R-:W-:Y:S01]  /*a690*/  ISETP.NE.AND P2, PT, RZ, UR45, PT ;  /* 0x0000002dff007c0c */ /* 0x000fe2000bf45270 */
[----:B------:R-:W-:-:S04]  /*a6a0*/  UISETP.NE.AND UP0, UPT, UR56, 0x1, UPT ;  /* 0x000000013800788c */ /* 0x000fc8000bf05270 */
[----:B------:R-:W-:-:S04]  /*a6b0*/  USEL UR48, URZ, 0x1, UP0 ;  /* 0x000000013f307887 */ /* 0x000fc80008000000 */
[----:B------:R-:W-:-:S04]  /*a6c0*/  ULOP3.LUT UR48, UR28, UR48, URZ, 0x3c, !UPT ;  /* 0x000000301c307292 */ /* 0x000fc8000f8e3c3f */
[----:B------:R-:W-:Y:S08]  /*a6d0*/  @P2 BRA `(.L_x_11127) ;  /* 0x0000000000382947 */ /* 0x000ff00003800000 */
[----:B------:R-:W-:Y:S05]  /*a6e0*/  @!P0 BRA `(.L_x_11128) ;  /* 0x0000000000048947 */ /* 0x000fea0003800000 */
[----:B------:R-:W-:Y:S01]  /*a6f0*/  BPT.TRAP 0x1 ;  /* 0x000000040000795c */ /* 0x000fe20000300000 */
.L_x_11128:
        /* <DEDUP_REMOVED lines=9> */
.L_x_11129:
[----:B-1----:R-:W-:Y:S05]  /*a790*/  @P1 BRA `(.L_x_11127) ;  /* 0x0000000000081947 */ /* 0x002fea0003800000 */
[----:B------:R-:W1:Y:S02]  /*a7a0*/  SYNCS.PHASECHK.TRANS64.TRYWAIT P1, [UR6+0x2d830], R0 ;  /* 0x02d83000ff0075a7 */ /* 0x000e640008020146 */
[----:B-1----:R-:W-:Y:S05]  /*a7b0*/  @!P1 BRA `(.L_x_11130) ;  /* 0x000000b000d89947 */ /* 0x002fea0003800000 */
.L_x_11127:
        /* <DEDUP_REMOVED lines=40> */
.L_x_11132:
[----:B------:R-:W-:Y:S01]  /*aa40*/  ULEA UR6, UR56, UR41, 0x3 ;  /* 0x0000002938067291 */ /* 0x000fe2000f8e183f */
[----:B------:R-:W-:-:S05]  /*aa50*/  IMAD.U32 R0, RZ, RZ, UR28 ;  /* 0x0000001cff007e24 */ /* 0x000fca000f8e00ff */
[----:B------:R-:W-:-:S04]  /*aa60*/  SHF.L.U32 R0, R0, 0x1f, RZ ;  /* 0x0000001f00007819 */ /* 0x000fc800000006ff */
[----:B------:R0:W1:Y:S01]  /*aa70*/  SYNCS.PHASECHK.TRANS64.TRYWAIT P1, [UR6+0x2d850], R0 ;  /* 0x02d85000ff0075a7 */ /* 0x0000620008020146 */
[----:B------:R-:W-:Y:S05]  /*aa80*/  @!P0 BRA `(.L_x_11133) ;  /* 0x0000000000048947 */ /* 0x000fea0003800000 */
[----:B------:R-:W-:Y:S01]  /*aa90*/  BPT.TRAP 0x1 ;  /* 0x000000040000795c */ /* 0x000fe20000300000 */
.L_x_11133:
[----:B-1----:R-:W-:Y:S05]  /*aaa0*/  @P1 BRA `(.L_x_11131) ;  /* 0x0000000000081947 */ /* 0x002fea0003800000 */
[----:B------:R-:W1:Y:S02]  /*aab0*/  SYNCS.PHASECHK.TRANS64.TRYWAIT P1, [UR6+0x2d850], R0 ;  /* 0x02d85000ff0075a7 */ /* 0x000e640008020146 */
[----:B-1----:R-:W-:Y:S05]  /*aac0*/  @!P1 BRA `(.L_x_11134) ;  /* 0x000000b0002c9947 */ /* 0x002fea0003800000 */
.L_x_11131:
        /* <DEDUP_REMOVED lines=70> */
.L_x_11135:
        /* <DEDUP_REMOVED lines=39> */
.L_x_11138:
[----:B------:R-:W-:-:S05]  /*b1a0*/  IMAD.U32 R14, RZ, RZ, UR34 ;  /* 0x00000022ff0e7e24 */ /* 0x000fca000f8e00ff */
[----:B------:R-:W-:-:S13]  /*b1b0*/  ISETP.NE.AND P1, PT, R14, 0x1, PT ;  /* 0x000000010e00780c */ /* 0x000fda0003f25270 */
[----:B------:R-:W0:Y:S02]  /*b1c0*/  @P1 LDC.64 R12, c[0x0][0x9e8] ;  /* 0x00027a00ff0c1b82 */ /* 0x000e240000000a00 */
[----:B0-----:R-:W-:-:S05]  /*b1d0*/  @P1 IMAD.HI.U32 R12, R15, R12, RZ ;  /* 0x0000000c0f0c1227 */ /* 0x001fca00078e00ff */
[----:B------:R-:W-:-:S07]  /*b1e0*/  @P1 SHF.R.U32.HI R15, RZ, R13, R12 ;  /* 0x0000000dff0f1219 */ /* 0x000fce000001160c */
.L_x_11139:
[----:B------:R-:W-:Y:S05]  /*b1f0*/  BSYNC B0 ;  /* 0x0000000000007941 */ /* 0x000fea0003800000 */
.L_x_11137:
[----:B------:R-:W-:-:S04]  /*b200*/  IMAD R15, R15, R14, -R0 ;  /* 0x0000000e0f0f7224 */ /* 0x000fc800078e0a00 */
[----:B------:R-:W-:-:S05]  /*b210*/  IMAD R15, R16, -0x2, R15 ;  /* 0xfffffffe100f7824 */ /* 0x000fca00078e020f */
[----:B------:R-:W-:Y:S02]  /*b220*/  VIADDMNMX R9, R15, R14, R9, PT ;  /* 0x0000000e0f097246 */ /* 0x000fe40003800109 */
[----:B------:R-:W-:-:S07]  /*b230*/  VIMNMX R8, R8, R15, !PT ;  /* 0x0000000f08087248 */ /* 0x000fce0007fe0100 */
.L_x_11136:
        /* <DEDUP_REMOVED lines=116> */
.L_x_11142:
[----:B------:R-:W-:-:S05]  /*b980*/  IMAD.U32 R12, RZ, RZ, UR34 ;  /* 0x00000022ff0c7e24 */ /* 0x000fca000f8e00ff */
[----:B------:R-:W-:-:S13]  /*b990*/  ISETP.NE.AND P2, PT, R12, 0x1, PT ;  /* 0x000000010c00780c */ /* 0x000fda0003f45270 */
[----:B------:R-:W0:Y:S02]  /*b9a0*/  @P2 LDC.64 R8, c[0x0][0x9e8] ;  /* 0x00027a00ff082b82 */ /* 0x000e240000000a00 */
[----:B0-----:R-:W-:-:S05]  /*b9b0*/  @P2 IMAD.HI.U32 R8, R7, R8, RZ ;  /* 0x0000000807082227 */ /* 0x001fca00078e00ff */
[----:B------:R-:W-:-:S07]  /*b9c0*/  @P2 SHF.R.U32.HI R7, RZ, R9, R8 ;  /* 0x00000009ff072219 */ /* 0x000fce0000011608 */
.L_x_11143:
[----:B------:R-:W-:Y:S05]  /*b9d0*/  BSYNC B0 ;  /* 0x0000000000007941 */ /* 0x000fea0003800000 */
.L_x_11141:
[----:B------:R-:W-:-:S04]  /*b9e0*/  IMAD R7, R7, R12, -R0 ;  /* 0x0000000c07077224 */ /* 0x000fc800078e0a00 */
[----:B------:R-:W-:-:S05]  /*b9f0*/  IMAD R7, R16, -0x2, R7 ;  /* 0xfffffffe10077824 */ /* 0x000fca00078e0207 */
[----:B------:R-:W-:Y:S02]  /*ba00*/  VIADDMNMX R11, R7, R12, R11, PT ;  /* 0x0000000c070b7246 */ /* 0x000fe4000380010b */
[----:B------:R-:W-:-:S07]  /*ba10*/  VIMNMX R10, R10, R7, !PT ;  /* 0x000000070a0a7248 */ /* 0x000fce0007fe0100 */
.L_x_11140:
        /* <DEDUP_REMOVED lines=376> */
.L_x_11144:
        /* <DEDUP_REMOVED lines=106> */
.L_x_11126:
[----:B------:R-:W-:Y:S06]  /*d840*/  BAR.ARV 0x8, 0x200 ;  /* 0x0208000000007b1d */ /* 0x000fec0000002000 */
[----:B------:R-:W-:Y:S05]  /*d850*/  @!P0 BRA `(.L_x_11146) ;  /* 0x0000000000048947 */ /* 0x000fea0003800000 */
[----:B------:R-:W-:Y:S01]  /*d860*/  BPT.TRAP 0x1 ;  /* 0x000000040000795c */ /* 0x000fe20000300000 */
.L_x_11146:
[----:B------:R-:W-:Y:S01]  /*d870*/  ULEA UR8, UR47, UR41, 0x3 ;  /* 0x000000292f087291 */ /* 0x000fe2000f8e183f */
[----:B------:R-:W-:-:S05]  /*d880*/  IMAD.U32 R4, RZ, RZ, UR48 ;  /* 0x00000030ff047e24 */ /* 0x000fca000f8e00ff */
[----:B------:R-:W-:-:S04]  /*d890*/  SHF.L.U32 R4, R4, 0x1f, RZ ;  /* 0x0000001f04047819 */ /* 0x000fc800000006ff */
[----:B------:R0:W1:Y:S01]  /*d8a0*/  SYNCS.PHASECHK.TRANS64.TRYWAIT P1, [UR8+0x2d850], R4 ;  /* 0x02d85004ff0075a7 */ /* 0x0000620008020148 */
[----:B------:R-:W-:Y:S05]  /*d8b0*/  @!P0 BRA `(.L_x_11147) ;  /* 0x0000000000048947 */ /* 0x000fea0003800000 */
[----:B------:R-:W-:Y:S01]  /*d8c0*/  BPT.TRAP 0x1 ;  /* 0x000000040000795c */ /* 0x000fe20000300000 */
.L_x_11147:
[----:B-1----:R-:W-:Y:S05]  /*d8d0*/  @P1 BRA `(.L_x_11148) ;  /* 0x0000000000081947 */ /* 0x002fea0003800000 */
[----:B------:R-:W1:Y:S02]  /*d8e0*/  SYNCS.PHASECHK.TRANS64.TRYWAIT P1, [UR8+0x2d850], R4 ;  /* 0x02d85004ff0075a7 */ /* 0x000e640008020148 */
[----:B-1----:R-:W-:Y:S05]  /*d8f0*/  @!P1 BRA `(.L_x_11149) ;  /* 0x0000008000b89947 */ /* 0x002fea0003800000 */
.L_x_11148:
[----:B------:R-:W-:Y:S01]  /*d900*/  UIADD3 UR41, UR41, 0x400, URZ ;  /* 0x0000040029297890 */ /* 0x000fe2000fffe03f */
[----:B------:R-:W-:Y:S01]  /*d910*/  WARPGROUP.ARRIVE ;  /* 0x00000000000079c5 */ /* 0x000fe20000000000 */
[----:B------:R-:W-:Y:S01]  /*d920*/  ULOP3.LUT UR44, UR44, 0x10000, URZ, 0xfc, !UPT ;  /* 0x000100002c2c7892 */ /* 0x000fe2000f8efc3f */
[----:B01----:R-:W0:Y:S01]  /*d930*/  SHFL.BFLY PT, R4, R3, 0x2, 0x1f ;  /* 0x0c401f0003047f89 */ /* 0x003e2200000e0000 */
[----:B------:R-:W-:Y:S01]  /*d940*/  USHF.R.U32.HI UR41, URZ, 0x4, UR41 ;  /* 0x000000043f297899 */ /* 0x000fe20008011629 */
[----:B--2---:R-:W-:Y:S01]  /*d950*/  IMAD.MOV.U32 R10, RZ, RZ, RZ ;  /* 0x000000ffff0a7224 */ /* 0x004fe200078e00ff */
[----:B------:R-:W-:Y:S01]  /*d960*/  UMOV UR5, 0x40000040 ;  /* 0x4000004000057882 */ /* 0x000fe20000000000 */
[----:B------:R-:W-:Y:S01]  /*d970*/  UMOV UR7, 0x80000020 ;  /* 0x8000002000077882 */ /* 0x000fe20000000000 */
[----:B------:R-:W-:Y:S01]  /*d980*/  ULOP3.LUT UR41, UR41, 0x3fff, URZ, 0xc0, !UPT ;  /* 0x00003fff29297892 */ /* 0x000fe2000f8ec03f */
[----:B------:R-:W1:Y:S01]  /*d990*/  SHFL.BFLY PT, R5, R2, 0x2, 0x1f ;  /* 0x0c401f0002057f89 */ /* 0x000e6200000e0000 */
[----:B------:R-:W-:Y:S01]  /*d9a0*/  UMOV UR4, UR44 ;  /* 0x0000002c00047c82 */ /* 0x000fe20008000000 */
[----:B------:R-:W-:Y:S01]  /*d9b0*/  IMAD.U32 R15, RZ, RZ, UR33 ;  /* 0x00000021ff0f7e24 */ /* 0x000fe2000f8e00ff */
[----:B------:R-:W-:-:S04]  /*d9c0*/  ULOP3.LUT UR9, UR41, 0x2000000, URZ, 0xfc, !UPT ;  /* 0x0200000029097892 */ /* 0x000fc8000f8efc3f */
[----:B------:R-:W-:-:S07]  /*d9d0*/  UIMAD UR9, UR47, 0x600, UR9 ;  /* 0x000006002f0978a4 */ /* 0x000fce000f8e0209 */
[----:B------:R-:W-:Y:S02]  /*d9e0*/  UMOV UR6, UR9 ;  /* 0x0000000900067c82 */ /* 0x000fe40008000000 */
[----:B------:R-:W-:Y:S01]  /*d9f0*/  HGMMA.64x96x16.F32 R88, gdesc[UR4].tnspB, R88, gsb0 ;  /* 0x41600000045879f0 */ /* 0x000fe20008000858 */
[----:B------:R-:W-:Y:S01]  /*da00*/  UIADD3 UR4, UR44, 0x2, URZ ;  /* 0x000000022c047890 */ /* 0x000fe2000fffe03f */
[----:B0-----:R-:W-:Y:S01]  /*da10*/  FADD.FTZ R4, R4, R3 ;  /* 0x0000000304047221 */ /* 0x001fe20000010000 */
[----:B------:R-:W-:Y:S01]  /*da20*/  UIADD3 UR6, UR9, 0x40, URZ ;  /* 0x0000004009067890 */ /* 0x000fe2000fffe03f */
[----:B------:R-:W-:Y:S01]  /*da30*/  IMAD.MOV.U32 R3, RZ, RZ, -0x800000 ;  /* 0xff800000ff037424 */ /* 0x000fe200078e00ff */
[----:B------:R-:W-:Y:S01]  /*da40*/  UMOV UR5, 0x40000040 ;  /* 0x4000004000057882 */ /* 0x000fe20000000000 */
[----:B------:R-:W-:Y:S01]  /*da50*/  UMOV UR7, 0x80000020 ;  /* 0x8000002000077882 */ /* 0x000fe20000000000 */
[----:B-1----:R-:W-:Y:S01]  /*da60*/  FADD.FTZ R6, R5, R2 ;  /* 0x0000000205067221 */ /* 0x002fe20000010000 */
[----:B------:R-:W-:Y:S01]  /*da70*/  IMAD.MOV.U32 R2, RZ, RZ, -0x800000 ;  /* 0xff800000ff027424 */ /* 0x000fe200078e00ff */
[----:B------:R-:W0:Y:S04]  /*da80*/  SHFL.BFLY PT, R5, R4, 0x1, 0x1f ;  /* 0x0c201f0004057f89 */ /* 0x000e2800000e0000 */
[----:B------:R-:W1:Y:S01]  /*da90*/  SHFL.BFLY PT, R9, R6, 0x1, 0x1f ;  /* 0x0c201f0006097f89 */ /* 0x000e6200000e0000 */
[----:B0-----:R-:W-:Y:S01]  /*daa0*/  FADD.FTZ R12, R4, R5 ;  /* 0x00000005040c7221 */ /* 0x001fe20000010000 */
[----:B------:R-:W-:-:S02]  /*dab0*/  IMAD.MOV.U32 R5, RZ, RZ, RZ ;  /* 0x000000ffff057224 */ /* 0x000fc400078e00ff */
        /* <DEDUP_REMOVED lines=62> */
.L_x_11150:
        /* <DEDUP_REMOVED lines=10> */
[----:B------:R-:W-:Y:S01]  /*df40*/  USEL UR4, URZ, 0x1, UP0 ;  /* 0x000000013f047887 */ /* 0x000fe20008000000 */
        /* <DEDUP_REMOVED lines=47> */
.L_x_11072:
        /* <DEDUP_REMOVED lines=11> */
[----:B------:R-:W0:Y:S08]  /*e2f0*/  S2UR UR4, SR_SWINHI ;  /* 0x00000000000479c3 */ /* 0x000e300000002f00 */
[----:B------:R-:W-:Y:S01]  /*e300*/  BAR.SYNC.DEFER_BLOCKING 0x1, 0x180 ;  /* 0x0046000000007b1d */ /* 0x000fe20000010000 */
[----:B------:R-:W-:Y:S02]  /*e310*/  F2FP.F16.F32.PACK_AB R6, R93, R92 ;  /* 0x0000005c5d06723e */ /* 0x000fe400000000ff */
[----:B------:R-:W-:-:S02]  /*e320*/  F2FP.F16.F32.PACK_AB R26, R125, R26 ;  /* 0x0000001a7d1a723e */ /* 0x000fc400000000ff */
[----:B------:R-:W-:-:S03]  /*e330*/  F2FP.F16.F32.PACK_AB R27, R27, R126 ;  /* 0x0000007e1b1b723e */ /* 0x000fc600000000ff */
[----:B------:R-:W1:Y:S01]  /*e340*/  LDC R41, c[0x0][0xbe8] ;  /* 0x0002fa00ff297b82 */ /* 0x000e620000000800 */
[----:B------:R-:W-:Y:S01]  /*e350*/  UMOV UR8, UR41 ;  /* 0x0000002900087c82 */ /* 0x000fe20008000000 */
[----:B0-----:R-:W-:Y:S01]  /*e360*/  UMOV UR9, UR4 ;  /* 0x0000000400097c82 */ /* 0x001fe20008000000 */
[----:B------:R-:W-:Y:S02]  /*e370*/  IMAD.U32 R20, RZ, RZ, UR8 ;  /* 0x00000008ff147e24 */ /* 0x000fe4000f8e00ff */
[----:B------:R-:W-:Y:S01]  /*e380*/  IMAD.U32 R21, RZ, RZ, UR9 ;  /* 0x00000009ff157e24 */ /* 0x000fe2000f8e00ff */
[----:B------:R-:W-:Y:S02]  /*e390*/  ULDC.64 UR8, c[0x0][0xc00] ;  /* 0x0003000000087ab9 */ /* 0x000fe40000000a00 */
[----:B------:R-:W-:Y:S01]  /*e3a0*/  UISETP.NE.U32.AND UP0, UPT, UR8, URZ, UPT ;  /* 0x0000003f0800728c */ /* 0x000fe2000bf05070 */
[----:B------:R-:W-:-:S03]  /*e3b0*/  IMAD.WIDE R4, R147, 0x2, R20 ;  /* 0x0000000293047825 */ /* 0x000fc600078e0214 */
[----:B------:R-:W-:Y:S01]  /*e3c0*/  UISETP.NE.AND.EX UP0, UPT, UR9, URZ, UPT, UP0 ;  /* 0x0000003f0900728c */ /* 0x000fe2000bf05300 */
[C---:B------:R-:W-:Y:S02]  /*e3d0*/  LOP3.LUT R7, R4.reuse, 0x180, RZ, 0xc0, !PT ;  /* 0x0000018004077812 */ /* 0x040fe400078ec0ff */
[----:B------:R-:W-:Y:S01]  /*e3e0*/  ULDC.64 UR8, c[0x0][0xc00] ;  /* 0x0003000000087ab9 */ /* 0x000fe20000000a00 */
[C---:B------:R-:W-:Y:S01]  /*e3f0*/  IADD3 R9, P0, R4.reuse, 0x6020, RZ ;  /* 0x0000602004097810 */ /* 0x040fe20007f1e0ff */
[----:B------:R-:W-:Y:S01]  /*e400*/  UIMAD.WIDE UR8, UR39, 0x4, UR8 ;  /* 0x00000004270878a5 */ /* 0x000fe2000f8e0208 */
[----:B------:R-:W-:Y:S02]  /*e410*/  SHF.R.U64 R7, R7, 0x3, RZ ;  /* 0x0000000307077819 */ /* 0x000fe400000012ff */
[C---:B------:R-:W-:Y:S02]  /*e420*/  IADD3 R11, P1, R4.reuse, 0x6000, RZ ;  /* 0x00006000040b7810 */ /* 0x040fe40007f3e0ff */
[----:B------:R-:W-:-:S02]  /*e430*/  IADD3 R33, P2, R4, 0x3020, RZ ;  /* 0x0000302004217810 */ /* 0x000fc40007f5e0ff */
[C---:B------:R-:W-:Y:S02]  /*e440*/  IADD3 R31, P3, R4.reuse, 0x3000, RZ ;  /* 0x00003000041f7810 */ /* 0x040fe40007f7e0ff */
[----:B------:R-:W-:Y:S01]  /*e450*/  IADD3 R29, P4, R4, 0x20, RZ ;  /* 0x00000020041d7810 */ /* 0x000fe20007f9e0ff */
[--C-:B------:R-:W-:Y:S01]  /*e460*/  IMAD.X R13, RZ, RZ, R5.reuse, P2 ;  /* 0x000000ffff0d7224 */ /* 0x100fe200010e0605 */
[----:B------:R-:W-:Y:S01]  /*e470*/  LOP3.LUT R4, R7, R4, RZ, 0x3c, !PT ;  /* 0x0000000407047212 */ /* 0x000fe200078e3cff */
[--C-:B------:R-:W-:Y:S01]  /*e480*/  IMAD.X R15, RZ, RZ, R5.reuse, P3 ;  /* 0x000000ffff0f7224 */ /* 0x100fe200018e0605 */
[----:B------:R-:W-:Y:S01]  /*e490*/  LOP3.LUT R8, R9, 0x180, RZ, 0xc0, !PT ;  /* 0x0000018009087812 */ /* 0x000fe200078ec0ff */
[----:B------:R-:W-:Y:S01]  /*e4a0*/  IMAD.X R25, RZ, RZ, R5, P4 ;  /* 0x000000ffff197224 */ /* 0x000fe200020e0605 */
[----:B------:R-:W-:Y:S02]  /*e4b0*/  LOP3.LUT R10, R11, 0x180, RZ, 0xc0, !PT ;  /* 0x000001800b0a7812 */ /* 0x000fe400078ec0ff */
[----:B------:R-:W-:-:S02]  /*e4c0*/  MOV R28, R4 ;  /* 0x00000004001c7202 */ /* 0x000fc40000000f00 */
[----:B------:R-:W-:Y:S02]  /*e4d0*/  F2FP.F16.F32.PACK_AB R4, R89, R0 ;  /* 0x000000005904723e */ /* 0x000fe400000000ff */
[----:B------:R-:W-:Y:S02]  /*e4e0*/  LOP3.LUT R0, R29, 0x180, RZ, 0xc0, !PT ;  /* 0x000001801d007812 */ /* 0x000fe400078ec0ff */
[----:B------:R-:W-:Y:S02]  /*e4f0*/  SHF.R.U64 R8, R8, 0x3, RZ ;  /* 0x0000000308087819 */ /* 0x000fe400000012ff */
[----:B------:R-:W-:Y:S02]  /*e500*/  SHF.R.U64 R10, R10, 0x3, RZ ;  /* 0x000000030a0a7819 */ /* 0x000fe400000012ff */
[----:B------:R-:W-:Y:S02]  /*e510*/  LOP3.LUT R14, R31, 0x180, RZ, 0xc0, !PT ;  /* 0x000001801f0e7812 */ /* 0x000fe400078ec0ff */
[----:B------:R-:W-:-:S02]  /*e520*/  LOP3.LUT R12, R33, 0x180, RZ, 0xc0, !PT ;  /* 0x00000180210c7812 */ /* 0x000fc400078ec0ff */
[----:B------:R-:W-:Y:S02]  /*e530*/  SHF.R.U64 R0, R0, 0x3, RZ ;  /* 0x0000000300007819 */ /* 0x000fe400000012ff */
[----:B------:R-:W-:Y:S01]  /*e540*/  LOP3.LUT R8, R8, R9, RZ, 0x3c, !PT ;  /* 0x0000000908087212 */ /* 0x000fe200078e3cff */
[--C-:B------:R-:W-:Y:S01]  /*e550*/  IMAD.X R9, RZ, RZ, R5.reuse, P0 ;  /* 0x000000ffff097224 */ /* 0x100fe200000e0605 */
[----:B------:R-:W-:Y:S01]  /*e560*/  LOP3.LUT R10, R10, R11, RZ, 0x3c, !PT ;  /* 0x0000000b0a0a7212 */ /* 0x000fe200078e3cff */
[----:B------:R-:W-:Y:S01]  /*e570*/  IMAD.X R11, RZ, RZ, R5, P1 ;  /* 0x000000ffff0b7224 */ /* 0x000fe200008e0605 */
[----:B------:R-:W-:Y:S02]  /*e580*/  SHF.R.U64 R14, R14, 0x3, RZ ;  /* 0x000000030e0e7819 */ /* 0x000fe400000012ff */
[----:B------:R-:W-:Y:S02]  /*e590*/  SHF.R.U64 R12, R12, 0x3, RZ ;  /* 0x000000030c0c7819 */ /* 0x000fe400000012ff */
[----:B------:R-:W-:Y:S01]  /*e5a0*/  LOP3.LUT R24, R0, R29, RZ, 0x3c, !PT ;  /* 0x0000001d00187212 */ /* 0x000fe200078e3cff */
[----:B------:R-:W-:Y:S01]  /*e5b0*/  IMAD.U32 R29, RZ, RZ, UR9 ;  /* 0x00000009ff1d7e24 */ /* 0x000fe2000f8e00ff */
[----:B------:R-:W-:-:S02]  /*e5c0*/  F2FP.F16.F32.PACK_AB R5, R91, R90 ;  /* 0x0000005a5b05723e */ /* 0x000fc400000000ff */
[----:B------:R-:W-:Y:S02]  /*e5d0*/  F2FP.F16.F32.PACK_AB R7, R95, R94 ;  /* 0x0000005e5f07723e */ /* 0x000fe400000000ff */
[----:B------:R-:W-:Y:S02]  /*e5e0*/  LOP3.LUT R14, R14, R31, RZ, 0x3c, !PT ;  /* 0x0000001f0e0e7212 */ /* 0x000fe400078e3cff */
[----:B------:R-:W-:Y:S01]  /*e5f0*/  MOV R30, R8 ;  /* 0x00000008001e7202 */ /* 0x000fe20000000f00 */
[----:B------:R0:W-:Y:S01]  /*e600*/  STSM.16.M88.4 [R28], R4 ;  /* 0x000000041c007844 */ /* 0x0001e20000000200 */
[----:B------:R-:W-:Y:S02]  /*e610*/  MOV R31, R10 ;  /* 0x0000000a001f7202 */ /* 0x000fe40000000f00 */
[----:B------:R-:W-:Y:S02]  /*e620*/  LOP3.LUT R12, R12, R33, RZ, 0x3c, !PT ;  /* 0x000000210c0c7212 */ /* 0x000fe400078e3cff */
[----:B------:R-:W-:-:S02]  /*e630*/  MOV R25, R24 ;  /* 0x0000001800197202 */ /* 0x000fc40000000f00 */
[----:B------:R-:W-:Y:S02]  /*e640*/  F2FP.F16.F32.PACK_AB R8, R97, R96 ;  /* 0x000000606108723e */ /* 0x000fe400000000ff */
[----:B------:R-:W-:Y:S02]  /*e650*/  F2FP.F16.F32.PACK_AB R9, R99, R98 ;  /* 0x000000626309723e */ /* 0x000fe400000000ff */
[----:B------:R-:W-:Y:S02]  /*e660*/  F2FP.F16.F32.PACK_AB R10, R101, R100 ;  /* 0x00000064650a723e */ /* 0x000fe400000000ff */
[----:B------:R-:W-:Y:S02]  /*e670*/  F2FP.F16.F32.PACK_AB R11, R103, R102 ;  /* 0x00000066670b723e */ /* 0x000fe400000000ff */
[----:B------:R-:W-:Y:S01]  /*e680*/  MOV R32, R12 ;  /* 0x0000000c00207202 */ /* 0x000fe20000000f00 */
[----:B0-----:R-:W-:Y:S01]  /*e690*/  IMAD.U32 R28, RZ, RZ, UR8 ;  /* 0x00000008ff1c7e24 */ /* 0x001fe2000f8e00ff */
[----:B------:R-:W-:Y:S01]  /*e6a0*/  MOV R33, R14 ;  /* 0x0000000e00217202 */ /* 0x000fe20000000f00 */
[----:B------:R0:W-:Y:S01]  /*e6b0*/  STSM.16.M88.4 [R25], R8 ;  /* 0x0000000819007844 */ /* 0x0001e20000000200 */
[----:B------:R-:W-:Y:S01]  /*e6c0*/  F2FP.F16.F32.PACK_AB R4, R105, R104 ;  /* 0x000000686904723e */ /* 0x000fe200000000ff */
[----:B------:R-:W-:Y:S01]  /*e6d0*/  ULDC.64 UR8, c[0x0][0xc08] ;  /* 0x0003020000087ab9 */ /* 0x000fe20000000a00 */
[----:B------:R-:W-:-:S02]  /*e6e0*/  F2FP.F16.F32.PACK_AB R5, R107, R106 ;  /* 0x0000006a6b05723e */ /* 0x000fc400000000ff */
[----:B------:R-:W-:Y:S02]  /*e6f0*/  F2FP.F16.F32.PACK_AB R6, R109, R108 ;  /* 0x0000006c6d06723e */ /* 0x000fe400000000ff */
[----:B------:R-:W-:Y:S02]  /*e700*/  F2FP.F16.F32.PACK_AB R7, R111, R110 ;  /* 0x0000006e6f07723e */ /* 0x000fe400000000ff */
[----:B------:R-:W-:Y:S02]  /*e710*/  F2FP.F16.F32.PACK_AB R12, R113, R112 ;  /* 0x00000070710c723e */ /* 0x000fe400000000ff */
[----:B------:R-:W-:Y:S01]  /*e720*/  F2FP.F16.F32.PACK_AB R13, R115, R114 ;  /* 0x00000072730d723e */ /* 0x000fe200000000ff */
[----:B------:R2:W-:Y:S01]  /*e730*/  STSM.16.M88.4 [R33], R4 ;  /* 0x0000000421007844 */ /* 0x0005e20000000200 */
[----:B------:R-:W-:Y:S02]  /*e740*/  F2FP.F16.F32.PACK_AB R14, R117, R116 ;  /* 0x00000074750e723e */ /* 0x000fe400000000ff */
[----:B------:R-:W-:-:S02]  /*e750*/  F2FP.F16.F32.PACK_AB R15, R119, R118 ;  /* 0x00000076770f723e */ /* 0x000fc400000000ff */
[----:B------:R-:W-:Y:S02]  /*e760*/  F2FP.F16.F32.PACK_AB R24, R121, R120 ;  /* 0x000000787918723e */ /* 0x000fe400000000ff */
[----:B0-----:R-:W-:Y:S01]  /*e770*/  F2FP.F16.F32.PACK_AB R25, R123, R122 ;  /* 0x0000007a7b19723e */ /* 0x001fe200000000ff */
[----:B------:R-:W-:Y:S01]  /*e780*/  STSM.16.M88.4 [R32], R12 ;  /* 0x0000000c20007844 */ /* 0x000fe20000000200 */
[----:B------:R-:W-:Y:S02]  /*e790*/  F2FP.F16.F32.PACK_AB R8, R129, R128 ;  /* 0x000000808108723e */ /* 0x000fe400000000ff */
[----:B------:R-:W-:Y:S01]  /*e7a0*/  F2FP.F16.F32.PACK_AB R9, R131, R130 ;  /* 0x000000828309723e */ /* 0x000fe200000000ff */
[----:B------:R-:W-:Y:S01]  /*e7b0*/  STSM.16.M88.4 [R31], R24 ;  /* 0x000000181f007844 */ /* 0x000fe20000000200 */
[----:B------:R-:W-:Y:S02]  /*e7c0*/  F2FP.F16.F32.PACK_AB R10, R133, R132 ;  /* 0x00000084850a723e */ /* 0x000fe400000000ff */
[----:B------:R-:W-:-:S02]  /*e7d0*/  F2FP.F16.F32.PACK_AB R11, R135, R134 ;  /* 0x00000086870b723e */ /* 0x000fc400000000ff */
[----:B------:R-:W-:-:S03]  /*e7e0*/  PLOP3.LUT P0, PT, PT, PT, UP0, 0x80, 0x0 ;  /* 0x000000000000781c */ /* 0x000fc60003f0f008 */
[----:B------:R0:W-:Y:S01]  /*e7f0*/  STSM.16.M88.4 [R30], R8 ;  /* 0x000000081e007844 */ /* 0x0001e20000000200 */
[----:B------:R-:W-:Y:S09]  /*e800*/  BAR.SYNC.DEFER_BLOCKING 0x1, 0x180 ;  /* 0x0046000000007b1d */ /* 0x000ff20000010000 */
[----:B------:R-:W3:Y:S01]  /*e810*/  @P0 LDG.E R0, desc[UR54][R28.64] ;  /* 0x000000361c000981 */ /* 0x000ee2000c1e1900 */
[----:B------:R-:W-:Y:S01]  /*e820*/  UISETP.NE.U32.AND UP1, UPT, UR8, URZ, UPT ;  /* 0x0000003f0800728c */ /* 0x000fe2000bf25070 */
[----:B-1----:R-:W-:Y:S01]  /*e830*/  ISETP.NE.AND P1, PT, R41, 0x1, PT ;  /* 0x000000012900780c */ /* 0x002fe20003f25270 */
[----:B------:R-:W-:Y:S01]  /*e840*/  ULDC UR10, c[0x0][0xa88] ;  /* 0x0002a200000a7ab9 */ /* 0x000fe20000000800 */
[----:B------:R-:W-:Y:S01]  /*e850*/  UMOV UR4, URZ ;  /* 0x0000003f00047c82 */ /* 0x000fe20008000000 */
[----:B------:R-:W-:-:S06]  /*e860*/  UISETP.NE.AND.EX UP1, UPT, UR9, URZ, UPT, UP1 ;  /* 0x0000003f0900728c */ /* 0x000fcc000bf25310 */
[----:B------:R-:W-:-:S04]  /*e870*/  PLOP3.LUT P2, PT, PT, PT, UP1, 0x80, 0x0 ;  /* 0x000000000000781c */ /* 0x000fc80003f4f018 */
[----:B--2---:R-:W1:Y:S01]  /*e880*/  @P1 LDC R5, c[0x0][0xbec] ;  /* 0x0002fb00ff051b82 */ /* 0x004e620000000800 */
[----:B------:R-:W-:Y:S02]  /*e890*/  @UP1 ULDC.64 UR8, c[0x0][0xc08] ;  /* 0x0003020000081ab9 */ /* 0x000fe40000000a00 */
[----:B------:R-:W-:-:S05]  /*e8a0*/  @UP1 UIMAD.WIDE UR8, UR39, 0x4, UR8 ;  /* 0x00000004270818a5 */ /* 0x000fca000f8e0208 */
[----:B------:R-:W2:Y:S01]  /*e8b0*/  @P1 LDC R6, c[0x0][0xbf0] ;  /* 0x0002fc00ff061b82 */ /* 0x000ea20000000800 */
[----:B0-----:R-:W-:Y:S02]  /*e8c0*/  IMAD.U32 R8, RZ, RZ, UR8 ;  /* 0x00000008ff087e24 */ /* 0x001fe4000f8e00ff */
[----:B------:R-:W-:Y:S01]  /*e8d0*/  IMAD.U32 R9, RZ, RZ, UR9 ;  /* 0x00000009ff097e24 */ /* 0x000fe2000f8e00ff */
[----:B---3--:R-:W-:Y:S01]  /*e8e0*/  @P0 R2UR UR4, R0 ;  /* 0x00000000000402ca */ /* 0x008fe200000e0000 */
[----:B------:R-:W-:-:S06]  /*e8f0*/  IMAD.U32 R0, RZ, RZ, UR10 ;  /* 0x0000000aff007e24 */ /* 0x000fcc000f8e00ff */
[----:B------:R0:W5:Y:S01]  /*e900*/  @P2 LDG.E R0, desc[UR54][R8.64] ;  /* 0x0000003608002981 */ /* 0x000162000c1e1900 */
[----:B-12---:R-:W-:Y:S07]  /*e910*/  @P2 BRA `(.L_x_11153) ;  /* 0x0000000000102947 */ /* 0x006fee0003800000 */
[----:B------:R-:W-:Y:S05]  /*e920*/  @!P0 BRA `(.L_x_11153) ;  /* 0x00000000000c8947 */ /* 0x000fea0003800000 */
[----:B------:R-:W2:Y:S04]  /*e930*/  LDG.E R7, desc[UR54][R28.64] ;  /* 0x000000361c077981 */ /* 0x000ea8000c1e1900 */
[----:B-----5:R-:W2:Y:S02]  /*e940*/  LDG.E R0, desc[UR54][R28.64+0x4] ;  /* 0x000004361c007981 */ /* 0x020ea4000c1e1900 */
[----:B--2---:R-:W-:-:S07]  /*e950*/  IMAD.IADD R0, R0, 0x1, -R7 ;  /* 0x0000000100007824 */ /* 0x004fce00078e0a07 */
.L_x_11153:
[----:B0-----:R-:W-:Y:S01]  /*e960*/  VIADD R8, R137, UR38 ;  /* 0x0000002689087c36 */ /* 0x001fe20008000000 */
[----:B------:R-:W-:Y:S01]  /*e970*/  USHF.R.S32.HI UR9, URZ, 0x1f, UR4 ;  /* 0x0000001f3f097899 */ /* 0x000fe20008011404 */
[----:B-----5:R-:W-:Y:S01]  /*e980*/  IMAD R43, R0, R41, RZ ;  /* 0x00000029002b7224 */ /* 0x020fe200078e02ff */
[----:B------:R-:W-:Y:S01]  /*e990*/  USHF.R.S32.HI UR16, URZ, 0x1f, UR40 ;  /* 0x0000001f3f107899 */ /* 0x000fe20008011428 */
[----:B------:R-:W-:Y:S01]  /*e9a0*/  @P1 IMAD.HI.U32 R5, R8, R5, RZ ;  /* 0x0000000508051227 */ /* 0x000fe200078e00ff */
[----:B------:R-:W-:Y:S01]  /*e9b0*/  ULDC.64 UR14, c[0x0][0xb90] ;  /* 0x0002e400000e7ab9 */ /* 0x000fe20000000a00 */
[----:B------:R-:W-:Y:S01]  /*e9c0*/  UMOV UR8, UR4 ;  /* 0x0000000400087c82 */ /* 0x000fe20008000000 */
[----:B------:R-:W-:Y:S01]  /*e9d0*/  UIMAD UR12, UR16, UR14, URZ ;  /* 0x0000000e100c72a4 */ /* 0x000fe2000f8e023f */
[----:B------:R-:W-:Y:S01]  /*e9e0*/  IMAD.MOV.U32 R4, RZ, RZ, R8 ;  /* 0x000000ffff047224 */ /* 0x000fe200078e0008 */
[----:B------:R-:W-:Y:S01]  /*e9f0*/  UIMAD.WIDE.U32 UR10, UR40, UR14, UR8 ;  /* 0x0000000e280a72a5 */ /* 0x000fe2000f8e0008 */
[----:B------:R-:W-:Y:S01]  /*ea00*/  @P1 SHF.R.U32.HI R4, RZ, R6, R5 ;  /* 0x00000006ff041219 */ /* 0x000fe20000011605 */
[----:B------:R-:W-:Y:S01]  /*ea10*/  USHF.R.S32.HI UR8, URZ, 0x1f, UR39 ;  /* 0x0000001f3f087899 */ /* 0x000fe20008011427 */
[----:B------:R-:W-:Y:S01]  /*ea20*/  IMAD R5, R143, 0x20, R138 ;  /* 0x000000208f057824 */ /* 0x000fe200078e028a */
[----:B------:R-:W-:Y:S01]  /*ea30*/  UIMAD UR12, UR40, UR15, UR12 ;  /* 0x0000000f280c72a4 */ /* 0x000fe2000f8e020c */
[----:B------:R-:W0:Y:S01]  /*ea40*/  @P1 LDC R45, c[0x0][0xbec] ;  /* 0x0002fb00ff2d1b82 */ /* 0x000e220000000800 */
[----:B------:R-:W-:Y:S01]  /*ea50*/  USEL UR18, UR8, URZ, !UP0 ;  /* 0x0000003f08127287 */ /* 0x000fe2000c000000 */
[----:B------:R-:W-:Y:S01]  /*ea60*/  IMAD.MOV R6, RZ, RZ, -R4 ;  /* 0x000000ffff067224 */ /* 0x000fe200078e0a04 */
[----:B------:R-:W-:Y:S01]  /*ea70*/  ULDC.64 UR14, c[0x0][0xb98] ;  /* 0x0002e600000e7ab9 */ /* 0x000fe20000000a00 */
[----:B------:R-:W-:Y:S01]  /*ea80*/  USEL UR17, UR39, URZ, !UP0 ;  /* 0x0000003f27117287 */ /* 0x000fe2000c000000 */
[----:B------:R-:W-:Y:S01]  /*ea90*/  IMAD.WIDE R20, R5, 0x2, R20 ;  /* 0x0000000205147825 */ /* 0x000fe200078e0214 */
[----:B------:R-:W-:-:S02]  /*eaa0*/  UIMAD UR8, UR18, UR14, URZ ;  /* 0x0000000e120872a4 */ /* 0x000fc4000f8e023f */
[----:B------:R-:W-:Y:S01]  /*eab0*/  UIADD3 UR11, UR11, UR12, URZ ;  /* 0x0000000c0b0b7290 */ /* 0x000fe2000fffe03f */
[----:B------:R-:W-:Y:S01]  /*eac0*/  IMAD R7, R41, R6, R8 ;  /* 0x0000000629077224 */ /* 0x000fe200078e0208 */
[----:B------:R-:W-:Y:S01]  /*ead0*/  UIMAD UR8, UR17, UR15, UR8 ;  /* 0x0000000f110872a4 */ /* 0x000fe2000f8e0208 */
[----:B------:R-:W-:Y:S01]  /*eae0*/  IADD3 R9, P2, R20, 0x1800, RZ ;  /* 0x0000180014097810 */ /* 0x000fe20007f5e0ff */
[----:B------:R-:W-:Y:S01]  /*eaf0*/  UIMAD.WIDE.U32 UR10, UR17, UR14, UR10 ;  /* 0x0000000e110a72a5 */ /* 0x000fe2000f8e000a */
[----:B------:R-:W-:Y:S01]  /*eb00*/  SHF.R.S32.HI R6, RZ, 0x1f, R4 ;  /* 0x0000001fff067819 */ /* 0x000fe20000011404 */
[----:B------:R-:W-:Y:S01]  /*eb10*/  ULDC.64 UR12, c[0x0][0xb88] ;  /* 0x0002e200000c7ab9 */ /* 0x000fe20000000a00 */
[----:B------:R-:W-:Y:S01]  /*eb20*/  SHF.R.S32.HI R5, RZ, 0x1f, R7 ;  /* 0x0000001fff057819 */ /* 0x000fe20000011407 */
[----:B------:R-:W-:Y:S01]  /*eb30*/  IMAD.U32 R11, RZ, RZ, UR8 ;  /* 0x00000008ff0b7e24 */ /* 0x000fe2000f8e00ff */
[----:B------:R-:W-:Y:S02]  /*eb40*/  LOP3.LUT R8, R9, 0x180, RZ, 0xc0, !PT ;  /* 0x0000018009087812 */ /* 0x000fe400078ec0ff */
[----:B------:R-:W-:Y:S01]  /*eb50*/  IADD3 R4, P0, R4, UR10, RZ ;  /* 0x0000000a04047c10 */ /* 0x000fe2000ff1e0ff */
[----:B------:R-:W-:Y:S01]  /*eb60*/  IMAD R10, R5, UR12, RZ ;  /* 0x0000000c050a7c24 */ /* 0x000fe2000f8e02ff */
[----:B------:R-:W-:-:S02]  /*eb70*/  SHF.R.U64 R8, R8, 0x3, RZ ;  /* 0x0000000308087819 */ /* 0x000fc400000012ff */
[----:B------:R-:W-:Y:S01]  /*eb80*/  IADD3.X R5, R6, UR11, R11, P0, !PT ;  /* 0x0000000b06057c10 */ /* 0x000fe200087fe40b */
[----:B------:R-:W-:Y:S01]  /*eb90*/  ULDC.64 UR10, c[0x0][0xb50] ;  /* 0x0002d400000a7ab9 */ /* 0x000fe20000000a00 */
[----:B------:R-:W-:Y:S01]  /*eba0*/  LOP3.LUT R6, R8, R9, RZ, 0x3c, !PT ;  /* 0x0000000908067212 */ /* 0x000fe200078e3cff */
[C---:B------:R-:W-:Y:S01]  /*ebb0*/  IMAD R9, R7.reuse, UR13, R10 ;  /* 0x0000000d07097c24 */ /* 0x040fe2000f8e020a */
[C---:B------:R-:W-:Y:S01]  /*ebc0*/  IADD3 R25, P6, R20.reuse, 0x3000, RZ ;  /* 0x0000300014197810 */ /* 0x040fe20007fde0ff */
[----:B------:R-:W-:Y:S01]  /*ebd0*/  IMAD.WIDE.U32 R4, R7, UR12, R4 ;  /* 0x0000000c07047c25 */ /* 0x000fe2000f8e0004 */
[----:B------:R-:W-:Y:S01]  /*ebe0*/  ULDC.64 UR12, c[0x0][0xaa0] ;  /* 0x0002a800000c7ab9 */ /* 0x000fe20000000a00 */
[----:B------:R-:W-:Y:S02]  /*ebf0*/  IADD3 R13, P5, R20, 0x4800, RZ ;  /* 0x00004800140d7810 */ /* 0x000fe40007fbe0ff */
[----:B------:R-:W-:Y:S01]  /*ec00*/  IMAD.IADD R5, R5, 0x1, R9 ;  /* 0x0000000105057824 */ /* 0x000fe200078e0209 */
[----:B------:R-:W-:Y:S01]  /*ec10*/  LEA R8, P0, R4, UR10, 0x2 ;  /* 0x0000000a04087c11 */ /* 0x000fe2000f8010ff */
[----:B------:R-:W-:Y:S01]  /*ec20*/  VIADD R10, R146, UR38 ;  /* 0x00000026920a7c36 */ /* 0x000fe20008000000 */
[----:B------:R-:W-:Y:S01]  /*ec30*/  IADD3 R33, P4, R20, 0x6000, RZ ;  /* 0x0000600014217810 */ /* 0x000fe20007f9e0ff */
[----:B------:R-:W-:Y:S01]  /*ec40*/  IMAD.X R7, RZ, RZ, R21, P2 ;  /* 0x000000ffff077224 */ /* 0x000fe200010e0615 */
[----:B------:R-:W-:Y:S01]  /*ec50*/  LEA.HI.X R4, R4, UR11, R5, 0x2, P0 ;  /* 0x0000000b04047c11 */ /* 0x000fe200080f1405 */
[----:B------:R-:W-:Y:S01]  /*ec60*/  SHFL.IDX PT, R36, R8, RZ, 0x1c1f ;  /* 0x001c1fff08247589 */ /* 0x000fe200000e0000 */
[----:B------:R-:W-:Y:S01]  /*ec70*/  LOP3.LUT P0, RZ, R144, 0x3, RZ, 0xc0, !PT ;  /* 0x0000000390ff7812 */ /* 0x000fe2000780c0ff */
[----:B------:R-:W-:Y:S01]  /*ec80*/  VIADD R0, R10, 0x8 ;  /* 0x000000080a007836 */ /* 0x000fe20000000000 */
[----:B------:R-:W-:Y:S01]  /*ec90*/  IADD3 R5, P3, R20, 0x7800, RZ ;  /* 0x0000780014057810 */ /* 0x000fe20007f7e0ff */
[----:B------:R-:W1:Y:S01]  /*eca0*/  SHFL.IDX PT, R37, R4, RZ, 0x1c1f ;  /* 0x001c1fff04257589 */ /* 0x000e6200000e0000 */
[----:B------:R-:W-:-:S02]  /*ecb0*/  ISETP.GE.OR P2, PT, R10, R43, P0 ;  /* 0x0000002b0a00720c */ /* 0x000fc40000746670 */
[----:B------:R-:W-:Y:S01]  /*ecc0*/  ISETP.GE.OR P0, PT, R0, R43, P0 ;  /* 0x0000002b0000720c */ /* 0x000fe20000706670 */
[----:B------:R-:W-:Y:S01]  /*ecd0*/  SHFL.IDX PT, R38, R8, 0x1, 0x1c1f ;  /* 0x003c1f0008267f89 */ /* 0x000fe200000e0000 */
[----:B------:R-:W-:Y:S01]  /*ece0*/  LOP3.LUT R0, R5, 0x180, RZ, 0xc0, !PT ;  /* 0x0000018005007812 */ /* 0x000fe200078ec0ff */
[----:B------:R-:W-:Y:S01]  /*ecf0*/  UIMAD UR10, UR9, UR12, URZ ;  /* 0x0000000c090a72a4 */ /* 0x000fe2000f8e023f */
[----:B------:R-:W-:Y:S01]  /*ed00*/  LOP3.LUT R9, R20, 0x180, RZ, 0xc0, !PT ;  /* 0x0000018014097812 */ /* 0x000fe200078ec0ff */
[----:B------:R-:W2:Y:S01]  /*ed10*/  SHFL.IDX PT, R39, R4, 0x1, 0x1c1f ;  /* 0x003c1f0004277f89 */ /* 0x000ea200000e0000 */
[----:B------:R-:W-:Y:S01]  /*ed20*/  SHF.R.U64 R0, R0, 0x3, RZ ;  /* 0x0000000300007819 */ /* 0x000fe200000012ff */
[----:B------:R-:W-:Y:S01]  /*ed30*/  UIMAD.WIDE.U32 UR8, UR4, UR12, URZ ;  /* 0x0000000c040872a5 */ /* 0x000fe2000f8e003f */
[----:B------:R-:W-:Y:S01]  /*ed40*/  LOP3.LUT R24, R25, 0x180, RZ, 0xc0, !PT ;  /* 0x0000018019187812 */ /* 0x000fe200078ec0ff */
[----:B------:R-:W-:Y:S01]  /*ed50*/  IMAD.X R29, RZ, RZ, R21, P3 ;  /* 0x000000ffff1d7224 */ /* 0x000fe200018e0615 */
[----:B------:R-:W-:-:S02]  /*ed60*/  LOP3.LUT R28, R0, R5, RZ, 0x3c, !PT ;  /* 0x00000005001c7212 */ /* 0x000fc400078e3cff */
[----:B------:R-:W-:Y:S02]  /*ed70*/  LOP3.LUT R12, R13, 0x180, RZ, 0xc0, !PT ;  /* 0x000001800d0c7812 */ /* 0x000fe400078ec0ff */
[----:B------:R-:W-:Y:S01]  /*ed80*/  LOP3.LUT R32, R33, 0x180, RZ, 0xc0, !PT ;  /* 0x0000018021207812 */ /* 0x000fe200078ec0ff */
[----:B-1----:R1:W-:Y:S01]  /*ed90*/  @!P2 ST.E desc[UR54][R36.64], R3 ;  /* 0x000000032400a985 */ /* 0x0023e2000c101936 */
[----:B------:R-:W-:Y:S01]  /*eda0*/  IMAD R0, R142, 0x60, R143 ;  /* 0x000000608e007824 */ /* 0x000fe200078e028f */
[----:B------:R-:W-:Y:S01]  /*edb0*/  UIMAD UR10, UR4, UR13, UR10 ;  /* 0x0000000d040a72a4 */ /* 0x000fe2000f8e020a */
[----:B------:R-:W-:Y:S02]  /*edc0*/  SHF.R.U64 R9, R9, 0x3, RZ ;  /* 0x0000000309097819 */ /* 0x000fe400000012ff */
[----:B------:R-:W-:Y:S01]  /*edd0*/  ULDC.64 UR12, c[0x0][0xae8] ;  /* 0x0002ba00000c7ab9 */ /* 0x000fe20000000a00 */
[----:B------:R-:W-:Y:S02]  /*ede0*/  SHF.R.U64 R24, R24, 0x3, RZ ;  /* 0x0000000318187819 */ /* 0x000fe400000012ff */
[----:B------:R-:W-:-:S02]  /*edf0*/  SHF.R.U64 R12, R12, 0x3, RZ ;  /* 0x000000030c0c7819 */ /* 0x000fc400000012ff */
[----:B------:R-:W-:Y:S01]  /*ee00*/  SHF.R.U64 R32, R32, 0x3, RZ ;  /* 0x0000000320207819 */ /* 0x000fe200000012ff */
[----:B-1----:R-:W1:Y:S01]  /*ee10*/  @P1 LDC R3, c[0x0][0xbf0] ;  /* 0x0002fc00ff031b82 */ /* 0x002e620000000800 */
[----:B------:R-:W-:Y:S01]  /*ee20*/  VIADD R36, R0, UR38 ;  /* 0x0000002600247c36 */ /* 0x000fe20008000000 */
[----:B------:R-:W-:Y:S01]  /*ee30*/  UIADD3 UR9, UR9, UR10, URZ ;  /* 0x0000000a09097290 */ /* 0x000fe2000fffe03f */
[----:B------:R-:W-:Y:S01]  /*ee40*/  LOP3.LUT R20, R9, R20, RZ, 0x3c, !PT ;  /* 0x0000001409147212 */ /* 0x000fe200078e3cff */
[----:B------:R-:W-:Y:S01]  /*ee50*/  UIMAD UR4, UR16, UR12, URZ ;  /* 0x0000000c100472a4 */ /* 0x000fe2000f8e023f */
[----:B0-----:R-:W-:Y:S01]  /*ee60*/  @P1 IMAD.HI.U32 R0, R36, R45, RZ ;  /* 0x0000002d24001227 */ /* 0x001fe200078e00ff */
[----:B------:R-:W-:Y:S01]  /*ee70*/  UIMAD.WIDE.U32 UR8, UR40, UR12, UR8 ;  /* 0x0000000c280872a5 */ /* 0x000fe2000f8e0008 */
[----:B------:R-:W-:Y:S01]  /*ee80*/  LOP3.LUT R24, R24, R25, RZ, 0x3c, !PT ;  /* 0x0000001918187212 */ /* 0x000fe200078e3cff */
[----:B------:R-:W-:Y:S01]  /*ee90*/  UIMAD UR4, UR40, UR13, UR4 ;  /* 0x0000000d280472a4 */ /* 0x000fe2000f8e0204 */
[----:B------:R-:W-:Y:S01]  /*eea0*/  LOP3.LUT R12, R12, R13, RZ, 0x3c, !PT ;  /* 0x0000000d0c0c7212 */ /* 0x000fe200078e3cff */
[----:B--2---:R0:W-:Y:S01]  /*eeb0*/  @!P0 ST.E desc[UR54][R38.64], R2 ;  /* 0x0000000226008985 */ /* 0x0041e2000c101936 */
[----:B------:R-:W-:Y:S01]  /*eec0*/  LOP3.LUT R32, R32, R33, RZ, 0x3c, !PT ;  /* 0x0000002120207212 */ /* 0x000fe200078e3cff */
[--C-:B------:R-:W-:Y:S01]  /*eed0*/  IMAD.X R25, RZ, RZ, R21.reuse, P6 ;  /* 0x000000ffff197224 */ /* 0x100fe200030e0615 */
[----:B------:R-:W-:Y:S01]  /*eee0*/  ULDC.64 UR10, c[0x0][0xaf0] ;  /* 0x0002bc00000a7ab9 */ /* 0x000fe20000000a00 */
[--C-:B------:R-:W-:Y:S01]  /*eef0*/  IMAD.X R13, RZ, RZ, R21.reuse, P5 ;  /* 0x000000ffff0d7224 */ /* 0x100fe200028e0615 */
[----:B------:R2:W5:Y:S01]  /*ef00*/  LD.E.128 R8, desc[UR54][R20.64] ;  /* 0x0000003614087980 */ /* 0x000562000c101d00 */
[----:B------:R-:W-:Y:S01]  /*ef10*/  IMAD.X R33, RZ, RZ, R21, P4 ;  /* 0x000000ffff217224 */ /* 0x000fe200020e0615 */
[----:B------:R-:W-:-:S02]  /*ef20*/  UIADD3 UR9, UR9, UR4, URZ ;  /* 0x0000000409097290 */ /* 0x000fc4000fffe03f */
[----:B------:R-:W-:Y:S01]  /*ef30*/  UIMAD UR4, UR18, UR10, URZ ;  /* 0x0000000a120472a4 */ /* 0x000fe2000f8e023f */
[----:B------:R-:W5:Y:S04]  /*ef40*/  LD.E.128 R4, desc[UR54][R6.64] ;  /* 0x0000003606047980 */ /* 0x000f68000c101d00 */
[----:B------:R-:W5:Y:S01]  /*ef50*/  LD.E.128 R24, desc[UR54][R24.64] ;  /* 0x0000003618187980 */ /* 0x000f62000c101d00 */
[----:B--2---:R-:W-:Y:S01]  /*ef60*/  IMAD.MOV.U32 R21, RZ, RZ, R36 ;  /* 0x000000ffff157224 */ /* 0x004fe200078e0024 */
[----:B-1----:R-:W-:Y:S01]  /*ef70*/  @P1 SHF.R.U32.HI R21, RZ, R3, R0 ;  /* 0x00000003ff151219 */ /* 0x002fe20000011600 */
[----:B------:R-:W-:Y:S01]  /*ef80*/  UIMAD UR4, UR17, UR11, UR4 ;  /* 0x0000000b110472a4 */ /* 0x000fe2000f8e0204 */
[----:B------:R-:W5:Y:S01]  /*ef90*/  LD.E.128 R12, desc[UR54][R12.64] ;  /* 0x000000360c0c7980 */ /* 0x000f62000c101d00 */
[----:B------:R-:W-:Y:S01]  /*efa0*/  UIMAD.WIDE.U32 UR8, UR17, UR10, UR8 ;  /* 0x0000000a110872a5 */ /* 0x000fe2000f8e0008 */
[--C-:B------:R-:W-:Y:S01]  /*efb0*/  SHF.R.S32.HI R0, RZ, 0x1f, R21.reuse ;  /* 0x0000001fff007819 */ /* 0x100fe20000011415 */
[----:B------:R-:W-:Y:S01]  /*efc0*/  IMAD.MOV R20, RZ, RZ, -R21 ;  /* 0x000000ffff147224 */ /* 0x000fe200078e0a15 */
[----:B------:R-:W-:Y:S01]  /*efd0*/  ULDC.64 UR10, c[0x0][0xae0] ;  /* 0x0002b800000a7ab9 */ /* 0x000fe20000000a00 */
[----:B------:R-:W-:Y:S01]  /*efe0*/  UIADD3 UR4, UR9, UR4, URZ ;  /* 0x0000000409047290 */ /* 0x000fe2000fffe03f */
[----:B------:R-:W5:Y:S01]  /*eff0*/  LD.E.128 R32, desc[UR54][R32.64] ;  /* 0x0000003620207980 */ /* 0x000f62000c101d00 */
[----:B------:R-:W-:-:S02]  /*f000*/  IMAD R0, R0, UR10, RZ ;  /* 0x0000000a00007c24 */ /* 0x000fc4000f8e02ff */
[----:B------:R-:W-:Y:S01]  /*f010*/  IMAD R37, R41, R20, R36 ;  /* 0x0000001429257224 */ /* 0x000fe200078e0224 */
[----:B------:R-:W5:Y:S01]  /*f020*/  LD.E.128 R28, desc[UR54][R28.64] ;  /* 0x000000361c1c7980 */ /* 0x000f62000c101d00 */
[----:B0-----:R-:W-:Y:S02]  /*f030*/  IMAD R39, R21, UR11, R0 ;  /* 0x0000000b15277c24 */ /* 0x001fe4000f8e0200 */
[----:B------:R-:W-:Y:S01]  /*f040*/  IMAD.U32 R3, RZ, RZ, UR9 ;  /* 0x00000009ff037e24 */ /* 0x000fe2000f8e00ff */
[----:B------:R-:W-:Y:S01]  /*f050*/  SHF.R.S32.HI R0, RZ, 0x1f, R37 ;  /* 0x0000001fff007819 */ /* 0x000fe20000011425 */
        /* <DEDUP_REMOVED lines=8> */
[----:B0-----:R-:W0:Y:S01]  /*f0e0*/  FENCE.VIEW.ASYNC.S ;  /* 0x00000000000073c6 */ /* 0x001e220000000000 */
[----:B------:R-:W-:-:S02]  /*f0f0*/  IMAD R0, R0, UR8, RZ ;  /* 0x0000000800007c24 */ /* 0x000fc4000f8e02ff */
[----:B------:R-:W-:-:S04]  /*f100*/  IMAD.WIDE.U32 R2, R21, UR10, R2 ;  /* 0x0000000a15027c25 */ /* 0x000fc8000f8e0002 */
[----:B------:R-:W-:Y:S02]  /*f110*/  IMAD.IADD R3, R3, 0x1, R39 ;  /* 0x0000000103037824 */ /* 0x000fe400078e0227 */
[----:B------:R-:W-:Y:S02]  /*f120*/  IMAD R21, R37, UR9, R0 ;  /* 0x0000000925157c24 */ /* 0x000fe4000f8e0200 */
[----:B------:R-:W-:Y:S01]  /*f130*/  VIADD R0, R143, UR38 ;  /* 0x000000268f007c36 */ /* 0x000fe20008000000 */
[----:B------:R-:W-:Y:S01]  /*f140*/  UIADD3 UR4, UR41, 0x2d820, URZ ;  /* 0x0002d82029047890 */ /* 0x000fe2000fffe03f */
[----:B------:R-:W-:Y:S01]  /*f150*/  IMAD.WIDE.U32 R2, R37, UR8, R2 ;  /* 0x0000000825027c25 */ /* 0x000fe2000f8e0002 */
[----:B------:R-:W-:Y:S02]  /*f160*/  ULDC.64 UR8, c[0x0][0xa80] ;  /* 0x0002a00000087ab9 */ /* 0x000fe40000000a00 */
        /* <DEDUP_REMOVED lines=15> */
[C---:B------:R-:W-:Y:S02]  /*f260*/  @!P2 LEA R38, P4, R141.reuse, R20, 0x1 ;  /* 0x000000148d26a211 */ /* 0x040fe400078808ff */
[----:B--2---:R-:W-:Y:S01]  /*f270*/  @!P0 IMAD.WIDE R2, R138, 0x2, R20 ;  /* 0x000000028a028825 */ /* 0x004fe200078e0214 */
[-C--:B------:R-:W-:Y:S02]  /*f280*/  @!P1 LEA.HI.X R37, R140, R21.reuse, R149, 0x1, P3 ;  /* 0x000000158c259211 */ /* 0x080fe400018f0c95 */
[----:B------:R-:W-:Y:S02]  /*f290*/  @!P2 LEA.HI.X R39, R141, R21, R148, 0x1, P4 ;  /* 0x000000158d27a211 */ /* 0x000fe400020f0c94 */
[----:B-----5:R3:W-:Y:S04]  /*f2a0*/  @!P0 ST.E.128 desc[UR54][R2.64], R8 ;  /* 0x0000000802008985 */ /* 0x0207e8000c101d36 */
[----:B------:R3:W-:Y:S04]  /*f2b0*/  @!P1 ST.E.128 desc[UR54][R36.64], R24 ;  /* 0x0000001824009985 */ /* 0x0007e8000c101d36 */
[----:B------:R3:W-:Y:S02]  /*f2c0*/  @!P2 ST.E.128 desc[UR54][R38.64], R32 ;  /* 0x000000202600a985 */ /* 0x0007e4000c101d36 */
.L_x_11155:
[----:B------:R-:W-:Y:S05]  /*f2d0*/  BSYNC B1 ;  /* 0x0000000000017941 */ /* 0x000fea0003800000 */
.L_x_11154:
        /* <DEDUP_REMOVED lines=8> */
[----:B0-----:R-:W-:Y:S02]  /*f360*/  @!P2 LEA R10, P0, R140, R8, 0x1 ;  /* 0x000000088c0aa211 */ /* 0x001fe400078008ff */
[----:B----4-:R-:W-:Y:S02]  /*f370*/  @!P1 IMAD.WIDE R2, R138, 0x2, R8 ;  /* 0x000000028a029825 */ /* 0x010fe400078e0208 */
        /* <DEDUP_REMOVED lines=9> */
.L_x_11152:
        /* <DEDUP_REMOVED lines=32> */
.L_x_11157:
        /* <DEDUP_REMOVED lines=47> */
.L_x_11159:
[----:B------:R-:W-:Y:S05]  /*f900*/  BSYNC B1 ;  /* 0x0000000000017941 */ /* 0x000fea0003800000 */
.L_x_11158:
        /* <DEDUP_REMOVED lines=18> */
[----:B0-----:R-:W-:-:S03]  /*fa30*/  @P0 SHF.R.U32.HI R5, RZ, R3, R2 ;  /* 0x00000003ff050219 */ /* 0x001fc60000011602 */
[----:B------:R-:W-:Y:S01]  /*fa40*/  UIMAD UR4, UR8, UR13, UR4 ;  /* 0x0000000d080472a4 */ /* 0x000fe2000f8e0204 */
[--C-:B------:R-:W-:Y:S01]  /*fa50*/  SHF.R.S32.HI R2, RZ, 0x1f, R5.reuse ;  /* 0x0000001fff027819 */ /* 0x100fe20000011405 */
[----:B------:R-:W-:Y:S01]  /*fa60*/  UIMAD.WIDE.U32 UR8, UR8, UR12, UR10 ;  /* 0x0000000c080872a5 */ /* 0x000fe2000f8e000a */
[----:B------:R-:W-:Y:S02]  /*fa70*/  IMAD.MOV R7, RZ, RZ, -R5 ;  /* 0x000000ffff077224 */ /* 0x000fe400078e0a05 */
[----:B------:R-:W-:Y:S01]  /*fa80*/  ULDC.64 UR10, c[0x0][0xae0] ;  /* 0x0002b800000a7ab9 */ /* 0x000fe20000000a00 */
[----:B------:R-:W-:Y:S01]  /*fa90*/  UIADD3 UR4, UR9, UR4, URZ ;  /* 0x0000000409047290 */ /* 0x000fe2000fffe03f */
[----:B------:R-:W-:Y:S02]  /*faa0*/  IMAD R7, R11, R7, R4 ;  /* 0x000000070b077224 */ /* 0x000fe400078e0204 */
[----:B------:R-:W-:Y:S02]  /*fab0*/  IMAD R6, R2, UR10, RZ ;  /* 0x0000000a02067c24 */ /* 0x000fe4000f8e02ff */
[----:B------:R-:W-:Y:S01]  /*fac0*/  IMAD.U32 R3, RZ, RZ, UR9 ;  /* 0x00000009ff037e24 */ /* 0x000fe2000f8e00ff */
[----:B------:R-:W-:Y:S01]  /*fad0*/  SHF.R.S32.HI R4, RZ, 0x1f, R7 ;  /* 0x0000001fff047819 */ /* 0x000fe20000011407 */
[----:B------:R-:W-:Y:S01]  /*fae0*/  IMAD.U32 R2, RZ, RZ, UR8 ;  /* 0x00000008ff027e24 */ /* 0x000fe2000f8e00ff */
[----:B------:R-:W-:Y:S01]  /*faf0*/  ULDC.64 UR8, c[0x0][0xad8] ;  /* 0x0002b60000087ab9 */ /* 0x000fe20000000a00 */
[----:B------:R-:W-:-:S02]  /*fb00*/  IMAD.U32 R3, RZ, RZ, UR4 ;  /* 0x00000004ff037e24 */ /* 0x000fc4000f8e00ff */
[C---:B------:R-:W-:Y:S02]  /*fb10*/  IMAD R9, R5.reuse, UR11, R6 ;  /* 0x0000000b05097c24 */ /* 0x040fe4000f8e0206 */
[----:B------:R-:W-:-:S04]  /*fb20*/  IMAD.WIDE.U32 R2, R5, UR10, R2 ;  /* 0x0000000a05027c25 */ /* 0x000fc8000f8e0002 */
[----:B------:R-:W-:Y:S02]  /*fb30*/  IMAD R4, R4, UR8, RZ ;  /* 0x0000000804047c24 */ /* 0x000fe4000f8e02ff */
[----:B------:R-:W-:Y:S02]  /*fb40*/  IMAD.IADD R3, R3, 0x1, R9 ;  /* 0x0000000103037824 */ /* 0x000fe400078e0209 */
[----:B-----5:R-:W-:Y:S02]  /*fb50*/  IMAD R11, R0, R11, RZ ;  /* 0x0000000b000b7224 */ /* 0x020fe400078e02ff */
[----:B------:R-:W-:Y:S02]  /*fb60*/  VIADD R0, R143, UR38 ;  /* 0x000000268f007c36 */ /* 0x000fe40008000000 */
[C---:B------:R-:W-:Y:S02]  /*fb70*/  IMAD R5, R7.reuse, UR9, R4 ;  /* 0x0000000907057c24 */ /* 0x040fe4000f8e0204 */
[----:B------:R-:W-:Y:S01]  /*fb80*/  IMAD.WIDE.U32 R2, R7, UR8, R2 ;  /* 0x0000000807027c25 */ /* 0x000fe2000f8e0002 */
[----:B------:R-:W-:Y:S01]  /*fb90*/  ISETP.GE.AND P0, PT, R0, R11, PT ;  /* 0x0000000b0000720c */ /* 0x000fe20003f06270 */
[----:B------:R-:W-:-:S02]  /*fba0*/  ULDC.64 UR8, c[0x0][0xa80] ;  /* 0x0002a00000087ab9 */ /* 0x000fc40000000a00 */
[----:B------:R-:W-:Y:S01]  /*fbb0*/  IMAD.IADD R3, R3, 0x1, R5 ;  /* 0x0000000103037824 */ /* 0x000fe200078e0205 */
[----:B------:R-:W-:-:S04]  /*fbc0*/  LEA R4, P1, R2, UR8, 0x1 ;  /* 0x0000000802047c11 */ /* 0x000fc8000f8208ff */
[----:B------:R-:W-:Y:S02]  /*fbd0*/  LEA.HI.X R5, R2, UR9, R3, 0x1, P1 ;  /* 0x0000000902057c11 */ /* 0x000fe400088f0c03 */
[----:B------:R0:W1:Y:S04]  /*fbe0*/  SHFL.IDX PT, R2, R4, RZ, 0x1c1f ;  /* 0x001c1fff04027589 */ /* 0x00006800000e0000 */
[----:B------:R0:W2:Y:S01]  /*fbf0*/  SHFL.IDX PT, R3, R5, RZ, 0x1c1f ;  /* 0x001c1fff05037589 */ /* 0x0000a200000e0000 */
        /* <DEDUP_REMOVED lines=10> */
[----:B------:R3:W-:Y:S04]  /*fca0*/  @!P2 ST.E.128 desc[UR54][R6.64], RZ ;  /* 0x000000ff0600a985 */ /* 0x0007e8000c101d36 */
[----:B------:R3:W-:Y:S04]  /*fcb0*/  @!P3 ST.E.128 desc[UR54][R8.64], RZ ;  /* 0x000000ff0800b985 */ /* 0x0007e8000c101d36 */
[----:B------:R3:W-:Y:S02]  /*fcc0*/  @!P4 ST.E.128 desc[UR54][R12.64], RZ ;  /* 0x000000ff0c00c985 */ /* 0x0007e4000c101d36 */
.L_x_11161:
[----:B------:R-:W-:Y:S05]  /*fcd0*/  BSYNC B1 ;  /* 0x0000000000017941 */ /* 0x000fea0003800000 */
.L_x_11160:
        /* <DEDUP_REMOVED lines=9> */
[-C--:B-1-3--:R-:W-:Y:S02]  /*fd70*/  @!P3 LEA R6, P0, R140, R2.reuse, 0x1 ;  /* 0x000000028c06b211 */ /* 0x08afe400078008ff */
[C---:B------:R-:W-:Y:S02]  /*fd80*/  @!P4 LEA R8, P1, R141.reuse, R2, 0x1 ;  /* 0x000000028d08c211 */ /* 0x040fe400078208ff */
[----:B0---4-:R-:W-:Y:S01]  /*fd90*/  @!P2 IMAD.WIDE R4, R138, 0x2, R2 ;  /* 0x000000028a04a825 */ /* 0x011fe200078e0202 */
[-C--:B------:R-:W-:Y:S02]  /*fda0*/  @!P3 LEA.HI.X R7, R140, R3.reuse, R149, 0x1, P0 ;  /* 0x000000038c07b211 */ /* 0x080fe400000f0c95 */
[----:B------:R-:W-:Y:S02]  /*fdb0*/  @!P4 LEA.HI.X R9, R141, R3, R148, 0x1, P1 ;  /* 0x000000038d09c211 */ /* 0x000fe400008f0c94 */
[----:B------:R2:W-:Y:S04]  /*fdc0*/  @!P2 ST.E.128 desc[UR54][R4.64], RZ ;  /* 0x000000ff0400a985 */ /* 0x0005e8000c101d36 */
[----:B------:R2:W-:Y:S04]  /*fdd0*/  @!P3 ST.E.128 desc[UR54][R6.64], RZ ;  /* 0x000000ff0600b985 */ /* 0x0005e8000c101d36 */
[----:B------:R2:W-:Y:S02]  /*fde0*/  @!P4 ST.E.128 desc[UR54][R8.64], RZ ;  /* 0x000000ff0800c985 */ /* 0x0005e4000c101d36 */
.L_x_11156:
[----:B------:R-:W-:Y:S05]  /*fdf0*/  BSYNC B0 ;  /* 0x0000000000007941 */ /* 0x000fea0003800000 */
.L_x_11151:
[----:B------:R-:W-:Y:S02]  /*fe00*/  ULDC UR4, c[0x0][0xc3c] ;  /* 0x00030f0000047ab9 */ /* 0x000fe40000000800 */
[----:B------:R-:W-:-:S06]  /*fe10*/  UISETP.GE.AND UP0, UPT, UR6, UR4, UPT ;  /* 0x000000040600728c */ /* 0x000fcc000bf06270 */
[----:B------:R-:W-:-:S13]  /*fe20*/  PLOP3.LUT P0, PT, PT, PT, UP0, 0x80, 0x0 ;  /* 0x000000000000781c */ /* 0x000fda0003f0f008 */
[----:B------:R-:W-:Y:S05]  /*fe30*/  @!P0 BRA `(.L_x_11162) ;  /* 0xffffff1000148947 */ /* 0x000fea000383ffff */
[----:B------:R-:W-:Y:S05]  /*fe40*/  EXIT ;  /* 0x000000000000794d */ /* 0x000fea0003800000 */
.L_x_11061:
        /* <DEDUP_REMOVED lines=16> */
.L_x_11163:
        /* <DEDUP_REMOVED lines=40> */
.L_x_11169:
        /* <DEDUP_REMOVED lines=12> */
.L_x_11168:
[----:B------:R-:W-:Y:S05]  /*10290*/  BSYNC B0 ;  /* 0x0000000000007941 */ /* 0x000fea0003800000 */
.L_x_11167:
        /* <DEDUP_REMOVED lines=20> */
.L_x_11165:
        /* <DEDUP_REMOVED lines=20> */
.L_x_11170:
        /* <DEDUP_REMOVED lines=59> */
.L_x_11166:
[----:B------:R-:W-:Y:S01]  /*108d0*/  ULDC UR4, c[0x0][0xc3c] ;  /* 0x00030f0000047ab9 */ /* 0x000fe20000000800 */
[----:B------:R-:W-:Y:S02]  /*108e0*/  IMAD.MOV.U32 R17, RZ, RZ, RZ ;  /* 0x000000ffff117224 */ /* 0x000fe400078e00ff */
[----:B------:R-:W-:Y:S02]  /*108f0*/  IMAD.U32 R16, RZ, RZ, UR6 ;  /* 0x00000006ff107e24 */ /* 0x000fe4000f8e00ff */
[----:B------:R-:W-:Y:S02]  /*10900*/  IMAD.MOV.U32 R18, RZ, RZ, RZ ;  /* 0x000000ffff127224 */ /* 0x000fe400078e00ff */
[----:B------:R-:W-:-:S07]  /*10910*/  IMAD.U32 R19, RZ, RZ, UR4 ;  /* 0x00000004ff137e24 */ /* 0x000fce000f8e00ff */
.L_x_11171:
[----:B------:R-:W-:-:S13]  /*10920*/  ISETP.NE.AND P0, PT, R5, RZ, PT ;  /* 0x000000ff0500720c */ /* 0x000fda0003f05270 */
[----:B------:R-:W0:Y:S01]  /*10930*/  @!P0 S2R R3, SR_CgaCtaId ;  /* 0x0000000000038919 */ /* 0x000e220000008800 */
[----:B------:R-:W-:-:S04]  /*10940*/  @!P0 MOV R0, 0x400 ;  /* 0x0000040000008802 */ /* 0x000fc80000000f00 */
[----:B0-----:R-:W-:-:S05]  /*10950*/  @!P0 LEA R0, R3, R0, 0x18 ;  /* 0x0000000003008211 */ /* 0x001fca00078ec0ff */
[----:B------:R1:W-:Y:S01]  /*10960*/  @!P0 STS.128 [R0+0x2d8d0], R16 ;  /* 0x02d8d01000008388 */ /* 0x0003e20000000c00 */
[----:B------:R-:W-:Y:S06]  /*10970*/  BAR.ARV 0x5, 0x200 ;  /* 0x0148000000007b1d */ /* 0x000fec0000002000 */
.L_x_11164:
        /* <DEDUP_REMOVED lines=18> */
[C---:B-1----:R-:W-:Y:S02]  /*10aa0*/  IMAD.SHL.U32 R0, R3.reuse, 0x8, RZ ;  /* 0x0000000803007824 */ /* 0x042fe400078e00ff */
[----:B------:R-:W-:Y:S01]  /*10ab0*/  IMAD.SHL.U32 R4, R3, 0x20, RZ ;  /* 0x0000002003047824 */ /* 0x000fe200078e00ff */
[----:B------:R-:W-:Y:S02]  /*10ac0*/  SHF.R.U32.HI R5, RZ, 0x2, R5 ;  /* 0x00000002ff057819 */ /* 0x000fe40000011605 */
[----:B------:R-:W-:Y:S02]  /*10ad0*/  LOP3.LUT R2, R0, 0xd8, RZ, 0xc0, !PT ;  /* 0x000000d800027812 */ /* 0x000fe400078ec0ff */
[----:B------:R-:W-:Y:S02]  /*10ae0*/  LOP3.LUT R6, R4, 0x60, RZ, 0xc0, !PT ;  /* 0x0000006004067812 */ /* 0x000fe400078ec0ff */
[----:B------:R-:W-:-:S02]  /*10af0*/  LOP3.LUT R3, R2, 0x18, R3, 0x78, !PT ;  /* 0x0000001802037812 */ /* 0x000fc400078e7803 */
[----:B------:R-:W-:Y:S02]  /*10b00*/  LOP3.LUT R4, R0, 0x18, RZ, 0xc0, !PT ;  /* 0x0000001800047812 */ /* 0x000fe400078ec0ff */
[----:B------:R-:W-:Y:S02]  /*10b10*/  LOP3.LUT R2, R3, 0x320, R0, 0xf8, !PT ;  /* 0x0000032003027812 */ /* 0x000fe400078ef800 */
[----:B------:R-:W-:Y:S02]  /*10b20*/  LOP3.LUT R0, R5, R6, RZ, 0xfc, !PT ;  /* 0x0000000605007212 */ /* 0x000fe400078efcff */
[----:B------:R-:W-:Y:S01]  /*10b30*/  LOP3.LUT R5, R4, 0x20, RZ, 0xfc, !PT ;  /* 0x0000002004057812 */ /* 0x000fe200078efcff */
[----:B------:R-:W-:Y:S01]  /*10b40*/  IMAD R0, R2, 0x2, R22 ;  /* 0x0000000202007824 */ /* 0x000fe200078e0216 */
[----:B------:R-:W-:-:S04]  /*10b50*/  LOP3.LUT R3, R4, 0x40, RZ, 0xfc, !PT ;  /* 0x0000004004037812 */ /* 0x000fc800078efcff */
[----:B------:R3:W-:Y:S03]  /*10b60*/  STL [R1+0x1c], R0 ;  /* 0x00001c0001007387 */ /* 0x0007e60000100800 */
.L_x_11241:
        /* <DEDUP_REMOVED lines=8> */
[----:B------:R0:W2:Y:S01]  /*10bf0*/  @P0 LDG.E R24, desc[UR54][R2.64] ;  /* 0x0000003602180981 */ /* 0x0000a2000c1e1900 */
        /* <DEDUP_REMOVED lines=12> */
[----:B------:R-:W3:Y:S01]  /*10cc0*/  @P2 LDG.E R0, desc[UR54][R2.64] ;  /* 0x0000003602002981 */ /* 0x000ee2000c1e1900 */
        /* <DEDUP_REMOVED lines=10> */
[----:B-1----:R-:W-:Y:S01]  /*10d70*/  IMAD.U32 R0, RZ, RZ, UR4 ;  /* 0x00000004ff007e24 */ /* 0x002fe2000f8e00ff */
[----:B------:R-:W-:Y:S06]  /*10d80*/  @P1 BRA `(.L_x_11173) ;  /* 0x0000000000181947 */ /* 0x000fec0003800000 */
[----:B------:R-:W-:Y:S02]  /*10d90*/  ULDC UR4, c[0x0][0x288] ;  /* 0x0000a20000047ab9 */ /* 0x000fe40000000800 */
[----:B-----5:R-:W-:Y:S01]  /*10da0*/  IMAD.U32 R28, RZ, RZ, UR4 ;  /* 0x00000004ff1c7e24 */ /* 0x020fe2000f8e00ff */
[----:B------:R-:W-:Y:S06]  /*10db0*/  @!P2 BRA `(.L_x_11173) ;  /* 0x00000000000ca947 */ /* 0x000fec0003800000 */
[----:B0-----:R-:W2:Y:S04]  /*10dc0*/  LDG.E R5, desc[UR54][R2.64] ;  /* 0x0000003602057981 */ /* 0x001ea8000c1e1900 */
[----:B------:R-:W2:Y:S02]  /*10dd0*/  LDG.E R28, desc[UR54][R2.64+0x4] ;  /* 0x00000436021c7981 */ /* 0x000ea4000c1e1900 */
[----:B--2---:R-:W-:-:S07]  /*10de0*/  IMAD.IADD R28, R28, 0x1, -R5 ;  /* 0x000000011c1c7824 */ /* 0x004fce00078e0a05 */
.L_x_11173:
        /* <DEDUP_REMOVED lines=8> */
.L_x_11174:
[----:B------:R-:W-:Y:S02]  /*10e70*/  ULDC.64 UR4, c[0x0][0xa08] ;  /* 0x0002820000047ab9 */ /* 0x000fe40000000a00 */
[----:B------:R-:W-:-:S04]  /*10e80*/  ISETP.NE.U32.AND P0, PT, RZ, UR4, PT ;  /* 0x00000004ff007c0c */ /* 0x000fc8000bf05070 */
[----:B------:R-:W-:-:S13]  /*10e90*/  ISETP.NE.AND.EX P0, PT, RZ, UR5, PT, P0 ;  /* 0x00000005ff007c0c */ /* 0x000fda000bf05300 */
[----:B------:R-:W-:Y:S05]  /*10ea0*/  @!P0 BRA `(.L_x_11175) ;  /* 0x0000000000148947 */ /* 0x000fea0003800000 */
[----:B------:R-:W1:Y:S02]  /*10eb0*/  LDC.64 R2, c[0x0][0xa08] ;  /* 0x00028200ff027b82 */ /* 0x000e640000000a00 */
[----:B-1----:R-:W-:-:S05]  /*10ec0*/  IMAD.WIDE R2, R19, 0x4, R2 ;  /* 0x0000000413027825 */ /* 0x002fca00078e0202 */
[----:B------:R-:W2:Y:S04]  /*10ed0*/  LDG.E R0, desc[UR54][R2.64] ;  /* 0x0000003602007981 */ /* 0x000ea8000c1e1900 */
[----:B0-----:R-:W2:Y:S02]  /*10ee0*/  LDG.E R5, desc[UR54][R2.64+0x4] ;  /* 0x0000043602057981 */ /* 0x001ea4000c1e1900 */
[----:B--2---:R-:W-:-:S07]  /*10ef0*/  IMAD.IADD R0, R5, 0x1, -R0 ;  /* 0x0000000105007824 */ /* 0x004fce00078e0a00 */
.L_x_11175:
[----:B-1----:R-:W1:Y:S01]  /*10f00*/  LDC R2, c[0x0][0x448] ;  /* 0x00011200ff027b82 */ /* 0x002e620000000800 */
[----:B------:R-:W-:Y:S01]  /*10f10*/  IMAD R27, R17, 0xc0, RZ ;  /* 0x000000c0111b7824 */ /* 0x000fe200078e02ff */
[----:B------:R-:W-:Y:S01]  /*10f20*/  LOP3.LUT R23, R23, 0xfffffff7, RZ, 0xc0, !PT ;  /* 0xfffffff717177812 */ /* 0x000fe200078ec0ff */
[----:B-----5:R-:W-:Y:S02]  /*10f30*/  IMAD.IADD R7, R0, 0x1, -R24 ;  /* 0x0000000100077824 */ /* 0x020fe400078e0a18 */
[----:B------:R-:W-:-:S03]  /*10f40*/  VIADD R3, R27, 0xbf ;  /* 0x000000bf1b037836 */ /* 0x000fc60000000000 */
[----:B------:R-:W-:Y:S01]  /*10f50*/  IADD3 R0, R7, 0x1, -R28 ;  /* 0x0000000107007810 */ /* 0x000fe20007ffe81c */
[----:B------:R2:W-:Y:S01]  /*10f60*/  STL [R1+0xc], R7 ;  /* 0x00000c0701007387 */ /* 0x0005e20000100800 */
[----:B-1----:R-:W-:-:S13]  /*10f70*/  ISETP.NE.AND P2, PT, R2, 0x1, PT ;  /* 0x000000010200780c */ /* 0x002fda0003f45270 */
[----:B0-----:R-:W0:Y:S01]  /*10f80*/  @P2 LDC R4, c[0x0][0x44c] ;  /* 0x00011300ff042b82 */ /* 0x001e220000000800 */
[----:B------:R-:W-:-:S07]  /*10f90*/  @P2 LOP3.LUT R23, R23, 0x8, RZ, 0xfc, !PT ;  /* 0x0000000817172812 */ /* 0x000fce00078efcff */
[----:B------:R-:W1:Y:S01]  /*10fa0*/  @P2 LDC R2, c[0x0][0x450] ;  /* 0x00011400ff022b82 */ /* 0x000e620000000800 */
[----:B0-----:R-:W-:-:S05]  /*10fb0*/  @P2 IMAD.HI.U32 R5, R3, R4, RZ ;  /* 0x0000000403052227 */ /* 0x001fca00078e00ff */
[----:B-1----:R-:W-:-:S05]  /*10fc0*/  @P2 SHF.R.U32.HI R3, RZ, R2, R5 ;  /* 0x00000002ff032219 */ /* 0x002fca0000011605 */
[----:B------:R-:W-:Y:S02]  /*10fd0*/  IMAD.IADD R0, R0, 0x1, R3 ;  /* 0x0000000100007824 */ /* 0x000fe400078e0203 */
[----:B------:R-:W0:Y:S02]  /*10fe0*/  LDC.64 R2, c[0x0][0x9e0] ;  /* 0x00027800ff027b82 */ /* 0x000e240000000a00 */
[----:B0-----:R-:W-:Y:S01]  /*10ff0*/  ISETP.GE.AND P1, PT, R3, 0x1, PT ;  /* 0x000000010300780c */ /* 0x001fe20003f26270 */
[----:B------:R-:W-:-:S12]  /*11000*/  IMAD.IADD R2, R0, 0x1, R2 ;  /* 0x0000000100027824 */ /* 0x000fd800078e0202 */
[----:B--2---:R-:W-:Y:S05]  /*11010*/  @!P1 BRA `(.L_x_11176) ;  /* 0x0000000000489947 */ /* 0x004fea0003800000 */
        /* <DEDUP_REMOVED lines=11> */
.L_x_11178:
[----:B------:R-:W-:-:S13]  /*110d0*/  ISETP.NE.AND P0, PT, R3, 0x1, PT ;  /* 0x000000010300780c */ /* 0x000fda0003f05270 */
[----:B------:R-:W0:Y:S02]  /*110e0*/  @P0 LDC.64 R4, c[0x0][0x9e8] ;  /* 0x00027a00ff040b82 */ /* 0x000e240000000a00 */
[----:B0-----:R-:W-:-:S05]  /*110f0*/  @P0 IMAD.HI.U32 R4, R6, R4, RZ ;  /* 0x0000000406040227 */ /* 0x001fca00078e00ff */
[----:B------:R-:W-:-:S07]  /*11100*/  @P0 SHF.R.U32.HI R6, RZ, R5, R4 ;  /* 0x00000005ff060219 */ /* 0x000fce0000011604 */
.L_x_11179:
[----:B------:R-:W-:Y:S05]  /*11110*/  BSYNC B0 ;  /* 0x0000000000007941 */ /* 0x000fea0003800000 */
.L_x_11177:
[----:B------:R-:W-:-:S05]  /*11120*/  IMAD R5, R6, R3, R3 ;  /* 0x0000000306057224 */ /* 0x000fca00078e0203 */
[----:B------:R-:W-:-:S07]  /*11130*/  VIMNMX R2, R2, R5, PT ;  /* 0x0000000502027248 */ /* 0x000fce0003fe0100 */
.L_x_11176:
[----:B------:R-:W0:Y:S01]  /*11140*/  @P2 LDC R0, c[0x0][0x44c] ;  /* 0x00011300ff002b82 */ /* 0x000e220000000800 */
[----:B------:R-:W-:Y:S01]  /*11150*/  VIADD R2, R2, 0x7f ;  /* 0x0000007f02027836 */ /* 0x000fe20000000000 */
[----:B------:R-:W-:-:S06]  /*11160*/  ULDC UR4, c[0x0][0x9dc] ;  /* 0x0002770000047ab9 */ /* 0x000fcc0000000800 */
[----:B------:R-:W1:Y:S01]  /*11170*/  @P2 LDC R4, c[0x0][0x450] ;  /* 0x00011400ff042b82 */ /* 0x000e620000000800 */
[----:B0-----:R-:W-:-:S04]  /*11180*/  @P2 IMAD.HI.U32 R5, R27, R0, RZ ;  /* 0x000000001b052227 */ /* 0x001fc800078e00ff */
[----:B------:R-:W-:Y:S01]  /*11190*/  IMAD.MOV.U32 R0, RZ, RZ, R27 ;  /* 0x000000ffff007224 */ /* 0x000fe200078e001b */
[----:B-1----:R-:W-:Y:S01]  /*111a0*/  @P2 SHF.R.U32.HI R0, RZ, R4, R5 ;  /* 0x00000004ff002219 */ /* 0x002fe20000011605 */
[----:B------:R-:W-:Y:S01]  /*111b0*/  VIADD R4, R7, 0x7f ;  /* 0x0000007f07047836 */ /* 0x000fe20000000000 */
[----:B------:R-:W-:-:S04]  /*111c0*/  SHF.R.S32.HI R5, RZ, 0x1f, R2 ;  /* 0x0000001fff057819 */ /* 0x000fc80000011402 */
[----:B------:R-:W-:Y:S02]  /*111d0*/  LEA.HI R2, R5, R2, RZ, 0x7 ;  /* 0x0000000205027211 */ /* 0x000fe400078f38ff */
[----:B------:R-:W-:Y:S02]  /*111e0*/  SHF.R.S32.HI R5, RZ, 0x1f, R4 ;  /* 0x0000001fff057819 */ /* 0x000fe40000011404 */
[----:B------:R-:W-:Y:S02]  /*111f0*/  SHF.R.S32.HI R2, RZ, 0x7, R2 ;  /* 0x00000007ff027819 */ /* 0x000fe40000011402 */
[----:B------:R-:W-:-:S04]  /*11200*/  LEA.HI R5, R5, R4, RZ, 0x7 ;  /* 0x0000000405057211 */ /* 0x000fc800078f38ff */
[----:B------:R-:W-:-:S04]  /*11210*/  SHF.R.S32.HI R5, RZ, 0x7, R5 ;  /* 0x00000007ff057819 */ /* 0x000fc80000011405 */
[----:B------:R-:W-:Y:S02]  /*11220*/  VIMNMX R26, R5, R2, PT ;  /* 0x00000002051a7248 */ /* 0x000fe40003fe0100 */
[----:B------:R-:W-:-:S03]  /*11230*/  IADD3 R2, R0, R7, -R28 ;  /* 0x0000000700027210 */ /* 0x000fc60007ffe81c */
[----:B------:R0:W-:Y:S02]  /*11240*/  STL [R1+0x28], R26 ;  /* 0x0000281a01007387 */ /* 0x0001e40000100800 */
[----:B------:R-:W-:Y:S01]  /*11250*/  VIADD R0, R2, -UR4 ;  /* 0x8000000402007c36 */ /* 0x000fe20008000000 */
[----:B------:R-:W-:Y:S06]  /*11260*/  @!P1 BRA `(.L_x_11180) ;  /* 0x0000000000449947 */ /* 0x000fec0003800000 */
        /* <DEDUP_REMOVED lines=10> */
.L_x_11182:
[----:B------:R-:W-:-:S13]  /*11310*/  ISETP.NE.AND P0, PT, R3, 0x1, PT ;  /* 0x000000010300780c */ /* 0x000fda0003f05270 */
[----:B------:R-:W1:Y:S02]  /*11320*/  @P0 LDC.64 R4, c[0x0][0x9e8] ;  /* 0x00027a00ff040b82 */ /* 0x000e640000000a00 */
[----:B-1----:R-:W-:-:S05]  /*11330*/  @P0 IMAD.HI.U32 R4, R2, R4, RZ ;  /* 0x0000000402040227 */ /* 0x002fca00078e00ff */
[----:B------:R-:W-:-:S07]  /*11340*/  @P0 SHF.R.U32.HI R2, RZ, R5, R4 ;  /* 0x00000005ff020219 */ /* 0x000fce0000011604 */
.L_x_11183:
[----:B------:R-:W-:Y:S05]  /*11350*/  BSYNC B0 ;  /* 0x0000000000007941 */ /* 0x000fea0003800000 */
.L_x_11181:
[----:B------:R-:W-:-:S05]  /*11360*/  IMAD R3, R2, R3, RZ ;  /* 0x0000000302037224 */ /* 0x000fca00078e02ff */
[----:B------:R-:W-:-:S07]  /*11370*/  VIMNMX R0, R0, R3, !PT ;  /* 0x0000000300007248 */ /* 0x000fce0007fe0100 */
.L_x_11180:
        /* <DEDUP_REMOVED lines=25> */
.L_x_11185:
        /* <DEDUP_REMOVED lines=20> */
.L_x_11188:
[----:B------:R-:W-:Y:S05]  /*11650*/  BSYNC B6 ;  /* 0x0000000000067941 */ /* 0x000fea0003800000 */
.L_x_11187:
        /* <DEDUP_REMOVED lines=20> */
.L_x_11191:
        /* <DEDUP_REMOVED lines=15> */
.L_x_11190:
[----:B------:R-:W-:Y:S05]  /*11890*/  BSYNC B6 ;  /* 0x0000000000067941 */ /* 0x000fea0003800000 */
.L_x_11189:
        /* <DEDUP_REMOVED lines=8> */
[----:B0-----:R-:W-:Y:S01]  /*11920*/  VIADD R26, R26, 0xffffffff ;  /* 0xffffffff1a1a7836 */ /* 0x001fe20000000000 */
[----:B------:R-:W-:Y:S01]  /*11930*/  LOP3.LUT R23, R23, 0xffffffdf, RZ, 0xc0, !PT ;  /* 0xffffffdf17177812 */ /* 0x000fe200078ec0ff */
[----:B------:R-:W-:-:S09]  /*11940*/  ULDC UR4, c[0x0][0x2f4] ;  /* 0x0000bd0000047ab9 */ /* 0x000fd20000000800 */
[----:B------:R-:W0:Y:S02]  /*11950*/  @P0 LDC.64 R2, c[0x0][0x9f8] ;  /* 0x00027e00ff020b82 */ /* 0x000e240000000a00 */
[----:B0-----:R-:W-:-:S05]  /*11960*/  @P0 IMAD.WIDE R2, R19, 0x4, R2 ;  /* 0x0000000413020825 */ /* 0x001fca00078e0202 */
[----:B------:R0:W2:Y:S01]  /*11970*/  @P0 LDG.E R7, desc[UR54][R2.64] ;  /* 0x0000003602070981 */ /* 0x0000a2000c1e1900 */
[----:B-1----:R-:W-:Y:S01]  /*11980*/  ISETP.NE.AND P1, PT, R9, 0x1, PT ;  /* 0x000000010900780c */ /* 0x002fe20003f25270 */
[----:B---3--:R-:W-:Y:S01]  /*11990*/  IMAD.SHL.U32 R21, R21, 0x20, RZ ;  /* 0x0000002015157824 */ /* 0x008fe200078e00ff */
[----:B----4-:R-:W-:Y:S01]  /*119a0*/  LOP3.LUT R20, R20, 0x7f, RZ, 0xc0, !PT ;  /* 0x0000007f14147812 */ /* 0x010fe200078ec0ff */
[----:B------:R-:W-:-:S03]  /*119b0*/  IMAD.SHL.U32 R8, R26, 0x80, RZ ;  /* 0x000000801a087824 */ /* 0x000fc600078e00ff */
[----:B------:R-:W-:Y:S02]  /*119c0*/  SHF.R.U32.HI R20, RZ, 0x2, R20 ;  /* 0x00000002ff147819 */ /* 0x000fe40000011614 */
[----:B------:R-:W-:-:S04]  /*119d0*/  LOP3.LUT R21, R21, 0x60, RZ, 0xc0, !PT ;  /* 0x0000006015157812 */ /* 0x000fc800078ec0ff */
[----:B------:R-:W-:Y:S01]  /*119e0*/  LOP3.LUT R5, R8, R20, R21, 0xfe, !PT ;  /* 0x0000001408057212 */ /* 0x000fe200078efe15 */
[----:B------:R-:W1:Y:S01]  /*119f0*/  @P1 LDC R6, c[0x0][0x434] ;  /* 0x00010d00ff061b82 */ /* 0x000e620000000800 */
[----:B------:R-:W-:-:S07]  /*11a00*/  @P1 LOP3.LUT R23, R23, 0x20, RZ, 0xfc, !PT ;  /* 0x0000002017171812 */ /* 0x000fce00078efcff */
[----:B------:R-:W3:Y:S01]  /*11a10*/  @P1 LDC R0, c[0x0][0x438] ;  /* 0x00010e00ff001b82 */ /* 0x000ee20000000800 */
[----:B------:R-:W-:Y:S01]  /*11a20*/  LOP3.LUT R23, R23, 0xfffffffb, RZ, 0xc0, !PT ;  /* 0xfffffffb17177812 */ /* 0x000fe200078ec0ff */
[----:B------:R-:W-:Y:S01]  /*11a30*/  UMOV UR5, 0xffffffff ;  /* 0xffffffff00057882 */ /* 0x000fe20000000000 */
[C---:B--2---:R-:W-:Y:S01]  /*11a40*/  ISETP.GE.AND P0, PT, R5.reuse, R17, PT ;  /* 0x000000110500720c */ /* 0x044fe20003f06270 */
[----:B------:R-:W-:-:S04]  /*11a50*/  IMAD.IADD R5, R5, 0x1, R24 ;  /* 0x0000000105057824 */ /* 0x000fc800078e0218 */
[----:B-1----:R-:W-:-:S04]  /*11a60*/  @P1 IMAD.HI.U32 R6, R5, R6, RZ ;  /* 0x0000000605061227 */ /* 0x002fc800078e00ff */
[----:B------:R-:W-:Y:S01]  /*11a70*/  IMAD.MOV.U32 R4, RZ, RZ, R5 ;  /* 0x000000ffff047224 */ /* 0x000fe200078e0005 */
[----:B---3--:R-:W-:-:S03]  /*11a80*/  @P1 SHF.R.U32.HI R4, RZ, R0, R6 ;  /* 0x00000000ff041219 */ /* 0x008fc60000011606 */
[----:B0-----:R-:W0:Y:S02]  /*11a90*/  @!P0 LDC.64 R2, c[0x0][0x428] ;  /* 0x00010a00ff028b82 */ /* 0x001e240000000a00 */
[----:B------:R-:W-:-:S04]  /*11aa0*/  IMAD.MOV R0, RZ, RZ, -R4 ;  /* 0x000000ffff007224 */ /* 0x000fc800078e0a04 */
[----:B------:R-:W-:Y:S01]  /*11ab0*/  IMAD R0, R9, R0, R5 ;  /* 0x0000000009007224 */ /* 0x000fe200078e0205 */
[--C-:B------:R-:W-:Y:S01]  /*11ac0*/  @!P0 SHF.R.S32.HI R5, RZ, 0x1f, R4.reuse ;  /* 0x0000001fff058819 */ /* 0x100fe20000011404 */
[----:B------:R-:W1:Y:S01]  /*11ad0*/  S2R R9, SR_TID.X ;  /* 0x0000000000097919 */ /* 0x000e620000002100 */
[----:B------:R-:W-:Y:S01]  /*11ae0*/  SHF.R.S32.HI R6, RZ, 0x1f, R7 ;  /* 0x0000001fff067819 */ /* 0x000fe20000011407 */
[----:B------:R-:W-:Y:S01]  /*11af0*/  STL [R1+0x8], R7 ;  /* 0x0000080701007387 */ /* 0x000fe20000100800 */
[----:B0-----:R-:W-:-:S03]  /*11b00*/  @!P0 IMAD.WIDE.U32 R4, R7, R2, R4 ;  /* 0x0000000207048225 */ /* 0x001fc600078e0004 */
[----:B------:R0:W-:Y:S01]  /*11b10*/  STL [R1+0x18], R6 ;  /* 0x0000180601007387 */ /* 0x0001e20000100800 */
[----:B-1----:R-:W-:-:S05]  /*11b20*/  IMAD.SHL.U32 R17, R9, 0x8, RZ ;  /* 0x0000000809117824 */ /* 0x002fca00078e00ff */
[----:B------:R-:W-:Y:S01]  /*11b30*/  LOP3.LUT R17, R17, 0x18, RZ, 0xc0, !PT ;  /* 0x0000001811117812 */ /* 0x000fe200078ec0ff */
[----:B0-----:R-:W-:-:S04]  /*11b40*/  @!P0 IMAD R6, R6, R2, RZ ;  /* 0x0000000206068224 */ /* 0x001fc800078e02ff */
[----:B------:R-:W-:Y:S02]  /*11b50*/  @!P0 IMAD R6, R7, R3, R6 ;  /* 0x0000000307068224 */ /* 0x000fe400078e0206 */
[----:B------:R-:W0:Y:S01]  /*11b60*/  @!P0 LDC.64 R2, c[0x0][0x418] ;  /* 0x00010600ff028b82 */ /* 0x000e220000000a00 */
[----:B------:R-:W-:Y:S01]  /*11b70*/  ISETP.GE.AND P2, PT, R17, UR4, PT ;  /* 0x0000000411007c0c */ /* 0x000fe2000bf46270 */
[----:B------:R-:W-:Y:S01]  /*11b80*/  @!P0 IMAD.IADD R5, R5, 0x1, R6 ;  /* 0x0000000105058824 */ /* 0x000fe200078e0206 */
[C---:B------:R-:W-:Y:S02]  /*11b90*/  LOP3.LUT R10, R17.reuse, 0x20, RZ, 0xfc, !PT ;  /* 0x00000020110a7812 */ /* 0x040fe400078efcff */
[----:B------:R-:W-:-:S09]  /*11ba0*/  LOP3.LUT R9, R17, 0x40, RZ, 0xfc, !PT ;  /* 0x0000004011097812 */ /* 0x000fd200078efcff */
[----:B------:R-:W-:Y:S02]  /*11bb0*/  @P2 LOP3.LUT R23, R23, 0x4, RZ, 0xfc, !PT ;  /* 0x0000000417172812 */ /* 0x000fe400078efcff */
[----:B0-----:R-:W-:-:S04]  /*11bc0*/  @!P0 LEA R6, P1, R4, R2, 0x2 ;  /* 0x0000000204068211 */ /* 0x001fc800078210ff */
[----:B------:R-:W-:Y:S01]  /*11bd0*/  @!P0 LEA.HI.X R7, R4, R3, R5, 0x2, P1 ;  /* 0x0000000304078211 */ /* 0x000fe200008f1405 */
[----:B------:R-:W-:Y:S01]  /*11be0*/  IMAD.MOV.U32 R3, RZ, RZ, RZ ;  /* 0x000000ffff037224 */ /* 0x000fe200078e00ff */
[----:B------:R-:W-:Y:S02]  /*11bf0*/  ISETP.GE.AND P1, PT, R10, UR4, PT ;  /* 0x000000040a007c0c */ /* 0x000fe4000bf26270 */
[----:B------:R-:W-:-:S03]  /*11c00*/  LOP3.LUT R23, R23, 0xfffffffd, RZ, 0xc0, !PT ;  /* 0xfffffffd17177812 */ /* 0x000fc600078ec0ff */
[----:B------:R0:W5:Y:S01]  /*11c10*/  @!P0 LDG.E R3, desc[UR54][R6.64] ;  /* 0x0000003606038981 */ /* 0x000162000c1e1900 */
[----:B------:R-:W-:Y:S01]  /*11c20*/  ISETP.GE.AND P0, PT, R9, UR4, PT ;  /* 0x0000000409007c0c */ /* 0x000fe2000bf06270 */
[----:B------:R-:W-:-:S06]  /*11c30*/  IMAD.U32 R2, RZ, RZ, UR36 ;  /* 0x00000024ff027e24 */ /* 0x000fcc000f8e00ff */
[----:B------:R-:W-:-:S04]  /*11c40*/  @P1 LOP3.LUT R23, R23, 0x2, RZ, 0xfc, !PT ;  /* 0x0000000217171812 */ /* 0x000fc800078efcff */
[----:B------:R-:W-:-:S04]  /*11c50*/  LOP3.LUT R23, R23, 0xfffffffe, RZ, 0xc0, !PT ;  /* 0xfffffffe17177812 */ /* 0x000fc800078ec0ff */
[----:B------:R-:W-:Y:S01]  /*11c60*/  @P0 LOP3.LUT R23, R23, 0x1, RZ, 0xfc, !PT ;  /* 0x0000000117170812 */ /* 0x000fe200078efcff */
[----:B0-----:R-:W-:Y:S06]  /*11c70*/  BRA.DIV UR5, `(.L_x_11192) ;  /* 0x0000003e05f07947 */ /* 0x001fec000b800000 */
.L_x_11258:
[----:B------:R-:W-:Y:S02]  /*11c80*/  SHF.R.S32.HI R9, RZ, 0x1f, R18 ;  /* 0x0000001fff097819 */ /* 0x000fe40000011412 */
[----:B------:R-:W-:Y:S02]  /*11c90*/  ISETP.NE.AND P0, PT, R2, 0x3, PT ;  /* 0x000000030200780c */ /* 0x000fe40003f05270 */
[----:B------:R-:W-:Y:S01]  /*11ca0*/  LOP3.LUT R23, R23, 0xffffffef, RZ, 0xc0, !PT ;  /* 0xffffffef17177812 */ /* 0x000fe200078ec0ff */
[----:B------:R0:W-:Y:S10]  /*11cb0*/  STL [R1+0x4], R9 ;  /* 0x0000040901007387 */ /* 0x0001f40000100800 */
[----:B------:R-:W-:Y:S01]  /*11cc0*/  @P0 LOP3.LUT R23, R23, 0x10, RZ, 0xfc, !PT ;  /* 0x0000001017170812 */ /* 0x000fe200078efcff */
[----:B0-----:R-:W-:Y:S06]  /*11cd0*/  @!P0 BRA `(.L_x_11193) ;  /* 0x0000000000048947 */ /* 0x001fec0003800000 */
[----:B------:R-:W-:Y:S01]  /*11ce0*/  BPT.TRAP 0x1 ;  /* 0x000000040000795c */ /* 0x000fe20000300000 */
.L_x_11193:
        /* <DEDUP_REMOVED lines=25> */
.L_x_11259:
[----:B------:R-:W-:Y:S05]  /*11e80*/  BSYNC B0 ;  /* 0x0000000000007941 */ /* 0x000fea0003800000 */
.L_x_11194:
[----:B------:R-:W2:Y:S01]  /*11e90*/  LDL R9, [R1+0x4] ;  /* 0x0000040001097983 */ /* 0x000ea20000100800 */
[----:B------:R-:W-:-:S03]  /*11ea0*/  ULDC.64 UR4, c[0x0][0x300] ;  /* 0x0000c00000047ab9 */ /* 0x000fc60000000a00 */
[----:B------:R-:W3:Y:S01]  /*11eb0*/  LDL R13, [R1+0xc] ;  /* 0x00000c00010d7983 */ /* 0x000ee20000100800 */
[----:B------:R-:W-:Y:S01]  /*11ec0*/  IMAD R6, R6, UR4, RZ ;  /* 0x0000000406067c24 */ /* 0x000fe2000f8e02ff */
[C---:B------:R-:W-:Y:S01]  /*11ed0*/  LOP3.LUT P4, RZ, R23.reuse, 0x4, RZ, 0xc0, !PT ;  /* 0x0000000417ff7812 */ /* 0x040fe2000788c0ff */
[C---:B0-----:R-:W-:Y:S01]  /*11ee0*/  IMAD.WIDE.U32 R4, R0.reuse, UR4, RZ ;  /* 0x0000000400047c25 */ /* 0x041fe2000f8e00ff */
[----:B------:R-:W0:Y:S01]  /*11ef0*/  S2R R10, SR_TID.X ;  /* 0x00000000000a7919 */ /* 0x000e220000002100 */
[C---:B------:R-:W-:Y:S02]  /*11f00*/  LOP3.LUT P3, RZ, R23.reuse, 0x2, RZ, 0xc0, !PT ;  /* 0x0000000217ff7812 */ /* 0x040fe4000786c0ff */
        /* <DEDUP_REMOVED lines=9> */
[----:B------:R-:W-:Y:S01]  /*11fa0*/  IMAD.WIDE.U32 R4, R18, UR4, R4 ;  /* 0x0000000412047c25 */ /* 0x000fe2000f8e0004 */
[----:B0-----:R-:W-:-:S04]  /*11fb0*/  LOP3.LUT R12, R10, 0x7f, RZ, 0xc0, !PT ;  /* 0x0000007f0a0c7812 */ /* 0x001fc800078ec0ff */
[----:B------:R-:W-:Y:S01]  /*11fc0*/  SHF.R.U32.HI R12, RZ, 0x2, R12 ;  /* 0x00000002ff0c7819 */ /* 0x000fe2000001160c */
[----:B--2---:R-:W-:Y:S02]  /*11fd0*/  IMAD R6, R9, UR4, RZ ;  /* 0x0000000409067c24 */ /* 0x004fe4000f8e02ff */
[----:B------:R-:W0:Y:S02]  /*11fe0*/  S2R R9, SR_TID.X ;  /* 0x0000000000097919 */ /* 0x000e240000002100 */
[----:B------:R-:W-:Y:S01]  /*11ff0*/  IMAD R6, R18, UR5, R6 ;  /* 0x0000000512067c24 */ /* 0x000fe2000f8e0206 */
[----:B------:R-:W-:Y:S01]  /*12000*/  ULDC.64 UR4, c[0x0][0x2e8] ;  /* 0x0000ba0000047ab9 */ /* 0x000fe20000000a00 */
[----:B---3--:R-:W-:Y:S02]  /*12010*/  IADD3 R3, -R12, R13, -R8 ;  /* 0x0000000d0c037210 */ /* 0x008fe40007ffe908 */
[----:B------:R-:W-:Y:S01]  /*12020*/  IMAD.IADD R6, R5, 0x1, R6 ;  /* 0x0000000105067824 */ /* 0x000fe200078e0206 */
[----:B------:R-:W-:Y:S01]  /*12030*/  LEA R0, P0, R4, UR4, 0x1 ;  /* 0x0000000404007c11 */ /* 0x000fe2000f8008ff */
[----:B------:R-:W-:-:S03]  /*12040*/  UMOV UR4, 0xffffffff ;  /* 0xffffffff00047882 */ /* 0x000fc60000000000 */
[----:B------:R-:W-:Y:S02]  /*12050*/  LEA.HI.X R6, R4, UR5, R6, 0x1, P0 ;  /* 0x0000000504067c11 */ /* 0x000fe400080f0c06 */
        /* <DEDUP_REMOVED lines=48> */
.L_x_11269:
        /* <DEDUP_REMOVED lines=12> */
.L_x_11197:
        /* <DEDUP_REMOVED lines=11> */
.L_x_11198:
[----:B------:R1:W5:Y:S01]  /*124d0*/  LDL.LU R3, [R1] ;  /* 0x0000000001037983 */ /* 0x0003620000300800 */
[----:B------:R1:W-:Y:S02]  /*124e0*/  SYNCS.ARRIVE.TRANS64.A1T0 RZ, [R2+URZ+0x2d830], RZ ;  /* 0x02d830ff02ff79a7 */ /* 0x0003e4000810003f */
[----:B------:R-:W-:Y:S05]  /*124f0*/  WARPSYNC.ALL ;  /* 0x0000000000007948 */ /* 0x000fea0003800000 */
[----:B------:R-:W-:Y:S01]  /*12500*/  ULDC.64 UR4, c[0x0][0x298] ;  /* 0x0000a60000047ab9 */ /* 0x000fe20000000a00 */
[----:B------:R-:W-:Y:S01]  /*12510*/  BSSY B6, `(.L_x_11199) ;  /* 0x000001c000067945 */ /* 0x000fe20003800000 */
[----:B-1----:R-:W-:Y:S01]  /*12520*/  VIADD R2, R22, 0xc400 ;  /* 0x0000c40016027836 */ /* 0x002fe20000000000 */
[----:B------:R-:W-:Y:S04]  /*12530*/  BAR.SYNC.DEFER_BLOCKING 0x8, 0x200 ;  /* 0x0208000000007b1d */ /* 0x000fe80000010000 */
[----:B------:R-:W-:-:S02]  /*12540*/  LOP3.LUT P0, RZ, R2, 0x1bf, RZ, 0xc0, !PT ;  /* 0x000001bf02ff7812 */ /* 0x000fc4000780c0ff */
[----:B-----5:R-:W-:Y:S01]  /*12550*/  SHF.R.S32.HI R0, RZ, 0x1f, R3 ;  /* 0x0000001fff007819 */ /* 0x020fe20000011403 */
[----:B0-----:R-:W-:-:S04]  /*12560*/  IMAD.WIDE.U32 R4, R3, UR4, RZ ;  /* 0x0000000403047c25 */ /* 0x001fc8000f8e00ff */
[----:B------:R-:W-:Y:S01]  /*12570*/  IMAD R0, R0, UR4, RZ ;  /* 0x0000000400007c24 */ /* 0x000fe2000f8e02ff */
[----:B------:R0:W-:Y:S03]  /*12580*/  STL.64 [R1+0x20], R4 ;  /* 0x0000200401007387 */ /* 0x0001e60000100a00 */
[----:B------:R-:W-:-:S04]  /*12590*/  IMAD R0, R3, UR5, R0 ;  /* 0x0000000503007c24 */ /* 0x000fc8000f8e0200 */
[----:B------:R-:W-:-:S05]  /*125a0*/  IMAD.IADD R0, R5, 0x1, R0 ;  /* 0x0000000105007824 */ /* 0x000fca00078e0200 */
[----:B------:R0:W-:Y:S01]  /*125b0*/  STL [R1], R0 ;  /* 0x0000000001007387 */ /* 0x0001e20000100800 */
        /* <DEDUP_REMOVED lines=17> */
.L_x_11200:
[----:B------:R-:W-:Y:S05]  /*126d0*/  BSYNC B6 ;  /* 0x0000000000067941 */ /* 0x000fea0003800000 */
.L_x_11199:
[----:B------:R-:W2:Y:S01]  /*126e0*/  LDL.LU R21, [R1] ;  /* 0x0000000001157983 */ /* 0x000ea20000300800 */
[----:B------:R-:W1:Y:S01]  /*126f0*/  LDC R6, c[0x0][0x448] ;  /* 0x00011200ff067b82 */ /* 0x000e620000000800 */
[----:B------:R-:W-:Y:S01]  /*12700*/  ULDC.64 UR4, c[0x0][0x2d8] ;  /* 0x0000b60000047ab9 */ /* 0x000fe20000000a00 */
[----:B------:R-:W-:Y:S01]  /*12710*/  LOP3.LUT P6, RZ, R23, 0x40, RZ, 0xc0, !PT ;  /* 0x0000004017ff7812 */ /* 0x000fe200078cc0ff */
[----:B------:R-:W2:Y:S01]  /*12720*/  LDL.LU.64 R2, [R1+0x20] ;  /* 0x0000200001027983 */ /* 0x000ea20000300a00 */
[----:B0-----:R-:W-:Y:S01]  /*12730*/  SHF.R.S32.HI R5, RZ, 0x1f, R19 ;  /* 0x0000001fff057819 */ /* 0x001fe20000011413 */
[----:B------:R-:W-:Y:S01]  /*12740*/  ULDC.64 UR6, c[0x0][0x2c8] ;  /* 0x0000b20000067ab9 */ /* 0x000fe20000000a00 */
[----:B------:R-:W-:Y:S01]  /*12750*/  ULDC.64 UR8, c[0x0][0x280] ;  /* 0x0000a00000087ab9 */ /* 0x000fe20000000a00 */
[----:B------:R-:W3:Y:S01]  /*12760*/  LDL R20, [R1+0x4] ;  /* 0x0000040001147983 */ /* 0x000ee20000100800 */
[----:B------:R-:W-:Y:S01]  /*12770*/  SEL R5, R5, RZ, !P6 ;  /* 0x000000ff05057207 */ /* 0x000fe20007000000 */
[----:B------:R-:W0:Y:S01]  /*12780*/  LDC R10, c[0x0][0x448] ;  /* 0x00011200ff0a7b82 */ /* 0x000e220000000800 */
[----:B------:R-:W-:Y:S01]  /*12790*/  SEL R0, R19, RZ, !P6 ;  /* 0x000000ff13007207 */ /* 0x000fe20007000000 */
[----:B------:R-:W4:Y:S01]  /*127a0*/  S2R R13, SR_TID.X ;  /* 0x00000000000d7919 */ /* 0x000f220000002100 */
[----:B-1----:R-:W-:Y:S01]  /*127b0*/  ISETP.NE.AND P6, PT, R6, 0x1, PT ;  /* 0x000000010600780c */ /* 0x002fe20003fc5270 */
[----:B----4-:R-:W-:-:S05]  /*127c0*/  IMAD.SHL.U32 R11, R13, 0x8, RZ ;  /* 0x000000080d0b7824 */ /* 0x010fca00078e00ff */
[----:B------:R-:W-:-:S04]  /*127d0*/  LOP3.LUT R11, R11, 0x18, RZ, 0xc0, !PT ;  /* 0x000000180b0b7812 */ /* 0x000fc800078ec0ff */
[C---:B------:R-:W-:Y:S02]  /*127e0*/  LOP3.LUT R12, R11.reuse, 0x20, RZ, 0xfc, !PT ;  /* 0x000000200b0c7812 */ /* 0x040fe400078efcff */
[----:B------:R-:W-:Y:S01]  /*127f0*/  LOP3.LUT R11, R11, 0x40, RZ, 0xfc, !PT ;  /* 0x000000400b0b7812 */ /* 0x000fe200078efcff */
[----:B--2---:R-:W-:Y:S02]  /*12800*/  IMAD.MOV.U32 R3, RZ, RZ, R21 ;  /* 0x000000ffff037224 */ /* 0x004fe400078e0015 */
[----:B------:R-:W1:Y:S01]  /*12810*/  S2R R21, SR_TID.X ;  /* 0x0000000000157919 */ /* 0x000e620000002100 */
[----:B---3--:R-:W-:Y:S02]  /*12820*/  IMAD R4, R20, UR4, RZ ;  /* 0x0000000414047c24 */ /* 0x008fe4000f8e02ff */
[----:B------:R-:W2:Y:S01]  /*12830*/  S2R R20, SR_TID.X ;  /* 0x0000000000147919 */ /* 0x000ea20000002100 */
[----:B------:R-:W-:-:S04]  /*12840*/  IMAD.WIDE.U32 R2, R18, UR4, R2 ;  /* 0x0000000412027c25 */ /* 0x000fc8000f8e0002 */
[----:B------:R-:W-:Y:S01]  /*12850*/  IMAD R4, R18, UR5, R4 ;  /* 0x0000000512047c24 */ /* 0x000fe2000f8e0204 */
[----:B------:R-:W-:Y:S02]  /*12860*/  ULDC.64 UR4, c[0x0][0x2e0] ;  /* 0x0000b80000047ab9 */ /* 0x000fe40000000a00 */
[----:B------:R-:W-:Y:S02]  /*12870*/  IMAD R5, R5, UR4, RZ ;  /* 0x0000000405057c24 */ /* 0x000fe4000f8e02ff */
[----:B------:R-:W-:Y:S02]  /*12880*/  IMAD.IADD R3, R3, 0x1, R4 ;  /* 0x0000000103037824 */ /* 0x000fe400078e0204 */
[----:B------:R-:W3:Y:S01]  /*12890*/  @P6 LDC R4, c[0x0][0x44c] ;  /* 0x00011300ff046b82 */ /* 0x000ee20000000800 */
[C---:B------:R-:W-:Y:S02]  /*128a0*/  IMAD R5, R0.reuse, UR5, R5 ;  /* 0x0000000500057c24 */ /* 0x040fe4000f8e0205 */
[----:B------:R-:W-:Y:S01]  /*128b0*/  IMAD.WIDE.U32 R2, R0, UR4, R2 ;  /* 0x0000000400027c25 */ /* 0x000fe2000f8e0002 */
[----:B------:R-:W-:-:S03]  /*128c0*/  ULDC.64 UR4, c[0x0][0x2d0] ;  /* 0x0000b40000047ab9 */ /* 0x000fc60000000a00 */
[----:B------:R-:W-:Y:S01]  /*128d0*/  IMAD.IADD R3, R3, 0x1, R5 ;  /* 0x0000000103037824 */ /* 0x000fe200078e0205 */
[----:B------:R-:W4:Y:S01]  /*128e0*/  @P6 LDC R0, c[0x0][0x450] ;  /* 0x00011400ff006b82 */ /* 0x000f220000000800 */
[----:B-1----:R-:W-:Y:S01]  /*128f0*/  IMAD.SHL.U32 R21, R21, 0x20, RZ ;  /* 0x0000002015157824 */ /* 0x002fe200078e00ff */
[----:B--2---:R-:W-:-:S04]  /*12900*/  LOP3.LUT R20, R20, 0x7f, RZ, 0xc0, !PT ;  /* 0x0000007f14147812 */ /* 0x004fc800078ec0ff */
[----:B------:R-:W-:Y:S02]  /*12910*/  LOP3.LUT R21, R21, 0x60, RZ, 0xc0, !PT ;  /* 0x0000006015157812 */ /* 0x000fe400078ec0ff */
[----:B------:R-:W-:-:S04]  /*12920*/  SHF.R.U32.HI R20, RZ, 0x2, R20 ;  /* 0x00000002ff147819 */ /* 0x000fc80000011614 */
[----:B------:R-:W-:Y:S02]  /*12930*/  LOP3.LUT R20, R20, R21, RZ, 0xfc, !PT ;  /* 0x0000001514147212 */ /* 0x000fe400078efcff */
[----:B------:R-:W-:-:S03]  /*12940*/  LOP3.LUT R21, R13, 0x7f, RZ, 0xc0, !PT ;  /* 0x0000007f0d157812 */ /* 0x000fc600078ec0ff */
[----:B------:R-:W-:Y:S01]  /*12950*/  IMAD.IADD R6, R20, 0x1, R27 ;  /* 0x0000000114067824 */ /* 0x000fe200078e021b */
[----:B------:R-:W-:Y:S01]  /*12960*/  SHF.R.U32.HI R21, RZ, 0x2, R21 ;  /* 0x00000002ff157819 */ /* 0x000fe20000011615 */
[----:B------:R-:W-:Y:S02]  /*12970*/  IMAD.SHL.U32 R20, R13, 0x8, RZ ;  /* 0x000000080d147824 */ /* 0x000fe400078e00ff */
[----:B---3--:R-:W-:-:S03]  /*12980*/  @P6 IMAD.HI.U32 R5, R6, R4, RZ ;  /* 0x0000000406056227 */ /* 0x008fc600078e00ff */
[----:B------:R-:W-:Y:S01]  /*12990*/  LOP3.LUT R20, R20, 0x18, RZ, 0xc0, !PT ;  /* 0x0000001814147812 */ /* 0x000fe200078ec0ff */
[----:B------:R-:W-:Y:S01]  /*129a0*/  IMAD.MOV.U32 R4, RZ, RZ, R6 ;  /* 0x000000ffff047224 */ /* 0x000fe200078e0006 */
[----:B----4-:R-:W-:-:S04]  /*129b0*/  @P6 SHF.R.U32.HI R4, RZ, R0, R5 ;  /* 0x00000000ff046219 */ /* 0x010fc80000011605 */
[--C-:B------:R-:W-:Y:S01]  /*129c0*/  SHF.R.S32.HI R0, RZ, 0x1f, R4.reuse ;  /* 0x0000001fff007819 */ /* 0x100fe20000011404 */
[----:B------:R-:W-:-:S04]  /*129d0*/  IMAD.MOV R7, RZ, RZ, -R4 ;  /* 0x000000ffff077224 */ /* 0x000fc800078e0a04 */
[----:B------:R-:W-:-:S04]  /*129e0*/  IMAD R0, R0, UR4, RZ ;  /* 0x0000000400007c24 */ /* 0x000fc8000f8e02ff */
[C---:B------:R-:W-:Y:S02]  /*129f0*/  IMAD R0, R4.reuse, UR5, R0 ;  /* 0x0000000504007c24 */ /* 0x040fe4000f8e0200 */
[----:B------:R-:W-:-:S04]  /*12a00*/  IMAD.WIDE.U32 R4, R4, UR4, R2 ;  /* 0x0000000404047c25 */ /* 0x000fc8000f8e0002 */
[----:B------:R-:W-:Y:S02]  /*12a10*/  IMAD.IADD R5, R5, 0x1, R0 ;  /* 0x0000000105057824 */ /* 0x000fe400078e0200 */
[----:B0-----:R-:W-:-:S04]  /*12a20*/  IMAD R0, R10, R7, R6 ;  /* 0x000000070a007224 */ /* 0x001fc800078e0206 */
        /* <DEDUP_REMOVED lines=12> */
[----:B-1----:R-:W-:-:S05]  /*12af0*/  @P6 SHF.R.U32.HI R6, RZ, R8, R7 ;  /* 0x00000008ff066219 */ /* 0x002fca0000011607 */
[----:B------:R-:W-:Y:S02]  /*12b00*/  IMAD.MOV R7, RZ, RZ, -R6 ;  /* 0x000000ffff077224 */ /* 0x000fe400078e0a06 */
        /* <DEDUP_REMOVED lines=19> */
[----:B------:R-:W2:Y:S01]  /*12c40*/  LDL R11, [R1+0x1c] ;  /* 0x00001c00010b7983 */ /* 0x000ea20000100800 */
[----:B------:R-:W-:Y:S02]  /*12c50*/  IMAD R3, R28, R10, RZ ;  /* 0x0000000a1c037224 */ /* 0x000fe400078e02ff */
[----:B------:R-:W-:Y:S01]  /*12c60*/  IMAD.IADD R2, R21, 0x1, R27 ;  /* 0x0000000115027824 */ /* 0x000fe200078e021b */
[----:B------:R-:W0:Y:S04]  /*12c70*/  SHFL.IDX PT, R5, R4, RZ, 0x1c1f ;  /* 0x001c1fff04057589 */ /* 0x000e2800000e0000 */
[----:B------:R-:W1:Y:S01]  /*12c80*/  SHFL.IDX PT, R6, R0, RZ, 0x1c1f ;  /* 0x001c1fff00067589 */ /* 0x000e6200000e0000 */
[----:B------:R-:W-:-:S13]  /*12c90*/  ISETP.GE.AND P3, PT, R2, R3, PT ;  /* 0x000000030200720c */ /* 0x000fda0003f66270 */
[----:B0-----:R-:W-:-:S05]  /*12ca0*/  @!P3 LEA R5, P4, R20, R5, 0x1 ;  /* 0x000000051405b211 */ /* 0x001fca00078808ff */
[----:B-1----:R-:W-:-:S04]  /*12cb0*/  @!P3 IMAD.X R6, RZ, RZ, R6, P4 ;  /* 0x000000ffff06b224 */ /* 0x002fc800020e0606 */
[----:B------:R-:W-:Y:S02]  /*12cc0*/  @!P3 IMAD.MOV.U32 R7, RZ, RZ, R6 ;  /* 0x000000ffff07b224 */ /* 0x000fe400078e0006 */
[----:B------:R-:W-:Y:S02]  /*12cd0*/  @!P3 IMAD.MOV.U32 R6, RZ, RZ, R5 ;  /* 0x000000ffff06b224 */ /* 0x000fe400078e0005 */
[----:B------:R-:W0:Y:S04]  /*12ce0*/  SHFL.IDX PT, R5, R4, 0x1, 0x1c1f ;  /* 0x003c1f0004057f89 */ /* 0x000e2800000e0000 */
[----:B--2---:R-:W-:Y:S04]  /*12cf0*/  @!P3 LDGSTS.E.BYPASS.LTC128B.128 [R11+0xc400], desc[UR54][R6.64], !P0 ;  /* 0x0c400000060bbfae */ /* 0x004fe8000c101d76 */
[----:B------:R-:W-:Y:S04]  /*12d00*/  @!P3 LDGSTS.E.BYPASS.LTC128B.128 [R11+0xf400], desc[UR54][R6.64+0x40], !P1 ;  /* 0x0f400040060bbfae */ /* 0x000fe8000c901d76 */
[----:B------:R1:W-:Y:S04]  /*12d10*/  @!P3 LDGSTS.E.BYPASS.LTC128B.128 [R11+0x12400], desc[UR54][R6.64+0x80], !P2 ;  /* 0x12400080060bbfae */ /* 0x0003e8000d101d76 */
[----:B-1----:R-:W1:Y:S01]  /*12d20*/  SHFL.IDX PT, R7, R0, 0x1, 0x1c1f ;  /* 0x003c1f0000077f89 */ /* 0x002e6200000e0000 */
[----:B------:R-:W-:-:S05]  /*12d30*/  VIADD R6, R2, 0x20 ;  /* 0x0000002002067836 */ /* 0x000fca0000000000 */
[----:B------:R-:W-:-:S13]  /*12d40*/  ISETP.GE.AND P3, PT, R6, R3, PT ;  /* 0x000000030600720c */ /* 0x000fda0003f66270 */
[----:B0-----:R-:W-:-:S05]  /*12d50*/  @!P3 LEA R5, P4, R20, R5, 0x1 ;  /* 0x000000051405b211 */ /* 0x001fca00078808ff */
[----:B-1----:R-:W-:Y:S02]  /*12d60*/  @!P3 IMAD.X R7, RZ, RZ, R7, P4 ;  /* 0x000000ffff07b224 */ /* 0x002fe400020e0607 */
[----:B------:R-:W-:Y:S02]  /*12d70*/  @!P3 IMAD.MOV.U32 R6, RZ, RZ, R5 ;  /* 0x000000ffff06b224 */ /* 0x000fe400078e0005 */
        /* <DEDUP_REMOVED lines=35> */
.L_x_11282:
[----:B------:R-:W2:Y:S01]  /*12fb0*/  LDL R0, [R1+0x1c] ;  /* 0x00001c0001007983 */ /* 0x000ea20000100800 */
[----:B------:R-:W-:-:S05]  /*12fc0*/  VIADD R2, R2, 0xa0 ;  /* 0x000000a002027836 */ /* 0x000fca0000000000 */
[----:B------:R-:W-:-:S13]  /*12fd0*/  ISETP.GE.AND P3, PT, R2, R3, PT ;  /* 0x000000030200720c */ /* 0x000fda0003f66270 */
[----:B------:R-:W-:-:S05]  /*12fe0*/  @!P3 LEA R2, P4, R20, R9, 0x1 ;  /* 0x000000091402b211 */ /* 0x000fca00078808ff */
[----:B------:R-:W-:-:S05]  /*12ff0*/  @!P3 IMAD.X R3, RZ, RZ, R8, P4 ;  /* 0x000000ffff03b224 */ /* 0x000fca00020e0608 */
        /* <DEDUP_REMOVED lines=8> */
.L_x_11202:
        /* <DEDUP_REMOVED lines=18> */
.L_x_11283:
[----:B------:R-:W-:Y:S05]  /*131a0*/  BSYNC B0 ;  /* 0x0000000000007941 */ /* 0x000fea0003800000 */
.L_x_11203:
[----:B------:R-:W1:Y:S04]  /*131b0*/  LDL.LU R3, [R1+0x28] ;  /* 0x0000280001037983 */ /* 0x000e680000300800 */
[----:B------:R-:W2:Y:S01]  /*131c0*/  LDL R2, [R1+0x10] ;  /* 0x0000100001027983 */ /* 0x000ea20000100800 */
[----:B------:R-:W-:Y:S01]  /*131d0*/  BSSY B0, `(.L_x_11205) ;  /* 0x0000100000007945 */ /* 0x000fe20003800000 */
[----:B-1----:R-:W-:-:S05]  /*131e0*/  VIADD R0, R3, 0xfffffffe ;  /* 0xfffffffe03007836 */ /* 0x002fca0000000000 */
[----:B--2---:R-:W-:-:S13]  /*131f0*/  ISETP.GE.AND P0, PT, R0, R2, PT ;  /* 0x000000020000720c */ /* 0x004fda0003f06270 */
[----:B------:R-:W-:Y:S05]  /*13200*/  @!P0 BRA `(.L_x_11206) ;  /* 0x0000000c00f08947 */ /* 0x000fea0003800000 */
[----:B------:R-:W0:Y:S01]  /*13210*/  S2R R2, SR_TID.X ;  /* 0x0000000000027919 */ /* 0x000e220000002100 */
[----:B------:R-:W-:Y:S01]  /*13220*/  ULDC UR4, c[0x0][0x2f4] ;  /* 0x0000bd0000047ab9 */ /* 0x000fe20000000800 */
[----:B------:R-:W-:Y:S01]  /*13230*/  IMAD.MOV.U32 R20, RZ, RZ, R29 ;  /* 0x000000ffff147224 */ /* 0x000fe200078e001d */
[----:B------:R1:W-:Y:S01]  /*13240*/  STL [R1], R26 ;  /* 0x0000001a01007387 */ /* 0x0003e20000100800 */
[----:B------:R-:W-:Y:S02]  /*13250*/  IMAD.MOV.U32 R10, RZ, RZ, R25 ;  /* 0x000000ffff0a7224 */ /* 0x000fe400078e0019 */
[----:B0-----:R-:W-:-:S05]  /*13260*/  IMAD.SHL.U32 R4, R2, 0x8, RZ ;  /* 0x0000000802047824 */ /* 0x001fca00078e00ff */
[----:B------:R-:W-:-:S04]  /*13270*/  LOP3.LUT R4, R4, 0x18, RZ, 0xc0, !PT ;  /* 0x0000001804047812 */ /* 0x000fc800078ec0ff */
[C---:B------:R-:W-:Y:S02]  /*13280*/  LOP3.LUT R3, R4.reuse, 0x20, RZ, 0xfc, !PT ;  /* 0x0000002004037812 */ /* 0x040fe400078efcff */
[C---:B------:R-:W-:Y:S02]  /*13290*/  LOP3.LUT R2, R4.reuse, 0x40, RZ, 0xfc, !PT ;  /* 0x0000004004027812 */ /* 0x040fe400078efcff */
[----:B------:R-:W-:Y:S02]  /*132a0*/  ISETP.GE.AND P3, PT, R4, UR4, PT ;  /* 0x0000000404007c0c */ /* 0x000fe4000bf66270 */
[----:B------:R-:W-:Y:S02]  /*132b0*/  ISETP.GE.AND P2, PT, R3, UR4, PT ;  /* 0x0000000403007c0c */ /* 0x000fe4000bf46270 */
[----:B-1----:R-:W-:-:S13]  /*132c0*/  ISETP.GE.AND P1, PT, R2, UR4, PT ;  /* 0x0000000402007c0c */ /* 0x002fda000bf26270 */
.L_x_11219:
[----:B------:R-:W2:Y:S01]  /*132d0*/  LDL R8, [R1+0x14] ;  /* 0x0000140001087983 */ /* 0x000ea20000100800 */
[----:B------:R-:W0:Y:S03]  /*132e0*/  LDC R4, c[0x0][0x430] ;  /* 0x00010c00ff047b82 */ /* 0x000e260000000800 */
[----:B------:R-:W3:Y:S04]  /*132f0*/  LDL R7, [R1+0x18] ;  /* 0x0000180001077983 */ /* 0x000ee80000100800 */
[----:B------:R-:W4:Y:S01]  /*13300*/  LDL R6, [R1+0x8] ;  /* 0x0000080001067983 */ /* 0x000f220000100800 */
[----:B------:R-:W1:Y:S01]  /*13310*/  S2R R2, SR_TID.X ;  /* 0x0000000000027919 */ /* 0x000e620000002100 */
        /* <DEDUP_REMOVED lines=13> */
[----:B-1----:R-:W-:-:S05]  /*133f0*/  @P0 SHF.R.U32.HI R2, RZ, R3, R5 ;  /* 0x00000003ff020219 */ /* 0x002fca0000011605 */
[--C-:B------:R-:W-:Y:S01]  /*13400*/  IMAD.MOV R9, RZ, RZ, -R2.reuse ;  /* 0x000000ffff097224 */ /* 0x100fe200078e0a02 */
        /* <DEDUP_REMOVED lines=11> */
[----:B------:R-:W-:Y:S02]  /*134c0*/  IMAD.U32 R6, RZ, RZ, UR36 ;  /* 0x00000024ff067e24 */ /* 0x000fe4000f8e00ff */
[----:B------:R-:W-:-:S03]  /*134d0*/  VIADD R25, R10, 0x1 ;  /* 0x000000010a197836 */ /* 0x000fc60000000000 */
[----:B------:R-:W-:Y:S02]  /*134e0*/  ISETP.NE.AND P4, PT, R6, 0x3, PT ;  /* 0x000000030600780c */ /* 0x000fe40003f85270 */
        /* <DEDUP_REMOVED lines=8> */
.L_x_11207:
[----:B------:R-:W-:Y:S01]  /*13570*/  IMAD R5, R25, 0x8, R22 ;  /* 0x0000000819057824 */ /* 0x000fe200078e0216 */
[----:B------:R-:W-:Y:S01]  /*13580*/  SHF.L.U32 R0, R29, 0x1f, RZ ;  /* 0x0000001f1d007819 */ /* 0x000fe200000006ff */
[----:B------:R-:W-:Y:S03]  /*13590*/  BSSY B1, `(.L_x_11208) ;  /* 0x0000003000017945 */ /* 0x000fe60003800000 */
[----:B------:R-:W0:Y:S02]  /*135a0*/  SYNCS.PHASECHK.TRANS64.TRYWAIT P0, [R5+URZ+0x2d840], R0 ;  /* 0x02d84000050075a7 */ /* 0x000e24000800017f */
[----:B0-----:R-:W-:Y:S05]  /*135b0*/  @!P0 BRA `(.L_x_11209) ;  /* 0x0000003400608947 */ /* 0x001fea0003800000 */
.L_x_11284:
[----:B------:R-:W-:Y:S05]  /*135c0*/  BSYNC B1 ;  /* 0x0000000000017941 */ /* 0x000fea0003800000 */
.L_x_11208:
[----:B------:R-:W2:Y:S01]  /*135d0*/  LDL R4, [R1+0x4] ;  /* 0x0000040001047983 */ /* 0x000ea20000100800 */
[----:B------:R-:W-:Y:S01]  /*135e0*/  SHF.R.S32.HI R21, RZ, 0x1f, R9 ;  /* 0x0000001fff157819 */ /* 0x000fe20000011409 */
[----:B------:R-:W-:Y:S01]  /*135f0*/  ULDC.64 UR4, c[0x0][0x300] ;  /* 0x0000c00000047ab9 */ /* 0x000fe20000000a00 */
[----:B------:R-:W-:Y:S01]  /*13600*/  LOP3.LUT P5, RZ, R23, 0x2, RZ, 0xc0, !PT ;  /* 0x0000000217ff7812 */ /* 0x000fe200078ac0ff */
        /* <DEDUP_REMOVED lines=56> */
.L_x_11294:
        /* <DEDUP_REMOVED lines=11> */
.L_x_11211:
        /* <DEDUP_REMOVED lines=11> */
.L_x_11212:
[----:B------:R1:W-:Y:S01]  /*13af0*/  SYNCS.ARRIVE.TRANS64.A1T0 RZ, [R5+URZ+0x2d830], RZ ;  /* 0x02d830ff05ff79a7 */ /* 0x0003e2000810003f */
[----:B------:R-:W-:Y:S05]  /*13b00*/  @!P5 BRA `(.L_x_11213) ;  /* 0x000000000004d947 */ /* 0x000fea0003800000 */
[----:B------:R-:W-:Y:S01]  /*13b10*/  BPT.TRAP 0x1 ;  /* 0x000000040000795c */ /* 0x000fe20000300000 */
.L_x_11213:
[----:B------:R-:W-:Y:S01]  /*13b20*/  SHF.L.U32 R2, R20, 0x1f, RZ ;  /* 0x0000001f14027819 */ /* 0x000fe200000006ff */
[----:B-1----:R-:W-:Y:S01]  /*13b30*/  IMAD R5, R10, 0x8, R22 ;  /* 0x000000080a057824 */ /* 0x002fe200078e0216 */
[----:B------:R-:W-:Y:S03]  /*13b40*/  BSSY B1, `(.L_x_11214) ;  /* 0x0000003000017945 */ /* 0x000fe60003800000 */
[----:B------:R-:W1:Y:S02]  /*13b50*/  SYNCS.PHASECHK.TRANS64.TRYWAIT P0, [R5+URZ+0x2d860], R2 ;  /* 0x02d86002050075a7 */ /* 0x000e64000800017f */
[----:B-1----:R-:W-:Y:S05]  /*13b60*/  @!P0 BRA `(.L_x_11215) ;  /* 0x00000034005c8947 */ /* 0x002fea0003800000 */
.L_x_11295:
[----:B------:R-:W-:Y:S05]  /*13b70*/  BSYNC B1 ;  /* 0x0000000000017941 */ /* 0x000fea0003800000 */
.L_x_11214:
[----:B------:R-:W2:Y:S04]  /*13b80*/  LDL R11, [R1+0xc] ;  /* 0x00000c00010b7983 */ /* 0x000ea80000100800 */
[----:B0-----:R-:W2:Y:S01]  /*13b90*/  LDL.LU R6, [R1] ;  /* 0x0000000001067983 */ /* 0x001ea20000300800 */
[----:B------:R-:W0:Y:S01]  /*13ba0*/  S2R R12, SR_TID.X ;  /* 0x00000000000c7919 */ /* 0x000e220000002100 */
[----:B------:R-:W-:Y:S01]  /*13bb0*/  UMOV UR4, 0xffffffff ;  /* 0xffffffff00047882 */ /* 0x000fe20000000000 */
[C---:B0-----:R-:W-:Y:S01]  /*13bc0*/  IMAD.SHL.U32 R4, R12.reuse, 0x8, RZ ;  /* 0x000000080c047824 */ /* 0x041fe200078e00ff */
[C---:B------:R-:W-:Y:S01]  /*13bd0*/  LOP3.LUT R3, R12.reuse, 0x7f, RZ, 0xc0, !PT ;  /* 0x0000007f0c037812 */ /* 0x040fe200078ec0ff */
[----:B------:R-:W-:-:S03]  /*13be0*/  IMAD.SHL.U32 R7, R12, 0x8, RZ ;  /* 0x000000080c077824 */ /* 0x000fc600078e00ff */
[----:B------:R-:W-:-:S04]  /*13bf0*/  LOP3.LUT R4, R4, 0xd8, RZ, 0xc0, !PT ;  /* 0x000000d804047812 */ /* 0x000fc800078ec0ff */
[----:B------:R-:W-:Y:S02]  /*13c00*/  LOP3.LUT R4, R4, 0x18, R12, 0x78, !PT ;  /* 0x0000001804047812 */ /* 0x000fe400078e780c */
[----:B------:R-:W-:Y:S02]  /*13c10*/  SHF.R.U32.HI R3, RZ, 0x2, R3 ;  /* 0x00000002ff037819 */ /* 0x000fe40000011603 */
[----:B------:R-:W-:-:S05]  /*13c20*/  LOP3.LUT R4, R4, 0x320, R7, 0xf8, !PT ;  /* 0x0000032004047812 */ /* 0x000fca00078ef807 */
[----:B------:R-:W-:Y:S02]  /*13c30*/  IMAD R4, R10, 0x3000, R4 ;  /* 0x000030000a047824 */ /* 0x000fe400078e0204 */
        /* <DEDUP_REMOVED lines=37> */
.L_x_11305:
        /* <DEDUP_REMOVED lines=32> */
.L_x_11217:
[----:B------:R-:W-:Y:S02]  /*14090*/  PLOP3.LUT P4, PT, P4, P0, PT, 0xa2, 0x0 ;  /* 0x000000000000781c */ /* 0x000fe40002781472 */
[----:B------:R-:W-:-:S08]  /*140a0*/  @P0 R2UR P4, UR4, R5 ;  /* 0x00000000050402ca */ /* 0x000fd00000080000 */
[----:B------:R-:W-:-:S05]  /*140b0*/  @P0 PLOP3.LUT P0, PT, P4, PT, PT, 0x80, 0x0 ;  /* 0x000000000000081c */ /* 0x000fca000270f070 */
[----:B------:R-:W-:Y:S01]  /*140c0*/  @!P4 SYNCS.ARRIVE.TRANS64.RED.A0T1 RZ, [UR4+0x2d850], RZ ;  /* 0x02d850ffffffc9a7 */ /* 0x000fe20008200404 */
[----:B------:R-:W-:Y:S07]  /*140d0*/  @!P4 ARRIVES.LDGSTSBAR.64.TRANSCNT [UR4+0x2d850] ;  /* 0x02d85000ff00c9b0 */ /* 0x000fee0008000a84 */
[----:B------:R-:W-:Y:S05]  /*140e0*/  @P0 BRA.U.ANY `(.L_x_11217) ;  /* 0xfffffffd00e80947 */ /* 0x000fea000393ffff */
[----:B------:R-:W-:Y:S01]  /*140f0*/  NOP ;  /* 0x0000000000007918 */ /* 0x000fe20000000000 */
[----:B------:R-:W-:Y:S02]  /*14100*/  IMAD.U32 R2, RZ, RZ, UR36 ;  /* 0x00000024ff027e24 */ /* 0x000fe4000f8e00ff */
[----:B------:R-:W-:-:S03]  /*14110*/  IMAD.MOV.U32 R24, RZ, RZ, R0 ;  /* 0x000000ffff187224 */ /* 0x000fc600078e0000 */
[----:B------:R-:W-:-:S13]  /*14120*/  ISETP.NE.AND P5, PT, R2, 0x3, PT ;  /* 0x000000030200780c */ /* 0x000fda0003fa5270 */
[----:B------:R-:W-:Y:S05]  /*14130*/  @!P5 BRA `(.L_x_11218) ;  /* 0x000000000004d947 */ /* 0x000fea0003800000 */
[----:B------:R-:W-:Y:S01]  /*14140*/  BPT.TRAP 0x1 ;  /* 0x000000040000795c */ /* 0x000fe20000300000 */
.L_x_11218:
[----:B------:R-:W2:Y:S01]  /*14150*/  LDL R2, [R1+0x10] ;  /* 0x0000100001027983 */ /* 0x000ea20000100800 */
[----:B------:R1:W-:Y:S01]  /*14160*/  SYNCS.ARRIVE.TRANS64.A1T0 RZ, [R5+URZ+0x2d850], RZ ;  /* 0x02d850ff05ff79a7 */ /* 0x0003e2000810003f */
[C---:B------:R-:W-:Y:S02]  /*14170*/  VIADD R0, R26.reuse, 0xffffffff ;  /* 0xffffffff1a007836 */ /* 0x040fe40000000000 */
[----:B------:R1:W-:Y:S01]  /*14180*/  STL [R1], R26 ;  /* 0x0000001a01007387 */ /* 0x0003e20000100800 */
[----:B------:R-:W-:Y:S02]  /*14190*/  IMAD.MOV.U32 R20, RZ, RZ, R29 ;  /* 0x000000ffff147224 */ /* 0x000fe400078e001d */
[----:B------:R-:W-:Y:S01]  /*141a0*/  IMAD.MOV.U32 R10, RZ, RZ, R25 ;  /* 0x000000ffff0a7224 */ /* 0x000fe200078e0019 */
[----:B--2---:R-:W-:-:S13]  /*141b0*/  ISETP.GT.AND P0, PT, R26, R2, PT ;  /* 0x000000021a00720c */ /* 0x004fda0003f04270 */
[----:B-1----:R-:W-:Y:S05]  /*141c0*/  @P0 BRA `(.L_x_11219) ;  /* 0xfffffff000400947 */ /* 0x002fea000383ffff */
.L_x_11206:
[----:B------:R-:W-:Y:S05]  /*141d0*/  BSYNC B0 ;  /* 0x0000000000007941 */ /* 0x000fea0003800000 */
.L_x_11205:
[----:B------:R-:W1:Y:S01]  /*141e0*/  S2R R2, SR_TID.X ;  /* 0x0000000000027919 */ /* 0x000e620000002100 */
[----:B------:R-:W-:Y:S01]  /*141f0*/  BSSY B0, `(.L_x_11220) ;  /* 0x0000010000007945 */ /* 0x000fe20003800000 */
        /* <DEDUP_REMOVED lines=15> */
.L_x_11221:
[----:B------:R-:W-:Y:S05]  /*142f0*/  BSYNC B0 ;  /* 0x0000000000007941 */ /* 0x000fea0003800000 */
.L_x_11220:
[----:B------:R-:W-:-:S05]  /*14300*/  IMAD.U32 R0, RZ, RZ, UR36 ;  /* 0x00000024ff007e24 */ /* 0x000fca000f8e00ff */
[----:B------:R-:W-:-:S13]  /*14310*/  ISETP.NE.AND P0, PT, R0, 0x3, PT ;  /* 0x000000030000780c */ /* 0x000fda0003f05270 */
[----:B------:R-:W-:Y:S05]  /*14320*/  @!P0 BRA `(.L_x_11222) ;  /* 0x0000000000048947 */ /* 0x000fea0003800000 */
[----:B------:R-:W-:Y:S01]  /*14330*/  BPT.TRAP 0x1 ;  /* 0x000000040000795c */ /* 0x000fe20000300000 */
.L_x_11222:
[----:B------:R-:W2:Y:S01]  /*14340*/  LDL.LU R2, [R1+0xc] ;  /* 0x00000c0001027983 */ /* 0x000ea20000300800 */
[----:B------:R-:W-:Y:S01]  /*14350*/  IMAD R0, R25, 0x8, R22 ;  /* 0x0000000819007824 */ /* 0x000fe200078e0216 */
[----:B------:R-:W-:Y:S01]  /*14360*/  SHF.L.U32 R3, R29, 0x1f, RZ ;  /* 0x0000001f1d037819 */ /* 0x000fe200000006ff */
[----:B------:R-:W-:Y:S03]  /*14370*/  BSSY B0, `(.L_x_11223) ;  /* 0x0000004000007945 */ /* 0x000fe60003800000 */
[----:B------:R-:W1:Y:S01]  /*14380*/  SYNCS.PHASECHK.TRANS64.TRYWAIT P0, [R0+URZ+0x2d860], R3 ;  /* 0x02d86003000075a7 */ /* 0x000e62000800017f */
[----:B--2---:R-:W-:Y:S01]  /*14390*/  IMAD R6, R26, -0x80, R2 ;  /* 0xffffff801a067824 */ /* 0x004fe200078e0202 */
[----:B-1----:R-:W-:Y:S06]  /*143a0*/  @!P0 BRA `(.L_x_11224) ;  /* 0x0000003000c48947 */ /* 0x002fec0003800000 */
.L_x_11306:
[----:B------:R-:W-:Y:S05]  /*143b0*/  BSYNC B0 ;  /* 0x0000000000007941 */ /* 0x000fea0003800000 */
.L_x_11223:
        /* <DEDUP_REMOVED lines=15> */
[----:B------:R-:W-:Y:S01]  /*144b0*/  IMAD R4, R4, 0x2, R22 ;  /* 0x0000000204047824 */ /* 0x000fe200078e0216 */
        /* <DEDUP_REMOVED lines=40> */
.L_x_11316:
        /* <DEDUP_REMOVED lines=13> */
.L_x_11226:
        /* <DEDUP_REMOVED lines=11> */
.L_x_11227:
[----:B------:R-:W-:Y:S01]  /*148c0*/  VIADD R25, R25, 0x1 ;  /* 0x0000000119197836 */ /* 0x000fe20000000000 */
[----:B------:R0:W-:Y:S04]  /*148d0*/  SYNCS.ARRIVE.TRANS64.A1T0 RZ, [R0+URZ+0x2d850], RZ ;  /* 0x02d850ff00ff79a7 */ /* 0x0001e8000810003f */
[----:B------:R-:W-:-:S04]  /*148e0*/  ISETP.NE.AND P0, PT, R25, 0x2, PT ;  /* 0x000000021900780c */ /* 0x000fc80003f05270 */
[----:B0-----:R-:W-:Y:S02]  /*148f0*/  SEL R0, RZ, 0x1, P0 ;  /* 0x00000001ff007807 */ /* 0x001fe40000000000 */
[----:B------:R-:W-:Y:S02]  /*14900*/  SEL R25, R25, RZ, P0 ;  /* 0x000000ff19197207 */ /* 0x000fe40000000000 */
[----:B------:R-:W-:-:S07]  /*14910*/  LOP3.LUT R29, R29, R0, RZ, 0x3c, !PT ;  /* 0x000000001d1d7212 */ /* 0x000fce00078e3cff */
.L_x_11186:
[----:B------:R-:W-:Y:S05]  /*14920*/  BSYNC B7 ;  /* 0x0000000000077941 */ /* 0x000fea0003800000 */
.L_x_11184:
        /* <DEDUP_REMOVED lines=11> */
.L_x_11228:
        /* <DEDUP_REMOVED lines=10> */
[----:B------:R1:W2:Y:S01]  /*14a80*/  @!P1 LDG.E R3, desc[UR54][R2.64] ;  /* 0x0000003602039981 */ /* 0x0002a2000c1e1900 */
[C---:B------:R-:W-:Y:S02]  /*14a90*/  ISETP.GE.U32.AND P2, PT, R7.reuse, 0x2, PT ;  /* 0x000000020700780c */ /* 0x040fe40003f46070 */
[C---:B------:R-:W-:Y:S01]  /*14aa0*/  ISETP.GE.U32.AND P3, PT, R7.reuse, 0x4, PT ;  /* 0x000000040700780c */ /* 0x040fe20003f66070 */
[----:B------:R-:W-:Y:S01]  /*14ab0*/  SHFL.IDX PT, R0, R16, RZ, 0x1f ;  /* 0x00001fff10007589 */ /* 0x000fe200000e0000 */
[C---:B------:R-:W-:Y:S02]  /*14ac0*/  ISETP.GE.U32.AND P4, PT, R7.reuse, 0x8, PT ;  /* 0x000000080700780c */ /* 0x040fe40003f86070 */
[C---:B------:R-:W-:Y:S01]  /*14ad0*/  ISETP.GE.U32.AND P5, PT, R7.reuse, 0x10, PT ;  /* 0x000000100700780c */ /* 0x040fe20003fa6070 */
[----:B------:R-:W-:Y:S01]  /*14ae0*/  SHFL.IDX PT, R16, R16, 0x1, 0x1f ;  /* 0x00201f0010107f89 */ /* 0x000fe200000e0000 */
[----:B-1----:R-:W-:Y:S02]  /*14af0*/  IMAD.MOV.U32 R2, RZ, RZ, RZ ;  /* 0x000000ffff027224 */ /* 0x002fe400078e00ff */
        /* <DEDUP_REMOVED lines=18> */
.L_x_11326:
[----:B------:R-:W-:Y:S02]  /*14c20*/  ULDC UR4, c[0x0][0xc38] ;  /* 0x00030e0000047ab9 */ /* 0x000fe40000000800 */
[----:B------:R-:W-:-:S04]  /*14c30*/  IMAD.U32 R4, RZ, RZ, UR4 ;  /* 0x00000004ff047e24 */ /* 0x000fc8000f8e00ff */
[----:B--2---:R-:W-:-:S04]  /*14c40*/  IMAD R5, R14, R4, RZ ;  /* 0x000000040e057224 */ /* 0x004fc800078e02ff */
[----:B------:R-:W-:-:S05]  /*14c50*/  IMAD.IADD R16, R16, 0x1, R5 ;  /* 0x0000000110107824 */ /* 0x000fca00078e0205 */
[----:B------:R-:W-:-:S13]  /*14c60*/  ISETP.GT.AND P6, PT, R16, R0, PT ;  /* 0x000000001000720c */ /* 0x000fda0003fc4270 */
[----:B------:R-:W-:Y:S05]  /*14c70*/  @P6 BRA `(.L_x_11231) ;  /* 0x00000000009c6947 */ /* 0x000fea0003800000 */
.L_x_11236:
[----:B------:R-:W2:Y:S01]  /*14c80*/  LDC R4, c[0x0][0xc3c] ;  /* 0x00030f00ff047b82 */ /* 0x000ea20000000800 */
[----:B------:R-:W-:-:S05]  /*14c90*/  VIADD R19, R19, 0x1f ;  /* 0x0000001f13137836 */ /* 0x000fca0000000000 */
[----:B--2---:R-:W-:-:S13]  /*14ca0*/  ISETP.GE.AND P6, PT, R19, R4, PT ;  /* 0x000000041300720c */ /* 0x004fda0003fc6270 */
[----:B------:R-:W-:Y:S05]  /*14cb0*/  @P6 BRA `(.L_x_11232) ;  /* 0x0000000400d06947 */ /* 0x000fea0003800000 */
[----:B------:R-:W2:Y:S01]  /*14cc0*/  S2R R2, SR_TID.X ;  /* 0x0000000000027919 */ /* 0x000ea20000002100 */
[----:B------:R-:W-:Y:S01]  /*14cd0*/  BSSY B0, `(.L_x_11233) ;  /* 0x0000009000007945 */ /* 0x000fe20003800000 */
[----:B--2---:R-:W-:-:S05]  /*14ce0*/  LOP3.LUT R2, R2, 0x1f, RZ, 0xc0, !PT ;  /* 0x0000001f02027812 */ /* 0x004fca00078ec0ff */
[----:B------:R-:W-:Y:S02]  /*14cf0*/  IMAD.IADD R5, R19, 0x1, R2 ;  /* 0x0000000113057824 */ /* 0x000fe400078e0202 */
[----:B------:R-:W-:-:S03]  /*14d00*/  IMAD.MOV.U32 R2, RZ, RZ, RZ ;  /* 0x000000ffff027224 */ /* 0x000fc600078e00ff */
[----:B------:R-:W-:-:S13]  /*14d10*/  ISETP.GE.OR P6, PT, R5, R4, !P0 ;  /* 0x000000040500720c */ /* 0x000fda00047c6670 */
[----:B------:R-:W-:Y:S05]  /*14d20*/  @P6 BRA `(.L_x_11234) ;  /* 0x00000000000c6947 */ /* 0x000fea0003800000 */
[----:B-1----:R-:W1:Y:S02]  /*14d30*/  LDC.64 R2, c[0x0][0xc80] ;  /* 0x00032000ff027b82 */ /* 0x002e640000000a00 */
[----:B-1----:R-:W-:-:S06]  /*14d40*/  IMAD.WIDE R2, R5, 0x4, R2 ;  /* 0x0000000405027825 */ /* 0x002fcc00078e0202 */
[----:B------:R2:W5:Y:S02]  /*14d50*/  LDG.E R2, desc[UR54][R2.64] ;  /* 0x0000003602027981 */ /* 0x000564000c1e1900 */
.L_x_11234:
[----:B------:R-:W-:Y:S05]  /*14d60*/  BSYNC B0 ;  /* 0x0000000000007941 */ /* 0x000fea0003800000 */
.L_x_11233:
[----:B------:R-:W-:-:S03]  /*14d70*/  UMOV UR4, 0xffffffff ;  /* 0xffffffff00047882 */ /* 0x000fc60000000000 */
[----:B------:R-:W-:Y:S05]  /*14d80*/  BRA.DIV UR4, `(.L_x_11235) ;  /* 0x0000003204f47947 */ /* 0x000fea000b800000 */
[----:B-----5:R-:W3:Y:S02]  /*14d90*/  SHFL.UP PT, R14, R2, 0x1, RZ ;  /* 0x04200000020e7989 */ /* 0x020ee400000e00ff */
[----:B---3--:R-:W-:-:S05]  /*14da0*/  SEL R13, R14, RZ, P1 ;  /* 0x000000ff0e0d7207 */ /* 0x008fca0000800000 */
[----:B------:R-:W-:-:S05]  /*14db0*/  IMAD.IADD R13, R2, 0x1, R13 ;  /* 0x00000001020d7824 */ /* 0x000fca00078e020d */
[----:B------:R-:W3:Y:S02]  /*14dc0*/  SHFL.UP PT, R14, R13, 0x2, RZ ;  /* 0x044000000d0e7989 */ /* 0x000ee400000e00ff */
[----:B---3--:R-:W-:-:S05]  /*14dd0*/  SEL R14, R14, RZ, P2 ;  /* 0x000000ff0e0e7207 */ /* 0x008fca0001000000 */
[----:B-12---:R-:W-:-:S05]  /*14de0*/  IMAD.IADD R3, R13, 0x1, R14 ;  /* 0x000000010d037824 */ /* 0x006fca00078e020e */
        /* <DEDUP_REMOVED lines=10> */
.L_x_11334:
[----:B------:R-:W-:Y:S02]  /*14e90*/  ULDC UR4, c[0x0][0xc38] ;  /* 0x00030e0000047ab9 */ /* 0x000fe40000000800 */
[----:B------:R-:W-:-:S04]  /*14ea0*/  IMAD.U32 R4, RZ, RZ, UR4 ;  /* 0x00000004ff047e24 */ /* 0x000fc8000f8e00ff */
[----:B--2---:R-:W-:-:S04]  /*14eb0*/  IMAD R5, R14, R4, RZ ;  /* 0x000000040e057224 */ /* 0x004fc800078e02ff */
[----:B------:R-:W-:-:S05]  /*14ec0*/  IMAD.IADD R16, R5, 0x1, R16 ;  /* 0x0000000105107824 */ /* 0x000fca00078e0210 */
[----:B------:R-:W-:-:S13]  /*14ed0*/  ISETP.GT.AND P6, PT, R16, R0, PT ;  /* 0x000000001000720c */ /* 0x000fda0003fc4270 */
[----:B------:R-:W-:Y:S05]  /*14ee0*/  @!P6 BRA `(.L_x_11236) ;  /* 0xfffffffc0064e947 */ /* 0x000fea000383ffff */
.L_x_11231:
        /* <DEDUP_REMOVED lines=8> */
.L_x_11338:
[----:B------:R-:W-:Y:S01]  /*14f70*/  ISETP.NE.AND P0, PT, R6, RZ, PT ;  /* 0x000000ff0600720c */ /* 0x000fe20003f05270 */
[----:B------:R-:W-:-:S12]  /*14f80*/  IMAD.MOV.U32 R6, RZ, RZ, RZ ;  /* 0x000000ffff067224 */ /* 0x000fd800078e00ff */
[----:B------:R-:W-:Y:S05]  /*14f90*/  @!P0 BRA `(.L_x_11238) ;  /* 0x0000000000108947 */ /* 0x000fea0003800000 */
[----:B------:R-:W-:Y:S01]  /*14fa0*/  UMOV UR4, 0xffffffff ;  /* 0xffffffff00047882 */ /* 0x000fe20000000000 */
[----:B------:R-:W-:Y:S02]  /*14fb0*/  VIADD R12, R5, 0xffffffff ;  /* 0xffffffff050c7836 */ /* 0x000fe40000000000 */
[----:B------:R-:W-:Y:S05]  /*14fc0*/  BRA.DIV UR4, `(.L_x_11239) ;  /* 0x0000003604687947 */ /* 0x000fea000b800000 */
[----:B------:R4:W0:Y:S02]  /*14fd0*/  SHFL.IDX PT, R6, R3, R12, 0x1f ;  /* 0x00001f0c03067589 */ /* 0x00082400000e0000 */
.L_x_11238:
[----:B-12-4-:R-:W1:Y:S01]  /*14fe0*/  LDC.64 R2, c[0x0][0xc90] ;  /* 0x00032400ff027b82 */ /* 0x016e620000000a00 */
[----:B------:R-:W-:-:S04]  /*14ff0*/  IMAD.IADD R19, R5, 0x1, R19 ;  /* 0x0000000105137824 */ /* 0x000fc800078e0213 */
[----:B-1----:R-:W-:-:S05]  /*15000*/  IMAD.WIDE R2, R19, 0x4, R2 ;  /* 0x0000000413027825 */ /* 0x002fca00078e0202 */
[----:B------:R1:W3:Y:S01]  /*15010*/  LDG.E R7, desc[UR54][R2.64] ;  /* 0x0000003602077981 */ /* 0x0002e2000c1e1900 */
[----:B0-----:R-:W-:-:S04]  /*15020*/  IMAD R16, R6, R4, R16 ;  /* 0x0000000406107224 */ /* 0x001fc800078e0210 */
[----:B------:R-:W-:Y:S02]  /*15030*/  IMAD.IADD R0, R0, 0x1, -R16 ;  /* 0x0000000100007824 */ /* 0x000fe400078e0a10 */
[----:B-1----:R-:W-:Y:S02]  /*15040*/  IMAD.MOV.U32 R2, RZ, RZ, RZ ;  /* 0x000000ffff027224 */ /* 0x002fe400078e00ff */
[----:B---3--:R-:W-:-:S05]  /*15050*/  IMAD R5, R17, R7, RZ ;  /* 0x0000000711057224 */ /* 0x008fca00078e02ff */
        /* <DEDUP_REMOVED lines=47> */
[C---:B------:R-:W-:Y:S01]  /*15350*/  LOP3.LUT R0, R5.reuse, R4, RZ, 0x3c, !PT ;  /* 0x0000000405007212 */ /* 0x040fe200078e3cff */
[----:B------:R-:W-:-:S03]  /*15360*/  IMAD.IADD R5, R5, 0x1, R6 ;  /* 0x0000000105057824 */ /* 0x000fc600078e0206 */
[----:B------:R-:W-:-:S07]  /*15370*/  ISETP.GE.AND P2, PT, R0, RZ, PT ;  /* 0x000000ff0000720c */ /* 0x000fce0003f46270 */
[----:B------:R-:W-:-:S06]  /*15380*/  @P0 VIADD R2, R2, 0x1 ;  /* 0x0000000102020836 */ /* 0x000fcc0000000000 */
[----:B------:R-:W-:Y:S01]  /*15390*/  @!P2 IMAD.MOV R2, RZ, RZ, -R2 ;  /* 0x000000ffff02a224 */ /* 0x000fe200078e0a02 */
[----:B------:R-:W-:Y:S01]  /*153a0*/  @!P1 LOP3.LUT R2, RZ, R4, RZ, 0x33, !PT ;  /* 0x00000004ff029212 */ /* 0x000fe200078e33ff */
[----:B------:R-:W-:-:S04]  /*153b0*/  IMAD.MOV R4, RZ, RZ, -R4 ;  /* 0x000000ffff047224 */ /* 0x000fc800078e0a04 */
[----:B------:R-:W-:Y:S01]  /*153c0*/  IMAD R18, R2, R4, R5 ;  /* 0x0000000402127224 */ /* 0x000fe200078e0205 */
[----:B------:R-:W-:-:S05]  /*153d0*/  LOP3.LUT R2, RZ, R2, RZ, 0x33, !PT ;  /* 0x00000002ff027212 */ /* 0x000fca00078e33ff */
[----:B------:R-:W-:Y:S01]  /*153e0*/  IMAD.IADD R17, R17, 0x1, R2 ;  /* 0x0000000111117824 */ /* 0x000fe200078e0202 */
[----:B------:R-:W-:Y:S06]  /*153f0*/  BRA `(.L_x_11240) ;  /* 0x00000000001c7947 */ /* 0x000fec0003800000 */
.L_x_11232:
[----:B------:R-:W-:Y:S01]  /*15400*/  UMOV UR4, URZ ;  /* 0x0000003f00047c82 */ /* 0x000fe20008000000 */
[----:B------:R-:W-:Y:S01]  /*15410*/  UMOV UR5, URZ ;  /* 0x0000003f00057c82 */ /* 0x000fe20008000000 */
[----:B------:R-:W-:Y:S01]  /*15420*/  ULDC UR6, c[0x0][0xc3c] ;  /* 0x00030f0000067ab9 */ /* 0x000fe20000000800 */
[----:B------:R-:W-:Y:S02]  /*15430*/  IMAD.MOV.U32 R16, RZ, RZ, R0 ;  /* 0x000000ffff107224 */ /* 0x000fe400078e0000 */
[----:B------:R-:W-:Y:S02]  /*15440*/  IMAD.U32 R17, RZ, RZ, UR4 ;  /* 0x00000004ff117e24 */ /* 0x000fe4000f8e00ff */
[----:B------:R-:W-:Y:S02]  /*15450*/  IMAD.U32 R18, RZ, RZ, UR5 ;  /* 0x00000005ff127e24 */ /* 0x000fe4000f8e00ff */
[----:B------:R-:W-:-:S07]  /*15460*/  IMAD.U32 R19, RZ, RZ, UR6 ;  /* 0x00000006ff137e24 */ /* 0x000fce000f8e00ff */
.L_x_11240:
[----:B------:R-:W2:Y:S01]  /*15470*/  S2R R0, SR_TID.X ;  /* 0x0000000000007919 */ /* 0x000ea20000002100 */
[----:B------:R-:W-:Y:S05]  /*15480*/  WARPSYNC.ALL ;  /* 0x0000000000007948 */ /* 0x000fea0003800000 */
[----:B------:R-:W-:Y:S01]  /*15490*/  BAR.SYNC.DEFER_BLOCKING 0x4, 0x200 ;  /* 0x0108000000007b1d */ /* 0x000fe20000010000 */
[----:B--2---:R-:W-:-:S04]  /*154a0*/  LOP3.LUT R0, R0, 0x1f, RZ, 0xc0, !PT ;  /* 0x0000001f00007812 */ /* 0x004fc800078ec0ff */
[----:B------:R-:W-:-:S13]  /*154b0*/  ISETP.NE.AND P0, PT, R0, RZ, PT ;  /* 0x000000ff0000720c */ /* 0x000fda0003f05270 */
[----:B-1----:R-:W1:Y:S01]  /*154c0*/  @!P0 S2R R3, SR_CgaCtaId ;  /* 0x0000000000038919 */ /* 0x002e620000008800 */
[----:B------:R-:W-:-:S04]  /*154d0*/  @!P0 MOV R0, 0x400 ;  /* 0x0000040000008802 */ /* 0x000fc80000000f00 */
[----:B-1----:R-:W-:-:S05]  /*154e0*/  @!P0 LEA R22, R3, R0, 0x18 ;  /* 0x0000000003168211 */ /* 0x002fca00078ec0ff */
[----:B------:R3:W-:Y:S01]  /*154f0*/  @!P0 STS.128 [R22+0x2d8d0], R16 ;  /* 0x02d8d01016008388 */ /* 0x0007e20000000c00 */
[----:B------:R-:W-:Y:S06]  /*15500*/  BAR.ARV 0x5, 0x200 ;  /* 0x0148000000007b1d */ /* 0x000fec0000002000 */
.L_x_11229:
[----:B------:R-:W-:Y:S02]  /*15510*/  ULDC UR4, c[0x0][0xc3c] ;  /* 0x00030f0000047ab9 */ /* 0x000fe40000000800 */
[----:B--2---:R-:W-:-:S13]  /*15520*/  ISETP.GE.AND P0, PT, R19, UR4, PT ;  /* 0x0000000413007c0c */ /* 0x004fda000bf06270 */
[----:B------:R-:W-:Y:S05]  /*15530*/  @!P0 BRA `(.L_x_11241) ;  /* 0xffffffb4008c8947 */ /* 0x000fea000383ffff */
[----:B------:R-:W-:Y:S05]  /*15540*/  BSYNC B8 ;  /* 0x0000000000087941 */ /* 0x000fea0003800000 */
.L_x_11172:
        /* <DEDUP_REMOVED lines=12> */
.L_x_11341:
[----:B------:R-:W-:Y:S05]  /*15610*/  BSYNC B0 ;  /* 0x0000000000007941 */ /* 0x000fea0003800000 */
.L_x_11242:
[----:B------:R-:W-:-:S03]  /*15620*/  UMOV UR4, 0xffffffff ;  /* 0xffffffff00047882 */ /* 0x000fc60000000000 */
[----:B------:R-:W-:Y:S05]  /*15630*/  BRA.DIV UR4, `(.L_x_11244) ;  /* 0x0000003204087947 */ /* 0x000fea000b800000 */
[----:B-1----:R-:W1:Y:S02]  /*15640*/  S2R R0, SR_TID.X ;  /* 0x0000000000007919 */ /* 0x002e640000002100 */
[----:B-1----:R-:W-:-:S04]  /*15650*/  SHF.R.U32.HI R0, RZ, 0x5, R0 ;  /* 0x00000005ff007819 */ /* 0x002fc80000011600 */
[----:B------:R-:W-:-:S05]  /*15660*/  LOP3.LUT R0, R0, 0x3, RZ, 0xc0, !PT ;  /* 0x0000000300007812 */ /* 0x000fca00078ec0ff */
[----:B------:R1:W2:Y:S02]  /*15670*/  SHFL.IDX PT, R14, R0, RZ, 0x1f ;  /* 0x00001fff000e7589 */ /* 0x0002a400000e0000 */
.L_x_11344:
[----:B--2---:R-:W-:Y:S01]  /*15680*/  ISETP.NE.AND P0, PT, R14, RZ, PT ;  /* 0x000000ff0e00720c */ /* 0x004fe20003f05270 */
[----:B------:R-:W-:-:S12]  /*15690*/  BSSY B0, `(.L_x_11245) ;  /* 0x0000024000007945 */ /* 0x000fd80003800000 */
[----:B------:R-:W-:Y:S05]  /*156a0*/  @P0 BRA `(.L_x_11246) ;  /* 0x0000000000880947 */ /* 0x000fea0003800000 */
[----:B------:R-:W-:-:S03]  /*156b0*/  UMOV UR4, 0xffffffff ;  /* 0xffffffff00047882 */ /* 0x000fc60000000000 */
[----:B------:R-:W-:Y:S05]  /*156c0*/  BRA.DIV UR4, `(.L_x_11247) ;  /* 0x0000003204187947 */ /* 0x000fea000b800000 */
[----:B------:R-:W-:-:S13]  /*156d0*/  ELECT P6, URZ, PT ;  /* 0x00000000003f782f */ /* 0x000fda00038c0000 */
.L_x_11347:
[----:B------:R-:W-:Y:S05]  /*156e0*/  @!P6 BRA `(.L_x_11246) ;  /* 0x000000000078e947 */ /* 0x000fea0003800000 */
[----:B------:R-:W-:-:S06]  /*156f0*/  ULOP3.LUT UR4, UR43, 0x2, URZ, 0xfc, !UPT ;  /* 0x000000022b047892 */ /* 0x000fcc000f8efc3f */
[----:B-1----:R-:W-:-:S05]  /*15700*/  IMAD.U32 R0, RZ, RZ, UR4 ;  /* 0x00000004ff007e24 */ /* 0x002fca000f8e00ff */
[----:B------:R-:W-:-:S13]  /*15710*/  ISETP.NE.AND P0, PT, R0, 0x3, PT ;  /* 0x000000030000780c */ /* 0x000fda0003f05270 */
[----:B------:R-:W-:Y:S05]  /*15720*/  @!P0 BRA `(.L_x_11248) ;  /* 0x0000000000048947 */ /* 0x000fea0003800000 */
[----:B------:R-:W-:Y:S01]  /*15730*/  BPT.TRAP 0x1 ;  /* 0x000000040000795c */ /* 0x000fe20000300000 */
.L_x_11248:
[----:B------:R-:W-:Y:S01]  /*15740*/  IMAD R3, R25, 0x8, R5 ;  /* 0x0000000819037824 */ /* 0x000fe200078e0205 */
[----:B------:R-:W-:Y:S01]  /*15750*/  SHF.L.U32 R2, R29, 0x1f, RZ ;  /* 0x0000001f1d027819 */ /* 0x000fe200000006ff */
[----:B------:R-:W-:-:S03]  /*15760*/  VIADD R25, R25, 0x1 ;  /* 0x0000000119197836 */ /* 0x000fc60000000000 */
[----:B------:R-:W1:Y:S02]  /*15770*/  SYNCS.PHASECHK.TRANS64.TRYWAIT P1, [R3+URZ+0x2d840], R2 ;  /* 0x02d84002030075a7 */ /* 0x000e64000802017f */
[----:B------:R-:W-:-:S04]  /*15780*/  ISETP.NE.AND P2, PT, R25, 0x2, PT ;  /* 0x000000021900780c */ /* 0x000fc80003f45270 */
[----:B------:R-:W-:Y:S01]  /*15790*/  SEL R0, RZ, 0x1, P2 ;  /* 0x00000001ff007807 */ /* 0x000fe20001000000 */
[----:B-1----:R-:W-:Y:S08]  /*157a0*/  @!P1 BRA `(.L_x_11249) ;  /* 0x0000003000009947 */ /* 0x002ff00003800000 */
.L_x_11348:
[----:B------:R-:W-:Y:S02]  /*157b0*/  SEL R25, R25, RZ, P2 ;  /* 0x000000ff19197207 */ /* 0x000fe40001000000 */
[----:B------:R-:W-:Y:S01]  /*157c0*/  LOP3.LUT R0, R29, R0, RZ, 0x3c, !PT ;  /* 0x000000001d007212 */ /* 0x000fe200078e3cff */
[----:B------:R-:W-:Y:S06]  /*157d0*/  @!P0 BRA `(.L_x_11250) ;  /* 0x0000000000048947 */ /* 0x000fec0003800000 */
[----:B------:R-:W-:Y:S01]  /*157e0*/  BPT.TRAP 0x1 ;  /* 0x000000040000795c */ /* 0x000fe20000300000 */
.L_x_11250:
[----:B------:R-:W-:Y:S01]  /*157f0*/  IMAD R25, R25, 0x8, R5 ;  /* 0x0000000819197824 */ /* 0x000fe200078e0205 */
[----:B------:R-:W-:-:S04]  /*15800*/  SHF.L.U32 R0, R0, 0x1f, RZ ;  /* 0x0000001f00007819 */ /* 0x000fc800000006ff */
[----:B------:R-:W2:Y:S02]  /*15810*/  SYNCS.PHASECHK.TRANS64.TRYWAIT P1, [R25+URZ+0x2d840], R0 ;  /* 0x02d84000190075a7 */ /* 0x000ea4000802017f */
[----:B--2---:R-:W-:Y:S05]  /*15820*/  @!P1 BRA `(.L_x_11251) ;  /* 0x0000002c00f49947 */ /* 0x004fea0003800000 */
.L_x_11349:
[----:B------:R-:W-:Y:S05]  /*15830*/  @!P0 BRA `(.L_x_11252) ;  /* 0x0000000000048947 */ /* 0x000fea0003800000 */
[----:B------:R-:W-:Y:S01]  /*15840*/  BPT.TRAP 0x1 ;  /* 0x000000040000795c */ /* 0x000fe20000300000 */
.L_x_11252:
[----:B------:R-:W4:Y:S02]  /*15850*/  SYNCS.PHASECHK.TRANS64.TRYWAIT P1, [R3+URZ+0x2d860], R2 ;  /* 0x02d86002030075a7 */ /* 0x000f24000802017f */
[----:B----4-:R-:W-:Y:S05]  /*15860*/  @!P1 BRA `(.L_x_11253) ;  /* 0x0000002c00f89947 */ /* 0x010fea0003800000 */
.L_x_11350:
[----:B------:R-:W-:Y:S05]  /*15870*/  @!P0 BRA `(.L_x_11254) ;  /* 0x0000000000048947 */ /* 0x000fea0003800000 */
[----:B------:R-:W-:Y:S01]  /*15880*/  BPT.TRAP 0x1 ;  /* 0x000000040000795c */ /* 0x000fe20000300000 */
.L_x_11254:
[----:B------:R0:W0:Y:S02]  /*15890*/  SYNCS.PHASECHK.TRANS64.TRYWAIT P0, [R25+URZ+0x2d860], R0 ;  /* 0x02d86000190075a7 */ /* 0x000024000800017f */
[----:B0-----:R-:W-:Y:S05]  /*158a0*/  @!P0 NANOSLEEP.SYNCS 0x989680 ;  /* 0x009896800000895d */ /* 0x001fea0003900000 */
[----:B------:R-:W0:Y:S02]  /*158b0*/  @!P0 SYNCS.PHASECHK.TRANS64 P0, [R25+URZ+0x2d860], R0 ;  /* 0x02d86000190085a7 */ /* 0x000e24000800007f */
[----:B0-----:R-:W-:Y:S05]  /*158c0*/  @!P0 BRA `(.L_x_11254) ;  /* 0xfffffffc00f08947 */ /* 0x001fea000383ffff */
.L_x_11246:
[----:B------:R-:W-:Y:S05]  /*158d0*/  BSYNC B0 ;  /* 0x0000000000007941 */ /* 0x000fea0003800000 */
.L_x_11245:
[----:B------:R-:W-:Y:S05]  /*158e0*/  EXIT ;  /* 0x000000000000794d */ /* 0x000fea0003800000 */
.L_x_11074:
[----:B0-----:R-:W-:-:S04]  /*158f0*/  IMAD.U32 R3, RZ, RZ, UR41 ;  /* 0x00000029ff037e24 */ /* 0x001fc8000f8e00ff */
[----:B------:R0:W1:Y:S03]  /*15900*/  SYNCS.PHASECHK.TRANS64.TRYWAIT P1, [R3+URZ+0x2d800], R0 ;  /* 0x02d80000030075a7 */ /* 0x000066000802017f */
[----:B-1----:R-:W-:Y:S05]  /*15910*/  @!P1 NANOSLEEP.SYNCS 0x989680 ;  /* 0x009896800000995d */ /* 0x002fea0003900000 */
[----:B------:R-:W1:Y:S02]  /*15920*/  @!P1 SYNCS.PHASECHK.TRANS64 P1, [R3+URZ+0x2d800], R0 ;  /* 0x02d80000030095a7 */ /* 0x000e64000802007f */
[----:B-1----:R-:W-:Y:S05]  /*15930*/  @!P1 BRA `(.L_x_11074) ;  /* 0xfffffffc00ec9947 */ /* 0x002fea000383ffff */
[----:B------:R-:W-:Y:S05]  /*15940*/  BRA `(.L_x_11255) ;  /* 0xfffffec000bc7947 */ /* 0x000fea000383ffff */
.L_x_11078:
[----:B-1----:R1:W2:Y:S02]  /*15950*/  SYNCS.PHASECHK.TRANS64.TRYWAIT P1, [R3+URZ+0x2d830], R0 ;  /* 0x02d83000030075a7 */ /* 0x0022a4000802017f */
[----:B--2---:R-:W-:Y:S05]  /*15960*/  @!P1 NANOSLEEP.SYNCS 0x989680 ;  /* 0x009896800000995d */ /* 0x004fea0003900000 */
[----:B------:R-:W2:Y:S02]  /*15970*/  @!P1 SYNCS.PHASECHK.TRANS64 P1, [R3+URZ+0x2d830], R0 ;  /* 0x02d83000030095a7 */ /* 0x000ea4000802007f */
[----:B--2---:R-:W-:Y:S05]  /*15980*/  @!P1 BRA `(.L_x_11078) ;  /* 0xfffffffc00f09947 */ /* 0x004fea000383ffff */
[----:B------:R-:W-:Y:S05]  /*15990*/  BRA `(.L_x_11077) ;  /* 0xfffffec000d87947 */ /* 0x000fea000383ffff */
.L_x_11095:
[----:B-1----:R-:W-:-:S04]  /*159a0*/  IMAD.U32 R7, RZ, RZ, UR6 ;  /* 0x00000006ff077e24 */ /* 0x002fc8000f8e00ff */
[----:B------:R1:W3:Y:S03]  /*159b0*/  SYNCS.PHASECHK.TRANS64.TRYWAIT P1, [R7+URZ+0x2d830], R0 ;  /* 0x02d83000070075a7 */ /* 0x0002e6000802017f */
[----:B---3--:R-:W-:Y:S05]  /*159c0*/  @!P1 NANOSLEEP.SYNCS 0x989680 ;  /* 0x009896800000995d */ /* 0x008fea0003900000 */
[----:B------:R-:W3:Y:S02]  /*159d0*/  @!P1 SYNCS.PHASECHK.TRANS64 P1, [R7+URZ+0x2d830], R0 ;  /* 0x02d83000070095a7 */ /* 0x000ee4000802007f */
[----:B---3--:R-:W-:Y:S05]  /*159e0*/  @!P1 BRA `(.L_x_11095) ;  /* 0xfffffffc00ec9947 */ /* 0x008fea000383ffff */
[----:B------:R-:W-:Y:S05]  /*159f0*/  BRA `(.L_x_11092) ;  /* 0xfffffef400e87947 */ /* 0x000fea000383ffff */
.L_x_11099:
[----:B-1----:R-:W-:-:S04]  /*15a00*/  IMAD.U32 R7, RZ, RZ, UR6 ;  /* 0x00000006ff077e24 */ /* 0x002fc8000f8e00ff */
[----:B------:R1:W2:Y:S03]  /*15a10*/  SYNCS.PHASECHK.TRANS64.TRYWAIT P1, [R7+URZ+0x2d850], R0 ;  /* 0x02d85000070075a7 */ /* 0x0002a6000802017f */
[----:B--2---:R-:W-:Y:S05]  /*15a20*/  @!P1 NANOSLEEP.SYNCS 0x989680 ;  /* 0x009896800000995d */ /* 0x004fea0003900000 */
[----:B------:R-:W2:Y:S02]  /*15a30*/  @!P1 SYNCS.PHASECHK.TRANS64 P1, [R7+URZ+0x2d850], R0 ;  /* 0x02d85000070095a7 */ /* 0x000ea4000802007f */
[----:B--2---:R-:W-:Y:S05]  /*15a40*/  @!P1 BRA `(.L_x_11099) ;  /* 0xfffffffc00ec9947 */ /* 0x004fea000383ffff */
[----:B------:R-:W-:Y:S05]  /*15a50*/  BRA `(.L_x_11096) ;  /* 0xfffffef800947947 */ /* 0x000fea000383ffff */
.L_x_11118:
[----:B-1----:R-:W-:-:S04]  /*15a60*/  IMAD.U32 R7, RZ, RZ, UR6 ;  /* 0x00000006ff077e24 */ /* 0x002fc8000f8e00ff */
[----:B------:R1:W2:Y:S03]  /*15a70*/  SYNCS.PHASECHK.TRANS64.TRYWAIT P1, [R7+URZ+0x2d830], R0 ;  /* 0x02d83000070075a7 */ /* 0x0002a6000802017f */
[----:B--2---:R-:W-:Y:S05]  /*15a80*/  @!P1 NANOSLEEP.SYNCS 0x989680 ;  /* 0x009896800000995d */ /* 0x004fea0003900000 */
[----:B------:R-:W2:Y:S02]  /*15a90*/  @!P1 SYNCS.PHASECHK.TRANS64 P1, [R7+URZ+0x2d830], R0 ;  /* 0x02d83000070095a7 */ /* 0x000ea4000802007f */
[----:B--2---:R-:W-:Y:S05]  /*15aa0*/  @!P1 BRA `(.L_x_11118) ;  /* 0xfffffffc00ec9947 */ /* 0x004fea000383ffff */
[----:B------:R-:W-:Y:S05]  /*15ab0*/  BRA `(.L_x_11115) ;  /* 0xffffff2800ec7947 */ /* 0x000fea000383ffff */
.L_x_11122:
[----:B-1----:R-:W-:-:S04]  /*15ac0*/  IMAD.U32 R7, RZ, RZ, UR6 ;  /* 0x00000006ff077e24 */ /* 0x002fc8000f8e00ff */
[----:B------:R1:W2:Y:S03]  /*15ad0*/  SYNCS.PHASECHK.TRANS64.TRYWAIT P1, [R7+URZ+0x2d850], R0 ;  /* 0x02d85000070075a7 */ /* 0x0002a6000802017f */
[----:B--2---:R-:W-:Y:S05]  /*15ae0*/  @!P1 NANOSLEEP.SYNCS 0x989680 ;  /* 0x009896800000995d */ /* 0x004fea0003900000 */
[----:B------:R-:W2:Y:S02]  /*15af0*/  @!P1 SYNCS.PHASECHK.TRANS64 P1, [R7+URZ+0x2d850], R0 ;  /* 0x02d85000070095a7 */ /* 0x000ea4000802007f */
[----:B--2---:R-:W-:Y:S05]  /*15b00*/  @!P1 BRA `(.L_x_11122) ;  /* 0xfffffffc00ec9947 */ /* 0x004fea000383ffff */
[----:B------:R-:W-:Y:S05]  /*15b10*/  BRA `(.L_x_11119) ;  /* 0xffffff2c00987947 */ /* 0x000fea000383ffff */
.L_x_11130:
[----:B-1----:R-:W-:-:S04]  /*15b20*/  IMAD.U32 R7, RZ, RZ, UR6 ;  /* 0x00000006ff077e24 */ /* 0x002fc8000f8e00ff */
[----:B------:R1:W3:Y:S03]  /*15b30*/  SYNCS.PHASECHK.TRANS64.TRYWAIT P1, [R7+URZ+0x2d830], R0 ;  /* 0x02d83000070075a7 */ /* 0x0002e6000802017f */
[----:B---3--:R-:W-:Y:S05]  /*15b40*/  @!P1 NANOSLEEP.SYNCS 0x989680 ;  /* 0x009896800000995d */ /* 0x008fea0003900000 */
[----:B------:R-:W3:Y:S02]  /*15b50*/  @!P1 SYNCS.PHASECHK.TRANS64 P1, [R7+URZ+0x2d830], R0 ;  /* 0x02d83000070095a7 */ /* 0x000ee4000802007f */
[----:B---3--:R-:W-:Y:S05]  /*15b60*/  @!P1 BRA `(.L_x_11130) ;  /* 0xfffffffc00ec9947 */ /* 0x008fea000383ffff */
[----:B------:R-:W-:Y:S05]  /*15b70*/  BRA `(.L_x_11127) ;  /* 0xffffff4c00107947 */ /* 0x000fea000383ffff */
.L_x_11134:
[----:B-1----:R-:W-:-:S04]  /*15b80*/  IMAD.U32 R7, RZ, RZ, UR6 ;  /* 0x00000006ff077e24 */ /* 0x002fc8000f8e00ff */
[----:B------:R1:W2:Y:S03]  /*15b90*/  SYNCS.PHASECHK.TRANS64.TRYWAIT P1, [R7+URZ+0x2d850], R0 ;  /* 0x02d85000070075a7 */ /* 0x0002a6000802017f */
[----:B--2---:R-:W-:Y:S05]  /*15ba0*/  @!P1 NANOSLEEP.SYNCS 0x989680 ;  /* 0x009896800000995d */ /* 0x004fea0003900000 */
[----:B------:R-:W2:Y:S02]  /*15bb0*/  @!P1 SYNCS.PHASECHK.TRANS64 P1, [R7+URZ+0x2d850], R0 ;  /* 0x02d85000070095a7 */ /* 0x000ea4000802007f */
[----:B--2---:R-:W-:Y:S05]  /*15bc0*/  @!P1 BRA `(.L_x_11134) ;  /* 0xfffffffc00ec9947 */ /* 0x004fea000383ffff */
[----:B------:R-:W-:Y:S05]  /*15bd0*/  BRA `(.L_x_11131) ;  /* 0xffffff4c00bc7947 */ /* 0x000fea000383ffff */
.L_x_11149:
[----:B-1----:R-:W-:-:S04]  /*15be0*/  IMAD.U32 R5, RZ, RZ, UR8 ;  /* 0x00000008ff057e24 */ /* 0x002fc8000f8e00ff */
[----:B------:R1:W3:Y:S03]  /*15bf0*/  SYNCS.PHASECHK.TRANS64.TRYWAIT P1, [R5+URZ+0x2d850], R4 ;  /* 0x02d85004050075a7 */ /* 0x0002e6000802017f */
[----:B---3--:R-:W-:Y:S05]  /*15c00*/  @!P1 NANOSLEEP.SYNCS 0x989680 ;  /* 0x009896800000995d */ /* 0x008fea0003900000 */
[----:B------:R-:W3:Y:S02]  /*15c10*/  @!P1 SYNCS.PHASECHK.TRANS64 P1, [R5+URZ+0x2d850], R4 ;  /* 0x02d85004050095a7 */ /* 0x000ee4000802007f */
[----:B---3--:R-:W-:Y:S05]  /*15c20*/  @!P1 BRA `(.L_x_11149) ;  /* 0xfffffffc00ec9947 */ /* 0x008fea000383ffff */
[----:B------:R-:W-:Y:S05]  /*15c30*/  BRA `(.L_x_11148) ;  /* 0xffffff7c00307947 */ /* 0x000fea000383ffff */
.L_x_11192:
        /* <DEDUP_REMOVED lines=11> */
.L_x_11257:
[----:B------:R-:W-:Y:S05]  /*15cf0*/  BSYNC B0 ;  /* 0x0000000000007941 */ /* 0x000fea0003800000 */
.L_x_11256:
[----:B------:R-:W-:Y:S05]  /*15d00*/  BRA `(.L_x_11258) ;  /* 0xffffffbc00dc7947 */ /* 0x000fea000383ffff */
.L_x_11195:
[----:B0-----:R0:W1:Y:S02]  /*15d10*/  SYNCS.PHASECHK.TRANS64.TRYWAIT P0, [R2+URZ+0x2d840], R4 ;  /* 0x02d84004020075a7 */ /* 0x001064000800017f */
[----:B-1----:R-:W-:Y:S05]  /*15d20*/  @!P0 NANOSLEEP.SYNCS 0x989680 ;  /* 0x009896800000895d */ /* 0x002fea0003900000 */
[----:B------:R-:W1:Y:S02]  /*15d30*/  @!P0 SYNCS.PHASECHK.TRANS64 P0, [R2+URZ+0x2d840], R4 ;  /* 0x02d84004020085a7 */ /* 0x000e64000800007f */
[----:B-1----:R-:W-:Y:S05]  /*15d40*/  @!P0 BRA `(.L_x_11195) ;  /* 0xfffffffc00f08947 */ /* 0x002fea000383ffff */
[----:B------:R-:W-:Y:S05]  /*15d50*/  BRA `(.L_x_11259) ;  /* 0xffffffc000487947 */ /* 0x000fea000383ffff */
.L_x_11196:
        /* <DEDUP_REMOVED lines=8> */
.L_x_11261:
[----:B------:R-:W-:Y:S05]  /*15de0*/  BSYNC B0 ;  /* 0x0000000000007941 */ /* 0x000fea0003800000 */
.L_x_11260:
        /* <DEDUP_REMOVED lines=9> */
.L_x_11262:
[----:B------:R-:W-:Y:S02]  /*15e80*/  IMAD.MOV.U32 R13, RZ, RZ, R6 ;  /* 0x000000ffff0d7224 */ /* 0x000fe400078e0006 */
[----:B------:R-:W-:Y:S02]  /*15e90*/  IMAD.MOV.U32 R12, RZ, RZ, 0x1 ;  /* 0x00000001ff0c7424 */ /* 0x000fe400078e00ff */
[----:B------:R-:W-:-:S07]  /*15ea0*/  IMAD.MOV.U32 R5, RZ, RZ, R14 ;  /* 0x000000ffff057224 */ /* 0x000fce00078e000e */
[----:B------:R-:W-:Y:S05]  /*15eb0*/  WARPSYNC.COLLECTIVE R15, `(.L_x_11263) ;  /* 0x000000000f087348 */ /* 0x000fea0003c00000 */
[----:B------:R0:W1:Y:S02]  /*15ec0*/  SHFL.IDX P6, R14, R13, R12, R11 ;  /* 0x0000000c0d0e7389 */ /* 0x00006400000c000b */
[----:B01----:R-:W-:Y:S01]  /*15ed0*/  ENDCOLLECTIVE ;  /* 0x000000000000791b */ /* 0x003fe20003800000 */
.L_x_11263:
        /* <DEDUP_REMOVED lines=17> */
.L_x_11264:
[----:B------:R-:W-:Y:S02]  /*15ff0*/  @P1 IMAD R8, R7, 0x2, R22 ;  /* 0x0000000207081824 */ /* 0x000fe400078e0216 */
[----:B------:R-:W-:Y:S02]  /*16000*/  IMAD.MOV.U32 R13, RZ, RZ, R6 ;  /* 0x000000ffff0d7224 */ /* 0x000fe400078e0006 */
[----:B------:R-:W-:Y:S02]  /*16010*/  IMAD.MOV.U32 R12, RZ, RZ, 0x2 ;  /* 0x00000002ff0c7424 */ /* 0x000fe400078e00ff */
[----:B------:R-:W-:-:S07]  /*16020*/  IMAD.MOV.U32 R5, RZ, RZ, R14 ;  /* 0x000000ffff057224 */ /* 0x000fce00078e000e */
[----:B------:R-:W-:Y:S05]  /*16030*/  WARPSYNC.COLLECTIVE R15, `(.L_x_11265) ;  /* 0x000000000f087348 */ /* 0x000fea0003c00000 */
[----:B------:R0:W1:Y:S02]  /*16040*/  SHFL.IDX P6, R14, R13, R12, R11 ;  /* 0x0000000c0d0e7389 */ /* 0x00006400000c000b */
[----:B01----:R-:W-:Y:S01]  /*16050*/  ENDCOLLECTIVE ;  /* 0x000000000000791b */ /* 0x003fe20003800000 */
.L_x_11265:
        /* <DEDUP_REMOVED lines=17> */
.L_x_11266:
[----:B------:R-:W-:Y:S02]  /*16170*/  @P1 IMAD R8, R7, 0x2, R22 ;  /* 0x0000000207081824 */ /* 0x000fe400078e0216 */
[----:B------:R-:W-:Y:S02]  /*16180*/  IMAD.MOV.U32 R13, RZ, RZ, R6 ;  /* 0x000000ffff0d7224 */ /* 0x000fe400078e0006 */
[----:B------:R-:W-:Y:S02]  /*16190*/  IMAD.MOV.U32 R12, RZ, RZ, 0x3 ;  /* 0x00000003ff0c7424 */ /* 0x000fe400078e00ff */
[----:B------:R-:W-:-:S07]  /*161a0*/  IMAD.MOV.U32 R5, RZ, RZ, R14 ;  /* 0x000000ffff057224 */ /* 0x000fce00078e000e */
[----:B------:R-:W-:Y:S05]  /*161b0*/  WARPSYNC.COLLECTIVE R15, `(.L_x_11267) ;  /* 0x000000000f087348 */ /* 0x000fea0003c00000 */
[----:B------:R0:W1:Y:S02]  /*161c0*/  SHFL.IDX P6, R14, R13, R12, R11 ;  /* 0x0000000c0d0e7389 */ /* 0x00006400000c000b */
[----:B01----:R-:W-:Y:S01]  /*161d0*/  ENDCOLLECTIVE ;  /* 0x000000000000791b */ /* 0x003fe20003800000 */
.L_x_11267:
        /* <DEDUP_REMOVED lines=10> */
.L_x_11268:
        /* <DEDUP_REMOVED lines=8> */
.L_x_11201:
[----:B------:R-:W-:Y:S02]  /*16300*/  IMAD.IADD R2, R21, 0x1, R27 ;  /* 0x0000000115027824 */ /* 0x000fe400078e021b */
[----:B------:R0:W5:Y:S01]  /*16310*/  LDL R27, [R1+0x1c] ;  /* 0x00001c00011b7983 */ /* 0x0001620000100800 */
[----:B------:R-:W-:Y:S02]  /*16320*/  IMAD.MOV.U32 R13, RZ, RZ, R0 ;  /* 0x000000ffff0d7224 */ /* 0x000fe400078e0000 */
[----:B------:R-:W-:Y:S02]  /*16330*/  IMAD.MOV.U32 R12, RZ, RZ, RZ ;  /* 0x000000ffff0c7224 */ /* 0x000fe400078e00ff */
[----:B------:R-:W-:Y:S02]  /*16340*/  IMAD.MOV.U32 R11, RZ, RZ, 0x1c1f ;  /* 0x00001c1fff0b7424 */ /* 0x000fe400078e00ff */
[----:B------:R-:W-:Y:S02]  /*16350*/  IMAD.MOV.U32 R15, RZ, RZ, -0x1 ;  /* 0xffffffffff0f7424 */ /* 0x000fe400078e00ff */
[----:B0-----:R-:W-:-:S07]  /*16360*/  IMAD R3, R28, R10, RZ ;  /* 0x0000000a1c037224 */ /* 0x001fce00078e02ff */
[----:B-----5:R-:W-:Y:S05]  /*16370*/  WARPSYNC.COLLECTIVE R15, `(.L_x_11270) ;  /* 0x000000000f087348 */ /* 0x020fea0003c00000 */
[----:B------:R0:W1:Y:S02]  /*16380*/  SHFL.IDX P6, R14, R13, R12, R11 ;  /* 0x0000000c0d0e7389 */ /* 0x00006400000c000b */
[----:B01---5:R-:W-:Y:S01]  /*16390*/  ENDCOLLECTIVE ;  /* 0x000000000000791b */ /* 0x023fe20003800000 */
.L_x_11270:
[----:B------:R-:W-:Y:S02]  /*163a0*/  IMAD.MOV.U32 R13, RZ, RZ, R4 ;  /* 0x000000ffff0d7224 */ /* 0x000fe400078e0004 */
[----:B------:R-:W-:-:S07]  /*163b0*/  IMAD.MOV.U32 R6, RZ, RZ, R14 ;  /* 0x000000ffff067224 */ /* 0x000fce00078e000e */
[----:B------:R-:W-:Y:S05]  /*163c0*/  WARPSYNC.COLLECTIVE R15, `(.L_x_11271) ;  /* 0x000000000f087348 */ /* 0x000fea0003c00000 */
[----:B------:R0:W1:Y:S02]  /*163d0*/  SHFL.IDX P6, R14, R13, R12, R11 ;  /* 0x0000000c0d0e7389 */ /* 0x00006400000c000b */
[----:B01----:R-:W-:Y:S01]  /*163e0*/  ENDCOLLECTIVE ;  /* 0x000000000000791b */ /* 0x003fe20003800000 */
.L_x_11271:
[----:B------:R-:W-:Y:S01]  /*163f0*/  ISETP.GE.AND P3, PT, R2, R3, PT ;  /* 0x000000030200720c */ /* 0x000fe20003f66270 */
[----:B------:R-:W-:Y:S02]  /*16400*/  IMAD.MOV.U32 R13, RZ, RZ, R0 ;  /* 0x000000ffff0d7224 */ /* 0x000fe400078e0000 */
[----:B------:R-:W-:Y:S02]  /*16410*/  IMAD.MOV.U32 R12, RZ, RZ, 0x1 ;  /* 0x00000001ff0c7424 */ /* 0x000fe400078e00ff */
[----:B------:R-:W-:-:S08]  /*16420*/  IMAD.MOV.U32 R5, RZ, RZ, R14 ;  /* 0x000000ffff057224 */ /* 0x000fd000078e000e */
[----:B------:R-:W-:Y:S05]  /*16430*/  WARPSYNC.COLLECTIVE R15, `(.L_x_11272) ;  /* 0x000000000f087348 */ /* 0x000fea0003c00000 */
[----:B------:R0:W1:Y:S02]  /*16440*/  SHFL.IDX P6, R14, R13, R12, R11 ;  /* 0x0000000c0d0e7389 */ /* 0x00006400000c000b */
[----:B01----:R-:W-:Y:S01]  /*16450*/  ENDCOLLECTIVE ;  /* 0x000000000000791b */ /* 0x003fe20003800000 */
.L_x_11272:
[----:B------:R-:W-:-:S05]  /*16460*/  @!P3 LEA R5, P4, R20, R5, 0x1 ;  /* 0x000000051405b211 */ /* 0x000fca00078808ff */
[----:B------:R-:W-:-:S04]  /*16470*/  @!P3 IMAD.X R6, RZ, RZ, R6, P4 ;  /* 0x000000ffff06b224 */ /* 0x000fc800020e0606 */
        /* <DEDUP_REMOVED lines=14> */
.L_x_11273:
[----:B------:R-:W-:Y:S01]  /*16560*/  ISETP.GE.AND P3, PT, R10, R3, PT ;  /* 0x000000030a00720c */ /* 0x000fe20003f66270 */
[----:B------:R-:W-:Y:S02]  /*16570*/  IMAD.MOV.U32 R13, RZ, RZ, R0 ;  /* 0x000000ffff0d7224 */ /* 0x000fe400078e0000 */
[----:B------:R-:W-:Y:S02]  /*16580*/  IMAD.MOV.U32 R12, RZ, RZ, 0x2 ;  /* 0x00000002ff0c7424 */ /* 0x000fe400078e00ff */
[----:B------:R-:W-:-:S08]  /*16590*/  IMAD.MOV.U32 R5, RZ, RZ, R14 ;  /* 0x000000ffff057224 */ /* 0x000fd000078e000e */
[----:B------:R-:W-:Y:S05]  /*165a0*/  WARPSYNC.COLLECTIVE R15, `(.L_x_11274) ;  /* 0x000000000f087348 */ /* 0x000fea0003c00000 */
[----:B------:R0:W1:Y:S02]  /*165b0*/  SHFL.IDX P6, R14, R13, R12, R11 ;  /* 0x0000000c0d0e7389 */ /* 0x00006400000c000b */
[----:B01----:R-:W-:Y:S01]  /*165c0*/  ENDCOLLECTIVE ;  /* 0x000000000000791b */ /* 0x003fe20003800000 */
.L_x_11274:
        /* <DEDUP_REMOVED lines=14> */
.L_x_11275:
        /* <DEDUP_REMOVED lines=8> */
.L_x_11276:
[----:B------:R-:W-:Y:S01]  /*16730*/  @!P3 LEA R5, P4, R20, R5, 0x1 ;  /* 0x000000051405b211 */ /* 0x000fe200078808ff */
[----:B------:R-:W-:Y:S02]  /*16740*/  IMAD.MOV.U32 R13, RZ, RZ, R4 ;  /* 0x000000ffff0d7224 */ /* 0x000fe400078e0004 */
[----:B------:R-:W-:-:S10]  /*16750*/  IMAD.MOV.U32 R0, RZ, RZ, R14 ;  /* 0x000000ffff007224 */ /* 0x000fd400078e000e */
[----:B------:R-:W-:Y:S05]  /*16760*/  WARPSYNC.COLLECTIVE R15, `(.L_x_11277) ;  /* 0x000000000f087348 */ /* 0x000fea0003c00000 */
[----:B------:R0:W1:Y:S02]  /*16770*/  SHFL.IDX P6, R14, R13, R12, R11 ;  /* 0x0000000c0d0e7389 */ /* 0x00006400000c000b */
[----:B01----:R-:W-:Y:S01]  /*16780*/  ENDCOLLECTIVE ;  /* 0x000000000000791b */ /* 0x003fe20003800000 */
.L_x_11277:
[----:B------:R-:W-:Y:S02]  /*16790*/  @!P3 IMAD.X R7, RZ, RZ, R7, P4 ;  /* 0x000000ffff07b224 */ /* 0x000fe400020e0607 */
[----:B------:R-:W-:Y:S02]  /*167a0*/  @!P3 IMAD.MOV.U32 R6, RZ, RZ, R5 ;  /* 0x000000ffff06b224 */ /* 0x000fe400078e0005 */
[----:B------:R-:W-:-:S03]  /*167b0*/  VIADD R5, R2, 0x60 ;  /* 0x0000006002057836 */ /* 0x000fc60000000000 */
        /* <DEDUP_REMOVED lines=13> */
.L_x_11278:
        /* <DEDUP_REMOVED lines=16> */
.L_x_11279:
[----:B------:R-:W-:Y:S02]  /*16990*/  IMAD.MOV.U32 R13, RZ, RZ, R8 ;  /* 0x000000ffff0d7224 */ /* 0x000fe400078e0008 */
[----:B------:R-:W-:Y:S02]  /*169a0*/  IMAD.MOV.U32 R12, RZ, RZ, 0x1 ;  /* 0x00000001ff0c7424 */ /* 0x000fe400078e00ff */
[----:B------:R-:W-:-:S07]  /*169b0*/  IMAD.MOV.U32 R4, RZ, RZ, R14 ;  /* 0x000000ffff047224 */ /* 0x000fce00078e000e */
[----:B------:R-:W-:Y:S05]  /*169c0*/  WARPSYNC.COLLECTIVE R15, `(.L_x_11280) ;  /* 0x000000000f087348 */ /* 0x000fea0003c00000 */
[----:B------:R0:W1:Y:S02]  /*169d0*/  SHFL.IDX P6, R14, R13, R12, R11 ;  /* 0x0000000c0d0e7389 */ /* 0x00006400000c000b */
[----:B01----:R-:W-:Y:S01]  /*169e0*/  ENDCOLLECTIVE ;  /* 0x000000000000791b */ /* 0x003fe20003800000 */
.L_x_11280:
[----:B------:R-:W-:-:S05]  /*169f0*/  @!P3 LEA R4, P4, R20, R4, 0x1 ;  /* 0x000000041404b211 */ /* 0x000fca00078808ff */
[----:B------:R-:W-:-:S04]  /*16a00*/  @!P3 IMAD.X R0, RZ, RZ, R0, P4 ;  /* 0x000000ffff00b224 */ /* 0x000fc800020e0600 */
        /* <DEDUP_REMOVED lines=12> */
.L_x_11281:
[----:B------:R-:W-:Y:S01]  /*16ad0*/  IMAD.MOV.U32 R9, RZ, RZ, R14 ;  /* 0x000000ffff097224 */ /* 0x000fe200078e000e */
[----:B------:R-:W-:Y:S06]  /*16ae0*/  BRA `(.L_x_11282) ;  /* 0xffffffc400307947 */ /* 0x000fec000383ffff */
.L_x_11204:
[----:B-1----:R1:W2:Y:S02]  /*16af0*/  SYNCS.PHASECHK.TRANS64.TRYWAIT P0, [R22+URZ+0x2d820], R0 ;  /* 0x02d82000160075a7 */ /* 0x0022a4000800017f */
[----:B--2---:R-:W-:Y:S05]  /*16b00*/  @!P0 NANOSLEEP.SYNCS 0x989680 ;  /* 0x009896800000895d */ /* 0x004fea0003900000 */
[----:B------:R-:W2:Y:S02]  /*16b10*/  @!P0 SYNCS.PHASECHK.TRANS64 P0, [R22+URZ+0x2d820], R0 ;  /* 0x02d82000160085a7 */ /* 0x000ea4000800007f */
[----:B--2---:R-:W-:Y:S05]  /*16b20*/  @!P0 BRA `(.L_x_11204) ;  /* 0xfffffffc00f08947 */ /* 0x004fea000383ffff */
[----:B------:R-:W-:Y:S05]  /*16b30*/  BRA `(.L_x_11283) ;  /* 0xffffffc400987947 */ /* 0x000fea000383ffff */
.L_x_11209:
[----:B0-----:R0:W1:Y:S02]  /*16b40*/  SYNCS.PHASECHK.TRANS64.TRYWAIT P0, [R5+URZ+0x2d840], R0 ;  /* 0x02d84000050075a7 */ /* 0x001064000800017f */
[----:B-1----:R-:W-:Y:S05]  /*16b50*/  @!P0 NANOSLEEP.SYNCS 0x989680 ;  /* 0x009896800000895d */ /* 0x002fea0003900000 */
[----:B------:R-:W1:Y:S02]  /*16b60*/  @!P0 SYNCS.PHASECHK.TRANS64 P0, [R5+URZ+0x2d840], R0 ;  /* 0x02d84000050085a7 */ /* 0x000e64000800007f */
[----:B-1----:R-:W-:Y:S05]  /*16b70*/  @!P0 BRA `(.L_x_11209) ;  /* 0xfffffffc00f08947 */ /* 0x002fea000383ffff */
[----:B------:R-:W-:Y:S05]  /*16b80*/  BRA `(.L_x_11284) ;  /* 0xffffffc8008c7947 */ /* 0x000fea000383ffff */
.L_x_11210:
        /* <DEDUP_REMOVED lines=8> */
.L_x_11286:
[----:B------:R-:W-:Y:S05]  /*16c10*/  BSYNC B1 ;  /* 0x0000000000017941 */ /* 0x000fea0003800000 */
.L_x_11285:
        /* <DEDUP_REMOVED lines=13> */
.L_x_11287:
        /* <DEDUP_REMOVED lines=8> */
.L_x_11288:
        /* <DEDUP_REMOVED lines=14> */
.L_x_11289:
[----:B------:R-:W-:Y:S02]  /*16e50*/  IMAD.MOV.U32 R13, RZ, RZ, R7 ;  /* 0x000000ffff0d7224 */ /* 0x000fe400078e0007 */
[----:B------:R-:W-:Y:S02]  /*16e60*/  IMAD.MOV.U32 R12, RZ, RZ, 0x2 ;  /* 0x00000002ff0c7424 */ /* 0x000fe400078e00ff */
[----:B------:R-:W-:-:S07]  /*16e70*/  IMAD.MOV.U32 R2, RZ, RZ, R14 ;  /* 0x000000ffff027224 */ /* 0x000fce00078e000e */
[----:B------:R-:W-:Y:S05]  /*16e80*/  WARPSYNC.COLLECTIVE R15, `(.L_x_11290) ;  /* 0x000000000f087348 */ /* 0x000fea0003c00000 */
[----:B------:R0:W1:Y:S02]  /*16e90*/  SHFL.IDX P6, R14, R13, R12, R11 ;  /* 0x0000000c0d0e7389 */ /* 0x00006400000c000b */
[----:B01----:R-:W-:Y:S01]  /*16ea0*/  ENDCOLLECTIVE ;  /* 0x000000000000791b */ /* 0x003fe20003800000 */
.L_x_11290:
        /* <DEDUP_REMOVED lines=13> */
.L_x_11291:
[----:B------:R-:W-:Y:S02]  /*16f80*/  IMAD.MOV.U32 R13, RZ, RZ, R7 ;  /* 0x000000ffff0d7224 */ /* 0x000fe400078e0007 */
[----:B------:R-:W-:Y:S02]  /*16f90*/  IMAD.MOV.U32 R12, RZ, RZ, 0x3 ;  /* 0x00000003ff0c7424 */ /* 0x000fe400078e00ff */
[----:B------:R-:W-:-:S07]  /*16fa0*/  IMAD.MOV.U32 R2, RZ, RZ, R14 ;  /* 0x000000ffff027224 */ /* 0x000fce00078e000e */
[----:B------:R-:W-:Y:S05]  /*16fb0*/  WARPSYNC.COLLECTIVE R15, `(.L_x_11292) ;  /* 0x000000000f087348 */ /* 0x000fea0003c00000 */
[----:B------:R0:W1:Y:S02]  /*16fc0*/  SHFL.IDX P6, R14, R13, R12, R11 ;  /* 0x0000000c0d0e7389 */ /* 0x00006400000c000b */
[----:B01----:R-:W-:Y:S01]  /*16fd0*/  ENDCOLLECTIVE ;  /* 0x000000000000791b */ /* 0x003fe20003800000 */
.L_x_11292:
        /* <DEDUP_REMOVED lines=14> */
.L_x_11293:
[----:B------:R-:W-:Y:S01]  /*170c0*/  IMAD.MOV.U32 R2, RZ, RZ, R14 ;  /* 0x000000ffff027224 */ /* 0x000fe200078e000e */
[----:B------:R-:W-:Y:S06]  /*170d0*/  BRA `(.L_x_11294) ;  /* 0xffffffc8002c7947 */ /* 0x000fec000383ffff */
.L_x_11215:
[----:B-1----:R1:W2:Y:S02]  /*170e0*/  SYNCS.PHASECHK.TRANS64.TRYWAIT P0, [R5+URZ+0x2d860], R2 ;  /* 0x02d86002050075a7 */ /* 0x0022a4000800017f */
[----:B--2---:R-:W-:Y:S05]  /*170f0*/  @!P0 NANOSLEEP.SYNCS 0x989680 ;  /* 0x009896800000895d */ /* 0x004fea0003900000 */
[----:B------:R-:W2:Y:S02]  /*17100*/  @!P0 SYNCS.PHASECHK.TRANS64 P0, [R5+URZ+0x2d860], R2 ;  /* 0x02d86002050085a7 */ /* 0x000ea4000800007f */
[----:B--2---:R-:W-:Y:S05]  /*17110*/  @!P0 BRA `(.L_x_11215) ;  /* 0xfffffffc00f08947 */ /* 0x004fea000383ffff */
[----:B------:R-:W-:Y:S05]  /*17120*/  BRA `(.L_x_11295) ;  /* 0xffffffc800907947 */ /* 0x000fea000383ffff */
.L_x_11216:
        /* <DEDUP_REMOVED lines=8> */
.L_x_11297:
[----:B------:R-:W-:Y:S05]  /*171b0*/  BSYNC B1 ;  /* 0x0000000000017941 */ /* 0x000fea0003800000 */
.L_x_11296:
        /* <DEDUP_REMOVED lines=9> */
.L_x_11298:
[----:B------:R-:W-:Y:S02]  /*17250*/  IMAD.MOV.U32 R13, RZ, RZ, R24 ;  /* 0x000000ffff0d7224 */ /* 0x000fe400078e0018 */
[----:B------:R-:W-:Y:S02]  /*17260*/  IMAD.MOV.U32 R12, RZ, RZ, 0x1 ;  /* 0x00000001ff0c7424 */ /* 0x000fe400078e00ff */
[----:B------:R-:W-:-:S07]  /*17270*/  IMAD.MOV.U32 R2, RZ, RZ, R14 ;  /* 0x000000ffff027224 */ /* 0x000fce00078e000e */
[----:B------:R-:W-:Y:S05]  /*17280*/  WARPSYNC.COLLECTIVE R15, `(.L_x_11299) ;  /* 0x000000000f087348 */ /* 0x000fea0003c00000 */
[----:B------:R0:W1:Y:S02]  /*17290*/  SHFL.IDX P6, R14, R13, R12, R11 ;  /* 0x0000000c0d0e7389 */ /* 0x00006400000c000b */
[----:B01----:R-:W-:Y:S01]  /*172a0*/  ENDCOLLECTIVE ;  /* 0x000000000000791b */ /* 0x003fe20003800000 */
.L_x_11299:
        /* <DEDUP_REMOVED lines=16> */
.L_x_11300:
[----:B------:R-:W-:Y:S02]  /*173b0*/  IMAD.MOV.U32 R13, RZ, RZ, R24 ;  /* 0x000000ffff0d7224 */ /* 0x000fe400078e0018 */
[----:B------:R-:W-:Y:S02]  /*173c0*/  IMAD.MOV.U32 R12, RZ, RZ, 0x2 ;  /* 0x00000002ff0c7424 */ /* 0x000fe400078e00ff */
[----:B------:R-:W-:-:S07]  /*173d0*/  IMAD.MOV.U32 R2, RZ, RZ, R14 ;  /* 0x000000ffff027224 */ /* 0x000fce00078e000e */
[----:B------:R-:W-:Y:S05]  /*173e0*/  WARPSYNC.COLLECTIVE R15, `(.L_x_11301) ;  /* 0x000000000f087348 */ /* 0x000fea0003c00000 */
[----:B------:R0:W1:Y:S02]  /*173f0*/  SHFL.IDX P6, R14, R13, R12, R11 ;  /* 0x0000000c0d0e7389 */ /* 0x00006400000c000b */
[----:B01----:R-:W-:Y:S01]  /*17400*/  ENDCOLLECTIVE ;  /* 0x000000000000791b */ /* 0x003fe20003800000 */
.L_x_11301:
        /* <DEDUP_REMOVED lines=16> */
.L_x_11302:
[----:B------:R-:W-:Y:S02]  /*17510*/  IMAD.MOV.U32 R13, RZ, RZ, R24 ;  /* 0x000000ffff0d7224 */ /* 0x000fe400078e0018 */
[----:B------:R-:W-:Y:S02]  /*17520*/  IMAD.MOV.U32 R12, RZ, RZ, 0x3 ;  /* 0x00000003ff0c7424 */ /* 0x000fe400078e00ff */
[----:B------:R-:W-:-:S07]  /*17530*/  IMAD.MOV.U32 R2, RZ, RZ, R14 ;  /* 0x000000ffff027224 */ /* 0x000fce00078e000e */
[----:B------:R-:W-:Y:S05]  /*17540*/  WARPSYNC.COLLECTIVE R15, `(.L_x_11303) ;  /* 0x000000000f087348 */ /* 0x000fea0003c00000 */
[----:B------:R0:W1:Y:S02]  /*17550*/  SHFL.IDX P6, R14, R13, R12, R11 ;  /* 0x0000000c0d0e7389 */ /* 0x00006400000c000b */
[----:B01----:R-:W-:Y:S01]  /*17560*/  ENDCOLLECTIVE ;  /* 0x000000000000791b */ /* 0x003fe20003800000 */
.L_x_11303:
        /* <DEDUP_REMOVED lines=13> */
.L_x_11304:
        /* <DEDUP_REMOVED lines=8> */
.L_x_11224:
[----:B-1----:R1:W2:Y:S02]  /*176c0*/  SYNCS.PHASECHK.TRANS64.TRYWAIT P0, [R0+URZ+0x2d860], R3 ;  /* 0x02d86003000075a7 */ /* 0x0022a4000800017f */
[----:B--2---:R-:W-:Y:S05]  /*176d0*/  @!P0 NANOSLEEP.SYNCS 0x989680 ;  /* 0x009896800000895d */ /* 0x004fea0003900000 */
[----:B------:R-:W2:Y:S02]  /*176e0*/  @!P0 SYNCS.PHASECHK.TRANS64 P0, [R0+URZ+0x2d860], R3 ;  /* 0x02d86003000085a7 */ /* 0x000ea4000800007f */
[----:B--2---:R-:W-:Y:S05]  /*176f0*/  @!P0 BRA `(.L_x_11224) ;  /* 0xfffffffc00f08947 */ /* 0x004fea000383ffff */
[----:B------:R-:W-:Y:S05]  /*17700*/  BRA `(.L_x_11306) ;  /* 0xffffffcc00287947 */ /* 0x000fea000383ffff */
.L_x_11225:
        /* <DEDUP_REMOVED lines=8> */
.L_x_11308:
[----:B------:R-:W-:Y:S05]  /*17790*/  BSYNC B0 ;  /* 0x0000000000007941 */ /* 0x000fea0003800000 */
.L_x_11307:
        /* <DEDUP_REMOVED lines=10> */
.L_x_11309:
[----:B------:R-:W-:Y:S01]  /*17840*/  ULDC UR4, c[0x0][0x2f4] ;  /* 0x0000bd0000047ab9 */ /* 0x000fe20000000800 */
[----:B------:R-:W-:Y:S02]  /*17850*/  IMAD.MOV.U32 R13, RZ, RZ, R24 ;  /* 0x000000ffff0d7224 */ /* 0x000fe400078e0018 */
[----:B------:R-:W-:Y:S02]  /*17860*/  IMAD.MOV.U32 R12, RZ, RZ, 0x1 ;  /* 0x00000001ff0c7424 */ /* 0x000fe400078e00ff */
        /* <DEDUP_REMOVED lines=14> */
.L_x_11310:
        /* <DEDUP_REMOVED lines=14> */
.L_x_11311:
[----:B------:R-:W-:Y:S02]  /*17a30*/  IMAD.MOV.U32 R13, RZ, RZ, R24 ;  /* 0x000000ffff0d7224 */ /* 0x000fe400078e0018 */
[----:B------:R-:W-:Y:S01]  /*17a40*/  IMAD.MOV.U32 R12, RZ, RZ, 0x2 ;  /* 0x00000002ff0c7424 */ /* 0x000fe200078e00ff */
[----:B------:R-:W-:-:S13]  /*17a50*/  IADD3 R2, P4, R14, R5, RZ ;  /* 0x000000050e027210 */ /* 0x000fda0007f9e0ff */
[----:B------:R-:W-:Y:S05]  /*17a60*/  WARPSYNC.COLLECTIVE R15, `(.L_x_11312) ;  /* 0x000000000f087348 */ /* 0x000fea0003c00000 */
[----:B------:R0:W1:Y:S02]  /*17a70*/  SHFL.IDX P6, R14, R13, R12, R11 ;  /* 0x0000000c0d0e7389 */ /* 0x00006400000c000b */
[----:B01----:R-:W-:Y:S01]  /*17a80*/  ENDCOLLECTIVE ;  /* 0x000000000000791b */ /* 0x003fe20003800000 */
.L_x_11312:
        /* <DEDUP_REMOVED lines=15> */
.L_x_11313:
[----:B------:R-:W-:Y:S02]  /*17b80*/  IMAD.MOV.U32 R13, RZ, RZ, R24 ;  /* 0x000000ffff0d7224 */ /* 0x000fe400078e0018 */
[----:B------:R-:W-:Y:S01]  /*17b90*/  IMAD.MOV.U32 R12, RZ, RZ, 0x3 ;  /* 0x00000003ff0c7424 */ /* 0x000fe200078e00ff */
[----:B------:R-:W-:-:S13]  /*17ba0*/  IADD3 R2, P4, R14, R5, RZ ;  /* 0x000000050e027210 */ /* 0x000fda0007f9e0ff */
[----:B------:R-:W-:Y:S05]  /*17bb0*/  WARPSYNC.COLLECTIVE R15, `(.L_x_11314) ;  /* 0x000000000f087348 */ /* 0x000fea0003c00000 */
[----:B------:R0:W1:Y:S02]  /*17bc0*/  SHFL.IDX P6, R14, R13, R12, R11 ;  /* 0x0000000c0d0e7389 */ /* 0x00006400000c000b */
[----:B01----:R-:W-:Y:S01]  /*17bd0*/  ENDCOLLECTIVE ;  /* 0x000000000000791b */ /* 0x003fe20003800000 */
.L_x_11314:
        /* <DEDUP_REMOVED lines=14> */
.L_x_11315:
[----:B------:R-:W-:Y:S05]  /*17cc0*/  BRA `(.L_x_11316) ;  /* 0xffffffc8009c7947 */ /* 0x000fea000383ffff */
.L_x_11230:
        /* <DEDUP_REMOVED lines=8> */
.L_x_11318:
[----:B------:R-:W-:Y:S05]  /*17d50*/  BSYNC B0 ;  /* 0x0000000000007941 */ /* 0x000fea0003800000 */
.L_x_11317:
        /* <DEDUP_REMOVED lines=9> */
.L_x_11319:
        /* <DEDUP_REMOVED lines=18> */
.L_x_11320:
[----:B------:R-:W-:Y:S01]  /*17f10*/  IMAD.MOV.U32 R12, RZ, RZ, 0x2 ;  /* 0x00000002ff0c7424 */ /* 0x000fe200078e00ff */
[----:B------:R-:W-:-:S05]  /*17f20*/  SEL R5, R14, RZ, P1 ;  /* 0x000000ff0e057207 */ /* 0x000fca0000800000 */
[----:B------:R-:W-:-:S04]  /*17f30*/  IMAD.IADD R4, R2, 0x1, R5 ;  /* 0x0000000102047824 */ /* 0x000fc800078e0205 */
[----:B------:R-:W-:-:S07]  /*17f40*/  IMAD.MOV.U32 R13, RZ, RZ, R4 ;  /* 0x000000ffff0d7224 */ /* 0x000fce00078e0004 */
[----:B------:R-:W-:Y:S05]  /*17f50*/  WARPSYNC.COLLECTIVE R15, `(.L_x_11321) ;  /* 0x000000000f087348 */ /* 0x000fea0003c00000 */
[----:B------:R0:W1:Y:S02]  /*17f60*/  SHFL.UP P6, R14, R13, R12, R11 ;  /* 0x0400000c0d0e7389 */ /* 0x00006400000c000b */
[----:B01----:R-:W-:Y:S01]  /*17f70*/  ENDCOLLECTIVE ;  /* 0x000000000000791b */ /* 0x003fe20003800000 */
.L_x_11321:
[----:B------:R-:W-:Y:S01]  /*17f80*/  IMAD.MOV.U32 R12, RZ, RZ, 0x4 ;  /* 0x00000004ff0c7424 */ /* 0x000fe200078e00ff */
[----:B------:R-:W-:-:S05]  /*17f90*/  SEL R5, R14, RZ, P2 ;  /* 0x000000ff0e057207 */ /* 0x000fca0001000000 */
[----:B------:R-:W-:-:S04]  /*17fa0*/  IMAD.IADD R5, R4, 0x1, R5 ;  /* 0x0000000104057824 */ /* 0x000fc800078e0205 */
[----:B------:R-:W-:-:S07]  /*17fb0*/  IMAD.MOV.U32 R13, RZ, RZ, R5 ;  /* 0x000000ffff0d7224 */ /* 0x000fce00078e0005 */
[----:B------:R-:W-:Y:S05]  /*17fc0*/  WARPSYNC.COLLECTIVE R15, `(.L_x_11322) ;  /* 0x000000000f087348 */ /* 0x000fea0003c00000 */
[----:B------:R0:W1:Y:S02]  /*17fd0*/  SHFL.UP P6, R14, R13, R12, R11 ;  /* 0x0400000c0d0e7389 */ /* 0x00006400000c000b */
[----:B01----:R-:W-:Y:S01]  /*17fe0*/  ENDCOLLECTIVE ;  /* 0x000000000000791b */ /* 0x003fe20003800000 */
.L_x_11322:
[----:B------:R-:W-:Y:S01]  /*17ff0*/  IMAD.MOV.U32 R12, RZ, RZ, 0x8 ;  /* 0x00000008ff0c7424 */ /* 0x000fe200078e00ff */
[----:B------:R-:W-:-:S05]  /*18000*/  SEL R6, R14, RZ, P3 ;  /* 0x000000ff0e067207 */ /* 0x000fca0001800000 */
[----:B------:R-:W-:-:S04]  /*18010*/  IMAD.IADD R6, R5, 0x1, R6 ;  /* 0x0000000105067824 */ /* 0x000fc800078e0206 */
[----:B------:R-:W-:-:S07]  /*18020*/  IMAD.MOV.U32 R13, RZ, RZ, R6 ;  /* 0x000000ffff0d7224 */ /* 0x000fce00078e0006 */
[----:B------:R-:W-:Y:S05]  /*18030*/  WARPSYNC.COLLECTIVE R15, `(.L_x_11323) ;  /* 0x000000000f087348 */ /* 0x000fea0003c00000 */
[----:B------:R0:W1:Y:S02]  /*18040*/  SHFL.UP P6, R14, R13, R12, R11 ;  /* 0x0400000c0d0e7389 */ /* 0x00006400000c000b */
[----:B01----:R-:W-:Y:S01]  /*18050*/  ENDCOLLECTIVE ;  /* 0x000000000000791b */ /* 0x003fe20003800000 */
.L_x_11323:
[----:B------:R-:W-:Y:S01]  /*18060*/  IMAD.MOV.U32 R12, RZ, RZ, 0x10 ;  /* 0x00000010ff0c7424 */ /* 0x000fe200078e00ff */
[----:B------:R-:W-:-:S05]  /*18070*/  SEL R3, R14, RZ, P4 ;  /* 0x000000ff0e037207 */ /* 0x000fca0002000000 */
[----:B------:R-:W-:-:S04]  /*18080*/  IMAD.IADD R4, R6, 0x1, R3 ;  /* 0x0000000106047824 */ /* 0x000fc800078e0203 */
[----:B------:R-:W-:-:S07]  /*18090*/  IMAD.MOV.U32 R13, RZ, RZ, R4 ;  /* 0x000000ffff0d7224 */ /* 0x000fce00078e0004 */
[----:B------:R-:W-:Y:S05]  /*180a0*/  WARPSYNC.COLLECTIVE R15, `(.L_x_11324) ;  /* 0x000000000f087348 */ /* 0x000fea0003c00000 */
[----:B------:R0:W1:Y:S02]  /*180b0*/  SHFL.UP P6, R14, R13, R12, R11 ;  /* 0x0400000c0d0e7389 */ /* 0x00006400000c000b */
[----:B01----:R-:W-:Y:S01]  /*180c0*/  ENDCOLLECTIVE ;  /* 0x000000000000791b */ /* 0x003fe20003800000 */
.L_x_11324:
        /* <DEDUP_REMOVED lines=8> */
.L_x_11325:
[----:B------:R-:W-:Y:S05]  /*18150*/  BRA `(.L_x_11326) ;  /* 0xffffffc800b07947 */ /* 0x000fea000383ffff */
.L_x_11235:
        /* <DEDUP_REMOVED lines=8> */
.L_x_11328:
[----:B------:R-:W-:Y:S05]  /*181e0*/  BSYNC B0 ;  /* 0x0000000000007941 */ /* 0x000fea0003800000 */
.L_x_11327:
        /* <DEDUP_REMOVED lines=8> */
.L_x_11329:
[----:B------:R-:W-:Y:S01]  /*18270*/  IMAD.MOV.U32 R12, RZ, RZ, 0x4 ;  /* 0x00000004ff0c7424 */ /* 0x000fe200078e00ff */
[----:B------:R-:W-:-:S05]  /*18280*/  SEL R14, R14, RZ, P2 ;  /* 0x000000ff0e0e7207 */ /* 0x000fca0001000000 */
[----:B------:R-:W-:-:S04]  /*18290*/  IMAD.IADD R3, R13, 0x1, R14 ;  /* 0x000000010d037824 */ /* 0x000fc800078e020e */
[----:B------:R-:W-:-:S07]  /*182a0*/  IMAD.MOV.U32 R13, RZ, RZ, R3 ;  /* 0x000000ffff0d7224 */ /* 0x000fce00078e0003 */
[----:B------:R-:W-:Y:S05]  /*182b0*/  WARPSYNC.COLLECTIVE R15, `(.L_x_11330) ;  /* 0x000000000f087348 */ /* 0x000fea0003c00000 */
[----:B------:R0:W1:Y:S02]  /*182c0*/  SHFL.UP P6, R14, R13, R12, R11 ;  /* 0x0400000c0d0e7389 */ /* 0x00006400000c000b */
[----:B01----:R-:W-:Y:S01]  /*182d0*/  ENDCOLLECTIVE ;  /* 0x000000000000791b */ /* 0x003fe20003800000 */
.L_x_11330:
[----:B------:R-:W-:Y:S01]  /*182e0*/  IMAD.MOV.U32 R12, RZ, RZ, 0x8 ;  /* 0x00000008ff0c7424 */ /* 0x000fe200078e00ff */
[----:B------:R-:W-:-:S05]  /*182f0*/  SEL R4, R14, RZ, P3 ;  /* 0x000000ff0e047207 */ /* 0x000fca0001800000 */
[----:B------:R-:W-:-:S04]  /*18300*/  IMAD.IADD R4, R3, 0x1, R4 ;  /* 0x0000000103047824 */ /* 0x000fc800078e0204 */
[----:B------:R-:W-:-:S07]  /*18310*/  IMAD.MOV.U32 R13, RZ, RZ, R4 ;  /* 0x000000ffff0d7224 */ /* 0x000fce00078e0004 */
[----:B------:R-:W-:Y:S05]  /*18320*/  WARPSYNC.COLLECTIVE R15, `(.L_x_11331) ;  /* 0x000000000f087348 */ /* 0x000fea0003c00000 */
[----:B------:R0:W1:Y:S02]  /*18330*/  SHFL.UP P6, R14, R13, R12, R11 ;  /* 0x0400000c0d0e7389 */ /* 0x00006400000c000b */
[----:B01----:R-:W-:Y:S01]  /*18340*/  ENDCOLLECTIVE ;  /* 0x000000000000791b */ /* 0x003fe20003800000 */
.L_x_11331:
[----:B------:R-:W-:Y:S01]  /*18350*/  IMAD.MOV.U32 R12, RZ, RZ, 0x10 ;  /* 0x00000010ff0c7424 */ /* 0x000fe200078e00ff */
[----:B------:R-:W-:-:S05]  /*18360*/  SEL R5, R14, RZ, P4 ;  /* 0x000000ff0e057207 */ /* 0x000fca0002000000 */
[----:B------:R-:W-:-:S04]  /*18370*/  IMAD.IADD R5, R4, 0x1, R5 ;  /* 0x0000000104057824 */ /* 0x000fc800078e0205 */
[----:B------:R-:W-:-:S07]  /*18380*/  IMAD.MOV.U32 R13, RZ, RZ, R5 ;  /* 0x000000ffff0d7224 */ /* 0x000fce00078e0005 */
[----:B------:R-:W-:Y:S05]  /*18390*/  WARPSYNC.COLLECTIVE R15, `(.L_x_11332) ;  /* 0x000000000f087348 */ /* 0x000fea0003c00000 */
[----:B------:R0:W1:Y:S02]  /*183a0*/  SHFL.UP P6, R14, R13, R12, R11 ;  /* 0x0400000c0d0e7389 */ /* 0x00006400000c000b */
[----:B01----:R-:W-:Y:S01]  /*183b0*/  ENDCOLLECTIVE ;  /* 0x000000000000791b */ /* 0x003fe20003800000 */
.L_x_11332:
        /* <DEDUP_REMOVED lines=8> */
.L_x_11333:
[----:B------:R-:W-:Y:S05]  /*18440*/  BRA `(.L_x_11334) ;  /* 0xffffffc800907947 */ /* 0x000fea000383ffff */
.L_x_11237:
[----:B------:R-:W-:Y:S01]  /*18450*/  BSSY B0, `(.L_x_11335) ;  /* 0x0000006000007945 */ /* 0x000fe20003800000 */
[----:B------:R-:W-:Y:S01]  /*18460*/  PLOP3.LUT P6, PT, P6, PT, PT, 0x8, 0x0 ;  /* 0x000000000000781c */ /* 0x000fe200037ce170 */
[----:B------:R-:W-:-:S12]  /*18470*/  IMAD.MOV.U32 R15, RZ, RZ, -0x1 ;  /* 0xffffffffff0f7424 */ /* 0x000fd800078e00ff */
[----:B01----:R-:W-:Y:S05]  /*18480*/  WARPSYNC.COLLECTIVE R15, `(.L_x_11336) ;  /* 0x000000000f087348 */ /* 0x003fea0003c00000 */
[----:B------:R-:W-:Y:S01]  /*18490*/  VOTE.ANY R14, PT, P6 ;  /* 0x00000000000e7806 */ /* 0x000fe200030e0100 */
[----:B01----:R-:W-:Y:S06]  /*184a0*/  ENDCOLLECTIVE ;  /* 0x000000000000791b */ /* 0x003fec0003800000 */
.L_x_11336:
[----:B------:R-:W-:Y:S05]  /*184b0*/  BSYNC B0 ;  /* 0x0000000000007941 */ /* 0x000fea0003800000 */
.L_x_11335:
        /* <DEDUP_REMOVED lines=9> */
.L_x_11337:
[----:B------:R-:W-:Y:S01]  /*18550*/  IMAD.MOV.U32 R17, RZ, RZ, R14 ;  /* 0x000000ffff117224 */ /* 0x000fe200078e000e */
[----:B------:R-:W-:Y:S06]  /*18560*/  BRA `(.L_x_11338) ;  /* 0xffffffc800807947 */ /* 0x000fec000383ffff */
.L_x_11239:
[----:B------:R-:W-:Y:S01]  /*18570*/  BSSY B0, `(.L_x_11339) ;  /* 0x0000007000007945 */ /* 0x000fe20003800000 */
[----:B------:R-:W-:Y:S02]  /*18580*/  IMAD.MOV.U32 R13, RZ, RZ, R3 ;  /* 0x000000ffff0d7224 */ /* 0x000fe400078e0003 */
[----:B------:R-:W-:Y:S02]  /*18590*/  IMAD.MOV.U32 R11, RZ, RZ, 0x1f ;  /* 0x0000001fff0b7424 */ /* 0x000fe400078e00ff */
[----:B------:R-:W-:-:S07]  /*185a0*/  IMAD.MOV.U32 R15, RZ, RZ, -0x1 ;  /* 0xffffffffff0f7424 */ /* 0x000fce00078e00ff */
[----:B0123--:R-:W-:Y:S05]  /*185b0*/  WARPSYNC.COLLECTIVE R15, `(.L_x_11340) ;  /* 0x000000000f087348 */ /* 0x00ffea0003c00000 */
[----:B------:R4:W0:Y:S02]  /*185c0*/  SHFL.IDX P6, R14, R13, R12, R11 ;  /* 0x0000000c0d0e7389 */ /* 0x00082400000c000b */
[----:B01234-:R-:W-:Y:S01]  /*185d0*/  ENDCOLLECTIVE ;  /* 0x000000000000791b */ /* 0x01ffe20003800000 */
.L_x_11340:
[----:B------:R-:W-:Y:S05]  /*185e0*/  BSYNC B0 ;  /* 0x0000000000007941 */ /* 0x000fea0003800000 */
.L_x_11339:
[----:B------:R-:W-:Y:S01]  /*185f0*/  IMAD.MOV.U32 R6, RZ, RZ, R14 ;  /* 0x000000ffff067224 */ /* 0x000fe200078e000e */
[----:B------:R-:W-:Y:S06]  /*18600*/  BRA `(.L_x_11238) ;  /* 0xffffffc800747947 */ /* 0x000fec000383ffff */
.L_x_11243:
[----:B-1----:R1:W2:Y:S02]  /*18610*/  SYNCS.PHASECHK.TRANS64.TRYWAIT P0, [R5+URZ+0x2d820], R0 ;  /* 0x02d82000050075a7 */ /* 0x0022a4000800017f */
[----:B--2---:R-:W-:Y:S05]  /*18620*/  @!P0 NANOSLEEP.SYNCS 0x989680 ;  /* 0x009896800000895d */ /* 0x004fea0003900000 */
[----:B------:R-:W2:Y:S02]  /*18630*/  @!P0 SYNCS.PHASECHK.TRANS64 P0, [R5+URZ+0x2d820], R0 ;  /* 0x02d82000050085a7 */ /* 0x000ea4000800007f */
[----:B--2---:R-:W-:Y:S05]  /*18640*/  @!P0 BRA `(.L_x_11243) ;  /* 0xfffffffc00f08947 */ /* 0x004fea000383ffff */
[----:B------:R-:W-:Y:S05]  /*18650*/  BRA `(.L_x_11341) ;  /* 0xffffffcc00ec7947 */ /* 0x000fea000383ffff */
.L_x_11244:
        /* <DEDUP_REMOVED lines=11> */
.L_x_11343:
[----:B------:R-:W-:Y:S05]  /*18710*/  BSYNC B0 ;  /* 0x0000000000007941 */ /* 0x000fea0003800000 */
.L_x_11342:
[----:B------:R-:W-:Y:S05]  /*18720*/  BRA `(.L_x_11344) ;  /* 0xffffffcc00d47947 */ /* 0x000fea000383ffff */
.L_x_11247:
[----:B------:R-:W-:Y:S01]  /*18730*/  BSSY B1, `(.L_x_11345) ;  /* 0x0000006000017945 */ /* 0x000fe20003800000 */
[----:B------:R-:W-:-:S07]  /*18740*/  IMAD.MOV.U32 R15, RZ, RZ, -0x1 ;  /* 0xffffffffff0f7424 */ /* 0x000fce00078e00ff */
[----:B01-3--:R-:W-:Y:S05]  /*18750*/  WARPSYNC.COLLECTIVE R15, `(.L_x_11346) ;  /* 0x000000000f0c7348 */ /* 0x00bfea0003c00000 */
[----:B------:R-:W-:Y:S02]  /*18760*/  ELECT P6, UR62, PT ;  /* 0x00000000003e782f */ /* 0x000fe400038c0000 */
[----:B------:R-:W-:Y:S01]  /*18770*/  MOV R14, UR62 ;  /* 0x0000003e000e7c02 */ /* 0x000fe20008000f00 */
[----:B01-3--:R-:W-:Y:S10]  /*18780*/  ENDCOLLECTIVE ;  /* 0x000000000000791b */ /* 0x00bff40003800000 */
.L_x_11346:
[----:B------:R-:W-:Y:S05]  /*18790*/  BSYNC B1 ;  /* 0x0000000000017941 */ /* 0x000fea0003800000 */
.L_x_11345:
[----:B------:R-:W-:Y:S05]  /*187a0*/  BRA `(.L_x_11347) ;  /* 0xffffffcc00cc7947 */ /* 0x000fea000383ffff */
.L_x_11249:
[----:B-1----:R1:W2:Y:S02]  /*187b0*/  SYNCS.PHASECHK.TRANS64.TRYWAIT P1, [R3+URZ+0x2d840], R2 ;  /* 0x02d84002030075a7 */ /* 0x0022a4000802017f */
[----:B--2---:R-:W-:Y:S05]  /*187c0*/  @!P1 NANOSLEEP.SYNCS 0x989680 ;  /* 0x009896800000995d */ /* 0x004fea0003900000 */
[----:B------:R-:W2:Y:S02]  /*187d0*/  @!P1 SYNCS.PHASECHK.TRANS64 P1, [R3+URZ+0x2d840], R2 ;  /* 0x02d84002030095a7 */ /* 0x000ea4000802007f */
[----:B--2---:R-:W-:Y:S05]  /*187e0*/  @!P1 BRA `(.L_x_11249) ;  /* 0xfffffffc00f09947 */ /* 0x004fea000383ffff */
[----:B------:R-:W-:Y:S05]  /*187f0*/  BRA `(.L_x_11348) ;  /* 0xffffffcc00ec7947 */ /* 0x000fea000383ffff */
.L_x_11251:
[----:B--2---:R2:W4:Y:S02]  /*18800*/  SYNCS.PHASECHK.TRANS64.TRYWAIT P1, [R25+URZ+0x2d840], R0 ;  /* 0x02d84000190075a7 */ /* 0x004524000802017f */
[----:B----4-:R-:W-:Y:S05]  /*18810*/  @!P1 NANOSLEEP.SYNCS 0x989680 ;  /* 0x009896800000995d */ /* 0x010fea0003900000 */
[----:B------:R-:W4:Y:S02]  /*18820*/  @!P1 SYNCS.PHASECHK.TRANS64 P1, [R25+URZ+0x2d840], R0 ;  /* 0x02d84000190095a7 */ /* 0x000f24000802007f */
[----:B----4-:R-:W-:Y:S05]  /*18830*/  @!P1 BRA `(.L_x_11251) ;  /* 0xfffffffc00f09947 */ /* 0x010fea000383ffff */
[----:B------:R-:W-:Y:S05]  /*18840*/  BRA `(.L_x_11349) ;  /* 0xffffffcc00f87947 */ /* 0x000fea000383ffff */
.L_x_11253:
[----:B----4-:R4:W0:Y:S02]  /*18850*/  SYNCS.PHASECHK.TRANS64.TRYWAIT P1, [R3+URZ+0x2d860], R2 ;  /* 0x02d86002030075a7 */ /* 0x010824000802017f */
[----:B0-----:R-:W-:Y:S05]  /*18860*/  @!P1 NANOSLEEP.SYNCS 0x989680 ;  /* 0x009896800000995d */ /* 0x001fea0003900000 */
[----:B------:R-:W0:Y:S02]  /*18870*/  @!P1 SYNCS.PHASECHK.TRANS64 P1, [R3+URZ+0x2d860], R2 ;  /* 0x02d86002030095a7 */ /* 0x000e24000802007f */
[----:B0-----:R-:W-:Y:S05]  /*18880*/  @!P1 BRA `(.L_x_11253) ;  /* 0xfffffffc00f09947 */ /* 0x001fea000383ffff */
[----:B------:R-:W-:Y:S05]  /*18890*/  BRA `(.L_x_11350) ;  /* 0xffffffcc00f47947 */ /* 0x000fea000383ffff */
.L_x_11351:
        /* <DEDUP_REMOVED lines=14> */
.L_x_15867:


//--------------------- .text._ZN7cutlass13device_kernelIN5flash11enable_sm90INS1_16FlashAttnFwdSm90INS1_25CollectiveMainloopFwdSm90ILi2EN4cute5tupleIJNS5_1CILi1EEES8_S8_EEENS6_IJNS7_ILi192EEENS7_ILi128EEENS7_ILi96EEEEEELi96ENS_6half_tEfNS_4arch4Sm90ELb0ELb1ELb0ELb1ELb1ELb1ELb0ELb0ELb1ELb1ELb0ELb0EEENS1_21CollectiveEpilogueFwdINS6_IJSA_SC_SB_EEES9_SE_SG_Li384ELb1ELb1ELb0ELb0EEENS1_36VarlenDynamicPersistentTileSchedulerILi192ELi128ELi384ELi128ELb0ELb1ELb1ELb1ELb0ELb1EEEEEEEEEvNT_6ParamsE --------------------------
	.section	.text._ZN7cutlass13device_kernelIN5flash11enable_sm90INS1_16FlashAttnFwdSm90INS1_25CollectiveMainloopFwdSm90ILi2EN4cute5tupleIJNS5_1CILi1EEES8_S8_EEENS6_IJNS7_ILi192EEENS7_ILi128EEENS7_ILi96EEEEEELi96ENS_6half_tEfNS_4arch4Sm90ELb0ELb1ELb0ELb1ELb1ELb1ELb0ELb0ELb1ELb1ELb0ELb0EEENS1_21CollectiveEpilogueFwdINS6_IJSA_SC_SB_EEES9_SE_SG_Li384ELb1ELb1ELb0ELb0EEENS1_36VarlenDynamicPersistentTileSchedulerILi192ELi128ELi384ELi128ELb0ELb1ELb1ELb1ELb0ELb1EEEEEEEEEvNT_6ParamsE,"ax",@progbits
	.align	128
.text._ZN7cutlass13device_kernelIN5flash11enable_sm90INS1_16FlashAttnFwdSm90INS1_25CollectiveMainloopFwdSm90ILi2EN4cute5tupleIJNS5_1CILi1EEES8_S8_EEENS6_IJNS7_ILi192EEENS7_ILi128EEENS7_ILi96EEEEEELi96ENS_6half_tEfNS_4arch4Sm90ELb0ELb1ELb0ELb1ELb1ELb1ELb0ELb0ELb1ELb1ELb0ELb0EEENS1_21CollectiveEpilogueFwdINS6_IJSA_SC_SB_EEES9_SE_SG_Li384ELb1ELb1ELb0ELb0EEENS1_36VarlenDynamicPersistentTileSchedulerILi192ELi128ELi384ELi128ELb0ELb1ELb1ELb1ELb0ELb1EEEEEEEEEvNT_6ParamsE:
        .type           _ZN7cutlass13device_kernelIN5flash11enable_sm90INS1_16FlashAttnFwdSm90INS1_25CollectiveMainloopFwdSm90ILi2EN4cute5tupleIJNS5_1CILi1EEES8_S8_EEENS6_IJNS7_ILi192EEENS7_ILi128EEENS7_ILi96EEEEEELi96ENS_6half_tEfNS_4arch4Sm90ELb0ELb1ELb0ELb1ELb1ELb1ELb0ELb0ELb1ELb1ELb0ELb0EEENS1_21CollectiveEpilogueFwdINS6_IJSA_SC_SB_EEES9_SE_SG_Li384ELb1ELb1ELb0ELb0EEENS1_36VarlenDynamicPersistentTileSchedulerILi192ELi128ELi384ELi128ELb0ELb1ELb1ELb1ELb0ELb1EEEEEEEEEvNT_6ParamsE,@function
        .size           _ZN7cutlass13device_kernelIN5flash11enable_sm90INS1_16FlashAttnFwdSm90INS1_25CollectiveMainloopFwdSm90ILi2EN4cute5tupleIJNS5_1CILi1EEES8_S8_EEENS6_IJNS7_ILi192EEENS7_ILi128EEENS7_ILi96EEEEEELi96ENS_6half_tEfNS_4arch4Sm90ELb0ELb1ELb0ELb1ELb1ELb1ELb0ELb0ELb1ELb1ELb0ELb0EEENS1_21CollectiveEpilogueFwdINS6_IJSA_SC_SB_EEES9_SE_SG_Li384ELb1ELb1ELb0ELb0EEENS1_36VarlenDynamicPersistentTileSchedulerILi192ELi128ELi384ELi128ELb0ELb1ELb1ELb1ELb0ELb1EEEEEEEEEvNT_6ParamsE,(.L_x_15868 - _ZN7cutlass13device_kernelIN5flash11enable_sm90INS1_16FlashAttnFwdSm90INS1_25CollectiveMainloopFwdSm90ILi2EN4cute5tupleIJNS5_1CILi1EEES8_S8_EEENS6_IJNS7_ILi192EEENS7_ILi128EEENS7_ILi96EEEEEELi96ENS_6half_tEfNS_4arch4Sm90ELb0ELb1ELb0ELb1ELb1ELb1ELb0ELb0ELb1ELb1ELb0ELb0EEENS1_21CollectiveEpilogueFwdINS6_IJSA_SC_SB_EEES9_SE_SG_Li384ELb1ELb1ELb0ELb0EEENS1_36VarlenDynamicPersistentTileSchedulerILi192ELi128ELi384ELi128ELb0ELb1ELb1ELb1ELb0ELb1EEEEEEEEEvNT_6ParamsE)
        .other          _ZN7cutlass13device_kernelIN5flash11enable_sm90INS1_16FlashAttnFwdSm90INS1_25CollectiveMainloopFwdSm90ILi2EN4cute5tupleIJNS5_1CILi1EEES8_S8_EEENS6_IJNS7_ILi192EEENS7_ILi128EEENS7_ILi96EEEEEELi96ENS_6half_tEfNS_4arch4Sm90ELb0ELb1ELb0ELb1ELb1ELb1ELb0ELb0ELb1ELb1ELb0ELb0EEENS1_21CollectiveEpilogueFwdINS6_IJSA_SC_SB_EEES9_SE_SG_Li384ELb1ELb1ELb0ELb0EEENS1_36VarlenDynamicPersistentTileSchedulerILi192ELi128ELi384ELi128ELb0ELb1ELb1ELb1ELb0ELb1EEEEEEEEEvNT_6ParamsE,@"STO_CUDA_ENTRY STV_DEFAULT"
_ZN7cutlass13device_kernelIN5flash11enable_sm90INS1_16FlashAttnFwdSm90INS1_25CollectiveMainloopFwdSm90ILi2EN4cute5tupleIJNS5_1CILi1EEES8_S8_EEENS6_IJNS7_ILi192EEENS7_ILi128EEENS7_ILi96EEEEEELi96ENS_6half_tEfNS_4arch4Sm90ELb0ELb1ELb0ELb1ELb1ELb1ELb0ELb0ELb1ELb1ELb0ELb0EEENS1_21CollectiveEpilogueFwdINS6_IJSA_SC_SB_EEES9_SE_SG_Li384ELb1ELb1ELb0ELb0EEENS1_36VarlenDynamicPersistentTileSchedulerILi192ELi128ELi384ELi128ELb0ELb1ELb1ELb1ELb0ELb1EEEEEEEEEvNT_6ParamsE:
        /* <DEDUP_REMOVED lines=18> */
.L_x_11353:
[----:B------:R-:W-:Y:S05]  /*0120*/  BSYNC B0 ;  /* 0x0000000000007941 */ /* 0x000fea0003800000 */
.L_x_11352:
        /* <DEDUP_REMOVED lines=41> */
.L_x_11354:
        /* <DEDUP_REMOVED lines=22> */
.L_x_11355:
        /* <DEDUP_REMOVED lines=18> */
.L_x_11356:
        /* <DEDUP_REMOVED lines=22> */
.L_x_11357:
        /* <DEDUP_REMOVED lines=22> */
.L_x_11358:
        /* <DEDUP_REMOVED lines=8> */
.L_x_11361:
        /* <DEDUP_REMOVED lines=22> */
[----:B------:R-:W-:Y:S01]  /*0ae0*/  IMAD.MOV.U32 R144, RZ, RZ, 0x40 ;  /* 0x00000040ff907424 */ /* 0x000fe200078e00ff */
[----:B------:R-:W-:Y:S01]  /*0af0*/  R2UR UR40, R2 ;  /* 0x00000000022872ca */ /* 0x000fe200000e0000 */
[----:B------:R-:W-:Y:S01]  /*0b00*/  IMAD.MOV.U32 R23, RZ, RZ, RZ ;  /* 0x000000ffff177224 */ /* 0x000fe200078e00ff */
[----:B------:R-:W-:Y:S01]  /*0b10*/  ULOP3.LUT UR39, UR36, 0x1, URZ, 0xfc, !UPT ;  /* 0x0000000124277892 */ /* 0x000fe2000f8efc3f */
[----:B------:R-:W-:-:S10]  /*0b20*/  UMOV UR37, URZ ;  /* 0x0000003f00257c82 */ /* 0x000fd40008000000 */
[----:B------:R-:W-:Y:S01]  /*0b30*/  UIADD3 UR40, UR40, 0xc400, URZ ;  /* 0x0000c40028287890 */ /* 0x000fe2000fffe03f */
[----:B0-----:R-:W-:-:S05]  /*0b40*/  VIADD R15, R0, 0xffffff80 ;  /* 0xffffff80000f7836 */ /* 0x001fca0000000000 */
[----:B------:R-:W-:Y:S02]  /*0b50*/  SHF.R.S32.HI R0, RZ, 0x1f, R15 ;  /* 0x0000001fff007819 */ /* 0x000fe4000001140f */
[-C--:B------:R-:W-:Y:S02]  /*0b60*/  LEA.HI R7, R15, R15.reuse, RZ, 0x1 ;  /* 0x0000000f0f077211 */ /* 0x080fe400078f08ff */
[CC--:B------:R-:W-:Y:S02]  /*0b70*/  LEA.HI R4, R0.reuse, R15.reuse, RZ, 0x4 ;  /* 0x0000000f00047211 */ /* 0x0c0fe400078f20ff */
[----:B------:R-:W-:Y:S02]  /*0b80*/  SHF.R.S32.HI R12, RZ, 0x1, R7 ;  /* 0x00000001ff0c7819 */ /* 0x000fe40000011407 */
[----:B------:R-:W-:Y:S02]  /*0b90*/  LEA.HI R8, R0, R15, RZ, 0x2 ;  /* 0x0000000f00087211 */ /* 0x000fe400078f10ff */
[----:B------:R-:W-:-:S02]  /*0ba0*/  SHF.R.S32.HI R3, RZ, 0x4, R4 ;  /* 0x00000004ff037819 */ /* 0x000fc40000011404 */
[----:B------:R-:W-:Y:S02]  /*0bb0*/  LEA.HI R10, R7, R12, RZ, 0x1 ;  /* 0x0000000c070a7211 */ /* 0x000fe400078f08ff */
[--C-:B------:R-:W-:Y:S02]  /*0bc0*/  SHF.R.S32.HI R9, RZ, 0x2, R8.reuse ;  /* 0x00000002ff097819 */ /* 0x100fe40000011408 */
[----:B------:R-:W-:Y:S02]  /*0bd0*/  SHF.R.S32.HI R6, RZ, 0x1f, R8 ;  /* 0x0000001fff067819 */ /* 0x000fe40000011408 */
[----:B------:R-:W-:Y:S02]  /*0be0*/  LEA.HI R5, R4, R3, RZ, 0x1 ;  /* 0x0000000304057211 */ /* 0x000fe400078f08ff */
[----:B------:R-:W-:Y:S02]  /*0bf0*/  LOP3.LUT R11, R10, 0x7fffffe, RZ, 0xc0, !PT ;  /* 0x07fffffe0a0b7812 */ /* 0x000fe400078ec0ff */
[----:B------:R-:W-:-:S02]  /*0c00*/  LEA.HI R10, R6, R9, RZ, 0x2 ;  /* 0x00000009060a7211 */ /* 0x000fc400078f10ff */
[----:B------:R-:W-:Y:S01]  /*0c10*/  LOP3.LUT R6, R5, 0x1ffffffe, RZ, 0xc0, !PT ;  /* 0x1ffffffe05067812 */ /* 0x000fe200078ec0ff */
[----:B------:R-:W-:Y:S01]  /*0c20*/  IMAD.IADD R12, R12, 0x1, -R11 ;  /* 0x000000010c0c7824 */ /* 0x000fe200078e0a0b */
[----:B------:R-:W-:Y:S02]  /*0c30*/  LOP3.LUT R8, R8, 0xfffffffc, RZ, 0xc0, !PT ;  /* 0xfffffffc08087812 */ /* 0x000fe400078ec0ff */
[----:B------:R-:W-:Y:S01]  /*0c40*/  LOP3.LUT R4, R4, 0xfffffff0, RZ, 0xc0, !PT ;  /* 0xfffffff004047812 */ /* 0x000fe200078ec0ff */
[C---:B------:R-:W-:Y:S01]  /*0c50*/  IMAD.IADD R6, R3.reuse, 0x1, -R6 ;  /* 0x0000000103067824 */ /* 0x040fe200078e0a06 */
[----:B------:R-:W-:Y:S01]  /*0c60*/  LOP3.LUT R10, R10, 0xfffffffc, RZ, 0xc0, !PT ;  /* 0xfffffffc0a0a7812 */ /* 0x000fe200078ec0ff */
[----:B------:R-:W-:Y:S01]  /*0c70*/  IMAD R21, R3, 0x8, R12 ;  /* 0x0000000803157824 */ /* 0x000fe200078e020c */
[-C--:B------:R-:W-:Y:S01]  /*0c80*/  LEA.HI R3, R0, R15.reuse, RZ, 0x7 ;  /* 0x0000000f00037211 */ /* 0x080fe200078f38ff */
[----:B------:R-:W-:Y:S01]  /*0c90*/  IMAD.IADD R8, R15, 0x1, -R8 ;  /* 0x000000010f087824 */ /* 0x000fe200078e0a08 */
[----:B------:R-:W-:Y:S01]  /*0ca0*/  LOP3.LUT R7, R7, 0xfffffffe, RZ, 0xc0, !PT ;  /* 0xfffffffe07077812 */ /* 0x000fe200078ec0ff */
[----:B------:R-:W-:Y:S01]  /*0cb0*/  IMAD.IADD R4, R15, 0x1, -R4 ;  /* 0x000000010f047824 */ /* 0x000fe200078e0a04 */
[----:B------:R-:W-:Y:S01]  /*0cc0*/  LOP3.LUT R5, R3, 0xffffff80, RZ, 0xc0, !PT ;  /* 0xffffff8003057812 */ /* 0x000fe200078ec0ff */
[----:B------:R-:W-:Y:S01]  /*0cd0*/  IMAD.IADD R10, R9, 0x1, -R10 ;  /* 0x00000001090a7824 */ /* 0x000fe200078e0a0a */
[----:B------:R-:W-:Y:S01]  /*0ce0*/  LEA.HI R9, R8, R8, RZ, 0x1 ;  /* 0x0000000808097211 */ /* 0x000fe200078f08ff */
[C---:B------:R-:W-:Y:S01]  /*0cf0*/  IMAD.IADD R16, R15.reuse, 0x1, -R7 ;  /* 0x000000010f107824 */ /* 0x040fe200078e0a07 */
[----:B------:R-:W-:Y:S01]  /*0d00*/  LEA.HI R0, R0, R15, RZ, 0x5 ;  /* 0x0000000f00007211 */ /* 0x000fe200078f28ff */
[----:B------:R-:W-:Y:S01]  /*0d10*/  IMAD.IADD R24, R15, 0x1, -R5 ;  /* 0x000000010f187824 */ /* 0x000fe200078e0a05 */
[----:B------:R-:W-:Y:S01]  /*0d20*/  SHF.R.S32.HI R5, RZ, 0x1f, R4 ;  /* 0x0000001fff057819 */ /* 0x000fe20000011404 */
[C---:B------:R-:W-:Y:S01]  /*0d30*/  IMAD.SHL.U32 R26, R16.reuse, 0x4, RZ ;  /* 0x00000004101a7824 */ /* 0x040fe200078e00ff */
[----:B------:R-:W-:Y:S01]  /*0d40*/  LOP3.LUT R7, R9, 0x1ffffffe, RZ, 0xc0, !PT ;  /* 0x1ffffffe09077812 */ /* 0x000fe200078ec0ff */
[----:B------:R-:W-:Y:S01]  /*0d50*/  IMAD.SHL.U32 R16, R16, 0x8, RZ ;  /* 0x0000000810107824 */ /* 0x000fe200078e00ff */
[----:B------:R-:W-:Y:S01]  /*0d60*/  SHF.R.S32.HI R9, RZ, 0x1f, R24 ;  /* 0x0000001fff097819 */ /* 0x000fe20000011418 */
[----:B------:R-:W-:Y:S01]  /*0d70*/  VIADD R17, R26, 0x20 ;  /* 0x000000201a117836 */ /* 0x000fe20000000000 */
[----:B------:R-:W-:Y:S01]  /*0d80*/  LEA.HI R5, R5, R4, RZ, 0x3 ;  /* 0x0000000405057211 */ /* 0x000fe200078f18ff */
[----:B------:R-:W-:Y:S01]  /*0d90*/  IMAD.IADD R14, R8, 0x1, -R7 ;  /* 0x00000001080e7824 */ /* 0x000fe200078e0a07 */
[-C--:B------:R-:W-:Y:S01]  /*0da0*/  LEA.HI R11, R9, R24.reuse, RZ, 0x2 ;  /* 0x00000018090b7211 */ /* 0x080fe200078f10ff */
[C---:B------:R-:W-:Y:S01]  /*0db0*/  VIADD R18, R26.reuse, 0x10 ;  /* 0x000000101a127836 */ /* 0x040fe20000000000 */
[----:B------:R-:W-:Y:S01]  /*0dc0*/  LOP3.LUT R7, R5, 0xfffffff8, RZ, 0xc0, !PT ;  /* 0xfffffff805077812 */ /* 0x000fe200078ec0ff */
[----:B------:R-:W-:Y:S01]  /*0dd0*/  IMAD.IADD R12, R26, 0x1, R17 ;  /* 0x000000011a0c7824 */ /* 0x000fe200078e0211 */
[--C-:B------:R-:W-:Y:S01]  /*0de0*/  SHF.R.S32.HI R8, RZ, 0x2, R11.reuse ;  /* 0x00000002ff087819 */ /* 0x100fe2000001140b */
[----:B------:R-:W-:Y:S01]  /*0df0*/  STL [R1+0x18], R26 ;  /* 0x0000181a01007387 */ /* 0x000fe20000100800 */
[----:B------:R-:W-:Y:S01]  /*0e00*/  SHF.R.S32.HI R13, RZ, 0x1f, R11 ;  /* 0x0000001fff0d7819 */ /* 0x000fe2000001140b */
[----:B------:R-:W-:Y:S01]  /*0e10*/  IMAD.IADD R7, R4, 0x1, -R7 ;  /* 0x0000000104077824 */ /* 0x000fe200078e0a07 */
[----:B------:R-:W-:Y:S01]  /*0e20*/  LEA.HI R9, R9, R24, RZ, 0x5 ;  /* 0x0000001809097211 */ /* 0x000fe200078f28ff */
[----:B------:R-:W-:Y:S01]  /*0e30*/  IMAD.IADD R4, R26, 0x1, R18 ;  /* 0x000000011a047824 */ /* 0x000fe200078e0212 */
[----:B------:R-:W-:Y:S01]  /*0e40*/  LEA.HI R13, R13, R8, RZ, 0x3 ;  /* 0x000000080d0d7211 */ /* 0x000fe200078f18ff */
[----:B------:R0:W-:Y:S01]  /*0e50*/  STL [R1+0x50], R18 ;  /* 0x0000501201007387 */ /* 0x0001e20000100800 */
[----:B------:R-:W-:Y:S01]  /*0e60*/  IMAD.SHL.U32 R5, R5, 0x40, RZ ;  /* 0x0000004005057824 */ /* 0x000fe200078e00ff */
[----:B------:R-:W-:Y:S01]  /*0e70*/  SHF.R.S32.HI R9, RZ, 0x5, R9 ;  /* 0x00000005ff097819 */ /* 0x000fe20000011409 */
[C---:B------:R-:W-:Y:S01]  /*0e80*/  VIADD R137, R16.reuse, 0x30 ;  /* 0x0000003010897836 */ /* 0x040fe20000000000 */
[----:B------:R1:W-:Y:S01]  /*0e90*/  STL [R1+0x4c], R17 ;  /* 0x00004c1101007387 */ /* 0x0003e20000100800 */
[----:B------:R-:W-:Y:S01]  /*0ea0*/  LOP3.LUT R13, R13, 0xfffffff8, RZ, 0xc0, !PT ;  /* 0xfffffff80d0d7812 */ /* 0x000fe200078ec0ff */
[C---:B------:R-:W-:Y:S01]  /*0eb0*/  VIADD R136, R16.reuse, 0x40 ;  /* 0x0000004010887836 */ /* 0x040fe20000000000 */
[----:B------:R-:W-:Y:S01]  /*0ec0*/  SHF.R.S32.HI R15, RZ, 0x1f, R4 ;  /* 0x0000001fff0f7819 */ /* 0x000fe20000011404 */
[----:B------:R-:W-:Y:S01]  /*0ed0*/  VIADD R138, R16, 0x50 ;  /* 0x00000050108a7836 */ /* 0x000fe20000000000 */
[----:B------:R-:W-:Y:S01]  /*0ee0*/  LOP3.LUT R5, R5, 0x7ffffe00, RZ, 0xc0, !PT ;  /* 0x7ffffe0005057812 */ /* 0x000fe200078ec0ff */
[----:B------:R-:W-:Y:S01]  /*0ef0*/  IMAD.SHL.U32 R10, R10, 0x40, RZ ;  /* 0x000000400a0a7824 */ /* 0x000fe200078e00ff */
[----:B0-----:R-:W-:Y:S01]  /*0f00*/  SHF.R.S32.HI R18, RZ, 0x7, R3 ;  /* 0x00000007ff127819 */ /* 0x001fe20000011403 */
[----:B------:R-:W-:Y:S01]  /*0f10*/  IMAD.SHL.U32 R3, R6, 0x8, RZ ;  /* 0x0000000806037824 */ /* 0x000fe200078e00ff */
[----:B------:R-:W-:Y:S01]  /*0f20*/  LEA.HI R15, R15, R4, RZ, 0x3 ;  /* 0x000000040f0f7211 */ /* 0x000fe200078f18ff */
[----:B------:R-:W-:Y:S01]  /*0f30*/  VIADD R6, R26, 0x18 ;  /* 0x000000181a067836 */ /* 0x000fe20000000000 */
[----:B-1----:R-:W-:-:S02]  /*0f40*/  SHF.R.S32.HI R17, RZ, 0x1f, R12 ;  /* 0x0000001fff117819 */ /* 0x002fc4000001140c */
[----:B------:R-:W-:Y:S01]  /*0f50*/  SHF.R.S32.HI R4, RZ, 0x5, R0 ;  /* 0x00000005ff047819 */ /* 0x000fe20000011400 */
[----:B------:R-:W-:Y:S01]  /*0f60*/  IMAD.SHL.U32 R0, R7, 0x40, RZ ;  /* 0x0000004007007824 */ /* 0x000fe200078e00ff */
[----:B------:R-:W-:Y:S01]  /*0f70*/  LEA.HI R20, R17, R12, RZ, 0x3 ;  /* 0x0000000c11147211 */ /* 0x000fe200078f18ff */
[----:B------:R-:W-:Y:S01]  /*0f80*/  IMAD.IADD R12, R8, 0x1, -R13 ;  /* 0x00000001080c7824 */ /* 0x000fe200078e0a0d */
[----:B------:R-:W-:Y:S01]  /*0f90*/  R2P PR, R7, 0x6 ;  /* 0x0000000607007804 */ /* 0x000fe20000000000 */
[----:B------:R-:W-:Y:S01]  /*0fa0*/  IMAD.HI R8, R18, 0x55555556, RZ ;  /* 0x5555555612087827 */ /* 0x000fe200078e02ff */
[----:B------:R-:W-:Y:S02]  /*0fb0*/  LOP3.LUT R0, R0, 0x1c0, RZ, 0xc0, !PT ;  /* 0x000001c000007812 */ /* 0x000fe400078ec0ff */
[----:B------:R-:W-:Y:S01]  /*0fc0*/  SHF.R.S32.HI R7, RZ, 0x3, R15 ;  /* 0x00000003ff077819 */ /* 0x000fe2000001140f */
[----:B------:R-:W-:Y:S01]  /*0fd0*/  IMAD R9, R9, 0x10, R12 ;  /* 0x0000001009097824 */ /* 0x000fe200078e020c */
[----:B------:R-:W-:Y:S01]  /*0fe0*/  LEA.HI R8, R8, R8, RZ, 0x1 ;  /* 0x0000000808087211 */ /* 0x000fe200078f08ff */
[----:B------:R-:W-:Y:S01]  /*0ff0*/  IMAD R4, R4, 0x400, R5 ;  /* 0x0000040004047824 */ /* 0x000fe200078e0205 */
[----:B------:R-:W-:-:S02]  /*1000*/  LOP3.LUT R3, R0, 0x8, R3, 0xf8, !PT ;  /* 0x0000000800037812 */ /* 0x000fc400078ef803 */
[----:B------:R-:W-:Y:S01]  /*1010*/  SHF.R.U32.HI R0, RZ, 0x3, R0 ;  /* 0x00000003ff007819 */ /* 0x000fe20000011600 */
[----:B------:R-:W-:Y:S01]  /*1020*/  IMAD R8, R8, -0x3, R18 ;  /* 0xfffffffd08087824 */ /* 0x000fe200078e0212 */
[----:B------:R-:W-:Y:S02]  /*1030*/  SEL R144, R144, 0xffffffc0, !P2 ;  /* 0xffffffc090907807 */ /* 0x000fe40005000000 */
[----:B------:R-:W-:Y:S02]  /*1040*/  CS2R R18, SRZ ;  /* 0x0000000000127805 */ /* 0x000fe4000001ff00 */
[----:B------:R-:W-:Y:S01]  /*1050*/  LOP3.LUT R3, R3, R0, RZ, 0x3c, !PT ;  /* 0x0000000003037212 */ /* 0x000fe200078e3cff */
[----:B------:R-:W-:Y:S01]  /*1060*/  IMAD R5, R8, 0x40, R9 ;  /* 0x0000004008057824 */ /* 0x000fe200078e0209 */
[----:B------:R-:W-:Y:S01]  /*1070*/  LOP3.LUT R142, R11, 0x7ffffffc, RZ, 0xc0, !PT ;  /* 0x7ffffffc0b8e7812 */ /* 0x000fe200078ec0ff */
[----:B------:R-:W-:Y:S01]  /*1080*/  VIADD R0, R26, 0x8 ;  /* 0x000000081a007836 */ /* 0x000fe20000000000 */
[----:B------:R-:W-:Y:S01]  /*1090*/  SHF.R.S32.HI R17, RZ, 0x1f, R16 ;  /* 0x0000001fff117819 */ /* 0x000fe20000011410 */
[----:B------:R-:W-:Y:S01]  /*10a0*/  IMAD.IADD R3, R4, 0x1, R3 ;  /* 0x0000000104037824 */ /* 0x000fe200078e0203 */
[----:B------:R-:W-:Y:S01]  /*10b0*/  STL [R1+0x78], R5 ;  /* 0x0000780501007387 */ /* 0x000fe20000100800 */
[----:B------:R-:W-:-:S02]  /*10c0*/  VIADD R4, R26, 0x28 ;  /* 0x000000281a047836 */ /* 0x000fc40000000000 */
[----:B------:R-:W-:Y:S01]  /*10d0*/  IMAD R143, R3, 0x2, R2 ;  /* 0x00000002038f7824 */ /* 0x000fe200078e0202 */
[----:B------:R-:W-:Y:S01]  /*10e0*/  STL [R1], RZ ;  /* 0x000000ff01007387 */ /* 0x000fe20000100800 */
[----:B------:R-:W-:Y:S02]  /*10f0*/  IMAD.IADD R142, R24, 0x1, -R142 ;  /* 0x00000001188e7824 */ /* 0x000fe400078e0a8e */
[C---:B------:R-:W-:Y:S01]  /*1100*/  VIADD R145, R143.reuse, 0x21800 ;  /* 0x000218008f917836 */ /* 0x040fe20000000000 */
[----:B------:R0:W-:Y:S01]  /*1110*/  STL [R1+0x5c], R0 ;  /* 0x00005c0001007387 */ /* 0x0001e20000100800 */
[----:B------:R-:W-:Y:S02]  /*1120*/  VIADD R3, R143, 0x21820 ;  /* 0x000218208f037836 */ /* 0x000fe40000000000 */
[C---:B------:R-:W-:Y:S01]  /*1130*/  @P1 VIADD R3, R145.reuse, 0xffffffe0 ;  /* 0xffffffe091031836 */ /* 0x040fe20000000000 */
[----:B------:R1:W-:Y:S01]  /*1140*/  STL [R1+0x58], R6 ;  /* 0x0000580601007387 */ /* 0x0003e20000100800 */
[----:B------:R-:W-:-:S02]  /*1150*/  IMAD.IADD R145, R145, 0x1, R144 ;  /* 0x0000000191917824 */ /* 0x000fc400078e0290 */
[----:B------:R-:W-:Y:S01]  /*1160*/  IMAD.IADD R144, R144, 0x1, R3 ;  /* 0x0000000190907824 */ /* 0x000fe200078e0203 */
[----:B------:R2:W-:Y:S01]  /*1170*/  STL [R1+0x60], R4 ;  /* 0x0000600401007387 */ /* 0x0005e20000100800 */
[----:B0-----:R-:W-:Y:S02]  /*1180*/  SHF.R.S32.HI R0, RZ, 0x1f, R137 ;  /* 0x0000001fff007819 */ /* 0x001fe40000011489 */
[----:B-1----:R-:W-:-:S03]  /*1190*/  LOP3.LUT R6, R10, 0xc0, RZ, 0xc0, !PT ;  /* 0x000000c00a067812 */ /* 0x002fc600078ec0ff */
[----:B------:R0:W-:Y:S01]  /*11a0*/  STL [R1+0x48], R0 ;  /* 0x0000480001007387 */ /* 0x0001e20000100800 */
[----:B--2---:R-:W-:-:S05]  /*11b0*/  SHF.R.S32.HI R4, RZ, 0x1f, R136 ;  /* 0x0000001fff047819 */ /* 0x004fca0000011488 */
[----:B------:R1:W-:Y:S01]  /*11c0*/  STL [R1+0x44], R4 ;  /* 0x0000440401007387 */ /* 0x0003e20000100800 */
[----:B0-----:R-:W-:-:S05]  /*11d0*/  SHF.R.S32.HI R0, RZ, 0x1f, R138 ;  /* 0x0000001fff007819 */ /* 0x001fca000001148a */
[----:B------:R0:W-:Y:S01]  /*11e0*/  STL [R1+0x40], R0 ;  /* 0x0000400001007387 */ /* 0x0001e20000100800 */
[----:B-1----:R-:W-:-:S03]  /*11f0*/  IMAD.SHL.U32 R4, R21, 0x20, RZ ;  /* 0x0000002015047824 */ /* 0x002fc600078e00ff */
[----:B------:R1:W-:Y:S04]  /*1200*/  STL [R1+0x14], R6 ;  /* 0x0000140601007387 */ /* 0x0003e80000100800 */
[----:B------:R2:W-:Y:S01]  /*1210*/  STL [R1+0x24], R4 ;  /* 0x0000240401007387 */ /* 0x0005e20000100800 */
[----:B0-----:R-:W-:-:S03]  /*1220*/  LOP3.LUT R0, R6, 0x8, R16, 0xf8, !PT ;  /* 0x0000000806007812 */ /* 0x001fc600078ef810 */
[----:B------:R-:W-:Y:S01]  /*1230*/  STL [R1+0x30], R7 ;  /* 0x0000300701007387 */ /* 0x000fe20000100800 */
[----:B-1----:R-:W-:-:S04]  /*1240*/  SHF.R.U32.HI R6, RZ, 0x3, R6 ;  /* 0x00000003ff067819 */ /* 0x002fc80000011606 */
[----:B------:R-:W-:Y:S01]  /*1250*/  LOP3.LUT R0, R0, R6, RZ, 0x3c, !PT ;  /* 0x0000000600007212 */ /* 0x000fe200078e3cff */
[----:B------:R0:W-:Y:S04]  /*1260*/  STL [R1+0x20], R6 ;  /* 0x0000200601007387 */ /* 0x0001e80000100800 */
[----:B--2---:R-:W-:Y:S02]  /*1270*/  IMAD.IADD R4, R4, 0x1, R0 ;  /* 0x0000000104047824 */ /* 0x004fe400078e0200 */
[----:B------:R-:W-:Y:S01]  /*1280*/  IMAD R0, R14, 0x8, R5 ;  /* 0x000000080e007824 */ /* 0x000fe200078e0205 */
[----:B0-----:R-:W-:-:S05]  /*1290*/  SHF.R.S32.HI R6, RZ, 0x3, R20 ;  /* 0x00000003ff067819 */ /* 0x001fca0000011414 */
[----:B------:R-:W-:Y:S04]  /*12a0*/  STL [R1+0x34], R6 ;  /* 0x0000340601007387 */ /* 0x000fe80000100800 */
[----:B------:R-:W-:Y:S04]  /*12b0*/  STL [R1+0x6c], R4 ;  /* 0x00006c0401007387 */ /* 0x000fe80000100800 */
[----:B------:R-:W-:Y:S04]  /*12c0*/  STL [R1+0x38], R3 ;  /* 0x0000380301007387 */ /* 0x000fe80000100800 */
[----:B------:R0:W-:Y:S02]  /*12d0*/  STL [R1+0x64], R0 ;  /* 0x0000640001007387 */ /* 0x0001e40000100800 */
[----:B0-----:R-:W-:-:S05]  /*12e0*/  VIADD R0, R3, 0x6000 ;  /* 0x0000600003007836 */ /* 0x001fca0000000000 */
[----:B------:R0:W-:Y:S02]  /*12f0*/  STL [R1+0x3c], R0 ;  /* 0x00003c0001007387 */ /* 0x0001e40000100800 */
.L_x_11578:
[----:B------:R-:W-:Y:S05]  /*1300*/  YIELD ;  /* 0x0000000000007946 */ /* 0x000fea0003800000 */
[----:B------:R-:W-:Y:S01]  /*1310*/  ULDC.64 UR4, c[0x0][0xa28] ;  /* 0x00028a0000047ab9 */ /* 0x000fe20000000a00 */
[----:B0--34-:R-:W1:Y:S01]  /*1320*/  LDC.64 R6, c[0x0][0xa08] ;  /* 0x00028200ff067b82 */ /* 0x019e620000000a00 */
[----:B------:R-:W-:Y:S01]  /*1330*/  ISETP.NE.U32.AND P1, PT, RZ, UR4, PT ;  /* 0x00000004ff007c0c */ /* 0x000fe2000bf25070 */
[----:B0-----:R-:W-:Y:S02]  /*1340*/  IMAD.MOV.U32 R0, RZ, RZ, RZ ;  /* 0x000000ffff007224 */ /* 0x001fe400078e00ff */
[----:B------:R-:W-:Y:S01]  /*1350*/  IMAD.MOV.U32 R86, RZ, RZ, RZ ;  /* 0x000000ffff567224 */ /* 0x000fe200078e00ff */
[----:B------:R-:W-:Y:S01]  /*1360*/  ISETP.NE.AND.EX P1, PT, RZ, UR5, PT, P1 ;  /* 0x00000005ff007c0c */ /* 0x000fe2000bf25310 */
[----:B------:R-:W-:-:S02]  /*1370*/  ULDC.64 UR4, c[0x0][0xa18] ;  /* 0x0002860000047ab9 */ /* 0x000fc40000000a00 */
[----:B------:R-:W-:-:S04]  /*1380*/  ISETP.NE.U32.AND P2, PT, RZ, UR4, PT ;  /* 0x00000004ff007c0c */ /* 0x000fc8000bf45070 */
[----:B------:R-:W-:Y:S01]  /*1390*/  ISETP.NE.AND.EX P2, PT, RZ, UR5, PT, P2 ;  /* 0x00000005ff007c0c */ /* 0x000fe2000bf45320 */
[----:B------:R-:W-:Y:S02]  /*13a0*/  ULDC.64 UR4, c[0x0][0xa08] ;  /* 0x0002820000047ab9 */ /* 0x000fe40000000a00 */
[----:B------:R-:W-:-:S03]  /*13b0*/  ISETP.NE.U32.AND P0, PT, RZ, UR4, PT ;  /* 0x00000004ff007c0c */ /* 0x000fc6000bf05070 */
[----:B------:R-:W0:Y:S01]  /*13c0*/  @P1 LDC.64 R4, c[0x0][0xa28] ;  /* 0x00028a00ff041b82 */ /* 0x000e220000000a00 */
[----:B------:R-:W-:Y:S01]  /*13d0*/  ISETP.NE.AND.EX P0, PT, RZ, UR5, PT, P0 ;  /* 0x00000005ff007c0c */ /* 0x000fe2000bf05300 */
[----:B-1----:R-:W-:-:S06]  /*13e0*/  IMAD.WIDE R10, R35, 0x4, R6 ;  /* 0x00000004230a7825 */ /* 0x002fcc00078e0206 */
[----:B------:R-:W1:Y:S01]  /*13f0*/  @P2 LDC.64 R8, c[0x0][0xa18] ;  /* 0x00028600ff082b82 */ /* 0x000e620000000a00 */
[----:B------:R-:W-:Y:S02]  /*1400*/  ULDC UR4, c[0x0][0x288] ;  /* 0x0000a20000047ab9 */ /* 0x000fe40000000800 */
[----:B------:R-:W-:Y:S01]  /*1410*/  IMAD.U32 R140, RZ, RZ, UR4 ;  /* 0x00000004ff8c7e24 */ /* 0x000fe2000f8e00ff */
[----:B------:R-:W-:Y:S02]  /*1420*/  ULDC.64 UR4, c[0x0][0x418] ;  /* 0x0001060000047ab9 */ /* 0x000fe40000000a00 */
[----:B--2---:R2:W5:Y:S01]  /*1430*/  @P0 LDG.E R86, desc[UR52][R10.64] ;  /* 0x000000340a560981 */ /* 0x004562000c1e1900 */
[----:B0-----:R-:W-:-:S05]  /*1440*/  @P1 IMAD.WIDE R4, R35, 0x4, R4 ;  /* 0x0000000423041825 */ /* 0x001fca00078e0204 */
        /* <DEDUP_REMOVED lines=22> */
.L_x_11363:
[----:B------:R-:W-:Y:S01]  /*15b0*/  ULDC.64 UR4, c[0x0][0xa20] ;  /* 0x0002880000047ab9 */ /* 0x000fe20000000a00 */
[----:B------:R0:W-:Y:S01]  /*15c0*/  STL [R1+0x70], R34 ;  /* 0x0000702201007387 */ /* 0x0001e20000100800 */
[----:B------:R-:W-:-:S03]  /*15d0*/  ISETP.NE.U32.AND P1, PT, RZ, UR4, PT ;  /* 0x00000004ff007c0c */ /* 0x000fc6000bf25070 */
[----:B------:R0:W-:Y:S01]  /*15e0*/  STL [R1+0x74], R35 ;  /* 0x0000742301007387 */ /* 0x0001e20000100800 */
[----:B------:R-:W-:-:S13]  /*15f0*/  ISETP.NE.AND.EX P1, PT, RZ, UR5, PT, P1 ;  /* 0x00000005ff007c0c */ /* 0x000fda000bf25310 */
[----:B0-----:R-:W-:Y:S05]  /*1600*/  @!P1 BRA `(.L_x_11364) ;  /* 0x0000000000109947 */ /* 0x001fea0003800000 */
[----:B------:R-:W0:Y:S02]  /*1610*/  LDC.64 R4, c[0x0][0xa20] ;  /* 0x00028800ff047b82 */ /* 0x000e240000000a00 */
[----:B0-----:R-:W-:-:S05]  /*1620*/  IMAD.WIDE R4, R35, 0x4, R4 ;  /* 0x0000000423047825 */ /* 0x001fca00078e0204 */
[----:B------:R0:W5:Y:S01]  /*1630*/  LDG.E R27, desc[UR52][R4.64] ;  /* 0x00000034041b7981 */ /* 0x000162000c1e1900 */
[----:B------:R-:W-:Y:S05]  /*1640*/  BRA `(.L_x_11365) ;  /* 0x0000000000107947 */ /* 0x000fea0003800000 */
.L_x_11364:
[----:B------:R-:W-:Y:S05]  /*1650*/  @!P0 BRA `(.L_x_11365) ;  /* 0x00000000000c8947 */ /* 0x000fea0003800000 */
[----:B------:R-:W2:Y:S04]  /*1660*/  LDG.E R4, desc[UR52][R10.64] ;  /* 0x000000340a047981 */ /* 0x000ea8000c1e1900 */
[----:B------:R-:W2:Y:S02]  /*1670*/  LDG.E R27, desc[UR52][R10.64+0x4] ;  /* 0x000004340a1b7981 */ /* 0x000ea4000c1e1900 */
[----:B--2---:R-:W-:-:S07]  /*1680*/  IMAD.IADD R27, R27, 0x1, -R4 ;  /* 0x000000011b1b7824 */ /* 0x004fce00078e0a04 */
.L_x_11365:
[----:B------:R-:W-:Y:S01]  /*1690*/  ULDC.64 UR4, c[0x0][0xa10] ;  /* 0x0002840000047ab9 */ /* 0x000fe20000000a00 */
[----:B0-----:R-:W0:Y:S01]  /*16a0*/  LDC R4, c[0x0][0x448] ;  /* 0x00011200ff047b82 */ /* 0x001e220000000800 */
[----:B------:R-:W-:-:S04]  /*16b0*/  ISETP.NE.U32.AND P0, PT, RZ, UR4, PT ;  /* 0x00000004ff007c0c */ /* 0x000fc8000bf05070 */
[----:B------:R-:W-:Y:S01]  /*16c0*/  ISETP.NE.AND.EX P0, PT, RZ, UR5, PT, P0 ;  /* 0x00000005ff007c0c */ /* 0x000fe2000bf05300 */
[----:B------:R-:W-:Y:S02]  /*16d0*/  ULDC.64 UR4, c[0x0][0xa30] ;  /* 0x00028c0000047ab9 */ /* 0x000fe40000000a00 */
[----:B------:R-:W-:-:S04]  /*16e0*/  ISETP.NE.U32.AND P1, PT, RZ, UR4, PT ;  /* 0x00000004ff007c0c */ /* 0x000fc8000bf25070 */
[----:B------:R-:W-:-:S06]  /*16f0*/  ISETP.NE.AND.EX P1, PT, RZ, UR5, PT, P1 ;  /* 0x00000005ff007c0c */ /* 0x000fcc000bf25310 */
[----:B------:R-:W1:Y:S08]  /*1700*/  @P0 LDC.64 R6, c[0x0][0xa10] ;  /* 0x00028400ff060b82 */ /* 0x000e700000000a00 */
[----:B------:R-:W2:Y:S01]  /*1710*/  @P1 LDC.64 R8, c[0x0][0xa30] ;  /* 0x00028c00ff081b82 */ /* 0x000ea20000000a00 */
[----:B-1----:R-:W-:-:S05]  /*1720*/  @P0 IMAD.WIDE R6, R35, 0x4, R6 ;  /* 0x0000000423060825 */ /* 0x002fca00078e0206 */
[----:B------:R-:W3:Y:S04]  /*1730*/  @P0 LDG.E R3, desc[UR52][R6.64] ;  /* 0x0000003406030981 */ /* 0x000ee8000c1e1900 */
[----:B------:R1:W3:Y:S01]  /*1740*/  @P0 LDG.E R10, desc[UR52][R6.64+0x4] ;  /* 0x00000434060a0981 */ /* 0x0002e2000c1e1900 */
[----:B-----5:R-:W-:Y:S02]  /*1750*/  IMAD.MOV.U32 R98, RZ, RZ, R27 ;  /* 0x000000ffff627224 */ /* 0x020fe400078e001b */
[----:B--2---:R-:W-:-:S05]  /*1760*/  @P1 IMAD.WIDE R8, R35, 0x4, R8 ;  /* 0x0000000423081825 */ /* 0x004fca00078e0208 */
[----:B------:R2:W5:Y:S01]  /*1770*/  @P1 LDG.E R98, desc[UR52][R8.64] ;  /* 0x0000003408621981 */ /* 0x000562000c1e1900 */
[----:B0-----:R-:W-:Y:S01]  /*1780*/  ISETP.NE.AND P1, PT, R4, 0x1, PT ;  /* 0x000000010400780c */ /* 0x001fe20003f25270 */
[----:B------:R-:W-:Y:S01]  /*1790*/  IMAD R14, R33, 0xc0, RZ ;  /* 0x000000c0210e7824 */ /* 0x000fe200078e02ff */
[----:B------:R-:W0:Y:S01]  /*17a0*/  LDC.64 R4, c[0x0][0x9e0] ;  /* 0x00027800ff047b82 */ /* 0x000e220000000a00 */
[----:B------:R-:W-:Y:S02]  /*17b0*/  IMAD.IADD R13, R27, 0x1, -R0 ;  /* 0x000000011b0d7824 */ /* 0x000fe400078e0a00 */
[----:B------:R-:W-:Y:S01]  /*17c0*/  VIADD R0, R14, 0xbf ;  /* 0x000000bf0e007836 */ /* 0x000fe20000000000 */
[----:B------:R4:W-:Y:S03]  /*17d0*/  STL [R1+0x28], R14 ;  /* 0x0000280e01007387 */ /* 0x0009e60000100800 */
[----:B-1----:R-:W-:-:S04]  /*17e0*/  IMAD.MOV.U32 R6, RZ, RZ, R0 ;  /* 0x000000ffff067224 */ /* 0x002fc800078e0000 */
[----:B------:R-:W1:Y:S08]  /*17f0*/  @P1 LDC R11, c[0x0][0x44c] ;  /* 0x00011300ff0b1b82 */ /* 0x000e700000000800 */
[----:B------:R-:W2:Y:S01]  /*1800*/  @P1 LDC R12, c[0x0][0x450] ;  /* 0x00011400ff0c1b82 */ /* 0x000ea20000000800 */
[----:B0-----:R-:W-:Y:S01]  /*1810*/  ISETP.GE.AND P2, PT, R5, 0x1, PT ;  /* 0x000000010500780c */ /* 0x001fe20003f46270 */
[----:B---3--:R-:W-:-:S02]  /*1820*/  @P0 IMAD.IADD R24, R10, 0x1, -R3 ;  /* 0x000000010a180824 */ /* 0x008fc400078e0a03 */
[----:B-1----:R-:W-:-:S04]  /*1830*/  @P1 IMAD.HI.U32 R3, R0, R11, RZ ;  /* 0x0000000b00031227 */ /* 0x002fc800078e00ff */
[----:B------:R-:W-:Y:S01]  /*1840*/  IMAD.IADD R141, R13, 0x1, R24 ;  /* 0x000000010d8d7824 */ /* 0x000fe200078e0218 */
[----:B--2---:R-:W-:-:S03]  /*1850*/  @P1 SHF.R.U32.HI R6, RZ, R12, R3 ;  /* 0x0000000cff061219 */ /* 0x004fc60000011603 */
[C---:B------:R-:W-:Y:S01]  /*1860*/  VIADD R0, R141.reuse, 0x7f ;  /* 0x0000007f8d007836 */ /* 0x040fe20000000000 */
[----:B------:R-:W-:-:S04]  /*1870*/  IADD3 R7, R141, 0x1, -R140 ;  /* 0x000000018d077810 */ /* 0x000fc80007ffe88c */
[----:B------:R-:W-:Y:S01]  /*1880*/  SHF.R.S32.HI R3, RZ, 0x1f, R0 ;  /* 0x0000001fff037819 */ /* 0x000fe20000011400 */
[----:B------:R-:W-:-:S03]  /*1890*/  IMAD.IADD R9, R7, 0x1, R6 ;  /* 0x0000000107097824 */ /* 0x000fc600078e0206 */
[----:B------:R-:W-:Y:S01]  /*18a0*/  LEA.HI R3, R3, R0, RZ, 0x7 ;  /* 0x0000000003037211 */ /* 0x000fe200078f38ff */
[----:B------:R-:W-:-:S03]  /*18b0*/  IMAD.IADD R4, R9, 0x1, R4 ;  /* 0x0000000109047824 */ /* 0x000fc600078e0204 */
[----:B------:R-:W-:Y:S01]  /*18c0*/  SHF.R.S32.HI R102, RZ, 0x7, R3 ;  /* 0x00000007ff667819 */ /* 0x000fe20000011403 */
[----:B----4-:R-:W-:Y:S06]  /*18d0*/  @!P2 BRA `(.L_x_11366) ;  /* 0x000000000048a947 */ /* 0x010fec0003800000 */
        /* <DEDUP_REMOVED lines=11> */
.L_x_11368:
[----:B------:R-:W-:-:S13]  /*1990*/  ISETP.NE.AND P0, PT, R5, 0x1, PT ;  /* 0x000000010500780c */ /* 0x000fda0003f05270 */
[----:B------:R-:W0:Y:S02]  /*19a0*/  @P0 LDC.64 R6, c[0x0][0x9e8] ;  /* 0x00027a00ff060b82 */ /* 0x000e240000000a00 */
[----:B0-----:R-:W-:-:S05]  /*19b0*/  @P0 IMAD.HI.U32 R6, R0, R6, RZ ;  /* 0x0000000600060227 */ /* 0x001fca00078e00ff */
[----:B------:R-:W-:-:S07]  /*19c0*/  @P0 SHF.R.U32.HI R0, RZ, R7, R6 ;  /* 0x00000007ff000219 */ /* 0x000fce0000011606 */
.L_x_11369:
[----:B------:R-:W-:Y:S05]  /*19d0*/  BSYNC B0 ;  /* 0x0000000000007941 */ /* 0x000fea0003800000 */
.L_x_11367:
[----:B------:R-:W-:-:S05]  /*19e0*/  IMAD R3, R0, R5, R5 ;  /* 0x0000000500037224 */ /* 0x000fca00078e0205 */
[----:B------:R-:W-:-:S07]  /*19f0*/  VIMNMX R4, R4, R3, PT ;  /* 0x0000000304047248 */ /* 0x000fce0003fe0100 */
.L_x_11366:
[----:B------:R-:W0:Y:S01]  /*1a00*/  @P1 LDC R3, c[0x0][0x44c] ;  /* 0x00011300ff031b82 */ /* 0x000e220000000800 */
[----:B------:R-:W-:Y:S01]  /*1a10*/  IMAD.MOV.U32 R0, RZ, RZ, R14 ;  /* 0x000000ffff007224 */ /* 0x000fe200078e000e */
[----:B------:R-:W-:Y:S01]  /*1a20*/  ULDC UR4, c[0x0][0x9dc] ;  /* 0x0002770000047ab9 */ /* 0x000fe20000000800 */
[----:B------:R-:W-:-:S05]  /*1a30*/  IMAD.IADD R103, R141, 0x1, -R140 ;  /* 0x000000018d677824 */ /* 0x000fca00078e0a8c */
        /* <DEDUP_REMOVED lines=16> */
.L_x_11372:
[----:B------:R-:W-:-:S13]  /*1b40*/  ISETP.NE.AND P0, PT, R5, 0x1, PT ;  /* 0x000000010500780c */ /* 0x000fda0003f05270 */
[----:B------:R-:W0:Y:S02]  /*1b50*/  @P0 LDC.64 R6, c[0x0][0x9e8] ;  /* 0x00027a00ff060b82 */ /* 0x000e240000000a00 */
[----:B0-----:R-:W-:-:S05]  /*1b60*/  @P0 IMAD.HI.U32 R6, R0, R6, RZ ;  /* 0x0000000600060227 */ /* 0x001fca00078e00ff */
[----:B------:R-:W-:-:S07]  /*1b70*/  @P0 SHF.R.U32.HI R0, RZ, R7, R6 ;  /* 0x00000007ff000219 */ /* 0x000fce0000011606 */
.L_x_11373:
[----:B------:R-:W-:Y:S05]  /*1b80*/  BSYNC B0 ;  /* 0x0000000000007941 */ /* 0x000fea0003800000 */
.L_x_11371:
[----:B------:R-:W-:-:S05]  /*1b90*/  IMAD R0, R0, R5, RZ ;  /* 0x0000000500007224 */ /* 0x000fca00078e02ff */
[----:B------:R-:W-:-:S07]  /*1ba0*/  VIMNMX R3, R3, R0, !PT ;  /* 0x0000000003037248 */ /* 0x000fce0007fe0100 */
.L_x_11370:
        /* <DEDUP_REMOVED lines=43> */
.L_x_11376:
[----:B------:R-:W-:Y:S05]  /*1e60*/  BSYNC B6 ;  /* 0x0000000000067941 */ /* 0x000fea0003800000 */
.L_x_11375:
        /* <DEDUP_REMOVED lines=20> */
.L_x_11378:
[----:B------:R-:W-:Y:S05]  /*1fb0*/  BSYNC B6 ;  /* 0x0000000000067941 */ /* 0x000fea0003800000 */
.L_x_11377:
[----:B------:R-:W2:Y:S01]  /*1fc0*/  LDL.64 R38, [R1+0x18] ;  /* 0x0000180001267983 */ /* 0x000ea20000100a00 */
[----:B------:R-:W-:-:S03]  /*1fd0*/  ULDC.64 UR4, c[0x0][0x9f8] ;  /* 0x00027e0000047ab9 */ /* 0x000fc60000000a00 */
[----:B------:R-:W2:Y:S01]  /*1fe0*/  LDL.64 R20, [R1+0x18] ;  /* 0x0000180001147983 */ /* 0x000ea20000100a00 */
[----:B------:R-:W-:Y:S01]  /*1ff0*/  ISETP.NE.U32.AND P0, PT, RZ, UR4, PT ;  /* 0x00000004ff007c0c */ /* 0x000fe2000bf05070 */
[----:B------:R-:W-:Y:S01]  /*2000*/  IMAD.MOV.U32 R0, RZ, RZ, R35 ;  /* 0x000000ffff007224 */ /* 0x000fe200078e0023 */
[----:B------:R-:W0:Y:S01]  /*2010*/  LDC.64 R8, c[0x0][0x408] ;  /* 0x00010200ff087b82 */ /* 0x000e220000000a00 */
[----:B------:R-:W1:Y:S01]  /*2020*/  S2R R28, SR_TID.X ;  /* 0x00000000001c7919 */ /* 0x000e620000002100 */
[----:B------:R-:W-:-:S06]  /*2030*/  ISETP.NE.AND.EX P0, PT, RZ, UR5, PT, P0 ;  /* 0x00000005ff007c0c */ /* 0x000fcc000bf05300 */
[----:B------:R-:W3:Y:S08]  /*2040*/  LDC R29, c[0x0][0x3f4] ;  /* 0x0000fd00ff1d7b82 */ /* 0x000ef00000000800 */
[----:B------:R-:W4:Y:S08]  /*2050*/  @P0 LDC.64 R4, c[0x0][0x9f8] ;  /* 0x00027e00ff040b82 */ /* 0x000f300000000a00 */
[----:B------:R-:W3:Y:S01]  /*2060*/  LDC.64 R10, c[0x0][0x3f8] ;  /* 0x0000fe00ff0a7b82 */ /* 0x000ee20000000a00 */
[----:B-1----:R-:W-:Y:S01]  /*2070*/  VIADD R37, R28, 0xffffff80 ;  /* 0xffffff801c257836 */ /* 0x002fe20000000000 */
[----:B------:R-:W-:Y:S01]  /*2080*/  SHF.R.U32.HI R31, RZ, 0x7, R28 ;  /* 0x00000007ff1f7819 */ /* 0x000fe2000001161c */
[----:B----4-:R-:W-:-:S05]  /*2090*/  @P0 IMAD.WIDE R4, R35, 0x4, R4 ;  /* 0x0000000423040825 */ /* 0x010fca00078e0204 */
[----:B------:R1:W4:Y:S01]  /*20a0*/  @P0 LDG.E R0, desc[UR52][R4.64] ;  /* 0x0000003404000981 */ /* 0x000322000c1e1900 */
[----:B------:R-:W-:Y:S01]  /*20b0*/  ISETP.NE.AND P6, PT, R31, 0x1, PT ;  /* 0x000000011f00780c */ /* 0x000fe20003fc5270 */
[----:B------:R-:W-:Y:S01]  /*20c0*/  IMAD.IADD R86, R86, 0x1, R27 ;  /* 0x0000000156567824 */ /* 0x000fe200078e021b */
[----:B------:R-:W-:Y:S02]  /*20d0*/  SHF.R.S32.HI R3, RZ, 0x1f, R37 ;  /* 0x0000001fff037819 */ /* 0x000fe40000011425 */
[-C--:B------:R-:W-:Y:S02]  /*20e0*/  LEA.HI R36, R37, R37.reuse, RZ, 0x1 ;  /* 0x0000002525247211 */ /* 0x080fe400078f08ff */
[----:B------:R-:W-:Y:S01]  /*20f0*/  LEA.HI R6, R3, R37, RZ, 0x2 ;  /* 0x0000002503067211 */ /* 0x000fe200078f10ff */
[----:B------:R-:W-:Y:S01]  /*2100*/  VIADD R3, R16, 0x10 ;  /* 0x0000001010037836 */ /* 0x000fe20000000000 */
[----:B------:R-:W-:Y:S02]  /*2110*/  SHF.R.S32.HI R36, RZ, 0x1, R36 ;  /* 0x00000001ff247819 */ /* 0x000fe40000011424 */
[----:B------:R-:W-:-:S02]  /*2120*/  SHF.R.S32.HI R74, RZ, 0x2, R6 ;  /* 0x00000002ff4a7819 */ /* 0x000fc40000011406 */
[----:B------:R-:W-:Y:S01]  /*2130*/  SHF.R.S32.HI R7, RZ, 0x1f, R6 ;  /* 0x0000001fff077819 */ /* 0x000fe20000011406 */
[----:B------:R-:W-:Y:S05]  /*2140*/  @!P6 WARPSYNC.ALL ;  /* 0x000000000000e948 */ /* 0x000fea0003800000 */
[----:B------:R-:W-:Y:S01]  /*2150*/  ULDC UR4, c[0x0][0x2f4] ;  /* 0x0000bd0000047ab9 */ /* 0x000fe20000000800 */
[----:B------:R-:W-:Y:S01]  /*2160*/  LEA.HI R7, R7, R74, RZ, 0x2 ;  /* 0x0000004a07077211 */ /* 0x000fe200078f10ff */
[--C-:B0-----:R-:W-:Y:S01]  /*2170*/  IMAD.WIDE.U32 R72, R36, R8, R16.reuse ;  /* 0x0000000824487225 */ /* 0x101fe200078e0010 */
[----:B------:R-:W-:Y:S02]  /*2180*/  ISETP.GE.AND P1, PT, R3, UR4, PT ;  /* 0x0000000403007c0c */ /* 0x000fe4000bf26270 */
[----:B------:R-:W-:Y:S01]  /*2190*/  ISETP.GE.AND P0, PT, R16, UR4, PT ;  /* 0x0000000410007c0c */ /* 0x000fe2000bf06270 */
[----:B---3--:R-:W-:Y:S01]  /*21a0*/  IMAD.WIDE.U32 R68, R36, R10, R16 ;  /* 0x0000000a24447225 */ /* 0x008fe200078e0010 */
[----:B-1----:R-:W-:-:S02]  /*21b0*/  SEL R5, RZ, 0xffffffff, P1 ;  /* 0xffffffffff057807 */ /* 0x002fc40000800000 */
[----:B------:R-:W-:Y:S02]  /*21c0*/  SEL R4, RZ, 0x1, P0 ;  /* 0x00000001ff047807 */ /* 0x000fe40000000000 */
[----:B------:R-:W-:Y:S01]  /*21d0*/  SHF.R.S32.HI R13, RZ, 0x1f, R36 ;  /* 0x0000001fff0d7819 */ /* 0x000fe20000011424 */
[----:B------:R-:W-:Y:S01]  /*21e0*/  IMAD.SHL.U32 R5, R5, 0x2, RZ ;  /* 0x0000000205057824 */ /* 0x000fe200078e00ff */
[----:B------:R-:W-:Y:S02]  /*21f0*/  LOP3.LUT R7, R7, 0xfffffffc, RZ, 0xc0, !PT ;  /* 0xfffffffc07077812 */ /* 0x000fe400078ec0ff */
[----:B------:R-:W-:Y:S01]  /*2200*/  ISETP.GE.AND P1, PT, R137, UR4, PT ;  /* 0x0000000489007c0c */ /* 0x000fe2000bf26270 */
[----:B------:R-:W-:Y:S01]  /*2210*/  IMAD R6, R13, R8, RZ ;  /* 0x000000080d067224 */ /* 0x000fe200078e02ff */
[----:B------:R-:W-:Y:S01]  /*2220*/  LOP3.LUT R5, R5, 0x2, R4, 0xe2, !PT ;  /* 0x0000000205057812 */ /* 0x000fe200078ee204 */
[----:B------:R-:W-:Y:S01]  /*2230*/  VIADD R4, R16, 0x20 ;  /* 0x0000002010047836 */ /* 0x000fe20000000000 */
[----:B------:R-:W-:Y:S01]  /*2240*/  LOP3.LUT R22, R22, 0xfffffffb, RZ, 0xc0, !PT ;  /* 0xfffffffb16167812 */ /* 0x000fe200078ec0ff */
[----:B------:R-:W-:Y:S01]  /*2250*/  IMAD.IADD R74, R74, 0x1, -R7 ;  /* 0x000000014a4a7824 */ /* 0x000fe200078e0a07 */
[----:B------:R-:W-:Y:S01]  /*2260*/  SEL R7, RZ, 0x8, P1 ;  /* 0x00000008ff077807 */ /* 0x000fe20000800000 */
[----:B------:R-:W-:Y:S01]  /*2270*/  IMAD R15, R36, R9, R6 ;  /* 0x00000009240f7224 */ /* 0x000fe200078e0206 */
[----:B------:R-:W-:-:S02]  /*2280*/  ISETP.GE.AND P0, PT, R4, UR4, PT ;  /* 0x0000000404007c0c */ /* 0x000fc4000bf06270 */
[----:B------:R-:W-:Y:S01]  /*2290*/  ISETP.GE.AND P2, PT, R3, R29, PT ;  /* 0x0000001d0300720c */ /* 0x000fe20003f46270 */
[----:B------:R-:W-:Y:S01]  /*22a0*/  IMAD.IADD R73, R73, 0x1, R15 ;  /* 0x0000000149497824 */ /* 0x000fe200078e020f */
[----:B------:R-:W-:Y:S02]  /*22b0*/  SEL R6, RZ, 0x4, P0 ;  /* 0x00000004ff067807 */ /* 0x000fe40000000000 */
[----:B------:R-:W-:Y:S02]  /*22c0*/  ISETP.GE.AND P0, PT, R136, UR4, PT ;  /* 0x0000000488007c0c */ /* 0x000fe4000bf06270 */
[----:B------:R-:W-:Y:S02]  /*22d0*/  LOP3.LUT R5, R7, R5, R6, 0xfe, !PT ;  /* 0x0000000507057212 */ /* 0x000fe400078efe06 */
[----:B------:R-:W-:Y:S02]  /*22e0*/  SEL R6, RZ, 0x10, P0 ;  /* 0x00000010ff067807 */ /* 0x000fe40000000000 */
[----:B------:R-:W-:-:S02]  /*22f0*/  LOP3.LUT P0, RZ, R74, 0x2, RZ, 0xc0, !PT ;  /* 0x000000024aff7812 */ /* 0x000fc4000780c0ff */
[----:B------:R-:W-:Y:S01]  /*2300*/  LOP3.LUT R30, R5, R6, RZ, 0xfc, !PT ;  /* 0x00000006051e7212 */ /* 0x000fe200078efcff */
[----:B------:R-:W-:Y:S01]  /*2310*/  IMAD R6, R13, R10, RZ ;  /* 0x0000000a0d067224 */ /* 0x000fe200078e02ff */
[----:B------:R-:W-:Y:S01]  /*2320*/  ISETP.GE.AND P1, PT, R4, R29, PT ;  /* 0x0000001d0400720c */ /* 0x000fe20003f26270 */
[----:B--2---:R-:W-:-:S08]  /*2330*/  IMAD.MOV.U32 R20, RZ, RZ, R38 ;  /* 0x000000ffff147224 */ /* 0x004fd000078e0026 */
[----:B------:R-:W-:Y:S01]  /*2340*/  @P0 LOP3.LUT R22, R22, 0x4, RZ, 0xfc, !PT ;  /* 0x0000000416160812 */ /* 0x000fe200078efcff */
[----:B------:R-:W-:Y:S01]  /*2350*/  IMAD R13, R36, R11, R6 ;  /* 0x0000000b240d7224 */ /* 0x000fe200078e0206 */
[----:B------:R-:W-:Y:S02]  /*2360*/  ISETP.GE.AND P0, PT, R16, R29, PT ;  /* 0x0000001d1000720c */ /* 0x000fe40003f06270 */
[----:B------:R-:W-:-:S05]  /*2370*/  SHF.R.S32.HI R21, RZ, 0x1f, R20 ;  /* 0x0000001fff157819 */ /* 0x000fca0000011414 */
[----:B------:R0:W-:Y:S01]  /*2380*/  STL [R1+0x1c], R21 ;  /* 0x00001c1501007387 */ /* 0x0001e20000100800 */
[C---:B------:R-:W-:Y:S01]  /*2390*/  SEL R5, R29.reuse, RZ, P0 ;  /* 0x000000ff1d057207 */ /* 0x040fe20000000000 */
[C-C-:B------:R-:W-:Y:S02]  /*23a0*/  IMAD.WIDE.U32 R70, R36.reuse, R8, R20.reuse ;  /* 0x0000000824467225 */ /* 0x140fe400078e0014 */
[----:B------:R-:W2:Y:S01]  /*23b0*/  LDL R35, [R1+0x14] ;  /* 0x0000140001237983 */ /* 0x000ea20000100800 */
[C---:B------:R-:W-:Y:S01]  /*23c0*/  SEL R12, R29.reuse, RZ, P2 ;  /* 0x000000ff1d0c7207 */ /* 0x040fe20001000000 */
[----:B------:R-:W-:Y:S02]  /*23d0*/  IMAD.WIDE.U32 R66, R36, R10, R20 ;  /* 0x0000000a24427225 */ /* 0x000fe400078e0014 */
[----:B------:R-:W3:Y:S01]  /*23e0*/  LDL R28, [R1+0x20] ;  /* 0x00002000011c7983 */ /* 0x000ee20000100800 */
[----:B------:R-:W-:Y:S01]  /*23f0*/  SEL R7, R29, RZ, P1 ;  /* 0x000000ff1d077207 */ /* 0x000fe20000800000 */
[----:B------:R-:W-:-:S02]  /*2400*/  IMAD.IADD R71, R15, 0x1, R71 ;  /* 0x000000010f477824 */ /* 0x000fc400078e0247 */
[----:B------:R-:W3:Y:S01]  /*2410*/  LDL R32, [R1+0x24] ;  /* 0x0000240001207983 */ /* 0x000ee20000100800 */
[----:B------:R-:W-:Y:S02]  /*2420*/  IMAD.IADD R69, R69, 0x1, R13 ;  /* 0x0000000145457824 */ /* 0x000fe400078e020d */
[----:B------:R-:W-:Y:S02]  /*2430*/  IMAD.IADD R67, R13, 0x1, R67 ;  /* 0x000000010d437824 */ /* 0x000fe400078e0243 */
[----:B------:R-:W-:Y:S02]  /*2440*/  IMAD.IADD R6, R16, 0x1, R5 ;  /* 0x0000000110067824 */ /* 0x000fe400078e0205 */
[----:B------:R-:W-:Y:S02]  /*2450*/  IMAD.IADD R13, R3, 0x1, R12 ;  /* 0x00000001030d7824 */ /* 0x000fe400078e020c */
[----:B------:R-:W-:Y:S01]  /*2460*/  IMAD.IADD R15, R4, 0x1, R7 ;  /* 0x00000001040f7824 */ /* 0x000fe200078e0207 */
[----:B------:R-:W-:-:S02]  /*2470*/  SHF.R.S32.HI R7, RZ, 0x1f, R6 ;  /* 0x0000001fff077819 */ /* 0x000fc40000011406 */
[----:B------:R-:W-:Y:S02]  /*2480*/  SHF.R.S32.HI R14, RZ, 0x1f, R13 ;  /* 0x0000001fff0e7819 */ /* 0x000fe4000001140d */
[----:B------:R-:W-:Y:S02]  /*2490*/  SHF.R.S32.HI R20, RZ, 0x1f, R15 ;  /* 0x0000001fff147819 */ /* 0x000fe4000001140f */
[CC--:B------:R-:W-:Y:S02]  /*24a0*/  LEA.HI R5, R7.reuse, R6.reuse, RZ, 0x3 ;  /* 0x0000000607057211 */ /* 0x0c0fe400078f18ff */
[----:B------:R-:W-:Y:S02]  /*24b0*/  LEA.HI R12, R7, R6, RZ, 0x5 ;  /* 0x00000006070c7211 */ /* 0x000fe400078f28ff */
[----:B------:R-:W-:Y:S02]  /*24c0*/  LEA.HI R6, R14, R13, RZ, 0x3 ;  /* 0x0000000d0e067211 */ /* 0x000fe400078f18ff */
[----:B------:R-:W-:-:S02]  /*24d0*/  LEA.HI R7, R20, R15, RZ, 0x3 ;  /* 0x0000000f14077211 */ /* 0x000fc400078f18ff */
[----:B------:R-:W-:Y:S02]  /*24e0*/  LEA.HI R14, R14, R13, RZ, 0x5 ;  /* 0x0000000d0e0e7211 */ /* 0x000fe400078f28ff */
[----:B------:R-:W-:Y:S01]  /*24f0*/  LEA.HI R20, R20, R15, RZ, 0x5 ;  /* 0x0000000f14147211 */ /* 0x000fe200078f28ff */
[----:B------:R-:W-:Y:S01]  /*2500*/  IMAD.SHL.U32 R13, R12, 0x80, RZ ;  /* 0x000000800c0d7824 */ /* 0x000fe200078e00ff */
[----:B------:R-:W-:Y:S01]  /*2510*/  LOP3.LUT R22, R22, 0xfffffffe, RZ, 0xc0, !PT ;  /* 0xfffffffe16167812 */ /* 0x000fe200078ec0ff */
[----:B------:R-:W-:Y:S02]  /*2520*/  IMAD.SHL.U32 R15, R14, 0x80, RZ ;  /* 0x000000800e0f7824 */ /* 0x000fe400078e00ff */
[----:B0-----:R-:W-:Y:S01]  /*2530*/  IMAD.SHL.U32 R21, R20, 0x80, RZ ;  /* 0x0000008014157824 */ /* 0x001fe200078e00ff */
[----:B------:R-:W-:Y:S02]  /*2540*/  @P2 LOP3.LUT R22, R22, 0x1, RZ, 0xfc, !PT ;  /* 0x0000000116162812 */ /* 0x000fe400078efcff */
[----:B-----5:R-:W-:-:S02]  /*2550*/  SHF.R.S32.HI R27, RZ, 0x1f, R98 ;  /* 0x0000001fff1b7819 */ /* 0x020fc40000011462 */
[----:B------:R-:W-:Y:S02]  /*2560*/  LOP3.LUT R13, R13, 0xfffff000, RZ, 0xc0, !PT ;  /* 0xfffff0000d0d7812 */ /* 0x000fe400078ec0ff */
[----:B------:R-:W-:Y:S02]  /*2570*/  LOP3.LUT R15, R15, 0xfffff000, RZ, 0xc0, !PT ;  /* 0xfffff0000f0f7812 */ /* 0x000fe400078ec0ff */
[----:B------:R-:W-:Y:S02]  /*2580*/  LOP3.LUT R21, R21, 0xfffff000, RZ, 0xc0, !PT ;  /* 0xfffff00015157812 */ /* 0x000fe400078ec0ff */
[----:B------:R-:W-:-:S04]  /*2590*/  LOP3.LUT R22, R22, 0xfffffffd, RZ, 0xc0, !PT ;  /* 0xfffffffd16167812 */ /* 0x000fc800078ec0ff */
[----:B------:R-:W-:Y:S02]  /*25a0*/  @P1 LOP3.LUT R22, R22, 0x2, RZ, 0xfc, !PT ;  /* 0x0000000216161812 */ /* 0x000fe400078efcff */
[----:B------:R-:W-:Y:S01]  /*25b0*/  ISETP.GE.AND P1, PT, R138, UR4, PT ;  /* 0x000000048a007c0c */ /* 0x000fe2000bf26270 */
[----:B------:R-:W-:-:S04]  /*25c0*/  IMAD.WIDE.U32 R68, R98, R10, R68 ;  /* 0x0000000a62447225 */ /* 0x000fc800078e0044 */
[----:B------:R-:W-:-:S04]  /*25d0*/  IMAD.WIDE.U32 R66, R98, R10, R66 ;  /* 0x0000000a62427225 */ /* 0x000fc800078e0042 */
[----:B------:R-:W-:Y:S01]  /*25e0*/  IMAD.SHL.U32 R100, R29, 0x2, RZ ;  /* 0x000000021d647824 */ /* 0x000fe200078e00ff */
[----:B------:R-:W-:Y:S01]  /*25f0*/  SEL R29, RZ, 0x20, P1 ;  /* 0x00000020ff1d7807 */ /* 0x000fe20000800000 */
[-C--:B------:R-:W-:Y:S01]  /*2600*/  IMAD.WIDE.U32 R72, R98, R8.reuse, R72 ;  /* 0x0000000862487225 */ /* 0x080fe200078e0048 */
[----:B------:R-:W-:Y:S02]  /*2610*/  SHF.L.U64.HI R90, R8, 0x7, R9 ;  /* 0x00000007085a7819 */ /* 0x000fe40000010209 */
[----:B------:R-:W-:Y:S01]  /*2620*/  LOP3.LUT R29, R30, R29, RZ, 0xfc, !PT ;  /* 0x0000001d1e1d7212 */ /* 0x000fe200078efcff */
[----:B------:R-:W-:Y:S01]  /*2630*/  IMAD.WIDE.U32 R70, R98, R8, R70 ;  /* 0x0000000862467225 */ /* 0x000fe200078e0046 */
[----:B------:R-:W-:Y:S02]  /*2640*/  SHF.L.U64.HI R91, R10, 0x7, R11 ;  /* 0x000000070a5b7819 */ /* 0x000fe4000001020b */
[----:B----4-:R-:W-:Y:S01]  /*2650*/  SHF.R.S32.HI R87, RZ, 0x1f, R0 ;  /* 0x0000001fff577819 */ /* 0x010fe20000011400 */
[----:B------:R-:W-:Y:S01]  /*2660*/  VIADD R101, R31, 0x8 ;  /* 0x000000081f657836 */ /* 0x000fe20000000000 */
[----:B------:R-:W-:-:S02]  /*2670*/  LOP3.LUT R30, R30, 0x1, RZ, 0xc0, !PT ;  /* 0x000000011e1e7812 */ /* 0x000fc400078ec0ff */
[----:B------:R-:W-:Y:S01]  /*2680*/  LOP3.LUT R31, R29, 0x2, RZ, 0xc0, !PT ;  /* 0x000000021d1f7812 */ /* 0x000fe200078ec0ff */
[----:B------:R-:W-:Y:S01]  /*2690*/  @!P6 BAR.SYNC.DEFER_BLOCKING 0x9, 0x100 ;  /* 0x024400000000eb1d */ /* 0x000fe20000010000 */
[C---:B--2---:R-:W-:Y:S02]  /*26a0*/  LOP3.LUT R12, R35.reuse, 0x18, R5, 0xf8, !PT ;  /* 0x00000018230c7812 */ /* 0x044fe400078ef805 */
[C---:B------:R-:W-:Y:S02]  /*26b0*/  LOP3.LUT R14, R35.reuse, 0x18, R6, 0xf8, !PT ;  /* 0x00000018230e7812 */ /* 0x040fe400078ef806 */
[----:B------:R-:W-:Y:S02]  /*26c0*/  LOP3.LUT R20, R35, 0x18, R7, 0xf8, !PT ;  /* 0x0000001823147812 */ /* 0x000fe400078ef807 */
[-C--:B---3--:R-:W-:Y:S02]  /*26d0*/  LOP3.LUT R12, R12, R28.reuse, RZ, 0x3c, !PT ;  /* 0x0000001c0c0c7212 */ /* 0x088fe400078e3cff */
[----:B------:R-:W-:-:S02]  /*26e0*/  LOP3.LUT R14, R14, R28, RZ, 0x3c, !PT ;  /* 0x0000001c0e0e7212 */ /* 0x000fc400078e3cff */
[----:B------:R-:W-:Y:S01]  /*26f0*/  LOP3.LUT R20, R20, R28, RZ, 0x3c, !PT ;  /* 0x0000001c14147212 */ /* 0x000fe200078e3cff */
[C---:B------:R-:W-:Y:S01]  /*2700*/  IMAD R28, R27.reuse, R8, RZ ;  /* 0x000000081b1c7224 */ /* 0x040fe200078e02ff */
[--C-:B------:R-:W-:Y:S02]  /*2710*/  IADD3 R97, R12, R13, R32.reuse ;  /* 0x0000000d0c617210 */ /* 0x100fe40007ffe020 */
[--C-:B------:R-:W-:Y:S02]  /*2720*/  IADD3 R96, R14, R15, R32.reuse ;  /* 0x0000000f0e607210 */ /* 0x100fe40007ffe020 */
[----:B------:R-:W-:Y:S01]  /*2730*/  IADD3 R95, R20, R21, R32 ;  /* 0x00000015145f7210 */ /* 0x000fe20007ffe020 */
[----:B------:R-:W-:Y:S01]  /*2740*/  IMAD R27, R27, R10, RZ ;  /* 0x0000000a1b1b7224 */ /* 0x000fe200078e02ff */
[----:B------:R-:W-:-:S03]  /*2750*/  LEA.HI R32, R37, R37, RZ, 0x1 ;  /* 0x0000002525207211 */ /* 0x000fc600078f08ff */
[----:B------:R-:W-:Y:S01]  /*2760*/  IMAD R27, R98, R11, R27 ;  /* 0x0000000b621b7224 */ /* 0x000fe200078e021b */
[----:B------:R-:W-:Y:S01]  /*2770*/  LOP3.LUT R32, R32, 0xfffffffe, RZ, 0xc0, !PT ;  /* 0xfffffffe20207812 */ /* 0x000fe200078ec0ff */
[----:B------:R-:W-:Y:S01]  /*2780*/  IMAD R77, R98, R9, R28 ;  /* 0x00000009624d7224 */ /* 0x000fe200078e021c */
[----:B------:R-:W-:Y:S01]  /*2790*/  LOP3.LUT R21, R5, 0xfffffff8, RZ, 0xc0, !PT ;  /* 0xfffffff805157812 */ /* 0x000fe200078ec0ff */
[----:B------:R-:W-:Y:S01]  /*27a0*/  IMAD.IADD R78, R69, 0x1, R27 ;  /* 0x00000001454e7824 */ /* 0x000fe200078e021b */
[----:B------:R-:W-:Y:S01]  /*27b0*/  LOP3.LUT R28, R7, 0xfffffff8, RZ, 0xc0, !PT ;  /* 0xfffffff8071c7812 */ /* 0x000fe200078ec0ff */
[----:B------:R-:W-:Y:S02]  /*27c0*/  IMAD.IADD R32, R37, 0x1, -R32 ;  /* 0x0000000125207824 */ /* 0x000fe400078e0a20 */
[----:B------:R-:W-:Y:S01]  /*27d0*/  IMAD.IADD R76, R27, 0x1, R67 ;  /* 0x000000011b4c7824 */ /* 0x000fe200078e0243 */
[----:B------:R-:W-:Y:S01]  /*27e0*/  LOP3.LUT R27, R6, 0xfffffff8, RZ, 0xc0, !PT ;  /* 0xfffffff8061b7812 */ /* 0x000fe200078ec0ff */
[----:B------:R-:W-:Y:S01]  /*27f0*/  IMAD.SHL.U32 R9, R10, 0x80, RZ ;  /* 0x000000800a097824 */ /* 0x000fe200078e00ff */
[----:B------:R-:W-:Y:S01]  /*2800*/  SHF.R.S32.HI R10, RZ, 0x1f, R34 ;  /* 0x0000001fff0a7819 */ /* 0x000fe20000011422 */
[----:B------:R-:W-:Y:S01]  /*2810*/  IMAD R20, R32, 0xc0, R36 ;  /* 0x000000c020147824 */ /* 0x000fe200078e0224 */
[----:B------:R-:W-:Y:S01]  /*2820*/  SHF.R.S32.HI R94, RZ, 0x1f, R21 ;  /* 0x0000001fff5e7819 */ /* 0x000fe20000011415 */
[----:B------:R-:W-:Y:S01]  /*2830*/  IMAD.IADD R79, R73, 0x1, R77 ;  /* 0x00000001494f7824 */ /* 0x000fe200078e024d */
[----:B------:R-:W-:Y:S01]  /*2840*/  SHF.R.S32.HI R93, RZ, 0x1f, R27 ;  /* 0x0000001fff5d7819 */ /* 0x000fe2000001141b */
[----:B------:R-:W-:Y:S01]  /*2850*/  IMAD.SHL.U32 R8, R8, 0x80, RZ ;  /* 0x0000008008087824 */ /* 0x000fe200078e00ff */
[----:B------:R-:W-:Y:S01]  /*2860*/  SHF.R.S32.HI R92, RZ, 0x1f, R28 ;  /* 0x0000001fff5c7819 */ /* 0x000fe2000001141c */
[----:B------:R-:W-:Y:S01]  /*2870*/  IMAD.IADD R77, R77, 0x1, R71 ;  /* 0x000000014d4d7824 */ /* 0x000fe200078e0247 */
[----:B------:R-:W-:-:S07]  /*2880*/  LOP3.LUT R32, R29, 0x4, RZ, 0xc0, !PT ;  /* 0x000000041d207812 */ /* 0x000fce00078ec0ff */
.L_x_11437:
[----:B0-2---:R-:W2:Y:S01]  /*2890*/  LDL R35, [R1+0x6c] ;  /* 0x00006c0001237983 */ /* 0x005ea20000100800 */
[----:B------:R-:W0:Y:S01]  /*28a0*/  LDC R81, c[0x0][0x430] ;  /* 0x00010c00ff517b82 */ /* 0x000e220000000800 */
[----:B------:R-:W-:Y:S02]  /*28b0*/  VIADD R25, R25, 0xffffffff ;  /* 0xffffffff19197836 */ /* 0x000fe40000000000 */
[----:B------:R-:W-:Y:S02]  /*28c0*/  IMAD.MOV.U32 R80, RZ, RZ, RZ ;  /* 0x000000ffff507224 */ /* 0x000fe400078e00ff */
[----:B------:R-:W-:-:S03]  /*28d0*/  IMAD R13, R25, 0x80, R20 ;  /* 0x00000080190d7824 */ /* 0x000fc600078e0214 */
[----:B-1----:R-:W1:Y:S01]  /*28e0*/  LDC R99, c[0x0][0x3f4] ;  /* 0x0000fd00ff637b82 */ /* 0x002e620000000800 */
[----:B------:R-:W-:Y:S01]  /*28f0*/  IMAD.IADD R40, R86, 0x1, R13 ;  /* 0x0000000156287824 */ /* 0x000fe200078e020d */
[----:B------:R-:W-:-:S03]  /*2900*/  ISETP.GE.AND P1, PT, R13, R24, PT ;  /* 0x000000180d00720c */ /* 0x000fc60003f26270 */
[----:B------:R-:W-:Y:S01]  /*2910*/  IMAD.MOV.U32 R36, RZ, RZ, R40 ;  /* 0x000000ffff247224 */ /* 0x000fe200078e0028 */
[----:B------:R-:W-:Y:S02]  /*2920*/  ISETP.GT.OR P1, PT, R20, 0x7f, P1 ;  /* 0x0000007f1400780c */ /* 0x000fe40000f24670 */
[----:B0-----:R-:W-:-:S11]  /*2930*/  ISETP.NE.AND P2, PT, R81, 0x1, PT ;  /* 0x000000015100780c */ /* 0x001fd60003f45270 */
        /* <DEDUP_REMOVED lines=11> */
[----:B---3--:R-:W-:Y:S02]  /*29f0*/  @!P1 LEA R12, P2, R14, R12, 0x2 ;  /* 0x0000000c0e0c9211 */ /* 0x008fe400078410ff */
[----:B------:R-:W-:Y:S02]  /*2a00*/  LOP3.LUT P3, RZ, R74, 0x2, RZ, 0xc0, !PT ;  /* 0x000000024aff7812 */ /* 0x000fe4000786c0ff */
[----:B------:R-:W-:Y:S02]  /*2a10*/  @!P1 LEA.HI.X R13, R14, R13, R11, 0x2, P2 ;  /* 0x0000000d0e0d9211 */ /* 0x000fe400010f140b */
[----:B------:R-:W-:Y:S01]  /*2a20*/  ISETP.GE.AND P2, PT, R99, 0x1, PT ;  /* 0x000000016300780c */ /* 0x000fe20003f46270 */
[----:B------:R-:W-:Y:S01]  /*2a30*/  IMAD.MOV R14, RZ, RZ, -R36 ;  /* 0x000000ffff0e7224 */ /* 0x000fe200078e0a24 */
[----:B------:R-:W-:Y:S05]  /*2a40*/  YIELD ;  /* 0x0000000000007946 */ /* 0x000fea0003800000 */
[----:B------:R-:W-:Y:S01]  /*2a50*/  BSSY B0, `(.L_x_11379) ;  /* 0x0000427000007945 */ /* 0x000fe20003800000 */
[----:B------:R0:W5:Y:S01]  /*2a60*/  @!P1 LDG.E R80, desc[UR52][R12.64] ;  /* 0x000000340c509981 */ /* 0x000162000c1e1900 */
[----:B------:R-:W-:Y:S01]  /*2a70*/  IMAD R81, R81, R14, R40 ;  /* 0x0000000e51517224 */ /* 0x000fe200078e0228 */
[----:B------:R-:W-:Y:S01]  /*2a80*/  ISETP.GT.AND P1, PT, R25, R75, PT ;  /* 0x0000004b1900720c */ /* 0x000fe20003f24270 */
[----:B--2---:R-:W-:-:S04]  /*2a90*/  IMAD R65, R19, 0x3000, R35 ;  /* 0x0000300013417824 */ /* 0x004fc800078e0223 */
[C---:B------:R-:W-:Y:S02]  /*2aa0*/  VIADD R11, R65.reuse, 0x10 ;  /* 0x00000010410b7836 */ /* 0x040fe40000000000 */
[C---:B------:R-:W-:Y:S02]  /*2ab0*/  @P3 VIADD R11, R65.reuse, 0xfffffff0 ;  /* 0xfffffff0410b3836 */ /* 0x040fe40000000000 */
[--C-:B------:R-:W-:Y:S02]  /*2ac0*/  IMAD R65, R65, 0x2, R26.reuse ;  /* 0x0000000241417824 */ /* 0x100fe400078e021a */
[----:B------:R-:W-:Y:S01]  /*2ad0*/  IMAD R64, R11, 0x2, R26 ;  /* 0x000000020b407824 */ /* 0x000fe200078e021a */
[----:B0-----:R-:W-:Y:S06]  /*2ae0*/  @!P2 BRA `(.L_x_11380) ;  /* 0x0000003c0028a947 */ /* 0x001fec0003800000 */
[----:B------:R-:W-:Y:S01]  /*2af0*/  SHF.R.S32.HI R82, RZ, 0x1f, R81 ;  /* 0x0000001fff527819 */ /* 0x000fe20000011451 */
[----:B------:R-:W-:Y:S01]  /*2b00*/  ULDC.64 UR4, c[0x0][0x300] ;  /* 0x0000c00000047ab9 */ /* 0x000fe20000000a00 */
[----:B-----5:R-:W-:Y:S01]  /*2b10*/  SHF.R.S32.HI R83, RZ, 0x1f, R80 ;  /* 0x0000001fff537819 */ /* 0x020fe20000011450 */
[----:B------:R-:W-:-:S04]  /*2b20*/  IMAD.WIDE.U32 R12, R81, UR4, RZ ;  /* 0x00000004510c7c25 */ /* 0x000fc8000f8e00ff */
[----:B------:R-:W-:Y:S02]  /*2b30*/  IMAD R14, R82, UR4, RZ ;  /* 0x00000004520e7c24 */ /* 0x000fe4000f8e02ff */
[-C--:B------:R-:W-:Y:S02]  /*2b40*/  IMAD R36, R90, R25.reuse, RZ ;  /* 0x000000195a247224 */ /* 0x080fe400078e02ff */
[----:B------:R-:W-:Y:S01]  /*2b50*/  IMAD R11, R81, UR5, R14 ;  /* 0x00000005510b7c24 */ /* 0x000fe2000f8e020e */
[----:B------:R-:W-:Y:S01]  /*2b60*/  ULDC.64 UR4, c[0x0][0x310] ;  /* 0x0000c40000047ab9 */ /* 0x000fe20000000a00 */
[----:B------:R-:W-:Y:S02]  /*2b70*/  IMAD R14, R91, R25, RZ ;  /* 0x000000195b0e7224 */ /* 0x000fe400078e02ff */
[----:B------:R-:W-:Y:S02]  /*2b80*/  IMAD R15, R83, UR4, RZ ;  /* 0x00000004530f7c24 */ /* 0x000fe4000f8e02ff */
[----:B------:R-:W-:-:S02]  /*2b90*/  IMAD.IADD R13, R13, 0x1, R11 ;  /* 0x000000010d0d7824 */ /* 0x000fc400078e020b */
[C---:B------:R-:W-:Y:S02]  /*2ba0*/  IMAD R15, R80.reuse, UR5, R15 ;  /* 0x00000005500f7c24 */ /* 0x040fe4000f8e020f */
[----:B------:R-:W-:Y:S01]  /*2bb0*/  IMAD.WIDE.U32 R12, R80, UR4, R12 ;  /* 0x00000004500c7c25 */ /* 0x000fe2000f8e000c */
[----:B------:R-:W-:-:S03]  /*2bc0*/  ULDC.64 UR4, c[0x0][0x308] ;  /* 0x0000c20000047ab9 */ /* 0x000fc60000000a00 */
[----:B------:R-:W-:Y:S02]  /*2bd0*/  IMAD R11, R10, UR4, RZ ;  /* 0x000000040a0b7c24 */ /* 0x000fe4000f8e02ff */
[----:B------:R-:W-:Y:S02]  /*2be0*/  IMAD.IADD R13, R13, 0x1, R15 ;  /* 0x000000010d0d7824 */ /* 0x000fe400078e020f */
[C---:B------:R-:W-:Y:S01]  /*2bf0*/  IMAD R15, R34.reuse, UR5, R11 ;  /* 0x00000005220f7c24 */ /* 0x040fe2000f8e020b */
[----:B------:R-:W-:Y:S01]  /*2c00*/  SHF.R.S32.HI R11, RZ, 0x1f, R25 ;  /* 0x0000001fff0b7819 */ /* 0x000fe20000011419 */
[----:B------:R-:W-:Y:S01]  /*2c10*/  IMAD.WIDE.U32 R12, R34, UR4, R12 ;  /* 0x00000004220c7c25 */ /* 0x000fe2000f8e000c */
[----:B------:R-:W-:-:S03]  /*2c20*/  ULDC.64 UR4, c[0x0][0x2e8] ;  /* 0x0000ba0000047ab9 */ /* 0x000fc60000000a00 */
[----:B------:R-:W-:Y:S01]  /*2c30*/  IMAD.IADD R13, R13, 0x1, R15 ;  /* 0x000000010d0d7824 */ /* 0x000fe200078e020f */
[C---:B------:R-:W-:Y:S01]  /*2c40*/  LEA R60, P2, R12.reuse, UR4, 0x1 ;  /* 0x000000040c3c7c11 */ /* 0x040fe2000f8408ff */
[----:B------:R-:W-:Y:S01]  /*2c50*/  ULDC.U8 UR4, c[0x0][0x410] ;  /* 0x0001040000047ab9 */ /* 0x000fe20000000000 */
[----:B------:R-:W-:Y:S02]  /*2c60*/  IMAD R35, R11, R9, R14 ;  /* 0x000000090b237224 */ /* 0x000fe400078e020e */
[----:B------:R-:W-:Y:S01]  /*2c70*/  LEA.HI.X R62, R12, UR5, R13, 0x1, P2 ;  /* 0x000000050c3e7c11 */ /* 0x000fe200090f0c0d */
[----:B------:R-:W-:Y:S01]  /*2c80*/  IMAD R84, R25, -0x80, R24 ;  /* 0xffffff8019547824 */ /* 0x000fe200078e0218 */
[----:B------:R-:W-:Y:S01]  /*2c90*/  ISETP.NE.AND P2, PT, RZ, UR4, PT ;  /* 0x00000004ff007c0c */ /* 0x000fe2000bf45270 */
[----:B------:R-:W-:-:S03]  /*2ca0*/  IMAD.WIDE.U32 R14, R9, R25, RZ ;  /* 0x00000019090e7225 */ /* 0x000fc600078e00ff */
[----:B------:R-:W-:Y:S01]  /*2cb0*/  VIMNMX R84, R84, 0x80, PT ;  /* 0x0000008054547848 */ /* 0x000fe20003fe0100 */
[----:B------:R-:W-:Y:S02]  /*2cc0*/  IMAD R37, R11, R8, R36 ;  /* 0x000000080b257224 */ /* 0x000fe400078e0224 */
[----:B------:R-:W-:-:S04]  /*2cd0*/  IMAD.WIDE.U32 R12, R8, R25, RZ ;  /* 0x00000019080c7225 */ /* 0x000fc800078e00ff */
[----:B------:R-:W-:Y:S02]  /*2ce0*/  IMAD.IADD R11, R15, 0x1, R35 ;  /* 0x000000010f0b7824 */ /* 0x000fe400078e0223 */
[----:B------:R-:W-:Y:S01]  /*2cf0*/  IMAD.IADD R35, R13, 0x1, R37 ;  /* 0x000000010d237824 */ /* 0x000fe200078e0225 */
[----:B------:R-:W-:Y:S06]  /*2d00*/  @!P2 BRA `(.L_x_11381) ;  /* 0x0000001c0024a947 */ /* 0x000fec0003800000 */
[----:B------:R-:W0:Y:S01]  /*2d10*/  S2R R38, SR_TID.X ;  /* 0x0000000000267919 */ /* 0x000e220000002100 */
        /* <DEDUP_REMOVED lines=12> */
[----:B0-----:R-:W-:-:S05]  /*2de0*/  VIADD R39, R38, 0xffffff80 ;  /* 0xffffff8026277836 */ /* 0x001fca0000000000 */
[----:B------:R-:W-:-:S04]  /*2df0*/  LEA.HI R38, R39, R39, RZ, 0x1 ;  /* 0x0000002727267211 */ /* 0x000fc800078f08ff */
[----:B------:R-:W-:-:S04]  /*2e00*/  SHF.R.S32.HI R38, RZ, 0x1, R38 ;  /* 0x00000001ff267819 */ /* 0x000fc80000011426 */
[----:B------:R-:W-:Y:S02]  /*2e10*/  ISETP.GE.AND P3, PT, R38, R84, PT ;  /* 0x000000542600720c */ /* 0x000fe40003f66270 */
[----:B------:R-:W-:-:S11]  /*2e20*/  CS2R R38, SRZ ;  /* 0x0000000000267805 */ /* 0x000fd6000001ff00 */
[----:B------:R-:W-:Y:S05]  /*2e30*/  @P3 BRA `(.L_x_11383) ;  /* 0x0000000000b83947 */ /* 0x000fea0003800000 */
[----:B------:R-:W2:Y:S04]  /*2e40*/  LDL.64 R104, [R1+0x18] ;  /* 0x0000180001687983 */ /* 0x000ea80000100a00 */
[----:B------:R-:W3:Y:S04]  /*2e50*/  LDL R89, [R1+0x5c] ;  /* 0x00005c0001597983 */ /* 0x000ee80000100800 */
[----:B------:R-:W4:Y:S04]  /*2e60*/  LDL R88, [R1+0x50] ;  /* 0x0000500001587983 */ /* 0x000f280000100800 */
        /* <DEDUP_REMOVED lines=43> */
.L_x_11383:
[----:B------:R-:W-:Y:S05]  /*3120*/  BSYNC B1 ;  /* 0x0000000000017941 */ /* 0x000fea0003800000 */
.L_x_11382:
[----:B-----5:R-:W-:Y:S01]  /*3130*/  IMAD.MOV.U32 R11, RZ, RZ, R36 ;  /* 0x000000ffff0b7224 */ /* 0x020fe200078e0024 */
[----:B------:R-:W-:Y:S01]  /*3140*/  UISETP.NE.AND UP0, UPT, UR39, 0x3, UPT ;  /* 0x000000032700788c */ /* 0x000fe2000bf05270 */
[----:B0-----:R-:W-:Y:S02]  /*3150*/  IMAD.MOV.U32 R12, RZ, RZ, R37 ;  /* 0x000000ffff0c7224 */ /* 0x001fe400078e0025 */
[----:B------:R-:W-:Y:S02]  /*3160*/  IMAD.MOV.U32 R13, RZ, RZ, R40 ;  /* 0x000000ffff0d7224 */ /* 0x000fe400078e0028 */
[----:B------:R-:W-:Y:S01]  /*3170*/  IMAD.MOV.U32 R14, RZ, RZ, R41 ;  /* 0x000000ffff0e7224 */ /* 0x000fe200078e0029 */
[----:B------:R-:W-:Y:S01]  /*3180*/  PRMT R63, R11, 0x5410, R12 ;  /* 0x000054100b3f7816 */ /* 0x000fe2000000000c */
[----:B------:R-:W-:Y:S01]  /*3190*/  IMAD.MOV.U32 R11, RZ, RZ, R44 ;  /* 0x000000ffff0b7224 */ /* 0x000fe200078e002c */
[----:B------:R-:W-:Y:S01]  /*31a0*/  PLOP3.LUT P2, PT, PT, PT, UP0, 0x80, 0x0 ;  /* 0x000000000000781c */ /* 0x000fe20003f4f008 */
[----:B------:R-:W-:Y:S01]  /*31b0*/  IMAD.MOV.U32 R12, RZ, RZ, R45 ;  /* 0x000000ffff0c7224 */ /* 0x000fe200078e002d */
[----:B------:R-:W-:Y:S01]  /*31c0*/  PRMT R104, R14, 0x5410, R13 ;  /* 0x000054100e687816 */ /* 0x000fe2000000000d */
[----:B------:R-:W-:-:S02]  /*31d0*/  IMAD.MOV.U32 R13, RZ, RZ, R48 ;  /* 0x000000ffff0d7224 */ /* 0x000fc400078e0030 */
[----:B------:R-:W-:Y:S01]  /*31e0*/  IMAD.MOV.U32 R14, RZ, RZ, R49 ;  /* 0x000000ffff0e7224 */ /* 0x000fe200078e0031 */
[----:B------:R-:W-:Y:S01]  /*31f0*/  PRMT R107, R11, 0x5410, R12 ;  /* 0x000054100b6b7816 */ /* 0x000fe2000000000c */
[----:B------:R-:W-:Y:S02]  /*3200*/  IMAD.MOV.U32 R11, RZ, RZ, R52 ;  /* 0x000000ffff0b7224 */ /* 0x000fe400078e0034 */
        /* <DEDUP_REMOVED lines=25> */
[----:B------:R-:W-:-:S04]  /*33a0*/  PRMT R114, R114, 0x5410, R13 ;  /* 0x0000541072727816 */ /* 0x000fc8000000000d */
[----:B------:R-:W-:Y:S01]  /*33b0*/  PRMT R115, R14, 0x5410, R11 ;  /* 0x000054100e737816 */ /* 0x000fe2000000000b */
[----:B------:R-:W-:Y:S06]  /*33c0*/  @!P2 BRA `(.L_x_11384) ;  /* 0x000000000004a947 */ /* 0x000fec0003800000 */
[----:B------:R-:W-:Y:S01]  /*33d0*/  BPT.TRAP 0x1 ;  /* 0x000000040000795c */ /* 0x000fe20000300000 */
.L_x_11384:
[----:B------:R-:W2:Y:S01]  /*33e0*/  LDL R11, [R1] ;  /* 0x00000000010b7983 */ /* 0x000ea20000100800 */
[----:B------:R-:W-:Y:S01]  /*33f0*/  IMAD R35, R19, 0x8, R2 ;  /* 0x0000000813237824 */ /* 0x000fe200078e0202 */
[----:B------:R-:W-:Y:S01]  /*3400*/  BSSY B1, `(.L_x_11385) ;  /* 0x0000004000017945 */ /* 0x000fe20003800000 */
[----:B--2---:R-:W-:-:S04]  /*3410*/  SHF.L.U32 R85, R11, 0x1f, RZ ;  /* 0x0000001f0b557819 */ /* 0x004fc800000006ff */
[----:B------:R-:W0:Y:S02]  /*3420*/  SYNCS.PHASECHK.TRANS64.TRYWAIT P4, [R35+URZ+0x2d890], R85 ;  /* 0x02d89055230075a7 */ /* 0x000e24000808017f */
[----:B0-----:R-:W-:Y:S05]  /*3430*/  @!P4 BRA `(.L_x_11386) ;  /* 0x000001f0001cc947 */ /* 0x001fea0003800000 */
.L_x_11717:
[----:B------:R-:W-:Y:S05]  /*3440*/  BSYNC B1 ;  /* 0x0000000000017941 */ /* 0x000fea0003800000 */
.L_x_11385:
[----:B------:R-:W-:-:S03]  /*3450*/  UMOV UR4, 0xffffffff ;  /* 0xffffffff00047882 */ /* 0x000fc60000000000 */
[----:B------:R-:W-:Y:S05]  /*3460*/  BRA.DIV UR4, `(.L_x_11387) ;  /* 0x000001f204247947 */ /* 0x000fea000b800000 */
[----:B------:R-:W1:Y:S04]  /*3470*/  SHFL.IDX PT, R62, R62, RZ, 0x1e1f ;  /* 0x001e1fff3e3e7589 */ /* 0x000e6800000e0000 */
[----:B------:R2:W3:Y:S02]  /*3480*/  SHFL.IDX PT, R11, R60, RZ, 0x1e1f ;  /* 0x001e1fff3c0b7589 */ /* 0x0004e400000e0000 */
.L_x_11721:
[----:B------:R-:W-:Y:S05]  /*3490*/  @P3 BRA `(.L_x_11388) ;  /* 0x0000003800083947 */ /* 0x000fea0003800000 */
[----:B------:R-:W-:Y:S01]  /*34a0*/  ISETP.NE.AND P3, PT, R30, RZ, PT ;  /* 0x000000ff1e00720c */ /* 0x000fe20003f65270 */
[----:B------:R-:W-:-:S12]  /*34b0*/  BSSY B1, `(.L_x_11389) ;  /* 0x0000037000017945 */ /* 0x000fd80003800000 */
[----:B------:R-:W-:Y:S05]  /*34c0*/  @!P3 BRA `(.L_x_11390) ;  /* 0x0000000000d4b947 */ /* 0x000fea0003800000 */
[----:B------:R-:W4:Y:S01]  /*34d0*/  LDL.64 R116, [R1+0x18] ;  /* 0x0000180001747983 */ /* 0x000f220000100a00 */
[C---:B--23--:R-:W-:Y:S01]  /*34e0*/  LEA R60, P3, R16.reuse, R11, 0x1 ;  /* 0x0000000b103c7211 */ /* 0x04cfe200078608ff */
[----:B------:R-:W-:Y:S02]  /*34f0*/  BSSY B2, `(.L_x_11391) ;  /* 0x0000031000027945 */ /* 0x000fe40003800000 */
[----:B------:R2:W3:Y:S01]  /*3500*/  LDS.128 R12, [R65+0x15000] ;  /* 0x01500000410c7984 */ /* 0x0004e20000000c00 */
[----:B-1----:R-:W-:Y:S02]  /*3510*/  LEA.HI.X R61, R16, R62, R17, 0x1, P3 ;  /* 0x0000003e103d7211 */ /* 0x002fe400018f0c11 */
[----:B----4-:R-:W-:-:S13]  /*3520*/  ISETP.GE.AND P3, PT, R116, R99, PT ;  /* 0x000000637400720c */ /* 0x010fda0003f66270 */
[----:B--23--:R-:W-:Y:S05]  /*3530*/  @P3 BRA `(.L_x_11392) ;  /* 0x0000000000b03947 */ /* 0x00cfea0003800000 */
[----:B------:R-:W-:Y:S01]  /*3540*/  SHF.R.U64 R58, R58, 0x10, R59 ;  /* 0x000000103a3a7819 */ /* 0x000fe2000000123b */
[----:B------:R-:W-:Y:S01]  /*3550*/  IMAD.MOV.U32 R105, RZ, RZ, R13 ;  /* 0x000000ffff697224 */ /* 0x000fe200078e000d */
[----:B------:R-:W-:-:S03]  /*3560*/  SHF.R.U64 R56, R56, 0x10, R57 ;  /* 0x0000001038387819 */ /* 0x000fc60000001239 */
[----:B------:R-:W-:Y:S02]  /*3570*/  HADD2.F32 R58, -RZ, R58.H0_H0 ;  /* 0x2000003aff3a7230 */ /* 0x000fe40000004100 */
[--C-:B------:R-:W-:Y:S02]  /*3580*/  HADD2.F32 R13, -RZ, R105.reuse.H1_H1 ;  /* 0x30000069ff0d7230 */ /* 0x100fe40000004100 */
[----:B------:R-:W-:Y:S02]  /*3590*/  HADD2.F32 R105, -RZ, R105.H0_H0 ;  /* 0x20000069ff697230 */ /* 0x000fe40000004100 */
[----:B------:R-:W-:Y:S02]  /*35a0*/  HADD2.F32 R56, -RZ, R56.H0_H0 ;  /* 0x20000038ff387230 */ /* 0x000fe40000004100 */
[-C--:B------:R-:W-:Y:S01]  /*35b0*/  FMUL.FTZ R106, R13, R58.reuse ;  /* 0x0000003a0d6a7220 */ /* 0x080fe20000410000 */
[----:B------:R-:W-:-:S03]  /*35c0*/  FMUL.FTZ R58, R105, R58 ;  /* 0x0000003a693a7220 */ /* 0x000fc60000410000 */
[-C--:B------:R-:W-:Y:S01]  /*35d0*/  FFMA.FTZ R106, R105, R56.reuse, -R106 ;  /* 0x00000038696a7223 */ /* 0x080fe2000001086a */
[----:B------:R-:W-:Y:S02]  /*35e0*/  HADD2.F32 R105, -RZ, R111.H1_H1 ;  /* 0x3000006fff697230 */ /* 0x000fe40000004100 */
[----:B------:R-:W-:Y:S01]  /*35f0*/  FFMA.FTZ R13, R13, R56, R58 ;  /* 0x000000380d0d7223 */ /* 0x000fe2000001003a */
[----:B------:R-:W-:Y:S01]  /*3600*/  SHF.R.U32.HI R58, RZ, 0x10, R59 ;  /* 0x00000010ff3a7819 */ /* 0x000fe2000001163b */
[----:B------:R-:W-:Y:S01]  /*3610*/  IMAD.MOV.U32 R59, RZ, RZ, R15 ;  /* 0x000000ffff3b7224 */ /* 0x000fe200078e000f */
[----:B------:R-:W-:Y:S01]  /*3620*/  SHF.R.U32.HI R56, RZ, 0x10, R57 ;  /* 0x00000010ff387819 */ /* 0x000fe20000011639 */
[----:B------:R-:W-:Y:S01]  /*3630*/  IMAD.MOV.U32 R57, RZ, RZ, R12 ;  /* 0x000000ffff397224 */ /* 0x000fe200078e000c */
[----:B------:R-:W-:Y:S01]  /*3640*/  F2FP.F16.F32.PACK_AB R13, R13, R106 ;  /* 0x0000006a0d0d723e */ /* 0x000fe200000000ff */
[----:B------:R-:W-:Y:S02]  /*3650*/  HADD2.F32 R12, -RZ, R58.H0_H0 ;  /* 0x2000003aff0c7230 */ /* 0x000fe40000004100 */
        /* <DEDUP_REMOVED lines=26> */
.L_x_11392:
[----:B------:R-:W-:Y:S05]  /*3800*/  BSYNC B2 ;  /* 0x0000000000027941 */ /* 0x000fea0003800000 */
.L_x_11391:
[----:B------:R4:W-:Y:S02]  /*3810*/  ST.E.128 desc[UR52][R60.64], R12 ;  /* 0x0000000c3c007985 */ /* 0x0009e4000c101d34 */
.L_x_11390:
[----:B------:R-:W-:Y:S05]  /*3820*/  BSYNC B1 ;  /* 0x0000000000017941 */ /* 0x000fea0003800000 */
.L_x_11389:
[----:B------:R-:W-:Y:S01]  /*3830*/  ISETP.NE.AND P3, PT, R31, RZ, PT ;  /* 0x000000ff1f00720c */ /* 0x000fe20003f65270 */
[----:B------:R-:W-:-:S12]  /*3840*/  BSSY B1, `(.L_x_11393) ;  /* 0x0000038000017945 */ /* 0x000fd80003800000 */
[----:B------:R-:W-:Y:S05]  /*3850*/  @!P3 BRA `(.L_x_11394) ;  /* 0x0000000000d8b947 */ /* 0x000fea0003800000 */
[----:B----4-:R-:W4:Y:S04]  /*3860*/  LDL R12, [R1+0x30] ;  /* 0x00003000010c7983 */ /* 0x010f280000100800 */
[----:B------:R-:W5:Y:S01]  /*3870*/  LDL R58, [R1+0x5c] ;  /* 0x00005c00013a7983 */ /* 0x000f620000100800 */
[----:B---3--:R-:W-:Y:S01]  /*3880*/  IMAD.MOV.U32 R56, RZ, RZ, R11 ;  /* 0x000000ffff387224 */ /* 0x008fe200078e000b */
[----:B------:R-:W-:Y:S01]  /*3890*/  BSSY B2, `(.L_x_11395) ;  /* 0x0000031000027945 */ /* 0x000fe20003800000 */
[----:B-1----:R-:W-:Y:S02]  /*38a0*/  IMAD.MOV.U32 R57, RZ, RZ, R62 ;  /* 0x000000ffff397224 */ /* 0x002fe400078e003e */
[----:B----4-:R-:W-:Y:S02]  /*38b0*/  IMAD.SHL.U32 R59, R12, 0x8, RZ ;  /* 0x000000080c3b7824 */ /* 0x010fe400078e00ff */
[----:B------:R1:W3:Y:S01]  /*38c0*/  LDS.128 R12, [R64+0x15000] ;  /* 0x01500000400c7984 */ /* 0x0002e20000000c00 */
[----:B-----5:R-:W-:Y:S01]  /*38d0*/  ISETP.GE.AND P3, PT, R58, R99, PT ;  /* 0x000000633a00720c */ /* 0x020fe20003f66270 */
[----:B------:R-:W-:-:S12]  /*38e0*/  IMAD.WIDE R56, R59, 0x2, R56 ;  /* 0x000000023b387825 */ /* 0x000fd800078e0238 */
[----:B-1----:R-:W-:Y:S05]  /*38f0*/  @P3 BRA `(.L_x_11396) ;  /* 0x0000000000a83947 */ /* 0x002fea0003800000 */
[----:B------:R-:W-:Y:S01]  /*3900*/  SHF.R.U64 R58, R54, 0x10, R55 ;  /* 0x00000010363a7819 */ /* 0x000fe20000001237 */
[----:B---3--:R-:W-:Y:S01]  /*3910*/  IMAD.MOV.U32 R54, RZ, RZ, R13 ;  /* 0x000000ffff367224 */ /* 0x008fe200078e000d */
[----:B------:R-:W-:Y:S01]  /*3920*/  SHF.R.U64 R52, R52, 0x10, R53 ;  /* 0x0000001034347819 */ /* 0x000fe20000001235 */
[----:B--2---:R-:W-:Y:S01]  /*3930*/  HADD2.F32 R60, -RZ, R15.H0_H0 ;  /* 0x2000000fff3c7230 */ /* 0x004fe20000004100 */
[----:B------:R-:W-:Y:S01]  /*3940*/  SHF.R.U32.HI R55, RZ, 0x10, R55 ;  /* 0x00000010ff377819 */ /* 0x000fe20000011637 */
[----:B------:R-:W-:Y:S02]  /*3950*/  HADD2.F32 R58, -RZ, R58.H0_H0 ;  /* 0x2000003aff3a7230 */ /* 0x000fe40000004100 */
[--C-:B------:R-:W-:Y:S02]  /*3960*/  HADD2.F32 R13, -RZ, R54.reuse.H1_H1 ;  /* 0x30000036ff0d7230 */ /* 0x100fe40000004100 */
[----:B------:R-:W-:Y:S02]  /*3970*/  HADD2.F32 R59, -RZ, R54.H0_H0 ;  /* 0x20000036ff3b7230 */ /* 0x000fe40000004100 */
[----:B------:R-:W-:-:S02]  /*3980*/  HADD2.F32 R52, -RZ, R52.H0_H0 ;  /* 0x20000034ff347230 */ /* 0x000fc40000004100 */
[-C--:B------:R-:W-:Y:S01]  /*3990*/  FMUL.FTZ R54, R13, R58.reuse ;  /* 0x0000003a0d367220 */ /* 0x080fe20000410000 */
[----:B------:R-:W-:Y:S02]  /*39a0*/  HADD2.F32 R55, -RZ, R55.H0_H0 ;  /* 0x20000037ff377230 */ /* 0x000fe40000004100 */
[C---:B------:R-:W-:Y:S01]  /*39b0*/  FMUL.FTZ R58, R59.reuse, R58 ;  /* 0x0000003a3b3a7220 */ /* 0x040fe20000410000 */
[----:B------:R-:W-:Y:S02]  /*39c0*/  HADD2.F32 R115, -RZ, R115.H0_H0 ;  /* 0x20000073ff737230 */ /* 0x000fe40000004100 */
[-C--:B------:R-:W-:Y:S01]  /*39d0*/  FFMA.FTZ R54, R59, R52.reuse, -R54 ;  /* 0x000000343b367223 */ /* 0x080fe20000010836 */
[----:B------:R-:W-:Y:S01]  /*39e0*/  FFMA.FTZ R13, R13, R52, R58 ;  /* 0x000000340d0d7223 */ /* 0x000fe2000001003a */
[----:B------:R-:W-:Y:S01]  /*39f0*/  SHF.R.U32.HI R52, RZ, 0x10, R53 ;  /* 0x00000010ff347819 */ /* 0x000fe20000011635 */
[----:B------:R-:W-:-:S03]  /*3a00*/  HADD2.F32 R58, -RZ, R15.H1_H1 ;  /* 0x3000000fff3a7230 */ /* 0x000fc60000004100 */
[----:B------:R-:W-:Y:S01]  /*3a10*/  F2FP.F16.F32.PACK_AB R13, R13, R54 ;  /* 0x000000360d0d723e */ /* 0x000fe200000000ff */
[----:B------:R-:W-:Y:S02]  /*3a20*/  HADD2.F32 R15, -RZ, R52.H0_H0 ;  /* 0x20000034ff0f7230 */ /* 0x000fe40000004100 */
[-C--:B------:R-:W-:Y:S01]  /*3a30*/  FMUL.FTZ R53, R58, R55.reuse ;  /* 0x000000373a357220 */ /* 0x080fe20000410000 */
[C---:B------:R-:W-:Y:S01]  /*3a40*/  FMUL.FTZ R55, R60.reuse, R55 ;  /* 0x000000373c377220 */ /* 0x040fe20000410000 */
[----:B------:R-:W-:Y:S02]  /*3a50*/  HADD2.F32 R52, -RZ, R12.H1_H1 ;  /* 0x3000000cff347230 */ /* 0x000fe40000004100 */
[-C--:B------:R-:W-:Y:S01]  /*3a60*/  FFMA.FTZ R53, R60, R15.reuse, -R53 ;  /* 0x0000000f3c357223 */ /* 0x080fe20000010835 */
[----:B------:R-:W-:Y:S01]  /*3a70*/  FFMA.FTZ R58, R58, R15, R55 ;  /* 0x0000000f3a3a7223 */ /* 0x000fe20000010037 */
[----:B------:R-:W-:Y:S02]  /*3a80*/  HADD2.F32 R15, -RZ, R114.H1_H1 ;  /* 0x30000072ff0f7230 */ /* 0x000fe40000004100 */
[----:B------:R-:W-:-:S02]  /*3a90*/  HADD2.F32 R12, -RZ, R12.H0_H0 ;  /* 0x2000000cff0c7230 */ /* 0x000fc40000004100 */
[----:B------:R-:W-:Y:S02]  /*3aa0*/  HADD2.F32 R55, -RZ, R112.H0_H0 ;  /* 0x20000070ff377230 */ /* 0x000fe40000004100 */
[-C--:B------:R-:W-:Y:S01]  /*3ab0*/  FMUL.FTZ R59, R52, R15.reuse ;  /* 0x0000000f343b7220 */ /* 0x080fe20000410000 */
[--C-:B------:R-:W-:Y:S02]  /*3ac0*/  HADD2.F32 R60, -RZ, R14.reuse.H1_H1 ;  /* 0x3000000eff3c7230 */ /* 0x100fe40000004100 */
[C---:B------:R-:W-:Y:S01]  /*3ad0*/  FMUL.FTZ R15, R12.reuse, R15 ;  /* 0x0000000f0c0f7220 */ /* 0x040fe20000410000 */
[----:B------:R-:W-:Y:S02]  /*3ae0*/  HADD2.F32 R14, -RZ, R14.H0_H0 ;  /* 0x2000000eff0e7230 */ /* 0x000fe40000004100 */
[----:B------:R-:W-:Y:S01]  /*3af0*/  FFMA.FTZ R12, R12, R55, -R59 ;  /* 0x000000370c0c7223 */ /* 0x000fe2000001083b */
[----:B------:R-:W-:Y:S01]  /*3b00*/  F2FP.F16.F32.PACK_AB R53, R58, R53 ;  /* 0x000000353a35723e */ /* 0x000fe200000000ff */
[----:B------:R-:W-:Y:S01]  /*3b10*/  FFMA.FTZ R15, R52, R55, R15 ;  /* 0x00000037340f7223 */ /* 0x000fe2000001000f */
[----:B------:R-:W-:-:S02]  /*3b20*/  HADD2.F32 R55, -RZ, R112.H1_H1 ;  /* 0x30000070ff377230 */ /* 0x000fc40000004100 */
[-C--:B------:R-:W-:Y:S01]  /*3b30*/  FMUL.FTZ R59, R60, R115.reuse ;  /* 0x000000733c3b7220 */ /* 0x080fe20000410000 */
[C---:B------:R-:W-:Y:S01]  /*3b40*/  FMUL.FTZ R115, R14.reuse, R115 ;  /* 0x000000730e737220 */ /* 0x040fe20000410000 */
[----:B------:R-:W-:Y:S02]  /*3b50*/  F2FP.F16.F32.PACK_AB R12, R15, R12 ;  /* 0x0000000c0f0c723e */ /* 0x000fe400000000ff */
[-C--:B------:R-:W-:Y:S01]  /*3b60*/  FFMA.FTZ R14, R14, R55.reuse, -R59 ;  /* 0x000000370e0e7223 */ /* 0x080fe2000001083b */
[----:B------:R-:W-:Y:S01]  /*3b70*/  FFMA.FTZ R115, R60, R55, R115 ;  /* 0x000000373c737223 */ /* 0x000fe20000010073 */
[----:B------:R-:W-:-:S04]  /*3b80*/  IMAD.MOV.U32 R15, RZ, RZ, R53 ;  /* 0x000000ffff0f7224 */ /* 0x000fc800078e0035 */
[----:B------:R-:W-:-:S07]  /*3b90*/  F2FP.F16.F32.PACK_AB R14, R115, R14 ;  /* 0x0000000e730e723e */ /* 0x000fce00000000ff */
.L_x_11396:
[----:B------:R-:W-:Y:S05]  /*3ba0*/  BSYNC B2 ;  /* 0x0000000000027941 */ /* 0x000fea0003800000 */
.L_x_11395:
[----:B---3--:R1:W-:Y:S02]  /*3bb0*/  ST.E.128 desc[UR52][R56.64], R12 ;  /* 0x0000000c38007985 */ /* 0x0083e4000c101d34 */
.L_x_11394:
[----:B------:R-:W-:Y:S05]  /*3bc0*/  BSYNC B1 ;  /* 0x0000000000017941 */ /* 0x000fea0003800000 */
.L_x_11393:
[----:B------:R-:W-:Y:S01]  /*3bd0*/  ISETP.NE.AND P3, PT, R32, RZ, PT ;  /* 0x000000ff2000720c */ /* 0x000fe20003f65270 */
[----:B------:R-:W-:-:S12]  /*3be0*/  BSSY B1, `(.L_x_11397) ;  /* 0x0000037000017945 */ /* 0x000fd80003800000 */
[----:B------:R-:W-:Y:S05]  /*3bf0*/  @!P3 BRA `(.L_x_11398) ;  /* 0x0000000000d4b947 */ /* 0x000fea0003800000 */
[----:B-1--4-:R-:W4:Y:S04]  /*3c00*/  LDL R12, [R1+0x34] ;  /* 0x00003400010c7983 */ /* 0x012f280000100800 */
[----:B------:R-:W5:Y:S01]  /*3c10*/  LDL R54, [R1+0x50] ;  /* 0x0000500001367983 */ /* 0x000f620000100800 */
[----:B---3--:R-:W-:Y:S01]  /*3c20*/  IMAD.MOV.U32 R52, RZ, RZ, R11 ;  /* 0x000000ffff347224 */ /* 0x008fe200078e000b */
[----:B------:R-:W-:Y:S01]  /*3c30*/  BSSY B2, `(.L_x_11399) ;  /* 0x0000030000027945 */ /* 0x000fe20003800000 */
[----:B------:R-:W-:Y:S02]  /*3c40*/  IMAD.MOV.U32 R53, RZ, RZ, R62 ;  /* 0x000000ffff357224 */ /* 0x000fe400078e003e */
[----:B----4-:R-:W-:Y:S02]  /*3c50*/  IMAD.SHL.U32 R55, R12, 0x8, RZ ;  /* 0x000000080c377824 */ /* 0x010fe400078e00ff */
[----:B------:R1:W3:Y:S01]  /*3c60*/  LDS.128 R12, [R65+0x17000] ;  /* 0x01700000410c7984 */ /* 0x0002e20000000c00 */
[----:B-----5:R-:W-:Y:S01]  /*3c70*/  ISETP.GE.AND P3, PT, R54, R99, PT ;  /* 0x000000633600720c */ /* 0x020fe20003f66270 */
[----:B------:R-:W-:-:S12]  /*3c80*/  IMAD.WIDE R52, R55, 0x2, R52 ;  /* 0x0000000237347825 */ /* 0x000fd800078e0234 */
[----:B-1----:R-:W-:Y:S05]  /*3c90*/  @P3 BRA `(.L_x_11400) ;  /* 0x0000000000a43947 */ /* 0x002fea0003800000 */
[--C-:B------:R-:W-:Y:S01]  /*3ca0*/  SHF.R.U64 R54, R48, 0x10, R49.reuse ;  /* 0x0000001030367819 */ /* 0x100fe20000001231 */
[----:B------:R-:W-:Y:S01]  /*3cb0*/  HADD2.F32 R113, -RZ, R113.H1_H1 ;  /* 0x30000071ff717230 */ /* 0x000fe20000004100 */
[----:B------:R-:W-:Y:S01]  /*3cc0*/  SHF.R.U32.HI R48, RZ, 0x10, R49 ;  /* 0x00000010ff307819 */ /* 0x000fe20000011631 */
[----:B---3--:R-:W-:Y:S01]  /*3cd0*/  IMAD.MOV.U32 R49, RZ, RZ, R15 ;  /* 0x000000ffff317224 */ /* 0x008fe200078e000f */
        /* <DEDUP_REMOVED lines=19> */
[----:B------:R-:W-:Y:S02]  /*3e10*/  HADD2.F32 R54, -RZ, R12.H1_H1 ;  /* 0x3000000cff367230 */ /* 0x000fe40000004100 */
[----:B------:R-:W-:Y:S01]  /*3e20*/  HADD2.F32 R51, -RZ, R14.H1_H1 ;  /* 0x3000000eff337230 */ /* 0x000fe20000004100 */
[----:B------:R-:W-:Y:S01]  /*3e30*/  F2FP.F16.F32.PACK_AB R13, R48, R13 ;  /* 0x0000000d300d723e */ /* 0x000fe200000000ff */
[----:B------:R-:W-:Y:S02]  /*3e40*/  HADD2.F32 R12, -RZ, R12.H0_H0 ;  /* 0x2000000cff0c7230 */ /* 0x000fe40000004100 */
[----:B------:R-:W-:Y:S01]  /*3e50*/  FMUL.FTZ R55, R54, R113 ;  /* 0x0000007136377220 */ /* 0x000fe20000410000 */
[----:B------:R-:W-:-:S02]  /*3e60*/  HADD2.F32 R14, -RZ, R14.H0_H0 ;  /* 0x2000000eff0e7230 */ /* 0x000fc40000004100 */
[CC--:B------:R-:W-:Y:S01]  /*3e70*/  FMUL.FTZ R57, R51.reuse, R114.reuse ;  /* 0x0000007233397220 */ /* 0x0c0fe20000410000 */
[--C-:B------:R-:W-:Y:S02]  /*3e80*/  HADD2.F32 R49, -RZ, R109.reuse.H0_H0 ;  /* 0x2000006dff317230 */ /* 0x100fe40000004100 */
[----:B------:R-:W-:Y:S01]  /*3e90*/  FMUL.FTZ R113, R12, R113 ;  /* 0x000000710c717220 */ /* 0x000fe20000410000 */
[----:B------:R-:W-:Y:S02]  /*3ea0*/  HADD2.F32 R109, -RZ, R109.H1_H1 ;  /* 0x3000006dff6d7230 */ /* 0x000fe40000004100 */
[----:B------:R-:W-:Y:S01]  /*3eb0*/  FMUL.FTZ R114, R14, R114 ;  /* 0x000000720e727220 */ /* 0x000fe20000410000 */
[----:B------:R-:W-:Y:S01]  /*3ec0*/  F2FP.F16.F32.PACK_AB R15, R50, R15 ;  /* 0x0000000f320f723e */ /* 0x000fe200000000ff */
[-C--:B------:R-:W-:Y:S01]  /*3ed0*/  FFMA.FTZ R55, R12, R49.reuse, -R55 ;  /* 0x000000310c377223 */ /* 0x080fe20000010837 */
[----:B------:R-:W-:Y:S01]  /*3ee0*/  FFMA.FTZ R54, R54, R49, R113 ;  /* 0x0000003136367223 */ /* 0x000fe20000010071 */
[-C--:B------:R-:W-:Y:S01]  /*3ef0*/  FFMA.FTZ R57, R14, R109.reuse, -R57 ;  /* 0x0000006d0e397223 */ /* 0x080fe20000010839 */
[----:B------:R-:W-:-:S03]  /*3f00*/  FFMA.FTZ R114, R51, R109, R114 ;  /* 0x0000006d33727223 */ /* 0x000fc60000010072 */
[----:B------:R-:W-:Y:S02]  /*3f10*/  F2FP.F16.F32.PACK_AB R12, R54, R55 ;  /* 0x00000037360c723e */ /* 0x000fe400000000ff */
[----:B------:R-:W-:-:S07]  /*3f20*/  F2FP.F16.F32.PACK_AB R14, R114, R57 ;  /* 0x00000039720e723e */ /* 0x000fce00000000ff */
.L_x_11400:
[----:B------:R-:W-:Y:S05]  /*3f30*/  BSYNC B2 ;  /* 0x0000000000027941 */ /* 0x000fea0003800000 */
.L_x_11399:
[----:B---3--:R1:W-:Y:S02]  /*3f40*/  ST.E.128 desc[UR52][R52.64], R12 ;  /* 0x0000000c34007985 */ /* 0x0083e4000c101d34 */
.L_x_11398:
[----:B------:R-:W-:Y:S05]  /*3f50*/  BSYNC B1 ;  /* 0x0000000000017941 */ /* 0x000fea0003800000 */
.L_x_11397:
[----:B------:R-:W-:Y:S01]  /*3f60*/  LOP3.LUT P3, RZ, R29, 0x8, RZ, 0xc0, !PT ;  /* 0x000000081dff7812 */ /* 0x000fe2000786c0ff */
[----:B------:R-:W-:-:S12]  /*3f70*/  BSSY B1, `(.L_x_11401) ;  /* 0x0000036000017945 */ /* 0x000fd80003800000 */
[----:B------:R-:W-:Y:S05]  /*3f80*/  @!P3 BRA `(.L_x_11402) ;  /* 0x0000000000d0b947 */ /* 0x000fea0003800000 */
[----:B-1--4-:R-:W4:Y:S04]  /*3f90*/  LDL R12, [R1+0x48] ;  /* 0x00004800010c7983 */ /* 0x012f280000100800 */
[----:B------:R-:W5:Y:S01]  /*3fa0*/  LDL R50, [R1+0x58] ;  /* 0x0000580001327983 */ /* 0x000f620000100800 */
[C---:B---3--:R-:W-:Y:S01]  /*3fb0*/  LEA R48, P3, R137.reuse, R11, 0x1 ;  /* 0x0000000b89307211 */ /* 0x048fe200078608ff */
[----:B------:R-:W-:Y:S03]  /*3fc0*/  BSSY B2, `(.L_x_11403) ;  /* 0x000002f000027945 */ /* 0x000fe60003800000 */
[----:B----4-:R-:W-:Y:S02]  /*3fd0*/  LEA.HI.X R49, R137, R62, R12, 0x1, P3 ;  /* 0x0000003e89317211 */ /* 0x010fe400018f0c0c */
[----:B------:R1:W3:Y:S01]  /*3fe0*/  LDS.128 R12, [R64+0x17000] ;  /* 0x01700000400c7984 */ /* 0x0002e20000000c00 */
[----:B-----5:R-:W-:-:S13]  /*3ff0*/  ISETP.GE.AND P3, PT, R50, R99, PT ;  /* 0x000000633200720c */ /* 0x020fda0003f66270 */
[----:B-1----:R-:W-:Y:S05]  /*4000*/  @P3 BRA `(.L_x_11404) ;  /* 0x0000000000a83947 */ /* 0x002fea0003800000 */
[--C-:B------:R-:W-:Y:S01]  /*4010*/  SHF.R.U64 R53, R44, 0x10, R45.reuse ;  /* 0x000000102c357819 */ /* 0x100fe2000000122d */
[----:B---3--:R-:W-:Y:S01]  /*4020*/  IMAD.MOV.U32 R44, RZ, RZ, R12 ;  /* 0x000000ffff2c7224 */ /* 0x008fe200078e000c */
[----:B------:R-:W-:Y:S01]  /*4030*/  SHF.R.U32.HI R50, RZ, 0x10, R45 ;  /* 0x00000010ff327819 */ /* 0x000fe2000001162d */
[----:B------:R-:W-:Y:S01]  /*4040*/  IMAD.MOV.U32 R45, RZ, RZ, R15 ;  /* 0x000000ffff2d7224 */ /* 0x000fe200078e000f */
[--C-:B------:R-:W-:Y:S01]  /*4050*/  SHF.R.U64 R51, R46, 0x10, R47.reuse ;  /* 0x000000102e337819 */ /* 0x100fe2000000122f */
[--C-:B------:R-:W-:Y:S01]  /*4060*/  HADD2.F32 R15, -RZ, R13.reuse.H1_H1 ;  /* 0x3000000dff0f7230 */ /* 0x100fe20000004100 */
[----:B------:R-:W-:Y:S01]  /*4070*/  SHF.R.U32.HI R52, RZ, 0x10, R47 ;  /* 0x00000010ff347819 */ /* 0x000fe2000001162f */
[----:B------:R-:W-:Y:S02]  /*4080*/  HADD2.F32 R12, -RZ, R13.H0_H0 ;  /* 0x2000000dff0c7230 */ /* 0x000fe40000004100 */
[----:B------:R-:W-:Y:S02]  /*4090*/  HADD2.F32 R51, -RZ, R51.H0_H0 ;  /* 0x20000033ff337230 */ /* 0x000fe40000004100 */
[----:B------:R-:W-:-:S02]  /*40a0*/  HADD2.F32 R46, -RZ, R45.H1_H1 ;  /* 0x3000002dff2e7230 */ /* 0x000fc40000004100 */
[----:B------:R-:W-:Y:S02]  /*40b0*/  HADD2.F32 R52, -RZ, R52.H0_H0 ;  /* 0x20000034ff347230 */ /* 0x000fe40000004100 */
[-C--:B------:R-:W-:Y:S01]  /*40c0*/  FMUL.FTZ R13, R15, R51.reuse ;  /* 0x000000330f0d7220 */ /* 0x080fe20000410000 */
[----:B------:R-:W-:Y:S02]  /*40d0*/  HADD2.F32 R45, -RZ, R45.H0_H0 ;  /* 0x2000002dff2d7230 */ /* 0x000fe40000004100 */
        /* <DEDUP_REMOVED lines=9> */
[----:B------:R-:W-:-:S02]  /*4170*/  HADD2.F32 R50, -RZ, R108.H0_H0 ;  /* 0x2000006cff327230 */ /* 0x000fc40000004100 */
[----:B------:R-:W-:Y:S01]  /*4180*/  HADD2.F32 R51, -RZ, R108.H1_H1 ;  /* 0x3000006cff337230 */ /* 0x000fe20000004100 */
[----:B------:R-:W-:Y:S01]  /*4190*/  F2FP.F16.F32.PACK_AB R13, R13, R12 ;  /* 0x0000000c0d0d723e */ /* 0x000fe200000000ff */
[----:B------:R-:W-:Y:S01]  /*41a0*/  HADD2.F32 R45, -RZ, R44.H1_H1 ;  /* 0x3000002cff2d7230 */ /* 0x000fe20000004100 */
[----:B------:R-:W-:Y:S01]  /*41b0*/  F2FP.F16.F32.PACK_AB R15, R52, R15 ;  /* 0x0000000f340f723e */ /* 0x000fe200000000ff */
[----:B------:R-:W-:Y:S02]  /*41c0*/  HADD2.F32 R46, -RZ, R14.H1_H1 ;  /* 0x3000000eff2e7230 */ /* 0x000fe40000004100 */
[----:B------:R-:W-:Y:S02]  /*41d0*/  HADD2.F32 R44, -RZ, R44.H0_H0 ;  /* 0x2000002cff2c7230 */ /* 0x000fe40000004100 */
[----:B------:R-:W-:Y:S01]  /*41e0*/  FMUL.FTZ R53, R45, R50 ;  /* 0x000000322d357220 */ /* 0x000fe20000410000 */
[----:B------:R-:W-:Y:S02]  /*41f0*/  HADD2.F32 R14, -RZ, R14.H0_H0 ;  /* 0x2000000eff0e7230 */ /* 0x000fe40000004100 */
[----:B------:R-:W-:Y:S01]  /*4200*/  FMUL.FTZ R55, R46, R51 ;  /* 0x000000332e377220 */ /* 0x000fe20000410000 */
[----:B------:R-:W-:-:S02]  /*4210*/  HADD2.F32 R47, -RZ, R107.H0_H0 ;  /* 0x2000006bff2f7230 */ /* 0x000fc40000004100 */
        /* <DEDUP_REMOVED lines=9> */
.L_x_11404:
[----:B------:R-:W-:Y:S05]  /*42b0*/  BSYNC B2 ;  /* 0x0000000000027941 */ /* 0x000fea0003800000 */
.L_x_11403:
[----:B---3--:R1:W-:Y:S02]  /*42c0*/  ST.E.128 desc[UR52][R48.64], R12 ;  /* 0x0000000c30007985 */ /* 0x0083e4000c101d34 */
.L_x_11402:
[----:B------:R-:W-:Y:S05]  /*42d0*/  BSYNC B1 ;  /* 0x0000000000017941 */ /* 0x000fea0003800000 */
.L_x_11401:
        /* <DEDUP_REMOVED lines=14> */
[--C-:B------:R-:W-:Y:S01]  /*43c0*/  HADD2.F32 R14, -RZ, R13.reuse.H1_H1 ;  /* 0x3000000dff0e7230 */ /* 0x100fe20000004100 */
[--C-:B------:R-:W-:Y:S01]  /*43d0*/  SHF.R.U64 R41, R42, 0x10, R43.reuse ;  /* 0x000000102a297819 */ /* 0x100fe2000000122b */
[----:B------:R-:W-:Y:S01]  /*43e0*/  HADD2.F32 R13, -RZ, R13.H0_H0 ;  /* 0x2000000dff0d7230 */ /* 0x000fe20000004100 */
[----:B------:R-:W-:Y:S01]  /*43f0*/  SHF.R.U32.HI R48, RZ, 0x10, R43 ;  /* 0x00000010ff307819 */ /* 0x000fe2000001162b */
[----:B------:R-:W-:Y:S02]  /*4400*/  HADD2.F32 R42, -RZ, R47.H0_H0 ;  /* 0x2000002fff2a7230 */ /* 0x000fe40000004100 */
[----:B------:R-:W-:Y:S02]  /*4410*/  HADD2.F32 R43, -RZ, R41.H0_H0 ;  /* 0x20000029ff2b7230 */ /* 0x000fe40000004100 */
[----:B------:R-:W-:-:S02]  /*4420*/  HADD2.F32 R48, -RZ, R48.H0_H0 ;  /* 0x20000030ff307230 */ /* 0x000fc40000004100 */
[--C-:B------:R-:W-:Y:S02]  /*4430*/  HADD2.F32 R41, -RZ, R15.reuse.H1_H1 ;  /* 0x3000000fff297230 */ /* 0x100fe40000004100 */
[CC--:B------:R-:W-:Y:S01]  /*4440*/  FMUL.FTZ R50, R14.reuse, R43.reuse ;  /* 0x0000002b0e327220 */ /* 0x0c0fe20000410000 */
[C---:B------:R-:W-:Y:S01]  /*4450*/  FMUL.FTZ R43, R13.reuse, R43 ;  /* 0x0000002b0d2b7220 */ /* 0x040fe20000410000 */
[----:B------:R-:W-:Y:S02]  /*4460*/  HADD2.F32 R15, -RZ, R15.H0_H0 ;  /* 0x2000000fff0f7230 */ /* 0x000fe40000004100 */
[-C--:B------:R-:W-:Y:S01]  /*4470*/  FFMA.FTZ R50, R13, R42.reuse, -R50 ;  /* 0x0000002a0d327223 */ /* 0x080fe20000010832 */
[----:B------:R-:W-:Y:S01]  /*4480*/  FFMA.FTZ R47, R14, R42, R43 ;  /* 0x0000002a0e2f7223 */ /* 0x000fe2000001002b */
[----:B------:R-:W-:Y:S02]  /*4490*/  HADD2.F32 R46, -RZ, R46.H0_H0 ;  /* 0x2000002eff2e7230 */ /* 0x000fe40000004100 */
[----:B------:R-:W-:Y:S01]  /*44a0*/  FMUL.FTZ R52, R41, R48 ;  /* 0x0000003029347220 */ /* 0x000fe20000410000 */
[----:B------:R-:W-:-:S02]  /*44b0*/  HADD2.F32 R42, -RZ, R89.H1_H1 ;  /* 0x30000059ff2a7230 */ /* 0x000fc40000004100 */
[C---:B------:R-:W-:Y:S01]  /*44c0*/  FMUL.FTZ R48, R15.reuse, R48 ;  /* 0x000000300f307220 */ /* 0x040fe20000410000 */
[----:B------:R-:W-:Y:S02]  /*44d0*/  HADD2.F32 R89, -RZ, R89.H0_H0 ;  /* 0x20000059ff597230 */ /* 0x000fe40000004100 */
[-C--:B------:R-:W-:Y:S01]  /*44e0*/  FFMA.FTZ R52, R15, R46.reuse, -R52 ;  /* 0x0000002e0f347223 */ /* 0x080fe20000010834 */
[----:B------:R-:W-:Y:S02]  /*44f0*/  HADD2.F32 R13, -RZ, R12.H1_H1 ;  /* 0x3000000cff0d7230 */ /* 0x000fe40000004100 */
[----:B------:R-:W-:Y:S01]  /*4500*/  FFMA.FTZ R51, R41, R46, R48 ;  /* 0x0000002e29337223 */ /* 0x000fe20000010030 */
[----:B------:R-:W-:Y:S02]  /*4510*/  HADD2.F32 R14, -RZ, R40.H1_H1 ;  /* 0x30000028ff0e7230 */ /* 0x000fe40000004100 */
[----:B------:R-:W-:Y:S02]  /*4520*/  HADD2.F32 R12, -RZ, R12.H0_H0 ;  /* 0x2000000cff0c7230 */ /* 0x000fe40000004100 */
[----:B------:R-:W-:Y:S01]  /*4530*/  FMUL.FTZ R43, R13, R42 ;  /* 0x0000002a0d2b7220 */ /* 0x000fe20000410000 */
        /* <DEDUP_REMOVED lines=14> */
.L_x_11408:
[----:B------:R-:W-:Y:S05]  /*4620*/  BSYNC B2 ;  /* 0x0000000000027941 */ /* 0x000fea0003800000 */
.L_x_11407:
[----:B---3--:R1:W-:Y:S02]  /*4630*/  ST.E.128 desc[UR52][R44.64], R12 ;  /* 0x0000000c2c007985 */ /* 0x0083e4000c101d34 */
.L_x_11406:
[----:B------:R-:W-:Y:S05]  /*4640*/  BSYNC B1 ;  /* 0x0000000000017941 */ /* 0x000fea0003800000 */
.L_x_11405:
[----:B------:R-:W-:-:S13]  /*4650*/  LOP3.LUT P3, RZ, R29, 0x20, RZ, 0xc0, !PT ;  /* 0x000000201dff7812 */ /* 0x000fda000786c0ff */
        /* <DEDUP_REMOVED lines=9> */
[----:B------:R-:W-:Y:S01]  /*46f0*/  SHF.R.U64 R11, R36, 0x10, R37 ;  /* 0x00000010240b7819 */ /* 0x000fe20000001225 */
[--C-:B---3--:R-:W-:Y:S01]  /*4700*/  HADD2.F32 R36, -RZ, R15.reuse.H1_H1 ;  /* 0x3000000fff247230 */ /* 0x108fe20000004100 */
        /* <DEDUP_REMOVED lines=38> */
.L_x_11410:
[----:B------:R-:W-:Y:S05]  /*4970*/  BSYNC B1 ;  /* 0x0000000000017941 */ /* 0x000fea0003800000 */
.L_x_11409:
[----:B---3--:R1:W-:Y:S01]  /*4980*/  ST.E.128 desc[UR52][R40.64], R12 ;  /* 0x0000000c28007985 */ /* 0x0083e2000c101d34 */
[----:B------:R-:W-:Y:S05]  /*4990*/  BRA `(.L_x_11388) ;  /* 0x0000002000c87947 */ /* 0x000fea0003800000 */
.L_x_11381:
        /* <DEDUP_REMOVED lines=19> */
[----:B------:R-:W-:Y:S01]  /*4ad0*/  IADD3 R14, P2, R68, R14, RZ ;  /* 0x0000000e440e7210 */ /* 0x000fe20007f5e0ff */
[----:B------:R-:W-:Y:S01]  /*4ae0*/  ULDC.64 UR4, c[0x0][0x3e8] ;  /* 0x0000fa0000047ab9 */ /* 0x000fe20000000a00 */
[----:B------:R-:W-:Y:S02]  /*4af0*/  CS2R R46, SRZ ;  /* 0x00000000002e7805 */ /* 0x000fe4000001ff00 */
[----:B------:R-:W-:Y:S02]  /*4b00*/  CS2R R44, SRZ ;  /* 0x00000000002c7805 */ /* 0x000fe4000001ff00 */
[----:B------:R-:W-:Y:S01]  /*4b10*/  CS2R R58, SRZ ;  /* 0x00000000003a7805 */ /* 0x000fe2000001ff00 */
[----:B------:R-:W-:Y:S01]  /*4b20*/  IMAD.X R13, R11, 0x1, R78, P2 ;  /* 0x000000010b0d7824 */ /* 0x000fe200010e064e */
[----:B------:R-:W-:Y:S02]  /*4b30*/  IADD3 R11, P2, R72, R12, RZ ;  /* 0x0000000c480b7210 */ /* 0x000fe40007f5e0ff */
        /* <DEDUP_REMOVED lines=24> */
.L_x_11412:
[----:B------:R-:W-:Y:S05]  /*4cc0*/  BSYNC B1 ;  /* 0x0000000000017941 */ /* 0x000fea0003800000 */
.L_x_11411:
        /* <DEDUP_REMOVED lines=41> */
[----:B------:R-:W-:Y:S02]  /*4f60*/  PRMT R120, R120, 0x5410, R13 ;  /* 0x0000541078787816 */ /* 0x000fe4000000000d */
[----:B------:R-:W-:Y:S02]  /*4f70*/  PRMT R121, R14, 0x5410, R12 ;  /* 0x000054100e797816 */ /* 0x000fe4000000000c */
[----:B------:R-:W-:Y:S01]  /*4f80*/  PRMT R108, R11, 0x7610, R108 ;  /* 0x000076100b6c7816 */ /* 0x000fe2000000006c */
[----:B------:R-:W-:Y:S06]  /*4f90*/  @!P2 BRA `(.L_x_11413) ;  /* 0x000000000004a947 */ /* 0x000fec0003800000 */
[----:B------:R-:W-:Y:S01]  /*4fa0*/  BPT.TRAP 0x1 ;  /* 0x000000040000795c */ /* 0x000fe20000300000 */
.L_x_11413:
[----:B------:R-:W2:Y:S01]  /*4fb0*/  LDL R11, [R1] ;  /* 0x00000000010b7983 */ /* 0x000ea20000100800 */
[----:B------:R-:W-:Y:S01]  /*4fc0*/  IMAD R35, R19, 0x8, R2 ;  /* 0x0000000813237824 */ /* 0x000fe200078e0202 */
[----:B------:R-:W-:Y:S01]  /*4fd0*/  BSSY B1, `(.L_x_11414) ;  /* 0x0000004000017945 */ /* 0x000fe20003800000 */
[----:B--2---:R-:W-:-:S04]  /*4fe0*/  SHF.L.U32 R85, R11, 0x1f, RZ ;  /* 0x0000001f0b557819 */ /* 0x004fc800000006ff */
[----:B------:R-:W0:Y:S02]  /*4ff0*/  SYNCS.PHASECHK.TRANS64.TRYWAIT P4, [R35+URZ+0x2d890], R85 ;  /* 0x02d89055230075a7 */ /* 0x000e24000808017f */
[----:B0-----:R-:W-:Y:S05]  /*5000*/  @!P4 BRA `(.L_x_11415) ;  /* 0x000001d40088c947 */ /* 0x001fea0003800000 */
.L_x_11722:
[----:B------:R-:W-:Y:S05]  /*5010*/  BSYNC B1 ;  /* 0x0000000000017941 */ /* 0x000fea0003800000 */
.L_x_11414:
[----:B------:R-:W-:-:S03]  /*5020*/  UMOV UR4, 0xffffffff ;  /* 0xffffffff00047882 */ /* 0x000fc60000000000 */
[----:B------:R-:W-:Y:S05]  /*5030*/  BRA.DIV UR4, `(.L_x_11416) ;  /* 0x000001d604907947 */ /* 0x000fea000b800000 */
[----:B------:R1:W2:Y:S04]  /*5040*/  SHFL.IDX PT, R89, R62, RZ, 0x1e1f ;  /* 0x001e1fff3e597589 */ /* 0x0002a800000e0000 */
[----:B------:R1:W3:Y:S02]  /*5050*/  SHFL.IDX PT, R88, R60, RZ, 0x1e1f ;  /* 0x001e1fff3c587589 */ /* 0x0002e400000e0000 */
.L_x_11726:
[----:B------:R-:W-:Y:S05]  /*5060*/  @P3 BRA `(.L_x_11388) ;  /* 0x0000001c00143947 */ /* 0x000fea0003800000 */
[----:B------:R-:W4:Y:S01]  /*5070*/  LDC R11, c[0x0][0x2f4] ;  /* 0x0000bd00ff0b7b82 */ /* 0x000f220000000800 */
[----:B------:R-:W-:Y:S01]  /*5080*/  ISETP.NE.AND P3, PT, R30, RZ, PT ;  /* 0x000000ff1e00720c */ /* 0x000fe20003f65270 */
[----:B------:R-:W-:Y:S01]  /*5090*/  BSSY B1, `(.L_x_11417) ;  /* 0x0000079000017945 */ /* 0x000fe20003800000 */
[----:B----4-:R-:W-:-:S11]  /*50a0*/  IMAD.IADD R104, R11, 0x1, -R100 ;  /* 0x000000010b687824 */ /* 0x010fd600078e0a64 */
[----:B------:R-:W-:Y:S05]  /*50b0*/  @!P3 BRA `(.L_x_11418) ;  /* 0x0000000400d8b947 */ /* 0x000fea0003800000 */
[----:B-1----:R-:W4:Y:S04]  /*50c0*/  LDL R60, [R1+0x14] ;  /* 0x00001400013c7983 */ /* 0x002f280000100800 */
[----:B------:R-:W5:Y:S04]  /*50d0*/  LDL R15, [R1+0x20] ;  /* 0x00002000010f7983 */ /* 0x000f680000100800 */
[----:B------:R-:W2:Y:S01]  /*50e0*/  LDL R14, [R1+0x24] ;  /* 0x00002400010e7983 */ /* 0x000ea20000100800 */
[----:B------:R-:W-:Y:S01]  /*50f0*/  SEL R12, R100, R104, !P0 ;  /* 0x00000068640c7207 */ /* 0x000fe20004000000 */
[----:B------:R-:W-:Y:S01]  /*5100*/  BSSY B2, `(.L_x_11419) ;  /* 0x000006b000027945 */ /* 0x000fe20003800000 */
[----:B------:R-:W-:-:S02]  /*5110*/  ISETP.GE.AND P3, PT, R16, R99, PT ;  /* 0x000000631000720c */ /* 0x000fc40003f66270 */
[----:B------:R-:W-:-:S04]  /*5120*/  SHF.R.S32.HI R13, RZ, 0x1f, R12 ;  /* 0x0000001fff0d7819 */ /* 0x000fc8000001140c */
[----:B------:R-:W-:-:S04]  /*5130*/  LEA.HI R13, R13, R12, RZ, 0x4 ;  /* 0x0000000c0d0d7211 */ /* 0x000fc800078f20ff */
[----:B------:R-:W-:-:S04]  /*5140*/  SHF.R.S32.HI R12, RZ, 0x4, R13 ;  /* 0x00000004ff0c7819 */ /* 0x000fc8000001140d */
[----:B------:R-:W-:-:S04]  /*5150*/  LEA.HI.SX32 R105, R5, R12, 0x1d ;  /* 0x0000000c05697211 */ /* 0x000fc800078feaff */
[----:B------:R-:W-:-:S04]  /*5160*/  SHF.R.S32.HI R12, RZ, 0x1f, R105 ;  /* 0x0000001fff0c7819 */ /* 0x000fc80000011469 */
[----:B------:R-:W-:Y:S01]  /*5170*/  LEA.HI R12, R12, R105, RZ, 0x2 ;  /* 0x000000690c0c7211 */ /* 0x000fe200078f10ff */
[----:B------:R-:W-:-:S04]  /*5180*/  IMAD.SHL.U32 R105, R105, 0x8, RZ ;  /* 0x0000000869697824 */ /* 0x000fc800078e00ff */
[----:B------:R-:W-:-:S05]  /*5190*/  IMAD.SHL.U32 R12, R12, 0x400, RZ ;  /* 0x000004000c0c7824 */ /* 0x000fca00078e00ff */
[----:B------:R-:W-:Y:S02]  /*51a0*/  LOP3.LUT R12, R12, 0x7ffff000, RZ, 0xc0, !PT ;  /* 0x7ffff0000c0c7812 */ /* 0x000fe400078ec0ff */
[----:B----4-:R-:W-:-:S04]  /*51b0*/  LOP3.LUT R13, R60, 0x18, R105, 0xf8, !PT ;  /* 0x000000183c0d7812 */ /* 0x010fc800078ef869 */
[----:B-----5:R-:W-:Y:S01]  /*51c0*/  LOP3.LUT R13, R13, R15, RZ, 0x3c, !PT ;  /* 0x0000000f0d0d7212 */ /* 0x020fe200078e3cff */
[----:B------:R-:W-:-:S03]  /*51d0*/  IMAD R15, R19, 0x3000, R97 ;  /* 0x00003000130f7824 */ /* 0x000fc600078e0261 */
[----:B--2---:R-:W-:-:S05]  /*51e0*/  IADD3 R12, R13, R12, R14 ;  /* 0x0000000c0d0c7210 */ /* 0x004fca0007ffe00e */
[----:B------:R-:W-:Y:S02]  /*51f0*/  IMAD R13, R19, 0x3000, R12 ;  /* 0x00003000130d7824 */ /* 0x000fe400078e020c */
[--C-:B------:R-:W-:Y:S02]  /*5200*/  IMAD R12, R15, 0x2, R2.reuse ;  /* 0x000000020f0c7824 */ /* 0x100fe400078e0202 */
[----:B------:R-:W-:-:S04]  /*5210*/  IMAD R60, R13, 0x2, R2 ;  /* 0x000000020d3c7824 */ /* 0x000fc800078e0202 */
[----:B------:R-:W1:Y:S04]  /*5220*/  LDS.128 R12, [R12+0x15400] ;  /* 0x015400000c0c7984 */ /* 0x000e680000000c00 */
[----:B------:R-:W2:Y:S01]  /*5230*/  LDS.128 R60, [R60+0x15400] ;  /* 0x015400003c3c7984 */ /* 0x000ea20000000c00 */
[----:B------:R-:W-:Y:S05]  /*5240*/  @P3 BRA `(.L_x_11420) ;  /* 0x0000000400583947 */ /* 0x000fea0003800000 */
[----:B--2---:R-:W-:Y:S01]  /*5250*/  IMAD.MOV.U32 R107, RZ, RZ, R61 ;  /* 0x000000ffff6b7224 */ /* 0x004fe200078e003d */
[----:B------:R-:W-:Y:S01]  /*5260*/  SHF.R.U64 R44, R44, 0x10, R45 ;  /* 0x000000102c2c7819 */ /* 0x000fe2000000122d */
[----:B-1----:R-:W-:Y:S01]  /*5270*/  IMAD.MOV.U32 R106, RZ, RZ, R13 ;  /* 0x000000ffff6a7224 */ /* 0x002fe200078e000d */
        /* <DEDUP_REMOVED lines=64> */
[--C-:B------:R-:W-:Y:S02]  /*5680*/  HADD2.F32 R57, -RZ, R62.reuse.H0_H0 ;  /* 0x2000003eff397230 */ /* 0x100fe40000004100 */
        /* <DEDUP_REMOVED lines=17> */
[----:B------:R-:W-:-:S07]  /*57a0*/  F2FP.F16.F32.PACK_AB R62, R47, R106 ;  /* 0x0000006a2f3e723e */ /* 0x000fce00000000ff */
.L_x_11420:
[----:B------:R-:W-:Y:S05]  /*57b0*/  BSYNC B2 ;  /* 0x0000000000027941 */ /* 0x000fea0003800000 */
.L_x_11419:
[----:B---3--:R-:W-:-:S04]  /*57c0*/  LEA R44, P3, R21, R88, 0x1 ;  /* 0x00000058152c7211 */ /* 0x008fc800078608ff */
[----:B------:R-:W-:Y:S02]  /*57d0*/  LEA.HI.X R45, R21, R89, R94, 0x1, P3 ;  /* 0x00000059152d7211 */ /* 0x000fe400018f0c5e */
[----:B------:R-:W-:-:S03]  /*57e0*/  ISETP.GE.AND P3, PT, R105, R11, PT ;  /* 0x0000000b6900720c */ /* 0x000fc60003f66270 */
[----:B-1----:R1:W-:Y:S10]  /*57f0*/  ST.E.128 desc[UR52][R44.64], R12 ;  /* 0x0000000c2c007985 */ /* 0x0023f4000c101d34 */
[----:B-1----:R-:W-:-:S05]  /*5800*/  @!P3 IMAD.WIDE R12, R105, 0x2, R88 ;  /* 0x00000002690cb825 */ /* 0x002fca00078e0258 */
[----:B--2---:R4:W-:Y:S02]  /*5810*/  @!P3 ST.E.128 desc[UR52][R12.64], R60 ;  /* 0x0000003c0c00b985 */ /* 0x0049e4000c101d34 */
.L_x_11418:
[----:B------:R-:W-:Y:S05]  /*5820*/  BSYNC B1 ;  /* 0x0000000000017941 */ /* 0x000fea0003800000 */
.L_x_11417:
[----:B------:R-:W-:Y:S01]  /*5830*/  ISETP.NE.AND P3, PT, R31, RZ, PT ;  /* 0x000000ff1f00720c */ /* 0x000fe20003f65270 */
[----:B------:R-:W-:-:S12]  /*5840*/  BSSY B1, `(.L_x_11421) ;  /* 0x000007b000017945 */ /* 0x000fd80003800000 */
[----:B------:R-:W-:Y:S05]  /*5850*/  @!P3 BRA `(.L_x_11422) ;  /* 0x0000000400e4b947 */ /* 0x000fea0003800000 */
[----:B------:R-:W5:Y:S04]  /*5860*/  LDL R44, [R1+0x14] ;  /* 0x00001400012c7983 */ /* 0x000f680000100800 */
[----:B------:R-:W5:Y:S04]  /*5870*/  LDL R15, [R1+0x20] ;  /* 0x00002000010f7983 */ /* 0x000f680000100800 */
[----:B------:R-:W5:Y:S01]  /*5880*/  LDL R14, [R1+0x24] ;  /* 0x00002400010e7983 */ /* 0x000f620000100800 */
[----:B------:R-:W-:Y:S01]  /*5890*/  LOP3.LUT P4, RZ, R22, 0x1, RZ, 0xc0, !PT ;  /* 0x0000000116ff7812 */ /* 0x000fe2000788c0ff */
[----:B------:R-:W-:Y:S01]  /*58a0*/  BSSY B2, `(.L_x_11423) ;  /* 0x0000070000027945 */ /* 0x000fe20003800000 */
[----:B---3--:R-:W-:-:S02]  /*58b0*/  LEA R56, P3, R27, R88, 0x1 ;  /* 0x000000581b387211 */ /* 0x008fc400078608ff */
[----:B----4-:R-:W-:Y:S02]  /*58c0*/  SEL R12, R100, R104, !P4 ;  /* 0x00000068640c7207 */ /* 0x010fe40006000000 */
[----:B--2---:R-:W-:Y:S02]  /*58d0*/  LEA.HI.X R57, R27, R89, R93, 0x1, P3 ;  /* 0x000000591b397211 */ /* 0x004fe400018f0c5d */
[----:B------:R-:W-:Y:S02]  /*58e0*/  SHF.R.S32.HI R13, RZ, 0x1f, R12 ;  /* 0x0000001fff0d7819 */ /* 0x000fe4000001140c */
[----:B------:R-:W-:Y:S02]  /*58f0*/  ISETP.GE.AND P3, PT, R3, R99, PT ;  /* 0x000000630300720c */ /* 0x000fe40003f66270 */
[----:B------:R-:W-:-:S04]  /*5900*/  LEA.HI R13, R13, R12, RZ, 0x4 ;  /* 0x0000000c0d0d7211 */ /* 0x000fc800078f20ff */
[----:B------:R-:W-:-:S04]  /*5910*/  SHF.R.S32.HI R13, RZ, 0x4, R13 ;  /* 0x00000004ff0d7819 */ /* 0x000fc8000001140d */
[----:B------:R-:W-:-:S04]  /*5920*/  LEA.HI.SX32 R13, R6, R13, 0x1d ;  /* 0x0000000d060d7211 */ /* 0x000fc800078feaff */
[----:B------:R-:W-:Y:S01]  /*5930*/  SHF.R.S32.HI R12, RZ, 0x1f, R13 ;  /* 0x0000001fff0c7819 */ /* 0x000fe2000001140d */
[----:B------:R-:W-:-:S03]  /*5940*/  IMAD.SHL.U32 R58, R13, 0x8, RZ ;  /* 0x000000080d3a7824 */ /* 0x000fc600078e00ff */
[----:B------:R-:W-:-:S05]  /*5950*/  LEA.HI R13, R12, R13, RZ, 0x2 ;  /* 0x0000000d0c0d7211 */ /* 0x000fca00078f10ff */
[----:B------:R-:W-:-:S05]  /*5960*/  IMAD.SHL.U32 R13, R13, 0x400, RZ ;  /* 0x000004000d0d7824 */ /* 0x000fca00078e00ff */
[----:B------:R-:W-:Y:S02]  /*5970*/  LOP3.LUT R13, R13, 0x7ffff000, RZ, 0xc0, !PT ;  /* 0x7ffff0000d0d7812 */ /* 0x000fe400078ec0ff */
[----:B-----5:R-:W-:-:S04]  /*5980*/  LOP3.LUT R12, R44, 0x18, R58, 0xf8, !PT ;  /* 0x000000182c0c7812 */ /* 0x020fc800078ef83a */
[----:B------:R-:W-:-:S04]  /*5990*/  LOP3.LUT R12, R12, R15, RZ, 0x3c, !PT ;  /* 0x0000000f0c0c7212 */ /* 0x000fc800078e3cff */
[----:B------:R-:W-:Y:S01]  /*59a0*/  IADD3 R12, R12, R13, R14 ;  /* 0x0000000d0c0c7210 */ /* 0x000fe20007ffe00e */
[----:B------:R-:W-:-:S04]  /*59b0*/  IMAD R13, R19, 0x3000, R96 ;  /* 0x00003000130d7824 */ /* 0x000fc800078e0260 */
[----:B------:R-:W-:Y:S02]  /*59c0*/  IMAD R15, R19, 0x3000, R12 ;  /* 0x00003000130f7824 */ /* 0x000fe400078e020c */
[--C-:B------:R-:W-:Y:S02]  /*59d0*/  IMAD R13, R13, 0x2, R2.reuse ;  /* 0x000000020d0d7824 */ /* 0x100fe400078e0202 */
[----:B------:R-:W-:-:S04]  /*59e0*/  IMAD R44, R15, 0x2, R2 ;  /* 0x000000020f2c7824 */ /* 0x000fc800078e0202 */
[----:B------:R-:W2:Y:S04]  /*59f0*/  LDS.128 R12, [R13+0x15400] ;  /* 0x015400000d0c7984 */ /* 0x000ea80000000c00 */
[----:B------:R-:W3:Y:S01]  /*5a00*/  LDS.128 R44, [R44+0x15400] ;  /* 0x015400002c2c7984 */ /* 0x000ee20000000c00 */
[----:B------:R-:W-:Y:S05]  /*5a10*/  @P3 BRA `(.L_x_11424) ;  /* 0x0000000400603947 */ /* 0x000fea0003800000 */
[----:B---3--:R-:W-:Y:S01]  /*5a20*/  IMAD.MOV.U32 R61, RZ, RZ, R45 ;  /* 0x000000ffff3d7224 */ /* 0x008fe200078e002d */
[----:B------:R-:W-:Y:S01]  /*5a30*/  SHF.R.U64 R40, R40, 0x10, R41 ;  /* 0x0000001028287819 */ /* 0x000fe20000001229 */
[----:B--2---:R-:W-:Y:S01]  /*5a40*/  IMAD.MOV.U32 R45, RZ, RZ, R13 ;  /* 0x000000ffff2d7224 */ /* 0x004fe200078e000d */
[----:B------:R-:W-:Y:S01]  /*5a50*/  SHF.R.U64 R54, R54, 0x10, R55 ;  /* 0x0000001036367819 */ /* 0x000fe20000001237 */
[--C-:B-1----:R-:W-:Y:S02]  /*5a60*/  HADD2.F32 R62, -RZ, R118.reuse.H1_H1 ;  /* 0x30000076ff3e7230 */ /* 0x102fe40000004100 */
        /* <DEDUP_REMOVED lines=8> */
[----:B------:R-:W-:Y:S02]  /*5af0*/  HADD2.F32 R107, -RZ, R116.H1_H1 ;  /* 0x30000074ff6b7230 */ /* 0x000fe40000004100 */
[----:B------:R-:W-:Y:S01]  /*5b00*/  FFMA.FTZ R59, R59, R13, R62 ;  /* 0x0000000d3b3b7223 */ /* 0x000fe2000001003e */
[----:B------:R-:W-:Y:S01]  /*5b10*/  SHF.R.U32.HI R62, RZ, 0x10, R53 ;  /* 0x00000010ff3e7819 */ /* 0x000fe20000011635 */
[----:B------:R-:W-:Y:S01]  /*5b20*/  HADD2.F32 R13, -RZ, R61.H1_H1 ;  /* 0x3000003dff0d7230 */ /* 0x000fe20000004100 */
[----:B------:R-:W-:-:S02]  /*5b30*/  SHF.R.U32.HI R61, RZ, 0x10, R41 ;  /* 0x00000010ff3d7819 */ /* 0x000fc40000011629 */
[----:B------:R-:W-:Y:S01]  /*5b40*/  SHF.R.U64 R53, R52, 0x10, R53 ;  /* 0x0000001034357819 */ /* 0x000fe20000001235 */
        /* <DEDUP_REMOVED lines=11> */
[----:B------:R-:W-:Y:S01]  /*5c00*/  HADD2.F32 R62, -RZ, R117.H0_H0 ;  /* 0x20000075ff3e7230 */ /* 0x000fe20000004100 */
[----:B------:R-:W-:Y:S02]  /*5c10*/  F2FP.F16.F32.PACK_AB R59, R13, R59 ;  /* 0x0000003b0d3b723e */ /* 0x000fe400000000ff */
[CC--:B------:R-:W-:Y:S01]  /*5c20*/  FMUL.FTZ R105, R61.reuse, R63.reuse ;  /* 0x0000003f3d697220 */ /* 0x0c0fe20000410000 */
[C---:B------:R-:W-:Y:S01]  /*5c30*/  FMUL.FTZ R63, R52.reuse, R63 ;  /* 0x0000003f343f7220 */ /* 0x040fe20000410000 */
[----:B------:R-:W-:Y:S02]  /*5c40*/  IMAD.MOV.U32 R13, RZ, RZ, R45 ;  /* 0x000000ffff0d7224 */ /* 0x000fe400078e002d */
[-C--:B------:R-:W-:Y:S01]  /*5c50*/  FFMA.FTZ R52, R52, R62.reuse, -R105 ;  /* 0x0000003e34347223 */ /* 0x080fe20000010869 */
[----:B------:R-:W-:Y:S01]  /*5c60*/  FFMA.FTZ R63, R61, R62, R63 ;  /* 0x0000003e3d3f7223 */ /* 0x000fe2000001003f */
[----:B------:R-:W-:Y:S01]  /*5c70*/  SHF.R.U32.HI R62, RZ, 0x10, R55 ;  /* 0x00000010ff3e7819 */ /* 0x000fe20000011637 */
[----:B------:R-:W-:Y:S01]  /*5c80*/  HADD2.F32 R61, -RZ, R47.H1_H1 ;  /* 0x3000002fff3d7230 */ /* 0x000fe20000004100 */
[----:B------:R-:W-:Y:S01]  /*5c90*/  SHF.R.U32.HI R105, RZ, 0x10, R43 ;  /* 0x00000010ff697819 */ /* 0x000fe2000001162b */
[----:B------:R-:W-:-:S02]  /*5ca0*/  IMAD.MOV.U32 R45, RZ, RZ, R59 ;  /* 0x000000ffff2d7224 */ /* 0x000fc400078e003b */
[----:B------:R-:W-:Y:S02]  /*5cb0*/  HADD2.F32 R47, -RZ, R62.H0_H0 ;  /* 0x2000003eff2f7230 */ /* 0x000fe40000004100 */
[----:B------:R-:W-:Y:S02]  /*5cc0*/  HADD2.F32 R62, -RZ, R15.H1_H1 ;  /* 0x3000000fff3e7230 */ /* 0x000fe40000004100 */
[----:B------:R-:W-:Y:S02]  /*5cd0*/  HADD2.F32 R15, -RZ, R105.H0_H0 ;  /* 0x20000069ff0f7230 */ /* 0x000fe40000004100 */
[-C--:B------:R-:W-:Y:S01]  /*5ce0*/  FMUL.FTZ R105, R61, R47.reuse ;  /* 0x0000002f3d697220 */ /* 0x080fe20000410000 */
[----:B------:R-:W-:-:S03]  /*5cf0*/  FMUL.FTZ R106, R62, R47 ;  /* 0x0000002f3e6a7220 */ /* 0x000fc60000410000 */
[-C--:B------:R-:W-:Y:S01]  /*5d00*/  FFMA.FTZ R47, R62, R15.reuse, -R105 ;  /* 0x0000000f3e2f7223 */ /* 0x080fe20000010869 */
[----:B------:R-:W-:Y:S02]  /*5d10*/  HADD2.F32 R105, -RZ, R12.H0_H0 ;  /* 0x2000000cff697230 */ /* 0x000fe40000004100 */
[----:B------:R-:W-:Y:S01]  /*5d20*/  FFMA.FTZ R15, R61, R15, R106 ;  /* 0x0000000f3d0f7223 */ /* 0x000fe2000001006a */
[--C-:B------:R-:W-:Y:S02]  /*5d30*/  HADD2.F32 R61, -RZ, R44.reuse.H0_H0 ;  /* 0x2000002cff3d7230 */ /* 0x100fe40000004100 */
[----:B------:R-:W-:Y:S01]  /*5d40*/  HADD2.F32 R44, -RZ, R44.H1_H1 ;  /* 0x3000002cff2c7230 */ /* 0x000fe20000004100 */
[----:B------:R-:W-:Y:S01]  /*5d50*/  F2FP.F16.F32.PACK_AB R47, R47, R52 ;  /* 0x000000342f2f723e */ /* 0x000fe200000000ff */
[----:B------:R-:W-:Y:S02]  /*5d60*/  HADD2.F32 R12, -RZ, R12.H1_H1 ;  /* 0x3000000cff0c7230 */ /* 0x000fe40000004100 */
[----:B------:R-:W-:Y:S01]  /*5d70*/  FMUL.FTZ R106, R61, R107 ;  /* 0x0000006b3d6a7220 */ /* 0x000fe20000410000 */
[----:B------:R-:W-:-:S02]  /*5d80*/  HADD2.F32 R62, -RZ, R116.H0_H0 ;  /* 0x20000074ff3e7230 */ /* 0x000fc40000004100 */
[----:B------:R-:W-:Y:S01]  /*5d90*/  FMUL.FTZ R41, R44, R53 ;  /* 0x000000352c297220 */ /* 0x000fe20000410000 */
[----:B------:R-:W-:Y:S01]  /*5da0*/  FMUL.FTZ R107, R105, R107 ;  /* 0x0000006b696b7220 */ /* 0x000fe20000410000 */
[C---:B------:R-:W-:Y:S01]  /*5db0*/  FMUL.FTZ R53, R12.reuse, R53 ;  /* 0x000000350c357220 */ /* 0x040fe20000410000 */
[----:B------:R-:W-:Y:S01]  /*5dc0*/  F2FP.F16.F32.PACK_AB R63, R15, R63 ;  /* 0x0000003f0f3f723e */ /* 0x000fe200000000ff */
[-C--:B------:R-:W-:Y:S01]  /*5dd0*/  FFMA.FTZ R41, R12, R40.reuse, -R41 ;  /* 0x000000280c297223 */ /* 0x080fe20000010829 */
[----:B------:R-:W-:Y:S02]  /*5de0*/  HADD2.F32 R12, -RZ, R14.H0_H0 ;  /* 0x2000000eff0c7230 */ /* 0x000fe40000004100 */
[----:B------:R-:W-:Y:S01]  /*5df0*/  FFMA.FTZ R40, R44, R40, R53 ;  /* 0x000000282c287223 */ /* 0x000fe20000010035 */
[----:B------:R-:W-:Y:S02]  /*5e00*/  HADD2.F32 R53, -RZ, R115.H1_H1 ;  /* 0x30000073ff357230 */ /* 0x000fe40000004100 */
[----:B------:R-:W-:Y:S01]  /*5e10*/  FFMA.FTZ R107, R61, R62, R107 ;  /* 0x0000003e3d6b7223 */ /* 0x000fe2000001006b */
[----:B------:R-:W-:-:S02]  /*5e20*/  HADD2.F32 R44, -RZ, R46.H0_H0 ;  /* 0x2000002eff2c7230 */ /* 0x000fc40000004100 */
[----:B------:R-:W-:Y:S01]  /*5e30*/  FFMA.FTZ R106, R105, R62, -R106 ;  /* 0x0000003e696a7223 */ /* 0x000fe2000001086a */
[----:B------:R-:W-:Y:S02]  /*5e40*/  HADD2.F32 R115, -RZ, R115.H0_H0 ;  /* 0x20000073ff737230 */ /* 0x000fe40000004100 */
[----:B------:R-:W-:Y:S02]  /*5e50*/  HADD2.F32 R46, -RZ, R46.H1_H1 ;  /* 0x3000002eff2e7230 */ /* 0x000fe40000004100 */
[-C--:B------:R-:W-:Y:S01]  /*5e60*/  FMUL.FTZ R55, R44, R53.reuse ;  /* 0x000000352c377220 */ /* 0x080fe20000410000 */
[C---:B------:R-:W-:Y:S01]  /*5e70*/  FMUL.FTZ R53, R12.reuse, R53 ;  /* 0x000000350c357220 */ /* 0x040fe20000410000 */
[----:B------:R-:W-:Y:S01]  /*5e80*/  HADD2.F32 R14, -RZ, R14.H1_H1 ;  /* 0x3000000eff0e7230 */ /* 0x000fe20000004100 */
[----:B------:R-:W-:Y:S01]  /*5e90*/  F2FP.F16.F32.PACK_AB R106, R41, R106 ;  /* 0x0000006a296a723e */ /* 0x000fe200000000ff */
[-C--:B------:R-:W-:Y:S01]  /*5ea0*/  FFMA.FTZ R12, R12, R115.reuse, -R55 ;  /* 0x000000730c0c7223 */ /* 0x080fe20000010837 */
[----:B------:R-:W-:Y:S01]  /*5eb0*/  FFMA.FTZ R44, R44, R115, R53 ;  /* 0x000000732c2c7223 */ /* 0x000fe20000010035 */
[----:B------:R-:W-:Y:S01]  /*5ec0*/  SHF.R.U64 R53, R42, 0x10, R43 ;  /* 0x000000102a357819 */ /* 0x000fe2000000122b */
[----:B------:R-:W-:Y:S01]  /*5ed0*/  HADD2.F32 R43, -RZ, R54.H0_H0 ;  /* 0x20000036ff2b7230 */ /* 0x000fe20000004100 */
[----:B------:R-:W-:Y:S01]  /*5ee0*/  F2FP.F16.F32.PACK_AB R40, R40, R107 ;  /* 0x0000006b2828723e */ /* 0x000fe200000000ff */
[----:B------:R-:W-:-:S02]  /*5ef0*/  IMAD.MOV.U32 R15, RZ, RZ, R47 ;  /* 0x000000ffff0f7224 */ /* 0x000fc400078e002f */
[----:B------:R-:W-:Y:S02]  /*5f00*/  HADD2.F32 R53, -RZ, R53.H0_H0 ;  /* 0x20000035ff357230 */ /* 0x000fe40000004100 */
        /* <DEDUP_REMOVED lines=9> */
.L_x_11424:
[----:B------:R-:W-:Y:S05]  /*5fa0*/  BSYNC B2 ;  /* 0x0000000000027941 */ /* 0x000fea0003800000 */
.L_x_11423:
[----:B------:R-:W-:Y:S01]  /*5fb0*/  ISETP.GE.AND P3, PT, R58, R11, PT ;  /* 0x0000000b3a00720c */ /* 0x000fe20003f66270 */
[----:B--2---:R2:W-:-:S12]  /*5fc0*/  ST.E.128 desc[UR52][R56.64], R12 ;  /* 0x0000000c38007985 */ /* 0x0045d8000c101d34 */
[----:B------:R-:W-:-:S05]  /*5fd0*/  @!P3 IMAD.WIDE R40, R58, 0x2, R88 ;  /* 0x000000023a28b825 */ /* 0x000fca00078e0258 */
[----:B---3--:R2:W-:Y:S02]  /*5fe0*/  @!P3 ST.E.128 desc[UR52][R40.64], R44 ;  /* 0x0000002c2800b985 */ /* 0x0085e4000c101d34 */
.L_x_11422:
[----:B------:R-:W-:Y:S05]  /*5ff0*/  BSYNC B1 ;  /* 0x0000000000017941 */ /* 0x000fea0003800000 */
.L_x_11421:
[----:B------:R-:W-:-:S13]  /*6000*/  ISETP.NE.AND P3, PT, R32, RZ, PT ;  /* 0x000000ff2000720c */ /* 0x000fda0003f65270 */
[----:B------:R-:W-:Y:S05]  /*6010*/  @!P3 BRA `(.L_x_11388) ;  /* 0x0000000c0028b947 */ /* 0x000fea0003800000 */
[----:B--2---:R-:W2:Y:S04]  /*6020*/  LDL R40, [R1+0x14] ;  /* 0x0000140001287983 */ /* 0x004ea80000100800 */
[----:B------:R-:W5:Y:S04]  /*6030*/  LDL R15, [R1+0x20] ;  /* 0x00002000010f7983 */ /* 0x000f680000100800 */
[----:B------:R-:W5:Y:S01]  /*6040*/  LDL R14, [R1+0x24] ;  /* 0x00002400010e7983 */ /* 0x000f620000100800 */
[----:B------:R-:W-:Y:S01]  /*6050*/  LOP3.LUT P4, RZ, R22, 0x2, RZ, 0xc0, !PT ;  /* 0x0000000216ff7812 */ /* 0x000fe2000788c0ff */
[----:B------:R-:W-:Y:S01]  /*6060*/  BSSY B1, `(.L_x_11425) ;  /* 0x000006c000017945 */ /* 0x000fe20003800000 */
[----:B---3--:R-:W-:-:S02]  /*6070*/  LEA R44, P3, R28, R88, 0x1 ;  /* 0x000000581c2c7211 */ /* 0x008fc400078608ff */
[----:B------:R-:W-:Y:S02]  /*6080*/  SEL R104, R100, R104, !P4 ;  /* 0x0000006864687207 */ /* 0x000fe40006000000 */
[----:B------:R-:W-:Y:S02]  /*6090*/  LEA.HI.X R45, R28, R89, R92, 0x1, P3 ;  /* 0x000000591c2d7211 */ /* 0x000fe400018f0c5c */
[----:B----4-:R-:W-:Y:S02]  /*60a0*/  SHF.R.S32.HI R13, RZ, 0x1f, R104 ;  /* 0x0000001fff0d7819 */ /* 0x010fe40000011468 */
        /* <DEDUP_REMOVED lines=19> */
[----:B------:R-:W-:Y:S01]  /*61e0*/  SHF.R.U64 R47, R48, 0x10, R49 ;  /* 0x00000010302f7819 */ /* 0x000fe20000001231 */
[----:B---3--:R-:W-:Y:S01]  /*61f0*/  IMAD.MOV.U32 R48, RZ, RZ, R41 ;  /* 0x000000ffff307224 */ /* 0x008fe200078e0029 */
        /* <DEDUP_REMOVED lines=14> */
[C---:B------:R-:W-:Y:S01]  /*62e0*/  FMUL.FTZ R56, R15.reuse, R56 ;  /* 0x000000380f387220 */ /* 0x040fe20000410000 */
[----:B------:R-:W-:Y:S02]  /*62f0*/  HADD2.F32 R48, -RZ, R13.H1_H1 ;  /* 0x3000000dff307230 */ /* 0x000fe40000004100 */
[-C--:B------:R-:W-:Y:S01]  /*6300*/  FFMA.FTZ R13, R15, R54.reuse, -R58 ;  /* 0x000000360f0d7223 */ /* 0x080fe2000001083a */
[----:B------:R-:W-:Y:S02]  /*6310*/  HADD2.F32 R52, -RZ, R52.H0_H0 ;  /* 0x20000034ff347230 */ /* 0x000fe40000004100 */
[-C--:B------:R-:W-:Y:S01]  /*6320*/  FMUL.FTZ R55, R51, R53.reuse ;  /* 0x0000003533377220 */ /* 0x080fe20000410000 */
[----:B------:R-:W-:Y:S01]  /*6330*/  FFMA.FTZ R15, R49, R54, R56 ;  /* 0x00000036310f7223 */ /* 0x000fe20000010038 */
[----:B-1----:R-:W-:Y:S01]  /*6340*/  FMUL.FTZ R60, R48, R53 ;  /* 0x00000035303c7220 */ /* 0x002fe20000410000 */
[----:B------:R-:W-:Y:S01]  /*6350*/  SHF.R.U32.HI R39, RZ, 0x10, R39 ;  /* 0x00000010ff277819 */ /* 0x000fe20000011627 */
[----:B------:R-:W-:-:S02]  /*6360*/  HADD2.F32 R54, -RZ, R43.H1_H1 ;  /* 0x3000002bff367230 */ /* 0x000fc40000004100 */
[-C--:B------:R-:W-:Y:S01]  /*6370*/  FFMA.FTZ R48, R48, R52.reuse, -R55 ;  /* 0x0000003430307223 */ /* 0x080fe20000010837 */
[----:B------:R-:W-:Y:S02]  /*6380*/  HADD2.F32 R53, -RZ, R50.H0_H0 ;  /* 0x20000032ff357230 */ /* 0x000fe40000004100 */
[----:B------:R-:W-:Y:S01]  /*6390*/  FFMA.FTZ R52, R51, R52, R60 ;  /* 0x0000003433347223 */ /* 0x000fe2000001003c */
[----:B------:R-:W-:Y:S02]  /*63a0*/  HADD2.F32 R50, -RZ, R41.H1_H1 ;  /* 0x30000029ff327230 */ /* 0x000fe40000004100 */
[----:B------:R-:W-:Y:S02]  /*63b0*/  HADD2.F32 R58, -RZ, R113.H1_H1 ;  /* 0x30000071ff3a7230 */ /* 0x000fe40000004100 */
[-C--:B------:R-:W-:Y:S01]  /*63c0*/  FMUL.FTZ R55, R54, R53.reuse ;  /* 0x0000003536377220 */ /* 0x080fe20000410000 */
[----:B------:R-:W-:Y:S02]  /*63d0*/  HADD2.F32 R49, -RZ, R43.H0_H0 ;  /* 0x2000002bff317230 */ /* 0x000fe40000004100 */
[----:B------:R-:W-:Y:S01]  /*63e0*/  FMUL.FTZ R53, R50, R53 ;  /* 0x0000003532357220 */ /* 0x000fe20000410000 */
[----:B------:R-:W-:Y:S01]  /*63f0*/  HADD2.F32 R43, -RZ, R41.H0_H0 ;  /* 0x20000029ff2b7230 */ /* 0x000fe20000004100 */
[----:B------:R-:W-:Y:S01]  /*6400*/  F2FP.F16.F32.PACK_AB R15, R52, R15 ;  /* 0x0000000f340f723e */ /* 0x000fe200000000ff */
[----:B------:R-:W-:-:S02]  /*6410*/  HADD2.F32 R51, -RZ, R39.H0_H0 ;  /* 0x20000027ff337230 */ /* 0x000fc40000004100 */
[-C--:B------:R-:W-:Y:S01]  /*6420*/  FMUL.FTZ R60, R49, R58.reuse ;  /* 0x0000003a313c7220 */ /* 0x080fe20000410000 */
[----:B------:R-:W-:Y:S02]  /*6430*/  HADD2.F32 R56, -RZ, R110.H0_H0 ;  /* 0x2000006eff387230 */ /* 0x000fe40000004100 */
[C---:B------:R-:W-:Y:S01]  /*6440*/  FMUL.FTZ R58, R43.reuse, R58 ;  /* 0x0000003a2b3a7220 */ /* 0x040fe20000410000 */
[----:B------:R-:W-:Y:S02]  /*6450*/  HADD2.F32 R114, -RZ, R114.H0_H0 ;  /* 0x20000072ff727230 */ /* 0x000fe40000004100 */
[-C--:B------:R-:W-:Y:S01]  /*6460*/  FFMA.FTZ R50, R50, R51.reuse, -R55 ;  /* 0x0000003332327223 */ /* 0x080fe20000010837 */
[----:B------:R-:W-:Y:S01]  /*6470*/  FFMA.FTZ R54, R54, R51, R53 ;  /* 0x0000003336367223 */ /* 0x000fe20000010035 */
[----:B------:R-:W-:Y:S02]  /*6480*/  HADD2.F32 R51, -RZ, R47.H0_H0 ;  /* 0x2000002fff337230 */ /* 0x000fe40000004100 */
[----:B------:R-:W-:Y:S01]  /*6490*/  FFMA.FTZ R39, R43, R56, -R60 ;  /* 0x000000382b277223 */ /* 0x000fe2000001083c */
[----:B------:R-:W-:-:S02]  /*64a0*/  HADD2.F32 R47, -RZ, R40.H0_H0 ;  /* 0x20000028ff2f7230 */ /* 0x000fc40000004100 */
[----:B------:R-:W-:Y:S01]  /*64b0*/  FFMA.FTZ R41, R49, R56, R58 ;  /* 0x0000003831297223 */ /* 0x000fe2000001003a */
[----:B------:R-:W-:Y:S01]  /*64c0*/  HADD2.F32 R43, -RZ, R12.H0_H0 ;  /* 0x2000000cff2b7230 */ /* 0x000fe20000004100 */
[----:B------:R-:W-:Y:S01]  /*64d0*/  F2FP.F16.F32.PACK_AB R13, R48, R13 ;  /* 0x0000000d300d723e */ /* 0x000fe200000000ff */
[----:B------:R-:W-:Y:S01]  /*64e0*/  HADD2.F32 R49, -RZ, R40.H1_H1 ;  /* 0x30000028ff317230 */ /* 0x000fe20000004100 */
[----:B------:R-:W-:Y:S01]  /*64f0*/  F2FP.F16.F32.PACK_AB R39, R50, R39 ;  /* 0x000000273227723e */ /* 0x000fe200000000ff */
[----:B------:R-:W-:Y:S02]  /*6500*/  HADD2.F32 R40, -RZ, R12.H1_H1 ;  /* 0x3000000cff287230 */ /* 0x000fe40000004100 */
[-C--:B------:R-:W-:Y:S01]  /*6510*/  FMUL.FTZ R12, R47, R114.reuse ;  /* 0x000000722f0c7220 */ /* 0x080fe20000410000 */
[----:B------:R-:W-:Y:S02]  /*6520*/  HADD2.F32 R112, -RZ, R112.H0_H0 ;  /* 0x20000070ff707230 */ /* 0x000fe40000004100 */
[----:B------:R-:W-:Y:S01]  /*6530*/  FMUL.FTZ R114, R43, R114 ;  /* 0x000000722b727220 */ /* 0x000fe20000410000 */
[----:B------:R-:W-:-:S02]  /*6540*/  HADD2.F32 R36, -RZ, R36.H0_H0 ;  /* 0x20000024ff247230 */ /* 0x000fc40000004100 */
[-C--:B------:R-:W-:Y:S01]  /*6550*/  FMUL.FTZ R53, R49, R51.reuse ;  /* 0x0000003331357220 */ /* 0x080fe20000410000 */
[C---:B------:R-:W-:Y:S01]  /*6560*/  FMUL.FTZ R56, R40.reuse, R51 ;  /* 0x0000003328387220 */ /* 0x040fe20000410000 */
[----:B------:R-:W-:Y:S01]  /*6570*/  FFMA.FTZ R114, R47, R112, R114 ;  /* 0x000000702f727223 */ /* 0x000fe20000010072 */
[----:B------:R-:W-:Y:S02]  /*6580*/  HADD2.F32 R47, -RZ, R38.H0_H0 ;  /* 0x20000026ff2f7230 */ /* 0x000fe40000004100 */
[-C--:B------:R-:W-:Y:S01]  /*6590*/  FFMA.FTZ R53, R40, R36.reuse, -R53 ;  /* 0x0000002428357223 */ /* 0x080fe20000010835 */
[----:B------:R-:W-:Y:S01]  /*65a0*/  FFMA.FTZ R49, R49, R36, R56 ;  /* 0x0000002431317223 */ /* 0x000fe20000010038 */
        /* <DEDUP_REMOVED lines=18> */
[----:B------:R-:W-:Y:S01]  /*66d0*/  F2FP.F16.F32.PACK_AB R43, R54, R41 ;  /* 0x00000029362b723e */ /* 0x000fe200000000ff */
[----:B------:R-:W-:Y:S02]  /*66e0*/  IMAD.MOV.U32 R41, RZ, RZ, R15 ;  /* 0x000000ffff297224 */ /* 0x000fe400078e000f */
[----:B------:R-:W-:Y:S01]  /*66f0*/  F2FP.F16.F32.PACK_AB R14, R14, R51 ;  /* 0x000000330e0e723e */ /* 0x000fe200000000ff */
[----:B------:R-:W-:Y:S01]  /*6700*/  IMAD.MOV.U32 R15, RZ, RZ, R39 ;  /* 0x000000ffff0f7224 */ /* 0x000fe200078e0027 */
[----:B------:R-:W-:-:S07]  /*6710*/  F2FP.F16.F32.PACK_AB R42, R42, R113 ;  /* 0x000000712a2a723e */ /* 0x000fce00000000ff */
.L_x_11426:
[----:B------:R-:W-:Y:S05]  /*6720*/  BSYNC B1 ;  /* 0x0000000000017941 */ /* 0x000fea0003800000 */
.L_x_11425:
[----:B--2---:R2:W-:Y:S01]  /*6730*/  ST.E.128 desc[UR52][R44.64], R12 ;  /* 0x0000000c2c007985 */ /* 0x0045e2000c101d34 */
[----:B------:R-:W-:-:S13]  /*6740*/  ISETP.GE.AND P3, PT, R46, R11, PT ;  /* 0x0000000b2e00720c */ /* 0x000fda0003f66270 */
[----:B------:R-:W-:Y:S05]  /*6750*/  @P3 BRA `(.L_x_11388) ;  /* 0x0000000400583947 */ /* 0x000fea0003800000 */
[----:B------:R-:W-:-:S05]  /*6760*/  IMAD.WIDE R88, R46, 0x2, R88 ;  /* 0x000000022e587825 */ /* 0x000fca00078e0258 */
[----:B---3--:R3:W-:Y:S01]  /*6770*/  ST.E.128 desc[UR52][R88.64], R40 ;  /* 0x0000002858007985 */ /* 0x0087e2000c101d34 */
[----:B------:R-:W-:Y:S05]  /*6780*/  BRA `(.L_x_11388) ;  /* 0x00000004004c7947 */ /* 0x000fea0003800000 */
.L_x_11380:
[----:B------:R-:W-:-:S06]  /*6790*/  UISETP.NE.AND UP0, UPT, UR39, 0x3, UPT ;  /* 0x000000032700788c */ /* 0x000fcc000bf05270 */
[----:B------:R-:W-:-:S13]  /*67a0*/  PLOP3.LUT P2, PT, PT, PT, UP0, 0x80, 0x0 ;  /* 0x000000000000781c */ /* 0x000fda0003f4f008 */
[----:B------:R-:W-:Y:S05]  /*67b0*/  @!P2 BRA `(.L_x_11427) ;  /* 0x000000000004a947 */ /* 0x000fea0003800000 */
[----:B------:R-:W-:Y:S01]  /*67c0*/  BPT.TRAP 0x1 ;  /* 0x000000040000795c */ /* 0x000fe20000300000 */
.L_x_11427:
[----:B------:R-:W2:Y:S01]  /*67d0*/  LDL R11, [R1] ;  /* 0x00000000010b7983 */ /* 0x000ea20000100800 */
[----:B------:R-:W-:Y:S01]  /*67e0*/  IMAD R35, R19, 0x8, R2 ;  /* 0x0000000813237824 */ /* 0x000fe200078e0202 */
[----:B------:R-:W-:Y:S01]  /*67f0*/  BSSY B1, `(.L_x_11428) ;  /* 0x0000005000017945 */ /* 0x000fe20003800000 */
[----:B------:R-:W-:Y:S02]  /*6800*/  SHF.R.S32.HI R82, RZ, 0x1f, R81 ;  /* 0x0000001fff527819 */ /* 0x000fe40000011451 */
[----:B--2---:R-:W-:-:S04]  /*6810*/  SHF.L.U32 R85, R11, 0x1f, RZ ;  /* 0x0000001f0b557819 */ /* 0x004fc800000006ff */
[----:B------:R-:W0:Y:S02]  /*6820*/  SYNCS.PHASECHK.TRANS64.TRYWAIT P3, [R35+URZ+0x2d890], R85 ;  /* 0x02d89055230075a7 */ /* 0x000e24000806017f */
[----:B0-----:R-:W-:Y:S05]  /*6830*/  @!P3 BRA `(.L_x_11429) ;  /* 0x000001bc00dcb947 */ /* 0x001fea0003800000 */
.L_x_11727:
[----:B------:R-:W-:Y:S05]  /*6840*/  BSYNC B1 ;  /* 0x0000000000017941 */ /* 0x000fea0003800000 */
.L_x_11428:
[----:B------:R-:W1:Y:S01]  /*6850*/  S2R R36, SR_TID.X ;  /* 0x0000000000247919 */ /* 0x000e620000002100 */
        /* <DEDUP_REMOVED lines=18> */
[----:B-1----:R-:W-:Y:S01]  /*6980*/  VIADD R36, R36, 0xffffff80 ;  /* 0xffffff8024247836 */ /* 0x002fe20000000000 */
[----:B------:R-:W-:Y:S01]  /*6990*/  LEA R42, P3, R12, UR4, 0x1 ;  /* 0x000000040c2a7c11 */ /* 0x000fe2000f8608ff */
[----:B------:R-:W-:Y:S01]  /*69a0*/  IMAD.IADD R11, R13, 0x1, R11 ;  /* 0x000000010d0b7824 */ /* 0x000fe200078e020b */
[----:B------:R-:W-:Y:S02]  /*69b0*/  UMOV UR4, 0xffffffff ;  /* 0xffffffff00047882 */ /* 0x000fe40000000000 */
[----:B------:R-:W-:Y:S02]  /*69c0*/  LEA.HI R36, R36, R36, RZ, 0x1 ;  /* 0x0000002424247211 */ /* 0x000fe400078f08ff */
[----:B------:R-:W-:Y:S02]  /*69d0*/  LEA.HI.X R13, R12, UR5, R11, 0x1, P3 ;  /* 0x000000050c0d7c11 */ /* 0x000fe400098f0c0b */
[----:B------:R-:W-:-:S04]  /*69e0*/  SHF.R.S32.HI R36, RZ, 0x1, R36 ;  /* 0x00000001ff247819 */ /* 0x000fc80000011424 */
[----:B------:R-:W-:Y:S01]  /*69f0*/  ISETP.GT.AND P3, PT, R84, R36, PT ;  /* 0x000000245400720c */ /* 0x000fe20003f64270 */
[----:B------:R-:W-:-:S12]  /*6a00*/  BRA.DIV UR4, `(.L_x_11430) ;  /* 0x000001be047c7947 */ /* 0x000fd8000b800000 */
[----:B------:R1:W2:Y:S04]  /*6a10*/  SHFL.IDX PT, R43, R13, RZ, 0x1e1f ;  /* 0x001e1fff0d2b7589 */ /* 0x0002a800000e0000 */
[----:B------:R-:W3:Y:S02]  /*6a20*/  SHFL.IDX PT, R42, R42, RZ, 0x1e1f ;  /* 0x001e1fff2a2a7589 */ /* 0x000ee400000e0000 */
.L_x_11731:
[----:B------:R-:W-:Y:S05]  /*6a30*/  @!P3 BRA `(.L_x_11388) ;  /* 0x0000000000a0b947 */ /* 0x000fea0003800000 */
[----:B-1----:R-:W4:Y:S01]  /*6a40*/  LDL R13, [R1+0x48] ;  /* 0x00004800010d7983 */ /* 0x002f220000100800 */
[----:B------:R-:W-:-:S03]  /*6a50*/  ULDC UR4, c[0x0][0x2f4] ;  /* 0x0000bd0000047ab9 */ /* 0x000fc60000000800 */
[----:B------:R-:W5:Y:S04]  /*6a60*/  LDL R12, [R1+0x44] ;  /* 0x00004400010c7983 */ /* 0x000f680000100800 */
[----:B------:R-:W5:Y:S04]  /*6a70*/  LDL R11, [R1+0x30] ;  /* 0x00003000010b7983 */ /* 0x000f680000100800 */
[----:B------:R-:W5:Y:S01]  /*6a80*/  LDL R45, [R1+0x34] ;  /* 0x00003400012d7983 */ /* 0x000f620000100800 */
[C---:B------:R-:W-:Y:S02]  /*6a90*/  ISETP.GE.AND P5, PT, R16.reuse, UR4, PT ;  /* 0x0000000410007c0c */ /* 0x040fe4000bfa6270 */
[----:B------:R-:W-:Y:S01]  /*6aa0*/  ISETP.GE.AND P4, PT, R137, UR4, PT ;  /* 0x0000000489007c0c */ /* 0x000fe2000bf86270 */
[----:B------:R-:W5:Y:S10]  /*6ab0*/  LDL R44, [R1+0x40] ;  /* 0x00004000012c7983 */ /* 0x000f740000100800 */
[----:B---3--:R-:W-:-:S04]  /*6ac0*/  @!P5 LEA R40, P3, R16, R42, 0x1 ;  /* 0x0000002a1028d211 */ /* 0x008fc800078608ff */
[----:B--2---:R-:W-:Y:S02]  /*6ad0*/  @!P5 LEA.HI.X R41, R16, R43, R17, 0x1, P3 ;  /* 0x0000002b1029d211 */ /* 0x004fe400018f0c11 */
[----:B------:R-:W-:-:S04]  /*6ae0*/  @!P4 LEA R38, P3, R137, R42, 0x1 ;  /* 0x0000002a8926c211 */ /* 0x000fc800078608ff */
[----:B----4-:R-:W-:Y:S02]  /*6af0*/  @!P4 LEA.HI.X R39, R137, R43, R13, 0x1, P3 ;  /* 0x0000002b8927c211 */ /* 0x010fe400018f0c0d */
[----:B------:R-:W-:-:S13]  /*6b00*/  ISETP.GE.AND P3, PT, R136, UR4, PT ;  /* 0x0000000488007c0c */ /* 0x000fda000bf66270 */
[----:B------:R-:W-:-:S04]  /*6b10*/  @!P3 LEA R36, P6, R136, R42, 0x1 ;  /* 0x0000002a8824b211 */ /* 0x000fc800078c08ff */
[----:B-----5:R-:W-:Y:S02]  /*6b20*/  @!P3 LEA.HI.X R37, R136, R43, R12, 0x1, P6 ;  /* 0x0000002b8825b211 */ /* 0x020fe400030f0c0c */
[----:B------:R-:W1:Y:S04]  /*6b30*/  @!P5 LDS.128 R12, [R65+0x15000] ;  /* 0x01500000410cd984 */ /* 0x000e680000000c00 */
[----:B-1----:R1:W-:Y:S01]  /*6b40*/  @!P5 ST.E.128 desc[UR52][R40.64], R12 ;  /* 0x0000000c2800d985 */ /* 0x0023e2000c101d34 */
[----:B------:R-:W-:-:S13]  /*6b50*/  ISETP.GE.AND P5, PT, R3, UR4, PT ;  /* 0x0000000403007c0c */ /* 0x000fda000bfa6270 */
[----:B------:R-:W2:Y:S01]  /*6b60*/  @!P5 LDS.128 R12, [R64+0x15000] ;  /* 0x01500000400cd984 */ /* 0x000ea20000000c00 */
[----:B------:R-:W-:Y:S02]  /*6b70*/  @!P5 IMAD.SHL.U32 R11, R11, 0x8, RZ ;  /* 0x000000080b0bd824 */ /* 0x000fe400078e00ff */
[----:B-1----:R-:W-:Y:S02]  /*6b80*/  @!P5 IMAD.MOV.U32 R40, RZ, RZ, R42 ;  /* 0x000000ffff28d224 */ /* 0x002fe400078e002a */
[----:B------:R-:W-:Y:S02]  /*6b90*/  @!P5 IMAD.MOV.U32 R41, RZ, RZ, R43 ;  /* 0x000000ffff29d224 */ /* 0x000fe400078e002b */
[----:B------:R-:W-:-:S05]  /*6ba0*/  @!P5 IMAD.WIDE R40, R11, 0x2, R40 ;  /* 0x000000020b28d825 */ /* 0x000fca00078e0228 */
[----:B--2---:R1:W-:Y:S01]  /*6bb0*/  @!P5 ST.E.128 desc[UR52][R40.64], R12 ;  /* 0x0000000c2800d985 */ /* 0x0043e2000c101d34 */
[----:B------:R-:W-:-:S13]  /*6bc0*/  ISETP.GE.AND P5, PT, R4, UR4, PT ;  /* 0x0000000404007c0c */ /* 0x000fda000bfa6270 */
[----:B------:R-:W2:Y:S01]  /*6bd0*/  @!P5 LDS.128 R12, [R65+0x17000] ;  /* 0x01700000410cd984 */ /* 0x000ea20000000c00 */
[----:B------:R-:W-:Y:S02]  /*6be0*/  @!P5 IMAD.SHL.U32 R11, R45, 0x8, RZ ;  /* 0x000000082d0bd824 */ /* 0x000fe400078e00ff */
[----:B-1----:R-:W-:Y:S02]  /*6bf0*/  @!P5 IMAD.MOV.U32 R40, RZ, RZ, R42 ;  /* 0x000000ffff28d224 */ /* 0x002fe400078e002a */
[----:B------:R-:W-:Y:S02]  /*6c00*/  @!P5 IMAD.MOV.U32 R41, RZ, RZ, R43 ;  /* 0x000000ffff29d224 */ /* 0x000fe400078e002b */
        /* <DEDUP_REMOVED lines=11> */
.L_x_11388:
[----:B------:R-:W-:Y:S05]  /*6cc0*/  BSYNC B0 ;  /* 0x0000000000007941 */ /* 0x000fea0003800000 */
.L_x_11379:
[----:B---3--:R-:W3:Y:S01]  /*6cd0*/  S2R R11, SR_TID.X ;  /* 0x00000000000b7919 */ /* 0x008ee20000002100 */
        /* <DEDUP_REMOVED lines=8> */
[----:B-----5:R0:W-:Y:S01]  /*6d60*/  BAR.SYNC.DEFER_BLOCKING R101, 0x80 ;  /* 0x000200650000751d */ /* 0x0201e20000010000 */
[----:B---3--:R-:W-:-:S13]  /*6d70*/  LOP3.LUT P3, RZ, R11, 0x7f, RZ, 0xc0, !PT ;  /* 0x0000007f0bff7812 */ /* 0x008fda000786c0ff */
[----:B------:R-:W-:-:S05]  /*6d80*/  @!P3 VIADD R11, R35, 0x2d8a0 ;  /* 0x0002d8a0230bb836 */ /* 0x000fca0000000000 */
[----:B------:R-:W-:-:S04]  /*6d90*/  @!P3 PRMT R11, RZ, 0x654, R11 ;  /* 0x00000654ff0bb816 */ /* 0x000fc8000000000b */
[----:B------:R0:W-:Y:S01]  /*6da0*/  @!P3 SYNCS.ARRIVE.TRANS64.RED.A1T0 RZ, [R11+URZ], RZ ;  /* 0x000000ff0bffb9a7 */ /* 0x0001e2000810043f */
[----:B------:R-:W-:Y:S05]  /*6db0*/  @!P2 BRA `(.L_x_11432) ;  /* 0x000000000004a947 */ /* 0x000fea0003800000 */
[----:B------:R-:W-:Y:S01]  /*6dc0*/  BPT.TRAP 0x1 ;  /* 0x000000040000795c */ /* 0x000fe20000300000 */
.L_x_11432:
[----:B------:R-:W-:Y:S05]  /*6dd0*/  BSYNC B0 ;  /* 0x0000000000007941 */ /* 0x000fea0003800000 */
.L_x_11431:
[----:B------:R-:W3:Y:S01]  /*6de0*/  SYNCS.PHASECHK.TRANS64.TRYWAIT P2, [R35+URZ+0x2d8b0], R85 ;  /* 0x02d8b055230075a7 */ /* 0x000ee2000804017f */
[----:B------:R-:W-:Y:S04]  /*6df0*/  BSSY B0, `(.L_x_11433) ;  /* 0x0000002000007945 */ /* 0x000fe80003800000 */
[----:B---3--:R-:W-:Y:S05]  /*6e00*/  @!P2 BRA `(.L_x_11434) ;  /* 0x000001b800c4a947 */ /* 0x008fea0003800000 */
.L_x_11732:
[----:B------:R-:W-:Y:S05]  /*6e10*/  BSYNC B0 ;  /* 0x0000000000007941 */ /* 0x000fea0003800000 */
.L_x_11433:
[----:B-12-4-:R-:W1:Y:S01]  /*6e20*/  S2R R14, SR_TID.X ;  /* 0x00000000000e7919 */ /* 0x016e620000002100 */
[----:B------:R-:W-:Y:S01]  /*6e30*/  ULDC.64 UR4, c[0x0][0x328] ;  /* 0x0000ca0000047ab9 */ /* 0x000fe20000000a00 */
[----:B------:R-:W-:Y:S01]  /*6e40*/  BSSY B0, `(.L_x_11435) ;  /* 0x000003f000007945 */ /* 0x000fe20003800000 */
[----:B------:R-:W-:Y:S02]  /*6e50*/  IMAD R82, R82, UR4, RZ ;  /* 0x0000000452527c24 */ /* 0x000fe4000f8e02ff */
[----:B------:R-:W-:-:S04]  /*6e60*/  IMAD.WIDE.U32 R12, R81, UR4, RZ ;  /* 0x00000004510c7c25 */ /* 0x000fc8000f8e00ff */
[----:B------:R-:W-:Y:S01]  /*6e70*/  IMAD R81, R81, UR5, R82 ;  /* 0x0000000551517c24 */ /* 0x000fe2000f8e0252 */
[----:B------:R-:W-:Y:S02]  /*6e80*/  ULDC.64 UR4, c[0x0][0x338] ;  /* 0x0000ce0000047ab9 */ /* 0x000fe40000000a00 */
[----:B------:R-:W-:Y:S02]  /*6e90*/  IMAD R83, R83, UR4, RZ ;  /* 0x0000000453537c24 */ /* 0x000fe4000f8e02ff */
[----:B------:R-:W-:Y:S02]  /*6ea0*/  IMAD.IADD R13, R13, 0x1, R81 ;  /* 0x000000010d0d7824 */ /* 0x000fe400078e0251 */
[C---:B------:R-:W-:Y:S02]  /*6eb0*/  IMAD R83, R80.reuse, UR5, R83 ;  /* 0x0000000550537c24 */ /* 0x040fe4000f8e0253 */
[----:B------:R-:W-:Y:S01]  /*6ec0*/  IMAD.WIDE.U32 R12, R80, UR4, R12 ;  /* 0x00000004500c7c25 */ /* 0x000fe2000f8e000c */
[----:B------:R-:W-:-:S03]  /*6ed0*/  ULDC.64 UR4, c[0x0][0x330] ;  /* 0x0000cc0000047ab9 */ /* 0x000fc60000000a00 */
[----:B0-----:R-:W-:Y:S02]  /*6ee0*/  IMAD R11, R10, UR4, RZ ;  /* 0x000000040a0b7c24 */ /* 0x001fe4000f8e02ff */
[----:B------:R-:W-:Y:S02]  /*6ef0*/  IMAD.IADD R13, R13, 0x1, R83 ;  /* 0x000000010d0d7824 */ /* 0x000fe400078e0253 */
[C---:B------:R-:W-:Y:S02]  /*6f00*/  IMAD R11, R34.reuse, UR5, R11 ;  /* 0x00000005220b7c24 */ /* 0x040fe4000f8e020b */
[----:B------:R-:W-:Y:S01]  /*6f10*/  IMAD.WIDE.U32 R12, R34, UR4, R12 ;  /* 0x00000004220c7c25 */ /* 0x000fe2000f8e000c */
[----:B------:R-:W-:-:S03]  /*6f20*/  ULDC.64 UR4, c[0x0][0x318] ;  /* 0x0000c60000047ab9 */ /* 0x000fc60000000a00 */
[----:B-1----:R-:W-:Y:S02]  /*6f30*/  VIADD R14, R14, 0xffffff80 ;  /* 0xffffff800e0e7836 */ /* 0x002fe40000000000 */
[----:B------:R-:W-:Y:S01]  /*6f40*/  IMAD.IADD R13, R13, 0x1, R11 ;  /* 0x000000010d0d7824 */ /* 0x000fe200078e020b */
[----:B------:R-:W-:Y:S02]  /*6f50*/  LEA R11, P2, R12, UR4, 0x1 ;  /* 0x000000040c0b7c11 */ /* 0x000fe4000f8408ff */
[----:B------:R-:W-:Y:S02]  /*6f60*/  LEA.HI R14, R14, R14, RZ, 0x1 ;  /* 0x0000000e0e0e7211 */ /* 0x000fe400078f08ff */
[----:B------:R-:W-:Y:S01]  /*6f70*/  LEA.HI.X R12, R12, UR5, R13, 0x1, P2 ;  /* 0x000000050c0c7c11 */ /* 0x000fe200090f0c0d */
[----:B------:R0:W1:Y:S01]  /*6f80*/  SHFL.IDX PT, R40, R11, RZ, 0x1e1f ;  /* 0x001e1fff0b287589 */ /* 0x00006200000e0000 */
[----:B------:R-:W-:-:S03]  /*6f90*/  SHF.R.S32.HI R14, RZ, 0x1, R14 ;  /* 0x00000001ff0e7819 */ /* 0x000fc6000001140e */
[----:B------:R0:W2:Y:S01]  /*6fa0*/  SHFL.IDX PT, R41, R12, RZ, 0x1e1f ;  /* 0x001e1fff0c297589 */ /* 0x0000a200000e0000 */
[----:B------:R-:W-:-:S13]  /*6fb0*/  ISETP.GT.AND P2, PT, R84, R14, PT ;  /* 0x0000000e5400720c */ /* 0x000fda0003f44270 */
[----:B0-----:R-:W-:Y:S05]  /*6fc0*/  @!P2 BRA `(.L_x_11436) ;  /* 0x000000000098a947 */ /* 0x001fea0003800000 */
[----:B------:R-:W4:Y:S01]  /*6fd0*/  LDL R15, [R1+0x48] ;  /* 0x00004800010f7983 */ /* 0x000f220000100800 */
[----:B------:R-:W-:-:S03]  /*6fe0*/  ULDC UR4, c[0x0][0x2f4] ;  /* 0x0000bd0000047ab9 */ /* 0x000fc60000000800 */
[----:B------:R-:W5:Y:S04]  /*6ff0*/  LDL R14, [R1+0x44] ;  /* 0x00004400010e7983 */ /* 0x000f680000100800 */
[----:B------:R-:W3:Y:S04]  /*7000*/  LDL R46, [R1+0x30] ;  /* 0x00003000012e7983 */ /* 0x000ee80000100800 */
[----:B------:R-:W3:Y:S01]  /*7010*/  LDL R45, [R1+0x34] ;  /* 0x00003400012d7983 */ /* 0x000ee20000100800 */
[C---:B------:R-:W-:Y:S02]  /*7020*/  ISETP.GE.AND P5, PT, R16.reuse, UR4, PT ;  /* 0x0000000410007c0c */ /* 0x040fe4000bfa6270 */
[----:B------:R-:W-:Y:S01]  /*7030*/  ISETP.GE.AND P4, PT, R137, UR4, PT ;  /* 0x0000000489007c0c */ /* 0x000fe2000bf86270 */
[----:B------:R-:W3:Y:S10]  /*7040*/  LDL R44, [R1+0x40] ;  /* 0x00004000012c7983 */ /* 0x000ef40000100800 */
[----:B-1----:R-:W-:-:S04]  /*7050*/  @!P5 LEA R42, P2, R16, R40, 0x1 ;  /* 0x00000028102ad211 */ /* 0x002fc800078408ff */
[----:B--2---:R-:W-:Y:S02]  /*7060*/  @!P5 LEA.HI.X R43, R16, R41, R17, 0x1, P2 ;  /* 0x00000029102bd211 */ /* 0x004fe400010f0c11 */
[----:B------:R-:W-:-:S04]  /*7070*/  @!P4 LEA R38, P2, R137, R40, 0x1 ;  /* 0x000000288926c211 */ /* 0x000fc800078408ff */
[----:B----4-:R-:W-:Y:S02]  /*7080*/  @!P4 LEA.HI.X R39, R137, R41, R15, 0x1, P2 ;  /* 0x000000298927c211 */ /* 0x010fe400010f0c0f */
[----:B------:R-:W-:-:S13]  /*7090*/  ISETP.GE.AND P2, PT, R136, UR4, PT ;  /* 0x0000000488007c0c */ /* 0x000fda000bf46270 */
[----:B------:R-:W-:-:S04]  /*70a0*/  @!P2 LEA R36, P6, R136, R40, 0x1 ;  /* 0x000000288824a211 */ /* 0x000fc800078c08ff */
[----:B-----5:R-:W-:Y:S02]  /*70b0*/  @!P2 LEA.HI.X R37, R136, R41, R14, 0x1, P6 ;  /* 0x000000298825a211 */ /* 0x020fe400030f0c0e */
[----:B------:R-:W0:Y:S04]  /*70c0*/  @!P5 LDS.128 R12, [R65] ;  /* 0x00000000410cd984 */ /* 0x000e280000000c00 */
[----:B0-----:R0:W-:Y:S01]  /*70d0*/  @!P5 ST.E.128 desc[UR52][R42.64], R12 ;  /* 0x0000000c2a00d985 */ /* 0x0011e2000c101d34 */
[----:B------:R-:W-:-:S13]  /*70e0*/  ISETP.GE.AND P5, PT, R3, UR4, PT ;  /* 0x0000000403007c0c */ /* 0x000fda000bfa6270 */
[----:B------:R-:W1:Y:S01]  /*70f0*/  @!P5 LDS.128 R12, [R64] ;  /* 0x00000000400cd984 */ /* 0x000e620000000c00 */
[----:B---3--:R-:W-:-:S04]  /*7100*/  @!P5 IMAD.SHL.U32 R11, R46, 0x8, RZ ;  /* 0x000000082e0bd824 */ /* 0x008fc800078e00ff */
        /* <DEDUP_REMOVED lines=18> */
.L_x_11436:
[----:B------:R-:W-:Y:S05]  /*7230*/  BSYNC B0 ;  /* 0x0000000000007941 */ /* 0x000fea0003800000 */
.L_x_11435:
[----:B0-----:R-:W4:Y:S01]  /*7240*/  LDL.LU R12, [R1] ;  /* 0x00000000010c7983 */ /* 0x001f220000300800 */
[----:B------:R-:W-:Y:S02]  /*7250*/  VIADD R19, R19, 0x1 ;  /* 0x0000000113137836 */ /* 0x000fe40000000000 */
[----:B---3--:R-:W-:Y:S01]  /*7260*/  @!P3 VIADD R35, R35, 0x2d8c0 ;  /* 0x0002d8c02323b836 */ /* 0x008fe20000000000 */
        /* <DEDUP_REMOVED lines=9> */
[----:B------:R-:W-:Y:S02]  /*7300*/  SEL R11, RZ, 0x1, P2 ;  /* 0x00000001ff0b7807 */ /* 0x000fe40001000000 */
[----:B------:R-:W-:Y:S01]  /*7310*/  SEL R19, R19, RZ, P2 ;  /* 0x000000ff13137207 */ /* 0x000fe20001000000 */
[----:B------:R0:W-:Y:S01]  /*7320*/  @!P3 SYNCS.ARRIVE.TRANS64.RED.A1T0 RZ, [R35+URZ], RZ ;  /* 0x000000ff23ffb9a7 */ /* 0x0001e2000810043f */
[----:B----4-:R-:W-:-:S05]  /*7330*/  LOP3.LUT R12, R12, R11, RZ, 0x3c, !PT ;  /* 0x0000000b0c0c7212 */ /* 0x010fca00078e3cff */
[----:B------:R0:W-:Y:S01]  /*7340*/  STL [R1], R12 ;  /* 0x0000000c01007387 */ /* 0x0001e20000100800 */
[----:B------:R-:W-:Y:S05]  /*7350*/  @P1 BRA `(.L_x_11437) ;  /* 0xffffffb4004c1947 */ /* 0x000fea000383ffff */
[----:B0-----:R-:W0:Y:S01]  /*7360*/  S2R R12, SR_TID.X ;  /* 0x00000000000c7919 */ /* 0x001e220000002100 */
[----:B------:R-:W-:Y:S02]  /*7370*/  PLOP3.LUT P0, PT, PT, PT, PT, 0x8, 0x0 ;  /* 0x000000000000781c */ /* 0x000fe40003f0e170 */
[----:B0-----:R-:W-:-:S04]  /*7380*/  SHF.R.U32.HI R12, RZ, 0x7, R12 ;  /* 0x00000007ff0c7819 */ /* 0x001fc8000001160c */
[----:B------:R-:W-:-:S13]  /*7390*/  ISETP.NE.AND P4, PT, R12, 0x1, PT ;  /* 0x000000010c00780c */ /* 0x000fda0003f85270 */
[----:B------:R-:W-:Y:S06]  /*73a0*/  @!P4 BAR.ARV 0x9, 0x100 ;  /* 0x024400000000cb1d */ /* 0x000fec0000002000 */
.L_x_11374:
[----:B------:R-:W3:Y:S01]  /*73b0*/  LDL R8, [R1+0x28] ;  /* 0x0000280001087983 */ /* 0x000ee20000100800 */
[----:B------:R-:W0:Y:S01]  /*73c0*/  LDC R0, c[0x0][0x448] ;  /* 0x00011200ff007b82 */ /* 0x000e220000000800 */
[----:B------:R-:W-:-:S07]  /*73d0*/  IADD3 R7, R141, 0x1, -R140 ;  /* 0x000000018d077810 */ /* 0x000fce0007ffe88c */
[----:B------:R-:W4:Y:S01]  /*73e0*/  LDC.64 R4, c[0x0][0x9e0] ;  /* 0x00027800ff047b82 */ /* 0x000f220000000a00 */
[----:B0-----:R-:W-:Y:S02]  /*73f0*/  ISETP.NE.AND P1, PT, R0, 0x1, PT ;  /* 0x000000010000780c */ /* 0x001fe40003f25270 */
[----:B----4-:R-:W-:-:S11]  /*7400*/  ISETP.GE.AND P2, PT, R5, 0x1, PT ;  /* 0x000000010500780c */ /* 0x010fd60003f46270 */
[----:B------:R-:W0:Y:S08]  /*7410*/  @P1 LDC R3, c[0x0][0x44c] ;  /* 0x00011300ff031b82 */ /* 0x000e300000000800 */
[----:B------:R-:W4:Y:S01]  /*7420*/  @P1 LDC R6, c[0x0][0x450] ;  /* 0x00011400ff061b82 */ /* 0x000f220000000800 */
[----:B---3--:R-:W-:-:S04]  /*7430*/  VIADD R0, R8, 0xbf ;  /* 0x000000bf08007836 */ /* 0x008fc80000000000 */
[----:B0-----:R-:W-:-:S05]  /*7440*/  @P1 IMAD.HI.U32 R3, R0, R3, RZ ;  /* 0x0000000300031227 */ /* 0x001fca00078e00ff */
[----:B----4-:R-:W-:-:S05]  /*7450*/  @P1 SHF.R.U32.HI R0, RZ, R6, R3 ;  /* 0x00000006ff001219 */ /* 0x010fca0000011603 */
[----:B------:R-:W-:Y:S01]  /*7460*/  IMAD.IADD R3, R7, 0x1, R0 ;  /* 0x0000000107037824 */ /* 0x000fe200078e0200 */
[----:B------:R-:W-:Y:S06]  /*7470*/  @P0 BRA `(.L_x_11438) ;  /* 0x00000000000c0947 */ /* 0x000fec0003800000 */
[----:B------:R-:W0:Y:S01]  /*7480*/  FENCE.VIEW.ASYNC.G ;  /* 0x00000000000073c6 */ /* 0x000e220000000100 */
[----:B------:R-:W-:Y:S05]  /*7490*/  WARPSYNC.ALL ;  /* 0x0000000000007948 */ /* 0x000fea0003800000 */
[----:B0-----:R-:W-:Y:S06]  /*74a0*/  BAR.ARV 0xc, 0x200 ;  /* 0x0308000000007b1d */ /* 0x001fec0000002000 */
.L_x_11438:
        /* <DEDUP_REMOVED lines=13> */
.L_x_11441:
[----:B------:R-:W-:-:S13]  /*7580*/  ISETP.NE.AND P0, PT, R5, 0x1, PT ;  /* 0x000000010500780c */ /* 0x000fda0003f05270 */
[----:B------:R-:W0:Y:S02]  /*7590*/  @P0 LDC.64 R6, c[0x0][0x9e8] ;  /* 0x00027a00ff060b82 */ /* 0x000e240000000a00 */
[----:B0-----:R-:W-:-:S05]  /*75a0*/  @P0 IMAD.HI.U32 R6, R0, R6, RZ ;  /* 0x0000000600060227 */ /* 0x001fca00078e00ff */
[----:B------:R-:W-:-:S07]  /*75b0*/  @P0 SHF.R.U32.HI R0, RZ, R7, R6 ;  /* 0x00000007ff000219 */ /* 0x000fce0000011606 */
.L_x_11442:
[----:B------:R-:W-:Y:S05]  /*75c0*/  BSYNC B0 ;  /* 0x0000000000007941 */ /* 0x000fea0003800000 */
.L_x_11440:
[----:B------:R-:W-:-:S05]  /*75d0*/  IMAD R3, R0, R5, R5 ;  /* 0x0000000500037224 */ /* 0x000fca00078e0205 */
[----:B------:R-:W-:-:S07]  /*75e0*/  VIMNMX R4, R4, R3, PT ;  /* 0x0000000304047248 */ /* 0x000fce0003fe0100 */
.L_x_11439:
[----:B------:R-:W0:Y:S01]  /*75f0*/  @P1 LDC R0, c[0x0][0x44c] ;  /* 0x00011300ff001b82 */ /* 0x000e220000000800 */
[----:B------:R-:W-:Y:S01]  /*7600*/  VIADD R4, R4, 0x7f ;  /* 0x0000007f04047836 */ /* 0x000fe20000000000 */
[----:B------:R-:W-:-:S04]  /*7610*/  ULDC UR4, c[0x0][0x9dc] ;  /* 0x0002770000047ab9 */ /* 0x000fc80000000800 */
[----:B------:R-:W-:Y:S02]  /*7620*/  SHF.R.S32.HI R3, RZ, 0x1f, R4 ;  /* 0x0000001fff037819 */ /* 0x000fe40000011404 */
[----:B------:R-:W3:Y:S02]  /*7630*/  @P1 LDC R7, c[0x0][0x450] ;  /* 0x00011400ff071b82 */ /* 0x000ee40000000800 */
[----:B------:R-:W-:-:S04]  /*7640*/  LEA.HI R3, R3, R4, RZ, 0x7 ;  /* 0x0000000403037211 */ /* 0x000fc800078f38ff */
[----:B------:R-:W-:-:S04]  /*7650*/  SHF.R.S32.HI R3, RZ, 0x7, R3 ;  /* 0x00000007ff037819 */ /* 0x000fc80000011403 */
[----:B------:R-:W-:Y:S01]  /*7660*/  VIMNMX R88, R102, R3, PT ;  /* 0x0000000366587248 */ /* 0x000fe20003fe0100 */
[----:B0-----:R-:W-:-:S04]  /*7670*/  @P1 IMAD.HI.U32 R6, R8, R0, RZ ;  /* 0x0000000008061227 */ /* 0x001fc800078e00ff */
[----:B------:R-:W-:Y:S01]  /*7680*/  IMAD.MOV.U32 R0, RZ, RZ, R8 ;  /* 0x000000ffff007224 */ /* 0x000fe200078e0008 */
[----:B---3--:R-:W-:-:S05]  /*7690*/  @P1 SHF.R.U32.HI R0, RZ, R7, R6 ;  /* 0x00000007ff001219 */ /* 0x008fca0000011606 */
        /* <DEDUP_REMOVED lines=13> */
.L_x_11445:
[----:B------:R-:W-:-:S13]  /*7770*/  ISETP.NE.AND P0, PT, R5, 0x1, PT ;  /* 0x000000010500780c */ /* 0x000fda0003f05270 */
[----:B------:R-:W0:Y:S02]  /*7780*/  @P0 LDC.64 R6, c[0x0][0x9e8] ;  /* 0x00027a00ff060b82 */ /* 0x000e240000000a00 */
[----:B0-----:R-:W-:-:S05]  /*7790*/  @P0 IMAD.HI.U32 R4, R0, R6, RZ ;  /* 0x0000000600040227 */ /* 0x001fca00078e00ff */
[----:B------:R-:W-:-:S07]  /*77a0*/  @P0 SHF.R.U32.HI R0, RZ, R7, R4 ;  /* 0x00000007ff000219 */ /* 0x000fce0000011604 */
.L_x_11446:
[----:B------:R-:W-:Y:S05]  /*77b0*/  BSYNC B0 ;  /* 0x0000000000007941 */ /* 0x000fea0003800000 */
.L_x_11444:
[----:B------:R-:W-:-:S05]  /*77c0*/  IMAD R0, R0, R5, RZ ;  /* 0x0000000500007224 */ /* 0x000fca00078e02ff */
[----:B------:R-:W-:-:S07]  /*77d0*/  VIMNMX R3, R3, R0, !PT ;  /* 0x0000000003037248 */ /* 0x000fce0007fe0100 */
.L_x_11443:
        /* <DEDUP_REMOVED lines=9> */
[----:B------:R-:W-:Y:S02]  /*7870*/  CS2R R126, SRZ ;  /* 0x00000000007e7805 */ /* 0x000fe4000001ff00 */
[----:B------:R-:W-:Y:S02]  /*7880*/  CS2R R124, SRZ ;  /* 0x00000000007c7805 */ /* 0x000fe4000001ff00 */
[----:B------:R-:W-:-:S02]  /*7890*/  CS2R R122, SRZ ;  /* 0x00000000007a7805 */ /* 0x000fc4000001ff00 */
[----:B------:R-:W-:Y:S02]  /*78a0*/  VIMNMX R4, RZ, R0, !PT ;  /* 0x00000000ff047248 */ /* 0x000fe40007fe0100 */
[----:B------:R-:W-:Y:S02]  /*78b0*/  CS2R R120, SRZ ;  /* 0x0000000000787805 */ /* 0x000fe4000001ff00 */
[----:B------:R-:W-:Y:S02]  /*78c0*/  CS2R R118, SRZ ;  /* 0x0000000000767805 */ /* 0x000fe4000001ff00 */
[----:B------:R-:W-:Y:S02]  /*78d0*/  CS2R R116, SRZ ;  /* 0x0000000000747805 */ /* 0x000fe4000001ff00 */
[----:B------:R-:W-:Y:S01]  /*78e0*/  ISETP.GT.AND P1, PT, R88, R4, PT ;  /* 0x000000045800720c */ /* 0x000fe20003f24270 */
[----:B------:R0:W-:Y:S01]  /*78f0*/  STL [R1+0x68], R4 ;  /* 0x0000680401007387 */ /* 0x0001e20000100800 */
[----:B------:R-:W-:-:S02]  /*7900*/  CS2R R114, SRZ ;  /* 0x0000000000727805 */ /* 0x000fc4000001ff00 */
[----:B------:R-:W-:Y:S01]  /*7910*/  CS2R R112, SRZ ;  /* 0x0000000000707805 */ /* 0x000fe2000001ff00 */
[----:B------:R-:W-:Y:S01]  /*7920*/  IMAD.MOV.U32 R38, RZ, RZ, RZ ;  /* 0x000000ffff267224 */ /* 0x000fe200078e00ff */
[----:B------:R-:W-:Y:S01]  /*7930*/  CS2R R26, SRZ ;  /* 0x00000000001a7805 */ /* 0x000fe2000001ff00 */
[----:B------:R-:W-:Y:S01]  /*7940*/  IMAD.MOV.U32 R109, RZ, RZ, RZ ;  /* 0x000000ffff6d7224 */ /* 0x000fe200078e00ff */
        /* <DEDUP_REMOVED lines=8> */
[----:B------:R-:W-:Y:S01]  /*79d0*/  CS2R R6, SRZ ;  /* 0x0000000000067805 */ /* 0x000fe2000001ff00 */
[----:B------:R-:W-:Y:S01]  /*79e0*/  IMAD.MOV.U32 R93, RZ, RZ, RZ ;  /* 0x000000ffff5d7224 */ /* 0x000fe200078e00ff */
[----:B------:R-:W-:Y:S01]  /*79f0*/  CS2R R90, SRZ ;  /* 0x00000000005a7805 */ /* 0x000fe2000001ff00 */
[----:B------:R-:W-:-:S02]  /*7a00*/  IMAD.MOV.U32 R89, RZ, RZ, RZ ;  /* 0x000000ffff597224 */ /* 0x000fc400078e00ff */
[----:B------:R-:W-:Y:S01]  /*7a10*/  IMAD.MOV.U32 R0, RZ, RZ, RZ ;  /* 0x000000ffff007224 */ /* 0x000fe200078e00ff */
[----:B0-----:R-:W-:Y:S06]  /*7a20*/  @!P1 BRA `(.L_x_11447) ;  /* 0x0000011400f89947 */ /* 0x001fec0003800000 */
        /* <DEDUP_REMOVED lines=9> */
.L_x_11735:
[----:B------:R-:W3:Y:S01]  /*7ac0*/  LDL R3, [R1+0xc] ;  /* 0x00000c0001037983 */ /* 0x000ee20000100800 */
[----:B------:R-:W-:Y:S01]  /*7ad0*/  BSSY B6, `(.L_x_11449) ;  /* 0x0000020000067945 */ /* 0x000fe20003800000 */
[----:B---3--:R-:W-:-:S05]  /*7ae0*/  IMAD.HI R0, R3, 0x55555556, RZ ;  /* 0x5555555603007827 */ /* 0x008fca00078e02ff */
[----:B------:R-:W-:-:S05]  /*7af0*/  LEA.HI R0, R0, R0, RZ, 0x1 ;  /* 0x0000000000007211 */ /* 0x000fca00078f08ff */
[----:B------:R-:W-:Y:S02]  /*7b00*/  IMAD R4, R0, -0x3, R3 ;  /* 0xfffffffd00047824 */ /* 0x000fe400078e0203 */
[----:B------:R-:W-:Y:S02]  /*7b10*/  VIADD R3, R2, 0x21800 ;  /* 0x0002180002037836 */ /* 0x000fe40000000000 */
[----:B------:R-:W-:Y:S01]  /*7b20*/  IMAD R0, R4, 0x1000, R2 ;  /* 0x0000100004007824 */ /* 0x000fe200078e0202 */
[----:B------:R3:W-:Y:S02]  /*7b30*/  STL [R1+0x2c], R4 ;  /* 0x00002c0401007387 */ /* 0x0007e40000100800 */
[----:B------:R-:W-:Y:S01]  /*7b40*/  LOP3.LUT P0, RZ, R3, 0x3ff, RZ, 0xc0, !PT ;  /* 0x000003ff03ff7812 */ /* 0x000fe2000780c0ff */
[----:B------:R-:W-:-:S05]  /*7b50*/  VIADD R0, R0, 0xc400 ;  /* 0x0000c40000007836 */ /* 0x000fca0000000000 */
[----:B------:R-:W-:Y:S01]  /*7b60*/  SHF.R.U32.HI R0, RZ, 0x4, R0 ;  /* 0x00000004ff007819 */ /* 0x000fe20000011600 */
[----:B---3--:R-:W-:-:S03]  /*7b70*/  IMAD R4, R4, 0x2000, R3 ;  /* 0x0000200004047824 */ /* 0x008fc600078e0203 */
[----:B------:R-:W-:Y:S02]  /*7b80*/  LOP3.LUT R146, R0, 0x3fff, RZ, 0xc0, !PT ;  /* 0x00003fff00927812 */ /* 0x000fe400078ec0ff */
[----:B------:R-:W-:-:S04]  /*7b90*/  SHF.R.U32.HI R4, RZ, 0x4, R4 ;  /* 0x00000004ff047819 */ /* 0x000fc80000011604 */
[----:B------:R-:W-:-:S05]  /*7ba0*/  LOP3.LUT R3, R4, 0x3fff, RZ, 0xc0, !PT ;  /* 0x00003fff04037812 */ /* 0x000fca00078ec0ff */
[----:B------:R3:W-:Y:S01]  /*7bb0*/  STL [R1+0x54], R3 ;  /* 0x0000540301007387 */ /* 0x0007e20000100800 */
[----:B------:R-:W-:Y:S05]  /*7bc0*/  @!P0 BRA `(.L_x_11450) ;  /* 0x0000000000408947 */ /* 0x000fea0003800000 */
[----:B------:R-:W-:Y:S01]  /*7bd0*/  MOV R0, 0x0 ;  /* 0x0000000000007802 */ /* 0x000fe20000000f00 */
[----:B------:R-:W-:Y:S01]  /*7be0*/  ULDC.64 UR4, c[0x4][0x138] ;  /* 0x01004e0000047ab9 */ /* 0x000fe20000000a00 */
[----:B------:R-:W-:Y:S01]  /*7bf0*/  ULDC.64 UR6, c[0x4][0x140] ;  /* 0x0100500000067ab9 */ /* 0x000fe20000000a00 */
[----:B------:R-:W-:Y:S01]  /*7c00*/  IMAD.U32 R4, RZ, RZ, UR4 ;  /* 0x00000004ff047e24 */ /* 0x000fe2000f8e00ff */
[----:B0-----:R0:W4:Y:S01]  /*7c10*/  LDC.64 R14, c[0x4][R0] ;  /* 0x01000000000e7b82 */ /* 0x0011220000000a00 */
        /* <DEDUP_REMOVED lines=10> */
[----:B-12345:R-:W-:Y:S05]  /*7cc0*/  CALL.ABS.NOINC R14 ;  /* 0x000000000e007343 */ /* 0x03efea0003c00000 */
.L_x_11450:
[----:B------:R-:W-:Y:S05]  /*7cd0*/  BSYNC B6 ;  /* 0x0000000000067941 */ /* 0x000fea0003800000 */
.L_x_11449:
[----:B------:R-:W-:Y:S02]  /*7ce0*/  ULDC UR4, c[0x0][0x3f4] ;  /* 0x0000fd0000047ab9 */ /* 0x000fe40000000800 */
[----:B------:R-:W-:-:S13]  /*7cf0*/  ISETP.LT.AND P0, PT, RZ, UR4, PT ;  /* 0x00000004ff007c0c */ /* 0x000fda000bf01270 */
[----:B------:R-:W-:Y:S05]  /*7d00*/  @P0 BRA `(.L_x_11451) ;  /* 0x0000000000400947 */ /* 0x000fea0003800000 */
[----:B------:R-:W-:-:S04]  /*7d10*/  ULEA.HI UR4, UR37, UR37, URZ, 0x1 ;  /* 0x0000002525047291 */ /* 0x000fc8000f8f083f */
[----:B------:R-:W-:-:S04]  /*7d20*/  ULOP3.LUT UR4, UR4, 0xfffffffe, URZ, 0xc0, !UPT ;  /* 0xfffffffe04047892 */ /* 0x000fc8000f8ec03f */
[----:B------:R-:W-:-:S06]  /*7d30*/  UIADD3 UR4, UR37, -UR4, URZ ;  /* 0x8000000425047290 */ /* 0x000fcc000fffe03f */
[----:B---3--:R-:W-:-:S05]  /*7d40*/  IMAD.U32 R3, RZ, RZ, UR4 ;  /* 0x00000004ff037e24 */ /* 0x008fca000f8e00ff */
[----:B------:R-:W-:-:S04]  /*7d50*/  SHF.L.U32 R3, R3, 0x1f, RZ ;  /* 0x0000001f03037819 */ /* 0x000fc800000006ff */
[----:B------:R3:W4:Y:S03]  /*7d60*/  SYNCS.PHASECHK.TRANS64.TRYWAIT P0, [R2+URZ+0x2d800], R3 ;  /* 0x02d80003020075a7 */ /* 0x000726000800017f */
[----:B----4-:R-:W-:Y:S05]  /*7d70*/  @!P0 NANOSLEEP.SYNCS 0x989680 ;  /* 0x009896800000895d */ /* 0x010fea0003900000 */
[----:B------:R-:W4:Y:S01]  /*7d80*/  @!P0 SYNCS.PHASECHK.TRANS64 P0, [R2+URZ+0x2d800], R3 ;  /* 0x02d80003020085a7 */ /* 0x000f22000800007f */
[----:B------:R-:W-:Y:S04]  /*7d90*/  BSSY B0, `(.L_x_11452) ;  /* 0x0000006000007945 */ /* 0x000fe80003800000 */
[----:B----4-:R-:W-:Y:S05]  /*7da0*/  @P0 BRA `(.L_x_11453) ;  /* 0x0000000000100947 */ /* 0x010fea0003800000 */
.L_x_11454:
[----:B----4-:R4:W0:Y:S02]  /*7db0*/  SYNCS.PHASECHK.TRANS64.TRYWAIT P0, [R2+URZ+0x2d800], R3 ;  /* 0x02d80003020075a7 */ /* 0x010824000800017f */
[----:B0-----:R-:W-:Y:S05]  /*7dc0*/  @!P0 NANOSLEEP.SYNCS 0x989680 ;  /* 0x009896800000895d */ /* 0x001fea0003900000 */
[----:B------:R-:W0:Y:S02]  /*7dd0*/  @!P0 SYNCS.PHASECHK.TRANS64 P0, [R2+URZ+0x2d800], R3 ;  /* 0x02d80003020085a7 */ /* 0x000e24000800007f */
[----:B0-----:R-:W-:Y:S05]  /*7de0*/  @!P0 BRA `(.L_x_11454) ;  /* 0xfffffffc00f08947 */ /* 0x001fea000383ffff */
.L_x_11453:
[----:B------:R-:W-:Y:S05]  /*7df0*/  BSYNC B0 ;  /* 0x0000000000007941 */ /* 0x000fea0003800000 */
.L_x_11452:
[----:B------:R-:W-:Y:S05]  /*7e00*/  BRA `(.L_x_11455) ;  /* 0x0000003c00c47947 */ /* 0x000fea0003800000 */
.L_x_11451:
[----:B------:R-:W-:Y:S01]  /*7e10*/  ULOP3.LUT UP0, URZ, UR40, 0x1bf, URZ, 0xc0, !UPT ;  /* 0x000001bf283f7892 */ /* 0x000fe2000f80c03f */
[----:B-----5:R-:W-:Y:S01]  /*7e20*/  SHF.R.S32.HI R0, RZ, 0x1f, R98 ;  /* 0x0000001fff007819 */ /* 0x020fe20000011462 */
[----:B------:R-:W-:Y:S01]  /*7e30*/  ULDC.64 UR4, c[0x0][0x3f8] ;  /* 0x0000fe0000047ab9 */ /* 0x000fe20000000a00 */
[----:B------:R-:W-:Y:S01]  /*7e40*/  ULDC.64 UR6, c[0x0][0x408] ;  /* 0x0001020000067ab9 */ /* 0x000fe20000000a00 */
[----:B------:R-:W-:Y:S02]  /*7e50*/  IMAD.WIDE.U32 R24, R98, UR4, RZ ;  /* 0x0000000462187c25 */ /* 0x000fe4000f8e00ff */
[----:B------:R-:W-:Y:S02]  /*7e60*/  PLOP3.LUT P0, PT, PT, PT, UP0, 0x80, 0x0 ;  /* 0x000000000000781c */ /* 0x000fe40003f0f008 */
[C---:B---3--:R-:W-:Y:S02]  /*7e70*/  IMAD R3, R0.reuse, UR4, RZ ;  /* 0x0000000400037c24 */ /* 0x048fe4000f8e02ff */
        /* <DEDUP_REMOVED lines=10> */
[----:B------:R-:W-:Y:S01]  /*7f20*/  IMAD.U32 R4, RZ, RZ, UR4 ;  /* 0x00000004ff047e24 */ /* 0x000fe2000f8e00ff */
[----:B0-----:R0:W3:Y:S01]  /*7f30*/  LDC.64 R14, c[0x4][R0] ;  /* 0x01000000000e7b82 */ /* 0x0010e20000000a00 */
        /* <DEDUP_REMOVED lines=10> */
[----:B-123--:R-:W-:Y:S05]  /*7fe0*/  CALL.ABS.NOINC R14 ;  /* 0x000000000e007343 */ /* 0x00efea0003c00000 */
.L_x_11456:
[----:B------:R-:W3:Y:S01]  /*7ff0*/  S2R R20, SR_TID.X ;  /* 0x0000000000147919 */ /* 0x000ee20000002100 */
[----:B------:R-:W-:Y:S01]  /*8000*/  ULDC.U8 UR4, c[0x0][0x410] ;  /* 0x0001040000047ab9 */ /* 0x000fe20000000000 */
[----:B---3--:R-:W-:Y:S02]  /*8010*/  VIADD R21, R20, 0xffffff80 ;  /* 0xffffff8014157836 */ /* 0x008fe40000000000 */
[----:B------:R-:W3:Y:S01]  /*8020*/  LDL R20, [R1+0x28] ;  /* 0x0000280001147983 */ /* 0x000ee20000100800 */
[----:B------:R-:W-:Y:S01]  /*8030*/  ISETP.NE.AND P0, PT, RZ, UR4, PT ;  /* 0x00000004ff007c0c */ /* 0x000fe2000bf05270 */
[----:B------:R-:W-:Y:S01]  /*8040*/  BSSY B0, `(.L_x_11457) ;  /* 0x00003c5000007945 */ /* 0x000fe20003800000 */
[----:B------:R-:W-:-:S04]  /*8050*/  LEA.HI R53, R21, R21, RZ, 0x1 ;  /* 0x0000001515357211 */ /* 0x000fc800078f08ff */
[----:B------:R-:W-:-:S05]  /*8060*/  SHF.R.S32.HI R53, RZ, 0x1, R53 ;  /* 0x00000001ff357819 */ /* 0x000fca0000011435 */
[----:B---3--:R-:W-:Y:S02]  /*8070*/  IMAD.IADD R10, R53, 0x1, R20 ;  /* 0x00000001350a7824 */ /* 0x008fe400078e0214 */
[----:B------:R-:W-:Y:S05]  /*8080*/  @!P0 BRA `(.L_x_11458) ;  /* 0x0000001c00788947 */ /* 0x000fea0003800000 */
[----:B------:R-:W3:Y:S01]  /*8090*/  LDC R21, c[0x0][0x448] ;  /* 0x00011200ff157b82 */ /* 0x000ee20000000800 */
[----:B------:R-:W-:Y:S01]  /*80a0*/  ULDC.64 UR4, c[0x0][0x3f8] ;  /* 0x0000fe0000047ab9 */ /* 0x000fe20000000a00 */
[----:B------:R-:W-:Y:S01]  /*80b0*/  ULDC.64 UR6, c[0x0][0x408] ;  /* 0x0001020000067ab9 */ /* 0x000fe20000000a00 */
[----:B------:R-:W-:Y:S02]  /*80c0*/  IMAD.MOV.U32 R6, RZ, RZ, R24 ;  /* 0x000000ffff067224 */ /* 0x000fe400078e0018 */
[----:B------:R-:W-:Y:S02]  /*80d0*/  IMAD.MOV.U32 R7, RZ, RZ, R27 ;  /* 0x000000ffff077224 */ /* 0x000fe400078e001b */
[----:B------:R-:W-:Y:S02]  /*80e0*/  IMAD.MOV.U32 R8, RZ, RZ, R98 ;  /* 0x000000ffff087224 */ /* 0x000fe400078e0062 */
[----:B------:R-:W-:Y:S01]  /*80f0*/  IMAD.MOV.U32 R9, RZ, RZ, R29 ;  /* 0x000000ffff097224 */ /* 0x000fe200078e001d */
[----:B---3--:R-:W-:-:S13]  /*8100*/  ISETP.NE.AND P0, PT, R21, 0x1, PT ;  /* 0x000000011500780c */ /* 0x008fda0003f05270 */
[----:B------:R-:W3:Y:S08]  /*8110*/  @P0 LDC R3, c[0x0][0x44c] ;  /* 0x00011300ff030b82 */ /* 0x000ef00000000800 */
[----:B------:R-:W4:Y:S01]  /*8120*/  @P0 LDC R5, c[0x0][0x450] ;  /* 0x00011400ff050b82 */ /* 0x000f220000000800 */
[----:B---3--:R-:W-:-:S04]  /*8130*/  @P0 IMAD.HI.U32 R0, R10, R3, RZ ;  /* 0x000000030a000227 */ /* 0x008fc800078e00ff */
[----:B------:R-:W-:Y:S01]  /*8140*/  IMAD.MOV.U32 R3, RZ, RZ, R10 ;  /* 0x000000ffff037224 */ /* 0x000fe200078e000a */
[----:B----4-:R-:W-:-:S04]  /*8150*/  @P0 SHF.R.U32.HI R3, RZ, R5, R0 ;  /* 0x00000005ff030219 */ /* 0x010fc80000011600 */
[----:B------:R-:W-:Y:S01]  /*8160*/  SHF.R.S32.HI R0, RZ, 0x1f, R3 ;  /* 0x0000001fff007819 */ /* 0x000fe20000011403 */
[----:B------:R-:W-:-:S04]  /*8170*/  IMAD.WIDE.U32 R6, R3, UR4, R6 ;  /* 0x0000000403067c25 */ /* 0x000fc8000f8e0006 */
[C---:B------:R-:W-:Y:S02]  /*8180*/  IMAD R4, R0.reuse, UR4, RZ ;  /* 0x0000000400047c24 */ /* 0x040fe4000f8e02ff */
[----:B------:R-:W-:Y:S02]  /*8190*/  IMAD R0, R0, UR6, RZ ;  /* 0x0000000600007c24 */ /* 0x000fe4000f8e02ff */
[C---:B------:R-:W-:Y:S01]  /*81a0*/  IMAD R13, R3.reuse, UR5, R4 ;  /* 0x00000005030d7c24 */ /* 0x040fe2000f8e0204 */
[----:B------:R-:W-:Y:S01]  /*81b0*/  ULDC.64 UR4, c[0x0][0x3e8] ;  /* 0x0000fa0000047ab9 */ /* 0x000fe20000000a00 */
[----:B------:R-:W-:-:S04]  /*81c0*/  IMAD.WIDE.U32 R8, R3, UR6, R8 ;  /* 0x0000000603087c25 */ /* 0x000fc8000f8e0008 */
[----:B------:R-:W-:Y:S01]  /*81d0*/  IMAD R5, R3, UR7, R0 ;  /* 0x0000000703057c24 */ /* 0x000fe2000f8e0200 */
[----:B------:R-:W-:Y:S01]  /*81e0*/  ULDC.64 UR6, c[0x0][0x400] ;  /* 0x0001000000067ab9 */ /* 0x000fe20000000a00 */
[----:B------:R-:W-:Y:S01]  /*81f0*/  IMAD.IADD R13, R7, 0x1, R13 ;  /* 0x00000001070d7824 */ /* 0x000fe200078e020d */
[----:B------:R-:W-:Y:S01]  /*8200*/  LEA R0, P0, R6, UR4, 0x1 ;  /* 0x0000000406007c11 */ /* 0x000fe2000f8008ff */
[----:B------:R-:W-:Y:S01]  /*8210*/  IMAD.IADD R5, R9, 0x1, R5 ;  /* 0x0000000109057824 */ /* 0x000fe200078e0205 */
[----:B------:R-:W-:Y:S01]  /*8220*/  LEA R4, P1, R8, UR6, 0x1 ;  /* 0x0000000608047c11 */ /* 0x000fe2000f8208ff */
[----:B------:R-:W-:Y:S01]  /*8230*/  UMOV UR4, 0xffffffff ;  /* 0xffffffff00047882 */ /* 0x000fe20000000000 */
[----:B------:R-:W-:Y:S02]  /*8240*/  LEA.HI.X R13, R6, UR5, R13, 0x1, P0 ;  /* 0x00000005060d7c11 */ /* 0x000fe400080f0c0d */
[----:B------:R-:W-:Y:S01]  /*8250*/  LEA.HI.X R5, R8, UR7, R5, 0x1, P1 ;  /* 0x0000000708057c11 */ /* 0x000fe200088f0c05 */
[----:B------:R-:W-:Y:S08]  /*8260*/  BRA.DIV UR4, `(.L_x_11459) ;  /* 0x000001aa04007947 */ /* 0x000ff0000b800000 */
[----:B------:R3:W4:Y:S04]  /*8270*/  SHFL.IDX PT, R3, R13, RZ, 0x1e1f ;  /* 0x001e1fff0d037589 */ /* 0x00072800000e0000 */
[----:B------:R-:W1:Y:S04]  /*8280*/  SHFL.IDX PT, R0, R0, RZ, 0x1e1f ;  /* 0x001e1fff00007589 */ /* 0x000e6800000e0000 */
[----:B------:R-:W1:Y:S04]  /*8290*/  SHFL.IDX PT, R5, R5, RZ, 0x1e1f ;  /* 0x001e1fff05057589 */ /* 0x000e6800000e0000 */
[----:B0-----:R3:W0:Y:S02]  /*82a0*/  SHFL.IDX PT, R14, R4, RZ, 0x1e1f ;  /* 0x001e1fff040e7589 */ /* 0x00162400000e0000 */
.L_x_11741:
[----:B------:R-:W-:Y:S01]  /*82b0*/  IMAD R52, R140, R21, RZ ;  /* 0x000000158c347224 */ /* 0x000fe200078e02ff */
[----:B------:R-:W-:Y:S01]  /*82c0*/  BSSY B1, `(.L_x_11460) ;  /* 0x000005d000017945 */ /* 0x000fe20003800000 */
[----:B------:R-:W-:Y:S02]  /*82d0*/  CS2R R36, SRZ ;  /* 0x0000000000247805 */ /* 0x000fe4000001ff00 */
[----:B------:R-:W-:Y:S02]  /*82e0*/  CS2R R34, SRZ ;  /* 0x0000000000227805 */ /* 0x000fe4000001ff00 */
[----:B------:R-:W-:Y:S02]  /*82f0*/  CS2R R28, SRZ ;  /* 0x00000000001c7805 */ /* 0x000fe4000001ff00 */
[----:B------:R-:W-:Y:S01]  /*8300*/  ISETP.GE.AND P0, PT, R10, R52, PT ;  /* 0x000000340a00720c */ /* 0x000fe20003f06270 */
[----:B------:R-:W-:Y:S01]  /*8310*/  IMAD R52, R33, -0xc0, R52 ;  /* 0xffffff4021347824 */ /* 0x000fe200078e0234 */
        /* <DEDUP_REMOVED lines=10> */
[----:B------:R-:W3:Y:S01]  /*83c0*/  LDL R42, [R1+0x5c] ;  /* 0x00005c00012a7983 */ /* 0x000ee20000100800 */
[----:B------:R-:W-:-:S03]  /*83d0*/  ULDC UR4, c[0x0][0x3f4] ;  /* 0x0000fd0000047ab9 */ /* 0x000fc60000000800 */
[----:B--2---:R-:W2:Y:S04]  /*83e0*/  LDL R41, [R1+0x50] ;  /* 0x0000500001297983 */ /* 0x004ea80000100800 */
[----:B-1----:R-:W4:Y:S04]  /*83f0*/  LDL R40, [R1+0x58] ;  /* 0x0000580001287983 */ /* 0x002f280000100800 */
[----:B------:R-:W4:Y:S04]  /*8400*/  LDL R15, [R1+0x4c] ;  /* 0x00004c00010f7983 */ /* 0x000f280000100800 */
[----:B------:R-:W4:Y:S04]  /*8410*/  LDL.64 R54, [R1+0x18] ;  /* 0x0000180001367983 */ /* 0x000f280000100a00 */
        /* <DEDUP_REMOVED lines=9> */
[C---:B---3--:R-:W-:Y:S01]  /*84b0*/  ISETP.GE.AND P3, PT, R42.reuse, UR4, PT ;  /* 0x000000042a007c0c */ /* 0x048fe2000bf66270 */
[----:B------:R-:W-:Y:S01]  /*84c0*/  IMAD.SHL.U32 R9, R42, 0x2, RZ ;  /* 0x000000022a097824 */ /* 0x000fe200078e00ff */
[----:B------:R-:W-:Y:S02]  /*84d0*/  SHF.R.S32.HI R4, RZ, 0x1f, R42 ;  /* 0x0000001fff047819 */ /* 0x000fe4000001142a */
[C---:B--2---:R-:W-:Y:S01]  /*84e0*/  ISETP.GE.AND P2, PT, R41.reuse, UR4, PT ;  /* 0x0000000429007c0c */ /* 0x044fe2000bf46270 */
[C---:B------:R-:W-:Y:S01]  /*84f0*/  IMAD.SHL.U32 R47, R41.reuse, 0x2, RZ ;  /* 0x00000002292f7824 */ /* 0x040fe200078e00ff */
[----:B------:R-:W-:Y:S02]  /*8500*/  SHF.R.S32.HI R8, RZ, 0x1f, R41 ;  /* 0x0000001fff087819 */ /* 0x000fe40000011429 */
[C---:B----4-:R-:W-:Y:S01]  /*8510*/  ISETP.GE.AND P1, PT, R40.reuse, UR4, PT ;  /* 0x0000000428007c0c */ /* 0x050fe2000bf26270 */
[----:B------:R-:W-:Y:S01]  /*8520*/  IMAD.SHL.U32 R43, R40, 0x2, RZ ;  /* 0x00000002282b7824 */ /* 0x000fe200078e00ff */
[----:B------:R-:W-:-:S02]  /*8530*/  SHF.L.U64.HI R20, R41, 0x1, R8 ;  /* 0x0000000129147819 */ /* 0x000fc40000010208 */
[----:B------:R-:W-:Y:S01]  /*8540*/  SHF.L.U64.HI R4, R42, 0x1, R4 ;  /* 0x000000012a047819 */ /* 0x000fe20000010204 */
[C---:B------:R-:W-:Y:S01]  /*8550*/  IMAD.SHL.U32 R7, R15.reuse, 0x2, RZ ;  /* 0x000000020f077824 */ /* 0x040fe200078e00ff */
[-C--:B0-----:R-:W-:Y:S02]  /*8560*/  @!P3 IADD3 R8, P5, R14, R9.reuse, RZ ;  /* 0x000000090e08b210 */ /* 0x081fe40007fbe0ff */
[----:B------:R-:W-:Y:S02]  /*8570*/  @!P3 IADD3 R10, P4, R0, R9, RZ ;  /* 0x00000009000ab210 */ /* 0x000fe40007f9e0ff */
[----:B------:R-:W-:Y:S01]  /*8580*/  ISETP.GE.AND P0, PT, R15, UR4, PT ;  /* 0x000000040f007c0c */ /* 0x000fe2000bf06270 */
[--C-:B------:R-:W-:Y:S01]  /*8590*/  @!P3 IMAD.X R9, R5, 0x1, R4.reuse, P5 ;  /* 0x000000010509b824 */ /* 0x100fe200028e0604 */
[----:B------:R-:W-:Y:S01]  /*85a0*/  @!P2 IADD3 R46, P5, R14, R47, RZ ;  /* 0x0000002f0e2ea210 */ /* 0x000fe20007fbe0ff */
[----:B------:R-:W-:Y:S01]  /*85b0*/  @!P3 IMAD.X R11, R3, 0x1, R4, P4 ;  /* 0x00000001030bb824 */ /* 0x000fe200020e0604 */
[----:B------:R-:W-:-:S02]  /*85c0*/  SHF.R.S32.HI R6, RZ, 0x1f, R40 ;  /* 0x0000001fff067819 */ /* 0x000fc40000011428 */
[----:B------:R-:W-:Y:S01]  /*85d0*/  @!P2 IADD3 R48, P4, R0, R47, RZ ;  /* 0x0000002f0030a210 */ /* 0x000fe20007f9e0ff */
[----:B------:R-:W-:Y:S01]  /*85e0*/  @!P2 IMAD.X R47, R5, 0x1, R20, P5 ;  /* 0x00000001052fa824 */ /* 0x000fe200028e0614 */
[----:B------:R-:W-:Y:S01]  /*85f0*/  SHF.L.U64.HI R6, R40, 0x1, R6 ;  /* 0x0000000128067819 */ /* 0x000fe20000010206 */
[----:B------:R0:W5:Y:S01]  /*8600*/  @!P3 LD.E.64 R32, desc[UR52][R10.64] ;  /* 0x000000340a20b980 */ /* 0x000162000c101b00 */
[-C--:B------:R-:W-:Y:S01]  /*8610*/  @!P1 IADD3 R42, P5, R14, R43.reuse, RZ ;  /* 0x0000002b0e2a9210 */ /* 0x080fe20007fbe0ff */
[----:B------:R-:W-:Y:S01]  /*8620*/  @!P2 IMAD.X R49, R3, 0x1, R20, P4 ;  /* 0x000000010331a824 */ /* 0x000fe200020e0614 */
[----:B------:R-:W-:Y:S01]  /*8630*/  SHF.R.S32.HI R12, RZ, 0x1f, R15 ;  /* 0x0000001fff0c7819 */ /* 0x000fe2000001140f */
[----:B------:R1:W5:Y:S01]  /*8640*/  @!P3 LD.E.64 R34, desc[UR52][R8.64] ;  /* 0x000000340822b980 */ /* 0x000362000c101b00 */
[----:B------:R-:W-:Y:S01]  /*8650*/  @!P1 IADD3 R44, P4, R0, R43, RZ ;  /* 0x0000002b002c9210 */ /* 0x000fe20007f9e0ff */
[----:B------:R-:W-:Y:S01]  /*8660*/  @!P1 IMAD.X R43, R5, 0x1, R6, P5 ;  /* 0x00000001052b9824 */ /* 0x000fe200028e0606 */
[----:B------:R-:W-:Y:S01]  /*8670*/  SHF.L.U64.HI R12, R15, 0x1, R12 ;  /* 0x000000010f0c7819 */ /* 0x000fe2000001020c */
[----:B------:R-:W-:Y:S01]  /*8680*/  IMAD.SHL.U32 R15, R50, 0x2, RZ ;  /* 0x00000002320f7824 */ /* 0x000fe200078e00ff */
[----:B------:R-:W-:Y:S01]  /*8690*/  @!P0 IADD3 R40, P5, R0, R7, RZ ;  /* 0x0000000700288210 */ /* 0x000fe20007fbe0ff */
[----:B------:R-:W-:Y:S01]  /*86a0*/  @!P1 IMAD.X R45, R3, 0x1, R6, P4 ;  /* 0x00000001032d9824 */ /* 0x000fe200020e0606 */
[----:B------:R-:W-:-:S02]  /*86b0*/  ISETP.GE.AND P4, PT, R54, UR4, PT ;  /* 0x0000000436007c0c */ /* 0x000fc4000bf86270 */
[----:B0-----:R-:W-:Y:S01]  /*86c0*/  CS2R R10, SRZ ;  /* 0x00000000000a7805 */ /* 0x001fe2000001ff00 */
[----:B------:R-:W5:Y:S01]  /*86d0*/  @!P2 LD.E.64 R30, desc[UR52][R48.64] ;  /* 0x00000034301ea980 */ /* 0x000f62000c101b00 */
[--C-:B------:R-:W-:Y:S01]  /*86e0*/  @!P0 IMAD.X R41, R3, 0x1, R12.reuse, P5 ;  /* 0x0000000103298824 */ /* 0x100fe200028e060c */
[----:B------:R-:W-:Y:S02]  /*86f0*/  @!P0 IADD3 R6, P5, R14, R7, RZ ;  /* 0x000000070e068210 */ /* 0x000fe40007fbe0ff */
[----:B-1----:R-:W-:Y:S01]  /*8700*/  CS2R R8, SRZ ;  /* 0x0000000000087805 */ /* 0x002fe2000001ff00 */
[----:B------:R-:W5:Y:S02]  /*8710*/  @!P2 LD.E.64 R28, desc[UR52][R46.64] ;  /* 0x000000342e1ca980 */ /* 0x000f64000c101b00 */
[----:B------:R-:W-:Y:S01]  /*8720*/  @!P0 IMAD.X R7, R5, 0x1, R12, P5 ;  /* 0x0000000105078824 */ /* 0x000fe200028e060c */
[----:B------:R-:W-:Y:S01]  /*8730*/  ISETP.GE.AND P5, PT, R50, UR4, PT ;  /* 0x0000000432007c0c */ /* 0x000fe2000bfa6270 */
[----:B------:R-:W5:Y:S01]  /*8740*/  @!P1 LD.E.64 R26, desc[UR52][R44.64] ;  /* 0x000000342c1a9980 */ /* 0x000f62000c101b00 */
[----:B------:R-:W-:-:S02]  /*8750*/  @!P4 IMAD.MOV.U32 R12, RZ, RZ, R0 ;  /* 0x000000ffff0cc224 */ /* 0x000fc400078e0000 */
[----:B------:R-:W-:Y:S01]  /*8760*/  @!P4 IMAD.MOV.U32 R13, RZ, RZ, R3 ;  /* 0x000000ffff0dc224 */ /* 0x000fe200078e0003 */
[----:B------:R-:W5:Y:S01]  /*8770*/  @!P1 LD.E.64 R24, desc[UR52][R42.64] ;  /* 0x000000342a189980 */ /* 0x000f62000c101b00 */
[----:B------:R-:W-:Y:S02]  /*8780*/  @!P4 IMAD.MOV.U32 R4, RZ, RZ, R14 ;  /* 0x000000ffff04c224 */ /* 0x000fe400078e000e */
[----:B------:R-:W-:-:S04]  /*8790*/  @!P4 IMAD.WIDE R12, R54, 0x2, R12 ;  /* 0x00000002360cc825 */ /* 0x000fc800078e020c */
[----:B------:R-:W-:Y:S01]  /*87a0*/  @!P4 IMAD.WIDE R20, R54, 0x2, R4 ;  /* 0x000000023614c825 */ /* 0x000fe200078e0204 */
[----:B------:R-:W-:Y:S01]  /*87b0*/  SHF.R.S32.HI R4, RZ, 0x1f, R50 ;  /* 0x0000001fff047819 */ /* 0x000fe20000011432 */
[----:B------:R0:W5:Y:S03]  /*87c0*/  @!P4 LD.E.64 R38, desc[UR52][R12.64] ;  /* 0x000000340c26c980 */ /* 0x000166000c101b00 */
[----:B------:R-:W-:Y:S01]  /*87d0*/  SHF.L.U64.HI R4, R50, 0x1, R4 ;  /* 0x0000000132047819 */ /* 0x000fe20000010204 */
[----:B------:R1:W5:Y:S01]  /*87e0*/  @!P4 LD.E.64 R36, desc[UR52][R20.64] ;  /* 0x000000341424c980 */ /* 0x000362000c101b00 */
[----:B------:R-:W-:-:S05]  /*87f0*/  @!P5 IADD3 R50, P4, R0, R15, RZ ;  /* 0x0000000f0032d210 */ /* 0x000fca0007f9e0ff */
[--C-:B------:R-:W-:Y:S01]  /*8800*/  @!P5 IMAD.X R51, R3, 0x1, R4.reuse, P4 ;  /* 0x000000010333d824 */ /* 0x100fe200020e0604 */
[----:B------:R-:W-:Y:S02]  /*8810*/  @!P5 IADD3 R14, P4, R14, R15, RZ ;  /* 0x0000000f0e0ed210 */ /* 0x000fe40007f9e0ff */
[----:B0-----:R-:W-:Y:S02]  /*8820*/  CS2R R12, SRZ ;  /* 0x00000000000c7805 */ /* 0x001fe4000001ff00 */
[----:B-1----:R-:W-:Y:S01]  /*8830*/  CS2R R20, SRZ ;  /* 0x0000000000147805 */ /* 0x002fe2000001ff00 */
[----:B------:R3:W5:Y:S01]  /*8840*/  @!P5 LD.E.64 R10, desc[UR52][R50.64] ;  /* 0x00000034320ad980 */ /* 0x000762000c101b00 */
[----:B------:R-:W-:-:S03]  /*8850*/  @!P5 IMAD.X R15, R5, 0x1, R4, P4 ;  /* 0x00000001050fd824 */ /* 0x000fc600020e0604 */
[----:B------:R3:W5:Y:S04]  /*8860*/  @!P0 LD.E.64 R12, desc[UR52][R6.64] ;  /* 0x00000034060c8980 */ /* 0x000768000c101b00 */
[----:B------:R3:W5:Y:S04]  /*8870*/  @!P0 LD.E.64 R20, desc[UR52][R40.64] ;  /* 0x0000003428148980 */ /* 0x000768000c101b00 */
[----:B------:R3:W5:Y:S02]  /*8880*/  @!P5 LD.E.64 R8, desc[UR52][R14.64] ;  /* 0x000000340e08d980 */ /* 0x000764000c101b00 */
.L_x_11461:
[----:B------:R-:W-:Y:S05]  /*8890*/  BSYNC B1 ;  /* 0x0000000000017941 */ /* 0x000fea0003800000 */
.L_x_11460:
[----:B------:R-:W-:Y:S01]  /*88a0*/  ULEA.HI UR4, UR37, UR37, URZ, 0x1 ;  /* 0x0000002525047291 */ /* 0x000fe2000f8f083f */
[----:B----45:R-:W-:Y:S01]  /*88b0*/  IMAD.MOV.U32 R3, RZ, RZ, R37 ;  /* 0x000000ffff037224 */ /* 0x030fe200078e0025 */
[----:B------:R-:W-:Y:S01]  /*88c0*/  VIMNMX R52, R52, 0xc0, PT ;  /* 0x000000c034347848 */ /* 0x000fe20003fe0100 */
[----:B-1----:R-:W-:Y:S01]  /*88d0*/  IMAD.MOV.U32 R0, RZ, RZ, R36 ;  /* 0x000000ffff007224 */ /* 0x002fe200078e0024 */
[----:B------:R-:W-:Y:S01]  /*88e0*/  ULOP3.LUT UR4, UR4, 0xfffffffe, URZ, 0xc0, !UPT ;  /* 0xfffffffe04047892 */ /* 0x000fe2000f8ec03f */
[----:B------:R-:W-:Y:S01]  /*88f0*/  IMAD.MOV.U32 R4, RZ, RZ, R34 ;  /* 0x000000ffff047224 */ /* 0x000fe200078e0022 */
[----:B------:R-:W-:Y:S01]  /*8900*/  PRMT R46, R46, 0x5410, R3 ;  /* 0x000054102e2e7816 */ /* 0x000fe20000000003 */
[----:B------:R-:W-:Y:S01]  /*8910*/  IMAD.MOV.U32 R5, RZ, RZ, R29 ;  /* 0x000000ffff057224 */ /* 0x000fe200078e001d */
[----:B------:R-:W-:Y:S01]  /*8920*/  UIADD3 UR4, UR37, -UR4, URZ ;  /* 0x8000000425047290 */ /* 0x000fe2000fffe03f */
[----:B------:R-:W-:Y:S01]  /*8930*/  PRMT R49, R0, 0x7610, R49 ;  /* 0x0000761000317816 */ /* 0x000fe20000000031 */
[----:B------:R-:W-:Y:S01]  /*8940*/  IMAD.MOV.U32 R0, RZ, RZ, R35 ;  /* 0x000000ffff007224 */ /* 0x000fe200078e0023 */
[----:B------:R-:W-:Y:S01]  /*8950*/  PRMT R57, R4, 0x7610, R57 ;  /* 0x0000761004397816 */ /* 0x000fe20000000039 */
[----:B------:R-:W-:Y:S01]  /*8960*/  IMAD.MOV.U32 R4, RZ, RZ, R28 ;  /* 0x000000ffff047224 */ /* 0x000fe200078e001c */
[----:B------:R-:W-:Y:S01]  /*8970*/  PRMT R44, R44, 0x5410, R5 ;  /* 0x000054102c2c7816 */ /* 0x000fe20000000005 */
[----:B------:R-:W-:Y:S01]  /*8980*/  IMAD.U32 R3, RZ, RZ, UR4 ;  /* 0x00000004ff037e24 */ /* 0x000fe2000f8e00ff */
[----:B------:R-:W-:Y:S01]  /*8990*/  PRMT R46, R0, 0x7610, R46 ;  /* 0x00007610002e7816 */ /* 0x000fe2000000002e */
[----:B------:R-:W-:Y:S01]  /*89a0*/  IMAD.MOV.U32 R0, RZ, RZ, R24 ;  /* 0x000000ffff007224 */ /* 0x000fe200078e0018 */
[----:B------:R-:W-:Y:S01]  /*89b0*/  PRMT R45, R4, 0x7610, R45 ;  /* 0x00007610042d7816 */ /* 0x000fe2000000002d */
[----:B------:R-:W-:Y:S01]  /*89c0*/  IMAD.MOV.U32 R4, RZ, RZ, R25 ;  /* 0x000000ffff047224 */ /* 0x000fe200078e0019 */
[----:B------:R-:W-:Y:S01]  /*89d0*/  SHF.L.U32 R3, R3, 0x1f, RZ ;  /* 0x0000001f03037819 */ /* 0x000fe200000006ff */
[----:B------:R-:W-:Y:S01]  /*89e0*/  IMAD.MOV.U32 R5, RZ, RZ, R12 ;  /* 0x000000ffff057224 */ /* 0x000fe200078e000c */
[----:B------:R-:W-:Y:S01]  /*89f0*/  BSSY B1, `(.L_x_11462) ;  /* 0x000001d000017945 */ /* 0x000fe20003800000 */
[----:B---3--:R-:W-:Y:S01]  /*8a00*/  IMAD.MOV.U32 R6, RZ, RZ, R13 ;  /* 0x000000ffff067224 */ /* 0x008fe200078e000d */
[----:B------:R-:W1:Y:S01]  /*8a10*/  SYNCS.PHASECHK.TRANS64.TRYWAIT P0, [R2+URZ+0x2d800], R3 ;  /* 0x02d80003020075a7 */ /* 0x000e62000800017f */
[----:B------:R-:W-:Y:S01]  /*8a20*/  PRMT R42, R0, 0x5410, R4 ;  /* 0x00005410002a7816 */ /* 0x000fe20000000004 */
[----:B------:R-:W-:Y:S01]  /*8a30*/  IMAD.MOV.U32 R0, RZ, RZ, R8 ;  /* 0x000000ffff007224 */ /* 0x000fe200078e0008 */
[----:B------:R-:W-:Y:S01]  /*8a40*/  ISETP.GE.AND P1, PT, R53, R52, PT ;  /* 0x000000343500720c */ /* 0x000fe20003f26270 */
[----:B------:R-:W-:Y:S01]  /*8a50*/  IMAD.MOV.U32 R4, RZ, RZ, R9 ;  /* 0x000000ffff047224 */ /* 0x000fe200078e0009 */
[----:B------:R-:W-:Y:S01]  /*8a60*/  PRMT R40, R5, 0x5410, R6 ;  /* 0x0000541005287816 */ /* 0x000fe20000000006 */
[----:B------:R-:W-:-:S02]  /*8a70*/  IMAD.MOV.U32 R5, RZ, RZ, R38 ;  /* 0x000000ffff057224 */ /* 0x000fc400078e0026 */
[----:B------:R-:W-:Y:S01]  /*8a80*/  IMAD.MOV.U32 R6, RZ, RZ, R39 ;  /* 0x000000ffff067224 */ /* 0x000fe200078e0027 */
[----:B0-----:R-:W-:Y:S01]  /*8a90*/  PRMT R14, R0, 0x5410, R4 ;  /* 0x00005410000e7816 */ /* 0x001fe20000000004 */
        /* <DEDUP_REMOVED lines=16> */
[----:B--2---:R-:W-:Y:S01]  /*8ba0*/  PRMT R41, R5, 0x5410, R6 ;  /* 0x0000541005297816 */ /* 0x004fe20000000006 */
[----:B-1----:R-:W-:Y:S06]  /*8bb0*/  @!P0 BRA `(.L_x_11463) ;  /* 0x000001a000188947 */ /* 0x002fec0003800000 */
.L_x_11742:
[----:B------:R-:W-:Y:S05]  /*8bc0*/  BSYNC B1 ;  /* 0x0000000000017941 */ /* 0x000fea0003800000 */
.L_x_11462:
[----:B------:R-:W-:Y:S01]  /*8bd0*/  PRMT R15, R0, 0x5410, R4 ;  /* 0x00005410000f7816 */ /* 0x000fe20000000004 */
[----:B------:R-:W-:Y:S06]  /*8be0*/  @P1 BRA `(.L_x_11464) ;  /* 0x0000003000281947 */ /* 0x000fec0003800000 */
[----:B------:R-:W2:Y:S01]  /*8bf0*/  LDL.64 R52, [R1+0x18] ;  /* 0x0000180001347983 */ /* 0x000ea20000100a00 */
[----:B------:R-:W2:Y:S03]  /*8c00*/  LDC R4, c[0x0][0x3f4] ;  /* 0x0000fd00ff047b82 */ /* 0x000ea60000000800 */
[----:B------:R-:W0:Y:S04]  /*8c10*/  LDL R54, [R1+0x6c] ;  /* 0x00006c0001367983 */ /* 0x000e280000100800 */
[----:B------:R-:W3:Y:S04]  /*8c20*/  LDL R51, [R1+0x5c] ;  /* 0x00005c0001337983 */ /* 0x000ee80000100800 */
[----:B------:R-:W4:Y:S04]  /*8c30*/  LDL R50, [R1+0x50] ;  /* 0x0000500001327983 */ /* 0x000f280000100800 */
[----:B------:R-:W5:Y:S04]  /*8c40*/  LDL R48, [R1+0x58] ;  /* 0x0000580001307983 */ /* 0x000f680000100800 */
[----:B------:R-:W5:Y:S04]  /*8c50*/  LDL R7, [R1+0x4c] ;  /* 0x00004c0001077983 */ /* 0x000f680000100800 */
[----:B------:R-:W5:Y:S01]  /*8c60*/  LDL R6, [R1+0x60] ;  /* 0x0000600001067983 */ /* 0x000f620000100800 */
[----:B------:R-:W1:Y:S01]  /*8c70*/  S2R R5, SR_TID.X ;  /* 0x0000000000057919 */ /* 0x000e620000002100 */
[----:B------:R-:W-:Y:S01]  /*8c80*/  BSSY B1, `(.L_x_11465) ;  /* 0x000003d000017945 */ /* 0x000fe20003800000 */
[----:B-1----:R-:W-:-:S05]  /*8c90*/  VIADD R5, R5, 0xffffff80 ;  /* 0xffffff8005057836 */ /* 0x002fca0000000000 */
[----:B------:R-:W-:-:S04]  /*8ca0*/  SHF.R.S32.HI R0, RZ, 0x1f, R5 ;  /* 0x0000001fff007819 */ /* 0x000fc80000011405 */
[----:B------:R-:W-:-:S04]  /*8cb0*/  LEA.HI R0, R0, R5, RZ, 0x2 ;  /* 0x0000000500007211 */ /* 0x000fc800078f10ff */
[--C-:B------:R-:W-:Y:S02]  /*8cc0*/  SHF.R.S32.HI R5, RZ, 0x2, R0.reuse ;  /* 0x00000002ff057819 */ /* 0x100fe40000011400 */
[----:B------:R-:W-:-:S04]  /*8cd0*/  SHF.R.S32.HI R0, RZ, 0x1f, R0 ;  /* 0x0000001fff007819 */ /* 0x000fc80000011400 */
[----:B------:R-:W-:-:S04]  /*8ce0*/  LEA.HI R0, R0, R5, RZ, 0x2 ;  /* 0x0000000500007211 */ /* 0x000fc800078f10ff */
[----:B------:R-:W-:-:S05]  /*8cf0*/  LOP3.LUT R0, R0, 0xfffffffc, RZ, 0xc0, !PT ;  /* 0xfffffffc00007812 */ /* 0x000fca00078ec0ff */
[----:B------:R-:W-:-:S05]  /*8d00*/  IMAD.IADD R5, R5, 0x1, -R0 ;  /* 0x0000000105057824 */ /* 0x000fca00078e0a00 */
[----:B------:R-:W-:Y:S02]  /*8d10*/  LOP3.LUT P0, RZ, R5, 0x2, RZ, 0xc0, !PT ;  /* 0x0000000205ff7812 */ /* 0x000fe4000780c0ff */
[----:B--2---:R-:W-:Y:S01]  /*8d20*/  ISETP.GE.AND P6, PT, R52, R4, PT ;  /* 0x000000043400720c */ /* 0x004fe20003fc6270 */
[----:B0-----:R-:W-:-:S04]  /*8d30*/  IMAD R3, R54, 0x2, R2 ;  /* 0x0000000236037824 */ /* 0x001fc800078e0202 */
[----:B------:R-:W-:Y:S01]  /*8d40*/  VIADD R0, R3, 0x20 ;  /* 0x0000002003007836 */ /* 0x000fe20000000000 */
[-C--:B---3--:R-:W-:Y:S02]  /*8d50*/  ISETP.GE.AND P1, PT, R51, R4.reuse, PT ;  /* 0x000000043300720c */ /* 0x088fe40003f26270 */
[-C--:B----4-:R-:W-:Y:S02]  /*8d60*/  ISETP.GE.AND P2, PT, R50, R4.reuse, PT ;  /* 0x000000043200720c */ /* 0x090fe40003f46270 */
[-C--:B-----5:R-:W-:Y:S02]  /*8d70*/  ISETP.GE.AND P3, PT, R48, R4.reuse, PT ;  /* 0x000000043000720c */ /* 0x0a0fe40003f66270 */
[-C--:B------:R-:W-:Y:S02]  /*8d80*/  ISETP.GE.AND P4, PT, R7, R4.reuse, PT ;  /* 0x000000040700720c */ /* 0x080fe40003f86270 */
[----:B------:R-:W-:Y:S01]  /*8d90*/  ISETP.GE.AND P5, PT, R6, R4, PT ;  /* 0x000000040600720c */ /* 0x000fe20003fa6270 */
[----:B------:R-:W-:-:S12]  /*8da0*/  @P6 BRA `(.L_x_11466) ;  /* 0x0000000000a86947 */ /* 0x000fd80003800000 */
        /* <DEDUP_REMOVED lines=18> */
[C---:B------:R-:W-:Y:S01]  /*8ed0*/  FFMA.FTZ R53, R38.reuse, R48, -R51 ;  /* 0x0000003026357223 */ /* 0x040fe20000010833 */
[--C-:B------:R-:W-:Y:S02]  /*8ee0*/  HADD2.F32 R6, -RZ, R5.reuse.H0_H0 ;  /* 0x20000005ff067230 */ /* 0x100fe40000004100 */
[----:B------:R-:W-:Y:S01]  /*8ef0*/  FFMA.FTZ R54, R38, R50, R39 ;  /* 0x0000003226367223 */ /* 0x000fe20000010027 */
[-C--:B------:R-:W-:Y:S01]  /*8f00*/  FMUL.FTZ R48, R4, R47.reuse ;  /* 0x0000002f04307220 */ /* 0x080fe20000410000 */
[C---:B------:R-:W-:Y:S01]  /*8f10*/  FFMA.FTZ R52, R7.reuse, R47, -R52 ;  /* 0x0000002f07347223 */ /* 0x040fe20000010834 */
[----:B------:R-:W-:Y:S02]  /*8f20*/  HADD2.F32 R5, -RZ, R5.H1_H1 ;  /* 0x30000005ff057230 */ /* 0x000fe40000004100 */
[----:B------:R-:W-:Y:S02]  /*8f30*/  HADD2.F32 R47, -RZ, R46.H1_H1 ;  /* 0x3000002eff2f7230 */ /* 0x000fe40000004100 */
        /* <DEDUP_REMOVED lines=17> */
.L_x_11466:
[----:B------:R-:W-:Y:S05]  /*9050*/  BSYNC B1 ;  /* 0x0000000000017941 */ /* 0x000fea0003800000 */
.L_x_11465:
[----:B------:R-:W-:Y:S01]  /*9060*/  BSSY B1, `(.L_x_11467) ;  /* 0x000002d000017945 */ /* 0x000fe20003800000 */
[----:B------:R-:W-:-:S03]  /*9070*/  @P0 VIADD R0, R3, 0xffffffe0 ;  /* 0xffffffe003000836 */ /* 0x000fc60000000000 */
        /* <DEDUP_REMOVED lines=43> */
.L_x_11468:
[----:B------:R-:W-:Y:S05]  /*9330*/  BSYNC B1 ;  /* 0x0000000000017941 */ /* 0x000fea0003800000 */
.L_x_11467:
        /* <DEDUP_REMOVED lines=44> */
.L_x_11470:
[----:B------:R-:W-:Y:S05]  /*9600*/  BSYNC B1 ;  /* 0x0000000000017941 */ /* 0x000fea0003800000 */
.L_x_11469:
        /* <DEDUP_REMOVED lines=44> */
.L_x_11472:
[----:B------:R-:W-:Y:S05]  /*98d0*/  BSYNC B1 ;  /* 0x0000000000017941 */ /* 0x000fea0003800000 */
.L_x_11471:
        /* <DEDUP_REMOVED lines=44> */
.L_x_11474:
[----:B------:R-:W-:Y:S05]  /*9ba0*/  BSYNC B1 ;  /* 0x0000000000017941 */ /* 0x000fea0003800000 */
.L_x_11473:
        /* <DEDUP_REMOVED lines=44> */
.L_x_11458:
[----:B------:R-:W3:Y:S01]  /*9e70*/  LDC R9, c[0x0][0x448] ;  /* 0x00011200ff097b82 */ /* 0x000ee20000000800 */
[----:B------:R-:W-:Y:S01]  /*9e80*/  ULDC.64 UR4, c[0x0][0x3f8] ;  /* 0x0000fe0000047ab9 */ /* 0x000fe20000000a00 */
[----:B------:R-:W-:Y:S01]  /*9e90*/  ULDC.64 UR6, c[0x0][0x408] ;  /* 0x0001020000067ab9 */ /* 0x000fe20000000a00 */
        /* <DEDUP_REMOVED lines=8> */
[----:B----4-:R-:W-:Y:S01]  /*9f20*/  @P0 SHF.R.U32.HI R3, RZ, R5, R0 ;  /* 0x00000005ff030219 */ /* 0x010fe20000011600 */
[----:B------:R-:W-:-:S03]  /*9f30*/  IMAD.MOV.U32 R5, RZ, RZ, R27 ;  /* 0x000000ffff057224 */ /* 0x000fc600078e001b */
        /* <DEDUP_REMOVED lines=18> */
[----:B------:R-:W0:Y:S04]  /*a060*/  SHFL.IDX PT, R0, R0, RZ, 0x1e1f ;  /* 0x001e1fff00007589 */ /* 0x000e2800000e0000 */
[----:B------:R-:W0:Y:S04]  /*a070*/  SHFL.IDX PT, R21, R21, RZ, 0x1e1f ;  /* 0x001e1fff15157589 */ /* 0x000e2800000e0000 */
[----:B---3--:R-:W0:Y:S02]  /*a080*/  SHFL.IDX PT, R20, R20, RZ, 0x1e1f ;  /* 0x001e1fff14147589 */ /* 0x008e2400000e0000 */
.L_x_11748:
[----:B------:R-:W-:Y:S01]  /*a090*/  IMAD R9, R140, R9, RZ ;  /* 0x000000098c097224 */ /* 0x000fe200078e02ff */
[----:B------:R-:W-:Y:S01]  /*a0a0*/  BSSY B1, `(.L_x_11476) ;  /* 0x0000038000017945 */ /* 0x000fe20003800000 */
[----:B------:R-:W-:Y:S02]  /*a0b0*/  CS2R R4, SRZ ;  /* 0x0000000000047805 */ /* 0x000fe4000001ff00 */
[----:B------:R-:W-:Y:S01]  /*a0c0*/  CS2R R6, SRZ ;  /* 0x0000000000067805 */ /* 0x000fe2000001ff00 */
[----:B------:R-:W-:Y:S01]  /*a0d0*/  IMAD R48, R33, -0xc0, R9 ;  /* 0xffffff4021307824 */ /* 0x000fe200078e0209 */
[----:B------:R-:W-:Y:S02]  /*a0e0*/  ISETP.GE.AND P0, PT, R10, R9, PT ;  /* 0x000000090a00720c */ /* 0x000fe40003f06270 */
[----:B------:R-:W-:Y:S02]  /*a0f0*/  CS2R R8, SRZ ;  /* 0x0000000000087805 */ /* 0x000fe4000001ff00 */
[----:B------:R-:W-:-:S02]  /*a100*/  CS2R R10, SRZ ;  /* 0x00000000000a7805 */ /* 0x000fc4000001ff00 */
[----:B------:R-:W-:Y:S02]  /*a110*/  CS2R R12, SRZ ;  /* 0x00000000000c7805 */ /* 0x000fe4000001ff00 */
[----:B0-----:R-:W-:Y:S02]  /*a120*/  CS2R R14, SRZ ;  /* 0x00000000000e7805 */ /* 0x001fe4000001ff00 */
        /* <DEDUP_REMOVED lines=9> */
[----:B------:R-:W2:Y:S01]  /*a1c0*/  LDL R37, [R1+0x30] ;  /* 0x0000300001257983 */ /* 0x000ea20000100800 */
[C---:B------:R-:W-:Y:S01]  /*a1d0*/  VIADD R5, R16.reuse, 0x20 ;  /* 0x0000002010057836 */ /* 0x040fe20000000000 */
[C---:B------:R-:W-:Y:S01]  /*a1e0*/  ISETP.GE.AND P2, PT, R16.reuse, UR4, PT ;  /* 0x0000000410007c0c */ /* 0x040fe2000bf46270 */
[----:B------:R-:W-:-:S03]  /*a1f0*/  VIADD R4, R16, 0x10 ;  /* 0x0000001010047836 */ /* 0x000fc60000000000 */
[----:B------:R-:W-:Y:S02]  /*a200*/  ISETP.GE.AND P4, PT, R5, UR4, PT ;  /* 0x0000000405007c0c */ /* 0x000fe4000bf86270 */
[----:B------:R-:W-:Y:S01]  /*a210*/  ISETP.GE.AND P3, PT, R4, UR4, PT ;  /* 0x0000000404007c0c */ /* 0x000fe2000bf66270 */
[----:B------:R-:W-:-:S06]  /*a220*/  IMAD.MOV.U32 R4, RZ, RZ, R0 ;  /* 0x000000ffff047224 */ /* 0x000fcc00078e0000 */
[----:B------:R-:W-:Y:S02]  /*a230*/  @!P2 IMAD.SHL.U32 R39, R16, 0x2, RZ ;  /* 0x000000021027a824 */ /* 0x000fe400078e00ff */
[----:B----4-:R-:W-:-:S03]  /*a240*/  IMAD.MOV.U32 R5, RZ, RZ, R3 ;  /* 0x000000ffff057224 */ /* 0x010fc600078e0003 */
[----:B------:R-:W-:Y:S02]  /*a250*/  @!P2 IADD3 R38, P1, R20, R39, RZ ;  /* 0x000000271426a210 */ /* 0x000fe40007f3e0ff */
        /* <DEDUP_REMOVED lines=11> */
[----:B---3--:R-:W-:Y:S01]  /*a310*/  @!P4 IMAD.SHL.U32 R47, R36, 0x8, RZ ;  /* 0x00000008242fc824 */ /* 0x008fe200078e00ff */
[----:B------:R-:W-:-:S02]  /*a320*/  @!P2 IADD3 R36, P0, R0, R39, RZ ;  /* 0x000000270024a210 */ /* 0x000fc40007f1e0ff */
[----:B------:R-:W-:Y:S01]  /*a330*/  @!P2 SHF.L.U64.HI R0, R16, 0x1, R17 ;  /* 0x000000011000a819 */ /* 0x000fe20000010211 */
[----:B--2---:R-:W-:Y:S02]  /*a340*/  @!P3 IMAD.SHL.U32 R43, R37, 0x8, RZ ;  /* 0x00000008252bb824 */ /* 0x004fe400078e00ff */
[----:B------:R-:W-:-:S04]  /*a350*/  @!P4 IMAD.WIDE R44, R47, 0x2, R4 ;  /* 0x000000022f2cc825 */ /* 0x000fc800078e0204 */
[C---:B-1----:R-:W-:Y:S01]  /*a360*/  @!P3 IMAD.WIDE R40, R43.reuse, 0x2, R4 ;  /* 0x000000022b28b825 */ /* 0x042fe200078e0204 */
[----:B------:R-:W-:Y:S01]  /*a370*/  CS2R R4, SRZ ;  /* 0x0000000000047805 */ /* 0x000fe2000001ff00 */
[----:B------:R0:W5:Y:S02]  /*a380*/  @!P4 LD.E.128 R32, desc[UR52][R44.64] ;  /* 0x000000342c20c980 */ /* 0x000164000c101d00 */
[--C-:B------:R-:W-:Y:S02]  /*a390*/  @!P3 IMAD.WIDE R42, R43, 0x2, R20.reuse ;  /* 0x000000022b2ab825 */ /* 0x100fe400078e0214 */
[----:B------:R0:W5:Y:S02]  /*a3a0*/  @!P3 LD.E.128 R28, desc[UR52][R40.64] ;  /* 0x00000034281cb980 */ /* 0x000164000c101d00 */
[----:B------:R-:W-:Y:S02]  /*a3b0*/  @!P4 IMAD.WIDE R46, R47, 0x2, R20 ;  /* 0x000000022f2ec825 */ /* 0x000fe400078e0214 */
[----:B------:R0:W5:Y:S02]  /*a3c0*/  @!P3 LD.E.128 R8, desc[UR52][R42.64] ;  /* 0x000000342a08b980 */ /* 0x000164000c101d00 */
[----:B------:R-:W-:-:S02]  /*a3d0*/  @!P2 IMAD.X R37, R3, 0x1, R0, P0 ;  /* 0x000000010325a824 */ /* 0x000fc400000e0600 */
[----:B------:R-:W-:Y:S01]  /*a3e0*/  @!P2 IMAD.X R39, R21, 0x1, R0, P1 ;  /* 0x000000011527a824 */ /* 0x000fe200008e0600 */
[----:B------:R0:W5:Y:S04]  /*a3f0*/  @!P4 LD.E.128 R12, desc[UR52][R46.64] ;  /* 0x000000342e0cc980 */ /* 0x000168000c101d00 */
[----:B------:R0:W5:Y:S04]  /*a400*/  @!P2 LD.E.128 R24, desc[UR52][R36.64] ;  /* 0x000000342418a980 */ /* 0x000168000c101d00 */
[----:B------:R0:W5:Y:S02]  /*a410*/  @!P2 LD.E.128 R4, desc[UR52][R38.64] ;  /* 0x000000342604a980 */ /* 0x000164000c101d00 */
.L_x_11477:
[----:B------:R-:W-:Y:S05]  /*a420*/  BSYNC B1 ;  /* 0x0000000000017941 */ /* 0x000fea0003800000 */
.L_x_11476:
[----:B------:R-:W4:Y:S01]  /*a430*/  S2R R0, SR_TID.X ;  /* 0x0000000000007919 */ /* 0x000f220000002100 */
[----:B------:R-:W-:Y:S01]  /*a440*/  ULEA.HI UR4, UR37, UR37, URZ, 0x1 ;  /* 0x0000002525047291 */ /* 0x000fe2000f8f083f */
[----:B-----5:R-:W-:Y:S01]  /*a450*/  IMAD.MOV.U32 R20, RZ, RZ, R6 ;  /* 0x000000ffff147224 */ /* 0x020fe200078e0006 */
[----:B------:R-:W-:Y:S01]  /*a460*/  VIMNMX R48, R48, 0xc0, PT ;  /* 0x000000c030307848 */ /* 0x000fe20003fe0100 */
[----:B0-----:R-:W-:Y:S01]  /*a470*/  IMAD.MOV.U32 R36, RZ, RZ, R13 ;  /* 0x000000ffff247224 */ /* 0x001fe200078e000d */
[----:B------:R-:W-:Y:S01]  /*a480*/  ULOP3.LUT UR4, UR4, 0xfffffffe, URZ, 0xc0, !UPT ;  /* 0xfffffffe04047892 */ /* 0x000fe2000f8ec03f */
[----:B------:R-:W-:Y:S01]  /*a490*/  IMAD.MOV.U32 R37, RZ, RZ, R25 ;  /* 0x000000ffff257224 */ /* 0x000fe200078e0019 */
[----:B------:R-:W-:Y:S01]  /*a4a0*/  PRMT R66, R20, 0x7610, R66 ;  /* 0x0000761014427816 */ /* 0x000fe20000000042 */
[----:B------:R-:W-:Y:S01]  /*a4b0*/  IMAD.MOV.U32 R20, RZ, RZ, R8 ;  /* 0x000000ffff147224 */ /* 0x000fe200078e0008 */
[----:B------:R-:W-:Y:S01]  /*a4c0*/  UIADD3 UR4, UR37, -UR4, URZ ;  /* 0x8000000425047290 */ /* 0x000fe2000fffe03f */
[----:B------:R-:W-:Y:S01]  /*a4d0*/  BSSY B1, `(.L_x_11478) ;  /* 0x000002a000017945 */ /* 0x000fe20003800000 */
[----:B------:R-:W-:Y:S01]  /*a4e0*/  PRMT R55, R37, 0x7610, R55 ;  /* 0x0000761025377816 */ /* 0x000fe20000000037 */
[----:B------:R-:W-:-:S02]  /*a4f0*/  IMAD.MOV.U32 R37, RZ, RZ, R29 ;  /* 0x000000ffff257224 */ /* 0x000fc400078e001d */
[----:B----4-:R-:W-:Y:S02]  /*a500*/  VIADD R3, R0, 0xffffff80 ;  /* 0xffffff8000037836 */ /* 0x010fe40000000000 */
[----:B------:R-:W-:-:S03]  /*a510*/  IMAD.MOV.U32 R0, RZ, RZ, R4 ;  /* 0x000000ffff007224 */ /* 0x000fc600078e0004 */
[----:B------:R-:W-:Y:S01]  /*a520*/  LEA.HI R21, R3, R3, RZ, 0x1 ;  /* 0x0000000303157211 */ /* 0x000fe200078f08ff */
[----:B------:R-:W-:Y:S01]  /*a530*/  IMAD.MOV.U32 R3, RZ, RZ, R5 ;  /* 0x000000ffff037224 */ /* 0x000fe200078e0005 */
[----:B------:R-:W-:Y:S01]  /*a540*/  PRMT R58, R0, 0x7610, R58 ;  /* 0x00007610003a7816 */ /* 0x000fe2000000003a */
[----:B------:R-:W-:Y:S01]  /*a550*/  IMAD.MOV.U32 R0, RZ, RZ, R7 ;  /* 0x000000ffff007224 */ /* 0x000fe200078e0007 */
[----:B------:R-:W-:Y:S02]  /*a560*/  SHF.R.S32.HI R21, RZ, 0x1, R21 ;  /* 0x00000001ff157819 */ /* 0x000fe40000011415 */
[----:B------:R-:W-:Y:S01]  /*a570*/  PRMT R57, R3, 0x7610, R57 ;  /* 0x0000761003397816 */ /* 0x000fe20000000039 */
[----:B------:R-:W-:Y:S01]  /*a580*/  IMAD.U32 R3, RZ, RZ, UR4 ;  /* 0x00000004ff037e24 */ /* 0x000fe2000f8e00ff */
[----:B------:R-:W-:Y:S01]  /*a590*/  ISETP.GE.AND P1, PT, R21, R48, PT ;  /* 0x000000301500720c */ /* 0x000fe20003f26270 */
[----:B------:R-:W-:Y:S01]  /*a5a0*/  IMAD.MOV.U32 R21, RZ, RZ, R9 ;  /* 0x000000ffff157224 */ /* 0x000fe200078e0009 */
[----:B------:R-:W-:Y:S01]  /*a5b0*/  PRMT R66, R66, 0x5410, R0 ;  /* 0x0000541042427816 */ /* 0x000fe20000000000 */
[----:B------:R-:W-:Y:S01]  /*a5c0*/  IMAD.MOV.U32 R0, RZ, RZ, R10 ;  /* 0x000000ffff007224 */ /* 0x000fe200078e000a */
[----:B------:R-:W-:-:S02]  /*a5d0*/  SHF.L.U32 R3, R3, 0x1f, RZ ;  /* 0x0000001f03037819 */ /* 0x000fc400000006ff */
[----:B------:R-:W-:Y:S01]  /*a5e0*/  PRMT R47, R20, 0x5410, R21 ;  /* 0x00005410142f7816 */ /* 0x000fe20000000015 */
[----:B------:R-:W-:Y:S01]  /*a5f0*/  IMAD.MOV.U32 R20, RZ, RZ, R11 ;  /* 0x000000ffff147224 */ /* 0x000fe200078e000b */
[----:B------:R-:W0:Y:S01]  /*a600*/  SYNCS.PHASECHK.TRANS64.TRYWAIT P0, [R2+URZ+0x2d800], R3 ;  /* 0x02d80003020075a7 */ /* 0x000e22000800017f */
[----:B------:R-:W-:-:S03]  /*a610*/  IMAD.MOV.U32 R21, RZ, RZ, R12 ;  /* 0x000000ffff157224 */ /* 0x000fc600078e000c */
[----:B------:R-:W-:Y:S01]  /*a620*/  PRMT R48, R0, 0x5410, R20 ;  /* 0x0000541000307816 */ /* 0x000fe20000000014 */
[----:B------:R-:W-:Y:S01]  /*a630*/  IMAD.MOV.U32 R0, RZ, RZ, R14 ;  /* 0x000000ffff007224 */ /* 0x000fe200078e000e */
[----:B------:R-:W-:Y:S01]  /*a640*/  PRMT R21, R21, 0x5410, R36 ;  /* 0x0000541015157816 */ /* 0x000fe20000000024 */
[----:B------:R-:W-:Y:S02]  /*a650*/  IMAD.MOV.U32 R20, RZ, RZ, R15 ;  /* 0x000000ffff147224 */ /* 0x000fe400078e000f */
        /* <DEDUP_REMOVED lines=13> */
[----:B------:R-:W-:Y:S02]  /*a730*/  IMAD.MOV.U32 R0, RZ, RZ, R34 ;  /* 0x000000ffff007224 */ /* 0x000fe400078e0022 */
[----:B------:R-:W-:Y:S01]  /*a740*/  IMAD.MOV.U32 R20, RZ, RZ, R35 ;  /* 0x000000ffff147224 */ /* 0x000fe200078e0023 */
[----:B------:R-:W-:Y:S01]  /*a750*/  PRMT R45, R36, 0x5410, R37 ;  /* 0x00005410242d7816 */ /* 0x000fe20000000025 */
[----:B0-----:R-:W-:Y:S06]  /*a760*/  @!P0 BRA `(.L_x_11479) ;  /* 0x0000018400b08947 */ /* 0x001fec0003800000 */
.L_x_11749:
[----:B------:R-:W-:Y:S05]  /*a770*/  BSYNC B1 ;  /* 0x0000000000017941 */ /* 0x000fea0003800000 */
.L_x_11478:
[----:B------:R-:W-:Y:S01]  /*a780*/  PRMT R46, R0, 0x5410, R20 ;  /* 0x00005410002e7816 */ /* 0x000fe20000000014 */
[----:B------:R-:W-:Y:S06]  /*a790*/  @P1 BRA `(.L_x_11464) ;  /* 0x00000014003c1947 */ /* 0x000fec0003800000 */
[----:B------:R3:W5:Y:S01]  /*a7a0*/  LDL R70, [R1+0x14] ;  /* 0x0000140001467983 */ /* 0x0007620000100800 */
[----:B0-----:R-:W0:Y:S03]  /*a7b0*/  LDC R3, c[0x0][0x3f4] ;  /* 0x0000fd00ff037b82 */ /* 0x001e260000000800 */
[----:B------:R3:W5:Y:S04]  /*a7c0*/  LDL R69, [R1+0x24] ;  /* 0x0000240001457983 */ /* 0x0007680000100800 */
[----:B------:R3:W5:Y:S01]  /*a7d0*/  LDL R68, [R1+0x20] ;  /* 0x0000200001447983 */ /* 0x0007620000100800 */
[C---:B------:R-:W-:Y:S01]  /*a7e0*/  VIADD R0, R16.reuse, 0x10 ;  /* 0x0000001010007836 */ /* 0x040fe20000000000 */
[----:B------:R-:W-:Y:S01]  /*a7f0*/  BSSY B1, `(.L_x_11480) ;  /* 0x000006d000017945 */ /* 0x000fe20003800000 */
[C---:B------:R-:W-:Y:S01]  /*a800*/  VIADD R20, R16.reuse, 0x20 ;  /* 0x0000002010147836 */ /* 0x040fe20000000000 */
[----:B0-----:R-:W-:-:S02]  /*a810*/  ISETP.GE.AND P0, PT, R16, R3, PT ;  /* 0x000000031000720c */ /* 0x001fc40003f06270 */
[-C--:B------:R-:W-:Y:S02]  /*a820*/  ISETP.GE.AND P1, PT, R0, R3.reuse, PT ;  /* 0x000000030000720c */ /* 0x080fe40003f26270 */
[----:B------:R-:W-:-:S09]  /*a830*/  ISETP.GE.AND P2, PT, R20, R3, PT ;  /* 0x000000031400720c */ /* 0x000fd20003f46270 */
[----:B---3--:R-:W-:Y:S05]  /*a840*/  @P0 BRA `(.L_x_11481) ;  /* 0x00000004009c0947 */ /* 0x008fea0003800000 */
[----:B------:R-:W0:Y:S01]  /*a850*/  S2R R36, SR_TID.X ;  /* 0x0000000000247919 */ /* 0x000e220000002100 */
[----:B-----5:R-:W-:Y:S01]  /*a860*/  LOP3.LUT R20, R70, 0x18, R16, 0xf8, !PT ;  /* 0x0000001846147812 */ /* 0x020fe200078ef810 */
[----:B------:R-:W-:Y:S01]  /*a870*/  HADD2.F32 R57, -RZ, R57.H0_H0 ;  /* 0x20000039ff397230 */ /* 0x000fe20000004100 */
[--C-:B------:R-:W-:Y:S01]  /*a880*/  SHF.R.U64 R24, R24, 0x10, R25.reuse ;  /* 0x0000001018187819 */ /* 0x100fe20000001219 */
[----:B------:R-:W-:Y:S01]  /*a890*/  HADD2.F32 R55, -RZ, R55.H0_H0 ;  /* 0x20000037ff377230 */ /* 0x000fe20000004100 */
[----:B------:R-:W-:Y:S01]  /*a8a0*/  LOP3.LUT R20, R20, R68, RZ, 0x3c, !PT ;  /* 0x0000004414147212 */ /* 0x000fe200078e3cff */
[----:B------:R-:W-:Y:S01]  /*a8b0*/  HADD2.F32 R58, -RZ, R58.H0_H0 ;  /* 0x2000003aff3a7230 */ /* 0x000fe20000004100 */
[----:B------:R-:W-:Y:S02]  /*a8c0*/  SHF.R.U32.HI R56, RZ, 0x10, R25 ;  /* 0x00000010ff387819 */ /* 0x000fe40000011619 */
[--C-:B------:R-:W-:Y:S02]  /*a8d0*/  SHF.R.U64 R25, R4, 0x10, R5.reuse ;  /* 0x0000001004197819 */ /* 0x100fe40000001205 */
[----:B------:R-:W-:-:S02]  /*a8e0*/  SHF.R.U32.HI R59, RZ, 0x10, R5 ;  /* 0x00000010ff3b7819 */ /* 0x000fc40000011605 */
[----:B------:R-:W-:Y:S01]  /*a8f0*/  SHF.R.U64 R5, R6, 0x10, R7 ;  /* 0x0000001006057819 */ /* 0x000fe20000001207 */
[----:B------:R-:W-:Y:S01]  /*a900*/  HADD2.F32 R25, -RZ, R25.H0_H0 ;  /* 0x20000019ff197230 */ /* 0x000fe20000004100 */
[--C-:B------:R-:W-:Y:S01]  /*a910*/  SHF.R.U64 R4, R26, 0x10, R27.reuse ;  /* 0x000000101a047819 */ /* 0x100fe2000000121b */
[----:B------:R-:W-:Y:S01]  /*a920*/  HADD2.F32 R59, -RZ, R59.H0_H0 ;  /* 0x2000003bff3b7230 */ /* 0x000fe20000004100 */
[----:B------:R-:W-:Y:S02]  /*a930*/  SHF.R.U32.HI R65, RZ, 0x10, R27 ;  /* 0x00000010ff417819 */ /* 0x000fe4000001161b */
[----:B------:R-:W-:Y:S01]  /*a940*/  SHF.R.U32.HI R64, RZ, 0x10, R7 ;  /* 0x00000010ff407819 */ /* 0x000fe20000011607 */
[----:B0-----:R-:W-:-:S05]  /*a950*/  VIADD R37, R36, 0xffffff80 ;  /* 0xffffff8024257836 */ /* 0x001fca0000000000 */
[----:B------:R-:W-:-:S04]  /*a960*/  LEA.HI R36, R37, R37, RZ, 0x1 ;  /* 0x0000002525247211 */ /* 0x000fc800078f08ff */
[----:B------:R-:W-:-:S05]  /*a970*/  LOP3.LUT R36, R36, 0xfffffffe, RZ, 0xc0, !PT ;  /* 0xfffffffe24247812 */ /* 0x000fca00078ec0ff */
[----:B------:R-:W-:-:S05]  /*a980*/  IMAD.IADD R36, R37, 0x1, -R36 ;  /* 0x0000000125247824 */ /* 0x000fca00078e0a24 */
[----:B------:R-:W-:Y:S01]  /*a990*/  LEA.HI R0, R3, R36, RZ, 0x1d ;  /* 0x0000002403007211 */ /* 0x000fe200078fe8ff */
[----:B------:R-:W-:-:S03]  /*a9a0*/  IMAD.IADD R36, R69, 0x1, R20 ;  /* 0x0000000145247824 */ /* 0x000fc600078e0214 */
[----:B------:R-:W-:-:S04]  /*a9b0*/  SHF.R.S32.HI R37, RZ, 0x1f, R0 ;  /* 0x0000001fff257819 */ /* 0x000fc80000011400 */
[----:B------:R-:W-:Y:S01]  /*a9c0*/  LEA.HI R37, R37, R0, RZ, 0x2 ;  /* 0x0000000025257211 */ /* 0x000fe200078f10ff */
[----:B------:R-:W-:-:S03]  /*a9d0*/  IMAD.SHL.U32 R0, R0, 0x8, RZ ;  /* 0x0000000800007824 */ /* 0x000fc600078e00ff */
[----:B------:R-:W-:Y:S02]  /*a9e0*/  SHF.R.S32.HI R37, RZ, 0x2, R37 ;  /* 0x00000002ff257819 */ /* 0x000fe40000011425 */
[----:B------:R-:W-:Y:S02]  /*a9f0*/  LOP3.LUT R20, R70, 0x18, R0, 0xf8, !PT ;  /* 0x0000001846147812 */ /* 0x000fe400078ef800 */
[----:B------:R-:W-:Y:S01]  /*aa00*/  LEA R0, R36, UR40, 0x1 ;  /* 0x0000002824007c11 */ /* 0x000fe2000f8e08ff */
[----:B-1----:R-:W-:Y:S01]  /*aa10*/  IMAD R40, R37, 0x1800, R69 ;  /* 0x0000180025287824 */ /* 0x002fe200078e0245 */
[----:B--2---:R-:W-:-:S03]  /*aa20*/  LOP3.LUT R41, R20, R68, RZ, 0x3c, !PT ;  /* 0x0000004414297212 */ /* 0x004fc600078e3cff */
[----:B------:R-:W0:Y:S02]  /*aa30*/  LDS.128 R36, [R0] ;  /* 0x0000000000247984 */ /* 0x000e240000000c00 */
[----:B------:R-:W-:-:S04]  /*aa40*/  IMAD.IADD R41, R40, 0x1, R41 ;  /* 0x0000000128297824 */ /* 0x000fc800078e0229 */
        /* <DEDUP_REMOVED lines=18> */
[----:B------:R-:W-:Y:S02]  /*ab70*/  HADD2.F32 R56, -RZ, R62.H0_H0 ;  /* 0x2000003eff387230 */ /* 0x000fe40000004100 */
[----:B------:R-:W-:Y:S02]  /*ab80*/  HADD2.F32 R54, -RZ, R43.H0_H0 ;  /* 0x2000002bff367230 */ /* 0x000fe40000004100 */
[-C--:B------:R-:W-:Y:S01]  /*ab90*/  FMUL.FTZ R62, R52, R55.reuse ;  /* 0x00000037343e7220 */ /* 0x080fe20000410000 */
[----:B------:R-:W-:Y:S01]  /*aba0*/  FFMA.FTZ R57, R37, R55, -R60 ;  /* 0x0000003725397223 */ /* 0x000fe2000001083c */
[C---:B------:R-:W-:Y:S01]  /*abb0*/  FMUL.FTZ R52, R41.reuse, R58 ;  /* 0x0000003a29347220 */ /* 0x040fe20000410000 */
[-C--:B------:R-:W-:Y:S01]  /*abc0*/  FMUL.FTZ R55, R41, R56.reuse ;  /* 0x0000003829377220 */ /* 0x080fe20000410000 */
[----:B------:R-:W-:Y:S02]  /*abd0*/  HADD2.F32 R60, -RZ, R66.H0_H0 ;  /* 0x20000042ff3c7230 */ /* 0x000fe40000004100 */
[----:B------:R-:W-:Y:S01]  /*abe0*/  FFMA.FTZ R59, R37, R59, R62 ;  /* 0x0000003b253b7223 */ /* 0x000fe2000001003e */
        /* <DEDUP_REMOVED lines=8> */
[C---:B------:R-:W-:Y:S01]  /*ac70*/  FMUL.FTZ R62, R54.reuse, R37 ;  /* 0x00000025363e7220 */ /* 0x040fe20000410000 */
[----:B------:R-:W-:Y:S01]  /*ac80*/  FFMA.FTZ R53, R51, R52, -R56 ;  /* 0x0000003433357223 */ /* 0x000fe20000010838 */
[----:B------:R-:W-:Y:S01]  /*ac90*/  FMUL.FTZ R54, R54, R27 ;  /* 0x0000001b36367220 */ /* 0x000fe20000410000 */
[----:B------:R-:W-:-:S02]  /*aca0*/  HADD2.F32 R56, -RZ, R64.H0_H0 ;  /* 0x20000040ff387230 */ /* 0x000fc40000004100 */
[C---:B------:R-:W-:Y:S01]  /*acb0*/  FFMA.FTZ R62, R7.reuse, R27, -R62 ;  /* 0x0000001b073e7223 */ /* 0x040fe2000001083e */
[----:B------:R-:W-:Y:S02]  /*acc0*/  HADD2.F32 R52, -RZ, R65.H0_H0 ;  /* 0x20000041ff347230 */ /* 0x000fe40000004100 */
[----:B------:R-:W-:Y:S01]  /*acd0*/  FFMA.FTZ R54, R7, R37, R54 ;  /* 0x0000002507367223 */ /* 0x000fe20000010036 */
[----:B------:R-:W-:Y:S02]  /*ace0*/  HADD2.F32 R40, -RZ, R40.H1_H1 ;  /* 0x30000028ff287230 */ /* 0x000fe40000004100 */
[----:B------:R-:W-:Y:S01]  /*acf0*/  FFMA.FTZ R58, R51, R60, R58 ;  /* 0x0000003c333a7223 */ /* 0x000fe2000001003a */
[----:B------:R-:W-:Y:S02]  /*ad00*/  HADD2.F32 R7, -RZ, R24.H0_H0 ;  /* 0x20000018ff077230 */ /* 0x000fe40000004100 */
[----:B------:R-:W-:Y:S01]  /*ad10*/  FMUL.FTZ R60, R43, R56 ;  /* 0x000000382b3c7220 */ /* 0x000fe20000410000 */
[----:B------:R-:W-:-:S02]  /*ad20*/  HADD2.F32 R42, -RZ, R42.H1_H1 ;  /* 0x3000002aff2a7230 */ /* 0x000fc40000004100 */
[-C--:B------:R-:W-:Y:S01]  /*ad30*/  FMUL.FTZ R64, R43, R52.reuse ;  /* 0x000000342b407220 */ /* 0x080fe20000410000 */
[----:B------:R-:W-:Y:S02]  /*ad40*/  HADD2.F32 R27, -RZ, R5.H0_H0 ;  /* 0x20000005ff1b7230 */ /* 0x000fe40000004100 */
[----:B------:R-:W-:Y:S01]  /*ad50*/  FMUL.FTZ R37, R40, R25 ;  /* 0x0000001928257220 */ /* 0x000fe20000410000 */
[----:B------:R-:W-:Y:S02]  /*ad60*/  HADD2.F32 R5, -RZ, R4.H0_H0 ;  /* 0x20000004ff057230 */ /* 0x000fe40000004100 */
[C---:B------:R-:W-:Y:S01]  /*ad70*/  FFMA.FTZ R43, R39.reuse, R52, -R60 ;  /* 0x00000034272b7223 */ /* 0x040fe2000001083c */
[----:B------:R-:W-:Y:S02]  /*ad80*/  HADD2.F32 R36, -RZ, R36.H1_H1 ;  /* 0x30000024ff247230 */ /* 0x000fe40000004100 */
[----:B------:R-:W-:Y:S01]  /*ad90*/  FFMA.FTZ R51, R39, R56, R64 ;  /* 0x0000003827337223 */ /* 0x000fe20000010040 */
[----:B------:R-:W-:-:S02]  /*ada0*/  HADD2.F32 R38, -RZ, R38.H1_H1 ;  /* 0x30000026ff267230 */ /* 0x000fc40000004100 */
[----:B------:R-:W-:Y:S01]  /*adb0*/  FMUL.FTZ R40, R40, R7 ;  /* 0x0000000728287220 */ /* 0x000fe20000410000 */
[C---:B------:R-:W-:Y:S01]  /*adc0*/  FMUL.FTZ R39, R42.reuse, R27 ;  /* 0x0000001b2a277220 */ /* 0x040fe20000410000 */
[----:B------:R-:W-:Y:S01]  /*add0*/  FMUL.FTZ R42, R42, R5 ;  /* 0x000000052a2a7220 */ /* 0x000fe20000410000 */
[C---:B------:R-:W-:Y:S01]  /*ade0*/  FFMA.FTZ R4, R36.reuse, R7, -R37 ;  /* 0x0000000724047223 */ /* 0x040fe20000010825 */
[----:B------:R-:W-:Y:S01]  /*adf0*/  FFMA.FTZ R24, R36, R25, R40 ;  /* 0x0000001924187223 */ /* 0x000fe20000010028 */
[C---:B------:R-:W-:Y:S01]  /*ae00*/  FFMA.FTZ R36, R38.reuse, R5, -R39 ;  /* 0x0000000526247223 */ /* 0x040fe20000010827 */
[----:B------:R-:W-:Y:S01]  /*ae10*/  FFMA.FTZ R37, R38, R27, R42 ;  /* 0x0000001b26257223 */ /* 0x000fe2000001002a */
[----:B------:R-:W-:Y:S02]  /*ae20*/  F2FP.F16.F32.PACK_AB R5, R57, R6 ;  /* 0x000000063905723e */ /* 0x000fe400000000ff */
[----:B------:R-:W-:Y:S02]  /*ae30*/  F2FP.F16.F32.PACK_AB R7, R43, R62 ;  /* 0x0000003e2b07723e */ /* 0x000fe400000000ff */
        /* <DEDUP_REMOVED lines=8> */
.L_x_11481:
[----:B------:R-:W-:Y:S05]  /*aec0*/  BSYNC B1 ;  /* 0x0000000000017941 */ /* 0x000fea0003800000 */
.L_x_11480:
[----:B------:R-:W-:Y:S04]  /*aed0*/  BSSY B1, `(.L_x_11482) ;  /* 0x000006d000017945 */ /* 0x000fe80003800000 */
[----:B------:R-:W-:Y:S05]  /*aee0*/  @P1 BRA `(.L_x_11483) ;  /* 0x0000000400ac1947 */ /* 0x000fea0003800000 */
[----:B0-----:R-:W3:Y:S04]  /*aef0*/  LDL R6, [R1+0x50] ;  /* 0x0000500001067983 */ /* 0x001ee80000100800 */
[----:B------:R-:W3:Y:S04]  /*af00*/  LDL.64 R4, [R1+0x18] ;  /* 0x0000180001047983 */ /* 0x000ee80000100a00 */
[----:B------:R-:W4:Y:S01]  /*af10*/  LDL R0, [R1+0x30] ;  /* 0x0000300001007983 */ /* 0x000f220000100800 */
[----:B------:R-:W-:Y:S01]  /*af20*/  SHF.R.U64 R56, R28, 0x10, R29 ;  /* 0x000000101c387819 */ /* 0x000fe2000000121d */
[----:B------:R-:W-:Y:S01]  /*af30*/  HADD2.F32 R37, -RZ, R49.H1_H1 ;  /* 0x30000031ff257230 */ /* 0x000fe20000004100 */
[----:B------:R-:W-:Y:S01]  /*af40*/  SHF.R.U32.HI R38, RZ, 0x10, R9 ;  /* 0x00000010ff267819 */ /* 0x000fe20000011609 */
[----:B------:R-:W-:Y:S01]  /*af50*/  HADD2.F32 R39, -RZ, R47.H1_H1 ;  /* 0x3000002fff277230 */ /* 0x000fe20000004100 */
[----:B------:R-:W-:-:S02]  /*af60*/  SHF.R.U32.HI R36, RZ, 0x10, R29 ;  /* 0x00000010ff247819 */ /* 0x000fc4000001161d */
[----:B------:R-:W-:Y:S01]  /*af70*/  SHF.R.U64 R54, R8, 0x10, R9 ;  /* 0x0000001008367819 */ /* 0x000fe20000001209 */
[----:B------:R-:W-:Y:S01]  /*af80*/  HADD2.F32 R38, -RZ, R38.H0_H0 ;  /* 0x20000026ff267230 */ /* 0x000fe20000004100 */
[--C-:B------:R-:W-:Y:S02]  /*af90*/  SHF.R.U64 R55, R30, 0x10, R31.reuse ;  /* 0x000000101e377819 */ /* 0x100fe4000000121f */
[----:B------:R-:W-:Y:S02]  /*afa0*/  SHF.R.U32.HI R52, RZ, 0x10, R31 ;  /* 0x00000010ff347819 */ /* 0x000fe4000001161f */
[--C-:B------:R-:W-:Y:S02]  /*afb0*/  SHF.R.U32.HI R51, RZ, 0x10, R11.reuse ;  /* 0x00000010ff337819 */ /* 0x100fe4000001160b */
[----:B------:R-:W-:Y:S01]  /*afc0*/  SHF.R.U64 R53, R10, 0x10, R11 ;  /* 0x000000100a357819 */ /* 0x000fe2000000120b */
[----:B---3--:R-:W-:Y:S01]  /*afd0*/  IMAD.IADD R4, R4, 0x1, R6 ;  /* 0x0000000104047824 */ /* 0x008fe200078e0206 */
[----:B----4-:R-:W-:-:S04]  /*afe0*/  LEA.HI R0, R3, R0, RZ, 0x1d ;  /* 0x0000000003007211 */ /* 0x010fc800078fe8ff */
[----:B------:R-:W-:-:S04]  /*aff0*/  SHF.R.S32.HI R5, RZ, 0x1f, R4 ;  /* 0x0000001fff057819 */ /* 0x000fc80000011404 */
[CC--:B------:R-:W-:Y:S02]  /*b000*/  LEA.HI R6, R5.reuse, R4.reuse, RZ, 0x5 ;  /* 0x0000000405067211 */ /* 0x0c0fe400078f28ff */
[----:B------:R-:W-:Y:S02]  /*b010*/  LEA.HI R4, R5, R4, RZ, 0x3 ;  /* 0x0000000405047211 */ /* 0x000fe400078f18ff */
[----:B------:R-:W-:Y:S02]  /*b020*/  SHF.R.S32.HI R5, RZ, 0x1f, R0 ;  /* 0x0000001fff057819 */ /* 0x000fe40000011400 */
[----:B-----5:R-:W-:Y:S02]  /*b030*/  LOP3.LUT R4, R70, 0x18, R4, 0xf8, !PT ;  /* 0x0000001846047812 */ /* 0x020fe400078ef804 */
[----:B------:R-:W-:Y:S01]  /*b040*/  LEA.HI R5, R5, R0, RZ, 0x2 ;  /* 0x0000000005057211 */ /* 0x000fe200078f10ff */
[----:B------:R-:W-:Y:S01]  /*b050*/  IMAD.SHL.U32 R0, R0, 0x8, RZ ;  /* 0x0000000800007824 */ /* 0x000fe200078e00ff */
[----:B------:R-:W-:-:S02]  /*b060*/  LOP3.LUT R7, R4, R68, RZ, 0x3c, !PT ;  /* 0x0000004404077212 */ /* 0x000fc400078e3cff */
[----:B------:R-:W-:Y:S02]  /*b070*/  SHF.R.S32.HI R5, RZ, 0x2, R5 ;  /* 0x00000002ff057819 */ /* 0x000fe40000011405 */
[----:B------:R-:W-:Y:S02]  /*b080*/  LOP3.LUT R4, R70, 0x18, R0, 0xf8, !PT ;  /* 0x0000001846047812 */ /* 0x000fe400078ef800 */
[----:B------:R-:W-:Y:S01]  /*b090*/  SHF.R.S32.HI R6, RZ, 0x5, R6 ;  /* 0x00000005ff067819 */ /* 0x000fe20000011406 */
[----:B------:R-:W-:Y:S01]  /*b0a0*/  IMAD R20, R5, 0x1800, R69 ;  /* 0x0000180005147824 */ /* 0x000fe200078e0245 */
[----:B------:R-:W-:-:S03]  /*b0b0*/  LOP3.LUT R25, R4, R68, RZ, 0x3c, !PT ;  /* 0x0000004404197212 */ /* 0x000fc600078e3cff */
[----:B------:R-:W-:Y:S02]  /*b0c0*/  IMAD R6, R6, 0x1800, R69 ;  /* 0x0000180006067824 */ /* 0x000fe400078e0245 */
[----:B------:R-:W-:Y:S02]  /*b0d0*/  IMAD.IADD R25, R20, 0x1, R25 ;  /* 0x0000000114197824 */ /* 0x000fe400078e0219 */
[----:B------:R-:W-:Y:S02]  /*b0e0*/  IMAD.IADD R6, R6, 0x1, R7 ;  /* 0x0000000106067824 */ /* 0x000fe400078e0207 */
[----:B------:R-:W-:-:S03]  /*b0f0*/  IMAD R20, R25, 0x2, R2 ;  /* 0x0000000219147824 */ /* 0x000fc600078e0202 */
[----:B------:R-:W-:Y:S02]  /*b100*/  LEA R0, R6, UR40, 0x1 ;  /* 0x0000002806007c11 */ /* 0x000fe4000f8e08ff */
[----:B------:R-:W0:Y:S04]  /*b110*/  LDS.128 R24, [R20+0xc400] ;  /* 0x00c4000014187984 */ /* 0x000e280000000c00 */
[----:B------:R-:W3:Y:S01]  /*b120*/  LDS.128 R4, [R0] ;  /* 0x0000000000047984 */ /* 0x000ee20000000c00 */
[--C-:B0-----:R-:W-:Y:S02]  /*b130*/  HADD2.F32 R28, -RZ, R25.reuse.H0_H0 ;  /* 0x20000019ff1c7230 */ /* 0x101fe40000004100 */
[----:B------:R-:W-:Y:S02]  /*b140*/  HADD2.F32 R29, -RZ, R25.H1_H1 ;  /* 0x30000019ff1d7230 */ /* 0x000fe40000004100 */
[----:B---3--:R-:W-:-:S02]  /*b150*/  HADD2.F32 R8, -RZ, R5.H0_H0 ;  /* 0x20000005ff087230 */ /* 0x008fc40000004100 */
[C---:B--2---:R-:W-:Y:S01]  /*b160*/  FMUL.FTZ R41, R28.reuse, R39 ;  /* 0x000000271c297220 */ /* 0x044fe20000410000 */
[-C--:B------:R-:W-:Y:S01]  /*b170*/  FMUL.FTZ R43, R28, R37.reuse ;  /* 0x000000251c2b7220 */ /* 0x080fe20000410000 */
[----:B------:R-:W-:Y:S02]  /*b180*/  HADD2.F32 R28, -RZ, R36.H0_H0 ;  /* 0x20000024ff1c7230 */ /* 0x000fe40000004100 */
[----:B-1----:R-:W-:Y:S01]  /*b190*/  FMUL.FTZ R40, R29, R38 ;  /* 0x000000261d287220 */ /* 0x002fe20000410000 */
[----:B------:R-:W-:Y:S02]  /*b1a0*/  HADD2.F32 R9, -RZ, R5.H1_H1 ;  /* 0x30000005ff097230 */ /* 0x000fe40000004100 */
[C---:B------:R-:W-:Y:S01]  /*b1b0*/  FFMA.FTZ R41, R8.reuse, R37, -R41 ;  /* 0x0000002508297223 */ /* 0x040fe20000010829 */
[----:B------:R-:W-:Y:S02]  /*b1c0*/  HADD2.F32 R25, -RZ, R24.H0_H0 ;  /* 0x20000018ff197230 */ /* 0x000fe40000004100 */
[----:B------:R-:W-:Y:S01]  /*b1d0*/  FFMA.FTZ R43, R8, R39, R43 ;  /* 0x00000027082b7223 */ /* 0x000fe2000001002b */
[----:B------:R-:W-:-:S02]  /*b1e0*/  HADD2.F32 R36, -RZ, R47.H0_H0 ;  /* 0x2000002fff247230 */ /* 0x000fc40000004100 */
[-C--:B------:R-:W-:Y:S01]  /*b1f0*/  FMUL.FTZ R42, R29, R28.reuse ;  /* 0x0000001c1d2a7220 */ /* 0x080fe20000410000 */
[----:B------:R-:W-:Y:S02]  /*b200*/  HADD2.F32 R8, -RZ, R49.H0_H0 ;  /* 0x20000031ff087230 */ /* 0x000fe40000004100 */
[----:B------:R-:W-:Y:S01]  /*b210*/  FFMA.FTZ R40, R9, R28, -R40 ;  /* 0x0000001c09287223 */ /* 0x000fe20000010828 */
[----:B------:R-:W-:Y:S02]  /*b220*/  HADD2.F32 R5, -RZ, R4.H0_H0 ;  /* 0x20000004ff057230 */ /* 0x000fe40000004100 */
[----:B------:R-:W-:Y:S01]  /*b230*/  FMUL.FTZ R28, R25, R36 ;  /* 0x00000024191c7220 */ /* 0x000fe20000410000 */
[----:B------:R-:W-:Y:S02]  /*b240*/  HADD2.F32 R29, -RZ, R48.H0_H0 ;  /* 0x20000030ff1d7230 */ /* 0x000fe40000004100 */
[----:B------:R-:W-:Y:S01]  /*b250*/  FFMA.FTZ R42, R9, R38, R42 ;  /* 0x00000026092a7223 */ /* 0x000fe2000001002a */
[----:B------:R-:W-:-:S02]  /*b260*/  HADD2.F32 R30, -RZ, R26.H0_H0 ;  /* 0x2000001aff1e7230 */ /* 0x000fc40000004100 */
[-C--:B------:R-:W-:Y:S01]  /*b270*/  FMUL.FTZ R25, R25, R8.reuse ;  /* 0x0000000819197220 */ /* 0x080fe20000410000 */
[----:B------:R-:W-:Y:S02]  /*b280*/  HADD2.F32 R31, -RZ, R27.H0_H0 ;  /* 0x2000001bff1f7230 */ /* 0x000fe40000004100 */
[C---:B------:R-:W-:Y:S01]  /*b290*/  FFMA.FTZ R37, R5.reuse, R8, -R28 ;  /* 0x0000000805257223 */ /* 0x040fe2000001081c */
[----:B------:R-:W-:Y:S02]  /*b2a0*/  HADD2.F32 R9, -RZ, R50.H0_H0 ;  /* 0x20000032ff097230 */ /* 0x000fe40000004100 */
[----:B------:R-:W-:Y:S01]  /*b2b0*/  FFMA.FTZ R36, R5, R36, R25 ;  /* 0x0000002405247223 */ /* 0x000fe20000010019 */
[----:B------:R-:W-:Y:S02]  /*b2c0*/  HADD2.F32 R48, -RZ, R48.H1_H1 ;  /* 0x30000030ff307230 */ /* 0x000fe40000004100 */
[----:B------:R-:W-:Y:S01]  /*b2d0*/  FMUL.FTZ R5, R30, R29 ;  /* 0x0000001d1e057220 */ /* 0x000fe20000410000 */
[----:B------:R-:W-:-:S02]  /*b2e0*/  HADD2.F32 R50, -RZ, R50.H1_H1 ;  /* 0x30000032ff327230 */ /* 0x000fc40000004100 */
[-C--:B------:R-:W-:Y:S01]  /*b2f0*/  FMUL.FTZ R25, R30, R9.reuse ;  /* 0x000000091e197220 */ /* 0x080fe20000410000 */
[----:B------:R-:W-:Y:S02]  /*b300*/  HADD2.F32 R10, -RZ, R6.H0_H0 ;  /* 0x20000006ff0a7230 */ /* 0x000fe40000004100 */
[C---:B------:R-:W-:Y:S01]  /*b310*/  FMUL.FTZ R38, R31.reuse, R48 ;  /* 0x000000301f267220 */ /* 0x040fe20000410000 */
[----:B------:R-:W-:Y:S02]  /*b320*/  HADD2.F32 R11, -RZ, R7.H0_H0 ;  /* 0x20000007ff0b7230 */ /* 0x000fe40000004100 */
[----:B------:R-:W-:Y:S01]  /*b330*/  FMUL.FTZ R31, R31, R50 ;  /* 0x000000321f1f7220 */ /* 0x000fe20000410000 */
[----:B------:R-:W-:Y:S02]  /*b340*/  HADD2.F32 R27, -RZ, R27.H1_H1 ;  /* 0x3000001bff1b7230 */ /* 0x000fe40000004100 */
[----:B------:R-:W-:Y:S01]  /*b350*/  FFMA.FTZ R30, R10, R9, -R5 ;  /* 0x000000090a1e7223 */ /* 0x000fe20000010805 */
[----:B------:R-:W-:-:S02]  /*b360*/  HADD2.F32 R28, -RZ, R51.H0_H0 ;  /* 0x20000033ff1c7230 */ /* 0x000fc40000004100 */
[----:B------:R-:W-:Y:S01]  /*b370*/  FFMA.FTZ R10, R10, R29, R25 ;  /* 0x0000001d0a0a7223 */ /* 0x000fe20000010019 */
[----:B------:R-:W-:Y:S02]  /*b380*/  HADD2.F32 R8, -RZ, R52.H0_H0 ;  /* 0x20000034ff087230 */ /* 0x000fe40000004100 */
[C---:B------:R-:W-:Y:S01]  /*b390*/  FFMA.FTZ R38, R11.reuse, R50, -R38 ;  /* 0x000000320b267223 */ /* 0x040fe20000010826 */
[----:B------:R-:W-:Y:S02]  /*b3a0*/  HADD2.F32 R7, -RZ, R7.H1_H1 ;  /* 0x30000007ff077230 */ /* 0x000fe40000004100 */
        /* <DEDUP_REMOVED lines=31> */
.L_x_11483:
[----:B------:R-:W-:Y:S05]  /*b5a0*/  BSYNC B1 ;  /* 0x0000000000017941 */ /* 0x000fea0003800000 */
.L_x_11482:
[----:B------:R-:W-:Y:S05]  /*b5b0*/  @P2 BRA `(.L_x_11464) ;  /* 0x0000000400b42947 */ /* 0x000fea0003800000 */
[----:B0--3--:R-:W3:Y:S04]  /*b5c0*/  LDL.64 R4, [R1+0x18] ;  /* 0x0000180001047983 */ /* 0x009ee80000100a00 */
[----:B------:R-:W4:Y:S01]  /*b5d0*/  LDL R0, [R1+0x4c] ;  /* 0x00004c0001007983 */ /* 0x000f220000100800 */
[----:B---3--:R-:W-:-:S03]  /*b5e0*/  IMAD.MOV.U32 R6, RZ, RZ, R4 ;  /* 0x000000ffff067224 */ /* 0x008fc600078e0004 */
[----:B------:R-:W3:Y:S01]  /*b5f0*/  LDL R4, [R1+0x34] ;  /* 0x0000340001047983 */ /* 0x000ee20000100800 */
[----:B------:R-:W-:Y:S02]  /*b600*/  IMAD.MOV.U32 R7, RZ, RZ, R5 ;  /* 0x000000ffff077224 */ /* 0x000fe400078e0005 */
[----:B----4-:R-:W-:-:S05]  /*b610*/  IMAD.IADD R0, R6, 0x1, R0 ;  /* 0x0000000106007824 */ /* 0x010fca00078e0200 */
[----:B------:R-:W-:Y:S01]  /*b620*/  SHF.R.S32.HI R5, RZ, 0x1f, R0 ;  /* 0x0000001fff057819 */ /* 0x000fe20000011400 */
[----:B------:R-:W-:Y:S01]  /*b630*/  HADD2.F32 R27, -RZ, R45.H1_H1 ;  /* 0x3000002dff1b7230 */ /* 0x000fe20000004100 */
[----:B------:R-:W-:Y:S01]  /*b640*/  SHF.R.U32.HI R30, RZ, 0x10, R13 ;  /* 0x00000010ff1e7819 */ /* 0x000fe2000001160d */
[--C-:B------:R-:W-:Y:S01]  /*b650*/  HADD2.F32 R29, -RZ, R21.reuse.H1_H1 ;  /* 0x30000015ff1d7230 */ /* 0x100fe20000004100 */
[----:B-1----:R-:W-:Y:S02]  /*b660*/  SHF.R.U64 R40, R32, 0x10, R33 ;  /* 0x0000001020287819 */ /* 0x002fe40000001221 */
[----:B------:R-:W-:Y:S01]  /*b670*/  SHF.R.U64 R37, R12, 0x10, R13 ;  /* 0x000000100c257819 */ /* 0x000fe2000000120d */
[----:B------:R-:W-:Y:S01]  /*b680*/  HADD2.F32 R30, -RZ, R30.H0_H0 ;  /* 0x2000001eff1e7230 */ /* 0x000fe20000004100 */
[----:B------:R-:W-:Y:S01]  /*b690*/  SHF.R.U32.HI R32, RZ, 0x10, R33 ;  /* 0x00000010ff207819 */ /* 0x000fe20000011621 */
[----:B------:R-:W-:Y:S01]  /*b6a0*/  HADD2.F32 R28, -RZ, R21.H0_H0 ;  /* 0x20000015ff1c7230 */ /* 0x000fe20000004100 */
[----:B------:R-:W-:-:S02]  /*b6b0*/  SHF.R.U64 R39, R34, 0x10, R35 ;  /* 0x0000001022277819 */ /* 0x000fc40000001223 */
[----:B------:R-:W-:Y:S02]  /*b6c0*/  SHF.R.U32.HI R38, RZ, 0x10, R35 ;  /* 0x00000010ff267819 */ /* 0x000fe40000011623 */
[--C-:B------:R-:W-:Y:S02]  /*b6d0*/  SHF.R.U64 R36, R14, 0x10, R15.reuse ;  /* 0x000000100e247819 */ /* 0x100fe4000000120f */
[----:B------:R-:W-:Y:S02]  /*b6e0*/  SHF.R.U32.HI R35, RZ, 0x10, R15 ;  /* 0x00000010ff237819 */ /* 0x000fe4000001160f */
[----:B---3--:R-:W-:Y:S02]  /*b6f0*/  LEA.HI R3, R3, R4, RZ, 0x1d ;  /* 0x0000000403037211 */ /* 0x008fe400078fe8ff */
[CC--:B------:R-:W-:Y:S02]  /*b700*/  LEA.HI R4, R5.reuse, R0.reuse, RZ, 0x5 ;  /* 0x0000000005047211 */ /* 0x0c0fe400078f28ff */
[----:B------:R-:W-:-:S02]  /*b710*/  LEA.HI R5, R5, R0, RZ, 0x3 ;  /* 0x0000000005057211 */ /* 0x000fc400078f18ff */
[----:B------:R-:W-:Y:S02]  /*b720*/  SHF.R.S32.HI R0, RZ, 0x1f, R3 ;  /* 0x0000001fff007819 */ /* 0x000fe40000011403 */
[----:B------:R-:W-:Y:S02]  /*b730*/  SHF.R.S32.HI R4, RZ, 0x5, R4 ;  /* 0x00000005ff047819 */ /* 0x000fe40000011404 */
[----:B------:R-:W-:Y:S01]  /*b740*/  LEA.HI R0, R0, R3, RZ, 0x2 ;  /* 0x0000000300007211 */ /* 0x000fe200078f10ff */
[----:B------:R-:W-:Y:S02]  /*b750*/  IMAD.SHL.U32 R3, R3, 0x8, RZ ;  /* 0x0000000803037824 */ /* 0x000fe400078e00ff */
[----:B-----5:R-:W-:Y:S01]  /*b760*/  IMAD R6, R4, 0x1800, R69 ;  /* 0x0000180004067824 */ /* 0x020fe200078e0245 */
[----:B------:R-:W-:Y:S02]  /*b770*/  SHF.R.S32.HI R4, RZ, 0x2, R0 ;  /* 0x00000002ff047819 */ /* 0x000fe40000011400 */
[----:B------:R-:W-:-:S02]  /*b780*/  LOP3.LUT R3, R70, 0x18, R3, 0xf8, !PT ;  /* 0x0000001846037812 */ /* 0x000fc400078ef803 */
[----:B------:R-:W-:Y:S01]  /*b790*/  LOP3.LUT R5, R70, 0x18, R5, 0xf8, !PT ;  /* 0x0000001846057812 */ /* 0x000fe200078ef805 */
[----:B------:R-:W-:Y:S01]  /*b7a0*/  IMAD R8, R4, 0x1800, R69 ;  /* 0x0000180004087824 */ /* 0x000fe200078e0245 */
[-C--:B------:R-:W-:Y:S02]  /*b7b0*/  LOP3.LUT R3, R3, R68.reuse, RZ, 0x3c, !PT ;  /* 0x0000004403037212 */ /* 0x080fe400078e3cff */
[----:B------:R-:W-:-:S03]  /*b7c0*/  LOP3.LUT R5, R5, R68, RZ, 0x3c, !PT ;  /* 0x0000004405057212 */ /* 0x000fc600078e3cff */
[----:B------:R-:W-:Y:S02]  /*b7d0*/  IMAD.IADD R3, R8, 0x1, R3 ;  /* 0x0000000108037824 */ /* 0x000fe400078e0203 */
[----:B------:R-:W-:Y:S02]  /*b7e0*/  IMAD.IADD R0, R6, 0x1, R5 ;  /* 0x0000000106007824 */ /* 0x000fe400078e0205 */
[----:B------:R-:W-:-:S03]  /*b7f0*/  IMAD R3, R3, 0x2, R2 ;  /* 0x0000000203037824 */ /* 0x000fc600078e0202 */
[----:B------:R-:W-:Y:S02]  /*b800*/  LEA R0, R0, UR40, 0x1 ;  /* 0x0000002800007c11 */ /* 0x000fe4000f8e08ff */
[----:B------:R-:W0:Y:S04]  /*b810*/  LDS.128 R8, [R3+0xc400] ;  /* 0x00c4000003087984 */ /* 0x000e280000000c00 */
[----:B------:R-:W1:Y:S01]  /*b820*/  LDS.128 R4, [R0] ;  /* 0x0000000000047984 */ /* 0x000e620000000c00 */
[--C-:B0-----:R-:W-:Y:S02]  /*b830*/  HADD2.F32 R20, -RZ, R9.reuse.H0_H0 ;  /* 0x20000009ff147230 */ /* 0x101fe40000004100 */
[----:B------:R-:W-:Y:S02]  /*b840*/  HADD2.F32 R24, -RZ, R9.H1_H1 ;  /* 0x30000009ff187230 */ /* 0x000fe40000004100 */
[----:B-1----:R-:W-:-:S02]  /*b850*/  HADD2.F32 R12, -RZ, R5.H0_H0 ;  /* 0x20000005ff0c7230 */ /* 0x002fc40000004100 */
[C---:B------:R-:W-:Y:S01]  /*b860*/  FMUL.FTZ R31, R20.reuse, R29 ;  /* 0x0000001d141f7220 */ /* 0x040fe20000410000 */
        /* <DEDUP_REMOVED lines=15> */
[----:B------:R-:W-:-:S02]  /*b960*/  HADD2.F32 R9, -RZ, R46.H0_H0 ;  /* 0x2000002eff097230 */ /* 0x000fc40000004100 */
[C---:B------:R-:W-:Y:S01]  /*b970*/  FFMA.FTZ R21, R5.reuse, R12, -R24 ;  /* 0x0000000c05157223 */ /* 0x040fe20000010818 */
[----:B------:R-:W-:Y:S02]  /*b980*/  HADD2.F32 R14, -RZ, R6.H0_H0 ;  /* 0x20000006ff0e7230 */ /* 0x000fe40000004100 */
[----:B------:R-:W-:Y:S01]  /*b990*/  FFMA.FTZ R27, R5, R28, R27 ;  /* 0x0000001c051b7223 */ /* 0x000fe2000001001b */
[----:B------:R-:W-:Y:S02]  /*b9a0*/  HADD2.F32 R26, -RZ, R11.H0_H0 ;  /* 0x2000000bff1a7230 */ /* 0x000fe40000004100 */
[----:B------:R-:W-:Y:S01]  /*b9b0*/  FMUL.FTZ R5, R25, R20 ;  /* 0x0000001419057220 */ /* 0x000fe20000410000 */
[----:B------:R-:W-:Y:S02]  /*b9c0*/  HADD2.F32 R46, -RZ, R46.H1_H1 ;  /* 0x3000002eff2e7230 */ /* 0x000fe40000004100 */
[----:B------:R-:W-:Y:S01]  /*b9d0*/  FFMA.FTZ R34, R13, R30, R34 ;  /* 0x0000001e0d227223 */ /* 0x000fe20000010022 */
[----:B------:R-:W-:-:S02]  /*b9e0*/  HADD2.F32 R44, -RZ, R44.H1_H1 ;  /* 0x3000002cff2c7230 */ /* 0x000fc40000004100 */
[-C--:B------:R-:W-:Y:S01]  /*b9f0*/  FMUL.FTZ R13, R25, R9.reuse ;  /* 0x00000009190d7220 */ /* 0x080fe20000410000 */
[----:B------:R-:W-:Y:S02]  /*ba00*/  HADD2.F32 R11, -RZ, R11.H1_H1 ;  /* 0x3000000bff0b7230 */ /* 0x000fe40000004100 */
[----:B------:R-:W-:Y:S01]  /*ba10*/  FFMA.FTZ R25, R14, R9, -R5 ;  /* 0x000000090e197223 */ /* 0x000fe20000010805 */
[----:B------:R-:W-:Y:S02]  /*ba20*/  HADD2.F32 R24, -RZ, R35.H0_H0 ;  /* 0x20000023ff187230 */ /* 0x000fe40000004100 */
[----:B------:R-:W-:Y:S02]  /*ba30*/  HADD2.F32 R12, -RZ, R38.H0_H0 ;  /* 0x20000026ff0c7230 */ /* 0x000fe40000004100 */
[C---:B------:R-:W-:Y:S01]  /*ba40*/  FMUL.FTZ R5, R26.reuse, R46 ;  /* 0x0000002e1a057220 */ /* 0x040fe20000410000 */
[--C-:B------:R-:W-:Y:S02]  /*ba50*/  HADD2.F32 R15, -RZ, R7.reuse.H0_H0 ;  /* 0x20000007ff0f7230 */ /* 0x100fe40000004100 */
[----:B------:R-:W-:Y:S01]  /*ba60*/  FMUL.FTZ R28, R26, R44 ;  /* 0x0000002c1a1c7220 */ /* 0x000fe20000410000 */
[----:B------:R-:W-:Y:S01]  /*ba70*/  FFMA.FTZ R14, R14, R20, R13 ;  /* 0x000000140e0e7223 */ /* 0x000fe2000001000d */
[----:B------:R-:W-:-:S02]  /*ba80*/  HADD2.F32 R7, -RZ, R7.H1_H1 ;  /* 0x30000007ff077230 */ /* 0x000fc40000004100 */
[C---:B------:R-:W-:Y:S01]  /*ba90*/  FMUL.FTZ R20, R11.reuse, R24 ;  /* 0x000000180b147220 */ /* 0x040fe20000410000 */
[----:B------:R-:W-:Y:S01]  /*baa0*/  FMUL.FTZ R26, R11, R12 ;  /* 0x0000000c0b1a7220 */ /* 0x000fe20000410000 */
[----:B------:R-:W-:Y:S02]  /*bab0*/  HADD2.F32 R8, -RZ, R8.H1_H1 ;  /* 0x30000008ff087230 */ /* 0x000fe40000004100 */
[----:B------:R-:W-:Y:S01]  /*bac0*/  FFMA.FTZ R44, R15, R44, R5 ;  /* 0x0000002c0f2c7223 */ /* 0x000fe20000010005 */
[----:B------:R-:W-:Y:S02]  /*bad0*/  HADD2.F32 R10, -RZ, R10.H1_H1 ;  /* 0x3000000aff0a7230 */ /* 0x000fe40000004100 */
[----:B------:R-:W-:Y:S02]  /*bae0*/  HADD2.F32 R11, -RZ, R37.H0_H0 ;  /* 0x20000025ff0b7230 */ /* 0x000fe40000004100 */
[----:B------:R-:W-:Y:S02]  /*baf0*/  HADD2.F32 R13, -RZ, R36.H0_H0 ;  /* 0x20000024ff0d7230 */ /* 0x000fe40000004100 */
[----:B------:R-:W-:-:S02]  /*bb00*/  HADD2.F32 R5, -RZ, R40.H0_H0 ;  /* 0x20000028ff057230 */ /* 0x000fc40000004100 */
[----:B------:R-:W-:Y:S02]  /*bb10*/  HADD2.F32 R9, -RZ, R39.H0_H0 ;  /* 0x20000027ff097230 */ /* 0x000fe40000004100 */
[----:B------:R-:W-:Y:S01]  /*bb20*/  FFMA.FTZ R28, R15, R46, -R28 ;  /* 0x0000002e0f1c7223 */ /* 0x000fe2000001081c */
[----:B------:R-:W-:Y:S02]  /*bb30*/  HADD2.F32 R4, -RZ, R4.H1_H1 ;  /* 0x30000004ff047230 */ /* 0x000fe40000004100 */
[C---:B------:R-:W-:Y:S01]  /*bb40*/  FFMA.FTZ R29, R7.reuse, R12, -R20 ;  /* 0x0000000c071d7223 */ /* 0x040fe20000010814 */
[----:B------:R-:W-:Y:S02]  /*bb50*/  HADD2.F32 R6, -RZ, R6.H1_H1 ;  /* 0x30000006ff067230 */ /* 0x000fe40000004100 */
        /* <DEDUP_REMOVED lines=19> */
.L_x_11464:
[----:B------:R-:W-:Y:S05]  /*bc90*/  BSYNC B0 ;  /* 0x0000000000007941 */ /* 0x000fea0003800000 */
.L_x_11457:
        /* <DEDUP_REMOVED lines=8> */
.L_x_11455:
[----:B0--3--:R-:W-:-:S05]  /*bd20*/  IMAD.U32 R0, RZ, RZ, UR39 ;  /* 0x00000027ff007e24 */ /* 0x009fca000f8e00ff */
[----:B------:R-:W-:-:S13]  /*bd30*/  ISETP.NE.AND P0, PT, R0, 0x3, PT ;  /* 0x000000030000780c */ /* 0x000fda0003f05270 */
[----:B------:R-:W-:Y:S05]  /*bd40*/  @!P0 BRA `(.L_x_11484) ;  /* 0x0000000000048947 */ /* 0x000fea0003800000 */
[----:B------:R-:W-:Y:S01]  /*bd50*/  BPT.TRAP 0x1 ;  /* 0x000000040000795c */ /* 0x000fe20000300000 */
.L_x_11484:
[----:B------:R-:W-:Y:S01]  /*bd60*/  IMAD R8, R18, 0x8, R2 ;  /* 0x0000000812087824 */ /* 0x000fe200078e0202 */
[----:B--2-4-:R-:W-:-:S04]  /*bd70*/  SHF.L.U32 R3, R23, 0x1f, RZ ;  /* 0x0000001f17037819 */ /* 0x014fc800000006ff */
[----:B------:R0:W2:Y:S01]  /*bd80*/  SYNCS.PHASECHK.TRANS64.TRYWAIT P1, [R8+URZ+0x2d830], R3 ;  /* 0x02d83003080075a7 */ /* 0x0000a2000802017f */
[----:B------:R-:W-:Y:S05]  /*bd90*/  @!P0 BRA `(.L_x_11485) ;  /* 0x0000000000048947 */ /* 0x000fea0003800000 */
[----:B------:R-:W-:Y:S01]  /*bda0*/  BPT.TRAP 0x1 ;  /* 0x000000040000795c */ /* 0x000fe20000300000 */
.L_x_11485:
[----:B------:R-:W-:Y:S01]  /*bdb0*/  VIADD R0, R2, 0x15400 ;  /* 0x0001540002007836 */ /* 0x000fe20000000000 */
[----:B------:R-:W-:Y:S01]  /*bdc0*/  LOP3.LUT R146, R146, 0x10000, RZ, 0xfc, !PT ;  /* 0x0001000092927812 */ /* 0x000fe200078efcff */
[----:B------:R-:W-:-:S03]  /*bdd0*/  IMAD.MOV.U32 R147, RZ, RZ, -0x7fffffe0 ;  /* 0x80000020ff937424 */ /* 0x000fc600078e00ff */
[----:B------:R-:W-:-:S04]  /*bde0*/  SHF.R.U32.HI R0, RZ, 0x4, R0 ;  /* 0x00000004ff007819 */ /* 0x000fc80000011600 */
[----:B------:R-:W-:-:S04]  /*bdf0*/  LOP3.LUT R0, R0, 0x3fff, RZ, 0xc0, !PT ;  /* 0x00003fff00007812 */ /* 0x000fc800078ec0ff */
[----:B------:R-:W-:-:S05]  /*be00*/  LOP3.LUT R0, R0, 0x10000, RZ, 0xfc, !PT ;  /* 0x0001000000007812 */ /* 0x000fca00078efcff */
[----:B------:R3:W-:Y:S01]  /*be10*/  STL [R1+0x10], R0 ;  /* 0x0000100001007387 */ /* 0x0007e20000100800 */
[----:B--2---:R-:W-:Y:S05]  /*be20*/  @P1 BRA `(.L_x_11486) ;  /* 0x0000000000081947 */ /* 0x004fea0003800000 */
[----:B------:R-:W2:Y:S02]  /*be30*/  SYNCS.PHASECHK.TRANS64.TRYWAIT P1, [R8+URZ+0x2d830], R3 ;  /* 0x02d83003080075a7 */ /* 0x000ea4000802017f */
[----:B--2---:R-:W-:Y:S05]  /*be40*/  @!P1 BRA `(.L_x_11487) ;  /* 0x00000170000c9947 */ /* 0x004fea0003800000 */
.L_x_11486:
[----:B---3--:R-:W3:Y:S01]  /*be50*/  LDL R0, [R1+0x10] ;  /* 0x0000100001007983 */ /* 0x008ee20000100800 */
[----:B------:R-:W-:Y:S01]  /*be60*/  IMAD.MOV.U32 R5, RZ, RZ, -0x7fffffe0 ;  /* 0x80000020ff057424 */ /* 0x000fe200078e00ff */
[----:B------:R-:W-:Y:S05]  /*be70*/  WARPSYNC.ALL ;  /* 0x0000000000007948 */ /* 0x000fea0003800000 */
[C---:B------:R-:W-:Y:S01]  /*be80*/  R2UR UR4, R146.reuse ;  /* 0x00000000920472ca */ /* 0x040fe200000e0000 */
[----:B-1---5:R-:W-:Y:S01]  /*be90*/  WARPGROUP.ARRIVE ;  /* 0x00000000000079c5 */ /* 0x022fe20000000000 */
[----:B------:R-:W-:Y:S01]  /*bea0*/  R2UR UR5, R147 ;  /* 0x00000000930572ca */ /* 0x000fe200000e0000 */
[----:B------:R-:W-:Y:S01]  /*beb0*/  VIADD R156, R146, 0x2 ;  /* 0x00000002929c7836 */ /* 0x000fe20000000000 */
[----:B------:R-:W-:Y:S01]  /*bec0*/  R2UR UR7, R5 ;  /* 0x00000000050772ca */ /* 0x000fe200000e0000 */
[----:B------:R-:W-:-:S02]  /*bed0*/  IMAD.MOV.U32 R157, RZ, RZ, -0x7fffffe0 ;  /* 0x80000020ff9d7424 */ /* 0x000fc400078e00ff */
[----:B------:R-:W-:Y:S02]  /*bee0*/  IMAD.MOV.U32 R7, RZ, RZ, -0x7fffffe0 ;  /* 0x80000020ff077424 */ /* 0x000fe400078e00ff */
[C---:B------:R-:W-:Y:S02]  /*bef0*/  VIADD R154, R146.reuse, 0x300 ;  /* 0x00000300929a7836 */ /* 0x040fe40000000000 */
[----:B------:R-:W-:Y:S02]  /*bf00*/  IMAD.MOV.U32 R155, RZ, RZ, -0x7fffffe0 ;  /* 0x80000020ff9b7424 */ /* 0x000fe400078e00ff */
[C---:B------:R-:W-:Y:S02]  /*bf10*/  VIADD R152, R146.reuse, 0x302 ;  /* 0x0000030292987836 */ /* 0x040fe40000000000 */
[----:B------:R-:W-:Y:S02]  /*bf20*/  IMAD.MOV.U32 R153, RZ, RZ, -0x7fffffe0 ;  /* 0x80000020ff997424 */ /* 0x000fe400078e00ff */
[----:B------:R-:W-:-:S02]  /*bf30*/  VIADD R150, R146, 0x600 ;  /* 0x0000060092967836 */ /* 0x000fc40000000000 */
[----:B------:R-:W-:Y:S02]  /*bf40*/  IMAD.MOV.U32 R151, RZ, RZ, -0x7fffffe0 ;  /* 0x80000020ff977424 */ /* 0x000fe400078e00ff */
[----:B------:R-:W-:Y:S02]  /*bf50*/  VIADD R148, R146, 0x602 ;  /* 0x0000060292947836 */ /* 0x000fe40000000000 */
[----:B------:R-:W-:Y:S02]  /*bf60*/  IMAD.MOV.U32 R149, RZ, RZ, -0x7fffffe0 ;  /* 0x80000020ff957424 */ /* 0x000fe400078e00ff */
[----:B------:R-:W-:Y:S02]  /*bf70*/  IMAD.MOV.U32 R5, RZ, RZ, -0x7fffffe0 ;  /* 0x80000020ff057424 */ /* 0x000fe400078e00ff */
[----:B---3--:R-:W-:-:S04]  /*bf80*/  IMAD R4, R18, 0x600, R0 ;  /* 0x0000060012047824 */ /* 0x008fc800078e0200 */
[C---:B------:R-:W-:Y:S01]  /*bf90*/  VIADD R6, R4.reuse, 0x2 ;  /* 0x0000000204067836 */ /* 0x040fe20000000000 */
[----:B------:R-:W-:-:S13]  /*bfa0*/  R2UR UR6, R4 ;  /* 0x00000000040672ca */ /* 0x000fda00000e0000 */
[----:B------:R-:W-:Y:S01]  /*bfb0*/  HGMMA.64x128x16.F32 R24, gdesc[UR4], RZ, !UPT, gsb0 ;  /* 0x01e00000041879f0 */ /* 0x000fe2000c0008ff */
[----:B------:R-:W-:Y:S02]  /*bfc0*/  R2UR UR4, R156 ;  /* 0x000000009c0472ca */ /* 0x000fe400000e0000 */
[----:B------:R-:W-:Y:S02]  /*bfd0*/  R2UR UR5, R157 ;  /* 0x000000009d0572ca */ /* 0x000fe400000e0000 */
[----:B------:R-:W-:Y:S01]  /*bfe0*/  R2UR UR6, R6 ;  /* 0x00000000060672ca */ /* 0x000fe200000e0000 */
[----:B------:R-:W-:Y:S01]  /*bff0*/  VIADD R6, R4, 0x200 ;  /* 0x0000020004067836 */ /* 0x000fe20000000000 */
[----:B------:R-:W-:Y:S01]  /*c000*/  R2UR UR7, R7 ;  /* 0x00000000070772ca */ /* 0x000fe200000e0000 */
[----:B------:R-:W-:Y:S01]  /*c010*/  IMAD.MOV.U32 R7, RZ, RZ, -0x7fffffe0 ;  /* 0x80000020ff077424 */ /* 0x000fe200078e00ff */
[----:B------:R-:W-:Y:S02]  /*c020*/  WARPGROUP.DEPBAR.LE gsb0, 0x0 ;  /* 0x00008000000079c5 */ /* 0x000fe40000010000 */
[----:B------:R-:W-:-:S09]  /*c030*/  WARPGROUP.ARRIVE ;  /* 0x00000000000079c5 */ /* 0x000fd20000000000 */
[----:B------:R-:W-:Y:S01]  /*c040*/  HGMMA.64x128x16.F32 R24, gdesc[UR4], R24, gsb0 ;  /* 0x01e00000041879f0 */ /* 0x000fe20008000818 */
        /* <DEDUP_REMOVED lines=12> */
[C---:B------:R-:W-:Y:S01]  /*c110*/  VIADD R6, R4.reuse, 0x400 ;  /* 0x0000040004067836 */ /* 0x040fe20000000000 */
[----:B------:R-:W-:Y:S01]  /*c120*/  R2UR UR7, R7 ;  /* 0x00000000070772ca */ /* 0x000fe200000e0000 */
[----:B------:R-:W-:Y:S02]  /*c130*/  IMAD.MOV.U32 R7, RZ, RZ, -0x7fffffe0 ;  /* 0x80000020ff077424 */ /* 0x000fe400078e00ff */
[----:B------:R-:W-:Y:S01]  /*c140*/  VIADD R4, R4, 0x402 ;  /* 0x0000040204047836 */ /* 0x000fe20000000000 */
[----:B------:R-:W-:-:S02]  /*c150*/  WARPGROUP.DEPBAR.LE gsb0, 0x0 ;  /* 0x00008000000079c5 */ /* 0x000fc40000010000 */
[----:B------:R-:W-:-:S07]  /*c160*/  WARPGROUP.ARRIVE ;  /* 0x00000000000079c5 */ /* 0x000fce0000000000 */
        /* <DEDUP_REMOVED lines=16> */
[----:B------:R-:W-:Y:S05]  /*c270*/  @!P0 BRA `(.L_x_11488) ;  /* 0x0000000000048947 */ /* 0x000fea0003800000 */
[----:B------:R-:W-:Y:S01]  /*c280*/  BPT.TRAP 0x1 ;  /* 0x000000040000795c */ /* 0x000fe20000300000 */
.L_x_11488:
[----:B------:R-:W3:Y:S01]  /*c290*/  LDL R4, [R1+0x64] ;  /* 0x0000640001047983 */ /* 0x000ee20000100800 */
[----:B------:R-:W1:Y:S01]  /*c2a0*/  LDC R90, c[0x0][0x448] ;  /* 0x00011200ff5a7b82 */ /* 0x000e620000000800 */
[----:B------:R-:W-:Y:S02]  /*c2b0*/  ULDC.64 UR6, c[0x0][0x9e0] ;  /* 0x0002780000067ab9 */ /* 0x000fe40000000a00 */
[----:B------:R-:W3:Y:S01]  /*c2c0*/  LDL R89, [R1+0x28] ;  /* 0x0000280001597983 */ /* 0x000ee20000100800 */
[----:B------:R-:W-:Y:S01]  /*c2d0*/  UISETP.GE.AND UP0, UPT, UR7, 0x1, UPT ;  /* 0x000000010700788c */ /* 0x000fe2000bf06270 */
[----:B------:R-:W-:Y:S01]  /*c2e0*/  LOP3.LUT R22, R22, 0xffffffdf, RZ, 0xc0, !PT ;  /* 0xffffffdf16167812 */ /* 0x000fe200078ec0ff */
[----:B------:R-:W-:Y:S01]  /*c2f0*/  IMAD.U32 R5, RZ, RZ, UR38 ;  /* 0x00000026ff057e24 */ /* 0x000fe2000f8e00ff */
[----:B------:R-:W-:Y:S02]  /*c300*/  ULDC UR50, c[0x0][0x9dc] ;  /* 0x0002770000327ab9 */ /* 0x000fe40000000800 */
[----:B------:R-:W-:Y:S01]  /*c310*/  ULOP3.LUT UR4, URZ, UR50, URZ, 0x33, !UPT ;  /* 0x000000323f047292 */ /* 0x000fe2000f8e333f */
[----:B-1----:R-:W-:-:S13]  /*c320*/  ISETP.NE.AND P1, PT, R90, 0x1, PT ;  /* 0x000000015a00780c */ /* 0x002fda0003f25270 */
[----:B------:R-:W1:Y:S01]  /*c330*/  @P1 LDC R0, c[0x0][0x44c] ;  /* 0x00011300ff001b82 */ /* 0x000e620000000800 */
[----:B------:R-:W-:-:S07]  /*c340*/  @P1 LOP3.LUT R22, R22, 0x20, RZ, 0xfc, !PT ;  /* 0x0000002016161812 */ /* 0x000fce00078efcff */
[----:B0-2---:R-:W0:Y:S01]  /*c350*/  @P1 LDC R3, c[0x0][0x450] ;  /* 0x00011400ff031b82 */ /* 0x005e220000000800 */
[----:B---3--:R-:W-:Y:S01]  /*c360*/  IMAD.IADD R9, R4, 0x1, R89 ;  /* 0x0000000104097824 */ /* 0x008fe200078e0259 */
[----:B------:R-:W-:-:S03]  /*c370*/  LEA R4, R88, 0xffffff80, 0x7 ;  /* 0xffffff8058047811 */ /* 0x000fc600078e38ff */
[----:B-1----:R-:W-:-:S05]  /*c380*/  @P1 IMAD.HI.U32 R0, R9, R0, RZ ;  /* 0x0000000009001227 */ /* 0x002fca00078e00ff */
[----:B0-----:R-:W-:Y:S01]  /*c390*/  @P1 SHF.R.U32.HI R9, RZ, R3, R0 ;  /* 0x00000003ff091219 */ /* 0x001fe20000011600 */
[----:B------:R-:W-:Y:S01]  /*c3a0*/  IMAD.MOV.U32 R3, RZ, RZ, -0x80 ;  /* 0xffffff80ff037424 */ /* 0x000fe200078e00ff */
[----:B------:R-:W-:Y:S01]  /*c3b0*/  PLOP3.LUT P1, PT, PT, PT, UP0, 0x40, 0x0 ;  /* 0x000000000000781c */ /* 0x000fe20003f2e808 */
[----:B------:R-:W-:Y:S02]  /*c3c0*/  VIADD R0, R8, 0x2d840 ;  /* 0x0002d84008007836 */ /* 0x000fe40000000000 */
[----:B------:R-:W0:Y:S01]  /*c3d0*/  SHFL.IDX PT, R10, R9, RZ, 0x1c1f ;  /* 0x001c1fff090a7589 */ /* 0x000e2200000e0000 */
[----:B------:R-:W-:Y:S02]  /*c3e0*/  IMAD R8, R88, R3, 0x80 ;  /* 0x0000008058087424 */ /* 0x000fe400078e0203 */
[----:B------:R-:W-:Y:S02]  /*c3f0*/  PRMT R0, R5, 0x654, R0 ;  /* 0x0000065405007816 */ /* 0x000fe40000000000 */
[----:B------:R-:W-:-:S02]  /*c400*/  VIADD R3, R8, 0x1 ;  /* 0x0000000108037836 */ /* 0x000fc40000000000 */
[----:B------:R-:W-:Y:S01]  /*c410*/  IMAD.IADD R7, R141, 0x1, R8 ;  /* 0x000000018d077824 */ /* 0x000fe200078e0208 */
[----:B------:R1:W-:Y:S01]  /*c420*/  SYNCS.ARRIVE.TRANS64.RED.A1T0 RZ, [R0+URZ], RZ ;  /* 0x000000ff00ff79a7 */ /* 0x0003e2000810043f */
[C---:B------:R-:W-:Y:S02]  /*c430*/  IMAD R3, R142.reuse, -0x2, R3 ;  /* 0xfffffffe8e037824 */ /* 0x040fe400078e0203 */
[----:B------:R-:W-:-:S03]  /*c440*/  IMAD R7, R142, -0x2, R7 ;  /* 0xfffffffe8e077824 */ /* 0x000fc600078e0207 */
[----:B------:R-:W-:-:S05]  /*c450*/  IADD3 R3, -R140, R3, R141 ;  /* 0x000000038c037210 */ /* 0x000fca0007ffe18d */
[C---:B------:R-:W-:Y:S02]  /*c460*/  VIADD R6, R3.reuse, UR6 ;  /* 0x0000000603067c36 */ /* 0x040fe40008000000 */
[----:B------:R-:W-:-:S03]  /*c470*/  VIADD R5, R3, UR4 ;  /* 0x0000000403057c36 */ /* 0x000fc60008000000 */
[----:B0-----:R-:W-:Y:S01]  /*c480*/  VIADDMNMX R3, R10, R6, R7, PT ;  /* 0x000000060a037246 */ /* 0x001fe20003800107 */
[----:B-1----:R-:W-:Y:S01]  /*c490*/  IMAD.IADD R0, R5, 0x1, R10 ;  /* 0x0000000105007824 */ /* 0x002fe200078e020a */
[----:B------:R-:W-:Y:S06]  /*c4a0*/  @P1 BRA `(.L_x_11489) ;  /* 0x0000000000581947 */ /* 0x000fec0003800000 */
[----:B------:R-:W-:Y:S01]  /*c4b0*/  IADD3 R11, -R140, R141, R10 ;  /* 0x0000008d8c0b7210 */ /* 0x000fe20007ffe10a */
[----:B------:R-:W-:Y:S03]  /*c4c0*/  BSSY B0, `(.L_x_11490) ;  /* 0x0000010000007945 */ /* 0x000fe60003800000 */
[----:B------:R-:W-:-:S13]  /*c4d0*/  ISETP.GT.AND P1, PT, R11, -0x1, PT ;  /* 0xffffffff0b00780c */ /* 0x000fda0003f24270 */
[----:B------:R-:W-:Y:S05]  /*c4e0*/  @P1 BRA `(.L_x_11491) ;  /* 0x0000000000201947 */ /* 0x000fea0003800000 */
[----:B------:R-:W-:Y:S01]  /*c4f0*/  UISETP.NE.AND UP1, UPT, UR7, 0x1, UPT ;  /* 0x000000010700788c */ /* 0x000fe2000bf25270 */
[----:B------:R-:W-:-:S05]  /*c500*/  LOP3.LUT R11, RZ, R11, RZ, 0x33, !PT ;  /* 0x0000000bff0b7212 */ /* 0x000fca00078e33ff */
[----:B------:R-:W-:-:S05]  /*c510*/  PLOP3.LUT P1, PT, PT, PT, UP1, 0x80, 0x0 ;  /* 0x000000000000781c */ /* 0x000fca0003f2f018 */
[----:B------:R-:W-:-:S08]  /*c520*/  @UP1 ULDC.64 UR4, c[0x0][0x9e8] ;  /* 0x00027a0000041ab9 */ /* 0x000fd00000000a00 */
[----:B------:R-:W-:-:S05]  /*c530*/  @P1 IMAD.HI.U32 R10, R11, UR4, RZ ;  /* 0x000000040b0a1c27 */ /* 0x000fca000f8e00ff */
[----:B------:R-:W-:-:S04]  /*c540*/  @P1 SHF.R.U32.HI R11, RZ, UR5, R10 ;  /* 0x00000005ff0b1c19 */ /* 0x000fc8000801160a */
[----:B------:R-:W-:Y:S01]  /*c550*/  LOP3.LUT R11, RZ, R11, RZ, 0x33, !PT ;  /* 0x0000000bff0b7212 */ /* 0x000fe200078e33ff */
[----:B------:R-:W-:Y:S06]  /*c560*/  BRA `(.L_x_11492) ;  /* 0x0000000000147947 */ /* 0x000fec0003800000 */
.L_x_11491:
[----:B------:R-:W-:-:S06]  /*c570*/  UISETP.NE.AND UP1, UPT, UR7, 0x1, UPT ;  /* 0x000000010700788c */ /* 0x000fcc000bf25270 */
[----:B------:R-:W-:-:S05]  /*c580*/  PLOP3.LUT P1, PT, PT, PT, UP1, 0x80, 0x0 ;  /* 0x000000000000781c */ /* 0x000fca0003f2f018 */
[----:B------:R-:W-:-:S08]  /*c590*/  @UP1 ULDC.64 UR4, c[0x0][0x9e8] ;  /* 0x00027a0000041ab9 */ /* 0x000fd00000000a00 */
[----:B------:R-:W-:-:S05]  /*c5a0*/  @P1 IMAD.HI.U32 R10, R11, UR4, RZ ;  /* 0x000000040b0a1c27 */ /* 0x000fca000f8e00ff */
[----:B------:R-:W-:-:S07]  /*c5b0*/  @P1 SHF.R.U32.HI R11, RZ, UR5, R10 ;  /* 0x00000005ff0b1c19 */ /* 0x000fce000801160a */
.L_x_11492:
[----:B------:R-:W-:Y:S05]  /*c5c0*/  BSYNC B0 ;  /* 0x0000000000007941 */ /* 0x000fea0003800000 */
.L_x_11490:
[----:B------:R-:W-:-:S04]  /*c5d0*/  IMAD R11, R11, UR7, -R4 ;  /* 0x000000070b0b7c24 */ /* 0x000fc8000f8e0a04 */
[----:B------:R-:W-:-:S05]  /*c5e0*/  IMAD R11, R142, -0x2, R11 ;  /* 0xfffffffe8e0b7824 */ /* 0x000fca00078e020b */
[----:B------:R-:W-:Y:S02]  /*c5f0*/  VIMNMX R0, R0, R11, !PT ;  /* 0x0000000b00007248 */ /* 0x000fe40007fe0100 */
[----:B------:R-:W-:-:S07]  /*c600*/  VIADDMNMX R3, R11, UR7, R3, PT ;  /* 0x000000070b037c46 */ /* 0x000fce000b800103 */
.L_x_11489:
[C---:B------:R-:W-:Y:S02]  /*c610*/  ISETP.GE.AND P2, PT, R8.reuse, 0x9, PT ;  /* 0x000000090800780c */ /* 0x040fe40003f46270 */
[----:B------:R-:W-:Y:S02]  /*c620*/  ISETP.GE.AND P1, PT, R8, 0x2, PT ;  /* 0x000000020800780c */ /* 0x000fe40003f26270 */
[----:B------:R-:W-:Y:S02]  /*c630*/  LOP3.LUT R22, R22, 0xfffffffe, RZ, 0xc0, !PT ;  /* 0xfffffffe16167812 */ /* 0x000fe400078ec0ff */
[----:B------:R-:W-:Y:S02]  /*c640*/  ISETP.GT.AND P3, PT, R0, 0x1, !P1 ;  /* 0x000000010000780c */ /* 0x000fe40004f64270 */
[----:B------:R-:W-:Y:S02]  /*c650*/  ISETP.GE.AND P4, PT, R8, 0xa, PT ;  /* 0x0000000a0800780c */ /* 0x000fe40003f86270 */
[----:B------:R-:W-:-:S02]  /*c660*/  ISETP.LT.OR P3, PT, R3, 0x2, P3 ;  /* 0x000000020300780c */ /* 0x000fc40001f61670 */
[----:B------:R-:W-:Y:S02]  /*c670*/  ISETP.GE.AND P6, PT, R8, 0x1, PT ;  /* 0x000000010800780c */ /* 0x000fe40003fc6270 */
[----:B------:R-:W-:Y:S02]  /*c680*/  @P2 LOP3.LUT R22, R22, 0x1, RZ, 0xfc, !PT ;  /* 0x0000000116162812 */ /* 0x000fe400078efcff */
[----:B------:R-:W-:Y:S02]  /*c690*/  ISETP.GT.AND P2, PT, R0, 0x8, !P2 ;  /* 0x000000080000780c */ /* 0x000fe40005744270 */
[----:B------:R-:W-:Y:S02]  /*c6a0*/  FSEL R25, R25, -INF , !P3 ;  /* 0xff80000019197808 */ /* 0x000fe40005800000 */
[----:B------:R-:W-:Y:S02]  /*c6b0*/  ISETP.LT.OR P2, PT, R3, 0x9, P2 ;  /* 0x000000090300780c */ /* 0x000fe40001741670 */
[----:B------:R-:W-:-:S02]  /*c6c0*/  ISETP.GE.AND P3, PT, R8, 0x11, PT ;  /* 0x000000110800780c */ /* 0x000fc40003f66270 */
[----:B------:R-:W-:Y:S02]  /*c6d0*/  LOP3.LUT R22, R22, 0xfffffffd, RZ, 0xc0, !PT ;  /* 0xfffffffd16167812 */ /* 0x000fe400078ec0ff */
[----:B------:R-:W-:Y:S02]  /*c6e0*/  FSEL R28, R28, -INF , !P2 ;  /* 0xff8000001c1c7808 */ /* 0x000fe40005000000 */
[----:B------:R-:W-:Y:S02]  /*c6f0*/  ISETP.GT.AND P2, PT, R0, 0x9, !P4 ;  /* 0x000000090000780c */ /* 0x000fe40006744270 */
[----:B------:R-:W-:Y:S02]  /*c700*/  @P4 LOP3.LUT R22, R22, 0x2, RZ, 0xfc, !PT ;  /* 0x0000000216164812 */ /* 0x000fe400078efcff */
[----:B------:R-:W-:Y:S02]  /*c710*/  ISETP.LT.OR P2, PT, R3, 0xa, P2 ;  /* 0x0000000a0300780c */ /* 0x000fe40001741670 */
[----:B------:R-:W-:-:S02]  /*c720*/  LOP3.LUT R22, R22, 0xfffffffb, RZ, 0xc0, !PT ;  /* 0xfffffffb16167812 */ /* 0x000fc400078ec0ff */
[----:B------:R-:W-:Y:S02]  /*c730*/  FSEL R29, R29, -INF , !P2 ;  /* 0xff8000001d1d7808 */ /* 0x000fe40005000000 */
[----:B------:R-:W-:Y:S02]  /*c740*/  @P3 LOP3.LUT R22, R22, 0x4, RZ, 0xfc, !PT ;  /* 0x0000000416163812 */ /* 0x000fe400078efcff */
[----:B------:R-:W-:Y:S02]  /*c750*/  ISETP.GT.AND P2, PT, R0, 0x10, !P3 ;  /* 0x000000100000780c */ /* 0x000fe40005f44270 */
[----:B------:R-:W-:Y:S02]  /*c760*/  ISETP.GE.AND P3, PT, R8, 0x12, PT ;  /* 0x000000120800780c */ /* 0x000fe40003f66270 */
[----:B------:R-:W-:Y:S02]  /*c770*/  ISETP.LT.OR P2, PT, R3, 0x11, P2 ;  /* 0x000000110300780c */ /* 0x000fe40001741670 */
[----:B------:R-:W-:-:S02]  /*c780*/  LOP3.LUT R22, R22, 0xfbffffff, RZ, 0xc0, !PT ;  /* 0xfbffffff16167812 */ /* 0x000fc400078ec0ff */
        /* <DEDUP_REMOVED lines=150> */
[----:B------:R-:W-:-:S04]  /*d0f0*/  ISETP.GT.AND P5, PT, R0, RZ, !P6 ;  /* 0x000000ff0000720c */ /* 0x000fc800077a4270 */
        /* <DEDUP_REMOVED lines=20> */
[----:B------:R-:W-:Y:S01]  /*d240*/  @P5 IMAD.HI.U32 R0, R3, UR4, RZ ;  /* 0x0000000403005c27 */ /* 0x000fe2000f8e00ff */
[----:B------:R-:W-:-:S13]  /*d250*/  PLOP3.LUT P5, PT, PT, PT, UP1, 0x80, 0x0 ;  /* 0x000000000000781c */ /* 0x000fda0003faf018 */
[----:B------:R-:W-:-:S04]  /*d260*/  @P5 SHF.R.U32.HI R3, RZ, UR5, R0 ;  /* 0x00000005ff035c19 */ /* 0x000fc80008011600 */
[----:B------:R-:W-:Y:S01]  /*d270*/  LOP3.LUT R3, RZ, R3, RZ, 0x33, !PT ;  /* 0x00000003ff037212 */ /* 0x000fe200078e33ff */
[----:B------:R-:W-:Y:S06]  /*d280*/  BRA `(.L_x_11496) ;  /* 0x0000000000187947 */ /* 0x000fec0003800000 */
.L_x_11495:
[----:B------:R-:W-:-:S06]  /*d290*/  UISETP.NE.AND UP1, UPT, UR7, 0x1, UPT ;  /* 0x000000010700788c */ /* 0x000fcc000bf25270 */
[----:B------:R-:W-:-:S05]  /*d2a0*/  PLOP3.LUT P5, PT, PT, PT, UP1, 0x80, 0x0 ;  /* 0x000000000000781c */ /* 0x000fca0003faf018 */
[----:B------:R-:W-:-:S08]  /*d2b0*/  @UP1 ULDC.64 UR4, c[0x0][0x9e8] ;  /* 0x00027a0000041ab9 */ /* 0x000fd00000000a00 */
[----:B------:R-:W-:Y:S01]  /*d2c0*/  @P5 IMAD.HI.U32 R0, R3, UR4, RZ ;  /* 0x0000000403005c27 */ /* 0x000fe2000f8e00ff */
[----:B------:R-:W-:-:S13]  /*d2d0*/  PLOP3.LUT P5, PT, PT, PT, UP1, 0x80, 0x0 ;  /* 0x000000000000781c */ /* 0x000fda0003faf018 */
[----:B------:R-:W-:-:S07]  /*d2e0*/  @P5 SHF.R.U32.HI R3, RZ, UR5, R0 ;  /* 0x00000005ff035c19 */ /* 0x000fce0008011600 */
.L_x_11496:
[----:B------:R-:W-:Y:S05]  /*d2f0*/  BSYNC B0 ;  /* 0x0000000000007941 */ /* 0x000fea0003800000 */
.L_x_11494:
[----:B------:R-:W-:-:S04]  /*d300*/  IMAD R3, R3, UR7, -R4 ;  /* 0x0000000703037c24 */ /* 0x000fc8000f8e0a04 */
[----:B------:R-:W-:-:S05]  /*d310*/  IMAD R3, R142, -0x2, R3 ;  /* 0xfffffffe8e037824 */ /* 0x000fca00078e0203 */
[----:B------:R-:W-:Y:S02]  /*d320*/  VIMNMX R5, R5, R3, !PT ;  /* 0x0000000305057248 */ /* 0x000fe40007fe0100 */
[----:B------:R-:W-:-:S07]  /*d330*/  VIADDMNMX R6, R3, UR7, R6, PT ;  /* 0x0000000703067c46 */ /* 0x000fce000b800106 */
.L_x_11493:
[----:B------:R-:W-:Y:S01]  /*d340*/  ISETP.GT.AND P1, PT, R5, 0x1, !P1 ;  /* 0x000000010500780c */ /* 0x000fe20004f24270 */
[----:B------:R-:W-:Y:S01]  /*d350*/  ULDC UR51, c[0x0][0x988] ;  /* 0x0002620000337ab9 */ /* 0x000fe20000000800 */
[----:B------:R-:W2:Y:S01]  /*d360*/  LDL R91, [R1+0x38] ;  /* 0x00003800015b7983 */ /* 0x000ea20000100800 */
[----:B------:R-:W-:Y:S02]  /*d370*/  LOP3.LUT P5, RZ, R22, 0x4000000, RZ, 0xc0, !PT ;  /* 0x0400000016ff7812 */ /* 0x000fe400078ac0ff */
        /* <DEDUP_REMOVED lines=39> */
[----:B------:R-:W-:-:S02]  /*d5f0*/  LOP3.LUT P5, RZ, R22, 0x8000, RZ, 0xc0, !PT ;  /* 0x0000800016ff7812 */ /* 0x000fc400078ac0ff */
        /* <DEDUP_REMOVED lines=36> */
[C---:B------:R-:W-:Y:S01]  /*d840*/  ISETP.GT.AND P6, PT, R5.reuse, RZ, !P6 ;  /* 0x000000ff0500720c */ /* 0x040fe200077c4270 */
[----:B------:R-:W0:Y:S01]  /*d850*/  SHFL.BFLY PT, R3, R0, 0x2, 0x1f ;  /* 0x0c401f0000037f89 */ /* 0x000e2200000e0000 */
[----:B------:R-:W-:Y:S02]  /*d860*/  FSEL R50, R50, -INF , !P1 ;  /* 0xff80000032327808 */ /* 0x000fe40004800000 */
[----:B------:R-:W-:Y:S02]  /*d870*/  LOP3.LUT P1, RZ, R22, 0x40000, RZ, 0xc0, !PT ;  /* 0x0004000016ff7812 */ /* 0x000fe4000782c0ff */
[----:B------:R-:W-:Y:S02]  /*d880*/  ISETP.LT.OR P6, PT, R6, 0x1, P6 ;  /* 0x000000010600780c */ /* 0x000fe400037c1670 */
[----:B------:R-:W-:Y:S02]  /*d890*/  ISETP.GT.AND P1, PT, R5, 0x31, !P1 ;  /* 0x000000310500780c */ /* 0x000fe40004f24270 */
[----:B------:R-:W-:-:S02]  /*d8a0*/  FSEL R26, R26, -INF , !P6 ;  /* 0xff8000001a1a7808 */ /* 0x000fc40007000000 */
[----:B------:R-:W-:Y:S02]  /*d8b0*/  ISETP.LT.OR P1, PT, R6, 0x32, P1 ;  /* 0x000000320600780c */ /* 0x000fe40000f21670 */
[----:B------:R-:W-:Y:S02]  /*d8c0*/  FMNMX.FTZ R11, R26, R27, !PT ;  /* 0x0000001b1a0b7209 */ /* 0x000fe40007810000 */
[----:B------:R-:W-:Y:S02]  /*d8d0*/  FSEL R51, R51, -INF , !P1 ;  /* 0xff80000033337808 */ /* 0x000fe40004800000 */
[----:B------:R-:W-:Y:S02]  /*d8e0*/  LOP3.LUT P1, RZ, R22, 0x20000, RZ, 0xc0, !PT ;  /* 0x0002000016ff7812 */ /* 0x000fe4000782c0ff */
[C---:B------:R-:W-:Y:S02]  /*d8f0*/  ISETP.GT.AND P2, PT, R5.reuse, 0x70, !P2 ;  /* 0x000000700500780c */ /* 0x040fe40005744270 */
[----:B------:R-:W-:-:S02]  /*d900*/  ISETP.GT.AND P1, PT, R5, 0x38, !P1 ;  /* 0x000000380500780c */ /* 0x000fc40004f24270 */
[----:B------:R-:W-:Y:S02]  /*d910*/  ISETP.GT.AND P3, PT, R5, 0x71, !P3 ;  /* 0x000000710500780c */ /* 0x000fe40005f64270 */
[----:B------:R-:W-:Y:S02]  /*d920*/  ISETP.LT.OR P1, PT, R6, 0x39, P1 ;  /* 0x000000390600780c */ /* 0x000fe40000f21670 */
[----:B0-----:R-:W-:Y:S02]  /*d930*/  FMNMX.FTZ R8, R0, R3, !PT ;  /* 0x0000000300087209 */ /* 0x001fe40007810000 */
[----:B------:R-:W-:Y:S02]  /*d940*/  FSEL R54, R54, -INF , !P1 ;  /* 0xff80000036367808 */ /* 0x000fe40004800000 */
[----:B------:R-:W-:Y:S01]  /*d950*/  LOP3.LUT P1, RZ, R22, 0x10000, RZ, 0xc0, !PT ;  /* 0x0001000016ff7812 */ /* 0x000fe2000782c0ff */
[----:B------:R-:W0:Y:S01]  /*d960*/  SHFL.BFLY PT, R3, R8, 0x1, 0x1f ;  /* 0x0c201f0008037f89 */ /* 0x000e2200000e0000 */
        /* <DEDUP_REMOVED lines=32> */
[C---:B------:R-:W-:Y:S02]  /*db70*/  LOP3.LUT P1, RZ, R22.reuse, 0x800, RZ, 0xc0, !PT ;  /* 0x0000080016ff7812 */ /* 0x040fe4000782c0ff */
[----:B------:R-:W-:Y:S02]  /*db80*/  LOP3.LUT P5, RZ, R22, 0x8, RZ, 0xc0, !PT ;  /* 0x0000000816ff7812 */ /* 0x000fe400078ac0ff */
[----:B------:R-:W-:Y:S02]  /*db90*/  ISETP.GT.AND P1, PT, R5, 0x50, !P1 ;  /* 0x000000500500780c */ /* 0x000fe40004f24270 */
[----:B------:R-:W-:Y:S02]  /*dba0*/  FMNMX.FTZ R0, R58, R21, !PT ;  /* 0x000000153a007209 */ /* 0x000fe40007810000 */
[----:B------:R-:W-:-:S02]  /*dbb0*/  ISETP.LT.OR P1, PT, R6, 0x51, P1 ;  /* 0x000000510600780c */ /* 0x000fc40000f21670 */
[----:B0-----:R-:W-:Y:S02]  /*dbc0*/  FMNMX.FTZ R3, R8, R3, !PT ;  /* 0x0000000308037209 */ /* 0x001fe40007810000 */
[----:B------:R-:W-:Y:S02]  /*dbd0*/  FSEL R66, R66, -INF , !P1 ;  /* 0xff80000042427808 */ /* 0x000fe40004800000 */
[----:B------:R-:W-:Y:S01]  /*dbe0*/  LOP3.LUT P1, RZ, R22, 0x400, RZ, 0xc0, !PT ;  /* 0x0000040016ff7812 */ /* 0x000fe2000782c0ff */
[----:B------:R-:W-:Y:S01]  /*dbf0*/  FMUL.FTZ R4, R3, UR51 ;  /* 0x0000003303047c20 */ /* 0x000fe20008410000 */
        /* <DEDUP_REMOVED lines=9> */
[C---:B------:R-:W-:Y:S02]  /*dc90*/  ISETP.LT.OR P2, PT, R6.reuse, 0x71, P2 ;  /* 0x000000710600780c */ /* 0x040fe40001741670 */
[----:B------:R-:W-:Y:S02]  /*dca0*/  ISETP.LT.OR P1, PT, R6, 0x59, P1 ;  /* 0x000000590600780c */ /* 0x000fe40000f21670 */
[----:B------:R-:W-:Y:S02]  /*dcb0*/  ISETP.GT.AND P4, PT, R5, 0x78, !P4 ;  /* 0x000000780500780c */ /* 0x000fe40006784270 */
[----:B------:R-:W-:Y:S02]  /*dcc0*/  FSEL R70, R70, -INF , !P1 ;  /* 0xff80000046467808 */ /* 0x000fe40004800000 */
[----:B------:R-:W-:Y:S02]  /*dcd0*/  LOP3.LUT P1, RZ, R22, 0x100, RZ, 0xc0, !PT ;  /* 0x0000010016ff7812 */ /* 0x000fe4000782c0ff */
[----:B------:R-:W-:-:S02]  /*dce0*/  ISETP.LT.OR P3, PT, R6, 0x72, P3 ;  /* 0x000000720600780c */ /* 0x000fc40001f61670 */
[----:B------:R-:W-:Y:S02]  /*dcf0*/  ISETP.GT.AND P1, PT, R5, 0x59, !P1 ;  /* 0x000000590500780c */ /* 0x000fe40004f24270 */
[----:B------:R-:W-:Y:S02]  /*dd00*/  FSEL R82, R82, -INF , !P2 ;  /* 0xff80000052527808 */ /* 0x000fe40005000000 */
[C---:B------:R-:W-:Y:S02]  /*dd10*/  ISETP.LT.OR P1, PT, R6.reuse, 0x5a, P1 ;  /* 0x0000005a0600780c */ /* 0x040fe40000f21670 */
[----:B------:R-:W-:Y:S02]  /*dd20*/  ISETP.LT.OR P4, PT, R6, 0x79, P4 ;  /* 0x000000790600780c */ /* 0x000fe40002781670 */
[----:B------:R-:W-:Y:S02]  /*dd30*/  FSEL R71, R71, -INF , !P1 ;  /* 0xff80000047477808 */ /* 0x000fe40004800000 */
[----:B------:R-:W-:-:S02]  /*dd40*/  LOP3.LUT P1, RZ, R22, 0x80, RZ, 0xc0, !PT ;  /* 0x0000008016ff7812 */ /* 0x000fc4000782c0ff */
[----:B------:R-:W-:Y:S02]  /*dd50*/  FSEL R83, R83, -INF , !P3 ;  /* 0xff80000053537808 */ /* 0x000fe40005800000 */
[----:B------:R-:W-:Y:S02]  /*dd60*/  ISETP.GT.AND P1, PT, R5, 0x60, !P1 ;  /* 0x000000600500780c */ /* 0x000fe40004f24270 */
[----:B------:R-:W-:Y:S02]  /*dd70*/  FSEL R86, R86, -INF , !P4 ;  /* 0xff80000056567808 */ /* 0x000fe40006000000 */
        /* <DEDUP_REMOVED lines=12> */
[----:B------:R-:W-:-:S04]  /*de40*/  ISETP.LT.OR P1, PT, R6, 0x6a, P1 ;  /* 0x0000006a0600780c */ /* 0x000fc80000f21670 */
[----:B------:R-:W-:Y:S02]  /*de50*/  FSEL R79, R79, -INF , !P1 ;  /* 0xff8000004f4f7808 */ /* 0x000fe40004800000 */
[----:B------:R-:W-:-:S04]  /*de60*/  FSETP.NEU.FTZ.AND P1, PT, R3, -INF , PT ;  /* 0xff8000000300780b */ /* 0x000fc80003f3d000 */
[----:B------:R-:W-:Y:S02]  /*de70*/  FSEL R4, R4, RZ, P1 ;  /* 0x000000ff04047208 */ /* 0x000fe40000800000 */
[----:B------:R-:W-:-:S03]  /*de80*/  ISETP.GT.AND P1, PT, R5, 0x79, !P5 ;  /* 0x000000790500780c */ /* 0x000fc60006f24270 */
        /* <DEDUP_REMOVED lines=15> */
[----:B------:R-:W-:Y:S01]  /*df80*/  MUFU.EX2 R7, R7 ;  /* 0x0000000700077308 */ /* 0x000fe20000000800 */
[--C-:B------:R-:W-:Y:S01]  /*df90*/  FFMA.FTZ R45, R45, UR51, -R4.reuse ;  /* 0x000000332d2d7c23 */ /* 0x100fe20008010804 */
[----:B------:R-:W-:Y:S01]  /*dfa0*/  FMNMX.FTZ R29, R75, R0, !PT ;  /* 0x000000004b1d7209 */ /* 0x000fe20007810000 */
[--C-:B------:R-:W-:Y:S01]  /*dfb0*/  FFMA.FTZ R53, R53, UR51, -R4.reuse ;  /* 0x0000003335357c23 */ /* 0x100fe20008010804 */
[--C-:B------:R-:W-:Y:S01]  /*dfc0*/  FFMA.FTZ R14, R37, UR51, -R4.reuse ;  /* 0x00000033250e7c23 */ /* 0x100fe20008010804 */
[--C-:B------:R-:W-:Y:S01]  /*dfd0*/  FFMA.FTZ R12, R33, UR51, -R4.reuse ;  /* 0x00000033210c7c23 */ /* 0x100fe20008010804 */
[----:B------:R-:W-:Y:S01]  /*dfe0*/  FMNMX.FTZ R0, R78, R29, !PT ;  /* 0x0000001d4e007209 */ /* 0x000fe20007810000 */
[--C-:B------:R-:W-:Y:S01]  /*dff0*/  FFMA.FTZ R37, R44, UR51, -R4.reuse ;  /* 0x000000332c257c23 */ /* 0x100fe20008010804 */
[----:B------:R-:W0:Y:S01]  /*e000*/  MUFU.EX2 R8, R8 ;  /* 0x0000000800087308 */ /* 0x000e220000000800 */
        /* <DEDUP_REMOVED lines=14> */
[----:B------:R-:W-:Y:S01]  /*e0f0*/  FFMA.FTZ R44, R85, UR51, -R4 ;  /* 0x00000033552c7c23 */ /* 0x000fe20008010804 */
[----:B------:R1:W-:Y:S01]  /*e100*/  MUFU.EX2 R11, R32 ;  /* 0x00000020000b7308 */ /* 0x0003e20000000800 */
[----:B0-----:R-:W-:Y:S01]  /*e110*/  FADD.FTZ R6, R7, R8 ;  /* 0x0000000807067221 */ /* 0x001fe20000010000 */
[----:B------:R-:W-:-:S05]  /*e120*/  FMNMX.FTZ R0, R87, R0, !PT ;  /* 0x0000000057007209 */ /* 0x000fca0007810000 */
[----:B------:R-:W0:Y:S01]  /*e130*/  SHFL.BFLY PT, R5, R0, 0x2, 0x1f ;  /* 0x0c401f0000057f89 */ /* 0x000e2200000e0000 */
[----:B------:R-:W-:Y:S01]  /*e140*/  MUFU.EX2 R15, R40 ;  /* 0x00000028000f7308 */ /* 0x000fe20000000800 */
[--C-:B-1----:R-:W-:Y:S01]  /*e150*/  FFMA.FTZ R32, R56, UR51, -R4.reuse ;  /* 0x0000003338207c23 */ /* 0x102fe20008010804 */
[----:B------:R-:W-:-:S06]  /*e160*/  FFMA.FTZ R56, R73, UR51, -R4 ;  /* 0x0000003349387c23 */ /* 0x000fcc0008010804 */
[----:B------:R1:W-:Y:S08]  /*e170*/  MUFU.EX2 R36, R41 ;  /* 0x0000002900247308 */ /* 0x0003f00000000800 */
[----:B------:R3:W-:Y:S01]  /*e180*/  MUFU.EX2 R21, R49 ;  /* 0x0000003100157308 */ /* 0x0007e20000000800 */
[--C-:B-1----:R-:W-:Y:S01]  /*e190*/  FFMA.FTZ R41, R64, UR51, -R4.reuse ;  /* 0x0000003340297c23 */ /* 0x102fe20008010804 */
[----:B------:R-:W-:Y:S01]  /*e1a0*/  FFMA.FTZ R64, R77, UR51, -R4 ;  /* 0x000000334d407c23 */ /* 0x000fe20008010804 */
[----:B0-----:R-:W-:-:S05]  /*e1b0*/  FMNMX.FTZ R5, R0, R5, !PT ;  /* 0x0000000500057209 */ /* 0x001fca0007810000 */
[----:B------:R-:W0:Y:S01]  /*e1c0*/  MUFU.EX2 R9, R9 ;  /* 0x0000000900097308 */ /* 0x000e220000000800 */
[--C-:B---3--:R-:W-:Y:S01]  /*e1d0*/  FFMA.FTZ R49, R57, UR51, -R4.reuse ;  /* 0x0000003339317c23 */ /* 0x108fe20008010804 */
[--C-:B------:R-:W-:Y:S01]  /*e1e0*/  FFMA.FTZ R57, R76, UR51, -R4.reuse ;  /* 0x000000334c397c23 */ /* 0x100fe20008010804 */
[----:B------:R-:W1:Y:S05]  /*e1f0*/  SHFL.BFLY PT, R0, R5, 0x1, 0x1f ;  /* 0x0c201f0005007f89 */ /* 0x000e6a00000e0000 */
[----:B------:R3:W-:Y:S08]  /*e200*/  MUFU.EX2 R40, R45 ;  /* 0x0000002d00287308 */ /* 0x0007f00000000800 */
[----:B------:R4:W-:Y:S01]  /*e210*/  MUFU.EX2 R25, R53 ;  /* 0x0000003500197308 */ /* 0x0009e20000000800 */
[----:B---3--:R-:W-:-:S07]  /*e220*/  FFMA.FTZ R45, R68, UR51, -R4 ;  /* 0x00000033442d7c23 */ /* 0x008fce0008010804 */
[----:B------:R-:W3:Y:S01]  /*e230*/  MUFU.EX2 R10, R10 ;  /* 0x0000000a000a7308 */ /* 0x000ee20000000800 */
[----:B----4-:R-:W-:Y:S01]  /*e240*/  FFMA.FTZ R53, R72, UR51, -R4 ;  /* 0x0000003348357c23 */ /* 0x010fe20008010804 */
[----:B-1----:R-:W-:-:S04]  /*e250*/  FMNMX.FTZ R0, R5, R0, !PT ;  /* 0x0000000005007209 */ /* 0x002fc80007810000 */
[C---:B------:R-:W-:Y:S01]  /*e260*/  FSETP.NEU.FTZ.AND P1, PT, R0.reuse, -INF , PT ;  /* 0xff8000000000780b */ /* 0x040fe20003f3d000 */
[----:B------:R-:W-:Y:S01]  /*e270*/  FMUL.FTZ R5, R0, UR51 ;  /* 0x0000003300057c20 */ /* 0x000fe20008410000 */
[----:B------:R-:W1:Y:S04]  /*e280*/  MUFU.EX2 R12, R12 ;  /* 0x0000000c000c7308 */ /* 0x000e680000000800 */
[----:B------:R-:W-:-:S04]  /*e290*/  FSEL R4, R5, RZ, P1 ;  /* 0x000000ff05047208 */ /* 0x000fc80000800000 */
[----:B------:R-:W4:Y:S01]  /*e2a0*/  MUFU.EX2 R14, R14 ;  /* 0x0000000e000e7308 */ /* 0x000f220000000800 */
[--C-:B------:R-:W-:Y:S01]  /*e2b0*/  FFMA.FTZ R5, R26, UR51, -R4.reuse ;  /* 0x000000331a057c23 */ /* 0x100fe20008010804 */
[--C-:B------:R-:W-:Y:S01]  /*e2c0*/  FFMA.FTZ R26, R27, UR51, -R4.reuse ;  /* 0x000000331b1a7c23 */ /* 0x100fe20008010804 */
[--C-:B------:R-:W-:Y:S01]  /*e2d0*/  FFMA.FTZ R27, R30, UR51, -R4.reuse ;  /* 0x000000331e1b7c23 */ /* 0x100fe20008010804 */
[--C-:B------:R-:W-:Y:S01]  /*e2e0*/  FFMA.FTZ R76, R43, UR51, -R4.reuse ;  /* 0x000000332b4c7c23 */ /* 0x100fe20008010804 */
[--C-:B------:R-:W-:Y:S01]  /*e2f0*/  FFMA.FTZ R30, R31, UR51, -R4.reuse ;  /* 0x000000331f1e7c23 */ /* 0x100fe20008010804 */
[----:B------:R-:W-:Y:S01]  /*e300*/  FFMA.FTZ R43, R59, UR51, -R4 ;  /* 0x000000333b2b7c23 */ /* 0x000fe20008010804 */
[----:B0-----:R-:W-:Y:S01]  /*e310*/  FADD.FTZ R59, R9, R6 ;  /* 0x00000006093b7221 */ /* 0x001fe20000010000 */
[----:B------:R-:W-:Y:S01]  /*e320*/  MUFU.EX2 R5, R5 ;  /* 0x0000000500057308 */ /* 0x000fe20000000800 */
[--C-:B------:R-:W-:Y:S01]  /*e330*/  FFMA.FTZ R31, R34, UR51, -R4.reuse ;  /* 0x00000033221f7c23 */ /* 0x100fe20008010804 */
[--C-:B------:R-:W-:Y:S01]  /*e340*/  FFMA.FTZ R69, R42, UR51, -R4.reuse ;  /* 0x000000332a457c23 */ /* 0x100fe20008010804 */
[----:B---3--:R-:W-:Y:S01]  /*e350*/  FADD.FTZ R6, R10, R59 ;  /* 0x0000003b0a067221 */ /* 0x008fe20000010000 */
[--C-:B------:R-:W-:Y:S01]  /*e360*/  FFMA.FTZ R42, R58, UR51, -R4.reuse ;  /* 0x000000333a2a7c23 */ /* 0x100fe20008010804 */
[--C-:B------:R-:W-:Y:S01]  /*e370*/  FFMA.FTZ R80, R47, UR51, -R4.reuse ;  /* 0x000000332f507c23 */ /* 0x100fe20008010804 */
[----:B------:R-:W-:Y:S01]  /*e380*/  FFMA.FTZ R47, R63, UR51, -R4 ;  /* 0x000000333f2f7c23 */ /* 0x000fe20008010804 */
[----:B------:R-:W-:Y:S01]  /*e390*/  FADD.FTZ R59, R11, R6 ;  /* 0x000000060b3b7221 */ /* 0x000fe20000010000 */
[----:B------:R-:W0:Y:S01]  /*e3a0*/  MUFU.EX2 R26, R26 ;  /* 0x0000001a001a7308 */ /* 0x000e220000000800 */
[--C-:B------:R-:W-:Y:S01]  /*e3b0*/  FFMA.FTZ R68, R35, UR51, -R4.reuse ;  /* 0x0000003323447c23 */ /* 0x100fe20008010804 */
[--C-:B------:R-:W-:Y:S01]  /*e3c0*/  FFMA.FTZ R65, R38, UR51, -R4.reuse ;  /* 0x0000003326417c23 */ /* 0x100fe20008010804 */
[----:B-1----:R-:W-:Y:S01]  /*e3d0*/  FADD.FTZ R58, R12, R59 ;  /* 0x0000003b0c3a7221 */ /* 0x002fe20000010000 */
[--C-:B------:R-:W-:Y:S01]  /*e3e0*/  FFMA.FTZ R72, R39, UR51, -R4.reuse ;  /* 0x0000003327487c23 */ /* 0x100fe20008010804 */
[--C-:B------:R-:W-:Y:S01]  /*e3f0*/  FFMA.FTZ R73, R46, UR51, -R4.reuse ;  /* 0x000000332e497c23 */ /* 0x100fe20008010804 */
[----:B------:R-:W-:Y:S01]  /*e400*/  FFMA.FTZ R34, R50, UR51, -R4 ;  /* 0x0000003332227c23 */ /* 0x000fe20008010804 */
[----:B------:R-:W-:Y:S01]  /*e410*/  FADD.FTZ R63, R13, R58 ;  /* 0x0000003a0d3f7221 */ /* 0x000fe20000010000 */
[----:B------:R-:W1:Y:S01]  /*e420*/  MUFU.EX2 R27, R27 ;  /* 0x0000001b001b7308 */ /* 0x000e620000000800 */
[--C-:B------:R-:W-:Y:S01]  /*e430*/  FFMA.FTZ R35, R51, UR51, -R4.reuse ;  /* 0x0000003333237c23 */ /* 0x100fe20008010804 */
[--C-:B------:R-:W-:Y:S01]  /*e440*/  FFMA.FTZ R38, R54, UR51, -R4.reuse ;  /* 0x0000003336267c23 */ /* 0x100fe20008010804 */
[----:B----4-:R-:W-:Y:S01]  /*e450*/  FADD.FTZ R58, R14, R63 ;  /* 0x0000003f0e3a7221 */ /* 0x010fe20000010000 */
[--C-:B------:R-:W-:Y:S01]  /*e460*/  FFMA.FTZ R39, R55, UR51, -R4.reuse ;  /* 0x0000003337277c23 */ /* 0x100fe20008010804 */
[--C-:B------:R-:W-:Y:S01]  /*e470*/  FFMA.FTZ R46, R62, UR51, -R4.reuse ;  /* 0x000000333e2e7c23 */ /* 0x100fe20008010804 */
[----:B------:R-:W-:Y:S01]  /*e480*/  FFMA.FTZ R50, R66, UR51, -R4 ;  /* 0x0000003342327c23 */ /* 0x000fe20008010804 */
[----:B------:R-:W-:Y:S01]  /*e490*/  FADD.FTZ R63, R15, R58 ;  /* 0x0000003a0f3f7221 */ /* 0x000fe20000010000 */
[----:B------:R-:W3:Y:S01]  /*e4a0*/  MUFU.EX2 R30, R30 ;  /* 0x0000001e001e7308 */ /* 0x000ee20000000800 */
[----:B0-----:R-:W-:Y:S01]  /*e4b0*/  FADD.FTZ R6, R5, R26 ;  /* 0x0000001a05067221 */ /* 0x001fe20000010000 */
[--C-:B------:R-:W-:Y:S01]  /*e4c0*/  FFMA.FTZ R51, R67, UR51, -R4.reuse ;  /* 0x0000003343337c23 */ /* 0x100fe20008010804 */
[--C-:B------:R-:W-:Y:S01]  /*e4d0*/  FFMA.FTZ R54, R70, UR51, -R4.reuse ;  /* 0x0000003346367c23 */ /* 0x100fe20008010804 */
[--C-:B------:R-:W-:Y:S01]  /*e4e0*/  FFMA.FTZ R55, R71, UR51, -R4.reuse ;  /* 0x0000003347377c23 */ /* 0x100fe20008010804 */
[--C-:B------:R-:W-:Y:S01]  /*e4f0*/  FFMA.FTZ R74, R74, UR51, -R4.reuse ;  /* 0x000000334a4a7c23 */ /* 0x100fe20008010804 */
[--C-:B------:R-:W-:Y:S01]  /*e500*/  FFMA.FTZ R75, R75, UR51, -R4.reuse ;  /* 0x000000334b4b7c23 */ /* 0x100fe20008010804 */
[----:B------:R-:W-:Y:S01]  /*e510*/  FFMA.FTZ R78, R78, UR51, -R4 ;  /* 0x000000334e4e7c23 */ /* 0x000fe20008010804 */
[----:B------:R-:W0:Y:S01]  /*e520*/  MUFU.EX2 R31, R31 ;  /* 0x0000001f001f7308 */ /* 0x000e220000000800 */
[----:B-1----:R-:W-:Y:S01]  /*e530*/  FADD.FTZ R59, R27, R6 ;  /* 0x000000061b3b7221 */ /* 0x002fe20000010000 */
[--C-:B------:R-:W-:Y:S01]  /*e540*/  FFMA.FTZ R79, R79, UR51, -R4.reuse ;  /* 0x000000334f4f7c23 */ /* 0x100fe20008010804 */
[--C-:B------:R-:W-:Y:S01]  /*e550*/  FFMA.FTZ R82, R82, UR51, -R4.reuse ;  /* 0x0000003352527c23 */ /* 0x100fe20008010804 */
[--C-:B------:R-:W-:Y:S01]  /*e560*/  FFMA.FTZ R83, R83, UR51, -R4.reuse ;  /* 0x0000003353537c23 */ /* 0x100fe20008010804 */
[--C-:B------:R-:W-:Y:S01]  /*e570*/  FFMA.FTZ R86, R86, UR51, -R4.reuse ;  /* 0x0000003356567c23 */ /* 0x100fe20008010804 */
[----:B------:R-:W-:Y:S01]  /*e580*/  FFMA.FTZ R87, R87, UR51, -R4 ;  /* 0x0000003357577c23 */ /* 0x000fe20008010804 */
[----:B------:R-:W-:Y:S01]  /*e590*/  F2FP.F16.F32.PACK_AB R4, R8, R7 ;  /* 0x000000070804723e */ /* 0x000fe200000000ff */
[----:B------:R-:W1:Y:S01]  /*e5a0*/  MUFU.EX2 R37, R37 ;  /* 0x0000002500257308 */ /* 0x000e620000000800 */
[----:B---3--:R-:W-:Y:S01]  /*e5b0*/  FADD.FTZ R6, R30, R59 ;  /* 0x0000003b1e067221 */ /* 0x008fe20000010000 */
[----:B------:R-:W-:-:S02]  /*e5c0*/  F2FP.F16.F32.PACK_AB R8, R12, R11 ;  /* 0x0000000b0c08723e */ /* 0x000fc400000000ff */
[----:B------:R-:W-:Y:S02]  /*e5d0*/  F2FP.F16.F32.PACK_AB R12, R36, R15 ;  /* 0x0000000f240c723e */ /* 0x000fe400000000ff */
[----:B------:R-:W-:Y:S02]  /*e5e0*/  F2FP.F16.F32.PACK_AB R5, R26, R5 ;  /* 0x000000051a05723e */ /* 0x000fe400000000ff */
[----:B------:R-:W3:Y:S01]  /*e5f0*/  MUFU.EX2 R24, R24 ;  /* 0x0000001800187308 */ /* 0x000ee20000000800 */
[----:B0-----:R-:W-:Y:S01]  /*e600*/  FADD.FTZ R59, R31, R6 ;  /* 0x000000061f3b7221 */ /* 0x001fe20000010000 */
[----:B------:R-:W-:Y:S01]  /*e610*/  F2FP.F16.F32.PACK_AB R6, R10, R9 ;  /* 0x000000090a06723e */ /* 0x000fe200000000ff */
[----:B------:R-:W-:-:S05]  /*e620*/  FADD.FTZ R10, R36, R63 ;  /* 0x0000003f240a7221 */ /* 0x000fca0000010000 */
[----:B------:R-:W0:Y:S01]  /*e630*/  MUFU.EX2 R68, R68 ;  /* 0x0000004400447308 */ /* 0x000e220000000800 */
[----:B-1----:R-:W-:Y:S01]  /*e640*/  FADD.FTZ R9, R37, R10 ;  /* 0x0000000a25097221 */ /* 0x002fe20000010000 */
[----:B------:R-:W-:Y:S02]  /*e650*/  F2FP.F16.F32.PACK_AB R10, R14, R13 ;  /* 0x0000000d0e0a723e */ /* 0x000fe400000000ff */
[----:B------:R-:W-:Y:S01]  /*e660*/  ISETP.NE.AND P5, PT, R90, 0x1, PT ;  /* 0x000000015a00780c */ /* 0x000fe20003fa5270 */
[C---:B------:R-:W-:Y:S01]  /*e670*/  FADD.FTZ R9, R40.reuse, R9 ;  /* 0x0000000928097221 */ /* 0x040fe20000010000 */
[----:B------:R-:W-:Y:S02]  /*e680*/  F2FP.F16.F32.PACK_AB R14, R40, R37 ;  /* 0x00000025280e723e */ /* 0x000fe400000000ff */
[----:B------:R-:W1:Y:S01]  /*e690*/  MUFU.EX2 R65, R65 ;  /* 0x0000004100417308 */ /* 0x000e620000000800 */
[----:B---3--:R-:W-:-:S04]  /*e6a0*/  FADD.FTZ R36, R24, R9 ;  /* 0x0000000918247221 */ /* 0x008fc80000010000 */
[----:B------:R-:W-:Y:S02]  /*e6b0*/  FADD.FTZ R11, R21, R36 ;  /* 0x00000024150b7221 */ /* 0x000fe40000010000 */
[----:B------:R-:W3:Y:S01]  /*e6c0*/  LDL R36, [R1+0x3c] ;  /* 0x00003c0001247983 */ /* 0x000ee20000100800 */
[----:B------:R-:W4:Y:S01]  /*e6d0*/  MUFU.EX2 R72, R72 ;  /* 0x0000004800487308 */ /* 0x000f220000000800 */
[C---:B0-----:R-:W-:Y:S01]  /*e6e0*/  FADD.FTZ R58, R68.reuse, R59 ;  /* 0x0000003b443a7221 */ /* 0x041fe20000010000 */
[----:B------:R-:W-:-:S06]  /*e6f0*/  F2FP.F16.F32.PACK_AB R9, R68, R31 ;  /* 0x0000001f4409723e */ /* 0x000fcc00000000ff */
[----:B------:R-:W0:Y:S01]  /*e700*/  MUFU.EX2 R69, R69 ;  /* 0x0000004500457308 */ /* 0x000e220000000800 */
[----:B-1----:R-:W-:-:S07]  /*e710*/  FADD.FTZ R7, R65, R58 ;  /* 0x0000003a41077221 */ /* 0x002fce0000010000 */
[----:B------:R-:W1:Y:S01]  /*e720*/  MUFU.EX2 R76, R76 ;  /* 0x0000004c004c7308 */ /* 0x000e620000000800 */
[----:B----4-:R-:W-:-:S07]  /*e730*/  FADD.FTZ R58, R72, R7 ;  /* 0x00000007483a7221 */ /* 0x010fce0000010000 */
[----:B------:R-:W4:Y:S01]  /*e740*/  MUFU.EX2 R73, R73 ;  /* 0x0000004900497308 */ /* 0x000f220000000800 */
[----:B0-----:R-:W-:-:S07]  /*e750*/  FADD.FTZ R7, R69, R58 ;  /* 0x0000003a45077221 */ /* 0x001fce0000010000 */
[----:B------:R-:W0:Y:S01]  /*e760*/  MUFU.EX2 R20, R20 ;  /* 0x0000001400147308 */ /* 0x000e220000000800 */
[----:B-1----:R-:W-:Y:S01]  /*e770*/  FADD.FTZ R26, R76, R7 ;  /* 0x000000074c1a7221 */ /* 0x002fe20000010000 */
[----:B------:R-:W-:-:S06]  /*e780*/  F2FP.F16.F32.PACK_AB R7, R30, R27 ;  /* 0x0000001b1e07723e */ /* 0x000fcc00000000ff */
[----:B------:R-:W1:Y:S01]  /*e790*/  MUFU.EX2 R80, R80 ;  /* 0x0000005000507308 */ /* 0x000e620000000800 */
[----:B----4-:R-:W-:-:S07]  /*e7a0*/  FADD.FTZ R13, R73, R26 ;  /* 0x0000001a490d7221 */ /* 0x010fce0000010000 */
[----:B------:R-:W4:Y:S01]  /*e7b0*/  MUFU.EX2 R34, R34 ;  /* 0x0000002200227308 */ /* 0x000f220000000800 */
[----:B0-----:R-:W-:Y:S01]  /*e7c0*/  FADD.FTZ R26, R20, R11 ;  /* 0x0000000b141a7221 */ /* 0x001fe20000010000 */
[----:B------:R-:W-:Y:S01]  /*e7d0*/  F2FP.F16.F32.PACK_AB R11, R72, R65 ;  /* 0x00000041480b723e */ /* 0x000fe200000000ff */
[----:B------:R-:W-:Y:S02]  /*e7e0*/  STSM.16.M88.4 [R143+0x21800], R4 ;  /* 0x021800048f007844 */ /* 0x000fe40000000200 */
[----:B------:R-:W-:-:S03]  /*e7f0*/  FADD.FTZ R31, R25, R26 ;  /* 0x0000001a191f7221 */ /* 0x000fc60000010000 */
[----:B------:R-:W0:Y:S01]  /*e800*/  MUFU.EX2 R35, R35 ;  /* 0x0000002300237308 */ /* 0x000e220000000800 */
[----:B-1----:R-:W-:-:S07]  /*e810*/  FADD.FTZ R27, R80, R13 ;  /* 0x0000000d501b7221 */ /* 0x002fce0000010000 */
[----:B------:R-:W1:Y:S01]  /*e820*/  MUFU.EX2 R32, R32 ;  /* 0x0000002000207308 */ /* 0x000e620000000800 */
[----:B----4-:R-:W-:-:S07]  /*e830*/  FADD.FTZ R26, R34, R27 ;  /* 0x0000001b221a7221 */ /* 0x010fce0000010000 */
[----:B------:R-:W4:Y:S01]  /*e840*/  MUFU.EX2 R38, R38 ;  /* 0x0000002600267308 */ /* 0x000f220000000800 */
[----:B0-----:R-:W-:-:S07]  /*e850*/  FADD.FTZ R27, R35, R26 ;  /* 0x0000001a231b7221 */ /* 0x001fce0000010000 */
[----:B------:R-:W0:Y:S01]  /*e860*/  MUFU.EX2 R49, R49 ;  /* 0x0000003100317308 */ /* 0x000e220000000800 */
[----:B-1----:R-:W-:-:S07]  /*e870*/  FADD.FTZ R30, R32, R31 ;  /* 0x0000001f201e7221 */ /* 0x002fce0000010000 */
[----:B------:R-:W1:Y:S08]  /*e880*/  MUFU.EX2 R39, R39 ;  /* 0x0000002700277308 */ /* 0x000e700000000800 */
[----:B------:R-:W5:Y:S08]  /*e890*/  MUFU.EX2 R60, R60 ;  /* 0x0000003c003c7308 */ /* 0x000f700000000800 */
[----:B------:R-:W5:Y:S01]  /*e8a0*/  MUFU.EX2 R42, R42 ;  /* 0x0000002a002a7308 */ /* 0x000f620000000800 */
[----:B----4-:R-:W-:-:S07]  /*e8b0*/  FADD.FTZ R26, R38, R27 ;  /* 0x0000001b261a7221 */ /* 0x010fce0000010000 */
[----:B------:R-:W4:Y:S08]  /*e8c0*/  MUFU.EX2 R61, R61 ;  /* 0x0000003d003d7308 */ /* 0x000f300000000800 */
[----:B------:R-:W4:Y:S01]  /*e8d0*/  MUFU.EX2 R43, R43 ;  /* 0x0000002b002b7308 */ /* 0x000f220000000800 */
[----:B0-----:R-:W-:Y:S01]  /*e8e0*/  FADD.FTZ R31, R49, R30 ;  /* 0x0000001e311f7221 */ /* 0x001fe20000010000 */
[----:B------:R-:W-:-:S06]  /*e8f0*/  F2FP.F16.F32.PACK_AB R24, R21, R24 ;  /* 0x000000181518723e */ /* 0x000fcc00000000ff */
[----:B------:R-:W0:Y:S01]  /*e900*/  MUFU.EX2 R41, R41 ;  /* 0x0000002900297308 */ /* 0x000e220000000800 */
[----:B-1----:R-:W-:Y:S01]  /*e910*/  FADD.FTZ R21, R39, R26 ;  /* 0x0000001a27157221 */ /* 0x002fe20000010000 */
[----:B--2---:R1:W-:Y:S06]  /*e920*/  STSM.16.M88.4 [R91], R8 ;  /* 0x000000085b007844 */ /* 0x0043ec0000000200 */
[----:B------:R-:W2:Y:S01]  /*e930*/  MUFU.EX2 R46, R46 ;  /* 0x0000002e002e7308 */ /* 0x000ea20000000800 */
[----:B-----5:R-:W-:Y:S01]  /*e940*/  FADD.FTZ R30, R60, R31 ;  /* 0x0000001f3c1e7221 */ /* 0x020fe20000010000 */
[----:B------:R-:W-:-:S02]  /*e950*/  F2FP.F16.F32.PACK_AB R13, R76, R69 ;  /* 0x000000454c0d723e */ /* 0x000fc400000000ff */
[----:B------:R-:W-:-:S04]  /*e960*/  F2FP.F16.F32.PACK_AB R15, R80, R73 ;  /* 0x00000049500f723e */ /* 0x000fc800000000ff */
[----:B------:R-:W5:Y:S01]  /*e970*/  MUFU.EX2 R48, R48 ;  /* 0x0000003000307308 */ /* 0x000f620000000800 */
[----:B-1----:R-:W-:-:S07]  /*e980*/  FADD.FTZ R8, R42, R21 ;  /* 0x000000152a087221 */ /* 0x002fce0000010000 */
[----:B------:R-:W1:Y:S01]  /*e990*/  MUFU.EX2 R47, R47 ;  /* 0x0000002f002f7308 */ /* 0x000e620000000800 */
[----:B----4-:R-:W-:Y:S01]  /*e9a0*/  FADD.FTZ R30, R61, R30 ;  /* 0x0000001e3d1e7221 */ /* 0x010fe20000010000 */
[----:B------:R-:W-:-:S06]  /*e9b0*/  FADD.FTZ R5, R43, R8 ;  /* 0x000000082b057221 */ /* 0x000fcc0000010000 */
[----:B------:R-:W4:Y:S08]  /*e9c0*/  MUFU.EX2 R45, R45 ;  /* 0x0000002d002d7308 */ /* 0x000f300000000800 */
[----:B------:R-:W4:Y:S01]  /*e9d0*/  MUFU.EX2 R50, R50 ;  /* 0x0000003200327308 */ /* 0x000f220000000800 */
[----:B0-----:R-:W-:Y:S01]  /*e9e0*/  FADD.FTZ R7, R41, R30 ;  /* 0x0000001e29077221 */ /* 0x001fe20000010000 */
[----:B--2---:R-:W-:-:S06]  /*e9f0*/  FADD.FTZ R8, R46, R5 ;  /* 0x000000052e087221 */ /* 0x004fcc0000010000 */
[----:B------:R-:W0:Y:S08]  /*ea00*/  MUFU.EX2 R52, R52 ;  /* 0x0000003400347308 */ /* 0x000e300000000800 */
[----:B------:R-:W2:Y:S01]  /*ea10*/  MUFU.EX2 R51, R51 ;  /* 0x0000003300337308 */ /* 0x000ea20000000800 */
[----:B-----5:R-:W-:Y:S01]  /*ea20*/  FADD.FTZ R10, R48, R7 ;  /* 0x00000007300a7221 */ /* 0x020fe20000010000 */
[----:B-1----:R-:W-:-:S06]  /*ea30*/  FADD.FTZ R9, R47, R8 ;  /* 0x000000082f097221 */ /* 0x002fcc0000010000 */
[----:B------:R-:W1:Y:S08]  /*ea40*/  MUFU.EX2 R53, R53 ;  /* 0x0000003500357308 */ /* 0x000e700000000800 */
[----:B------:R-:W5:Y:S01]  /*ea50*/  MUFU.EX2 R54, R54 ;  /* 0x0000003600367308 */ /* 0x000f620000000800 */
        /* <DEDUP_REMOVED lines=8> */
[----:B-1----:R-:W-:Y:S01]  /*eae0*/  FADD.FTZ R11, R53, R10 ;  /* 0x0000000a350b7221 */ /* 0x002fe20000010000 */
[----:B-----5:R-:W-:-:S06]  /*eaf0*/  FADD.FTZ R8, R54, R9 ;  /* 0x0000000936087221 */ /* 0x020fcc0000010000 */
[----:B------:R-:W1:Y:S08]  /*eb00*/  MUFU.EX2 R64, R64 ;  /* 0x0000004000407308 */ /* 0x000e700000000800 */
[----:B------:R-:W5:Y:S01]  /*eb10*/  MUFU.EX2 R75, R75 ;  /* 0x0000004b004b7308 */ /* 0x000f620000000800 */
[----:B----4-:R-:W-:Y:S01]  /*eb20*/  FADD.FTZ R10, R56, R11 ;  /* 0x0000000b380a7221 */ /* 0x010fe20000010000 */
[----:B------:R-:W-:-:S06]  /*eb30*/  FADD.FTZ R9, R55, R8 ;  /* 0x0000000837097221 */ /* 0x000fcc0000010000 */
[----:B------:R-:W4:Y:S01]  /*eb40*/  MUFU.EX2 R78, R78 ;  /* 0x0000004e004e7308 */ /* 0x000f220000000800 */
[----:B------:R-:W-:-:S07]  /*eb50*/  F2FP.F16.F32.PACK_AB R26, R25, R20 ;  /* 0x00000014191a723e */ /* 0x000fce00000000ff */
[----:B------:R-:W4:Y:S01]  /*eb60*/  MUFU.EX2 R79, R79 ;  /* 0x0000004f004f7308 */ /* 0x000f220000000800 */
[----:B------:R2:W-:Y:S01]  /*eb70*/  STSM.16.M88.4 [R145], R12 ;  /* 0x0000000c91007844 */ /* 0x0005e20000000200 */
[----:B------:R-:W-:-:S06]  /*eb80*/  F2FP.F16.F32.PACK_AB R25, R35, R34 ;  /* 0x000000222319723e */ /* 0x000fcc00000000ff */
[----:B------:R-:W-:Y:S01]  /*eb90*/  MUFU.EX2 R28, R28 ;  /* 0x0000001c001c7308 */ /* 0x000fe20000000800 */
[----:B------:R-:W-:Y:S01]  /*eba0*/  F2FP.F16.F32.PACK_AB R27, R39, R38 ;  /* 0x00000026271b723e */ /* 0x000fe200000000ff */
[----:B0-----:R-:W-:-:S06]  /*ebb0*/  FADD.FTZ R11, R57, R10 ;  /* 0x0000000a390b7221 */ /* 0x001fcc0000010000 */
[----:B------:R-:W0:Y:S01]  /*ebc0*/  MUFU.EX2 R29, R29 ;  /* 0x0000001d001d7308 */ /* 0x000e220000000800 */
[----:B--2---:R-:W-:-:S07]  /*ebd0*/  FADD.FTZ R12, R74, R9 ;  /* 0x000000094a0c7221 */ /* 0x004fce0000010000 */
[----:B------:R-:W-:Y:S08]  /*ebe0*/  MUFU.EX2 R33, R33 ;  /* 0x0000002100217308 */ /* 0x000ff00000000800 */
[----:B------:R-:W2:Y:S08]  /*ebf0*/  MUFU.EX2 R44, R44 ;  /* 0x0000002c002c7308 */ /* 0x000eb00000000800 */
[----:B------:R-:W-:Y:S08]  /*ec00*/  MUFU.EX2 R82, R82 ;  /* 0x0000005200527308 */ /* 0x000ff00000000800 */
[----:B------:R-:W3:Y:S08]  /*ec10*/  MUFU.EX2 R83, R83 ;  /* 0x0000005300537308 */ /* 0x000ef00000000800 */
[----:B------:R-:W-:Y:S08]  /*ec20*/  MUFU.EX2 R86, R86 ;  /* 0x0000005600567308 */ /* 0x000ff00000000800 */
[----:B------:R-:W3:Y:S01]  /*ec30*/  MUFU.EX2 R87, R87 ;  /* 0x0000005700577308 */ /* 0x000ee20000000800 */
[----:B------:R-:W-:Y:S01]  /*ec40*/  F2FP.F16.F32.PACK_AB R4, R49, R32 ;  /* 0x000000203104723e */ /* 0x000fe200000000ff */
[----:B-1----:R-:W-:Y:S01]  /*ec50*/  FADD.FTZ R21, R64, R11 ;  /* 0x0000000b40157221 */ /* 0x002fe20000010000 */
[----:B------:R-:W-:-:S02]  /*ec60*/  F2FP.F16.F32.PACK_AB R6, R61, R60 ;  /* 0x0000003c3d06723e */ /* 0x000fc400000000ff */
[----:B------:R-:W-:Y:S02]  /*ec70*/  F2FP.F16.F32.PACK_AB R5, R43, R42 ;  /* 0x0000002a2b05723e */ /* 0x000fe400000000ff */
[----:B------:R-:W-:Y:S01]  /*ec80*/  F2FP.F16.F32.PACK_AB R7, R47, R46 ;  /* 0x0000002e2f07723e */ /* 0x000fe200000000ff */
[----:B------:R1:W-:Y:S01]  /*ec90*/  STSM.16.M88.4 [R144], R24 ;  /* 0x0000001890007844 */ /* 0x0003e20000000200 */
[C---:B-----5:R-:W-:Y:S01]  /*eca0*/  FADD.FTZ R11, R75.reuse, R12 ;  /* 0x0000000c4b0b7221 */ /* 0x060fe20000010000 */
[----:B------:R-:W-:Y:S02]  /*ecb0*/  F2FP.F16.F32.PACK_AB R8, R56, R53 ;  /* 0x000000353808723e */ /* 0x000fe400000000ff */
[----:B------:R5:W-:Y:S01]  /*ecc0*/  STSM.16.M88.4 [R143+0x27800], R4 ;  /* 0x027800048f007844 */ /* 0x000be20000000200 */
[----:B----4-:R-:W-:Y:S01]  /*ecd0*/  FADD.FTZ R20, R78, R11 ;  /* 0x0000000b4e147221 */ /* 0x010fe20000010000 */
[----:B------:R-:W-:Y:S02]  /*ece0*/  F2FP.F16.F32.PACK_AB R10, R64, R57 ;  /* 0x00000039400a723e */ /* 0x000fe400000000ff */
[----:B------:R-:W-:-:S02]  /*ecf0*/  F2FP.F16.F32.PACK_AB R9, R75, R74 ;  /* 0x0000004a4b09723e */ /* 0x000fc400000000ff */
[----:B------:R-:W-:Y:S01]  /*ed00*/  F2FP.F16.F32.PACK_AB R11, R79, R78 ;  /* 0x0000004e4f0b723e */ /* 0x000fe200000000ff */
[----:B-1----:R-:W1:Y:S01]  /*ed10*/  @P5 LDC R24, c[0x0][0x44c] ;  /* 0x00011300ff185b82 */ /* 0x002e620000000800 */
[----:B0-----:R-:W-:Y:S02]  /*ed20*/  F2FP.F16.F32.PACK_AB R12, R29, R28 ;  /* 0x0000001c1d0c723e */ /* 0x001fe400000000ff */
[----:B-----5:R-:W-:Y:S02]  /*ed30*/  F2FP.F16.F32.PACK_AB R4, R48, R41 ;  /* 0x000000293004723e */ /* 0x020fe400000000ff */
[----:B------:R-:W-:Y:S02]  /*ed40*/  F2FP.F16.F32.PACK_AB R6, R52, R45 ;  /* 0x0000002d3406723e */ /* 0x000fe400000000ff */
[----:B------:R-:W-:Y:S01]  /*ed50*/  F2FP.F16.F32.PACK_AB R5, R51, R50 ;  /* 0x000000323305723e */ /* 0x000fe200000000ff */
[----:B------:R-:W0:Y:S01]  /*ed60*/  @P5 LDC R25, c[0x0][0x450] ;  /* 0x00011400ff195b82 */ /* 0x000e220000000800 */
[----:B------:R-:W-:-:S02]  /*ed70*/  F2FP.F16.F32.PACK_AB R7, R55, R54 ;  /* 0x000000363707723e */ /* 0x000fc400000000ff */
[----:B--2---:R-:W-:Y:S02]  /*ed80*/  F2FP.F16.F32.PACK_AB R14, R44, R33 ;  /* 0x000000212c0e723e */ /* 0x004fe400000000ff */
[----:B---3--:R-:W-:Y:S02]  /*ed90*/  F2FP.F16.F32.PACK_AB R13, R83, R82 ;  /* 0x00000052530d723e */ /* 0x008fe400000000ff */
[----:B------:R-:W-:Y:S01]  /*eda0*/  F2FP.F16.F32.PACK_AB R15, R87, R86 ;  /* 0x00000056570f723e */ /* 0x000fe200000000ff */
[----:B------:R2:W-:Y:S04]  /*edb0*/  STSM.16.M88.4 [R36], R4 ;  /* 0x0000000424007844 */ /* 0x0005e80000000200 */
[----:B------:R3:W-:Y:S04]  /*edc0*/  STSM.16.M88.4 [R145+0x6000], R8 ;  /* 0x0060000891007844 */ /* 0x0007e80000000200 */
[----:B------:R3:W-:Y:S01]  /*edd0*/  STSM.16.M88.4 [R144+0x6000], R12 ;  /* 0x0060000c90007844 */ /* 0x0007e20000000200 */
[----:B------:R4:W-:Y:S06]  /*ede0*/  MEMBAR.ALL.CTA ;  /* 0x0000000000007992 */ /* 0x0009ec0000008000 */
[----:B----4-:R-:W4:Y:S01]  /*edf0*/  FENCE.VIEW.ASYNC.S ;  /* 0x00000000000073c6 */ /* 0x010f220000000000 */
[----:B------:R-:W-:Y:S01]  /*ee00*/  FADD.FTZ R79, R79, R20 ;  /* 0x000000144f4f7221 */ /* 0x000fe20000010000 */
[----:B------:R-:W-:Y:S01]  /*ee10*/  PLOP3.LUT P1, PT, PT, PT, UP0, 0x40, 0x0 ;  /* 0x000000000000781c */ /* 0x000fe20003f2e808 */
[----:B-1----:R-:W-:-:S04]  /*ee20*/  @P5 IMAD.HI.U32 R24, R89, R24, RZ ;  /* 0x0000001859185227 */ /* 0x002fc800078e00ff */
[----:B------:R-:W-:Y:S01]  /*ee30*/  FADD.FTZ R28, R28, R21 ;  /* 0x000000151c1c7221 */ /* 0x000fe20000010000 */
[----:B------:R-:W-:Y:S01]  /*ee40*/  FADD.FTZ R82, R82, R79 ;  /* 0x0000004f52527221 */ /* 0x000fe20000010000 */
[----:B------:R-:W-:Y:S01]  /*ee50*/  IMAD.MOV.U32 R20, RZ, RZ, R89 ;  /* 0x000000ffff147224 */ /* 0x000fe200078e0059 */
[----:B0-----:R-:W-:Y:S01]  /*ee60*/  @P5 SHF.R.U32.HI R20, RZ, R25, R24 ;  /* 0x00000019ff145219 */ /* 0x001fe20000011618 */
[----:B------:R-:W-:Y:S01]  /*ee70*/  FADD.FTZ R28, R29, R28 ;  /* 0x0000001c1d1c7221 */ /* 0x000fe20000010000 */
[----:B------:R-:W-:-:S03]  /*ee80*/  FADD.FTZ R83, R83, R82 ;  /* 0x0000005253537221 */ /* 0x000fc60000010000 */
[----:B------:R-:W-:Y:S01]  /*ee90*/  FADD.FTZ R33, R33, R28 ;  /* 0x0000001c21217221 */ /* 0x000fe20000010000 */
[----:B------:R-:W-:Y:S01]  /*eea0*/  FADD.FTZ R86, R86, R83 ;  /* 0x0000005356567221 */ /* 0x000fe20000010000 */
[----:B------:R-:W-:Y:S02]  /*eeb0*/  IMAD.IADD R103, R103, 0x1, R20 ;  /* 0x0000000167677824 */ /* 0x000fe400078e0214 */
[----:B------:R-:W-:Y:S01]  /*eec0*/  FADD.FTZ R139, R44, R33 ;  /* 0x000000212c8b7221 */ /* 0x000fe20000010000 */
[----:B--2---:R-:W-:Y:S01]  /*eed0*/  FADD.FTZ R5, R87, R86 ;  /* 0x0000005657057221 */ /* 0x004fe20000010000 */
[----:B------:R-:W-:Y:S02]  /*eee0*/  VIADD R4, R88, 0xfffffffe ;  /* 0xfffffffe58047836 */ /* 0x000fe40000000000 */
[----:B------:R-:W-:Y:S01]  /*eef0*/  VIADD R6, R103, UR6 ;  /* 0x0000000667067c36 */ /* 0x000fe20008000000 */
[----:B----4-:R-:W-:Y:S01]  /*ef00*/  NOP ;  /* 0x0000000000007918 */ /* 0x010fe20000000000 */
[----:B---3--:R-:W-:Y:S05]  /*ef10*/  @P1 BRA `(.L_x_11497) ;  /* 0x0000000000541947 */ /* 0x008fea0003800000 */
[C---:B------:R-:W-:Y:S01]  /*ef20*/  ISETP.GT.AND P1, PT, R103.reuse, RZ, PT ;  /* 0x000000ff6700720c */ /* 0x040fe20003f24270 */
[----:B------:R-:W-:Y:S01]  /*ef30*/  BSSY B0, `(.L_x_11498) ;  /* 0x0000010000007945 */ /* 0x000fe20003800000 */
[----:B------:R-:W-:-:S11]  /*ef40*/  VIADD R7, R103, 0xffffffff ;  /* 0xffffffff67077836 */ /* 0x000fd60000000000 */
[----:B------:R-:W-:Y:S05]  /*ef50*/  @P1 BRA `(.L_x_11499) ;  /* 0x0000000000201947 */ /* 0x000fea0003800000 */
[----:B------:R-:W-:Y:S01]  /*ef60*/  UISETP.NE.AND UP1, UPT, UR7, 0x1, UPT ;  /* 0x000000010700788c */ /* 0x000fe2000bf25270 */
[----:B------:R-:W-:-:S05]  /*ef70*/  IMAD.MOV R7, RZ, RZ, -R103 ;  /* 0x000000ffff077224 */ /* 0x000fca00078e0a67 */
[----:B------:R-:W-:-:S05]  /*ef80*/  PLOP3.LUT P1, PT, PT, PT, UP1, 0x80, 0x0 ;  /* 0x000000000000781c */ /* 0x000fca0003f2f018 */
[----:B------:R-:W-:-:S08]  /*ef90*/  @UP1 ULDC.64 UR4, c[0x0][0x9e8] ;  /* 0x00027a0000041ab9 */ /* 0x000fd00000000a00 */
[----:B------:R-:W-:-:S05]  /*efa0*/  @P1 IMAD.HI.U32 R8, R7, UR4, RZ ;  /* 0x0000000407081c27 */ /* 0x000fca000f8e00ff */
[----:B------:R-:W-:-:S04]  /*efb0*/  @P1 SHF.R.U32.HI R7, RZ, UR5, R8 ;  /* 0x00000005ff071c19 */ /* 0x000fc80008011608 */
[----:B------:R-:W-:Y:S01]  /*efc0*/  LOP3.LUT R7, RZ, R7, RZ, 0x33, !PT ;  /* 0x00000007ff077212 */ /* 0x000fe200078e33ff */
[----:B------:R-:W-:Y:S06]  /*efd0*/  BRA `(.L_x_11500) ;  /* 0x0000000000147947 */ /* 0x000fec0003800000 */
.L_x_11499:
[----:B------:R-:W-:-:S06]  /*efe0*/  UISETP.NE.AND UP1, UPT, UR7, 0x1, UPT ;  /* 0x000000010700788c */ /* 0x000fcc000bf25270 */
[----:B------:R-:W-:-:S05]  /*eff0*/  PLOP3.LUT P1, PT, PT, PT, UP1, 0x80, 0x0 ;  /* 0x000000000000781c */ /* 0x000fca0003f2f018 */
[----:B------:R-:W-:-:S08]  /*f000*/  @UP1 ULDC.64 UR4, c[0x0][0x9e8] ;  /* 0x00027a0000041ab9 */ /* 0x000fd00000000a00 */
[----:B------:R-:W-:-:S05]  /*f010*/  @P1 IMAD.HI.U32 R8, R7, UR4, RZ ;  /* 0x0000000407081c27 */ /* 0x000fca000f8e00ff */
[----:B------:R-:W-:-:S07]  /*f020*/  @P1 SHF.R.U32.HI R7, RZ, UR5, R8 ;  /* 0x00000005ff071c19 */ /* 0x000fce0008011608 */
.L_x_11500:
[----:B------:R-:W-:Y:S05]  /*f030*/  BSYNC B0 ;  /* 0x0000000000007941 */ /* 0x000fea0003800000 */
.L_x_11498:
[----:B------:R-:W-:-:S04]  /*f040*/  IMAD.U32 R8, RZ, RZ, UR7 ;  /* 0x00000007ff087e24 */ /* 0x000fc8000f8e00ff */
[----:B------:R-:W-:-:S05]  /*f050*/  IMAD R7, R7, R8, UR7 ;  /* 0x0000000707077e24 */ /* 0x000fca000f8e0208 */
[----:B------:R-:W-:-:S07]  /*f060*/  VIMNMX R6, R6, R7, PT ;  /* 0x0000000706067248 */ /* 0x000fce0003fe0100 */
.L_x_11497:
[----:B------:R-:W2:Y:S01]  /*f070*/  LDL R8, [R1+0x68] ;  /* 0x0000680001087983 */ /* 0x000ea20000100800 */
        /* <DEDUP_REMOVED lines=36> */
[----:B--2---:R-:W-:-:S04]  /*f2c0*/  VIMNMX R8, R8, R7, !PT ;  /* 0x0000000708087248 */ /* 0x004fc80007fe0100 */
[----:B------:R-:W-:Y:S01]  /*f2d0*/  ISETP.GE.AND P1, PT, R4, R8, PT ;  /* 0x000000080400720c */ /* 0x000fe20003f26270 */
[----:B------:R0:W-:-:S12]  /*f2e0*/  STL [R1+0x8], R8 ;  /* 0x0000080801007387 */ /* 0x0001d80000100800 */
[----:B0-----:R-:W-:Y:S05]  /*f2f0*/  @!P1 BRA `(.L_x_11501) ;  /* 0x0000003400749947 */ /* 0x001fea0003800000 */
[----:B------:R-:W-:-:S07]  /*f300*/  IMAD.MOV.U32 R135, RZ, RZ, RZ ;  /* 0x000000ffff877224 */ /* 0x000fce00078e00ff */
.L_x_11521:
[----:B------:R-:W2:Y:S01]  /*f310*/  LDL R7, [R1+0xc] ;  /* 0x00000c0001077983 */ /* 0x000ea20000100800 */
[----:B------:R-:W-:Y:S01]  /*f320*/  VIADD R6, R18, 0x1 ;  /* 0x0000000112067836 */ /* 0x000fe20000000000 */
[----:B------:R-:W-:Y:S05]  /*f330*/  YIELD ;  /* 0x0000000000007946 */ /* 0x000fea0003800000 */
[----:B------:R-:W-:-:S04]  /*f340*/  ISETP.NE.AND P2, PT, R6, 0x2, PT ;  /* 0x000000020600780c */ /* 0x000fc80003f45270 */
[----:B------:R-:W-:Y:S02]  /*f350*/  SEL R8, RZ, 0x1, P2 ;  /* 0x00000001ff087807 */ /* 0x000fe40001000000 */
[----:B------:R-:W-:Y:S02]  /*f360*/  SEL R6, R6, RZ, P2 ;  /* 0x000000ff06067207 */ /* 0x000fe40001000000 */
[----:B--2---:R-:W-:Y:S02]  /*f370*/  ISETP.NE.AND P1, PT, R7, RZ, PT ;  /* 0x000000ff0700720c */ /* 0x004fe40003f25270 */
[----:B------:R-:W-:-:S11]  /*f380*/  LOP3.LUT R7, R23, R8, RZ, 0x3c, !PT ;  /* 0x0000000817077212 */ /* 0x000fd600078e3cff */
[----:B------:R-:W-:Y:S05]  /*f390*/  @P1 BRA `(.L_x_11502) ;  /* 0x0000000000301947 */ /* 0x000fea0003800000 */
[----:B------:R-:W-:Y:S05]  /*f3a0*/  @!P0 BRA `(.L_x_11503) ;  /* 0x0000000000048947 */ /* 0x000fea0003800000 */
[----:B------:R-:W-:Y:S01]  /*f3b0*/  BPT.TRAP 0x1 ;  /* 0x000000040000795c */ /* 0x000fe20000300000 */
.L_x_11503:
[----:B------:R-:W-:Y:S01]  /*f3c0*/  IMAD R9, R6, 0x8, R2 ;  /* 0x0000000806097824 */ /* 0x000fe200078e0202 */
[----:B------:R-:W-:-:S04]  /*f3d0*/  SHF.L.U32 R8, R7, 0x1f, RZ ;  /* 0x0000001f07087819 */ /* 0x000fc800000006ff */
[----:B------:R0:W1:Y:S01]  /*f3e0*/  SYNCS.PHASECHK.TRANS64.TRYWAIT P2, [R9+URZ+0x2d830], R8 ;  /* 0x02d83008090075a7 */ /* 0x000062000804017f */
[----:B------:R-:W-:Y:S05]  /*f3f0*/  @!P0 BRA `(.L_x_11504) ;  /* 0x0000000000048947 */ /* 0x000fea0003800000 */
[----:B------:R-:W-:Y:S01]  /*f400*/  BPT.TRAP 0x1 ;  /* 0x000000040000795c */ /* 0x000fe20000300000 */
.L_x_11504:
[----:B------:R-:W-:Y:S04]  /*f410*/  BSSY B0, `(.L_x_11502) ;  /* 0x0000004000007945 */ /* 0x000fe80003800000 */
[----:B-1----:R-:W-:Y:S05]  /*f420*/  @P2 BRA `(.L_x_11505) ;  /* 0x0000000000082947 */ /* 0x002fea0003800000 */
[----:B------:R-:W1:Y:S02]  /*f430*/  SYNCS.PHASECHK.TRANS64.TRYWAIT P2, [R9+URZ+0x2d830], R8 ;  /* 0x02d83008090075a7 */ /* 0x000e64000804017f */
[----:B-1----:R-:W-:Y:S05]  /*f440*/  @!P2 BRA `(.L_x_11506) ;  /* 0x0000013800a0a947 */ /* 0x002fea0003800000 */
.L_x_11505:
[----:B------:R-:W-:Y:S05]  /*f450*/  BSYNC B0 ;  /* 0x0000000000007941 */ /* 0x000fea0003800000 */
.L_x_11502:
[----:B01----:R-:W2:Y:S01]  /*f460*/  LDL R8, [R1+0x10] ;  /* 0x0000100001087983 */ /* 0x003ea20000100800 */
[----:B------:R-:W0:Y:S01]  /*f470*/  S2R R10, SR_TID.X ;  /* 0x00000000000a7919 */ /* 0x000e220000002100 */
[----:B------:R-:W-:Y:S05]  /*f480*/  WARPSYNC.ALL ;  /* 0x0000000000007948 */ /* 0x000fea0003800000 */
[----:B------:R-:W-:Y:S01]  /*f490*/  IMAD.MOV.U32 R9, RZ, RZ, -0x7fffffe0 ;  /* 0x80000020ff097424 */ /* 0x000fe200078e00ff */
[----:B0-----:R-:W-:-:S05]  /*f4a0*/  SHF.R.U32.HI R10, RZ, 0x7, R10 ;  /* 0x00000007ff0a7819 */ /* 0x001fca000001160a */
[----:B------:R-:W-:-:S05]  /*f4b0*/  VIADD R20, R10, 0x8 ;  /* 0x000000080a147836 */ /* 0x000fca0000000000 */
[----:B------:R0:W-:Y:S01]  /*f4c0*/  BAR.SYNC.DEFER_BLOCKING R20, 0x100 ;  /* 0x000400140000751d */ /* 0x0001e20000010000 */
[----:B------:R-:W-:Y:S02]  /*f4d0*/  R2UR UR11, R9 ;  /* 0x00000000090b72ca */ /* 0x000fe400000e0000 */
[----:B------:R-:W-:Y:S02]  /*f4e0*/  R2UR UR8, R146 ;  /* 0x00000000920872ca */ /* 0x000fe400000e0000 */
[----:B------:R-:W-:Y:S01]  /*f4f0*/  R2UR UR9, R147 ;  /* 0x00000000930972ca */ /* 0x000fe200000e0000 */
[----:B------:R-:W-:Y:S01]  /*f500*/  WARPGROUP.ARRIVE ;  /* 0x00000000000079c5 */ /* 0x000fe20000000000 */
[----:B------:R-:W-:Y:S01]  /*f510*/  IMAD.MOV.U32 R13, RZ, RZ, -0x7fffffe0 ;  /* 0x80000020ff0d7424 */ /* 0x000fe200078e00ff */
[----:B------:R-:W-:Y:S02]  /*f520*/  R2UR UR12, R156 ;  /* 0x000000009c0c72ca */ /* 0x000fe400000e0000 */
[----:B------:R-:W-:-:S02]  /*f530*/  R2UR UR13, R157 ;  /* 0x000000009d0d72ca */ /* 0x000fc400000e0000 */
[----:B------:R-:W-:Y:S01]  /*f540*/  R2UR UR15, R13 ;  /* 0x000000000d0f72ca */ /* 0x000fe200000e0000 */
[----:B--2---:R-:W-:-:S05]  /*f550*/  IMAD R8, R6, 0x600, R8 ;  /* 0x0000060006087824 */ /* 0x004fca00078e0208 */
[----:B------:R-:W-:-:S13]  /*f560*/  R2UR UR10, R8 ;  /* 0x00000000080a72ca */ /* 0x000fda00000e0000 */
[----:B------:R-:W-:Y:S01]  /*f570*/  HGMMA.64x128x16.F32 R24, gdesc[UR8], RZ, !UPT, gsb0 ;  /* 0x01e00000081879f0 */ /* 0x000fe2000c0008ff */
[----:B------:R-:W-:-:S05]  /*f580*/  VIADD R12, R8, 0x2 ;  /* 0x00000002080c7836 */ /* 0x000fca0000000000 */
[----:B------:R-:W-:Y:S01]  /*f590*/  R2UR UR14, R12 ;  /* 0x000000000c0e72ca */ /* 0x000fe200000e0000 */
[----:B------:R-:W-:Y:S02]  /*f5a0*/  VIADD R10, R8, 0x200 ;  /* 0x00000200080a7836 */ /* 0x000fe40000000000 */
[----:B------:R-:W-:Y:S01]  /*f5b0*/  IMAD.MOV.U32 R11, RZ, RZ, -0x7fffffe0 ;  /* 0x80000020ff0b7424 */ /* 0x000fe200078e00ff */
[----:B------:R-:W-:Y:S02]  /*f5c0*/  R2UR UR16, R154 ;  /* 0x000000009a1072ca */ /* 0x000fe400000e0000 */
[----:B------:R-:W-:Y:S02]  /*f5d0*/  R2UR UR18, R10 ;  /* 0x000000000a1272ca */ /* 0x000fe400000e0000 */
[----:B------:R-:W-:Y:S02]  /*f5e0*/  R2UR UR19, R11 ;  /* 0x000000000b1372ca */ /* 0x000fe400000e0000 */
[----:B------:R-:W-:Y:S01]  /*f5f0*/  R2UR UR17, R155 ;  /* 0x000000009b1172ca */ /* 0x000fe200000e0000 */
[----:B------:R-:W-:-:S02]  /*f600*/  WARPGROUP.DEPBAR.LE gsb0, 0x0 ;  /* 0x00008000000079c5 */ /* 0x000fc40000010000 */
[----:B------:R-:W-:-:S06]  /*f610*/  WARPGROUP.ARRIVE ;  /* 0x00000000000079c5 */ /* 0x000fcc0000000000 */
[----:B------:R-:W-:Y:S01]  /*f620*/  HGMMA.64x128x16.F32 R24, gdesc[UR12], R24, gsb0 ;  /* 0x01e000000c1879f0 */ /* 0x000fe20008000818 */
[----:B------:R-:W-:Y:S01]  /*f630*/  VIADD R12, R8, 0x202 ;  /* 0x00000202080c7836 */ /* 0x000fe20000000000 */
[----:B------:R-:W-:Y:S02]  /*f640*/  R2UR UR23, R13 ;  /* 0x000000000d1772ca */ /* 0x000fe400000e0000 */
[----:B------:R-:W-:Y:S02]  /*f650*/  R2UR UR20, R152 ;  /* 0x00000000981472ca */ /* 0x000fe400000e0000 */
[----:B------:R-:W-:Y:S02]  /*f660*/  R2UR UR22, R12 ;  /* 0x000000000c1672ca */ /* 0x000fe400000e0000 */
[----:B------:R-:W-:Y:S01]  /*f670*/  R2UR UR21, R153 ;  /* 0x00000000991572ca */ /* 0x000fe200000e0000 */
[----:B------:R-:W-:Y:S02]  /*f680*/  WARPGROUP.DEPBAR.LE gsb0, 0x0 ;  /* 0x00008000000079c5 */ /* 0x000fe40000010000 */
[----:B------:R-:W-:-:S06]  /*f690*/  WARPGROUP.ARRIVE ;  /* 0x00000000000079c5 */ /* 0x000fcc0000000000 */
[----:B------:R-:W-:Y:S01]  /*f6a0*/  HGMMA.64x128x16.F32 R24, gdesc[UR16], R24, gsb0 ;  /* 0x01e00000101879f0 */ /* 0x000fe20008000818 */
        /* <DEDUP_REMOVED lines=24> */
.L_x_11508:
[----:B------:R-:W-:Y:S01]  /*f830*/  SHF.L.U32 R8, R23, 0x1f, RZ ;  /* 0x0000001f17087819 */ /* 0x000fe200000006ff */
[----:B------:R-:W-:-:S04]  /*f840*/  IMAD R9, R18, 0x8, R2 ;  /* 0x0000000812097824 */ /* 0x000fc800078e0202 */
[----:B------:R0:W1:Y:S01]  /*f850*/  SYNCS.PHASECHK.TRANS64.TRYWAIT P1, [R9+URZ+0x2d850], R8 ;  /* 0x02d85008090075a7 */ /* 0x000062000802017f */
[----:B------:R-:W-:Y:S05]  /*f860*/  @!P0 BRA `(.L_x_11509) ;  /* 0x0000000000048947 */ /* 0x000fea0003800000 */
[----:B------:R-:W-:Y:S01]  /*f870*/  BPT.TRAP 0x1 ;  /* 0x000000040000795c */ /* 0x000fe20000300000 */
.L_x_11509:
[----:B-1----:R-:W-:Y:S05]  /*f880*/  @P1 BRA `(.L_x_11507) ;  /* 0x0000000000081947 */ /* 0x002fea0003800000 */
[----:B------:R-:W1:Y:S02]  /*f890*/  SYNCS.PHASECHK.TRANS64.TRYWAIT P1, [R9+URZ+0x2d850], R8 ;  /* 0x02d85008090075a7 */ /* 0x000e64000802017f */
[----:B-1----:R-:W-:Y:S05]  /*f8a0*/  @!P1 BRA `(.L_x_11510) ;  /* 0x00000134009c9947 */ /* 0x002fea0003800000 */
.L_x_11507:
[----:B------:R-:W2:Y:S01]  /*f8b0*/  LDL R12, [R1+0x2c] ;  /* 0x00002c00010c7983 */ /* 0x000ea20000100800 */
[----:B01----:R-:W-:Y:S01]  /*f8c0*/  VIADD R8, R2, 0x400 ;  /* 0x0000040002087836 */ /* 0x003fe20000000000 */
[----:B------:R-:W-:Y:S05]  /*f8d0*/  WARPSYNC.ALL ;  /* 0x0000000000007948 */ /* 0x000fea0003800000 */
[----:B------:R-:W-:Y:S01]  /*f8e0*/  SHF.R.U32.HI R8, RZ, 0x4, R8 ;  /* 0x00000004ff087819 */ /* 0x000fe20000011608 */
[----:B------:R-:W-:Y:S01]  /*f8f0*/  IMAD.MOV.U32 R9, RZ, RZ, -0x7fffffe0 ;  /* 0x80000020ff097424 */ /* 0x000fe200078e00ff */
[----:B------:R-:W-:Y:S01]  /*f900*/  WARPGROUP.ARRIVE ;  /* 0x00000000000079c5 */ /* 0x000fe20000000000 */
[----:B------:R-:W-:Y:S01]  /*f910*/  UMOV UR9, 0x40000040 ;  /* 0x4000004000097882 */ /* 0x000fe20000000000 */
[----:B------:R-:W-:Y:S01]  /*f920*/  LOP3.LUT R8, R8, 0x3fff, RZ, 0xc0, !PT ;  /* 0x00003fff08087812 */ /* 0x000fe200078ec0ff */
[----:B------:R-:W-:Y:S01]  /*f930*/  IMAD.MOV.U32 R11, RZ, RZ, -0x7fffffe0 ;  /* 0x80000020ff0b7424 */ /* 0x000fe200078e00ff */
[----:B------:R-:W-:Y:S01]  /*f940*/  R2UR UR11, R9 ;  /* 0x00000000090b72ca */ /* 0x000fe200000e0000 */
[----:B------:R-:W-:Y:S01]  /*f950*/  UMOV UR13, 0x40000040 ;  /* 0x40000040000d7882 */ /* 0x000fe20000000000 */
[----:B------:R-:W-:Y:S01]  /*f960*/  LOP3.LUT R8, R8, 0x2000000, RZ, 0xfc, !PT ;  /* 0x0200000008087812 */ /* 0x000fe200078efcff */
[----:B------:R-:W-:Y:S01]  /*f970*/  UMOV UR17, 0x40000040 ;  /* 0x4000004000117882 */ /* 0x000fe20000000000 */
[C---:B------:R-:W-:Y:S01]  /*f980*/  R2UR UR15, R11.reuse ;  /* 0x000000000b0f72ca */ /* 0x040fe200000e0000 */
[----:B------:R-:W-:Y:S01]  /*f990*/  UMOV UR21, 0x40000040 ;  /* 0x4000004000157882 */ /* 0x000fe20000000000 */
[C---:B------:R-:W-:Y:S01]  /*f9a0*/  R2UR UR19, R11.reuse ;  /* 0x000000000b1372ca */ /* 0x040fe200000e0000 */
[----:B------:R-:W-:Y:S01]  /*f9b0*/  IMAD R8, R18, 0x600, R8 ;  /* 0x0000060012087824 */ /* 0x000fe200078e0208 */
[C---:B------:R-:W-:Y:S01]  /*f9c0*/  R2UR UR23, R11.reuse ;  /* 0x000000000b1772ca */ /* 0x040fe200000e0000 */
[----:B------:R-:W-:Y:S01]  /*f9d0*/  UMOV UR25, 0x40000040 ;  /* 0x4000004000197882 */ /* 0x000fe20000000000 */
[C---:B------:R-:W-:Y:S01]  /*f9e0*/  R2UR UR27, R11.reuse ;  /* 0x000000000b1b72ca */ /* 0x040fe200000e0000 */
[C---:B------:R-:W-:Y:S01]  /*f9f0*/  VIADD R10, R8.reuse, 0x40 ;  /* 0x00000040080a7836 */ /* 0x040fe20000000000 */
[----:B------:R-:W-:Y:S01]  /*fa00*/  R2UR UR10, R8 ;  /* 0x00000000080a72ca */ /* 0x000fe200000e0000 */
[----:B------:R-:W-:Y:S01]  /*fa10*/  UMOV UR29, 0x40000040 ;  /* 0x40000040001d7882 */ /* 0x000fe20000000000 */
[C---:B------:R-:W-:Y:S01]  /*fa20*/  R2UR UR31, R11.reuse ;  /* 0x000000000b1f72ca */ /* 0x040fe200000e0000 */
[----:B------:R-:W-:Y:S01]  /*fa30*/  UMOV UR33, 0x40000040 ;  /* 0x4000004000217882 */ /* 0x000fe20000000000 */
[----:B------:R-:W-:Y:S01]  /*fa40*/  R2UR UR14, R10 ;  /* 0x000000000a0e72ca */ /* 0x000fe200000e0000 */
[----:B------:R-:W-:Y:S01]  /*fa50*/  VIADD R10, R8, 0x80 ;  /* 0x00000080080a7836 */ /* 0x000fe20000000000 */
[----:B------:R-:W-:Y:S01]  /*fa60*/  R2UR UR35, R11 ;  /* 0x000000000b2372ca */ /* 0x000fe200000e0000 */
[----:B------:R-:W-:Y:S01]  /*fa70*/  UMOV UR45, 0x40000040 ;  /* 0x40000040002d7882 */ /* 0x000fe20000000000 */
[----:B------:R-:W-:Y:S01]  /*fa80*/  R2UR UR47, R9 ;  /* 0x00000000092f72ca */ /* 0x000fe200000e0000 */
[----:B------:R-:W0:Y:S01]  /*fa90*/  S2R R13, SR_TID.X ;  /* 0x00000000000d7919 */ /* 0x000e220000002100 */
[----:B------:R-:W-:Y:S01]  /*faa0*/  R2UR UR18, R10 ;  /* 0x000000000a1272ca */ /* 0x000fe200000e0000 */
[----:B------:R-:W-:-:S05]  /*fab0*/  VIADD R10, R8, 0xc0 ;  /* 0x000000c0080a7836 */ /* 0x000fca0000000000 */
[----:B------:R-:W-:Y:S01]  /*fac0*/  R2UR UR22, R10 ;  /* 0x000000000a1672ca */ /* 0x000fe200000e0000 */
[----:B------:R-:W-:-:S05]  /*fad0*/  VIADD R10, R8, 0x100 ;  /* 0x00000100080a7836 */ /* 0x000fca0000000000 */
[----:B------:R-:W-:Y:S01]  /*fae0*/  R2UR UR26, R10 ;  /* 0x000000000a1a72ca */ /* 0x000fe200000e0000 */
[----:B------:R-:W-:-:S05]  /*faf0*/  VIADD R10, R8, 0x140 ;  /* 0x00000140080a7836 */ /* 0x000fca0000000000 */
[----:B------:R-:W-:Y:S01]  /*fb00*/  R2UR UR30, R10 ;  /* 0x000000000a1e72ca */ /* 0x000fe200000e0000 */
[C---:B------:R-:W-:Y:S02]  /*fb10*/  VIADD R10, R8.reuse, 0x180 ;  /* 0x00000180080a7836 */ /* 0x040fe40000000000 */
[----:B------:R-:W-:-:S03]  /*fb20*/  VIADD R8, R8, 0x1c0 ;  /* 0x000001c008087836 */ /* 0x000fc60000000000 */
[----:B------:R-:W-:Y:S02]  /*fb30*/  R2UR UR34, R10 ;  /* 0x000000000a2272ca */ /* 0x000fe400000e0000 */
[----:B------:R-:W-:Y:S02]  /*fb40*/  R2UR UR46, R8 ;  /* 0x00000000082e72ca */ /* 0x000fe400000e0000 */
[----:B0-----:R-:W-:Y:S01]  /*fb50*/  ISETP.GE.U32.AND P1, PT, R13, 0x180, PT ;  /* 0x000001800d00780c */ /* 0x001fe20003f26070 */
[----:B--2---:R-:W-:Y:S01]  /*fb60*/  IMAD R8, R12, 0x2000, R2 ;  /* 0x000020000c087824 */ /* 0x004fe200078e0202 */
[----:B------:R-:W-:-:S04]  /*fb70*/  SHF.R.U32.HI R12, RZ, 0x7, R13 ;  /* 0x00000007ff0c7819 */ /* 0x000fc8000001160d */
[----:B------:R-:W-:Y:S01]  /*fb80*/  R2UR UR8, R8 ;  /* 0x00000000080872ca */ /* 0x000fe200000e0000 */
[----:B------:R-:W-:-:S05]  /*fb90*/  VIADD R8, R12, 0x9 ;  /* 0x000000090c087836 */ /* 0x000fca0000000000 */
[----:B------:R-:W-:-:S07]  /*fba0*/  SEL R8, R8, 0x9, !P1 ;  /* 0x0000000908087807 */ /* 0x000fce0004800000 */
[----:B------:R-:W-:-:S04]  /*fbb0*/  UIADD3 UR8, UR8, 0x21800, URZ ;  /* 0x0002180008087890 */ /* 0x000fc8000fffe03f */
[----:B------:R-:W-:-:S04]  /*fbc0*/  USHF.R.U32.HI UR8, URZ, 0x4, UR8 ;  /* 0x000000043f087899 */ /* 0x000fc80008011608 */
[----:B------:R-:W-:-:S04]  /*fbd0*/  ULOP3.LUT UR8, UR8, 0x3fff, URZ, 0xc0, !UPT ;  /* 0x00003fff08087892 */ /* 0x000fc8000f8ec03f */
[----:B------:R-:W-:-:S04]  /*fbe0*/  ULOP3.LUT UR8, UR8, 0x10000, URZ, 0xfc, !UPT ;  /* 0x0001000008087892 */ /* 0x000fc8000f8efc3f */
[----:B------:R-:W-:Y:S02]  /*fbf0*/  UIADD3 UR12, UR8, 0x2, URZ ;  /* 0x00000002080c7890 */ /* 0x000fe4000fffe03f */
[----:B------:R-:W-:Y:S02]  /*fc00*/  UIADD3 UR16, UR8, 0x4, URZ ;  /* 0x0000000408107890 */ /* 0x000fe4000fffe03f */
[----:B------:R-:W-:Y:S02]  /*fc10*/  UIADD3 UR20, UR8, 0x6, URZ ;  /* 0x0000000608147890 */ /* 0x000fe4000fffe03f */
[----:B------:R-:W-:Y:S01]  /*fc20*/  HGMMA.64x96x16.F32 R88, gdesc[UR8].tnspB, R88, gsb0 ;  /* 0x41600000085879f0 */ /* 0x000fe20008000858 */
[----:B------:R-:W-:Y:S02]  /*fc30*/  UIADD3 UR24, UR8, 0x600, URZ ;  /* 0x0000060008187890 */ /* 0x000fe4000fffe03f */
[----:B------:R-:W-:Y:S02]  /*fc40*/  UIADD3 UR28, UR8, 0x602, URZ ;  /* 0x00000602081c7890 */ /* 0x000fe4000fffe03f */
[----:B------:R-:W-:-:S02]  /*fc50*/  UIADD3 UR32, UR8, 0x604, URZ ;  /* 0x0000060408207890 */ /* 0x000fc4000fffe03f */
[----:B------:R-:W-:Y:S01]  /*fc60*/  UIADD3 UR44, UR8, 0x606, URZ ;  /* 0x00000606082c7890 */ /* 0x000fe2000fffe03f */
        /* <DEDUP_REMOVED lines=25> */
.L_x_11511:
[----:B------:R-:W2:Y:S01]  /*fe00*/  LDL R11, [R1+0x28] ;  /* 0x00002800010b7983 */ /* 0x000ea20000100800 */
[----:B0-----:R-:W0:Y:S03]  /*fe10*/  LDC R8, c[0x0][0x448] ;  /* 0x00011200ff087b82 */ /* 0x001e260000000800 */
[----:B------:R-:W2:Y:S01]  /*fe20*/  LDL R10, [R1+0x64] ;  /* 0x00006400010a7983 */ /* 0x000ea20000100800 */
[----:B0-----:R-:W-:-:S13]  /*fe30*/  ISETP.NE.AND P1, PT, R8, 0x1, PT ;  /* 0x000000010800780c */ /* 0x001fda0003f25270 */
[----:B------:R-:W0:Y:S08]  /*fe40*/  @P1 LDC R9, c[0x0][0x44c] ;  /* 0x00011300ff091b82 */ /* 0x000e300000000800 */
[----:B------:R-:W1:Y:S01]  /*fe50*/  @P1 LDC R8, c[0x0][0x450] ;  /* 0x00011400ff081b82 */ /* 0x000e620000000800 */
[----:B------:R-:W-:Y:S02]  /*fe60*/  UMOV UR50, UR42 ;  /* 0x0000002a00327c82 */ /* 0x000fe40008000000 */
[----:B------:R-:W-:Y:S01]  /*fe70*/  ULOP3.LUT UR8, URZ, UR50, URZ, 0x33, !UPT ;  /* 0x000000323f087292 */ /* 0x000fe2000f8e333f */
[----:B--2---:R-:W-:-:S04]  /*fe80*/  IMAD.IADD R13, R10, 0x1, R11 ;  /* 0x000000010a0d7824 */ /* 0x004fc800078e020b */
[----:B0-----:R-:W-:-:S05]  /*fe90*/  @P1 IMAD.HI.U32 R9, R13, R9, RZ ;  /* 0x000000090d091227 */ /* 0x001fca00078e00ff */
[----:B-1----:R-:W-:Y:S01]  /*fea0*/  @P1 SHF.R.U32.HI R13, RZ, R8, R9 ;  /* 0x00000008ff0d1219 */ /* 0x002fe20000011609 */
[----:B------:R-:W-:Y:S02]  /*feb0*/  IMAD R8, R6, 0x8, R2 ;  /* 0x0000000806087824 */ /* 0x000fe400078e0202 */
[----:B------:R-:W-:Y:S02]  /*fec0*/  IMAD.U32 R9, RZ, RZ, UR38 ;  /* 0x00000026ff097e24 */ /* 0x000fe4000f8e00ff */
[----:B------:R-:W-:-:S05]  /*fed0*/  VIADD R8, R8, 0x2d840 ;  /* 0x0002d84008087836 */ /* 0x000fca0000000000 */
[----:B------:R-:W-:Y:S01]  /*fee0*/  PRMT R8, R9, 0x654, R8 ;  /* 0x0000065409087816 */ /* 0x000fe20000000008 */
[----:B------:R-:W0:Y:S03]  /*fef0*/  SHFL.IDX PT, R20, R13, RZ, 0x1c1f ;  /* 0x001c1fff0d147589 */ /* 0x000e2600000e0000 */
[----:B------:R1:W-:Y:S02]  /*ff00*/  SYNCS.ARRIVE.TRANS64.RED.A1T0 RZ, [R8+URZ], RZ ;  /* 0x000000ff08ff79a7 */ /* 0x0003e4000810043f */
[----:B-1----:R-:W-:-:S05]  /*ff10*/  IMAD.SHL.U32 R8, R4, 0x80, RZ ;  /* 0x0000008004087824 */ /* 0x002fca00078e00ff */
[----:B------:R-:W-:Y:S02]  /*ff20*/  IADD3 R9, -R8, 0x1, RZ ;  /* 0x0000000108097810 */ /* 0x000fe40007ffe1ff */
[----:B------:R-:W-:-:S03]  /*ff30*/  PLOP3.LUT P1, PT, PT, PT, UP0, 0x40, 0x0 ;  /* 0x000000000000781c */ /* 0x000fc60003f2e808 */
[----:B------:R-:W-:-:S05]  /*ff40*/  IMAD R9, R142, -0x2, R9 ;  /* 0xfffffffe8e097824 */ /* 0x000fca00078e0209 */
[----:B------:R-:W-:-:S05]  /*ff50*/  IADD3 R11, -R140, R9, R141 ;  /* 0x000000098c0b7210 */ /* 0x000fca0007ffe18d */
[C---:B------:R-:W-:Y:S02]  /*ff60*/  VIADD R12, R11.reuse, UR49 ;  /* 0x000000310b0c7c36 */ /* 0x040fe40008000000 */
[----:B------:R-:W-:Y:S02]  /*ff70*/  VIADD R11, R11, UR8 ;  /* 0x000000080b0b7c36 */ /* 0x000fe40008000000 */
[C---:B0-----:R-:W-:Y:S02]  /*ff80*/  IMAD.IADD R10, R20.reuse, 0x1, R12 ;  /* 0x00000001140a7824 */ /* 0x041fe400078e020c */
[----:B------:R-:W-:Y:S01]  /*ff90*/  IMAD.IADD R9, R20, 0x1, R11 ;  /* 0x0000000114097824 */ /* 0x000fe200078e020b */
[----:B------:R-:W-:Y:S06]  /*ffa0*/  @P1 BRA `(.L_x_11512) ;  /* 0x0000000000581947 */ /* 0x000fec0003800000 */
        /* <DEDUP_REMOVED lines=12> */
.L_x_11514:
[----:B------:R-:W-:-:S05]  /*10070*/  IMAD.U32 R21, RZ, RZ, UR41 ;  /* 0x00000029ff157e24 */ /* 0x000fca000f8e00ff */
[----:B------:R-:W-:-:S13]  /*10080*/  ISETP.NE.AND P1, PT, R21, 0x1, PT ;  /* 0x000000011500780c */ /* 0x000fda0003f25270 */
[----:B------:R-:W0:Y:S02]  /*10090*/  @P1 LDC.64 R14, c[0x0][0x9e8] ;  /* 0x00027a00ff0e1b82 */ /* 0x000e240000000a00 */
[----:B0-----:R-:W-:-:S05]  /*100a0*/  @P1 IMAD.HI.U32 R14, R20, R14, RZ ;  /* 0x0000000e140e1227 */ /* 0x001fca00078e00ff */
[----:B------:R-:W-:-:S07]  /*100b0*/  @P1 SHF.R.U32.HI R20, RZ, R15, R14 ;  /* 0x0000000fff141219 */ /* 0x000fce000001160e */
.L_x_11515:
[----:B------:R-:W-:Y:S05]  /*100c0*/  BSYNC B0 ;  /* 0x0000000000007941 */ /* 0x000fea0003800000 */
.L_x_11513:
[----:B------:R-:W-:-:S04]  /*100d0*/  IMAD R20, R20, R21, -R8 ;  /* 0x0000001514147224 */ /* 0x000fc800078e0a08 */
[----:B------:R-:W-:-:S05]  /*100e0*/  IMAD R20, R142, -0x2, R20 ;  /* 0xfffffffe8e147824 */ /* 0x000fca00078e0214 */
[----:B------:R-:W-:Y:S02]  /*100f0*/  VIMNMX R9, R9, R20, !PT ;  /* 0x0000001409097248 */ /* 0x000fe40007fe0100 */
[----:B------:R-:W-:-:S07]  /*10100*/  VIADDMNMX R10, R20, R21, R10, PT ;  /* 0x00000015140a7246 */ /* 0x000fce000380010a */
.L_x_11512:
[----:B------:R-:W-:Y:S01]  /*10110*/  ISETP.GT.AND P1, PT, R4, -0x1, PT ;  /* 0xffffffff0400780c */ /* 0x000fe20003f24270 */
[----:B------:R-:W0:Y:S03]  /*10120*/  SHFL.IDX PT, R13, R13, 0x1, 0x1c1f ;  /* 0x003c1f000d0d7f89 */ /* 0x000e2600000e0000 */
        /* <DEDUP_REMOVED lines=13> */
[----:B------:R-:W-:Y:S02]  /*10200*/  ISETP.GT.AND P2, PT, R9, 0x10, P1 ;  /* 0x000000100900780c */ /* 0x000fe40000f44270 */
[----:B------:R-:W-:Y:S02]  /*10210*/  FSEL R33, R33, -INF , !P4 ;  /* 0xff80000021217808 */ /* 0x000fe40006000000 */
[----:B------:R-:W-:Y:S02]  /*10220*/  ISETP.GT.AND P4, PT, R9, 0x20, P1 ;  /* 0x000000200900780c */ /* 0x000fe40000f84270 */
[----:B------:R-:W-:-:S02]  /*10230*/  ISETP.LT.OR P3, PT, R10, 0xa, P3 ;  /* 0x0000000a0a00780c */ /* 0x000fc40001f61670 */
[C---:B------:R-:W-:Y:S02]  /*10240*/  ISETP.LT.OR P2, PT, R10.reuse, 0x11, P2 ;  /* 0x000000110a00780c */ /* 0x040fe40001741670 */
[----:B------:R-:W-:Y:S02]  /*10250*/  ISETP.LT.OR P4, PT, R10, 0x21, P4 ;  /* 0x000000210a00780c */ /* 0x000fe40002781670 */
[----:B------:R-:W-:Y:S02]  /*10260*/  FSEL R29, R29, -INF , !P3 ;  /* 0xff8000001d1d7808 */ /* 0x000fe40005800000 */
[----:B------:R-:W-:Y:S02]  /*10270*/  FSEL R32, R32, -INF , !P2 ;  /* 0xff80000020207808 */ /* 0x000fe40005000000 */
[C---:B------:R-:W-:Y:S02]  /*10280*/  ISETP.GT.AND P3, PT, R9.reuse, 0x18, P1 ;  /* 0x000000180900780c */ /* 0x040fe40000f64270 */
[----:B------:R-:W-:-:S02]  /*10290*/  ISETP.GT.AND P2, PT, R9, 0x19, P1 ;  /* 0x000000190900780c */ /* 0x000fc40000f44270 */
[----:B------:R-:W-:Y:S02]  /*102a0*/  FSEL R40, R40, -INF , !P4 ;  /* 0xff80000028287808 */ /* 0x000fe40006000000 */
[----:B------:R-:W-:Y:S02]  /*102b0*/  ISETP.GT.AND P4, PT, R9, 0x29, P1 ;  /* 0x000000290900780c */ /* 0x000fe40000f84270 */
[C---:B------:R-:W-:Y:S02]  /*102c0*/  ISETP.LT.OR P3, PT, R10.reuse, 0x19, P3 ;  /* 0x000000190a00780c */ /* 0x040fe40001f61670 */
[C---:B------:R-:W-:Y:S02]  /*102d0*/  ISETP.LT.OR P2, PT, R10.reuse, 0x1a, P2 ;  /* 0x0000001a0a00780c */ /* 0x040fe40001741670 */
[----:B------:R-:W-:Y:S02]  /*102e0*/  ISETP.LT.OR P4, PT, R10, 0x2a, P4 ;  /* 0x0000002a0a00780c */ /* 0x000fe40002781670 */
[----:B------:R-:W-:-:S02]  /*102f0*/  FSEL R36, R36, -INF , !P3 ;  /* 0xff80000024247808 */ /* 0x000fc40005800000 */
[----:B------:R-:W-:Y:S02]  /*10300*/  FSEL R37, R37, -INF , !P2 ;  /* 0xff80000025257808 */ /* 0x000fe40005000000 */
        /* <DEDUP_REMOVED lines=57> */
[----:B------:R-:W-:Y:S02]  /*106a0*/  PLOP3.LUT P4, PT, PT, PT, UP0, 0x40, 0x0 ;  /* 0x000000000000781c */ /* 0x000fe40003f8e808 */
[----:B------:R-:W-:-:S02]  /*106b0*/  ISETP.LT.OR P3, PT, R10, 0x6a, P3 ;  /* 0x0000006a0a00780c */ /* 0x000fc40001f61670 */
[----:B------:R-:W-:Y:S02]  /*106c0*/  ISETP.LT.OR P2, PT, R10, 0x71, P2 ;  /* 0x000000710a00780c */ /* 0x000fe40001741670 */
[----:B------:R-:W-:Y:S02]  /*106d0*/  FSEL R77, R77, -INF , !P3 ;  /* 0xff8000004d4d7808 */ /* 0x000fe40005800000 */
[----:B------:R-:W-:Y:S02]  /*106e0*/  FSEL R80, R80, -INF , !P2 ;  /* 0xff80000050507808 */ /* 0x000fe40005000000 */
[C---:B------:R-:W-:Y:S02]  /*106f0*/  ISETP.GT.AND P3, PT, R9.reuse, 0x78, P1 ;  /* 0x000000780900780c */ /* 0x040fe40000f64270 */
[----:B------:R-:W-:Y:S01]  /*10700*/  ISETP.GT.AND P2, PT, R9, 0x79, P1 ;  /* 0x000000790900780c */ /* 0x000fe20000f44270 */
[----:B------:R-:W-:Y:S01]  /*10710*/  IMAD.IADD R9, R11, 0x1, R13 ;  /* 0x000000010b097824 */ /* 0x000fe200078e020d */
[----:B------:R-:W-:-:S02]  /*10720*/  ISETP.LT.OR P3, PT, R10, 0x79, P3 ;  /* 0x000000790a00780c */ /* 0x000fc40001f61670 */
[----:B------:R-:W-:Y:S02]  /*10730*/  ISETP.LT.OR P2, PT, R10, 0x7a, P2 ;  /* 0x0000007a0a00780c */ /* 0x000fe40001741670 */
[----:B------:R-:W-:Y:S02]  /*10740*/  FSEL R84, R84, -INF , !P3 ;  /* 0xff80000054547808 */ /* 0x000fe40005800000 */
[----:B------:R-:W-:Y:S01]  /*10750*/  FSEL R85, R85, -INF , !P2 ;  /* 0xff80000055557808 */ /* 0x000fe20005000000 */
[----:B------:R-:W-:Y:S08]  /*10760*/  @P4 BRA `(.L_x_11516) ;  /* 0x0000000000584947 */ /* 0x000ff00003800000 */
        /* <DEDUP_REMOVED lines=12> */
.L_x_11518:
[----:B------:R-:W-:-:S05]  /*10830*/  IMAD.U32 R14, RZ, RZ, UR41 ;  /* 0x00000029ff0e7e24 */ /* 0x000fca000f8e00ff */
[----:B------:R-:W-:-:S13]  /*10840*/  ISETP.NE.AND P2, PT, R14, 0x1, PT ;  /* 0x000000010e00780c */ /* 0x000fda0003f45270 */
[----:B------:R-:W0:Y:S02]  /*10850*/  @P2 LDC.64 R10, c[0x0][0x9e8] ;  /* 0x00027a00ff0a2b82 */ /* 0x000e240000000a00 */
[----:B0-----:R-:W-:-:S05]  /*10860*/  @P2 IMAD.HI.U32 R10, R13, R10, RZ ;  /* 0x0000000a0d0a2227 */ /* 0x001fca00078e00ff */
[----:B------:R-:W-:-:S07]  /*10870*/  @P2 SHF.R.U32.HI R13, RZ, R11, R10 ;  /* 0x0000000bff0d2219 */ /* 0x000fce000001160a */
.L_x_11519:
[----:B------:R-:W-:Y:S05]  /*10880*/  BSYNC B0 ;  /* 0x0000000000007941 */ /* 0x000fea0003800000 */
.L_x_11517:
[----:B------:R-:W-:-:S04]  /*10890*/  IMAD R8, R13, R14, -R8 ;  /* 0x0000000e0d087224 */ /* 0x000fc800078e0a08 */
[----:B------:R-:W-:-:S05]  /*108a0*/  IMAD R8, R142, -0x2, R8 ;  /* 0xfffffffe8e087824 */ /* 0x000fca00078e0208 */
[----:B------:R-:W-:Y:S02]  /*108b0*/  VIMNMX R9, R9, R8, !PT ;  /* 0x0000000809097248 */ /* 0x000fe40007fe0100 */
[----:B------:R-:W-:-:S07]  /*108c0*/  VIADDMNMX R12, R8, R14, R12, PT ;  /* 0x0000000e080c7246 */ /* 0x000fce000380010c */
.L_x_11516:
[----:B------:R-:W-:Y:S01]  /*108d0*/  FMNMX.FTZ R8, R24, R3, !PT ;  /* 0x0000000318087209 */ /* 0x000fe20007810000 */
[----:B------:R-:W-:Y:S01]  /*108e0*/  UMOV UR51, UR7 ;  /* 0x0000000700337c82 */ /* 0x000fe20008000000 */
[C---:B------:R-:W-:Y:S02]  /*108f0*/  ISETP.GT.AND P4, PT, R9.reuse, 0x1, P1 ;  /* 0x000000010900780c */ /* 0x040fe40000f84270 */
[C---:B------:R-:W-:Y:S02]  /*10900*/  ISETP.GT.AND P2, PT, R9.reuse, 0x8, P1 ;  /* 0x000000080900780c */ /* 0x040fe40000f44270 */
[----:B------:R-:W-:Y:S02]  /*10910*/  ISETP.GT.AND P3, PT, R9, 0x9, P1 ;  /* 0x000000090900780c */ /* 0x000fe40000f64270 */
[----:B------:R-:W-:Y:S02]  /*10920*/  FMNMX.FTZ R8, R25, R8, !PT ;  /* 0x0000000819087209 */ /* 0x000fe40007810000 */
[----:B------:R-:W-:-:S02]  /*10930*/  ISETP.LT.OR P4, PT, R12, 0x2, P4 ;  /* 0x000000020c00780c */ /* 0x000fc40002781670 */
[C---:B------:R-:W-:Y:S02]  /*10940*/  ISETP.LT.OR P2, PT, R12.reuse, 0x9, P2 ;  /* 0x000000090c00780c */ /* 0x040fe40001741670 */
[----:B------:R-:W-:Y:S02]  /*10950*/  ISETP.LT.OR P3, PT, R12, 0xa, P3 ;  /* 0x0000000a0c00780c */ /* 0x000fe40001f61670 */
[----:B------:R-:W-:Y:S02]  /*10960*/  FMNMX.FTZ R8, R28, R8, !PT ;  /* 0x000000081c087209 */ /* 0x000fe40007810000 */
[----:B------:R-:W-:Y:S02]  /*10970*/  FSEL R27, R27, -INF , !P4 ;  /* 0xff8000001b1b7808 */ /* 0x000fe40006000000 */
[----:B------:R-:W-:Y:S02]  /*10980*/  FSEL R30, R30, -INF , !P2 ;  /* 0xff8000001e1e7808 */ /* 0x000fe40005000000 */
[----:B------:R-:W-:-:S02]  /*10990*/  FSEL R31, R31, -INF , !P3 ;  /* 0xff8000001f1f7808 */ /* 0x000fc40005800000 */
[----:B------:R-:W-:Y:S02]  /*109a0*/  FMNMX.FTZ R8, R29, R8, !PT ;  /* 0x000000081d087209 */ /* 0x000fe40007810000 */
        /* <DEDUP_REMOVED lines=11> */
[C---:B------:R-:W-:Y:S02]  /*10a60*/  ISETP.GT.AND P4, PT, R9.reuse, 0x19, P1 ;  /* 0x000000190900780c */ /* 0x040fe40000f84270 */
[C---:B------:R-:W-:Y:S02]  /*10a70*/  ISETP.GT.AND P2, PT, R9.reuse, 0x20, P1 ;  /* 0x000000200900780c */ /* 0x040fe40000f44270 */
[----:B------:R-:W-:Y:S02]  /*10a80*/  ISETP.GT.AND P3, PT, R9, 0x21, P1 ;  /* 0x000000210900780c */ /* 0x000fe40000f64270 */
[----:B------:R-:W-:Y:S02]  /*10a90*/  FMNMX.FTZ R8, R36, R8, !PT ;  /* 0x0000000824087209 */ /* 0x000fe40007810000 */
[C---:B------:R-:W-:Y:S02]  /*10aa0*/  ISETP.LT.OR P4, PT, R12.reuse, 0x1a, P4 ;  /* 0x0000001a0c00780c */ /* 0x040fe40002781670 */
[----:B------:R-:W-:-:S02]  /*10ab0*/  ISETP.LT.OR P2, PT, R12, 0x21, P2 ;  /* 0x000000210c00780c */ /* 0x000fc40001741670 */
[----:B------:R-:W-:Y:S02]  /*10ac0*/  ISETP.LT.OR P3, PT, R12, 0x22, P3 ;  /* 0x000000220c00780c */ /* 0x000fe40001f61670 */
[----:B------:R-:W-:Y:S02]  /*10ad0*/  FMNMX.FTZ R8, R37, R8, !PT ;  /* 0x0000000825087209 */ /* 0x000fe40007810000 */
[----:B------:R-:W-:Y:S02]  /*10ae0*/  FSEL R39, R39, -INF , !P4 ;  /* 0xff80000027277808 */ /* 0x000fe40006000000 */
[----:B------:R-:W-:Y:S02]  /*10af0*/  FSEL R42, R42, -INF , !P2 ;  /* 0xff8000002a2a7808 */ /* 0x000fe40005000000 */
[----:B------:R-:W-:Y:S02]  /*10b00*/  FSEL R43, R43, -INF , !P3 ;  /* 0xff8000002b2b7808 */ /* 0x000fe40005800000 */
[----:B------:R-:W-:-:S02]  /*10b10*/  ISETP.GT.AND P4, PT, R9, 0x28, P1 ;  /* 0x000000280900780c */ /* 0x000fc40000f84270 */
[C---:B------:R-:W-:Y:S02]  /*10b20*/  ISETP.GT.AND P2, PT, R9.reuse, 0x29, P1 ;  /* 0x000000290900780c */ /* 0x040fe40000f44270 */
[----:B------:R-:W-:Y:S02]  /*10b30*/  ISETP.GT.AND P3, PT, R9, 0x30, P1 ;  /* 0x000000300900780c */ /* 0x000fe40000f64270 */
[----:B------:R-:W-:Y:S02]  /*10b40*/  FMNMX.FTZ R8, R40, R8, !PT ;  /* 0x0000000828087209 */ /* 0x000fe40007810000 */
[C---:B------:R-:W-:Y:S02]  /*10b50*/  ISETP.LT.OR P4, PT, R12.reuse, 0x29, P4 ;  /* 0x000000290c00780c */ /* 0x040fe40002781670 */
[C---:B------:R-:W-:Y:S02]  /*10b60*/  ISETP.LT.OR P2, PT, R12.reuse, 0x2a, P2 ;  /* 0x0000002a0c00780c */ /* 0x040fe40001741670 */
[----:B------:R-:W-:-:S02]  /*10b70*/  ISETP.LT.OR P3, PT, R12, 0x31, P3 ;  /* 0x000000310c00780c */ /* 0x000fc40001f61670 */
[----:B------:R-:W-:Y:S02]  /*10b80*/  FMNMX.FTZ R8, R41, R8, !PT ;  /* 0x0000000829087209 */ /* 0x000fe40007810000 */
[----:B------:R-:W-:Y:S02]  /*10b90*/  FSEL R46, R46, -INF , !P4 ;  /* 0xff8000002e2e7808 */ /* 0x000fe40006000000 */
[----:B------:R-:W-:Y:S02]  /*10ba0*/  FSEL R47, R47, -INF , !P2 ;  /* 0xff8000002f2f7808 */ /* 0x000fe40005000000 */
[----:B------:R-:W-:Y:S02]  /*10bb0*/  FSEL R50, R50, -INF , !P3 ;  /* 0xff80000032327808 */ /* 0x000fe40005800000 */
[C---:B------:R-:W-:Y:S02]  /*10bc0*/  ISETP.GT.AND P4, PT, R9.reuse, 0x31, P1 ;  /* 0x000000310900780c */ /* 0x040fe40000f84270 */
[----:B------:R-:W-:-:S02]  /*10bd0*/  ISETP.GT.AND P2, PT, R9, 0x38, P1 ;  /* 0x000000380900780c */ /* 0x000fc40000f44270 */
[----:B------:R-:W-:Y:S02]  /*10be0*/  ISETP.GT.AND P3, PT, R9, 0x39, P1 ;  /* 0x000000390900780c */ /* 0x000fe40000f64270 */
[----:B------:R-:W-:Y:S02]  /*10bf0*/  FMNMX.FTZ R8, R44, R8, !PT ;  /* 0x000000082c087209 */ /* 0x000fe40007810000 */
[C---:B------:R-:W-:Y:S02]  /*10c00*/  ISETP.LT.OR P4, PT, R12.reuse, 0x32, P4 ;  /* 0x000000320c00780c */ /* 0x040fe40002781670 */
[C---:B------:R-:W-:Y:S02]  /*10c10*/  ISETP.LT.OR P2, PT, R12.reuse, 0x39, P2 ;  /* 0x000000390c00780c */ /* 0x040fe40001741670 */
[----:B------:R-:W-:Y:S02]  /*10c20*/  ISETP.LT.OR P3, PT, R12, 0x3a, P3 ;  /* 0x0000003a0c00780c */ /* 0x000fe40001f61670 */
[----:B------:R-:W-:-:S02]  /*10c30*/  FMNMX.FTZ R8, R45, R8, !PT ;  /* 0x000000082d087209 */ /* 0x000fc40007810000 */
[----:B------:R-:W-:Y:S02]  /*10c40*/  FSEL R51, R51, -INF , !P4 ;  /* 0xff80000033337808 */ /* 0x000fe40006000000 */
[----:B------:R-:W-:Y:S02]  /*10c50*/  FSEL R54, R54, -INF , !P2 ;  /* 0xff80000036367808 */ /* 0x000fe40005000000 */
[----:B------:R-:W-:Y:S02]  /*10c60*/  FSEL R55, R55, -INF , !P3 ;  /* 0xff80000037377808 */ /* 0x000fe40005800000 */
[----:B------:R-:W-:Y:S02]  /*10c70*/  FMNMX.FTZ R8, R48, R8, !PT ;  /* 0x0000000830087209 */ /* 0x000fe40007810000 */
[----:B------:R-:W-:Y:S02]  /*10c80*/  LOP3.LUT R22, R22, 0xdfffffff, RZ, 0xc0, !PT ;  /* 0xdfffffff16167812 */ /* 0x000fe400078ec0ff */
[----:B------:R-:W-:-:S02]  /*10c90*/  ISETP.GT.AND P4, PT, R9, 0x40, P1 ;  /* 0x000000400900780c */ /* 0x000fc40000f84270 */
[C---:B------:R-:W-:Y:S02]  /*10ca0*/  ISETP.GT.AND P2, PT, R9.reuse, 0x41, P1 ;  /* 0x000000410900780c */ /* 0x040fe40000f44270 */
[----:B------:R-:W-:Y:S02]  /*10cb0*/  ISETP.GT.AND P3, PT, R9, 0x48, P1 ;  /* 0x000000480900780c */ /* 0x000fe40000f64270 */
[----:B------:R-:W-:Y:S02]  /*10cc0*/  FMNMX.FTZ R8, R49, R8, !PT ;  /* 0x0000000831087209 */ /* 0x000fe40007810000 */
[----:B------:R-:W-:Y:S02]  /*10cd0*/  @P0 LOP3.LUT R22, R22, 0x20000000, RZ, 0xfc, !PT ;  /* 0x2000000016160812 */ /* 0x000fe400078efcff */
[C---:B------:R-:W-:Y:S02]  /*10ce0*/  ISETP.LT.OR P4, PT, R12.reuse, 0x41, P4 ;  /* 0x000000410c00780c */ /* 0x040fe40002781670 */
[----:B------:R-:W-:-:S02]  /*10cf0*/  ISETP.LT.OR P2, PT, R12, 0x42, P2 ;  /* 0x000000420c00780c */ /* 0x000fc40001741670 */
[----:B------:R-:W-:Y:S02]  /*10d00*/  ISETP.LT.OR P3, PT, R12, 0x49, P3 ;  /* 0x000000490c00780c */ /* 0x000fe40001f61670 */
[----:B------:R-:W-:Y:S02]  /*10d10*/  ISETP.GT.AND P0, PT, R9, 0x61, P1 ;  /* 0x000000610900780c */ /* 0x000fe40000f04270 */
        /* <DEDUP_REMOVED lines=11> */
[----:B------:R-:W-:Y:S02]  /*10dd0*/  LOP3.LUT R22, R22, 0x7fffffff, RZ, 0xc0, !PT ;  /* 0x7fffffff16167812 */ /* 0x000fe400078ec0ff */
[----:B------:R-:W-:Y:S02]  /*10de0*/  FMNMX.FTZ R8, R56, R8, !PT ;  /* 0x0000000838087209 */ /* 0x000fe40007810000 */
[----:B------:R-:W-:Y:S02]  /*10df0*/  FSEL R63, R63, -INF , !P4 ;  /* 0xff8000003f3f7808 */ /* 0x000fe40006000000 */
[----:B------:R-:W-:Y:S02]  /*10e00*/  FSEL R66, R66, -INF , !P2 ;  /* 0xff80000042427808 */ /* 0x000fe40005000000 */
[----:B------:R-:W-:-:S02]  /*10e10*/  FSEL R67, R67, -INF , !P3 ;  /* 0xff80000043437808 */ /* 0x000fc40005800000 */
[C---:B------:R-:W-:Y:S02]  /*10e20*/  ISETP.GT.AND P4, PT, R9.reuse, 0x58, P1 ;  /* 0x000000580900780c */ /* 0x040fe40000f84270 */
[C---:B------:R-:W-:Y:S02]  /*10e30*/  ISETP.GT.AND P2, PT, R9.reuse, 0x59, P1 ;  /* 0x000000590900780c */ /* 0x040fe40000f44270 */
[C---:B------:R-:W-:Y:S02]  /*10e40*/  ISETP.GT.AND P3, PT, R9.reuse, 0x60, P1 ;  /* 0x000000600900780c */ /* 0x040fe40000f64270 */
[----:B------:R-:W-:Y:S02]  /*10e50*/  @P0 LOP3.LUT R22, R22, 0x80000000, RZ, 0xfc, !PT ;  /* 0x8000000016160812 */ /* 0x000fe400078efcff */
[----:B------:R-:W-:Y:S02]  /*10e60*/  ISETP.GT.AND P0, PT, R9, RZ, P1 ;  /* 0x000000ff0900720c */ /* 0x000fe40000f04270 */
[----:B------:R-:W-:-:S02]  /*10e70*/  FMNMX.FTZ R8, R57, R8, !PT ;  /* 0x0000000839087209 */ /* 0x000fc40007810000 */
[C---:B------:R-:W-:Y:S02]  /*10e80*/  ISETP.LT.OR P4, PT, R12.reuse, 0x59, P4 ;  /* 0x000000590c00780c */ /* 0x040fe40002781670 */
[C---:B------:R-:W-:Y:S02]  /*10e90*/  ISETP.LT.OR P2, PT, R12.reuse, 0x5a, P2 ;  /* 0x0000005a0c00780c */ /* 0x040fe40001741670 */
[----:B------:R-:W-:Y:S02]  /*10ea0*/  ISETP.LT.OR P3, PT, R12, 0x61, P3 ;  /* 0x000000610c00780c */ /* 0x000fe40001f61670 */
[----:B------:R-:W-:Y:S02]  /*10eb0*/  FMNMX.FTZ R8, R60, R8, !PT ;  /* 0x000000083c087209 */ /* 0x000fe40007810000 */
[----:B------:R-:W-:Y:S02]  /*10ec0*/  FSEL R70, R70, -INF , !P4 ;  /* 0xff80000046467808 */ /* 0x000fe40006000000 */
[----:B------:R-:W-:-:S02]  /*10ed0*/  FSEL R71, R71, -INF , !P2 ;  /* 0xff80000047477808 */ /* 0x000fc40005000000 */
[----:B------:R-:W-:Y:S02]  /*10ee0*/  FSEL R74, R74, -INF , !P3 ;  /* 0xff8000004a4a7808 */ /* 0x000fe40005800000 */
[C---:B------:R-:W-:Y:S02]  /*10ef0*/  ISETP.GT.AND P2, PT, R9.reuse, 0x68, P1 ;  /* 0x000000680900780c */ /* 0x040fe40000f44270 */
[C---:B------:R-:W-:Y:S02]  /*10f00*/  ISETP.GT.AND P3, PT, R9.reuse, 0x69, P1 ;  /* 0x000000690900780c */ /* 0x040fe40000f64270 */
[C---:B------:R-:W-:Y:S02]  /*10f10*/  ISETP.GT.AND P4, PT, R9.reuse, 0x70, P1 ;  /* 0x000000700900780c */ /* 0x040fe40000f84270 */
[C---:B------:R-:W-:Y:S02]  /*10f20*/  ISETP.GT.AND P5, PT, R9.reuse, 0x71, P1 ;  /* 0x000000710900780c */ /* 0x040fe40000fa4270 */
[----:B------:R-:W-:-:S02]  /*10f30*/  ISETP.GT.AND P6, PT, R9, 0x78, P1 ;  /* 0x000000780900780c */ /* 0x000fc40000fc4270 */
[----:B------:R-:W-:Y:S02]  /*10f40*/  FMNMX.FTZ R8, R61, R8, !PT ;  /* 0x000000083d087209 */ /* 0x000fe40007810000 */
[----:B------:R-:W-:Y:S02]  /*10f50*/  LOP3.LUT R22, R22, 0xfffffff7, RZ, 0xc0, !PT ;  /* 0xfffffff716167812 */ /* 0x000fe400078ec0ff */
[----:B------:R-:W-:Y:S02]  /*10f60*/  ISETP.GT.AND P1, PT, R9, 0x79, P1 ;  /* 0x000000790900780c */ /* 0x000fe40000f24270 */
[----:B------:R-:W-:Y:S02]  /*10f70*/  FMNMX.FTZ R8, R64, R8, !PT ;  /* 0x0000000840087209 */ /* 0x000fe40007810000 */
[----:B------:R-:W-:Y:S02]  /*10f80*/  @P0 LOP3.LUT R22, R22, 0x8, RZ, 0xfc, !PT ;  /* 0x0000000816160812 */ /* 0x000fe400078efcff */
[----:B------:R-:W-:-:S02]  /*10f90*/  FMNMX.FTZ R8, R65, R8, !PT ;  /* 0x0000000841087209 */ /* 0x000fc40007810000 */
[C---:B------:R-:W-:Y:S02]  /*10fa0*/  LOP3.LUT P0, RZ, R22.reuse, 0x80000000, RZ, 0xc0, !PT ;  /* 0x8000000016ff7812 */ /* 0x040fe4000780c0ff */
[----:B------:R-:W-:Y:S02]  /*10fb0*/  LOP3.LUT R22, R22, 0xfffffffd, RZ, 0xc0, !PT ;  /* 0xfffffffd16167812 */ /* 0x000fe400078ec0ff */
[----:B------:R-:W-:Y:S02]  /*10fc0*/  FMNMX.FTZ R8, R68, R8, !PT ;  /* 0x0000000844087209 */ /* 0x000fe40007810000 */
[----:B------:R-:W-:Y:S02]  /*10fd0*/  @P1 LOP3.LUT R22, R22, 0x2, RZ, 0xfc, !PT ;  /* 0x0000000216161812 */ /* 0x000fe400078efcff */
[----:B------:R-:W-:Y:S02]  /*10fe0*/  FMNMX.FTZ R8, R69, R8, !PT ;  /* 0x0000000845087209 */ /* 0x000fe40007810000 */
[----:B------:R-:W-:-:S02]  /*10ff0*/  LOP3.LUT P1, RZ, R22, 0x8, RZ, 0xc0, !PT ;  /* 0x0000000816ff7812 */ /* 0x000fc4000782c0ff */
[----:B------:R-:W-:Y:S02]  /*11000*/  FMNMX.FTZ R8, R72, R8, !PT ;  /* 0x0000000848087209 */ /* 0x000fe40007810000 */
[----:B------:R-:W-:Y:S02]  /*11010*/  ISETP.LT.OR P1, PT, R12, 0x1, P1 ;  /* 0x000000010c00780c */ /* 0x000fe40000f21670 */
[----:B------:R-:W-:Y:S02]  /*11020*/  FMNMX.FTZ R8, R73, R8, !PT ;  /* 0x0000000849087209 */ /* 0x000fe40007810000 */
[----:B------:R-:W-:Y:S02]  /*11030*/  FSEL R26, R26, -INF , !P1 ;  /* 0xff8000001a1a7808 */ /* 0x000fe40004800000 */
        /* <DEDUP_REMOVED lines=12> */
[----:B------:R-:W-:Y:S01]  /*11100*/  ISETP.LT.OR P0, PT, R12, 0x62, P0 ;  /* 0x000000620c00780c */ /* 0x000fe20000701670 */
[----:B------:R-:W0:Y:S01]  /*11110*/  SHFL.BFLY PT, R9, R8, 0x2, 0x1f ;  /* 0x0c401f0008097f89 */ /* 0x000e2200000e0000 */
[----:B------:R-:W-:-:S02]  /*11120*/  FMNMX.FTZ R10, R38, R10, !PT ;  /* 0x0000000a260a7209 */ /* 0x000fc40007810000 */
[----:B------:R-:W-:Y:S02]  /*11130*/  LOP3.LUT R22, R22, 0xffffffef, RZ, 0xc0, !PT ;  /* 0xffffffef16167812 */ /* 0x000fe400078ec0ff */
[----:B------:R-:W-:Y:S02]  /*11140*/  FMNMX.FTZ R10, R39, R10, !PT ;  /* 0x0000000a270a7209 */ /* 0x000fe40007810000 */
[----:B------:R-:W-:Y:S02]  /*11150*/  ISETP.LT.OR P4, PT, R12, 0x71, P4 ;  /* 0x000000710c00780c */ /* 0x000fe40002781670 */
[----:B------:R-:W-:Y:S02]  /*11160*/  FMNMX.FTZ R10, R42, R10, !PT ;  /* 0x0000000a2a0a7209 */ /* 0x000fe40007810000 */
[----:B------:R-:W-:Y:S02]  /*11170*/  ISETP.LT.OR P5, PT, R12, 0x72, P5 ;  /* 0x000000720c00780c */ /* 0x000fe40002fa1670 */
[----:B------:R-:W-:-:S02]  /*11180*/  FMNMX.FTZ R10, R43, R10, !PT ;  /* 0x0000000a2b0a7209 */ /* 0x000fc40007810000 */
[----:B------:R-:W-:Y:S02]  /*11190*/  @P0 LOP3.LUT R22, R22, 0x10, RZ, 0xfc, !PT ;  /* 0x0000001016160812 */ /* 0x000fe400078efcff */
[----:B------:R-:W-:Y:S02]  /*111a0*/  FMNMX.FTZ R10, R46, R10, !PT ;  /* 0x0000000a2e0a7209 */ /* 0x000fe40007810000 */
[----:B------:R-:W-:Y:S02]  /*111b0*/  ISETP.LT.OR P0, PT, R12, 0x69, P2 ;  /* 0x000000690c00780c */ /* 0x000fe40001701670 */
[----:B------:R-:W-:Y:S02]  /*111c0*/  FMNMX.FTZ R10, R47, R10, !PT ;  /* 0x0000000a2f0a7209 */ /* 0x000fe40007810000 */
[----:B------:R-:W-:Y:S02]  /*111d0*/  LOP3.LUT P2, RZ, R22, 0x2, RZ, 0xc0, !PT ;  /* 0x0000000216ff7812 */ /* 0x000fe4000784c0ff */
[----:B0-----:R-:W-:-:S02]  /*111e0*/  FMNMX.FTZ R8, R8, R9, !PT ;  /* 0x0000000908087209 */ /* 0x001fc40007810000 */
[----:B------:R-:W-:Y:S02]  /*111f0*/  FMNMX.FTZ R10, R50, R10, !PT ;  /* 0x0000000a320a7209 */ /* 0x000fe40007810000 */
[----:B------:R-:W-:Y:S01]  /*11200*/  LOP3.LUT R22, R22, 0xfffffffb, RZ, 0xc0, !PT ;  /* 0xfffffffb16167812 */ /* 0x000fe200078ec0ff */
[----:B------:R-:W0:Y:S01]  /*11210*/  SHFL.BFLY PT, R9, R8, 0x1, 0x1f ;  /* 0x0c201f0008097f89 */ /* 0x000e2200000e0000 */
[----:B------:R-:W-:Y:S02]  /*11220*/  FMNMX.FTZ R10, R51, R10, !PT ;  /* 0x0000000a330a7209 */ /* 0x000fe40007810000 */
[----:B------:R-:W-:Y:S02]  /*11230*/  @P0 LOP3.LUT R22, R22, 0x4, RZ, 0xfc, !PT ;  /* 0x0000000416160812 */ /* 0x000fe400078efcff */
[----:B------:R-:W-:Y:S02]  /*11240*/  FMNMX.FTZ R10, R54, R10, !PT ;  /* 0x0000000a360a7209 */ /* 0x000fe40007810000 */
[----:B------:R-:W-:-:S02]  /*11250*/  ISETP.LT.OR P0, PT, R12, 0x6a, P3 ;  /* 0x0000006a0c00780c */ /* 0x000fc40001f01670 */
[----:B------:R-:W-:Y:S02]  /*11260*/  FMNMX.FTZ R10, R55, R10, !PT ;  /* 0x0000000a370a7209 */ /* 0x000fe40007810000 */
[----:B------:R-:W-:Y:S02]  /*11270*/  LOP3.LUT R22, R22, 0xbfffffff, RZ, 0xc0, !PT ;  /* 0xbfffffff16167812 */ /* 0x000fe400078ec0ff */
[----:B------:R-:W-:Y:S02]  /*11280*/  FMNMX.FTZ R10, R58, R10, !PT ;  /* 0x0000000a3a0a7209 */ /* 0x000fe40007810000 */
[----:B------:R-:W-:Y:S02]  /*11290*/  FSEL R82, R82, -INF , !P4 ;  /* 0xff80000052527808 */ /* 0x000fe40006000000 */
[----:B------:R-:W-:Y:S02]  /*112a0*/  FMNMX.FTZ R10, R59, R10, !PT ;  /* 0x0000000a3b0a7209 */ /* 0x000fe40007810000 */
[----:B------:R-:W-:-:S02]  /*112b0*/  ISETP.LT.OR P6, PT, R12, 0x79, P6 ;  /* 0x000000790c00780c */ /* 0x000fc400037c1670 */
[----:B------:R-:W-:Y:S02]  /*112c0*/  FMNMX.FTZ R10, R62, R10, !PT ;  /* 0x0000000a3e0a7209 */ /* 0x000fe40007810000 */
[----:B------:R-:W-:Y:S02]  /*112d0*/  @P0 LOP3.LUT R22, R22, 0x40000000, RZ, 0xfc, !PT ;  /* 0x4000000016160812 */ /* 0x000fe400078efcff */
[----:B0-----:R-:W-:Y:S02]  /*112e0*/  FMNMX.FTZ R8, R8, R9, !PT ;  /* 0x0000000908087209 */ /* 0x001fe40007810000 */
[----:B------:R-:W-:Y:S02]  /*112f0*/  FMNMX.FTZ R10, R63, R10, !PT ;  /* 0x0000000a3f0a7209 */ /* 0x000fe40007810000 */
[----:B------:R-:W-:Y:S02]  /*11300*/  FSETP.NEU.FTZ.AND P3, PT, R8, -INF , PT ;  /* 0xff8000000800780b */ /* 0x000fe40003f7d000 */
[----:B------:R-:W-:-:S02]  /*11310*/  FMNMX.FTZ R10, R66, R10, !PT ;  /* 0x0000000a420a7209 */ /* 0x000fc40007810000 */
[----:B------:R-:W-:Y:S02]  /*11320*/  FSEL R9, R8, RZ, P3 ;  /* 0x000000ff08097208 */ /* 0x000fe40001800000 */
[----:B------:R-:W-:Y:S02]  /*11330*/  FMNMX.FTZ R10, R67, R10, !PT ;  /* 0x0000000a430a7209 */ /* 0x000fe40007810000 */
[----:B------:R-:W-:Y:S01]  /*11340*/  LOP3.LUT P0, RZ, R22, 0x10, RZ, 0xc0, !PT ;  /* 0x0000001016ff7812 */ /* 0x000fe2000780c0ff */
[----:B------:R-:W-:Y:S01]  /*11350*/  FADD.FTZ R3, -R9, R3 ;  /* 0x0000000309037221 */ /* 0x000fe20000010100 */
[----:B------:R-:W-:Y:S01]  /*11360*/  FMNMX.FTZ R10, R70, R10, !PT ;  /* 0x0000000a460a7209 */ /* 0x000fe20007810000 */
[----:B------:R-:W-:Y:S01]  /*11370*/  FMUL.FTZ R9, R8, UR51 ;  /* 0x0000003308097c20 */ /* 0x000fe20008410000 */
[----:B------:R-:W-:Y:S02]  /*11380*/  FSEL R75, R75, -INF , !P0 ;  /* 0xff8000004b4b7808 */ /* 0x000fe40004000000 */
[----:B------:R-:W-:-:S02]  /*11390*/  FMNMX.FTZ R10, R71, R10, !PT ;  /* 0x0000000a470a7209 */ /* 0x000fc40007810000 */
[----:B------:R-:W-:Y:S02]  /*113a0*/  FSEL R9, R9, RZ, P3 ;  /* 0x000000ff09097208 */ /* 0x000fe40001800000 */
[----:B------:R-:W-:Y:S02]  /*113b0*/  LOP3.LUT P3, RZ, R22, 0x4, RZ, 0xc0, !PT ;  /* 0x0000000416ff7812 */ /* 0x000fe4000786c0ff */
[----:B------:R-:W-:Y:S01]  /*113c0*/  FMNMX.FTZ R10, R74, R10, !PT ;  /* 0x0000000a4a0a7209 */ /* 0x000fe20007810000 */
[--C-:B------:R-:W-:Y:S01]  /*113d0*/  FFMA.FTZ R24, R24, UR51, -R9.reuse ;  /* 0x0000003318187c23 */ /* 0x100fe20008010809 */
[----:B------:R-:W-:Y:S01]  /*113e0*/  LOP3.LUT P0, RZ, R22, 0x40000000, RZ, 0xc0, !PT ;  /* 0x4000000016ff7812 */ /* 0x000fe2000780c0ff */
[--C-:B------:R-:W-:Y:S01]  /*113f0*/  FFMA.FTZ R25, R25, UR51, -R9.reuse ;  /* 0x0000003319197c23 */ /* 0x100fe20008010809 */
[----:B------:R-:W-:Y:S01]  /*11400*/  FSEL R78, R78, -INF , !P3 ;  /* 0xff8000004e4e7808 */ /* 0x000fe20005800000 */
[--C-:B------:R-:W-:Y:S01]  /*11410*/  FFMA.FTZ R28, R28, UR51, -R9.reuse ;  /* 0x000000331c1c7c23 */ /* 0x100fe20008010809 */
[----:B------:R-:W-:Y:S01]  /*11420*/  FMNMX.FTZ R10, R75, R10, !PT ;  /* 0x0000000a4b0a7209 */ /* 0x000fe20007810000 */
[----:B------:R-:W-:Y:S01]  /*11430*/  MUFU.EX2 R24, R24 ;  /* 0x0000001800187308 */ /* 0x000fe20000000800 */
[----:B------:R-:W-:Y:S01]  /*11440*/  FSEL R79, R79, -INF , !P0 ;  /* 0xff8000004f4f7808 */ /* 0x000fe20004000000 */
[--C-:B------:R-:W-:Y:S01]  /*11450*/  FFMA.FTZ R29, R29, UR51, -R9.reuse ;  /* 0x000000331d1d7c23 */ /* 0x100fe20008010809 */
[----:B------:R-:W-:Y:S01]  /*11460*/  FMNMX.FTZ R10, R78, R10, !PT ;  /* 0x0000000a4e0a7209 */ /* 0x000fe20007810000 */
[--C-:B------:R-:W-:Y:S01]  /*11470*/  FFMA.FTZ R32, R32, UR51, -R9.reuse ;  /* 0x0000003320207c23 */ /* 0x100fe20008010809 */
[----:B------:R-:W-:Y:S01]  /*11480*/  FSEL R83, R83, -INF , !P5 ;  /* 0xff80000053537808 */ /* 0x000fe20006800000 */
[--C-:B------:R-:W-:Y:S01]  /*11490*/  FFMA.FTZ R33, R33, UR51, -R9.reuse ;  /* 0x0000003321217c23 */ /* 0x100fe20008010809 */
[----:B------:R-:W-:Y:S01]  /*114a0*/  FMNMX.FTZ R10, R79, R10, !PT ;  /* 0x0000000a4f0a7209 */ /* 0x000fe20007810000 */
[----:B------:R-:W-:Y:S01]  /*114b0*/  MUFU.EX2 R25, R25 ;  /* 0x0000001900197308 */ /* 0x000fe20000000800 */
[----:B------:R-:W-:Y:S01]  /*114c0*/  ISETP.LT.OR P2, PT, R12, 0x7a, P2 ;  /* 0x0000007a0c00780c */ /* 0x000fe20001741670 */
[----:B------:R-:W-:Y:S01]  /*114d0*/  FMUL.FTZ R12, R3, UR51 ;  /* 0x00000033030c7c20 */ /* 0x000fe20008410000 */
[----:B------:R-:W-:Y:S01]  /*114e0*/  FMNMX.FTZ R10, R82, R10, !PT ;  /* 0x0000000a520a7209 */ /* 0x000fe20007810000 */
        /* <DEDUP_REMOVED lines=15> */
[--C-:B------:R-:W-:Y:S01]  /*115e0*/  FFMA.FTZ R52, R52, UR51, -R9.reuse ;  /* 0x0000003334347c23 */ /* 0x100fe20008010809 */
[----:B------:R-:W0:Y:S01]  /*115f0*/  SHFL.BFLY PT, R11, R10, 0x2, 0x1f ;  /* 0x0c401f000a0b7f89 */ /* 0x000e2200000e0000 */
        /* <DEDUP_REMOVED lines=19> */
[----:B------:R-:W-:Y:S01]  /*11730*/  MUFU.EX2 R36, R36 ;  /* 0x0000002400247308 */ /* 0x000fe20000000800 */
[----:B------:R-:W-:-:S02]  /*11740*/  LOP3.LUT P0, RZ, R22, 0x20000000, RZ, 0xc0, !PT ;  /* 0x2000000016ff7812 */ /* 0x000fc4000780c0ff */
[----:B0-----:R-:W-:-:S05]  /*11750*/  FMNMX.FTZ R10, R10, R11, !PT ;  /* 0x0000000b0a0a7209 */ /* 0x001fca0007810000 */
        /* <DEDUP_REMOVED lines=10> */
[----:B------:R-:W-:Y:S01]  /*11800*/  FMUL.FTZ R0, R10, UR51 ;  /* 0x000000330a007c20 */ /* 0x000fe20008410000 */
[----:B------:R-:W-:Y:S04]  /*11810*/  MUFU.EX2 R48, R48 ;  /* 0x0000003000307308 */ /* 0x000fe80000000800 */
[----:B------:R-:W-:-:S04]  /*11820*/  FSEL R3, R0, RZ, P1 ;  /* 0x000000ff00037208 */ /* 0x000fc80000800000 */
        /* <DEDUP_REMOVED lines=152> */
.L_x_11520:
[----:B------:R-:W2:Y:S04]  /*121b0*/  LDL R38, [R1+0x38] ;  /* 0x0000380001267983 */ /* 0x000ea80000100800 */
[----:B------:R-:W3:Y:S01]  /*121c0*/  LDL R30, [R1+0x3c] ;  /* 0x00003c00011e7983 */ /* 0x000ee20000100800 */
[----:B------:R-:W-:Y:S01]  /*121d0*/  F2FP.F16.F32.PACK_AB R80, R81, R80 ;  /* 0x000000505150723e */ /* 0x000fe200000000ff */
[----:B------:R-:W-:Y:S01]  /*121e0*/  IMAD R18, R18, 0x8, R2 ;  /* 0x0000000812127824 */ /* 0x000fe200078e0202 */
[----:B------:R-:W-:Y:S01]  /*121f0*/  F2FP.F16.F32.PACK_AB R81, R83, R82 ;  /* 0x000000525351723e */ /* 0x000fe200000000ff */
[----:B------:R-:W-:Y:S01]  /*12200*/  IMAD.U32 R23, RZ, RZ, UR38 ;  /* 0x00000026ff177e24 */ /* 0x000fe2000f8e00ff */
[----:B------:R-:W-:Y:S01]  /*12210*/  F2FP.F16.F32.PACK_AB R82, R9, R84 ;  /* 0x000000540952723e */ /* 0x000fe200000000ff */
[----:B------:R-:W-:Y:S01]  /*12220*/  VIADD R18, R18, 0x2d860 ;  /* 0x0002d86012127836 */ /* 0x000fe20000000000 */
[----:B------:R-:W4:Y:S01]  /*12230*/  LDL R9, [R1+0x8] ;  /* 0x0000080001097983 */ /* 0x000f220000100800 */
[----:B------:R-:W-:-:S02]  /*12240*/  F2FP.F16.F32.PACK_AB R24, R25, R24 ;  /* 0x000000181918723e */ /* 0x000fc400000000ff */
[----:B------:R-:W-:Y:S02]  /*12250*/  F2FP.F16.F32.PACK_AB R25, R14, R26 ;  /* 0x0000001a0e19723e */ /* 0x000fe400000000ff */
[----:B------:R-:W-:Y:S02]  /*12260*/  F2FP.F16.F32.PACK_AB R32, R33, R32 ;  /* 0x000000202120723e */ /* 0x000fe400000000ff */
[----:B------:R-:W-:Y:S02]  /*12270*/  PRMT R18, R23, 0x654, R18 ;  /* 0x0000065417127816 */ /* 0x000fe40000000012 */
[----:B------:R-:W-:Y:S02]  /*12280*/  F2FP.F16.F32.PACK_AB R26, R29, R28 ;  /* 0x0000001c1d1a723e */ /* 0x000fe400000000ff */
[----:B------:R-:W-:Y:S01]  /*12290*/  F2FP.F16.F32.PACK_AB R27, R31, R27 ;  /* 0x0000001b1f1b723e */ /* 0x000fe200000000ff */
[----:B------:R0:W-:Y:S01]  /*122a0*/  SYNCS.ARRIVE.TRANS64.RED.A1T0 RZ, [R18+URZ], RZ ;  /* 0x000000ff12ff79a7 */ /* 0x0001e2000810043f */
[----:B------:R-:W-:-:S02]  /*122b0*/  F2FP.F16.F32.PACK_AB R33, R13, R34 ;  /* 0x000000220d21723e */ /* 0x000fc400000000ff */
[----:B------:R-:W-:Y:S01]  /*122c0*/  F2FP.F16.F32.PACK_AB R40, R41, R40 ;  /* 0x000000282928723e */ /* 0x000fe200000000ff */
[----:B------:R1:W-:Y:S01]  /*122d0*/  STSM.16.M88.4 [R143+0x21800], R24 ;  /* 0x021800188f007844 */ /* 0x0003e20000000200 */
        /* <DEDUP_REMOVED lines=71> */
[----:B------:R-:W-:Y:S02]  /*12750*/  IMAD.MOV.U32 R3, RZ, RZ, R8 ;  /* 0x000000ffff037224 */ /* 0x000fe400078e0008 */
[----:B------:R-:W-:Y:S02]  /*12760*/  IMAD.MOV.U32 R23, RZ, RZ, R7 ;  /* 0x000000ffff177224 */ /* 0x000fe400078e0007 */
[----:B0-----:R-:W-:Y:S01]  /*12770*/  IMAD.MOV.U32 R18, RZ, RZ, R6 ;  /* 0x000000ffff127224 */ /* 0x001fe200078e0006 */
[----:B--2---:R1:W-:Y:S04]  /*12780*/  STSM.16.M88.4 [R38], R32 ;  /* 0x0000002026007844 */ /* 0x0043e80000000200 */
[----:B------:R1:W-:Y:S04]  /*12790*/  STSM.16.M88.4 [R145], R40 ;  /* 0x0000002891007844 */ /* 0x0003e80000000200 */
[----:B------:R1:W-:Y:S04]  /*127a0*/  STSM.16.M88.4 [R144], R48 ;  /* 0x0000003090007844 */ /* 0x0003e80000000200 */
[----:B------:R1:W-:Y:S04]  /*127b0*/  STSM.16.M88.4 [R143+0x27800], R56 ;  /* 0x027800388f007844 */ /* 0x0003e80000000200 */
[----:B---3--:R1:W-:Y:S04]  /*127c0*/  STSM.16.M88.4 [R30], R64 ;  /* 0x000000401e007844 */ /* 0x0083e80000000200 */
[----:B------:R1:W-:Y:S04]  /*127d0*/  STSM.16.M88.4 [R145+0x6000], R72 ;  /* 0x0060004891007844 */ /* 0x0003e80000000200 */
[----:B------:R1:W-:Y:S01]  /*127e0*/  STSM.16.M88.4 [R144+0x6000], R80 ;  /* 0x0060005090007844 */ /* 0x0003e20000000200 */
[----:B------:R-:W-:Y:S01]  /*127f0*/  @!PT LDS RZ, [RZ] ;  /* 0x00000000fffff984 */ /* 0x000fe20000000800 */
[----:B------:R-:W-:Y:S01]  /*12800*/  @!PT LDS RZ, [RZ] ;  /* 0x00000000fffff984 */ /* 0x000fe20000000800 */
[----:B------:R-:W-:Y:S01]  /*12810*/  @!PT LDS RZ, [RZ] ;  /* 0x00000000fffff984 */ /* 0x000fe20000000800 */
[----:B------:R-:W-:Y:S01]  /*12820*/  @!PT LDS RZ, [RZ] ;  /* 0x00000000fffff984 */ /* 0x000fe20000000800 */
[----:B------:R0:W-:Y:S06]  /*12830*/  MEMBAR.ALL.CTA ;  /* 0x0000000000007992 */ /* 0x0001ec0000008000 */
[----:B0-----:R-:W0:Y:S01]  /*12840*/  FENCE.VIEW.ASYNC.S ;  /* 0x00000000000073c6 */ /* 0x001e220000000000 */
[C---:B----4-:R-:W-:Y:S01]  /*12850*/  ISETP.GT.AND P1, PT, R4.reuse, R9, PT ;  /* 0x000000090400720c */ /* 0x050fe20003f24270 */
[----:B------:R-:W-:Y:S01]  /*12860*/  VIADD R4, R4, 0xffffffff ;  /* 0xffffffff04047836 */ /* 0x000fe20000000000 */
[----:B0-----:R-:W-:-:S11]  /*12870*/  NOP ;  /* 0x0000000000007918 */ /* 0x001fd60000000000 */
[----:B-1----:R-:W-:Y:S05]  /*12880*/  @P1 BRA `(.L_x_11521) ;  /* 0xffffffc800a01947 */ /* 0x002fea000383ffff */
[----:B------:R-:W-:Y:S02]  /*12890*/  IMAD.MOV.U32 R0, RZ, RZ, R10 ;  /* 0x000000ffff007224 */ /* 0x000fe400078e000a */
[----:B------:R-:W-:Y:S02]  /*128a0*/  IMAD.MOV.U32 R3, RZ, RZ, R8 ;  /* 0x000000ffff037224 */ /* 0x000fe400078e0008 */
[----:B------:R-:W-:Y:S02]  /*128b0*/  IMAD.MOV.U32 R18, RZ, RZ, R6 ;  /* 0x000000ffff127224 */ /* 0x000fe400078e0006 */
[----:B------:R-:W-:-:S07]  /*128c0*/  IMAD.MOV.U32 R23, RZ, RZ, R7 ;  /* 0x000000ffff177224 */ /* 0x000fce00078e0007 */
.L_x_11501:
        /* <DEDUP_REMOVED lines=15> */
[----:B------:R-:W-:-:S06]  /*129c0*/  VIADD R8, R6, -UR50 ;  /* 0x8000003206087c36 */ /* 0x000fcc0008000000 */
        /* <DEDUP_REMOVED lines=13> */
.L_x_11524:
[----:B------:R-:W-:-:S13]  /*12aa0*/  ISETP.NE.AND P1, PT, R10, 0x1, PT ;  /* 0x000000010a00780c */ /* 0x000fda0003f25270 */
[----:B------:R-:W0:Y:S02]  /*12ab0*/  @P1 LDC.64 R6, c[0x0][0x9e8] ;  /* 0x00027a00ff061b82 */ /* 0x000e240000000a00 */
[----:B0-----:R-:W-:-:S05]  /*12ac0*/  @P1 IMAD.HI.U32 R6, R9, R6, RZ ;  /* 0x0000000609061227 */ /* 0x001fca00078e00ff */
[----:B------:R-:W-:-:S07]  /*12ad0*/  @P1 SHF.R.U32.HI R9, RZ, R7, R6 ;  /* 0x00000007ff091219 */ /* 0x000fce0000011606 */
.L_x_11525:
[----:B------:R-:W-:Y:S05]  /*12ae0*/  BSYNC B0 ;  /* 0x0000000000007941 */ /* 0x000fea0003800000 */
.L_x_11523:
[----:B------:R-:W-:-:S05]  /*12af0*/  IMAD R9, R9, R10, RZ ;  /* 0x0000000a09097224 */ /* 0x000fca00078e02ff */
[----:B------:R-:W-:-:S07]  /*12b00*/  VIMNMX R8, R8, R9, !PT ;  /* 0x0000000908087248 */ /* 0x000fce0007fe0100 */
.L_x_11522:
[----:B------:R-:W2:Y:S01]  /*12b10*/  LDL R6, [R1+0x68] ;  /* 0x0000680001067983 */ /* 0x000ea20000100800 */
[----:B------:R-:W-:-:S05]  /*12b20*/  VIADD R8, R8, 0x7f ;  /* 0x0000007f08087836 */ /* 0x000fca0000000000 */
[----:B------:R-:W-:-:S04]  /*12b30*/  SHF.R.S32.HI R7, RZ, 0x1f, R8 ;  /* 0x0000001fff077819 */ /* 0x000fc80000011408 */
[----:B------:R-:W-:-:S04]  /*12b40*/  LEA.HI R7, R7, R8, RZ, 0x7 ;  /* 0x0000000807077211 */ /* 0x000fc800078f38ff */
[----:B------:R-:W-:-:S04]  /*12b50*/  SHF.R.S32.HI R7, RZ, 0x7, R7 ;  /* 0x00000007ff077819 */ /* 0x000fc80000011407 */
[----:B--2---:R-:W-:-:S04]  /*12b60*/  VIMNMX R6, R6, R7, !PT ;  /* 0x0000000706067248 */ /* 0x004fc80007fe0100 */
[----:B------:R-:W-:Y:S01]  /*12b70*/  ISETP.GE.AND P1, PT, R4, R6, PT ;  /* 0x000000060400720c */ /* 0x000fe20003f26270 */
[----:B------:R0:W-:-:S12]  /*12b80*/  STL [R1+0x8], R6 ;  /* 0x0000080601007387 */ /* 0x0001d80000100800 */
[----:B0-----:R-:W-:Y:S05]  /*12b90*/  @!P1 BRA `(.L_x_11526) ;  /* 0x0000002400209947 */ /* 0x001fea0003800000 */
[----:B------:R-:W-:Y:S02]  /*12ba0*/  IMAD.MOV.U32 R8, RZ, RZ, R0 ;  /* 0x000000ffff087224 */ /* 0x000fe400078e0000 */
[----:B------:R-:W-:Y:S02]  /*12bb0*/  IMAD.MOV.U32 R9, RZ, RZ, R3 ;  /* 0x000000ffff097224 */ /* 0x000fe400078e0003 */
[----:B------:R-:W-:Y:S02]  /*12bc0*/  IMAD.MOV.U32 R7, RZ, RZ, R23 ;  /* 0x000000ffff077224 */ /* 0x000fe400078e0017 */
[----:B------:R-:W-:-:S07]  /*12bd0*/  IMAD.MOV.U32 R6, RZ, RZ, R18 ;  /* 0x000000ffff067224 */ /* 0x000fce00078e0012 */
.L_x_11538:
[----:B------:R-:W2:Y:S01]  /*12be0*/  LDL R3, [R1+0xc] ;  /* 0x00000c0001037983 */ /* 0x000ea20000100800 */
[----:B------:R-:W-:Y:S01]  /*12bf0*/  ISETP.NE.AND P1, PT, R6, 0x1, PT ;  /* 0x000000010600780c */ /* 0x000fe20003f25270 */
[----:B------:R-:W-:Y:S05]  /*12c00*/  YIELD ;  /* 0x0000000000007946 */ /* 0x000fea0003800000 */
[----:B------:R-:W-:-:S04]  /*12c10*/  SEL R0, RZ, 0x1, P1 ;  /* 0x00000001ff007807 */ /* 0x000fc80000800000 */
[----:B------:R-:W-:Y:S02]  /*12c20*/  LOP3.LUT R23, R7, R0, RZ, 0x3c, !PT ;  /* 0x0000000007177212 */ /* 0x000fe400078e3cff */
[----:B--2---:R-:W-:-:S13]  /*12c30*/  ISETP.NE.AND P1, PT, R3, RZ, PT ;  /* 0x000000ff0300720c */ /* 0x004fda0003f25270 */
[----:B------:R-:W-:Y:S05]  /*12c40*/  @P1 BRA `(.L_x_11527) ;  /* 0x00000000003c1947 */ /* 0x000fea0003800000 */
[----:B------:R-:W-:Y:S05]  /*12c50*/  @!P0 BRA `(.L_x_11528) ;  /* 0x0000000000048947 */ /* 0x000fea0003800000 */
[----:B------:R-:W-:Y:S01]  /*12c60*/  BPT.TRAP 0x1 ;  /* 0x000000040000795c */ /* 0x000fe20000300000 */
.L_x_11528:
        /* <DEDUP_REMOVED lines=8> */
.L_x_11529:
[----:B------:R-:W-:Y:S04]  /*12cf0*/  BSSY B0, `(.L_x_11527) ;  /* 0x0000004000007945 */ /* 0x000fe80003800000 */
[----:B-1----:R-:W-:Y:S05]  /*12d00*/  @P2 BRA `(.L_x_11530) ;  /* 0x0000000000082947 */ /* 0x002fea0003800000 */
[----:B------:R-:W1:Y:S02]  /*12d10*/  SYNCS.PHASECHK.TRANS64.TRYWAIT P2, [R3+URZ+0x2d830], R0 ;  /* 0x02d83000030075a7 */ /* 0x000e64000804017f */
[----:B-1----:R-:W-:Y:S05]  /*12d20*/  @!P2 BRA `(.L_x_11531) ;  /* 0x000001000090a947 */ /* 0x002fea0003800000 */
.L_x_11530:
[----:B------:R-:W-:Y:S05]  /*12d30*/  BSYNC B0 ;  /* 0x0000000000007941 */ /* 0x000fea0003800000 */
.L_x_11527:
[----:B01----:R-:W2:Y:S01]  /*12d40*/  LDL R3, [R1+0x10] ;  /* 0x0000100001037983 */ /* 0x003ea20000100800 */
[----:B------:R-:W0:Y:S01]  /*12d50*/  S2R R0, SR_TID.X ;  /* 0x0000000000007919 */ /* 0x000e220000002100 */
[----:B------:R-:W-:Y:S01]  /*12d60*/  VIADD R18, R6, 0x1 ;  /* 0x0000000106127836 */ /* 0x000fe20000000000 */
[----:B------:R-:W-:Y:S05]  /*12d70*/  WARPSYNC.ALL ;  /* 0x0000000000007948 */ /* 0x000fea0003800000 */
[----:B------:R-:W-:-:S04]  /*12d80*/  ISETP.NE.AND P2, PT, R18, 0x2, PT ;  /* 0x000000021200780c */ /* 0x000fc80003f45270 */
[----:B------:R-:W-:Y:S02]  /*12d90*/  SEL R18, R18, RZ, P2 ;  /* 0x000000ff12127207 */ /* 0x000fe40001000000 */
[----:B0-----:R-:W-:-:S05]  /*12da0*/  SHF.R.U32.HI R0, RZ, 0x7, R0 ;  /* 0x00000007ff007819 */ /* 0x001fca0000011600 */
[----:B------:R-:W-:-:S05]  /*12db0*/  VIADD R0, R0, 0x8 ;  /* 0x0000000800007836 */ /* 0x000fca0000000000 */
[----:B------:R0:W-:Y:S01]  /*12dc0*/  BAR.SYNC.DEFER_BLOCKING R0, 0x100 ;  /* 0x000400000000751d */ /* 0x0001e20000010000 */
[----:B------:R-:W-:Y:S01]  /*12dd0*/  IMAD.MOV.U32 R11, RZ, RZ, -0x7fffffe0 ;  /* 0x80000020ff0b7424 */ /* 0x000fe200078e00ff */
        /* <DEDUP_REMOVED lines=54> */
.L_x_11533:
[----:B------:R-:W-:Y:S01]  /*13140*/  SHF.L.U32 R0, R7, 0x1f, RZ ;  /* 0x0000001f07007819 */ /* 0x000fe200000006ff */
[----:B------:R-:W-:-:S04]  /*13150*/  IMAD R3, R6, 0x8, R2 ;  /* 0x0000000806037824 */ /* 0x000fc800078e0202 */
[----:B------:R0:W1:Y:S01]  /*13160*/  SYNCS.PHASECHK.TRANS64.TRYWAIT P1, [R3+URZ+0x2d850], R0 ;  /* 0x02d85000030075a7 */ /* 0x000062000802017f */
[----:B------:R-:W-:Y:S05]  /*13170*/  @!P0 BRA `(.L_x_11534) ;  /* 0x0000000000048947 */ /* 0x000fea0003800000 */
[----:B------:R-:W-:Y:S01]  /*13180*/  BPT.TRAP 0x1 ;  /* 0x000000040000795c */ /* 0x000fe20000300000 */
.L_x_11534:
[----:B-1----:R-:W-:Y:S05]  /*13190*/  @P1 BRA `(.L_x_11532) ;  /* 0x0000000000081947 */ /* 0x002fea0003800000 */
[----:B------:R-:W1:Y:S02]  /*131a0*/  SYNCS.PHASECHK.TRANS64.TRYWAIT P1, [R3+URZ+0x2d850], R0 ;  /* 0x02d85000030075a7 */ /* 0x000e64000802017f */
[----:B-1----:R-:W-:Y:S05]  /*131b0*/  @!P1 BRA `(.L_x_11535) ;  /* 0x000000fc00809947 */ /* 0x002fea0003800000 */
.L_x_11532:
[----:B------:R-:W2:Y:S01]  /*131c0*/  LDL R7, [R1+0x54] ;  /* 0x0000540001077983 */ /* 0x000ea20000100800 */
[----:B01----:R-:W-:Y:S01]  /*131d0*/  VIADD R0, R2, 0x400 ;  /* 0x0000040002007836 */ /* 0x003fe20000000000 */
[----:B------:R-:W-:Y:S05]  /*131e0*/  WARPSYNC.ALL ;  /* 0x0000000000007948 */ /* 0x000fea0003800000 */
[----:B------:R-:W-:Y:S01]  /*131f0*/  SHF.R.U32.HI R0, RZ, 0x4, R0 ;  /* 0x00000004ff007819 */ /* 0x000fe20000011600 */
[----:B------:R-:W-:Y:S01]  /*13200*/  IMAD.MOV.U32 R11, RZ, RZ, -0x7fffffe0 ;  /* 0x80000020ff0b7424 */ /* 0x000fe200078e00ff */
[----:B------:R-:W-:Y:S01]  /*13210*/  WARPGROUP.ARRIVE ;  /* 0x00000000000079c5 */ /* 0x000fe20000000000 */
[----:B------:R-:W-:Y:S01]  /*13220*/  IMAD.MOV.U32 R13, RZ, RZ, -0x7fffffe0 ;  /* 0x80000020ff0d7424 */ /* 0x000fe200078e00ff */
[----:B------:R-:W-:-:S02]  /*13230*/  LOP3.LUT R0, R0, 0x3fff, RZ, 0xc0, !PT ;  /* 0x00003fff00007812 */ /* 0x000fc400078ec0ff */
[C---:B------:R-:W-:Y:S02]  /*13240*/  R2UR UR11, R11.reuse ;  /* 0x000000000b0b72ca */ /* 0x040fe400000e0000 */
[----:B------:R-:W-:Y:S02]  /*13250*/  LOP3.LUT R0, R0, 0x2000000, RZ, 0xfc, !PT ;  /* 0x0200000000007812 */ /* 0x000fe400078efcff */
[----:B------:R-:W-:Y:S01]  /*13260*/  R2UR UR47, R11 ;  /* 0x000000000b2f72ca */ /* 0x000fe200000e0000 */
[----:B------:R-:W-:Y:S01]  /*13270*/  IMAD.MOV.U32 R11, RZ, RZ, 0x40000040 ;  /* 0x40000040ff0b7424 */ /* 0x000fe200078e00ff */
[C---:B------:R-:W-:Y:S01]  /*13280*/  R2UR UR15, R13.reuse ;  /* 0x000000000d0f72ca */ /* 0x040fe200000e0000 */
[----:B------:R-:W-:Y:S01]  /*13290*/  IMAD R10, R6, 0x600, R0 ;  /* 0x00000600060a7824 */ /* 0x000fe200078e0200 */
[----:B------:R-:W-:Y:S02]  /*132a0*/  R2UR UR19, R13 ;  /* 0x000000000d1372ca */ /* 0x000fe400000e0000 */
[----:B------:R-:W-:Y:S01]  /*132b0*/  R2UR UR9, R11 ;  /* 0x000000000b0972ca */ /* 0x000fe200000e0000 */
[C---:B------:R-:W-:Y:S01]  /*132c0*/  VIADD R12, R10.reuse, 0x40 ;  /* 0x000000400a0c7836 */ /* 0x040fe20000000000 */
[----:B------:R-:W-:Y:S01]  /*132d0*/  R2UR UR10, R10 ;  /* 0x000000000a0a72ca */ /* 0x000fe200000e0000 */
[----:B------:R-:W-:Y:S01]  /*132e0*/  IMAD.MOV.U32 R11, RZ, RZ, 0x40000040 ;  /* 0x40000040ff0b7424 */ /* 0x000fe200078e00ff */
[----:B------:R-:W-:-:S02]  /*132f0*/  R2UR UR23, R13 ;  /* 0x000000000d1772ca */ /* 0x000fc400000e0000 */
[----:B------:R-:W-:Y:S01]  /*13300*/  R2UR UR14, R12 ;  /* 0x000000000c0e72ca */ /* 0x000fe200000e0000 */
[----:B------:R-:W-:Y:S01]  /*13310*/  VIADD R12, R10, 0x80 ;  /* 0x000000800a0c7836 */ /* 0x000fe20000000000 */
[C---:B------:R-:W-:Y:S02]  /*13320*/  R2UR UR27, R13.reuse ;  /* 0x000000000d1b72ca */ /* 0x040fe400000e0000 */
[C---:B------:R-:W-:Y:S02]  /*13330*/  R2UR UR31, R13.reuse ;  /* 0x000000000d1f72ca */ /* 0x040fe400000e0000 */
[----:B------:R-:W-:Y:S01]  /*13340*/  R2UR UR18, R12 ;  /* 0x000000000c1272ca */ /* 0x000fe200000e0000 */
[----:B------:R-:W-:Y:S01]  /*13350*/  VIADD R12, R10, 0xc0 ;  /* 0x000000c00a0c7836 */ /* 0x000fe20000000000 */
[----:B------:R-:W-:Y:S01]  /*13360*/  R2UR UR35, R13 ;  /* 0x000000000d2372ca */ /* 0x000fe200000e0000 */
[----:B------:R-:W-:Y:S01]  /*13370*/  IMAD.MOV.U32 R13, RZ, RZ, 0x40000040 ;  /* 0x40000040ff0d7424 */ /* 0x000fe200078e00ff */
[----:B------:R-:W-:-:S02]  /*13380*/  R2UR UR45, R11 ;  /* 0x000000000b2d72ca */ /* 0x000fc400000e0000 */
        /* <DEDUP_REMOVED lines=8> */
[----:B------:R-:W-:Y:S01]  /*13410*/  R2UR UR30, R12 ;  /* 0x000000000c1e72ca */ /* 0x000fe200000e0000 */
[C---:B------:R-:W-:Y:S01]  /*13420*/  VIADD R12, R10.reuse, 0x180 ;  /* 0x000001800a0c7836 */ /* 0x040fe20000000000 */
[----:B------:R-:W-:Y:S01]  /*13430*/  R2UR UR21, R13 ;  /* 0x000000000d1572ca */ /* 0x000fe200000e0000 */
[----:B------:R-:W-:Y:S02]  /*13440*/  VIADD R10, R10, 0x1c0 ;  /* 0x000001c00a0a7836 */ /* 0x000fe40000000000 */
[----:B------:R-:W-:Y:S01]  /*13450*/  IMAD.MOV.U32 R13, RZ, RZ, 0x40000040 ;  /* 0x40000040ff0d7424 */ /* 0x000fe200078e00ff */
[----:B------:R-:W-:Y:S02]  /*13460*/  R2UR UR34, R12 ;  /* 0x000000000c2272ca */ /* 0x000fe400000e0000 */
[----:B------:R-:W-:Y:S02]  /*13470*/  R2UR UR46, R10 ;  /* 0x000000000a2e72ca */ /* 0x000fe400000e0000 */
        /* <DEDUP_REMOVED lines=9> */
[----:B------:R-:W-:Y:S01]  /*13510*/  R2UR UR12, R12 ;  /* 0x000000000c0c72ca */ /* 0x000fe200000e0000 */
[----:B------:R-:W-:-:S05]  /*13520*/  VIADD R12, R10, 0x4 ;  /* 0x000000040a0c7836 */ /* 0x000fca0000000000 */
        /* <DEDUP_REMOVED lines=10> */
[----:B------:R-:W-:Y:S01]  /*135d0*/  ISETP.GE.U32.AND P1, PT, R7, 0x180, PT ;  /* 0x000001800700780c */ /* 0x000fe20003f26070 */
[----:B------:R-:W-:Y:S02]  /*135e0*/  VIADD R10, R10, 0x606 ;  /* 0x000006060a0a7836 */ /* 0x000fe40000000000 */
[----:B------:R-:W-:Y:S01]  /*135f0*/  VIADD R0, R0, 0x9 ;  /* 0x0000000900007836 */ /* 0x000fe20000000000 */
        /* <DEDUP_REMOVED lines=28> */
.L_x_11536:
[----:B0-----:R-:W-:Y:S01]  /*137c0*/  IMAD R0, R18, 0x8, R2 ;  /* 0x0000000812007824 */ /* 0x001fe200078e0202 */
[----:B------:R-:W-:Y:S01]  /*137d0*/  UMOV UR51, UR6 ;  /* 0x0000000600337c82 */ /* 0x000fe20008000000 */
[----:B------:R-:W-:Y:S02]  /*137e0*/  IMAD.U32 R3, RZ, RZ, UR38 ;  /* 0x00000026ff037e24 */ /* 0x000fe4000f8e00ff */
        /* <DEDUP_REMOVED lines=122> */
[----:B------:R-:W-:Y:S01]  /*13f90*/  FFMA.FTZ R59, R59, UR51, -R10 ;  /* 0x000000333b3b7c23 */ /* 0x000fe2000801080a */
[--C-:B------:R-:W-:Y:S01]  /*13fa0*/  FFMA.FTZ R60, R60, UR51, -R7.reuse ;  /* 0x000000333c3c7c23 */ /* 0x100fe20008010807 */
        /* <DEDUP_REMOVED lines=153> */
.L_x_11537:
[----:B------:R-:W2:Y:S01]  /*14940*/  LDL R46, [R1+0x38] ;  /* 0x00003800012e7983 */ /* 0x000ea20000100800 */
[----:B------:R-:W-:-:S03]  /*14950*/  IMAD R6, R6, 0x8, R2 ;  /* 0x0000000806067824 */ /* 0x000fc600078e0202 */
[----:B------:R-:W3:Y:S01]  /*14960*/  LDL R38, [R1+0x3c] ;  /* 0x00003c0001267983 */ /* 0x000ee20000100800 */
[----:B------:R-:W-:Y:S01]  /*14970*/  VIADD R6, R6, 0x2d860 ;  /* 0x0002d86006067836 */ /* 0x000fe20000000000 */
[----:B------:R-:W-:Y:S01]  /*14980*/  F2FP.F16.F32.PACK_AB R24, R25, R24 ;  /* 0x000000181918723e */ /* 0x000fe200000000ff */
[----:B------:R-:W-:Y:S01]  /*14990*/  IMAD.U32 R30, RZ, RZ, UR38 ;  /* 0x00000026ff1e7e24 */ /* 0x000fe2000f8e00ff */
[----:B------:R-:W-:Y:S02]  /*149a0*/  F2FP.F16.F32.PACK_AB R25, R21, R26 ;  /* 0x0000001a1519723e */ /* 0x000fe400000000ff */
[----:B------:R-:W-:Y:S02]  /*149b0*/  F2FP.F16.F32.PACK_AB R32, R33, R32 ;  /* 0x000000202120723e */ /* 0x000fe400000000ff */
[----:B------:R-:W-:Y:S02]  /*149c0*/  PRMT R6, R30, 0x654, R6 ;  /* 0x000006541e067816 */ /* 0x000fe40000000006 */
[----:B------:R-:W-:-:S02]  /*149d0*/  F2FP.F16.F32.PACK_AB R26, R29, R28 ;  /* 0x0000001c1d1a723e */ /* 0x000fc400000000ff */
[----:B------:R0:W-:Y:S01]  /*149e0*/  SYNCS.ARRIVE.TRANS64.RED.A1T0 RZ, [R6+URZ], RZ ;  /* 0x000000ff06ff79a7 */ /* 0x0001e2000810043f */
[----:B------:R-:W-:Y:S02]  /*149f0*/  F2FP.F16.F32.PACK_AB R27, R31, R27 ;  /* 0x0000001b1f1b723e */ /* 0x000fe400000000ff */
[----:B------:R-:W-:Y:S02]  /*14a00*/  F2FP.F16.F32.PACK_AB R33, R20, R34 ;  /* 0x000000221421723e */ /* 0x000fe400000000ff */
[----:B------:R-:W-:Y:S01]  /*14a10*/  F2FP.F16.F32.PACK_AB R40, R41, R40 ;  /* 0x000000282928723e */ /* 0x000fe200000000ff */
[----:B------:R1:W-:Y:S01]  /*14a20*/  STSM.16.M88.4 [R143+0x21800], R24 ;  /* 0x021800188f007844 */ /* 0x0003e20000000200 */
[----:B------:R-:W-:Y:S02]  /*14a30*/  F2FP.F16.F32.PACK_AB R34, R37, R36 ;  /* 0x000000242522723e */ /* 0x000fe400000000ff */
[----:B------:R-:W-:Y:S01]  /*14a40*/  F2FP.F16.F32.PACK_AB R35, R39, R35 ;  /* 0x000000232723723e */ /* 0x000fe200000000ff */
[----:B0-----:R-:W4:Y:S01]  /*14a50*/  LDL R6, [R1+0x8] ;  /* 0x0000080001067983 */ /* 0x001f220000100800 */
        /* <DEDUP_REMOVED lines=73> */
[----:B------:R-:W-:Y:S01]  /*14ef0*/  IMAD.MOV.U32 R7, RZ, RZ, R23 ;  /* 0x000000ffff077224 */ /* 0x000fe200078e0017 */
        /* <DEDUP_REMOVED lines=14> */
[----:B------:R-:W-:-:S02]  /*14fe0*/  VIADD R4, R4, 0xffffffff ;  /* 0xffffffff04047836 */ /* 0x000fc40000000000 */
[----:B------:R-:W-:Y:S01]  /*14ff0*/  IMAD.MOV.U32 R6, RZ, RZ, R18 ;  /* 0x000000ffff067224 */ /* 0x000fe200078e0012 */
[----:B0-----:R-:W-:-:S09]  /*15000*/  NOP ;  /* 0x0000000000007918 */ /* 0x001fd20000000000 */
[----:B-1----:R-:W-:Y:S05]  /*15010*/  @P1 BRA `(.L_x_11538) ;  /* 0xffffffd800f01947 */ /* 0x002fea000383ffff */
.L_x_11526:
[----:B------:R-:W2:Y:S02]  /*15020*/  LDL R6, [R1+0x68] ;  /* 0x0000680001067983 */ /* 0x000ea40000100800 */
[----:B--2---:R-:W-:-:S13]  /*15030*/  ISETP.GE.AND P1, PT, R4, R6, PT ;  /* 0x000000060400720c */ /* 0x004fda0003f26270 */
[----:B------:R-:W-:Y:S05]  /*15040*/  @!P1 BRA `(.L_x_11539) ;  /* 0x00000034006c9947 */ /* 0x000fea0003800000 */
[----:B------:R-:W-:Y:S02]  /*15050*/  IMAD.MOV.U32 R6, RZ, RZ, R0 ;  /* 0x000000ffff067224 */ /* 0x000fe400078e0000 */
[----:B------:R-:W-:Y:S02]  /*15060*/  IMAD.MOV.U32 R7, RZ, RZ, R3 ;  /* 0x000000ffff077224 */ /* 0x000fe400078e0003 */
[----:B------:R-:W-:Y:S02]  /*15070*/  IMAD.MOV.U32 R9, RZ, RZ, R23 ;  /* 0x000000ffff097224 */ /* 0x000fe400078e0017 */
[----:B------:R-:W-:-:S07]  /*15080*/  IMAD.MOV.U32 R8, RZ, RZ, R18 ;  /* 0x000000ffff087224 */ /* 0x000fce00078e0012 */
.L_x_11559:
        /* <DEDUP_REMOVED lines=9> */
.L_x_11541:
        /* <DEDUP_REMOVED lines=8> */
.L_x_11542:
[----:B------:R-:W-:Y:S04]  /*151a0*/  BSSY B0, `(.L_x_11540) ;  /* 0x0000004000007945 */ /* 0x000fe80003800000 */
[----:B-1----:R-:W-:Y:S05]  /*151b0*/  @P2 BRA `(.L_x_11543) ;  /* 0x0000000000082947 */ /* 0x002fea0003800000 */
[----:B------:R-:W1:Y:S02]  /*151c0*/  SYNCS.PHASECHK.TRANS64.TRYWAIT P2, [R3+URZ+0x2d830], R0 ;  /* 0x02d83000030075a7 */ /* 0x000e64000804017f */
[----:B-1----:R-:W-:Y:S05]  /*151d0*/  @!P2 BRA `(.L_x_11544) ;  /* 0x000000dc008ca947 */ /* 0x002fea0003800000 */
.L_x_11543:
[----:B------:R-:W-:Y:S05]  /*151e0*/  BSYNC B0 ;  /* 0x0000000000007941 */ /* 0x000fea0003800000 */
.L_x_11540:
        /* <DEDUP_REMOVED lines=64> */
.L_x_11546:
[----:B------:R-:W-:Y:S01]  /*155f0*/  SHF.L.U32 R0, R9, 0x1f, RZ ;  /* 0x0000001f09007819 */ /* 0x000fe200000006ff */
[----:B------:R-:W-:-:S04]  /*15600*/  IMAD R3, R8, 0x8, R2 ;  /* 0x0000000808037824 */ /* 0x000fc800078e0202 */
[----:B------:R0:W1:Y:S01]  /*15610*/  SYNCS.PHASECHK.TRANS64.TRYWAIT P1, [R3+URZ+0x2d850], R0 ;  /* 0x02d85000030075a7 */ /* 0x000062000802017f */
[----:B------:R-:W-:Y:S05]  /*15620*/  @!P0 BRA `(.L_x_11547) ;  /* 0x0000000000048947 */ /* 0x000fea0003800000 */
[----:B------:R-:W-:Y:S01]  /*15630*/  BPT.TRAP 0x1 ;  /* 0x000000040000795c */ /* 0x000fe20000300000 */
.L_x_11547:
[----:B-1----:R-:W-:Y:S05]  /*15640*/  @P1 BRA `(.L_x_11545) ;  /* 0x0000000000081947 */ /* 0x002fea0003800000 */
[----:B------:R-:W1:Y:S02]  /*15650*/  SYNCS.PHASECHK.TRANS64.TRYWAIT P1, [R3+URZ+0x2d850], R0 ;  /* 0x02d85000030075a7 */ /* 0x000e64000802017f */
[----:B-1----:R-:W-:Y:S05]  /*15660*/  @!P1 BRA `(.L_x_11548) ;  /* 0x000000d8007c9947 */ /* 0x002fea0003800000 */
.L_x_11545:
        /* <DEDUP_REMOVED lines=96> */
.L_x_11549:
[----:B------:R-:W2:Y:S01]  /*15c70*/  LDL R10, [R1+0x28] ;  /* 0x00002800010a7983 */ /* 0x000ea20000100800 */
[----:B0-----:R-:W0:Y:S03]  /*15c80*/  LDC R0, c[0x0][0x448] ;  /* 0x00011200ff007b82 */ /* 0x001e260000000800 */
[----:B------:R-:W2:Y:S01]  /*15c90*/  LDL R9, [R1+0x64] ;  /* 0x0000640001097983 */ /* 0x000ea20000100800 */
[----:B0-----:R-:W-:-:S13]  /*15ca0*/  ISETP.NE.AND P1, PT, R0, 0x1, PT ;  /* 0x000000010000780c */ /* 0x001fda0003f25270 */
[----:B------:R-:W0:Y:S08]  /*15cb0*/  @P1 LDC R3, c[0x0][0x44c] ;  /* 0x00011300ff031b82 */ /* 0x000e300000000800 */
[----:B------:R-:W1:Y:S01]  /*15cc0*/  @P1 LDC R0, c[0x0][0x450] ;  /* 0x00011400ff001b82 */ /* 0x000e620000000800 */
[----:B------:R-:W-:Y:S01]  /*15cd0*/  ULOP3.LUT UR8, URZ, UR48, URZ, 0x33, !UPT ;  /* 0x000000303f087292 */ /* 0x000fe2000f8e333f */
[----:B--2---:R-:W-:-:S06]  /*15ce0*/  IMAD.IADD R12, R9, 0x1, R10 ;  /* 0x00000001090c7824 */ /* 0x004fcc00078e020a */
[----:B------:R-:W2:Y:S01]  /*15cf0*/  LDC R9, c[0x0][0x9e4] ;  /* 0x00027900ff097b82 */ /* 0x000ea20000000800 */
        /* <DEDUP_REMOVED lines=10> */
[----:B--2---:R-:W-:-:S03]  /*15da0*/  ISETP.GE.AND P3, PT, R9, 0x1, PT ;  /* 0x000000010900780c */ /* 0x004fc60003f66270 */
[----:B------:R-:W-:-:S05]  /*15db0*/  IMAD R3, R142, -0x2, R3 ;  /* 0xfffffffe8e037824 */ /* 0x000fca00078e0203 */
[----:B------:R-:W-:-:S05]  /*15dc0*/  IADD3 R10, -R140, R3, R141 ;  /* 0x000000038c0a7210 */ /* 0x000fca0007ffe18d */
[C---:B------:R-:W-:Y:S02]  /*15dd0*/  VIADD R11, R10.reuse, UR43 ;  /* 0x0000002b0a0b7c36 */ /* 0x040fe40008000000 */
[----:B------:R-:W-:Y:S02]  /*15de0*/  VIADD R10, R10, UR8 ;  /* 0x000000080a0a7c36 */ /* 0x000fe40008000000 */
[C---:B0-----:R-:W-:Y:S02]  /*15df0*/  IMAD.IADD R9, R13.reuse, 0x1, R11 ;  /* 0x000000010d097824 */ /* 0x041fe400078e020b */
        /* <DEDUP_REMOVED lines=14> */
.L_x_11552:
[----:B------:R-:W-:-:S05]  /*15ee0*/  IMAD.U32 R20, RZ, RZ, UR5 ;  /* 0x00000005ff147e24 */ /* 0x000fca000f8e00ff */
[----:B------:R-:W-:-:S13]  /*15ef0*/  ISETP.NE.AND P1, PT, R20, 0x1, PT ;  /* 0x000000011400780c */ /* 0x000fda0003f25270 */
[----:B------:R-:W0:Y:S02]  /*15f00*/  @P1 LDC.64 R14, c[0x0][0x9e8] ;  /* 0x00027a00ff0e1b82 */ /* 0x000e240000000a00 */
[----:B0-----:R-:W-:-:S05]  /*15f10*/  @P1 IMAD.HI.U32 R14, R13, R14, RZ ;  /* 0x0000000e0d0e1227 */ /* 0x001fca00078e00ff */
[----:B------:R-:W-:-:S07]  /*15f20*/  @P1 SHF.R.U32.HI R13, RZ, R15, R14 ;  /* 0x0000000fff0d1219 */ /* 0x000fce000001160e */
.L_x_11553:
[----:B------:R-:W-:Y:S05]  /*15f30*/  BSYNC B0 ;  /* 0x0000000000007941 */ /* 0x000fea0003800000 */
.L_x_11551:
[----:B------:R-:W-:-:S04]  /*15f40*/  IMAD R13, R13, R20, -R0 ;  /* 0x000000140d0d7224 */ /* 0x000fc800078e0a00 */
[----:B------:R-:W-:-:S05]  /*15f50*/  IMAD R13, R142, -0x2, R13 ;  /* 0xfffffffe8e0d7824 */ /* 0x000fca00078e020d */
[----:B------:R-:W-:Y:S02]  /*15f60*/  VIMNMX R3, R3, R13, !PT ;  /* 0x0000000d03037248 */ /* 0x000fe40007fe0100 */
[----:B------:R-:W-:-:S07]  /*15f70*/  VIADDMNMX R9, R13, R20, R9, PT ;  /* 0x000000140d097246 */ /* 0x000fce0003800109 */
.L_x_11550:
        /* <DEDUP_REMOVED lines=93> */
[----:B------:R-:W-:Y:S01]  /*16550*/  ISETP.GT.AND P1, PT, R3, 0x79, P5 ;  /* 0x000000790300780c */ /* 0x000fe20002f24270 */
[--C-:B0-----:R-:W-:Y:S01]  /*16560*/  IMAD.IADD R3, R11, 0x1, R12.reuse ;  /* 0x000000010b037824 */ /* 0x101fe200078e020c */
[C---:B------:R-:W-:Y:S02]  /*16570*/  ISETP.LT.OR P2, PT, R9.reuse, 0x79, P2 ;  /* 0x000000790900780c */ /* 0x040fe40001741670 */
[----:B------:R-:W-:Y:S01]  /*16580*/  ISETP.LT.OR P1, PT, R9, 0x7a, P1 ;  /* 0x0000007a0900780c */ /* 0x000fe20000f21670 */
[----:B------:R-:W-:Y:S01]  /*16590*/  IMAD.IADD R9, R10, 0x1, R12 ;  /* 0x000000010a097824 */ /* 0x000fe200078e020c */
[----:B------:R-:W-:-:S02]  /*165a0*/  FSEL R84, R84, -INF , !P2 ;  /* 0xff80000054547808 */ /* 0x000fc40005000000 */
        /* <DEDUP_REMOVED lines=14> */
.L_x_11556:
[----:B------:R-:W-:-:S05]  /*16690*/  IMAD.U32 R13, RZ, RZ, UR5 ;  /* 0x00000005ff0d7e24 */ /* 0x000fca000f8e00ff */
[----:B------:R-:W-:-:S13]  /*166a0*/  ISETP.NE.AND P1, PT, R13, 0x1, PT ;  /* 0x000000010d00780c */ /* 0x000fda0003f25270 */
[----:B------:R-:W0:Y:S02]  /*166b0*/  @P1 LDC.64 R10, c[0x0][0x9e8] ;  /* 0x00027a00ff0a1b82 */ /* 0x000e240000000a00 */
[----:B0-----:R-:W-:-:S05]  /*166c0*/  @P1 IMAD.HI.U32 R10, R12, R10, RZ ;  /* 0x0000000a0c0a1227 */ /* 0x001fca00078e00ff */
[----:B------:R-:W-:-:S07]  /*166d0*/  @P1 SHF.R.U32.HI R12, RZ, R11, R10 ;  /* 0x0000000bff0c1219 */ /* 0x000fce000001160a */
.L_x_11557:
[----:B------:R-:W-:Y:S05]  /*166e0*/  BSYNC B0 ;  /* 0x0000000000007941 */ /* 0x000fea0003800000 */
.L_x_11555:
[----:B------:R-:W-:-:S04]  /*166f0*/  IMAD R0, R12, R13, -R0 ;  /* 0x0000000d0c007224 */ /* 0x000fc800078e0a00 */
[----:B------:R-:W-:-:S05]  /*16700*/  IMAD R0, R142, -0x2, R0 ;  /* 0xfffffffe8e007824 */ /* 0x000fca00078e0200 */
[----:B------:R-:W-:Y:S02]  /*16710*/  VIMNMX R9, R9, R0, !PT ;  /* 0x0000000009097248 */ /* 0x000fe40007fe0100 */
[----:B------:R-:W-:-:S07]  /*16720*/  VIADDMNMX R3, R0, R13, R3, PT ;  /* 0x0000000d00037246 */ /* 0x000fce0003800103 */
.L_x_11554:
        /* <DEDUP_REMOVED lines=8> */
[C---:B------:R-:W-:Y:S02]  /*167b0*/  ISETP.GT.AND P2, PT, R9.reuse, 0x8, P5 ;  /* 0x000000080900780c */ /* 0x040fe40002f44270 */
[----:B------:R-:W-:Y:S02]  /*167c0*/  ISETP.GT.AND P1, PT, R9, 0x9, P5 ;  /* 0x000000090900780c */ /* 0x000fe40002f24270 */
[----:B------:R-:W-:Y:S02]  /*167d0*/  FMNMX.FTZ R0, R32, R0, !PT ;  /* 0x0000000020007209 */ /* 0x000fe40007810000 */
[C---:B------:R-:W-:Y:S02]  /*167e0*/  ISETP.LT.OR P2, PT, R3.reuse, 0x9, P2 ;  /* 0x000000090300780c */ /* 0x040fe40001741670 */
[----:B------:R-:W-:-:S02]  /*167f0*/  ISETP.LT.OR P1, PT, R3, 0xa, P1 ;  /* 0x0000000a0300780c */ /* 0x000fc40000f21670 */
[----:B------:R-:W-:Y:S02]  /*16800*/  FMNMX.FTZ R0, R33, R0, !PT ;  /* 0x0000000021007209 */ /* 0x000fe40007810000 */
[----:B------:R-:W-:Y:S02]  /*16810*/  FSEL R30, R30, -INF , !P2 ;  /* 0xff8000001e1e7808 */ /* 0x000fe40005000000 */
[----:B------:R-:W-:Y:S02]  /*16820*/  FSEL R31, R31, -INF , !P1 ;  /* 0xff8000001f1f7808 */ /* 0x000fe40004800000 */
[C---:B------:R-:W-:Y:S02]  /*16830*/  ISETP.GT.AND P2, PT, R9.reuse, 0x10, P5 ;  /* 0x000000100900780c */ /* 0x040fe40002f44270 */
[----:B------:R-:W-:Y:S02]  /*16840*/  ISETP.GT.AND P1, PT, R9, 0x11, P5 ;  /* 0x000000110900780c */ /* 0x000fe40002f24270 */
[----:B------:R-:W-:-:S02]  /*16850*/  FMNMX.FTZ R0, R36, R0, !PT ;  /* 0x0000000024007209 */ /* 0x000fc40007810000 */
[C---:B------:R-:W-:Y:S02]  /*16860*/  ISETP.LT.OR P2, PT, R3.reuse, 0x11, P2 ;  /* 0x000000110300780c */ /* 0x040fe40001741670 */
[----:B------:R-:W-:Y:S02]  /*16870*/  ISETP.LT.OR P1, PT, R3, 0x12, P1 ;  /* 0x000000120300780c */ /* 0x000fe40000f21670 */
[----:B------:R-:W-:Y:S02]  /*16880*/  FMNMX.FTZ R0, R37, R0, !PT ;  /* 0x0000000025007209 */ /* 0x000fe40007810000 */
[----:B------:R-:W-:Y:S02]  /*16890*/  FSEL R34, R34, -INF , !P2 ;  /* 0xff80000022227808 */ /* 0x000fe40005000000 */
[----:B------:R-:W-:Y:S02]  /*168a0*/  FSEL R35, R35, -INF , !P1 ;  /* 0xff80000023237808 */ /* 0x000fe40004800000 */
[----:B------:R-:W-:-:S02]  /*168b0*/  FMNMX.FTZ R0, R40, R0, !PT ;  /* 0x0000000028007209 */ /* 0x000fc40007810000 */
[C---:B------:R-:W-:Y:S02]  /*168c0*/  ISETP.GT.AND P2, PT, R9.reuse, 0x18, P5 ;  /* 0x000000180900780c */ /* 0x040fe40002f44270 */
[----:B------:R-:W-:Y:S02]  /*168d0*/  ISETP.GT.AND P1, PT, R9, 0x19, P5 ;  /* 0x000000190900780c */ /* 0x000fe40002f24270 */
[----:B------:R-:W-:Y:S02]  /*168e0*/  FMNMX.FTZ R0, R41, R0, !PT ;  /* 0x0000000029007209 */ /* 0x000fe40007810000 */
[C---:B------:R-:W-:Y:S02]  /*168f0*/  ISETP.LT.OR P2, PT, R3.reuse, 0x19, P2 ;  /* 0x000000190300780c */ /* 0x040fe40001741670 */
[----:B------:R-:W-:Y:S02]  /*16900*/  ISETP.LT.OR P1, PT, R3, 0x1a, P1 ;  /* 0x0000001a0300780c */ /* 0x000fe40000f21670 */
[----:B------:R-:W-:-:S02]  /*16910*/  FMNMX.FTZ R0, R44, R0, !PT ;  /* 0x000000002c007209 */ /* 0x000fc40007810000 */
[----:B------:R-:W-:Y:S02]  /*16920*/  FSEL R38, R38, -INF , !P2 ;  /* 0xff80000026267808 */ /* 0x000fe40005000000 */
[----:B------:R-:W-:Y:S02]  /*16930*/  FSEL R39, R39, -INF , !P1 ;  /* 0xff80000027277808 */ /* 0x000fe40004800000 */
[C---:B------:R-:W-:Y:S02]  /*16940*/  ISETP.GT.AND P2, PT, R9.reuse, 0x20, P5 ;  /* 0x000000200900780c */ /* 0x040fe40002f44270 */
[----:B------:R-:W-:Y:S02]  /*16950*/  ISETP.GT.AND P1, PT, R9, 0x21, P5 ;  /* 0x000000210900780c */ /* 0x000fe40002f24270 */
[----:B------:R-:W-:Y:S02]  /*16960*/  FMNMX.FTZ R0, R45, R0, !PT ;  /* 0x000000002d007209 */ /* 0x000fe40007810000 */
[----:B------:R-:W-:-:S02]  /*16970*/  ISETP.LT.OR P2, PT, R3, 0x21, P2 ;  /* 0x000000210300780c */ /* 0x000fc40001741670 */
[----:B------:R-:W-:Y:S02]  /*16980*/  ISETP.LT.OR P1, PT, R3, 0x22, P1 ;  /* 0x000000220300780c */ /* 0x000fe40000f21670 */
[----:B------:R-:W-:Y:S02]  /*16990*/  FMNMX.FTZ R0, R48, R0, !PT ;  /* 0x0000000030007209 */ /* 0x000fe40007810000 */
[----:B------:R-:W-:Y:S02]  /*169a0*/  FSEL R42, R42, -INF , !P2 ;  /* 0xff8000002a2a7808 */ /* 0x000fe40005000000 */
[----:B------:R-:W-:Y:S02]  /*169b0*/  FSEL R43, R43, -INF , !P1 ;  /* 0xff8000002b2b7808 */ /* 0x000fe40004800000 */
[C---:B------:R-:W-:Y:S02]  /*169c0*/  ISETP.GT.AND P2, PT, R9.reuse, 0x28, P5 ;  /* 0x000000280900780c */ /* 0x040fe40002f44270 */
[----:B------:R-:W-:-:S02]  /*169d0*/  ISETP.GT.AND P1, PT, R9, 0x29, P5 ;  /* 0x000000290900780c */ /* 0x000fc40002f24270 */
[----:B------:R-:W-:Y:S02]  /*169e0*/  FMNMX.FTZ R0, R49, R0, !PT ;  /* 0x0000000031007209 */ /* 0x000fe40007810000 */
[C---:B------:R-:W-:Y:S02]  /*169f0*/  ISETP.LT.OR P2, PT, R3.reuse, 0x29, P2 ;  /* 0x000000290300780c */ /* 0x040fe40001741670 */
[----:B------:R-:W-:Y:S02]  /*16a00*/  ISETP.LT.OR P1, PT, R3, 0x2a, P1 ;  /* 0x0000002a0300780c */ /* 0x000fe40000f21670 */
[----:B------:R-:W-:Y:S02]  /*16a10*/  FMNMX.FTZ R0, R52, R0, !PT ;  /* 0x0000000034007209 */ /* 0x000fe40007810000 */
[----:B------:R-:W-:Y:S02]  /*16a20*/  FSEL R46, R46, -INF , !P2 ;  /* 0xff8000002e2e7808 */ /* 0x000fe40005000000 */
[----:B------:R-:W-:-:S02]  /*16a30*/  FSEL R47, R47, -INF , !P1 ;  /* 0xff8000002f2f7808 */ /* 0x000fc40004800000 */
        /* <DEDUP_REMOVED lines=8> */
[----:B------:R-:W-:Y:S02]  /*16ac0*/  FMNMX.FTZ R0, R57, R0, !PT ;  /* 0x0000000039007209 */ /* 0x000fe40007810000 */
        /* <DEDUP_REMOVED lines=8> */
[----:B------:R-:W-:-:S02]  /*16b50*/  ISETP.GT.AND P2, PT, R9, 0x40, P5 ;  /* 0x000000400900780c */ /* 0x000fc40002f44270 */
[----:B------:R-:W-:Y:S02]  /*16b60*/  ISETP.GT.AND P1, PT, R9, 0x41, P5 ;  /* 0x000000410900780c */ /* 0x000fe40002f24270 */
[----:B------:R-:W-:Y:S02]  /*16b70*/  FMNMX.FTZ R0, R64, R0, !PT ;  /* 0x0000000040007209 */ /* 0x000fe40007810000 */
[C---:B------:R-:W-:Y:S02]  /*16b80*/  ISETP.LT.OR P2, PT, R3.reuse, 0x41, P2 ;  /* 0x000000410300780c */ /* 0x040fe40001741670 */
[----:B------:R-:W-:Y:S02]  /*16b90*/  ISETP.LT.OR P1, PT, R3, 0x42, P1 ;  /* 0x000000420300780c */ /* 0x000fe40000f21670 */
[----:B------:R-:W-:Y:S02]  /*16ba0*/  FMNMX.FTZ R0, R65, R0, !PT ;  /* 0x0000000041007209 */ /* 0x000fe40007810000 */
[----:B------:R-:W-:-:S02]  /*16bb0*/  FSEL R58, R58, -INF , !P2 ;  /* 0xff8000003a3a7808 */ /* 0x000fc40005000000 */
[----:B------:R-:W-:Y:S02]  /*16bc0*/  FSEL R59, R59, -INF , !P1 ;  /* 0xff8000003b3b7808 */ /* 0x000fe40004800000 */
        /* <DEDUP_REMOVED lines=22> */
[----:B------:R-:W-:-:S02]  /*16d30*/  ISETP.GT.AND P4, PT, R9, 0x68, P5 ;  /* 0x000000680900780c */ /* 0x000fc40002f84270 */
[----:B------:R-:W-:Y:S02]  /*16d40*/  FMNMX.FTZ R0, R80, R0, !PT ;  /* 0x0000000050007209 */ /* 0x000fe40007810000 */
[----:B------:R-:W-:Y:S02]  /*16d50*/  FSEL R70, R70, -INF , !P2 ;  /* 0xff80000046467808 */ /* 0x000fe40005000000 */
[----:B------:R-:W-:Y:S02]  /*16d60*/  FSEL R71, R71, -INF , !P1 ;  /* 0xff80000047477808 */ /* 0x000fe40004800000 */
[C---:B------:R-:W-:Y:S02]  /*16d70*/  ISETP.GT.AND P2, PT, R9.reuse, 0x60, P5 ;  /* 0x000000600900780c */ /* 0x040fe40002f44270 */
[----:B------:R-:W-:Y:S02]  /*16d80*/  ISETP.GT.AND P1, PT, R9, 0x61, P5 ;  /* 0x000000610900780c */ /* 0x000fe40002f24270 */
[----:B------:R-:W-:-:S02]  /*16d90*/  ISETP.LT.OR P4, PT, R3, 0x69, P4 ;  /* 0x000000690300780c */ /* 0x000fc40002781670 */
[----:B------:R-:W-:Y:S02]  /*16da0*/  LOP3.LUT R22, R22, 0xdfffffff, RZ, 0xc0, !PT ;  /* 0xdfffffff16167812 */ /* 0x000fe400078ec0ff */
[----:B------:R-:W-:Y:S02]  /*16db0*/  FMNMX.FTZ R0, R81, R0, !PT ;  /* 0x0000000051007209 */ /* 0x000fe40007810000 */
[C---:B------:R-:W-:Y:S02]  /*16dc0*/  ISETP.LT.OR P2, PT, R3.reuse, 0x61, P2 ;  /* 0x000000610300780c */ /* 0x040fe40001741670 */
[----:B------:R-:W-:Y:S02]  /*16dd0*/  ISETP.LT.OR P1, PT, R3, 0x62, P1 ;  /* 0x000000620300780c */ /* 0x000fe40000f21670 */
[----:B------:R-:W-:Y:S02]  /*16de0*/  @P0 LOP3.LUT R22, R22, 0x20000000, RZ, 0xfc, !PT ;  /* 0x2000000016160812 */ /* 0x000fe400078efcff */
[----:B------:R-:W-:-:S02]  /*16df0*/  FMNMX.FTZ R0, R84, R0, !PT ;  /* 0x0000000054007209 */ /* 0x000fc40007810000 */
[----:B------:R-:W-:Y:S02]  /*16e00*/  FSEL R74, R74, -INF , !P2 ;  /* 0xff8000004a4a7808 */ /* 0x000fe40005000000 */
[----:B------:R-:W-:Y:S02]  /*16e10*/  FSEL R75, R75, -INF , !P1 ;  /* 0xff8000004b4b7808 */ /* 0x000fe40004800000 */
[C---:B------:R-:W-:Y:S02]  /*16e20*/  ISETP.GT.AND P6, PT, R9.reuse, 0x69, P5 ;  /* 0x000000690900780c */ /* 0x040fe40002fc4270 */
[C---:B------:R-:W-:Y:S02]  /*16e30*/  ISETP.GT.AND P3, PT, R9.reuse, 0x70, P5 ;  /* 0x000000700900780c */ /* 0x040fe40002f64270 */
[C---:B------:R-:W-:Y:S02]  /*16e40*/  ISETP.GT.AND P2, PT, R9.reuse, 0x71, P5 ;  /* 0x000000710900780c */ /* 0x040fe40002f44270 */
[----:B------:R-:W-:-:S02]  /*16e50*/  ISETP.GT.AND P1, PT, R9, 0x78, P5 ;  /* 0x000000780900780c */ /* 0x000fc40002f24270 */
[C---:B------:R-:W-:Y:S02]  /*16e60*/  ISETP.GT.AND P0, PT, R9.reuse, RZ, P5 ;  /* 0x000000ff0900720c */ /* 0x040fe40002f04270 */
[----:B------:R-:W-:Y:S02]  /*16e70*/  LOP3.LUT R22, R22, 0xfffffffd, RZ, 0xc0, !PT ;  /* 0xfffffffd16167812 */ /* 0x000fe400078ec0ff */
[----:B------:R-:W-:Y:S02]  /*16e80*/  ISETP.GT.AND P5, PT, R9, 0x79, P5 ;  /* 0x000000790900780c */ /* 0x000fe40002fa4270 */
[----:B------:R-:W-:Y:S02]  /*16e90*/  FMNMX.FTZ R0, R85, R0, !PT ;  /* 0x0000000055007209 */ /* 0x000fe40007810000 */
[----:B------:R-:W-:Y:S02]  /*16ea0*/  @P4 LOP3.LUT R22, R22, 0x2, RZ, 0xfc, !PT ;  /* 0x0000000216164812 */ /* 0x000fe400078efcff */
[----:B------:R-:W-:-:S02]  /*16eb0*/  ISETP.LT.OR P4, PT, R3, 0x6a, P6 ;  /* 0x0000006a0300780c */ /* 0x000fc40003781670 */
[C---:B------:R-:W-:Y:S02]  /*16ec0*/  ISETP.LT.OR P3, PT, R3.reuse, 0x71, P3 ;  /* 0x000000710300780c */ /* 0x040fe40001f61670 */
[C---:B------:R-:W-:Y:S02]  /*16ed0*/  ISETP.LT.OR P2, PT, R3.reuse, 0x72, P2 ;  /* 0x000000720300780c */ /* 0x040fe40001741670 */
[C---:B------:R-:W-:Y:S02]  /*16ee0*/  ISETP.LT.OR P1, PT, R3.reuse, 0x79, P1 ;  /* 0x000000790300780c */ /* 0x040fe40000f21670 */
[C---:B------:R-:W-:Y:S02]  /*16ef0*/  ISETP.LT.OR P0, PT, R3.reuse, 0x1, P0 ;  /* 0x000000010300780c */ /* 0x040fe40000701670 */
[----:B------:R-:W-:Y:S02]  /*16f00*/  ISETP.LT.OR P5, PT, R3, 0x7a, P5 ;  /* 0x0000007a0300780c */ /* 0x000fe40002fa1670 */
[----:B------:R-:W0:Y:S01]  /*16f10*/  SHFL.BFLY PT, R3, R0, 0x2, 0x1f ;  /* 0x0c401f0000037f89 */ /* 0x000e2200000e0000 */
[----:B------:R-:W-:-:S02]  /*16f20*/  FSEL R26, R26, -INF , !P0 ;  /* 0xff8000001a1a7808 */ /* 0x000fc40004000000 */
[----:B------:R-:W-:Y:S02]  /*16f30*/  FSEL R79, R79, -INF , !P4 ;  /* 0xff8000004f4f7808 */ /* 0x000fe40006000000 */
[----:B------:R-:W-:Y:S02]  /*16f40*/  FSEL R82, R82, -INF , !P3 ;  /* 0xff80000052527808 */ /* 0x000fe40005800000 */
[----:B------:R-:W-:Y:S02]  /*16f50*/  FSEL R83, R83, -INF , !P2 ;  /* 0xff80000053537808 */ /* 0x000fe40005000000 */
[----:B------:R-:W-:Y:S02]  /*16f60*/  FSEL R86, R86, -INF , !P1 ;  /* 0xff80000056567808 */ /* 0x000fe40004800000 */
[----:B------:R-:W-:Y:S02]  /*16f70*/  FSEL R87, R87, -INF , !P5 ;  /* 0xff80000057577808 */ /* 0x000fe40006800000 */
[----:B------:R-:W-:-:S02]  /*16f80*/  LOP3.LUT P0, RZ, R22, 0x20000000, RZ, 0xc0, !PT ;  /* 0x2000000016ff7812 */ /* 0x000fc4000780c0ff */
[----:B0-----:R-:W-:-:S05]  /*16f90*/  FMNMX.FTZ R3, R0, R3, !PT ;  /* 0x0000000300037209 */ /* 0x001fca0007810000 */
[----:B------:R-:W0:Y:S02]  /*16fa0*/  SHFL.BFLY PT, R0, R3, 0x1, 0x1f ;  /* 0x0c201f0003007f89 */ /* 0x000e2400000e0000 */
[----:B0-----:R-:W-:-:S04]  /*16fb0*/  FMNMX.FTZ R3, R3, R0, !PT ;  /* 0x0000000003037209 */ /* 0x001fc80007810000 */
[----:B------:R-:W-:-:S04]  /*16fc0*/  FSETP.NEU.FTZ.AND P6, PT, R3, -INF , PT ;  /* 0xff8000000300780b */ /* 0x000fc80003fdd000 */
[----:B------:R-:W-:-:S05]  /*16fd0*/  FSEL R0, R3, RZ, P6 ;  /* 0x000000ff03007208 */ /* 0x000fca0003000000 */
[----:B------:R-:W-:Y:S01]  /*16fe0*/  FADD.FTZ R7, -R0, R7 ;  /* 0x0000000700077221 */ /* 0x000fe20000010100 */
[----:B------:R-:W-:-:S03]  /*16ff0*/  FMUL.FTZ R0, R3, UR51 ;  /* 0x0000003303007c20 */ /* 0x000fc60008410000 */
[----:B------:R-:W-:Y:S02]  /*17000*/  FMUL.FTZ R10, R7, UR51 ;  /* 0x00000033070a7c20 */ /* 0x000fe40008410000 */
[----:B------:R-:W-:Y:S02]  /*17010*/  FSEL R0, R0, RZ, P6 ;  /* 0x000000ff00007208 */ /* 0x000fe40003000000 */
[----:B------:R-:W-:-:S03]  /*17020*/  LOP3.LUT P6, RZ, R22, 0x2, RZ, 0xc0, !PT ;  /* 0x0000000216ff7812 */ /* 0x000fc600078cc0ff */
        /* <DEDUP_REMOVED lines=32> */
[----:B------:R-:W-:Y:S01]  /*17230*/  FMNMX.FTZ R0, R26, R6, !PT ;  /* 0x000000061a007209 */ /* 0x000fe20007810000 */
[----:B------:R-:W-:Y:S01]  /*17240*/  MUFU.EX2 R24, R24 ;  /* 0x0000001800187308 */ /* 0x000fe20000000800 */
[----:B------:R-:W-:-:S02]  /*17250*/  FSEL R78, R78, -INF , !P6 ;  /* 0xff8000004e4e7808 */ /* 0x000fc40007000000 */
        /* <DEDUP_REMOVED lines=204> */
.L_x_11558:
        /* <DEDUP_REMOVED lines=110> */
.L_x_11539:
[----:B------:R-:W-:Y:S05]  /*18600*/  WARPSYNC.ALL ;  /* 0x0000000000007948 */ /* 0x000fea0003800000 */
[----:B------:R-:W-:Y:S06]  /*18610*/  BAR.ARV 0x8, 0x200 ;  /* 0x0208000000007b1d */ /* 0x000fec0000002000 */
[----:B------:R-:W-:Y:S05]  /*18620*/  @!P0 BRA `(.L_x_11560) ;  /* 0x0000000000048947 */ /* 0x000fea0003800000 */
[----:B------:R-:W-:Y:S01]  /*18630*/  BPT.TRAP 0x1 ;  /* 0x000000040000795c */ /* 0x000fe20000300000 */
.L_x_11560:
[----:B------:R-:W-:Y:S01]  /*18640*/  IMAD R11, R18, 0x8, R2 ;  /* 0x00000008120b7824 */ /* 0x000fe200078e0202 */
[----:B------:R-:W-:-:S04]  /*18650*/  SHF.L.U32 R4, R23, 0x1f, RZ ;  /* 0x0000001f17047819 */ /* 0x000fc800000006ff */
[----:B------:R0:W1:Y:S01]  /*18660*/  SYNCS.PHASECHK.TRANS64.TRYWAIT P1, [R11+URZ+0x2d850], R4 ;  /* 0x02d850040b0075a7 */ /* 0x000062000802017f */
[----:B------:R-:W-:Y:S05]  /*18670*/  @!P0 BRA `(.L_x_11561) ;  /* 0x0000000000048947 */ /* 0x000fea0003800000 */
[----:B------:R-:W-:Y:S01]  /*18680*/  BPT.TRAP 0x1 ;  /* 0x000000040000795c */ /* 0x000fe20000300000 */
.L_x_11561:
[----:B------:R-:W2:Y:S01]  /*18690*/  LDL.LU R6, [R1+0x54] ;  /* 0x0000540001067983 */ /* 0x000ea20000300800 */
[----:B------:R-:W-:Y:S02]  /*186a0*/  VIADD R2, R2, 0x400 ;  /* 0x0000040002027836 */ /* 0x000fe40000000000 */
[----:B------:R-:W-:-:S03]  /*186b0*/  IMAD.MOV.U32 R7, RZ, RZ, 0x40000040 ;  /* 0x40000040ff077424 */ /* 0x000fc600078e00ff */
[----:B------:R-:W-:-:S04]  /*186c0*/  SHF.R.U32.HI R2, RZ, 0x4, R2 ;  /* 0x00000004ff027819 */ /* 0x000fc80000011602 */
[----:B------:R-:W-:-:S04]  /*186d0*/  LOP3.LUT R2, R2, 0x3fff, RZ, 0xc0, !PT ;  /* 0x00003fff02027812 */ /* 0x000fc800078ec0ff */
[----:B------:R-:W-:Y:S02]  /*186e0*/  LOP3.LUT R9, R2, 0x2000000, RZ, 0xfc, !PT ;  /* 0x0200000002097812 */ /* 0x000fe400078efcff */
[----:B--2---:R-:W-:Y:S01]  /*186f0*/  LOP3.LUT R6, R6, 0x10000, RZ, 0xfc, !PT ;  /* 0x0001000006067812 */ /* 0x004fe200078efcff */
[----:B-1----:R-:W-:Y:S06]  /*18700*/  @P1 BRA `(.L_x_11562) ;  /* 0x0000000000081947 */ /* 0x002fec0003800000 */
[----:B------:R-:W1:Y:S02]  /*18710*/  SYNCS.PHASECHK.TRANS64.TRYWAIT P1, [R11+URZ+0x2d850], R4 ;  /* 0x02d850040b0075a7 */ /* 0x000e64000802017f */
[----:B-1----:R-:W-:Y:S05]  /*18720*/  @!P1 BRA `(.L_x_11563) ;  /* 0x000000a800609947 */ /* 0x002fea0003800000 */
.L_x_11562:
[----:B------:R-:W-:Y:S01]  /*18730*/  IMAD R8, R18, 0x600, R9 ;  /* 0x0000060012087824 */ /* 0x000fe200078e0209 */
[----:B------:R-:W-:Y:S05]  /*18740*/  WARPSYNC.ALL ;  /* 0x0000000000007948 */ /* 0x000fea0003800000 */
[----:B------:R-:W-:Y:S01]  /*18750*/  IMAD.MOV.U32 R9, RZ, RZ, -0x7fffffe0 ;  /* 0x80000020ff097424 */ /* 0x000fe200078e00ff */
[C---:B------:R-:W-:Y:S01]  /*18760*/  R2UR UR4, R6.reuse ;  /* 0x00000000060472ca */ /* 0x040fe200000e0000 */
[----:B------:R-:W-:Y:S01]  /*18770*/  WARPGROUP.ARRIVE ;  /* 0x00000000000079c5 */ /* 0x000fe20000000000 */
[----:B------:R-:W-:Y:S01]  /*18780*/  R2UR UR5, R7 ;  /* 0x00000000070572ca */ /* 0x000fe200000e0000 */
[----:B------:R-:W-:Y:S01]  /*18790*/  VIADD R14, R6, 0x2 ;  /* 0x00000002060e7836 */ /* 0x000fe20000000000 */
[C---:B------:R-:W-:Y:S01]  /*187a0*/  R2UR UR6, R8.reuse ;  /* 0x00000000080672ca */ /* 0x040fe200000e0000 */
[----:B------:R-:W-:Y:S01]  /*187b0*/  VIADD R12, R8, 0x40 ;  /* 0x00000040080c7836 */ /* 0x000fe20000000000 */
[----:B------:R-:W-:Y:S01]  /*187c0*/  R2UR UR7, R9 ;  /* 0x00000000090772ca */ /* 0x000fe200000e0000 */
[----:B------:R-:W-:Y:S01]  /*187d0*/  IMAD.MOV.U32 R15, RZ, RZ, 0x40000040 ;  /* 0x40000040ff0f7424 */ /* 0x000fe200078e00ff */
[----:B------:R-:W0:Y:S01]  /*187e0*/  SHFL.BFLY PT, R2, R139, 0x2, 0x1f ;  /* 0x0c401f008b027f89 */ /* 0x000e2200000e0000 */
[----:B------:R-:W-:-:S02]  /*187f0*/  IMAD.MOV.U32 R13, RZ, RZ, -0x7fffffe0 ;  /* 0x80000020ff0d7424 */ /* 0x000fc400078e00ff */
[----:B------:R-:W-:Y:S02]  /*18800*/  IMAD.MOV.U32 R7, RZ, RZ, 0x40000040 ;  /* 0x40000040ff077424 */ /* 0x000fe400078e00ff */
[----:B------:R-:W-:Y:S02]  /*18810*/  IMAD.MOV.U32 R9, RZ, RZ, -0x7fffffe0 ;  /* 0x80000020ff097424 */ /* 0x000fe400078e00ff */
[----:B------:R-:W-:Y:S02]  /*18820*/  IMAD.MOV.U32 R20, RZ, RZ, -0x800000 ;  /* 0xff800000ff147424 */ /* 0x000fe400078e00ff */
[----:B------:R-:W-:Y:S02]  /*18830*/  IMAD.MOV.U32 R21, RZ, RZ, -0x800000 ;  /* 0xff800000ff157424 */ /* 0x000fe400078e00ff */
        /* <DEDUP_REMOVED lines=8> */
[----:B------:R-:W-:-:S02]  /*188c0*/  IMAD.MOV.U32 R13, RZ, RZ, -0x7fffffe0 ;  /* 0x80000020ff0d7424 */ /* 0x000fc400078e00ff */
[----:B01----:R-:W-:Y:S01]  /*188d0*/  FADD.FTZ R4, R2, R139 ;  /* 0x0000008b02047221 */ /* 0x003fe20000010000 */
[----:B------:R-:W-:Y:S01]  /*188e0*/  IMAD.MOV.U32 R2, RZ, RZ, RZ ;  /* 0x000000ffff027224 */ /* 0x000fe200078e00ff */
[----:B------:R-:W-:Y:S02]  /*188f0*/  WARPGROUP.DEPBAR.LE gsb0, 0x0 ;  /* 0x00008000000079c5 */ /* 0x000fe40000010000 */
[----:B------:R-:W-:-:S06]  /*18900*/  WARPGROUP.ARRIVE ;  /* 0x00000000000079c5 */ /* 0x000fcc0000000000 */
        /* <DEDUP_REMOVED lines=41> */
[----:B------:R-:W-:Y:S02]  /*18ba0*/  IMAD.MOV.U32 R13, RZ, RZ, -0x7fffffe0 ;  /* 0x80000020ff0d7424 */ /* 0x000fe400078e00ff */
[----:B------:R-:W-:-:S02]  /*18bb0*/  VIADD R6, R6, 0x606 ;  /* 0x0000060606067836 */ /* 0x000fc40000000000 */
[----:B------:R-:W-:Y:S01]  /*18bc0*/  VIADD R8, R8, 0x1c0 ;  /* 0x000001c008087836 */ /* 0x000fe20000000000 */
[----:B------:R-:W-:Y:S02]  /*18bd0*/  WARPGROUP.DEPBAR.LE gsb0, 0x0 ;  /* 0x00008000000079c5 */ /* 0x000fe40000010000 */
[----:B------:R-:W-:-:S06]  /*18be0*/  WARPGROUP.ARRIVE ;  /* 0x00000000000079c5 */ /* 0x000fcc0000000000 */
[----:B------:R-:W-:Y:S01]  /*18bf0*/  HGMMA.64x96x16.F32 R88, gdesc[UR4].tnspB, R88, gsb0 ;  /* 0x41600000045879f0 */ /* 0x000fe20008000858 */
[----:B------:R-:W-:Y:S02]  /*18c00*/  R2UR UR4, R14 ;  /* 0x000000000e0472ca */ /* 0x000fe400000e0000 */
[----:B------:R-:W-:Y:S02]  /*18c10*/  R2UR UR5, R15 ;  /* 0x000000000f0572ca */ /* 0x000fe400000e0000 */
[----:B------:R-:W-:Y:S02]  /*18c20*/  R2UR UR6, R12 ;  /* 0x000000000c0672ca */ /* 0x000fe400000e0000 */
[----:B------:R-:W-:Y:S01]  /*18c30*/  R2UR UR7, R13 ;  /* 0x000000000d0772ca */ /* 0x000fe200000e0000 */
[----:B------:R-:W-:Y:S02]  /*18c40*/  WARPGROUP.DEPBAR.LE gsb0, 0x0 ;  /* 0x00008000000079c5 */ /* 0x000fe40000010000 */
[----:B------:R-:W-:-:S10]  /*18c50*/  WARPGROUP.ARRIVE ;  /* 0x00000000000079c5 */ /* 0x000fd40000000000 */
[----:B------:R-:W-:Y:S01]  /*18c60*/  HGMMA.64x96x16.F32 R88, gdesc[UR4].tnspB, R88, gsb0 ;  /* 0x41600000045879f0 */ /* 0x000fe20008000858 */
[----:B------:R-:W-:Y:S02]  /*18c70*/  R2UR UR4, R6 ;  /* 0x00000000060472ca */ /* 0x000fe400000e0000 */
[----:B------:R-:W-:Y:S01]  /*18c80*/  R2UR UR5, R7 ;  /* 0x00000000070572ca */ /* 0x000fe200000e0000 */
[----:B------:R-:W0:Y:S01]  /*18c90*/  SHFL.BFLY PT, R6, R5, 0x2, 0x1f ;  /* 0x0c401f0005067f89 */ /* 0x000e2200000e0000 */
[----:B------:R-:W-:Y:S02]  /*18ca0*/  R2UR UR6, R8 ;  /* 0x00000000080672ca */ /* 0x000fe400000e0000 */
[----:B------:R-:W-:Y:S01]  /*18cb0*/  R2UR UR7, R9 ;  /* 0x00000000090772ca */ /* 0x000fe200000e0000 */
[----:B------:R-:W1:Y:S01]  /*18cc0*/  SHFL.BFLY PT, R7, R4, 0x1, 0x1f ;  /* 0x0c201f0004077f89 */ /* 0x000e6200000e0000 */
[----:B0-----:R-:W-:Y:S01]  /*18cd0*/  FADD.FTZ R6, R6, R5 ;  /* 0x0000000506067221 */ /* 0x001fe20000010000 */
[----:B------:R-:W-:-:S02]  /*18ce0*/  IMAD.MOV.U32 R5, RZ, RZ, RZ ;  /* 0x000000ffff057224 */ /* 0x000fc400078e00ff */
[----:B-1----:R-:W-:Y:S02]  /*18cf0*/  FADD.FTZ R10, R4, R7 ;  /* 0x00000007040a7221 */ /* 0x002fe40000010000 */
[----:B------:R-:W0:Y:S01]  /*18d00*/  SHFL.BFLY PT, R9, R6, 0x1, 0x1f ;  /* 0x0c201f0006097f89 */ /* 0x000e2200000e0000 */
[----:B------:R-:W-:Y:S02]  /*18d10*/  IMAD.U32 R4, RZ, RZ, UR51 ;  /* 0x00000033ff047e24 */ /* 0x000fe4000f8e00ff */
[----:B------:R-:W-:-:S13]  /*18d20*/  FSETP.NE.FTZ.AND P1, PT, R10, RZ, PT ;  /* 0x000000ff0a00720b */ /* 0x000fda0003f35000 */
[----:B------:R-:W1:Y:S01]  /*18d30*/  @P1 MUFU.LG2 R7, R10 ;  /* 0x0000000a00071308 */ /* 0x000e620000000c00 */
[----:B------:R-:W-:Y:S01]  /*18d40*/  @P1 FMUL.FTZ R4, R4, 0.69314718246459960938 ;  /* 0x3f31721804041820 */ /* 0x000fe20000410000 */
[----:B0-----:R-:W-:-:S06]  /*18d50*/  FADD.FTZ R12, R6, R9 ;  /* 0x00000009060c7221 */ /* 0x001fcc0000010000 */
[----:B------:R-:W-:Y:S01]  /*18d60*/  @P1 MUFU.RCP R5, R10 ;  /* 0x0000000a00051308 */ /* 0x000fe20000001000 */
[----:B------:R-:W-:Y:S01]  /*18d70*/  IMAD.U32 R6, RZ, RZ, UR51 ;  /* 0x00000033ff067e24 */ /* 0x000fe2000f8e00ff */
[----:B------:R-:W-:Y:S01]  /*18d80*/  FSETP.NE.FTZ.AND P2, PT, R12, RZ, PT ;  /* 0x000000ff0c00720b */ /* 0x000fe20003f55000 */
[----:B-1----:R-:W-:-:S04]  /*18d90*/  @P1 FMUL.FTZ R7, R7, 0.69314718246459960938 ;  /* 0x3f31721807071820 */ /* 0x002fc80000410000 */
        /* <DEDUP_REMOVED lines=12> */
.L_x_11564:
        /* <DEDUP_REMOVED lines=59> */
.L_x_11447:
[----:B------:R-:W0:Y:S01]  /*19210*/  S2R R2, SR_TID.X ;  /* 0x0000000000027919 */ /* 0x000e220000002100 */
[----:B------:R-:W-:Y:S05]  /*19220*/  WARPSYNC.ALL ;  /* 0x0000000000007948 */ /* 0x000fea0003800000 */
[----:B0-----:R-:W-:-:S05]  /*19230*/  VIADD R54, R2, 0xffffff80 ;  /* 0xffffff8002367836 */ /* 0x001fca0000000000 */
[----:B------:R-:W-:-:S04]  /*19240*/  SHF.R.S32.HI R4, RZ, 0x1f, R54 ;  /* 0x0000001fff047819 */ /* 0x000fc80000011436 */
[----:B------:R-:W-:-:S04]  /*19250*/  LEA.HI R36, R4, R54, RZ, 0x2 ;  /* 0x0000003604247211 */ /* 0x000fc800078f10ff */
[----:B------:R-:W-:-:S05]  /*19260*/  LOP3.LUT R3, R36, 0xfffffffc, RZ, 0xc0, !PT ;  /* 0xfffffffc24037812 */ /* 0x000fca00078ec0ff */
[----:B------:R-:W-:-:S04]  /*19270*/  IMAD.IADD R3, R54, 0x1, -R3 ;  /* 0x0000000136037824 */ /* 0x000fc800078e0a03 */
[----:B-1----:R-:W-:-:S04]  /*19280*/  IMAD.SHL.U32 R40, R3, 0x8, RZ ;  /* 0x0000000803287824 */ /* 0x002fc800078e00ff */
[----:B--2---:R-:W-:Y:S01]  /*19290*/  VIADD R41, R40, 0x40 ;  /* 0x0000004028297836 */ /* 0x004fe20000000000 */
        /* <DEDUP_REMOVED lines=9> */
[----:B------:R-:W2:Y:S01]  /*19330*/  LDL R46, [R1+0x74] ;  /* 0x00007400012e7983 */ /* 0x000ea20000100800 */
[----:B------:R-:W3:Y:S01]  /*19340*/  S2R R5, SR_SWINHI ;  /* 0x0000000000057919 */ /* 0x000ee20000002f00 */
[-C--:B------:R-:W-:Y:S02]  /*19350*/  LEA.HI R8, R4, R54.reuse, RZ, 0x4 ;  /* 0x0000003604087211 */ /* 0x080fe400078f20ff */
[----:B------:R-:W4:Y:S02]  /*19360*/  LDL R55, [R1+0x70] ;  /* 0x0000700001377983 */ /* 0x000f240000100800 */
[----:B------:R-:W-:Y:S01]  /*19370*/  SHF.R.S32.HI R9, RZ, 0x4, R8 ;  /* 0x00000004ff097819 */ /* 0x000fe20000011408 */
[----:B------:R-:W-:Y:S05]  /*19380*/  WARPSYNC.ALL ;  /* 0x0000000000007948 */ /* 0x000fea0003800000 */
[----:B------:R-:W-:Y:S01]  /*19390*/  LEA.HI R10, R8, R9, RZ, 0x1 ;  /* 0x00000009080a7211 */ /* 0x000fe200078f08ff */
[----:B------:R-:W-:Y:S01]  /*193a0*/  ULDC.64 UR4, c[0x0][0xc00] ;  /* 0x0003000000047ab9 */ /* 0x000fe20000000a00 */
[----:B------:R-:W-:-:S02]  /*193b0*/  LEA.HI R4, R4, R54, RZ, 0x5 ;  /* 0x0000003604047211 */ /* 0x000fc400078f28ff */
[----:B------:R-:W-:Y:S02]  /*193c0*/  LOP3.LUT R8, R8, 0xfffffff0, RZ, 0xc0, !PT ;  /* 0xfffffff008087812 */ /* 0x000fe400078ec0ff */
[----:B------:R-:W-:Y:S02]  /*193d0*/  LOP3.LUT R10, R10, 0x1ffffffe, RZ, 0xc0, !PT ;  /* 0x1ffffffe0a0a7812 */ /* 0x000fe400078ec0ff */
[----:B------:R-:W-:Y:S01]  /*193e0*/  SHF.R.S32.HI R11, RZ, 0x5, R4 ;  /* 0x00000005ff0b7819 */ /* 0x000fe20000011404 */
[----:B------:R-:W-:Y:S01]  /*193f0*/  IMAD.IADD R8, R54, 0x1, -R8 ;  /* 0x0000000136087824 */ /* 0x000fe200078e0a08 */
[----:B------:R-:W-:Y:S01]  /*19400*/  F2FP.F16.F32.PACK_AB R6, R93, R6 ;  /* 0x000000065d06723e */ /* 0x000fe200000000ff */
[----:B------:R-:W-:Y:S01]  /*19410*/  IMAD.IADD R10, R9, 0x1, -R10 ;  /* 0x00000001090a7824 */ /* 0x000fe200078e0a0a */
[----:B------:R-:W-:Y:S01]  /*19420*/  F2FP.F16.F32.PACK_AB R7, R42, R7 ;  /* 0x000000072a07723e */ /* 0x000fe200000000ff */
[----:B------:R-:W-:Y:S01]  /*19430*/  IMAD R11, R11, 0x10, R8 ;  /* 0x000000100b0b7824 */ /* 0x000fe200078e0208 */
[----:B------:R-:W-:Y:S01]  /*19440*/  F2FP.F16.F32.PACK_AB R26, R109, R26 ;  /* 0x0000001a6d1a723e */ /* 0x000fe200000000ff */
[----:B------:R-:W-:Y:S01]  /*19450*/  IMAD.SHL.U32 R10, R10, 0x8, RZ ;  /* 0x000000080a0a7824 */ /* 0x000fe200078e00ff */
[----:B------:R-:W-:-:S02]  /*19460*/  F2FP.F16.F32.PACK_AB R27, R38, R27 ;  /* 0x0000001b261b723e */ /* 0x000fc400000000ff */
[----:B------:R-:W-:Y:S02]  /*19470*/  MOV R28, R2 ;  /* 0x00000002001c7202 */ /* 0x000fe40000000f00 */
[----:B---3--:R-:W-:Y:S01]  /*19480*/  MOV R29, R5 ;  /* 0x00000005001d7202 */ /* 0x008fe20000000f00 */
[----:B------:R-:W-:-:S04]  /*19490*/  IMAD.U32 R5, R11, 0x20, R10 ;  /* 0x000000200b057824 */ /* 0x000fc800078e000a */
[----:B------:R-:W-:-:S03]  /*194a0*/  IMAD.WIDE R4, R5, 0x2, R28 ;  /* 0x0000000205047825 */ /* 0x000fc600078e021c */
[C---:B------:R-:W-:Y:S01]  /*194b0*/  LOP3.LUT R9, R4.reuse, 0x180, RZ, 0xc0, !PT ;  /* 0x0000018004097812 */ /* 0x040fe200078ec0ff */
[----:B------:R-:W-:Y:S01]  /*194c0*/  BAR.SYNC.DEFER_BLOCKING 0x1, 0x180 ;  /* 0x0046000000007b1d */ /* 0x000fe20000010000 */
[C---:B------:R-:W-:Y:S02]  /*194d0*/  IADD3 R37, P4, R4.reuse, 0x20, RZ ;  /* 0x0000002004257810 */ /* 0x040fe40007f9e0ff */
[C---:B------:R-:W-:Y:S02]  /*194e0*/  IADD3 R47, P0, R4.reuse, 0x6020, RZ ;  /* 0x00006020042f7810 */ /* 0x040fe40007f1e0ff */
[----:B------:R-:W-:Y:S01]  /*194f0*/  SHF.R.U64 R9, R9, 0x3, RZ ;  /* 0x0000000309097819 */ /* 0x000fe200000012ff */
[----:B------:R-:W-:Y:S01]  /*19500*/  IMAD.X R11, RZ, RZ, R5, P4 ;  /* 0x000000ffff0b7224 */ /* 0x000fe200020e0605 */
[----:B------:R-:W-:Y:S02]  /*19510*/  LOP3.LUT R8, R37, 0x180, RZ, 0xc0, !PT ;  /* 0x0000018025087812 */ /* 0x000fe400078ec0ff */
[----:B------:R-:W-:-:S02]  /*19520*/  IADD3 R39, P3, R4, 0x3000, RZ ;  /* 0x0000300004277810 */ /* 0x000fc40007f7e0ff */
[C---:B------:R-:W-:Y:S02]  /*19530*/  IADD3 R43, P2, R4.reuse, 0x3020, RZ ;  /* 0x00003020042b7810 */ /* 0x040fe40007f5e0ff */
[----:B------:R-:W-:Y:S01]  /*19540*/  IADD3 R45, P1, R4, 0x6000, RZ ;  /* 0x00006000042d7810 */ /* 0x000fe20007f3e0ff */
[--C-:B------:R-:W-:Y:S01]  /*19550*/  IMAD.X R13, RZ, RZ, R5.reuse, P3 ;  /* 0x000000ffff0d7224 */ /* 0x100fe200018e0605 */
[----:B------:R-:W-:Y:S01]  /*19560*/  LOP3.LUT R4, R9, R4, RZ, 0x3c, !PT ;  /* 0x0000000409047212 */ /* 0x000fe200078e3cff */
[--C-:B------:R-:W-:Y:S01]  /*19570*/  IMAD.X R9, RZ, RZ, R5.reuse, P0 ;  /* 0x000000ffff097224 */ /* 0x100fe200000e0605 */
[----:B------:R-:W-:Y:S01]  /*19580*/  SHF.R.U64 R8, R8, 0x3, RZ ;  /* 0x0000000308087819 */ /* 0x000fe200000012ff */
[--C-:B------:R-:W-:Y:S01]  /*19590*/  IMAD.X R15, RZ, RZ, R5.reuse, P2 ;  /* 0x000000ffff0f7224 */ /* 0x100fe200010e0605 */
[----:B------:R-:W-:Y:S01]  /*195a0*/  ISETP.NE.U32.AND P0, PT, RZ, UR4, PT ;  /* 0x00000004ff007c0c */ /* 0x000fe2000bf05070 */
[----:B------:R-:W-:Y:S01]  /*195b0*/  IMAD.X R25, RZ, RZ, R5, P1 ;  /* 0x000000ffff197224 */ /* 0x000fe200008e0605 */
[----:B------:R-:W-:-:S02]  /*195c0*/  LOP3.LUT R10, R8, R37, RZ, 0x3c, !PT ;  /* 0x00000025080a7212 */ /* 0x000fc400078e3cff */
[----:B------:R-:W-:Y:S02]  /*195d0*/  LOP3.LUT R8, R39, 0x180, RZ, 0xc0, !PT ;  /* 0x0000018027087812 */ /* 0x000fe400078ec0ff */
[----:B------:R-:W-:Y:S02]  /*195e0*/  LOP3.LUT R14, R43, 0x180, RZ, 0xc0, !PT ;  /* 0x000001802b0e7812 */ /* 0x000fe400078ec0ff */
[----:B------:R-:W-:Y:S01]  /*195f0*/  ISETP.NE.AND.EX P0, PT, RZ, UR5, PT, P0 ;  /* 0x00000005ff007c0c */ /* 0x000fe2000bf05300 */
[----:B------:R-:W-:Y:S01]  /*19600*/  ULDC.64 UR4, c[0x0][0xc08] ;  /* 0x0003020000047ab9 */ /* 0x000fe20000000a00 */
[----:B------:R-:W-:Y:S02]  /*19610*/  LOP3.LUT R24, R45, 0x180, RZ, 0xc0, !PT ;  /* 0x000001802d187812 */ /* 0x000fe400078ec0ff */
[----:B-1----:R-:W-:Y:S02]  /*19620*/  LOP3.LUT R32, R47, 0x180, RZ, 0xc0, !PT ;  /* 0x000001802f207812 */ /* 0x002fe400078ec0ff */
[----:B------:R-:W-:-:S02]  /*19630*/  ISETP.NE.U32.AND P2, PT, RZ, UR4, PT ;  /* 0x00000004ff007c0c */ /* 0x000fc4000bf45070 */
[----:B------:R-:W-:Y:S02]  /*19640*/  SHF.R.U64 R8, R8, 0x3, RZ ;  /* 0x0000000308087819 */ /* 0x000fe400000012ff */
[----:B------:R-:W-:Y:S02]  /*19650*/  SHF.R.U64 R14, R14, 0x3, RZ ;  /* 0x000000030e0e7819 */ /* 0x000fe400000012ff */
[----:B------:R-:W-:Y:S02]  /*19660*/  SHF.R.U64 R24, R24, 0x3, RZ ;  /* 0x0000000318187819 */ /* 0x000fe400000012ff */
[----:B------:R-:W-:Y:S02]  /*19670*/  SHF.R.U64 R32, R32, 0x3, RZ ;  /* 0x0000000320207819 */ /* 0x000fe400000012ff */
[----:B------:R-:W-:Y:S02]  /*19680*/  ISETP.NE.AND.EX P2, PT, RZ, UR5, PT, P2 ;  /* 0x00000005ff007c0c */ /* 0x000fe4000bf45320 */
[----:B------:R-:W-:-:S02]  /*19690*/  LOP3.LUT R12, R8, R39, RZ, 0x3c, !PT ;  /* 0x00000027080c7212 */ /* 0x000fc400078e3cff */
[----:B------:R-:W-:Y:S02]  /*196a0*/  LOP3.LUT R14, R14, R43, RZ, 0x3c, !PT ;  /* 0x0000002b0e0e7212 */ /* 0x000fe400078e3cff */
[----:B------:R-:W-:Y:S02]  /*196b0*/  LOP3.LUT R24, R24, R45, RZ, 0x3c, !PT ;  /* 0x0000002d18187212 */ /* 0x000fe400078e3cff */
[----:B------:R-:W-:Y:S02]  /*196c0*/  LOP3.LUT R8, R32, R47, RZ, 0x3c, !PT ;  /* 0x0000002f20087212 */ /* 0x000fe400078e3cff */
[----:B------:R-:W-:Y:S02]  /*196d0*/  MOV R32, R4 ;  /* 0x0000000400207202 */ /* 0x000fe40000000f00 */
[----:B------:R-:W-:Y:S02]  /*196e0*/  F2FP.F16.F32.PACK_AB R4, R89, R0 ;  /* 0x000000005904723e */ /* 0x000fe400000000ff */
[----:B------:R-:W-:-:S02]  /*196f0*/  F2FP.F16.F32.PACK_AB R5, R91, R90 ;  /* 0x0000005a5b05723e */ /* 0x000fc400000000ff */
[----:B------:R-:W-:Y:S02]  /*19700*/  MOV R0, R12 ;  /* 0x0000000c00007202 */ /* 0x000fe40000000f00 */
[----:B------:R-:W-:Y:S01]  /*19710*/  MOV R39, R14 ;  /* 0x0000000e00277202 */ /* 0x000fe20000000f00 */
[----:B------:R1:W-:Y:S01]  /*19720*/  STSM.16.M88.4 [R32], R4 ;  /* 0x0000000420007844 */ /* 0x0003e20000000200 */
[----:B------:R-:W-:Y:S02]  /*19730*/  MOV R42, R10 ;  /* 0x0000000a002a7202 */ /* 0x000fe40000000f00 */
[----:B------:R-:W-:Y:S02]  /*19740*/  MOV R37, R24 ;  /* 0x0000001800257202 */ /* 0x000fe40000000f00 */
[----:B------:R-:W-:Y:S02]  /*19750*/  F2FP.F16.F32.PACK_AB R12, R97, R96 ;  /* 0x00000060610c723e */ /* 0x000fe400000000ff */
[----:B------:R-:W-:-:S02]  /*19760*/  F2FP.F16.F32.PACK_AB R13, R99, R30 ;  /* 0x0000001e630d723e */ /* 0x000fc400000000ff */
[----:B------:R-:W-:Y:S02]  /*19770*/  F2FP.F16.F32.PACK_AB R14, R101, R100 ;  /* 0x00000064650e723e */ /* 0x000fe400000000ff */
[----:B------:R-:W-:Y:S02]  /*19780*/  F2FP.F16.F32.PACK_AB R15, R31, R102 ;  /* 0x000000661f0f723e */ /* 0x000fe400000000ff */
[----:B------:R-:W-:Y:S01]  /*19790*/  F2FP.F16.F32.PACK_AB R24, R105, R104 ;  /* 0x000000686918723e */ /* 0x000fe200000000ff */
[----:B------:R-:W2:Y:S01]  /*197a0*/  LDC.64 R30, c[0x0][0xc00] ;  /* 0x00030000ff1e7b82 */ /* 0x000ea20000000a00 */
[----:B------:R-:W-:Y:S01]  /*197b0*/  F2FP.F16.F32.PACK_AB R25, R107, R106 ;  /* 0x0000006a6b19723e */ /* 0x000fe200000000ff */
[----:B------:R3:W-:Y:S01]  /*197c0*/  STSM.16.M88.4 [R42], R12 ;  /* 0x0000000c2a007844 */ /* 0x0007e20000000200 */
[----:B-1----:R-:W-:Y:S02]  /*197d0*/  MOV R32, R8 ;  /* 0x0000000800207202 */ /* 0x002fe40000000f00 */
[----:B------:R-:W-:Y:S01]  /*197e0*/  F2FP.F16.F32.PACK_AB R4, R113, R112 ;  /* 0x000000707104723e */ /* 0x000fe200000000ff */
[----:B------:R1:W-:Y:S01]  /*197f0*/  STSM.16.M88.4 [R0], R24 ;  /* 0x0000001800007844 */ /* 0x0003e20000000200 */
[----:B------:R-:W-:-:S02]  /*19800*/  F2FP.F16.F32.PACK_AB R5, R115, R114 ;  /* 0x000000727305723e */ /* 0x000fc400000000ff */
[----:B------:R-:W-:Y:S02]  /*19810*/  F2FP.F16.F32.PACK_AB R6, R117, R116 ;  /* 0x000000747506723e */ /* 0x000fe400000000ff */
[----:B------:R-:W-:Y:S02]  /*19820*/  F2FP.F16.F32.PACK_AB R7, R119, R118 ;  /* 0x000000767707723e */ /* 0x000fe400000000ff */
[----:B------:R-:W-:Y:S02]  /*19830*/  F2FP.F16.F32.PACK_AB R8, R121, R120 ;  /* 0x000000787908723e */ /* 0x000fe400000000ff */
[----:B------:R-:W-:Y:S01]  /*19840*/  F2FP.F16.F32.PACK_AB R9, R123, R122 ;  /* 0x0000007a7b09723e */ /* 0x000fe200000000ff */
[----:B------:R0:W-:Y:S01]  /*19850*/  STSM.16.M88.4 [R39], R4 ;  /* 0x0000000427007844 */ /* 0x0001e20000000200 */
[----:B------:R-:W-:Y:S01]  /*19860*/  F2FP.F16.F32.PACK_AB R10, R125, R124 ;  /* 0x0000007c7d0a723e */ /* 0x000fe200000000ff */
[----:B------:R-:W-:Y:S01]  /*19870*/  ULDC UR4, c[0x0][0xa88] ;  /* 0x0002a20000047ab9 */ /* 0x000fe20000000800 */
[----:B------:R-:W-:Y:S01]  /*19880*/  F2FP.F16.F32.PACK_AB R11, R127, R126 ;  /* 0x0000007e7f0b723e */ /* 0x000fe200000000ff */
[----:B---3--:R-:W-:Y:S01]  /*19890*/  IMAD.MOV.U32 R42, RZ, RZ, RZ ;  /* 0x000000ffff2a7224 */ /* 0x008fe200078e00ff */
[----:B------:R-:W-:Y:S01]  /*198a0*/  F2FP.F16.F32.PACK_AB R12, R129, R128 ;  /* 0x00000080810c723e */ /* 0x000fe200000000ff */
[----:B-1----:R-:W0:Y:S01]  /*198b0*/  @P2 LDC.64 R24, c[0x0][0xc08] ;  /* 0x00030200ff182b82 */ /* 0x002e220000000a00 */
[----:B------:R-:W-:Y:S01]  /*198c0*/  F2FP.F16.F32.PACK_AB R13, R131, R130 ;  /* 0x00000082830d723e */ /* 0x000fe200000000ff */
[----:B------:R1:W-:Y:S01]  /*198d0*/  STSM.16.M88.4 [R37], R8 ;  /* 0x0000000825007844 */ /* 0x0003e20000000200 */
[----:B------:R-:W-:-:S02]  /*198e0*/  F2FP.F16.F32.PACK_AB R14, R133, R132 ;  /* 0x00000084850e723e */ /* 0x000fc400000000ff */
[----:B------:R-:W-:-:S03]  /*198f0*/  F2FP.F16.F32.PACK_AB R15, R135, R134 ;  /* 0x00000086870f723e */ /* 0x000fc600000000ff */
[----:B------:R-:W3:Y:S02]  /*19900*/  LDC R0, c[0x0][0xbe8] ;  /* 0x0002fa00ff007b82 */ /* 0x000ee40000000800 */
[----:B------:R0:W-:Y:S01]  /*19910*/  STSM.16.M88.4 [R32], R12 ;  /* 0x0000000c20007844 */ /* 0x0001e20000000200 */
[----:B------:R-:W-:Y:S02]  /*19920*/  IMAD.U32 R47, RZ, RZ, UR4 ;  /* 0x00000004ff2f7e24 */ /* 0x000fe4000f8e00ff */
[----:B--2---:R-:W-:-:S03]  /*19930*/  IMAD.WIDE R30, R46, 0x4, R30 ;  /* 0x000000042e1e7825 */ /* 0x004fc600078e021e */
[----:B------:R-:W-:Y:S01]  /*19940*/  BAR.SYNC.DEFER_BLOCKING 0x1, 0x180 ;  /* 0x0046000000007b1d */ /* 0x000fe20000010000 */
[----:B0-----:R-:W-:-:S05]  /*19950*/  @P2 IMAD.WIDE R4, R46, 0x4, R24 ;  /* 0x000000042e042825 */ /* 0x001fca00078e0218 */
[----:B------:R0:W5:Y:S01]  /*19960*/  @P0 LDG.E R42, desc[UR52][R30.64] ;  /* 0x000000341e2a0981 */ /* 0x000162000c1e1900 */
[----:B---3--:R-:W-:Y:S02]  /*19970*/  ISETP.NE.AND P1, PT, R0, 0x1, PT ;  /* 0x000000010000780c */ /* 0x008fe40003f25270 */
[----:B----4-:R-:W-:Y:S01]  /*19980*/  SHF.R.S32.HI R44, RZ, 0x1f, R55 ;  /* 0x0000001fff2c7819 */ /* 0x010fe20000011437 */
[----:B------:R0:W5:Y:S10]  /*19990*/  @P2 LDG.E R47, desc[UR52][R4.64] ;  /* 0x00000034042f2981 */ /* 0x000174000c1e1900 */
[----:B------:R-:W2:Y:S08]  /*199a0*/  @P1 LDC R6, c[0x0][0xbec] ;  /* 0x0002fb00ff061b82 */ /* 0x000eb00000000800 */
[----:B-1----:R-:W1:Y:S01]  /*199b0*/  @P1 LDC R9, c[0x0][0xbf0] ;  /* 0x0002fc00ff091b82 */ /* 0x002e620000000800 */
[----:B0-----:R-:W-:Y:S05]  /*199c0*/  @P2 BRA `(.L_x_11567) ;  /* 0x0000000000102947 */ /* 0x001fea0003800000 */
[----:B------:R-:W-:Y:S05]  /*199d0*/  @!P0 BRA `(.L_x_11567) ;  /* 0x00000000000c8947 */ /* 0x000fea0003800000 */
[----:B------:R-:W3:Y:S04]  /*199e0*/  LDG.E R4, desc[UR52][R30.64] ;  /* 0x000000341e047981 */ /* 0x000ee8000c1e1900 */
[----:B-----5:R-:W3:Y:S02]  /*199f0*/  LDG.E R47, desc[UR52][R30.64+0x4] ;  /* 0x000004341e2f7981 */ /* 0x020ee4000c1e1900 */
[----:B---3--:R-:W-:-:S07]  /*19a00*/  IMAD.IADD R47, R47, 0x1, -R4 ;  /* 0x000000012f2f7824 */ /* 0x008fce00078e0a04 */
.L_x_11567:
[----:B------:R-:W3:Y:S01]  /*19a10*/  LDL R5, [R1+0x64] ;  /* 0x0000640001057983 */ /* 0x000ee20000100800 */
[----:B------:R-:W-:Y:S01]  /*19a20*/  ULDC.64 UR4, c[0x0][0xb90] ;  /* 0x0002e40000047ab9 */ /* 0x000fe20000000a00 */
[----:B------:R-:W0:Y:S01]  /*19a30*/  S2R R10, SR_TID.X ;  /* 0x00000000000a7919 */ /* 0x000e220000002100 */
[----:B-----5:R-:W-:Y:S02]  /*19a40*/  SHF.R.S32.HI R43, RZ, 0x1f, R42 ;  /* 0x0000001fff2b7819 */ /* 0x020fe4000001142a */
[----:B------:R-:W-:Y:S01]  /*19a50*/  SHF.R.S32.HI R32, RZ, 0x2, R36 ;  /* 0x00000002ff207819 */ /* 0x000fe20000011424 */
[----:B------:R-:W3:Y:S01]  /*19a60*/  LDL.LU R52, [R1+0x28] ;  /* 0x0000280001347983 */ /* 0x000ee20000300800 */
[----:B------:R-:W-:Y:S01]  /*19a70*/  IMAD R4, R44, UR4, RZ ;  /* 0x000000042c047c24 */ /* 0x000fe2000f8e02ff */
[----:B------:R-:W-:Y:S01]  /*19a80*/  SHF.R.S32.HI R45, RZ, 0x1f, R46 ;  /* 0x0000001fff2d7819 */ /* 0x000fe2000001142e */
[----:B------:R-:W-:Y:S01]  /*19a90*/  IMAD R47, R47, R0, RZ ;  /* 0x000000002f2f7224 */ /* 0x000fe200078e02ff */
[----:B------:R-:W4:Y:S01]  /*19aa0*/  LDL R14, [R1+0x78] ;  /* 0x00007800010e7983 */ /* 0x000f220000100800 */
[----:B------:R-:W-:Y:S01]  /*19ab0*/  IMAD R11, R55, UR5, R4 ;  /* 0x00000005370b7c24 */ /* 0x000fe2000f8e0204 */
[----:B------:R-:W-:Y:S01]  /*19ac0*/  SEL R45, R45, RZ, !P0 ;  /* 0x000000ff2d2d7207 */ /* 0x000fe20004000000 */
[----:B------:R-:W4:Y:S01]  /*19ad0*/  @P1 LDC R53, c[0x0][0xbec] ;  /* 0x0002fb00ff351b82 */ /* 0x000f220000000800 */
[----:B------:R-:W-:Y:S01]  /*19ae0*/  SEL R46, R46, RZ, !P0 ;  /* 0x000000ff2e2e7207 */ /* 0x000fe20004000000 */
[----:B0-----:R-:W-:-:S05]  /*19af0*/  VIADD R10, R10, 0xffffff80 ;  /* 0xffffff800a0a7836 */ /* 0x001fca0000000000 */
[----:B------:R-:W-:-:S04]  /*19b00*/  SHF.R.S32.HI R26, RZ, 0x1f, R10 ;  /* 0x0000001fff1a7819 */ /* 0x000fc8000001140a */
[----:B------:R-:W-:-:S04]  /*19b10*/  LEA.HI R26, R26, R10, RZ, 0x7 ;  /* 0x0000000a1a1a7211 */ /* 0x000fc800078f38ff */
[----:B------:R-:W-:-:S05]  /*19b20*/  LOP3.LUT R26, R26, 0xffffff80, RZ, 0xc0, !PT ;  /* 0xffffff801a1a7812 */ /* 0x000fca00078ec0ff */
[----:B------:R-:W-:Y:S02]  /*19b30*/  IMAD.IADD R26, R10, 0x1, -R26 ;  /* 0x000000010a1a7824 */ /* 0x000fe400078e0a1a */
[----:B------:R-:W-:Y:S01]  /*19b40*/  IMAD R3, R3, 0x60, R32 ;  /* 0x0000006003037824 */ /* 0x000fe200078e0220 */
[----:B------:R-:W-:Y:S01]  /*19b50*/  BSSY B1, `(.L_x_11568) ;  /* 0x000008b000017945 */ /* 0x000fe20003800000 */
[----:B---3--:R-:W-:Y:S02]  /*19b60*/  IMAD.IADD R15, R5, 0x1, R52 ;  /* 0x00000001050f7824 */ /* 0x008fe400078e0234 */
[----:B------:R-:W-:Y:S01]  /*19b70*/  IMAD.WIDE.U32 R4, R55, UR4, R42 ;  /* 0x0000000437047c25 */ /* 0x000fe2000f8e002a */
[----:B------:R-:W-:-:S03]  /*19b80*/  ULDC.64 UR4, c[0x0][0xb98] ;  /* 0x0002e60000047ab9 */ /* 0x000fc60000000a00 */
[----:B--2---:R-:W-:-:S04]  /*19b90*/  @P1 IMAD.HI.U32 R6, R15, R6, RZ ;  /* 0x000000060f061227 */ /* 0x004fc800078e00ff */
[----:B------:R-:W-:Y:S01]  /*19ba0*/  IMAD.MOV.U32 R7, RZ, RZ, R15 ;  /* 0x000000ffff077224 */ /* 0x000fe200078e000f */
[----:B-1----:R-:W-:Y:S01]  /*19bb0*/  @P1 SHF.R.U32.HI R7, RZ, R9, R6 ;  /* 0x00000009ff071219 */ /* 0x002fe20000011606 */
[----:B------:R-:W-:Y:S02]  /*19bc0*/  IMAD R9, R32, 0x20, R40 ;  /* 0x0000002020097824 */ /* 0x000fe400078e0228 */
[----:B------:R-:W-:Y:S02]  /*19bd0*/  IMAD.IADD R5, R5, 0x1, R11 ;  /* 0x0000000105057824 */ /* 0x000fe400078e020b */
        /* <DEDUP_REMOVED lines=18> */
[----:B------:R-:W-:Y:S01]  /*19d00*/  SHFL.IDX PT, R48, R6, RZ, 0x1c1f ;  /* 0x001c1fff06307589 */ /* 0x000fe200000e0000 */
[----:B------:R-:W-:Y:S01]  /*19d10*/  IADD3 R7, P2, R28, 0x1800, RZ ;  /* 0x000018001c077810 */ /* 0x000fe20007f5e0ff */
[----:B----4-:R-:W-:Y:S01]  /*19d20*/  IMAD.IADD R4, R14, 0x1, R52 ;  /* 0x000000010e047824 */ /* 0x010fe200078e0234 */
[----:B------:R-:W-:Y:S01]  /*19d30*/  IADD3 R13, P3, R28, 0x3000, RZ ;  /* 0x000030001c0d7810 */ /* 0x000fe20007f7e0ff */
[----:B------:R-:W0:Y:S01]  /*19d40*/  SHFL.IDX PT, R49, R10, RZ, 0x1c1f ;  /* 0x001c1fff0a317589 */ /* 0x000e2200000e0000 */
[----:B------:R-:W-:Y:S01]  /*19d50*/  LOP3.LUT P0, RZ, R26, 0x3, RZ, 0xc0, !PT ;  /* 0x000000031aff7812 */ /* 0x000fe2000780c0ff */
[----:B------:R-:W-:Y:S01]  /*19d60*/  IMAD.X R9, RZ, RZ, R29, P2 ;  /* 0x000000ffff097224 */ /* 0x000fe200010e061d */
[----:B------:R-:W-:Y:S01]  /*19d70*/  ULDC.64 UR4, c[0x0][0xaa0] ;  /* 0x0002a80000047ab9 */ /* 0x000fe20000000a00 */
[----:B------:R-:W-:Y:S01]  /*19d80*/  SHFL.IDX PT, R50, R6, 0x1, 0x1c1f ;  /* 0x003c1f0006327f89 */ /* 0x000fe200000e0000 */
[----:B------:R-:W-:-:S03]  /*19d90*/  ISETP.GE.OR P2, PT, R4, R47, P0 ;  /* 0x0000002f0400720c */ /* 0x000fc60000746670 */
[----:B------:R-:W1:Y:S01]  /*19da0*/  SHFL.IDX PT, R51, R10, 0x1, 0x1c1f ;  /* 0x003c1f000a337f89 */ /* 0x000e6200000e0000 */
[----:B------:R-:W-:-:S05]  /*19db0*/  VIADD R4, R4, 0x8 ;  /* 0x0000000804047836 */ /* 0x000fca0000000000 */
[----:B------:R-:W-:Y:S01]  /*19dc0*/  ISETP.GE.OR P0, PT, R4, R47, P0 ;  /* 0x0000002f0400720c */ /* 0x000fe20000706670 */
[----:B------:R-:W-:-:S03]  /*19dd0*/  IMAD R43, R43, UR4, RZ ;  /* 0x000000042b2b7c24 */ /* 0x000fc6000f8e02ff */
[----:B0-----:R0:W-:Y:S01]  /*19de0*/  @!P2 ST.E desc[UR52][R48.64], R20 ;  /* 0x000000143000a985 */ /* 0x0011e2000c101934 */
[----:B------:R-:W-:Y:S01]  /*19df0*/  LOP3.LUT R12, R13, 0x180, RZ, 0xc0, !PT ;  /* 0x000001800d0c7812 */ /* 0x000fe200078ec0ff */
[----:B------:R-:W-:Y:S01]  /*19e00*/  IMAD R43, R42, UR5, R43 ;  /* 0x000000052a2b7c24 */ /* 0x000fe2000f8e022b */
[----:B------:R-:W-:Y:S01]  /*19e10*/  LOP3.LUT R8, R7, 0x180, RZ, 0xc0, !PT ;  /* 0x0000018007087812 */ /* 0x000fe200078ec0ff */
[----:B0-----:R-:W0:Y:S05]  /*19e20*/  @P1 LDC R49, c[0x0][0xbf0] ;  /* 0x0002fc00ff311b82 */ /* 0x001e2a0000000800 */
[----:B-1----:R1:W-:Y:S01]  /*19e30*/  @!P0 ST.E desc[UR52][R50.64], R21 ;  /* 0x0000001532008985 */ /* 0x0023e2000c101934 */
[----:B------:R-:W-:-:S02]  /*19e40*/  SHF.R.U64 R12, R12, 0x3, RZ ;  /* 0x000000030c0c7819 */ /* 0x000fc400000012ff */
[----:B------:R-:W-:Y:S01]  /*19e50*/  SHF.R.U64 R8, R8, 0x3, RZ ;  /* 0x0000000308087819 */ /* 0x000fe200000012ff */
[----:B------:R-:W-:Y:S01]  /*19e60*/  IMAD.IADD R48, R52, 0x1, R3 ;  /* 0x0000000134307824 */ /* 0x000fe200078e0203 */
[----:B------:R-:W-:Y:S01]  /*19e70*/  LOP3.LUT R12, R12, R13, RZ, 0x3c, !PT ;  /* 0x0000000d0c0c7212 */ /* 0x000fe200078e3cff */
[----:B-1----:R-:W-:Y:S01]  /*19e80*/  IMAD.WIDE.U32 R20, R42, UR4, RZ ;  /* 0x000000042a147c25 */ /* 0x002fe2000f8e00ff */
[----:B------:R-:W-:-:S03]  /*19e90*/  ULDC.64 UR4, c[0x0][0xae8] ;  /* 0x0002ba0000047ab9 */ /* 0x000fc60000000a00 */
[----:B------:R-:W-:Y:S02]  /*19ea0*/  IMAD.IADD R21, R21, 0x1, R43 ;  /* 0x0000000115157824 */ /* 0x000fe400078e022b */
[----:B------:R-:W-:Y:S01]  /*19eb0*/  IMAD R44, R44, UR4, RZ ;  /* 0x000000042c2c7c24 */ /* 0x000fe2000f8e02ff */
[----:B------:R-:W-:Y:S01]  /*19ec0*/  IADD3 R25, P5, R28, 0x4800, RZ ;  /* 0x000048001c197810 */ /* 0x000fe20007fbe0ff */
[----:B------:R-:W-:Y:S01]  /*19ed0*/  IMAD.X R13, RZ, RZ, R29, P3 ;  /* 0x000000ffff0d7224 */ /* 0x000fe200018e061d */
[----:B------:R-:W-:Y:S01]  /*19ee0*/  LOP3.LUT R8, R8, R7, RZ, 0x3c, !PT ;  /* 0x0000000708087212 */ /* 0x000fe200078e3cff */
[C---:B------:R-:W-:Y:S01]  /*19ef0*/  IMAD R3, R55.reuse, UR5, R44 ;  /* 0x0000000537037c24 */ /* 0x040fe2000f8e022c */
[C---:B------:R-:W-:Y:S01]  /*19f00*/  IADD3 R31, P4, R28.reuse, 0x6000, RZ ;  /* 0x000060001c1f7810 */ /* 0x040fe20007f9e0ff */
[----:B------:R-:W-:Y:S01]  /*19f10*/  IMAD.WIDE.U32 R20, R55, UR4, R20 ;  /* 0x0000000437147c25 */ /* 0x000fe2000f8e0014 */
[----:B------:R-:W-:Y:S01]  /*19f20*/  IADD3 R7, P3, R28, 0x7800, RZ ;  /* 0x000078001c077810 */ /* 0x000fe20007f7e0ff */
[----:B------:R-:W-:-:S02]  /*19f30*/  ULDC.64 UR4, c[0x0][0xaf0] ;  /* 0x0002bc0000047ab9 */ /* 0x000fc40000000a00 */
[----:B------:R-:W-:Y:S01]  /*19f40*/  @P1 IMAD.HI.U32 R42, R48, R53, RZ ;  /* 0x00000035302a1227 */ /* 0x000fe200078e00ff */
[----:B------:R-:W-:Y:S01]  /*19f50*/  LOP3.LUT R24, R25, 0x180, RZ, 0xc0, !PT ;  /* 0x0000018019187812 */ /* 0x000fe200078ec0ff */
[----:B------:R-:W5:Y:S01]  /*19f60*/  LD.E.128 R8, desc[UR52][R8.64] ;  /* 0x0000003408087980 */ /* 0x000f62000c101d00 */
[----:B------:R-:W-:Y:S01]  /*19f70*/  LOP3.LUT R30, R31, 0x180, RZ, 0xc0, !PT ;  /* 0x000001801f1e7812 */ /* 0x000fe200078ec0ff */
[----:B------:R-:W-:Y:S01]  /*19f80*/  IMAD.IADD R21, R21, 0x1, R3 ;  /* 0x0000000115157824 */ /* 0x000fe200078e0203 */
[----:B------:R-:W-:Y:S01]  /*19f90*/  LOP3.LUT R5, R28, 0x180, RZ, 0xc0, !PT ;  /* 0x000001801c057812 */ /* 0x000fe200078ec0ff */
[----:B------:R-:W-:Y:S01]  /*19fa0*/  IMAD.MOV.U32 R3, RZ, RZ, R48 ;  /* 0x000000ffff037224 */ /* 0x000fe200078e0030 */
[----:B------:R-:W-:Y:S01]  /*19fb0*/  LOP3.LUT R6, R7, 0x180, RZ, 0xc0, !PT ;  /* 0x0000018007067812 */ /* 0x000fe200078ec0ff */
[----:B------:R-:W5:Y:S01]  /*19fc0*/  LD.E.128 R12, desc[UR52][R12.64] ;  /* 0x000000340c0c7980 */ /* 0x000f62000c101d00 */
[----:B0-----:R-:W-:Y:S02]  /*19fd0*/  @P1 SHF.R.U32.HI R3, RZ, R49, R42 ;  /* 0x00000031ff031219 */ /* 0x001fe4000001162a */
[----:B------:R-:W-:-:S02]  /*19fe0*/  SHF.R.U64 R24, R24, 0x3, RZ ;  /* 0x0000000318187819 */ /* 0x000fc400000012ff */
[----:B------:R-:W-:Y:S02]  /*19ff0*/  SHF.R.U64 R30, R30, 0x3, RZ ;  /* 0x000000031e1e7819 */ /* 0x000fe400000012ff */
[----:B------:R-:W-:Y:S01]  /*1a000*/  SHF.R.U64 R5, R5, 0x3, RZ ;  /* 0x0000000305057819 */ /* 0x000fe200000012ff */
[----:B------:R-:W-:Y:S01]  /*1a010*/  IMAD R45, R45, UR4, RZ ;  /* 0x000000042d2d7c24 */ /* 0x000fe2000f8e02ff */
[----:B------:R-:W-:Y:S01]  /*1a020*/  SHF.R.U64 R6, R6, 0x3, RZ ;  /* 0x0000000306067819 */ /* 0x000fe200000012ff */
[----:B------:R-:W-:Y:S01]  /*1a030*/  IMAD.MOV R43, RZ, RZ, -R3 ;  /* 0x000000ffff2b7224 */ /* 0x000fe200078e0a03 */
        /* <DEDUP_REMOVED lines=8> */
[----:B------:R-:W-:Y:S01]  /*1a0c0*/  SHF.R.S32.HI R42, RZ, 0x1f, R3 ;  /* 0x0000001fff2a7819 */ /* 0x000fe20000011403 */
[C---:B------:R-:W-:Y:S01]  /*1a0d0*/  IMAD R45, R46.reuse, UR5, R45 ;  /* 0x000000052e2d7c24 */ /* 0x040fe2000f8e022d */
[----:B------:R-:W5:Y:S01]  /*1a0e0*/  LD.E.128 R24, desc[UR52][R24.64] ;  /* 0x0000003418187980 */ /* 0x000f62000c101d00 */
[----:B------:R-:W-:Y:S01]  /*1a0f0*/  IMAD.WIDE.U32 R20, R46, UR4, R20 ;  /* 0x000000042e147c25 */ /* 0x000fe2000f8e0014 */
[----:B------:R-:W-:-:S02]  /*1a100*/  ULDC.64 UR4, c[0x0][0xae0] ;  /* 0x0002b80000047ab9 */ /* 0x000fc40000000a00 */
[----:B------:R-:W5:Y:S01]  /*1a110*/  LD.E.128 R4, desc[UR52][R4.64] ;  /* 0x0000003404047980 */ /* 0x000f62000c101d00 */
[----:B------:R-:W-:Y:S02]  /*1a120*/  IMAD R43, R0, R43, R48 ;  /* 0x0000002b002b7224 */ /* 0x000fe400078e0230 */
[----:B------:R-:W-:Y:S01]  /*1a130*/  IMAD.IADD R21, R21, 0x1, R45 ;  /* 0x0000000115157824 */ /* 0x000fe200078e022d */
[----:B------:R-:W5:Y:S01]  /*1a140*/  LD.E.128 R28, desc[UR52][R30.64] ;  /* 0x000000341e1c7980 */ /* 0x000f62000c101d00 */
[----:B------:R-:W-:Y:S01]  /*1a150*/  IMAD R42, R42, UR4, RZ ;  /* 0x000000042a2a7c24 */ /* 0x000fe2000f8e02ff */
[----:B------:R-:W-:Y:S02]  /*1a160*/  SHF.R.S32.HI R0, RZ, 0x1f, R43 ;  /* 0x0000001fff007819 */ /* 0x000fe4000001142b */
[----:B------:R-:W5:Y:S01]  /*1a170*/  LD.E.128 R36, desc[UR52][R36.64] ;  /* 0x0000003424247980 */ /* 0x000f62000c101d00 */
[C---:B------:R-:W-:Y:S01]  /*1a180*/  IMAD R45, R3.reuse, UR5, R42 ;  /* 0x00000005032d7c24 */ /* 0x040fe2000f8e022a */
[----:B------:R-:W-:Y:S01]  /*1a190*/  @!PT LDS RZ, [RZ] ;  /* 0x00000000fffff984 */ /* 0x000fe20000000800 */
[----:B------:R-:W-:Y:S01]  /*1a1a0*/  @!PT LDS RZ, [RZ] ;  /* 0x00000000fffff984 */ /* 0x000fe20000000800 */
[----:B------:R-:W-:Y:S01]  /*1a1b0*/  @!PT LDS RZ, [RZ] ;  /* 0x00000000fffff984 */ /* 0x000fe20000000800 */
[----:B------:R-:W-:Y:S01]  /*1a1c0*/  @!PT LDS RZ, [RZ] ;  /* 0x00000000fffff984 */ /* 0x000fe20000000800 */
[----:B------:R0:W-:Y:S06]  /*1a1d0*/  MEMBAR.ALL.CTA ;  /* 0x0000000000007992 */ /* 0x0001ec0000008000 */
[----:B0-----:R-:W0:Y:S01]  /*1a1e0*/  FENCE.VIEW.ASYNC.S ;  /* 0x00000000000073c6 */ /* 0x001e220000000000 */
[----:B------:R-:W-:Y:S01]  /*1a1f0*/  IMAD.WIDE.U32 R20, R3, UR4, R20 ;  /* 0x0000000403147c25 */ /* 0x000fe2000f8e0014 */
[----:B------:R-:W-:-:S03]  /*1a200*/  ULDC.64 UR4, c[0x0][0xad8] ;  /* 0x0002b60000047ab9 */ /* 0x000fc60000000a00 */
[----:B------:R-:W-:Y:S02]  /*1a210*/  IMAD.IADD R21, R21, 0x1, R45 ;  /* 0x0000000115157824 */ /* 0x000fe400078e022d */
[----:B------:R-:W-:Y:S02]  /*1a220*/  IMAD R0, R0, UR4, RZ ;  /* 0x0000000400007c24 */ /* 0x000fe4000f8e02ff */
[----:B------:R-:W-:Y:S02]  /*1a230*/  IMAD.IADD R46, R32, 0x1, R52 ;  /* 0x00000001202e7824 */ /* 0x000fe400078e0234 */
        /* <DEDUP_REMOVED lines=8> */
[----:B------:R-:W-:Y:S01]  /*1a2c0*/  PRMT R0, RZ, 0x654, R0 ;  /* 0x00000654ff007816 */ /* 0x000fe20000000000 */
[----:B------:R-:W-:Y:S01]  /*1a2d0*/  VIADD R51, R40, 0x20 ;  /* 0x0000002028337836 */ /* 0x000fe20000000000 */
[----:B0-----:R0:W1:Y:S02]  /*1a2e0*/  SHFL.IDX PT, R42, R32, RZ, 0x1c1f ;  /* 0x001c1fff202a7589 */ /* 0x00106400000e0000 */
        /* <DEDUP_REMOVED lines=17> */
.L_x_11569:
[----:B------:R-:W-:Y:S05]  /*1a400*/  BSYNC B1 ;  /* 0x0000000000017941 */ /* 0x000fea0003800000 */
.L_x_11568:
[----:B0-----:R-:W-:Y:S01]  /*1a410*/  VIADD R0, R46, 0x60 ;  /* 0x000000602e007836 */ /* 0x001fe20000000000 */
[----:B---3-5:R0:W3:Y:S04]  /*1a420*/  SHFL.IDX PT, R7, R3, 0x1, 0x1c1f ;  /* 0x003c1f0003077f89 */ /* 0x0280e800000e0000 */
        /* <DEDUP_REMOVED lines=17> */
.L_x_11566:
        /* <DEDUP_REMOVED lines=12> */
[----:B------:R-:W-:Y:S02]  /*1a600*/  IMAD.U32 R8, RZ, RZ, UR4 ;  /* 0x00000004ff087e24 */ /* 0x000fe4000f8e00ff */
[----:B--2---:R-:W-:-:S04]  /*1a610*/  IMAD.WIDE R4, R10, 0x4, R4 ;  /* 0x000000040a047825 */ /* 0x004fc800078e0204 */
[----:B----4-:R-:W-:Y:S01]  /*1a620*/  @P1 IMAD.WIDE R6, R10, 0x4, R6 ;  /* 0x000000040a061825 */ /* 0x010fe200078e0206 */
[----:B------:R2:W5:Y:S04]  /*1a630*/  @P0 LDG.E R0, desc[UR52][R4.64] ;  /* 0x0000003404000981 */ /* 0x000568000c1e1900 */
[----:B------:R2:W5:Y:S01]  /*1a640*/  @P1 LDG.E R8, desc[UR52][R6.64] ;  /* 0x0000003406081981 */ /* 0x000562000c1e1900 */
[----:B---3--:R-:W-:Y:S02]  /*1a650*/  ISETP.NE.AND P2, PT, R27, 0x1, PT ;  /* 0x000000011b00780c */ /* 0x008fe40003f45270 */
[----:B------:R-:W-:Y:S02]  /*1a660*/  ISETP.GE.AND P3, PT, R54, 0xc0, PT ;  /* 0x000000c03600780c */ /* 0x000fe40003f66270 */
[----:B------:R-:W-:-:S09]  /*1a670*/  SHF.R.S32.HI R9, RZ, 0x1f, R10 ;  /* 0x0000001fff097819 */ /* 0x000fd2000001140a */
[----:B------:R-:W3:Y:S08]  /*1a680*/  @P2 LDC R20, c[0x0][0xbec] ;  /* 0x0002fb00ff142b82 */ /* 0x000ef00000000800 */
[----:B------:R-:W4:Y:S01]  /*1a690*/  @P2 LDC R29, c[0x0][0xbf0] ;  /* 0x0002fc00ff1d2b82 */ /* 0x000f220000000800 */
[----:B--2---:R-:W-:Y:S05]  /*1a6a0*/  @P1 BRA `(.L_x_11571) ;  /* 0x0000000000101947 */ /* 0x004fea0003800000 */
[----:B------:R-:W-:Y:S05]  /*1a6b0*/  @!P0 BRA `(.L_x_11571) ;  /* 0x00000000000c8947 */ /* 0x000fea0003800000 */
[----:B------:R-:W2:Y:S04]  /*1a6c0*/  LDG.E R7, desc[UR52][R4.64] ;  /* 0x0000003404077981 */ /* 0x000ea8000c1e1900 */
[----:B-----5:R-:W2:Y:S02]  /*1a6d0*/  LDG.E R8, desc[UR52][R4.64+0x4] ;  /* 0x0000043404087981 */ /* 0x020ea4000c1e1900 */
[----:B--2---:R-:W-:-:S07]  /*1a6e0*/  IMAD.IADD R8, R8, 0x1, -R7 ;  /* 0x0000000108087824 */ /* 0x004fce00078e0a07 */
.L_x_11571:
[----:B------:R-:W2:Y:S04]  /*1a6f0*/  LDL R26, [R1+0x70] ;  /* 0x00007000011a7983 */ /* 0x000ea80000100800 */
[----:B------:R0:W5:Y:S01]  /*1a700*/  LDL R24, [R1+0x28] ;  /* 0x0000280001187983 */ /* 0x0001620000100800 */
[----:B------:R-:W-:Y:S01]  /*1a710*/  BSSY B1, `(.L_x_11572) ;  /* 0x000002d000017945 */ /* 0x000fe20003800000 */
[----:B------:R-:W-:Y:S02]  /*1a720*/  SEL R15, R10, RZ, !P0 ;  /* 0x000000ff0a0f7207 */ /* 0x000fe40004000000 */
[----:B------:R-:W-:Y:S02]  /*1a730*/  SEL R14, R9, RZ, !P0 ;  /* 0x000000ff090e7207 */ /* 0x000fe40004000000 */
[----:B-----5:R-:W-:-:S02]  /*1a740*/  SHF.R.S32.HI R13, RZ, 0x1f, R0 ;  /* 0x0000001fff0d7819 */ /* 0x020fc40000011400 */
[----:B--2---:R-:W-:Y:S01]  /*1a750*/  SHF.R.S32.HI R12, RZ, 0x1f, R26 ;  /* 0x0000001fff0c7819 */ /* 0x004fe2000001141a */
[----:B0-----:R-:W-:Y:S06]  /*1a760*/  @P3 BRA `(.L_x_11573) ;  /* 0x00000000009c3947 */ /* 0x001fec0003800000 */
        /* <DEDUP_REMOVED lines=39> */
.L_x_11573:
[----:B------:R-:W-:Y:S05]  /*1a9e0*/  BSYNC B1 ;  /* 0x0000000000017941 */ /* 0x000fea0003800000 */
.L_x_11572:
[----:B------:R-:W-:Y:S01]  /*1a9f0*/  ULDC.64 UR4, c[0x0][0xaa0] ;  /* 0x0002a80000047ab9 */ /* 0x000fe20000000a00 */
[----:B------:R-:W-:Y:S01]  /*1aa00*/  SHF.R.S32.HI R36, RZ, 0x2, R36 ;  /* 0x00000002ff247819 */ /* 0x000fe20000011424 */
[----:B0-----:R-:W-:Y:S01]  /*1aa10*/  IMAD R5, R13, UR4, RZ ;  /* 0x000000040d057c24 */ /* 0x001fe2000f8e02ff */
[----:B------:R-:W-:-:S03]  /*1aa20*/  SHF.R.S32.HI R10, RZ, 0x1f, R41 ;  /* 0x0000001fff0a7819 */ /* 0x000fc60000011429 */
[C---:B------:R-:W-:Y:S02]  /*1aa30*/  IMAD R7, R0.reuse, UR5, R5 ;  /* 0x0000000500077c24 */ /* 0x040fe4000f8e0205 */
[----:B------:R-:W-:Y:S02]  /*1aa40*/  IMAD R3, R3, 0x60, R36 ;  /* 0x0000006003037824 */ /* 0x000fe400078e0224 */
[----:B------:R-:W-:Y:S01]  /*1aa50*/  IMAD.WIDE.U32 R4, R0, UR4, RZ ;  /* 0x0000000400047c25 */ /* 0x000fe2000f8e00ff */
[----:B------:R-:W-:-:S03]  /*1aa60*/  ULDC.64 UR4, c[0x0][0xae8] ;  /* 0x0002ba0000047ab9 */ /* 0x000fc60000000a00 */
[----:B------:R-:W-:Y:S02]  /*1aa70*/  IMAD.IADD R9, R24, 0x1, R3 ;  /* 0x0000000118097824 */ /* 0x000fe400078e0203 */
[----:B------:R-:W-:Y:S02]  /*1aa80*/  IMAD.IADD R5, R5, 0x1, R7 ;  /* 0x0000000105057824 */ /* 0x000fe400078e0207 */
[----:B------:R-:W-:Y:S02]  /*1aa90*/  IMAD R6, R12, UR4, RZ ;  /* 0x000000040c067c24 */ /* 0x000fe4000f8e02ff */
[----:B---3--:R-:W-:-:S04]  /*1aaa0*/  @P2 IMAD.HI.U32 R0, R9, R20, RZ ;  /* 0x0000001409002227 */ /* 0x008fc800078e00ff */
        /* <DEDUP_REMOVED lines=21> */
[----:B------:R-:W-:-:S04]  /*1ac00*/  IMAD.WIDE.U32 R4, R7, UR4, R4 ;  /* 0x0000000407047c25 */ /* 0x000fc8000f8e0004 */
[----:B------:R-:W-:Y:S01]  /*1ac10*/  IMAD R3, R7, UR5, R0 ;  /* 0x0000000507037c24 */ /* 0x000fe2000f8e0200 */
[----:B------:R-:W-:Y:S01]  /*1ac20*/  ULDC.64 UR4, c[0x0][0xa80] ;  /* 0x0002a00000047ab9 */ /* 0x000fe20000000a00 */
[----:B------:R-:W-:Y:S01]  /*1ac30*/  VIADD R7, R40, 0x20 ;  /* 0x0000002028077836 */ /* 0x000fe20000000000 */
[C---:B------:R-:W-:Y:S01]  /*1ac40*/  LEA R0, P0, R4.reuse, UR4, 0x1 ;  /* 0x0000000404007c11 */ /* 0x040fe2000f8008ff */
[----:B------:R-:W-:Y:S01]  /*1ac50*/  IMAD.IADD R3, R5, 0x1, R3 ;  /* 0x0000000105037824 */ /* 0x000fe200078e0203 */
[----:B------:R-:W-:Y:S02]  /*1ac60*/  UMOV UR4, 0xffffffff ;  /* 0xffffffff00047882 */ /* 0x000fe40000000000 */
[----:B------:R-:W-:Y:S02]  /*1ac70*/  SHF.R.S32.HI R20, RZ, 0x1f, R7 ;  /* 0x0000001fff147819 */ /* 0x000fe40000011407 */
[----:B------:R-:W-:Y:S01]  /*1ac80*/  LEA.HI.X R4, R4, UR5, R3, 0x1, P0 ;  /* 0x0000000504047c11 */ /* 0x000fe200080f0c03 */
[----:B------:R-:W-:Y:S06]  /*1ac90*/  BRA.DIV UR4, `(.L_x_11574) ;  /* 0x0000008604187947 */ /* 0x000fec000b800000 */
[----:B------:R0:W2:Y:S04]  /*1aca0*/  SHFL.IDX PT, R3, R4, RZ, 0x1c1f ;  /* 0x001c1fff04037589 */ /* 0x0000a800000e0000 */
[----:B------:R0:W3:Y:S02]  /*1acb0*/  SHFL.IDX PT, R14, R0, RZ, 0x1c1f ;  /* 0x001c1fff000e7589 */ /* 0x0000e400000e0000 */
.L_x_11752:
[----:B------:R-:W-:Y:S01]  /*1acc0*/  IMAD R27, R8, R27, RZ ;  /* 0x0000001b081b7224 */ /* 0x000fe200078e02ff */
[----:B------:R-:W-:Y:S01]  /*1acd0*/  BSSY B1, `(.L_x_11575) ;  /* 0x0000011000017945 */ /* 0x000fe20003800000 */
[----:B------:R-:W-:-:S05]  /*1ace0*/  IMAD.IADD R6, R36, 0x1, R24 ;  /* 0x0000000124067824 */ /* 0x000fca00078e0218 */
[----:B------:R-:W-:-:S13]  /*1acf0*/  ISETP.GE.AND P0, PT, R6, R27, PT ;  /* 0x0000001b0600720c */ /* 0x000fda0003f06270 */
[----:B------:R-:W-:Y:S05]  /*1ad00*/  @P0 BRA `(.L_x_11576) ;  /* 0x0000000000340947 */ /* 0x000fea0003800000 */
[----:B------:R-:W-:Y:S02]  /*1ad10*/  ULDC UR4, c[0x0][0xac8] ;  /* 0x0002b20000047ab9 */ /* 0x000fe40000000800 */
[----:B------:R-:W-:Y:S02]  /*1ad20*/  ISETP.GE.AND P2, PT, R40, UR4, PT ;  /* 0x0000000428007c0c */ /* 0x000fe4000bf46270 */
[----:B------:R-:W-:Y:S02]  /*1ad30*/  ISETP.GE.AND P3, PT, R7, UR4, PT ;  /* 0x0000000407007c0c */ /* 0x000fe4000bf66270 */
[----:B------:R-:W-:-:S09]  /*1ad40*/  ISETP.GE.AND P4, PT, R41, UR4, PT ;  /* 0x0000000429007c0c */ /* 0x000fd2000bf86270 */
[----:B--2---:R-:W-:Y:S02]  /*1ad50*/  @!P2 IMAD.MOV.U32 R15, RZ, RZ, R3 ;  /* 0x000000ffff0fa224 */ /* 0x004fe400078e0003 */
[-C--:B---3--:R-:W-:Y:S02]  /*1ad60*/  @!P3 LEA R12, P0, R7, R14.reuse, 0x1 ;  /* 0x0000000e070cb211 */ /* 0x088fe400078008ff */
[----:B------:R-:W-:Y:S01]  /*1ad70*/  @!P4 LEA R24, P1, R41, R14, 0x1 ;  /* 0x0000000e2918c211 */ /* 0x000fe200078208ff */
[----:B------:R-:W-:Y:S01]  /*1ad80*/  @!P2 IMAD.WIDE R8, R40, 0x2, R14 ;  /* 0x000000022808a825 */ /* 0x000fe200078e020e */
[-C--:B------:R-:W-:Y:S02]  /*1ad90*/  @!P3 LEA.HI.X R13, R7, R3.reuse, R20, 0x1, P0 ;  /* 0x00000003070db211 */ /* 0x080fe400000f0c14 */
[----:B------:R-:W-:Y:S02]  /*1ada0*/  @!P4 LEA.HI.X R25, R41, R3, R10, 0x1, P1 ;  /* 0x000000032919c211 */ /* 0x000fe400008f0c0a */
[----:B------:R4:W-:Y:S04]  /*1adb0*/  @!P2 ST.E.128 desc[UR52][R8.64], RZ ;  /* 0x000000ff0800a985 */ /* 0x0009e8000c101d34 */
[----:B------:R4:W-:Y:S04]  /*1adc0*/  @!P3 ST.E.128 desc[UR52][R12.64], RZ ;  /* 0x000000ff0c00b985 */ /* 0x0009e8000c101d34 */
[----:B------:R4:W-:Y:S02]  /*1add0*/  @!P4 ST.E.128 desc[UR52][R24.64], RZ ;  /* 0x000000ff1800c985 */ /* 0x0009e4000c101d34 */
.L_x_11576:
[----:B------:R-:W-:Y:S05]  /*1ade0*/  BSYNC B1 ;  /* 0x0000000000017941 */ /* 0x000fea0003800000 */
.L_x_11575:
[----:B------:R-:W-:-:S03]  /*1adf0*/  UMOV UR4, 0xffffffff ;  /* 0xffffffff00047882 */ /* 0x000fc60000000000 */
[----:B------:R-:W-:Y:S05]  /*1ae00*/  BRA.DIV UR4, `(.L_x_11577) ;  /* 0x0000008204f07947 */ /* 0x000fea000b800000 */
[----:B--2---:R2:W0:Y:S04]  /*1ae10*/  SHFL.IDX PT, R3, R4, 0x1, 0x1c1f ;  /* 0x003c1f0004037f89 */ /* 0x00442800000e0000 */
[----:B---3--:R2:W3:Y:S02]  /*1ae20*/  SHFL.IDX PT, R14, R0, 0x1, 0x1c1f ;  /* 0x003c1f00000e7f89 */ /* 0x0084e400000e0000 */
.L_x_11756:
[----:B0-2---:R-:W-:-:S05]  /*1ae30*/  VIADD R0, R6, 0x60 ;  /* 0x0000006006007836 */ /* 0x005fca0000000000 */
[----:B------:R-:W-:-:S13]  /*1ae40*/  ISETP.GE.AND P0, PT, R0, R27, PT ;  /* 0x0000001b0000720c */ /* 0x000fda0003f06270 */
[----:B------:R-:W-:Y:S05]  /*1ae50*/  @P0 BRA `(.L_x_11570) ;  /* 0x0000000000340947 */ /* 0x000fea0003800000 */
[----:B------:R-:W-:Y:S02]  /*1ae60*/  ULDC UR4, c[0x0][0xac8] ;  /* 0x0002b20000047ab9 */ /* 0x000fe40000000800 */
[----:B------:R-:W-:Y:S02]  /*1ae70*/  ISETP.GE.AND P2, PT, R40, UR4, PT ;  /* 0x0000000428007c0c */ /* 0x000fe4000bf46270 */
[----:B------:R-:W-:Y:S02]  /*1ae80*/  ISETP.GE.AND P3, PT, R7, UR4, PT ;  /* 0x0000000407007c0c */ /* 0x000fe4000bf66270 */
[----:B------:R-:W-:-:S09]  /*1ae90*/  ISETP.GE.AND P4, PT, R41, UR4, PT ;  /* 0x0000000429007c0c */ /* 0x000fd2000bf86270 */
[----:B------:R-:W-:Y:S02]  /*1aea0*/  @!P2 IMAD.MOV.U32 R15, RZ, RZ, R3 ;  /* 0x000000ffff0fa224 */ /* 0x000fe400078e0003 */
[-C--:B---3--:R-:W-:Y:S02]  /*1aeb0*/  @!P3 LEA R6, P0, R7, R14.reuse, 0x1 ;  /* 0x0000000e0706b211 */ /* 0x088fe400078008ff */
[----:B----4-:R-:W-:Y:S01]  /*1aec0*/  @!P4 LEA R8, P1, R41, R14, 0x1 ;  /* 0x0000000e2908c211 */ /* 0x010fe200078208ff */
[----:B------:R-:W-:Y:S01]  /*1aed0*/  @!P2 IMAD.WIDE R4, R40, 0x2, R14 ;  /* 0x000000022804a825 */ /* 0x000fe200078e020e */
[-C--:B------:R-:W-:Y:S02]  /*1aee0*/  @!P3 LEA.HI.X R7, R7, R3.reuse, R20, 0x1, P0 ;  /* 0x000000030707b211 */ /* 0x080fe400000f0c14 */
[----:B------:R-:W-:Y:S02]  /*1aef0*/  @!P4 LEA.HI.X R9, R41, R3, R10, 0x1, P1 ;  /* 0x000000032909c211 */ /* 0x000fe400008f0c0a */
[----:B------:R0:W-:Y:S04]  /*1af00*/  @!P2 ST.E.128 desc[UR52][R4.64], RZ ;  /* 0x000000ff0400a985 */ /* 0x0001e8000c101d34 */
[----:B------:R0:W-:Y:S04]  /*1af10*/  @!P3 ST.E.128 desc[UR52][R6.64], RZ ;  /* 0x000000ff0600b985 */ /* 0x0001e8000c101d34 */
[----:B------:R0:W-:Y:S02]  /*1af20*/  @!P4 ST.E.128 desc[UR52][R8.64], RZ ;  /* 0x000000ff0800c985 */ /* 0x0001e4000c101d34 */
.L_x_11570:
[----:B------:R-:W-:Y:S05]  /*1af30*/  BSYNC B0 ;  /* 0x0000000000007941 */ /* 0x000fea0003800000 */
.L_x_11565:
[----:B------:R-:W-:Y:S02]  /*1af40*/  ULDC UR4, c[0x0][0xc3c] ;  /* 0x00030f0000047ab9 */ /* 0x000fe40000000800 */
[----:B-1----:R-:W-:-:S13]  /*1af50*/  ISETP.GE.AND P0, PT, R35, UR4, PT ;  /* 0x0000000423007c0c */ /* 0x002fda000bf06270 */
[----:B------:R-:W-:Y:S05]  /*1af60*/  @!P0 BRA `(.L_x_11578) ;  /* 0xfffffe6000e48947 */ /* 0x000fea000383ffff */
[----:B------:R-:W-:Y:S05]  /*1af70*/  BRA `(.L_x_11362) ;  /* 0x0000007400447947 */ /* 0x000fea0003800000 */
.L_x_11360:
        /* <DEDUP_REMOVED lines=16> */
.L_x_11579:
        /* <DEDUP_REMOVED lines=42> */
.L_x_11585:
        /* <DEDUP_REMOVED lines=12> */
.L_x_11584:
[----:B------:R-:W-:Y:S05]  /*1b3e0*/  BSYNC B0 ;  /* 0x0000000000007941 */ /* 0x000fea0003800000 */
.L_x_11583:
        /* <DEDUP_REMOVED lines=21> */
.L_x_11581:
        /* <DEDUP_REMOVED lines=16> */
[----:B------:R-:W0:Y:S02]  /*1b640*/  F2I.FTZ.U32.TRUNC.NTZ R3, R11 ;  /* 0x0000000b00037305 */ /* 0x000e24000021f000 */
[----:B0-----:R-:W-:Y:S01]  /*1b650*/  IMAD.MOV R11, RZ, RZ, -R3 ;  /* 0x000000ffff0b7224 */ /* 0x001fe200078e0a03 */
[----:B------:R-:W-:Y:S06]  /*1b660*/  @!P0 BRA `(.L_x_11586) ;  /* 0x0000000000088947 */ /* 0x000fec0003800000 */
[----:B------:R-:W-:-:S05]  /*1b670*/  VIADD R9, R15, 0xffffffff ;  /* 0xffffffff0f097836 */ /* 0x000fca0000000000 */
[----:B------:R0:W1:Y:S02]  /*1b680*/  SHFL.IDX PT, R16, R6, R9, 0x1f ;  /* 0x00001f0906107589 */ /* 0x00006400000e0000 */
.L_x_11586:
[----:B-1----:R-:W-:Y:S01]  /*1b690*/  IMAD R16, R16, UR5, R13 ;  /* 0x0000000510107c24 */ /* 0x002fe2000f8e020d */
[----:B------:R-:W-:Y:S01]  /*1b6a0*/  IABS R10, R4 ;  /* 0x00000004000a7213 */ /* 0x000fe20000000000 */
[----:B------:R-:W-:Y:S02]  /*1b6b0*/  IMAD R11, R11, R8, RZ ;  /* 0x000000080b0b7224 */ /* 0x000fe400078e02ff */
[----:B------:R-:W-:Y:S01]  /*1b6c0*/  IMAD.MOV.U32 R2, RZ, RZ, RZ ;  /* 0x000000ffff027224 */ /* 0x000fe200078e00ff */
[----:B0-----:R-:W-:Y:S01]  /*1b6d0*/  IADD3 R9, -R16, UR6, RZ ;  /* 0x0000000610097c10 */ /* 0x001fe2000fffe1ff */
[----:B------:R-:W-:Y:S02]  /*1b6e0*/  IMAD.MOV R10, RZ, RZ, -R10 ;  /* 0x000000ffff0a7224 */ /* 0x000fe400078e0a0a */
[----:B------:R-:W-:Y:S01]  /*1b6f0*/  IMAD.HI.U32 R2, R3, R11, R2 ;  /* 0x0000000b03027227 */ /* 0x000fe200078e0002 */
[----:B------:R-:W-:-:S05]  /*1b700*/  IABS R6, R9 ;  /* 0x0000000900067213 */ /* 0x000fca0000000000 */
        /* <DEDUP_REMOVED lines=27> */
[----:B------:R-:W-:Y:S01]  /*1b8c0*/  IMAD R9, R11, R8, RZ ;  /* 0x000000080b097224 */ /* 0x000fe200078e02ff */
[----:B------:R-:W-:-:S03]  /*1b8d0*/  IABS R11, R4 ;  /* 0x00000004000b7213 */ /* 0x000fc60000000000 */
[----:B------:R-:W-:-:S04]  /*1b8e0*/  IMAD.HI.U32 R2, R3, R9, R2 ;  /* 0x0000000903027227 */ /* 0x000fc800078e0002 */
[----:B------:R-:W-:Y:S02]  /*1b8f0*/  IMAD.MOV.U32 R9, RZ, RZ, R11 ;  /* 0x000000ffff097224 */ /* 0x000fe400078e000b */
        /* <DEDUP_REMOVED lines=19> */
.L_x_11582:
[----:B------:R-:W-:Y:S02]  /*1ba30*/  IMAD.MOV.U32 R17, RZ, RZ, RZ ;  /* 0x000000ffff117224 */ /* 0x000fe400078e00ff */
[----:B------:R-:W-:Y:S02]  /*1ba40*/  IMAD.U32 R16, RZ, RZ, UR6 ;  /* 0x00000006ff107e24 */ /* 0x000fe4000f8e00ff */
[----:B------:R-:W-:-:S07]  /*1ba50*/  IMAD.MOV.U32 R18, RZ, RZ, RZ ;  /* 0x000000ffff127224 */ /* 0x000fce00078e00ff */
.L_x_11587:
[----:B------:R-:W-:-:S13]  /*1ba60*/  ISETP.NE.AND P0, PT, R5, RZ, PT ;  /* 0x000000ff0500720c */ /* 0x000fda0003f05270 */
[----:B------:R-:W0:Y:S01]  /*1ba70*/  @!P0 S2R R3, SR_CgaCtaId ;  /* 0x0000000000038919 */ /* 0x000e220000008800 */
[----:B------:R-:W-:-:S04]  /*1ba80*/  @!P0 MOV R0, 0x400 ;  /* 0x0000040000008802 */ /* 0x000fc80000000f00 */
[----:B0-----:R-:W-:-:S05]  /*1ba90*/  @!P0 LEA R0, R3, R0, 0x18 ;  /* 0x0000000003008211 */ /* 0x001fca00078ec0ff */
[----:B------:R1:W-:Y:S01]  /*1baa0*/  @!P0 STS.128 [R0+0x2d8d0], R16 ;  /* 0x02d8d01000008388 */ /* 0x0003e20000000c00 */
[----:B------:R-:W-:Y:S06]  /*1bab0*/  BAR.ARV 0x5, 0x200 ;  /* 0x0148000000007b1d */ /* 0x000fec0000002000 */
.L_x_11580:
[----:B-1----:R-:W-:Y:S01]  /*1bac0*/  IMAD.MOV.U32 R0, RZ, RZ, 0x1 ;  /* 0x00000001ff007424 */ /* 0x002fe200078e00ff */
[----:B------:R-:W-:Y:S01]  /*1bad0*/  ULDC UR4, c[0x0][0xc3c] ;  /* 0x00030f0000047ab9 */ /* 0x000fe20000000800 */
[----:B------:R-:W-:Y:S01]  /*1bae0*/  IMAD.MOV.U32 R25, RZ, RZ, RZ ;  /* 0x000000ffff197224 */ /* 0x000fe200078e00ff */
[----:B0-----:R-:W-:Y:S02]  /*1baf0*/  ISETP.GE.AND P0, PT, R19, UR4, PT ;  /* 0x0000000413007c0c */ /* 0x001fe4000bf06270 */
[----:B------:R0:W-:Y:S04]  /*1bb00*/  STL [R1], R0 ;  /* 0x0000000001007387 */ /* 0x0001e80000100800 */
[----:B------:R0:W-:Y:S07]  /*1bb10*/  STL [R1+0x4c], RZ ;  /* 0x00004cff01007387 */ /* 0x0001ee0000100800 */
[----:B------:R-:W-:Y:S05]  /*1bb20*/  @P0 BRA `(.L_x_11588) ;  /* 0x0000006400740947 */ /* 0x000fea0003800000 */
[----:B------:R-:W1:Y:S01]  /*1bb30*/  S2R R7, SR_TID.X ;  /* 0x0000000000077919 */ /* 0x000e620000002100 */
[----:B------:R-:W2:Y:S01]  /*1bb40*/  S2UR UR5, SR_CgaCtaId ;  /* 0x00000000000579c3 */ /* 0x000ea20000008800 */
[----:B------:R-:W-:Y:S01]  /*1bb50*/  UMOV UR4, 0x400 ;  /* 0x0000040000047882 */ /* 0x000fe20000000000 */
[----:B------:R-:W-:Y:S01]  /*1bb60*/  BSSY B8, `(.L_x_11588) ;  /* 0x0000659000087945 */ /* 0x000fe20003800000 */
[----:B------:R-:W-:Y:S01]  /*1bb70*/  IMAD.MOV.U32 R27, RZ, RZ, RZ ;  /* 0x000000ffff1b7224 */ /* 0x000fe200078e00ff */
[----:B------:R-:W-:Y:S01]  /*1bb80*/  ULDC.64 UR40, c[0x0][0x198] ;  /* 0x0000660000287ab9 */ /* 0x000fe20000000a00 */
[----:B------:R-:W-:Y:S01]  /*1bb90*/  IMAD.MOV.U32 R25, RZ, RZ, RZ ;  /* 0x000000ffff197224 */ /* 0x000fe200078e00ff */
[----:B------:R-:W-:Y:S01]  /*1bba0*/  ULOP3.LUT UR38, UR36, 0x2, URZ, 0xfc, !UPT ;  /* 0x0000000224267892 */ /* 0x000fe2000f8efc3f */
[----:B------:R-:W-:Y:S01]  /*1bbb0*/  ULDC UR37, c[0x0][0xc] ;  /* 0x0000030000257ab9 */ /* 0x000fe20000000800 */
[----:B--2---:R-:W-:-:S06]  /*1bbc0*/  ULEA UR4, UR5, UR4, 0x18 ;  /* 0x0000000405047291 */ /* 0x004fcc000f8ec03f */
[----:B------:R-:W-:Y:S01]  /*1bbd0*/  IMAD.U32 R23, RZ, RZ, UR4 ;  /* 0x00000004ff177e24 */ /* 0x000fe2000f8e00ff */
[C---:B-1----:R-:W-:Y:S01]  /*1bbe0*/  LOP3.LUT R6, R7.reuse, 0x7f, RZ, 0xc0, !PT ;  /* 0x0000007f07067812 */ /* 0x042fe200078ec0ff */
[----:B0-----:R-:W-:-:S04]  /*1bbf0*/  IMAD.SHL.U32 R0, R7, 0x8, RZ ;  /* 0x0000000807007824 */ /* 0x001fc800078e00ff */
        /* <DEDUP_REMOVED lines=9> */
[----:B------:R-:W-:Y:S01]  /*1bc90*/  SHF.R.U32.HI R3, RZ, 0x2, R6 ;  /* 0x00000002ff037819 */ /* 0x000fe20000011606 */
[----:B------:R-:W-:-:S02]  /*1bca0*/  IMAD.MOV.U32 R6, RZ, RZ, 0x1 ;  /* 0x00000001ff067424 */ /* 0x000fc400078e00ff */
[----:B------:R-:W-:Y:S01]  /*1bcb0*/  STL [R1+0x14], R5 ;  /* 0x0000140501007387 */ /* 0x000fe20000100800 */
[----:B------:R-:W-:-:S03]  /*1bcc0*/  LOP3.LUT R2, R2, 0x60, RZ, 0xc0, !PT ;  /* 0x0000006002027812 */ /* 0x000fc600078ec0ff */
[----:B------:R-:W-:Y:S04]  /*1bcd0*/  STL [R1+0x4c], RZ ;  /* 0x00004cff01007387 */ /* 0x000fe80000100800 */
[----:B------:R0:W-:Y:S04]  /*1bce0*/  STL [R1+0x4], R4 ;  /* 0x0000040401007387 */ /* 0x0001e80000100800 */
[----:B------:R1:W-:Y:S01]  /*1bcf0*/  STL [R1], R6 ;  /* 0x0000000601007387 */ /* 0x0003e20000100800 */
[----:B0-----:R-:W-:Y:S02]  /*1bd00*/  LOP3.LUT R4, R3, R2, RZ, 0xfc, !PT ;  /* 0x0000000203047212 */ /* 0x001fe400078efcff */
[----:B------:R-:W-:-:S02]  /*1bd10*/  LOP3.LUT R3, R0, 0x20, RZ, 0xfc, !PT ;  /* 0x0000002000037812 */ /* 0x000fc400078efcff */
[----:B------:R-:W-:Y:S01]  /*1bd20*/  LOP3.LUT R2, R0, 0x40, RZ, 0xfc, !PT ;  /* 0x0000004000027812 */ /* 0x000fe200078efcff */
[----:B------:R-:W-:-:S05]  /*1bd30*/  IMAD R0, R5, 0x2, R23 ;  /* 0x0000000205007824 */ /* 0x000fca00078e0217 */
[----:B------:R1:W-:Y:S02]  /*1bd40*/  STL [R1+0x34], R0 ;  /* 0x0000340001007387 */ /* 0x0003e40000100800 */
.L_x_11705:
[----:B------:R-:W-:Y:S05]  /*1bd50*/  YIELD ;  /* 0x0000000000007946 */ /* 0x000fea0003800000 */
[----:B------:R-:W-:Y:S01]  /*1bd60*/  ULDC.64 UR4, c[0x0][0xa28] ;  /* 0x00028a0000047ab9 */ /* 0x000fe20000000a00 */
[----:B------:R-:W-:Y:S02]  /*1bd70*/  CS2R R8, SRZ ;  /* 0x0000000000087805 */ /* 0x000fe4000001ff00 */
[----:B------:R-:W-:Y:S01]  /*1bd80*/  ISETP.NE.U32.AND P0, PT, RZ, UR4, PT ;  /* 0x00000004ff007c0c */ /* 0x000fe2000bf05070 */
[----:B0-----:R-:W0:Y:S01]  /*1bd90*/  LDC.64 R4, c[0x0][0xa00] ;  /* 0x00028000ff047b82 */ /* 0x001e220000000a00 */
[----:B------:R-:W-:-:S02]  /*1bda0*/  ULDC.64 UR6, c[0x0][0xa10] ;  /* 0x0002840000067ab9 */ /* 0x000fc40000000a00 */
[----:B------:R-:W-:Y:S01]  /*1bdb0*/  ISETP.NE.AND.EX P0, PT, RZ, UR5, PT, P0 ;  /* 0x00000005ff007c0c */ /* 0x000fe2000bf05300 */
[----:B------:R-:W-:-:S12]  /*1bdc0*/  ULDC.64 UR4, c[0x0][0xa18] ;  /* 0x0002860000047ab9 */ /* 0x000fd80000000a00 */
[----:B--2---:R-:W2:Y:S02]  /*1bdd0*/  @P0 LDC.64 R2, c[0x0][0xa28] ;  /* 0x00028a00ff020b82 */ /* 0x004ea40000000a00 */
[----:B--2---:R-:W-:-:S05]  /*1bde0*/  @P0 IMAD.WIDE R2, R19, 0x4, R2 ;  /* 0x0000000413020825 */ /* 0x004fca00078e0202 */
[----:B---3--:R2:W3:Y:S01]  /*1bdf0*/  @P0 LDG.E R9, desc[UR52][R2.64] ;  /* 0x0000003402090981 */ /* 0x0084e2000c1e1900 */
[----:B------:R-:W-:Y:S01]  /*1be00*/  ISETP.NE.U32.AND P0, PT, RZ, UR4, PT ;  /* 0x00000004ff007c0c */ /* 0x000fe2000bf05070 */
[----:B0-----:R-:W-:Y:S01]  /*1be10*/  IMAD.WIDE R4, R19, 0x4, R4 ;  /* 0x0000000413047825 */ /* 0x001fe200078e0204 */
[----:B------:R-:W-:Y:S02]  /*1be20*/  ISETP.NE.U32.AND P1, PT, RZ, UR6, PT ;  /* 0x00000006ff007c0c */ /* 0x000fe4000bf25070 */
[----:B------:R-:W-:Y:S01]  /*1be30*/  ISETP.NE.AND.EX P2, PT, RZ, UR5, PT, P0 ;  /* 0x00000005ff007c0c */ /* 0x000fe2000bf45300 */
[----:B------:R-:W-:Y:S01]  /*1be40*/  ULDC.64 UR4, c[0x0][0xa00] ;  /* 0x0002800000047ab9 */ /* 0x000fe20000000a00 */
[----:B------:R-:W-:Y:S01]  /*1be50*/  ISETP.NE.AND.EX P1, PT, RZ, UR7, PT, P1 ;  /* 0x00000007ff007c0c */ /* 0x000fe2000bf25310 */
[----:B-1----:R-:W-:Y:S01]  /*1be60*/  IMAD.MOV.U32 R0, RZ, RZ, RZ ;  /* 0x000000ffff007224 */ /* 0x002fe200078e00ff */
[----:B------:R-:W-:Y:S01]  /*1be70*/  ISETP.NE.U32.AND P0, PT, RZ, UR4, PT ;  /* 0x00000004ff007c0c */ /* 0x000fe2000bf05070 */
[----:B--2---:R-:W0:Y:S03]  /*1be80*/  LDC.64 R2, c[0x0][0xa10] ;  /* 0x00028400ff027b82 */ /* 0x004e260000000a00 */
[----:B------:R-:W-:-:S05]  /*1be90*/  ISETP.NE.AND.EX P0, PT, RZ, UR5, PT, P0 ;  /* 0x00000005ff007c0c */ /* 0x000fca000bf05300 */
[----:B------:R-:W1:Y:S08]  /*1bea0*/  @P2 LDC.64 R6, c[0x0][0xa18] ;  /* 0x00028600ff062b82 */ /* 0x000e700000000a00 */
[----:B------:R-:W2:Y:S01]  /*1beb0*/  @P0 LDG.E R8, desc[UR52][R4.64] ;  /* 0x0000003404080981 */ /* 0x000ea2000c1e1900 */
[----:B0-----:R-:W-:-:S05]  /*1bec0*/  IMAD.WIDE R2, R19, 0x4, R2 ;  /* 0x0000000413027825 */ /* 0x001fca00078e0202 */
[----:B-----5:R-:W5:Y:S01]  /*1bed0*/  @P1 LDG.E R0, desc[UR52][R2.64] ;  /* 0x0000003402001981 */ /* 0x020f62000c1e1900 */
        /* <DEDUP_REMOVED lines=11> */
[----:B------:R-:W-:Y:S02]  /*1bf90*/  ULDC UR5, c[0x0][0x348] ;  /* 0x0000d20000057ab9 */ /* 0x000fe40000000800 */
[----:B0-----:R-:W-:Y:S02]  /*1bfa0*/  IMAD.U32 R7, RZ, RZ, UR5 ;  /* 0x00000005ff077e24 */ /* 0x001fe4000f8e00ff */
[----:B------:R-:W-:Y:S01]  /*1bfb0*/  IMAD.U32 R6, RZ, RZ, UR4 ;  /* 0x00000004ff067e24 */ /* 0x000fe2000f8e00ff */
[----:B---3--:R0:W-:Y:S04]  /*1bfc0*/  STL [R1+0x2c], R9 ;  /* 0x00002c0901007387 */ /* 0x0081e80000100800 */
[----:B--2---:R0:W-:Y:S01]  /*1bfd0*/  STL [R1+0x8], R8 ;  /* 0x0000080801007387 */ /* 0x0041e20000100800 */
[----:B------:R-:W-:Y:S05]  /*1bfe0*/  @P2 BRA `(.L_x_11589) ;  /* 0x0000000000102947 */ /* 0x000fea0003800000 */
[----:B------:R-:W-:Y:S05]  /*1bff0*/  @!P0 BRA `(.L_x_11589) ;  /* 0x00000000000c8947 */ /* 0x000fea0003800000 */
[----:B-----5:R-:W2:Y:S04]  /*1c000*/  LDG.E R29, desc[UR52][R4.64] ;  /* 0x00000034041d7981 */ /* 0x020ea8000c1e1900 */
[----:B------:R-:W2:Y:S02]  /*1c010*/  LDG.E R4, desc[UR52][R4.64+0x4] ;  /* 0x0000043404047981 */ /* 0x000ea4000c1e1900 */
[----:B--2---:R-:W-:-:S07]  /*1c020*/  IMAD.IADD R29, R4, 0x1, -R29 ;  /* 0x00000001041d7824 */ /* 0x004fce00078e0a1d */
.L_x_11589:
        /* <DEDUP_REMOVED lines=8> */
.L_x_11590:
        /* <DEDUP_REMOVED lines=9> */
.L_x_11591:
[----:B-1----:R-:W2:Y:S04]  /*1c140*/  @P1 LDG.E R4, desc[UR52][R2.64] ;  /* 0x0000003402041981 */ /* 0x002ea8000c1e1900 */
[----:B------:R1:W2:Y:S01]  /*1c150*/  @P1 LDG.E R5, desc[UR52][R2.64+0x4] ;  /* 0x0000043402051981 */ /* 0x0002a2000c1e1900 */
[----:B------:R-:W-:Y:S02]  /*1c160*/  IMAD R28, R17, 0xc0, RZ ;  /* 0x000000c0111c7824 */ /* 0x000fe400078e02ff */
[----:B-----5:R-:W-:Y:S02]  /*1c170*/  IMAD.IADD R6, R6, 0x1, -R9 ;  /* 0x0000000106067824 */ /* 0x020fe400078e0a09 */
[----:B0-----:R-:W-:Y:S01]  /*1c180*/  VIADD R8, R28, 0xbf ;  /* 0x000000bf1c087836 */ /* 0x001fe20000000000 */
[----:B-1----:R-:W0:Y:S02]  /*1c190*/  LDC R2, c[0x0][0x448] ;  /* 0x00011200ff027b82 */ /* 0x002e240000000800 */
[----:B0-----:R-:W-:-:S13]  /*1c1a0*/  ISETP.NE.AND P2, PT, R2, 0x1, PT ;  /* 0x000000010200780c */ /* 0x001fda0003f45270 */
[----:B------:R-:W0:Y:S08]  /*1c1b0*/  @P2 LDC R3, c[0x0][0x44c] ;  /* 0x00011300ff032b82 */ /* 0x000e300000000800 */
[----:B------:R-:W1:Y:S01]  /*1c1c0*/  @P2 LDC R2, c[0x0][0x450] ;  /* 0x00011400ff022b82 */ /* 0x000e620000000800 */
[----:B0-----:R-:W-:-:S05]  /*1c1d0*/  @P2 IMAD.HI.U32 R3, R8, R3, RZ ;  /* 0x0000000308032227 */ /* 0x001fca00078e00ff */
[----:B-1----:R-:W-:Y:S01]  /*1c1e0*/  @P2 SHF.R.U32.HI R8, RZ, R2, R3 ;  /* 0x00000002ff082219 */ /* 0x002fe20000011603 */
[----:B--2---:R-:W-:-:S04]  /*1c1f0*/  @P1 IMAD.IADD R7, R5, 0x1, -R4 ;  /* 0x0000000105071824 */ /* 0x004fc800078e0a04 */
[----:B------:R-:W-:-:S04]  /*1c200*/  IMAD.IADD R10, R6, 0x1, R7 ;  /* 0x00000001060a7824 */ /* 0x000fc800078e0207 */
[C---:B------:R-:W-:Y:S01]  /*1c210*/  VIADD R21, R10.reuse, 0x7f ;  /* 0x0000007f0a157836 */ /* 0x040fe20000000000 */
[----:B------:R0:W-:Y:S01]  /*1c220*/  STL [R1+0x24], R10 ;  /* 0x0000240a01007387 */ /* 0x0001e20000100800 */
[----:B------:R-:W-:-:S03]  /*1c230*/  IADD3 R17, R10, 0x1, -R29 ;  /* 0x000000010a117810 */ /* 0x000fc60007ffe81d */
[----:B------:R-:W-:Y:S02]  /*1c240*/  SHF.R.S32.HI R2, RZ, 0x1f, R21 ;  /* 0x0000001fff027819 */ /* 0x000fe40000011415 */
[----:B------:R-:W-:Y:S02]  /*1c250*/  IMAD.IADD R8, R17, 0x1, R8 ;  /* 0x0000000111087824 */ /* 0x000fe400078e0208 */
[----:B------:R-:W-:Y:S02]  /*1c260*/  LEA.HI R21, R2, R21, RZ, 0x7 ;  /* 0x0000001502157211 */ /* 0x000fe400078f38ff */
[----:B------:R-:W1:Y:S02]  /*1c270*/  LDC.64 R2, c[0x0][0x9e0] ;  /* 0x00027800ff027b82 */ /* 0x000e640000000a00 */
[----:B------:R-:W-:Y:S02]  /*1c280*/  SHF.R.S32.HI R21, RZ, 0x7, R21 ;  /* 0x00000007ff157819 */ /* 0x000fe40000011415 */
[----:B-1----:R-:W-:Y:S01]  /*1c290*/  ISETP.GE.AND P3, PT, R3, 0x1, PT ;  /* 0x000000010300780c */ /* 0x002fe20003f66270 */
[----:B------:R-:W-:-:S12]  /*1c2a0*/  IMAD.IADD R2, R8, 0x1, R2 ;  /* 0x0000000108027824 */ /* 0x000fd800078e0202 */
[----:B0-----:R-:W-:Y:S05]  /*1c2b0*/  @!P3 BRA `(.L_x_11592) ;  /* 0x000000000048b947 */ /* 0x001fea0003800000 */
        /* <DEDUP_REMOVED lines=11> */
.L_x_11594:
[----:B------:R-:W-:-:S13]  /*1c370*/  ISETP.NE.AND P0, PT, R3, 0x1, PT ;  /* 0x000000010300780c */ /* 0x000fda0003f05270 */
[----:B------:R-:W0:Y:S02]  /*1c380*/  @P0 LDC.64 R4, c[0x0][0x9e8] ;  /* 0x00027a00ff040b82 */ /* 0x000e240000000a00 */
[----:B0-----:R-:W-:-:S05]  /*1c390*/  @P0 IMAD.HI.U32 R4, R9, R4, RZ ;  /* 0x0000000409040227 */ /* 0x001fca00078e00ff */
[----:B------:R-:W-:-:S07]  /*1c3a0*/  @P0 SHF.R.U32.HI R9, RZ, R5, R4 ;  /* 0x00000005ff090219 */ /* 0x000fce0000011604 */
.L_x_11595:
[----:B------:R-:W-:Y:S05]  /*1c3b0*/  BSYNC B0 ;  /* 0x0000000000007941 */ /* 0x000fea0003800000 */
.L_x_11593:
[----:B------:R-:W-:-:S05]  /*1c3c0*/  IMAD R9, R9, R3, R3 ;  /* 0x0000000309097224 */ /* 0x000fca00078e0203 */
[----:B------:R-:W-:-:S07]  /*1c3d0*/  VIMNMX R2, R2, R9, PT ;  /* 0x0000000902027248 */ /* 0x000fce0003fe0100 */
.L_x_11592:
        /* <DEDUP_REMOVED lines=20> */
.L_x_11598:
[----:B------:R-:W-:-:S13]  /*1c520*/  ISETP.NE.AND P0, PT, R3, 0x1, PT ;  /* 0x000000010300780c */ /* 0x000fda0003f05270 */
[----:B------:R-:W0:Y:S02]  /*1c530*/  @P0 LDC.64 R4, c[0x0][0x9e8] ;  /* 0x00027a00ff040b82 */ /* 0x000e240000000a00 */
[----:B0-----:R-:W-:-:S05]  /*1c540*/  @P0 IMAD.HI.U32 R4, R9, R4, RZ ;  /* 0x0000000409040227 */ /* 0x001fca00078e00ff */
[----:B------:R-:W-:-:S07]  /*1c550*/  @P0 SHF.R.U32.HI R9, RZ, R5, R4 ;  /* 0x00000005ff090219 */ /* 0x000fce0000011604 */
.L_x_11599:
[----:B------:R-:W-:Y:S05]  /*1c560*/  BSYNC B0 ;  /* 0x0000000000007941 */ /* 0x000fea0003800000 */
.L_x_11597:
[----:B------:R-:W-:-:S05]  /*1c570*/  IMAD R3, R9, R3, RZ ;  /* 0x0000000309037224 */ /* 0x000fca00078e02ff */
[----:B------:R-:W-:-:S07]  /*1c580*/  VIMNMX R8, R8, R3, !PT ;  /* 0x0000000308087248 */ /* 0x000fce0007fe0100 */
.L_x_11596:
[----:B------:R-:W-:Y:S01]  /*1c590*/  VIADD R2, R2, 0x7f ;  /* 0x0000007f02027836 */ /* 0x000fe20000000000 */
[----:B------:R-:W-:Y:S04]  /*1c5a0*/  BSSY B0, `(.L_x_11600) ;  /* 0x000015d000007945 */ /* 0x000fe80003800000 */
[----:B------:R-:W-:-:S04]  /*1c5b0*/  SHF.R.S32.HI R3, RZ, 0x1f, R2 ;  /* 0x0000001fff037819 */ /* 0x000fc80000011402 */
[----:B------:R-:W-:Y:S02]  /*1c5c0*/  LEA.HI R3, R3, R2, RZ, 0x7 ;  /* 0x0000000203037211 */ /* 0x000fe400078f38ff */
[----:B------:R-:W-:Y:S02]  /*1c5d0*/  SHF.R.S32.HI R2, RZ, 0x1f, R8 ;  /* 0x0000001fff027819 */ /* 0x000fe40000011408 */
[----:B------:R-:W-:Y:S02]  /*1c5e0*/  SHF.R.S32.HI R3, RZ, 0x7, R3 ;  /* 0x00000007ff037819 */ /* 0x000fe40000011403 */
[----:B------:R-:W-:Y:S02]  /*1c5f0*/  LEA.HI R2, R2, R8, RZ, 0x7 ;  /* 0x0000000802027211 */ /* 0x000fe400078f38ff */
[----:B------:R-:W-:Y:S02]  /*1c600*/  VIMNMX R3, R21, R3, PT ;  /* 0x0000000315037248 */ /* 0x000fe40003fe0100 */
[----:B------:R-:W-:-:S03]  /*1c610*/  SHF.R.S32.HI R2, RZ, 0x7, R2 ;  /* 0x00000007ff027819 */ /* 0x000fc60000011402 */
[----:B------:R-:W-:Y:S01]  /*1c620*/  IMAD R3, R3, 0x80, -R6 ;  /* 0x0000008003037824 */ /* 0x000fe200078e0a06 */
[----:B------:R-:W-:-:S04]  /*1c630*/  VIMNMX R2, RZ, R2, !PT ;  /* 0x00000002ff027248 */ /* 0x000fc80007fe0100 */
[----:B------:R-:W-:Y:S01]  /*1c640*/  VIMNMX R3, R3, R7, PT ;  /* 0x0000000703037248 */ /* 0x000fe20003fe0100 */
[----:B------:R-:W-:-:S05]  /*1c650*/  IMAD R2, R2, 0x80, -R6 ;  /* 0x0000008002027824 */ /* 0x000fca00078e0a06 */
[----:B------:R-:W-:-:S04]  /*1c660*/  VIMNMX R4, RZ, R2, !PT ;  /* 0x00000002ff047248 */ /* 0x000fc80007fe0100 */
        /* <DEDUP_REMOVED lines=17> */
.L_x_11759:
[----:B-1----:R-:W-:Y:S02]  /*1c780*/  ISETP.NE.AND P0, PT, R14, RZ, PT ;  /* 0x000000ff0e00720c */ /* 0x002fe40003f05270 */
[----:B------:R-:W-:-:S11]  /*1c790*/  PLOP3.LUT P6, PT, PT, PT, PT, 0x8, 0x0 ;  /* 0x000000000000781c */ /* 0x000fd60003fce170 */
[----:B------:R-:W-:Y:S05]  /*1c7a0*/  @P0 BRA `(.L_x_11603) ;  /* 0x00000000000c0947 */ /* 0x000fea0003800000 */
[----:B------:R-:W-:-:S03]  /*1c7b0*/  UMOV UR4, 0xffffffff ;  /* 0xffffffff00047882 */ /* 0x000fc60000000000 */
[----:B------:R-:W-:Y:S05]  /*1c7c0*/  BRA.DIV UR4, `(.L_x_11604) ;  /* 0x0000006a04fc7947 */ /* 0x000fea000b800000 */
[----:B------:R-:W-:-:S13]  /*1c7d0*/  ELECT P6, URZ, PT ;  /* 0x00000000003f782f */ /* 0x000fda00038c0000 */
.L_x_11603:
        /* <DEDUP_REMOVED lines=9> */
.L_x_11762:
[----:B------:R-:W-:Y:S05]  /*1c870*/  BSYNC B1 ;  /* 0x0000000000017941 */ /* 0x000fea0003800000 */
.L_x_11605:
        /* <DEDUP_REMOVED lines=11> */
.L_x_11763:
[----:B------:R-:W-:Y:S05]  /*1c930*/  BSYNC B2 ;  /* 0x0000000000027941 */ /* 0x000fea0003800000 */
.L_x_11609:
        /* <DEDUP_REMOVED lines=9> */
.L_x_11612:
[----:B------:R-:W-:Y:S05]  /*1c9d0*/  BSYNC B2 ;  /* 0x0000000000027941 */ /* 0x000fea0003800000 */
.L_x_11611:
[----:B------:R-:W-:Y:S01]  /*1c9e0*/  IMAD.MOV.U32 R14, RZ, RZ, RZ ;  /* 0x000000ffff0e7224 */ /* 0x000fe200078e00ff */
[----:B------:R-:W-:Y:S01]  /*1c9f0*/  UIADD3 UR4, UP0, UR40, 0x570, URZ ;  /* 0x0000057028047890 */ /* 0x000fe2000ff1e03f */
[----:B------:R-:W-:Y:S01]  /*1ca00*/  IMAD R6, R3, 0x80, R0 ;  /* 0x0000008003067824 */ /* 0x000fe200078e0200 */
[----:B------:R-:W-:Y:S01]  /*1ca10*/  PLOP3.LUT P0, PT, PT, PT, PT, 0x80, 0x0 ;  /* 0x000000000000781c */ /* 0x000fe20003f0f070 */
[----:B------:R-:W-:Y:S01]  /*1ca20*/  IMAD R7, R27, 0x6000, R23 ;  /* 0x000060001b077824 */ /* 0x000fe200078e0217 */
[----:B------:R-:W-:Y:S01]  /*1ca30*/  R2UR UR10, R14 ;  /* 0x000000000e0a72ca */ /* 0x000fe200000e0000 */
[----:B------:R-:W-:Y:S01]  /*1ca40*/  VIADD R6, R6, 0xffffff80 ;  /* 0xffffff8006067836 */ /* 0x000fe20000000000 */
[----:B------:R-:W-:Y:S01]  /*1ca50*/  UIADD3.X UR5, URZ, UR41, URZ, UP0, !UPT ;  /* 0x000000293f057290 */ /* 0x000fe200087fe43f */
[----:B0-----:R-:W-:Y:S01]  /*1ca60*/  VIADD R5, R9, 0x2d890 ;  /* 0x0002d89009057836 */ /* 0x001fe20000000000 */
[----:B------:R-:W-:Y:S01]  /*1ca70*/  UMOV UR6, 0x0 ;  /* 0x0000000000067882 */ /* 0x000fe20000000000 */
[----:B------:R-:W-:Y:S01]  /*1ca80*/  VIADD R10, R7, 0x15400 ;  /* 0x00015400070a7836 */ /* 0x000fe20000000000 */
[----:B------:R-:W-:-:S09]  /*1ca90*/  UMOV UR7, 0x12f00000 ;  /* 0x12f0000000077882 */ /* 0x000fd20000000000 */
.L_x_11613:
        /* <DEDUP_REMOVED lines=16> */
.L_x_11614:
        /* <DEDUP_REMOVED lines=16> */
.L_x_11615:
        /* <DEDUP_REMOVED lines=13> */
.L_x_11764:
[----:B------:R-:W-:Y:S05]  /*1cd70*/  BSYNC B2 ;  /* 0x0000000000027941 */ /* 0x000fea0003800000 */
.L_x_11616:
[----:B------:R-:W-:Y:S01]  /*1cd80*/  BSSY B2, `(.L_x_11618) ;  /* 0x000000b000027945 */ /* 0x000fe20003800000 */
[----:B------:R-:W-:Y:S02]  /*1cd90*/  IMAD.MOV.U32 R10, RZ, RZ, 0x0 ;  /* 0x00000000ff0a7424 */ /* 0x000fe400078e00ff */
[----:B------:R-:W-:Y:S01]  /*1cda0*/  IMAD.MOV.U32 R11, RZ, RZ, 0x12f00000 ;  /* 0x12f00000ff0b7424 */ /* 0x000fe200078e00ff */
[----:B------:R-:W-:Y:S06]  /*1cdb0*/  @P1 BRA `(.L_x_11619) ;  /* 0x00000000001c1947 */ /* 0x000fec0003800000 */
[----:B------:R-:W2:Y:S02]  /*1cdc0*/  S2R R5, SR_TID.X ;  /* 0x0000000000057919 */ /* 0x000ea40000002100 */
[----:B--2---:R-:W-:Y:S01]  /*1cdd0*/  LOP3.LUT R15, R5, 0x1f, RZ, 0xc0, !PT ;  /* 0x0000001f050f7812 */ /* 0x004fe200078ec0ff */
[----:B------:R-:W-:-:S03]  /*1cde0*/  IMAD.MOV.U32 R5, RZ, RZ, 0x6000 ;  /* 0x00006000ff057424 */ /* 0x000fc600078e00ff */
[----:B------:R-:W-:Y:S01]  /*1cdf0*/  ISETP.NE.AND P0, PT, R15, RZ, PT ;  /* 0x000000ff0f00720c */ /* 0x000fe20003f05270 */
[----:B------:R2:W-:-:S12]  /*1ce00*/  SYNCS.ARRIVE.TRANS64 RZ, [R9+URZ+0x2d8b0], R5 ;  /* 0x02d8b00509ff79a7 */ /* 0x0005d8000800003f */
[----:B--2---:R-:W-:Y:S05]  /*1ce10*/  @!P0 BRA `(.L_x_11619) ;  /* 0x0000000000048947 */ /* 0x004fea0003800000 */
[----:B------:R-:W-:Y:S01]  /*1ce20*/  BPT.TRAP 0x1 ;  /* 0x000000040000795c */ /* 0x000fe20000300000 */
.L_x_11619:
[----:B------:R-:W-:Y:S05]  /*1ce30*/  BSYNC B2 ;  /* 0x0000000000027941 */ /* 0x000fea0003800000 */
.L_x_11618:
        /* <DEDUP_REMOVED lines=8> */
.L_x_11620:
        /* <DEDUP_REMOVED lines=15> */
.L_x_11621:
        /* <DEDUP_REMOVED lines=15> */
.L_x_11622:
        /* <DEDUP_REMOVED lines=10> */
.L_x_11608:
[----:B------:R-:W-:Y:S05]  /*1d140*/  BSYNC B1 ;  /* 0x0000000000017941 */ /* 0x000fea0003800000 */
.L_x_11607:
[----:B0-----:R-:W2:Y:S01]  /*1d150*/  LDL.LU R5, [R1+0x4] ;  /* 0x0000040001057983 */ /* 0x001ea20000300800 */
[----:B------:R-:W-:Y:S01]  /*1d160*/  VIADD R27, R27, 0x1 ;  /* 0x000000011b1b7836 */ /* 0x000fe20000000000 */
[----:B------:R-:W-:Y:S01]  /*1d170*/  PLOP3.LUT P0, PT, PT, PT, PT, 0x8, 0x0 ;  /* 0x000000000000781c */ /* 0x000fe20003f0e170 */
[----:B------:R-:W-:-:S03]  /*1d180*/  VIADD R9, R3, 0xfffffffe ;  /* 0xfffffffe03097836 */ /* 0x000fc60000000000 */
[----:B------:R-:W-:Y:S02]  /*1d190*/  ISETP.NE.AND P1, PT, R27, 0x2, PT ;  /* 0x000000021b00780c */ /* 0x000fe40003f25270 */
[----:B------:R-:W-:Y:S02]  /*1d1a0*/  ISETP.GE.AND P2, PT, R9, R4, PT ;  /* 0x000000040900720c */ /* 0x000fe40003f46270 */
[----:B------:R-:W-:Y:S02]  /*1d1b0*/  SEL R3, RZ, 0x1, P1 ;  /* 0x00000001ff037807 */ /* 0x000fe40000800000 */
[----:B------:R-:W-:Y:S02]  /*1d1c0*/  SEL R27, R27, RZ, P1 ;  /* 0x000000ff1b1b7207 */ /* 0x000fe40000800000 */
[----:B--2---:R-:W-:-:S05]  /*1d1d0*/  LOP3.LUT R5, R5, R3, RZ, 0x3c, !PT ;  /* 0x0000000305057212 */ /* 0x004fca00078e3cff */
[----:B------:R0:W-:Y:S02]  /*1d1e0*/  STL [R1+0x4], R5 ;  /* 0x0000040501007387 */ /* 0x0001e40000100800 */
[----:B------:R-:W-:Y:S05]  /*1d1f0*/  @!P2 BRA `(.L_x_11601) ;  /* 0x00000008005ca947 */ /* 0x000fea0003800000 */
.L_x_11639:
        /* <DEDUP_REMOVED lines=12> */
.L_x_11765:
[----:B------:R-:W-:Y:S05]  /*1d2c0*/  BSYNC B2 ;  /* 0x0000000000027941 */ /* 0x000fea0003800000 */
.L_x_11625:
        /* <DEDUP_REMOVED lines=9> */
.L_x_11628:
[----:B------:R-:W-:Y:S05]  /*1d360*/  BSYNC B2 ;  /* 0x0000000000027941 */ /* 0x000fea0003800000 */
.L_x_11627:
        /* <DEDUP_REMOVED lines=11> */
.L_x_11629:
        /* <DEDUP_REMOVED lines=16> */
.L_x_11630:
        /* <DEDUP_REMOVED lines=16> */
.L_x_11631:
        /* <DEDUP_REMOVED lines=13> */
.L_x_11766:
[----:B------:R-:W-:Y:S05]  /*1d6f0*/  BSYNC B2 ;  /* 0x0000000000027941 */ /* 0x000fea0003800000 */
.L_x_11632:
        /* <DEDUP_REMOVED lines=11> */
.L_x_11635:
[----:B------:R-:W-:Y:S05]  /*1d7b0*/  BSYNC B2 ;  /* 0x0000000000027941 */ /* 0x000fea0003800000 */
.L_x_11634:
        /* <DEDUP_REMOVED lines=8> */
.L_x_11636:
        /* <DEDUP_REMOVED lines=15> */
.L_x_11637:
        /* <DEDUP_REMOVED lines=15> */
.L_x_11638:
        /* <DEDUP_REMOVED lines=10> */
.L_x_11624:
[----:B------:R-:W-:Y:S05]  /*1dac0*/  BSYNC B1 ;  /* 0x0000000000017941 */ /* 0x000fea0003800000 */
.L_x_11623:
[----:B------:R-:W2:Y:S01]  /*1dad0*/  LDL.LU R7, [R1+0x4] ;  /* 0x0000040001077983 */ /* 0x000ea20000300800 */
[----:B------:R-:W-:Y:S01]  /*1dae0*/  VIADD R27, R27, 0x1 ;  /* 0x000000011b1b7836 */ /* 0x000fe20000000000 */
[C---:B------:R-:W-:Y:S01]  /*1daf0*/  ISETP.GT.AND P2, PT, R9.reuse, R4, PT ;  /* 0x000000040900720c */ /* 0x040fe20003f44270 */
[----:B------:R-:W-:-:S03]  /*1db00*/  VIADD R9, R9, 0xffffffff ;  /* 0xffffffff09097836 */ /* 0x000fc60000000000 */
[----:B------:R-:W-:-:S04]  /*1db10*/  ISETP.NE.AND P1, PT, R27, 0x2, PT ;  /* 0x000000021b00780c */ /* 0x000fc80003f25270 */
[----:B------:R-:W-:Y:S02]  /*1db20*/  SEL R3, RZ, 0x1, P1 ;  /* 0x00000001ff037807 */ /* 0x000fe40000800000 */
[----:B------:R-:W-:Y:S02]  /*1db30*/  SEL R27, R27, RZ, P1 ;  /* 0x000000ff1b1b7207 */ /* 0x000fe40000800000 */
[----:B--2---:R-:W-:-:S05]  /*1db40*/  LOP3.LUT R7, R7, R3, RZ, 0x3c, !PT ;  /* 0x0000000307077212 */ /* 0x004fca00078e3cff */
[----:B------:R1:W-:Y:S01]  /*1db50*/  STL [R1+0x4], R7 ;  /* 0x0000040701007387 */ /* 0x0003e20000100800 */
[----:B------:R-:W-:Y:S05]  /*1db60*/  @P2 BRA `(.L_x_11639) ;  /* 0xfffffff400a42947 */ /* 0x000fea000383ffff */
.L_x_11601:
[----:B------:R-:W-:Y:S05]  /*1db70*/  BSYNC B0 ;  /* 0x0000000000007941 */ /* 0x000fea0003800000 */
.L_x_11600:
        /* <DEDUP_REMOVED lines=8> */
[----:B---3--:R-:W-:-:S05]  /*1dc00*/  @P1 SHF.R.U32.HI R2, RZ, R0, R3 ;  /* 0x00000000ff021219 */ /* 0x008fca0000011603 */
[----:B------:R-:W-:Y:S02]  /*1dc10*/  IMAD.IADD R17, R17, 0x1, R2 ;  /* 0x0000000111117824 */ /* 0x000fe400078e0202 */
[----:B------:R-:W2:Y:S02]  /*1dc20*/  LDC.64 R2, c[0x0][0x9e0] ;  /* 0x00027800ff027b82 */ /* 0x000ea40000000a00 */
[----:B--2---:R-:W-:Y:S01]  /*1dc30*/  ISETP.GE.AND P2, PT, R3, 0x1, PT ;  /* 0x000000010300780c */ /* 0x004fe20003f46270 */
[----:B------:R-:W-:-:S12]  /*1dc40*/  IMAD.IADD R2, R17, 0x1, R2 ;  /* 0x0000000111027824 */ /* 0x000fd800078e0202 */
[----:B------:R-:W-:Y:S05]  /*1dc50*/  @!P2 BRA `(.L_x_11640) ;  /* 0x000000000048a947 */ /* 0x000fea0003800000 */
[C---:B------:R-:W-:Y:S01]  /*1dc60*/  ISETP.GT.AND P0, PT, R17.reuse, RZ, PT ;  /* 0x000000ff1100720c */ /* 0x040fe20003f04270 */
[----:B------:R-:W-:Y:S01]  /*1dc70*/  BSSY B0, `(.L_x_11641) ;  /* 0x000000e000007945 */ /* 0x000fe20003800000 */
[----:B------:R-:W-:-:S11]  /*1dc80*/  VIADD R0, R17, 0xffffffff ;  /* 0xffffffff11007836 */ /* 0x000fd60000000000 */
[----:B------:R-:W-:Y:S05]  /*1dc90*/  @P0 BRA `(.L_x_11642) ;  /* 0x00000000001c0947 */ /* 0x000fea0003800000 */
[----:B------:R-:W-:Y:S01]  /*1dca0*/  ISETP.NE.AND P0, PT, R3, 0x1, PT ;  /* 0x000000010300780c */ /* 0x000fe20003f05270 */
[----:B------:R-:W-:-:S12]  /*1dcb0*/  IMAD.MOV R0, RZ, RZ, -R17 ;  /* 0x000000ffff007224 */ /* 0x000fd800078e0a11 */
[----:B0-----:R-:W0:Y:S02]  /*1dcc0*/  @P0 LDC.64 R4, c[0x0][0x9e8] ;  /* 0x00027a00ff040b82 */ /* 0x001e240000000a00 */
[----:B0-----:R-:W-:-:S05]  /*1dcd0*/  @P0 IMAD.HI.U32 R4, R0, R4, RZ ;  /* 0x0000000400040227 */ /* 0x001fca00078e00ff */
[----:B------:R-:W-:-:S04]  /*1dce0*/  @P0 SHF.R.U32.HI R0, RZ, R5, R4 ;  /* 0x00000005ff000219 */ /* 0x000fc80000011604 */
[----:B------:R-:W-:Y:S01]  /*1dcf0*/  LOP3.LUT R0, RZ, R0, RZ, 0x33, !PT ;  /* 0x00000000ff007212 */ /* 0x000fe200078e33ff */
[----:B------:R-:W-:Y:S06]  /*1dd00*/  BRA `(.L_x_11643) ;  /* 0x0000000000107947 */ /* 0x000fec0003800000 */
.L_x_11642:
[----:B------:R-:W-:-:S13]  /*1dd10*/  ISETP.NE.AND P0, PT, R3, 0x1, PT ;  /* 0x000000010300780c */ /* 0x000fda0003f05270 */
[----:B0-----:R-:W0:Y:S02]  /*1dd20*/  @P0 LDC.64 R4, c[0x0][0x9e8] ;  /* 0x00027a00ff040b82 */ /* 0x001e240000000a00 */
[----:B0-----:R-:W-:-:S05]  /*1dd30*/  @P0 IMAD.HI.U32 R4, R0, R4, RZ ;  /* 0x0000000400040227 */ /* 0x001fca00078e00ff */
[----:B------:R-:W-:-:S07]  /*1dd40*/  @P0 SHF.R.U32.HI R0, RZ, R5, R4 ;  /* 0x00000005ff000219 */ /* 0x000fce0000011604 */
.L_x_11643:
[----:B------:R-:W-:Y:S05]  /*1dd50*/  BSYNC B0 ;  /* 0x0000000000007941 */ /* 0x000fea0003800000 */
.L_x_11641:
[----:B------:R-:W-:-:S05]  /*1dd60*/  IMAD R0, R0, R3, R3 ;  /* 0x0000000300007224 */ /* 0x000fca00078e0203 */
[----:B------:R-:W-:-:S07]  /*1dd70*/  VIMNMX R2, R2, R0, PT ;  /* 0x0000000002027248 */ /* 0x000fce0003fe0100 */
.L_x_11640:
[----:B------:R-:W-:Y:S01]  /*1dd80*/  VIADD R2, R2, 0x7f ;  /* 0x0000007f02027836 */ /* 0x000fe20000000000 */
[----:B------:R-:W-:Y:S01]  /*1dd90*/  ULDC UR4, c[0x0][0x9dc] ;  /* 0x0002770000047ab9 */ /* 0x000fe20000000800 */
[----:B------:R-:W-:-:S03]  /*1dda0*/  IMAD.MOV.U32 R4, RZ, RZ, R28 ;  /* 0x000000ffff047224 */ /* 0x000fc600078e001c */
[----:B------:R-:W-:-:S04]  /*1ddb0*/  SHF.R.S32.HI R0, RZ, 0x1f, R2 ;  /* 0x0000001fff007819 */ /* 0x000fc80000011402 */
[----:B------:R-:W-:Y:S02]  /*1ddc0*/  LEA.HI R0, R0, R2, RZ, 0x7 ;  /* 0x0000000200007211 */ /* 0x000fe400078f38ff */
[----:B------:R-:W2:Y:S02]  /*1ddd0*/  @P1 LDC R2, c[0x0][0x44c] ;  /* 0x00011300ff021b82 */ /* 0x000ea40000000800 */
[----:B------:R-:W-:-:S04]  /*1dde0*/  SHF.R.S32.HI R0, RZ, 0x7, R0 ;  /* 0x00000007ff007819 */ /* 0x000fc80000011400 */
[----:B------:R-:W-:Y:S02]  /*1ddf0*/  VIMNMX R26, R21, R0, PT ;  /* 0x00000000151a7248 */ /* 0x000fe40003fe0100 */
[----:B------:R-:W3:Y:S03]  /*1de00*/  @P1 LDC R0, c[0x0][0x450] ;  /* 0x00011400ff001b82 */ /* 0x000ee60000000800 */
[----:B------:R4:W-:Y:S01]  /*1de10*/  STL [R1+0x44], R26 ;  /* 0x0000441a01007387 */ /* 0x0009e20000100800 */
[----:B--2---:R-:W-:-:S05]  /*1de20*/  @P1 IMAD.HI.U32 R2, R28, R2, RZ ;  /* 0x000000021c021227 */ /* 0x004fca00078e00ff */
[----:B---3--:R-:W-:-:S05]  /*1de30*/  @P1 SHF.R.U32.HI R4, RZ, R0, R2 ;  /* 0x00000000ff041219 */ /* 0x008fca0000011602 */
[----:B------:R-:W-:-:S04]  /*1de40*/  IMAD.IADD R2, R20, 0x1, R4 ;  /* 0x0000000114027824 */ /* 0x000fc800078e0204 */
[----:B------:R-:W-:Y:S01]  /*1de50*/  VIADD R0, R2, -UR4 ;  /* 0x8000000402007c36 */ /* 0x000fe20008000000 */
[----:B----4-:R-:W-:Y:S06]  /*1de60*/  @!P2 BRA `(.L_x_11644) ;  /* 0x000000000044a947 */ /* 0x010fec0003800000 */
[----:B------:R-:W-:Y:S01]  /*1de70*/  ISETP.GT.AND P0, PT, R2, -0x1, PT ;  /* 0xffffffff0200780c */ /* 0x000fe20003f04270 */
[----:B------:R-:W-:-:S12]  /*1de80*/  BSSY B0, `(.L_x_11645) ;  /* 0x000000d000007945 */ /* 0x000fd80003800000 */
[----:B------:R-:W-:Y:S05]  /*1de90*/  @P0 BRA `(.L_x_11646) ;  /* 0x00000000001c0947 */ /* 0x000fea0003800000 */
[----:B------:R-:W-:Y:S02]  /*1dea0*/  ISETP.NE.AND P0, PT, R3, 0x1, PT ;  /* 0x000000010300780c */ /* 0x000fe40003f05270 */
[----:B------:R-:W-:-:S11]  /*1deb0*/  LOP3.LUT R2, RZ, R2, RZ, 0x33, !PT ;  /* 0x00000002ff027212 */ /* 0x000fd600078e33ff */
[----:B0-----:R-:W0:Y:S02]  /*1dec0*/  @P0 LDC.64 R4, c[0x0][0x9e8] ;  /* 0x00027a00ff040b82 */ /* 0x001e240000000a00 */
[----:B0-----:R-:W-:-:S05]  /*1ded0*/  @P0 IMAD.HI.U32 R4, R2, R4, RZ ;  /* 0x0000000402040227 */ /* 0x001fca00078e00ff */
[----:B------:R-:W-:-:S04]  /*1dee0*/  @P0 SHF.R.U32.HI R2, RZ, R5, R4 ;  /* 0x00000005ff020219 */ /* 0x000fc80000011604 */
[----:B------:R-:W-:Y:S01]  /*1def0*/  LOP3.LUT R2, RZ, R2, RZ, 0x33, !PT ;  /* 0x00000002ff027212 */ /* 0x000fe200078e33ff */
[----:B------:R-:W-:Y:S06]  /*1df00*/  BRA `(.L_x_11647) ;  /* 0x0000000000107947 */ /* 0x000fec0003800000 */
.L_x_11646:
[----:B------:R-:W-:-:S13]  /*1df10*/  ISETP.NE.AND P0, PT, R3, 0x1, PT ;  /* 0x000000010300780c */ /* 0x000fda0003f05270 */
[----:B0-----:R-:W0:Y:S02]  /*1df20*/  @P0 LDC.64 R4, c[0x0][0x9e8] ;  /* 0x00027a00ff040b82 */ /* 0x001e240000000a00 */
[----:B0-----:R-:W-:-:S05]  /*1df30*/  @P0 IMAD.HI.U32 R4, R2, R4, RZ ;  /* 0x0000000402040227 */ /* 0x001fca00078e00ff */
[----:B------:R-:W-:-:S07]  /*1df40*/  @P0 SHF.R.U32.HI R2, RZ, R5, R4 ;  /* 0x00000005ff020219 */ /* 0x000fce0000011604 */
.L_x_11647:
[----:B------:R-:W-:Y:S05]  /*1df50*/  BSYNC B0 ;  /* 0x0000000000007941 */ /* 0x000fea0003800000 */
.L_x_11645:
[----:B------:R-:W-:-:S05]  /*1df60*/  IMAD R3, R2, R3, RZ ;  /* 0x0000000302037224 */ /* 0x000fca00078e02ff */
[----:B------:R-:W-:-:S07]  /*1df70*/  VIMNMX R0, R0, R3, !PT ;  /* 0x0000000300007248 */ /* 0x000fce0007fe0100 */
.L_x_11644:
        /* <DEDUP_REMOVED lines=25> */
.L_x_11649:
        /* <DEDUP_REMOVED lines=9> */
[----:B------:R-:W2:Y:S01]  /*1e1a0*/  LDC.64 R2, c[0x4][R2] ;  /* 0x0100000002027b82 */ /* 0x000ea20000000a00 */
[----:B0-----:R-:W-:Y:S02]  /*1e1b0*/  IMAD.U32 R5, RZ, RZ, UR7 ;  /* 0x00000007ff057e24 */ /* 0x001fe4000f8e00ff */
        /* <DEDUP_REMOVED lines=8> */
[----:B--2---:R-:W-:Y:S05]  /*1e240*/  CALL.ABS.NOINC R2 ;  /* 0x0000000002007343 */ /* 0x004fea0003c00000 */
.L_x_11652:
[----:B------:R-:W-:Y:S05]  /*1e250*/  BSYNC B6 ;  /* 0x0000000000067941 */ /* 0x000fea0003800000 */
.L_x_11651:
        /* <DEDUP_REMOVED lines=9> */
[----:B------:R-:W-:Y:S02]  /*1e2f0*/  IMAD.U32 R4, RZ, RZ, UR6 ;  /* 0x00000006ff047e24 */ /* 0x000fe4000f8e00ff */
[----:B0-----:R-:W-:Y:S02]  /*1e300*/  IMAD.U32 R5, RZ, RZ, UR7 ;  /* 0x00000007ff057e24 */ /* 0x001fe4000f8e00ff */
[----:B------:R-:W-:Y:S02]  /*1e310*/  IMAD.U32 R6, RZ, RZ, UR8 ;  /* 0x00000008ff067e24 */ /* 0x000fe4000f8e00ff */
[----:B-1----:R-:W-:-:S02]  /*1e320*/  IMAD.U32 R7, RZ, RZ, UR9 ;  /* 0x00000009ff077e24 */ /* 0x002fc4000f8e00ff */
[----:B------:R-:W-:Y:S02]  /*1e330*/  IMAD.U32 R10, RZ, RZ, UR4 ;  /* 0x00000004ff0a7e24 */ /* 0x000fe4000f8e00ff */
[----:B------:R-:W-:Y:S02]  /*1e340*/  IMAD.U32 R11, RZ, RZ, UR5 ;  /* 0x00000005ff0b7e24 */ /* 0x000fe4000f8e00ff */
[----:B------:R-:W-:Y:S02]  /*1e350*/  IMAD.MOV.U32 R8, RZ, RZ, 0x70 ;  /* 0x00000070ff087424 */ /* 0x000fe400078e00ff */
[----:B------:R-:W-:Y:S02]  /*1e360*/  IMAD.MOV.U32 R12, RZ, RZ, 0x1 ;  /* 0x00000001ff0c7424 */ /* 0x000fe400078e00ff */
[----:B--2---:R-:W-:-:S07]  /*1e370*/  IMAD.MOV.U32 R13, RZ, RZ, RZ ;  /* 0x000000ffff0d7224 */ /* 0x004fce00078e00ff */
[----:B------:R-:W-:-:S07]  /*1e380*/  LEPC R20, `(.L_x_11655) ;  /* 0x000000001014794e */ /* 0x000fce0000000000 */
[----:B---3--:R-:W-:Y:S05]  /*1e390*/  CALL.ABS.NOINC R2 ;  /* 0x0000000002007343 */ /* 0x008fea0003c00000 */
.L_x_11655:
        /* <DEDUP_REMOVED lines=15> */
.L_x_11654:
[----:B------:R-:W-:Y:S05]  /*1e490*/  BSYNC B6 ;  /* 0x0000000000067941 */ /* 0x000fea0003800000 */
.L_x_11653:
[----:B------:R-:W-:Y:S01]  /*1e4a0*/  ULDC.64 UR4, c[0x0][0x9f8] ;  /* 0x00027e0000047ab9 */ /* 0x000fe20000000a00 */
[----:B------:R-:W2:Y:S01]  /*1e4b0*/  LDL R20, [R1+0x24] ;  /* 0x0000240001147983 */ /* 0x000ea20000100800 */
[----:B------:R-:W-:-:S03]  /*1e4c0*/  ISETP.NE.U32.AND P0, PT, RZ, UR4, PT ;  /* 0x00000004ff007c0c */ /* 0x000fc6000bf05070 */
[----:B------:R-:W3:Y:S01]  /*1e4d0*/  LDL R17, [R1+0x2c] ;  /* 0x00002c0001117983 */ /* 0x000ee20000100800 */
[----:B------:R-:W-:Y:S01]  /*1e4e0*/  ISETP.NE.AND.EX P0, PT, RZ, UR5, PT, P0 ;  /* 0x00000005ff007c0c */ /* 0x000fe2000bf05300 */
[----:B------:R-:W-:Y:S01]  /*1e4f0*/  IMAD.MOV.U32 R8, RZ, RZ, R19 ;  /* 0x000000ffff087224 */ /* 0x000fe200078e0013 */
[----:B-1----:R-:W1:Y:S01]  /*1e500*/  LDC R7, c[0x0][0x430] ;  /* 0x00010c00ff077b82 */ /* 0x002e620000000800 */
[----:B------:R-:W4:Y:S01]  /*1e510*/  S2R R24, SR_TID.X ;  /* 0x0000000000187919 */ /* 0x000f220000002100 */
[----:B------:R-:W0:Y:S01]  /*1e520*/  S2R R21, SR_TID.X ;  /* 0x0000000000157919 */ /* 0x000e220000002100 */
[----:B------:R-:W-:Y:S01]  /*1e530*/  VIADD R26, R26, 0xffffffff ;  /* 0xffffffff1a1a7836 */ /* 0x000fe20000000000 */
[----:B------:R-:W-:-:S07]  /*1e540*/  ULDC UR4, c[0x0][0x2f4] ;  /* 0x0000bd0000047ab9 */ /* 0x000fce0000000800 */
[----:B------:R-:W4:Y:S02]  /*1e550*/  @P0 LDC.64 R2, c[0x0][0x9f8] ;  /* 0x00027e00ff020b82 */ /* 0x000f240000000a00 */
[----:B----4-:R-:W-:-:S05]  /*1e560*/  @P0 IMAD.WIDE R2, R19, 0x4, R2 ;  /* 0x0000000413020825 */ /* 0x010fca00078e0202 */
[----:B------:R4:W4:Y:S01]  /*1e570*/  @P0 LDG.E R8, desc[UR52][R2.64] ;  /* 0x0000003402080981 */ /* 0x000922000c1e1900 */
[----:B-1----:R-:W-:Y:S01]  /*1e580*/  ISETP.NE.AND P1, PT, R7, 0x1, PT ;  /* 0x000000010700780c */ /* 0x002fe20003f25270 */
[----:B------:R-:W-:Y:S01]  /*1e590*/  IMAD.SHL.U32 R24, R24, 0x20, RZ ;  /* 0x0000002018187824 */ /* 0x000fe200078e00ff */
[----:B0-----:R-:W-:Y:S01]  /*1e5a0*/  LOP3.LUT R21, R21, 0x7f, RZ, 0xc0, !PT ;  /* 0x0000007f15157812 */ /* 0x001fe200078ec0ff */
[----:B------:R-:W-:Y:S01]  /*1e5b0*/  IMAD.SHL.U32 R10, R26, 0x80, RZ ;  /* 0x000000801a0a7824 */ /* 0x000fe200078e00ff */
[----:B------:R-:W0:Y:S02]  /*1e5c0*/  S2R R11, SR_TID.X ;  /* 0x00000000000b7919 */ /* 0x000e240000002100 */
[----:B------:R-:W-:Y:S02]  /*1e5d0*/  SHF.R.U32.HI R21, RZ, 0x2, R21 ;  /* 0x00000002ff157819 */ /* 0x000fe40000011615 */
[----:B------:R-:W-:-:S04]  /*1e5e0*/  LOP3.LUT R24, R24, 0x60, RZ, 0xc0, !PT ;  /* 0x0000006018187812 */ /* 0x000fc800078ec0ff */
[----:B------:R-:W-:Y:S01]  /*1e5f0*/  LOP3.LUT R0, R10, R21, R24, 0xfe, !PT ;  /* 0x000000150a007212 */ /* 0x000fe200078efe18 */
[----:B------:R-:W1:Y:S08]  /*1e600*/  @P1 LDC R4, c[0x0][0x434] ;  /* 0x00010d00ff041b82 */ /* 0x000e700000000800 */
[----:B------:R-:W4:Y:S01]  /*1e610*/  @P1 LDC R5, c[0x0][0x438] ;  /* 0x00010e00ff051b82 */ /* 0x000f220000000800 */
[----:B------:R-:W-:Y:S01]  /*1e620*/  LOP3.LUT R22, R22, 0xfffffff7, RZ, 0xc0, !PT ;  /* 0xfffffff716167812 */ /* 0x000fe200078ec0ff */
[----:B0-----:R-:W-:-:S05]  /*1e630*/  IMAD.SHL.U32 R11, R11, 0x8, RZ ;  /* 0x000000080b0b7824 */ /* 0x001fca00078e00ff */
[----:B------:R-:W-:-:S04]  /*1e640*/  LOP3.LUT R11, R11, 0x18, RZ, 0xc0, !PT ;  /* 0x000000180b0b7812 */ /* 0x000fc800078ec0ff */
[----:B------:R-:W-:Y:S01]  /*1e650*/  LOP3.LUT R12, R11, 0x20, RZ, 0xfc, !PT ;  /* 0x000000200b0c7812 */ /* 0x000fe200078efcff */
[----:B------:R-:W-:Y:S01]  /*1e660*/  UMOV UR5, 0xffffffff ;  /* 0xffffffff00057882 */ /* 0x000fe20000000000 */
[C---:B--2---:R-:W-:Y:S01]  /*1e670*/  ISETP.GE.AND P0, PT, R0.reuse, R20, PT ;  /* 0x000000140000720c */ /* 0x044fe20003f06270 */
[----:B---3--:R-:W-:-:S04]  /*1e680*/  IMAD.IADD R0, R0, 0x1, R17 ;  /* 0x0000000100007824 */ /* 0x008fc800078e0211 */
[----:B-1----:R-:W-:-:S04]  /*1e690*/  @P1 IMAD.HI.U32 R4, R0, R4, RZ ;  /* 0x0000000400041227 */ /* 0x002fc800078e00ff */
[----:B------:R-:W-:-:S04]  /*1e6a0*/  IMAD.MOV.U32 R6, RZ, RZ, R0 ;  /* 0x000000ffff067224 */ /* 0x000fc800078e0000 */
[----:B----4-:R-:W0:Y:S01]  /*1e6b0*/  @!P0 LDC.64 R2, c[0x0][0x428] ;  /* 0x00010a00ff028b82 */ /* 0x010e220000000a00 */
[----:B------:R-:W-:-:S05]  /*1e6c0*/  @P1 SHF.R.U32.HI R6, RZ, R5, R4 ;  /* 0x00000005ff061219 */ /* 0x000fca0000011604 */
[----:B------:R-:W-:-:S04]  /*1e6d0*/  IMAD.MOV R4, RZ, RZ, -R6 ;  /* 0x000000ffff047224 */ /* 0x000fc800078e0a06 */
[----:B------:R-:W-:Y:S01]  /*1e6e0*/  IMAD R4, R7, R4, R0 ;  /* 0x0000000407047224 */ /* 0x000fe200078e0200 */
[----:B------:R-:W-:Y:S02]  /*1e6f0*/  @!P0 SHF.R.S32.HI R7, RZ, 0x1f, R6 ;  /* 0x0000001fff078819 */ /* 0x000fe40000011406 */
[----:B------:R-:W-:Y:S01]  /*1e700*/  SHF.R.S32.HI R9, RZ, 0x1f, R8 ;  /* 0x0000001fff097819 */ /* 0x000fe20000011408 */
[CC--:B0-----:R-:W-:Y:S01]  /*1e710*/  @!P0 IMAD.WIDE.U32 R6, R8.reuse, R2.reuse, R6 ;  /* 0x0000000208068225 */ /* 0x0c1fe200078e0006 */
[----:B------:R0:W-:Y:S03]  /*1e720*/  STL [R1+0x10], R8 ;  /* 0x0000100801007387 */ /* 0x0001e60000100800 */
[----:B------:R-:W-:Y:S01]  /*1e730*/  @!P0 IMAD R0, R9, R2, RZ ;  /* 0x0000000209008224 */ /* 0x000fe200078e02ff */
[----:B------:R1:W-:Y:S03]  /*1e740*/  STL [R1+0x30], R9 ;  /* 0x0000300901007387 */ /* 0x0003e60000100800 */
[----:B------:R-:W-:-:S02]  /*1e750*/  @!P0 IMAD R0, R8, R3, R0 ;  /* 0x0000000308008224 */ /* 0x000fc400078e0200 */
[----:B------:R-:W0:Y:S01]  /*1e760*/  @!P0 LDC.64 R2, c[0x0][0x418] ;  /* 0x00010600ff028b82 */ /* 0x000e220000000a00 */
[----:B------:R-:W-:Y:S02]  /*1e770*/  IMAD.U32 R5, RZ, RZ, UR38 ;  /* 0x00000026ff057e24 */ /* 0x000fe4000f8e00ff */
[----:B------:R-:W-:-:S03]  /*1e780*/  @!P0 IMAD.IADD R0, R7, 0x1, R0 ;  /* 0x0000000107008824 */ /* 0x000fc600078e0200 */
[----:B------:R-:W-:Y:S02]  /*1e790*/  ISETP.NE.AND P2, PT, R5, 0x3, PT ;  /* 0x000000030500780c */ /* 0x000fe40003f45270 */
[----:B0-----:R-:W-:Y:S01]  /*1e7a0*/  @!P0 LEA R8, P1, R6, R2, 0x2 ;  /* 0x0000000206088211 */ /* 0x001fe200078210ff */
[----:B------:R-:W-:-:S03]  /*1e7b0*/  IMAD.MOV.U32 R2, RZ, RZ, RZ ;  /* 0x000000ffff027224 */ /* 0x000fc600078e00ff */
[----:B-1----:R-:W-:-:S05]  /*1e7c0*/  @!P0 LEA.HI.X R9, R6, R3, R0, 0x2, P1 ;  /* 0x0000000306098211 */ /* 0x002fca00008f1400 */
[----:B------:R0:W5:Y:S01]  /*1e7d0*/  @!P0 LDG.E R2, desc[UR52][R8.64] ;  /* 0x0000003408028981 */ /* 0x000162000c1e1900 */
[C---:B------:R-:W-:Y:S02]  /*1e7e0*/  ISETP.GE.AND P0, PT, R11.reuse, UR4, PT ;  /* 0x000000040b007c0c */ /* 0x040fe4000bf06270 */
[----:B------:R-:W-:Y:S02]  /*1e7f0*/  @P2 LOP3.LUT R22, R22, 0x8, RZ, 0xfc, !PT ;  /* 0x0000000816162812 */ /* 0x000fe400078efcff */
[----:B------:R-:W-:Y:S02]  /*1e800*/  LOP3.LUT R11, R11, 0x40, RZ, 0xfc, !PT ;  /* 0x000000400b0b7812 */ /* 0x000fe400078efcff */
        /* <DEDUP_REMOVED lines=9> */
.L_x_11769:
[----:B------:R-:W-:-:S05]  /*1e8a0*/  SHF.R.S32.HI R9, RZ, 0x1f, R18 ;  /* 0x0000001fff097819 */ /* 0x000fca0000011412 */
[----:B------:R0:W-:Y:S01]  /*1e8b0*/  STL [R1+0xc], R9 ;  /* 0x00000c0901007387 */ /* 0x0001e20000100800 */
[----:B------:R-:W-:Y:S05]  /*1e8c0*/  @!P2 BRA `(.L_x_11657) ;  /* 0x000000000004a947 */ /* 0x000fea0003800000 */
[----:B------:R-:W-:Y:S01]  /*1e8d0*/  BPT.TRAP 0x1 ;  /* 0x000000040000795c */ /* 0x000fe20000300000 */
.L_x_11657:
        /* <DEDUP_REMOVED lines=26> */
.L_x_11770:
[----:B------:R-:W-:Y:S05]  /*1ea80*/  BSYNC B0 ;  /* 0x0000000000007941 */ /* 0x000fea0003800000 */
.L_x_11658:
[----:B------:R-:W2:Y:S01]  /*1ea90*/  LDL R7, [R1+0xc] ;  /* 0x00000c0001077983 */ /* 0x000ea20000100800 */
[----:B------:R-:W-:-:S03]  /*1eaa0*/  ULDC.64 UR4, c[0x0][0x300] ;  /* 0x0000c00000047ab9 */ /* 0x000fc60000000a00 */
[----:B------:R-:W3:Y:S04]  /*1eab0*/  LDL R12, [R1+0x24] ;  /* 0x00002400010c7983 */ /* 0x000ee80000100800 */
[----:B------:R-:W4:Y:S01]  /*1eac0*/  LDL R11, [R1+0x14] ;  /* 0x00001400010b7983 */ /* 0x000f220000100800 */
[----:B------:R-:W-:Y:S01]  /*1ead0*/  IMAD R3, R3, UR4, RZ ;  /* 0x0000000403037c24 */ /* 0x000fe2000f8e02ff */
[----:B------:R-:W-:Y:S01]  /*1eae0*/  LOP3.LUT P4, RZ, R22, 0x4, RZ, 0xc0, !PT ;  /* 0x0000000416ff7812 */ /* 0x000fe2000788c0ff */
[----:B------:R-:W5:Y:S02]  /*1eaf0*/  S2R R6, SR_TID.X ;  /* 0x0000000000067919 */ /* 0x000f640000002100 */
[----:B------:R-:W-:Y:S01]  /*1eb00*/  IMAD R3, R4, UR5, R3 ;  /* 0x0000000504037c24 */ /* 0x000fe2000f8e0203 */
[----:B------:R-:W-:Y:S01]  /*1eb10*/  LOP3.LUT P3, RZ, R22, 0x2, RZ, 0xc0, !PT ;  /* 0x0000000216ff7812 */ /* 0x000fe2000786c0ff */
[----:B-1----:R-:W-:Y:S01]  /*1eb20*/  IMAD.WIDE.U32 R4, R4, UR4, RZ ;  /* 0x0000000404047c25 */ /* 0x002fe2000f8e00ff */
[----:B0-----:R-:W0:Y:S01]  /*1eb30*/  S2R R9, SR_TID.X ;  /* 0x0000000000097919 */ /* 0x001e220000002100 */
[----:B------:R-:W-:Y:S01]  /*1eb40*/  ULDC.64 UR4, c[0x0][0x310] ;  /* 0x0000c40000047ab9 */ /* 0x000fe20000000a00 */
[----:B------:R-:W-:Y:S01]  /*1eb50*/  LOP3.LUT P2, RZ, R22, 0x1, RZ, 0xc0, !PT ;  /* 0x0000000116ff7812 */ /* 0x000fe2000784c0ff */
[----:B------:R-:W-:-:S02]  /*1eb60*/  IMAD.IADD R5, R5, 0x1, R3 ;  /* 0x0000000105057824 */ /* 0x000fc400078e0203 */
[----:B------:R-:W-:Y:S02]  /*1eb70*/  IMAD R8, R8, UR4, RZ ;  /* 0x0000000408087c24 */ /* 0x000fe4000f8e02ff */
[----:B------:R-:W-:-:S04]  /*1eb80*/  IMAD.WIDE.U32 R4, R2, UR4, R4 ;  /* 0x0000000402047c25 */ /* 0x000fc8000f8e0004 */
[----:B------:R-:W-:Y:S01]  /*1eb90*/  IMAD R2, R2, UR5, R8 ;  /* 0x0000000502027c24 */ /* 0x000fe2000f8e0208 */
[----:B------:R-:W-:-:S03]  /*1eba0*/  ULDC.64 UR4, c[0x0][0x308] ;  /* 0x0000c20000047ab9 */ /* 0x000fc60000000a00 */
[----:B------:R-:W-:Y:S02]  /*1ebb0*/  IMAD.IADD R3, R5, 0x1, R2 ;  /* 0x0000000105037824 */ /* 0x000fe400078e0202 */
[----:B------:R-:W-:Y:S01]  /*1ebc0*/  IMAD.MOV.U32 R2, RZ, RZ, R4 ;  /* 0x000000ffff027224 */ /* 0x000fe200078e0004 */
[----:B-----5:R-:W-:-:S04]  /*1ebd0*/  LOP3.LUT R6, R6, 0x7f, RZ, 0xc0, !PT ;  /* 0x0000007f06067812 */ /* 0x020fc800078ec0ff */
[----:B------:R-:W-:Y:S01]  /*1ebe0*/  SHF.R.U32.HI R6, RZ, 0x2, R6 ;  /* 0x00000002ff067819 */ /* 0x000fe20000011606 */
[----:B0-----:R-:W-:-:S05]  /*1ebf0*/  IMAD.SHL.U32 R9, R9, 0x8, RZ ;  /* 0x0000000809097824 */ /* 0x001fca00078e00ff */
[----:B------:R-:W-:Y:S01]  /*1ec00*/  LOP3.LUT R9, R9, 0x18, RZ, 0xc0, !PT ;  /* 0x0000001809097812 */ /* 0x000fe200078ec0ff */
[----:B--2---:R-:W-:-:S04]  /*1ec10*/  IMAD R4, R7, UR4, RZ ;  /* 0x0000000407047c24 */ /* 0x004fc8000f8e02ff */
[----:B------:R-:W-:Y:S01]  /*1ec20*/  IMAD R7, R18, UR5, R4 ;  /* 0x0000000512077c24 */ /* 0x000fe2000f8e0204 */
[----:B---3--:R-:W-:Y:S01]  /*1ec30*/  IADD3 R6, -R6, R12, -R10 ;  /* 0x0000000c06067210 */ /* 0x008fe20007ffe90a */
[----:B------:R-:W-:Y:S01]  /*1ec40*/  IMAD.WIDE.U32 R4, R18, UR4, R2 ;  /* 0x0000000412047c25 */ /* 0x000fe2000f8e0002 */
[----:B------:R-:W-:-:S03]  /*1ec50*/  ULDC.64 UR4, c[0x0][0x2e8] ;  /* 0x0000ba0000047ab9 */ /* 0x000fc60000000a00 */
[----:B------:R-:W-:Y:S01]  /*1ec60*/  IMAD.IADD R7, R5, 0x1, R7 ;  /* 0x0000000105077824 */ /* 0x000fe200078e0207 */
[C---:B------:R-:W-:Y:S01]  /*1ec70*/  LEA R2, P0, R4.reuse, UR4, 0x1 ;  /* 0x0000000404027c11 */ /* 0x040fe2000f8008ff */
[----:B------:R-:W-:Y:S01]  /*1ec80*/  UMOV UR4, 0xffffffff ;  /* 0xffffffff00047882 */ /* 0x000fe20000000000 */
[----:B----4-:R-:W-:Y:S02]  /*1ec90*/  IMAD R8, R25, 0x3000, R11 ;  /* 0x0000300019087824 */ /* 0x010fe400078e020b */
[----:B------:R-:W-:Y:S02]  /*1eca0*/  LEA.HI.X R7, R4, UR5, R7, 0x1, P0 ;  /* 0x0000000504077c11 */ /* 0x000fe400080f0c07 */
[----:B------:R-:W-:Y:S01]  /*1ecb0*/  ISETP.GE.AND P0, PT, R6, 0x1, PT ;  /* 0x000000010600780c */ /* 0x000fe20003f06270 */
[----:B------:R-:W-:-:S12]  /*1ecc0*/  BRA.DIV UR4, `(.L_x_11660) ;  /* 0x0000004a04887947 */ /* 0x000fd8000b800000 */
[----:B------:R-:W0:Y:S04]  /*1ecd0*/  SHFL.IDX PT, R3, R2, RZ, 0x1c1f ;  /* 0x001c1fff02037589 */ /* 0x000e2800000e0000 */
[----:B------:R-:W1:Y:S01]  /*1ece0*/  SHFL.IDX PT, R4, R7, RZ, 0x1c1f ;  /* 0x001c1fff07047589 */ /* 0x000e6200000e0000 */
[----:B0-----:R-:W-:Y:S01]  /*1ecf0*/  @P0 LEA R5, P1, R9, R3, 0x1 ;  /* 0x0000000309050211 */ /* 0x001fe200078208ff */
[----:B------:R-:W-:-:S04]  /*1ed00*/  @P0 IMAD R3, R8, 0x2, R23 ;  /* 0x0000000208030824 */ /* 0x000fc800078e0217 */
        /* <DEDUP_REMOVED lines=11> */
[----:B0-----:R-:W-:Y:S01]  /*1edc0*/  @P1 LEA R5, P0, R9, R3, 0x1 ;  /* 0x0000000309051211 */ /* 0x001fe200078008ff */
[----:B------:R-:W-:-:S04]  /*1edd0*/  @P1 IMAD R3, R8, 0x2, R23 ;  /* 0x0000000208031824 */ /* 0x000fc800078e0217 */
        /* <DEDUP_REMOVED lines=12> */
[----:B0-----:R-:W-:Y:S01]  /*1eea0*/  @P1 LEA R5, P0, R9, R3, 0x1 ;  /* 0x0000000309051211 */ /* 0x001fe200078008ff */
[----:B------:R-:W-:-:S04]  /*1eeb0*/  @P1 IMAD R3, R8, 0x2, R23 ;  /* 0x0000000208031824 */ /* 0x000fc800078e0217 */
[----:B-1----:R-:W-:-:S05]  /*1eec0*/  @P1 IMAD.X R4, RZ, RZ, R4, P0 ;  /* 0x000000ffff041224 */ /* 0x002fca00000e0604 */
[----:B------:R-:W-:-:S04]  /*1eed0*/  @P1 LOP3.LUT R5, R5, R4, RZ, 0x3c, !PT ;  /* 0x0000000405051212 */ /* 0x000fc800078e3cff */
[----:B------:R-:W-:-:S04]  /*1eee0*/  @P1 LOP3.LUT R4, R5, R4, RZ, 0x3c, !PT ;  /* 0x0000000405041212 */ /* 0x000fc800078e3cff */
[----:B------:R-:W-:-:S05]  /*1eef0*/  @P1 LOP3.LUT R5, R5, R4, RZ, 0x3c, !PT ;  /* 0x0000000405051212 */ /* 0x000fca00078e3cff */
[----:B------:R0:W-:Y:S04]  /*1ef00*/  @P1 LDGSTS.E.BYPASS.LTC128B.128 [R3+0x16400], desc[UR52][R4.64], !P4 ;  /* 0x1640000004031fae */ /* 0x0001e8000e101d74 */
[----:B------:R0:W-:Y:S04]  /*1ef10*/  @P1 LDGSTS.E.BYPASS.LTC128B.128 [R3+0x18400], desc[UR52][R4.64+0x40], !P3 ;  /* 0x1840004004031fae */ /* 0x0001e8000d901d74 */
[----:B--23--:R0:W-:Y:S02]  /*1ef20*/  @P1 LDGSTS.E.BYPASS.LTC128B.128 [R3+0x1a400], desc[UR52][R4.64+0x80], !P2 ;  /* 0x1a40008004031fae */ /* 0x00c1e4000d101d74 */
.L_x_11780:
[----:B------:R-:W-:-:S13]  /*1ef30*/  ISETP.GE.AND P0, PT, R6, 0x61, PT ;  /* 0x000000610600780c */ /* 0x000fda0003f06270 */
[----:B------:R-:W-:Y:S01]  /*1ef40*/  @P0 LEA R2, P1, R9, R2, 0x1 ;  /* 0x0000000209020211 */ /* 0x000fe200078208ff */
[----:B------:R-:W-:-:S04]  /*1ef50*/  @P0 IMAD R8, R8, 0x2, R23 ;  /* 0x0000000208080824 */ /* 0x000fc800078e0217 */
[----:B01----:R-:W-:-:S05]  /*1ef60*/  @P0 IMAD.X R3, RZ, RZ, R7, P1 ;  /* 0x000000ffff030224 */ /* 0x003fca00008e0607 */
        /* <DEDUP_REMOVED lines=8> */
.L_x_11661:
        /* <DEDUP_REMOVED lines=11> */
.L_x_11662:
[----:B------:R0:W5:Y:S01]  /*1f0a0*/  LDL.LU R3, [R1+0x8] ;  /* 0x0000080001037983 */ /* 0x0001620000300800 */
[----:B------:R0:W-:Y:S02]  /*1f0b0*/  SYNCS.ARRIVE.TRANS64.A1T0 RZ, [R0+URZ+0x2d830], RZ ;  /* 0x02d830ff00ff79a7 */ /* 0x0001e4000810003f */
        /* <DEDUP_REMOVED lines=8> */
[----:B------:R-:W-:Y:S01]  /*1f140*/  BSSY B6, `(.L_x_11663) ;  /* 0x000001e000067945 */ /* 0x000fe20003800000 */
[----:B-----5:R-:W-:Y:S01]  /*1f150*/  SHF.R.S32.HI R2, RZ, 0x1f, R3 ;  /* 0x0000001fff027819 */ /* 0x020fe20000011403 */
[----:B------:R-:W-:-:S04]  /*1f160*/  IMAD.WIDE.U32 R4, R3, UR4, RZ ;  /* 0x0000000403047c25 */ /* 0x000fc8000f8e00ff */
[----:B------:R-:W-:Y:S01]  /*1f170*/  IMAD R2, R2, UR4, RZ ;  /* 0x0000000402027c24 */ /* 0x000fe2000f8e02ff */
[----:B------:R0:W-:Y:S03]  /*1f180*/  STL.64 [R1+0x38], R4 ;  /* 0x0000380401007387 */ /* 0x0001e60000100a00 */
[----:B------:R-:W-:Y:S01]  /*1f190*/  IMAD R0, R3, UR5, R2 ;  /* 0x0000000503007c24 */ /* 0x000fe2000f8e0202 */
[----:B------:R-:W-:-:S03]  /*1f1a0*/  SHF.R.S32.HI R2, RZ, 0x1f, R19 ;  /* 0x0000001fff027819 */ /* 0x000fc60000011413 */
[----:B------:R-:W-:Y:S01]  /*1f1b0*/  IMAD.IADD R3, R5, 0x1, R0 ;  /* 0x0000000105037824 */ /* 0x000fe200078e0200 */
[----:B------:R-:W-:Y:S02]  /*1f1c0*/  SEL R0, R19, RZ, !P0 ;  /* 0x000000ff13007207 */ /* 0x000fe40004000000 */
[----:B------:R-:W-:Y:S02]  /*1f1d0*/  SEL R2, R2, RZ, !P0 ;  /* 0x000000ff02027207 */ /* 0x000fe40004000000 */
        /* <DEDUP_REMOVED lines=20> */
.L_x_11664:
[----:B------:R-:W-:Y:S05]  /*1f320*/  BSYNC B6 ;  /* 0x0000000000067941 */ /* 0x000fea0003800000 */
.L_x_11663:
[----:B0-----:R-:W2:Y:S01]  /*1f330*/  LDL.LU R0, [R1+0x48] ;  /* 0x0000480001007983 */ /* 0x001ea20000300800 */
[----:B------:R-:W0:Y:S01]  /*1f340*/  LDC R9, c[0x0][0x448] ;  /* 0x00011200ff097b82 */ /* 0x000e220000000800 */
[----:B------:R-:W-:Y:S01]  /*1f350*/  ULDC.64 UR4, c[0x0][0x2d8] ;  /* 0x0000b60000047ab9 */ /* 0x000fe20000000a00 */
[----:B------:R-:W-:Y:S01]  /*1f360*/  ULDC.64 UR6, c[0x0][0x2c8] ;  /* 0x0000b20000067ab9 */ /* 0x000fe20000000a00 */
[----:B------:R-:W3:Y:S01]  /*1f370*/  LDL.LU R21, [R1+0x40] ;  /* 0x0000400001157983 */ /* 0x000ee20000300800 */
[----:B------:R-:W-:-:S03]  /*1f380*/  ULDC.64 UR8, c[0x0][0x280] ;  /* 0x0000a00000087ab9 */ /* 0x000fc60000000a00 */
[----:B------:R-:W3:Y:S04]  /*1f390*/  LDL.LU.64 R2, [R1+0x38] ;  /* 0x0000380001027983 */ /* 0x000ee80000300a00 */
[----:B------:R-:W4:Y:S04]  /*1f3a0*/  LDL R20, [R1+0xc] ;  /* 0x00000c0001147983 */ /* 0x000f280000100800 */
[----:B------:R-:W5:Y:S01]  /*1f3b0*/  LDL.LU R4, [R1+0x8] ;  /* 0x0000080001047983 */ /* 0x000f620000300800 */
[----:B0-----:R-:W-:-:S13]  /*1f3c0*/  ISETP.NE.AND P1, PT, R9, 0x1, PT ;  /* 0x000000010900780c */ /* 0x001fda0003f25270 */
[----:B------:R-:W0:Y:S08]  /*1f3d0*/  @P1 LDC R6, c[0x0][0x450] ;  /* 0x00011400ff061b82 */ /* 0x000e300000000800 */
[----:B------:R-:W1:Y:S01]  /*1f3e0*/  @P1 LDC R8, c[0x0][0x450] ;  /* 0x00011400ff081b82 */ /* 0x000e620000000800 */
[----:B------:R-:W0:Y:S02]  /*1f3f0*/  S2R R11, SR_TID.X ;  /* 0x00000000000b7919 */ /* 0x000e240000002100 */
[----:B0-----:R-:W-:-:S05]  /*1f400*/  IMAD.SHL.U32 R10, R11, 0x8, RZ ;  /* 0x000000080b0a7824 */ /* 0x001fca00078e00ff */
[----:B------:R-:W-:Y:S01]  /*1f410*/  LOP3.LUT R10, R10, 0x18, RZ, 0xc0, !PT ;  /* 0x000000180a0a7812 */ /* 0x000fe200078ec0ff */
[----:B--2---:R-:W-:Y:S02]  /*1f420*/  IMAD.MOV.U32 R5, RZ, RZ, R0 ;  /* 0x000000ffff057224 */ /* 0x004fe400078e0000 */
[----:B---3--:R-:W-:Y:S02]  /*1f430*/  IMAD.MOV.U32 R3, RZ, RZ, R21 ;  /* 0x000000ffff037224 */ /* 0x008fe400078e0015 */
[----:B------:R-:W0:Y:S01]  /*1f440*/  S2R R21, SR_TID.X ;  /* 0x0000000000157919 */ /* 0x000e220000002100 */
        /* <DEDUP_REMOVED lines=8> */
[----:B-----5:R-:W-:-:S04]  /*1f4d0*/  IMAD.WIDE.U32 R2, R4, UR4, R2 ;  /* 0x0000000404027c25 */ /* 0x020fc8000f8e0002 */
[----:B------:R-:W-:Y:S01]  /*1f4e0*/  IMAD R0, R4, UR5, R0 ;  /* 0x0000000504007c24 */ /* 0x000fe2000f8e0200 */
[----:B------:R-:W-:Y:S01]  /*1f4f0*/  ULDC.64 UR4, c[0x0][0x2d0] ;  /* 0x0000b40000047ab9 */ /* 0x000fe20000000a00 */
[----:B0-----:R-:W-:Y:S01]  /*1f500*/  IMAD.SHL.U32 R21, R21, 0x20, RZ ;  /* 0x0000002015157824 */ /* 0x001fe200078e00ff */
[----:B--2---:R-:W-:-:S04]  /*1f510*/  LOP3.LUT R20, R20, 0x7f, RZ, 0xc0, !PT ;  /* 0x0000007f14147812 */ /* 0x004fc800078ec0ff */
[----:B------:R-:W-:Y:S02]  /*1f520*/  LOP3.LUT R21, R21, 0x60, RZ, 0xc0, !PT ;  /* 0x0000006015157812 */ /* 0x000fe400078ec0ff */
[----:B------:R-:W-:-:S04]  /*1f530*/  SHF.R.U32.HI R20, RZ, 0x2, R20 ;  /* 0x00000002ff147819 */ /* 0x000fc80000011614 */
[----:B------:R-:W-:Y:S01]  /*1f540*/  LOP3.LUT R20, R20, R21, RZ, 0xfc, !PT ;  /* 0x0000001514147212 */ /* 0x000fe200078efcff */
[----:B------:R-:W-:-:S04]  /*1f550*/  IMAD.IADD R3, R3, 0x1, R0 ;  /* 0x0000000103037824 */ /* 0x000fc800078e0200 */
[----:B------:R-:W-:-:S04]  /*1f560*/  IMAD.IADD R0, R20, 0x1, R28 ;  /* 0x0000000114007824 */ /* 0x000fc800078e021c */
[----:B---3--:R-:W-:-:S04]  /*1f570*/  @P1 IMAD.HI.U32 R5, R0, R5, RZ ;  /* 0x0000000500051227 */ /* 0x008fc800078e00ff */
[----:B------:R-:W-:Y:S01]  /*1f580*/  IMAD.MOV.U32 R4, RZ, RZ, R0 ;  /* 0x000000ffff047224 */ /* 0x000fe200078e0000 */
[----:B------:R-:W-:-:S04]  /*1f590*/  @P1 SHF.R.U32.HI R4, RZ, R6, R5 ;  /* 0x00000006ff041219 */ /* 0x000fc80000011605 */
[--C-:B------:R-:W-:Y:S01]  /*1f5a0*/  SHF.R.S32.HI R5, RZ, 0x1f, R4.reuse ;  /* 0x0000001fff057819 */ /* 0x100fe20000011404 */
[----:B------:R-:W-:-:S04]  /*1f5b0*/  IMAD.MOV R7, RZ, RZ, -R4 ;  /* 0x000000ffff077224 */ /* 0x000fc800078e0a04 */
[----:B------:R-:W-:-:S04]  /*1f5c0*/  IMAD R5, R5, UR4, RZ ;  /* 0x0000000405057c24 */ /* 0x000fc8000f8e02ff */
        /* <DEDUP_REMOVED lines=8> */
[----:B------:R-:W0:Y:S02]  /*1f650*/  @P1 LDC R7, c[0x0][0x44c] ;  /* 0x00011300ff071b82 */ /* 0x000e240000000800 */
[----:B------:R-:W-:Y:S01]  /*1f660*/  IMAD.IADD R6, R5, 0x1, R6 ;  /* 0x0000000105067824 */ /* 0x000fe200078e0206 */
[----:B------:R-:W-:-:S04]  /*1f670*/  LEA R5, P0, R4, UR8, 0x1 ;  /* 0x0000000804057c11 */ /* 0x000fc8000f8008ff */
[----:B------:R-:W-:Y:S01]  /*1f680*/  LEA.HI.X R4, R4, UR9, R6, 0x1, P0 ;  /* 0x0000000904047c11 */ /* 0x000fe200080f0c06 */
[----:B------:R-:W-:-:S04]  /*1f690*/  VIADD R6, R0, 0x80 ;  /* 0x0000008000067836 */ /* 0x000fc80000000000 */
[----:B------:R-:W-:Y:S02]  /*1f6a0*/  IMAD.MOV.U32 R0, RZ, RZ, R6 ;  /* 0x000000ffff007224 */ /* 0x000fe400078e0006 */
[----:B0-----:R-:W-:-:S05]  /*1f6b0*/  @P1 IMAD.HI.U32 R7, R6, R7, RZ ;  /* 0x0000000706071227 */ /* 0x001fca00078e00ff */
[----:B-1----:R-:W-:-:S05]  /*1f6c0*/  @P1 SHF.R.U32.HI R0, RZ, R8, R7 ;  /* 0x00000008ff001219 */ /* 0x002fca0000011607 */
[----:B------:R-:W-:-:S04]  /*1f6d0*/  IMAD.MOV R7, RZ, RZ, -R0 ;  /* 0x000000ffff077224 */ /* 0x000fc800078e0a00 */
[----:B------:R-:W-:Y:S01]  /*1f6e0*/  IMAD R6, R9, R7, R6 ;  /* 0x0000000709067224 */ /* 0x000fe200078e0206 */
[----:B------:R-:W-:Y:S01]  /*1f6f0*/  SHF.R.S32.HI R7, RZ, 0x1f, R0 ;  /* 0x0000001fff077819 */ /* 0x000fe20000011400 */
[----:B------:R-:W-:-:S04]  /*1f700*/  IMAD.WIDE.U32 R2, R0, UR4, R2 ;  /* 0x0000000400027c25 */ /* 0x000fc8000f8e0002 */
[----:B------:R-:W-:Y:S02]  /*1f710*/  IMAD R7, R7, UR4, RZ ;  /* 0x0000000407077c24 */ /* 0x000fe4000f8e02ff */
[C---:B------:R-:W-:Y:S01]  /*1f720*/  IMAD.SHL.U32 R21, R11.reuse, 0x8, RZ ;  /* 0x000000080b157824 */ /* 0x040fe200078e00ff */
[----:B------:R-:W-:Y:S01]  /*1f730*/  LOP3.LUT R20, R11, 0x7f, RZ, 0xc0, !PT ;  /* 0x0000007f0b147812 */ /* 0x000fe200078ec0ff */
[----:B------:R-:W-:Y:S01]  /*1f740*/  IMAD R0, R0, UR5, R7 ;  /* 0x0000000500007c24 */ /* 0x000fe2000f8e0207 */
[----:B------:R-:W-:-:S03]  /*1f750*/  ULDC UR4, c[0x0][0x2b8] ;  /* 0x0000ae0000047ab9 */ /* 0x000fc60000000800 */
[----:B------:R-:W-:Y:S01]  /*1f760*/  IMAD.IADD R3, R3, 0x1, R0 ;  /* 0x0000000103037824 */ /* 0x000fe200078e0200 */
[----:B------:R-:W-:-:S05]  /*1f770*/  SHF.R.S32.HI R0, RZ, 0x1f, R6 ;  /* 0x0000001fff007819 */ /* 0x000fca0000011406 */
[----:B------:R-:W-:Y:S02]  /*1f780*/  IMAD R0, R0, UR6, RZ ;  /* 0x0000000600007c24 */ /* 0x000fe4000f8e02ff */
[----:B------:R-:W-:Y:S01]  /*1f790*/  IMAD.WIDE.U32 R2, R6, UR6, R2 ;  /* 0x0000000606027c25 */ /* 0x000fe2000f8e0002 */
[----:B------:R-:W-:-:S03]  /*1f7a0*/  LOP3.LUT R21, R21, 0x18, RZ, 0xc0, !PT ;  /* 0x0000001815157812 */ /* 0x000fc600078ec0ff */
[----:B------:R-:W-:Y:S01]  /*1f7b0*/  IMAD R6, R6, UR7, R0 ;  /* 0x0000000706067c24 */ /* 0x000fe2000f8e0200 */
[----:B------:R-:W-:-:S03]  /*1f7c0*/  LEA R7, P0, R2, UR8, 0x1 ;  /* 0x0000000802077c11 */ /* 0x000fc6000f8008ff */
[----:B------:R-:W-:Y:S01]  /*1f7d0*/  IMAD.IADD R6, R3, 0x1, R6 ;  /* 0x0000000103067824 */ /* 0x000fe200078e0206 */
[C---:B------:R-:W-:Y:S02]  /*1f7e0*/  LOP3.LUT R12, R21.reuse, 0x20, RZ, 0xfc, !PT ;  /* 0x00000020150c7812 */ /* 0x040fe400078efcff */
[----:B------:R-:W-:Y:S01]  /*1f7f0*/  LOP3.LUT R11, R21, 0x40, RZ, 0xfc, !PT ;  /* 0x00000040150b7812 */ /* 0x000fe200078efcff */
[----:B------:R-:W-:Y:S01]  /*1f800*/  UMOV UR5, 0xffffffff ;  /* 0xffffffff00057882 */ /* 0x000fe20000000000 */
[----:B------:R-:W-:Y:S02]  /*1f810*/  LEA.HI.X R6, R2, UR9, R6, 0x1, P0 ;  /* 0x0000000902067c11 */ /* 0x000fe400080f0c06 */
[----:B------:R-:W-:Y:S02]  /*1f820*/  ISETP.GE.AND P0, PT, R10, UR4, PT ;  /* 0x000000040a007c0c */ /* 0x000fe4000bf06270 */
[----:B------:R-:W-:Y:S02]  /*1f830*/  ISETP.GE.AND P1, PT, R12, UR4, PT ;  /* 0x000000040c007c0c */ /* 0x000fe4000bf26270 */
[----:B------:R-:W-:-:S02]  /*1f840*/  ISETP.GE.AND P2, PT, R11, UR4, PT ;  /* 0x000000040b007c0c */ /* 0x000fc4000bf46270 */
[----:B------:R-:W-:Y:S01]  /*1f850*/  SHF.R.U32.HI R20, RZ, 0x2, R20 ;  /* 0x00000002ff147819 */ /* 0x000fe20000011614 */
[----:B------:R-:W-:Y:S10]  /*1f860*/  BRA.DIV UR5, `(.L_x_11665) ;  /* 0x0000004605087947 */ /* 0x000ff4000b800000 */
[----:B------:R-:W2:Y:S01]  /*1f870*/  LDL R11, [R1+0x34] ;  /* 0x00003400010b7983 */ /* 0x000ea20000100800 */
[----:B------:R-:W-:Y:S02]  /*1f880*/  IMAD R0, R29, R9, RZ ;  /* 0x000000091d007224 */ /* 0x000fe400078e02ff */
[----:B------:R-:W-:Y:S01]  /*1f890*/  IMAD.IADD R28, R20, 0x1, R28 ;  /* 0x00000001141c7824 */ /* 0x000fe200078e021c */
[----:B------:R-:W0:Y:S04]  /*1f8a0*/  SHFL.IDX PT, R3, R5, RZ, 0x1c1f ;  /* 0x001c1fff05037589 */ /* 0x000e2800000e0000 */
[----:B------:R-:W1:Y:S01]  /*1f8b0*/  SHFL.IDX PT, R2, R4, RZ, 0x1c1f ;  /* 0x001c1fff04027589 */ /* 0x000e6200000e0000 */
[----:B------:R-:W-:-:S03]  /*1f8c0*/  ISETP.GE.AND P3, PT, R28, R0, PT ;  /* 0x000000001c00720c */ /* 0x000fc60003f66270 */
[----:B------:R-:W-:Y:S10]  /*1f8d0*/  SHFL.IDX PT, R8, R4, 0x1, 0x1c1f ;  /* 0x003c1f0004087f89 */ /* 0x000ff400000e0000 */
[----:B0-----:R-:W-:-:S05]  /*1f8e0*/  @!P3 LEA R3, P4, R10, R3, 0x1 ;  /* 0x000000030a03b211 */ /* 0x001fca00078808ff */
[----:B-1----:R-:W-:-:S05]  /*1f8f0*/  @!P3 IMAD.X R2, RZ, RZ, R2, P4 ;  /* 0x000000ffff02b224 */ /* 0x002fca00020e0602 */
[----:B------:R-:W-:-:S04]  /*1f900*/  @!P3 LOP3.LUT R3, R3, R2, RZ, 0x3c, !PT ;  /* 0x000000020303b212 */ /* 0x000fc800078e3cff */
[----:B------:R-:W-:-:S04]  /*1f910*/  @!P3 LOP3.LUT R2, R3, R2, RZ, 0x3c, !PT ;  /* 0x000000020302b212 */ /* 0x000fc800078e3cff */
[----:B------:R-:W-:-:S05]  /*1f920*/  @!P3 LOP3.LUT R3, R3, R2, RZ, 0x3c, !PT ;  /* 0x000000020303b212 */ /* 0x000fca00078e3cff */
[----:B--2---:R-:W-:Y:S04]  /*1f930*/  @!P3 LDGSTS.E.BYPASS.LTC128B.128 [R11+0xc400], desc[UR52][R2.64], !P0 ;  /* 0x0c400000020bbfae */ /* 0x004fe8000c101d74 */
[----:B------:R-:W-:Y:S04]  /*1f940*/  @!P3 LDGSTS.E.BYPASS.LTC128B.128 [R11+0xf400], desc[UR52][R2.64+0x40], !P1 ;  /* 0x0f400040020bbfae */ /* 0x000fe8000c901d74 */
[----:B------:R0:W-:Y:S02]  /*1f950*/  @!P3 LDGSTS.E.BYPASS.LTC128B.128 [R11+0x12400], desc[UR52][R2.64+0x80], !P2 ;  /* 0x12400080020bbfae */ /* 0x0001e4000d101d74 */
[----:B0-----:R-:W-:-:S05]  /*1f960*/  VIADD R2, R28, 0x20 ;  /* 0x000000201c027836 */ /* 0x001fca0000000000 */
[----:B------:R-:W-:Y:S02]  /*1f970*/  ISETP.GE.AND P3, PT, R2, R0, PT ;  /* 0x000000000200720c */ /* 0x000fe40003f66270 */
[----:B------:R-:W0:Y:S11]  /*1f980*/  SHFL.IDX PT, R2, R5, 0x1, 0x1c1f ;  /* 0x003c1f0005027f89 */ /* 0x000e3600000e0000 */
[----:B0-----:R-:W-:-:S05]  /*1f990*/  @!P3 LEA R3, P4, R10, R2, 0x1 ;  /* 0x000000020a03b211 */ /* 0x001fca00078808ff */
[----:B------:R-:W-:Y:S02]  /*1f9a0*/  @!P3 IMAD.X R2, RZ, RZ, R8, P4 ;  /* 0x000000ffff02b224 */ /* 0x000fe400020e0608 */
[----:B------:R-:W-:Y:S03]  /*1f9b0*/  SHFL.IDX PT, R8, R4, 0x2, 0x1c1f ;  /* 0x005c1f0004087f89 */ /* 0x000fe600000e0000 */
[-C--:B------:R-:W-:Y:S01]  /*1f9c0*/  @!P3 LOP3.LUT R3, R3, R2.reuse, RZ, 0x3c, !PT ;  /* 0x000000020303b212 */ /* 0x080fe200078e3cff */
[----:B------:R-:W-:Y:S03]  /*1f9d0*/  SHFL.IDX PT, R4, R4, 0x3, 0x1c1f ;  /* 0x007c1f0004047f89 */ /* 0x000fe600000e0000 */
[----:B------:R-:W-:-:S04]  /*1f9e0*/  @!P3 LOP3.LUT R2, R3, R2, RZ, 0x3c, !PT ;  /* 0x000000020302b212 */ /* 0x000fc800078e3cff */
[----:B------:R-:W-:-:S05]  /*1f9f0*/  @!P3 LOP3.LUT R3, R3, R2, RZ, 0x3c, !PT ;  /* 0x000000020303b212 */ /* 0x000fca00078e3cff */
[----:B------:R-:W-:Y:S04]  /*1fa00*/  @!P3 LDGSTS.E.BYPASS.LTC128B.128 [R11+0xcc00], desc[UR52][R2.64], !P0 ;  /* 0x0cc00000020bbfae */ /* 0x000fe8000c101d74 */
[----:B------:R-:W-:Y:S04]  /*1fa10*/  @!P3 LDGSTS.E.BYPASS.LTC128B.128 [R11+0xfc00], desc[UR52][R2.64+0x40], !P1 ;  /* 0x0fc00040020bbfae */ /* 0x000fe8000c901d74 */
[----:B------:R0:W-:Y:S02]  /*1fa20*/  @!P3 LDGSTS.E.BYPASS.LTC128B.128 [R11+0x12c00], desc[UR52][R2.64+0x80], !P2 ;  /* 0x12c00080020bbfae */ /* 0x0001e4000d101d74 */
[----:B0-----:R-:W-:-:S05]  /*1fa30*/  VIADD R2, R28, 0x40 ;  /* 0x000000401c027836 */ /* 0x001fca0000000000 */
[----:B------:R-:W-:Y:S02]  /*1fa40*/  ISETP.GE.AND P3, PT, R2, R0, PT ;  /* 0x000000000200720c */ /* 0x000fe40003f66270 */
[----:B------:R-:W0:Y:S04]  /*1fa50*/  SHFL.IDX PT, R2, R5, 0x2, 0x1c1f ;  /* 0x005c1f0005027f89 */ /* 0x000e2800000e0000 */
[----:B------:R-:W1:Y:S07]  /*1fa60*/  SHFL.IDX PT, R5, R5, 0x3, 0x1c1f ;  /* 0x007c1f0005057f89 */ /* 0x000e6e00000e0000 */
[----:B0-----:R-:W-:-:S05]  /*1fa70*/  @!P3 LEA R3, P4, R10, R2, 0x1 ;  /* 0x000000020a03b211 */ /* 0x001fca00078808ff */
[----:B------:R-:W-:-:S05]  /*1fa80*/  @!P3 IMAD.X R2, RZ, RZ, R8, P4 ;  /* 0x000000ffff02b224 */ /* 0x000fca00020e0608 */
[----:B------:R-:W-:-:S04]  /*1fa90*/  @!P3 LOP3.LUT R3, R3, R2, RZ, 0x3c, !PT ;  /* 0x000000020303b212 */ /* 0x000fc800078e3cff */
[----:B------:R-:W-:-:S04]  /*1faa0*/  @!P3 LOP3.LUT R2, R3, R2, RZ, 0x3c, !PT ;  /* 0x000000020302b212 */ /* 0x000fc800078e3cff */
[----:B------:R-:W-:-:S05]  /*1fab0*/  @!P3 LOP3.LUT R3, R3, R2, RZ, 0x3c, !PT ;  /* 0x000000020303b212 */ /* 0x000fca00078e3cff */
[----:B------:R-:W-:Y:S04]  /*1fac0*/  @!P3 LDGSTS.E.BYPASS.LTC128B.128 [R11+0xd400], desc[UR52][R2.64], !P0 ;  /* 0x0d400000020bbfae */ /* 0x000fe8000c101d74 */
[----:B------:R-:W-:Y:S04]  /*1fad0*/  @!P3 LDGSTS.E.BYPASS.LTC128B.128 [R11+0x10400], desc[UR52][R2.64+0x40], !P1 ;  /* 0x10400040020bbfae */ /* 0x000fe8000c901d74 */
[----:B------:R0:W-:Y:S02]  /*1fae0*/  @!P3 LDGSTS.E.BYPASS.LTC128B.128 [R11+0x13400], desc[UR52][R2.64+0x80], !P2 ;  /* 0x13400080020bbfae */ /* 0x0001e4000d101d74 */
[----:B0-----:R-:W-:-:S05]  /*1faf0*/  VIADD R2, R28, 0x60 ;  /* 0x000000601c027836 */ /* 0x001fca0000000000 */
[----:B------:R-:W-:-:S13]  /*1fb00*/  ISETP.GE.AND P3, PT, R2, R0, PT ;  /* 0x000000000200720c */ /* 0x000fda0003f66270 */
[----:B-1----:R-:W-:-:S05]  /*1fb10*/  @!P3 LEA R2, P4, R10, R5, 0x1 ;  /* 0x000000050a02b211 */ /* 0x002fca00078808ff */
[----:B------:R-:W-:Y:S02]  /*1fb20*/  @!P3 IMAD.X R3, RZ, RZ, R4, P4 ;  /* 0x000000ffff03b224 */ /* 0x000fe400020e0604 */
[----:B------:R-:W-:Y:S04]  /*1fb30*/  SHFL.IDX PT, R4, R6, RZ, 0x1c1f ;  /* 0x001c1fff06047589 */ /* 0x000fe800000e0000 */
[----:B------:R-:W-:Y:S04]  /*1fb40*/  @!P3 LDGSTS.E.BYPASS.LTC128B.128 [R11+0xdc00], desc[UR52][R2.64], !P0 ;  /* 0x0dc00000020bbfae */ /* 0x000fe8000c101d74 */
[----:B------:R-:W-:Y:S04]  /*1fb50*/  @!P3 LDGSTS.E.BYPASS.LTC128B.128 [R11+0x10c00], desc[UR52][R2.64+0x40], !P1 ;  /* 0x10c00040020bbfae */ /* 0x000fe8000c901d74 */
[----:B------:R0:W-:Y:S04]  /*1fb60*/  @!P3 LDGSTS.E.BYPASS.LTC128B.128 [R11+0x13c00], desc[UR52][R2.64+0x80], !P2 ;  /* 0x13c00080020bbfae */ /* 0x0001e8000d101d74 */
[----:B------:R-:W-:Y:S04]  /*1fb70*/  SHFL.IDX PT, R6, R6, 0x1, 0x1c1f ;  /* 0x003c1f0006067f89 */ /* 0x000fe800000e0000 */
[----:B0-----:R-:W0:Y:S01]  /*1fb80*/  SHFL.IDX PT, R2, R7, RZ, 0x1c1f ;  /* 0x001c1fff07027589 */ /* 0x001e2200000e0000 */
[----:B------:R-:W-:-:S05]  /*1fb90*/  VIADD R3, R28, 0x80 ;  /* 0x000000801c037836 */ /* 0x000fca0000000000 */
[----:B------:R-:W-:-:S13]  /*1fba0*/  ISETP.GE.AND P3, PT, R3, R0, PT ;  /* 0x000000000300720c */ /* 0x000fda0003f66270 */
[----:B0-----:R-:W-:-:S05]  /*1fbb0*/  @!P3 LEA R2, P4, R10, R2, 0x1 ;  /* 0x000000020a02b211 */ /* 0x001fca00078808ff */
[----:B------:R-:W-:-:S05]  /*1fbc0*/  @!P3 IMAD.X R3, RZ, RZ, R4, P4 ;  /* 0x000000ffff03b224 */ /* 0x000fca00020e0604 */
[----:B------:R-:W-:Y:S04]  /*1fbd0*/  @!P3 LDGSTS.E.BYPASS.LTC128B.128 [R11+0xe400], desc[UR52][R2.64], !P0 ;  /* 0x0e400000020bbfae */ /* 0x000fe8000c101d74 */
[----:B------:R-:W-:Y:S04]  /*1fbe0*/  @!P3 LDGSTS.E.BYPASS.LTC128B.128 [R11+0x11400], desc[UR52][R2.64+0x40], !P1 ;  /* 0x11400040020bbfae */ /* 0x000fe8000c901d74 */
[----:B------:R0:W-:Y:S04]  /*1fbf0*/  @!P3 LDGSTS.E.BYPASS.LTC128B.128 [R11+0x14400], desc[UR52][R2.64+0x80], !P2 ;  /* 0x14400080020bbfae */ /* 0x0001e8000d101d74 */
[----:B0-----:R0:W1:Y:S02]  /*1fc00*/  SHFL.IDX PT, R2, R7, 0x1, 0x1c1f ;  /* 0x003c1f0007027f89 */ /* 0x00106400000e0000 */
.L_x_11793:
[----:B------:R-:W2:Y:S01]  /*1fc10*/  LDL R4, [R1+0x34] ;  /* 0x0000340001047983 */ /* 0x000ea20000100800 */
[----:B------:R-:W-:-:S05]  /*1fc20*/  VIADD R28, R28, 0xa0 ;  /* 0x000000a01c1c7836 */ /* 0x000fca0000000000 */
[----:B------:R-:W-:-:S13]  /*1fc30*/  ISETP.GE.AND P3, PT, R28, R0, PT ;  /* 0x000000001c00720c */ /* 0x000fda0003f66270 */
[----:B-1----:R-:W-:-:S05]  /*1fc40*/  @!P3 LEA R2, P4, R10, R2, 0x1 ;  /* 0x000000020a02b211 */ /* 0x002fca00078808ff */
        /* <DEDUP_REMOVED lines=9> */
.L_x_11666:
        /* <DEDUP_REMOVED lines=18> */
.L_x_11794:
[----:B------:R-:W-:Y:S05]  /*1fe00*/  BSYNC B0 ;  /* 0x0000000000007941 */ /* 0x000fea0003800000 */
.L_x_11667:
[----:B------:R-:W1:Y:S04]  /*1fe10*/  LDL.LU R3, [R1+0x44] ;  /* 0x0000440001037983 */ /* 0x000e680000300800 */
[----:B------:R-:W2:Y:S01]  /*1fe20*/  LDL R2, [R1+0x28] ;  /* 0x0000280001027983 */ /* 0x000ea20000100800 */
[----:B------:R-:W-:Y:S01]  /*1fe30*/  BSSY B0, `(.L_x_11669) ;  /* 0x00000f7000007945 */ /* 0x000fe20003800000 */
[----:B-1----:R-:W-:-:S05]  /*1fe40*/  VIADD R0, R3, 0xfffffffe ;  /* 0xfffffffe03007836 */ /* 0x002fca0000000000 */
[----:B--2---:R-:W-:-:S13]  /*1fe50*/  ISETP.GE.AND P0, PT, R0, R2, PT ;  /* 0x000000020000720c */ /* 0x004fda0003f06270 */
[----:B------:R-:W-:Y:S05]  /*1fe60*/  @!P0 BRA `(.L_x_11670) ;  /* 0x0000000c00cc8947 */ /* 0x000fea0003800000 */
[----:B------:R-:W1:Y:S01]  /*1fe70*/  S2R R2, SR_TID.X ;  /* 0x0000000000027919 */ /* 0x000e620000002100 */
[----:B------:R-:W-:Y:S01]  /*1fe80*/  ULDC UR4, c[0x0][0x2f4] ;  /* 0x0000bd0000047ab9 */ /* 0x000fe20000000800 */
[----:B------:R-:W-:Y:S01]  /*1fe90*/  IMAD.MOV.U32 R10, RZ, RZ, R25 ;  /* 0x000000ffff0a7224 */ /* 0x000fe200078e0019 */
[----:B------:R2:W5:Y:S04]  /*1fea0*/  LDL.LU R20, [R1] ;  /* 0x0000000001147983 */ /* 0x0005680000300800 */
[----:B------:R2:W-:Y:S01]  /*1feb0*/  STL [R1+0x8], R26 ;  /* 0x0000081a01007387 */ /* 0x0005e20000100800 */
[----:B-1----:R-:W-:-:S05]  /*1fec0*/  IMAD.SHL.U32 R4, R2, 0x8, RZ ;  /* 0x0000000802047824 */ /* 0x002fca00078e00ff */
[----:B------:R-:W-:-:S04]  /*1fed0*/  LOP3.LUT R4, R4, 0x18, RZ, 0xc0, !PT ;  /* 0x0000001804047812 */ /* 0x000fc800078ec0ff */
[C---:B------:R-:W-:Y:S02]  /*1fee0*/  LOP3.LUT R3, R4.reuse, 0x20, RZ, 0xfc, !PT ;  /* 0x0000002004037812 */ /* 0x040fe400078efcff */
[C---:B------:R-:W-:Y:S02]  /*1fef0*/  LOP3.LUT R2, R4.reuse, 0x40, RZ, 0xfc, !PT ;  /* 0x0000004004027812 */ /* 0x040fe400078efcff */
[----:B------:R-:W-:Y:S02]  /*1ff00*/  ISETP.GE.AND P3, PT, R4, UR4, PT ;  /* 0x0000000404007c0c */ /* 0x000fe4000bf66270 */
[----:B------:R-:W-:Y:S02]  /*1ff10*/  ISETP.GE.AND P2, PT, R3, UR4, PT ;  /* 0x0000000403007c0c */ /* 0x000fe4000bf46270 */
[----:B--2---:R-:W-:-:S13]  /*1ff20*/  ISETP.GE.AND P1, PT, R2, UR4, PT ;  /* 0x0000000402007c0c */ /* 0x004fda000bf26270 */
.L_x_11683:
[----:B------:R-:W2:Y:S01]  /*1ff30*/  LDL R9, [R1+0x2c] ;  /* 0x00002c0001097983 */ /* 0x000ea20000100800 */
[----:B------:R-:W1:Y:S03]  /*1ff40*/  LDC R6, c[0x0][0x430] ;  /* 0x00010c00ff067b82 */ /* 0x000e660000000800 */
[----:B------:R-:W3:Y:S04]  /*1ff50*/  LDL R8, [R1+0x30] ;  /* 0x0000300001087983 */ /* 0x000ee80000100800 */
[----:B0-----:R-:W4:Y:S01]  /*1ff60*/  LDL R7, [R1+0x10] ;  /* 0x0000100001077983 */ /* 0x001f220000100800 */
[----:B------:R-:W0:Y:S01]  /*1ff70*/  S2R R2, SR_TID.X ;  /* 0x0000000000027919 */ /* 0x000e220000002100 */
        /* <DEDUP_REMOVED lines=14> */
[--C-:B------:R-:W-:Y:S01]  /*20060*/  IMAD.MOV R9, RZ, RZ, -R2.reuse ;  /* 0x000000ffff097224 */ /* 0x100fe200078e0a02 */
[----:B------:R-:W-:-:S03]  /*20070*/  SHF.R.S32.HI R3, RZ, 0x1f, R2 ;  /* 0x0000001fff037819 */ /* 0x000fc60000011402 */
[----:B------:R-:W-:Y:S02]  /*20080*/  IMAD R9, R6, R9, R4 ;  /* 0x0000000906097224 */ /* 0x000fe400078e0204 */
        /* <DEDUP_REMOVED lines=8> */
[----:B------:R-:W-:-:S05]  /*20110*/  VIADD R25, R10, 0x1 ;  /* 0x000000010a197836 */ /* 0x000fca0000000000 */
        /* <DEDUP_REMOVED lines=11> */
.L_x_11671:
[----:B------:R-:W-:Y:S01]  /*201d0*/  IMAD R5, R25, 0x8, R23 ;  /* 0x0000000819057824 */ /* 0x000fe200078e0217 */
[----:B------:R-:W-:Y:S01]  /*201e0*/  SHF.L.U32 R0, R2, 0x1f, RZ ;  /* 0x0000001f02007819 */ /* 0x000fe200000006ff */
[----:B------:R-:W-:Y:S03]  /*201f0*/  BSSY B1, `(.L_x_11672) ;  /* 0x0000003000017945 */ /* 0x000fe60003800000 */
[----:B------:R-:W0:Y:S02]  /*20200*/  SYNCS.PHASECHK.TRANS64.TRYWAIT P0, [R5+URZ+0x2d840], R0 ;  /* 0x02d84000050075a7 */ /* 0x000e24000800017f */
[----:B0-----:R-:W-:Y:S05]  /*20210*/  @!P0 BRA `(.L_x_11673) ;  /* 0x0000004000c48947 */ /* 0x001fea0003800000 */
.L_x_11795:
[----:B------:R-:W-:Y:S05]  /*20220*/  BSYNC B1 ;  /* 0x0000000000017941 */ /* 0x000fea0003800000 */
.L_x_11672:
[----:B------:R-:W2:Y:S04]  /*20230*/  LDL R6, [R1+0xc] ;  /* 0x00000c0001067983 */ /* 0x000ea80000100800 */
[----:B------:R-:W3:Y:S01]  /*20240*/  LDL R4, [R1+0x14] ;  /* 0x0000140001047983 */ /* 0x000ee20000100800 */
[----:B------:R-:W-:Y:S01]  /*20250*/  SHF.R.S32.HI R28, RZ, 0x1f, R9 ;  /* 0x0000001fff1c7819 */ /* 0x000fe20000011409 */
[----:B------:R-:W-:Y:S01]  /*20260*/  ULDC.64 UR4, c[0x0][0x300] ;  /* 0x0000c00000047ab9 */ /* 0x000fe20000000a00 */
[C---:B------:R-:W-:Y:S01]  /*20270*/  LOP3.LUT P5, RZ, R22.reuse, 0x2, RZ, 0xc0, !PT ;  /* 0x0000000216ff7812 */ /* 0x040fe200078ac0ff */
        /* <DEDUP_REMOVED lines=50> */
.L_x_11805:
        /* <DEDUP_REMOVED lines=11> */
.L_x_11675:
        /* <DEDUP_REMOVED lines=11> */
.L_x_11676:
[----:B------:R1:W-:Y:S01]  /*20700*/  SYNCS.ARRIVE.TRANS64.A1T0 RZ, [R5+URZ+0x2d830], RZ ;  /* 0x02d830ff05ff79a7 */ /* 0x0003e2000810003f */
[----:B------:R-:W-:Y:S05]  /*20710*/  @!P5 BRA `(.L_x_11677) ;  /* 0x000000000004d947 */ /* 0x000fea0003800000 */
[----:B------:R-:W-:Y:S01]  /*20720*/  BPT.TRAP 0x1 ;  /* 0x000000040000795c */ /* 0x000fe20000300000 */
.L_x_11677:
[----:B------:R-:W-:Y:S01]  /*20730*/  SHF.L.U32 R2, R20, 0x1f, RZ ;  /* 0x0000001f14027819 */ /* 0x000fe200000006ff */
[----:B-1----:R-:W-:Y:S01]  /*20740*/  IMAD R5, R10, 0x8, R23 ;  /* 0x000000080a057824 */ /* 0x002fe200078e0217 */
[----:B------:R-:W-:Y:S03]  /*20750*/  BSSY B1, `(.L_x_11678) ;  /* 0x0000003000017945 */ /* 0x000fe60003800000 */
[----:B------:R-:W1:Y:S02]  /*20760*/  SYNCS.PHASECHK.TRANS64.TRYWAIT P0, [R5+URZ+0x2d860], R2 ;  /* 0x02d86002050075a7 */ /* 0x000e64000800017f */
[----:B-1----:R-:W-:Y:S05]  /*20770*/  @!P0 BRA `(.L_x_11679) ;  /* 0x0000004000d48947 */ /* 0x002fea0003800000 */
.L_x_11806:
[----:B------:R-:W-:Y:S05]  /*20780*/  BSYNC B1 ;  /* 0x0000000000017941 */ /* 0x000fea0003800000 */
.L_x_11678:
        /* <DEDUP_REMOVED lines=45> */
.L_x_11816:
        /* <DEDUP_REMOVED lines=32> */
.L_x_11681:
        /* <DEDUP_REMOVED lines=12> */
.L_x_11682:
[----:B------:R-:W2:Y:S01]  /*20d20*/  LDL R2, [R1+0x28] ;  /* 0x0000280001027983 */ /* 0x000ea20000100800 */
[----:B------:R1:W-:Y:S01]  /*20d30*/  SYNCS.ARRIVE.TRANS64.A1T0 RZ, [R5+URZ+0x2d850], RZ ;  /* 0x02d850ff05ff79a7 */ /* 0x0003e2000810003f */
[----:B------:R-:W-:Y:S02]  /*20d40*/  VIADD R0, R26, 0xffffffff ;  /* 0xffffffff1a007836 */ /* 0x000fe40000000000 */
[----:B------:R1:W5:Y:S01]  /*20d50*/  LDL R20, [R1] ;  /* 0x0000000001147983 */ /* 0x0003620000100800 */
[----:B------:R-:W-:-:S03]  /*20d60*/  IMAD.MOV.U32 R10, RZ, RZ, R25 ;  /* 0x000000ffff0a7224 */ /* 0x000fc600078e0019 */
[----:B------:R1:W-:Y:S01]  /*20d70*/  STL [R1+0x8], R26 ;  /* 0x0000081a01007387 */ /* 0x0003e20000100800 */
[----:B--2---:R-:W-:-:S13]  /*20d80*/  ISETP.GT.AND P0, PT, R26, R2, PT ;  /* 0x000000021a00720c */ /* 0x004fda0003f04270 */
[----:B-1----:R-:W-:Y:S05]  /*20d90*/  @P0 BRA `(.L_x_11683) ;  /* 0xfffffff000640947 */ /* 0x002fea000383ffff */
.L_x_11670:
[----:B------:R-:W-:Y:S05]  /*20da0*/  BSYNC B0 ;  /* 0x0000000000007941 */ /* 0x000fea0003800000 */
.L_x_11669:
[----:B------:R-:W1:Y:S01]  /*20db0*/  S2R R2, SR_TID.X ;  /* 0x0000000000027919 */ /* 0x000e620000002100 */
[----:B------:R-:W-:Y:S01]  /*20dc0*/  BSSY B0, `(.L_x_11684) ;  /* 0x0000010000007945 */ /* 0x000fe20003800000 */
        /* <DEDUP_REMOVED lines=12> */
[----:B0-----:R-:W0:Y:S01]  /*20e90*/  POPC R7, R4 ;  /* 0x0000000400077309 */ /* 0x001e220000000000 */
[----:B--2---:R-:W0:Y:S02]  /*20ea0*/  SHFL.IDX PT, R0, R3, R0, 0x1f ;  /* 0x00001f0003007589 */ /* 0x004e2400000e0000 */
[----:B0-----:R-:W-:-:S07]  /*20eb0*/  IADD3 R16, R0, UR37, R7 ;  /* 0x0000002500107c10 */ /* 0x001fce000fffe007 */
.L_x_11685:
[----:B------:R-:W-:Y:S05]  /*20ec0*/  BSYNC B0 ;  /* 0x0000000000007941 */ /* 0x000fea0003800000 */
.L_x_11684:
[----:B------:R-:W-:-:S05]  /*20ed0*/  IMAD.U32 R0, RZ, RZ, UR38 ;  /* 0x00000026ff007e24 */ /* 0x000fca000f8e00ff */
[----:B------:R-:W-:-:S13]  /*20ee0*/  ISETP.NE.AND P0, PT, R0, 0x3, PT ;  /* 0x000000030000780c */ /* 0x000fda0003f05270 */
[----:B------:R-:W-:Y:S05]  /*20ef0*/  @!P0 BRA `(.L_x_11686) ;  /* 0x0000000000048947 */ /* 0x000fea0003800000 */
[----:B------:R-:W-:Y:S01]  /*20f00*/  BPT.TRAP 0x1 ;  /* 0x000000040000795c */ /* 0x000fe20000300000 */
.L_x_11686:
[----:B------:R-:W2:Y:S04]  /*20f10*/  LDL R3, [R1] ;  /* 0x0000000001037983 */ /* 0x000ea80000100800 */
[----:B------:R-:W3:Y:S01]  /*20f20*/  LDL.LU R2, [R1+0x24] ;  /* 0x0000240001027983 */ /* 0x000ee20000300800 */
[----:B------:R-:W-:Y:S01]  /*20f30*/  IMAD R0, R25, 0x8, R23 ;  /* 0x0000000819007824 */ /* 0x000fe200078e0217 */
[----:B------:R-:W-:Y:S01]  /*20f40*/  BSSY B0, `(.L_x_11687) ;  /* 0x0000005000007945 */ /* 0x000fe20003800000 */
[----:B--2---:R-:W-:-:S04]  /*20f50*/  SHF.L.U32 R3, R3, 0x1f, RZ ;  /* 0x0000001f03037819 */ /* 0x004fc800000006ff */
[----:B------:R-:W1:Y:S01]  /*20f60*/  SYNCS.PHASECHK.TRANS64.TRYWAIT P0, [R0+URZ+0x2d860], R3 ;  /* 0x02d86003000075a7 */ /* 0x000e62000800017f */
[----:B---3--:R-:W-:Y:S01]  /*20f70*/  IMAD R6, R26, -0x80, R2 ;  /* 0xffffff801a067824 */ /* 0x008fe200078e0202 */
[----:B-1----:R-:W-:Y:S06]  /*20f80*/  @!P0 BRA `(.L_x_11688) ;  /* 0x0000004000488947 */ /* 0x002fec0003800000 */
.L_x_11817:
[----:B------:R-:W-:Y:S05]  /*20f90*/  BSYNC B0 ;  /* 0x0000000000007941 */ /* 0x000fea0003800000 */
.L_x_11687:
        /* <DEDUP_REMOVED lines=51> */
.L_x_11827:
        /* <DEDUP_REMOVED lines=13> */
.L_x_11690:
        /* <DEDUP_REMOVED lines=11> */
.L_x_11691:
[----:B------:R-:W2:Y:S01]  /*21450*/  LDL.LU R2, [R1] ;  /* 0x0000000001027983 */ /* 0x000ea20000300800 */
[----:B------:R-:W-:Y:S01]  /*21460*/  VIADD R25, R25, 0x1 ;  /* 0x0000000119197836 */ /* 0x000fe20000000000 */
[----:B------:R0:W-:Y:S04]  /*21470*/  SYNCS.ARRIVE.TRANS64.A1T0 RZ, [R0+URZ+0x2d850], RZ ;  /* 0x02d850ff00ff79a7 */ /* 0x0001e8000810003f */
[----:B------:R-:W-:-:S04]  /*21480*/  ISETP.NE.AND P0, PT, R25, 0x2, PT ;  /* 0x000000021900780c */ /* 0x000fc80003f05270 */
[----:B0-----:R-:W-:Y:S02]  /*21490*/  SEL R0, RZ, 0x1, P0 ;  /* 0x00000001ff007807 */ /* 0x001fe40000000000 */
[----:B------:R-:W-:Y:S02]  /*214a0*/  SEL R25, R25, RZ, P0 ;  /* 0x000000ff19197207 */ /* 0x000fe40000000000 */
[----:B--2---:R-:W-:-:S05]  /*214b0*/  LOP3.LUT R2, R2, R0, RZ, 0x3c, !PT ;  /* 0x0000000002027212 */ /* 0x004fca00078e3cff */
[----:B------:R2:W-:Y:S02]  /*214c0*/  STL [R1], R2 ;  /* 0x0000000201007387 */ /* 0x0005e40000100800 */
.L_x_11650:
[----:B------:R-:W-:Y:S05]  /*214d0*/  BSYNC B7 ;  /* 0x0000000000077941 */ /* 0x000fea0003800000 */
.L_x_11648:
[----:B------:R-:W-:-:S13]  /*214e0*/  LOP3.LUT P0, RZ, R22, 0x10, RZ, 0xc0, !PT ;  /* 0x0000001016ff7812 */ /* 0x000fda000780c0ff */
[----:B------:R-:W-:Y:S05]  /*214f0*/  @!P0 BRA `(.L_x_11692) ;  /* 0x0000000000248947 */ /* 0x000fea0003800000 */
[----:B------:R-:W-:Y:S05]  /*21500*/  WARPSYNC.ALL ;  /* 0x0000000000007948 */ /* 0x000fea0003800000 */
[----:B------:R-:W3:Y:S08]  /*21510*/  S2UR UR5, SR_CgaCtaId ;  /* 0x00000000000579c3 */ /* 0x000ef00000008800 */
[----:B------:R-:W-:Y:S06]  /*21520*/  BAR.SYNC.DEFER_BLOCKING 0x5, 0x200 ;  /* 0x0148000000007b1d */ /* 0x000fec0000010000 */
[----:B------:R-:W-:-:S02]  /*21530*/  UMOV UR4, 0x400 ;  /* 0x0000040000047882 */ /* 0x000fc40000000000 */
[----:B---3--:R-:W-:-:S06]  /*21540*/  ULEA UR4, UR5, UR4, 0x18 ;  /* 0x0000000405047291 */ /* 0x008fcc000f8ec03f */
[----:B------:R-:W-:-:S05]  /*21550*/  IMAD.U32 R23, RZ, RZ, UR4 ;  /* 0x00000004ff177e24 */ /* 0x000fca000f8e00ff */
[----:B------:R3:W4:Y:S01]  /*21560*/  LDS.128 R16, [R23+0x2d8d0] ;  /* 0x02d8d00017107984 */ /* 0x0007220000000c00 */
[----:B------:R-:W-:Y:S06]  /*21570*/  BAR.ARV 0x4, 0x200 ;  /* 0x0108000000007b1d */ /* 0x000fec0000002000 */
[----:B------:R-:W-:Y:S05]  /*21580*/  BRA `(.L_x_11693) ;  /* 0x0000000800cc7947 */ /* 0x000fea0003800000 */
.L_x_11692:
        /* <DEDUP_REMOVED lines=8> */
[----:B--2---:R-:W0:Y:S02]  /*21610*/  @!P1 LDC.64 R2, c[0x0][0xc80] ;  /* 0x00032000ff029b82 */ /* 0x004e240000000a00 */
        /* <DEDUP_REMOVED lines=27> */
.L_x_11837:
[----:B------:R-:W-:Y:S02]  /*217d0*/  ULDC UR4, c[0x0][0xc38] ;  /* 0x00030e0000047ab9 */ /* 0x000fe40000000800 */
[----:B------:R-:W-:-:S04]  /*217e0*/  IMAD.U32 R4, RZ, RZ, UR4 ;  /* 0x00000004ff047e24 */ /* 0x000fc8000f8e00ff */
[----:B-1----:R-:W-:-:S04]  /*217f0*/  IMAD R5, R14, R4, RZ ;  /* 0x000000040e057224 */ /* 0x002fc800078e02ff */
[----:B------:R-:W-:-:S05]  /*21800*/  IMAD.IADD R16, R16, 0x1, R5 ;  /* 0x0000000110107824 */ /* 0x000fca00078e0205 */
[----:B------:R-:W-:-:S13]  /*21810*/  ISETP.GT.AND P6, PT, R16, R0, PT ;  /* 0x000000001000720c */ /* 0x000fda0003fc4270 */
[----:B------:R-:W-:Y:S05]  /*21820*/  @P6 BRA `(.L_x_11695) ;  /* 0x00000000009c6947 */ /* 0x000fea0003800000 */
.L_x_11700:
        /* <DEDUP_REMOVED lines=14> */
.L_x_11698:
[----:B------:R-:W-:Y:S05]  /*21910*/  BSYNC B0 ;  /* 0x0000000000007941 */ /* 0x000fea0003800000 */
.L_x_11697:
[----:B------:R-:W-:-:S03]  /*21920*/  UMOV UR4, 0xffffffff ;  /* 0xffffffff00047882 */ /* 0x000fc60000000000 */
[----:B------:R-:W-:Y:S05]  /*21930*/  BRA.DIV UR4, `(.L_x_11699) ;  /* 0x0000004204847947 */ /* 0x000fea000b800000 */
[----:B-----5:R-:W2:Y:S02]  /*21940*/  SHFL.UP PT, R14, R2, 0x1, RZ ;  /* 0x04200000020e7989 */ /* 0x020ea400000e00ff */
[----:B--2---:R-:W-:-:S05]  /*21950*/  SEL R13, R14, RZ, P1 ;  /* 0x000000ff0e0d7207 */ /* 0x004fca0000800000 */
[----:B------:R-:W-:-:S05]  /*21960*/  IMAD.IADD R13, R2, 0x1, R13 ;  /* 0x00000001020d7824 */ /* 0x000fca00078e020d */
        /* <DEDUP_REMOVED lines=13> */
.L_x_11845:
[----:B------:R-:W-:Y:S02]  /*21a40*/  ULDC UR4, c[0x0][0xc38] ;  /* 0x00030e0000047ab9 */ /* 0x000fe40000000800 */
[----:B------:R-:W-:-:S04]  /*21a50*/  IMAD.U32 R4, RZ, RZ, UR4 ;  /* 0x00000004ff047e24 */ /* 0x000fc8000f8e00ff */
[----:B-1----:R-:W-:-:S04]  /*21a60*/  IMAD R5, R14, R4, RZ ;  /* 0x000000040e057224 */ /* 0x002fc800078e02ff */
[----:B------:R-:W-:-:S05]  /*21a70*/  IMAD.IADD R16, R5, 0x1, R16 ;  /* 0x0000000105107824 */ /* 0x000fca00078e0210 */
[----:B------:R-:W-:-:S13]  /*21a80*/  ISETP.GT.AND P6, PT, R16, R0, PT ;  /* 0x000000001000720c */ /* 0x000fda0003fc4270 */
[----:B------:R-:W-:Y:S05]  /*21a90*/  @!P6 BRA `(.L_x_11700) ;  /* 0xfffffffc0064e947 */ /* 0x000fea000383ffff */
.L_x_11695:
        /* <DEDUP_REMOVED lines=8> */
.L_x_11849:
[----:B------:R-:W-:Y:S01]  /*21b20*/  ISETP.NE.AND P0, PT, R5, RZ, PT ;  /* 0x000000ff0500720c */ /* 0x000fe20003f05270 */
[----:B------:R-:W-:-:S12]  /*21b30*/  IMAD.MOV.U32 R5, RZ, RZ, RZ ;  /* 0x000000ffff057224 */ /* 0x000fd800078e00ff */
[----:B------:R-:W-:Y:S05]  /*21b40*/  @!P0 BRA `(.L_x_11702) ;  /* 0x0000000000108947 */ /* 0x000fea0003800000 */
[----:B------:R-:W-:Y:S01]  /*21b50*/  UMOV UR4, 0xffffffff ;  /* 0xffffffff00047882 */ /* 0x000fe20000000000 */
[----:B------:R-:W-:Y:S02]  /*21b60*/  VIADD R12, R6, 0xffffffff ;  /* 0xffffffff060c7836 */ /* 0x000fe40000000000 */
[----:B------:R-:W-:Y:S05]  /*21b70*/  BRA.DIV UR4, `(.L_x_11703) ;  /* 0x0000004204f87947 */ /* 0x000fea000b800000 */
[----:B------:R3:W4:Y:S02]  /*21b80*/  SHFL.IDX PT, R5, R3, R12, 0x1f ;  /* 0x00001f0c03057589 */ /* 0x00072400000e0000 */
.L_x_11702:
[----:B01-3--:R-:W0:Y:S01]  /*21b90*/  LDC.64 R2, c[0x0][0xc90] ;  /* 0x00032400ff027b82 */ /* 0x00be220000000a00 */
[----:B------:R-:W-:-:S04]  /*21ba0*/  IMAD.IADD R19, R6, 0x1, R19 ;  /* 0x0000000106137824 */ /* 0x000fc800078e0213 */
[----:B0-----:R-:W-:-:S05]  /*21bb0*/  IMAD.WIDE R2, R19, 0x4, R2 ;  /* 0x0000000413027825 */ /* 0x001fca00078e0202 */
[----:B------:R0:W2:Y:S01]  /*21bc0*/  LDG.E R7, desc[UR52][R2.64] ;  /* 0x0000003402077981 */ /* 0x0000a2000c1e1900 */
[----:B----4-:R-:W-:Y:S02]  /*21bd0*/  IMAD R16, R5, R4, R16 ;  /* 0x0000000405107224 */ /* 0x010fe400078e0210 */
[----:B0-----:R-:W-:Y:S02]  /*21be0*/  IMAD.MOV.U32 R2, RZ, RZ, RZ ;  /* 0x000000ffff027224 */ /* 0x001fe400078e00ff */
[----:B--2---:R-:W-:-:S05]  /*21bf0*/  IMAD R6, R17, R7, RZ ;  /* 0x0000000711067224 */ /* 0x004fca00078e02ff */
        /* <DEDUP_REMOVED lines=40> */
[----:B------:R-:W-:-:S05]  /*21e80*/  IABS R3, R5 ;  /* 0x0000000500037213 */ /* 0x000fca0000000000 */
[----:B------:R-:W-:-:S04]  /*21e90*/  IMAD.HI.U32 R2, R2, R3, RZ ;  /* 0x0000000302027227 */ /* 0x000fc800078e00ff */
[----:B------:R-:W-:Y:S01]  /*21ea0*/  IMAD R6, R2, R6, R3 ;  /* 0x0000000602067224 */ /* 0x000fe200078e0203 */
[C---:B------:R-:W-:Y:S01]  /*21eb0*/  LOP3.LUT R3, R5.reuse, R4, RZ, 0x3c, !PT ;  /* 0x0000000405037212 */ /* 0x040fe200078e3cff */
[----:B------:R-:W-:-:S03]  /*21ec0*/  IMAD.IADD R5, R5, 0x1, R0 ;  /* 0x0000000105057824 */ /* 0x000fc600078e0200 */
        /* <DEDUP_REMOVED lines=14> */
.L_x_11696:
[----:B------:R-:W-:Y:S01]  /*21fb0*/  UMOV UR4, URZ ;  /* 0x0000003f00047c82 */ /* 0x000fe20008000000 */
[----:B------:R-:W-:Y:S01]  /*21fc0*/  UMOV UR5, URZ ;  /* 0x0000003f00057c82 */ /* 0x000fe20008000000 */
[----:B------:R-:W-:Y:S01]  /*21fd0*/  ULDC UR6, c[0x0][0xc3c] ;  /* 0x00030f0000067ab9 */ /* 0x000fe20000000800 */
[----:B------:R-:W-:Y:S02]  /*21fe0*/  IMAD.MOV.U32 R16, RZ, RZ, R0 ;  /* 0x000000ffff107224 */ /* 0x000fe400078e0000 */
[----:B------:R-:W-:Y:S02]  /*21ff0*/  IMAD.U32 R17, RZ, RZ, UR4 ;  /* 0x00000004ff117e24 */ /* 0x000fe4000f8e00ff */
[----:B------:R-:W-:Y:S02]  /*22000*/  IMAD.U32 R18, RZ, RZ, UR5 ;  /* 0x00000005ff127e24 */ /* 0x000fe4000f8e00ff */
[----:B------:R-:W-:-:S07]  /*22010*/  IMAD.U32 R19, RZ, RZ, UR6 ;  /* 0x00000006ff137e24 */ /* 0x000fce000f8e00ff */
.L_x_11704:
        /* <DEDUP_REMOVED lines=10> */
.L_x_11693:
[----:B------:R-:W-:Y:S02]  /*220c0*/  ULDC UR4, c[0x0][0xc3c] ;  /* 0x00030f0000047ab9 */ /* 0x000fe40000000800 */
[----:B----4-:R-:W-:-:S13]  /*220d0*/  ISETP.GE.AND P0, PT, R19, UR4, PT ;  /* 0x0000000413007c0c */ /* 0x010fda000bf06270 */
[----:B------:R-:W-:Y:S05]  /*220e0*/  @!P0 BRA `(.L_x_11705) ;  /* 0xffffff9c00188947 */ /* 0x000fea000383ffff */
[----:B------:R-:W-:Y:S05]  /*220f0*/  BSYNC B8 ;  /* 0x0000000000087941 */ /* 0x000fea0003800000 */
.L_x_11588:
[----:B0-----:R-:W4:Y:S01]  /*22100*/  LDL.LU R0, [R1+0x4c] ;  /* 0x00004c0001007983 */ /* 0x001f220000300800 */
[----:B------:R-:W-:Y:S01]  /*22110*/  BSSY B0, `(.L_x_11706) ;  /* 0x000000b000007945 */ /* 0x000fe20003800000 */
[----:B------:R-:W0:Y:S01]  /*22120*/  S2R R5, SR_CgaCtaId ;  /* 0x0000000000057919 */ /* 0x000e220000008800 */
[----:B----4-:R-:W-:-:S05]  /*22130*/  VIADD R0, R0, 0x1 ;  /* 0x0000000100007836 */ /* 0x010fca0000000000 */
[----:B--2---:R-:W-:-:S04]  /*22140*/  LEA.HI R2, R0, R0, RZ, 0x1 ;  /* 0x0000000000027211 */ /* 0x004fc800078f08ff */
[----:B------:R-:W-:Y:S02]  /*22150*/  LOP3.LUT R3, R2, 0xfffffffe, RZ, 0xc0, !PT ;  /* 0xfffffffe02037812 */ /* 0x000fe400078ec0ff */
[----:B------:R-:W-:-:S03]  /*22160*/  MOV R2, 0x400 ;  /* 0x0000040000027802 */ /* 0x000fc60000000f00 */
[----:B------:R-:W-:Y:S01]  /*22170*/  IMAD.IADD R0, R0, 0x1, -R3 ;  /* 0x0000000100007824 */ /* 0x000fe200078e0a03 */
[----:B0-----:R-:W-:-:S04]  /*22180*/  LEA R5, R5, R2, 0x18 ;  /* 0x0000000205057211 */ /* 0x001fc800078ec0ff */
[----:B------:R-:W-:-:S04]  /*22190*/  SHF.L.U32 R0, R0, 0x1f, RZ ;  /* 0x0000001f00007819 */ /* 0x000fc800000006ff */
[----:B------:R-:W0:Y:S02]  /*221a0*/  SYNCS.PHASECHK.TRANS64.TRYWAIT P0, [R5+URZ+0x2d820], R0 ;  /* 0x02d82000050075a7 */ /* 0x000e24000800017f */
[----:B0-----:R-:W-:Y:S05]  /*221b0*/  @!P0 BRA `(.L_x_11707) ;  /* 0x0000003c00908947 */ /* 0x001fea0003800000 */
.L_x_11852:
[----:B------:R-:W-:Y:S05]  /*221c0*/  BSYNC B0 ;  /* 0x0000000000007941 */ /* 0x000fea0003800000 */
.L_x_11706:
[----:B------:R-:W-:-:S03]  /*221d0*/  UMOV UR4, 0xffffffff ;  /* 0xffffffff00047882 */ /* 0x000fc60000000000 */
[----:B------:R-:W-:Y:S05]  /*221e0*/  BRA.DIV UR4, `(.L_x_11708) ;  /* 0x0000003e04987947 */ /* 0x000fea000b800000 */
[----:B0-----:R-:W0:Y:S02]  /*221f0*/  S2R R0, SR_TID.X ;  /* 0x0000000000007919 */ /* 0x001e240000002100 */
[----:B0-----:R-:W-:-:S04]  /*22200*/  SHF.R.U32.HI R0, RZ, 0x5, R0 ;  /* 0x00000005ff007819 */ /* 0x001fc80000011600 */
[----:B------:R-:W-:-:S05]  /*22210*/  LOP3.LUT R0, R0, 0x3, RZ, 0xc0, !PT ;  /* 0x0000000300007812 */ /* 0x000fca00078ec0ff */
[----:B------:R0:W2:Y:S02]  /*22220*/  SHFL.IDX PT, R14, R0, RZ, 0x1f ;  /* 0x00001fff000e7589 */ /* 0x0000a400000e0000 */
.L_x_11855:
[----:B--2---:R-:W-:-:S13]  /*22230*/  ISETP.NE.AND P0, PT, R14, RZ, PT ;  /* 0x000000ff0e00720c */ /* 0x004fda0003f05270 */
[----:B------:R-:W-:Y:S05]  /*22240*/  @P0 BRA `(.L_x_11362) ;  /* 0x0000000000900947 */ /* 0x000fea0003800000 */
[----:B------:R-:W-:-:S03]  /*22250*/  UMOV UR4, 0xffffffff ;  /* 0xffffffff00047882 */ /* 0x000fc60000000000 */
[----:B------:R-:W-:Y:S05]  /*22260*/  BRA.DIV UR4, `(.L_x_11709) ;  /* 0x0000003e04ac7947 */ /* 0x000fea000b800000 */
[----:B------:R-:W-:-:S13]  /*22270*/  ELECT P6, URZ, PT ;  /* 0x00000000003f782f */ /* 0x000fda00038c0000 */
.L_x_11858:
[----:B------:R-:W-:Y:S05]  /*22280*/  @!P6 BRA `(.L_x_11362) ;  /* 0x000000000080e947 */ /* 0x000fea0003800000 */
[----:B------:R-:W-:-:S06]  /*22290*/  ULOP3.LUT UR4, UR36, 0x2, URZ, 0xfc, !UPT ;  /* 0x0000000224047892 */ /* 0x000fcc000f8efc3f */
[----:B0-----:R-:W-:-:S05]  /*222a0*/  IMAD.U32 R0, RZ, RZ, UR4 ;  /* 0x00000004ff007e24 */ /* 0x001fca000f8e00ff */
[----:B------:R-:W-:-:S13]  /*222b0*/  ISETP.NE.AND P0, PT, R0, 0x3, PT ;  /* 0x000000030000780c */ /* 0x000fda0003f05270 */
[----:B------:R-:W-:Y:S05]  /*222c0*/  @!P0 BRA `(.L_x_11710) ;  /* 0x0000000000048947 */ /* 0x000fea0003800000 */
[----:B------:R-:W-:Y:S01]  /*222d0*/  BPT.TRAP 0x1 ;  /* 0x000000040000795c */ /* 0x000fe20000300000 */
.L_x_11710:
[----:B------:R-:W2:Y:S01]  /*222e0*/  LDL R0, [R1] ;  /* 0x0000000001007983 */ /* 0x000ea20000100800 */
[C---:B------:R-:W-:Y:S02]  /*222f0*/  IMAD R3, R25.reuse, 0x8, R5 ;  /* 0x0000000819037824 */ /* 0x040fe400078e0205 */
[----:B------:R-:W-:-:S05]  /*22300*/  VIADD R25, R25, 0x1 ;  /* 0x0000000119197836 */ /* 0x000fca0000000000 */
[----:B------:R-:W-:Y:S02]  /*22310*/  ISETP.NE.AND P2, PT, R25, 0x2, PT ;  /* 0x000000021900780c */ /* 0x000fe40003f45270 */
[----:B--2---:R-:W-:Y:S02]  /*22320*/  SHF.L.U32 R2, R0, 0x1f, RZ ;  /* 0x0000001f00027819 */ /* 0x004fe400000006ff */
[----:B------:R-:W-:Y:S02]  /*22330*/  SEL R0, RZ, 0x1, P2 ;  /* 0x00000001ff007807 */ /* 0x000fe40001000000 */
[----:B------:R-:W0:Y:S02]  /*22340*/  SYNCS.PHASECHK.TRANS64.TRYWAIT P1, [R3+URZ+0x2d840], R2 ;  /* 0x02d84002030075a7 */ /* 0x000e24000802017f */
[----:B0-----:R-:W-:Y:S05]  /*22350*/  @!P1 BRA `(.L_x_11711) ;  /* 0x0000003c00909947 */ /* 0x001fea0003800000 */
.L_x_11859:
[----:B------:R-:W2:Y:S01]  /*22360*/  LDL.LU R4, [R1] ;  /* 0x0000000001047983 */ /* 0x000ea20000300800 */
[----:B------:R-:W-:Y:S02]  /*22370*/  SEL R25, R25, RZ, P2 ;  /* 0x000000ff19197207 */ /* 0x000fe40001000000 */
[----:B--2---:R-:W-:Y:S01]  /*22380*/  LOP3.LUT R0, R4, R0, RZ, 0x3c, !PT ;  /* 0x0000000004007212 */ /* 0x004fe200078e3cff */
[----:B------:R-:W-:Y:S06]  /*22390*/  @!P0 BRA `(.L_x_11712) ;  /* 0x0000000000048947 */ /* 0x000fec0003800000 */
[----:B------:R-:W-:Y:S01]  /*223a0*/  BPT.TRAP 0x1 ;  /* 0x000000040000795c */ /* 0x000fe20000300000 */
.L_x_11712:
[----:B------:R-:W-:Y:S01]  /*223b0*/  IMAD R25, R25, 0x8, R5 ;  /* 0x0000000819197824 */ /* 0x000fe200078e0205 */
[----:B------:R-:W-:-:S04]  /*223c0*/  SHF.L.U32 R0, R0, 0x1f, RZ ;  /* 0x0000001f00007819 */ /* 0x000fc800000006ff */
[----:B------:R-:W2:Y:S02]  /*223d0*/  SYNCS.PHASECHK.TRANS64.TRYWAIT P1, [R25+URZ+0x2d840], R0 ;  /* 0x02d84000190075a7 */ /* 0x000ea4000802017f */
[----:B--2---:R-:W-:Y:S05]  /*223e0*/  @!P1 BRA `(.L_x_11713) ;  /* 0x0000003c00809947 */ /* 0x004fea0003800000 */
.L_x_11860:
[----:B------:R-:W-:Y:S05]  /*223f0*/  @!P0 BRA `(.L_x_11714) ;  /* 0x0000000000048947 */ /* 0x000fea0003800000 */
[----:B------:R-:W-:Y:S01]  /*22400*/  BPT.TRAP 0x1 ;  /* 0x000000040000795c */ /* 0x000fe20000300000 */
.L_x_11714:
[----:B------:R-:W4:Y:S02]  /*22410*/  SYNCS.PHASECHK.TRANS64.TRYWAIT P1, [R3+URZ+0x2d860], R2 ;  /* 0x02d86002030075a7 */ /* 0x000f24000802017f */
[----:B----4-:R-:W-:Y:S05]  /*22420*/  @!P1 BRA `(.L_x_11715) ;  /* 0x0000003c00849947 */ /* 0x010fea0003800000 */
.L_x_11861:
[----:B------:R-:W-:Y:S05]  /*22430*/  @!P0 BRA `(.L_x_11716) ;  /* 0x0000000000048947 */ /* 0x000fea0003800000 */
[----:B------:R-:W-:Y:S01]  /*22440*/  BPT.TRAP 0x1 ;  /* 0x000000040000795c */ /* 0x000fe20000300000 */
.L_x_11716:
[----:B------:R0:W0:Y:S02]  /*22450*/  SYNCS.PHASECHK.TRANS64.TRYWAIT P0, [R25+URZ+0x2d860], R0 ;  /* 0x02d86000190075a7 */ /* 0x000024000800017f */
[----:B0-----:R-:W-:Y:S05]  /*22460*/  @!P0 NANOSLEEP.SYNCS 0x989680 ;  /* 0x009896800000895d */ /* 0x001fea0003900000 */
[----:B------:R-:W0:Y:S02]  /*22470*/  @!P0 SYNCS.PHASECHK.TRANS64 P0, [R25+URZ+0x2d860], R0 ;  /* 0x02d86000190085a7 */ /* 0x000e24000800007f */
[----:B0-----:R-:W-:Y:S05]  /*22480*/  @!P0 BRA `(.L_x_11716) ;  /* 0xfffffffc00f08947 */ /* 0x001fea000383ffff */
.L_x_11362:
[----:B------:R-:W-:Y:S05]  /*22490*/  BSYNC B9 ;  /* 0x0000000000097941 */ /* 0x000fea0003800000 */
.L_x_11359:
[----:B------:R-:W-:Y:S05]  /*224a0*/  EXIT ;  /* 0x000000000000794d */ /* 0x000fea0003800000 */
.L_x_11386:
[----:B0-----:R0:W1:Y:S02]  /*224b0*/  SYNCS.PHASECHK.TRANS64.TRYWAIT P4, [R35+URZ+0x2d890], R85 ;  /* 0x02d89055230075a7 */ /* 0x001064000808017f */
[----:B-1----:R-:W-:Y:S05]  /*224c0*/  @!P4 NANOSLEEP.SYNCS 0x989680 ;  /* 0x009896800000c95d */ /* 0x002fea0003900000 */
[----:B------:R-:W1:Y:S02]  /*224d0*/  @!P4 SYNCS.PHASECHK.TRANS64 P4, [R35+URZ+0x2d890], R85 ;  /* 0x02d890552300c5a7 */ /* 0x000e64000808007f */
[----:B-1----:R-:W-:Y:S05]  /*224e0*/  @!P4 BRA `(.L_x_11386) ;  /* 0xfffffffc00f0c947 */ /* 0x002fea000383ffff */
[----:B------:R-:W-:Y:S05]  /*224f0*/  BRA `(.L_x_11717) ;  /* 0xfffffe0c00d07947 */ /* 0x000fea000383ffff */
.L_x_11387:
        /* <DEDUP_REMOVED lines=8> */
.L_x_11719:
[----:B------:R-:W-:Y:S05]  /*22580*/  BSYNC B1 ;  /* 0x0000000000017941 */ /* 0x000fea0003800000 */
.L_x_11718:
        /* <DEDUP_REMOVED lines=8> */
.L_x_11720:
[----:B------:R-:W-:Y:S01]  /*22610*/  IMAD.MOV.U32 R11, RZ, RZ, R14 ;  /* 0x000000ffff0b7224 */ /* 0x000fe200078e000e */
[----:B------:R-:W-:Y:S06]  /*22620*/  BRA `(.L_x_11721) ;  /* 0xfffffe0c00987947 */ /* 0x000fec000383ffff */
.L_x_11415:
[----:B0-----:R0:W1:Y:S02]  /*22630*/  SYNCS.PHASECHK.TRANS64.TRYWAIT P4, [R35+URZ+0x2d890], R85 ;  /* 0x02d89055230075a7 */ /* 0x001064000808017f */
[----:B-1----:R-:W-:Y:S05]  /*22640*/  @!P4 NANOSLEEP.SYNCS 0x989680 ;  /* 0x009896800000c95d */ /* 0x002fea0003900000 */
[----:B------:R-:W1:Y:S02]  /*22650*/  @!P4 SYNCS.PHASECHK.TRANS64 P4, [R35+URZ+0x2d890], R85 ;  /* 0x02d890552300c5a7 */ /* 0x000e64000808007f */
[----:B-1----:R-:W-:Y:S05]  /*22660*/  @!P4 BRA `(.L_x_11415) ;  /* 0xfffffffc00f0c947 */ /* 0x002fea000383ffff */
[----:B------:R-:W-:Y:S05]  /*22670*/  BRA `(.L_x_11722) ;  /* 0xfffffe2800647947 */ /* 0x000fea000383ffff */
.L_x_11416:
        /* <DEDUP_REMOVED lines=8> */
.L_x_11724:
[----:B------:R-:W-:Y:S05]  /*22700*/  BSYNC B1 ;  /* 0x0000000000017941 */ /* 0x000fea0003800000 */
.L_x_11723:
        /* <DEDUP_REMOVED lines=8> */
.L_x_11725:
[----:B------:R-:W-:Y:S01]  /*22790*/  IMAD.MOV.U32 R88, RZ, RZ, R14 ;  /* 0x000000ffff587224 */ /* 0x000fe200078e000e */
[----:B------:R-:W-:Y:S06]  /*227a0*/  BRA `(.L_x_11726) ;  /* 0xfffffe28002c7947 */ /* 0x000fec000383ffff */
.L_x_11429:
[----:B0-----:R0:W1:Y:S02]  /*227b0*/  SYNCS.PHASECHK.TRANS64.TRYWAIT P3, [R35+URZ+0x2d890], R85 ;  /* 0x02d89055230075a7 */ /* 0x001064000806017f */
[----:B-1----:R-:W-:Y:S05]  /*227c0*/  @!P3 NANOSLEEP.SYNCS 0x989680 ;  /* 0x009896800000b95d */ /* 0x002fea0003900000 */
[----:B------:R-:W1:Y:S02]  /*227d0*/  @!P3 SYNCS.PHASECHK.TRANS64 P3, [R35+URZ+0x2d890], R85 ;  /* 0x02d890552300b5a7 */ /* 0x000e64000806007f */
[----:B-1----:R-:W-:Y:S05]  /*227e0*/  @!P3 BRA `(.L_x_11429) ;  /* 0xfffffffc00f0b947 */ /* 0x002fea000383ffff */
[----:B------:R-:W-:Y:S05]  /*227f0*/  BRA `(.L_x_11727) ;  /* 0xfffffe4000107947 */ /* 0x000fea000383ffff */
.L_x_11430:
[----:B------:R-:W-:Y:S01]  /*22800*/  BSSY B1, `(.L_x_11728) ;  /* 0x0000007000017945 */ /* 0x000fe20003800000 */
[----:B------:R-:W-:Y:S02]  /*22810*/  IMAD.MOV.U32 R12, RZ, RZ, RZ ;  /* 0x000000ffff0c7224 */ /* 0x000fe400078e00ff */
[----:B------:R-:W-:Y:S02]  /*22820*/  IMAD.MOV.U32 R11, RZ, RZ, 0x1e1f ;  /* 0x00001e1fff0b7424 */ /* 0x000fe400078e00ff */
[----:B------:R-:W-:-:S07]  /*22830*/  IMAD.MOV.U32 R15, RZ, RZ, -0x1 ;  /* 0xffffffffff0f7424 */ /* 0x000fce00078e00ff */
[----:B0-----:R-:W-:Y:S05]  /*22840*/  WARPSYNC.COLLECTIVE R15, `(.L_x_11729) ;  /* 0x000000000f087348 */ /* 0x001fea0003c00000 */
[----:B------:R1:W2:Y:S02]  /*22850*/  SHFL.IDX P6, R14, R13, R12, R11 ;  /* 0x0000000c0d0e7389 */ /* 0x0002a400000c000b */
[----:B012---:R-:W-:Y:S01]  /*22860*/  ENDCOLLECTIVE ;  /* 0x000000000000791b */ /* 0x007fe20003800000 */
.L_x_11729:
[----:B------:R-:W-:Y:S05]  /*22870*/  BSYNC B1 ;  /* 0x0000000000017941 */ /* 0x000fea0003800000 */
.L_x_11728:
        /* <DEDUP_REMOVED lines=8> */
.L_x_11730:
[----:B------:R-:W-:Y:S01]  /*22900*/  IMAD.MOV.U32 R42, RZ, RZ, R14 ;  /* 0x000000ffff2a7224 */ /* 0x000fe200078e000e */
[----:B------:R-:W-:Y:S06]  /*22910*/  BRA `(.L_x_11731) ;  /* 0xfffffe4000447947 */ /* 0x000fec000383ffff */
.L_x_11434:
[----:B---3--:R3:W0:Y:S02]  /*22920*/  SYNCS.PHASECHK.TRANS64.TRYWAIT P2, [R35+URZ+0x2d8b0], R85 ;  /* 0x02d8b055230075a7 */ /* 0x008624000804017f */
[----:B0-----:R-:W-:Y:S05]  /*22930*/  @!P2 NANOSLEEP.SYNCS 0x989680 ;  /* 0x009896800000a95d */ /* 0x001fea0003900000 */
[----:B------:R-:W0:Y:S02]  /*22940*/  @!P2 SYNCS.PHASECHK.TRANS64 P2, [R35+URZ+0x2d8b0], R85 ;  /* 0x02d8b0552300a5a7 */ /* 0x000e24000804007f */
[----:B0-----:R-:W-:Y:S05]  /*22950*/  @!P2 BRA `(.L_x_11434) ;  /* 0xfffffffc00f0a947 */ /* 0x001fea000383ffff */
[----:B------:R-:W-:Y:S05]  /*22960*/  BRA `(.L_x_11732) ;  /* 0xfffffe4400287947 */ /* 0x000fea000383ffff */
.L_x_11448:
[----:B------:R-:W0:Y:S01]  /*22970*/  S2R R4, SR_TID.X ;  /* 0x0000000000047919 */ /* 0x000e220000002100 */
[----:B------:R-:W-:Y:S01]  /*22980*/  BSSY B0, `(.L_x_11733) ;  /* 0x000000c000007945 */ /* 0x000fe20003800000 */
[----:B------:R-:W-:Y:S02]  /*22990*/  IMAD.MOV.U32 R12, RZ, RZ, RZ ;  /* 0x000000ffff0c7224 */ /* 0x000fe400078e00ff */
[----:B------:R-:W-:Y:S02]  /*229a0*/  IMAD.MOV.U32 R11, RZ, RZ, 0x1f ;  /* 0x0000001fff0b7424 */ /* 0x000fe400078e00ff */
[----:B------:R-:W-:Y:S02]  /*229b0*/  IMAD.MOV.U32 R15, RZ, RZ, -0x1 ;  /* 0xffffffffff0f7424 */ /* 0x000fe400078e00ff */
[----:B0-----:R-:W-:-:S05]  /*229c0*/  VIADD R5, R4, 0xffffff80 ;  /* 0xffffff8004057836 */ /* 0x001fca0000000000 */
[----:B------:R-:W-:-:S04]  /*229d0*/  SHF.R.S32.HI R4, RZ, 0x1f, R5 ;  /* 0x0000001fff047819 */ /* 0x000fc80000011405 */
[----:B------:R-:W-:-:S04]  /*229e0*/  LEA.HI R4, R4, R5, RZ, 0x7 ;  /* 0x0000000504047211 */ /* 0x000fc800078f38ff */
[----:B------:R-:W-:-:S05]  /*229f0*/  SHF.R.S32.HI R4, RZ, 0x7, R4 ;  /* 0x00000007ff047819 */ /* 0x000fca0000011404 */
[----:B------:R-:W-:-:S07]  /*22a00*/  IMAD.MOV.U32 R13, RZ, RZ, R4 ;  /* 0x000000ffff0d7224 */ /* 0x000fce00078e0004 */
[----:B-12--5:R-:W-:Y:S05]  /*22a10*/  WARPSYNC.COLLECTIVE R15, `(.L_x_11734) ;  /* 0x000000000f087348 */ /* 0x026fea0003c00000 */
[----:B------:R0:W3:Y:S02]  /*22a20*/  SHFL.IDX P6, R14, R13, R12, R11 ;  /* 0x0000000c0d0e7389 */ /* 0x0000e400000c000b */
[----:B0123-5:R-:W-:Y:S01]  /*22a30*/  ENDCOLLECTIVE ;  /* 0x000000000000791b */ /* 0x02ffe20003800000 */
.L_x_11734:
[----:B------:R-:W-:Y:S05]  /*22a40*/  BSYNC B0 ;  /* 0x0000000000007941 */ /* 0x000fea0003800000 */
.L_x_11733:
[----:B------:R0:W-:Y:S01]  /*22a50*/  STL [R1+0xc], R14 ;  /* 0x00000c0e01007387 */ /* 0x0001e20000100800 */
[----:B------:R-:W-:Y:S05]  /*22a60*/  BRA `(.L_x_11735) ;  /* 0xfffffe5000147947 */ /* 0x000fea000383ffff */
.L_x_11459:
[----:B------:R-:W-:Y:S01]  /*22a70*/  BSSY B1, `(.L_x_11736) ;  /* 0x0000007000017945 */ /* 0x000fe20003800000 */
[----:B------:R-:W-:Y:S02]  /*22a80*/  IMAD.MOV.U32 R12, RZ, RZ, RZ ;  /* 0x000000ffff0c7224 */ /* 0x000fe400078e00ff */
[----:B------:R-:W-:Y:S02]  /*22a90*/  IMAD.MOV.U32 R11, RZ, RZ, 0x1e1f ;  /* 0x00001e1fff0b7424 */ /* 0x000fe400078e00ff */
[----:B------:R-:W-:-:S07]  /*22aa0*/  IMAD.MOV.U32 R15, RZ, RZ, -0x1 ;  /* 0xffffffffff0f7424 */ /* 0x000fce00078e00ff */
[----:B012---:R-:W-:Y:S05]  /*22ab0*/  WARPSYNC.COLLECTIVE R15, `(.L_x_11737) ;  /* 0x000000000f087348 */ /* 0x007fea0003c00000 */
[----:B0-----:R0:W3:Y:S02]  /*22ac0*/  SHFL.IDX P6, R14, R13, R12, R11 ;  /* 0x0000000c0d0e7389 */ /* 0x0010e400000c000b */
[----:B0123--:R-:W-:Y:S01]  /*22ad0*/  ENDCOLLECTIVE ;  /* 0x000000000000791b */ /* 0x00ffe20003800000 */
.L_x_11737:
[----:B------:R-:W-:Y:S05]  /*22ae0*/  BSYNC B1 ;  /* 0x0000000000017941 */ /* 0x000fea0003800000 */
.L_x_11736:
        /* <DEDUP_REMOVED lines=8> */
.L_x_11738:
[----:B------:R-:W-:Y:S02]  /*22b70*/  IMAD.MOV.U32 R13, RZ, RZ, R5 ;  /* 0x000000ffff0d7224 */ /* 0x000fe400078e0005 */
[----:B------:R-:W-:-:S07]  /*22b80*/  IMAD.MOV.U32 R0, RZ, RZ, R14 ;  /* 0x000000ffff007224 */ /* 0x000fce00078e000e */
[----:B------:R-:W-:Y:S05]  /*22b90*/  WARPSYNC.COLLECTIVE R15, `(.L_x_11739) ;  /* 0x000000000f087348 */ /* 0x000fea0003c00000 */
[----:B------:R0:W1:Y:S02]  /*22ba0*/  SHFL.IDX P6, R14, R13, R12, R11 ;  /* 0x0000000c0d0e7389 */ /* 0x00006400000c000b */
[----:B01----:R-:W-:Y:S01]  /*22bb0*/  ENDCOLLECTIVE ;  /* 0x000000000000791b */ /* 0x003fe20003800000 */
.L_x_11739:
[----:B------:R-:W-:Y:S02]  /*22bc0*/  IMAD.MOV.U32 R13, RZ, RZ, R4 ;  /* 0x000000ffff0d7224 */ /* 0x000fe400078e0004 */
[----:B------:R-:W-:-:S07]  /*22bd0*/  IMAD.MOV.U32 R5, RZ, RZ, R14 ;  /* 0x000000ffff057224 */ /* 0x000fce00078e000e */
[----:B------:R-:W-:Y:S05]  /*22be0*/  WARPSYNC.COLLECTIVE R15, `(.L_x_11740) ;  /* 0x000000000f087348 */ /* 0x000fea0003c00000 */
[----:B------:R0:W1:Y:S02]  /*22bf0*/  SHFL.IDX P6, R14, R13, R12, R11 ;  /* 0x0000000c0d0e7389 */ /* 0x00006400000c000b */
[----:B01----:R-:W-:Y:S01]  /*22c00*/  ENDCOLLECTIVE ;  /* 0x000000000000791b */ /* 0x003fe20003800000 */
.L_x_11740:
[----:B------:R-:W-:Y:S05]  /*22c10*/  BRA `(.L_x_11741) ;  /* 0xfffffe5400a47947 */ /* 0x000fea000383ffff */
.L_x_11463:
[----:B0-----:R0:W1:Y:S02]  /*22c20*/  SYNCS.PHASECHK.TRANS64.TRYWAIT P0, [R2+URZ+0x2d800], R3 ;  /* 0x02d80003020075a7 */ /* 0x001064000800017f */
[----:B-1----:R-:W-:Y:S05]  /*22c30*/  @!P0 NANOSLEEP.SYNCS 0x989680 ;  /* 0x009896800000895d */ /* 0x002fea0003900000 */
[----:B------:R-:W1:Y:S02]  /*22c40*/  @!P0 SYNCS.PHASECHK.TRANS64 P0, [R2+URZ+0x2d800], R3 ;  /* 0x02d80003020085a7 */ /* 0x000e64000800007f */
[----:B-1----:R-:W-:Y:S05]  /*22c50*/  @!P0 BRA `(.L_x_11463) ;  /* 0xfffffffc00f08947 */ /* 0x002fea000383ffff */
[----:B------:R-:W-:Y:S05]  /*22c60*/  BRA `(.L_x_11742) ;  /* 0xfffffe5c00d47947 */ /* 0x000fea000383ffff */
.L_x_11475:
[----:B------:R-:W-:Y:S01]  /*22c70*/  BSSY B1, `(.L_x_11743) ;  /* 0x0000007000017945 */ /* 0x000fe20003800000 */
[----:B------:R-:W-:Y:S02]  /*22c80*/  IMAD.MOV.U32 R12, RZ, RZ, RZ ;  /* 0x000000ffff0c7224 */ /* 0x000fe400078e00ff */
[----:B------:R-:W-:Y:S02]  /*22c90*/  IMAD.MOV.U32 R11, RZ, RZ, 0x1e1f ;  /* 0x00001e1fff0b7424 */ /* 0x000fe400078e00ff */
[----:B------:R-:W-:-:S07]  /*22ca0*/  IMAD.MOV.U32 R15, RZ, RZ, -0x1 ;  /* 0xffffffffff0f7424 */ /* 0x000fce00078e00ff */
[----:B012---:R-:W-:Y:S05]  /*22cb0*/  WARPSYNC.COLLECTIVE R15, `(.L_x_11744) ;  /* 0x000000000f087348 */ /* 0x007fea0003c00000 */
[----:B0-----:R0:W3:Y:S02]  /*22cc0*/  SHFL.IDX P6, R14, R13, R12, R11 ;  /* 0x0000000c0d0e7389 */ /* 0x0010e400000c000b */
[----:B0123--:R-:W-:Y:S01]  /*22cd0*/  ENDCOLLECTIVE ;  /* 0x000000000000791b */ /* 0x00ffe20003800000 */
.L_x_11744:
[----:B------:R-:W-:Y:S05]  /*22ce0*/  BSYNC B1 ;  /* 0x0000000000017941 */ /* 0x000fea0003800000 */
.L_x_11743:
        /* <DEDUP_REMOVED lines=8> */
.L_x_11745:
[----:B------:R-:W-:Y:S02]  /*22d70*/  IMAD.MOV.U32 R13, RZ, RZ, R21 ;  /* 0x000000ffff0d7224 */ /* 0x000fe400078e0015 */
[----:B------:R-:W-:-:S07]  /*22d80*/  IMAD.MOV.U32 R0, RZ, RZ, R14 ;  /* 0x000000ffff007224 */ /* 0x000fce00078e000e */
[----:B------:R-:W-:Y:S05]  /*22d90*/  WARPSYNC.COLLECTIVE R15, `(.L_x_11746) ;  /* 0x000000000f087348 */ /* 0x000fea0003c00000 */
[----:B------:R0:W1:Y:S02]  /*22da0*/  SHFL.IDX P6, R14, R13, R12, R11 ;  /* 0x0000000c0d0e7389 */ /* 0x00006400000c000b */
[----:B01----:R-:W-:Y:S01]  /*22db0*/  ENDCOLLECTIVE ;  /* 0x000000000000791b */ /* 0x003fe20003800000 */
.L_x_11746:
[----:B------:R-:W-:Y:S02]  /*22dc0*/  IMAD.MOV.U32 R13, RZ, RZ, R20 ;  /* 0x000000ffff0d7224 */ /* 0x000fe400078e0014 */
[----:B------:R-:W-:-:S07]  /*22dd0*/  IMAD.MOV.U32 R21, RZ, RZ, R14 ;  /* 0x000000ffff157224 */ /* 0x000fce00078e000e */
[----:B------:R-:W-:Y:S05]  /*22de0*/  WARPSYNC.COLLECTIVE R15, `(.L_x_11747) ;  /* 0x000000000f087348 */ /* 0x000fea0003c00000 */
[----:B------:R0:W1:Y:S02]  /*22df0*/  SHFL.IDX P6, R14, R13, R12, R11 ;  /* 0x0000000c0d0e7389 */ /* 0x00006400000c000b */
[----:B01----:R-:W-:Y:S01]  /*22e00*/  ENDCOLLECTIVE ;  /* 0x000000000000791b */ /* 0x003fe20003800000 */
.L_x_11747:
[----:B------:R-:W-:Y:S01]  /*22e10*/  IMAD.MOV.U32 R20, RZ, RZ, R14 ;  /* 0x000000ffff147224 */ /* 0x000fe200078e000e */
[----:B------:R-:W-:Y:S06]  /*22e20*/  BRA `(.L_x_11748) ;  /* 0xfffffe7000987947 */ /* 0x000fec000383ffff */
.L_x_11479:
[----:B0-----:R0:W3:Y:S02]  /*22e30*/  SYNCS.PHASECHK.TRANS64.TRYWAIT P0, [R2+URZ+0x2d800], R3 ;  /* 0x02d80003020075a7 */ /* 0x0010e4000800017f */
[----:B---3--:R-:W-:Y:S05]  /*22e40*/  @!P0 NANOSLEEP.SYNCS 0x989680 ;  /* 0x009896800000895d */ /* 0x008fea0003900000 */
[----:B------:R-:W3:Y:S02]  /*22e50*/  @!P0 SYNCS.PHASECHK.TRANS64 P0, [R2+URZ+0x2d800], R3 ;  /* 0x02d80003020085a7 */ /* 0x000ee4000800007f */
[----:B---3--:R-:W-:Y:S05]  /*22e60*/  @!P0 BRA `(.L_x_11479) ;  /* 0xfffffffc00f08947 */ /* 0x008fea000383ffff */
[----:B------:R-:W-:Y:S05]  /*22e70*/  BRA `(.L_x_11749) ;  /* 0xfffffe78003c7947 */ /* 0x000fea000383ffff */
.L_x_11487:
[----:B--2---:R2:W4:Y:S02]  /*22e80*/  SYNCS.PHASECHK.TRANS64.TRYWAIT P1, [R8+URZ+0x2d830], R3 ;  /* 0x02d83003080075a7 */ /* 0x004524000802017f */
[----:B----4-:R-:W-:Y:S05]  /*22e90*/  @!P1 NANOSLEEP.SYNCS 0x989680 ;  /* 0x009896800000995d */ /* 0x010fea0003900000 */
[----:B------:R-:W4:Y:S02]  /*22ea0*/  @!P1 SYNCS.PHASECHK.TRANS64 P1, [R8+URZ+0x2d830], R3 ;  /* 0x02d83003080095a7 */ /* 0x000f24000802007f */
[----:B----4-:R-:W-:Y:S05]  /*22eb0*/  @!P1 BRA `(.L_x_11487) ;  /* 0xfffffffc00f09947 */ /* 0x010fea000383ffff */
[----:B------:R-:W-:Y:S05]  /*22ec0*/  BRA `(.L_x_11486) ;  /* 0xfffffe8c00e07947 */ /* 0x000fea000383ffff */
.L_x_11506:
[----:B-1----:R1:W2:Y:S02]  /*22ed0*/  SYNCS.PHASECHK.TRANS64.TRYWAIT P2, [R9+URZ+0x2d830], R8 ;  /* 0x02d83008090075a7 */ /* 0x0022a4000804017f */
[----:B--2---:R-:W-:Y:S05]  /*22ee0*/  @!P2 NANOSLEEP.SYNCS 0x989680 ;  /* 0x009896800000a95d */ /* 0x004fea0003900000 */
[----:B------:R-:W2:Y:S02]  /*22ef0*/  @!P2 SYNCS.PHASECHK.TRANS64 P2, [R9+URZ+0x2d830], R8 ;  /* 0x02d830080900a5a7 */ /* 0x000ea4000804007f */
[----:B--2---:R-:W-:Y:S05]  /*22f00*/  @!P2 BRA `(.L_x_11506) ;  /* 0xfffffffc00f0a947 */ /* 0x004fea000383ffff */
[----:B------:R-:W-:Y:S05]  /*22f10*/  BRA `(.L_x_11505) ;  /* 0xfffffec4004c7947 */ /* 0x000fea000383ffff */
.L_x_11510:
[----:B-1----:R1:W2:Y:S02]  /*22f20*/  SYNCS.PHASECHK.TRANS64.TRYWAIT P1, [R9+URZ+0x2d850], R8 ;  /* 0x02d85008090075a7 */ /* 0x0022a4000802017f */
[----:B--2---:R-:W-:Y:S05]  /*22f30*/  @!P1 NANOSLEEP.SYNCS 0x989680 ;  /* 0x009896800000995d */ /* 0x004fea0003900000 */
[----:B------:R-:W2:Y:S02]  /*22f40*/  @!P1 SYNCS.PHASECHK.TRANS64 P1, [R9+URZ+0x2d850], R8 ;  /* 0x02d85008090095a7 */ /* 0x000ea4000802007f */
[----:B--2---:R-:W-:Y:S05]  /*22f50*/  @!P1 BRA `(.L_x_11510) ;  /* 0xfffffffc00f09947 */ /* 0x004fea000383ffff */
[----:B------:R-:W-:Y:S05]  /*22f60*/  BRA `(.L_x_11507) ;  /* 0xfffffec800507947 */ /* 0x000fea000383ffff */
.L_x_11531:
[----:B-1----:R1:W2:Y:S02]  /*22f70*/  SYNCS.PHASECHK.TRANS64.TRYWAIT P2, [R3+URZ+0x2d830], R0 ;  /* 0x02d83000030075a7 */ /* 0x0022a4000804017f */
[----:B--2---:R-:W-:Y:S05]  /*22f80*/  @!P2 NANOSLEEP.SYNCS 0x989680 ;  /* 0x009896800000a95d */ /* 0x004fea0003900000 */
[----:B------:R-:W2:Y:S02]  /*22f90*/  @!P2 SYNCS.PHASECHK.TRANS64 P2, [R3+URZ+0x2d830], R0 ;  /* 0x02d830000300a5a7 */ /* 0x000ea4000804007f */
[----:B--2---:R-:W-:Y:S05]  /*22fa0*/  @!P2 BRA `(.L_x_11531) ;  /* 0xfffffffc00f0a947 */ /* 0x004fea000383ffff */
[----:B------:R-:W-:Y:S05]  /*22fb0*/  BRA `(.L_x_11530) ;  /* 0xfffffefc005c7947 */ /* 0x000fea000383ffff */
.L_x_11535:
[----:B-1----:R1:W2:Y:S02]  /*22fc0*/  SYNCS.PHASECHK.TRANS64.TRYWAIT P1, [R3+URZ+0x2d850], R0 ;  /* 0x02d85000030075a7 */ /* 0x0022a4000802017f */
[----:B--2---:R-:W-:Y:S05]  /*22fd0*/  @!P1 NANOSLEEP.SYNCS 0x989680 ;  /* 0x009896800000995d */ /* 0x004fea0003900000 */
[----:B------:R-:W2:Y:S02]  /*22fe0*/  @!P1 SYNCS.PHASECHK.TRANS64 P1, [R3+URZ+0x2d850], R0 ;  /* 0x02d85000030095a7 */ /* 0x000ea4000802007f */
[----:B--2---:R-:W-:Y:S05]  /*22ff0*/  @!P1 BRA `(.L_x_11535) ;  /* 0xfffffffc00f09947 */ /* 0x004fea000383ffff */
[----:B------:R-:W-:Y:S05]  /*23000*/  BRA `(.L_x_11532) ;  /* 0xffffff00006c7947 */ /* 0x000fea000383ffff */
.L_x_11544:
[----:B-1----:R1:W2:Y:S02]  /*23010*/  SYNCS.PHASECHK.TRANS64.TRYWAIT P2, [R3+URZ+0x2d830], R0 ;  /* 0x02d83000030075a7 */ /* 0x0022a4000804017f */
[----:B--2---:R-:W-:Y:S05]  /*23020*/  @!P2 NANOSLEEP.SYNCS 0x989680 ;  /* 0x009896800000a95d */ /* 0x004fea0003900000 */
[----:B------:R-:W2:Y:S02]  /*23030*/  @!P2 SYNCS.PHASECHK.TRANS64 P2, [R3+URZ+0x2d830], R0 ;  /* 0x02d830000300a5a7 */ /* 0x000ea4000804007f */
[----:B--2---:R-:W-:Y:S05]  /*23040*/  @!P2 BRA `(.L_x_11544) ;  /* 0xfffffffc00f0a947 */ /* 0x004fea000383ffff */
[----:B------:R-:W-:Y:S05]  /*23050*/  BRA `(.L_x_11543) ;  /* 0xffffff2000607947 */ /* 0x000fea000383ffff */
.L_x_11548:
[----:B-1----:R1:W2:Y:S02]  /*23060*/  SYNCS.PHASECHK.TRANS64.TRYWAIT P1, [R3+URZ+0x2d850], R0 ;  /* 0x02d85000030075a7 */ /* 0x0022a4000802017f */
[----:B--2---:R-:W-:Y:S05]  /*23070*/  @!P1 NANOSLEEP.SYNCS 0x989680 ;  /* 0x009896800000995d */ /* 0x004fea0003900000 */
[----:B------:R-:W2:Y:S02]  /*23080*/  @!P1 SYNCS.PHASECHK.TRANS64 P1, [R3+URZ+0x2d850], R0 ;  /* 0x02d85000030095a7 */ /* 0x000ea4000802007f */
[----:B--2---:R-:W-:Y:S05]  /*23090*/  @!P1 BRA `(.L_x_11548) ;  /* 0xfffffffc00f09947 */ /* 0x004fea000383ffff */
[----:B------:R-:W-:Y:S05]  /*230a0*/  BRA `(.L_x_11545) ;  /* 0xffffff2400707947 */ /* 0x000fea000383ffff */
.L_x_11563:
[----:B-1----:R1:W2:Y:S02]  /*230b0*/  SYNCS.PHASECHK.TRANS64.TRYWAIT P1, [R11+URZ+0x2d850], R4 ;  /* 0x02d850040b0075a7 */ /* 0x0022a4000802017f */
[----:B--2---:R-:W-:Y:S05]  /*230c0*/  @!P1 NANOSLEEP.SYNCS 0x989680 ;  /* 0x009896800000995d */ /* 0x004fea0003900000 */
[----:B------:R-:W2:Y:S02]  /*230d0*/  @!P1 SYNCS.PHASECHK.TRANS64 P1, [R11+URZ+0x2d850], R4 ;  /* 0x02d850040b0095a7 */ /* 0x000ea4000802007f */
[----:B--2---:R-:W-:Y:S05]  /*230e0*/  @!P1 BRA `(.L_x_11563) ;  /* 0xfffffffc00f09947 */ /* 0x004fea000383ffff */
[----:B------:R-:W-:Y:S05]  /*230f0*/  BRA `(.L_x_11562) ;  /* 0xffffff54008c7947 */ /* 0x000fea000383ffff */
.L_x_11574:
[----:B------:R-:W-:Y:S02]  /*23100*/  IMAD.MOV.U32 R13, RZ, RZ, R4 ;  /* 0x000000ffff0d7224 */ /* 0x000fe400078e0004 */
[----:B------:R-:W-:Y:S02]  /*23110*/  IMAD.MOV.U32 R12, RZ, RZ, RZ ;  /* 0x000000ffff0c7224 */ /* 0x000fe400078e00ff */
[----:B------:R-:W-:Y:S02]  /*23120*/  IMAD.MOV.U32 R11, RZ, RZ, 0x1c1f ;  /* 0x00001c1fff0b7424 */ /* 0x000fe400078e00ff */
[----:B------:R-:W-:-:S07]  /*23130*/  IMAD.MOV.U32 R15, RZ, RZ, -0x1 ;  /* 0xffffffffff0f7424 */ /* 0x000fce00078e00ff */
[----:B-1----:R-:W-:Y:S05]  /*23140*/  WARPSYNC.COLLECTIVE R15, `(.L_x_11750) ;  /* 0x000000000f087348 */ /* 0x002fea0003c00000 */
[----:B------:R0:W2:Y:S02]  /*23150*/  SHFL.IDX P6, R14, R13, R12, R11 ;  /* 0x0000000c0d0e7389 */ /* 0x0000a400000c000b */
[----:B012---:R-:W-:Y:S01]  /*23160*/  ENDCOLLECTIVE ;  /* 0x000000000000791b */ /* 0x007fe20003800000 */
.L_x_11750:
[----:B------:R-:W-:Y:S02]  /*23170*/  IMAD.MOV.U32 R13, RZ, RZ, R0 ;  /* 0x000000ffff0d7224 */ /* 0x000fe400078e0000 */
[----:B------:R-:W-:-:S07]  /*23180*/  IMAD.MOV.U32 R3, RZ, RZ, R14 ;  /* 0x000000ffff037224 */ /* 0x000fce00078e000e */
[----:B------:R-:W-:Y:S05]  /*23190*/  WARPSYNC.COLLECTIVE R15, `(.L_x_11751) ;  /* 0x000000000f087348 */ /* 0x000fea0003c00000 */
[----:B------:R0:W1:Y:S02]  /*231a0*/  SHFL.IDX P6, R14, R13, R12, R11 ;  /* 0x0000000c0d0e7389 */ /* 0x00006400000c000b */
[----:B01----:R-:W-:Y:S01]  /*231b0*/  ENDCOLLECTIVE ;  /* 0x000000000000791b */ /* 0x003fe20003800000 */
.L_x_11751:
[----:B------:R-:W-:Y:S05]  /*231c0*/  BRA `(.L_x_11752) ;  /* 0xffffff7800bc7947 */ /* 0x000fea000383ffff */
.L_x_11577:
        /* <DEDUP_REMOVED lines=8> */
.L_x_11754:
[----:B------:R-:W-:Y:S05]  /*23250*/  BSYNC B1 ;  /* 0x0000000000017941 */ /* 0x000fea0003800000 */
.L_x_11753:
        /* <DEDUP_REMOVED lines=8> */
.L_x_11755:
[----:B------:R-:W-:Y:S05]  /*232e0*/  BRA `(.L_x_11756) ;  /* 0xffffff7800d07947 */ /* 0x000fea000383ffff */
.L_x_11602:
        /* <DEDUP_REMOVED lines=11> */
.L_x_11758:
[----:B------:R-:W-:Y:S05]  /*233a0*/  BSYNC B1 ;  /* 0x0000000000017941 */ /* 0x000fea0003800000 */
.L_x_11757:
[----:B------:R-:W-:Y:S05]  /*233b0*/  BRA `(.L_x_11759) ;  /* 0xffffff9000f07947 */ /* 0x000fea000383ffff */
.L_x_11604:
[----:B------:R-:W-:Y:S01]  /*233c0*/  BSSY B1, `(.L_x_11760) ;  /* 0x0000006000017945 */ /* 0x000fe20003800000 */
[----:B------:R-:W-:-:S07]  /*233d0*/  IMAD.MOV.U32 R15, RZ, RZ, -0x1 ;  /* 0xffffffffff0f7424 */ /* 0x000fce00078e00ff */
[----:B0-----:R-:W-:Y:S05]  /*233e0*/  WARPSYNC.COLLECTIVE R15, `(.L_x_11761) ;  /* 0x000000000f0c7348 */ /* 0x001fea0003c00000 */
[----:B------:R-:W-:Y:S02]  /*233f0*/  ELECT P6, UR62, PT ;  /* 0x00000000003e782f */ /* 0x000fe400038c0000 */
[----:B------:R-:W-:Y:S01]  /*23400*/  MOV R14, UR62 ;  /* 0x0000003e000e7c02 */ /* 0x000fe20008000f00 */
[----:B0-----:R-:W-:Y:S10]  /*23410*/  ENDCOLLECTIVE ;  /* 0x000000000000791b */ /* 0x001ff40003800000 */
.L_x_11761:
[----:B------:R-:W-:Y:S05]  /*23420*/  BSYNC B1 ;  /* 0x0000000000017941 */ /* 0x000fea0003800000 */
.L_x_11760:
[----:B------:R-:W-:Y:S05]  /*23430*/  BRA `(.L_x_11603) ;  /* 0xffffff9000e87947 */ /* 0x000fea000383ffff */
.L_x_11606:
[----:B0-----:R0:W1:Y:S02]  /*23440*/  SYNCS.PHASECHK.TRANS64.TRYWAIT P0, [R23+URZ+0x2d820], R5 ;  /* 0x02d82005170075a7 */ /* 0x001064000800017f */
[----:B-1----:R-:W-:Y:S05]  /*23450*/  @!P0 NANOSLEEP.SYNCS 0x989680 ;  /* 0x009896800000895d */ /* 0x002fea0003900000 */
[----:B------:R-:W1:Y:S02]  /*23460*/  @!P0 SYNCS.PHASECHK.TRANS64 P0, [R23+URZ+0x2d820], R5 ;  /* 0x02d82005170085a7 */ /* 0x000e64000800007f */
[----:B-1----:R-:W-:Y:S05]  /*23470*/  @!P0 BRA `(.L_x_11606) ;  /* 0xfffffffc00f08947 */ /* 0x002fea000383ffff */
[----:B------:R-:W-:Y:S05]  /*23480*/  BRA `(.L_x_11762) ;  /* 0xffffff9000f87947 */ /* 0x000fea000383ffff */
.L_x_11610:
[----:B-1----:R1:W2:Y:S02]  /*23490*/  SYNCS.PHASECHK.TRANS64.TRYWAIT P0, [R9+URZ+0x2d8a0], R8 ;  /* 0x02d8a008090075a7 */ /* 0x0022a4000800017f */
[----:B--2---:R-:W-:Y:S05]  /*234a0*/  @!P0 NANOSLEEP.SYNCS 0x989680 ;  /* 0x009896800000895d */ /* 0x004fea0003900000 */
[----:B------:R-:W2:Y:S02]  /*234b0*/  @!P0 SYNCS.PHASECHK.TRANS64 P0, [R9+URZ+0x2d8a0], R8 ;  /* 0x02d8a008090085a7 */ /* 0x000ea4000800007f */
[----:B--2---:R-:W-:Y:S05]  /*234c0*/  @!P0 BRA `(.L_x_11610) ;  /* 0xfffffffc00f08947 */ /* 0x004fea000383ffff */
[----:B------:R-:W-:Y:S05]  /*234d0*/  BRA `(.L_x_11763) ;  /* 0xffffff9400147947 */ /* 0x000fea000383ffff */
.L_x_11617:
[----:B0-----:R0:W2:Y:S02]  /*234e0*/  SYNCS.PHASECHK.TRANS64.TRYWAIT P0, [R9+URZ+0x2d8c0], R8 ;  /* 0x02d8c008090075a7 */ /* 0x0010a4000800017f */
[----:B--2---:R-:W-:Y:S05]  /*234f0*/  @!P0 NANOSLEEP.SYNCS 0x989680 ;  /* 0x009896800000895d */ /* 0x004fea0003900000 */
[----:B------:R-:W2:Y:S02]  /*23500*/  @!P0 SYNCS.PHASECHK.TRANS64 P0, [R9+URZ+0x2d8c0], R8 ;  /* 0x02d8c008090085a7 */ /* 0x000ea4000800007f */
[----:B--2---:R-:W-:Y:S05]  /*23510*/  @!P0 BRA `(.L_x_11617) ;  /* 0xfffffffc00f08947 */ /* 0x004fea000383ffff */
[----:B------:R-:W-:Y:S05]  /*23520*/  BRA `(.L_x_11764) ;  /* 0xffffff9800107947 */ /* 0x000fea000383ffff */
.L_x_11626:
[----:B0-----:R0:W1:Y:S02]  /*23530*/  SYNCS.PHASECHK.TRANS64.TRYWAIT P1, [R8+URZ+0x2d8a0], R7 ;  /* 0x02d8a007080075a7 */ /* 0x001064000802017f */
[----:B-1----:R-:W-:Y:S05]  /*23540*/  @!P1 NANOSLEEP.SYNCS 0x989680 ;  /* 0x009896800000995d */ /* 0x002fea0003900000 */
[----:B------:R-:W1:Y:S02]  /*23550*/  @!P1 SYNCS.PHASECHK.TRANS64 P1, [R8+URZ+0x2d8a0], R7 ;  /* 0x02d8a007080095a7 */ /* 0x000e64000802007f */
[----:B-1----:R-:W-:Y:S05]  /*23560*/  @!P1 BRA `(.L_x_11626) ;  /* 0xfffffffc00f09947 */ /* 0x002fea000383ffff */
[----:B------:R-:W-:Y:S05]  /*23570*/  BRA `(.L_x_11765) ;  /* 0xffffff9c00507947 */ /* 0x000fea000383ffff */
.L_x_11633:
[----:B-1----:R1:W2:Y:S02]  /*23580*/  SYNCS.PHASECHK.TRANS64.TRYWAIT P1, [R8+URZ+0x2d8c0], R7 ;  /* 0x02d8c007080075a7 */ /* 0x0022a4000802017f */
[----:B--2---:R-:W-:Y:S05]  /*23590*/  @!P1 NANOSLEEP.SYNCS 0x989680 ;  /* 0x009896800000995d */ /* 0x004fea0003900000 */
[----:B------:R-:W2:Y:S02]  /*235a0*/  @!P1 SYNCS.PHASECHK.TRANS64 P1, [R8+URZ+0x2d8c0], R7 ;  /* 0x02d8c007080095a7 */ /* 0x000ea4000802007f */
[----:B--2---:R-:W-:Y:S05]  /*235b0*/  @!P1 BRA `(.L_x_11633) ;  /* 0xfffffffc00f09947 */ /* 0x004fea000383ffff */
[----:B------:R-:W-:Y:S05]  /*235c0*/  BRA `(.L_x_11766) ;  /* 0xffffffa000487947 */ /* 0x000fea000383ffff */
.L_x_11656:
[----:B------:R-:W0:Y:S01]  /*235d0*/  S2R R17, SR_TID.X ;  /* 0x0000000000117919 */ /* 0x000e220000002100 */
[----:B------:R-:W-:Y:S01]  /*235e0*/  BSSY B0, `(.L_x_11767) ;  /* 0x000000a000007945 */ /* 0x000fe20003800000 */
[----:B------:R-:W-:Y:S02]  /*235f0*/  IMAD.MOV.U32 R12, RZ, RZ, RZ ;  /* 0x000000ffff0c7224 */ /* 0x000fe400078e00ff */
        /* <DEDUP_REMOVED lines=8> */
.L_x_11768:
[----:B------:R-:W-:Y:S05]  /*23680*/  BSYNC B0 ;  /* 0x0000000000007941 */ /* 0x000fea0003800000 */
.L_x_11767:
[----:B------:R-:W-:Y:S05]  /*23690*/  BRA `(.L_x_11769) ;  /* 0xffffffb000807947 */ /* 0x000fea000383ffff */
.L_x_11659:
[----:B-1----:R1:W2:Y:S02]  /*236a0*/  SYNCS.PHASECHK.TRANS64.TRYWAIT P0, [R0+URZ+0x2d840], R5 ;  /* 0x02d84005000075a7 */ /* 0x0022a4000800017f */
[----:B--2---:R-:W-:Y:S05]  /*236b0*/  @!P0 NANOSLEEP.SYNCS 0x989680 ;  /* 0x009896800000895d */ /* 0x004fea0003900000 */
[----:B------:R-:W2:Y:S02]  /*236c0*/  @!P0 SYNCS.PHASECHK.TRANS64 P0, [R0+URZ+0x2d840], R5 ;  /* 0x02d84005000085a7 */ /* 0x000ea4000800007f */
[----:B--2---:R-:W-:Y:S05]  /*236d0*/  @!P0 BRA `(.L_x_11659) ;  /* 0xfffffffc00f08947 */ /* 0x004fea000383ffff */
[----:B------:R-:W-:Y:S05]  /*236e0*/  BRA `(.L_x_11770) ;  /* 0xffffffb000e47947 */ /* 0x000fea000383ffff */
.L_x_11660:
        /* <DEDUP_REMOVED lines=8> */
.L_x_11772:
[----:B------:R-:W-:Y:S05]  /*23770*/  BSYNC B0 ;  /* 0x0000000000007941 */ /* 0x000fea0003800000 */
.L_x_11771:
        /* <DEDUP_REMOVED lines=8> */
.L_x_11773:
[----:B------:R-:W-:Y:S02]  /*23800*/  IMAD.MOV.U32 R13, RZ, RZ, R7 ;  /* 0x000000ffff0d7224 */ /* 0x000fe400078e0007 */
[----:B------:R-:W-:Y:S02]  /*23810*/  IMAD.MOV.U32 R12, RZ, RZ, 0x1 ;  /* 0x00000001ff0c7424 */ /* 0x000fe400078e00ff */
[----:B------:R-:W-:-:S07]  /*23820*/  IMAD.MOV.U32 R3, RZ, RZ, R14 ;  /* 0x000000ffff037224 */ /* 0x000fce00078e000e */
[----:B------:R-:W-:Y:S05]  /*23830*/  WARPSYNC.COLLECTIVE R15, `(.L_x_11774) ;  /* 0x000000000f087348 */ /* 0x000fea0003c00000 */
[----:B------:R0:W1:Y:S02]  /*23840*/  SHFL.IDX P6, R14, R13, R12, R11 ;  /* 0x0000000c0d0e7389 */ /* 0x00006400000c000b */
[----:B01----:R-:W-:Y:S01]  /*23850*/  ENDCOLLECTIVE ;  /* 0x000000000000791b */ /* 0x003fe20003800000 */
.L_x_11774:
[----:B------:R-:W-:Y:S01]  /*23860*/  @P0 LEA R5, P1, R9, R3, 0x1 ;  /* 0x0000000309050211 */ /* 0x000fe200078208ff */
[----:B------:R-:W-:-:S04]  /*23870*/  @P0 IMAD R3, R8, 0x2, R23 ;  /* 0x0000000208030824 */ /* 0x000fc800078e0217 */
        /* <DEDUP_REMOVED lines=16> */
.L_x_11775:
[----:B------:R-:W-:Y:S02]  /*23980*/  IMAD.MOV.U32 R13, RZ, RZ, R7 ;  /* 0x000000ffff0d7224 */ /* 0x000fe400078e0007 */
[----:B------:R-:W-:Y:S02]  /*23990*/  IMAD.MOV.U32 R12, RZ, RZ, 0x2 ;  /* 0x00000002ff0c7424 */ /* 0x000fe400078e00ff */
[----:B------:R-:W-:-:S07]  /*239a0*/  IMAD.MOV.U32 R3, RZ, RZ, R14 ;  /* 0x000000ffff037224 */ /* 0x000fce00078e000e */
[----:B------:R-:W-:Y:S05]  /*239b0*/  WARPSYNC.COLLECTIVE R15, `(.L_x_11776) ;  /* 0x000000000f087348 */ /* 0x000fea0003c00000 */
[----:B------:R0:W1:Y:S02]  /*239c0*/  SHFL.IDX P6, R14, R13, R12, R11 ;  /* 0x0000000c0d0e7389 */ /* 0x00006400000c000b */
[----:B01----:R-:W-:Y:S01]  /*239d0*/  ENDCOLLECTIVE ;  /* 0x000000000000791b */ /* 0x003fe20003800000 */
.L_x_11776:
[----:B------:R-:W-:Y:S01]  /*239e0*/  @P1 LEA R5, P0, R9, R3, 0x1 ;  /* 0x0000000309051211 */ /* 0x000fe200078008ff */
[----:B------:R-:W-:-:S04]  /*239f0*/  @P1 IMAD R3, R8, 0x2, R23 ;  /* 0x0000000208031824 */ /* 0x000fc800078e0217 */
        /* <DEDUP_REMOVED lines=16> */
.L_x_11777:
[----:B------:R-:W-:Y:S02]  /*23b00*/  IMAD.MOV.U32 R13, RZ, RZ, R7 ;  /* 0x000000ffff0d7224 */ /* 0x000fe400078e0007 */
[----:B------:R-:W-:Y:S02]  /*23b10*/  IMAD.MOV.U32 R12, RZ, RZ, 0x3 ;  /* 0x00000003ff0c7424 */ /* 0x000fe400078e00ff */
[----:B------:R-:W-:-:S07]  /*23b20*/  IMAD.MOV.U32 R3, RZ, RZ, R14 ;  /* 0x000000ffff037224 */ /* 0x000fce00078e000e */
[----:B------:R-:W-:Y:S05]  /*23b30*/  WARPSYNC.COLLECTIVE R15, `(.L_x_11778) ;  /* 0x000000000f087348 */ /* 0x000fea0003c00000 */
[----:B------:R0:W1:Y:S02]  /*23b40*/  SHFL.IDX P6, R14, R13, R12, R11 ;  /* 0x0000000c0d0e7389 */ /* 0x00006400000c000b */
[----:B01----:R-:W-:Y:S01]  /*23b50*/  ENDCOLLECTIVE ;  /* 0x000000000000791b */ /* 0x003fe20003800000 */
.L_x_11778:
[----:B------:R-:W-:Y:S01]  /*23b60*/  @P1 LEA R5, P0, R9, R3, 0x1 ;  /* 0x0000000309051211 */ /* 0x000fe200078008ff */
[----:B------:R-:W-:-:S04]  /*23b70*/  @P1 IMAD R3, R8, 0x2, R23 ;  /* 0x0000000208031824 */ /* 0x000fc800078e0217 */
        /* <DEDUP_REMOVED lines=9> */
.L_x_11779:
        /* <DEDUP_REMOVED lines=8> */
.L_x_11665:
[----:B------:R0:W5:Y:S01]  /*23c90*/  LDL R21, [R1+0x34] ;  /* 0x0000340001157983 */ /* 0x0001620000100800 */
[----:B------:R-:W-:Y:S02]  /*23ca0*/  IMAD.MOV.U32 R13, RZ, RZ, R4 ;  /* 0x000000ffff0d7224 */ /* 0x000fe400078e0004 */
[----:B------:R-:W-:Y:S02]  /*23cb0*/  IMAD.MOV.U32 R12, RZ, RZ, RZ ;  /* 0x000000ffff0c7224 */ /* 0x000fe400078e00ff */
[----:B------:R-:W-:Y:S02]  /*23cc0*/  IMAD.MOV.U32 R11, RZ, RZ, 0x1c1f ;  /* 0x00001c1fff0b7424 */ /* 0x000fe400078e00ff */
[----:B------:R-:W-:Y:S02]  /*23cd0*/  IMAD.MOV.U32 R15, RZ, RZ, -0x1 ;  /* 0xffffffffff0f7424 */ /* 0x000fe400078e00ff */
[----:B------:R-:W-:Y:S02]  /*23ce0*/  IMAD R0, R29, R9, RZ ;  /* 0x000000091d007224 */ /* 0x000fe400078e02ff */
[----:B0-----:R-:W-:-:S07]  /*23cf0*/  IMAD.IADD R28, R20, 0x1, R28 ;  /* 0x00000001141c7824 */ /* 0x001fce00078e021c */
[----:B-----5:R-:W-:Y:S05]  /*23d00*/  WARPSYNC.COLLECTIVE R15, `(.L_x_11781) ;  /* 0x000000000f087348 */ /* 0x020fea0003c00000 */
[----:B------:R0:W1:Y:S02]  /*23d10*/  SHFL.IDX P6, R14, R13, R12, R11 ;  /* 0x0000000c0d0e7389 */ /* 0x00006400000c000b */
[----:B01---5:R-:W-:Y:S01]  /*23d20*/  ENDCOLLECTIVE ;  /* 0x000000000000791b */ /* 0x023fe20003800000 */
.L_x_11781:
[C---:B------:R-:W-:Y:S01]  /*23d30*/  VIADD R9, R28.reuse, 0x20 ;  /* 0x000000201c097836 */ /* 0x040fe20000000000 */
[----:B------:R-:W-:Y:S01]  /*23d40*/  ISETP.GE.AND P3, PT, R28, R0, PT ;  /* 0x000000001c00720c */ /* 0x000fe20003f66270 */
[----:B------:R-:W-:Y:S02]  /*23d50*/  IMAD.MOV.U32 R13, RZ, RZ, R5 ;  /* 0x000000ffff0d7224 */ /* 0x000fe400078e0005 */
[----:B------:R-:W-:-:S10]  /*23d60*/  IMAD.MOV.U32 R2, RZ, RZ, R14 ;  /* 0x000000ffff027224 */ /* 0x000fd400078e000e */
[----:B------:R-:W-:Y:S05]  /*23d70*/  WARPSYNC.COLLECTIVE R15, `(.L_x_11782) ;  /* 0x000000000f087348 */ /* 0x000fea0003c00000 */
[----:B------:R0:W1:Y:S02]  /*23d80*/  SHFL.IDX P6, R14, R13, R12, R11 ;  /* 0x0000000c0d0e7389 */ /* 0x00006400000c000b */
[----:B01----:R-:W-:Y:S01]  /*23d90*/  ENDCOLLECTIVE ;  /* 0x000000000000791b */ /* 0x003fe20003800000 */
.L_x_11782:
[----:B------:R-:W-:Y:S02]  /*23da0*/  IMAD.MOV.U32 R13, RZ, RZ, R4 ;  /* 0x000000ffff0d7224 */ /* 0x000fe400078e0004 */
[----:B------:R-:W-:Y:S02]  /*23db0*/  IMAD.MOV.U32 R12, RZ, RZ, 0x1 ;  /* 0x00000001ff0c7424 */ /* 0x000fe400078e00ff */
[----:B------:R-:W-:-:S07]  /*23dc0*/  IMAD.MOV.U32 R3, RZ, RZ, R14 ;  /* 0x000000ffff037224 */ /* 0x000fce00078e000e */
[----:B------:R-:W-:Y:S05]  /*23dd0*/  WARPSYNC.COLLECTIVE R15, `(.L_x_11783) ;  /* 0x000000000f087348 */ /* 0x000fea0003c00000 */
[----:B------:R0:W1:Y:S02]  /*23de0*/  SHFL.IDX P6, R14, R13, R12, R11 ;  /* 0x0000000c0d0e7389 */ /* 0x00006400000c000b */
[----:B01----:R-:W-:Y:S01]  /*23df0*/  ENDCOLLECTIVE ;  /* 0x000000000000791b */ /* 0x003fe20003800000 */
.L_x_11783:
        /* <DEDUP_REMOVED lines=10> */
.L_x_11784:
[----:B------:R-:W-:Y:S02]  /*23ea0*/  IMAD.MOV.U32 R13, RZ, RZ, R4 ;  /* 0x000000ffff0d7224 */ /* 0x000fe400078e0004 */
[----:B------:R-:W-:Y:S01]  /*23eb0*/  IMAD.MOV.U32 R12, RZ, RZ, 0x2 ;  /* 0x00000002ff0c7424 */ /* 0x000fe200078e00ff */
        /* <DEDUP_REMOVED lines=11> */
.L_x_11785:
        /* <DEDUP_REMOVED lines=10> */
.L_x_11786:
[----:B------:R-:W-:Y:S01]  /*24010*/  @!PT LDS RZ, [RZ] ;  /* 0x00000000fffff984 */ /* 0x000fe20000000800 */
[----:B------:R-:W-:Y:S01]  /*24020*/  @!PT LDS RZ, [RZ] ;  /* 0x00000000fffff984 */ /* 0x000fe20000000800 */
[----:B------:R-:W-:Y:S01]  /*24030*/  @!PT LDS RZ, [RZ] ;  /* 0x00000000fffff984 */ /* 0x000fe20000000800 */
[----:B------:R-:W-:Y:S04]  /*24040*/  @!P3 LDGSTS.E.BYPASS.LTC128B.128 [R21+0xcc00], desc[UR52][R2.64], !P0 ;  /* 0x0cc000000215bfae */ /* 0x000fe8000c101d74 */
[----:B------:R-:W-:Y:S04]  /*24050*/  @!P3 LDGSTS.E.BYPASS.LTC128B.128 [R21+0xfc00], desc[UR52][R2.64+0x40], !P1 ;  /* 0x0fc000400215bfae */ /* 0x000fe8000c901d74 */
[----:B------:R0:W-:Y:S01]  /*24060*/  @!P3 LDGSTS.E.BYPASS.LTC128B.128 [R21+0x12c00], desc[UR52][R2.64+0x80], !P2 ;  /* 0x12c000800215bfae */ /* 0x0001e2000d101d74 */
[----:B------:R-:W-:Y:S02]  /*24070*/  IMAD.MOV.U32 R13, RZ, RZ, R4 ;  /* 0x000000ffff0d7224 */ /* 0x000fe400078e0004 */
[----:B------:R-:W-:-:S02]  /*24080*/  IMAD.MOV.U32 R12, RZ, RZ, 0x3 ;  /* 0x00000003ff0c7424 */ /* 0x000fc400078e00ff */
[----:B0-----:R-:W-:-:S05]  /*24090*/  VIADD R2, R28, 0x40 ;  /* 0x000000401c027836 */ /* 0x001fca0000000000 */
[----:B------:R-:W-:Y:S01]  /*240a0*/  ISETP.GE.AND P3, PT, R2, R0, PT ;  /* 0x000000000200720c */ /* 0x000fe20003f66270 */
[----:B------:R-:W-:-:S12]  /*240b0*/  IMAD.MOV.U32 R2, RZ, RZ, R14 ;  /* 0x000000ffff027224 */ /* 0x000fd800078e000e */
[----:B------:R-:W-:Y:S05]  /*240c0*/  WARPSYNC.COLLECTIVE R15, `(.L_x_11787) ;  /* 0x000000000f087348 */ /* 0x000fea0003c00000 */
[----:B------:R0:W1:Y:S02]  /*240d0*/  SHFL.IDX P6, R14, R13, R12, R11 ;  /* 0x0000000c0d0e7389 */ /* 0x00006400000c000b */
[----:B01----:R-:W-:Y:S01]  /*240e0*/  ENDCOLLECTIVE ;  /* 0x000000000000791b */ /* 0x003fe20003800000 */
.L_x_11787:
[----:B------:R-:W-:Y:S01]  /*240f0*/  @!P3 LEA R3, P4, R10, R2, 0x1 ;  /* 0x000000020a03b211 */ /* 0x000fe200078808ff */
[----:B------:R-:W-:-:S04]  /*24100*/  IMAD.MOV.U32 R13, RZ, RZ, R5 ;  /* 0x000000ffff0d7224 */ /* 0x000fc800078e0005 */
[----:B------:R-:W-:-:S05]  /*24110*/  @!P3 IMAD.X R2, RZ, RZ, R8, P4 ;  /* 0x000000ffff02b224 */ /* 0x000fca00020e0608 */
[----:B------:R-:W-:Y:S01]  /*24120*/  @!P3 LOP3.LUT R3, R3, R2, RZ, 0x3c, !PT ;  /* 0x000000020303b212 */ /* 0x000fe200078e3cff */
[----:B------:R-:W-:-:S03]  /*24130*/  IMAD.MOV.U32 R4, RZ, RZ, R14 ;  /* 0x000000ffff047224 */ /* 0x000fc600078e000e */
[----:B------:R-:W-:-:S07]  /*24140*/  @!P3 LOP3.LUT R2, R3, R2, RZ, 0x3c, !PT ;  /* 0x000000020302b212 */ /* 0x000fce00078e3cff */
[----:B------:R-:W-:Y:S05]  /*24150*/  WARPSYNC.COLLECTIVE R15, `(.L_x_11788) ;  /* 0x000000000f087348 */ /* 0x000fea0003c00000 */
[----:B------:R0:W1:Y:S02]  /*24160*/  SHFL.IDX P6, R14, R13, R12, R11 ;  /* 0x0000000c0d0e7389 */ /* 0x00006400000c000b */
[----:B01----:R-:W-:Y:S01]  /*24170*/  ENDCOLLECTIVE ;  /* 0x000000000000791b */ /* 0x003fe20003800000 */
.L_x_11788:
[----:B------:R-:W-:-:S05]  /*24180*/  @!P3 LOP3.LUT R3, R3, R2, RZ, 0x3c, !PT ;  /* 0x000000020303b212 */ /* 0x000fca00078e3cff */
[----:B------:R-:W-:Y:S01]  /*24190*/  @!PT LDS RZ, [RZ] ;  /* 0x00000000fffff984 */ /* 0x000fe20000000800 */
[----:B------:R-:W-:Y:S01]  /*241a0*/  @!PT LDS RZ, [RZ] ;  /* 0x00000000fffff984 */ /* 0x000fe20000000800 */
[----:B------:R-:W-:Y:S01]  /*241b0*/  @!PT LDS RZ, [RZ] ;  /* 0x00000000fffff984 */ /* 0x000fe20000000800 */
[----:B------:R0:W-:Y:S04]  /*241c0*/  @!P3 LDGSTS.E.BYPASS.LTC128B.128 [R21+0xd400], desc[UR52][R2.64], !P0 ;  /* 0x0d4000000215bfae */ /* 0x0001e8000c101d74 */
[----:B------:R0:W-:Y:S01]  /*241d0*/  @!P3 LDGSTS.E.BYPASS.LTC128B.128 [R21+0x10400], desc[UR52][R2.64+0x40], !P1 ;  /* 0x104000400215bfae */ /* 0x0001e2000c901d74 */
[----:B------:R-:W-:Y:S02]  /*241e0*/  IMAD.MOV.U32 R13, RZ, RZ, R6 ;  /* 0x000000ffff0d7224 */ /* 0x000fe400078e0006 */
[----:B------:R-:W-:Y:S01]  /*241f0*/  IMAD.MOV.U32 R12, RZ, RZ, RZ ;  /* 0x000000ffff0c7224 */ /* 0x000fe200078e00ff */
[----:B------:R0:W-:Y:S01]  /*24200*/  @!P3 LDGSTS.E.BYPASS.LTC128B.128 [R21+0x13400], desc[UR52][R2.64+0x80], !P2 ;  /* 0x134000800215bfae */ /* 0x0001e2000d101d74 */
[----:B------:R-:W-:-:S07]  /*24210*/  IMAD.MOV.U32 R5, RZ, RZ, R14 ;  /* 0x000000ffff057224 */ /* 0x000fce00078e000e */
[----:B0-----:R-:W-:Y:S05]  /*24220*/  WARPSYNC.COLLECTIVE R15, `(.L_x_11789) ;  /* 0x000000000f087348 */ /* 0x001fea0003c00000 */
[----:B------:R1:W2:Y:S02]  /*24230*/  SHFL.IDX P6, R14, R13, R12, R11 ;  /* 0x0000000c0d0e7389 */ /* 0x0002a400000c000b */
[----:B012---:R-:W-:Y:S01]  /*24240*/  ENDCOLLECTIVE ;  /* 0x000000000000791b */ /* 0x007fe20003800000 */
.L_x_11789:
[----:B------:R-:W-:-:S05]  /*24250*/  VIADD R2, R28, 0x60 ;  /* 0x000000601c027836 */ /* 0x000fca0000000000 */
[----:B------:R-:W-:Y:S01]  /*24260*/  ISETP.GE.AND P3, PT, R2, R0, PT ;  /* 0x000000000200720c */ /* 0x000fe20003f66270 */
[----:B------:R-:W-:-:S12]  /*24270*/  IMAD.MOV.U32 R13, RZ, RZ, R7 ;  /* 0x000000ffff0d7224 */ /* 0x000fd800078e0007 */
[----:B------:R-:W-:-:S05]  /*24280*/  @!P3 LEA R2, P4, R10, R5, 0x1 ;  /* 0x000000050a02b211 */ /* 0x000fca00078808ff */
[----:B------:R-:W-:Y:S02]  /*24290*/  @!P3 IMAD.X R3, RZ, RZ, R4, P4 ;  /* 0x000000ffff03b224 */ /* 0x000fe400020e0604 */
[----:B------:R-:W-:-:S07]  /*242a0*/  IMAD.MOV.U32 R4, RZ, RZ, R14 ;  /* 0x000000ffff047224 */ /* 0x000fce00078e000e */
[----:B------:R-:W-:Y:S05]  /*242b0*/  WARPSYNC.COLLECTIVE R15, `(.L_x_11790) ;  /* 0x000000000f087348 */ /* 0x000fea0003c00000 */
[----:B------:R0:W1:Y:S02]  /*242c0*/  SHFL.IDX P6, R14, R13, R12, R11 ;  /* 0x0000000c0d0e7389 */ /* 0x00006400000c000b */
[----:B01----:R-:W-:Y:S01]  /*242d0*/  ENDCOLLECTIVE ;  /* 0x000000000000791b */ /* 0x003fe20003800000 */
.L_x_11790:
        /* <DEDUP_REMOVED lines=14> */
.L_x_11791:
[----:B------:R-:W-:Y:S01]  /*243c0*/  @!P3 LEA R2, P4, R10, R2, 0x1 ;  /* 0x000000020a02b211 */ /* 0x000fe200078808ff */
[----:B------:R-:W-:-:S04]  /*243d0*/  IMAD.MOV.U32 R13, RZ, RZ, R7 ;  /* 0x000000ffff0d7224 */ /* 0x000fc800078e0007 */
[----:B------:R-:W-:-:S05]  /*243e0*/  @!P3 IMAD.X R3, RZ, RZ, R4, P4 ;  /* 0x000000ffff03b224 */ /* 0x000fca00020e0604 */
[----:B------:R-:W-:Y:S01]  /*243f0*/  @!PT LDS RZ, [RZ] ;  /* 0x00000000fffff984 */ /* 0x000fe20000000800 */
[----:B------:R-:W-:Y:S01]  /*24400*/  @!PT LDS RZ, [RZ] ;  /* 0x00000000fffff984 */ /* 0x000fe20000000800 */
[----:B------:R-:W-:Y:S01]  /*24410*/  @!PT LDS RZ, [RZ] ;  /* 0x00000000fffff984 */ /* 0x000fe20000000800 */
[----:B------:R0:W-:Y:S01]  /*24420*/  @!P3 LDGSTS.E.BYPASS.LTC128B.128 [R21+0xe400], desc[UR52][R2.64], !P0 ;  /* 0x0e4000000215bfae */ /* 0x0001e2000c101d74 */
[----:B------:R-:W-:-:S03]  /*24430*/  IMAD.MOV.U32 R6, RZ, RZ, R14 ;  /* 0x000000ffff067224 */ /* 0x000fc600078e000e */
[----:B------:R0:W-:Y:S04]  /*24440*/  @!P3 LDGSTS.E.BYPASS.LTC128B.128 [R21+0x11400], desc[UR52][R2.64+0x40], !P1 ;  /* 0x114000400215bfae */ /* 0x0001e8000c901d74 */
[----:B0-----:R-:W-:Y:S05]  /*24450*/  WARPSYNC.COLLECTIVE R15, `(.L_x_11792) ;  /* 0x000000000f087348 */ /* 0x001fea0003c00000 */
[----:B------:R1:W2:Y:S02]  /*24460*/  SHFL.IDX P6, R14, R13, R12, R11 ;  /* 0x0000000c0d0e7389 */ /* 0x0002a400000c000b */
[----:B012---:R-:W-:Y:S01]  /*24470*/  ENDCOLLECTIVE ;  /* 0x000000000000791b */ /* 0x007fe20003800000 */
.L_x_11792:
[----:B------:R-:W-:Y:S01]  /*24480*/  @!PT LDS RZ, [RZ] ;  /* 0x00000000fffff984 */ /* 0x000fe20000000800 */
[----:B------:R-:W-:Y:S01]  /*24490*/  @!PT LDS RZ, [RZ] ;  /* 0x00000000fffff984 */ /* 0x000fe20000000800 */
[----:B------:R-:W-:Y:S01]  /*244a0*/  @!PT LDS RZ, [RZ] ;  /* 0x00000000fffff984 */ /* 0x000fe20000000800 */
[----:B------:R0:W-:Y:S02]  /*244b0*/  @!P3 LDGSTS.E.BYPASS.LTC128B.128 [R21+0x14400], desc[UR52][R2.64+0x80], !P2 ;  /* 0x144000800215bfae */ /* 0x0001e4000d101d74 */
[----:B0-----:R-:W-:Y:S01]  /*244c0*/  IMAD.MOV.U32 R2, RZ, RZ, R14 ;  /* 0x000000ffff027224 */ /* 0x001fe200078e000e */
[----:B------:R-:W-:Y:S06]  /*244d0*/  BRA `(.L_x_11793) ;  /* 0xffffffb400cc7947 */ /* 0x000fec000383ffff */
.L_x_11668:
[----:B-1----:R1:W2:Y:S02]  /*244e0*/  SYNCS.PHASECHK.TRANS64.TRYWAIT P0, [R23+URZ+0x2d820], R0 ;  /* 0x02d82000170075a7 */ /* 0x0022a4000800017f */
[----:B--2---:R-:W-:Y:S05]  /*244f0*/  @!P0 NANOSLEEP.SYNCS 0x989680 ;  /* 0x009896800000895d */ /* 0x004fea0003900000 */
[----:B------:R-:W2:Y:S02]  /*24500*/  @!P0 SYNCS.PHASECHK.TRANS64 P0, [R23+URZ+0x2d820], R0 ;  /* 0x02d82000170085a7 */ /* 0x000ea4000800007f */
[----:B--2---:R-:W-:Y:S05]  /*24510*/  @!P0 BRA `(.L_x_11668) ;  /* 0xfffffffc00f08947 */ /* 0x004fea000383ffff */
[----:B------:R-:W-:Y:S05]  /*24520*/  BRA `(.L_x_11794) ;  /* 0xffffffb800347947 */ /* 0x000fea000383ffff */
.L_x_11673:
[----:B0-----:R0:W1:Y:S02]  /*24530*/  SYNCS.PHASECHK.TRANS64.TRYWAIT P0, [R5+URZ+0x2d840], R0 ;  /* 0x02d84000050075a7 */ /* 0x001064000800017f */
[----:B-1----:R-:W-:Y:S05]  /*24540*/  @!P0 NANOSLEEP.SYNCS 0x989680 ;  /* 0x009896800000895d */ /* 0x002fea0003900000 */
[----:B------:R-:W1:Y:S02]  /*24550*/  @!P0 SYNCS.PHASECHK.TRANS64 P0, [R5+URZ+0x2d840], R0 ;  /* 0x02d84000050085a7 */ /* 0x000e64000800007f */
[----:B-1----:R-:W-:Y:S05]  /*24560*/  @!P0 BRA `(.L_x_11673) ;  /* 0xfffffffc00f08947 */ /* 0x002fea000383ffff */
[----:B------:R-:W-:Y:S05]  /*24570*/  BRA `(.L_x_11795) ;  /* 0xffffffbc00287947 */ /* 0x000fea000383ffff */
.L_x_11674:
        /* <DEDUP_REMOVED lines=8> */
.L_x_11797:
[----:B------:R-:W-:Y:S05]  /*24600*/  BSYNC B1 ;  /* 0x0000000000017941 */ /* 0x000fea0003800000 */
.L_x_11796:
        /* <DEDUP_REMOVED lines=13> */
.L_x_11798:
        /* <DEDUP_REMOVED lines=8> */
.L_x_11799:
        /* <DEDUP_REMOVED lines=14> */
.L_x_11800:
[----:B------:R-:W-:Y:S02]  /*24840*/  IMAD.MOV.U32 R13, RZ, RZ, R7 ;  /* 0x000000ffff0d7224 */ /* 0x000fe400078e0007 */
[----:B------:R-:W-:Y:S02]  /*24850*/  IMAD.MOV.U32 R12, RZ, RZ, 0x2 ;  /* 0x00000002ff0c7424 */ /* 0x000fe400078e00ff */
[----:B------:R-:W-:-:S07]  /*24860*/  IMAD.MOV.U32 R2, RZ, RZ, R14 ;  /* 0x000000ffff027224 */ /* 0x000fce00078e000e */
[----:B------:R-:W-:Y:S05]  /*24870*/  WARPSYNC.COLLECTIVE R15, `(.L_x_11801) ;  /* 0x000000000f087348 */ /* 0x000fea0003c00000 */
[----:B------:R0:W1:Y:S02]  /*24880*/  SHFL.IDX P6, R14, R13, R12, R11 ;  /* 0x0000000c0d0e7389 */ /* 0x00006400000c000b */
[----:B01----:R-:W-:Y:S01]  /*24890*/  ENDCOLLECTIVE ;  /* 0x000000000000791b */ /* 0x003fe20003800000 */
.L_x_11801:
        /* <DEDUP_REMOVED lines=13> */
.L_x_11802:
[----:B------:R-:W-:Y:S02]  /*24970*/  IMAD.MOV.U32 R13, RZ, RZ, R7 ;  /* 0x000000ffff0d7224 */ /* 0x000fe400078e0007 */
[----:B------:R-:W-:Y:S02]  /*24980*/  IMAD.MOV.U32 R12, RZ, RZ, 0x3 ;  /* 0x00000003ff0c7424 */ /* 0x000fe400078e00ff */
[----:B------:R-:W-:-:S07]  /*24990*/  IMAD.MOV.U32 R2, RZ, RZ, R14 ;  /* 0x000000ffff027224 */ /* 0x000fce00078e000e */
[----:B------:R-:W-:Y:S05]  /*249a0*/  WARPSYNC.COLLECTIVE R15, `(.L_x_11803) ;  /* 0x000000000f087348 */ /* 0x000fea0003c00000 */
[----:B------:R0:W1:Y:S02]  /*249b0*/  SHFL.IDX P6, R14, R13, R12, R11 ;  /* 0x0000000c0d0e7389 */ /* 0x00006400000c000b */
[----:B01----:R-:W-:Y:S01]  /*249c0*/  ENDCOLLECTIVE ;  /* 0x000000000000791b */ /* 0x003fe20003800000 */
.L_x_11803:
        /* <DEDUP_REMOVED lines=14> */
.L_x_11804:
[----:B------:R-:W-:Y:S01]  /*24ab0*/  IMAD.MOV.U32 R2, RZ, RZ, R14 ;  /* 0x000000ffff027224 */ /* 0x000fe200078e000e */
[----:B------:R-:W-:Y:S06]  /*24ac0*/  BRA `(.L_x_11805) ;  /* 0xffffffb800b47947 */ /* 0x000fec000383ffff */
.L_x_11679:
[----:B-1----:R1:W2:Y:S02]  /*24ad0*/  SYNCS.PHASECHK.TRANS64.TRYWAIT P0, [R5+URZ+0x2d860], R2 ;  /* 0x02d86002050075a7 */ /* 0x0022a4000800017f */
[----:B--2---:R-:W-:Y:S05]  /*24ae0*/  @!P0 NANOSLEEP.SYNCS 0x989680 ;  /* 0x009896800000895d */ /* 0x004fea0003900000 */
[----:B------:R-:W2:Y:S02]  /*24af0*/  @!P0 SYNCS.PHASECHK.TRANS64 P0, [R5+URZ+0x2d860], R2 ;  /* 0x02d86002050085a7 */ /* 0x000ea4000800007f */
[----:B--2---:R-:W-:Y:S05]  /*24b00*/  @!P0 BRA `(.L_x_11679) ;  /* 0xfffffffc00f08947 */ /* 0x004fea000383ffff */
[----:B------:R-:W-:Y:S05]  /*24b10*/  BRA `(.L_x_11806) ;  /* 0xffffffbc00187947 */ /* 0x000fea000383ffff */
.L_x_11680:
        /* <DEDUP_REMOVED lines=8> */
.L_x_11808:
[----:B------:R-:W-:Y:S05]  /*24ba0*/  BSYNC B1 ;  /* 0x0000000000017941 */ /* 0x000fea0003800000 */
.L_x_11807:
        /* <DEDUP_REMOVED lines=9> */
.L_x_11809:
[----:B------:R-:W-:Y:S02]  /*24c40*/  IMAD.MOV.U32 R13, RZ, RZ, R24 ;  /* 0x000000ffff0d7224 */ /* 0x000fe400078e0018 */
[----:B------:R-:W-:Y:S02]  /*24c50*/  IMAD.MOV.U32 R12, RZ, RZ, 0x1 ;  /* 0x00000001ff0c7424 */ /* 0x000fe400078e00ff */
[----:B------:R-:W-:-:S07]  /*24c60*/  IMAD.MOV.U32 R2, RZ, RZ, R14 ;  /* 0x000000ffff027224 */ /* 0x000fce00078e000e */
[----:B------:R-:W-:Y:S05]  /*24c70*/  WARPSYNC.COLLECTIVE R15, `(.L_x_11810) ;  /* 0x000000000f087348 */ /* 0x000fea0003c00000 */
[----:B------:R0:W1:Y:S02]  /*24c80*/  SHFL.IDX P6, R14, R13, R12, R11 ;  /* 0x0000000c0d0e7389 */ /* 0x00006400000c000b */
[----:B01----:R-:W-:Y:S01]  /*24c90*/  ENDCOLLECTIVE ;  /* 0x000000000000791b */ /* 0x003fe20003800000 */
.L_x_11810:
        /* <DEDUP_REMOVED lines=16> */
.L_x_11811:
[----:B------:R-:W-:Y:S02]  /*24da0*/  IMAD.MOV.U32 R13, RZ, RZ, R24 ;  /* 0x000000ffff0d7224 */ /* 0x000fe400078e0018 */
[----:B------:R-:W-:Y:S02]  /*24db0*/  IMAD.MOV.U32 R12, RZ, RZ, 0x2 ;  /* 0x00000002ff0c7424 */ /* 0x000fe400078e00ff */
[----:B------:R-:W-:-:S07]  /*24dc0*/  IMAD.MOV.U32 R2, RZ, RZ, R14 ;  /* 0x000000ffff027224 */ /* 0x000fce00078e000e */
[----:B------:R-:W-:Y:S05]  /*24dd0*/  WARPSYNC.COLLECTIVE R15, `(.L_x_11812) ;  /* 0x000000000f087348 */ /* 0x000fea0003c00000 */
[----:B------:R0:W1:Y:S02]  /*24de0*/  SHFL.IDX P6, R14, R13, R12, R11 ;  /* 0x0000000c0d0e7389 */ /* 0x00006400000c000b */
[----:B01----:R-:W-:Y:S01]  /*24df0*/  ENDCOLLECTIVE ;  /* 0x000000000000791b */ /* 0x003fe20003800000 */
.L_x_11812:
        /* <DEDUP_REMOVED lines=16> */
.L_x_11813:
[----:B------:R-:W-:Y:S02]  /*24f00*/  IMAD.MOV.U32 R13, RZ, RZ, R24 ;  /* 0x000000ffff0d7224 */ /* 0x000fe400078e0018 */
[----:B------:R-:W-:Y:S02]  /*24f10*/  IMAD.MOV.U32 R12, RZ, RZ, 0x3 ;  /* 0x00000003ff0c7424 */ /* 0x000fe400078e00ff */
[----:B------:R-:W-:-:S07]  /*24f20*/  IMAD.MOV.U32 R2, RZ, RZ, R14 ;  /* 0x000000ffff027224 */ /* 0x000fce00078e000e */
[----:B------:R-:W-:Y:S05]  /*24f30*/  WARPSYNC.COLLECTIVE R15, `(.L_x_11814) ;  /* 0x000000000f087348 */ /* 0x000fea0003c00000 */
[----:B------:R0:W1:Y:S02]  /*24f40*/  SHFL.IDX P6, R14, R13, R12, R11 ;  /* 0x0000000c0d0e7389 */ /* 0x00006400000c000b */
[----:B01----:R-:W-:Y:S01]  /*24f50*/  ENDCOLLECTIVE ;  /* 0x000000000000791b */ /* 0x003fe20003800000 */
.L_x_11814:
        /* <DEDUP_REMOVED lines=13> */
.L_x_11815:
        /* <DEDUP_REMOVED lines=8> */
.L_x_11688:
[----:B-1----:R1:W2:Y:S02]  /*250b0*/  SYNCS.PHASECHK.TRANS64.TRYWAIT P0, [R0+URZ+0x2d860], R3 ;  /* 0x02d86003000075a7 */ /* 0x0022a4000800017f */
[----:B--2---:R-:W-:Y:S05]  /*250c0*/  @!P0 NANOSLEEP.SYNCS 0x989680 ;  /* 0x009896800000895d */ /* 0x004fea0003900000 */
[----:B------:R-:W2:Y:S02]  /*250d0*/  @!P0 SYNCS.PHASECHK.TRANS64 P0, [R0+URZ+0x2d860], R3 ;  /* 0x02d86003000085a7 */ /* 0x000ea4000800007f */
[----:B--2---:R-:W-:Y:S05]  /*250e0*/  @!P0 BRA `(.L_x_11688) ;  /* 0xfffffffc00f08947 */ /* 0x004fea000383ffff */
[----:B------:R-:W-:Y:S05]  /*250f0*/  BRA `(.L_x_11817) ;  /* 0xffffffbc00a47947 */ /* 0x000fea000383ffff */
.L_x_11689:
[----:B------:R-:W-:Y:S01]  /*25100*/  BSSY B0, `(.L_x_11818) ;  /* 0x0000008000007945 */ /* 0x000fe20003800000 */
[----:B------:R-:W-:Y:S02]  /*25110*/  IMAD.MOV.U32 R13, RZ, RZ, R24 ;  /* 0x000000ffff0d7224 */ /* 0x000fe400078e0018 */
[----:B------:R-:W-:Y:S02]  /*25120*/  IMAD.MOV.U32 R12, RZ, RZ, RZ ;  /* 0x000000ffff0c7224 */ /* 0x000fe400078e00ff */
[----:B------:R-:W-:Y:S02]  /*25130*/  IMAD.MOV.U32 R11, RZ, RZ, 0x1c1f ;  /* 0x00001c1fff0b7424 */ /* 0x000fe400078e00ff */
[----:B------:R-:W-:-:S07]  /*25140*/  IMAD.MOV.U32 R15, RZ, RZ, -0x1 ;  /* 0xffffffffff0f7424 */ /* 0x000fce00078e00ff */
[----:B01---5:R-:W-:Y:S05]  /*25150*/  WARPSYNC.COLLECTIVE R15, `(.L_x_11819) ;  /* 0x000000000f087348 */ /* 0x023fea0003c00000 */
[----:B------:R2:W3:Y:S02]  /*25160*/  SHFL.IDX P6, R14, R13, R12, R11 ;  /* 0x0000000c0d0e7389 */ /* 0x0004e400000c000b */
[----:B0123-5:R-:W-:Y:S01]  /*25170*/  ENDCOLLECTIVE ;  /* 0x000000000000791b */ /* 0x02ffe20003800000 */
.L_x_11819:
[----:B------:R-:W-:Y:S05]  /*25180*/  BSYNC B0 ;  /* 0x0000000000007941 */ /* 0x000fea0003800000 */
.L_x_11818:
        /* <DEDUP_REMOVED lines=10> */
.L_x_11820:
        /* <DEDUP_REMOVED lines=17> */
.L_x_11821:
        /* <DEDUP_REMOVED lines=14> */
.L_x_11822:
[----:B------:R-:W-:Y:S02]  /*25420*/  IMAD.MOV.U32 R13, RZ, RZ, R24 ;  /* 0x000000ffff0d7224 */ /* 0x000fe400078e0018 */
[----:B------:R-:W-:Y:S01]  /*25430*/  IMAD.MOV.U32 R12, RZ, RZ, 0x2 ;  /* 0x00000002ff0c7424 */ /* 0x000fe200078e00ff */
[----:B------:R-:W-:-:S13]  /*25440*/  IADD3 R2, P4, R14, R5, RZ ;  /* 0x000000050e027210 */ /* 0x000fda0007f9e0ff */
[----:B------:R-:W-:Y:S05]  /*25450*/  WARPSYNC.COLLECTIVE R15, `(.L_x_11823) ;  /* 0x000000000f087348 */ /* 0x000fea0003c00000 */
[----:B------:R0:W1:Y:S02]  /*25460*/  SHFL.IDX P6, R14, R13, R12, R11 ;  /* 0x0000000c0d0e7389 */ /* 0x00006400000c000b */
[----:B01----:R-:W-:Y:S01]  /*25470*/  ENDCOLLECTIVE ;  /* 0x000000000000791b */ /* 0x003fe20003800000 */
.L_x_11823:
        /* <DEDUP_REMOVED lines=15> */
.L_x_11824:
[----:B------:R-:W-:Y:S02]  /*25570*/  IMAD.MOV.U32 R13, RZ, RZ, R24 ;  /* 0x000000ffff0d7224 */ /* 0x000fe400078e0018 */
[----:B------:R-:W-:Y:S01]  /*25580*/  IMAD.MOV.U32 R12, RZ, RZ, 0x3 ;  /* 0x00000003ff0c7424 */ /* 0x000fe200078e00ff */
[----:B------:R-:W-:-:S13]  /*25590*/  IADD3 R2, P4, R14, R5, RZ ;  /* 0x000000050e027210 */ /* 0x000fda0007f9e0ff */
[----:B------:R-:W-:Y:S05]  /*255a0*/  WARPSYNC.COLLECTIVE R15, `(.L_x_11825) ;  /* 0x000000000f087348 */ /* 0x000fea0003c00000 */
[----:B------:R0:W1:Y:S02]  /*255b0*/  SHFL.IDX P6, R14, R13, R12, R11 ;  /* 0x0000000c0d0e7389 */ /* 0x00006400000c000b */
[----:B01----:R-:W-:Y:S01]  /*255c0*/  ENDCOLLECTIVE ;  /* 0x000000000000791b */ /* 0x003fe20003800000 */
.L_x_11825:
        /* <DEDUP_REMOVED lines=14> */
.L_x_11826:
[----:B------:R-:W-:Y:S05]  /*256b0*/  BRA `(.L_x_11827) ;  /* 0xffffffbc00047947 */ /* 0x000fea000383ffff */
.L_x_11694:
[----:B------:R-:W-:Y:S01]  /*256c0*/  BSSY B0, `(.L_x_11828) ;  /* 0x0000008000007945 */ /* 0x000fe20003800000 */
[----:B------:R-:W-:Y:S02]  /*256d0*/  IMAD.MOV.U32 R13, RZ, RZ, R16 ;  /* 0x000000ffff0d7224 */ /* 0x000fe400078e0010 */
[----:B------:R-:W-:Y:S02]  /*256e0*/  IMAD.MOV.U32 R12, RZ, RZ, RZ ;  /* 0x000000ffff0c7224 */ /* 0x000fe400078e00ff */
[----:B------:R-:W-:Y:S02]  /*256f0*/  IMAD.MOV.U32 R11, RZ, RZ, 0x1f ;  /* 0x0000001fff0b7424 */ /* 0x000fe400078e00ff */
[----:B------:R-:W-:-:S07]  /*25700*/  IMAD.MOV.U32 R15, RZ, RZ, -0x1 ;  /* 0xffffffffff0f7424 */ /* 0x000fce00078e00ff */
[----:B0-2--5:R-:W-:Y:S05]  /*25710*/  WARPSYNC.COLLECTIVE R15, `(.L_x_11829) ;  /* 0x000000000f087348 */ /* 0x025fea0003c00000 */
[----:B------:R1:W3:Y:S02]  /*25720*/  SHFL.IDX P6, R14, R13, R12, R11 ;  /* 0x0000000c0d0e7389 */ /* 0x0002e400000c000b */
[----:B0123-5:R-:W-:Y:S01]  /*25730*/  ENDCOLLECTIVE ;  /* 0x000000000000791b */ /* 0x02ffe20003800000 */
.L_x_11829:
[----:B------:R-:W-:Y:S05]  /*25740*/  BSYNC B0 ;  /* 0x0000000000007941 */ /* 0x000fea0003800000 */
.L_x_11828:
        /* <DEDUP_REMOVED lines=9> */
.L_x_11830:
        /* <DEDUP_REMOVED lines=18> */
.L_x_11831:
[----:B------:R-:W-:Y:S01]  /*25900*/  IMAD.MOV.U32 R12, RZ, RZ, 0x2 ;  /* 0x00000002ff0c7424 */ /* 0x000fe200078e00ff */
[----:B------:R-:W-:-:S05]  /*25910*/  SEL R5, R14, RZ, P1 ;  /* 0x000000ff0e057207 */ /* 0x000fca0000800000 */
[----:B------:R-:W-:-:S04]  /*25920*/  IMAD.IADD R4, R2, 0x1, R5 ;  /* 0x0000000102047824 */ /* 0x000fc800078e0205 */
[----:B------:R-:W-:-:S07]  /*25930*/  IMAD.MOV.U32 R13, RZ, RZ, R4 ;  /* 0x000000ffff0d7224 */ /* 0x000fce00078e0004 */
[----:B------:R-:W-:Y:S05]  /*25940*/  WARPSYNC.COLLECTIVE R15, `(.L_x_11832) ;  /* 0x000000000f087348 */ /* 0x000fea0003c00000 */
[----:B------:R0:W1:Y:S02]  /*25950*/  SHFL.UP P6, R14, R13, R12, R11 ;  /* 0x0400000c0d0e7389 */ /* 0x00006400000c000b */
[----:B01----:R-:W-:Y:S01]  /*25960*/  ENDCOLLECTIVE ;  /* 0x000000000000791b */ /* 0x003fe20003800000 */
.L_x_11832:
[----:B------:R-:W-:Y:S01]  /*25970*/  IMAD.MOV.U32 R12, RZ, RZ, 0x4 ;  /* 0x00000004ff0c7424 */ /* 0x000fe200078e00ff */
[----:B------:R-:W-:-:S05]  /*25980*/  SEL R5, R14, RZ, P2 ;  /* 0x000000ff0e057207 */ /* 0x000fca0001000000 */
[----:B------:R-:W-:-:S04]  /*25990*/  IMAD.IADD R5, R4, 0x1, R5 ;  /* 0x0000000104057824 */ /* 0x000fc800078e0205 */
[----:B------:R-:W-:-:S07]  /*259a0*/  IMAD.MOV.U32 R13, RZ, RZ, R5 ;  /* 0x000000ffff0d7224 */ /* 0x000fce00078e0005 */
[----:B------:R-:W-:Y:S05]  /*259b0*/  WARPSYNC.COLLECTIVE R15, `(.L_x_11833) ;  /* 0x000000000f087348 */ /* 0x000fea0003c00000 */
[----:B------:R0:W1:Y:S02]  /*259c0*/  SHFL.UP P6, R14, R13, R12, R11 ;  /* 0x0400000c0d0e7389 */ /* 0x00006400000c000b */
[----:B01----:R-:W-:Y:S01]  /*259d0*/  ENDCOLLECTIVE ;  /* 0x000000000000791b */ /* 0x003fe20003800000 */
.L_x_11833:
[----:B------:R-:W-:Y:S01]  /*259e0*/  IMAD.MOV.U32 R12, RZ, RZ, 0x8 ;  /* 0x00000008ff0c7424 */ /* 0x000fe200078e00ff */
[----:B------:R-:W-:-:S05]  /*259f0*/  SEL R6, R14, RZ, P3 ;  /* 0x000000ff0e067207 */ /* 0x000fca0001800000 */
[----:B------:R-:W-:-:S04]  /*25a00*/  IMAD.IADD R6, R5, 0x1, R6 ;  /* 0x0000000105067824 */ /* 0x000fc800078e0206 */
[----:B------:R-:W-:-:S07]  /*25a10*/  IMAD.MOV.U32 R13, RZ, RZ, R6 ;  /* 0x000000ffff0d7224 */ /* 0x000fce00078e0006 */
[----:B------:R-:W-:Y:S05]  /*25a20*/  WARPSYNC.COLLECTIVE R15, `(.L_x_11834) ;  /* 0x000000000f087348 */ /* 0x000fea0003c00000 */
[----:B------:R0:W1:Y:S02]  /*25a30*/  SHFL.UP P6, R14, R13, R12, R11 ;  /* 0x0400000c0d0e7389 */ /* 0x00006400000c000b */
[----:B01----:R-:W-:Y:S01]  /*25a40*/  ENDCOLLECTIVE ;  /* 0x000000000000791b */ /* 0x003fe20003800000 */
.L_x_11834:
[----:B------:R-:W-:Y:S01]  /*25a50*/  IMAD.MOV.U32 R12, RZ, RZ, 0x10 ;  /* 0x00000010ff0c7424 */ /* 0x000fe200078e00ff */
[----:B------:R-:W-:-:S05]  /*25a60*/  SEL R3, R14, RZ, P4 ;  /* 0x000000ff0e037207 */ /* 0x000fca0002000000 */
[----:B------:R-:W-:-:S04]  /*25a70*/  IMAD.IADD R4, R6, 0x1, R3 ;  /* 0x0000000106047824 */ /* 0x000fc800078e0203 */
[----:B------:R-:W-:-:S07]  /*25a80*/  IMAD.MOV.U32 R13, RZ, RZ, R4 ;  /* 0x000000ffff0d7224 */ /* 0x000fce00078e0004 */
[----:B------:R-:W-:Y:S05]  /*25a90*/  WARPSYNC.COLLECTIVE R15, `(.L_x_11835) ;  /* 0x000000000f087348 */ /* 0x000fea0003c00000 */
[----:B------:R0:W1:Y:S02]  /*25aa0*/  SHFL.UP P6, R14, R13, R12, R11 ;  /* 0x0400000c0d0e7389 */ /* 0x00006400000c000b */
[----:B01----:R-:W-:Y:S01]  /*25ab0*/  ENDCOLLECTIVE ;  /* 0x000000000000791b */ /* 0x003fe20003800000 */
.L_x_11835:
        /* <DEDUP_REMOVED lines=8> */
.L_x_11836:
[----:B------:R-:W-:Y:S05]  /*25b40*/  BRA `(.L_x_11837) ;  /* 0xffffffbc00207947 */ /* 0x000fea000383ffff */
.L_x_11699:
        /* <DEDUP_REMOVED lines=8> */
.L_x_11839:
[----:B------:R-:W-:Y:S05]  /*25bd0*/  BSYNC B0 ;  /* 0x0000000000007941 */ /* 0x000fea0003800000 */
.L_x_11838:
        /* <DEDUP_REMOVED lines=8> */
.L_x_11840:
[----:B------:R-:W-:Y:S01]  /*25c60*/  IMAD.MOV.U32 R12, RZ, RZ, 0x4 ;  /* 0x00000004ff0c7424 */ /* 0x000fe200078e00ff */
[----:B------:R-:W-:-:S05]  /*25c70*/  SEL R14, R14, RZ, P2 ;  /* 0x000000ff0e0e7207 */ /* 0x000fca0001000000 */
[----:B------:R-:W-:-:S04]  /*25c80*/  IMAD.IADD R3, R13, 0x1, R14 ;  /* 0x000000010d037824 */ /* 0x000fc800078e020e */
[----:B------:R-:W-:-:S07]  /*25c90*/  IMAD.MOV.U32 R13, RZ, RZ, R3 ;  /* 0x000000ffff0d7224 */ /* 0x000fce00078e0003 */
[----:B------:R-:W-:Y:S05]  /*25ca0*/  WARPSYNC.COLLECTIVE R15, `(.L_x_11841) ;  /* 0x000000000f087348 */ /* 0x000fea0003c00000 */
[----:B------:R0:W1:Y:S02]  /*25cb0*/  SHFL.UP P6, R14, R13, R12, R11 ;  /* 0x0400000c0d0e7389 */ /* 0x00006400000c000b */
[----:B01----:R-:W-:Y:S01]  /*25cc0*/  ENDCOLLECTIVE ;  /* 0x000000000000791b */ /* 0x003fe20003800000 */
.L_x_11841:
[----:B------:R-:W-:Y:S01]  /*25cd0*/  IMAD.MOV.U32 R12, RZ, RZ, 0x8 ;  /* 0x00000008ff0c7424 */ /* 0x000fe200078e00ff */
[----:B------:R-:W-:-:S05]  /*25ce0*/  SEL R4, R14, RZ, P3 ;  /* 0x000000ff0e047207 */ /* 0x000fca0001800000 */
[----:B------:R-:W-:-:S04]  /*25cf0*/  IMAD.IADD R4, R3, 0x1, R4 ;  /* 0x0000000103047824 */ /* 0x000fc800078e0204 */
[----:B------:R-:W-:-:S07]  /*25d00*/  IMAD.MOV.U32 R13, RZ, RZ, R4 ;  /* 0x000000ffff0d7224 */ /* 0x000fce00078e0004 */
[----:B------:R-:W-:Y:S05]  /*25d10*/  WARPSYNC.COLLECTIVE R15, `(.L_x_11842) ;  /* 0x000000000f087348 */ /* 0x000fea0003c00000 */
[----:B------:R0:W1:Y:S02]  /*25d20*/  SHFL.UP P6, R14, R13, R12, R11 ;  /* 0x0400000c0d0e7389 */ /* 0x00006400000c000b */
[----:B01----:R-:W-:Y:S01]  /*25d30*/  ENDCOLLECTIVE ;  /* 0x000000000000791b */ /* 0x003fe20003800000 */
.L_x_11842:
[----:B------:R-:W-:Y:S01]  /*25d40*/  IMAD.MOV.U32 R12, RZ, RZ, 0x10 ;  /* 0x00000010ff0c7424 */ /* 0x000fe200078e00ff */
[----:B------:R-:W-:-:S05]  /*25d50*/  SEL R5, R14, RZ, P4 ;  /* 0x000000ff0e057207 */ /* 0x000fca0002000000 */
[----:B------:R-:W-:-:S04]  /*25d60*/  IMAD.IADD R5, R4, 0x1, R5 ;  /* 0x0000000104057824 */ /* 0x000fc800078e0205 */
[----:B------:R-:W-:-:S07]  /*25d70*/  IMAD.MOV.U32 R13, RZ, RZ, R5 ;  /* 0x000000ffff0d7224 */ /* 0x000fce00078e0005 */
[----:B------:R-:W-:Y:S05]  /*25d80*/  WARPSYNC.COLLECTIVE R15, `(.L_x_11843) ;  /* 0x000000000f087348 */ /* 0x000fea0003c00000 */
[----:B------:R0:W1:Y:S02]  /*25d90*/  SHFL.UP P6, R14, R13, R12, R11 ;  /* 0x0400000c0d0e7389 */ /* 0x00006400000c000b */
[----:B01----:R-:W-:Y:S01]  /*25da0*/  ENDCOLLECTIVE ;  /* 0x000000000000791b */ /* 0x003fe20003800000 */
.L_x_11843:
        /* <DEDUP_REMOVED lines=8> */
.L_x_11844:
[----:B------:R-:W-:Y:S05]  /*25e30*/  BRA `(.L_x_11845) ;  /* 0xffffffbc00007947 */ /* 0x000fea000383ffff */
.L_x_11701:
[----:B------:R-:W-:Y:S01]  /*25e40*/  BSSY B0, `(.L_x_11846) ;  /* 0x0000006000007945 */ /* 0x000fe20003800000 */
[----:B------:R-:W-:Y:S01]  /*25e50*/  PLOP3.LUT P6, PT, P6, PT, PT, 0x8, 0x0 ;  /* 0x000000000000781c */ /* 0x000fe200037ce170 */
[----:B------:R-:W-:-:S12]  /*25e60*/  IMAD.MOV.U32 R15, RZ, RZ, -0x1 ;  /* 0xffffffffff0f7424 */ /* 0x000fd800078e00ff */
[----:B0----5:R-:W-:Y:S05]  /*25e70*/  WARPSYNC.COLLECTIVE R15, `(.L_x_11847) ;  /* 0x000000000f087348 */ /* 0x021fea0003c00000 */
[----:B------:R-:W-:Y:S01]  /*25e80*/  VOTE.ANY R14, PT, P6 ;  /* 0x00000000000e7806 */ /* 0x000fe200030e0100 */
[----:B0----5:R-:W-:Y:S06]  /*25e90*/  ENDCOLLECTIVE ;  /* 0x000000000000791b */ /* 0x021fec0003800000 */
.L_x_11847:
[----:B------:R-:W-:Y:S05]  /*25ea0*/  BSYNC B0 ;  /* 0x0000000000007941 */ /* 0x000fea0003800000 */
.L_x_11846:
        /* <DEDUP_REMOVED lines=9> */
.L_x_11848:
[----:B------:R-:W-:Y:S01]  /*25f40*/  IMAD.MOV.U32 R17, RZ, RZ, R14 ;  /* 0x000000ffff117224 */ /* 0x000fe200078e000e */
[----:B------:R-:W-:Y:S06]  /*25f50*/  BRA `(.L_x_11849) ;  /* 0xffffffb800f07947 */ /* 0x000fec000383ffff */
.L_x_11703:
[----:B------:R-:W-:Y:S01]  /*25f60*/  BSSY B0, `(.L_x_11850) ;  /* 0x0000007000007945 */ /* 0x000fe20003800000 */
[----:B------:R-:W-:Y:S02]  /*25f70*/  IMAD.MOV.U32 R13, RZ, RZ, R3 ;  /* 0x000000ffff0d7224 */ /* 0x000fe400078e0003 */
[----:B------:R-:W-:Y:S02]  /*25f80*/  IMAD.MOV.U32 R11, RZ, RZ, 0x1f ;  /* 0x0000001fff0b7424 */ /* 0x000fe400078e00ff */
[----:B------:R-:W-:-:S07]  /*25f90*/  IMAD.MOV.U32 R15, RZ, RZ, -0x1 ;  /* 0xffffffffff0f7424 */ /* 0x000fce00078e00ff */
[----:B012--5:R-:W-:Y:S05]  /*25fa0*/  WARPSYNC.COLLECTIVE R15, `(.L_x_11851) ;  /* 0x000000000f087348 */ /* 0x027fea0003c00000 */
[----:B------:R3:W4:Y:S02]  /*25fb0*/  SHFL.IDX P6, R14, R13, R12, R11 ;  /* 0x0000000c0d0e7389 */ /* 0x00072400000c000b */
[----:B012345:R-:W-:Y:S01]  /*25fc0*/  ENDCOLLECTIVE ;  /* 0x000000000000791b */ /* 0x03ffe20003800000 */
.L_x_11851:
[----:B------:R-:W-:Y:S05]  /*25fd0*/  BSYNC B0 ;  /* 0x0000000000007941 */ /* 0x000fea0003800000 */
.L_x_11850:
[----:B------:R-:W-:Y:S01]  /*25fe0*/  IMAD.MOV.U32 R5, RZ, RZ, R14 ;  /* 0x000000ffff057224 */ /* 0x000fe200078e000e */
[----:B------:R-:W-:Y:S06]  /*25ff0*/  BRA `(.L_x_11702) ;  /* 0xffffffb800e47947 */ /* 0x000fec000383ffff */
.L_x_11707:
[----:B0-----:R0:W2:Y:S02]  /*26000*/  SYNCS.PHASECHK.TRANS64.TRYWAIT P0, [R5+URZ+0x2d820], R0 ;  /* 0x02d82000050075a7 */ /* 0x0010a4000800017f */
[----:B--2---:R-:W-:Y:S05]  /*26010*/  @!P0 NANOSLEEP.SYNCS 0x989680 ;  /* 0x009896800000895d */ /* 0x004fea0003900000 */
[----:B------:R-:W2:Y:S02]  /*26020*/  @!P0 SYNCS.PHASECHK.TRANS64 P0, [R5+URZ+0x2d820], R0 ;  /* 0x02d82000050085a7 */ /* 0x000ea4000800007f */
[----:B--2---:R-:W-:Y:S05]  /*26030*/  @!P0 BRA `(.L_x_11707) ;  /* 0xfffffffc00f08947 */ /* 0x004fea000383ffff */
[----:B------:R-:W-:Y:S05]  /*26040*/  BRA `(.L_x_11852) ;  /* 0xffffffc0005c7947 */ /* 0x000fea000383ffff */
.L_x_11708:
        /* <DEDUP_REMOVED lines=8> */
[----:B01-3-5:R-:W-:Y:S05]  /*260d0*/  WARPSYNC.COLLECTIVE R15, `(.L_x_11854) ;  /* 0x000000000f087348 */ /* 0x02bfea0003c00000 */
[----:B------:R2:W4:Y:S02]  /*260e0*/  SHFL.IDX P6, R14, R13, R12, R11 ;  /* 0x0000000c0d0e7389 */ /* 0x00052400000c000b */
[----:B012345:R-:W-:Y:S01]  /*260f0*/  ENDCOLLECTIVE ;  /* 0x000000000000791b */ /* 0x03ffe20003800000 */
.L_x_11854:
[----:B------:R-:W-:Y:S05]  /*26100*/  BSYNC B0 ;  /* 0x0000000000007941 */ /* 0x000fea0003800000 */
.L_x_11853:
[----:B------:R-:W-:Y:S05]  /*26110*/  BRA `(.L_x_11855) ;  /* 0xffffffc000447947 */ /* 0x000fea000383ffff */
.L_x_11709:
[----:B------:R-:W-:Y:S01]  /*26120*/  BSSY B0, `(.L_x_11856) ;  /* 0x0000006000007945 */ /* 0x000fe20003800000 */
[----:B------:R-:W-:-:S07]  /*26130*/  IMAD.MOV.U32 R15, RZ, RZ, -0x1 ;  /* 0xffffffffff0f7424 */ /* 0x000fce00078e00ff */
[----:B01-3-5:R-:W-:Y:S05]  /*26140*/  WARPSYNC.COLLECTIVE R15, `(.L_x_11857) ;  /* 0x000000000f0c7348 */ /* 0x02bfea0003c00000 */
[----:B------:R-:W-:Y:S02]  /*26150*/  ELECT P6, UR62, PT ;  /* 0x00000000003e782f */ /* 0x000fe400038c0000 */
[----:B------:R-:W-:Y:S01]  /*26160*/  MOV R14, UR62 ;  /* 0x0000003e000e7c02 */ /* 0x000fe20008000f00 */
[----:B01-3-5:R-:W-:Y:S10]  /*26170*/  ENDCOLLECTIVE ;  /* 0x000000000000791b */ /* 0x02bff40003800000 */
.L_x_11857:
[----:B------:R-:W-:Y:S05]  /*26180*/  BSYNC B0 ;  /* 0x0000000000007941 */ /* 0x000fea0003800000 */
.L_x_11856:
[----:B------:R-:W-:Y:S05]  /*26190*/  BRA `(.L_x_11858) ;  /* 0xffffffc000387947 */ /* 0x000fea000383ffff */
.L_x_11711:
[----:B0-----:R0:W2:Y:S02]  /*261a0*/  SYNCS.PHASECHK.TRANS64.TRYWAIT P1, [R3+URZ+0x2d840], R2 ;  /* 0x02d84002030075a7 */ /* 0x0010a4000802017f */
[----:B--2---:R-:W-:Y:S05]  /*261b0*/  @!P1 NANOSLEEP.SYNCS 0x989680 ;  /* 0x009896800000995d */ /* 0x004fea0003900000 */
[----:B------:R-:W2:Y:S02]  /*261c0*/  @!P1 SYNCS.PHASECHK.TRANS64 P1, [R3+URZ+0x2d840], R2 ;  /* 0x02d84002030095a7 */ /* 0x000ea4000802007f */
[----:B--2---:R-:W-:Y:S05]  /*261d0*/  @!P1 BRA `(.L_x_11711) ;  /* 0xfffffffc00f09947 */ /* 0x004fea000383ffff */
[----:B------:R-:W-:Y:S05]  /*261e0*/  BRA `(.L_x_11859) ;  /* 0xffffffc0005c7947 */ /* 0x000fea000383ffff */
.L_x_11713:
[----:B--2---:R2:W4:Y:S02]  /*261f0*/  SYNCS.PHASECHK.TRANS64.TRYWAIT P1, [R25+URZ+0x2d840], R0 ;  /* 0x02d84000190075a7 */ /* 0x004524000802017f */
[----:B----4-:R-:W-:Y:S05]  /*26200*/  @!P1 NANOSLEEP.SYNCS 0x989680 ;  /* 0x009896800000995d */ /* 0x010fea0003900000 */
[----:B------:R-:W4:Y:S02]  /*26210*/  @!P1 SYNCS.PHASECHK.TRANS64 P1, [R25+URZ+0x2d840], R0 ;  /* 0x02d84000190095a7 */ /* 0x000f24000802007f */
[----:B----4-:R-:W-:Y:S05]  /*26220*/  @!P1 BRA `(.L_x_11713) ;  /* 0xfffffffc00f09947 */ /* 0x010fea000383ffff */
[----:B------:R-:W-:Y:S05]  /*26230*/  BRA `(.L_x_11860) ;  /* 0xffffffc0006c7947 */ /* 0x000fea000383ffff */
.L_x_11715:
[----:B----4-:R4:W0:Y:S02]  /*26240*/  SYNCS.PHASECHK.TRANS64.TRYWAIT P1, [R3+URZ+0x2d860], R2 ;  /* 0x02d86002030075a7 */ /* 0x010824000802017f */
[----:B0-----:R-:W-:Y:S05]  /*26250*/  @!P1 NANOSLEEP.SYNCS 0x989680 ;  /* 0x009896800000995d */ /* 0x001fea0003900000 */
[----:B------:R-:W0:Y:S02]  /*26260*/  @!P1 SYNCS.PHASECHK.TRANS64 P1, [R3+URZ+0x2d860], R2 ;  /* 0x02d86002030095a7 */ /* 0x000e24000802007f */
[----:B0-----:R-:W-:Y:S05]  /*26270*/  @!P1 BRA `(.L_x_11715) ;  /* 0xfffffffc00f09947 */ /* 0x001fea000383ffff */
[----:B------:R-:W-:Y:S05]  /*26280*/  BRA `(.L_x_11861) ;  /* 0xffffffc000687947 */ /* 0x000fea000383ffff */
.L_x_11862:
        /* <DEDUP_REMOVED lines=15> */
.L_x_15868:


//--------------------- .text._ZN7cutlass13device_kernelIN5flash11enable_sm90INS1_16FlashAttnFwdSm90INS1_25CollectiveMainloopFwdSm90ILi2EN4cute5tupleIJNS5_1CILi1EEES8_S8_EEENS6_IJNS7_ILi192EEENS7_ILi128EEENS7_ILi96EEEEEELi96ENS_6half_tEfNS_4arch4Sm90ELb1ELb0ELb0ELb0ELb1ELb0ELb0ELb0ELb1ELb1ELb0ELb0EEENS1_21CollectiveEpilogueFwdINS6_IJSA_SC_SB_EEES9_SE_SG_Li384ELb0ELb1ELb0ELb0EEENS1_30DynamicPersistentTileSchedulerILi384ELi128ELb0ELb1ELb1EEEEEEEEEvNT_6ParamsE --------------------------
	.section	.text._ZN7cutlass13device_kernelIN5flash11enable_sm90INS1_16FlashAttnFwdSm90INS1_25CollectiveMainloopFwdSm90ILi2EN4cute5tupleIJNS5_1CILi1EEES8_S8_EEENS6_IJNS7_ILi192EEENS7_ILi128EEENS7_ILi96EEEEEELi96ENS_6half_tEfNS_4arch4Sm90ELb1ELb0ELb0ELb0ELb1ELb0ELb0ELb0ELb1ELb1ELb0ELb0EEENS1_21CollectiveEpilogueFwdINS6_IJSA_SC_SB_EEES9_SE_SG_Li384ELb0ELb1ELb0ELb0EEENS1_30DynamicPersistentTileSchedulerILi384ELi128ELb0ELb1ELb1EEEEEEEEEvNT_6ParamsE,"ax",@progbits
	.align	128
.text._ZN7cutlass13device_kernelIN5flash11enable_sm90INS1_16FlashAttnFwdSm90INS1_25CollectiveMainloopFwdSm90ILi2EN4cute5tupleIJNS5_1CILi1EEES8_S8_EEENS6_IJNS7_ILi192EEENS7_ILi128EEENS7_ILi96EEEEEELi96ENS_6half_tEfNS_4arch4Sm90ELb1ELb0ELb0ELb0ELb1ELb0ELb0ELb0ELb1ELb1ELb0ELb0EEENS1_21CollectiveEpilogueFwdINS6_IJSA_SC_SB_EEES9_SE_SG_Li384ELb0ELb1ELb0ELb0EEENS1_30DynamicPersistentTileSchedulerILi384ELi128ELb0ELb1ELb1EEEEEEEEEvNT_6ParamsE:
        .type           _ZN7cutlass13device_kernelIN5flash11enable_sm90INS1_16FlashAttnFwdSm90INS1_25CollectiveMainloopFwdSm90ILi2EN4cute5tupleIJNS5_1CILi1EEES8_S8_EEENS6_IJNS7_ILi192EEENS7_ILi128EEENS7_ILi96EEEEEELi96ENS_6half_tEfNS_4arch4Sm90ELb1ELb0ELb0ELb0ELb1ELb0ELb0ELb0ELb1ELb1ELb0ELb0EEENS1_21CollectiveEpilogueFwdINS6_IJSA_SC_SB_EEES9_SE_SG_Li384ELb0ELb1ELb0ELb0EEENS1_30DynamicPersistentTileSchedulerILi384ELi128ELb0ELb1ELb1EEEEEEEEEvNT_6ParamsE,@function
        .size           _ZN7cutlass13device_kernelIN5flash11enable_sm90INS1_16FlashAttnFwdSm90INS1_25CollectiveMainloopFwdSm90ILi2EN4cute5tupleIJNS5_1CILi1EEES8_S8_EEENS6_IJNS7_ILi192EEENS7_ILi128EEENS7_ILi96EEEEEELi96ENS_6half_tEfNS_4arch4Sm90ELb1ELb0ELb0ELb0ELb1ELb0ELb0ELb0ELb1ELb1ELb0ELb0EEENS1_21CollectiveEpilogueFwdINS6_IJSA_SC_SB_EEES9_SE_SG_Li384ELb0ELb1ELb0ELb0EEENS1_30DynamicPersistentTileSchedulerILi384ELi128ELb0ELb1ELb1EEEEEEEEEvNT_6ParamsE,(.L_x_15869 - _ZN7cutlass13device_kernelIN5flash11enable_sm90INS1_16FlashAttnFwdSm90INS1_25CollectiveMainloopFwdSm90ILi2EN4cute5tupleIJNS5_1CILi1EEES8_S8_EEENS6_IJNS7_ILi192EEENS7_ILi128EEENS7_ILi96EEEEEELi96ENS_6half_tEfNS_4arch4Sm90ELb1ELb0ELb0ELb0ELb1ELb0ELb0ELb0ELb1ELb1ELb0ELb0EEENS1_21CollectiveEpilogueFwdINS6_IJSA_SC_SB_EEES9_SE_SG_Li384ELb0ELb1ELb0ELb0EEENS1_30DynamicPersistentTileSchedulerILi384ELi128ELb0ELb1ELb1EEEEEEEEEvNT_6ParamsE)
        .other          _ZN7cutlass13device_kernelIN5flash11enable_sm90INS1_16FlashAttnFwdSm90INS1_25CollectiveMainloopFwdSm90ILi2EN4cute5tupleIJNS5_1CILi1EEES8_S8_EEENS6_IJNS7_ILi192EEENS7_ILi128EEENS7_ILi96EEEEEELi96ENS_6half_tEfNS_4arch4Sm90ELb1ELb0ELb0ELb0ELb1ELb0ELb0ELb0ELb1ELb1ELb0ELb0EEENS1_21CollectiveEpilogueFwdINS6_IJSA_SC_SB_EEES9_SE_SG_Li384ELb0ELb1ELb0ELb0EEENS1_30DynamicPersistentTileSchedulerILi384ELi128ELb0ELb1ELb1EEEEEEEEEvNT_6ParamsE,@"STO_CUDA_ENTRY STV_DEFAULT"
_ZN7cutlass13device_kernelIN5flash11enable_sm90INS1_16FlashAttnFwdSm90INS1_25CollectiveMainloopFwdSm90ILi2EN4cute5tupleIJNS5_1CILi1EEES8_S8_EEENS6_IJNS7_ILi192EEENS7_ILi128EEENS7_ILi96EEEEEELi96ENS_6half_tEfNS_4arch4Sm90ELb1ELb0ELb0ELb0ELb1ELb0ELb0ELb0ELb1ELb1ELb0ELb0EEENS1_21CollectiveEpilogueFwdINS6_IJSA_SC_SB_EEES9_SE_SG_Li384ELb0ELb1ELb0ELb0EEENS1_30DynamicPersistentTileSchedulerILi384ELi128ELb0ELb1ELb1EEEEEEEEEvNT_6ParamsE:
        /* <DEDUP_REMOVED lines=45> */
.L_x_11863:
        /* <DEDUP_REMOVED lines=22> */
.L_x_11864:
        /* <DEDUP_REMOVED lines=18> */
.L_x_11865:
        /* <DEDUP_REMOVED lines=22> */
.L_x_11866:
        /* <DEDUP_REMOVED lines=23> */
.L_x_11867:
        /* <DEDUP_REMOVED lines=8> */
.L_x_11869:
        /* <DEDUP_REMOVED lines=28> */
[----:B------:R-:W-:Y:S01]  /*0a60*/  IMAD.IADD R5, R148, 0x1, -R5 ;  /* 0x0000000194057824 */ /* 0x000fe200078e0a05 */
[----:B------:R-:W-:Y:S02]  /*0a70*/  LEA.HI R2, R0, R7, RZ, 0x1 ;  /* 0x0000000700027211 */ /* 0x000fe400078f08ff */
[----:B------:R-:W-:Y:S01]  /*0a80*/  LEA.HI R4, R3, R148, RZ, 0x5 ;  /* 0x0000009403047211 */ /* 0x000fe200078f28ff */
        /* <DEDUP_REMOVED lines=9> */
[----:B------:R-:W-:Y:S01]  /*0b20*/  SHF.R.S32.HI R9, RZ, 0x1f, R142 ;  /* 0x0000001fff097819 */ /* 0x000fe2000001148e */
[----:B------:R-:W-:Y:S01]  /*0b30*/  IMAD R10, R4, 0x10, R5 ;  /* 0x00000010040a7824 */ /* 0x000fe200078e0205 */
[----:B------:R-:W-:Y:S01]  /*0b40*/  LEA.HI R3, R3, R148, RZ, 0x2 ;  /* 0x0000009403037211 */ /* 0x000fe200078f10ff */
[----:B------:R-:W-:Y:S01]  /*0b50*/  IMAD.IADD R2, R5, 0x1, -R2 ;  /* 0x0000000105027824 */ /* 0x000fe200078e0a02 */
[----:B------:R-:W-:Y:S01]  /*0b60*/  LEA.HI R6, R9, R142, RZ, 0x2 ;  /* 0x0000008e09067211 */ /* 0x000fe200078f10ff */
[----:B------:R-:W-:Y:S01]  /*0b70*/  IMAD.SHL.U32 R7, R7, 0x8, RZ ;  /* 0x0000000807077824 */ /* 0x000fe200078e00ff */
[----:B------:R-:W-:-:S02]  /*0b80*/  LOP3.LUT R0, R0, 0x7ffffe00, RZ, 0xc0, !PT ;  /* 0x7ffffe0000007812 */ /* 0x000fc400078ec0ff */
[C---:B------:R-:W-:Y:S01]  /*0b90*/  R2P PR, R2.reuse, 0x6 ;  /* 0x0000000602007804 */ /* 0x040fe20000000000 */
[----:B------:R-:W-:Y:S01]  /*0ba0*/  IMAD.SHL.U32 R2, R2, 0x40, RZ ;  /* 0x0000004002027824 */ /* 0x000fe200078e00ff */
[--C-:B------:R-:W-:Y:S01]  /*0bb0*/  SHF.R.S32.HI R8, RZ, 0x2, R6.reuse ;  /* 0x00000002ff087819 */ /* 0x100fe20000011406 */
[----:B------:R-:W-:Y:S01]  /*0bc0*/  IMAD.U32 R145, R10, 0x20, R7 ;  /* 0x000000200a917824 */ /* 0x000fe200078e0007 */
[----:B------:R-:W-:Y:S01]  /*0bd0*/  SHF.R.S32.HI R11, RZ, 0x1f, R6 ;  /* 0x0000001fff0b7819 */ /* 0x000fe20000011406 */
[----:B------:R-:W-:Y:S01]  /*0be0*/  IMAD R0, R4, 0x400, R0 ;  /* 0x0000040004007824 */ /* 0x000fe200078e0200 */
[----:B------:R-:W-:Y:S02]  /*0bf0*/  LOP3.LUT R2, R2, 0x1c0, RZ, 0xc0, !PT ;  /* 0x000001c002027812 */ /* 0x000fe400078ec0ff */
[----:B------:R-:W-:Y:S02]  /*0c00*/  SHF.R.S32.HI R143, RZ, 0x7, R143 ;  /* 0x00000007ff8f7819 */ /* 0x000fe4000001148f */
[----:B------:R-:W-:-:S02]  /*0c10*/  LOP3.LUT R7, R2, 0x8, R7, 0xf8, !PT ;  /* 0x0000000802077812 */ /* 0x000fc400078ef807 */
[----:B------:R-:W-:Y:S01]  /*0c20*/  SHF.R.U32.HI R2, RZ, 0x3, R2 ;  /* 0x00000003ff027819 */ /* 0x000fe20000011602 */
[----:B------:R-:W-:Y:S01]  /*0c30*/  IMAD.HI R4, R143, 0x55555556, RZ ;  /* 0x555555568f047827 */ /* 0x000fe200078e02ff */
[----:B------:R-:W-:Y:S02]  /*0c40*/  LOP3.LUT R5, R3, 0xfffffffc, RZ, 0xc0, !PT ;  /* 0xfffffffc03057812 */ /* 0x000fe400078ec0ff */
[----:B------:R-:W-:Y:S02]  /*0c50*/  LOP3.LUT R7, R7, R2, RZ, 0x3c, !PT ;  /* 0x0000000207077212 */ /* 0x000fe400078e3cff */
[----:B------:R-:W-:Y:S01]  /*0c60*/  LEA.HI R11, R11, R8, RZ, 0x3 ;  /* 0x000000080b0b7211 */ /* 0x000fe200078f18ff */
[----:B------:R-:W-:Y:S01]  /*0c70*/  IMAD.IADD R140, R148, 0x1, -R5 ;  /* 0x00000001948c7824 */ /* 0x000fe200078e0a05 */
[----:B------:R-:W-:Y:S01]  /*0c80*/  LEA.HI R9, R9, R142, RZ, 0x5 ;  /* 0x0000008e09097211 */ /* 0x000fe200078f28ff */
[----:B------:R-:W-:Y:S01]  /*0c90*/  IMAD.IADD R0, R0, 0x1, R7 ;  /* 0x0000000100007824 */ /* 0x000fe200078e0207 */
[----:B------:R-:W-:Y:S01]  /*0ca0*/  LOP3.LUT R11, R11, 0xfffffff8, RZ, 0xc0, !PT ;  /* 0xfffffff80b0b7812 */ /* 0x000fe200078ec0ff */
[----:B------:R-:W-:Y:S01]  /*0cb0*/  IMAD.SHL.U32 R137, R140, 0x8, RZ ;  /* 0x000000088c897824 */ /* 0x000fe200078e00ff */
[----:B------:R-:W-:-:S02]  /*0cc0*/  LEA.HI R4, R4, R4, RZ, 0x1 ;  /* 0x0000000404047211 */ /* 0x000fc400078f08ff */
[----:B------:R-:W-:Y:S01]  /*0cd0*/  SHF.R.S32.HI R9, RZ, 0x5, R9 ;  /* 0x00000005ff097819 */ /* 0x000fe20000011409 */
[----:B------:R-:W-:Y:S01]  /*0ce0*/  IMAD.IADD R8, R8, 0x1, -R11 ;  /* 0x0000000108087824 */ /* 0x000fe200078e0a0b */
[----:B------:R-:W-:Y:S01]  /*0cf0*/  LEA.HI R2, R140, R140, RZ, 0x1 ;  /* 0x0000008c8c027211 */ /* 0x000fe200078f08ff */
[----:B------:R-:W-:Y:S01]  /*0d00*/  IMAD R4, R4, -0x3, R143 ;  /* 0xfffffffd04047824 */ /* 0x000fe200078e028f */
[----:B------:R-:W-:Y:S01]  /*0d10*/  LEA R16, R0, UR40, 0x1 ;  /* 0x0000002800107c11 */ /* 0x000fe2000f8e08ff */
[----:B------:R-:W-:Y:S01]  /*0d20*/  IMAD R9, R9, 0x10, R8 ;  /* 0x0000001009097824 */ /* 0x000fe200078e0208 */
[----:B------:R-:W-:Y:S01]  /*0d30*/  SHF.R.S32.HI R141, RZ, 0x2, R3 ;  /* 0x00000002ff8d7819 */ /* 0x000fe20000011403 */
[----:B------:R-:W-:Y:S01]  /*0d40*/  VIADD R138, R137, 0x20 ;  /* 0x00000020898a7836 */ /* 0x000fe20000000000 */
[----:B------:R-:W-:Y:S01]  /*0d50*/  LOP3.LUT R3, R2, 0x1ffffffe, RZ, 0xc0, !PT ;  /* 0x1ffffffe02037812 */ /* 0x000fe200078ec0ff */
[----:B------:R-:W-:Y:S01]  /*0d60*/  VIADD R18, R16, 0x21800 ;  /* 0x0002180010127836 */ /* 0x000fe20000000000 */
[----:B------:R-:W-:Y:S01]  /*0d70*/  SEL R17, R17, 0xffffffc0, !P2 ;  /* 0xffffffc011117807 */ /* 0x000fe20005000000 */
[----:B------:R-:W-:Y:S01]  /*0d80*/  VIADD R139, R137, 0x40 ;  /* 0x00000040898b7836 */ /* 0x000fe20000000000 */
[----:B------:R-:W-:Y:S01]  /*0d90*/  LOP3.LUT R23, R6, 0x7ffffffc, RZ, 0xc0, !PT ;  /* 0x7ffffffc06177812 */ /* 0x000fe200078ec0ff */
        /* <DEDUP_REMOVED lines=11> */
.L_x_11918:
        /* <DEDUP_REMOVED lines=21> */
.L_x_11870:
[----:B------:R-:W-:Y:S01]  /*0fa0*/  ULDC UR7, c[0x0][0xc54] ;  /* 0x0003150000077ab9 */ /* 0x000fe20000000800 */
[----:B------:R-:W-:Y:S01]  /*0fb0*/  UMOV UR6, UR9 ;  /* 0x0000000900067c82 */ /* 0x000fe20008000000 */
[----:B------:R-:W-:-:S11]  /*0fc0*/  UISETP.NE.AND UP0, UPT, UR7, 0x1, UPT ;  /* 0x000000010700788c */ /* 0x000fd6000bf05270 */
[----:B------:R-:W-:Y:S02]  /*0fd0*/  @UP0 ULDC.64 UR10, c[0x0][0xc58] ;  /* 0x00031600000a0ab9 */ /* 0x000fe40000000a00 */
[----:B------:R-:W-:-:S04]  /*0fe0*/  UIMAD.WIDE.U32 UR4, UR9, UR10, URZ ;  /* 0x0000000a090472a5 */ /* 0x000fc8000f8e003f */
[----:B------:R-:W-:-:S04]  /*0ff0*/  @UP0 USHF.R.U32.HI UR6, URZ, UR11, UR5 ;  /* 0x0000000b3f060299 */ /* 0x000fc80008011605 */
[----:B------:R-:W-:-:S12]  /*1000*/  UIMAD UR4, UR6, UR7, URZ ;  /* 0x00000007060472a4 */ /* 0x000fd8000f8e023f */
.L_x_11871:
[----:B------:R-:W-:Y:S01]  /*1010*/  ULDC.64 UR10, c[0x0][0x418] ;  /* 0x00010600000a7ab9 */ /* 0x000fe20000000a00 */
[----:B------:R-:W-:Y:S01]  /*1020*/  ULOP3.LUT UR6, URZ, UR6, URZ, 0x33, !UPT ;  /* 0x000000063f067292 */ /* 0x000fe2000f8e333f */
[----:B------:R-:W-:Y:S01]  /*1030*/  PLOP3.LUT P0, PT, PT, PT, PT, 0x80, 0x0 ;  /* 0x000000000000781c */ /* 0x000fe20003f0f070 */
[----:B------:R-:W-:Y:S01]  /*1040*/  UISETP.NE.U32.AND UP0, UPT, UR10, URZ, UPT ;  /* 0x0000003f0a00728c */ /* 0x000fe2000bf05070 */
[----:B------:R-:W-:Y:S01]  /*1050*/  IMAD.MOV.U32 R38, RZ, RZ, RZ ;  /* 0x000000ffff267224 */ /* 0x000fe200078e00ff */
[----:B------:R-:W-:Y:S01]  /*1060*/  ULDC UR5, c[0x0][0xc3c] ;  /* 0x00030f0000057ab9 */ /* 0x000fe20000000800 */
[----:B------:R-:W-:Y:S01]  /*1070*/  UIADD3 UR4, UR9, -UR4, URZ ;  /* 0x8000000409047290 */ /* 0x000fe2000fffe03f */
[----:B------:R-:W-:Y:S01]  /*1080*/  IMAD.MOV.U32 R0, RZ, RZ, RZ ;  /* 0x000000ffff007224 */ /* 0x000fe200078e00ff */
[----:B------:R-:W-:Y:S01]  /*1090*/  UISETP.NE.AND.EX UP0, UPT, UR11, URZ, UPT, UP0 ;  /* 0x0000003f0b00728c */ /* 0x000fe2000bf05300 */
[----:B------:R-:W-:Y:S01]  /*10a0*/  IMAD.MOV.U32 R46, RZ, RZ, RZ ;  /* 0x000000ffff2e7224 */ /* 0x000fe200078e00ff */
[----:B------:R-:W-:Y:S01]  /*10b0*/  UIADD3 UR6, UR6, UR5, URZ ;  /* 0x0000000506067290 */ /* 0x000fe2000fffe03f */
[----:B------:R-:W-:Y:S01]  /*10c0*/  CS2R R34, SRZ ;  /* 0x0000000000227805 */ /* 0x000fe2000001ff00 */
[----:B------:R-:W-:Y:S01]  /*10d0*/  ULDC UR11, c[0x0][0x448] ;  /* 0x00011200000b7ab9 */ /* 0x000fe20000000800 */
[----:B------:R-:W-:Y:S01]  /*10e0*/  ULDC UR10, c[0x0][0xc54] ;  /* 0x00031500000a7ab9 */ /* 0x000fe20000000800 */
[----:B------:R-:W-:Y:S01]  /*10f0*/  UISETP.NE.AND UP2, UPT, UR11, 0x1, UPT ;  /* 0x000000010b00788c */ /* 0x000fe2000bf45270 */
[----:B------:R-:W-:Y:S01]  /*1100*/  IMAD.MOV.U32 R133, RZ, RZ, RZ ;  /* 0x000000ffff857224 */ /* 0x000fe200078e00ff */
[----:B------:R-:W-:Y:S01]  /*1110*/  UIMAD UR39, UR6, 0xc0, URZ ;  /* 0x000000c0062778a4 */ /* 0x000fe2000f8e023f */
[----:B------:R-:W-:Y:S01]  /*1120*/  IMAD.MOV.U32 R42, RZ, RZ, RZ ;  /* 0x000000ffff2a7224 */ /* 0x000fe200078e00ff */
[----:B------:R-:W-:Y:S01]  /*1130*/  UIMAD UR10, UR8, UR10, UR4 ;  /* 0x0000000a080a72a4 */ /* 0x000fe2000f8e0204 */
[----:B------:R-:W-:Y:S01]  /*1140*/  CS2R R32, SRZ ;  /* 0x0000000000207805 */ /* 0x000fe2000001ff00 */
[----:B------:R-:W-:Y:S01]  /*1150*/  UIADD3 UR6, UR39, 0xbf, URZ ;  /* 0x000000bf27067890 */ /* 0x000fe2000fffe03f */
[----:B------:R-:W-:Y:S01]  /*1160*/  IMAD.MOV.U32 R129, RZ, RZ, RZ ;  /* 0x000000ffff817224 */ /* 0x000fe200078e00ff */
[----:B------:R-:W-:Y:S01]  /*1170*/  ULDC UR48, c[0x0][0x424] ;  /* 0x0001090000307ab9 */ /* 0x000fe20000000800 */
[----:B------:R-:W-:Y:S01]  /*1180*/  ULDC UR7, c[0x0][0x288] ;  /* 0x0000a20000077ab9 */ /* 0x000fe20000000800 */
[----:B------:R-:W-:Y:S01]  /*1190*/  USEL UR48, UR48, 0x1, UP0 ;  /* 0x0000000130307887 */ /* 0x000fe20008000000 */
[----:B------:R-:W-:Y:S01]  /*11a0*/  IMAD.MOV.U32 R44, RZ, RZ, RZ ;  /* 0x000000ffff2c7224 */ /* 0x000fe200078e00ff */
[----:B------:R-:W-:Y:S01]  /*11b0*/  @UP2 ULDC UR4, c[0x0][0x44c] ;  /* 0x0001130000042ab9 */ /* 0x000fe20000000800 */
[----:B------:R-:W-:Y:S01]  /*11c0*/  UIADD3 UR7, -UR7, 0x80, URZ ;  /* 0x0000008007077890 */ /* 0x000fe2000fffe13f */
[----:B------:R-:W-:Y:S01]  /*11d0*/  CS2R R26, SRZ ;  /* 0x00000000001a7805 */ /* 0x000fe2000001ff00 */
[----:B------:R-:W-:Y:S01]  /*11e0*/  UIMAD.WIDE.U32 UR4, UR6, UR4, URZ ;  /* 0x00000004060472a5 */ /* 0x000fe2000f8e003f */
[----:B------:R-:W-:Y:S01]  /*11f0*/  IMAD.MOV.U32 R125, RZ, RZ, RZ ;  /* 0x000000ffff7d7224 */ /* 0x000fe200078e00ff */
        /* <DEDUP_REMOVED lines=33> */
[----:B------:R-:W-:Y:S01]  /*1410*/  IMAD.MOV.U32 R48, RZ, RZ, RZ ;  /* 0x000000ffff307224 */ /* 0x000fe200078e00ff */
[----:B------:R-:W-:Y:S01]  /*1420*/  CS2R R6, SRZ ;  /* 0x0000000000067805 */ /* 0x000fe2000001ff00 */
[----:B------:R-:W-:Y:S01]  /*1430*/  IMAD.MOV.U32 R93, RZ, RZ, RZ ;  /* 0x000000ffff5d7224 */ /* 0x000fe200078e00ff */
[----:B------:R-:W-:Y:S01]  /*1440*/  CS2R R90, SRZ ;  /* 0x00000000005a7805 */ /* 0x000fe2000001ff00 */
[----:B------:R-:W-:Y:S01]  /*1450*/  @UP1 ULDC UR8, c[0x0][0xc4c] ;  /* 0x0003130000081ab9 */ /* 0x000fe20000000800 */
[----:B------:R-:W-:Y:S01]  /*1460*/  PLOP3.LUT P1, PT, PT, PT, UP0, 0x80, 0x0 ;  /* 0x000000000000781c */ /* 0x000fe20003f2f008 */
[----:B------:R-:W-:Y:S01]  /*1470*/  UIMAD.WIDE.U32 UR4, UR10, UR8, URZ ;  /* 0x000000080a0472a5 */ /* 0x000fe2000f8e003f */
[----:B------:R-:W-:Y:S01]  /*1480*/  CS2R R88, SRZ ;  /* 0x0000000000587805 */ /* 0x000fe2000001ff00 */
[----:B------:R-:W-:-:S02]  /*1490*/  @UP1 ULDC UR6, c[0x0][0xc50] ;  /* 0x0003140000061ab9 */ /* 0x000fc40000000800 */
[----:B------:R-:W-:-:S04]  /*14a0*/  @UP1 USHF.R.U32.HI UR43, URZ, UR6, UR5 ;  /* 0x000000063f2b1299 */ /* 0x000fc80008011605 */
[----:B------:R-:W-:-:S04]  /*14b0*/  UIADD3 UR4, -UR43, URZ, URZ ;  /* 0x0000003f2b047290 */ /* 0x000fc8000fffe13f */
[----:B------:R-:W-:Y:S01]  /*14c0*/  UIMAD UR38, UR38, UR4, UR10 ;  /* 0x00000004262672a4 */ /* 0x000fe2000f8e020a */
[----:B------:R-:W-:Y:S11]  /*14d0*/  @!P1 BRA `(.L_x_11872) ;  /* 0x0000007c00009947 */ /* 0x000ff60003800000 */
[----:B------:R-:W0:Y:S01]  /*14e0*/  SHFL.IDX PT, R0, R143, RZ, 0x1f ;  /* 0x00001fff8f007589 */ /* 0x000e2200000e0000 */
[----:B------:R-:W-:-:S04]  /*14f0*/  UIADD3 UR6, UR40, 0x21800, URZ ;  /* 0x0002180028067890 */ /* 0x000fc8000fffe03f */
[----:B------:R-:W-:-:S06]  /*1500*/  ULOP3.LUT UP0, URZ, UR6, 0x3ff, URZ, 0xc0, !UPT ;  /* 0x000003ff063f7892 */ /* 0x000fcc000f80c03f */
[----:B------:R-:W-:Y:S02]  /*1510*/  PLOP3.LUT P0, PT, PT, PT, UP0, 0x80, 0x0 ;  /* 0x000000000000781c */ /* 0x000fe40003f0f008 */
[----:B0-----:R-:W-:-:S13]  /*1520*/  R2UR UR37, R0 ;  /* 0x00000000002572ca */ /* 0x001fda00000e0000 */
[----:B------:R-:W-:-:S04]  /*1530*/  UIMAD.WIDE UR4, UR37, 0x55555556, URZ ;  /* 0x55555556250478a5 */ /* 0x000fc8000f8e023f */
[----:B------:R-:W-:-:S04]  /*1540*/  ULEA.HI UR5, UR5, UR5, URZ, 0x1 ;  /* 0x0000000505057291 */ /* 0x000fc8000f8f083f */
[----:B------:R-:W-:-:S04]  /*1550*/  UIMAD UR5, UR5, -0x3, UR37 ;  /* 0xfffffffd050578a4 */ /* 0x000fc8000f8e0225 */
[----:B------:R-:W-:Y:S02]  /*1560*/  ULEA UR4, UR5, UR40, 0xc ;  /* 0x0000002805047291 */ /* 0x000fe4000f8e603f */
[----:B------:R-:W-:Y:S02]  /*1570*/  ULEA UR5, UR5, UR6, 0xd ;  /* 0x0000000605057291 */ /* 0x000fe4000f8e683f */
[----:B------:R-:W-:Y:S02]  /*1580*/  UIADD3 UR4, UR4, 0xc400, URZ ;  /* 0x0000c40004047890 */ /* 0x000fe4000fffe03f */
[----:B------:R-:W-:Y:S02]  /*1590*/  USHF.R.U32.HI UR5, URZ, 0x4, UR5 ;  /* 0x000000043f057899 */ /* 0x000fe40008011605 */
[----:B------:R-:W-:Y:S02]  /*15a0*/  USHF.R.U32.HI UR4, URZ, 0x4, UR4 ;  /* 0x000000043f047899 */ /* 0x000fe40008011604 */
[----:B------:R-:W-:-:S02]  /*15b0*/  ULOP3.LUT UR36, UR5, 0x3fff, URZ, 0xc0, !UPT ;  /* 0x00003fff05247892 */ /* 0x000fc4000f8ec03f */
        /* <DEDUP_REMOVED lines=18> */
.L_x_11873:
        /* <DEDUP_REMOVED lines=9> */
.L_x_11982:
[----:B------:R-:W-:Y:S05]  /*1770*/  @!P0 BRA `(.L_x_11875) ;  /* 0x0000000000048947 */ /* 0x000fea0003800000 */
[----:B------:R-:W-:Y:S01]  /*1780*/  BPT.TRAP 0x1 ;  /* 0x000000040000795c */ /* 0x000fe20000300000 */
.L_x_11875:
[----:B0-----:R-:W-:Y:S02]  /*1790*/  IMAD.U32 R0, RZ, RZ, UR44 ;  /* 0x0000002cff007e24 */ /* 0x001fe4000f8e00ff */
[----:B------:R-:W-:-:S03]  /*17a0*/  IMAD.U32 R3, RZ, RZ, UR45 ;  /* 0x0000002dff037e24 */ /* 0x000fc6000f8e00ff */
[----:B------:R-:W-:Y:S02]  /*17b0*/  LEA R0, R0, UR40, 0x3 ;  /* 0x0000002800007c11 */ /* 0x000fe4000f8e18ff */
[----:B------:R-:W-:-:S04]  /*17c0*/  SHF.L.U32 R3, R3, 0x1f, RZ ;  /* 0x0000001f03037819 */ /* 0x000fc800000006ff */
[----:B------:R0:W1:Y:S01]  /*17d0*/  SYNCS.PHASECHK.TRANS64.TRYWAIT P1, [R0+URZ+0x2d830], R3 ;  /* 0x02d83003000075a7 */ /* 0x000062000802017f */
[----:B------:R-:W-:Y:S05]  /*17e0*/  @!P0 BRA `(.L_x_11876) ;  /* 0x0000000000048947 */ /* 0x000fea0003800000 */
[----:B------:R-:W-:Y:S01]  /*17f0*/  BPT.TRAP 0x1 ;  /* 0x000000040000795c */ /* 0x000fe20000300000 */
.L_x_11876:
[----:B-1----:R-:W-:Y:S05]  /*1800*/  @P1 BRA `(.L_x_11877) ;  /* 0x0000000000081947 */ /* 0x002fea0003800000 */
[----:B------:R-:W1:Y:S02]  /*1810*/  SYNCS.PHASECHK.TRANS64.TRYWAIT P1, [R0+URZ+0x2d830], R3 ;  /* 0x02d83003000075a7 */ /* 0x000e64000802017f */
[----:B-1----:R-:W-:Y:S05]  /*1820*/  @!P1 BRA `(.L_x_11878) ;  /* 0x000000d000c49947 */ /* 0x002fea0003800000 */
.L_x_11877:
        /* <DEDUP_REMOVED lines=49> */
.L_x_11879:
[----:B------:R-:W-:Y:S01]  /*1b40*/  UISETP.NE.AND UP0, UPT, UR49, URZ, UPT ;  /* 0x0000003f3100728c */ /* 0x000fe2000bf05270 */
[----:B------:R-:W-:Y:S01]  /*1b50*/  VIADD R7, R136, UR39 ;  /* 0x0000002788077c36 */ /* 0x000fe20008000000 */
[----:B------:R-:W-:Y:S01]  /*1b60*/  ULDC UR11, c[0x0][0x2f0] ;  /* 0x0000bc00000b7ab9 */ /* 0x000fe20000000800 */
[----:B------:R-:W-:Y:S01]  /*1b70*/  ULDC UR14, c[0x0][0x288] ;  /* 0x0000a200000e7ab9 */ /* 0x000fe20000000800 */
[----:B------:R-:W-:Y:S01]  /*1b80*/  IMAD.U32 R5, RZ, RZ, UR11 ;  /* 0x0000000bff057e24 */ /* 0x000fe2000f8e00ff */
[----:B------:R-:W-:Y:S01]  /*1b90*/  ULDC UR33, c[0x0][0x988] ;  /* 0x0002620000217ab9 */ /* 0x000fe20000000800 */
[----:B------:R-:W-:Y:S01]  /*1ba0*/  PLOP3.LUT P1, PT, PT, PT, UP0, 0x80, 0x0 ;  /* 0x000000000000781c */ /* 0x000fe20003f2f008 */
[----:B------:R-:W-:Y:S01]  /*1bb0*/  UMOV UR10, UR39 ;  /* 0x00000027000a7c82 */ /* 0x000fe20008000000 */
[----:B------:R-:W-:Y:S02]  /*1bc0*/  PLOP3.LUT P2, PT, PT, PT, UP0, 0x80, 0x0 ;  /* 0x000000000000781c */ /* 0x000fe40003f4f008 */
[----:B------:R-:W-:-:S02]  /*1bd0*/  CS2R R134, SRZ ;  /* 0x0000000000867805 */ /* 0x000fc4000001ff00 */
        /* <DEDUP_REMOVED lines=8> */
[----:B------:R-:W-:Y:S01]  /*1c60*/  CS2R R120, SRZ ;  /* 0x0000000000787805 */ /* 0x000fe2000001ff00 */
[----:B------:R-:W-:Y:S01]  /*1c70*/  @P1 IMAD.HI.U32 R2, R7, UR6, RZ ;  /* 0x0000000607021c27 */ /* 0x000fe2000f8e00ff */
        /* <DEDUP_REMOVED lines=9> */
[----:B01----:R-:W0:Y:S01]  /*1d10*/  SHFL.IDX PT, R3, R7, 0x1, 0x1c1f ;  /* 0x003c1f0007037f89 */ /* 0x003e2200000e0000 */
[----:B------:R-:W-:Y:S01]  /*1d20*/  UIADD3 UR53, UR53, -0x2, URZ ;  /* 0xfffffffe35357890 */ /* 0x000fe2000fffe03f */
[----:B------:R-:W-:Y:S01]  /*1d30*/  CS2R R108, SRZ ;  /* 0x00000000006c7805 */ /* 0x000fe2000001ff00 */
[----:B------:R-:W-:Y:S01]  /*1d40*/  UIADD3 UR7, UR6, 0x1, URZ ;  /* 0x0000000106077890 */ /* 0x000fe2000fffe03f */
[----:B------:R-:W1:Y:S01]  /*1d50*/  SHFL.IDX PT, R7, R7, RZ, 0x1c1f ;  /* 0x001c1fff07077589 */ /* 0x000e6200000e0000 */
[----:B------:R-:W-:Y:S01]  /*1d60*/  UIMAD UR6, UR48, UR11, UR6 ;  /* 0x0000000b300672a4 */ /* 0x000fe2000f8e0206 */
[----:B------:R-:W-:Y:S01]  /*1d70*/  CS2R R106, SRZ ;  /* 0x00000000006a7805 */ /* 0x000fe2000001ff00 */
[----:B------:R-:W-:Y:S01]  /*1d80*/  UIMAD UR11, UR48, UR11, -UR14 ;  /* 0x0000000b300b72a4 */ /* 0x000fe2000f8e0a0e */
[----:B------:R-:W-:Y:S01]  /*1d90*/  CS2R R104, SRZ ;  /* 0x0000000000687805 */ /* 0x000fe2000001ff00 */
[----:B------:R-:W-:Y:S01]  /*1da0*/  IMAD.U32 R2, RZ, RZ, UR7 ;  /* 0x00000007ff027e24 */ /* 0x000fe2000f8e00ff */
[----:B------:R-:W-:Y:S01]  /*1db0*/  CS2R R102, SRZ ;  /* 0x0000000000667805 */ /* 0x000fe2000001ff00 */
[----:B------:R-:W-:Y:S01]  /*1dc0*/  IMAD.U32 R4, RZ, RZ, UR6 ;  /* 0x00000006ff047e24 */ /* 0x000fe2000f8e00ff */
[----:B------:R-:W-:Y:S01]  /*1dd0*/  R2UR UR6, R0 ;  /* 0x00000000000672ca */ /* 0x000fe200000e0000 */
[C---:B------:R-:W-:Y:S01]  /*1de0*/  IMAD R2, R23.reuse, -0x2, R2 ;  /* 0xfffffffe17027824 */ /* 0x040fe200078e0202 */
[----:B------:R-:W-:Y:S01]  /*1df0*/  CS2R R100, SRZ ;  /* 0x0000000000647805 */ /* 0x000fe2000001ff00 */
[----:B------:R-:W-:Y:S01]  /*1e00*/  IMAD R21, R23, -0x2, R4 ;  /* 0xfffffffe17157824 */ /* 0x000fe200078e0204 */
[----:B------:R-:W-:Y:S01]  /*1e10*/  CS2R R98, SRZ ;  /* 0x0000000000627805 */ /* 0x000fe2000001ff00 */
[----:B------:R-:W-:Y:S01]  /*1e20*/  IMAD R2, R5, UR48, R2 ;  /* 0x0000003005027c24 */ /* 0x000fe2000f8e0202 */
[----:B------:R-:W-:-:S04]  /*1e30*/  CS2R R96, SRZ ;  /* 0x0000000000607805 */ /* 0x000fc8000001ff00 */
[----:B0-----:R-:W-:Y:S01]  /*1e40*/  IADD3 R4, R3, -UR14, R2 ;  /* 0x8000000e03047c10 */ /* 0x001fe2000fffe002 */
[----:B------:R-:W-:Y:S02]  /*1e50*/  VIADD R2, R2, -UR14 ;  /* 0x8000000e02027c36 */ /* 0x000fe40008000000 */
[----:B------:R-:W-:Y:S01]  /*1e60*/  UIADD3 UR6, UR6, 0x2d840, URZ ;  /* 0x0002d84006067890 */ /* 0x000fe2000fffe03f */
[----:B------:R-:W-:Y:S02]  /*1e70*/  VIMNMX R3, R21, R4, PT ;  /* 0x0000000415037248 */ /* 0x000fe40003fe0100 */
[----:B-1----:R-:W-:Y:S01]  /*1e80*/  VIADDMNMX R21, R7, R2, R21, PT ;  /* 0x0000000207157246 */ /* 0x002fe20003800115 */
[----:B------:R-:W-:Y:S01]  /*1e90*/  UPRMT UR6, UR41, 0x654, UR6 ;  /* 0x0000065429067896 */ /* 0x000fe20008000006 */
[C---:B------:R-:W-:Y:S02]  /*1ea0*/  ISETP.GT.AND P1, PT, R3.reuse, RZ, PT ;  /* 0x000000ff0300720c */ /* 0x040fe40003f24270 */
[----:B------:R-:W-:-:S02]  /*1eb0*/  ISETP.GT.AND P2, PT, R3, 0x1, PT ;  /* 0x000000010300780c */ /* 0x000fc40003f44270 */
[----:B------:R-:W-:Y:S02]  /*1ec0*/  ISETP.GT.AND P3, PT, R3, 0x8, PT ;  /* 0x000000080300780c */ /* 0x000fe40003f64270 */
[----:B------:R-:W-:Y:S02]  /*1ed0*/  FSEL R90, R26, -INF , P1 ;  /* 0xff8000001a5a7808 */ /* 0x000fe40000800000 */
[----:B------:R-:W-:Y:S01]  /*1ee0*/  FSEL R88, R27, -INF , P2 ;  /* 0xff8000001b587808 */ /* 0x000fe20001000000 */
[----:B------:R-:W-:Y:S01]  /*1ef0*/  SYNCS.ARRIVE.TRANS64.RED.A1T0 RZ, [UR6], RZ ;  /* 0x000000ffffff79a7 */ /* 0x000fe20008100406 */
[----:B------:R-:W-:Y:S01]  /*1f00*/  ISETP.GT.AND P1, PT, R3, 0x9, PT ;  /* 0x000000090300780c */ /* 0x000fe20003f24270 */
[----:B------:R-:W-:Y:S01]  /*1f10*/  @UP0 ULDC UR6, c[0x0][0x44c] ;  /* 0x0001130000060ab9 */ /* 0x000fe20000000800 */
[----:B------:R-:W-:Y:S01]  /*1f20*/  FSEL R30, R30, -INF , P3 ;  /* 0xff8000001e1e7808 */ /* 0x000fe20001800000 */
[----:B------:R-:W-:Y:S01]  /*1f30*/  UIMAD.WIDE.U32 UR6, UR39, UR6, URZ ;  /* 0x00000006270672a5 */ /* 0x000fe2000f8e003f */
[----:B------:R-:W-:-:S02]  /*1f40*/  FMNMX.FTZ R5, R90, R88, !PT ;  /* 0x000000585a057209 */ /* 0x000fc40007810000 */
[----:B------:R-:W-:Y:S01]  /*1f50*/  ISETP.GT.AND P2, PT, R3, 0x10, PT ;  /* 0x000000100300780c */ /* 0x000fe20003f44270 */
[----:B------:R-:W-:Y:S01]  /*1f60*/  @UP0 USHF.R.U32.HI UR10, URZ, UR15, UR7 ;  /* 0x0000000f3f0a0299 */ /* 0x000fe20008011607 */
[----:B------:R-:W-:Y:S02]  /*1f70*/  FSEL R6, R31, -INF , P1 ;  /* 0xff8000001f067808 */ /* 0x000fe40000800000 */
[----:B------:R-:W-:Y:S01]  /*1f80*/  FMNMX.FTZ R5, R30, R5, !PT ;  /* 0x000000051e057209 */ /* 0x000fe20007810000 */
[----:B------:R-:W-:Y:S01]  /*1f90*/  UIADD3 UR11, UR11, UR10, URZ ;  /* 0x0000000a0b0b7290 */ /* 0x000fe2000fffe03f */
[----:B------:R-:W-:Y:S02]  /*1fa0*/  ISETP.GT.AND P1, PT, R3, 0x11, PT ;  /* 0x000000110300780c */ /* 0x000fe40003f24270 */
[----:B------:R-:W-:Y:S01]  /*1fb0*/  FSEL R34, R34, -INF , P2 ;  /* 0xff80000022227808 */ /* 0x000fe20001000000 */
[----:B------:R-:W-:Y:S01]  /*1fc0*/  USHF.R.S32.HI UR6, URZ, 0x1f, UR11 ;  /* 0x0000001f3f067899 */ /* 0x000fe2000801140b */
[----:B------:R-:W-:-:S02]  /*1fd0*/  FMNMX.FTZ R5, R6, R5, !PT ;  /* 0x0000000506057209 */ /* 0x000fc40007810000 */
[----:B------:R-:W-:Y:S01]  /*1fe0*/  ISETP.GT.AND P2, PT, R3, 0x18, PT ;  /* 0x000000180300780c */ /* 0x000fe20003f44270 */
[----:B------:R-:W-:Y:S01]  /*1ff0*/  ULEA.HI UR6, UR6, UR11, URZ, 0x7 ;  /* 0x0000000b06067291 */ /* 0x000fe2000f8f383f */
[----:B------:R-:W-:Y:S02]  /*2000*/  FSEL R8, R35, -INF , P1 ;  /* 0xff80000023087808 */ /* 0x000fe40000800000 */
[----:B------:R-:W-:Y:S01]  /*2010*/  FMNMX.FTZ R5, R34, R5, !PT ;  /* 0x0000000522057209 */ /* 0x000fe20007810000 */
[----:B------:R-:W-:Y:S01]  /*2020*/  USHF.R.S32.HI UR6, URZ, 0x7, UR6 ;  /* 0x000000073f067899 */ /* 0x000fe20008011406 */
[----:B------:R-:W-:Y:S02]  /*2030*/  ISETP.GT.AND P1, PT, R3, 0x19, PT ;  /* 0x000000190300780c */ /* 0x000fe40003f24270 */
[----:B------:R-:W-:Y:S01]  /*2040*/  FSEL R38, R38, -INF , P2 ;  /* 0xff80000026267808 */ /* 0x000fe20001000000 */
[----:B------:R-:W-:Y:S01]  /*2050*/  UISETP.LT.AND UP0, UPT, URZ, UR6, UPT ;  /* 0x000000063f00728c */ /* 0x000fe2000bf01270 */
[----:B------:R-:W-:-:S02]  /*2060*/  FMNMX.FTZ R5, R8, R5, !PT ;  /* 0x0000000508057209 */ /* 0x000fc40007810000 */
[----:B------:R-:W-:Y:S01]  /*2070*/  ISETP.GT.AND P2, PT, R3, 0x20, PT ;  /* 0x000000200300780c */ /* 0x000fe20003f44270 */
[----:B------:R-:W-:Y:S01]  /*2080*/  USEL UR35, URZ, UR6, !UP0 ;  /* 0x000000063f237287 */ /* 0x000fe2000c000000 */
[----:B------:R-:W-:Y:S02]  /*2090*/  FSEL R10, R39, -INF , P1 ;  /* 0xff800000270a7808 */ /* 0x000fe40000800000 */
[----:B------:R-:W-:Y:S01]  /*20a0*/  FMNMX.FTZ R5, R38, R5, !PT ;  /* 0x0000000526057209 */ /* 0x000fe20007810000 */
[----:B------:R-:W-:Y:S01]  /*20b0*/  UISETP.GE.AND UP0, UPT, UR53, UR35, UPT ;  /* 0x000000233500728c */ /* 0x000fe2000bf06270 */
        /* <DEDUP_REMOVED lines=71> */
[----:B------:R-:W-:Y:S02]  /*2530*/  ISETP.GT.AND P2, PT, R21, 0x1, PT ;  /* 0x000000011500780c */ /* 0x000fe40003f44270 */
[----:B------:R-:W-:Y:S02]  /*2540*/  FMNMX.FTZ R92, R87, R92, !PT ;  /* 0x0000005c575c7209 */ /* 0x000fe40007810000 */
[----:B------:R-:W-:Y:S02]  /*2550*/  ISETP.GT.AND P3, PT, R21, 0x8, PT ;  /* 0x000000081500780c */ /* 0x000fe40003f64270 */
[----:B------:R-:W-:Y:S01]  /*2560*/  FSEL R25, R25, -INF , P2 ;  /* 0xff80000019197808 */ /* 0x000fe20001000000 */
[----:B------:R-:W0:Y:S01]  /*2570*/  SHFL.BFLY PT, R3, R92, 0x2, 0x1f ;  /* 0x0c401f005c037f89 */ /* 0x000e2200000e0000 */
[----:B------:R-:W-:-:S02]  /*2580*/  FSEL R28, R28, -INF , P3 ;  /* 0xff8000001c1c7808 */ /* 0x000fc40001800000 */
        /* <DEDUP_REMOVED lines=8> */
[----:B------:R-:W-:Y:S02]  /*2610*/  CS2R R92, SRZ ;  /* 0x00000000005c7805 */ /* 0x000fe4000001ff00 */
        /* <DEDUP_REMOVED lines=12> */
[----:B------:R-:W-:Y:S02]  /*26e0*/  CS2R R94, SRZ ;  /* 0x00000000005e7805 */ /* 0x000fe4000001ff00 */
[----:B------:R-:W-:Y:S02]  /*26f0*/  FSEL R64, R64, -INF , P2 ;  /* 0xff80000040407808 */ /* 0x000fe40001000000 */
[C---:B------:R-:W-:Y:S01]  /*2700*/  FSETP.NEU.FTZ.AND P1, PT, R3.reuse, -INF , PT ;  /* 0xff8000000300780b */ /* 0x040fe20003f3d000 */
[----:B------:R-:W-:Y:S01]  /*2710*/  FMUL.FTZ R5, R3, UR33 ;  /* 0x0000002103057c20 */ /* 0x000fe20008410000 */
[----:B------:R-:W-:-:S04]  /*2720*/  ISETP.GT.AND P2, PT, R21, 0x58, PT ;  /* 0x000000581500780c */ /* 0x000fc80003f44270 */
[----:B------:R-:W-:Y:S02]  /*2730*/  FSEL R5, R5, RZ, P1 ;  /* 0x000000ff05057208 */ /* 0x000fe40000800000 */
[C---:B------:R-:W-:Y:S02]  /*2740*/  ISETP.GT.AND P1, PT, R21.reuse, RZ, PT ;  /* 0x000000ff1500720c */ /* 0x040fe40003f24270 */
        /* <DEDUP_REMOVED lines=35> */
[----:B------:R-:W-:Y:S01]  /*2980*/  FFMA.FTZ R62, R83, UR33, -R5 ;  /* 0x00000021533e7c23 */ /* 0x000fe20008010805 */
[----:B------:R-:W-:Y:S01]  /*2990*/  ISETP.GT.AND P1, PT, R21, 0x29, PT ;  /* 0x000000291500780c */ /* 0x000fe20003f24270 */
[----:B------:R-:W-:Y:S01]  /*29a0*/  MUFU.EX2 R9, R9 ;  /* 0x0000000900097308 */ /* 0x000fe20000000800 */
[----:B------:R-:W-:-:S02]  /*29b0*/  FMNMX.FTZ R7, R41, R30, !PT ;  /* 0x0000001e29077209 */ /* 0x000fc40007810000 */
[----:B------:R-:W-:Y:S02]  /*29c0*/  CS2R R90, SRZ ;  /* 0x00000000005a7805 */ /* 0x000fe4000001ff00 */
[----:B------:R-:W-:Y:S02]  /*29d0*/  FSEL R45, R45, -INF , P1 ;  /* 0xff8000002d2d7808 */ /* 0x000fe40000800000 */
[----:B------:R-:W-:Y:S01]  /*29e0*/  FMNMX.FTZ R30, R44, R7, !PT ;  /* 0x000000072c1e7209 */ /* 0x000fe20007810000 */
[--C-:B------:R-:W-:Y:S01]  /*29f0*/  FFMA.FTZ R7, R42, UR33, -R5.reuse ;  /* 0x000000212a077c23 */ /* 0x100fe20008010805 */
[----:B------:R-:W-:Y:S01]  /*2a00*/  ISETP.GT.AND P1, PT, R21, 0x31, PT ;  /* 0x000000311500780c */ /* 0x000fe20003f24270 */
[--C-:B------:R-:W-:Y:S01]  /*2a10*/  FFMA.FTZ R42, R66, UR33, -R5.reuse ;  /* 0x00000021422a7c23 */ /* 0x100fe20008010805 */
[----:B------:R-:W-:Y:S01]  /*2a20*/  FMNMX.FTZ R27, R45, R30, !PT ;  /* 0x0000001e2d1b7209 */ /* 0x000fe20007810000 */
[----:B------:R-:W-:Y:S01]  /*2a30*/  FFMA.FTZ R66, R87, UR33, -R5 ;  /* 0x0000002157427c23 */ /* 0x000fe20008010805 */
[----:B------:R-:W-:Y:S01]  /*2a40*/  FSEL R49, R49, -INF , P1 ;  /* 0xff80000031317808 */ /* 0x000fe20000800000 */
[----:B------:R0:W1:Y:S01]  /*2a50*/  MUFU.EX2 R2, R88 ;  /* 0x0000005800027308 */ /* 0x0000620000000800 */
[----:B------:R-:W-:-:S02]  /*2a60*/  FMNMX.FTZ R30, R48, R27, !PT ;  /* 0x0000001b301e7209 */ /* 0x000fc40007810000 */
[----:B------:R-:W-:Y:S02]  /*2a70*/  ISETP.GT.AND P1, PT, R21, 0x39, PT ;  /* 0x000000391500780c */ /* 0x000fe40003f24270 */
[----:B------:R-:W-:Y:S02]  /*2a80*/  FMNMX.FTZ R27, R49, R30, !PT ;  /* 0x0000001e311b7209 */ /* 0x000fe40007810000 */
[----:B------:R-:W-:Y:S01]  /*2a90*/  FSEL R53, R53, -INF , P1 ;  /* 0xff80000035357808 */ /* 0x000fe20000800000 */
[----:B------:R-:W2:Y:S01]  /*2aa0*/  MUFU.EX2 R11, R11 ;  /* 0x0000000b000b7308 */ /* 0x000ea20000000800 */
[----:B------:R-:W-:Y:S01]  /*2ab0*/  FMNMX.FTZ R30, R52, R27, !PT ;  /* 0x0000001b341e7209 */ /* 0x000fe20007810000 */
[--C-:B------:R-:W-:Y:S01]  /*2ac0*/  FFMA.FTZ R27, R46, UR33, -R5.reuse ;  /* 0x000000212e1b7c23 */ /* 0x100fe20008010805 */
[----:B------:R-:W-:Y:S01]  /*2ad0*/  ISETP.GT.AND P1, PT, R21, 0x41, PT ;  /* 0x000000411500780c */ /* 0x000fe20003f24270 */
[----:B------:R-:W-:Y:S01]  /*2ae0*/  FFMA.FTZ R46, R71, UR33, -R5 ;  /* 0x00000021472e7c23 */ /* 0x000fe20008010805 */
[----:B------:R-:W-:-:S02]  /*2af0*/  FMNMX.FTZ R31, R53, R30, !PT ;  /* 0x0000001e351f7209 */ /* 0x000fc40007810000 */
[----:B0-----:R-:W-:Y:S02]  /*2b00*/  CS2R R88, SRZ ;  /* 0x0000000000587805 */ /* 0x001fe4000001ff00 */
[----:B------:R-:W-:Y:S01]  /*2b10*/  FSEL R57, R57, -INF , P1 ;  /* 0xff80000039397808 */ /* 0x000fe20000800000 */
[----:B------:R-:W0:Y:S01]  /*2b20*/  MUFU.EX2 R6, R6 ;  /* 0x0000000600067308 */ /* 0x000e220000000800 */
[----:B------:R-:W-:Y:S02]  /*2b30*/  FMNMX.FTZ R30, R56, R31, !PT ;  /* 0x0000001f381e7209 */ /* 0x000fe40007810000 */
[----:B------:R-:W-:Y:S02]  /*2b40*/  ISETP.GT.AND P1, PT, R21, 0x49, PT ;  /* 0x000000491500780c */ /* 0x000fe40003f24270 */
[----:B------:R-:W-:Y:S02]  /*2b50*/  FMNMX.FTZ R31, R57, R30, !PT ;  /* 0x0000001e391f7209 */ /* 0x000fe40007810000 */
[----:B------:R-:W-:Y:S01]  /*2b60*/  FSEL R61, R61, -INF , P1 ;  /* 0xff8000003d3d7808 */ /* 0x000fe20000800000 */
[----:B------:R3:W-:Y:S01]  /*2b70*/  MUFU.EX2 R30, R35 ;  /* 0x00000023001e7308 */ /* 0x0007e20000000800 */
[----:B------:R-:W-:-:S02]  /*2b80*/  FMNMX.FTZ R20, R60, R31, !PT ;  /* 0x0000001f3c147209 */ /* 0x000fc40007810000 */
[----:B------:R-:W-:Y:S02]  /*2b90*/  ISETP.GT.AND P1, PT, R21, 0x51, PT ;  /* 0x000000511500780c */ /* 0x000fe40003f24270 */
[----:B------:R-:W-:Y:S02]  /*2ba0*/  FMNMX.FTZ R31, R61, R20, !PT ;  /* 0x000000143d1f7209 */ /* 0x000fe40007810000 */
[----:B------:R-:W-:Y:S01]  /*2bb0*/  FSEL R65, R65, -INF , P1 ;  /* 0xff80000041417808 */ /* 0x000fe20000800000 */
[----:B------:R4:W-:Y:S01]  /*2bc0*/  MUFU.EX2 R20, R50 ;  /* 0x0000003200147308 */ /* 0x0009e20000000800 */
[----:B------:R-:W-:Y:S01]  /*2bd0*/  FMNMX.FTZ R34, R64, R31, !PT ;  /* 0x0000001f40227209 */ /* 0x000fe20007810000 */
[--C-:B------:R-:W-:Y:S01]  /*2be0*/  FFMA.FTZ R31, R14, UR33, -R5.reuse ;  /* 0x000000210e1f7c23 */ /* 0x100fe20008010805 */
[----:B------:R-:W-:Y:S02]  /*2bf0*/  ISETP.GT.AND P1, PT, R21, 0x59, PT ;  /* 0x000000591500780c */ /* 0x000fe40003f24270 */
[----:B---3--:R-:W-:Y:S01]  /*2c00*/  FMNMX.FTZ R35, R65, R34, !PT ;  /* 0x0000002241237209 */ /* 0x008fe20007810000 */
[--C-:B------:R-:W-:Y:S01]  /*2c10*/  FFMA.FTZ R34, R54, UR33, -R5.reuse ;  /* 0x0000002136227c23 */ /* 0x100fe20008010805 */
[----:B------:R-:W-:Y:S01]  /*2c20*/  ISETP.GT.AND P2, PT, R21, 0x60, PT ;  /* 0x000000601500780c */ /* 0x000fe20003f44270 */
[--C-:B------:R-:W-:Y:S01]  /*2c30*/  FFMA.FTZ R54, R74, UR33, -R5.reuse ;  /* 0x000000214a367c23 */ /* 0x100fe20008010805 */
[----:B------:R-:W-:Y:S01]  /*2c40*/  FSEL R69, R69, -INF , P1 ;  /* 0xff80000045457808 */ /* 0x000fe20000800000 */
[----:B----4-:R-:W-:Y:S01]  /*2c50*/  FFMA.FTZ R50, R63, UR33, -R5 ;  /* 0x000000213f327c23 */ /* 0x010fe20008010805 */
[----:B------:R-:W-:Y:S01]  /*2c60*/  FMNMX.FTZ R14, R68, R35, !PT ;  /* 0x00000023440e7209 */ /* 0x000fe20007810000 */
[----:B------:R-:W3:Y:S01]  /*2c70*/  MUFU.EX2 R13, R13 ;  /* 0x0000000d000d7308 */ /* 0x000ee20000000800 */
[----:B------:R-:W-:-:S02]  /*2c80*/  ISETP.GT.AND P1, PT, R21, 0x61, PT ;  /* 0x000000611500780c */ /* 0x000fc40003f24270 */
[----:B------:R-:W-:Y:S02]  /*2c90*/  FSEL R72, R72, -INF , P2 ;  /* 0xff80000048487808 */ /* 0x000fe40001000000 */
[----:B------:R-:W-:Y:S02]  /*2ca0*/  FMNMX.FTZ R35, R69, R14, !PT ;  /* 0x0000000e45237209 */ /* 0x000fe40007810000 */
[----:B------:R-:W-:Y:S01]  /*2cb0*/  ISETP.GT.AND P2, PT, R21, 0x68, PT ;  /* 0x000000681500780c */ /* 0x000fe20003f44270 */
[----:B------:R-:W4:Y:S01]  /*2cc0*/  MUFU.EX2 R8, R8 ;  /* 0x0000000800087308 */ /* 0x000f220000000800 */
[----:B------:R-:W-:Y:S02]  /*2cd0*/  FSEL R73, R73, -INF , P1 ;  /* 0xff80000049497808 */ /* 0x000fe40000800000 */
[----:B------:R-:W-:Y:S01]  /*2ce0*/  FMNMX.FTZ R14, R72, R35, !PT ;  /* 0x00000023480e7209 */ /* 0x000fe20007810000 */
[----:B------:R-:W-:Y:S01]  /*2cf0*/  FFMA.FTZ R35, R12, UR33, -R5 ;  /* 0x000000210c237c23 */ /* 0x000fe20008010805 */
        /* <DEDUP_REMOVED lines=15> */
[----:B------:R-:W-:Y:S01]  /*2df0*/  ISETP.GT.AND P1, PT, R21, 0x79, PT ;  /* 0x000000791500780c */ /* 0x000fe20003f24270 */
[----:B------:R-:W-:Y:S01]  /*2e00*/  FFMA.FTZ R21, R4, UR33, -R5 ;  /* 0x0000002104157c23 */ /* 0x000fe20008010805 */
[----:B------:R-:W-:Y:S01]  /*2e10*/  FSEL R84, R84, -INF , P2 ;  /* 0xff80000054547808 */ /* 0x000fe20001000000 */
[----:B------:R-:W-:Y:S01]  /*2e20*/  MUFU.EX2 R26, R26 ;  /* 0x0000001a001a7308 */ /* 0x000fe20000000800 */
[----:B------:R-:W-:-:S02]  /*2e30*/  FMNMX.FTZ R39, R81, R12, !PT ;  /* 0x0000000c51277209 */ /* 0x000fc40007810000 */
[----:B------:R-:W-:Y:S02]  /*2e40*/  FSEL R85, R85, -INF , P1 ;  /* 0xff80000055557808 */ /* 0x000fe40000800000 */
[----:B------:R-:W-:Y:S01]  /*2e50*/  FMNMX.FTZ R4, R84, R39, !PT ;  /* 0x0000002754047209 */ /* 0x000fe20007810000 */
[----:B------:R-:W-:Y:S02]  /*2e60*/  FFMA.FTZ R39, R70, UR33, -R5 ;  /* 0x0000002146277c23 */ /* 0x000fe40008010805 */
[----:B------:R-:W-:Y:S01]  /*2e70*/  MUFU.EX2 R27, R27 ;  /* 0x0000001b001b7308 */ /* 0x000fe20000000800 */
[----:B------:R-:W-:-:S05]  /*2e80*/  FMNMX.FTZ R4, R85, R4, !PT ;  /* 0x0000000455047209 */ /* 0x000fca0007810000 */
[----:B------:R-:W5:Y:S02]  /*2e90*/  SHFL.BFLY PT, R51, R4, 0x2, 0x1f ;  /* 0x0c401f0004337f89 */ /* 0x000f6400000e0000 */
[----:B------:R-:W-:Y:S08]  /*2ea0*/  MUFU.EX2 R31, R31 ;  /* 0x0000001f001f7308 */ /* 0x000ff00000000800 */
[----:B------:R-:W-:Y:S08]  /*2eb0*/  MUFU.EX2 R34, R34 ;  /* 0x0000002200227308 */ /* 0x000ff00000000800 */
[----:B------:R-:W-:Y:S01]  /*2ec0*/  MUFU.EX2 R35, R35 ;  /* 0x0000002300237308 */ /* 0x000fe20000000800 */
[----:B-----5:R-:W-:Y:S01]  /*2ed0*/  FMNMX.FTZ R12, R4, R51, !PT ;  /* 0x00000033040c7209 */ /* 0x020fe20007810000 */
[----:B------:R-:W-:-:S06]  /*2ee0*/  FFMA.FTZ R51, R78, UR33, -R5 ;  /* 0x000000214e337c23 */ /* 0x000fcc0008010805 */
[----:B------:R-:W-:Y:S01]  /*2ef0*/  MUFU.EX2 R38, R38 ;  /* 0x0000002600267308 */ /* 0x000fe20000000800 */
[----:B------:R-:W5:Y:S07]  /*2f00*/  SHFL.BFLY PT, R63, R12, 0x1, 0x1f ;  /* 0x0c201f000c3f7f89 */ /* 0x000f6e00000e0000 */
[----:B------:R-:W-:Y:S08]  /*2f10*/  MUFU.EX2 R21, R21 ;  /* 0x0000001500157308 */ /* 0x000ff00000000800 */
[----:B------:R-:W-:Y:S08]  /*2f20*/  MUFU.EX2 R43, R43 ;  /* 0x0000002b002b7308 */ /* 0x000ff00000000800 */
[----:B------:R-:W-:Y:S01]  /*2f30*/  MUFU.EX2 R50, R50 ;  /* 0x0000003200327308 */ /* 0x000fe20000000800 */
[----:B-----5:R-:W-:Y:S01]  /*2f40*/  FMNMX.FTZ R4, R12, R63, !PT ;  /* 0x0000003f0c047209 */ /* 0x020fe20007810000 */
        /* <DEDUP_REMOVED lines=18> */
[----:B-1----:R-:W-:Y:S01]  /*3070*/  FADD.FTZ R56, R9, R2 ;  /* 0x0000000209387221 */ /* 0x002fe20000010000 */
[--C-:B------:R-:W-:Y:S01]  /*3080*/  FFMA.FTZ R37, R37, UR33, -R67.reuse ;  /* 0x0000002125257c23 */ /* 0x100fe20008010843 */
[--C-:B------:R-:W-:Y:S01]  /*3090*/  FFMA.FTZ R36, R44, UR33, -R67.reuse ;  /* 0x000000212c247c23 */ /* 0x100fe20008010843 */
[--C-:B------:R-:W-:Y:S01]  /*30a0*/  FFMA.FTZ R44, R52, UR33, -R67.reuse ;  /* 0x00000021342c7c23 */ /* 0x100fe20008010843 */
[----:B------:R-:W1:Y:S01]  /*30b0*/  MUFU.EX2 R12, R12 ;  /* 0x0000000c000c7308 */ /* 0x000e620000000800 */
[----:B--2---:R-:W-:Y:S01]  /*30c0*/  FADD.FTZ R71, R11, R56 ;  /* 0x000000380b477221 */ /* 0x004fe20000010000 */
[--C-:B------:R-:W-:Y:S01]  /*30d0*/  FFMA.FTZ R52, R64, UR33, -R67.reuse ;  /* 0x0000002140347c23 */ /* 0x100fe20008010843 */
[--C-:B------:R-:W-:Y:S01]  /*30e0*/  FFMA.FTZ R41, R41, UR33, -R67.reuse ;  /* 0x0000002129297c23 */ /* 0x100fe20008010843 */
[----:B------:R-:W-:Y:S01]  /*30f0*/  FFMA.FTZ R60, R60, UR33, -R67 ;  /* 0x000000213c3c7c23 */ /* 0x000fe20008010843 */
[----:B0-----:R-:W-:Y:S01]  /*3100*/  FADD.FTZ R64, R6, R71 ;  /* 0x0000004706407221 */ /* 0x001fe20000010000 */
[--C-:B------:R-:W-:Y:S01]  /*3110*/  FFMA.FTZ R45, R45, UR33, -R67.reuse ;  /* 0x000000212d2d7c23 */ /* 0x100fe20008010843 */
[--C-:B------:R-:W-:Y:S01]  /*3120*/  FFMA.FTZ R49, R49, UR33, -R67.reuse ;  /* 0x0000002131317c23 */ /* 0x100fe20008010843 */
[----:B------:R-:W0:Y:S01]  /*3130*/  MUFU.EX2 R14, R14 ;  /* 0x0000000e000e7308 */ /* 0x000e220000000800 */
[----:B---3--:R-:W-:Y:S01]  /*3140*/  FADD.FTZ R71, R13, R64 ;  /* 0x000000400d477221 */ /* 0x008fe20000010000 */
[----:B------:R-:W-:Y:S01]  /*3150*/  F2FP.F16.F32.PACK_AB R9, R2, R9 ;  /* 0x000000090209723e */ /* 0x000fe200000000ff */
[--C-:B------:R-:W-:Y:S01]  /*3160*/  FFMA.FTZ R53, R53, UR33, -R67.reuse ;  /* 0x0000002135357c23 */ /* 0x100fe20008010843 */
[----:B------:R-:W-:Y:S01]  /*3170*/  F2FP.F16.F32.PACK_AB R11, R6, R11 ;  /* 0x0000000b060b723e */ /* 0x000fe200000000ff */
[--C-:B------:R-:W-:Y:S01]  /*3180*/  FFMA.FTZ R57, R57, UR33, -R67.reuse ;  /* 0x0000002139397c23 */ /* 0x100fe20008010843 */
[----:B----4-:R-:W-:Y:S01]  /*3190*/  F2FP.F16.F32.PACK_AB R13, R8, R13 ;  /* 0x0000000d080d723e */ /* 0x010fe200000000ff */
[--C-:B------:R-:W-:Y:S01]  /*31a0*/  FFMA.FTZ R61, R61, UR33, -R67.reuse ;  /* 0x000000213d3d7c23 */ /* 0x100fe20008010843 */
        /* <DEDUP_REMOVED lines=14> */
[----:B------:R-:W-:-:S02]  /*3290*/  FFMA.FTZ R67, R85, UR33, -R67 ;  /* 0x0000002155437c23 */ /* 0x000fc40008010843 */
        /* <DEDUP_REMOVED lines=8> */
[----:B------:R2:W-:Y:S01]  /*3320*/  MUFU.EX2 R0, R60 ;  /* 0x0000003c00007308 */ /* 0x0005e20000000800 */
[----:B-1----:R-:W-:-:S07]  /*3330*/  FADD.FTZ R25, R37, R56 ;  /* 0x0000003825197221 */ /* 0x002fce0000010000 */
[----:B------:R-:W1:Y:S01]  /*3340*/  MUFU.EX2 R41, R41 ;  /* 0x0000002900297308 */ /* 0x000e620000000800 */
[----:B--2---:R-:W-:Y:S01]  /*3350*/  FADD.FTZ R60, R8, R71 ;  /* 0x00000047083c7221 */ /* 0x004fe20000010000 */
[----:B0-----:R-:W-:Y:S01]  /*3360*/  FADD.FTZ R2, R32, R25 ;  /* 0x0000001920027221 */ /* 0x001fe20000010000 */
[----:B------:R-:W-:Y:S02]  /*3370*/  F2FP.F16.F32.PACK_AB R8, R12, R5 ;  /* 0x000000050c08723e */ /* 0x000fe400000000ff */
[----:B------:R-:W-:Y:S01]  /*3380*/  FADD.FTZ R71, R15, R60 ;  /* 0x0000003c0f477221 */ /* 0x000fe20000010000 */
[----:B------:R-:W-:Y:S02]  /*3390*/  F2FP.F16.F32.PACK_AB R25, R26, R7 ;  /* 0x000000071a19723e */ /* 0x000fe400000000ff */
[----:B------:R-:W0:Y:S01]  /*33a0*/  MUFU.EX2 R36, R36 ;  /* 0x0000002400247308 */ /* 0x000e220000000800 */
[C---:B------:R-:W-:Y:S01]  /*33b0*/  FADD.FTZ R60, R10.reuse, R71 ;  /* 0x000000470a3c7221 */ /* 0x040fe20000010000 */
[----:B------:R-:W-:-:S02]  /*33c0*/  F2FP.F16.F32.PACK_AB R15, R10, R15 ;  /* 0x0000000f0a0f723e */ /* 0x000fc400000000ff */
[----:B------:R-:W-:Y:S01]  /*33d0*/  F2FP.F16.F32.PACK_AB R10, R29, R14 ;  /* 0x0000000e1d0a723e */ /* 0x000fe200000000ff */
[----:B------:R-:W-:Y:S01]  /*33e0*/  FADD.FTZ R71, R7, R60 ;  /* 0x0000003c07477221 */ /* 0x000fe20000010000 */
[----:B------:R-:W-:Y:S02]  /*33f0*/  F2FP.F16.F32.PACK_AB R12, R33, R24 ;  /* 0x00000018210c723e */ /* 0x000fe400000000ff */
[----:B------:R-:W2:Y:S01]  /*3400*/  MUFU.EX2 R45, R45 ;  /* 0x0000002d002d7308 */ /* 0x000ea20000000800 */
[----:B------:R-:W-:Y:S01]  /*3410*/  FADD.FTZ R6, R26, R71 ;  /* 0x000000471a067221 */ /* 0x000fe20000010000 */
[----:B-1----:R-:W-:Y:S01]  /*3420*/  FADD.FTZ R71, R41, R2 ;  /* 0x0000000229477221 */ /* 0x002fe20000010000 */
[----:B------:R1:W-:Y:S01]  /*3430*/  STSM.16.M88.4 [R16+0x21800], R8 ;  /* 0x0218000810007844 */ /* 0x0003e20000000200 */
[----:B------:R-:W-:Y:S01]  /*3440*/  F2FP.F16.F32.PACK_AB R14, R37, R28 ;  /* 0x0000001c250e723e */ /* 0x000fe200000000ff */
[----:B------:R-:W-:Y:S01]  /*3450*/  FADD.FTZ R75, R27, R6 ;  /* 0x000000061b4b7221 */ /* 0x000fe20000010000 */
[----:B------:R-:W-:-:S02]  /*3460*/  F2FP.F16.F32.PACK_AB R27, R30, R27 ;  /* 0x0000001b1e1b723e */ /* 0x000fc400000000ff */
[----:B------:R-:W3:Y:S01]  /*3470*/  MUFU.EX2 R40, R40 ;  /* 0x0000002800287308 */ /* 0x000ee20000000800 */
[----:B0-----:R-:W-:Y:S01]  /*3480*/  FADD.FTZ R2, R36, R71 ;  /* 0x0000004724027221 */ /* 0x001fe20000010000 */
[----:B------:R-:W-:Y:S01]  /*3490*/  FADD.FTZ R75, R30, R75 ;  /* 0x0000004b1e4b7221 */ /* 0x000fe20000010000 */
[----:B------:R-:W-:Y:S01]  /*34a0*/  F2FP.F16.F32.PACK_AB R24, R41, R32 ;  /* 0x000000202918723e */ /* 0x000fe200000000ff */
[----:B------:R0:W-:Y:S01]  /*34b0*/  STSM.16.M88.4 [R19], R12 ;  /* 0x0000000c13007844 */ /* 0x0001e20000000200 */
[----:B------:R-:W-:Y:S01]  /*34c0*/  F2FP.F16.F32.PACK_AB R29, R31, R20 ;  /* 0x000000141f1d723e */ /* 0x000fe200000000ff */
[----:B------:R-:W-:Y:S01]  /*34d0*/  FADD.FTZ R6, R20, R75 ;  /* 0x0000004b14067221 */ /* 0x000fe20000010000 */
[----:B------:R-:W-:Y:S01]  /*34e0*/  F2FP.F16.F32.PACK_AB R37, R47, R42 ;  /* 0x0000002a2f25723e */ /* 0x000fe200000000ff */
[----:B------:R-:W4:Y:S01]  /*34f0*/  MUFU.EX2 R49, R49 ;  /* 0x0000003100317308 */ /* 0x000f220000000800 */
[----:B--2---:R-:W-:Y:S01]  /*3500*/  FADD.FTZ R5, R45, R2 ;  /* 0x000000022d057221 */ /* 0x004fe20000010000 */
[----:B------:R-:W-:Y:S01]  /*3510*/  FADD.FTZ R7, R31, R6 ;  /* 0x000000061f077221 */ /* 0x000fe20000010000 */
[----:B------:R-:W-:-:S02]  /*3520*/  F2FP.F16.F32.PACK_AB R26, R45, R36 ;  /* 0x000000242d1a723e */ /* 0x000fc400000000ff */
[----:B------:R-:W-:Y:S01]  /*3530*/  F2FP.F16.F32.PACK_AB R31, R35, R34 ;  /* 0x00000022231f723e */ /* 0x000fe200000000ff */
[----:B------:R-:W-:Y:S01]  /*3540*/  FADD.FTZ R6, R34, R7 ;  /* 0x0000000722067221 */ /* 0x000fe20000010000 */
[----:B-1----:R-:W-:Y:S01]  /*3550*/  F2FP.F16.F32.PACK_AB R9, R21, R38 ;  /* 0x000000261509723e */ /* 0x002fe200000000ff */
[----:B------:R-:W1:Y:S01]  /*3560*/  MUFU.EX2 R44, R44 ;  /* 0x0000002c002c7308 */ /* 0x000e620000000800 */
[----:B---3--:R-:W-:Y:S01]  /*3570*/  FADD.FTZ R2, R40, R5 ;  /* 0x0000000528027221 */ /* 0x008fe20000010000 */
[----:B------:R-:W-:Y:S01]  /*3580*/  FADD.FTZ R7, R35, R6 ;  /* 0x0000000623077221 */ /* 0x000fe20000010000 */
[----:B------:R-:W-:Y:S01]  /*3590*/  F2FP.F16.F32.PACK_AB R11, R50, R43 ;  /* 0x0000002b320b723e */ /* 0x000fe200000000ff */
[----:B------:R0:W-:Y:S02]  /*35a0*/  STSM.16.M88.4 [R18], R24 ;  /* 0x0000001812007844 */ /* 0x0001e40000000200 */
[----:B------:R-:W-:Y:S02]  /*35b0*/  FADD.FTZ R6, R38, R7 ;  /* 0x0000000726067221 */ /* 0x000fe40000010000 */
[----:B------:R-:W2:Y:S01]  /*35c0*/  MUFU.EX2 R53, R53 ;  /* 0x0000003500357308 */ /* 0x000ea20000000800 */
[----:B----4-:R-:W-:Y:S01]  /*35d0*/  FADD.FTZ R5, R49, R2 ;  /* 0x0000000231057221 */ /* 0x010fe20000010000 */
[----:B------:R-:W-:Y:S01]  /*35e0*/  FADD.FTZ R6, R21, R6 ;  /* 0x0000000615067221 */ /* 0x000fe20000010000 */
[----:B------:R-:W-:-:S05]  /*35f0*/  F2FP.F16.F32.PACK_AB R28, R49, R40 ;  /* 0x00000028311c723e */ /* 0x000fca00000000ff */
[----:B------:R-:W3:Y:S01]  /*3600*/  MUFU.EX2 R48, R48 ;  /* 0x0000003000307308 */ /* 0x000ee20000000800 */
[----:B-1----:R-:W-:-:S07]  /*3610*/  FADD.FTZ R2, R44, R5 ;  /* 0x000000052c027221 */ /* 0x002fce0000010000 */
[----:B------:R-:W1:Y:S01]  /*3620*/  MUFU.EX2 R57, R57 ;  /* 0x0000003900397308 */ /* 0x000e620000000800 */
[C---:B--2---:R-:W-:Y:S01]  /*3630*/  FADD.FTZ R5, R53.reuse, R2 ;  /* 0x0000000235057221 */ /* 0x044fe20000010000 */
[----:B------:R-:W-:-:S05]  /*3640*/  F2FP.F16.F32.PACK_AB R30, R53, R44 ;  /* 0x0000002c351e723e */ /* 0x000fca00000000ff */
[----:B------:R0:W-:Y:S01]  /*3650*/  STSM.16.M88.4 [R17], R28 ;  /* 0x0000001c11007844 */ /* 0x0001e20000000200 */
[----:B------:R-:W2:Y:S01]  /*3660*/  MUFU.EX2 R61, R61 ;  /* 0x0000003d003d7308 */ /* 0x000ea20000000800 */
[----:B---3--:R-:W-:-:S07]  /*3670*/  FADD.FTZ R2, R48, R5 ;  /* 0x0000000530027221 */ /* 0x008fce0000010000 */
[----:B------:R-:W3:Y:S01]  /*3680*/  MUFU.EX2 R52, R52 ;  /* 0x0000003400347308 */ /* 0x000ee20000000800 */
[C---:B-1----:R-:W-:Y:S01]  /*3690*/  FADD.FTZ R5, R57.reuse, R2 ;  /* 0x0000000239057221 */ /* 0x042fe20000010000 */
[----:B------:R-:W-:-:S03]  /*36a0*/  F2FP.F16.F32.PACK_AB R8, R57, R48 ;  /* 0x000000303908723e */ /* 0x000fc600000000ff */
[----:B------:R-:W-:Y:S01]  /*36b0*/  FADD.FTZ R2, R0, R5 ;  /* 0x0000000500027221 */ /* 0x000fe20000010000 */
[----:B------:R-:W-:Y:S02]  /*36c0*/  FADD.FTZ R5, R43, R6 ;  /* 0x000000062b057221 */ /* 0x000fe40000010000 */
[----:B------:R-:W1:Y:S01]  /*36d0*/  MUFU.EX2 R65, R65 ;  /* 0x0000004100417308 */ /* 0x000e620000000800 */
[C---:B--2---:R-:W-:Y:S01]  /*36e0*/  FADD.FTZ R7, R61.reuse, R2 ;  /* 0x000000023d077221 */ /* 0x044fe20000010000 */
[----:B------:R-:W-:Y:S01]  /*36f0*/  FADD.FTZ R5, R50, R5 ;  /* 0x0000000532057221 */ /* 0x000fe20000010000 */
[----:B------:R-:W-:-:S03]  /*3700*/  F2FP.F16.F32.PACK_AB R10, R61, R0 ;  /* 0x000000003d0a723e */ /* 0x000fc600000000ff */
[----:B------:R-:W-:Y:S02]  /*3710*/  FADD.FTZ R6, R42, R5 ;  /* 0x000000052a067221 */ /* 0x000fe40000010000 */
[----:B------:R-:W2:Y:S01]  /*3720*/  MUFU.EX2 R68, R68 ;  /* 0x0000004400447308 */ /* 0x000ea20000000800 */
[----:B---3--:R-:W-:Y:S01]  /*3730*/  FADD.FTZ R2, R52, R7 ;  /* 0x0000000734027221 */ /* 0x008fe20000010000 */
[----:B------:R-:W-:Y:S01]  /*3740*/  FADD.FTZ R6, R47, R6 ;  /* 0x000000062f067221 */ /* 0x000fe20000010000 */
[----:B------:R0:W-:Y:S05]  /*3750*/  STSM.16.M88.4 [R16+0x27800], R8 ;  /* 0x0278000810007844 */ /* 0x0001ea0000000200 */
[----:B------:R-:W3:Y:S01]  /*3760*/  MUFU.EX2 R39, R39 ;  /* 0x0000002700277308 */ /* 0x000ee20000000800 */
[C---:B-1----:R-:W-:Y:S01]  /*3770*/  FADD.FTZ R5, R65.reuse, R2 ;  /* 0x0000000241057221 */ /* 0x042fe20000010000 */
[----:B------:R-:W-:-:S06]  /*3780*/  F2FP.F16.F32.PACK_AB R36, R65, R52 ;  /* 0x000000344124723e */ /* 0x000fcc00000000ff */
[----:B------:R-:W1:Y:S01]  /*3790*/  MUFU.EX2 R69, R69 ;  /* 0x0000004500457308 */ /* 0x000e620000000800 */
[----:B--2---:R-:W-:-:S07]  /*37a0*/  FADD.FTZ R2, R68, R5 ;  /* 0x0000000544027221 */ /* 0x004fce0000010000 */
[----:B------:R-:W2:Y:S01]  /*37b0*/  MUFU.EX2 R46, R46 ;  /* 0x0000002e002e7308 */ /* 0x000ea20000000800 */
[----:B---3--:R-:W-:-:S07]  /*37c0*/  FADD.FTZ R5, R39, R6 ;  /* 0x0000000627057221 */ /* 0x008fce0000010000 */
[----:B------:R-:W3:Y:S01]  /*37d0*/  MUFU.EX2 R72, R72 ;  /* 0x0000004800487308 */ /* 0x000ee20000000800 */
[C---:B-1----:R-:W-:Y:S01]  /*37e0*/  FADD.FTZ R7, R69.reuse, R2 ;  /* 0x0000000245077221 */ /* 0x042fe20000010000 */
[----:B------:R-:W-:-:S06]  /*37f0*/  F2FP.F16.F32.PACK_AB R38, R69, R68 ;  /* 0x000000444526723e */ /* 0x000fcc00000000ff */
[----:B------:R-:W1:Y:S01]  /*3800*/  MUFU.EX2 R54, R54 ;  /* 0x0000003600367308 */ /* 0x000e620000000800 */
[C---:B--2---:R-:W-:Y:S01]  /*3810*/  FADD.FTZ R5, R46.reuse, R5 ;  /* 0x000000052e057221 */ /* 0x044fe20000010000 */
[----:B------:R-:W-:-:S05]  /*3820*/  F2FP.F16.F32.PACK_AB R39, R46, R39 ;  /* 0x000000272e27723e */ /* 0x000fca00000000ff */
[----:B------:R0:W-:Y:S01]  /*3830*/  STSM.16.M88.4 [R22], R36 ;  /* 0x0000002416007844 */ /* 0x0001e20000000200 */
[----:B------:R-:W2:Y:S01]  /*3840*/  MUFU.EX2 R73, R73 ;  /* 0x0000004900497308 */ /* 0x000ea20000000800 */
[----:B---3--:R-:W-:-:S07]  /*3850*/  FADD.FTZ R0, R72, R7 ;  /* 0x0000000748007221 */ /* 0x008fce0000010000 */
[----:B------:R-:W3:Y:S01]  /*3860*/  MUFU.EX2 R76, R76 ;  /* 0x0000004c004c7308 */ /* 0x000ee20000000800 */
[----:B-1----:R-:W-:-:S07]  /*3870*/  FADD.FTZ R2, R54, R5 ;  /* 0x0000000536027221 */ /* 0x002fce0000010000 */
[----:B------:R-:W1:Y:S01]  /*3880*/  MUFU.EX2 R55, R55 ;  /* 0x0000003700377308 */ /* 0x000e620000000800 */
[C---:B--2---:R-:W-:Y:S01]  /*3890*/  FADD.FTZ R5, R73.reuse, R0 ;  /* 0x0000000049057221 */ /* 0x044fe20000010000 */
[----:B------:R-:W-:-:S06]  /*38a0*/  F2FP.F16.F32.PACK_AB R48, R73, R72 ;  /* 0x000000484930723e */ /* 0x000fcc00000000ff */
[----:B------:R-:W2:Y:S01]  /*38b0*/  MUFU.EX2 R77, R77 ;  /* 0x0000004d004d7308 */ /* 0x000ea20000000800 */
[----:B---3--:R-:W-:-:S07]  /*38c0*/  FADD.FTZ R0, R76, R5 ;  /* 0x000000054c007221 */ /* 0x008fce0000010000 */
[----:B------:R-:W3:Y:S01]  /*38d0*/  MUFU.EX2 R51, R51 ;  /* 0x0000003300337308 */ /* 0x000ee20000000800 */
[C---:B-1----:R-:W-:Y:S01]  /*38e0*/  FADD.FTZ R2, R55.reuse, R2 ;  /* 0x0000000237027221 */ /* 0x042fe20000010000 */
[----:B------:R-:W-:-:S06]  /*38f0*/  F2FP.F16.F32.PACK_AB R49, R55, R54 ;  /* 0x000000363731723e */ /* 0x000fcc00000000ff */
[----:B------:R-:W1:Y:S01]  /*3900*/  MUFU.EX2 R80, R80 ;  /* 0x0000005000507308 */ /* 0x000e620000000800 */
[C---:B--2---:R-:W-:Y:S01]  /*3910*/  FADD.FTZ R7, R77.reuse, R0 ;  /* 0x000000004d077221 */ /* 0x044fe20000010000 */
[----:B------:R-:W-:-:S06]  /*3920*/  F2FP.F16.F32.PACK_AB R50, R77, R76 ;  /* 0x0000004c4d32723e */ /* 0x000fcc00000000ff */
[----:B------:R-:W2:Y:S01]  /*3930*/  MUFU.EX2 R58, R58 ;  /* 0x0000003a003a7308 */ /* 0x000ea20000000800 */
[----:B---3--:R-:W-:-:S07]  /*3940*/  FADD.FTZ R5, R51, R2 ;  /* 0x0000000233057221 */ /* 0x008fce0000010000 */
[----:B------:R-:W3:Y:S01]  /*3950*/  MUFU.EX2 R81, R81 ;  /* 0x0000005100517308 */ /* 0x000ee20000000800 */
[----:B-1----:R-:W-:-:S07]  /*3960*/  FADD.FTZ R2, R80, R7 ;  /* 0x0000000750027221 */ /* 0x002fce0000010000 */
[----:B------:R-:W1:Y:S01]  /*3970*/  MUFU.EX2 R59, R59 ;  /* 0x0000003b003b7308 */ /* 0x000e620000000800 */
[C---:B--2---:R-:W-:Y:S01]  /*3980*/  F2FP.F16.F32.PACK_AB R51, R58.reuse, R51 ;  /* 0x000000333a33723e */ /* 0x044fe200000000ff */
[----:B------:R-:W-:-:S04]  /*3990*/  FADD.FTZ R0, R58, R5 ;  /* 0x000000053a007221 */ /* 0x000fc80000010000 */
[----:B------:R0:W-:Y:S02]  /*39a0*/  STSM.16.M88.4 [R18+0x6000], R48 ;  /* 0x0060003012007844 */ /* 0x0001e40000000200 */
[----:B------:R-:W2:Y:S01]  /*39b0*/  MUFU.EX2 R62, R62 ;  /* 0x0000003e003e7308 */ /* 0x000ea20000000800 */
[C---:B---3--:R-:W-:Y:S01]  /*39c0*/  FADD.FTZ R7, R81.reuse, R2 ;  /* 0x0000000251077221 */ /* 0x048fe20000010000 */
[----:B------:R-:W-:-:S06]  /*39d0*/  F2FP.F16.F32.PACK_AB R80, R81, R80 ;  /* 0x000000505150723e */ /* 0x000fcc00000000ff */
[----:B------:R-:W-:Y:S01]  /*39e0*/  MUFU.EX2 R63, R63 ;  /* 0x0000003f003f7308 */ /* 0x000fe20000000800 */
[----:B-1----:R-:W-:-:S07]  /*39f0*/  FADD.FTZ R5, R59, R0 ;  /* 0x000000003b057221 */ /* 0x002fce0000010000 */
[----:B------:R-:W1:Y:S01]  /*3a00*/  MUFU.EX2 R66, R66 ;  /* 0x0000004200427308 */ /* 0x000e620000000800 */
[C---:B--2---:R-:W-:Y:S01]  /*3a10*/  F2FP.F16.F32.PACK_AB R81, R62.reuse, R59 ;  /* 0x0000003b3e51723e */ /* 0x044fe200000000ff */
[----:B------:R-:W-:-:S06]  /*3a20*/  FADD.FTZ R0, R62, R5 ;  /* 0x000000053e007221 */ /* 0x000fcc0000010000 */
[----:B------:R-:W2:Y:S08]  /*3a30*/  MUFU.EX2 R84, R84 ;  /* 0x0000005400547308 */ /* 0x000eb00000000800 */
[----:B------:R-:W3:Y:S01]  /*3a40*/  MUFU.EX2 R67, R67 ;  /* 0x0000004300437308 */ /* 0x000ee20000000800 */
[----:B-1----:R-:W-:Y:S01]  /*3a50*/  F2FP.F16.F32.PACK_AB R83, R66, R63 ;  /* 0x0000003f4253723e */ /* 0x002fe200000000ff */
[----:B------:R-:W-:-:S04]  /*3a60*/  FADD.FTZ R63, R63, R0 ;  /* 0x000000003f3f7221 */ /* 0x000fc80000010000 */
[----:B------:R-:W-:Y:S01]  /*3a70*/  FADD.FTZ R0, R66, R63 ;  /* 0x0000003f42007221 */ /* 0x000fe20000010000 */
[----:B--2---:R-:W-:Y:S01]  /*3a80*/  FADD.FTZ R2, R84, R7 ;  /* 0x0000000754027221 */ /* 0x004fe20000010000 */
[----:B---3--:R-:W-:-:S03]  /*3a90*/  F2FP.F16.F32.PACK_AB R82, R67, R84 ;  /* 0x000000544352723e */ /* 0x008fc600000000ff */
[----:B------:R-:W-:Y:S02]  /*3aa0*/  FADD.FTZ R2, R67, R2 ;  /* 0x0000000243027221 */ /* 0x000fe40000010000 */
[----:B------:R0:W-:Y:S01]  /*3ab0*/  STSM.16.M88.4 [R17+0x6000], R80 ;  /* 0x0060005011007844 */ /* 0x0001e20000000200 */
[----:B------:R1:W-:Y:S06]  /*3ac0*/  MEMBAR.ALL.CTA ;  /* 0x0000000000007992 */ /* 0x0003ec0000008000 */
[----:B-1----:R-:W1:Y:S02]  /*3ad0*/  FENCE.VIEW.ASYNC.S ;  /* 0x00000000000073c6 */ /* 0x002e640000000000 */
[----:B-1----:R-:W-:Y:S01]  /*3ae0*/  NOP ;  /* 0x0000000000007918 */ /* 0x002fe20000000000 */
[----:B------:R-:W-:Y:S05]  /*3af0*/  @!P1 BRA `(.L_x_11880) ;  /* 0x0000002800b09947 */ /* 0x000fea0003800000 */
[----:B------:R-:W-:Y:S01]  /*3b00*/  IMAD.MOV.U32 R6, RZ, RZ, R3 ;  /* 0x000000ffff067224 */ /* 0x000fe200078e0003 */
[----:B------:R-:W-:Y:S01]  /*3b10*/  UMOV UR28, UR45 ;  /* 0x0000002d001c7c82 */ /* 0x000fe20008000000 */
[----:B------:R-:W-:Y:S01]  /*3b20*/  IMAD.MOV.U32 R5, RZ, RZ, R4 ;  /* 0x000000ffff057224 */ /* 0x000fe200078e0004 */
[----:B------:R-:W-:Y:S01]  /*3b30*/  UMOV UR52, UR44 ;  /* 0x0000002c00347c82 */ /* 0x000fe20008000000 */
[----:B------:R-:W-:Y:S01]  /*3b40*/  IMAD.MOV.U32 R135, RZ, RZ, RZ ;  /* 0x000000ffff877224 */ /* 0x000fe200078e00ff */
[----:B------:R-:W-:Y:S01]  /*3b50*/  ULDC UR34, c[0x0][0x288] ;  /* 0x0000a20000227ab9 */ /* 0x000fe20000000800 */
[----:B------:R-:W-:-:S05]  /*3b60*/  ULDC UR33, c[0x0][0x988] ;  /* 0x0002620000217ab9 */ /* 0x000fca0000000800 */
.L_x_11891:
[----:B------:R-:W-:Y:S01]  /*3b70*/  ISETP.NE.AND P2, PT, RZ, UR37, PT ;  /* 0x00000025ff007c0c */ /* 0x000fe2000bf45270 */
[----:B------:R-:W-:-:S04]  /*3b80*/  UISETP.NE.AND UP0, UPT, UR52, 0x1, UPT ;  /* 0x000000013400788c */ /* 0x000fc8000bf05270 */
[----:B------:R-:W-:-:S04]  /*3b90*/  USEL UR45, URZ, 0x1, UP0 ;  /* 0x000000013f2d7887 */ /* 0x000fc80008000000 */
[----:B------:R-:W-:-:S04]  /*3ba0*/  ULOP3.LUT UR45, UR28, UR45, URZ, 0x3c, !UPT ;  /* 0x0000002d1c2d7292 */ /* 0x000fc8000f8e3c3f */
[----:B------:R-:W-:Y:S08]  /*3bb0*/  @P2 BRA `(.L_x_11881) ;  /* 0x0000000000382947 */ /* 0x000ff00003800000 */
[----:B------:R-:W-:Y:S05]  /*3bc0*/  @!P0 BRA `(.L_x_11882) ;  /* 0x0000000000048947 */ /* 0x000fea0003800000 */
[----:B------:R-:W-:Y:S01]  /*3bd0*/  BPT.TRAP 0x1 ;  /* 0x000000040000795c */ /* 0x000fe20000300000 */
.L_x_11882:
        /* <DEDUP_REMOVED lines=9> */
.L_x_11883:
[----:B--2---:R-:W-:Y:S05]  /*3c70*/  @P1 BRA `(.L_x_11881) ;  /* 0x0000000000081947 */ /* 0x004fea0003800000 */
[----:B------:R-:W2:Y:S02]  /*3c80*/  SYNCS.PHASECHK.TRANS64.TRYWAIT P1, [UR6+0x2d830], R3 ;  /* 0x02d83003ff0075a7 */ /* 0x000ea40008020146 */
[----:B--2---:R-:W-:Y:S05]  /*3c90*/  @!P1 BRA `(.L_x_11884) ;  /* 0x000000ac00bc9947 */ /* 0x004fea0003800000 */
.L_x_11881:
        /* <DEDUP_REMOVED lines=17> */
[----:B-1----:R-:W-:-:S05]  /*3db0*/  VIADD R3, R4, 0x8 ;  /* 0x0000000804037836 */ /* 0x002fca0000000000 */
        /* <DEDUP_REMOVED lines=22> */
.L_x_11886:
[----:B------:R-:W-:Y:S01]  /*3f20*/  ULEA UR6, UR52, UR40, 0x3 ;  /* 0x0000002834067291 */ /* 0x000fe2000f8e183f */
[----:B------:R-:W-:-:S05]  /*3f30*/  IMAD.U32 R3, RZ, RZ, UR28 ;  /* 0x0000001cff037e24 */ /* 0x000fca000f8e00ff */
[----:B------:R-:W-:-:S04]  /*3f40*/  SHF.L.U32 R3, R3, 0x1f, RZ ;  /* 0x0000001f03037819 */ /* 0x000fc800000006ff */
[----:B------:R0:W1:Y:S01]  /*3f50*/  SYNCS.PHASECHK.TRANS64.TRYWAIT P1, [UR6+0x2d850], R3 ;  /* 0x02d85003ff0075a7 */ /* 0x0000620008020146 */
[----:B------:R-:W-:Y:S05]  /*3f60*/  @!P0 BRA `(.L_x_11887) ;  /* 0x0000000000048947 */ /* 0x000fea0003800000 */
[----:B------:R-:W-:Y:S01]  /*3f70*/  BPT.TRAP 0x1 ;  /* 0x000000040000795c */ /* 0x000fe20000300000 */
.L_x_11887:
[----:B-1----:R-:W-:Y:S05]  /*3f80*/  @P1 BRA `(.L_x_11885) ;  /* 0x0000000000081947 */ /* 0x002fea0003800000 */
[----:B------:R-:W1:Y:S02]  /*3f90*/  SYNCS.PHASECHK.TRANS64.TRYWAIT P1, [UR6+0x2d850], R3 ;  /* 0x02d85003ff0075a7 */ /* 0x000e640008020146 */
[----:B-1----:R-:W-:Y:S05]  /*3fa0*/  @!P1 BRA `(.L_x_11888) ;  /* 0x000000ac00109947 */ /* 0x002fea0003800000 */
.L_x_11885:
        /* <DEDUP_REMOVED lines=70> */
.L_x_11889:
[----:B------:R-:W-:Y:S01]  /*4410*/  UISETP.NE.AND UP0, UPT, UR49, URZ, UPT ;  /* 0x0000003f3100728c */ /* 0x000fe2000bf05270 */
[----:B------:R-:W-:Y:S01]  /*4420*/  VIADD R4, R136, UR39 ;  /* 0x0000002788047c36 */ /* 0x000fe20008000000 */
[----:B------:R-:W1:Y:S01]  /*4430*/  LDC R10, c[0x0][0x2f0] ;  /* 0x0000bc00ff0a7b82 */ /* 0x000e620000000800 */
[----:B------:R-:W-:-:S03]  /*4440*/  IMAD.MOV.U32 R12, RZ, RZ, -0x2 ;  /* 0xfffffffeff0c7424 */ /* 0x000fc600078e00ff */
        /* <DEDUP_REMOVED lines=9> */
[----:B------:R-:W-:Y:S01]  /*44e0*/  IMAD R3, R23, R12, UR6 ;  /* 0x0000000617037e24 */ /* 0x000fe2000f8e020c */
[----:B------:R-:W-:-:S03]  /*44f0*/  ULEA UR6, UR44, UR40, 0x3 ;  /* 0x000000282c067291 */ /* 0x000fc6000f8e183f */
[----:B-1----:R-:W-:Y:S01]  /*4500*/  IMAD R3, R10, UR48, R3 ;  /* 0x000000300a037c24 */ /* 0x002fe2000f8e0203 */
[----:B------:R-:W-:Y:S01]  /*4510*/  UIADD3 UR6, UR6, 0x2d840, URZ ;  /* 0x0002d84006067890 */ /* 0x000fe2000fffe03f */
[----:B------:R-:W1:Y:S03]  /*4520*/  SHFL.IDX PT, R10, R4, 0x1, 0x1c1f ;  /* 0x003c1f00040a7f89 */ /* 0x000e6600000e0000 */
        /* <DEDUP_REMOVED lines=98> */
[----:B-1----:R-:W-:-:S02]  /*4b50*/  IADD3 R3, R10, -UR34, R3 ;  /* 0x800000220a037c10 */ /* 0x002fc4000fffe003 */
[----:B------:R-:W-:Y:S02]  /*4b60*/  FMNMX.FTZ R9, R85, R8, !PT ;  /* 0x0000000855097209 */ /* 0x000fe40007810000 */
[C---:B------:R-:W-:Y:S02]  /*4b70*/  ISETP.GT.AND P2, PT, R3.reuse, RZ, PT ;  /* 0x000000ff0300720c */ /* 0x040fe40003f44270 */
[C---:B------:R-:W-:Y:S01]  /*4b80*/  ISETP.GT.AND P3, PT, R3.reuse, 0x1, PT ;  /* 0x000000010300780c */ /* 0x040fe20003f64270 */
[----:B------:R-:W0:Y:S01]  /*4b90*/  SHFL.BFLY PT, R8, R9, 0x2, 0x1f ;  /* 0x0c401f0009087f89 */ /* 0x000e2200000e0000 */
[----:B------:R-:W-:Y:S02]  /*4ba0*/  FSEL R26, R26, -INF , P2 ;  /* 0xff8000001a1a7808 */ /* 0x000fe40001000000 */
        /* <DEDUP_REMOVED lines=11> */
[----:B0-----:R-:W-:Y:S02]  /*4c60*/  FMNMX.FTZ R11, R9, R8, !PT ;  /* 0x00000008090b7209 */ /* 0x001fe40007810000 */
[----:B------:R-:W-:Y:S02]  /*4c70*/  FMNMX.FTZ R13, R31, R12, !PT ;  /* 0x0000000c1f0d7209 */ /* 0x000fe40007810000 */
        /* <DEDUP_REMOVED lines=14> */
[----:B0-----:R-:W-:-:S02]  /*4d60*/  FMNMX.FTZ R4, R11, R8, !PT ;  /* 0x000000080b047209 */ /* 0x001fc40007810000 */
[----:B------:R-:W-:Y:S02]  /*4d70*/  FSEL R43, R43, -INF , P3 ;  /* 0xff8000002b2b7808 */ /* 0x000fe40001800000 */
[----:B------:R-:W-:Y:S01]  /*4d80*/  FMNMX.FTZ R20, R42, R15, !PT ;  /* 0x0000000f2a147209 */ /* 0x000fe20007810000 */
[----:B------:R-:W-:Y:S01]  /*4d90*/  FMUL.FTZ R7, R4, UR33 ;  /* 0x0000002104077c20 */ /* 0x000fe20008410000 */
        /* <DEDUP_REMOVED lines=30> */
[----:B------:R1:W-:Y:S01]  /*4f80*/  MUFU.EX2 R14, R36 ;  /* 0x00000024000e7308 */ /* 0x0003e20000000800 */
[----:B------:R-:W-:Y:S01]  /*4f90*/  ISETP.GT.AND P3, PT, R3, 0x41, PT ;  /* 0x000000410300780c */ /* 0x000fe20003f64270 */
[--C-:B------:R-:W-:Y:S01]  /*4fa0*/  FFMA.FTZ R44, R44, UR33, -R7.reuse ;  /* 0x000000212c2c7c23 */ /* 0x100fe20008010807 */
[----:B------:R-:W-:Y:S01]  /*4fb0*/  FSEL R58, R58, -INF , P2 ;  /* 0xff8000003a3a7808 */ /* 0x000fe20001000000 */
[--C-:B------:R-:W-:Y:S01]  /*4fc0*/  FFMA.FTZ R56, R56, UR33, -R7.reuse ;  /* 0x0000002138387c23 */ /* 0x100fe20008010807 */
[----:B------:R-:W-:Y:S01]  /*4fd0*/  FMNMX.FTZ R25, R55, R24, !PT ;  /* 0x0000001837197209 */ /* 0x000fe20007810000 */
[--C-:B------:R-:W-:Y:S01]  /*4fe0*/  FFMA.FTZ R60, R60, UR33, -R7.reuse ;  /* 0x000000213c3c7c23 */ /* 0x100fe20008010807 */
[----:B------:R-:W-:Y:S01]  /*4ff0*/  ISETP.GT.AND P2, PT, R3, 0x48, PT ;  /* 0x000000480300780c */ /* 0x000fe20003f44270 */
[----:B------:R-:W-:Y:S01]  /*5000*/  MUFU.EX2 R20, R40 ;  /* 0x0000002800147308 */ /* 0x000fe20000000800 */
[----:B------:R-:W-:Y:S01]  /*5010*/  FSEL R59, R59, -INF , P3 ;  /* 0xff8000003b3b7808 */ /* 0x000fe20001800000 */
[--C-:B------:R-:W-:Y:S01]  /*5020*/  FFMA.FTZ R21, R41, UR33, -R7.reuse ;  /* 0x0000002129157c23 */ /* 0x100fe20008010807 */
        /* <DEDUP_REMOVED lines=20> */
[----:B0-----:R-:W-:Y:S01]  /*5170*/  FMNMX.FTZ R32, R66, R29, !PT ;  /* 0x0000001d42207209 */ /* 0x001fe20007810000 */
[--C-:B------:R-:W-:Y:S01]  /*5180*/  FFMA.FTZ R29, R49, UR33, -R7.reuse ;  /* 0x00000021311d7c23 */ /* 0x100fe20008010807 */
[----:B------:R-:W-:Y:S01]  /*5190*/  ISETP.GT.AND P3, PT, R3, 0x59, PT ;  /* 0x000000590300780c */ /* 0x000fe20003f64270 */
[--C-:B------:R-:W-:Y:S01]  /*51a0*/  FFMA.FTZ R49, R65, UR33, -R7.reuse ;  /* 0x0000002141317c23 */ /* 0x100fe20008010807 */
[----:B------:R-:W-:Y:S01]  /*51b0*/  FSEL R70, R70, -INF , P2 ;  /* 0xff80000046467808 */ /* 0x000fe20001000000 */
[----:B------:R-:W-:Y:S01]  /*51c0*/  MUFU.EX2 R10, R10 ;  /* 0x0000000a000a7308 */ /* 0x000fe20000000800 */
[----:B------:R-:W-:Y:S01]  /*51d0*/  FMNMX.FTZ R33, R67, R32, !PT ;  /* 0x0000002043217209 */ /* 0x000fe20007810000 */
[----:B------:R-:W-:Y:S01]  /*51e0*/  FFMA.FTZ R65, R81, UR33, -R7 ;  /* 0x0000002151417c23 */ /* 0x000fe20008010807 */
[----:B------:R-:W-:-:S02]  /*51f0*/  ISETP.GT.AND P2, PT, R3, 0x60, PT ;  /* 0x000000600300780c */ /* 0x000fc40003f44270 */
[----:B------:R-:W-:Y:S02]  /*5200*/  FSEL R71, R71, -INF , P3 ;  /* 0xff80000047477808 */ /* 0x000fe40001800000 */
[----:B------:R-:W-:Y:S01]  /*5210*/  FMNMX.FTZ R32, R70, R33, !PT ;  /* 0x0000002146207209 */ /* 0x000fe20007810000 */
[----:B------:R-:W-:Y:S01]  /*5220*/  MUFU.EX2 R11, R11 ;  /* 0x0000000b000b7308 */ /* 0x000fe20000000800 */
[----:B------:R-:W-:Y:S02]  /*5230*/  ISETP.GT.AND P3, PT, R3, 0x61, PT ;  /* 0x000000610300780c */ /* 0x000fe40003f64270 */
[----:B------:R-:W-:Y:S02]  /*5240*/  FSEL R74, R74, -INF , P2 ;  /* 0xff8000004a4a7808 */ /* 0x000fe40001000000 */
[----:B------:R-:W-:Y:S02]  /*5250*/  FMNMX.FTZ R33, R71, R32, !PT ;  /* 0x0000002047217209 */ /* 0x000fe40007810000 */
[----:B------:R-:W-:Y:S01]  /*5260*/  ISETP.GT.AND P2, PT, R3, 0x68, PT ;  /* 0x000000680300780c */ /* 0x000fe20003f44270 */
[----:B------:R0:W-:Y:S01]  /*5270*/  MUFU.EX2 R32, R52 ;  /* 0x0000003400207308 */ /* 0x0001e20000000800 */
[----:B------:R-:W-:-:S02]  /*5280*/  FSEL R75, R75, -INF , P3 ;  /* 0xff8000004b4b7808 */ /* 0x000fc40001800000 */
[----:B-1----:R-:W-:Y:S01]  /*5290*/  FMNMX.FTZ R36, R74, R33, !PT ;  /* 0x000000214a247209 */ /* 0x002fe20007810000 */
[--C-:B------:R-:W-:Y:S01]  /*52a0*/  FFMA.FTZ R33, R53, UR33, -R7.reuse ;  /* 0x0000002135217c23 */ /* 0x100fe20008010807 */
[----:B------:R-:W-:Y:S01]  /*52b0*/  ISETP.GT.AND P3, PT, R3, 0x69, PT ;  /* 0x000000690300780c */ /* 0x000fe20003f64270 */
[--C-:B------:R-:W-:Y:S01]  /*52c0*/  FFMA.FTZ R53, R69, UR33, -R7.reuse ;  /* 0x0000002145357c23 */ /* 0x100fe20008010807 */
[----:B------:R-:W-:Y:S01]  /*52d0*/  FSEL R78, R78, -INF , P2 ;  /* 0xff8000004e4e7808 */ /* 0x000fe20001000000 */
[----:B------:R-:W-:Y:S01]  /*52e0*/  MUFU.EX2 R13, R13 ;  /* 0x0000000d000d7308 */ /* 0x000fe20000000800 */
[----:B------:R-:W-:Y:S01]  /*52f0*/  FMNMX.FTZ R37, R75, R36, !PT ;  /* 0x000000244b257209 */ /* 0x000fe20007810000 */
[--C-:B0-----:R-:W-:Y:S01]  /*5300*/  FFMA.FTZ R52, R68, UR33, -R7.reuse ;  /* 0x0000002144347c23 */ /* 0x101fe20008010807 */
[----:B------:R-:W-:Y:S01]  /*5310*/  ISETP.GT.AND P2, PT, R3, 0x70, PT ;  /* 0x000000700300780c */ /* 0x000fe20003f44270 */
[----:B------:R-:W-:Y:S01]  /*5320*/  FFMA.FTZ R68, R84, UR33, -R7 ;  /* 0x0000002154447c23 */ /* 0x000fe20008010807 */
[----:B------:R-:W-:-:S02]  /*5330*/  FSEL R79, R79, -INF , P3 ;  /* 0xff8000004f4f7808 */ /* 0x000fc40001800000 */
        /* <DEDUP_REMOVED lines=8> */
[----:B------:R-:W-:Y:S01]  /*53c0*/  FMNMX.FTZ R40, R82, R37, !PT ;  /* 0x0000002552287209 */ /* 0x000fe20007810000 */
[--C-:B------:R-:W-:Y:S01]  /*53d0*/  FFMA.FTZ R37, R57, UR33, -R7.reuse ;  /* 0x0000002139257c23 */ /* 0x100fe20008010807 */
[----:B------:R-:W-:Y:S01]  /*53e0*/  ISETP.GT.AND P3, PT, R3, 0x79, PT ;  /* 0x000000790300780c */ /* 0x000fe20003f64270 */
[--C-:B------:R-:W-:Y:S01]  /*53f0*/  FFMA.FTZ R57, R73, UR33, -R7.reuse ;  /* 0x0000002149397c23 */ /* 0x100fe20008010807 */
[----:B------:R-:W-:Y:S01]  /*5400*/  FSEL R86, R86, -INF , P2 ;  /* 0xff80000056567808 */ /* 0x000fe20001000000 */
[----:B------:R-:W-:Y:S01]  /*5410*/  MUFU.EX2 R21, R21 ;  /* 0x0000001500157308 */ /* 0x000fe20000000800 */
[----:B------:R-:W-:Y:S01]  /*5420*/  FMNMX.FTZ R3, R83, R40, !PT ;  /* 0x0000002853037209 */ /* 0x000fe20007810000 */
[----:B0-----:R-:W-:Y:S01]  /*5430*/  FFMA.FTZ R56, R72, UR33, -R7 ;  /* 0x0000002148387c23 */ /* 0x001fe20008010807 */
[----:B------:R-:W-:Y:S02]  /*5440*/  FSEL R87, R87, -INF , P3 ;  /* 0xff80000057577808 */ /* 0x000fe40001800000 */
[----:B------:R-:W-:-:S03]  /*5450*/  FMNMX.FTZ R40, R86, R3, !PT ;  /* 0x0000000356287209 */ /* 0x000fc60007810000 */
[----:B------:R-:W-:Y:S01]  /*5460*/  MUFU.EX2 R25, R25 ;  /* 0x0000001900197308 */ /* 0x000fe20000000800 */
[----:B------:R-:W-:-:S05]  /*5470*/  FMNMX.FTZ R3, R87, R40, !PT ;  /* 0x0000002857037209 */ /* 0x000fca0007810000 */
[----:B------:R-:W0:Y:S02]  /*5480*/  SHFL.BFLY PT, R44, R3, 0x2, 0x1f ;  /* 0x0c401f00032c7f89 */ /* 0x000e2400000e0000 */
[----:B------:R1:W-:Y:S08]  /*5490*/  MUFU.EX2 R40, R60 ;  /* 0x0000003c00287308 */ /* 0x0003f00000000800 */
[----:B------:R2:W-:Y:S01]  /*54a0*/  MUFU.EX2 R28, R48 ;  /* 0x00000030001c7308 */ /* 0x0005e20000000800 */
[----:B-1----:R-:W-:-:S07]  /*54b0*/  FFMA.FTZ R60, R76, UR33, -R7 ;  /* 0x000000214c3c7c23 */ /* 0x002fce0008010807 */
[----:B------:R-:W-:Y:S01]  /*54c0*/  MUFU.EX2 R29, R29 ;  /* 0x0000001d001d7308 */ /* 0x000fe20000000800 */
[--C-:B--2---:R-:W-:Y:S01]  /*54d0*/  FFMA.FTZ R48, R64, UR33, -R7.reuse ;  /* 0x0000002140307c23 */ /* 0x104fe20008010807 */
[--C-:B------:R-:W-:Y:S01]  /*54e0*/  FFMA.FTZ R64, R80, UR33, -R7.reuse ;  /* 0x0000002150407c23 */ /* 0x100fe20008010807 */
[----:B------:R-:W-:Y:S01]  /*54f0*/  FFMA.FTZ R7, R85, UR33, -R7 ;  /* 0x0000002155077c23 */ /* 0x000fe20008010807 */
[----:B0-----:R-:W-:-:S04]  /*5500*/  FMNMX.FTZ R44, R3, R44, !PT ;  /* 0x0000002c032c7209 */ /* 0x001fc80007810000 */
        /* <DEDUP_REMOVED lines=12> */
[--C-:B------:R-:W-:Y:S01]  /*55d0*/  FFMA.FTZ R31, R34, UR33, -R72.reuse ;  /* 0x00000021221f7c23 */ /* 0x100fe20008010848 */
[--C-:B------:R-:W-:Y:S01]  /*55e0*/  FFMA.FTZ R73, R35, UR33, -R72.reuse ;  /* 0x0000002123497c23 */ /* 0x100fe20008010848 */
[----:B------:R-:W-:Y:S01]  /*55f0*/  FSEL R34, R4, RZ, P1 ;  /* 0x000000ff04227208 */ /* 0x000fe20000800000 */
[--C-:B------:R-:W-:Y:S01]  /*5600*/  FFMA.FTZ R35, R51, UR33, -R72.reuse ;  /* 0x0000002133237c23 */ /* 0x100fe20008010848 */
[----:B------:R-:W-:Y:S01]  /*5610*/  FSEL R51, R3, RZ, P2 ;  /* 0x000000ff03337208 */ /* 0x000fe20001000000 */
[--C-:B------:R-:W-:Y:S01]  /*5620*/  FFMA.FTZ R44, R30, UR33, -R72.reuse ;  /* 0x000000211e2c7c23 */ /* 0x100fe20008010848 */
[--C-:B------:R-:W-:Y:S01]  /*5630*/  FFMA.FTZ R30, R38, UR33, -R72.reuse ;  /* 0x00000021261e7c23 */ /* 0x100fe20008010848 */
[----:B------:R-:W-:Y:S01]  /*5640*/  FADD.FTZ R5, -R34, R5 ;  /* 0x0000000522057221 */ /* 0x000fe20000010100 */
[----:B------:R-:W-:Y:S01]  /*5650*/  FFMA.FTZ R38, R43, UR33, -R72 ;  /* 0x000000212b267c23 */ /* 0x000fe20008010848 */
[----:B------:R-:W-:Y:S01]  /*5660*/  FADD.FTZ R51, -R51, R6 ;  /* 0x0000000633337221 */ /* 0x000fe20000010100 */
[--C-:B------:R-:W-:Y:S01]  /*5670*/  FFMA.FTZ R69, R26, UR33, -R72.reuse ;  /* 0x000000211a457c23 */ /* 0x100fe20008010848 */
[----:B------:R-:W-:Y:S01]  /*5680*/  FMUL.FTZ R43, R5, UR33 ;  /* 0x00000021052b7c20 */ /* 0x000fe20008410000 */
        /* <DEDUP_REMOVED lines=20> */
[----:B------:R-:W-:-:S06]  /*57d0*/  FFMA.FTZ R58, R82, UR33, -R72 ;  /* 0x00000021523a7c23 */ /* 0x000fcc0008010848 */
[----:B------:R-:W1:Y:S01]  /*57e0*/  MUFU.EX2 R5, R5 ;  /* 0x0000000500057308 */ /* 0x000e620000000800 */
[----:B0-----:R-:W-:-:S04]  /*57f0*/  FFMA.FTZ R2, R6, R2, R8 ;  /* 0x0000000206027223 */ /* 0x001fc80000010008 */
[----:B------:R-:W-:-:S03]  /*5800*/  FADD.FTZ R51, R9, R2 ;  /* 0x0000000209337221 */ /* 0x000fc60000010000 */
[----:B------:R-:W0:Y:S08]  /*5810*/  MUFU.EX2 R77, R77 ;  /* 0x0000004d004d7308 */ /* 0x000e300000000800 */
[----:B------:R-:W2:Y:S01]  /*5820*/  MUFU.EX2 R76, R76 ;  /* 0x0000004c004c7308 */ /* 0x000ea20000000800 */
[----:B-1----:R-:W-:-:S07]  /*5830*/  FFMA.FTZ R0, R5, R0, R69 ;  /* 0x0000000005007223 */ /* 0x002fce0000010045 */
[----:B------:R-:W1:Y:S01]  /*5840*/  MUFU.EX2 R31, R31 ;  /* 0x0000001f001f7308 */ /* 0x000e620000000800 */
[----:B0-----:R-:W-:Y:S01]  /*5850*/  FADD.FTZ R55, R77, R0 ;  /* 0x000000004d377221 */ /* 0x001fe20000010000 */
[----:B------:R-:W-:-:S03]  /*5860*/  FADD.FTZ R0, R10, R51 ;  /* 0x000000330a007221 */ /* 0x000fc60000010000 */
[----:B------:R-:W-:Y:S01]  /*5870*/  FADD.FTZ R55, R44, R55 ;  /* 0x000000372c377221 */ /* 0x000fe20000010000 */
        /* <DEDUP_REMOVED lines=8> */
[----:B0-----:R-:W-:Y:S01]  /*5900*/  FADD.FTZ R55, R73, R0 ;  /* 0x0000000049377221 */ /* 0x001fe20000010000 */
[----:B------:R-:W-:Y:S01]  /*5910*/  FADD.FTZ R0, R14, R51 ;  /* 0x000000330e007221 */ /* 0x000fe20000010000 */
[--C-:B------:R-:W-:Y:S01]  /*5920*/  FFMA.FTZ R51, R70, UR33, -R72.reuse ;  /* 0x0000002146337c23 */ /* 0x100fe20008010848 */
[----:B------:R-:W-:-:S04]  /*5930*/  FFMA.FTZ R70, R86, UR33, -R72 ;  /* 0x0000002156467c23 */ /* 0x000fc80008010848 */
[----:B------:R-:W0:Y:S01]  /*5940*/  MUFU.EX2 R45, R45 ;  /* 0x0000002d002d7308 */ /* 0x000e220000000800 */
[----:B--2---:R-:W-:Y:S01]  /*5950*/  FADD.FTZ R2, R30, R55 ;  /* 0x000000371e027221 */ /* 0x004fe20000010000 */
[----:B------:R-:W-:-:S04]  /*5960*/  FADD.FTZ R55, R15, R0 ;  /* 0x000000000f377221 */ /* 0x000fc80000010000 */
[----:B------:R-:W-:Y:S02]  /*5970*/  FADD.FTZ R0, R20, R55 ;  /* 0x0000003714007221 */ /* 0x000fe40000010000 */
[----:B------:R-:W2:Y:S01]  /*5980*/  MUFU.EX2 R38, R38 ;  /* 0x0000002600267308 */ /* 0x000ea20000000800 */
[----:B-1----:R-:W-:Y:S01]  /*5990*/  FADD.FTZ R2, R39, R2 ;  /* 0x0000000227027221 */ /* 0x002fe20000010000 */
[----:B------:R-:W-:-:S06]  /*59a0*/  FADD.FTZ R59, R21, R0 ;  /* 0x00000000153b7221 */ /* 0x000fcc0000010000 */
[----:B------:R-:W1:Y:S01]  /*59b0*/  MUFU.EX2 R27, R27 ;  /* 0x0000001b001b7308 */ /* 0x000e620000000800 */
[----:B0-----:R-:W-:Y:S01]  /*59c0*/  FADD.FTZ R55, R45, R2 ;  /* 0x000000022d377221 */ /* 0x001fe20000010000 */
[----:B------:R-:W-:-:S06]  /*59d0*/  FADD.FTZ R2, R24, R59 ;  /* 0x0000003b18027221 */ /* 0x000fcc0000010000 */
[----:B------:R-:W0:Y:S01]  /*59e0*/  MUFU.EX2 R47, R47 ;  /* 0x0000002f002f7308 */ /* 0x000e220000000800 */
[----:B--2---:R-:W-:Y:S01]  /*59f0*/  FADD.FTZ R0, R38, R55 ;  /* 0x0000003726007221 */ /* 0x004fe20000010000 */
[----:B------:R-:W-:-:S06]  /*5a00*/  FADD.FTZ R55, R25, R2 ;  /* 0x0000000219377221 */ /* 0x000fcc0000010000 */
[----:B------:R-:W2:Y:S01]  /*5a10*/  MUFU.EX2 R26, R26 ;  /* 0x0000001a001a7308 */ /* 0x000ea20000000800 */
[----:B-1----:R-:W-:-:S07]  /*5a20*/  FADD.FTZ R0, R27, R0 ;  /* 0x000000001b007221 */ /* 0x002fce0000010000 */
[----:B------:R-:W1:Y:S01]  /*5a30*/  MUFU.EX2 R35, R35 ;  /* 0x0000002300237308 */ /* 0x000e620000000800 */
[----:B0-----:R-:W-:Y:S01]  /*5a40*/  FADD.FTZ R59, R47, R0 ;  /* 0x000000002f3b7221 */ /* 0x001fe20000010000 */
[----:B------:R-:W-:-:S04]  /*5a50*/  FADD.FTZ R0, R28, R55 ;  /* 0x000000371c007221 */ /* 0x000fc80000010000 */
[----:B------:R-:W-:Y:S02]  /*5a60*/  FADD.FTZ R55, R29, R0 ;  /* 0x000000001d377221 */ /* 0x000fe40000010000 */
[----:B------:R-:W0:Y:S01]  /*5a70*/  MUFU.EX2 R34, R34 ;  /* 0x0000002200227308 */ /* 0x000e220000000800 */
[----:B--2---:R-:W-:Y:S01]  /*5a80*/  FADD.FTZ R2, R26, R59 ;  /* 0x0000003b1a027221 */ /* 0x004fe20000010000 */
[----:B------:R-:W-:Y:S01]  /*5a90*/  FADD.FTZ R0, R32, R55 ;  /* 0x0000003720007221 */ /* 0x000fe20000010000 */
[----:B------:R-:W-:-:S03]  /*5aa0*/  FFMA.FTZ R55, R78, UR33, -R72 ;  /* 0x000000214e377c23 */ /* 0x000fc60008010848 */
        /* <DEDUP_REMOVED lines=13> */
[----:B------:R2:W3:Y:S01]  /*5b80*/  MUFU.EX2 R43, R62 ;  /* 0x0000003e002b7308 */ /* 0x0004e20000000800 */
[----:B-1----:R-:W-:Y:S01]  /*5b90*/  FADD.FTZ R2, R42, R59 ;  /* 0x0000003b2a027221 */ /* 0x002fe20000010000 */
[----:B------:R-:W-:-:S06]  /*5ba0*/  FFMA.FTZ R59, R79, UR33, -R72 ;  /* 0x000000214f3b7c23 */ /* 0x000fcc0008010848 */
[----:B------:R-:W1:Y:S01]  /*5bb0*/  MUFU.EX2 R80, R80 ;  /* 0x0000005000507308 */ /* 0x000e620000000800 */
[----:B0-----:R-:W-:Y:S01]  /*5bc0*/  FADD.FTZ R2, R81, R2 ;  /* 0x0000000251027221 */ /* 0x001fe20000010000 */
[----:B--2---:R-:W-:-:S06]  /*5bd0*/  FFMA.FTZ R62, R75, UR33, -R72 ;  /* 0x000000214b3e7c23 */ /* 0x004fcc0008010848 */
[----:B------:R-:W0:Y:S01]  /*5be0*/  MUFU.EX2 R50, R50 ;  /* 0x0000003200327308 */ /* 0x000e220000000800 */
[----:B---3--:R-:W-:Y:S01]  /*5bf0*/  FADD.FTZ R67, R43, R2 ;  /* 0x000000022b437221 */ /* 0x008fe20000010000 */
[----:B------:R-:W-:-:S06]  /*5c00*/  FADD.FTZ R2, R52, R71 ;  /* 0x0000004734027221 */ /* 0x000fcc0000010000 */
        /* <DEDUP_REMOVED lines=46> */
.L_x_11890:
[----:B------:R-:W-:Y:S01]  /*5ef0*/  ULEA UR6, UR52, UR40, 0x3 ;  /* 0x0000002834067291 */ /* 0x000fe2000f8e183f */
[----:B------:R-:W-:Y:S01]  /*5f00*/  F2FP.F16.F32.PACK_AB R8, R9, R8 ;  /* 0x000000080908723e */ /* 0x000fe200000000ff */
[----:B------:R-:W-:Y:S01]  /*5f10*/  UISETP.GT.AND UP0, UPT, UR53, UR35, UPT ;  /* 0x000000233500728c */ /* 0x000fe2000bf04270 */
[----:B------:R-:W-:Y:S01]  /*5f20*/  F2FP.F16.F32.PACK_AB R10, R11, R10 ;  /* 0x0000000a0b0a723e */ /* 0x000fe200000000ff */
[----:B------:R-:W-:Y:S01]  /*5f30*/  UIADD3 UR6, UR6, 0x2d860, URZ ;  /* 0x0002d86006067890 */ /* 0x000fe2000fffe03f */
[----:B------:R-:W-:Y:S01]  /*5f40*/  F2FP.F16.F32.PACK_AB R9, R77, R69 ;  /* 0x000000454d09723e */ /* 0x000fe200000000ff */
[----:B------:R-:W-:Y:S01]  /*5f50*/  UMOV UR28, UR45 ;  /* 0x0000002d001c7c82 */ /* 0x000fe20008000000 */
[----:B------:R-:W-:Y:S01]  /*5f60*/  F2FP.F16.F32.PACK_AB R11, R76, R44 ;  /* 0x0000002c4c0b723e */ /* 0x000fe200000000ff */
[----:B------:R-:W-:Y:S01]  /*5f70*/  UPRMT UR6, UR41, 0x654, UR6 ;  /* 0x0000065429067896 */ /* 0x000fe20008000006 */
[----:B------:R-:W-:Y:S01]  /*5f80*/  F2FP.F16.F32.PACK_AB R12, R13, R12 ;  /* 0x0000000c0d0c723e */ /* 0x000fe200000000ff */
[----:B------:R-:W-:Y:S01]  /*5f90*/  UMOV UR52, UR44 ;  /* 0x0000002c00347c82 */ /* 0x000fe20008000000 */
[----:B------:R-:W-:Y:S01]  /*5fa0*/  F2FP.F16.F32.PACK_AB R14, R15, R14 ;  /* 0x0000000e0f0e723e */ /* 0x000fe200000000ff */
[-C--:B------:R-:W-:Y:S01]  /*5fb0*/  FMUL.FTZ R88, R88, R6.reuse ;  /* 0x0000000658587220 */ /* 0x080fe20000410000 */
        /* <DEDUP_REMOVED lines=9> */
[----:B------:R-:W-:Y:S01]  /*6050*/  UIADD3 UR6, UR53, -0x1, URZ ;  /* 0xffffffff35067890 */ /* 0x000fe2000fffe03f */
[----:B------:R-:W-:Y:S01]  /*6060*/  F2FP.F16.F32.PACK_AB R47, R47, R27 ;  /* 0x0000001b2f2f723e */ /* 0x000fe200000000ff */
[----:B------:R1:W-:Y:S01]  /*6070*/  STSM.16.M88.4 [R19], R12 ;  /* 0x0000000c13007844 */ /* 0x0003e20000000200 */
[----:B------:R-:W-:Y:S01]  /*6080*/  F2FP.F16.F32.PACK_AB R28, R29, R28 ;  /* 0x0000001c1d1c723e */ /* 0x000fe200000000ff */
[----:B------:R-:W-:Y:S01]  /*6090*/  FMUL.FTZ R93, R93, R6 ;  /* 0x000000065d5d7220 */ /* 0x000fe20000410000 */
[----:B------:R-:W-:Y:S01]  /*60a0*/  F2FP.F16.F32.PACK_AB R48, R49, R48 ;  /* 0x000000303130723e */ /* 0x000fe200000000ff */
[----:B------:R1:W-:Y:S01]  /*60b0*/  STSM.16.M88.4 [R18], R44 ;  /* 0x0000002c12007844 */ /* 0x0003e20000000200 */
[----:B------:R-:W-:Y:S01]  /*60c0*/  F2FP.F16.F32.PACK_AB R29, R35, R26 ;  /* 0x0000001a231d723e */ /* 0x000fe200000000ff */
[----:B------:R-:W-:Y:S01]  /*60d0*/  UMOV UR53, UR6 ;  /* 0x0000000600357c82 */ /* 0x000fe20008000000 */
        /* <DEDUP_REMOVED lines=34> */
[----:B------:R-:W-:Y:S01]  /*6300*/  PLOP3.LUT P1, PT, PT, PT, UP0, 0x80, 0x0 ;  /* 0x000000000000781c */ /* 0x000fe20003f2f008 */
[-C--:B------:R-:W-:Y:S01]  /*6310*/  FMUL.FTZ R121, R121, R6.reuse ;  /* 0x0000000679797220 */ /* 0x080fe20000410000 */
[-C--:B------:R-:W-:Y:S01]  /*6320*/  FMUL.FTZ R124, R124, R6.reuse ;  /* 0x000000067c7c7220 */ /* 0x080fe20000410000 */
        /* <DEDUP_REMOVED lines=40> */
[----:B------:R-:W-:-:S05]  /*65b0*/  UMOV UR53, UR6 ;  /* 0x0000000600357c82 */ /* 0x000fca0008000000 */
.L_x_11880:
[----:B------:R-:W-:-:S13]  /*65c0*/  ISETP.LE.AND P1, PT, RZ, UR53, PT ;  /* 0x00000035ff007c0c */ /* 0x000fda000bf23270 */
[----:B------:R-:W-:Y:S05]  /*65d0*/  @!P1 BRA `(.L_x_11892) ;  /* 0x0000002000409947 */ /* 0x000fea0003800000 */
[----:B------:R-:W-:Y:S01]  /*65e0*/  IMAD.MOV.U32 R6, RZ, RZ, R3 ;  /* 0x000000ffff067224 */ /* 0x000fe200078e0003 */
[----:B------:R-:W-:Y:S01]  /*65f0*/  UMOV UR28, UR45 ;  /* 0x0000002d001c7c82 */ /* 0x000fe20008000000 */
[----:B------:R-:W-:Y:S01]  /*6600*/  IMAD.MOV.U32 R5, RZ, RZ, R4 ;  /* 0x000000ffff057224 */ /* 0x000fe200078e0004 */
[----:B------:R-:W-:Y:S01]  /*6610*/  UMOV UR34, UR44 ;  /* 0x0000002c00227c82 */ /* 0x000fe20008000000 */
[----:B------:R-:W-:-:S05]  /*6620*/  ULDC UR33, c[0x0][0x988] ;  /* 0x0002620000217ab9 */ /* 0x000fca0000000800 */
.L_x_11903:
[----:B------:R-:W-:Y:S01]  /*6630*/  ISETP.NE.AND P2, PT, RZ, UR37, PT ;  /* 0x00000025ff007c0c */ /* 0x000fe2000bf45270 */
[----:B------:R-:W-:-:S04]  /*6640*/  UISETP.NE.AND UP0, UPT, UR34, 0x1, UPT ;  /* 0x000000012200788c */ /* 0x000fc8000bf05270 */
[----:B------:R-:W-:-:S04]  /*6650*/  USEL UR45, URZ, 0x1, UP0 ;  /* 0x000000013f2d7887 */ /* 0x000fc80008000000 */
[----:B------:R-:W-:-:S04]  /*6660*/  ULOP3.LUT UR45, UR28, UR45, URZ, 0x3c, !UPT ;  /* 0x0000002d1c2d7292 */ /* 0x000fc8000f8e3c3f */
[----:B------:R-:W-:Y:S08]  /*6670*/  @P2 BRA `(.L_x_11893) ;  /* 0x0000000000382947 */ /* 0x000ff00003800000 */
[----:B------:R-:W-:Y:S05]  /*6680*/  @!P0 BRA `(.L_x_11894) ;  /* 0x0000000000048947 */ /* 0x000fea0003800000 */
[----:B------:R-:W-:Y:S01]  /*6690*/  BPT.TRAP 0x1 ;  /* 0x000000040000795c */ /* 0x000fe20000300000 */
.L_x_11894:
        /* <DEDUP_REMOVED lines=9> */
.L_x_11895:
[----:B--2---:R-:W-:Y:S05]  /*6730*/  @P1 BRA `(.L_x_11893) ;  /* 0x0000000000081947 */ /* 0x004fea0003800000 */
[----:B------:R-:W2:Y:S02]  /*6740*/  SYNCS.PHASECHK.TRANS64.TRYWAIT P1, [UR6+0x2d830], R3 ;  /* 0x02d83003ff0075a7 */ /* 0x000ea40008020146 */
[----:B--2---:R-:W-:Y:S05]  /*6750*/  @!P1 BRA `(.L_x_11896) ;  /* 0x00000084003c9947 */ /* 0x004fea0003800000 */
.L_x_11893:
        /* <DEDUP_REMOVED lines=40> */
.L_x_11898:
[----:B------:R-:W-:Y:S01]  /*69e0*/  ULEA UR6, UR34, UR40, 0x3 ;  /* 0x0000002822067291 */ /* 0x000fe2000f8e183f */
[----:B------:R-:W-:-:S05]  /*69f0*/  IMAD.U32 R3, RZ, RZ, UR28 ;  /* 0x0000001cff037e24 */ /* 0x000fca000f8e00ff */
[----:B------:R-:W-:-:S04]  /*6a00*/  SHF.L.U32 R3, R3, 0x1f, RZ ;  /* 0x0000001f03037819 */ /* 0x000fc800000006ff */
[----:B------:R0:W1:Y:S01]  /*6a10*/  SYNCS.PHASECHK.TRANS64.TRYWAIT P1, [UR6+0x2d850], R3 ;  /* 0x02d85003ff0075a7 */ /* 0x0000620008020146 */
[----:B------:R-:W-:Y:S05]  /*6a20*/  @!P0 BRA `(.L_x_11899) ;  /* 0x0000000000048947 */ /* 0x000fea0003800000 */
[----:B------:R-:W-:Y:S01]  /*6a30*/  BPT.TRAP 0x1 ;  /* 0x000000040000795c */ /* 0x000fe20000300000 */
.L_x_11899:
[----:B-1----:R-:W-:Y:S05]  /*6a40*/  @P1 BRA `(.L_x_11897) ;  /* 0x0000000000081947 */ /* 0x002fea0003800000 */
[----:B------:R-:W1:Y:S02]  /*6a50*/  SYNCS.PHASECHK.TRANS64.TRYWAIT P1, [UR6+0x2d850], R3 ;  /* 0x02d85003ff0075a7 */ /* 0x000e640008020146 */
[----:B-1----:R-:W-:Y:S05]  /*6a60*/  @!P1 BRA `(.L_x_11900) ;  /* 0x0000008000909947 */ /* 0x002fea0003800000 */
.L_x_11897:
        /* <DEDUP_REMOVED lines=70> */
.L_x_11901:
[----:B------:R-:W-:Y:S01]  /*6ed0*/  FMNMX.FTZ R4, R24, R5, !PT ;  /* 0x0000000518047209 */ /* 0x000fe20007810000 */
[----:B------:R-:W-:Y:S01]  /*6ee0*/  ULEA UR6, UR44, UR40, 0x3 ;  /* 0x000000282c067291 */ /* 0x000fe2000f8e183f */
[----:B------:R-:W-:Y:S02]  /*6ef0*/  FMNMX.FTZ R8, R26, R6, !PT ;  /* 0x000000061a087209 */ /* 0x000fe40007810000 */
[----:B0-----:R-:W-:Y:S01]  /*6f00*/  FMNMX.FTZ R3, R25, R4, !PT ;  /* 0x0000000419037209 */ /* 0x001fe20007810000 */
        /* <DEDUP_REMOVED lines=75> */
[--C-:B------:R-:W-:Y:S01]  /*73c0*/  FFMA.FTZ R20, R40, UR33, -R7.reuse ;  /* 0x0000002128147c23 */ /* 0x100fe20008010807 */
[C---:B------:R-:W-:Y:S01]  /*73d0*/  FADD.FTZ R5, -R3.reuse, R6 ;  /* 0x0000000603057221 */ /* 0x040fe20000010100 */
[----:B------:R-:W-:Y:S01]  /*73e0*/  FMUL.FTZ R40, R3, UR33 ;  /* 0x0000002103287c20 */ /* 0x000fe20008410000 */
[--C-:B------:R-:W-:Y:S01]  /*73f0*/  FFMA.FTZ R8, R24, UR33, -R7.reuse ;  /* 0x0000002118087c23 */ /* 0x100fe20008010807 */
[--C-:B------:R-:W-:Y:S01]  /*7400*/  FFMA.FTZ R12, R32, UR33, -R7.reuse ;  /* 0x00000021200c7c23 */ /* 0x100fe20008010807 */
        /* <DEDUP_REMOVED lines=50> */
[--C-:B------:R-:W-:Y:S01]  /*7730*/  FFMA.FTZ R49, R65, UR33, -R7.reuse ;  /* 0x0000002141317c23 */ /* 0x100fe20008010807 */
[--C-:B------:R-:W-:Y:S01]  /*7740*/  FFMA.FTZ R65, R81, UR33, -R7.reuse ;  /* 0x0000002151417c23 */ /* 0x100fe20008010807 */
[----:B------:R-:W-:Y:S01]  /*7750*/  FFMA.FTZ R81, R31, UR33, -R40 ;  /* 0x000000211f517c23 */ /* 0x000fe20008010828 */
[----:B-1----:R-:W-:Y:S01]  /*7760*/  FFMA.FTZ R47, R5, R0, R26 ;  /* 0x00000000052f7223 */ /* 0x002fe2000001001a */
        /* <DEDUP_REMOVED lines=12> */
[----:B------:R-:W-:-:S06]  /*7830*/  FFMA.FTZ R7, R85, UR33, -R7 ;  /* 0x0000002155077c23 */ /* 0x000fcc0008010807 */
        /* <DEDUP_REMOVED lines=127> */
.L_x_11902:
        /* <DEDUP_REMOVED lines=107> */
.L_x_11892:
[----:B------:R-:W-:Y:S06]  /*86e0*/  BAR.ARV 0x8, 0x200 ;  /* 0x0208000000007b1d */ /* 0x000fec0000002000 */
[----:B------:R-:W-:Y:S05]  /*86f0*/  @!P0 BRA `(.L_x_11904) ;  /* 0x0000000000048947 */ /* 0x000fea0003800000 */
[----:B------:R-:W-:Y:S01]  /*8700*/  BPT.TRAP 0x1 ;  /* 0x000000040000795c */ /* 0x000fe20000300000 */
.L_x_11904:
[----:B------:R-:W-:Y:S01]  /*8710*/  ULEA UR8, UR44, UR40, 0x3 ;  /* 0x000000282c087291 */ /* 0x000fe2000f8e183f */
[----:B------:R-:W-:-:S05]  /*8720*/  IMAD.U32 R5, RZ, RZ, UR45 ;  /* 0x0000002dff057e24 */ /* 0x000fca000f8e00ff */
[----:B------:R-:W-:-:S04]  /*8730*/  SHF.L.U32 R5, R5, 0x1f, RZ ;  /* 0x0000001f05057819 */ /* 0x000fc800000006ff */
[----:B------:R1:W2:Y:S01]  /*8740*/  SYNCS.PHASECHK.TRANS64.TRYWAIT P1, [UR8+0x2d850], R5 ;  /* 0x02d85005ff0075a7 */ /* 0x0002a20008020148 */
[----:B------:R-:W-:Y:S05]  /*8750*/  @!P0 BRA `(.L_x_11905) ;  /* 0x0000000000048947 */ /* 0x000fea0003800000 */
[----:B------:R-:W-:Y:S01]  /*8760*/  BPT.TRAP 0x1 ;  /* 0x000000040000795c */ /* 0x000fe20000300000 */
.L_x_11905:
[----:B--2---:R-:W-:Y:S05]  /*8770*/  @P1 BRA `(.L_x_11906) ;  /* 0x0000000000081947 */ /* 0x004fea0003800000 */
[----:B------:R-:W2:Y:S02]  /*8780*/  SYNCS.PHASECHK.TRANS64.TRYWAIT P1, [UR8+0x2d850], R5 ;  /* 0x02d85005ff0075a7 */ /* 0x000ea40008020148 */
[----:B--2---:R-:W-:Y:S05]  /*8790*/  @!P1 BRA `(.L_x_11907) ;  /* 0x00000064005c9947 */ /* 0x004fea0003800000 */
.L_x_11906:
[----:B------:R-:W-:Y:S01]  /*87a0*/  UIADD3 UR40, UR40, 0x400, URZ ;  /* 0x0000040028287890 */ /* 0x000fe2000fffe03f */
[----:B------:R-:W-:Y:S01]  /*87b0*/  WARPGROUP.ARRIVE ;  /* 0x00000000000079c5 */ /* 0x000fe20000000000 */
[----:B------:R-:W-:Y:S01]  /*87c0*/  ULOP3.LUT UR36, UR36, 0x10000, URZ, 0xfc, !UPT ;  /* 0x0001000024247892 */ /* 0x000fe2000f8efc3f */
[----:B-12---:R-:W1:Y:S01]  /*87d0*/  SHFL.BFLY PT, R5, R2, 0x2, 0x1f ;  /* 0x0c401f0002057f89 */ /* 0x006e6200000e0000 */
[----:B------:R-:W-:Y:S01]  /*87e0*/  USHF.R.U32.HI UR40, URZ, 0x4, UR40 ;  /* 0x000000043f287899 */ /* 0x000fe20008011628 */
[----:B------:R-:W-:Y:S01]  /*87f0*/  IMAD.MOV.U32 R46, RZ, RZ, RZ ;  /* 0x000000ffff2e7224 */ /* 0x000fe200078e00ff */
[----:B------:R-:W-:Y:S01]  /*8800*/  UMOV UR5, 0x40000040 ;  /* 0x4000004000057882 */ /* 0x000fe20000000000 */
[----:B------:R-:W-:Y:S01]  /*8810*/  UMOV UR7, 0x80000020 ;  /* 0x8000002000077882 */ /* 0x000fe20000000000 */
[----:B------:R-:W-:Y:S01]  /*8820*/  ULOP3.LUT UR40, UR40, 0x3fff, URZ, 0xc0, !UPT ;  /* 0x00003fff28287892 */ /* 0x000fe2000f8ec03f */
[----:B------:R-:W2:Y:S01]  /*8830*/  SHFL.BFLY PT, R7, R0, 0x2, 0x1f ;  /* 0x0c401f0000077f89 */ /* 0x000ea200000e0000 */
[----:B------:R-:W-:Y:S01]  /*8840*/  UMOV UR4, UR36 ;  /* 0x0000002400047c82 */ /* 0x000fe20008000000 */
[----:B0-----:R-:W-:Y:S01]  /*8850*/  IMAD.MOV.U32 R38, RZ, RZ, -0x800000 ;  /* 0xff800000ff267424 */ /* 0x001fe200078e00ff */
[----:B------:R-:W-:-:S04]  /*8860*/  ULOP3.LUT UR9, UR40, 0x2000000, URZ, 0xfc, !UPT ;  /* 0x0200000028097892 */ /* 0x000fc8000f8efc3f */
[----:B------:R-:W-:-:S07]  /*8870*/  UIMAD UR9, UR44, 0x600, UR9 ;  /* 0x000006002c0978a4 */ /* 0x000fce000f8e0209 */
[----:B------:R-:W-:Y:S02]  /*8880*/  UMOV UR6, UR9 ;  /* 0x0000000900067c82 */ /* 0x000fe40008000000 */
[----:B------:R-:W-:Y:S01]  /*8890*/  HGMMA.64x96x16.F32 R88, gdesc[UR4].tnspB, R88, gsb0 ;  /* 0x41600000045879f0 */ /* 0x000fe20008000858 */
[----:B------:R-:W-:Y:S01]  /*88a0*/  UIADD3 UR4, UR36, 0x2, URZ ;  /* 0x0000000224047890 */ /* 0x000fe2000fffe03f */
[----:B-1----:R-:W-:Y:S01]  /*88b0*/  FADD.FTZ R5, R5, R2 ;  /* 0x0000000205057221 */ /* 0x002fe20000010000 */
[----:B------:R-:W-:Y:S01]  /*88c0*/  UIADD3 UR6, UR9, 0x40, URZ ;  /* 0x0000004009067890 */ /* 0x000fe2000fffe03f */
[----:B------:R-:W-:Y:S01]  /*88d0*/  IMAD.MOV.U32 R2, RZ, RZ, RZ ;  /* 0x000000ffff027224 */ /* 0x000fe200078e00ff */
[----:B------:R-:W-:Y:S01]  /*88e0*/  UMOV UR5, 0x40000040 ;  /* 0x4000004000057882 */ /* 0x000fe20000000000 */
[----:B------:R-:W-:Y:S01]  /*88f0*/  UMOV UR7, 0x80000020 ;  /* 0x8000002000077882 */ /* 0x000fe20000000000 */
[----:B------:R-:W0:Y:S01]  /*8900*/  SHFL.BFLY PT, R6, R5, 0x1, 0x1f ;  /* 0x0c201f0005067f89 */ /* 0x000e2200000e0000 */
[----:B--2---:R-:W-:Y:S01]  /*8910*/  FADD.FTZ R7, R7, R0 ;  /* 0x0000000007077221 */ /* 0x004fe20000010000 */
[----:B------:R-:W-:-:S04]  /*8920*/  IMAD.MOV.U32 R0, RZ, RZ, -0x800000 ;  /* 0xff800000ff007424 */ /* 0x000fc800078e00ff */
[----:B------:R-:W1:Y:S01]  /*8930*/  SHFL.BFLY PT, R8, R7, 0x1, 0x1f ;  /* 0x0c201f0007087f89 */ /* 0x000e6200000e0000 */
[----:B0-----:R-:W-:Y:S01]  /*8940*/  FADD.FTZ R9, R5, R6 ;  /* 0x0000000605097221 */ /* 0x001fe20000010000 */
[----:B------:R-:W-:-:S04]  /*8950*/  IMAD.U32 R5, RZ, RZ, UR33 ;  /* 0x00000021ff057e24 */ /* 0x000fc8000f8e00ff */
[----:B------:R-:W-:Y:S01]  /*8960*/  FSETP.NE.FTZ.AND P1, PT, R9, RZ, PT ;  /* 0x000000ff0900720b */ /* 0x000fe20003f35000 */
[----:B-1----:R-:W-:Y:S01]  /*8970*/  FADD.FTZ R10, R7, R8 ;  /* 0x00000008070a7221 */ /* 0x002fe20000010000 */
[----:B------:R-:W-:-:S04]  /*8980*/  IMAD.U32 R7, RZ, RZ, UR33 ;  /* 0x00000021ff077e24 */ /* 0x000fc8000f8e00ff */
[----:B------:R-:W-:-:S07]  /*8990*/  FSETP.NE.FTZ.AND P2, PT, R10, RZ, PT ;  /* 0x000000ff0a00720b */ /* 0x000fce0003f55000 */
[----:B------:R-:W0:Y:S01]  /*89a0*/  @P1 MUFU.LG2 R6, R9 ;  /* 0x0000000900061308 */ /* 0x000e220000000c00 */
[----:B------:R-:W-:-:S05]  /*89b0*/  @P1 FMUL.FTZ R5, R5, 0.69314718246459960938 ;  /* 0x3f31721805051820 */ /* 0x000fca0000410000 */
[----:B------:R-:W-:Y:S02]  /*89c0*/  @P2 FMUL.FTZ R7, R7, 0.69314718246459960938 ;  /* 0x3f31721807072820 */ /* 0x000fe40000410000 */
        /* <DEDUP_REMOVED lines=55> */
.L_x_11908:
        /* <DEDUP_REMOVED lines=58> */
.L_x_11872:
        /* <DEDUP_REMOVED lines=23> */
[----:B------:R-:W-:Y:S02]  /*9250*/  F2FP.F16.F32.PACK_AB R34, R133, R34 ;  /* 0x000000228522723e */ /* 0x000fe400000000ff */
        /* <DEDUP_REMOVED lines=16> */
[C---:B------:R-:W-:Y:S01]  /*9360*/  IADD3 R8, P3, R4.reuse, 0x3000, RZ ;  /* 0x0000300004087810 */ /* 0x040fe20007f7e0ff */
        /* <DEDUP_REMOVED lines=36> */
[----:B------:R-:W-:Y:S01]  /*95b0*/  LOP3.LUT R10, R29, 0x180, RZ, 0xc0, !PT ;  /* 0x000001801d0a7812 */ /* 0x000fe200078ec0ff */
[----:B------:R-:W-:Y:S01]  /*95c0*/  IMAD.MOV R48, RZ, RZ, -R43 ;  /* 0x000000ffff307224 */ /* 0x000fe200078e0a2b */
[----:B------:R-:W-:Y:S02]  /*95d0*/  MOV R47, R4 ;  /* 0x00000004002f7202 */ /* 0x000fe40000000f00 */
[----:B------:R-:W-:-:S02]  /*95e0*/  SHF.R.U64 R36, R36, 0x3, RZ ;  /* 0x0000000324247819 */ /* 0x000fc400000012ff */
[----:B------:R-:W-:Y:S02]  /*95f0*/  F2FP.F16.F32.PACK_AB R4, R89, R88 ;  /* 0x000000585904723e */ /* 0x000fe400000000ff */
[----:B------:R-:W-:Y:S02]  /*9600*/  F2FP.F16.F32.PACK_AB R5, R91, R90 ;  /* 0x0000005a5b05723e */ /* 0x000fe400000000ff */
[----:B------:R-:W-:Y:S01]  /*9610*/  MOV R57, R14 ;  /* 0x0000000e00397202 */ /* 0x000fe20000000f00 */
[C---:B------:R-:W-:Y:S01]  /*9620*/  IMAD R15, R39.reuse, R48, R52 ;  /* 0x00000030270f7224 */ /* 0x040fe200078e0234 */
        /* <DEDUP_REMOVED lines=60> */
[C---:B------:R-:W-:Y:S02]  /*99f0*/  IADD3 R21, P4, R40.reuse, 0x6000, RZ ;  /* 0x0000600028157810 */ /* 0x040fe40007f9e0ff */
[----:B------:R-:W-:Y:S01]  /*9a00*/  LOP3.LUT R3, R40, 0x180, RZ, 0xc0, !PT ;  /* 0x0000018028037812 */ /* 0x000fe200078ec0ff */
[----:B------:R3:W-:Y:S01]  /*9a10*/  STSM.16.M88.4 [R62], R24 ;  /* 0x000000183e007844 */ /* 0x0007e20000000200 */
[----:B------:R-:W-:Y:S01]  /*9a20*/  UIMAD UR5, UR10, UR8, URZ ;  /* 0x000000080a0572a4 */ /* 0x000fe2000f8e023f */
[----:B------:R-:W-:-:S02]  /*9a30*/  LOP3.LUT R20, R21, 0x180, RZ, 0xc0, !PT ;  /* 0x0000018015147812 */ /* 0x000fc400078ec0ff */
[----:B------:R-:W-:Y:S01]  /*9a40*/  STSM.16.M88.4 [R57], R32 ;  /* 0x0000002039007844 */ /* 0x000fe20000000200 */
[----:B------:R-:W-:Y:S01]  /*9a50*/  UIMAD.WIDE.U32 UR6, UR38, UR8, URZ ;  /* 0x00000008260672a5 */ /* 0x000fe2000f8e003f */
[----:B------:R-:W-:Y:S01]  /*9a60*/  SHF.R.U64 R3, R3, 0x3, RZ ;  /* 0x0000000303037819 */ /* 0x000fe200000012ff */
[----:B------:R-:W-:Y:S01]  /*9a70*/  ULDC.64 UR10, c[0x0][0xaf0] ;  /* 0x0002bc00000a7ab9 */ /* 0x000fe20000000a00 */
[----:B------:R-:W-:Y:S08]  /*9a80*/  BAR.SYNC.DEFER_BLOCKING 0x1, 0x180 ;  /* 0x0046000000007b1d */ /* 0x000ff00000010000 */
[----:B--2---:R-:W2:Y:S08]  /*9a90*/  @P1 LDC R15, c[0x0][0xbec] ;  /* 0x0002fb00ff0f1b82 */ /* 0x004eb00000000800 */
[----:B---3--:R-:W3:Y:S01]  /*9aa0*/  @P1 LDC R25, c[0x0][0xbf0] ;  /* 0x0002fc00ff191b82 */ /* 0x008ee20000000800 */
[----:B------:R-:W-:Y:S01]  /*9ab0*/  UIMAD UR5, UR38, UR9, UR5 ;  /* 0x00000009260572a4 */ /* 0x000fe2000f8e0205 */
[----:B------:R-:W-:-:S02]  /*9ac0*/  SHF.R.U64 R20, R20, 0x3, RZ ;  /* 0x0000000314147819 */ /* 0x000fc400000012ff */
[----:B------:R-:W-:Y:S01]  /*9ad0*/  LOP3.LUT R40, R3, R40, RZ, 0x3c, !PT ;  /* 0x0000002803287212 */ /* 0x000fe200078e3cff */
[----:B0-----:R0:W-:Y:S01]  /*9ae0*/  @!P2 ST.E desc[UR50][R58.64], R0 ;  /* 0x000000003a00a985 */ /* 0x0011e2000c101932 */
[----:B------:R-:W-:Y:S01]  /*9af0*/  UIMAD UR8, UR12, UR10, URZ ;  /* 0x0000000a0c0872a4 */ /* 0x000fe2000f8e023f */
[----:B------:R-:W-:Y:S01]  /*9b00*/  IMAD.X R3, RZ, RZ, R41, P5 ;  /* 0x000000ffff037224 */ /* 0x000fe200028e0629 */
[----:B------:R-:W-:Y:S01]  /*9b10*/  UIADD3 UR7, UR7, UR5, URZ ;  /* 0x0000000507077290 */ /* 0x000fe2000fffe03f */
[----:B------:R-:W-:Y:S01]  /*9b20*/  LOP3.LUT R20, R20, R21, RZ, 0x3c, !PT ;  /* 0x0000001514147212 */ /* 0x000fe200078e3cff */
[----:B0-----:R-:W-:Y:S01]  /*9b30*/  IMAD R0, R140, 0x60, R141 ;  /* 0x000000608c007824 */ /* 0x001fe200078e028d */
[----:B------:R-:W-:Y:S01]  /*9b40*/  UIMAD UR5, UR43, UR11, UR8 ;  /* 0x0000000b2b0572a4 */ /* 0x000fe2000f8e0208 */
[----:B------:R-:W-:Y:S01]  /*9b50*/  IMAD.X R21, RZ, RZ, R41, P4 ;  /* 0x000000ffff157224 */ /* 0x000fe200020e0629 */
[----:B-1----:R0:W-:Y:S01]  /*9b60*/  @!P0 ST.E desc[UR50][R60.64], R38 ;  /* 0x000000263c008985 */ /* 0x0021e2000c101932 */
[----:B------:R-:W-:Y:S01]  /*9b70*/  VIADD R14, R0, UR39 ;  /* 0x00000027000e7c36 */ /* 0x000fe20008000000 */
[----:B------:R-:W-:Y:S01]  /*9b80*/  UIMAD.WIDE.U32 UR6, UR43, UR10, UR6 ;  /* 0x0000000a2b0672a5 */ /* 0x000fe2000f8e0006 */
[----:B------:R-:W-:-:S02]  /*9b90*/  ULDC.64 UR8, c[0x0][0xae0] ;  /* 0x0002b80000087ab9 */ /* 0x000fc40000000a00 */
[----:B--2---:R-:W-:Y:S01]  /*9ba0*/  @P1 IMAD.HI.U32 R0, R14, R15, RZ ;  /* 0x0000000f0e001227 */ /* 0x004fe200078e00ff */
[----:B------:R1:W5:Y:S03]  /*9bb0*/  LD.E.128 R8, desc[UR50][R2.64] ;  /* 0x0000003202087980 */ /* 0x000366000c101d00 */
[----:B------:R-:W-:Y:S01]  /*9bc0*/  IMAD.MOV.U32 R13, RZ, RZ, R14 ;  /* 0x000000ffff0d7224 */ /* 0x000fe200078e000e */
[----:B---3--:R-:W-:Y:S01]  /*9bd0*/  @P1 SHF.R.U32.HI R13, RZ, R25, R0 ;  /* 0x00000019ff0d1219 */ /* 0x008fe20000011600 */
[----:B------:R-:W-:Y:S01]  /*9be0*/  UIADD3 UR5, UR7, UR5, URZ ;  /* 0x0000000507057290 */ /* 0x000fe2000fffe03f */
[----:B------:R-:W5:Y:S02]  /*9bf0*/  LD.E.128 R40, desc[UR50][R40.64] ;  /* 0x0000003228287980 */ /* 0x000f64000c101d00 */
[--C-:B------:R-:W-:Y:S01]  /*9c00*/  SHF.R.S32.HI R0, RZ, 0x1f, R13.reuse ;  /* 0x0000001fff007819 */ /* 0x100fe2000001140d */
[----:B------:R-:W-:Y:S01]  /*9c10*/  IMAD.MOV R12, RZ, RZ, -R13 ;  /* 0x000000ffff0c7224 */ /* 0x000fe200078e0a0d */
[----:B------:R0:W5:Y:S01]  /*9c20*/  LD.E.128 R44, desc[UR50][R36.64] ;  /* 0x00000032242c7980 */ /* 0x000162000c101d00 */
[----:B-1----:R-:W-:-:S02]  /*9c30*/  IMAD.U32 R3, RZ, RZ, UR7 ;  /* 0x00000007ff037e24 */ /* 0x002fc4000f8e00ff */
[----:B------:R-:W-:Y:S01]  /*9c40*/  IMAD R0, R0, UR8, RZ ;  /* 0x0000000800007c24 */ /* 0x000fe2000f8e02ff */
[----:B------:R0:W5:Y:S01]  /*9c50*/  LD.E.128 R48, desc[UR50][R30.64] ;  /* 0x000000321e307980 */ /* 0x000162000c101d00 */
[----:B------:R-:W-:Y:S02]  /*9c60*/  IMAD R39, R39, R12, R14 ;  /* 0x0000000c27277224 */ /* 0x000fe400078e020e */
[----:B------:R-:W-:Y:S01]  /*9c70*/  IMAD.U32 R2, RZ, RZ, UR6 ;  /* 0x00000006ff027e24 */ /* 0x000fe2000f8e00ff */
[----:B------:R0:W5:Y:S01]  /*9c80*/  LD.E.128 R4, desc[UR50][R28.64] ;  /* 0x000000321c047980 */ /* 0x000162000c101d00 */
[----:B------:R-:W-:Y:S01]  /*9c90*/  IMAD.U32 R3, RZ, RZ, UR5 ;  /* 0x00000005ff037e24 */ /* 0x000fe2000f8e00ff */
[----:B------:R-:W-:Y:S01]  /*9ca0*/  ULDC.64 UR6, c[0x0][0xad8] ;  /* 0x0002b60000067ab9 */ /* 0x000fe20000000a00 */
[C---:B------:R-:W-:Y:S01]  /*9cb0*/  IMAD R15, R13.reuse, UR9, R0 ;  /* 0x000000090d0f7c24 */ /* 0x040fe2000f8e0200 */
[----:B------:R0:W5:Y:S01]  /*9cc0*/  LD.E.128 R52, desc[UR50][R20.64] ;  /* 0x0000003214347980 */ /* 0x000162000c101d00 */
[----:B------:R-:W-:Y:S01]  /*9cd0*/  SHF.R.S32.HI R0, RZ, 0x1f, R39 ;  /* 0x0000001fff007819 */ /* 0x000fe20000011427 */
[----:B------:R-:W-:Y:S01]  /*9ce0*/  IMAD.WIDE.U32 R2, R13, UR8, R2 ;  /* 0x000000080d027c25 */ /* 0x000fe2000f8e0002 */
        /* <DEDUP_REMOVED lines=18> */
[----:B-1----:R0:W1:Y:S01]  /*9e10*/  SHFL.IDX PT, R12, R0, RZ, 0x1c1f ;  /* 0x001c1fff000c7589 */ /* 0x00206200000e0000 */
        /* <DEDUP_REMOVED lines=8> */
[CC--:B-1----:R-:W-:Y:S02]  /*9ea0*/  @!P1 LEA R14, P3, R138.reuse, R12.reuse, 0x1 ;  /* 0x0000000c8a0e9211 */ /* 0x0c2fe400078608ff */
[----:B0-----:R-:W-:Y:S02]  /*9eb0*/  @!P2 LEA R20, P4, R139, R12, 0x1 ;  /* 0x0000000c8b14a211 */ /* 0x001fe400078808ff */
[----:B--2---:R-:W-:Y:S01]  /*9ec0*/  @!P0 IMAD.WIDE R2, R137, 0x2, R12 ;  /* 0x0000000289028825 */ /* 0x004fe200078e020c */
[-C--:B------:R-:W-:Y:S02]  /*9ed0*/  @!P1 LEA.HI.X R15, R138, R13.reuse, R147, 0x1, P3 ;  /* 0x0000000d8a0f9211 */ /* 0x080fe400018f0c93 */
[----:B------:R-:W-:Y:S02]  /*9ee0*/  @!P2 LEA.HI.X R21, R139, R13, R146, 0x1, P4 ;  /* 0x0000000d8b15a211 */ /* 0x000fe400020f0c92 */
[----:B-----5:R3:W-:Y:S04]  /*9ef0*/  @!P0 ST.E.128 desc[UR50][R2.64], R40 ;  /* 0x0000002802008985 */ /* 0x0207e8000c101d32 */
[----:B------:R3:W-:Y:S04]  /*9f00*/  @!P1 ST.E.128 desc[UR50][R14.64], R48 ;  /* 0x000000300e009985 */ /* 0x0007e8000c101d32 */
[----:B------:R3:W-:Y:S02]  /*9f10*/  @!P2 ST.E.128 desc[UR50][R20.64], R52 ;  /* 0x000000341400a985 */ /* 0x0007e4000c101d32 */
.L_x_11912:
[----:B------:R-:W-:Y:S05]  /*9f20*/  BSYNC B1 ;  /* 0x0000000000017941 */ /* 0x000fea0003800000 */
.L_x_11911:
[----:B---3--:R-:W-:Y:S01]  /*9f30*/  VIADD R3, R25, 0x60 ;  /* 0x0000006019037836 */ /* 0x008fe20000000000 */
[----:B--2---:R2:W3:Y:S04]  /*9f40*/  SHFL.IDX PT, R13, R24, 0x1, 0x1c1f ;  /* 0x003c1f00180d7f89 */ /* 0x0044e800000e0000 */
[----:B------:R-:W-:Y:S01]  /*9f50*/  ISETP.GE.AND P0, PT, R3, R56, PT ;  /* 0x000000380300720c */ /* 0x000fe20003f06270 */
[----:B-1----:R2:W1:-:S12]  /*9f60*/  SHFL.IDX PT, R12, R0, 0x1, 0x1c1f ;  /* 0x003c1f00000c7f89 */ /* 0x00245800000e0000 */
[----:B--2---:R-:W-:Y:S05]  /*9f70*/  @P0 BRA `(.L_x_11913) ;  /* 0x0000000800240947 */ /* 0x004fea0003800000 */
[----:B------:R-:W-:Y:S02]  /*9f80*/  ULDC UR5, c[0x0][0xac8] ;  /* 0x0002b20000057ab9 */ /* 0x000fe40000000800 */
[----:B------:R-:W-:Y:S02]  /*9f90*/  ISETP.GE.AND P2, PT, R138, UR5, PT ;  /* 0x000000058a007c0c */ /* 0x000fe4000bf46270 */
[----:B------:R-:W-:-:S11]  /*9fa0*/  ISETP.GE.AND P1, PT, R137, UR5, PT ;  /* 0x0000000589007c0c */ /* 0x000fd6000bf26270 */
[C---:B-1----:R-:W-:Y:S02]  /*9fb0*/  @!P2 LEA R14, P0, R138.reuse, R12, 0x1 ;  /* 0x0000000c8a0ea211 */ /* 0x042fe400078008ff */
[----:B---3--:R-:W-:Y:S02]  /*9fc0*/  @!P1 IMAD.WIDE R2, R137, 0x2, R12 ;  /* 0x0000000289029825 */ /* 0x008fe400078e020c */
        /* <DEDUP_REMOVED lines=9> */
.L_x_11910:
        /* <DEDUP_REMOVED lines=50> */
.L_x_11915:
[----:B------:R-:W-:Y:S05]  /*a380*/  BSYNC B1 ;  /* 0x0000000000017941 */ /* 0x000fea0003800000 */
.L_x_11914:
        /* <DEDUP_REMOVED lines=54> */
.L_x_11917:
[----:B------:R-:W-:Y:S05]  /*a6f0*/  BSYNC B1 ;  /* 0x0000000000017941 */ /* 0x000fea0003800000 */
.L_x_11916:
        /* <DEDUP_REMOVED lines=17> */
.L_x_11913:
[----:B------:R-:W-:Y:S05]  /*a810*/  BSYNC B0 ;  /* 0x0000000000007941 */ /* 0x000fea0003800000 */
.L_x_11909:
[----:B------:R-:W-:Y:S02]  /*a820*/  ULDC UR5, c[0x0][0xc38] ;  /* 0x00030e0000057ab9 */ /* 0x000fe40000000800 */
[----:B------:R-:W-:-:S06]  /*a830*/  UISETP.GE.AND UP0, UPT, UR4, UR5, UPT ;  /* 0x000000050400728c */ /* 0x000fcc000bf06270 */
[----:B------:R-:W-:-:S13]  /*a840*/  PLOP3.LUT P0, PT, PT, PT, UP0, 0x80, 0x0 ;  /* 0x000000000000781c */ /* 0x000fda0003f0f008 */
[----:B------:R-:W-:Y:S05]  /*a850*/  @!P0 BRA `(.L_x_11918) ;  /* 0xffffff64007c8947 */ /* 0x000fea000383ffff */
[----:B------:R-:W-:Y:S05]  /*a860*/  EXIT ;  /* 0x000000000000794d */ /* 0x000fea0003800000 */
.L_x_11868:
        /* <DEDUP_REMOVED lines=61> */
[----:B------:R-:W-:Y:S02]  /*ac40*/  ISETP.GE.AND P1, PT, R0, UR9, PT ;  /* 0x0000000900007c0c */ /* 0x000fe4000bf26270 */
        /* <DEDUP_REMOVED lines=12> */
[----:B------:R-:W-:Y:S02]  /*ad10*/  ISETP.GE.AND P1, PT, R4, UR7, PT ;  /* 0x0000000704007c0c */ /* 0x000fe4000bf26270 */
        /* <DEDUP_REMOVED lines=9> */
.L_x_11968:
        /* <DEDUP_REMOVED lines=23> */
.L_x_11920:
[----:B------:R-:W-:Y:S01]  /*af20*/  ULDC UR8, c[0x0][0xc54] ;  /* 0x0003150000087ab9 */ /* 0x000fe20000000800 */
[----:B------:R-:W-:Y:S01]  /*af30*/  UMOV UR6, UR7 ;  /* 0x0000000700067c82 */ /* 0x000fe20008000000 */
[----:B------:R-:W-:-:S11]  /*af40*/  UISETP.NE.AND UP0, UPT, UR8, 0x1, UPT ;  /* 0x000000010800788c */ /* 0x000fd6000bf05270 */
[----:B------:R-:W-:Y:S02]  /*af50*/  @UP0 ULDC.64 UR10, c[0x0][0xc58] ;  /* 0x00031600000a0ab9 */ /* 0x000fe40000000a00 */
[----:B------:R-:W-:-:S04]  /*af60*/  UIMAD.WIDE.U32 UR4, UR7, UR10, URZ ;  /* 0x0000000a070472a5 */ /* 0x000fc8000f8e003f */
[----:B------:R-:W-:-:S04]  /*af70*/  @UP0 USHF.R.U32.HI UR6, URZ, UR11, UR5 ;  /* 0x0000000b3f060299 */ /* 0x000fc80008011605 */
[----:B------:R-:W-:-:S12]  /*af80*/  UIMAD UR4, UR6, UR8, URZ ;  /* 0x00000008060472a4 */ /* 0x000fd8000f8e023f */
.L_x_11921:
        /* <DEDUP_REMOVED lines=23> */
[----:B------:R-:W-:Y:S01]  /*b100*/  UISETP.NE.AND UP2, UPT, UR5, 0x1, UPT ;  /* 0x000000010500788c */ /* 0x000fe2000bf45270 */
[----:B------:R-:W-:Y:S01]  /*b110*/  BSSY B7, `(.L_x_11922) ;  /* 0x0000346000077945 */ /* 0x000fe20003800000 */
[----:B------:R-:W-:Y:S02]  /*b120*/  UIADD3 UR43, UR43, UR4, URZ ;  /* 0x000000042b2b7290 */ /* 0x000fe4000fffe03f */
[----:B------:R-:W-:Y:S02]  /*b130*/  UP2UR UR47, UPR, URZ, 0x4 ;  /* 0x000000043f2f7883 */ /* 0x000fe40008000000 */
[----:B------:R-:W-:-:S04]  /*b140*/  UIMAD UR6, UR43, 0xc0, URZ ;  /* 0x000000c02b0678a4 */ /* 0x000fc8000f8e023f */
        /* <DEDUP_REMOVED lines=11> */
[----:B------:R-:W-:Y:S01]  /*b200*/  ISETP.LT.AND P0, PT, RZ, UR44, PT ;  /* 0x0000002cff007c0c */ /* 0x000fe2000bf01270 */
[----:B--2---:R0:W-:-:S12]  /*b210*/  STL [R1+0x8], R19 ;  /* 0x0000081301007387 */ /* 0x0041d80000100800 */
        /* <DEDUP_REMOVED lines=19> */
.L_x_11923:
        /* <DEDUP_REMOVED lines=20> */
.L_x_11926:
[----:B------:R-:W-:Y:S05]  /*b490*/  BSYNC B6 ;  /* 0x0000000000067941 */ /* 0x000fea0003800000 */
.L_x_11925:
        /* <DEDUP_REMOVED lines=20> */
.L_x_11929:
        /* <DEDUP_REMOVED lines=15> */
.L_x_11928:
[----:B------:R-:W-:Y:S05]  /*b6d0*/  BSYNC B6 ;  /* 0x0000000000067941 */ /* 0x000fea0003800000 */
.L_x_11927:
        /* <DEDUP_REMOVED lines=16> */
.L_x_11984:
        /* <DEDUP_REMOVED lines=46> */
.L_x_11931:
        /* <DEDUP_REMOVED lines=25> */
.L_x_11985:
[----:B------:R-:W-:Y:S05]  /*bc50*/  BSYNC B0 ;  /* 0x0000000000007941 */ /* 0x000fea0003800000 */
.L_x_11932:
[----:B------:R-:W1:Y:S01]  /*bc60*/  S2R R9, SR_TID.X ;  /* 0x0000000000097919 */ /* 0x000e620000002100 */
[----:B------:R-:W-:Y:S01]  /*bc70*/  ULDC.64 UR4, c[0x0][0x300] ;  /* 0x0000c00000047ab9 */ /* 0x000fe20000000a00 */
[----:B------:R-:W-:Y:S01]  /*bc80*/  LOP3.LUT P4, RZ, R16, 0x4, RZ, 0xc0, !PT ;  /* 0x0000000410ff7812 */ /* 0x000fe2000788c0ff */
[----:B------:R-:W-:Y:S01]  /*bc90*/  IMAD R4, R4, UR4, RZ ;  /* 0x0000000404047c24 */ /* 0x000fe2000f8e02ff */
[C---:B------:R-:W-:Y:S01]  /*bca0*/  LOP3.LUT P3, RZ, R16.reuse, 0x2, RZ, 0xc0, !PT ;  /* 0x0000000210ff7812 */ /* 0x040fe2000786c0ff */
        /* <DEDUP_REMOVED lines=69> */
.L_x_11995:
        /* <DEDUP_REMOVED lines=12> */
.L_x_11935:
        /* <DEDUP_REMOVED lines=11> */
.L_x_11936:
        /* <DEDUP_REMOVED lines=23> */
.L_x_11938:
[----:B------:R-:W-:Y:S05]  /*c3e0*/  BSYNC B6 ;  /* 0x0000000000067941 */ /* 0x000fea0003800000 */
.L_x_11937:
[----:B------:R2:W5:Y:S01]  /*c3f0*/  LDL R10, [R1+0xc] ;  /* 0x00000c00010a7983 */ /* 0x0005620000100800 */
[----:B------:R-:W-:Y:S01]  /*c400*/  UISETP.NE.AND UP0, UPT, UR47, URZ, UPT ;  /* 0x0000003f2f00728c */ /* 0x000fe2000bf05270 */
[----:B-1----:R-:W-:Y:S01]  /*c410*/  IMAD.U32 R6, RZ, RZ, UR43 ;  /* 0x0000002bff067e24 */ /* 0x002fe2000f8e00ff */
[----:B------:R-:W1:Y:S01]  /*c420*/  S2R R20, SR_TID.X ;  /* 0x0000000000147919 */ /* 0x000e620000002100 */
[----:B0-----:R-:W0:Y:S03]  /*c430*/  S2R R2, SR_TID.X ;  /* 0x0000000000027919 */ /* 0x001e260000002100 */
[----:B------:R-:W-:Y:S01]  /*c440*/  PLOP3.LUT P0, PT, PT, PT, UP0, 0x80, 0x0 ;  /* 0x000000000000781c */ /* 0x000fe20003f0f008 */
[----:B------:R-:W-:Y:S01]  /*c450*/  ULDC.64 UR8, c[0x0][0x2d8] ;  /* 0x0000b60000087ab9 */ /* 0x000fe20000000a00 */
[----:B------:R-:W-:-:S03]  /*c460*/  R2UR UR6, R29 ;  /* 0x000000001d0672ca */ /* 0x000fc600000e0000 */
[----:B------:R-:W-:Y:S01]  /*c470*/  @UP0 ULDC UR4, c[0x0][0x44c] ;  /* 0x0001130000040ab9 */ /* 0x000fe20000000800 */
[----:B------:R-:W-:Y:S01]  /*c480*/  R2UR UR7, R22 ;  /* 0x00000000160772ca */ /* 0x000fe200000e0000 */
[----:B------:R-:W-:Y:S01]  /*c490*/  ULDC UR12, c[0x0][0x448] ;  /* 0x00011200000c7ab9 */ /* 0x000fe20000000800 */
[----:B------:R-:W-:Y:S01]  /*c4a0*/  ULDC.64 UR10, c[0x0][0x280] ;  /* 0x0000a000000a7ab9 */ /* 0x000fe20000000a00 */
[----:B------:R-:W-:Y:S01]  /*c4b0*/  @UP0 ULDC UR13, c[0x0][0x44c] ;  /* 0x00011300000d0ab9 */ /* 0x000fe20000000800 */
[C---:B------:R-:W-:Y:S02]  /*c4c0*/  LOP3.LUT P3, RZ, R16.reuse, 0x400, RZ, 0xc0, !PT ;  /* 0x0000040010ff7812 */ /* 0x040fe4000786c0ff */
[C---:B------:R-:W-:Y:S02]  /*c4d0*/  LOP3.LUT P4, RZ, R16.reuse, 0x200, RZ, 0xc0, !PT ;  /* 0x0000020010ff7812 */ /* 0x040fe4000788c0ff */
[----:B------:R-:W-:Y:S01]  /*c4e0*/  LOP3.LUT P5, RZ, R16, 0x100, RZ, 0xc0, !PT ;  /* 0x0000010010ff7812 */ /* 0x000fe200078ac0ff */
[----:B-1----:R-:W-:Y:S01]  /*c4f0*/  IMAD.SHL.U32 R20, R20, 0x20, RZ ;  /* 0x0000002014147824 */ /* 0x002fe200078e00ff */
[----:B0-----:R-:W-:-:S04]  /*c500*/  LOP3.LUT R2, R2, 0x7f, RZ, 0xc0, !PT ;  /* 0x0000007f02027812 */ /* 0x001fc800078ec0ff */
[----:B------:R-:W-:Y:S02]  /*c510*/  LOP3.LUT R20, R20, 0x60, RZ, 0xc0, !PT ;  /* 0x0000006014147812 */ /* 0x000fe400078ec0ff */
[----:B------:R-:W-:-:S04]  /*c520*/  SHF.R.U32.HI R2, RZ, 0x2, R2 ;  /* 0x00000002ff027819 */ /* 0x000fc80000011602 */
[----:B------:R-:W-:-:S05]  /*c530*/  LOP3.LUT R2, R2, R20, RZ, 0xfc, !PT ;  /* 0x0000001402027212 */ /* 0x000fca00078efcff */
[----:B------:R-:W-:-:S04]  /*c540*/  IMAD R6, R6, 0xc0, R2 ;  /* 0x000000c006067824 */ /* 0x000fc800078e0202 */
        /* <DEDUP_REMOVED lines=122> */
.L_x_12008:
        /* <DEDUP_REMOVED lines=12> */
.L_x_11940:
        /* <DEDUP_REMOVED lines=18> */
.L_x_12009:
[----:B------:R-:W-:Y:S05]  /*ced0*/  BSYNC B0 ;  /* 0x0000000000007941 */ /* 0x000fea0003800000 */
.L_x_11941:
        /* <DEDUP_REMOVED lines=9> */
.L_x_11956:
[----:B------:R-:W2:Y:S01]  /*cf70*/  LDL R8, [R1+0x8] ;  /* 0x0000080001087983 */ /* 0x000ea20000100800 */
[----:B------:R-:W0:Y:S03]  /*cf80*/  LDC R4, c[0x0][0x430] ;  /* 0x00010c00ff047b82 */ /* 0x000e260000000800 */
[----:B------:R-:W3:Y:S04]  /*cf90*/  LDL R6, [R1+0x4] ;  /* 0x0000040001067983 */ /* 0x000ee80000100800 */
[----:B------:R-:W4:Y:S01]  /*cfa0*/  LDL R7, [R1] ;  /* 0x0000000001077983 */ /* 0x000f220000100800 */
        /* <DEDUP_REMOVED lines=10> */
[----:B------:R-:W-:Y:S01]  /*d050*/  ULDC.64 UR4, c[0x0][0x428] ;  /* 0x00010a0000047ab9 */ /* 0x000fe20000000a00 */
        /* <DEDUP_REMOVED lines=28> */
.L_x_11944:
[----:B------:R-:W-:Y:S01]  /*d220*/  IMAD R6, R23, 0x8, R17 ;  /* 0x0000000817067824 */ /* 0x000fe200078e0211 */
[----:B------:R-:W-:Y:S01]  /*d230*/  SHF.L.U32 R0, R26, 0x1f, RZ ;  /* 0x0000001f1a007819 */ /* 0x000fe200000006ff */
[----:B------:R-:W-:Y:S03]  /*d240*/  BSSY B1, `(.L_x_11945) ;  /* 0x0000003000017945 */ /* 0x000fe60003800000 */
[----:B------:R-:W0:Y:S02]  /*d250*/  SYNCS.PHASECHK.TRANS64.TRYWAIT P0, [R6+URZ+0x2d840], R0 ;  /* 0x02d84000060075a7 */ /* 0x000e24000800017f */
[----:B0-----:R-:W-:Y:S05]  /*d260*/  @!P0 BRA `(.L_x_11946) ;  /* 0x0000002800888947 */ /* 0x001fea0003800000 */
.L_x_12010:
[----:B------:R-:W-:Y:S05]  /*d270*/  BSYNC B1 ;  /* 0x0000000000017941 */ /* 0x000fea0003800000 */
.L_x_11945:
[----:B------:R-:W1:Y:S01]  /*d280*/  S2R R12, SR_TID.X ;  /* 0x00000000000c7919 */ /* 0x000e620000002100 */
[----:B------:R-:W-:Y:S01]  /*d290*/  SHF.R.S32.HI R21, RZ, 0x1f, R5 ;  /* 0x0000001fff157819 */ /* 0x000fe20000011405 */
[----:B------:R-:W-:Y:S01]  /*d2a0*/  ULDC.64 UR4, c[0x0][0x300] ;  /* 0x0000c00000047ab9 */ /* 0x000fe20000000a00 */
[C---:B------:R-:W-:Y:S01]  /*d2b0*/  LOP3.LUT P3, RZ, R16.reuse, 0x4, RZ, 0xc0, !PT ;  /* 0x0000000410ff7812 */ /* 0x040fe2000786c0ff */
        /* <DEDUP_REMOVED lines=55> */
.L_x_12020:
        /* <DEDUP_REMOVED lines=10> */
.L_x_11948:
        /* <DEDUP_REMOVED lines=11> */
.L_x_11949:
[----:B------:R1:W-:Y:S01]  /*d780*/  SYNCS.ARRIVE.TRANS64.A1T0 RZ, [R6+URZ+0x2d830], RZ ;  /* 0x02d830ff06ff79a7 */ /* 0x0003e2000810003f */
[----:B------:R-:W-:Y:S05]  /*d790*/  @!P2 BRA `(.L_x_11950) ;  /* 0x000000000004a947 */ /* 0x000fea0003800000 */
[----:B------:R-:W-:Y:S01]  /*d7a0*/  BPT.TRAP 0x1 ;  /* 0x000000040000795c */ /* 0x000fe20000300000 */
.L_x_11950:
[----:B------:R-:W-:Y:S01]  /*d7b0*/  SHF.L.U32 R2, R20, 0x1f, RZ ;  /* 0x0000001f14027819 */ /* 0x000fe200000006ff */
[----:B-1----:R-:W-:Y:S01]  /*d7c0*/  IMAD R6, R9, 0x8, R17 ;  /* 0x0000000809067824 */ /* 0x002fe200078e0211 */
[----:B------:R-:W-:Y:S03]  /*d7d0*/  BSSY B1, `(.L_x_11951) ;  /* 0x0000003000017945 */ /* 0x000fe60003800000 */
[----:B------:R-:W1:Y:S02]  /*d7e0*/  SYNCS.PHASECHK.TRANS64.TRYWAIT P0, [R6+URZ+0x2d860], R2 ;  /* 0x02d86002060075a7 */ /* 0x000e64000800017f */
[----:B-1----:R-:W-:Y:S05]  /*d7f0*/  @!P0 BRA `(.L_x_11952) ;  /* 0x00000028007c8947 */ /* 0x002fea0003800000 */
.L_x_12021:
[----:B------:R-:W-:Y:S05]  /*d800*/  BSYNC B1 ;  /* 0x0000000000017941 */ /* 0x000fea0003800000 */
.L_x_11951:
[----:B------:R-:W0:Y:S01]  /*d810*/  S2R R3, SR_TID.X ;  /* 0x0000000000037919 */ /* 0x000e220000002100 */
[----:B-1----:R-:W-:Y:S01]  /*d820*/  IMAD.MOV.U32 R2, RZ, RZ, -0x80 ;  /* 0xffffff80ff027424 */ /* 0x002fe200078e00ff */
[----:B------:R-:W-:Y:S01]  /*d830*/  UMOV UR4, 0xffffffff ;  /* 0xffffffff00047882 */ /* 0x000fe20000000000 */
[----:B------:R-:W-:Y:S02]  /*d840*/  LOP3.LUT P3, RZ, R16, 0x20, RZ, 0xc0, !PT ;  /* 0x0000002010ff7812 */ /* 0x000fe4000786c0ff */
        /* <DEDUP_REMOVED lines=47> */
.L_x_12031:
        /* <DEDUP_REMOVED lines=31> */
.L_x_11954:
        /* <DEDUP_REMOVED lines=11> */
.L_x_11955:
        /* <DEDUP_REMOVED lines=8> */
.L_x_11943:
        /* <DEDUP_REMOVED lines=16> */
[----:B0-----:R-:W-:-:S05]  /*df60*/  IADD3 R0, R0, UR45, R7 ;  /* 0x0000002d00007c10 */ /* 0x001fca000fffe007 */
[----:B------:R0:W-:Y:S02]  /*df70*/  STL [R1+0x10], R0 ;  /* 0x0000100001007387 */ /* 0x0001e40000100800 */
.L_x_11958:
[----:B------:R-:W-:Y:S05]  /*df80*/  BSYNC B0 ;  /* 0x0000000000007941 */ /* 0x000fea0003800000 */
.L_x_11957:
[----:B0-----:R-:W-:-:S05]  /*df90*/  IMAD.U32 R0, RZ, RZ, UR46 ;  /* 0x0000002eff007e24 */ /* 0x001fca000f8e00ff */
[----:B------:R-:W-:-:S13]  /*dfa0*/  ISETP.NE.AND P0, PT, R0, 0x3, PT ;  /* 0x000000030000780c */ /* 0x000fda0003f05270 */
[----:B------:R-:W-:Y:S05]  /*dfb0*/  @!P0 BRA `(.L_x_11959) ;  /* 0x0000000000048947 */ /* 0x000fea0003800000 */
[----:B------:R-:W-:Y:S01]  /*dfc0*/  BPT.TRAP 0x1 ;  /* 0x000000040000795c */ /* 0x000fe20000300000 */
.L_x_11959:
[----:B------:R-:W-:Y:S01]  /*dfd0*/  IMAD R4, R23, 0x8, R17 ;  /* 0x0000000817047824 */ /* 0x000fe200078e0211 */
[----:B------:R-:W-:Y:S01]  /*dfe0*/  SHF.L.U32 R3, R26, 0x1f, RZ ;  /* 0x0000001f1a037819 */ /* 0x000fe200000006ff */
[----:B------:R-:W-:Y:S03]  /*dff0*/  BSSY B0, `(.L_x_11960) ;  /* 0x0000003000007945 */ /* 0x000fe60003800000 */
[----:B------:R-:W0:Y:S02]  /*e000*/  SYNCS.PHASECHK.TRANS64.TRYWAIT P0, [R4+URZ+0x2d860], R3 ;  /* 0x02d86003040075a7 */ /* 0x000e24000800017f */
[----:B0-----:R-:W-:Y:S05]  /*e010*/  @!P0 BRA `(.L_x_11961) ;  /* 0x0000002400ec8947 */ /* 0x001fea0003800000 */
.L_x_12032:
[----:B------:R-:W-:Y:S05]  /*e020*/  BSYNC B0 ;  /* 0x0000000000007941 */ /* 0x000fea0003800000 */
.L_x_11960:
[----:B------:R-:W1:Y:S01]  /*e030*/  S2R R7, SR_TID.X ;  /* 0x0000000000077919 */ /* 0x000e620000002100 */
[----:B------:R-:W-:Y:S01]  /*e040*/  IMAD.MOV.U32 R5, RZ, RZ, -0x80 ;  /* 0xffffff80ff057424 */ /* 0x000fe200078e00ff */
[----:B------:R-:W-:Y:S01]  /*e050*/  UMOV UR4, 0xffffffff ;  /* 0xffffffff00047882 */ /* 0x000fe20000000000 */
[----:B------:R-:W-:Y:S02]  /*e060*/  LOP3.LUT P4, RZ, R16, 0x20, RZ, 0xc0, !PT ;  /* 0x0000002010ff7812 */ /* 0x000fe4000788c0ff */
        /* <DEDUP_REMOVED lines=50> */
.L_x_12042:
        /* <DEDUP_REMOVED lines=13> */
.L_x_11963:
        /* <DEDUP_REMOVED lines=11> */
.L_x_11964:
[----:B------:R0:W-:Y:S01]  /*e510*/  SYNCS.ARRIVE.TRANS64.A1T0 RZ, [R4+URZ+0x2d850], RZ ;  /* 0x02d850ff04ff79a7 */ /* 0x0001e2000810003f */
[----:B------:R-:W-:-:S05]  /*e520*/  VIADD R23, R23, 0x1 ;  /* 0x0000000117177836 */ /* 0x000fca0000000000 */
[----:B------:R-:W-:-:S04]  /*e530*/  ISETP.NE.AND P0, PT, R23, 0x2, PT ;  /* 0x000000021700780c */ /* 0x000fc80003f05270 */
[----:B------:R-:W-:Y:S02]  /*e540*/  SEL R3, RZ, 0x1, P0 ;  /* 0x00000001ff037807 */ /* 0x000fe40000000000 */
[----:B------:R-:W-:Y:S02]  /*e550*/  SEL R23, R23, RZ, P0 ;  /* 0x000000ff17177207 */ /* 0x000fe40000000000 */
[----:B0-----:R-:W-:-:S07]  /*e560*/  LOP3.LUT R26, R26, R3, RZ, 0x3c, !PT ;  /* 0x000000031a1a7212 */ /* 0x001fce00078e3cff */
.L_x_11924:
[----:B------:R-:W-:Y:S05]  /*e570*/  BSYNC B7 ;  /* 0x0000000000077941 */ /* 0x000fea0003800000 */
.L_x_11922:
        /* <DEDUP_REMOVED lines=13> */
.L_x_11965:
[----:B------:R-:W-:-:S03]  /*e650*/  UMOV UR4, 0xffffffff ;  /* 0xffffffff00047882 */ /* 0x000fc60000000000 */
[----:B------:R-:W-:Y:S05]  /*e660*/  BRA.DIV UR4, `(.L_x_11967) ;  /* 0x0000002604d07947 */ /* 0x000fea000b800000 */
[----:B-----5:R2:W3:Y:S02]  /*e670*/  SHFL.IDX PT, R14, R2, RZ, 0x1f ;  /* 0x00001fff020e7589 */ /* 0x0204e400000e0000 */
.L_x_12045:
        /* <DEDUP_REMOVED lines=8> */
.L_x_11966:
[----:B-1----:R-:W4:Y:S01]  /*e700*/  LDL R0, [R1+0x10] ;  /* 0x0000100001007983 */ /* 0x002f220000100800 */
[----:B------:R-:W-:Y:S02]  /*e710*/  ULDC UR4, c[0x0][0xc38] ;  /* 0x00030e0000047ab9 */ /* 0x000fe40000000800 */
[----:B----4-:R-:W-:-:S13]  /*e720*/  ISETP.GE.AND P0, PT, R0, UR4, PT ;  /* 0x0000000400007c0c */ /* 0x010fda000bf06270 */
[----:B------:R-:W-:Y:S05]  /*e730*/  @!P0 BRA `(.L_x_11968) ;  /* 0xffffffc4009c8947 */ /* 0x000fea000383ffff */
.L_x_11919:
        /* <DEDUP_REMOVED lines=12> */
.L_x_12046:
[----:B------:R-:W-:Y:S05]  /*e800*/  BSYNC B0 ;  /* 0x0000000000007941 */ /* 0x000fea0003800000 */
.L_x_11969:
[----:B------:R-:W-:-:S03]  /*e810*/  UMOV UR4, 0xffffffff ;  /* 0xffffffff00047882 */ /* 0x000fc60000000000 */
[----:B------:R-:W-:Y:S05]  /*e820*/  BRA.DIV UR4, `(.L_x_11971) ;  /* 0x00000026049c7947 */ /* 0x000fea000b800000 */
[----:B-1----:R-:W1:Y:S02]  /*e830*/  S2R R0, SR_TID.X ;  /* 0x0000000000007919 */ /* 0x002e640000002100 */
[----:B-1----:R-:W-:-:S04]  /*e840*/  SHF.R.U32.HI R0, RZ, 0x5, R0 ;  /* 0x00000005ff007819 */ /* 0x002fc80000011600 */
[----:B------:R-:W-:-:S05]  /*e850*/  LOP3.LUT R0, R0, 0x3, RZ, 0xc0, !PT ;  /* 0x0000000300007812 */ /* 0x000fca00078ec0ff */
[----:B------:R1:W2:Y:S02]  /*e860*/  SHFL.IDX PT, R14, R0, RZ, 0x1f ;  /* 0x00001fff000e7589 */ /* 0x0002a400000e0000 */
.L_x_12049:
[----:B--2---:R-:W-:Y:S01]  /*e870*/  ISETP.NE.AND P0, PT, R14, RZ, PT ;  /* 0x000000ff0e00720c */ /* 0x004fe20003f05270 */
[----:B------:R-:W-:-:S12]  /*e880*/  BSSY B0, `(.L_x_11972) ;  /* 0x0000024000007945 */ /* 0x000fd80003800000 */
[----:B------:R-:W-:Y:S05]  /*e890*/  @P0 BRA `(.L_x_11973) ;  /* 0x0000000000880947 */ /* 0x000fea0003800000 */
[----:B------:R-:W-:-:S03]  /*e8a0*/  UMOV UR4, 0xffffffff ;  /* 0xffffffff00047882 */ /* 0x000fc60000000000 */
[----:B------:R-:W-:Y:S05]  /*e8b0*/  BRA.DIV UR4, `(.L_x_11974) ;  /* 0x0000002604ac7947 */ /* 0x000fea000b800000 */
[----:B------:R-:W-:-:S13]  /*e8c0*/  ELECT P6, URZ, PT ;  /* 0x00000000003f782f */ /* 0x000fda00038c0000 */
.L_x_12052:
[----:B------:R-:W-:Y:S05]  /*e8d0*/  @!P6 BRA `(.L_x_11973) ;  /* 0x000000000078e947 */ /* 0x000fea0003800000 */
[----:B------:R-:W-:-:S06]  /*e8e0*/  ULOP3.LUT UR4, UR42, 0x2, URZ, 0xfc, !UPT ;  /* 0x000000022a047892 */ /* 0x000fcc000f8efc3f */
[----:B-1----:R-:W-:-:S05]  /*e8f0*/  IMAD.U32 R0, RZ, RZ, UR4 ;  /* 0x00000004ff007e24 */ /* 0x002fca000f8e00ff */
[----:B------:R-:W-:-:S13]  /*e900*/  ISETP.NE.AND P0, PT, R0, 0x3, PT ;  /* 0x000000030000780c */ /* 0x000fda0003f05270 */
[----:B------:R-:W-:Y:S05]  /*e910*/  @!P0 BRA `(.L_x_11975) ;  /* 0x0000000000048947 */ /* 0x000fea0003800000 */
[----:B------:R-:W-:Y:S01]  /*e920*/  BPT.TRAP 0x1 ;  /* 0x000000040000795c */ /* 0x000fe20000300000 */
.L_x_11975:
[C---:B------:R-:W-:Y:S01]  /*e930*/  IMAD R5, R23.reuse, 0x8, R4 ;  /* 0x0000000817057824 */ /* 0x040fe200078e0204 */
[----:B------:R-:W-:Y:S01]  /*e940*/  SHF.L.U32 R0, R26, 0x1f, RZ ;  /* 0x0000001f1a007819 */ /* 0x000fe200000006ff */
[----:B------:R-:W-:-:S03]  /*e950*/  VIADD R23, R23, 0x1 ;  /* 0x0000000117177836 */ /* 0x000fc60000000000 */
[----:B------:R-:W1:Y:S02]  /*e960*/  SYNCS.PHASECHK.TRANS64.TRYWAIT P1, [R5+URZ+0x2d840], R0 ;  /* 0x02d84000050075a7 */ /* 0x000e64000802017f */
[----:B------:R-:W-:-:S04]  /*e970*/  ISETP.NE.AND P2, PT, R23, 0x2, PT ;  /* 0x000000021700780c */ /* 0x000fc80003f45270 */
[----:B------:R-:W-:Y:S01]  /*e980*/  SEL R3, RZ, 0x1, P2 ;  /* 0x00000001ff037807 */ /* 0x000fe20001000000 */
[----:B-1----:R-:W-:Y:S08]  /*e990*/  @!P1 BRA `(.L_x_11976) ;  /* 0x0000002400949947 */ /* 0x002ff00003800000 */
.L_x_12053:
[----:B------:R-:W-:Y:S02]  /*e9a0*/  SEL R23, R23, RZ, P2 ;  /* 0x000000ff17177207 */ /* 0x000fe40001000000 */
[----:B------:R-:W-:Y:S01]  /*e9b0*/  LOP3.LUT R2, R26, R3, RZ, 0x3c, !PT ;  /* 0x000000031a027212 */ /* 0x000fe200078e3cff */
[----:B------:R-:W-:Y:S06]  /*e9c0*/  @!P0 BRA `(.L_x_11977) ;  /* 0x0000000000048947 */ /* 0x000fec0003800000 */
[----:B------:R-:W-:Y:S01]  /*e9d0*/  BPT.TRAP 0x1 ;  /* 0x000000040000795c */ /* 0x000fe20000300000 */
.L_x_11977:
[----:B------:R-:W-:Y:S01]  /*e9e0*/  IMAD R23, R23, 0x8, R4 ;  /* 0x0000000817177824 */ /* 0x000fe200078e0204 */
[----:B------:R-:W-:-:S04]  /*e9f0*/  SHF.L.U32 R2, R2, 0x1f, RZ ;  /* 0x0000001f02027819 */ /* 0x000fc800000006ff */
[----:B------:R-:W2:Y:S02]  /*ea00*/  SYNCS.PHASECHK.TRANS64.TRYWAIT P1, [R23+URZ+0x2d840], R2 ;  /* 0x02d84002170075a7 */ /* 0x000ea4000802017f */
[----:B--2---:R-:W-:Y:S05]  /*ea10*/  @!P1 BRA `(.L_x_11978) ;  /* 0x0000002400889947 */ /* 0x004fea0003800000 */
.L_x_12054:
[----:B------:R-:W-:Y:S05]  /*ea20*/  @!P0 BRA `(.L_x_11979) ;  /* 0x0000000000048947 */ /* 0x000fea0003800000 */
[----:B------:R-:W-:Y:S01]  /*ea30*/  BPT.TRAP 0x1 ;  /* 0x000000040000795c */ /* 0x000fe20000300000 */
.L_x_11979:
[----:B------:R-:W3:Y:S02]  /*ea40*/  SYNCS.PHASECHK.TRANS64.TRYWAIT P1, [R5+URZ+0x2d860], R0 ;  /* 0x02d86000050075a7 */ /* 0x000ee4000802017f */
[----:B---3--:R-:W-:Y:S05]  /*ea50*/  @!P1 BRA `(.L_x_11980) ;  /* 0x00000024008c9947 */ /* 0x008fea0003800000 */
.L_x_12055:
[----:B------:R-:W-:Y:S05]  /*ea60*/  @!P0 BRA `(.L_x_11981) ;  /* 0x0000000000048947 */ /* 0x000fea0003800000 */
[----:B------:R-:W-:Y:S01]  /*ea70*/  BPT.TRAP 0x1 ;  /* 0x000000040000795c */ /* 0x000fe20000300000 */
.L_x_11981:
[----:B----4-:R4:W0:Y:S02]  /*ea80*/  SYNCS.PHASECHK.TRANS64.TRYWAIT P0, [R23+URZ+0x2d860], R2 ;  /* 0x02d86002170075a7 */ /* 0x010824000800017f */
[----:B0-----:R-:W-:Y:S05]  /*ea90*/  @!P0 NANOSLEEP.SYNCS 0x989680 ;  /* 0x009896800000895d */ /* 0x001fea0003900000 */
[----:B------:R-:W0:Y:S02]  /*eaa0*/  @!P0 SYNCS.PHASECHK.TRANS64 P0, [R23+URZ+0x2d860], R2 ;  /* 0x02d86002170085a7 */ /* 0x000e24000800007f */
[----:B0-----:R-:W-:Y:S05]  /*eab0*/  @!P0 BRA `(.L_x_11981) ;  /* 0xfffffffc00f08947 */ /* 0x001fea000383ffff */
.L_x_11973:
[----:B------:R-:W-:Y:S05]  /*eac0*/  BSYNC B0 ;  /* 0x0000000000007941 */ /* 0x000fea0003800000 */
.L_x_11972:
[----:B------:R-:W-:Y:S05]  /*ead0*/  EXIT ;  /* 0x000000000000794d */ /* 0x000fea0003800000 */
.L_x_11874:
[----:B0-----:R-:W-:-:S04]  /*eae0*/  IMAD.U32 R3, RZ, RZ, UR40 ;  /* 0x00000028ff037e24 */ /* 0x001fc8000f8e00ff */
[----:B------:R0:W1:Y:S03]  /*eaf0*/  SYNCS.PHASECHK.TRANS64.TRYWAIT P1, [R3+URZ+0x2d800], R0 ;  /* 0x02d80000030075a7 */ /* 0x000066000802017f */
[----:B-1----:R-:W-:Y:S05]  /*eb00*/  @!P1 NANOSLEEP.SYNCS 0x989680 ;  /* 0x009896800000995d */ /* 0x002fea0003900000 */
[----:B------:R-:W1:Y:S02]  /*eb10*/  @!P1 SYNCS.PHASECHK.TRANS64 P1, [R3+URZ+0x2d800], R0 ;  /* 0x02d80000030095a7 */ /* 0x000e64000802007f */
[----:B-1----:R-:W-:Y:S05]  /*eb20*/  @!P1 BRA `(.L_x_11874) ;  /* 0xfffffffc00ec9947 */ /* 0x002fea000383ffff */
[----:B------:R-:W-:Y:S05]  /*eb30*/  BRA `(.L_x_11982) ;  /* 0xffffff2c000c7947 */ /* 0x000fea000383ffff */
.L_x_11878:
[----:B-1----:R1:W2:Y:S02]  /*eb40*/  SYNCS.PHASECHK.TRANS64.TRYWAIT P1, [R0+URZ+0x2d830], R3 ;  /* 0x02d83003000075a7 */ /* 0x0022a4000802017f */
[----:B--2---:R-:W-:Y:S05]  /*eb50*/  @!P1 NANOSLEEP.SYNCS 0x989680 ;  /* 0x009896800000995d */ /* 0x004fea0003900000 */
[----:B------:R-:W2:Y:S02]  /*eb60*/  @!P1 SYNCS.PHASECHK.TRANS64 P1, [R0+URZ+0x2d830], R3 ;  /* 0x02d83003000095a7 */ /* 0x000ea4000802007f */
[----:B--2---:R-:W-:Y:S05]  /*eb70*/  @!P1 BRA `(.L_x_11878) ;  /* 0xfffffffc00f09947 */ /* 0x004fea000383ffff */
[----:B------:R-:W-:Y:S05]  /*eb80*/  BRA `(.L_x_11877) ;  /* 0xffffff2c00287947 */ /* 0x000fea000383ffff */
.L_x_11884:
[----:B--2---:R-:W-:-:S04]  /*eb90*/  IMAD.U32 R4, RZ, RZ, UR6 ;  /* 0x00000006ff047e24 */ /* 0x004fc8000f8e00ff */
[----:B------:R2:W3:Y:S03]  /*eba0*/  SYNCS.PHASECHK.TRANS64.TRYWAIT P1, [R4+URZ+0x2d830], R3 ;  /* 0x02d83003040075a7 */ /* 0x0004e6000802017f */
[----:B---3--:R-:W-:Y:S05]  /*ebb0*/  @!P1 NANOSLEEP.SYNCS 0x989680 ;  /* 0x009896800000995d */ /* 0x008fea0003900000 */
[----:B------:R-:W3:Y:S02]  /*ebc0*/  @!P1 SYNCS.PHASECHK.TRANS64 P1, [R4+URZ+0x2d830], R3 ;  /* 0x02d83003040095a7 */ /* 0x000ee4000802007f */
[----:B---3--:R-:W-:Y:S05]  /*ebd0*/  @!P1 BRA `(.L_x_11884) ;  /* 0xfffffffc00ec9947 */ /* 0x008fea000383ffff */
[----:B------:R-:W-:Y:S05]  /*ebe0*/  BRA `(.L_x_11881) ;  /* 0xffffff50002c7947 */ /* 0x000fea000383ffff */
.L_x_11888:
[----:B-1----:R-:W-:-:S04]  /*ebf0*/  IMAD.U32 R4, RZ, RZ, UR6 ;  /* 0x00000006ff047e24 */ /* 0x002fc8000f8e00ff */
[----:B------:R1:W2:Y:S03]  /*ec00*/  SYNCS.PHASECHK.TRANS64.TRYWAIT P1, [R4+URZ+0x2d850], R3 ;  /* 0x02d85003040075a7 */ /* 0x0002a6000802017f */
[----:B--2---:R-:W-:Y:S05]  /*ec10*/  @!P1 NANOSLEEP.SYNCS 0x989680 ;  /* 0x009896800000995d */ /* 0x004fea0003900000 */
[----:B------:R-:W2:Y:S02]  /*ec20*/  @!P1 SYNCS.PHASECHK.TRANS64 P1, [R4+URZ+0x2d850], R3 ;  /* 0x02d85003040095a7 */ /* 0x000ea4000802007f */
[----:B--2---:R-:W-:Y:S05]  /*ec30*/  @!P1 BRA `(.L_x_11888) ;  /* 0xfffffffc00ec9947 */ /* 0x004fea000383ffff */
[----:B------:R-:W-:Y:S05]  /*ec40*/  BRA `(.L_x_11885) ;  /* 0xffffff5000d87947 */ /* 0x000fea000383ffff */
.L_x_11896:
[----:B--2---:R-:W-:-:S04]  /*ec50*/  IMAD.U32 R4, RZ, RZ, UR6 ;  /* 0x00000006ff047e24 */ /* 0x004fc8000f8e00ff */
[----:B------:R2:W3:Y:S03]  /*ec60*/  SYNCS.PHASECHK.TRANS64.TRYWAIT P1, [R4+URZ+0x2d830], R3 ;  /* 0x02d83003040075a7 */ /* 0x0004e6000802017f */
[----:B---3--:R-:W-:Y:S05]  /*ec70*/  @!P1 NANOSLEEP.SYNCS 0x989680 ;  /* 0x009896800000995d */ /* 0x008fea0003900000 */
[----:B------:R-:W3:Y:S02]  /*ec80*/  @!P1 SYNCS.PHASECHK.TRANS64 P1, [R4+URZ+0x2d830], R3 ;  /* 0x02d83003040095a7 */ /* 0x000ee4000802007f */
[----:B---3--:R-:W-:Y:S05]  /*ec90*/  @!P1 BRA `(.L_x_11896) ;  /* 0xfffffffc00ec9947 */ /* 0x008fea000383ffff */
[----:B------:R-:W-:Y:S05]  /*eca0*/  BRA `(.L_x_11893) ;  /* 0xffffff7800ac7947 */ /* 0x000fea000383ffff */
.L_x_11900:
[----:B-1----:R-:W-:-:S04]  /*ecb0*/  IMAD.U32 R4, RZ, RZ, UR6 ;  /* 0x00000006ff047e24 */ /* 0x002fc8000f8e00ff */
[----:B------:R1:W2:Y:S03]  /*ecc0*/  SYNCS.PHASECHK.TRANS64.TRYWAIT P1, [R4+URZ+0x2d850], R3 ;  /* 0x02d85003040075a7 */ /* 0x0002a6000802017f */
[----:B--2---:R-:W-:Y:S05]  /*ecd0*/  @!P1 NANOSLEEP.SYNCS 0x989680 ;  /* 0x009896800000995d */ /* 0x004fea0003900000 */
[----:B------:R-:W2:Y:S02]  /*ece0*/  @!P1 SYNCS.PHASECHK.TRANS64 P1, [R4+URZ+0x2d850], R3 ;  /* 0x02d85003040095a7 */ /* 0x000ea4000802007f */
[----:B--2---:R-:W-:Y:S05]  /*ecf0*/  @!P1 BRA `(.L_x_11900) ;  /* 0xfffffffc00ec9947 */ /* 0x004fea000383ffff */
[----:B------:R-:W-:Y:S05]  /*ed00*/  BRA `(.L_x_11897) ;  /* 0xffffff7c00587947 */ /* 0x000fea000383ffff */
.L_x_11907:
[----:B--2---:R-:W-:-:S04]  /*ed10*/  IMAD.U32 R6, RZ, RZ, UR8 ;  /* 0x00000008ff067e24 */ /* 0x004fc8000f8e00ff */
[----:B------:R2:W3:Y:S03]  /*ed20*/  SYNCS.PHASECHK.TRANS64.TRYWAIT P1, [R6+URZ+0x2d850], R5 ;  /* 0x02d85005060075a7 */ /* 0x0004e6000802017f */
[----:B---3--:R-:W-:Y:S05]  /*ed30*/  @!P1 NANOSLEEP.SYNCS 0x989680 ;  /* 0x009896800000995d */ /* 0x008fea0003900000 */
[----:B------:R-:W3:Y:S02]  /*ed40*/  @!P1 SYNCS.PHASECHK.TRANS64 P1, [R6+URZ+0x2d850], R5 ;  /* 0x02d85005060095a7 */ /* 0x000ee4000802007f */
[----:B---3--:R-:W-:Y:S05]  /*ed50*/  @!P1 BRA `(.L_x_11907) ;  /* 0xfffffffc00ec9947 */ /* 0x008fea000383ffff */
[----:B------:R-:W-:Y:S05]  /*ed60*/  BRA `(.L_x_11906) ;  /* 0xffffff98008c7947 */ /* 0x000fea000383ffff */
.L_x_11930:
        /* <DEDUP_REMOVED lines=10> */
.L_x_11983:
[----:B------:R-:W-:Y:S05]  /*ee10*/  BRA `(.L_x_11984) ;  /* 0xffffffc800707947 */ /* 0x000fea000383ffff */
.L_x_11933:
[----:B0-----:R0:W1:Y:S02]  /*ee20*/  SYNCS.PHASECHK.TRANS64.TRYWAIT P0, [R6+URZ+0x2d840], R2 ;  /* 0x02d84002060075a7 */ /* 0x001064000800017f */
[----:B-1----:R-:W-:Y:S05]  /*ee30*/  @!P0 NANOSLEEP.SYNCS 0x989680 ;  /* 0x009896800000895d */ /* 0x002fea0003900000 */
[----:B------:R-:W1:Y:S02]  /*ee40*/  @!P0 SYNCS.PHASECHK.TRANS64 P0, [R6+URZ+0x2d840], R2 ;  /* 0x02d84002060085a7 */ /* 0x000e64000800007f */
[----:B-1----:R-:W-:Y:S05]  /*ee50*/  @!P0 BRA `(.L_x_11933) ;  /* 0xfffffffc00f08947 */ /* 0x002fea000383ffff */
[----:B------:R-:W-:Y:S05]  /*ee60*/  BRA `(.L_x_11985) ;  /* 0xffffffcc00787947 */ /* 0x000fea000383ffff */
.L_x_11934:
        /* <DEDUP_REMOVED lines=8> */
.L_x_11987:
[----:B------:R-:W-:Y:S05]  /*eef0*/  BSYNC B0 ;  /* 0x0000000000007941 */ /* 0x000fea0003800000 */
.L_x_11986:
        /* <DEDUP_REMOVED lines=9> */
.L_x_11988:
[----:B------:R-:W-:Y:S02]  /*ef90*/  IMAD.MOV.U32 R13, RZ, RZ, R0 ;  /* 0x000000ffff0d7224 */ /* 0x000fe400078e0000 */
[----:B------:R-:W-:Y:S02]  /*efa0*/  IMAD.MOV.U32 R12, RZ, RZ, 0x1 ;  /* 0x00000001ff0c7424 */ /* 0x000fe400078e00ff */
[----:B------:R-:W-:-:S07]  /*efb0*/  IMAD.MOV.U32 R3, RZ, RZ, R14 ;  /* 0x000000ffff037224 */ /* 0x000fce00078e000e */
[----:B------:R-:W-:Y:S05]  /*efc0*/  WARPSYNC.COLLECTIVE R15, `(.L_x_11989) ;  /* 0x000000000f087348 */ /* 0x000fea0003c00000 */
[----:B------:R0:W1:Y:S02]  /*efd0*/  SHFL.IDX P6, R14, R13, R12, R11 ;  /* 0x0000000c0d0e7389 */ /* 0x00006400000c000b */
[----:B01----:R-:W-:Y:S01]  /*efe0*/  ENDCOLLECTIVE ;  /* 0x000000000000791b */ /* 0x003fe20003800000 */
.L_x_11989:
        /* <DEDUP_REMOVED lines=17> */
.L_x_11990:
[----:B------:R-:W-:Y:S02]  /*f100*/  @P0 IMAD R8, R7, 0x2, R17 ;  /* 0x0000000207080824 */ /* 0x000fe400078e0211 */
[----:B------:R-:W-:Y:S02]  /*f110*/  IMAD.MOV.U32 R13, RZ, RZ, R0 ;  /* 0x000000ffff0d7224 */ /* 0x000fe400078e0000 */
[----:B------:R-:W-:Y:S02]  /*f120*/  IMAD.MOV.U32 R12, RZ, RZ, 0x2 ;  /* 0x00000002ff0c7424 */ /* 0x000fe400078e00ff */
[----:B------:R-:W-:-:S07]  /*f130*/  IMAD.MOV.U32 R3, RZ, RZ, R14 ;  /* 0x000000ffff037224 */ /* 0x000fce00078e000e */
[----:B------:R-:W-:Y:S05]  /*f140*/  WARPSYNC.COLLECTIVE R15, `(.L_x_11991) ;  /* 0x000000000f087348 */ /* 0x000fea0003c00000 */
[----:B------:R0:W1:Y:S02]  /*f150*/  SHFL.IDX P6, R14, R13, R12, R11 ;  /* 0x0000000c0d0e7389 */ /* 0x00006400000c000b */
[----:B01----:R-:W-:Y:S01]  /*f160*/  ENDCOLLECTIVE ;  /* 0x000000000000791b */ /* 0x003fe20003800000 */
.L_x_11991:
        /* <DEDUP_REMOVED lines=17> */
.L_x_11992:
[----:B------:R-:W-:Y:S02]  /*f280*/  @P0 IMAD R8, R7, 0x2, R17 ;  /* 0x0000000207080824 */ /* 0x000fe400078e0211 */
[----:B------:R-:W-:Y:S02]  /*f290*/  IMAD.MOV.U32 R13, RZ, RZ, R0 ;  /* 0x000000ffff0d7224 */ /* 0x000fe400078e0000 */
[----:B------:R-:W-:Y:S02]  /*f2a0*/  IMAD.MOV.U32 R12, RZ, RZ, 0x3 ;  /* 0x00000003ff0c7424 */ /* 0x000fe400078e00ff */
[----:B------:R-:W-:-:S07]  /*f2b0*/  IMAD.MOV.U32 R3, RZ, RZ, R14 ;  /* 0x000000ffff037224 */ /* 0x000fce00078e000e */
[----:B------:R-:W-:Y:S05]  /*f2c0*/  WARPSYNC.COLLECTIVE R15, `(.L_x_11993) ;  /* 0x000000000f087348 */ /* 0x000fea0003c00000 */
[----:B------:R0:W1:Y:S02]  /*f2d0*/  SHFL.IDX P6, R14, R13, R12, R11 ;  /* 0x0000000c0d0e7389 */ /* 0x00006400000c000b */
[----:B01----:R-:W-:Y:S01]  /*f2e0*/  ENDCOLLECTIVE ;  /* 0x000000000000791b */ /* 0x003fe20003800000 */
.L_x_11993:
        /* <DEDUP_REMOVED lines=16> */
.L_x_11994:
[----:B------:R-:W-:Y:S05]  /*f3f0*/  BRA `(.L_x_11995) ;  /* 0xffffffcc00407947 */ /* 0x000fea000383ffff */
.L_x_11939:
[----:B------:R-:W-:Y:S02]  /*f400*/  IMAD.MOV.U32 R13, RZ, RZ, R5 ;  /* 0x000000ffff0d7224 */ /* 0x000fe400078e0005 */
[----:B------:R-:W-:Y:S02]  /*f410*/  IMAD.MOV.U32 R12, RZ, RZ, RZ ;  /* 0x000000ffff0c7224 */ /* 0x000fe400078e00ff */
[----:B------:R-:W-:Y:S02]  /*f420*/  IMAD.MOV.U32 R11, RZ, RZ, 0x1c1f ;  /* 0x00001c1fff0b7424 */ /* 0x000fe400078e00ff */
[----:B------:R-:W-:Y:S02]  /*f430*/  IMAD.MOV.U32 R15, RZ, RZ, -0x1 ;  /* 0xffffffffff0f7424 */ /* 0x000fe400078e00ff */
[----:B------:R-:W-:-:S07]  /*f440*/  IMAD.U32 R4, RZ, RZ, UR43 ;  /* 0x0000002bff047e24 */ /* 0x000fce000f8e00ff */
[----:B-----5:R-:W-:Y:S05]  /*f450*/  WARPSYNC.COLLECTIVE R15, `(.L_x_11996) ;  /* 0x000000000f087348 */ /* 0x020fea0003c00000 */
[----:B------:R0:W1:Y:S02]  /*f460*/  SHFL.IDX P6, R14, R13, R12, R11 ;  /* 0x0000000c0d0e7389 */ /* 0x00006400000c000b */
[----:B01---5:R-:W-:Y:S01]  /*f470*/  ENDCOLLECTIVE ;  /* 0x000000000000791b */ /* 0x023fe20003800000 */
.L_x_11996:
[----:B------:R-:W-:-:S05]  /*f480*/  IMAD R4, R4, 0xc0, R21 ;  /* 0x000000c004047824 */ /* 0x000fca00078e0215 */
[----:B------:R-:W-:Y:S01]  /*f490*/  ISETP.GE.AND P0, PT, R4, UR37, PT ;  /* 0x0000002504007c0c */ /* 0x000fe2000bf06270 */
[----:B------:R-:W-:Y:S02]  /*f4a0*/  IMAD.MOV.U32 R13, RZ, RZ, R0 ;  /* 0x000000ffff0d7224 */ /* 0x000fe400078e0000 */
[----:B------:R-:W-:-:S10]  /*f4b0*/  IMAD.MOV.U32 R2, RZ, RZ, R14 ;  /* 0x000000ffff027224 */ /* 0x000fd400078e000e */
[----:B------:R-:W-:Y:S05]  /*f4c0*/  WARPSYNC.COLLECTIVE R15, `(.L_x_11997) ;  /* 0x000000000f087348 */ /* 0x000fea0003c00000 */
[----:B------:R0:W1:Y:S02]  /*f4d0*/  SHFL.IDX P6, R14, R13, R12, R11 ;  /* 0x0000000c0d0e7389 */ /* 0x00006400000c000b */
[----:B01----:R-:W-:Y:S01]  /*f4e0*/  ENDCOLLECTIVE ;  /* 0x000000000000791b */ /* 0x003fe20003800000 */
.L_x_11997:
[----:B------:R-:W-:Y:S02]  /*f4f0*/  IMAD.MOV.U32 R13, RZ, RZ, R5 ;  /* 0x000000ffff0d7224 */ /* 0x000fe400078e0005 */
[----:B------:R-:W-:Y:S02]  /*f500*/  IMAD.MOV.U32 R12, RZ, RZ, 0x1 ;  /* 0x00000001ff0c7424 */ /* 0x000fe400078e00ff */
[----:B------:R-:W-:-:S07]  /*f510*/  IMAD.MOV.U32 R3, RZ, RZ, R14 ;  /* 0x000000ffff037224 */ /* 0x000fce00078e000e */
[----:B------:R-:W-:Y:S05]  /*f520*/  WARPSYNC.COLLECTIVE R15, `(.L_x_11998) ;  /* 0x000000000f087348 */ /* 0x000fea0003c00000 */
[----:B------:R0:W1:Y:S02]  /*f530*/  SHFL.IDX P6, R14, R13, R12, R11 ;  /* 0x0000000c0d0e7389 */ /* 0x00006400000c000b */
[----:B01----:R-:W-:Y:S01]  /*f540*/  ENDCOLLECTIVE ;  /* 0x000000000000791b */ /* 0x003fe20003800000 */
.L_x_11998:
        /* <DEDUP_REMOVED lines=18> */
.L_x_11999:
[----:B------:R-:W-:Y:S02]  /*f670*/  IMAD.MOV.U32 R13, RZ, RZ, R5 ;  /* 0x000000ffff0d7224 */ /* 0x000fe400078e0005 */
[----:B------:R-:W-:Y:S02]  /*f680*/  IMAD.MOV.U32 R12, RZ, RZ, 0x2 ;  /* 0x00000002ff0c7424 */ /* 0x000fe400078e00ff */
[----:B------:R-:W-:-:S07]  /*f690*/  IMAD.MOV.U32 R3, RZ, RZ, R14 ;  /* 0x000000ffff037224 */ /* 0x000fce00078e000e */
[----:B------:R-:W-:Y:S05]  /*f6a0*/  WARPSYNC.COLLECTIVE R15, `(.L_x_12000) ;  /* 0x000000000f087348 */ /* 0x000fea0003c00000 */
[----:B------:R0:W1:Y:S02]  /*f6b0*/  SHFL.IDX P6, R14, R13, R12, R11 ;  /* 0x0000000c0d0e7389 */ /* 0x00006400000c000b */
[----:B01----:R-:W-:Y:S01]  /*f6c0*/  ENDCOLLECTIVE ;  /* 0x000000000000791b */ /* 0x003fe20003800000 */
.L_x_12000:
        /* <DEDUP_REMOVED lines=18> */
.L_x_12001:
[----:B------:R-:W-:Y:S02]  /*f7f0*/  IMAD.MOV.U32 R13, RZ, RZ, R5 ;  /* 0x000000ffff0d7224 */ /* 0x000fe400078e0005 */
[----:B------:R-:W-:Y:S02]  /*f800*/  IMAD.MOV.U32 R12, RZ, RZ, 0x3 ;  /* 0x00000003ff0c7424 */ /* 0x000fe400078e00ff */
[----:B------:R-:W-:-:S07]  /*f810*/  IMAD.MOV.U32 R3, RZ, RZ, R14 ;  /* 0x000000ffff037224 */ /* 0x000fce00078e000e */
[----:B------:R-:W-:Y:S05]  /*f820*/  WARPSYNC.COLLECTIVE R15, `(.L_x_12002) ;  /* 0x000000000f087348 */ /* 0x000fea0003c00000 */
[----:B------:R0:W1:Y:S02]  /*f830*/  SHFL.IDX P6, R14, R13, R12, R11 ;  /* 0x0000000c0d0e7389 */ /* 0x00006400000c000b */
[----:B01----:R-:W-:Y:S01]  /*f840*/  ENDCOLLECTIVE ;  /* 0x000000000000791b */ /* 0x003fe20003800000 */
.L_x_12002:
        /* <DEDUP_REMOVED lines=10> */
.L_x_12003:
        /* <DEDUP_REMOVED lines=13> */
.L_x_12004:
        /* <DEDUP_REMOVED lines=18> */
.L_x_12005:
[----:B------:R-:W-:Y:S02]  /*fae0*/  IMAD.MOV.U32 R13, RZ, RZ, R6 ;  /* 0x000000ffff0d7224 */ /* 0x000fe400078e0006 */
[----:B------:R-:W-:Y:S02]  /*faf0*/  IMAD.MOV.U32 R12, RZ, RZ, 0x1 ;  /* 0x00000001ff0c7424 */ /* 0x000fe400078e00ff */
[----:B------:R-:W-:-:S07]  /*fb00*/  IMAD.MOV.U32 R2, RZ, RZ, R14 ;  /* 0x000000ffff027224 */ /* 0x000fce00078e000e */
[----:B------:R-:W-:Y:S05]  /*fb10*/  WARPSYNC.COLLECTIVE R15, `(.L_x_12006) ;  /* 0x000000000f087348 */ /* 0x000fea0003c00000 */
[----:B------:R0:W1:Y:S02]  /*fb20*/  SHFL.IDX P6, R14, R13, R12, R11 ;  /* 0x0000000c0d0e7389 */ /* 0x00006400000c000b */
[----:B01----:R-:W-:Y:S01]  /*fb30*/  ENDCOLLECTIVE ;  /* 0x000000000000791b */ /* 0x003fe20003800000 */
.L_x_12006:
        /* <DEDUP_REMOVED lines=15> */
.L_x_12007:
[----:B------:R-:W-:Y:S05]  /*fc30*/  BRA `(.L_x_12008) ;  /* 0xffffffd0002c7947 */ /* 0x000fea000383ffff */
.L_x_11942:
[----:B0-----:R0:W1:Y:S02]  /*fc40*/  SYNCS.PHASECHK.TRANS64.TRYWAIT P0, [R17+URZ+0x2d820], R0 ;  /* 0x02d82000110075a7 */ /* 0x001064000800017f */
[----:B-1----:R-:W-:Y:S05]  /*fc50*/  @!P0 NANOSLEEP.SYNCS 0x989680 ;  /* 0x009896800000895d */ /* 0x002fea0003900000 */
[----:B------:R-:W1:Y:S02]  /*fc60*/  @!P0 SYNCS.PHASECHK.TRANS64 P0, [R17+URZ+0x2d820], R0 ;  /* 0x02d82000110085a7 */ /* 0x000e64000800007f */
[----:B-1----:R-:W-:Y:S05]  /*fc70*/  @!P0 BRA `(.L_x_11942) ;  /* 0xfffffffc00f08947 */ /* 0x002fea000383ffff */
[----:B------:R-:W-:Y:S05]  /*fc80*/  BRA `(.L_x_12009) ;  /* 0xffffffd000907947 */ /* 0x000fea000383ffff */
.L_x_11946:
[----:B0-----:R0:W1:Y:S02]  /*fc90*/  SYNCS.PHASECHK.TRANS64.TRYWAIT P0, [R6+URZ+0x2d840], R0 ;  /* 0x02d84000060075a7 */ /* 0x001064000800017f */
[----:B-1----:R-:W-:Y:S05]  /*fca0*/  @!P0 NANOSLEEP.SYNCS 0x989680 ;  /* 0x009896800000895d */ /* 0x002fea0003900000 */
[----:B------:R-:W1:Y:S02]  /*fcb0*/  @!P0 SYNCS.PHASECHK.TRANS64 P0, [R6+URZ+0x2d840], R0 ;  /* 0x02d84000060085a7 */ /* 0x000e64000800007f */
[----:B-1----:R-:W-:Y:S05]  /*fcc0*/  @!P0 BRA `(.L_x_11946) ;  /* 0xfffffffc00f08947 */ /* 0x002fea000383ffff */
[----:B------:R-:W-:Y:S05]  /*fcd0*/  BRA `(.L_x_12010) ;  /* 0xffffffd400647947 */ /* 0x000fea000383ffff */
.L_x_11947:
        /* <DEDUP_REMOVED lines=8> */
.L_x_12012:
[----:B------:R-:W-:Y:S05]  /*fd60*/  BSYNC B1 ;  /* 0x0000000000017941 */ /* 0x000fea0003800000 */
.L_x_12011:
        /* <DEDUP_REMOVED lines=10> */
.L_x_12013:
        /* <DEDUP_REMOVED lines=8> */
.L_x_12014:
        /* <DEDUP_REMOVED lines=14> */
.L_x_12015:
[----:B------:R-:W-:Y:S02]  /*ff70*/  IMAD.MOV.U32 R13, RZ, RZ, R10 ;  /* 0x000000ffff0d7224 */ /* 0x000fe400078e000a */
[----:B------:R-:W-:Y:S02]  /*ff80*/  IMAD.MOV.U32 R12, RZ, RZ, 0x2 ;  /* 0x00000002ff0c7424 */ /* 0x000fe400078e00ff */
[----:B------:R-:W-:-:S07]  /*ff90*/  IMAD.MOV.U32 R2, RZ, RZ, R14 ;  /* 0x000000ffff027224 */ /* 0x000fce00078e000e */
[----:B------:R-:W-:Y:S05]  /*ffa0*/  WARPSYNC.COLLECTIVE R15, `(.L_x_12016) ;  /* 0x000000000f087348 */ /* 0x000fea0003c00000 */
[----:B------:R0:W1:Y:S02]  /*ffb0*/  SHFL.IDX P6, R14, R13, R12, R11 ;  /* 0x0000000c0d0e7389 */ /* 0x00006400000c000b */
[----:B01----:R-:W-:Y:S01]  /*ffc0*/  ENDCOLLECTIVE ;  /* 0x000000000000791b */ /* 0x003fe20003800000 */
.L_x_12016:
        /* <DEDUP_REMOVED lines=13> */
.L_x_12017:
[----:B------:R-:W-:Y:S02]  /*100a0*/  IMAD.MOV.U32 R13, RZ, RZ, R10 ;  /* 0x000000ffff0d7224 */ /* 0x000fe400078e000a */
[----:B------:R-:W-:Y:S02]  /*100b0*/  IMAD.MOV.U32 R12, RZ, RZ, 0x3 ;  /* 0x00000003ff0c7424 */ /* 0x000fe400078e00ff */
[----:B------:R-:W-:-:S07]  /*100c0*/  IMAD.MOV.U32 R2, RZ, RZ, R14 ;  /* 0x000000ffff027224 */ /* 0x000fce00078e000e */
[----:B------:R-:W-:Y:S05]  /*100d0*/  WARPSYNC.COLLECTIVE R15, `(.L_x_12018) ;  /* 0x000000000f087348 */ /* 0x000fea0003c00000 */
[----:B------:R0:W1:Y:S02]  /*100e0*/  SHFL.IDX P6, R14, R13, R12, R11 ;  /* 0x0000000c0d0e7389 */ /* 0x00006400000c000b */
[----:B01----:R-:W-:Y:S01]  /*100f0*/  ENDCOLLECTIVE ;  /* 0x000000000000791b */ /* 0x003fe20003800000 */
.L_x_12018:
        /* <DEDUP_REMOVED lines=13> */
.L_x_12019:
[----:B------:R-:W-:Y:S01]  /*101d0*/  IMAD.MOV.U32 R2, RZ, RZ, R14 ;  /* 0x000000ffff027224 */ /* 0x000fe200078e000e */
[----:B------:R-:W-:Y:S06]  /*101e0*/  BRA `(.L_x_12020) ;  /* 0xffffffd400107947 */ /* 0x000fec000383ffff */
.L_x_11952:
[----:B-1----:R1:W2:Y:S02]  /*101f0*/  SYNCS.PHASECHK.TRANS64.TRYWAIT P0, [R6+URZ+0x2d860], R2 ;  /* 0x02d86002060075a7 */ /* 0x0022a4000800017f */
[----:B--2---:R-:W-:Y:S05]  /*10200*/  @!P0 NANOSLEEP.SYNCS 0x989680 ;  /* 0x009896800000895d */ /* 0x004fea0003900000 */
[----:B------:R-:W2:Y:S02]  /*10210*/  @!P0 SYNCS.PHASECHK.TRANS64 P0, [R6+URZ+0x2d860], R2 ;  /* 0x02d86002060085a7 */ /* 0x000ea4000800007f */
[----:B--2---:R-:W-:Y:S05]  /*10220*/  @!P0 BRA `(.L_x_11952) ;  /* 0xfffffffc00f08947 */ /* 0x004fea000383ffff */
[----:B------:R-:W-:Y:S05]  /*10230*/  BRA `(.L_x_12021) ;  /* 0xffffffd400707947 */ /* 0x000fea000383ffff */
.L_x_11953:
        /* <DEDUP_REMOVED lines=8> */
.L_x_12023:
[----:B------:R-:W-:Y:S05]  /*102c0*/  BSYNC B1 ;  /* 0x0000000000017941 */ /* 0x000fea0003800000 */
.L_x_12022:
        /* <DEDUP_REMOVED lines=9> */
.L_x_12024:
[----:B------:R-:W-:Y:S02]  /*10360*/  IMAD.MOV.U32 R13, RZ, RZ, R19 ;  /* 0x000000ffff0d7224 */ /* 0x000fe400078e0013 */
[----:B------:R-:W-:Y:S02]  /*10370*/  IMAD.MOV.U32 R12, RZ, RZ, 0x1 ;  /* 0x00000001ff0c7424 */ /* 0x000fe400078e00ff */
[----:B------:R-:W-:-:S07]  /*10380*/  IMAD.MOV.U32 R2, RZ, RZ, R14 ;  /* 0x000000ffff027224 */ /* 0x000fce00078e000e */
[----:B------:R-:W-:Y:S05]  /*10390*/  WARPSYNC.COLLECTIVE R15, `(.L_x_12025) ;  /* 0x000000000f087348 */ /* 0x000fea0003c00000 */
[----:B------:R0:W1:Y:S02]  /*103a0*/  SHFL.IDX P6, R14, R13, R12, R11 ;  /* 0x0000000c0d0e7389 */ /* 0x00006400000c000b */
[----:B01----:R-:W-:Y:S01]  /*103b0*/  ENDCOLLECTIVE ;  /* 0x000000000000791b */ /* 0x003fe20003800000 */
.L_x_12025:
        /* <DEDUP_REMOVED lines=16> */
.L_x_12026:
[----:B------:R-:W-:Y:S02]  /*104c0*/  IMAD.MOV.U32 R13, RZ, RZ, R19 ;  /* 0x000000ffff0d7224 */ /* 0x000fe400078e0013 */
[----:B------:R-:W-:Y:S02]  /*104d0*/  IMAD.MOV.U32 R12, RZ, RZ, 0x2 ;  /* 0x00000002ff0c7424 */ /* 0x000fe400078e00ff */
[----:B------:R-:W-:-:S07]  /*104e0*/  IMAD.MOV.U32 R2, RZ, RZ, R14 ;  /* 0x000000ffff027224 */ /* 0x000fce00078e000e */
[----:B------:R-:W-:Y:S05]  /*104f0*/  WARPSYNC.COLLECTIVE R15, `(.L_x_12027) ;  /* 0x000000000f087348 */ /* 0x000fea0003c00000 */
[----:B------:R0:W1:Y:S02]  /*10500*/  SHFL.IDX P6, R14, R13, R12, R11 ;  /* 0x0000000c0d0e7389 */ /* 0x00006400000c000b */
[----:B01----:R-:W-:Y:S01]  /*10510*/  ENDCOLLECTIVE ;  /* 0x000000000000791b */ /* 0x003fe20003800000 */
.L_x_12027:
        /* <DEDUP_REMOVED lines=16> */
.L_x_12028:
[----:B------:R-:W-:Y:S02]  /*10620*/  IMAD.MOV.U32 R13, RZ, RZ, R19 ;  /* 0x000000ffff0d7224 */ /* 0x000fe400078e0013 */
[----:B------:R-:W-:Y:S02]  /*10630*/  IMAD.MOV.U32 R12, RZ, RZ, 0x3 ;  /* 0x00000003ff0c7424 */ /* 0x000fe400078e00ff */
[----:B------:R-:W-:-:S07]  /*10640*/  IMAD.MOV.U32 R2, RZ, RZ, R14 ;  /* 0x000000ffff027224 */ /* 0x000fce00078e000e */
[----:B------:R-:W-:Y:S05]  /*10650*/  WARPSYNC.COLLECTIVE R15, `(.L_x_12029) ;  /* 0x000000000f087348 */ /* 0x000fea0003c00000 */
[----:B------:R0:W1:Y:S02]  /*10660*/  SHFL.IDX P6, R14, R13, R12, R11 ;  /* 0x0000000c0d0e7389 */ /* 0x00006400000c000b */
[----:B01----:R-:W-:Y:S01]  /*10670*/  ENDCOLLECTIVE ;  /* 0x000000000000791b */ /* 0x003fe20003800000 */
.L_x_12029:
        /* <DEDUP_REMOVED lines=13> */
.L_x_12030:
        /* <DEDUP_REMOVED lines=8> */
.L_x_11961:
[----:B0-----:R0:W1:Y:S02]  /*107d0*/  SYNCS.PHASECHK.TRANS64.TRYWAIT P0, [R4+URZ+0x2d860], R3 ;  /* 0x02d86003040075a7 */ /* 0x001064000800017f */
[----:B-1----:R-:W-:Y:S05]  /*107e0*/  @!P0 NANOSLEEP.SYNCS 0x989680 ;  /* 0x009896800000895d */ /* 0x002fea0003900000 */
[----:B------:R-:W1:Y:S02]  /*107f0*/  @!P0 SYNCS.PHASECHK.TRANS64 P0, [R4+URZ+0x2d860], R3 ;  /* 0x02d86003040085a7 */ /* 0x000e64000800007f */
[----:B-1----:R-:W-:Y:S05]  /*10800*/  @!P0 BRA `(.L_x_11961) ;  /* 0xfffffffc00f08947 */ /* 0x002fea000383ffff */
[----:B------:R-:W-:Y:S05]  /*10810*/  BRA `(.L_x_12032) ;  /* 0xffffffd800007947 */ /* 0x000fea000383ffff */
.L_x_11962:
        /* <DEDUP_REMOVED lines=8> */
.L_x_12034:
[----:B------:R-:W-:Y:S05]  /*108a0*/  BSYNC B0 ;  /* 0x0000000000007941 */ /* 0x000fea0003800000 */
.L_x_12033:
        /* <DEDUP_REMOVED lines=9> */
.L_x_12035:
        /* <DEDUP_REMOVED lines=9> */
.L_x_12036:
        /* <DEDUP_REMOVED lines=16> */
.L_x_12037:
[----:B------:R-:W-:Y:S02]  /*10ad0*/  IMAD.MOV.U32 R13, RZ, RZ, R19 ;  /* 0x000000ffff0d7224 */ /* 0x000fe400078e0013 */
[----:B------:R-:W-:Y:S01]  /*10ae0*/  IMAD.MOV.U32 R12, RZ, RZ, 0x2 ;  /* 0x00000002ff0c7424 */ /* 0x000fe200078e00ff */
[----:B------:R-:W-:-:S13]  /*10af0*/  IADD3 R2, P0, R14, R6, RZ ;  /* 0x000000060e027210 */ /* 0x000fda0007f1e0ff */
[----:B------:R-:W-:Y:S05]  /*10b00*/  WARPSYNC.COLLECTIVE R15, `(.L_x_12038) ;  /* 0x000000000f087348 */ /* 0x000fea0003c00000 */
[----:B------:R0:W1:Y:S02]  /*10b10*/  SHFL.IDX P6, R14, R13, R12, R11 ;  /* 0x0000000c0d0e7389 */ /* 0x00006400000c000b */
[----:B01----:R-:W-:Y:S01]  /*10b20*/  ENDCOLLECTIVE ;  /* 0x000000000000791b */ /* 0x003fe20003800000 */
.L_x_12038:
        /* <DEDUP_REMOVED lines=15> */
.L_x_12039:
[----:B------:R-:W-:Y:S02]  /*10c20*/  IMAD.MOV.U32 R13, RZ, RZ, R19 ;  /* 0x000000ffff0d7224 */ /* 0x000fe400078e0013 */
[----:B------:R-:W-:Y:S01]  /*10c30*/  IMAD.MOV.U32 R12, RZ, RZ, 0x3 ;  /* 0x00000003ff0c7424 */ /* 0x000fe200078e00ff */
[----:B------:R-:W-:-:S13]  /*10c40*/  IADD3 R2, P0, R14, R6, RZ ;  /* 0x000000060e027210 */ /* 0x000fda0007f1e0ff */
[----:B------:R-:W-:Y:S05]  /*10c50*/  WARPSYNC.COLLECTIVE R15, `(.L_x_12040) ;  /* 0x000000000f087348 */ /* 0x000fea0003c00000 */
[----:B------:R0:W1:Y:S02]  /*10c60*/  SHFL.IDX P6, R14, R13, R12, R11 ;  /* 0x0000000c0d0e7389 */ /* 0x00006400000c000b */
[----:B01----:R-:W-:Y:S01]  /*10c70*/  ENDCOLLECTIVE ;  /* 0x000000000000791b */ /* 0x003fe20003800000 */
.L_x_12040:
        /* <DEDUP_REMOVED lines=12> */
.L_x_12041:
[----:B------:R-:W-:Y:S01]  /*10d40*/  @!PT LDS RZ, [RZ] ;  /* 0x00000000fffff984 */ /* 0x000fe20000000800 */
[----:B------:R-:W-:Y:S01]  /*10d50*/  @!PT LDS RZ, [RZ] ;  /* 0x00000000fffff984 */ /* 0x000fe20000000800 */
[----:B------:R-:W-:Y:S01]  /*10d60*/  @!PT LDS RZ, [RZ] ;  /* 0x00000000fffff984 */ /* 0x000fe20000000800 */
[----:B------:R0:W-:Y:S01]  /*10d70*/  LDGSTS.E.BYPASS.LTC128B.128 [R0+0x3400], desc[UR50][R2.64+0x40], !P0 ;  /* 0x0340004002007fae */ /* 0x0001e2000c101d72 */
[----:B------:R-:W-:-:S13]  /*10d80*/  ISETP.LT.OR P0, PT, R5, 0x41, P1 ;  /* 0x000000410500780c */ /* 0x000fda0000f01670 */
[----:B------:R0:W-:Y:S01]  /*10d90*/  LDGSTS.E.BYPASS.LTC128B.128 [R0+0x5400], desc[UR50][R2.64+0x80], !P0 ;  /* 0x0540008002007fae */ /* 0x0001e2000c101d72 */
[----:B------:R-:W-:Y:S05]  /*10da0*/  BRA `(.L_x_12042) ;  /* 0xffffffd400787947 */ /* 0x000fea000383ffff */
.L_x_11967:
        /* <DEDUP_REMOVED lines=8> */
.L_x_12044:
[----:B------:R-:W-:Y:S05]  /*10e30*/  BSYNC B0 ;  /* 0x0000000000007941 */ /* 0x000fea0003800000 */
.L_x_12043:
[----:B------:R-:W-:Y:S05]  /*10e40*/  BRA `(.L_x_12045) ;  /* 0xffffffd8000c7947 */ /* 0x000fea000383ffff */
.L_x_11970:
[----:B-1----:R1:W2:Y:S02]  /*10e50*/  SYNCS.PHASECHK.TRANS64.TRYWAIT P0, [R4+URZ+0x2d820], R0 ;  /* 0x02d82000040075a7 */ /* 0x0022a4000800017f */
[----:B--2---:R-:W-:Y:S05]  /*10e60*/  @!P0 NANOSLEEP.SYNCS 0x989680 ;  /* 0x009896800000895d */ /* 0x004fea0003900000 */
[----:B------:R-:W2:Y:S02]  /*10e70*/  @!P0 SYNCS.PHASECHK.TRANS64 P0, [R4+URZ+0x2d820], R0 ;  /* 0x02d82000040085a7 */ /* 0x000ea4000800007f */
[----:B--2---:R-:W-:Y:S05]  /*10e80*/  @!P0 BRA `(.L_x_11970) ;  /* 0xfffffffc00f08947 */ /* 0x004fea000383ffff */
[----:B------:R-:W-:Y:S05]  /*10e90*/  BRA `(.L_x_12046) ;  /* 0xffffffd800587947 */ /* 0x000fea000383ffff */
.L_x_11971:
        /* <DEDUP_REMOVED lines=11> */
.L_x_12048:
[----:B------:R-:W-:Y:S05]  /*10f50*/  BSYNC B0 ;  /* 0x0000000000007941 */ /* 0x000fea0003800000 */
.L_x_12047:
[----:B------:R-:W-:Y:S05]  /*10f60*/  BRA `(.L_x_12049) ;  /* 0xffffffd800407947 */ /* 0x000fea000383ffff */
.L_x_11974:
[----:B------:R-:W-:Y:S01]  /*10f70*/  BSSY B1, `(.L_x_12050) ;  /* 0x0000006000017945 */ /* 0x000fe20003800000 */
[----:B------:R-:W-:-:S07]  /*10f80*/  IMAD.MOV.U32 R15, RZ, RZ, -0x1 ;  /* 0xffffffffff0f7424 */ /* 0x000fce00078e00ff */
[----:B01----:R-:W-:Y:S05]  /*10f90*/  WARPSYNC.COLLECTIVE R15, `(.L_x_12051) ;  /* 0x000000000f0c7348 */ /* 0x003fea0003c00000 */
[----:B------:R-:W-:Y:S02]  /*10fa0*/  ELECT P6, UR62, PT ;  /* 0x00000000003e782f */ /* 0x000fe400038c0000 */
[----:B------:R-:W-:Y:S01]  /*10fb0*/  MOV R14, UR62 ;  /* 0x0000003e000e7c02 */ /* 0x000fe20008000f00 */
[----:B01----:R-:W-:Y:S10]  /*10fc0*/  ENDCOLLECTIVE ;  /* 0x000000000000791b */ /* 0x003ff40003800000 */
.L_x_12051:
[----:B------:R-:W-:Y:S05]  /*10fd0*/  BSYNC B1 ;  /* 0x0000000000017941 */ /* 0x000fea0003800000 */
.L_x_12050:
[----:B------:R-:W-:Y:S05]  /*10fe0*/  BRA `(.L_x_12052) ;  /* 0xffffffd800387947 */ /* 0x000fea000383ffff */
.L_x_11976:
[----:B-1----:R1:W2:Y:S02]  /*10ff0*/  SYNCS.PHASECHK.TRANS64.TRYWAIT P1, [R5+URZ+0x2d840], R0 ;  /* 0x02d84000050075a7 */ /* 0x0022a4000802017f */
[----:B--2---:R-:W-:Y:S05]  /*11000*/  @!P1 NANOSLEEP.SYNCS 0x989680 ;  /* 0x009896800000995d */ /* 0x004fea0003900000 */
[----:B------:R-:W2:Y:S02]  /*11010*/  @!P1 SYNCS.PHASECHK.TRANS64 P1, [R5+URZ+0x2d840], R0 ;  /* 0x02d84000050095a7 */ /* 0x000ea4000802007f */
[----:B--2---:R-:W-:Y:S05]  /*11020*/  @!P1 BRA `(.L_x_11976) ;  /* 0xfffffffc00f09947 */ /* 0x004fea000383ffff */
[----:B------:R-:W-:Y:S05]  /*11030*/  BRA `(.L_x_12053) ;  /* 0xffffffd800587947 */ /* 0x000fea000383ffff */
.L_x_11978:
[----:B--2---:R2:W3:Y:S02]  /*11040*/  SYNCS.PHASECHK.TRANS64.TRYWAIT P1, [R23+URZ+0x2d840], R2 ;  /* 0x02d84002170075a7 */ /* 0x0044e4000802017f */
[----:B---3--:R-:W-:Y:S05]  /*11050*/  @!P1 NANOSLEEP.SYNCS 0x989680 ;  /* 0x009896800000995d */ /* 0x008fea0003900000 */
[----:B------:R-:W3:Y:S02]  /*11060*/  @!P1 SYNCS.PHASECHK.TRANS64 P1, [R23+URZ+0x2d840], R2 ;  /* 0x02d84002170095a7 */ /* 0x000ee4000802007f */
[----:B---3--:R-:W-:Y:S05]  /*11070*/  @!P1 BRA `(.L_x_11978) ;  /* 0xfffffffc00f09947 */ /* 0x008fea000383ffff */
[----:B------:R-:W-:Y:S05]  /*11080*/  BRA `(.L_x_12054) ;  /* 0xffffffd800647947 */ /* 0x000fea000383ffff */
.L_x_11980:
[----:B---3--:R3:W4:Y:S02]  /*11090*/  SYNCS.PHASECHK.TRANS64.TRYWAIT P1, [R5+URZ+0x2d860], R0 ;  /* 0x02d86000050075a7 */ /* 0x008724000802017f */
[----:B----4-:R-:W-:Y:S05]  /*110a0*/  @!P1 NANOSLEEP.SYNCS 0x989680 ;  /* 0x009896800000995d */ /* 0x010fea0003900000 */
[----:B------:R-:W4:Y:S02]  /*110b0*/  @!P1 SYNCS.PHASECHK.TRANS64 P1, [R5+URZ+0x2d860], R0 ;  /* 0x02d86000050095a7 */ /* 0x000f24000802007f */
[----:B----4-:R-:W-:Y:S05]  /*110c0*/  @!P1 BRA `(.L_x_11980) ;  /* 0xfffffffc00f09947 */ /* 0x010fea000383ffff */
[----:B------:R-:W-:Y:S05]  /*110d0*/  BRA `(.L_x_12055) ;  /* 0xffffffd800607947 */ /* 0x000fea000383ffff */
.L_x_12056:
        /* <DEDUP_REMOVED lines=10> */
.L_x_15869:


//--------------------- .text._ZN7cutlass13device_kernelIN5flash11enable_sm90INS1_16FlashAttnFwdSm90INS1_25CollectiveMainloopFwdSm90ILi2EN4cute5tupleIJNS5_1CILi1EEES8_S8_EEENS6_IJNS7_ILi192EEENS7_ILi128EEENS7_ILi96EEEEEELi96ENS_6half_tEfNS_4arch4Sm90ELb1ELb0ELb0ELb1ELb1ELb0ELb0ELb0ELb1ELb1ELb0ELb0EEENS1_21CollectiveEpilogueFwdINS6_IJSA_SC_SB_EEES9_SE_SG_Li384ELb1ELb1ELb0ELb0EEENS1_36VarlenDynamicPersistentTileSchedulerILi192ELi128ELi384ELi128ELb0ELb1ELb1ELb1ELb1ELb1EEEEEEEEEvNT_6ParamsE --------------------------
	.section	.text._ZN7cutlass13device_kernelIN5flash11enable_sm90INS1_16FlashAttnFwdSm90INS1_25CollectiveMainloopFwdSm90ILi2EN4cute5tupleIJNS5_1CILi1EEES8_S8_EEENS6_IJNS7_ILi192EEENS7_ILi128EEENS7_ILi96EEEEEELi96ENS_6half_tEfNS_4arch4Sm90ELb1ELb0ELb0ELb1ELb1ELb0ELb0ELb0ELb1ELb1ELb0ELb0EEENS1_21CollectiveEpilogueFwdINS6_IJSA_SC_SB_EEES9_SE_SG_Li384ELb1ELb1ELb0ELb0EEENS1_36VarlenDynamicPersistentTileSchedulerILi192ELi128ELi384ELi128ELb0ELb1ELb1ELb1ELb1ELb1EEEEEEEEEvNT_6ParamsE,"ax",@progbits
	.align	128
.text._ZN7cutlass13device_kernelIN5flash11enable_sm90INS1_16FlashAttnFwdSm90INS1_25CollectiveMainloopFwdSm90ILi2EN4cute5tupleIJNS5_1CILi1EEES8_S8_EEENS6_IJNS7_ILi192EEENS7_ILi128EEENS7_ILi96EEEEEELi96ENS_6half_tEfNS_4arch4Sm90ELb1ELb0ELb0ELb1ELb1ELb0ELb0ELb0ELb1ELb1ELb0ELb0EEENS1_21CollectiveEpilogueFwdINS6_IJSA_SC_SB_EEES9_SE_SG_Li384ELb1ELb1ELb0ELb0EEENS1_36VarlenDynamicPersistentTileSchedulerILi192ELi128ELi384ELi128ELb0ELb1ELb1ELb1ELb1ELb1EEEEEEEEEvNT_6ParamsE:
        .type           _ZN7cutlass13device_kernelIN5flash11enable_sm90INS1_16FlashAttnFwdSm90INS1_25CollectiveMainloopFwdSm90ILi2EN4cute5tupleIJNS5_1CILi1EEES8_S8_EEENS6_IJNS7_ILi192EEENS7_ILi128EEENS7_ILi96EEEEEELi96ENS_6half_tEfNS_4arch4Sm90ELb1ELb0ELb0ELb1ELb1ELb0ELb0ELb0ELb1ELb1ELb0ELb0EEENS1_21CollectiveEpilogueFwdINS6_IJSA_SC_SB_EEES9_SE_SG_Li384ELb1ELb1ELb0ELb0EEENS1_36VarlenDynamicPersistentTileSchedulerILi192ELi128ELi384ELi128ELb0ELb1ELb1ELb1ELb1ELb1EEEEEEEEEvNT_6ParamsE,@function
        .size           _ZN7cutlass13device_kernelIN5flash11enable_sm90INS1_16FlashAttnFwdSm90INS1_25CollectiveMainloopFwdSm90ILi2EN4cute5tupleIJNS5_1CILi1EEES8_S8_EEENS6_IJNS7_ILi192EEENS7_ILi128EEENS7_ILi96EEEEEELi96ENS_6half_tEfNS_4arch4Sm90ELb1ELb0ELb0ELb1ELb1ELb0ELb0ELb0ELb1ELb1ELb0ELb0EEENS1_21CollectiveEpilogueFwdINS6_IJSA_SC_SB_EEES9_SE_SG_Li384ELb1ELb1ELb0ELb0EEENS1_36VarlenDynamicPersistentTileSchedulerILi192ELi128ELi384ELi128ELb0ELb1ELb1ELb1ELb1ELb1EEEEEEEEEvNT_6ParamsE,(.L_x_15870 - _ZN7cutlass13device_kernelIN5flash11enable_sm90INS1_16FlashAttnFwdSm90INS1_25CollectiveMainloopFwdSm90ILi2EN4cute5tupleIJNS5_1CILi1EEES8_S8_EEENS6_IJNS7_ILi192EEENS7_ILi128EEENS7_ILi96EEEEEELi96ENS_6half_tEfNS_4arch4Sm90ELb1ELb0ELb0ELb1ELb1ELb0ELb0ELb0ELb1ELb1ELb0ELb0EEENS1_21CollectiveEpilogueFwdINS6_IJSA_SC_SB_EEES9_SE_SG_Li384ELb1ELb1ELb0ELb0EEENS1_36VarlenDynamicPersistentTileSchedulerILi192ELi128ELi384ELi128ELb0ELb1ELb1ELb1ELb1ELb1EEEEEEEEEvNT_6ParamsE)
        .other          _ZN7cutlass13device_kernelIN5flash11enable_sm90INS1_16FlashAttnFwdSm90INS1_25CollectiveMainloopFwdSm90ILi2EN4cute5tupleIJNS5_1CILi1EEES8_S8_EEENS6_IJNS7_ILi192EEENS7_ILi128EEENS7_ILi96EEEEEELi96ENS_6half_tEfNS_4arch4Sm90ELb1ELb0ELb0ELb1ELb1ELb0ELb0ELb0ELb1ELb1ELb0ELb0EEENS1_21CollectiveEpilogueFwdINS6_IJSA_SC_SB_EEES9_SE_SG_Li384ELb1ELb1ELb0ELb0EEENS1_36VarlenDynamicPersistentTileSchedulerILi192ELi128ELi384ELi128ELb0ELb1ELb1ELb1ELb1ELb1EEEEEEEEEvNT_6ParamsE,@"STO_CUDA_ENTRY STV_DEFAULT"
_ZN7cutlass13device_kernelIN5flash11enable_sm90INS1_16FlashAttnFwdSm90INS1_25CollectiveMainloopFwdSm90ILi2EN4cute5tupleIJNS5_1CILi1EEES8_S8_EEENS6_IJNS7_ILi192EEENS7_ILi128EEENS7_ILi96EEEEEELi96ENS_6half_tEfNS_4arch4Sm90ELb1ELb0ELb0ELb1ELb1ELb0ELb0ELb0ELb1ELb1ELb0ELb0EEENS1_21CollectiveEpilogueFwdINS6_IJSA_SC_SB_EEES9_SE_SG_Li384ELb1ELb1ELb0ELb0EEENS1_36VarlenDynamicPersistentTileSchedulerILi192ELi128ELi384ELi128ELb0ELb1ELb1ELb1ELb1ELb1EEEEEEEEEvNT_6ParamsE:
        /* <DEDUP_REMOVED lines=45> */
.L_x_12057:
        /* <DEDUP_REMOVED lines=22> */
.L_x_12058:
        /* <DEDUP_REMOVED lines=18> */
.L_x_12059:
        /* <DEDUP_REMOVED lines=22> */
.L_x_12060:
        /* <DEDUP_REMOVED lines=22> */
.L_x_12061:
        /* <DEDUP_REMOVED lines=8> */
.L_x_12063:
        /* <DEDUP_REMOVED lines=24> */
[----:B------:R-:W-:-:S03]  /*0a10*/  LOP3.LUT R4, R2, 0xfffffff0, RZ, 0xc0, !PT ;  /* 0xfffffff002047812 */ /* 0x000fc600078ec0ff */
[C---:B------:R-:W-:Y:S02]  /*0a20*/  IMAD.IADD R150, R157.reuse, 0x1, -R150 ;  /* 0x000000019d967824 */ /* 0x040fe400078e0a96 */
[----:B------:R-:W-:-:S03]  /*0a30*/  IMAD.IADD R4, R157, 0x1, -R4 ;  /* 0x000000019d047824 */ /* 0x000fc600078e0a04 */
[----:B------:R-:W-:Y:S02]  /*0a40*/  SHF.R.S32.HI R11, RZ, 0x1f, R150 ;  /* 0x0000001fff0b7819 */ /* 0x000fe40000011496 */
[----:B------:R-:W-:Y:S02]  /*0a50*/  SHF.R.S32.HI R3, RZ, 0x1f, R4 ;  /* 0x0000001fff037819 */ /* 0x000fe40000011404 */
[----:B------:R-:W-:Y:S02]  /*0a60*/  LEA.HI R10, R11, R150, RZ, 0x2 ;  /* 0x000000960b0a7211 */ /* 0x000fe400078f10ff */
[----:B------:R-:W-:Y:S02]  /*0a70*/  LEA.HI R5, R0, R157, RZ, 0x5 ;  /* 0x0000009d00057211 */ /* 0x000fe400078f28ff */
[--C-:B------:R-:W-:Y:S02]  /*0a80*/  SHF.R.S32.HI R8, RZ, 0x2, R10.reuse ;  /* 0x00000002ff087819 */ /* 0x100fe4000001140a */
[----:B------:R-:W-:-:S02]  /*0a90*/  SHF.R.S32.HI R9, RZ, 0x1f, R10 ;  /* 0x0000001fff097819 */ /* 0x000fc4000001140a */
[----:B------:R-:W-:Y:S02]  /*0aa0*/  SHF.R.S32.HI R7, RZ, 0x4, R2 ;  /* 0x00000004ff077819 */ /* 0x000fe40000011402 */
[----:B------:R-:W-:Y:S02]  /*0ab0*/  LEA.HI R3, R3, R4, RZ, 0x3 ;  /* 0x0000000403037211 */ /* 0x000fe400078f18ff */
[----:B------:R-:W-:Y:S02]  /*0ac0*/  LEA.HI R6, R9, R8, RZ, 0x3 ;  /* 0x0000000809067211 */ /* 0x000fe400078f18ff */
[----:B------:R-:W-:Y:S02]  /*0ad0*/  SHF.R.S32.HI R9, RZ, 0x5, R5 ;  /* 0x00000005ff097819 */ /* 0x000fe40000011405 */
[----:B------:R-:W-:Y:S02]  /*0ae0*/  LEA.HI R2, R2, R7, RZ, 0x1 ;  /* 0x0000000702027211 */ /* 0x000fe400078f08ff */
[----:B------:R-:W-:-:S02]  /*0af0*/  LOP3.LUT R5, R3, 0xfffffff8, RZ, 0xc0, !PT ;  /* 0xfffffff803057812 */ /* 0x000fc400078ec0ff */
[----:B------:R-:W-:Y:S02]  /*0b00*/  SHF.R.S32.HI R151, RZ, 0x7, R151 ;  /* 0x00000007ff977819 */ /* 0x000fe40000011497 */
[----:B------:R-:W-:Y:S01]  /*0b10*/  LOP3.LUT R2, R2, 0x1ffffffe, RZ, 0xc0, !PT ;  /* 0x1ffffffe02027812 */ /* 0x000fe200078ec0ff */
[----:B------:R-:W-:Y:S01]  /*0b20*/  IMAD.IADD R5, R4, 0x1, -R5 ;  /* 0x0000000104057824 */ /* 0x000fe200078e0a05 */
[----:B------:R-:W-:Y:S01]  /*0b30*/  LOP3.LUT R13, R6, 0xfffffff8, RZ, 0xc0, !PT ;  /* 0xfffffff8060d7812 */ /* 0x000fe200078ec0ff */
[----:B------:R-:W-:-:S04]  /*0b40*/  IMAD.HI R6, R151, 0x55555556, RZ ;  /* 0x5555555697067827 */ /* 0x000fc800078e02ff */
[----:B------:R-:W-:Y:S02]  /*0b50*/  IMAD R14, R9, 0x10, R4 ;  /* 0x00000010090e7824 */ /* 0x000fe400078e0204 */
[----:B------:R-:W-:Y:S02]  /*0b60*/  IMAD.IADD R2, R7, 0x1, -R2 ;  /* 0x0000000107027824 */ /* 0x000fe400078e0a02 */
[----:B------:R-:W-:Y:S02]  /*0b70*/  IMAD.SHL.U32 R4, R5, 0x40, RZ ;  /* 0x0000004005047824 */ /* 0x000fe400078e00ff */
[----:B------:R-:W-:Y:S01]  /*0b80*/  IMAD.IADD R12, R8, 0x1, -R13 ;  /* 0x00000001080c7824 */ /* 0x000fe200078e0a0d */
[----:B------:R-:W-:Y:S01]  /*0b90*/  LEA.HI R8, R6, R6, RZ, 0x1 ;  /* 0x0000000606087211 */ /* 0x000fe200078f08ff */
[----:B------:R-:W-:Y:S01]  /*0ba0*/  IMAD.SHL.U32 R6, R3, 0x40, RZ ;  /* 0x0000004003067824 */ /* 0x000fe200078e00ff */
[----:B------:R-:W-:Y:S01]  /*0bb0*/  LOP3.LUT R4, R4, 0x1c0, RZ, 0xc0, !PT ;  /* 0x000001c004047812 */ /* 0x000fe200078ec0ff */
[----:B------:R-:W-:Y:S01]  /*0bc0*/  IMAD.SHL.U32 R3, R2, 0x8, RZ ;  /* 0x0000000802037824 */ /* 0x000fe200078e00ff */
[----:B------:R-:W-:-:S03]  /*0bd0*/  LEA.HI R0, R0, R157, RZ, 0x2 ;  /* 0x0000009d00007211 */ /* 0x000fc600078f10ff */
[--C-:B------:R-:W-:Y:S01]  /*0be0*/  IMAD.U32 R153, R14, 0x20, R3.reuse ;  /* 0x000000200e997824 */ /* 0x100fe200078e0003 */
[----:B------:R-:W-:Y:S02]  /*0bf0*/  LOP3.LUT R3, R4, 0x8, R3, 0xf8, !PT ;  /* 0x0000000804037812 */ /* 0x000fe400078ef803 */
[----:B------:R-:W-:Y:S02]  /*0c00*/  LOP3.LUT R6, R6, 0x7ffffe00, RZ, 0xc0, !PT ;  /* 0x7ffffe0006067812 */ /* 0x000fe400078ec0ff */
[----:B------:R-:W-:Y:S02]  /*0c10*/  SHF.R.U32.HI R4, RZ, 0x3, R4 ;  /* 0x00000003ff047819 */ /* 0x000fe40000011604 */
[----:B------:R-:W-:Y:S01]  /*0c20*/  LOP3.LUT R2, R0, 0xfffffffc, RZ, 0xc0, !PT ;  /* 0xfffffffc00027812 */ /* 0x000fe200078ec0ff */
[----:B------:R-:W-:Y:S01]  /*0c30*/  IMAD R6, R9, 0x400, R6 ;  /* 0x0000040009067824 */ /* 0x000fe200078e0206 */
[----:B------:R-:W-:Y:S02]  /*0c40*/  LOP3.LUT R3, R3, R4, RZ, 0x3c, !PT ;  /* 0x0000000403037212 */ /* 0x000fe400078e3cff */
[----:B------:R-:W-:Y:S01]  /*0c50*/  LEA.HI R11, R11, R150, RZ, 0x5 ;  /* 0x000000960b0b7211 */ /* 0x000fe200078f28ff */
[----:B------:R-:W-:Y:S01]  /*0c60*/  IMAD.IADD R147, R157, 0x1, -R2 ;  /* 0x000000019d937824 */ /* 0x000fe200078e0a02 */
[----:B------:R-:W-:Y:S01]  /*0c70*/  R2P PR, R5, 0x6 ;  /* 0x0000000605007804 */ /* 0x000fe20000000000 */
[----:B------:R-:W-:Y:S01]  /*0c80*/  IMAD.IADD R3, R6, 0x1, R3 ;  /* 0x0000000106037824 */ /* 0x000fe200078e0203 */
[----:B------:R-:W-:-:S02]  /*0c90*/  SHF.R.S32.HI R11, RZ, 0x5, R11 ;  /* 0x00000005ff0b7819 */ /* 0x000fc4000001140b */
[----:B------:R-:W-:Y:S02]  /*0ca0*/  LEA.HI R4, R147, R147, RZ, 0x1 ;  /* 0x0000009393047211 */ /* 0x000fe400078f08ff */
[----:B------:R-:W-:Y:S01]  /*0cb0*/  LEA R16, R3, UR40, 0x1 ;  /* 0x0000002803107c11 */ /* 0x000fe2000f8e08ff */
[----:B------:R-:W-:Y:S01]  /*0cc0*/  IMAD.MOV.U32 R17, RZ, RZ, 0x40 ;  /* 0x00000040ff117424 */ /* 0x000fe200078e00ff */
[----:B------:R-:W-:Y:S01]  /*0cd0*/  LOP3.LUT R4, R4, 0x1ffffffe, RZ, 0xc0, !PT ;  /* 0x1ffffffe04047812 */ /* 0x000fe200078ec0ff */
[----:B------:R-:W-:Y:S02]  /*0ce0*/  IMAD.SHL.U32 R142, R147, 0x8, RZ ;  /* 0x00000008938e7824 */ /* 0x000fe400078e00ff */
[----:B------:R-:W-:Y:S02]  /*0cf0*/  IMAD R8, R8, -0x3, R151 ;  /* 0xfffffffd08087824 */ /* 0x000fe400078e0297 */
[----:B------:R-:W-:Y:S02]  /*0d00*/  IMAD R11, R11, 0x10, R12 ;  /* 0x000000100b0b7824 */ /* 0x000fe400078e020c */
[----:B------:R-:W-:Y:S01]  /*0d10*/  VIADD R18, R16, 0x21800 ;  /* 0x0002180010127836 */ /* 0x000fe20000000000 */
[----:B------:R-:W-:Y:S01]  /*0d20*/  SEL R17, R17, 0xffffffc0, !P2 ;  /* 0xffffffc011117807 */ /* 0x000fe20005000000 */
[----:B------:R-:W-:Y:S01]  /*0d30*/  VIADD R145, R142, 0x20 ;  /* 0x000000208e917836 */ /* 0x000fe20000000000 */
[----:B------:R-:W-:Y:S01]  /*0d40*/  LOP3.LUT R139, R10, 0x7ffffffc, RZ, 0xc0, !PT ;  /* 0x7ffffffc0a8b7812 */ /* 0x000fe200078ec0ff */
[----:B------:R-:W-:-:S02]  /*0d50*/  VIADD R146, R142, 0x40 ;  /* 0x000000408e927836 */ /* 0x000fc40000000000 */
[----:B------:R-:W-:Y:S02]  /*0d60*/  VIADD R22, R16, 0x21820 ;  /* 0x0002182010167836 */ /* 0x000fe40000000000 */
[----:B------:R-:W-:Y:S02]  /*0d70*/  IMAD R152, R8, 0x40, R11 ;  /* 0x0000004008987824 */ /* 0x000fe400078e020b */
[----:B------:R-:W-:Y:S02]  /*0d80*/  IMAD.IADD R3, R147, 0x1, -R4 ;  /* 0x0000000193037824 */ /* 0x000fe400078e0a04 */
[C---:B------:R-:W-:Y:S01]  /*0d90*/  @P1 VIADD R22, R18.reuse, 0xffffffe0 ;  /* 0xffffffe012161836 */ /* 0x040fe20000000000 */
[----:B------:R-:W-:Y:S01]  /*0da0*/  SHF.R.S32.HI R148, RZ, 0x2, R0 ;  /* 0x00000002ff947819 */ /* 0x000fe20000011400 */
[----:B------:R-:W-:Y:S01]  /*0db0*/  IMAD.IADD R18, R18, 0x1, R17 ;  /* 0x0000000112127824 */ /* 0x000fe200078e0211 */
[----:B------:R-:W-:Y:S01]  /*0dc0*/  SHF.R.S32.HI R156, RZ, 0x1f, R145 ;  /* 0x0000001fff9c7819 */ /* 0x000fe20000011491 */
[----:B------:R-:W-:Y:S01]  /*0dd0*/  IMAD.MOV.U32 R149, RZ, RZ, RZ ;  /* 0x000000ffff957224 */ /* 0x000fe200078e00ff */
[----:B------:R-:W-:Y:S01]  /*0de0*/  SHF.R.S32.HI R155, RZ, 0x1f, R146 ;  /* 0x0000001fff9b7819 */ /* 0x000fe20000011492 */
[----:B------:R-:W-:-:S02]  /*0df0*/  IMAD.MOV.U32 R2, RZ, RZ, RZ ;  /* 0x000000ffff027224 */ /* 0x000fc400078e00ff */
[----:B------:R-:W-:Y:S02]  /*0e00*/  IMAD.IADD R139, R150, 0x1, -R139 ;  /* 0x00000001968b7824 */ /* 0x000fe400078e0a8b */
[----:B------:R-:W-:Y:S02]  /*0e10*/  IMAD R140, R3, 0x8, R152 ;  /* 0x00000008038c7824 */ /* 0x000fe400078e0298 */
[----:B------:R-:W-:Y:S02]  /*0e20*/  IMAD.IADD R17, R17, 0x1, R22 ;  /* 0x0000000111117824 */ /* 0x000fe400078e0216 */
[----:B------:R-:W-:Y:S01]  /*0e30*/  VIADD R23, R22, 0x6000 ;  /* 0x0000600016177836 */ /* 0x000fe20000000000 */
[----:B------:R-:W-:Y:S01]  /*0e40*/  UMOV UR38, URZ ;  /* 0x0000003f00267c82 */ /* 0x000fe20008000000 */
[----:B--2---:R-:W-:-:S07]  /*0e50*/  LOP3.LUT R19, R15, 0x1, RZ, 0xfc, !PT ;  /* 0x000000010f137812 */ /* 0x004fce00078efcff */
.L_x_12115:
[----:B--2---:R-:W0:Y:S01]  /*0e60*/  LDC.64 R4, c[0x0][0xc88] ;  /* 0x00032200ff047b82 */ /* 0x004e220000000a00 */
[----:B------:R-:W-:Y:S01]  /*0e70*/  ULDC.64 UR4, c[0x0][0xa28] ;  /* 0x00028a0000047ab9 */ /* 0x000fe20000000a00 */
[----:B------:R-:W-:Y:S01]  /*0e80*/  ULDC.64 UR6, c[0x0][0xa18] ;  /* 0x0002860000067ab9 */ /* 0x000fe20000000a00 */
[----:B------:R-:W-:Y:S01]  /*0e90*/  IMAD.MOV.U32 R0, RZ, RZ, RZ ;  /* 0x000000ffff007224 */ /* 0x000fe200078e00ff */
[----:B------:R-:W-:Y:S01]  /*0ea0*/  ULDC.64 UR8, c[0x0][0xa20] ;  /* 0x0002880000087ab9 */ /* 0x000fe20000000a00 */
[----:B0-----:R-:W-:-:S05]  /*0eb0*/  IMAD.WIDE R4, R31, 0x4, R4 ;  /* 0x000000041f047825 */ /* 0x001fca00078e0204 */
[----:B------:R-:W2:Y:S01]  /*0ec0*/  LDG.E R141, desc[UR36][R4.64] ;  /* 0x00000024048d7981 */ /* 0x000ea2000c1e1900 */
[----:B------:R-:W-:Y:S02]  /*0ed0*/  ISETP.NE.U32.AND P0, PT, RZ, UR4, PT ;  /* 0x00000004ff007c0c */ /* 0x000fe4000bf05070 */
[----:B------:R-:W-:Y:S02]  /*0ee0*/  ISETP.NE.U32.AND P1, PT, RZ, UR6, PT ;  /* 0x00000006ff007c0c */ /* 0x000fe4000bf25070 */
[----:B------:R-:W-:Y:S02]  /*0ef0*/  ISETP.NE.AND.EX P0, PT, RZ, UR5, PT, P0 ;  /* 0x00000005ff007c0c */ /* 0x000fe4000bf05300 */
[----:B------:R-:W-:Y:S02]  /*0f00*/  ISETP.NE.AND.EX P1, PT, RZ, UR7, PT, P1 ;  /* 0x00000007ff007c0c */ /* 0x000fe4000bf25310 */
[----:B--2---:R-:W-:-:S09]  /*0f10*/  SHF.R.S32.HI R144, RZ, 0x1f, R141 ;  /* 0x0000001fff907819 */ /* 0x004fd2000001148d */
[----:B-1-3--:R-:W-:-:S04]  /*0f20*/  @P0 LEA R6, P2, R141, UR4, 0x2 ;  /* 0x000000048d060c11 */ /* 0x00afc8000f8410ff */
[C---:B------:R-:W-:Y:S01]  /*0f30*/  @P0 LEA.HI.X R7, R141.reuse, UR5, R144, 0x2, P2 ;  /* 0x000000058d070c11 */ /* 0x040fe200090f1490 */
[----:B------:R-:W-:Y:S01]  /*0f40*/  ULDC.64 UR4, c[0x0][0x418] ;  /* 0x0001060000047ab9 */ /* 0x000fe20000000a00 */
[----:B------:R-:W-:-:S03]  /*0f50*/  @P1 LEA R4, P2, R141, UR6, 0x2 ;  /* 0x000000068d041c11 */ /* 0x000fc6000f8410ff */
[----:B------:R0:W5:Y:S01]  /*0f60*/  @P0 LDG.E R0, desc[UR36][R6.64] ;  /* 0x0000002406000981 */ /* 0x000162000c1e1900 */
[----:B------:R-:W-:-:S05]  /*0f70*/  @P1 LEA.HI.X R5, R141, UR7, R144, 0x2, P2 ;  /* 0x000000078d051c11 */ /* 0x000fca00090f1490 */
[----:B------:R0:W5:Y:S01]  /*0f80*/  @P1 LDG.E R138, desc[UR36][R4.64] ;  /* 0x00000024048a1981 */ /* 0x000162000c1e1900 */
[----:B------:R-:W-:Y:S01]  /*0f90*/  UISETP.NE.U32.AND UP0, UPT, UR4, URZ, UPT ;  /* 0x0000003f0400728c */ /* 0x000fe2000bf05070 */
[----:B------:R-:W-:Y:S02]  /*0fa0*/  ISETP.NE.U32.AND P2, PT, RZ, UR8, PT ;  /* 0x00000008ff007c0c */ /* 0x000fe4000bf45070 */
[----:B------:R-:W-:Y:S01]  /*0fb0*/  ULDC UR4, c[0x0][0x424] ;  /* 0x0001090000047ab9 */ /* 0x000fe20000000800 */
[----:B------:R-:W-:Y:S01]  /*0fc0*/  UISETP.NE.AND.EX UP0, UPT, UR5, URZ, UPT, UP0 ;  /* 0x0000003f0500728c */ /* 0x000fe2000bf05300 */
[----:B------:R-:W-:Y:S02]  /*0fd0*/  ISETP.NE.AND.EX P2, PT, RZ, UR9, PT, P2 ;  /* 0x00000009ff007c0c */ /* 0x000fe4000bf45320 */
[----:B------:R-:W-:Y:S01]  /*0fe0*/  ULDC UR5, c[0x0][0x2f0] ;  /* 0x0000bc0000057ab9 */ /* 0x000fe20000000800 */
[----:B------:R-:W-:-:S04]  /*0ff0*/  USEL UR4, UR4, 0x1, UP0 ;  /* 0x0000000104047887 */ /* 0x000fc80008000000 */
[----:B------:R-:W-:Y:S01]  /*1000*/  UIMAD UR4, UR4, UR5, URZ ;  /* 0x00000005040472a4 */ /* 0x000fe2000f8e023f */
[----:B0---4-:R-:W-:Y:S11]  /*1010*/  @P1 BRA `(.L_x_12064) ;  /* 0x0000000000281947 */ /* 0x011ff60003800000 */
        /* <DEDUP_REMOVED lines=10> */
.L_x_12064:
[----:B------:R-:W-:Y:S02]  /*10c0*/  IMAD.U32 R137, RZ, RZ, UR4 ;  /* 0x00000004ff897e24 */ /* 0x000fe4000f8e00ff */
[----:B------:R-:W-:Y:S01]  /*10d0*/  IMAD.MOV.U32 R143, RZ, RZ, R30 ;  /* 0x000000ffff8f7224 */ /* 0x000fe200078e001e */
[----:B------:R-:W-:Y:S06]  /*10e0*/  @!P2 BRA `(.L_x_12065) ;  /* 0x000000000010a947 */ /* 0x000fec0003800000 */
[----:B------:R-:W-:-:S04]  /*10f0*/  LEA R4, P0, R141, UR8, 0x2 ;  /* 0x000000088d047c11 */ /* 0x000fc8000f8010ff */
[----:B------:R-:W-:-:S05]  /*1100*/  LEA.HI.X R5, R141, UR9, R144, 0x2, P0 ;  /* 0x000000098d057c11 */ /* 0x000fca00080f1490 */
[----:B------:R1:W5:Y:S01]  /*1110*/  LDG.E R137, desc[UR36][R4.64] ;  /* 0x0000002404897981 */ /* 0x000362000c1e1900 */
[----:B------:R-:W-:Y:S05]  /*1120*/  BRA `(.L_x_12066) ;  /* 0x0000000000247947 */ /* 0x000fea0003800000 */
.L_x_12065:
        /* <DEDUP_REMOVED lines=9> */
.L_x_12066:
[----:B------:R-:W2:Y:S01]  /*11c0*/  LDC R154, c[0x0][0x448] ;  /* 0x00011200ff9a7b82 */ /* 0x000ea20000000800 */
[----:B------:R-:W-:Y:S01]  /*11d0*/  IMAD R136, R29, 0xc0, RZ ;  /* 0x000000c01d887824 */ /* 0x000fe200078e02ff */
[----:B------:R-:W-:Y:S01]  /*11e0*/  CS2R R134, SRZ ;  /* 0x0000000000867805 */ /* 0x000fe2000001ff00 */
[----:B-----5:R-:W-:Y:S01]  /*11f0*/  IMAD.IADD R137, R137, 0x1, -R0 ;  /* 0x0000000189897824 */ /* 0x020fe200078e0a00 */
[----:B------:R-:W-:Y:S01]  /*1200*/  CS2R R132, SRZ ;  /* 0x0000000000847805 */ /* 0x000fe2000001ff00 */
[----:B------:R-:W-:Y:S01]  /*1210*/  VIADD R3, R136, 0xbf ;  /* 0x000000bf88037836 */ /* 0x000fe20000000000 */
[----:B------:R-:W-:Y:S01]  /*1220*/  CS2R R130, SRZ ;  /* 0x0000000000827805 */ /* 0x000fe2000001ff00 */
        /* <DEDUP_REMOVED lines=17> */
[----:B--2---:R-:W-:Y:S02]  /*1340*/  ISETP.NE.AND P0, PT, R154, 0x1, PT ;  /* 0x000000019a00780c */ /* 0x004fe40003f05270 */
[----:B------:R-:W-:-:S02]  /*1350*/  CS2R R98, SRZ ;  /* 0x0000000000627805 */ /* 0x000fc4000001ff00 */
[----:B------:R-:W-:Y:S02]  /*1360*/  CS2R R96, SRZ ;  /* 0x0000000000607805 */ /* 0x000fe4000001ff00 */
[----:B------:R-:W-:Y:S01]  /*1370*/  CS2R R6, SRZ ;  /* 0x0000000000067805 */ /* 0x000fe2000001ff00 */
[----:B------:R-:W-:Y:S01]  /*1380*/  IMAD.MOV.U32 R94, RZ, RZ, RZ ;  /* 0x000000ffff5e7224 */ /* 0x000fe200078e00ff */
[----:B------:R-:W-:Y:S01]  /*1390*/  CS2R R90, SRZ ;  /* 0x00000000005a7805 */ /* 0x000fe2000001ff00 */
[----:B------:R-:W-:Y:S02]  /*13a0*/  IMAD.MOV.U32 R93, RZ, RZ, RZ ;  /* 0x000000ffff5d7224 */ /* 0x000fe400078e00ff */
[----:B------:R-:W-:Y:S02]  /*13b0*/  IMAD.MOV.U32 R89, RZ, RZ, RZ ;  /* 0x000000ffff597224 */ /* 0x000fe400078e00ff */
[----:B-1----:R-:W1:Y:S08]  /*13c0*/  @P0 LDC R4, c[0x0][0x44c] ;  /* 0x00011300ff040b82 */ /* 0x002e700000000800 */
[----:B------:R-:W2:Y:S01]  /*13d0*/  @P0 LDC R5, c[0x0][0x450] ;  /* 0x00011400ff050b82 */ /* 0x000ea20000000800 */
[----:B-1----:R-:W-:Y:S01]  /*13e0*/  @P0 IMAD.HI.U32 R0, R3, R4, RZ ;  /* 0x0000000403000227 */ /* 0x002fe200078e00ff */
[----:B0-----:R-:W-:-:S04]  /*13f0*/  IADD3 R4, R137, 0x80, -R138 ;  /* 0x0000008089047810 */ /* 0x001fc80007ffe88a */
[----:B--2---:R-:W-:Y:S01]  /*1400*/  @P0 SHF.R.U32.HI R3, RZ, R5, R0 ;  /* 0x00000005ff030219 */ /* 0x004fe20000011600 */
[----:B------:R-:W-:Y:S01]  /*1410*/  VIADD R0, R137, 0x7f ;  /* 0x0000007f89007836 */ /* 0x000fe20000000000 */
[----:B------:R-:W-:-:S03]  /*1420*/  PLOP3.LUT P0, PT, PT, PT, PT, 0x80, 0x0 ;  /* 0x000000000000781c */ /* 0x000fc60003f0f070 */
[----:B------:R-:W-:Y:S01]  /*1430*/  IMAD.IADD R4, R4, 0x1, R3 ;  /* 0x0000000104047824 */ /* 0x000fe200078e0203 */
[----:B------:R-:W-:-:S04]  /*1440*/  SHF.R.S32.HI R3, RZ, 0x1f, R0 ;  /* 0x0000001fff037819 */ /* 0x000fc80000011400 */
[----:B------:R-:W-:Y:S02]  /*1450*/  SHF.R.S32.HI R5, RZ, 0x1f, R4 ;  /* 0x0000001fff057819 */ /* 0x000fe40000011404 */
[----:B------:R-:W-:Y:S01]  /*1460*/  LEA.HI R3, R3, R0, RZ, 0x7 ;  /* 0x0000000003037211 */ /* 0x000fe200078f38ff */
[----:B------:R-:W-:Y:S01]  /*1470*/  IMAD.MOV.U32 R0, RZ, RZ, RZ ;  /* 0x000000ffff007224 */ /* 0x000fe200078e00ff */
[----:B------:R-:W-:Y:S02]  /*1480*/  LEA.HI R5, R5, R4, RZ, 0x7 ;  /* 0x0000000405057211 */ /* 0x000fe400078f38ff */
[----:B------:R-:W-:Y:S01]  /*1490*/  SHF.R.S32.HI R88, RZ, 0x7, R3 ;  /* 0x00000007ff587819 */ /* 0x000fe20000011403 */
[----:B------:R-:W-:Y:S01]  /*14a0*/  IMAD.MOV.U32 R3, RZ, RZ, RZ ;  /* 0x000000ffff037224 */ /* 0x000fe200078e00ff */
[----:B------:R-:W-:-:S04]  /*14b0*/  SHF.R.S32.HI R5, RZ, 0x7, R5 ;  /* 0x00000007ff057819 */ /* 0x000fc80000011405 */
[----:B------:R-:W-:-:S04]  /*14c0*/  VIMNMX R88, R88, R5, PT ;  /* 0x0000000558587248 */ /* 0x000fc80003fe0100 */
[----:B------:R-:W-:-:S13]  /*14d0*/  ISETP.GE.AND P1, PT, R88, 0x1, PT ;  /* 0x000000015800780c */ /* 0x000fda0003f26270 */
[----:B------:R-:W-:Y:S05]  /*14e0*/  @!P1 BRA `(.L_x_12067) ;  /* 0x0000007800989947 */ /* 0x000fea0003800000 */
        /* <DEDUP_REMOVED lines=32> */
.L_x_12068:
[----:B------:R-:W-:Y:S02]  /*16f0*/  LEA.HI R0, R149, R149, RZ, 0x1 ;  /* 0x0000009595007211 */ /* 0x000fe400078f08ff */
[----:B------:R-:W-:Y:S02]  /*1700*/  ISETP.NE.AND P0, PT, R19, 0x3, PT ;  /* 0x000000031300780c */ /* 0x000fe40003f05270 */
[----:B------:R-:W-:-:S05]  /*1710*/  LOP3.LUT R0, R0, 0xfffffffe, RZ, 0xc0, !PT ;  /* 0xfffffffe00007812 */ /* 0x000fca00078ec0ff */
[----:B------:R-:W-:-:S05]  /*1720*/  IMAD.IADD R0, R149, 0x1, -R0 ;  /* 0x0000000195007824 */ /* 0x000fca00078e0a00 */
[----:B------:R-:W-:-:S04]  /*1730*/  SHF.L.U32 R0, R0, 0x1f, RZ ;  /* 0x0000001f00007819 */ /* 0x000fc800000006ff */
[----:B------:R-:W0:Y:S02]  /*1740*/  SYNCS.PHASECHK.TRANS64.TRYWAIT P1, [UR40+0x2d800], R0 ;  /* 0x02d80000ff0075a7 */ /* 0x000e240008020168 */
[----:B0-----:R-:W-:Y:S05]  /*1750*/  @!P1 BRA `(.L_x_12069) ;  /* 0x000000e800c49947 */ /* 0x001fea0003800000 */
.L_x_12200:
[----:B------:R-:W-:Y:S05]  /*1760*/  @!P0 BRA `(.L_x_12070) ;  /* 0x0000000000048947 */ /* 0x000fea0003800000 */
[----:B------:R-:W-:Y:S01]  /*1770*/  BPT.TRAP 0x1 ;  /* 0x000000040000795c */ /* 0x000fe20000300000 */
.L_x_12070:
[----:B0-----:R-:W-:Y:S01]  /*1780*/  IMAD.U32 R3, RZ, RZ, UR38 ;  /* 0x00000026ff037e24 */ /* 0x001fe2000f8e00ff */
[----:B------:R-:W-:-:S04]  /*1790*/  SHF.L.U32 R0, R2, 0x1f, RZ ;  /* 0x0000001f02007819 */ /* 0x000fc800000006ff */
[----:B------:R-:W-:-:S04]  /*17a0*/  LEA R3, R3, UR40, 0x3 ;  /* 0x0000002803037c11 */ /* 0x000fc8000f8e18ff */
[----:B------:R0:W1:Y:S01]  /*17b0*/  SYNCS.PHASECHK.TRANS64.TRYWAIT P1, [R3+URZ+0x2d830], R0 ;  /* 0x02d83000030075a7 */ /* 0x000062000802017f */
[----:B------:R-:W-:Y:S05]  /*17c0*/  @!P0 BRA `(.L_x_12071) ;  /* 0x0000000000048947 */ /* 0x000fea0003800000 */
[----:B------:R-:W-:Y:S01]  /*17d0*/  BPT.TRAP 0x1 ;  /* 0x000000040000795c */ /* 0x000fe20000300000 */
.L_x_12071:
[----:B-1----:R-:W-:Y:S05]  /*17e0*/  @P1 BRA `(.L_x_12072) ;  /* 0x0000000000081947 */ /* 0x002fea0003800000 */
[----:B------:R-:W1:Y:S02]  /*17f0*/  SYNCS.PHASECHK.TRANS64.TRYWAIT P1, [R3+URZ+0x2d830], R0 ;  /* 0x02d83000030075a7 */ /* 0x000e64000802017f */
[----:B-1----:R-:W-:Y:S05]  /*1800*/  @!P1 BRA `(.L_x_12073) ;  /* 0x000000e800b09947 */ /* 0x002fea0003800000 */
.L_x_12072:
        /* <DEDUP_REMOVED lines=49> */
.L_x_12074:
[----:B------:R-:W-:Y:S01]  /*1b20*/  ISETP.NE.AND P4, PT, R154, 0x1, PT ;  /* 0x000000019a00780c */ /* 0x000fe20003f85270 */
[----:B------:R-:W-:Y:S01]  /*1b30*/  IMAD.IADD R89, R140, 0x1, R136 ;  /* 0x000000018c597824 */ /* 0x000fe200078e0288 */
[----:B------:R-:W-:Y:S01]  /*1b40*/  ULDC UR6, c[0x0][0x988] ;  /* 0x0002620000067ab9 */ /* 0x000fe20000000800 */
[----:B------:R-:W-:Y:S01]  /*1b50*/  IMAD.MOV.U32 R7, RZ, RZ, -0x80 ;  /* 0xffffff80ff077424 */ /* 0x000fe200078e00ff */
        /* <DEDUP_REMOVED lines=8> */
[----:B01----:R-:W0:Y:S08]  /*1be0*/  @P4 LDC R0, c[0x0][0x44c] ;  /* 0x00011300ff004b82 */ /* 0x003e300000000800 */
[----:B------:R-:W1:Y:S01]  /*1bf0*/  @P4 LDC R5, c[0x0][0x450] ;  /* 0x00011400ff054b82 */ /* 0x000e620000000800 */
[----:B0-----:R-:W-:-:S05]  /*1c00*/  @P4 IMAD.HI.U32 R0, R89, R0, RZ ;  /* 0x0000000059004227 */ /* 0x001fca00078e00ff */
[----:B-1----:R-:W-:Y:S01]  /*1c10*/  @P4 SHF.R.U32.HI R89, RZ, R5, R0 ;  /* 0x00000005ff594219 */ /* 0x002fe20000011600 */
[----:B------:R-:W-:-:S04]  /*1c20*/  IMAD R0, R88, R7, 0x80 ;  /* 0x0000008058007424 */ /* 0x000fc800078e0207 */
[----:B------:R-:W0:Y:S01]  /*1c30*/  SHFL.IDX PT, R5, R89, 0x1, 0x1c1f ;  /* 0x003c1f0059057f89 */ /* 0x000e2200000e0000 */
[----:B------:R-:W-:Y:S02]  /*1c40*/  VIADD R4, R0, 0x1 ;  /* 0x0000000100047836 */ /* 0x000fe40000000000 */
[----:B------:R-:W-:Y:S02]  /*1c50*/  IMAD.IADD R0, R137, 0x1, R0 ;  /* 0x0000000189007824 */ /* 0x000fe400078e0200 */
        /* <DEDUP_REMOVED lines=96> */
[----:B------:R-:W-:Y:S02]  /*2260*/  FSEL R87, R87, -INF , P1 ;  /* 0xff80000057577808 */ /* 0x000fe40000800000 */
[----:B------:R-:W-:-:S04]  /*2270*/  FMNMX.FTZ R62, R9, R62, !PT ;  /* 0x0000003e093e7209 */ /* 0x000fc80007810000 */
[----:B------:R-:W-:Y:S02]  /*2280*/  FMNMX.FTZ R27, R87, R62, !PT ;  /* 0x0000003e571b7209 */ /* 0x000fe40007810000 */
[----:B------:R-:W0:Y:S04]  /*2290*/  SHFL.IDX PT, R62, R89, RZ, 0x1c1f ;  /* 0x001c1fff593e7589 */ /* 0x000e2800000e0000 */
[----:B------:R-:W1:Y:S01]  /*22a0*/  SHFL.BFLY PT, R0, R27, 0x2, 0x1f ;  /* 0x0c401f001b007f89 */ /* 0x000e6200000e0000 */
[----:B0-----:R-:W-:Y:S02]  /*22b0*/  VIADDMNMX R62, R62, R98, R91, PT ;  /* 0x000000623e3e7246 */ /* 0x001fe4000380015b */
[----:B-1----:R-:W-:Y:S01]  /*22c0*/  FMNMX.FTZ R31, R27, R0, !PT ;  /* 0x000000001b1f7209 */ /* 0x002fe20007810000 */
[----:B------:R-:W-:Y:S01]  /*22d0*/  IMAD.U32 R0, RZ, RZ, UR6 ;  /* 0x00000006ff007e24 */ /* 0x000fe2000f8e00ff */
[----:B------:R-:W-:-:S02]  /*22e0*/  ISETP.GT.AND P2, PT, R62, 0x1, PT ;  /* 0x000000013e00780c */ /* 0x000fc40003f44270 */
[C---:B------:R-:W-:Y:S01]  /*22f0*/  ISETP.GT.AND P3, PT, R62.reuse, 0x8, PT ;  /* 0x000000083e00780c */ /* 0x040fe20003f64270 */
[----:B------:R-:W0:Y:S01]  /*2300*/  SHFL.BFLY PT, R74, R31, 0x1, 0x1f ;  /* 0x0c201f001f4a7f89 */ /* 0x000e2200000e0000 */
[----:B------:R-:W-:Y:S02]  /*2310*/  FSEL R25, R25, -INF , P2 ;  /* 0xff80000019197808 */ /* 0x000fe40001000000 */
[----:B------:R-:W-:Y:S02]  /*2320*/  ISETP.GT.AND P2, PT, R62, 0x10, PT ;  /* 0x000000103e00780c */ /* 0x000fe40003f44270 */
[----:B------:R-:W-:Y:S02]  /*2330*/  R2UR UR6, R3 ;  /* 0x00000000030672ca */ /* 0x000fe400000e0000 */
[----:B------:R-:W-:Y:S02]  /*2340*/  FSEL R39, R32, -INF , P2 ;  /* 0xff80000020277808 */ /* 0x000fe40001000000 */
[----:B------:R-:W-:-:S04]  /*2350*/  ISETP.GT.AND P2, PT, R62, 0x18, PT ;  /* 0x000000183e00780c */ /* 0x000fc80003f44270 */
[----:B------:R-:W-:Y:S02]  /*2360*/  FSEL R47, R36, -INF , P2 ;  /* 0xff800000242f7808 */ /* 0x000fe40001000000 */
[----:B------:R-:W-:-:S03]  /*2370*/  ISETP.GT.AND P2, PT, R62, 0x20, PT ;  /* 0x000000203e00780c */ /* 0x000fc60003f44270 */
[----:B------:R-:W-:Y:S01]  /*2380*/  UIADD3 UR6, UR6, 0x2d840, URZ ;  /* 0x0002d84006067890 */ /* 0x000fe2000fffe03f */
[----:B------:R-:W-:Y:S02]  /*2390*/  FSEL R55, R40, -INF , P2 ;  /* 0xff80000028377808 */ /* 0x000fe40001000000 */
[----:B------:R-:W-:Y:S01]  /*23a0*/  ISETP.GT.AND P2, PT, R62, 0x28, PT ;  /* 0x000000283e00780c */ /* 0x000fe20003f44270 */
[----:B------:R-:W-:Y:S01]  /*23b0*/  UPRMT UR6, UR41, 0x654, UR6 ;  /* 0x0000065429067896 */ /* 0x000fe20008000006 */
[----:B0-----:R-:W-:Y:S02]  /*23c0*/  FMNMX.FTZ R5, R31, R74, !PT ;  /* 0x0000004a1f057209 */ /* 0x001fe40007810000 */
[----:B------:R-:W-:Y:S02]  /*23d0*/  FSEL R31, R28, -INF , P3 ;  /* 0xff8000001c1f7808 */ /* 0x000fe40001800000 */
[C---:B------:R-:W-:Y:S01]  /*23e0*/  FSETP.NEU.FTZ.AND P1, PT, R5.reuse, -INF , PT ;  /* 0xff8000000500780b */ /* 0x040fe20003f3d000 */
[----:B------:R-:W-:Y:S01]  /*23f0*/  FMUL.FTZ R21, R5, R0 ;  /* 0x0000000005157220 */ /* 0x000fe20000410000 */
[----:B------:R-:W-:-:S02]  /*2400*/  FSEL R67, R44, -INF , P2 ;  /* 0xff8000002c437808 */ /* 0x000fc40001000000 */
[----:B------:R-:W-:Y:S01]  /*2410*/  SYNCS.ARRIVE.TRANS64.RED.A1T0 RZ, [UR6], RZ ;  /* 0x000000ffffff79a7 */ /* 0x000fe20008100406 */
[C---:B------:R-:W-:Y:S02]  /*2420*/  ISETP.GT.AND P2, PT, R62.reuse, 0x30, PT ;  /* 0x000000303e00780c */ /* 0x040fe40003f44270 */
[----:B------:R-:W-:Y:S02]  /*2430*/  FSEL R21, R21, RZ, P1 ;  /* 0x000000ff15157208 */ /* 0x000fe40000800000 */
[----:B------:R-:W-:Y:S02]  /*2440*/  ISETP.GT.AND P1, PT, R62, RZ, PT ;  /* 0x000000ff3e00720c */ /* 0x000fe40003f24270 */
[----:B------:R-:W-:Y:S01]  /*2450*/  FSEL R71, R48, -INF , P2 ;  /* 0xff80000030477808 */ /* 0x000fe20001000000 */
[-CC-:B------:R-:W-:Y:S01]  /*2460*/  FFMA.FTZ R26, R26, R0.reuse, -R21.reuse ;  /* 0x000000001a1a7223 */ /* 0x180fe20000010815 */
[----:B------:R-:W-:Y:S01]  /*2470*/  FSEL R27, R24, -INF , P1 ;  /* 0xff800000181b7808 */ /* 0x000fe20000800000 */
[-CC-:B------:R-:W-:Y:S01]  /*2480*/  FFMA.FTZ R35, R100, R0.reuse, -R21.reuse ;  /* 0x0000000064237223 */ /* 0x180fe20000010815 */
[----:B------:R-:W-:Y:S01]  /*2490*/  ISETP.GT.AND P1, PT, R62, 0x9, PT ;  /* 0x000000093e00780c */ /* 0x000fe20003f24270 */
[-CC-:B------:R-:W-:Y:S01]  /*24a0*/  FFMA.FTZ R79, R12, R0.reuse, -R21.reuse ;  /* 0x000000000c4f7223 */ /* 0x180fe20000010815 */
[----:B------:R-:W-:Y:S01]  /*24b0*/  FMNMX.FTZ R24, R27, R25, !PT ;  /* 0x000000191b187209 */ /* 0x000fe20007810000 */
[----:B------:R-:W-:Y:S01]  /*24c0*/  MUFU.EX2 R26, R26 ;  /* 0x0000001a001a7308 */ /* 0x000fe20000000800 */
[----:B------:R-:W-:Y:S01]  /*24d0*/  FSEL R29, R29, -INF , P1 ;  /* 0xff8000001d1d7808 */ /* 0x000fe20000800000 */
[--C-:B------:R-:W-:Y:S01]  /*24e0*/  FFMA.FTZ R96, R96, R0, -R21.reuse ;  /* 0x0000000060607223 */ /* 0x100fe20000010815 */
[----:B------:R-:W-:Y:S01]  /*24f0*/  FMNMX.FTZ R28, R31, R24, !PT ;  /* 0x000000181f1c7209 */ /* 0x000fe20007810000 */
[-CC-:B------:R-:W-:Y:S01]  /*2500*/  FFMA.FTZ R43, R94, R0.reuse, -R21.reuse ;  /* 0x000000005e2b7223 */ /* 0x180fe20000010815 */
[----:B------:R-:W-:Y:S01]  /*2510*/  ISETP.GT.AND P1, PT, R62, 0x11, PT ;  /* 0x000000113e00780c */ /* 0x000fe20003f24270 */
[--C-:B------:R-:W-:Y:S01]  /*2520*/  FFMA.FTZ R92, R92, R0, -R21.reuse ;  /* 0x000000005c5c7223 */ /* 0x100fe20000010815 */
[----:B------:R-:W-:Y:S01]  /*2530*/  FMNMX.FTZ R28, R29, R28, !PT ;  /* 0x0000001c1d1c7209 */ /* 0x000fe20007810000 */
[----:B------:R-:W0:Y:S01]  /*2540*/  MUFU.EX2 R35, R35 ;  /* 0x0000002300237308 */ /* 0x000e220000000800 */
[----:B------:R-:W-:Y:S01]  /*2550*/  FSEL R33, R33, -INF , P1 ;  /* 0xff80000021217808 */ /* 0x000fe20000800000 */
[--C-:B------:R-:W-:Y:S01]  /*2560*/  FFMA.FTZ R30, R30, R0, -R21.reuse ;  /* 0x000000001e1e7223 */ /* 0x100fe20000010815 */
[----:B------:R-:W-:Y:S01]  /*2570*/  FMNMX.FTZ R28, R39, R28, !PT ;  /* 0x0000001c271c7209 */ /* 0x000fe20007810000 */
[-CC-:B------:R-:W-:Y:S01]  /*2580*/  FFMA.FTZ R54, R54, R0.reuse, -R21.reuse ;  /* 0x0000000036367223 */ /* 0x180fe20000010815 */
[----:B------:R-:W-:Y:S01]  /*2590*/  ISETP.GT.AND P1, PT, R62, 0x19, PT ;  /* 0x000000193e00780c */ /* 0x000fe20003f24270 */
[--C-:B------:R-:W-:Y:S01]  /*25a0*/  FFMA.FTZ R40, R11, R0, -R21.reuse ;  /* 0x000000000b287223 */ /* 0x100fe20000010815 */
[----:B------:R-:W-:Y:S01]  /*25b0*/  FMNMX.FTZ R28, R33, R28, !PT ;  /* 0x0000001c211c7209 */ /* 0x000fe20007810000 */
[----:B------:R-:W1:Y:S01]  /*25c0*/  MUFU.EX2 R24, R96 ;  /* 0x0000006000187308 */ /* 0x000e620000000800 */
[----:B------:R-:W-:Y:S01]  /*25d0*/  FSEL R37, R37, -INF , P1 ;  /* 0xff80000025257808 */ /* 0x000fe20000800000 */
[--C-:B------:R-:W-:Y:S01]  /*25e0*/  FFMA.FTZ R44, R70, R0, -R21.reuse ;  /* 0x00000000462c7223 */ /* 0x100fe20000010815 */
[----:B------:R-:W-:Y:S01]  /*25f0*/  FMNMX.FTZ R32, R47, R28, !PT ;  /* 0x0000001c2f207209 */ /* 0x000fe20007810000 */
[-CC-:B------:R-:W-:Y:S01]  /*2600*/  FFMA.FTZ R42, R42, R0.reuse, -R21.reuse ;  /* 0x000000002a2a7223 */ /* 0x180fe20000010815 */
[----:B------:R-:W-:Y:S01]  /*2610*/  ISETP.GT.AND P1, PT, R62, 0x21, PT ;  /* 0x000000213e00780c */ /* 0x000fe20003f24270 */
[--C-:B------:R-:W-:Y:S01]  /*2620*/  FFMA.FTZ R48, R58, R0, -R21.reuse ;  /* 0x000000003a307223 */ /* 0x100fe20000010815 */
[----:B------:R-:W-:Y:S01]  /*2630*/  FMNMX.FTZ R32, R37, R32, !PT ;  /* 0x0000002025207209 */ /* 0x000fe20007810000 */
[----:B------:R-:W-:Y:S01]  /*2640*/  MUFU.EX2 R43, R43 ;  /* 0x0000002b002b7308 */ /* 0x000fe20000000800 */
[----:B------:R-:W-:Y:S01]  /*2650*/  FSEL R51, R41, -INF , P1 ;  /* 0xff80000029337808 */ /* 0x000fe20000800000 */
[----:B------:R-:W-:Y:S01]  /*2660*/  FFMA.FTZ R41, R90, R0, -R21 ;  /* 0x000000005a297223 */ /* 0x000fe20000010815 */
[----:B------:R-:W-:Y:S01]  /*2670*/  FMNMX.FTZ R32, R55, R32, !PT ;  /* 0x0000002037207209 */ /* 0x000fe20007810000 */
[----:B0-----:R-:W-:Y:S01]  /*2680*/  FADD.FTZ R11, R26, R35 ;  /* 0x000000231a0b7221 */ /* 0x001fe20000010000 */
[----:B------:R-:W-:Y:S01]  /*2690*/  ISETP.GT.AND P1, PT, R62, 0x29, PT ;  /* 0x000000293e00780c */ /* 0x000fe20003f24270 */
[----:B------:R-:W-:Y:S01]  /*26a0*/  FFMA.FTZ R7, R7, R0, -R21 ;  /* 0x0000000007077223 */ /* 0x000fe20000010815 */
[----:B------:R-:W-:Y:S01]  /*26b0*/  FMNMX.FTZ R32, R51, R32, !PT ;  /* 0x0000002033207209 */ /* 0x000fe20007810000 */
[----:B------:R-:W-:Y:S01]  /*26c0*/  MUFU.EX2 R28, R92 ;  /* 0x0000005c001c7308 */ /* 0x000fe20000000800 */
[----:B------:R-:W-:Y:S01]  /*26d0*/  FSEL R45, R45, -INF , P1 ;  /* 0xff8000002d2d7808 */ /* 0x000fe20000800000 */
[----:B-1----:R-:W-:Y:S01]  /*26e0*/  FADD.FTZ R70, R24, R11 ;  /* 0x0000000b18467221 */ /* 0x002fe20000010000 */
[----:B------:R-:W-:-:S02]  /*26f0*/  FMNMX.FTZ R32, R67, R32, !PT ;  /* 0x0000002043207209 */ /* 0x000fc40007810000 */
[C---:B------:R-:W-:Y:S02]  /*2700*/  ISETP.GT.AND P1, PT, R62.reuse, 0x31, PT ;  /* 0x000000313e00780c */ /* 0x040fe40003f24270 */
[----:B------:R-:W-:Y:S01]  /*2710*/  FMNMX.FTZ R32, R45, R32, !PT ;  /* 0x000000202d207209 */ /* 0x000fe20007810000 */
[----:B------:R-:W0:Y:S01]  /*2720*/  MUFU.EX2 R41, R41 ;  /* 0x0000002900297308 */ /* 0x000e220000000800 */
[----:B------:R-:W-:Y:S02]  /*2730*/  ISETP.GT.AND P2, PT, R62, 0x38, PT ;  /* 0x000000383e00780c */ /* 0x000fe40003f44270 */
[----:B------:R-:W-:Y:S01]  /*2740*/  FSEL R75, R49, -INF , P1 ;  /* 0xff800000314b7808 */ /* 0x000fe20000800000 */
[--C-:B------:R-:W-:Y:S01]  /*2750*/  FFMA.FTZ R49, R38, R0, -R21.reuse ;  /* 0x0000000026317223 */ /* 0x100fe20000010815 */
[----:B------:R-:W-:Y:S01]  /*2760*/  FMNMX.FTZ R32, R71, R32, !PT ;  /* 0x0000002047207209 */ /* 0x000fe20007810000 */
[----:B------:R-:W-:Y:S01]  /*2770*/  FFMA.FTZ R38, R15, R0, -R21 ;  /* 0x000000000f267223 */ /* 0x000fe20000010815 */
[----:B------:R-:W-:Y:S01]  /*2780*/  ISETP.GT.AND P1, PT, R62, 0x39, PT ;  /* 0x000000393e00780c */ /* 0x000fe20003f24270 */
[----:B------:R-:W-:Y:S01]  /*2790*/  MUFU.EX2 R30, R30 ;  /* 0x0000001e001e7308 */ /* 0x000fe20000000800 */
[----:B------:R-:W-:-:S02]  /*27a0*/  FSEL R89, R52, -INF , P2 ;  /* 0xff80000034597808 */ /* 0x000fc40001000000 */
[----:B------:R-:W-:Y:S02]  /*27b0*/  FMNMX.FTZ R32, R75, R32, !PT ;  /* 0x000000204b207209 */ /* 0x000fe40007810000 */
[----:B------:R-:W-:Y:S02]  /*27c0*/  ISETP.GT.AND P2, PT, R62, 0x40, PT ;  /* 0x000000403e00780c */ /* 0x000fe40003f44270 */
[----:B------:R-:W-:Y:S01]  /*27d0*/  FSEL R91, R53, -INF , P1 ;  /* 0xff800000355b7808 */ /* 0x000fe20000800000 */
[----:B------:R-:W-:Y:S01]  /*27e0*/  MUFU.EX2 R49, R49 ;  /* 0x0000003100317308 */ /* 0x000fe20000000800 */
[----:B------:R-:W-:Y:S01]  /*27f0*/  FMNMX.FTZ R36, R89, R32, !PT ;  /* 0x0000002059247209 */ /* 0x000fe20007810000 */
[-CC-:B------:R-:W-:Y:S01]  /*2800*/  FFMA.FTZ R53, R34, R0.reuse, -R21.reuse ;  /* 0x0000000022357223 */ /* 0x180fe20000010815 */
[----:B------:R-:W-:Y:S01]  /*2810*/  ISETP.GT.AND P1, PT, R62, 0x41, PT ;  /* 0x000000413e00780c */ /* 0x000fe20003f24270 */
[-CC-:B------:R-:W-:Y:S01]  /*2820*/  FFMA.FTZ R34, R46, R0.reuse, -R21.reuse ;  /* 0x000000002e227223 */ /* 0x180fe20000010815 */
[----:B------:R-:W-:Y:S01]  /*2830*/  FSEL R93, R56, -INF , P2 ;  /* 0xff800000385d7808 */ /* 0x000fe20001000000 */
[----:B------:R-:W-:Y:S01]  /*2840*/  FFMA.FTZ R46, R66, R0, -R21 ;  /* 0x00000000422e7223 */ /* 0x000fe20000010815 */
[----:B------:R-:W-:Y:S01]  /*2850*/  FMNMX.FTZ R36, R91, R36, !PT ;  /* 0x000000245b247209 */ /* 0x000fe20007810000 */
[----:B------:R1:W-:Y:S01]  /*2860*/  MUFU.EX2 R32, R42 ;  /* 0x0000002a00207308 */ /* 0x0003e20000000800 */
[----:B------:R-:W-:-:S02]  /*2870*/  ISETP.GT.AND P2, PT, R62, 0x48, PT ;  /* 0x000000483e00780c */ /* 0x000fc40003f44270 */
[----:B------:R-:W-:Y:S01]  /*2880*/  FSEL R95, R57, -INF , P1 ;  /* 0xff800000395f7808 */ /* 0x000fe20000800000 */
[--C-:B------:R-:W-:Y:S01]  /*2890*/  FFMA.FTZ R57, R20, R0, -R21.reuse ;  /* 0x0000000014397223 */ /* 0x100fe20000010815 */
[----:B------:R-:W-:Y:S01]  /*28a0*/  FMNMX.FTZ R36, R93, R36, !PT ;  /* 0x000000245d247209 */ /* 0x000fe20007810000 */
[-CC-:B------:R-:W-:Y:S01]  /*28b0*/  FFMA.FTZ R20, R50, R0.reuse, -R21.reuse ;  /* 0x0000000032147223 */ /* 0x180fe20000010815 */
[----:B------:R-:W-:Y:S01]  /*28c0*/  ISETP.GT.AND P1, PT, R62, 0x49, PT ;  /* 0x000000493e00780c */ /* 0x000fe20003f24270 */
[----:B------:R-:W-:Y:S01]  /*28d0*/  MUFU.EX2 R53, R53 ;  /* 0x0000003500357308 */ /* 0x000fe20000000800 */
[----:B------:R-:W-:Y:S01]  /*28e0*/  FSEL R97, R60, -INF , P2 ;  /* 0xff8000003c617808 */ /* 0x000fe20001000000 */
[--C-:B-1----:R-:W-:Y:S01]  /*28f0*/  FFMA.FTZ R42, R13, R0, -R21.reuse ;  /* 0x000000000d2a7223 */ /* 0x102fe20000010815 */
[----:B------:R-:W-:Y:S01]  /*2900*/  FMNMX.FTZ R36, R95, R36, !PT ;  /* 0x000000245f247209 */ /* 0x000fe20007810000 */
[----:B------:R-:W-:Y:S01]  /*2910*/  FFMA.FTZ R50, R83, R0, -R21 ;  /* 0x0000000053327223 */ /* 0x000fe20000010815 */
[----:B------:R-:W-:-:S02]  /*2920*/  ISETP.GT.AND P2, PT, R62, 0x50, PT ;  /* 0x000000503e00780c */ /* 0x000fc40003f44270 */
[----:B------:R-:W-:Y:S01]  /*2930*/  FSEL R99, R61, -INF , P1 ;  /* 0xff8000003d637808 */ /* 0x000fe20000800000 */
[--C-:B------:R-:W-:Y:S01]  /*2940*/  FFMA.FTZ R61, R14, R0, -R21.reuse ;  /* 0x000000000e3d7223 */ /* 0x100fe20000010815 */
[----:B------:R-:W-:Y:S01]  /*2950*/  FMNMX.FTZ R36, R97, R36, !PT ;  /* 0x0000002461247209 */ /* 0x000fe20007810000 */
[----:B------:R-:W-:Y:S01]  /*2960*/  MUFU.EX2 R34, R34 ;  /* 0x0000002200227308 */ /* 0x000fe20000000800 */
[----:B------:R-:W-:Y:S02]  /*2970*/  ISETP.GT.AND P1, PT, R62, 0x51, PT ;  /* 0x000000513e00780c */ /* 0x000fe40003f24270 */
[----:B------:R-:W-:Y:S02]  /*2980*/  FSEL R101, R64, -INF , P2 ;  /* 0xff80000040657808 */ /* 0x000fe40001000000 */
[----:B------:R-:W-:Y:S02]  /*2990*/  FMNMX.FTZ R36, R99, R36, !PT ;  /* 0x0000002463247209 */ /* 0x000fe40007810000 */
[----:B------:R-:W-:Y:S01]  /*29a0*/  ISETP.GT.AND P2, PT, R62, 0x58, PT ;  /* 0x000000583e00780c */ /* 0x000fe20003f44270 */
[----:B------:R-:W-:Y:S01]  /*29b0*/  MUFU.EX2 R57, R57 ;  /* 0x0000003900397308 */ /* 0x000fe20000000800 */
[----:B------:R-:W-:Y:S01]  /*29c0*/  FSEL R103, R65, -INF , P1 ;  /* 0xff80000041677808 */ /* 0x000fe20000800000 */
[----:B------:R-:W-:Y:S01]  /*29d0*/  FFMA.FTZ R65, R8, R0, -R21 ;  /* 0x0000000008417223 */ /* 0x000fe20000010815 */
[----:B------:R-:W-:-:S02]  /*29e0*/  FMNMX.FTZ R36, R101, R36, !PT ;  /* 0x0000002465247209 */ /* 0x000fc40007810000 */
[----:B------:R-:W-:Y:S02]  /*29f0*/  ISETP.GT.AND P1, PT, R62, 0x59, PT ;  /* 0x000000593e00780c */ /* 0x000fe40003f24270 */
[----:B------:R-:W-:Y:S01]  /*2a00*/  FSEL R105, R68, -INF , P2 ;  /* 0xff80000044697808 */ /* 0x000fe20001000000 */
[----:B------:R-:W-:Y:S01]  /*2a10*/  MUFU.EX2 R20, R20 ;  /* 0x0000001400147308 */ /* 0x000fe20000000800 */
[----:B------:R-:W-:Y:S02]  /*2a20*/  FMNMX.FTZ R36, R103, R36, !PT ;  /* 0x0000002467247209 */ /* 0x000fe40007810000 */
        /* <DEDUP_REMOVED lines=9> */
[C---:B------:R-:W-:Y:S02]  /*2ac0*/  ISETP.GT.AND P2, PT, R62.reuse, 0x68, PT ;  /* 0x000000683e00780c */ /* 0x040fe40003f44270 */
[----:B------:R-:W-:Y:S01]  /*2ad0*/  FSEL R111, R73, -INF , P1 ;  /* 0xff800000496f7808 */ /* 0x000fe20000800000 */
[----:B------:R-:W-:Y:S01]  /*2ae0*/  FFMA.FTZ R73, R59, R0, -R21 ;  /* 0x000000003b497223 */ /* 0x000fe20000010815 */
[----:B------:R-:W-:Y:S01]  /*2af0*/  FMNMX.FTZ R36, R109, R36, !PT ;  /* 0x000000246d247209 */ /* 0x000fe20007810000 */
[----:B------:R-:W-:Y:S01]  /*2b00*/  MUFU.EX2 R65, R65 ;  /* 0x0000004100417308 */ /* 0x000fe20000000800 */
[----:B------:R-:W-:Y:S02]  /*2b10*/  ISETP.GT.AND P1, PT, R62, 0x69, PT ;  /* 0x000000693e00780c */ /* 0x000fe40003f24270 */
[----:B------:R-:W-:-:S02]  /*2b20*/  FSEL R113, R76, -INF , P2 ;  /* 0xff8000004c717808 */ /* 0x000fc40001000000 */
[----:B------:R-:W-:Y:S02]  /*2b30*/  FMNMX.FTZ R36, R111, R36, !PT ;  /* 0x000000246f247209 */ /* 0x000fe40007810000 */
[----:B------:R-:W-:Y:S01]  /*2b40*/  ISETP.GT.AND P2, PT, R62, 0x70, PT ;  /* 0x000000703e00780c */ /* 0x000fe20003f44270 */
[----:B------:R-:W-:Y:S01]  /*2b50*/  MUFU.EX2 R48, R48 ;  /* 0x0000003000307308 */ /* 0x000fe20000000800 */
[----:B------:R-:W-:Y:S01]  /*2b60*/  FSEL R115, R77, -INF , P1 ;  /* 0xff8000004d737808 */ /* 0x000fe20000800000 */
[--C-:B------:R-:W-:Y:S01]  /*2b70*/  FFMA.FTZ R77, R63, R0, -R21.reuse ;  /* 0x000000003f4d7223 */ /* 0x100fe20000010815 */
[----:B------:R-:W-:Y:S01]  /*2b80*/  FMNMX.FTZ R14, R113, R36, !PT ;  /* 0x00000024710e7209 */ /* 0x000fe20007810000 */
[----:B------:R-:W-:Y:S01]  /*2b90*/  FFMA.FTZ R63, R10, R0, -R21 ;  /* 0x000000000a3f7223 */ /* 0x000fe20000010815 */
[----:B------:R-:W-:Y:S02]  /*2ba0*/  ISETP.GT.AND P1, PT, R62, 0x71, PT ;  /* 0x000000713e00780c */ /* 0x000fe40003f24270 */
[----:B------:R-:W-:Y:S01]  /*2bb0*/  FSEL R117, R80, -INF , P2 ;  /* 0xff80000050757808 */ /* 0x000fe20001000000 */
[----:B------:R1:W-:Y:S01]  /*2bc0*/  MUFU.EX2 R36, R54 ;  /* 0x0000003600247308 */ /* 0x0003e20000000800 */
[----:B------:R-:W-:-:S02]  /*2bd0*/  FMNMX.FTZ R14, R115, R14, !PT ;  /* 0x0000000e730e7209 */ /* 0x000fc40007810000 */
[C---:B------:R-:W-:Y:S02]  /*2be0*/  ISETP.GT.AND P2, PT, R62.reuse, 0x78, PT ;  /* 0x000000783e00780c */ /* 0x040fe40003f44270 */
[----:B------:R-:W-:Y:S02]  /*2bf0*/  FSEL R81, R81, -INF , P1 ;  /* 0xff80000051517808 */ /* 0x000fe40000800000 */
[----:B------:R-:W-:Y:S01]  /*2c00*/  FMNMX.FTZ R14, R117, R14, !PT ;  /* 0x0000000e750e7209 */ /* 0x000fe20007810000 */
[----:B------:R-:W-:Y:S01]  /*2c10*/  MUFU.EX2 R73, R73 ;  /* 0x0000004900497308 */ /* 0x000fe20000000800 */
[----:B------:R-:W-:Y:S02]  /*2c20*/  ISETP.GT.AND P1, PT, R62, 0x79, PT ;  /* 0x000000793e00780c */ /* 0x000fe40003f24270 */
[----:B------:R-:W-:Y:S02]  /*2c30*/  FSEL R119, R84, -INF , P2 ;  /* 0xff80000054777808 */ /* 0x000fe40001000000 */
[----:B------:R-:W-:-:S02]  /*2c40*/  FMNMX.FTZ R14, R81, R14, !PT ;  /* 0x0000000e510e7209 */ /* 0x000fc40007810000 */
[----:B------:R-:W-:Y:S01]  /*2c50*/  FSEL R85, R85, -INF , P1 ;  /* 0xff80000055557808 */ /* 0x000fe20000800000 */
[----:B------:R-:W-:Y:S01]  /*2c60*/  MUFU.EX2 R38, R38 ;  /* 0x0000002600267308 */ /* 0x000fe20000000800 */
[----:B------:R-:W-:Y:S02]  /*2c70*/  FMNMX.FTZ R14, R119, R14, !PT ;  /* 0x0000000e770e7209 */ /* 0x000fe40007810000 */
[----:B0-----:R-:W-:Y:S02]  /*2c80*/  F2FP.F16.F32.PACK_AB R13, R41, R28 ;  /* 0x0000001c290d723e */ /* 0x001fe400000000ff */
[----:B------:R-:W-:-:S03]  /*2c90*/  FMNMX.FTZ R14, R85, R14, !PT ;  /* 0x0000000e550e7209 */ /* 0x000fc60007810000 */
[----:B------:R-:W-:Y:S02]  /*2ca0*/  MUFU.EX2 R77, R77 ;  /* 0x0000004d004d7308 */ /* 0x000fe40000000800 */
[----:B------:R-:W0:Y:S06]  /*2cb0*/  SHFL.BFLY PT, R59, R14, 0x2, 0x1f ;  /* 0x0c401f000e3b7f89 */ /* 0x000e2c00000e0000 */
[----:B------:R-:W-:Y:S08]  /*2cc0*/  MUFU.EX2 R46, R46 ;  /* 0x0000002e002e7308 */ /* 0x000ff00000000800 */
[----:B------:R-:W-:Y:S08]  /*2cd0*/  MUFU.EX2 R79, R79 ;  /* 0x0000004f004f7308 */ /* 0x000ff00000000800 */
[----:B------:R-:W-:Y:S01]  /*2ce0*/  MUFU.EX2 R44, R44 ;  /* 0x0000002c002c7308 */ /* 0x000fe20000000800 */
[----:B0-----:R-:W-:Y:S01]  /*2cf0*/  FMNMX.FTZ R8, R14, R59, !PT ;  /* 0x0000003b0e087209 */ /* 0x001fe20007810000 */
[-CC-:B------:R-:W-:Y:S01]  /*2d00*/  FFMA.FTZ R59, R6, R0.reuse, -R21.reuse ;  /* 0x00000000063b7223 */ /* 0x180fe20000010815 */
[----:B------:R-:W-:-:S03]  /*2d10*/  FFMA.FTZ R21, R87, R0, -R21 ;  /* 0x0000000057157223 */ /* 0x000fc60000010815 */
[----:B------:R-:W0:Y:S02]  /*2d20*/  SHFL.BFLY PT, R15, R8, 0x1, 0x1f ;  /* 0x0c201f00080f7f89 */ /* 0x000e2400000e0000 */
[----:B------:R-:W-:Y:S08]  /*2d30*/  MUFU.EX2 R63, R63 ;  /* 0x0000003f003f7308 */ /* 0x000ff00000000800 */
[----:B------:R-:W-:Y:S08]  /*2d40*/  MUFU.EX2 R42, R42 ;  /* 0x0000002a002a7308 */ /* 0x000ff00000000800 */
[----:B------:R-:W-:Y:S01]  /*2d50*/  MUFU.EX2 R59, R59 ;  /* 0x0000003b003b7308 */ /* 0x000fe20000000800 */
[----:B0-----:R-:W-:-:S07]  /*2d60*/  FMNMX.FTZ R6, R8, R15, !PT ;  /* 0x0000000f08067209 */ /* 0x001fce0007810000 */
[----:B------:R-:W-:Y:S01]  /*2d70*/  MUFU.EX2 R40, R40 ;  /* 0x0000002800287308 */ /* 0x000fe20000000800 */
[C---:B------:R-:W-:Y:S01]  /*2d80*/  FSETP.NEU.FTZ.AND P1, PT, R6.reuse, -INF , PT ;  /* 0xff8000000600780b */ /* 0x040fe20003f3d000 */
[----:B------:R-:W-:-:S06]  /*2d90*/  FMUL.FTZ R10, R6, R0 ;  /* 0x00000000060a7220 */ /* 0x000fcc0000410000 */
        /* <DEDUP_REMOVED lines=10> */
[-CC-:B-1----:R-:W-:Y:S01]  /*2e40*/  FFMA.FTZ R54, R37, R0.reuse, -R10.reuse ;  /* 0x0000000025367223 */ /* 0x182fe2000001080a */
        /* <DEDUP_REMOVED lines=22> */
[----:B0-----:R-:W-:Y:S01]  /*2fb0*/  FADD.FTZ R9, R8, R25 ;  /* 0x0000001908097221 */ /* 0x001fe20000010000 */
[-CC-:B------:R-:W-:Y:S01]  /*2fc0*/  FFMA.FTZ R115, R115, R0.reuse, -R10.reuse ;  /* 0x0000000073737223 */ /* 0x180fe2000001080a */
[-CC-:B------:R-:W-:Y:S01]  /*2fd0*/  FFMA.FTZ R117, R117, R0.reuse, -R10.reuse ;  /* 0x0000000075757223 */ /* 0x180fe2000001080a */
[-CC-:B------:R-:W-:Y:S01]  /*2fe0*/  FFMA.FTZ R81, R81, R0.reuse, -R10.reuse ;  /* 0x0000000051517223 */ /* 0x180fe2000001080a */
[-CC-:B------:R-:W-:Y:S01]  /*2ff0*/  FFMA.FTZ R119, R119, R0.reuse, -R10.reuse ;  /* 0x0000000077777223 */ /* 0x180fe2000001080a */
[----:B------:R-:W-:Y:S01]  /*3000*/  FFMA.FTZ R85, R85, R0, -R10 ;  /* 0x0000000055557223 */ /* 0x000fe2000001080a */
[----:B------:R-:W-:Y:S01]  /*3010*/  F2FP.F16.F32.PACK_AB R8, R25, R8 ;  /* 0x000000081908723e */ /* 0x000fe200000000ff */
[----:B------:R-:W0:Y:S01]  /*3020*/  MUFU.EX2 R14, R14 ;  /* 0x0000000e000e7308 */ /* 0x000e220000000800 */
[----:B-1----:R-:W-:Y:S01]  /*3030*/  FADD.FTZ R68, R12, R9 ;  /* 0x000000090c447221 */ /* 0x002fe20000010000 */
[----:B------:R-:W-:Y:S01]  /*3040*/  FADD.FTZ R9, R43, R70 ;  /* 0x000000462b097221 */ /* 0x000fe20000010000 */
[----:B------:R-:W-:-:S02]  /*3050*/  CS2R R102, SRZ ;  /* 0x0000000000667805 */ /* 0x000fc4000001ff00 */
[----:B------:R-:W-:Y:S02]  /*3060*/  CS2R R100, SRZ ;  /* 0x0000000000647805 */ /* 0x000fe4000001ff00 */
[----:B------:R-:W-:Y:S02]  /*3070*/  CS2R R98, SRZ ;  /* 0x0000000000627805 */ /* 0x000fe4000001ff00 */
[----:B------:R-:W-:Y:S02]  /*3080*/  CS2R R94, SRZ ;  /* 0x00000000005e7805 */ /* 0x000fe4000001ff00 */
[----:B------:R-:W-:Y:S01]  /*3090*/  CS2R R92, SRZ ;  /* 0x00000000005c7805 */ /* 0x000fe2000001ff00 */
[----:B------:R-:W1:Y:S01]  /*30a0*/  MUFU.EX2 R31, R31 ;  /* 0x0000001f001f7308 */ /* 0x000e620000000800 */
[----:B--2---:R-:W-:Y:S01]  /*30b0*/  FADD.FTZ R11, R27, R68 ;  /* 0x000000441b0b7221 */ /* 0x004fe20000010000 */
[----:B------:R-:W-:Y:S01]  /*30c0*/  FADD.FTZ R68, R28, R9 ;  /* 0x000000091c447221 */ /* 0x000fe20000010000 */
[----:B------:R-:W-:-:S02]  /*30d0*/  F2FP.F16.F32.PACK_AB R9, R35, R26 ;  /* 0x0000001a2309723e */ /* 0x000fc400000000ff */
[----:B------:R-:W-:Y:S01]  /*30e0*/  CS2R R90, SRZ ;  /* 0x00000000005a7805 */ /* 0x000fe2000001ff00 */
[----:B------:R-:W-:Y:S02]  /*30f0*/  FADD.FTZ R15, R41, R68 ;  /* 0x00000044290f7221 */ /* 0x000fe40000010000 */
[----:B------:R-:W2:Y:S01]  /*3100*/  MUFU.EX2 R33, R33 ;  /* 0x0000002100217308 */ /* 0x000ea20000000800 */
[----:B0-----:R-:W-:Y:S01]  /*3110*/  FADD.FTZ R10, R14, R11 ;  /* 0x0000000b0e0a7221 */ /* 0x001fe20000010000 */
[----:B------:R-:W-:Y:S01]  /*3120*/  F2FP.F16.F32.PACK_AB R11, R43, R24 ;  /* 0x000000182b0b723e */ /* 0x000fe200000000ff */
[----:B------:R-:W-:Y:S01]  /*3130*/  FADD.FTZ R24, R30, R15 ;  /* 0x0000000f1e187221 */ /* 0x000fe20000010000 */
[----:B------:R-:W-:-:S03]  /*3140*/  F2FP.F16.F32.PACK_AB R15, R49, R30 ;  /* 0x0000001e310f723e */ /* 0x000fc600000000ff */
[----:B------:R-:W-:Y:S01]  /*3150*/  FADD.FTZ R41, R49, R24 ;  /* 0x0000001831297221 */ /* 0x000fe20000010000 */
[----:B------:R-:W0:Y:S01]  /*3160*/  MUFU.EX2 R54, R54 ;  /* 0x0000003600367308 */ /* 0x000e220000000800 */
[----:B-1----:R-:W-:Y:S02]  /*3170*/  FADD.FTZ R10, R31, R10 ;  /* 0x0000000a1f0a7221 */ /* 0x002fe40000010000 */
[----:B------:R-:W-:-:S05]  /*3180*/  FADD.FTZ R26, R32, R41 ;  /* 0x00000029201a7221 */ /* 0x000fca0000010000 */
[----:B------:R-:W1:Y:S01]  /*3190*/  MUFU.EX2 R29, R29 ;  /* 0x0000001d001d7308 */ /* 0x000e620000000800 */
[----:B--2---:R-:W-:Y:S01]  /*31a0*/  FADD.FTZ R35, R33, R10 ;  /* 0x0000000a21237221 */ /* 0x004fe20000010000 */
[----:B------:R-:W-:Y:S01]  /*31b0*/  F2FP.F16.F32.PACK_AB R10, R27, R12 ;  /* 0x0000000c1b0a723e */ /* 0x000fe200000000ff */
[----:B------:R-:W-:Y:S01]  /*31c0*/  FADD.FTZ R27, R53, R26 ;  /* 0x0000001a351b7221 */ /* 0x000fe20000010000 */
[----:B------:R-:W-:-:S03]  /*31d0*/  F2FP.F16.F32.PACK_AB R12, R31, R14 ;  /* 0x0000000e1f0c723e */ /* 0x000fc600000000ff */
[----:B------:R-:W-:Y:S01]  /*31e0*/  FADD.FTZ R26, R34, R27 ;  /* 0x0000001b221a7221 */ /* 0x000fe20000010000 */
[----:B------:R-:W2:Y:S01]  /*31f0*/  MUFU.EX2 R52, R52 ;  /* 0x0000003400347308 */ /* 0x000ea20000000800 */
[C---:B0-----:R-:W-:Y:S01]  /*3200*/  FADD.FTZ R24, R54.reuse, R35 ;  /* 0x0000002336187221 */ /* 0x041fe20000010000 */
[----:B------:R-:W-:Y:S01]  /*3210*/  F2FP.F16.F32.PACK_AB R14, R54, R33 ;  /* 0x00000021360e723e */ /* 0x000fe200000000ff */
[----:B------:R-:W-:Y:S01]  /*3220*/  FADD.FTZ R27, R57, R26 ;  /* 0x0000001a391b7221 */ /* 0x000fe20000010000 */
[----:B------:R0:W-:Y:S03]  /*3230*/  STSM.16.M88.4 [R16+0x21800], R8 ;  /* 0x0218000810007844 */ /* 0x0001e60000000200 */
[----:B------:R-:W-:Y:S01]  /*3240*/  FADD.FTZ R26, R20, R27 ;  /* 0x0000001b141a7221 */ /* 0x000fe20000010000 */
[----:B------:R-:W3:Y:S01]  /*3250*/  MUFU.EX2 R37, R37 ;  /* 0x0000002500257308 */ /* 0x000ee20000000800 */
[----:B-1----:R-:W-:Y:S01]  /*3260*/  FADD.FTZ R25, R29, R24 ;  /* 0x000000181d197221 */ /* 0x002fe20000010000 */
[----:B------:R1:W-:Y:S01]  /*3270*/  STSM.16.M88.4 [R22], R12 ;  /* 0x0000000c16007844 */ /* 0x0003e20000000200 */
[----:B------:R-:W-:Y:S01]  /*3280*/  FADD.FTZ R33, R61, R26 ;  /* 0x0000001a3d217221 */ /* 0x000fe20000010000 */
[----:B------:R-:W-:-:S02]  /*3290*/  F2FP.F16.F32.PACK_AB R27, R57, R34 ;  /* 0x00000022391b723e */ /* 0x000fc400000000ff */
[----:B------:R-:W4:Y:S02]  /*32a0*/  @P4 LDC R34, c[0x0][0x450] ;  /* 0x00011400ff224b82 */ /* 0x000f240000000800 */
[----:B------:R-:W5:Y:S01]  /*32b0*/  MUFU.EX2 R56, R56 ;  /* 0x0000003800387308 */ /* 0x000f620000000800 */
[----:B--2---:R-:W-:Y:S01]  /*32c0*/  FADD.FTZ R24, R52, R25 ;  /* 0x0000001934187221 */ /* 0x004fe20000010000 */
[----:B0-----:R-:W-:-:S06]  /*32d0*/  F2FP.F16.F32.PACK_AB R9, R61, R20 ;  /* 0x000000143d09723e */ /* 0x001fcc00000000ff */
[----:B------:R-:W0:Y:S01]  /*32e0*/  MUFU.EX2 R39, R39 ;  /* 0x0000002700277308 */ /* 0x000e220000000800 */
[----:B---3--:R-:W-:Y:S01]  /*32f0*/  FADD.FTZ R25, R37, R24 ;  /* 0x0000001825197221 */ /* 0x008fe20000010000 */
[----:B-1----:R-:W-:-:S04]  /*3300*/  FADD.FTZ R12, R36, R33 ;  /* 0x00000021240c7221 */ /* 0x002fc80000010000 */
[----:B------:R-:W-:Y:S02]  /*3310*/  FADD.FTZ R13, R65, R12 ;  /* 0x0000000c410d7221 */ /* 0x000fe40000010000 */
[----:B------:R-:W1:Y:S01]  /*3320*/  MUFU.EX2 R58, R58 ;  /* 0x0000003a003a7308 */ /* 0x000e620000000800 */
[----:B-----5:R-:W-:Y:S01]  /*3330*/  FADD.FTZ R24, R56, R25 ;  /* 0x0000001938187221 */ /* 0x020fe20000010000 */
[----:B------:R-:W-:Y:S01]  /*3340*/  F2FP.F16.F32.PACK_AB R25, R53, R32 ;  /* 0x000000203519723e */ /* 0x000fe200000000ff */
[----:B------:R-:W-:Y:S01]  /*3350*/  FADD.FTZ R12, R48, R13 ;  /* 0x0000000d300c7221 */ /* 0x000fe20000010000 */
[----:B------:R-:W-:-:S03]  /*3360*/  F2FP.F16.F32.PACK_AB R26, R56, R37 ;  /* 0x00000025381a723e */ /* 0x000fc600000000ff */
[----:B------:R-:W-:Y:S01]  /*3370*/  FADD.FTZ R13, R73, R12 ;  /* 0x0000000c490d7221 */ /* 0x000fe20000010000 */
[----:B------:R-:W2:Y:S01]  /*3380*/  MUFU.EX2 R45, R45 ;  /* 0x0000002d002d7308 */ /* 0x000ea20000000800 */
[----:B0-----:R-:W-:Y:S01]  /*3390*/  FADD.FTZ R31, R39, R24 ;  /* 0x00000018271f7221 */ /* 0x001fe20000010000 */
[----:B------:R-:W-:Y:S02]  /*33a0*/  F2FP.F16.F32.PACK_AB R24, R52, R29 ;  /* 0x0000001d3418723e */ /* 0x000fe400000000ff */
[----:B------:R-:W0:Y:S03]  /*33b0*/  @P4 LDC R29, c[0x0][0x44c] ;  /* 0x00011300ff1d4b82 */ /* 0x000e260000000800 */
[----:B------:R3:W-:Y:S01]  /*33c0*/  STSM.16.M88.4 [R18], R24 ;  /* 0x0000001812007844 */ /* 0x0007e20000000200 */
[----:B------:R-:W5:Y:S01]  /*33d0*/  MUFU.EX2 R60, R60 ;  /* 0x0000003c003c7308 */ /* 0x000f620000000800 */
[C---:B-1----:R-:W-:Y:S01]  /*33e0*/  FADD.FTZ R32, R58.reuse, R31 ;  /* 0x0000001f3a207221 */ /* 0x042fe20000010000 */
[----:B------:R-:W-:-:S06]  /*33f0*/  F2FP.F16.F32.PACK_AB R8, R58, R39 ;  /* 0x000000273a08723e */ /* 0x000fcc00000000ff */
[----:B------:R-:W1:Y:S01]  /*3400*/  MUFU.EX2 R47, R47 ;  /* 0x0000002f002f7308 */ /* 0x000e620000000800 */
[----:B--2---:R-:W-:Y:S01]  /*3410*/  FADD.FTZ R11, R45, R32 ;  /* 0x000000202d0b7221 */ /* 0x004fe20000010000 */
[----:B---3--:R-:W-:-:S06]  /*3420*/  IMAD.MOV.U32 R27, RZ, RZ, R136 ;  /* 0x000000ffff1b7224 */ /* 0x008fcc00078e0088 */
[----:B------:R-:W2:Y:S01]  /*3430*/  MUFU.EX2 R62, R62 ;  /* 0x0000003e003e7308 */ /* 0x000ea20000000800 */
[C---:B-----5:R-:W-:Y:S01]  /*3440*/  FADD.FTZ R14, R60.reuse, R11 ;  /* 0x0000000b3c0e7221 */ /* 0x060fe20000010000 */
[----:B------:R-:W-:Y:S02]  /*3450*/  F2FP.F16.F32.PACK_AB R10, R60, R45 ;  /* 0x0000002d3c0a723e */ /* 0x000fe400000000ff */
[----:B------:R-:W-:Y:S01]  /*3460*/  F2FP.F16.F32.PACK_AB R11, R65, R36 ;  /* 0x00000024410b723e */ /* 0x000fe200000000ff */
[----:B0-----:R-:W-:-:S03]  /*3470*/  @P4 IMAD.HI.U32 R29, R136, R29, RZ ;  /* 0x0000001d881d4227 */ /* 0x001fc600078e00ff */
[----:B------:R0:W3:Y:S01]  /*3480*/  MUFU.EX2 R3, R97 ;  /* 0x0000006100037308 */ /* 0x0000e20000000800 */
[----:B-1----:R-:W-:Y:S01]  /*3490*/  FADD.FTZ R15, R47, R14 ;  /* 0x0000000e2f0f7221 */ /* 0x002fe20000010000 */
[----:B------:R1:W-:Y:S01]  /*34a0*/  STSM.16.M88.4 [R17], R8 ;  /* 0x0000000811007844 */ /* 0x0003e20000000200 */
[----:B----4-:R-:W-:-:S05]  /*34b0*/  @P4 SHF.R.U32.HI R27, RZ, R34, R29 ;  /* 0x00000022ff1b4219 */ /* 0x010fca000001161d */
[----:B------:R-:W4:Y:S01]  /*34c0*/  MUFU.EX2 R64, R64 ;  /* 0x0000004000407308 */ /* 0x000f220000000800 */
[C---:B--2---:R-:W-:Y:S01]  /*34d0*/  FADD.FTZ R14, R62.reuse, R15 ;  /* 0x0000000f3e0e7221 */ /* 0x044fe20000010000 */
[----:B------:R-:W-:Y:S02]  /*34e0*/  F2FP.F16.F32.PACK_AB R12, R62, R47 ;  /* 0x0000002f3e0c723e */ /* 0x000fe400000000ff */
[----:B0-----:R-:W-:-:S04]  /*34f0*/  CS2R R96, SRZ ;  /* 0x0000000000607805 */ /* 0x001fc8000001ff00 */
[----:B------:R-:W0:Y:S01]  /*3500*/  MUFU.EX2 R51, R51 ;  /* 0x0000003300337308 */ /* 0x000e220000000800 */
[----:B---3--:R-:W-:Y:S01]  /*3510*/  FADD.FTZ R15, R3, R14 ;  /* 0x0000000e030f7221 */ /* 0x008fe20000010000 */
[----:B------:R-:W-:Y:S01]  /*3520*/  FADD.FTZ R14, R38, R13 ;  /* 0x0000000d260e7221 */ /* 0x000fe20000010000 */
[----:B------:R-:W-:Y:S02]  /*3530*/  F2FP.F16.F32.PACK_AB R13, R73, R48 ;  /* 0x00000030490d723e */ /* 0x000fe400000000ff */
[----:B-1----:R-:W-:-:S03]  /*3540*/  F2FP.F16.F32.PACK_AB R11, R63, R44 ;  /* 0x0000002c3f0b723e */ /* 0x002fc600000000ff */
[----:B------:R-:W1:Y:S01]  /*3550*/  MUFU.EX2 R66, R66 ;  /* 0x0000004200427308 */ /* 0x000e620000000800 */
[C---:B----4-:R-:W-:Y:S01]  /*3560*/  FADD.FTZ R32, R64.reuse, R15 ;  /* 0x0000000f40207221 */ /* 0x050fe20000010000 */
[----:B------:R-:W-:Y:S01]  /*3570*/  FADD.FTZ R15, R77, R14 ;  /* 0x0000000e4d0f7221 */ /* 0x000fe20000010000 */
[----:B------:R-:W-:-:S03]  /*3580*/  F2FP.F16.F32.PACK_AB R14, R64, R3 ;  /* 0x00000003400e723e */ /* 0x000fc600000000ff */
[----:B------:R-:W-:Y:S01]  /*3590*/  FADD.FTZ R8, R46, R15 ;  /* 0x0000000f2e087221 */ /* 0x000fe20000010000 */
[----:B------:R-:W-:Y:S01]  /*35a0*/  F2FP.F16.F32.PACK_AB R15, R77, R38 ;  /* 0x000000264d0f723e */ /* 0x000fe200000000ff */
[----:B------:R2:W3:Y:S01]  /*35b0*/  MUFU.EX2 R28, R105 ;  /* 0x00000069001c7308 */ /* 0x0004e20000000800 */
[----:B0-----:R-:W-:Y:S01]  /*35c0*/  FADD.FTZ R3, R51, R32 ;  /* 0x0000002033037221 */ /* 0x001fe20000010000 */
[C---:B------:R-:W-:Y:S02]  /*35d0*/  FADD.FTZ R9, R79.reuse, R8 ;  /* 0x000000084f097221 */ /* 0x040fe40000010000 */
[----:B------:R0:W-:Y:S02]  /*35e0*/  STSM.16.M88.4 [R16+0x27800], R12 ;  /* 0x0278000c10007844 */ /* 0x0001e40000000200 */
[----:B------:R-:W-:Y:S01]  /*35f0*/  FADD.FTZ R26, R44, R9 ;  /* 0x000000092c1a7221 */ /* 0x000fe20000010000 */
[----:B------:R-:W-:Y:S01]  /*3600*/  F2FP.F16.F32.PACK_AB R9, R79, R46 ;  /* 0x0000002e4f09723e */ /* 0x000fe200000000ff */
[----:B------:R-:W4:Y:S01]  /*3610*/  MUFU.EX2 R107, R107 ;  /* 0x0000006b006b7308 */ /* 0x000f220000000800 */
[C---:B-1----:R-:W-:Y:S01]  /*3620*/  FADD.FTZ R3, R66.reuse, R3 ;  /* 0x0000000342037221 */ /* 0x042fe20000010000 */
[----:B------:R-:W-:-:S02]  /*3630*/  F2FP.F16.F32.PACK_AB R8, R66, R51 ;  /* 0x000000334208723e */ /* 0x000fc400000000ff */
[----:B--2---:R-:W-:-:S04]  /*3640*/  CS2R R104, SRZ ;  /* 0x0000000000687805 */ /* 0x004fc8000001ff00 */
[----:B------:R-:W1:Y:S01]  /*3650*/  MUFU.EX2 R109, R109 ;  /* 0x0000006d006d7308 */ /* 0x000e620000000800 */
[----:B---3--:R-:W-:Y:S01]  /*3660*/  FADD.FTZ R10, R28, R3 ;  /* 0x000000031c0a7221 */ /* 0x008fe20000010000 */
[----:B------:R-:W-:Y:S01]  /*3670*/  FADD.FTZ R3, R63, R26 ;  /* 0x0000001a3f037221 */ /* 0x000fe20000010000 */
[----:B0-----:R-:W-:-:S03]  /*3680*/  F2FP.F16.F32.PACK_AB R13, R59, R42 ;  /* 0x0000002a3b0d723e */ /* 0x001fc600000000ff */
[----:B------:R-:W-:Y:S01]  /*3690*/  FADD.FTZ R26, R42, R3 ;  /* 0x000000032a1a7221 */ /* 0x000fe20000010000 */
[----:B------:R-:W-:Y:S01]  /*36a0*/  F2FP.F16.F32.PACK_AB R15, R69, R40 ;  /* 0x00000028450f723e */ /* 0x000fe200000000ff */
[----:B------:R0:W2:Y:S01]  /*36b0*/  MUFU.EX2 R30, R111 ;  /* 0x0000006f001e7308 */ /* 0x0000a20000000800 */
[C---:B----4-:R-:W-:Y:S01]  /*36c0*/  FADD.FTZ R32, R107.reuse, R10 ;  /* 0x0000000a6b207221 */ /* 0x050fe20000010000 */
[----:B------:R-:W-:Y:S01]  /*36d0*/  F2FP.F16.F32.PACK_AB R10, R107, R28 ;  /* 0x0000001c6b0a723e */ /* 0x000fe200000000ff */
[----:B------:R-:W-:Y:S01]  /*36e0*/  FADD.FTZ R3, R59, R26 ;  /* 0x0000001a3b037221 */ /* 0x000fe20000010000 */
[----:B------:R-:W-:-:S03]  /*36f0*/  CS2R R106, SRZ ;  /* 0x00000000006a7805 */ /* 0x000fc6000001ff00 */
[----:B------:R-:W-:Y:S01]  /*3700*/  FADD.FTZ R14, R40, R3 ;  /* 0x00000003280e7221 */ /* 0x000fe20000010000 */
[----:B------:R-:W3:Y:S01]  /*3710*/  MUFU.EX2 R113, R113 ;  /* 0x0000007100717308 */ /* 0x000ee20000000800 */
[----:B-1----:R-:W-:Y:S01]  /*3720*/  FADD.FTZ R25, R109, R32 ;  /* 0x000000206d197221 */ /* 0x002fe20000010000 */
[----:B------:R1:W-:Y:S01]  /*3730*/  STSM.16.M88.4 [R23], R8 ;  /* 0x0000000817007844 */ /* 0x0003e20000000200 */
[----:B0-----:R-:W-:-:S05]  /*3740*/  CS2R R110, SRZ ;  /* 0x00000000006e7805 */ /* 0x001fca000001ff00 */
[----:B------:R0:W4:Y:S01]  /*3750*/  MUFU.EX2 R20, R115 ;  /* 0x0000007300147308 */ /* 0x0001220000000800 */
[C---:B--2---:R-:W-:Y:S01]  /*3760*/  FADD.FTZ R32, R30.reuse, R25 ;  /* 0x000000191e207221 */ /* 0x044fe20000010000 */
[----:B------:R-:W-:Y:S02]  /*3770*/  F2FP.F16.F32.PACK_AB R12, R30, R109 ;  /* 0x0000006d1e0c723e */ /* 0x000fe400000000ff */
[----:B------:R-:W-:-:S04]  /*3780*/  CS2R R108, SRZ ;  /* 0x00000000006c7805 */ /* 0x000fc8000001ff00 */
[----:B------:R-:W2:Y:S01]  /*3790*/  MUFU.EX2 R117, R117 ;  /* 0x0000007500757308 */ /* 0x000ea20000000800 */
[----:B---3--:R-:W-:Y:S01]  /*37a0*/  FADD.FTZ R25, R113, R32 ;  /* 0x0000002071197221 */ /* 0x008fe20000010000 */
[----:B-1----:R-:W-:Y:S01]  /*37b0*/  FADD.FTZ R8, R69, R14 ;  /* 0x0000000e45087221 */ /* 0x002fe20000010000 */
[----:B0-----:R-:W-:-:S05]  /*37c0*/  CS2R R114, SRZ ;  /* 0x0000000000727805 */ /* 0x001fca000001ff00 */
[----:B------:R-:W0:Y:S01]  /*37d0*/  MUFU.EX2 R7, R7 ;  /* 0x0000000700077308 */ /* 0x000e220000000800 */
[C---:B----4-:R-:W-:Y:S01]  /*37e0*/  FADD.FTZ R26, R20.reuse, R25 ;  /* 0x00000019141a7221 */ /* 0x050fe20000010000 */
[----:B------:R-:W-:Y:S02]  /*37f0*/  F2FP.F16.F32.PACK_AB R14, R20, R113 ;  /* 0x00000071140e723e */ /* 0x000fe400000000ff */
[----:B------:R-:W-:-:S03]  /*3800*/  CS2R R112, SRZ ;  /* 0x0000000000707805 */ /* 0x000fc6000001ff00 */
[----:B------:R1:W-:Y:S01]  /*3810*/  STSM.16.M88.4 [R18+0x6000], R12 ;  /* 0x0060000c12007844 */ /* 0x0003e20000000200 */
[----:B------:R-:W3:Y:S01]  /*3820*/  MUFU.EX2 R50, R50 ;  /* 0x0000003200327308 */ /* 0x000ee20000000800 */
[----:B--2---:R-:W-:-:S07]  /*3830*/  FADD.FTZ R3, R117, R26 ;  /* 0x0000001a75037221 */ /* 0x004fce0000010000 */
[----:B------:R-:W2:Y:S01]  /*3840*/  MUFU.EX2 R24, R81 ;  /* 0x0000005100187308 */ /* 0x000ea20000000800 */
[----:B0-----:R-:W-:-:S07]  /*3850*/  FADD.FTZ R9, R7, R8 ;  /* 0x0000000807097221 */ /* 0x001fce0000010000 */
[----:B------:R-:W-:Y:S01]  /*3860*/  MUFU.EX2 R4, R4 ;  /* 0x0000000400047308 */ /* 0x000fe20000000800 */
[C---:B---3--:R-:W-:Y:S01]  /*3870*/  F2FP.F16.F32.PACK_AB R25, R50.reuse, R7 ;  /* 0x000000073219723e */ /* 0x048fe200000000ff */
[----:B------:R-:W-:Y:S01]  /*3880*/  FADD.FTZ R9, R50, R9 ;  /* 0x0000000932097221 */ /* 0x000fe20000010000 */
[----:B------:R-:W-:-:S05]  /*3890*/  IADD3 R7, R27, R137, -R138 ;  /* 0x000000891b077210 */ /* 0x000fca0007ffe88a */
[----:B------:R-:W-:Y:S01]  /*38a0*/  MUFU.EX2 R119, R119 ;  /* 0x0000007700777308 */ /* 0x000fe20000000800 */
[C---:B--2---:R-:W-:Y:S01]  /*38b0*/  FADD.FTZ R8, R24.reuse, R3 ;  /* 0x0000000318087221 */ /* 0x044fe20000010000 */
[----:B------:R-:W-:Y:S02]  /*38c0*/  F2FP.F16.F32.PACK_AB R24, R24, R117 ;  /* 0x000000751818723e */ /* 0x000fe400000000ff */
[----:B------:R-:W-:-:S04]  /*38d0*/  CS2R R116, SRZ ;  /* 0x0000000000747805 */ /* 0x000fc8000001ff00 */
[----:B------:R-:W0:Y:S08]  /*38e0*/  MUFU.EX2 R28, R85 ;  /* 0x00000055001c7308 */ /* 0x000e300000000800 */
[----:B------:R-:W2:Y:S01]  /*38f0*/  MUFU.EX2 R21, R21 ;  /* 0x0000001500157308 */ /* 0x000ea20000000800 */
[----:B0-----:R-:W-:Y:S01]  /*3900*/  F2FP.F16.F32.PACK_AB R26, R28, R119 ;  /* 0x000000771c1a723e */ /* 0x001fe200000000ff */
[----:B------:R-:W-:Y:S01]  /*3910*/  FADD.FTZ R119, R119, R8 ;  /* 0x0000000877777221 */ /* 0x000fe20000010000 */
[----:B------:R-:W-:-:S04]  /*3920*/  SHF.R.S32.HI R8, RZ, 0x1f, R7 ;  /* 0x0000001fff087819 */ /* 0x000fc80000011407 */
[----:B------:R-:W-:Y:S01]  /*3930*/  LEA.HI R7, R8, R7, RZ, 0x7 ;  /* 0x0000000708077211 */ /* 0x000fe200078f38ff */
[----:B------:R-:W-:Y:S01]  /*3940*/  VIADD R8, R88, 0xfffffffe ;  /* 0xfffffffe58087836 */ /* 0x000fe20000000000 */
[C---:B--2---:R-:W-:Y:S01]  /*3950*/  F2FP.F16.F32.PACK_AB R27, R21.reuse, R4 ;  /* 0x00000004151b723e */ /* 0x044fe200000000ff */
[----:B------:R-:W-:Y:S01]  /*3960*/  FADD.FTZ R4, R4, R9 ;  /* 0x0000000904047221 */ /* 0x000fe20000010000 */
[----:B------:R-:W-:Y:S02]  /*3970*/  SHF.R.S32.HI R7, RZ, 0x7, R7 ;  /* 0x00000007ff077819 */ /* 0x000fe40000011407 */
[----:B------:R-:W-:Y:S01]  /*3980*/  CS2R R88, SRZ ;  /* 0x0000000000587805 */ /* 0x000fe2000001ff00 */
[----:B------:R1:W-:Y:S01]  /*3990*/  STSM.16.M88.4 [R17+0x6000], R24 ;  /* 0x0060001811007844 */ /* 0x0003e20000000200 */
[----:B------:R-:W-:Y:S01]  /*39a0*/  VIMNMX R7, RZ, R7, !PT ;  /* 0x00000007ff077248 */ /* 0x000fe20007fe0100 */
[----:B------:R-:W-:Y:S01]  /*39b0*/  FADD.FTZ R3, R21, R4 ;  /* 0x0000000415037221 */ /* 0x000fe20000010000 */
[----:B------:R-:W-:Y:S01]  /*39c0*/  FADD.FTZ R4, R28, R119 ;  /* 0x000000771c047221 */ /* 0x000fe20000010000 */
[----:B------:R0:W-:Y:S06]  /*39d0*/  MEMBAR.ALL.CTA ;  /* 0x0000000000007992 */ /* 0x0001ec0000008000 */
[----:B0-----:R-:W0:Y:S01]  /*39e0*/  FENCE.VIEW.ASYNC.S ;  /* 0x00000000000073c6 */ /* 0x001e220000000000 */
[----:B------:R-:W-:-:S02]  /*39f0*/  ISETP.GE.AND P1, PT, R8, R7, PT ;  /* 0x000000070800720c */ /* 0x000fc40003f26270 */
[----:B------:R-:W-:Y:S01]  /*3a00*/  CS2R R118, SRZ ;  /* 0x0000000000767805 */ /* 0x000fe2000001ff00 */
[----:B0-----:R-:W-:-:S10]  /*3a10*/  NOP ;  /* 0x0000000000007918 */ /* 0x001fd40000000000 */
[----:B-1----:R-:W-:Y:S05]  /*3a20*/  @!P1 BRA `(.L_x_12075) ;  /* 0x0000002800909947 */ /* 0x002fea0003800000 */
[----:B------:R-:W-:Y:S01]  /*3a30*/  IMAD.MOV.U32 R10, RZ, RZ, R5 ;  /* 0x000000ffff0a7224 */ /* 0x000fe200078e0005 */
[----:B------:R-:W-:Y:S01]  /*3a40*/  UMOV UR6, UR38 ;  /* 0x0000002600067c82 */ /* 0x000fe20008000000 */
[----:B------:R-:W-:Y:S02]  /*3a50*/  IMAD.MOV.U32 R9, RZ, RZ, R6 ;  /* 0x000000ffff097224 */ /* 0x000fe400078e0006 */
[----:B------:R-:W-:Y:S02]  /*3a60*/  IMAD.MOV.U32 R11, RZ, RZ, R2 ;  /* 0x000000ffff0b7224 */ /* 0x000fe400078e0002 */
[----:B------:R-:W-:-:S07]  /*3a70*/  IMAD.MOV.U32 R135, RZ, RZ, RZ ;  /* 0x000000ffff877224 */ /* 0x000fce00078e00ff */
.L_x_12086:
[----:B------:R-:W-:Y:S01]  /*3a80*/  ISETP.NE.AND P2, PT, RZ, UR42, PT ;  /* 0x0000002aff007c0c */ /* 0x000fe2000bf45270 */
[----:B------:R-:W-:-:S04]  /*3a90*/  UISETP.NE.AND UP0, UPT, UR6, 0x1, UPT ;  /* 0x000000010600788c */ /* 0x000fc8000bf05270 */
[----:B------:R-:W-:-:S06]  /*3aa0*/  USEL UR7, URZ, 0x1, UP0 ;  /* 0x000000013f077887 */ /* 0x000fcc0008000000 */
[----:B------:R-:W-:Y:S02]  /*3ab0*/  LOP3.LUT R2, R11, UR7, RZ, 0x3c, !PT ;  /* 0x000000070b027c12 */ /* 0x000fe4000f8e3cff */
[----:B------:R-:W-:Y:S05]  /*3ac0*/  @P2 BRA `(.L_x_12076) ;  /* 0x0000000000342947 */ /* 0x000fea0003800000 */
[----:B------:R-:W-:Y:S05]  /*3ad0*/  @!P0 BRA `(.L_x_12077) ;  /* 0x0000000000048947 */ /* 0x000fea0003800000 */
[----:B------:R-:W-:Y:S01]  /*3ae0*/  BPT.TRAP 0x1 ;  /* 0x000000040000795c */ /* 0x000fe20000300000 */
.L_x_12077:
        /* <DEDUP_REMOVED lines=8> */
.L_x_12078:
[----:B-1----:R-:W-:Y:S05]  /*3b70*/  @P1 BRA `(.L_x_12076) ;  /* 0x0000000000081947 */ /* 0x002fea0003800000 */
[----:B------:R-:W1:Y:S02]  /*3b80*/  SYNCS.PHASECHK.TRANS64.TRYWAIT P1, [UR7+0x2d830], R0 ;  /* 0x02d83000ff0075a7 */ /* 0x000e640008020147 */
[----:B-1----:R-:W-:Y:S05]  /*3b90*/  @!P1 BRA `(.L_x_12079) ;  /* 0x000000c400e09947 */ /* 0x002fea0003800000 */
.L_x_12076:
        /* <DEDUP_REMOVED lines=42> */
.L_x_12081:
[----:B------:R-:W-:Y:S01]  /*3e40*/  ULEA UR7, UR6, UR40, 0x3 ;  /* 0x0000002806077291 */ /* 0x000fe2000f8e183f */
[----:B------:R-:W-:-:S08]  /*3e50*/  SHF.L.U32 R0, R11, 0x1f, RZ ;  /* 0x0000001f0b007819 */ /* 0x000fd000000006ff */
[----:B------:R0:W1:Y:S01]  /*3e60*/  SYNCS.PHASECHK.TRANS64.TRYWAIT P1, [UR7+0x2d850], R0 ;  /* 0x02d85000ff0075a7 */ /* 0x0000620008020147 */
[----:B------:R-:W-:Y:S05]  /*3e70*/  @!P0 BRA `(.L_x_12082) ;  /* 0x0000000000048947 */ /* 0x000fea0003800000 */
[----:B------:R-:W-:Y:S01]  /*3e80*/  BPT.TRAP 0x1 ;  /* 0x000000040000795c */ /* 0x000fe20000300000 */
.L_x_12082:
[----:B-1----:R-:W-:Y:S05]  /*3e90*/  @P1 BRA `(.L_x_12080) ;  /* 0x0000000000081947 */ /* 0x002fea0003800000 */
[----:B------:R-:W1:Y:S02]  /*3ea0*/  SYNCS.PHASECHK.TRANS64.TRYWAIT P1, [UR7+0x2d850], R0 ;  /* 0x02d85000ff0075a7 */ /* 0x000e640008020147 */
[----:B-1----:R-:W-:Y:S05]  /*3eb0*/  @!P1 BRA `(.L_x_12083) ;  /* 0x000000c400309947 */ /* 0x002fea0003800000 */
.L_x_12080:
        /* <DEDUP_REMOVED lines=70> */
.L_x_12084:
[----:B------:R-:W-:Y:S01]  /*4320*/  ISETP.NE.AND P1, PT, R154, 0x1, PT ;  /* 0x000000019a00780c */ /* 0x000fe20003f25270 */
[----:B------:R-:W-:Y:S01]  /*4330*/  IMAD.IADD R6, R140, 0x1, R136 ;  /* 0x000000018c067824 */ /* 0x000fe200078e0288 */
[----:B------:R-:W-:-:S04]  /*4340*/  ULEA UR7, UR38, UR40, 0x3 ;  /* 0x0000002826077291 */ /* 0x000fc8000f8e183f */
[----:B------:R-:W-:-:S04]  /*4350*/  UIADD3 UR7, UR7, 0x2d840, URZ ;  /* 0x0002d84007077890 */ /* 0x000fc8000fffe03f */
[----:B------:R-:W-:-:S03]  /*4360*/  UPRMT UR7, UR41, 0x654, UR7 ;  /* 0x0000065429077896 */ /* 0x000fc60008000007 */
[----:B------:R-:W0:Y:S08]  /*4370*/  @P1 LDC R5, c[0x0][0x44c] ;  /* 0x00011300ff051b82 */ /* 0x000e300000000800 */
[----:B------:R-:W1:Y:S01]  /*4380*/  @P1 LDC R11, c[0x0][0x450] ;  /* 0x00011400ff0b1b82 */ /* 0x000e620000000800 */
[----:B------:R-:W-:Y:S01]  /*4390*/  SYNCS.ARRIVE.TRANS64.RED.A1T0 RZ, [UR7], RZ ;  /* 0x000000ffffff79a7 */ /* 0x000fe20008100407 */
[----:B0-----:R-:W-:-:S04]  /*43a0*/  @P1 IMAD.HI.U32 R0, R6, R5, RZ ;  /* 0x0000000506001227 */ /* 0x001fc800078e00ff */
[----:B------:R-:W-:Y:S01]  /*43b0*/  IMAD.MOV.U32 R5, RZ, RZ, -0x80 ;  /* 0xffffff80ff057424 */ /* 0x000fe200078e00ff */
[----:B-1----:R-:W-:-:S03]  /*43c0*/  @P1 SHF.R.U32.HI R6, RZ, R11, R0 ;  /* 0x0000000bff061219 */ /* 0x002fc60000011600 */
[----:B------:R-:W-:Y:S02]  /*43d0*/  IMAD R0, R8, R5, 0x1 ;  /* 0x0000000108007424 */ /* 0x000fe400078e0205 */
[----:B------:R-:W0:Y:S02]  /*43e0*/  SHFL.IDX PT, R12, R6, RZ, 0x1c1f ;  /* 0x001c1fff060c7589 */ /* 0x000e2400000e0000 */
[----:B------:R-:W-:Y:S02]  /*43f0*/  IMAD R0, R139, -0x2, R0 ;  /* 0xfffffffe8b007824 */ /* 0x000fe400078e0200 */
[----:B------:R-:W1:Y:S03]  /*4400*/  SHFL.IDX PT, R6, R6, 0x1, 0x1c1f ;  /* 0x003c1f0006067f89 */ /* 0x000e6600000e0000 */
        /* <DEDUP_REMOVED lines=84> */
[C---:B------:R-:W-:Y:S02]  /*4950*/  ISETP.GT.AND P3, PT, R0.reuse, 0x70, PT ;  /* 0x000000700000780c */ /* 0x040fe40003f64270 */
[C---:B------:R-:W-:Y:S02]  /*4960*/  ISETP.GT.AND P2, PT, R0.reuse, 0x71, PT ;  /* 0x000000710000780c */ /* 0x040fe40003f44270 */
[----:B------:R-:W-:-:S02]  /*4970*/  ISETP.GT.AND P5, PT, R0, 0x78, PT ;  /* 0x000000780000780c */ /* 0x000fc40003fa4270 */
[----:B------:R-:W-:Y:S02]  /*4980*/  ISETP.GT.AND P4, PT, R0, 0x79, PT ;  /* 0x000000790000780c */ /* 0x000fe40003f84270 */
        /* <DEDUP_REMOVED lines=9> */
[----:B------:R-:W-:Y:S02]  /*4a20*/  FMNMX.FTZ R0, R84, R11, !PT ;  /* 0x0000000b54007209 */ /* 0x000fe40007810000 */
[----:B------:R-:W-:-:S02]  /*4a30*/  ISETP.GT.AND P4, PT, R5, RZ, PT ;  /* 0x000000ff0500720c */ /* 0x000fc40003f84270 */
[----:B------:R-:W-:Y:S02]  /*4a40*/  FMNMX.FTZ R0, R85, R0, !PT ;  /* 0x0000000055007209 */ /* 0x000fe40007810000 */
[----:B------:R-:W-:Y:S02]  /*4a50*/  FSEL R26, R26, -INF , P4 ;  /* 0xff8000001a1a7808 */ /* 0x000fe40002000000 */
[C---:B------:R-:W-:Y:S01]  /*4a60*/  ISETP.GT.AND P2, PT, R5.reuse, 0x8, PT ;  /* 0x000000080500780c */ /* 0x040fe20003f44270 */
[----:B------:R-:W0:Y:S01]  /*4a70*/  SHFL.BFLY PT, R11, R0, 0x2, 0x1f ;  /* 0x0c401f00000b7f89 */ /* 0x000e2200000e0000 */
        /* <DEDUP_REMOVED lines=8> */
[----:B------:R-:W-:-:S02]  /*4b00*/  ISETP.GT.AND P2, PT, R5, 0x19, PT ;  /* 0x000000190500780c */ /* 0x000fc40003f44270 */
[C---:B------:R-:W-:Y:S02]  /*4b10*/  ISETP.GT.AND P3, PT, R5.reuse, 0x20, PT ;  /* 0x000000200500780c */ /* 0x040fe40003f64270 */
[C---:B------:R-:W-:Y:S02]  /*4b20*/  ISETP.GT.AND P5, PT, R5.reuse, 0x21, PT ;  /* 0x000000210500780c */ /* 0x040fe40003fa4270 */
[----:B------:R-:W-:Y:S02]  /*4b30*/  ISETP.GT.AND P4, PT, R5, 0x28, PT ;  /* 0x000000280500780c */ /* 0x000fe40003f84270 */
[----:B0-----:R-:W-:Y:S02]  /*4b40*/  FMNMX.FTZ R11, R0, R11, !PT ;  /* 0x0000000b000b7209 */ /* 0x001fe40007810000 */
[----:B------:R-:W0:Y:S01]  /*4b50*/  LDC R0, c[0x0][0x988] ;  /* 0x00026200ff007b82 */ /* 0x000e220000000800 */
[----:B------:R-:W-:Y:S02]  /*4b60*/  FSEL R27, R27, -INF , P1 ;  /* 0xff8000001b1b7808 */ /* 0x000fe40000800000 */
[----:B------:R-:W1:Y:S01]  /*4b70*/  SHFL.BFLY PT, R12, R11, 0x1, 0x1f ;  /* 0x0c201f000b0c7f89 */ /* 0x000e6200000e0000 */
[----:B------:R-:W-:-:S02]  /*4b80*/  ISETP.GT.AND P1, PT, R5, 0x18, PT ;  /* 0x000000180500780c */ /* 0x000fc40003f24270 */
        /* <DEDUP_REMOVED lines=8> */
[----:B------:R-:W-:Y:S02]  /*4c10*/  FSEL R38, R38, -INF , P1 ;  /* 0xff80000026267808 */ /* 0x000fe40000800000 */
[----:B------:R-:W-:Y:S02]  /*4c20*/  ISETP.GT.AND P1, PT, R5, 0x29, PT ;  /* 0x000000290500780c */ /* 0x000fe40003f24270 */
[----:B------:R-:W-:Y:S02]  /*4c30*/  FSEL R50, R50, -INF , P2 ;  /* 0xff80000032327808 */ /* 0x000fe40001000000 */
[----:B-1----:R-:W-:-:S02]  /*4c40*/  FMNMX.FTZ R6, R11, R12, !PT ;  /* 0x0000000c0b067209 */ /* 0x002fc40007810000 */
[----:B------:R-:W-:Y:S02]  /*4c50*/  FSEL R51, R51, -INF , P3 ;  /* 0xff80000033337808 */ /* 0x000fe40001800000 */
[----:B------:R-:W-:Y:S01]  /*4c60*/  FSEL R54, R54, -INF , P5 ;  /* 0xff80000036367808 */ /* 0x000fe20002800000 */
[----:B0-----:R-:W-:Y:S01]  /*4c70*/  FMUL.FTZ R11, R6, R0 ;  /* 0x00000000060b7220 */ /* 0x001fe20000410000 */
[----:B------:R-:W-:Y:S02]  /*4c80*/  FSEL R55, R55, -INF , P4 ;  /* 0xff80000037377808 */ /* 0x000fe40002000000 */
[C---:B------:R-:W-:Y:S02]  /*4c90*/  ISETP.GT.AND P2, PT, R5.reuse, 0x40, PT ;  /* 0x000000400500780c */ /* 0x040fe40003f44270 */
[C---:B------:R-:W-:Y:S02]  /*4ca0*/  ISETP.GT.AND P3, PT, R5.reuse, 0x41, PT ;  /* 0x000000410500780c */ /* 0x040fe40003f64270 */
[----:B------:R-:W-:-:S02]  /*4cb0*/  ISETP.GT.AND P5, PT, R5, 0x48, PT ;  /* 0x000000480500780c */ /* 0x000fc40003fa4270 */
[----:B------:R-:W-:Y:S02]  /*4cc0*/  ISETP.GT.AND P4, PT, R5, 0x49, PT ;  /* 0x000000490500780c */ /* 0x000fe40003f84270 */
[----:B------:R-:W-:Y:S02]  /*4cd0*/  FSEL R47, R47, -INF , P1 ;  /* 0xff8000002f2f7808 */ /* 0x000fe40000800000 */
[----:B------:R-:W-:Y:S02]  /*4ce0*/  FSETP.NEU.FTZ.AND P1, PT, R6, -INF , PT ;  /* 0xff8000000600780b */ /* 0x000fe40003f3d000 */
        /* <DEDUP_REMOVED lines=8> */
[----:B------:R-:W-:-:S02]  /*4d70*/  FSEL R11, R11, RZ, P1 ;  /* 0x000000ff0b0b7208 */ /* 0x000fc40000800000 */
[----:B------:R-:W-:Y:S02]  /*4d80*/  FSEL R66, R66, -INF , P2 ;  /* 0xff80000042427808 */ /* 0x000fe40001000000 */
[----:B------:R-:W-:Y:S01]  /*4d90*/  FSEL R67, R67, -INF , P3 ;  /* 0xff80000043437808 */ /* 0x000fe20001800000 */
[-CC-:B------:R-:W-:Y:S01]  /*4da0*/  FFMA.FTZ R12, R24, R0.reuse, -R11.reuse ;  /* 0x00000000180c7223 */ /* 0x180fe2000001080b */
[----:B------:R-:W-:Y:S01]  /*4db0*/  FSEL R70, R70, -INF , P5 ;  /* 0xff80000046467808 */ /* 0x000fe20002800000 */
[-CC-:B------:R-:W-:Y:S01]  /*4dc0*/  FFMA.FTZ R14, R28, R0.reuse, -R11.reuse ;  /* 0x000000001c0e7223 */ /* 0x180fe2000001080b */
[----:B------:R-:W-:Y:S01]  /*4dd0*/  FSEL R71, R71, -INF , P4 ;  /* 0xff80000047477808 */ /* 0x000fe20002000000 */
[-CC-:B------:R-:W-:Y:S01]  /*4de0*/  FFMA.FTZ R20, R32, R0.reuse, -R11.reuse ;  /* 0x0000000020147223 */ /* 0x180fe2000001080b */
[----:B------:R-:W-:Y:S01]  /*4df0*/  ISETP.GT.AND P2, PT, R5, 0x60, PT ;  /* 0x000000600500780c */ /* 0x000fe20003f44270 */
[-CC-:B------:R-:W-:Y:S01]  /*4e00*/  FFMA.FTZ R15, R29, R0.reuse, -R11.reuse ;  /* 0x000000001d0f7223 */ /* 0x180fe2000001080b */
[----:B------:R-:W-:Y:S01]  /*4e10*/  ISETP.GT.AND P3, PT, R5, 0x61, PT ;  /* 0x000000610500780c */ /* 0x000fe20003f64270 */
[-CC-:B------:R-:W-:Y:S01]  /*4e20*/  FFMA.FTZ R29, R41, R0.reuse, -R11.reuse ;  /* 0x00000000291d7223 */ /* 0x180fe2000001080b */
[----:B------:R-:W-:Y:S01]  /*4e30*/  ISETP.GT.AND P5, PT, R5, 0x68, PT ;  /* 0x000000680500780c */ /* 0x000fe20003fa4270 */
[-CC-:B------:R-:W-:Y:S01]  /*4e40*/  FFMA.FTZ R41, R49, R0.reuse, -R11.reuse ;  /* 0x0000000031297223 */ /* 0x180fe2000001080b */
[----:B------:R-:W-:Y:S01]  /*4e50*/  ISETP.GT.AND P4, PT, R5, 0x69, PT ;  /* 0x000000690500780c */ /* 0x000fe20003f84270 */
[--C-:B------:R-:W-:Y:S01]  /*4e60*/  FFMA.FTZ R49, R57, R0, -R11.reuse ;  /* 0x0000000039317223 */ /* 0x100fe2000001080b */
[----:B------:R-:W-:Y:S01]  /*4e70*/  FMNMX.FTZ R24, R26, R10, !PT ;  /* 0x0000000a1a187209 */ /* 0x000fe20007810000 */
[-CC-:B------:R-:W-:Y:S01]  /*4e80*/  FFMA.FTZ R57, R65, R0.reuse, -R11.reuse ;  /* 0x0000000041397223 */ /* 0x180fe2000001080b */
[----:B------:R-:W-:Y:S01]  /*4e90*/  FSEL R74, R74, -INF , P2 ;  /* 0xff8000004a4a7808 */ /* 0x000fe20001000000 */
[-CC-:B------:R-:W-:Y:S01]  /*4ea0*/  FFMA.FTZ R65, R73, R0.reuse, -R11.reuse ;  /* 0x0000000049417223 */ /* 0x180fe2000001080b */
        /* <DEDUP_REMOVED lines=17> */
[----:B------:R-:W-:Y:S01]  /*4fc0*/  MUFU.EX2 R12, R12 ;  /* 0x0000000c000c7308 */ /* 0x000fe20000000800 */
[----:B------:R-:W-:Y:S01]  /*4fd0*/  FMNMX.FTZ R24, R30, R5, !PT ;  /* 0x000000051e187209 */ /* 0x000fe20007810000 */
[-CC-:B------:R-:W-:Y:S01]  /*4fe0*/  FFMA.FTZ R84, R84, R0.reuse, -R11.reuse ;  /* 0x0000000054547223 */ /* 0x180fe2000001080b */
[----:B------:R-:W-:Y:S01]  /*4ff0*/  FSEL R83, R83, -INF , P3 ;  /* 0xff80000053537808 */ /* 0x000fe20001800000 */
[--C-:B------:R-:W-:Y:S01]  /*5000*/  FFMA.FTZ R25, R37, R0, -R11.reuse ;  /* 0x0000000025197223 */ /* 0x100fe2000001080b */
[----:B------:R-:W-:Y:S01]  /*5010*/  FMNMX.FTZ R5, R31, R24, !PT ;  /* 0x000000181f057209 */ /* 0x000fe20007810000 */
[----:B------:R-:W-:Y:S01]  /*5020*/  FFMA.FTZ R24, R36, R0, -R11 ;  /* 0x0000000024187223 */ /* 0x000fe2000001080b */
[----:B------:R-:W-:Y:S01]  /*5030*/  FSEL R86, R86, -INF , P5 ;  /* 0xff80000056567808 */ /* 0x000fe20002800000 */
[----:B------:R-:W-:Y:S01]  /*5040*/  MUFU.EX2 R13, R13 ;  /* 0x0000000d000d7308 */ /* 0x000fe20000000800 */
[----:B------:R-:W-:-:S02]  /*5050*/  FMNMX.FTZ R28, R34, R5, !PT ;  /* 0x00000005221c7209 */ /* 0x000fc40007810000 */
[----:B------:R-:W-:Y:S02]  /*5060*/  FSEL R87, R87, -INF , P4 ;  /* 0xff80000057577808 */ /* 0x000fe40002000000 */
[----:B------:R-:W-:-:S03]  /*5070*/  FMNMX.FTZ R5, R35, R28, !PT ;  /* 0x0000001c23057209 */ /* 0x000fc60007810000 */
[----:B------:R-:W-:Y:S01]  /*5080*/  MUFU.EX2 R14, R14 ;  /* 0x0000000e000e7308 */ /* 0x000fe20000000800 */
[----:B------:R-:W-:-:S04]  /*5090*/  FMNMX.FTZ R28, R38, R5, !PT ;  /* 0x00000005261c7209 */ /* 0x000fc80007810000 */
[----:B------:R-:W-:Y:S01]  /*50a0*/  FMNMX.FTZ R5, R39, R28, !PT ;  /* 0x0000001c27057209 */ /* 0x000fe20007810000 */
[-CC-:B------:R-:W-:Y:S01]  /*50b0*/  FFMA.FTZ R28, R40, R0.reuse, -R11.reuse ;  /* 0x00000000281c7223 */ /* 0x180fe2000001080b */
[-CC-:B------:R-:W-:Y:S01]  /*50c0*/  FFMA.FTZ R40, R48, R0.reuse, -R11.reuse ;  /* 0x0000000030287223 */ /* 0x180fe2000001080b */
[-CC-:B------:R-:W-:Y:S01]  /*50d0*/  FFMA.FTZ R48, R56, R0.reuse, -R11.reuse ;  /* 0x0000000038307223 */ /* 0x180fe2000001080b */
[----:B------:R-:W-:Y:S01]  /*50e0*/  FMNMX.FTZ R32, R42, R5, !PT ;  /* 0x000000052a207209 */ /* 0x000fe20007810000 */
[-CC-:B------:R-:W-:Y:S01]  /*50f0*/  FFMA.FTZ R56, R64, R0.reuse, -R11.reuse ;  /* 0x0000000040387223 */ /* 0x180fe2000001080b */
[-CC-:B------:R-:W-:Y:S01]  /*5100*/  FFMA.FTZ R64, R72, R0.reuse, -R11.reuse ;  /* 0x0000000048407223 */ /* 0x180fe2000001080b */
[----:B------:R-:W-:Y:S01]  /*5110*/  FFMA.FTZ R72, R80, R0, -R11 ;  /* 0x0000000050487223 */ /* 0x000fe2000001080b */
[----:B------:R-:W-:Y:S01]  /*5120*/  FMNMX.FTZ R5, R43, R32, !PT ;  /* 0x000000202b057209 */ /* 0x000fe20007810000 */
[----:B------:R-:W-:Y:S03]  /*5130*/  MUFU.EX2 R15, R15 ;  /* 0x0000000f000f7308 */ /* 0x000fe60000000800 */
        /* <DEDUP_REMOVED lines=57> */
[----:B------:R-:W-:Y:S01]  /*54d0*/  FSEL R38, R6, RZ, P1 ;  /* 0x000000ff06267208 */ /* 0x000fe20000800000 */
[-CC-:B------:R-:W-:Y:S01]  /*54e0*/  FFMA.FTZ R77, R26, R0.reuse, -R81.reuse ;  /* 0x000000001a4d7223 */ /* 0x180fe20000010851 */
[----:B------:R-:W-:Y:S01]  /*54f0*/  FSEL R47, R5, RZ, P2 ;  /* 0x000000ff052f7208 */ /* 0x000fe20001000000 */
[-C--:B------:R-:W-:Y:S01]  /*5500*/  FFMA.FTZ R85, R27, R0.reuse, -R81 ;  /* 0x000000001b557223 */ /* 0x080fe20000010851 */
[----:B------:R-:W-:Y:S01]  /*5510*/  MUFU.EX2 R36, R36 ;  /* 0x0000002400247308 */ /* 0x000fe20000000800 */
[----:B------:R-:W-:Y:S01]  /*5520*/  FADD.FTZ R9, -R38, R9 ;  /* 0x0000000926097221 */ /* 0x000fe20000010100 */
[-CC-:B------:R-:W-:Y:S01]  /*5530*/  FFMA.FTZ R31, R31, R0.reuse, -R81.reuse ;  /* 0x000000001f1f7223 */ /* 0x180fe20000010851 */
[----:B------:R-:W-:Y:S01]  /*5540*/  FADD.FTZ R47, -R47, R10 ;  /* 0x0000000a2f2f7221 */ /* 0x000fe20000010100 */
[-CC-:B------:R-:W-:Y:S01]  /*5550*/  FFMA.FTZ R37, R34, R0.reuse, -R81.reuse ;  /* 0x0000000022257223 */ /* 0x180fe20000010851 */
[-C--:B------:R-:W-:Y:S01]  /*5560*/  FMUL.FTZ R9, R9, R0.reuse ;  /* 0x0000000009097220 */ /* 0x080fe20000410000 */
[-CC-:B------:R-:W-:Y:S01]  /*5570*/  FFMA.FTZ R34, R51, R0.reuse, -R81.reuse ;  /* 0x0000000033227223 */ /* 0x180fe20000010851 */
        /* <DEDUP_REMOVED lines=22> */
[----:B------:R-:W-:-:S03]  /*56e0*/  FFMA.FTZ R75, R86, R0, -R81 ;  /* 0x00000000564b7223 */ /* 0x000fc60000010851 */
[----:B------:R-:W2:Y:S01]  /*56f0*/  MUFU.EX2 R85, R85 ;  /* 0x0000005500557308 */ /* 0x000ea20000000800 */
[----:B0-----:R-:W-:-:S07]  /*5700*/  FFMA.FTZ R4, R9, R4, R12 ;  /* 0x0000000409047223 */ /* 0x001fce000001000c */
[----:B------:R0:W3:Y:S01]  /*5710*/  MUFU.EX2 R84, R31 ;  /* 0x0000001f00547308 */ /* 0x0000e20000000800 */
[----:B-1----:R-:W-:Y:S01]  /*5720*/  FFMA.FTZ R78, R10, R3, R77 ;  /* 0x000000030a4e7223 */ /* 0x002fe2000001004d */
[----:B------:R-:W-:-:S04]  /*5730*/  FADD.FTZ R3, R13, R4 ;  /* 0x000000040d037221 */ /* 0x000fc80000010000 */
[----:B------:R-:W-:Y:S02]  /*5740*/  FADD.FTZ R4, R14, R3 ;  /* 0x000000030e047221 */ /* 0x000fe40000010000 */
[----:B------:R-:W1:Y:S01]  /*5750*/  MUFU.EX2 R37, R37 ;  /* 0x0000002500257308 */ /* 0x000e620000000800 */
[----:B--2---:R-:W-:Y:S01]  /*5760*/  FADD.FTZ R71, R85, R78 ;  /* 0x0000004e55477221 */ /* 0x004fe20000010000 */
[----:B------:R-:W-:Y:S01]  /*5770*/  FADD.FTZ R3, R15, R4 ;  /* 0x000000040f037221 */ /* 0x000fe20000010000 */
[-CC-:B0-----:R-:W-:Y:S01]  /*5780*/  FFMA.FTZ R31, R46, R0.reuse, -R81.reuse ;  /* 0x000000002e1f7223 */ /* 0x181fe20000010851 */
[-C--:B------:R-:W-:Y:S01]  /*5790*/  FFMA.FTZ R46, R55, R0.reuse, -R81 ;  /* 0x00000000372e7223 */ /* 0x080fe20000010851 */
[----:B------:R-:W-:Y:S01]  /*57a0*/  FADD.FTZ R71, R36, R71 ;  /* 0x0000004724477221 */ /* 0x000fe20000010000 */
[----:B------:R-:W-:Y:S01]  /*57b0*/  FADD.FTZ R82, R20, R3 ;  /* 0x0000000314527221 */ /* 0x000fe20000010000 */
[-C--:B------:R-:W-:Y:S01]  /*57c0*/  FFMA.FTZ R55, R83, R0.reuse, -R81 ;  /* 0x0000000053377223 */ /* 0x080fe20000010851 */
[----:B------:R-:W0:Y:S01]  /*57d0*/  MUFU.EX2 R80, R80 ;  /* 0x0000005000507308 */ /* 0x000e220000000800 */
[----:B---3--:R-:W-:Y:S01]  /*57e0*/  FADD.FTZ R4, R84, R71 ;  /* 0x0000004754047221 */ /* 0x008fe20000010000 */
[----:B------:R-:W-:Y:S01]  /*57f0*/  FADD.FTZ R71, R21, R82 ;  /* 0x0000005215477221 */ /* 0x000fe20000010000 */
[----:B------:R-:W-:-:S05]  /*5800*/  FFMA.FTZ R81, R87, R0, -R81 ;  /* 0x0000000057517223 */ /* 0x000fca0000010851 */
[----:B------:R-:W2:Y:S01]  /*5810*/  MUFU.EX2 R30, R30 ;  /* 0x0000001e001e7308 */ /* 0x000ea20000000800 */
[----:B-1----:R-:W-:Y:S01]  /*5820*/  FADD.FTZ R3, R37, R4 ;  /* 0x0000000425037221 */ /* 0x002fe20000010000 */
[----:B------:R-:W-:-:S06]  /*5830*/  FADD.FTZ R4, R24, R71 ;  /* 0x0000004718047221 */ /* 0x000fcc0000010000 */
[----:B------:R-:W1:Y:S01]  /*5840*/  MUFU.EX2 R39, R39 ;  /* 0x0000002700277308 */ /* 0x000e620000000800 */
[----:B0-----:R-:W-:-:S07]  /*5850*/  FADD.FTZ R3, R80, R3 ;  /* 0x0000000350037221 */ /* 0x001fce0000010000 */
[----:B------:R-:W0:Y:S08]  /*5860*/  MUFU.EX2 R27, R27 ;  /* 0x0000001b001b7308 */ /* 0x000e300000000800 */
[----:B------:R-:W3:Y:S08]  /*5870*/  MUFU.EX2 R42, R42 ;  /* 0x0000002a002a7308 */ /* 0x000ef00000000800 */
[----:B------:R-:W4:Y:S08]  /*5880*/  MUFU.EX2 R31, R31 ;  /* 0x0000001f001f7308 */ /* 0x000f300000000800 */
[----:B------:R2:W-:Y:S08]  /*5890*/  MUFU.EX2 R74, R62 ;  /* 0x0000003e004a7308 */ /* 0x0005f00000000800 */
[----:B------:R-:W5:Y:S01]  /*58a0*/  MUFU.EX2 R35, R35 ;  /* 0x0000002300237308 */ /* 0x000f620000000800 */
[----:B--2---:R-:W-:Y:S01]  /*58b0*/  FADD.FTZ R62, R30, R3 ;  /* 0x000000031e3e7221 */ /* 0x004fe20000010000 */
[----:B------:R-:W-:-:S03]  /*58c0*/  FADD.FTZ R3, R25, R4 ;  /* 0x0000000419037221 */ /* 0x000fc60000010000 */
[----:B-1----:R-:W-:Y:S01]  /*58d0*/  FADD.FTZ R62, R39, R62 ;  /* 0x0000003e273e7221 */ /* 0x002fe20000010000 */
[----:B------:R-:W-:Y:S02]  /*58e0*/  FADD.FTZ R4, R28, R3 ;  /* 0x000000031c047221 */ /* 0x000fe40000010000 */
[----:B------:R-:W1:Y:S01]  /*58f0*/  MUFU.EX2 R26, R26 ;  /* 0x0000001a001a7308 */ /* 0x000e620000000800 */
[----:B0-----:R-:W-:-:S07]  /*5900*/  FADD.FTZ R3, R27, R62 ;  /* 0x0000003e1b037221 */ /* 0x001fce0000010000 */
[----:B------:R0:W-:Y:S08]  /*5910*/  MUFU.EX2 R78, R63 ;  /* 0x0000003f004e7308 */ /* 0x0001f00000000800 */
[----:B------:R-:W2:Y:S01]  /*5920*/  MUFU.EX2 R34, R34 ;  /* 0x0000002200227308 */ /* 0x000ea20000000800 */
[----:B0-----:R-:W-:Y:S01]  /*5930*/  FADD.FTZ R63, R29, R4 ;  /* 0x000000041d3f7221 */ /* 0x001fe20000010000 */
[----:B---3--:R-:W-:-:S03]  /*5940*/  FADD.FTZ R4, R42, R3 ;  /* 0x000000032a047221 */ /* 0x008fc60000010000 */
[----:B------:R-:W-:Y:S01]  /*5950*/  FADD.FTZ R62, R32, R63 ;  /* 0x0000003f203e7221 */ /* 0x000fe20000010000 */
[----:B----4-:R-:W-:Y:S02]  /*5960*/  FADD.FTZ R4, R31, R4 ;  /* 0x000000041f047221 */ /* 0x010fe40000010000 */
[----:B------:R-:W0:Y:S01]  /*5970*/  MUFU.EX2 R43, R43 ;  /* 0x0000002b002b7308 */ /* 0x000e220000000800 */
[----:B------:R-:W-:Y:S01]  /*5980*/  FADD.FTZ R3, R33, R62 ;  /* 0x0000003e21037221 */ /* 0x000fe20000010000 */
[----:B-----5:R-:W-:-:S03]  /*5990*/  FADD.FTZ R63, R35, R4 ;  /* 0x00000004233f7221 */ /* 0x020fc60000010000 */
[----:B------:R-:W-:Y:S01]  /*59a0*/  FADD.FTZ R4, R40, R3 ;  /* 0x0000000328047221 */ /* 0x000fe20000010000 */
[----:B-1----:R-:W-:Y:S02]  /*59b0*/  FADD.FTZ R3, R26, R63 ;  /* 0x0000003f1a037221 */ /* 0x002fe40000010000 */
[----:B------:R-:W1:Y:S08]  /*59c0*/  MUFU.EX2 R46, R46 ;  /* 0x0000002e002e7308 */ /* 0x000e700000000800 */
[----:B------:R-:W3:Y:S08]  /*59d0*/  MUFU.EX2 R50, R50 ;  /* 0x0000003200327308 */ /* 0x000ef00000000800 */
[----:B------:R4:W-:Y:S08]  /*59e0*/  MUFU.EX2 R71, R67 ;  /* 0x0000004300477308 */ /* 0x0009f00000000800 */
[----:B------:R-:W5:Y:S01]  /*59f0*/  MUFU.EX2 R51, R51 ;  /* 0x0000003300337308 */ /* 0x000f620000000800 */
[----:B----4-:R-:W-:Y:S01]  /*5a00*/  FADD.FTZ R67, R41, R4 ;  /* 0x0000000429437221 */ /* 0x010fe20000010000 */
[----:B--2---:R-:W-:-:S03]  /*5a10*/  FADD.FTZ R4, R34, R3 ;  /* 0x0000000322047221 */ /* 0x004fc60000010000 */
[----:B------:R-:W-:Y:S01]  /*5a20*/  FADD.FTZ R62, R44, R67 ;  /* 0x000000432c3e7221 */ /* 0x000fe20000010000 */
[----:B0-----:R-:W-:Y:S02]  /*5a30*/  FADD.FTZ R3, R43, R4 ;  /* 0x000000042b037221 */ /* 0x001fe40000010000 */
[----:B------:R-:W-:Y:S01]  /*5a40*/  MUFU.EX2 R58, R58 ;  /* 0x0000003a003a7308 */ /* 0x000fe20000000800 */
[----:B------:R-:W-:Y:S01]  /*5a50*/  FADD.FTZ R67, R45, R62 ;  /* 0x0000003e2d437221 */ /* 0x000fe20000010000 */
[----:B-1----:R-:W-:-:S03]  /*5a60*/  FADD.FTZ R3, R46, R3 ;  /* 0x000000032e037221 */ /* 0x002fc60000010000 */
[----:B------:R-:W-:Y:S01]  /*5a70*/  FADD.FTZ R4, R48, R67 ;  /* 0x0000004330047221 */ /* 0x000fe20000010000 */
[----:B---3--:R-:W-:Y:S02]  /*5a80*/  FADD.FTZ R62, R50, R3 ;  /* 0x00000003323e7221 */ /* 0x008fe40000010000 */
[----:B------:R-:W0:Y:S01]  /*5a90*/  MUFU.EX2 R57, R57 ;  /* 0x0000003900397308 */ /* 0x000e220000000800 */
[----:B------:R-:W-:Y:S01]  /*5aa0*/  FADD.FTZ R3, R49, R4 ;  /* 0x0000000431037221 */ /* 0x000fe20000010000 */
[----:B-----5:R-:W-:-:S03]  /*5ab0*/  FADD.FTZ R83, R51, R62 ;  /* 0x0000003e33537221 */ /* 0x020fc60000010000 */
[----:B------:R-:W-:Y:S01]  /*5ac0*/  FADD.FTZ R4, R52, R3 ;  /* 0x0000000334047221 */ /* 0x000fe20000010000 */
[----:B------:R-:W-:Y:S02]  /*5ad0*/  FADD.FTZ R83, R74, R83 ;  /* 0x000000534a537221 */ /* 0x000fe40000010000 */
[----:B------:R-:W1:Y:S01]  /*5ae0*/  MUFU.EX2 R60, R60 ;  /* 0x0000003c003c7308 */ /* 0x000e620000000800 */
[----:B------:R-:W-:Y:S01]  /*5af0*/  FADD.FTZ R3, R53, R4 ;  /* 0x0000000435037221 */ /* 0x000fe20000010000 */
[----:B------:R-:W-:-:S03]  /*5b00*/  FADD.FTZ R83, R78, R83 ;  /* 0x000000534e537221 */ /* 0x000fc60000010000 */
[----:B------:R-:W-:-:S03]  /*5b10*/  FADD.FTZ R4, R56, R3 ;  /* 0x0000000338047221 */ /* 0x000fc60000010000 */
[----:B------:R-:W2:Y:S01]  /*5b20*/  MUFU.EX2 R59, R59 ;  /* 0x0000003b003b7308 */ /* 0x000ea20000000800 */
[----:B0-----:R-:W-:-:S07]  /*5b30*/  FADD.FTZ R3, R57, R4 ;  /* 0x0000000439037221 */ /* 0x001fce0000010000 */
[----:B------:R-:W0:Y:S01]  /*5b40*/  MUFU.EX2 R61, R61 ;  /* 0x0000003d003d7308 */ /* 0x000e220000000800 */
[----:B-1----:R-:W-:-:S07]  /*5b50*/  FADD.FTZ R4, R60, R3 ;  /* 0x000000033c047221 */ /* 0x002fce0000010000 */
[----:B------:R-:W1:Y:S08]  /*5b60*/  MUFU.EX2 R70, R70 ;  /* 0x0000004600467308 */ /* 0x000e700000000800 */
[----:B------:R-:W3:Y:S08]  /*5b70*/  MUFU.EX2 R64, R64 ;  /* 0x0000004000407308 */ /* 0x000ef00000000800 */
[----:B------:R4:W5:Y:S08]  /*5b80*/  MUFU.EX2 R63, R38 ;  /* 0x00000026003f7308 */ /* 0x0009700000000800 */
[----:B------:R-:W5:Y:S01]  /*5b90*/  MUFU.EX2 R65, R65 ;  /* 0x0000004100417308 */ /* 0x000f620000000800 */
[----:B----4-:R-:W-:-:S04]  /*5ba0*/  FADD.FTZ R38, R58, R83 ;  /* 0x000000533a267221 */ /* 0x010fc80000010000 */
[----:B------:R-:W-:-:S03]  /*5bb0*/  FADD.FTZ R38, R71, R38 ;  /* 0x0000002647267221 */ /* 0x000fc60000010000 */
[----:B------:R-:W4:Y:S01]  /*5bc0*/  MUFU.EX2 R66, R66 ;  /* 0x0000004200427308 */ /* 0x000f220000000800 */
[----:B--2---:R-:W-:-:S07]  /*5bd0*/  FADD.FTZ R3, R59, R38 ;  /* 0x000000263b037221 */ /* 0x004fce0000010000 */
[----:B------:R-:W2:Y:S08]  /*5be0*/  MUFU.EX2 R68, R68 ;  /* 0x0000004400447308 */ /* 0x000eb00000000800 */
[----:B------:R0:W2:Y:S08]  /*5bf0*/  MUFU.EX2 R67, R47 ;  /* 0x0000002f00437308 */ /* 0x0000b00000000800 */
[----:B------:R-:W2:Y:S01]  /*5c00*/  MUFU.EX2 R69, R69 ;  /* 0x0000004500457308 */ /* 0x000ea20000000800 */
[----:B0-----:R-:W-:Y:S01]  /*5c10*/  FADD.FTZ R47, R61, R4 ;  /* 0x000000043d2f7221 */ /* 0x001fe20000010000 */
[----:B-1----:R-:W-:-:S03]  /*5c20*/  FADD.FTZ R4, R70, R3 ;  /* 0x0000000346047221 */ /* 0x002fc60000010000 */
[----:B---3--:R-:W-:Y:S01]  /*5c30*/  FADD.FTZ R38, R64, R47 ;  /* 0x0000002f40267221 */ /* 0x008fe20000010000 */
[----:B-----5:R-:W-:Y:S02]  /*5c40*/  FADD.FTZ R3, R63, R4 ;  /* 0x000000043f037221 */ /* 0x020fe40000010000 */
[----:B------:R0:W1:Y:S01]  /*5c50*/  MUFU.EX2 R62, R79 ;  /* 0x0000004f003e7308 */ /* 0x0000620000000800 */
[----:B------:R-:W-:Y:S01]  /*5c60*/  FADD.FTZ R47, R65, R38 ;  /* 0x00000026412f7221 */ /* 0x000fe20000010000 */
[----:B----4-:R-:W-:-:S03]  /*5c70*/  FADD.FTZ R4, R66, R3 ;  /* 0x0000000342047221 */ /* 0x010fc60000010000 */
[----:B--2---:R-:W-:Y:S01]  /*5c80*/  FADD.FTZ R38, R68, R47 ;  /* 0x0000002f44267221 */ /* 0x004fe20000010000 */
        /* <DEDUP_REMOVED lines=20> */
.L_x_12085:
[----:B------:R-:W-:Y:S01]  /*5dd0*/  ULEA UR6, UR6, UR40, 0x3 ;  /* 0x0000002806067291 */ /* 0x000fe2000f8e183f */
[----:B------:R-:W-:Y:S01]  /*5de0*/  F2FP.F16.F32.PACK_AB R12, R13, R12 ;  /* 0x0000000c0d0c723e */ /* 0x000fe200000000ff */
[----:B------:R-:W-:Y:S01]  /*5df0*/  FMUL.FTZ R88, R88, R9 ;  /* 0x0000000958587220 */ /* 0x000fe20000410000 */
[----:B------:R-:W-:Y:S01]  /*5e00*/  F2FP.F16.F32.PACK_AB R14, R15, R14 ;  /* 0x0000000e0f0e723e */ /* 0x000fe200000000ff */
[----:B------:R-:W-:Y:S01]  /*5e10*/  UIADD3 UR6, UR6, 0x2d860, URZ ;  /* 0x0002d86006067890 */ /* 0x000fe2000fffe03f */
[----:B------:R-:W-:Y:S01]  /*5e20*/  F2FP.F16.F32.PACK_AB R13, R85, R77 ;  /* 0x0000004d550d723e */ /* 0x000fe200000000ff */
[-C--:B------:R-:W-:Y:S01]  /*5e30*/  FMUL.FTZ R89, R89, R9.reuse ;  /* 0x0000000959597220 */ /* 0x080fe20000410000 */
        /* <DEDUP_REMOVED lines=15> */
[----:B------:R-:W-:Y:S01]  /*5f30*/  UMOV UR6, UR38 ;  /* 0x0000002600067c82 */ /* 0x000fe20008000000 */
        /* <DEDUP_REMOVED lines=37> */
[----:B------:R0:W-:Y:S01]  /*6190*/  STSM.16.M88.4 [R18+0x6000], R64 ;  /* 0x0060004012007844 */ /* 0x0001e20000000200 */
[----:B------:R-:W-:Y:S01]  /*61a0*/  F2FP.F16.F32.PACK_AB R74, R76, R11 ;  /* 0x0000000b4c4a723e */ /* 0x000fe200000000ff */
[----:B------:R-:W-:Y:S01]  /*61b0*/  FMUL.FTZ R125, R125, R9 ;  /* 0x000000097d7d7220 */ /* 0x000fe20000410000 */
[----:B------:R-:W-:Y:S01]  /*61c0*/  F2FP.F16.F32.PACK_AB R75, R47, R75 ;  /* 0x0000004b2f4b723e */ /* 0x000fe200000000ff */
[----:B------:R-:W-:Y:S01]  /*61d0*/  FMUL.FTZ R128, R128, R9 ;  /* 0x0000000980807220 */ /* 0x000fe20000410000 */
[----:B------:R-:W-:Y:S01]  /*61e0*/  ISETP.GT.AND P1, PT, R8, R7, PT ;  /* 0x000000070800720c */ /* 0x000fe20003f24270 */
        /* <DEDUP_REMOVED lines=37> */
[----:B------:R-:W-:Y:S01]  /*6440*/  IMAD.MOV.U32 R11, RZ, RZ, R2 ;  /* 0x000000ffff0b7224 */ /* 0x000fe200078e0002 */
[----:B-1----:R-:W-:Y:S01]  /*6450*/  NOP ;  /* 0x0000000000007918 */ /* 0x002fe20000000000 */
[----:B0-----:R-:W-:Y:S05]  /*6460*/  @P1 BRA `(.L_x_12086) ;  /* 0xffffffd400841947 */ /* 0x001fea000383ffff */
.L_x_12075:
[----:B------:R-:W-:-:S13]  /*6470*/  ISETP.GE.AND P1, PT, R8, RZ, PT ;  /* 0x000000ff0800720c */ /* 0x000fda0003f26270 */
[----:B------:R-:W-:Y:S05]  /*6480*/  @!P1 BRA `(.L_x_12087) ;  /* 0x00000020003c9947 */ /* 0x000fea0003800000 */
[----:B------:R-:W-:Y:S01]  /*6490*/  IMAD.MOV.U32 R9, RZ, RZ, R5 ;  /* 0x000000ffff097224 */ /* 0x000fe200078e0005 */
[----:B------:R-:W-:Y:S01]  /*64a0*/  UMOV UR6, UR38 ;  /* 0x0000002600067c82 */ /* 0x000fe20008000000 */
[----:B------:R-:W-:Y:S02]  /*64b0*/  IMAD.MOV.U32 R7, RZ, RZ, R6 ;  /* 0x000000ffff077224 */ /* 0x000fe400078e0006 */
[----:B------:R-:W-:-:S07]  /*64c0*/  IMAD.MOV.U32 R10, RZ, RZ, R2 ;  /* 0x000000ffff0a7224 */ /* 0x000fce00078e0002 */
.L_x_12098:
[----:B------:R-:W-:Y:S01]  /*64d0*/  ISETP.NE.AND P2, PT, RZ, UR42, PT ;  /* 0x0000002aff007c0c */ /* 0x000fe2000bf45270 */
[----:B------:R-:W-:-:S04]  /*64e0*/  UISETP.NE.AND UP0, UPT, UR6, 0x1, UPT ;  /* 0x000000010600788c */ /* 0x000fc8000bf05270 */
[----:B------:R-:W-:-:S06]  /*64f0*/  USEL UR7, URZ, 0x1, UP0 ;  /* 0x000000013f077887 */ /* 0x000fcc0008000000 */
[----:B------:R-:W-:Y:S02]  /*6500*/  LOP3.LUT R2, R10, UR7, RZ, 0x3c, !PT ;  /* 0x000000070a027c12 */ /* 0x000fe4000f8e3cff */
[----:B------:R-:W-:Y:S05]  /*6510*/  @P2 BRA `(.L_x_12088) ;  /* 0x0000000000342947 */ /* 0x000fea0003800000 */
[----:B------:R-:W-:Y:S05]  /*6520*/  @!P0 BRA `(.L_x_12089) ;  /* 0x0000000000048947 */ /* 0x000fea0003800000 */
[----:B------:R-:W-:Y:S01]  /*6530*/  BPT.TRAP 0x1 ;  /* 0x000000040000795c */ /* 0x000fe20000300000 */
.L_x_12089:
        /* <DEDUP_REMOVED lines=8> */
.L_x_12090:
[----:B-1----:R-:W-:Y:S05]  /*65c0*/  @P1 BRA `(.L_x_12088) ;  /* 0x0000000000081947 */ /* 0x002fea0003800000 */
[----:B------:R-:W1:Y:S02]  /*65d0*/  SYNCS.PHASECHK.TRANS64.TRYWAIT P1, [UR7+0x2d830], R0 ;  /* 0x02d83000ff0075a7 */ /* 0x000e640008020147 */
[----:B-1----:R-:W-:Y:S05]  /*65e0*/  @!P1 BRA `(.L_x_12091) ;  /* 0x0000009c007c9947 */ /* 0x002fea0003800000 */
.L_x_12088:
        /* <DEDUP_REMOVED lines=42> */
.L_x_12093:
[----:B------:R-:W-:Y:S01]  /*6890*/  ULEA UR7, UR6, UR40, 0x3 ;  /* 0x0000002806077291 */ /* 0x000fe2000f8e183f */
[----:B------:R-:W-:-:S08]  /*68a0*/  SHF.L.U32 R0, R10, 0x1f, RZ ;  /* 0x0000001f0a007819 */ /* 0x000fd000000006ff */
[----:B------:R0:W1:Y:S01]  /*68b0*/  SYNCS.PHASECHK.TRANS64.TRYWAIT P1, [UR7+0x2d850], R0 ;  /* 0x02d85000ff0075a7 */ /* 0x0000620008020147 */
[----:B------:R-:W-:Y:S05]  /*68c0*/  @!P0 BRA `(.L_x_12094) ;  /* 0x0000000000048947 */ /* 0x000fea0003800000 */
[----:B------:R-:W-:Y:S01]  /*68d0*/  BPT.TRAP 0x1 ;  /* 0x000000040000795c */ /* 0x000fe20000300000 */
.L_x_12094:
[----:B-1----:R-:W-:Y:S05]  /*68e0*/  @P1 BRA `(.L_x_12092) ;  /* 0x0000000000081947 */ /* 0x002fea0003800000 */
[----:B------:R-:W1:Y:S02]  /*68f0*/  SYNCS.PHASECHK.TRANS64.TRYWAIT P1, [UR7+0x2d850], R0 ;  /* 0x02d85000ff0075a7 */ /* 0x000e640008020147 */
[----:B-1----:R-:W-:Y:S05]  /*6900*/  @!P1 BRA `(.L_x_12095) ;  /* 0x0000009800cc9947 */ /* 0x002fea0003800000 */
.L_x_12092:
        /* <DEDUP_REMOVED lines=70> */
.L_x_12096:
        /* <DEDUP_REMOVED lines=80> */
[-C--:B------:R-:W-:Y:S01]  /*7270*/  FFMA.FTZ R29, R29, R0.reuse, -R11 ;  /* 0x000000001d1d7223 */ /* 0x080fe2000001080b */
[C---:B------:R-:W-:Y:S01]  /*7280*/  FADD.FTZ R7, -R5.reuse, R9 ;  /* 0x0000000905077221 */ /* 0x040fe20000010100 */
        /* <DEDUP_REMOVED lines=23> */
[-C--:B0-----:R-:W-:Y:S01]  /*7400*/  FFMA.FTZ R29, R26, R0.reuse, -R137 ;  /* 0x000000001a1d7223 */ /* 0x081fe20000010889 */
        /* <DEDUP_REMOVED lines=28> */
[--C-:B------:R-:W-:Y:S01]  /*75d0*/  FFMA.FTZ R54, R58, R0, -R137.reuse ;  /* 0x000000003a367223 */ /* 0x100fe20000010889 */
        /* <DEDUP_REMOVED lines=39> */
[----:B------:R-:W-:Y:S01]  /*7850*/  MUFU.EX2 R24, R24 ;  /* 0x0000001800187308 */ /* 0x000fe20000000800 */
[----:B0-----:R-:W-:-:S07]  /*7860*/  FADD.FTZ R79, R21, R4 ;  /* 0x00000004154f7221 */ /* 0x001fce0000010000 */
[----:B------:R-:W0:Y:S01]  /*7870*/  MUFU.EX2 R81, R81 ;  /* 0x0000005100517308 */ /* 0x000e220000000800 */
[----:B--2---:R-:W-:-:S07]  /*7880*/  FADD.FTZ R4, R38, R3 ;  /* 0x0000000326047221 */ /* 0x004fce0000010000 */
        /* <DEDUP_REMOVED lines=35> */
[----:B0-----:R-:W-:-:S07]  /*7ac0*/  FFMA.FTZ R46, R86, R0, -R137 ;  /* 0x00000000562e7223 */ /* 0x001fce0000010889 */
        /* <DEDUP_REMOVED lines=8> */
[----:B------:R-:W-:Y:S08]  /*7b50*/  MUFU.EX2 R70, R66 ;  /* 0x0000004200467308 */ /* 0x000ff00000000800 */
        /* <DEDUP_REMOVED lines=14> */
[----:B------:R-:W-:-:S03]  /*7c40*/  FADD.FTZ R4, R70, R3 ;  /* 0x0000000346047221 */ /* 0x000fc60000010000 */
[----:B----4-:R-:W-:Y:S01]  /*7c50*/  FADD.FTZ R28, R56, R47 ;  /* 0x0000002f381c7221 */ /* 0x010fe20000010000 */
[----:B------:R-:W-:Y:S02]  /*7c60*/  FADD.FTZ R4, R71, R4 ;  /* 0x0000000447047221 */ /* 0x000fe40000010000 */
[----:B------:R-:W1:Y:S01]  /*7c70*/  MUFU.EX2 R60, R60 ;  /* 0x0000003c003c7308 */ /* 0x000e620000000800 */
[----:B-----5:R-:W-:-:S07]  /*7c80*/  FADD.FTZ R3, R57, R28 ;  /* 0x0000001c39037221 */ /* 0x020fce0000010000 */
        /* <DEDUP_REMOVED lines=37> */
.L_x_12097:
        /* <DEDUP_REMOVED lines=104> */
[----:B0-----:R-:W-:Y:S01]  /*8560*/  NOP ;  /* 0x0000000000007918 */ /* 0x001fe20000000000 */
[----:B--2---:R-:W-:Y:S05]  /*8570*/  @P1 BRA `(.L_x_12098) ;  /* 0xffffffdc00d41947 */ /* 0x004fea000383ffff */
.L_x_12087:
[----:B------:R-:W-:Y:S06]  /*8580*/  BAR.ARV 0x8, 0x200 ;  /* 0x0208000000007b1d */ /* 0x000fec0000002000 */
[----:B------:R-:W-:Y:S05]  /*8590*/  @!P0 BRA `(.L_x_12099) ;  /* 0x0000000000048947 */ /* 0x000fea0003800000 */
[----:B------:R-:W-:Y:S01]  /*85a0*/  BPT.TRAP 0x1 ;  /* 0x000000040000795c */ /* 0x000fe20000300000 */
.L_x_12099:
[----:B------:R-:W-:Y:S01]  /*85b0*/  ULEA UR4, UR38, UR40, 0x3 ;  /* 0x0000002826047291 */ /* 0x000fe2000f8e183f */
[----:B------:R-:W-:-:S08]  /*85c0*/  SHF.L.U32 R7, R2, 0x1f, RZ ;  /* 0x0000001f02077819 */ /* 0x000fd000000006ff */
[----:B------:R0:W1:Y:S01]  /*85d0*/  SYNCS.PHASECHK.TRANS64.TRYWAIT P1, [UR4+0x2d850], R7 ;  /* 0x02d85007ff0075a7 */ /* 0x0000620008020144 */
[----:B------:R-:W-:Y:S05]  /*85e0*/  @!P0 BRA `(.L_x_12100) ;  /* 0x0000000000048947 */ /* 0x000fea0003800000 */
[----:B------:R-:W-:Y:S01]  /*85f0*/  BPT.TRAP 0x1 ;  /* 0x000000040000795c */ /* 0x000fe20000300000 */
.L_x_12100:
[----:B-1----:R-:W-:Y:S05]  /*8600*/  @P1 BRA `(.L_x_12101) ;  /* 0x0000000000081947 */ /* 0x002fea0003800000 */
[----:B------:R-:W1:Y:S02]  /*8610*/  SYNCS.PHASECHK.TRANS64.TRYWAIT P1, [UR4+0x2d850], R7 ;  /* 0x02d85007ff0075a7 */ /* 0x000e640008020144 */
[----:B-1----:R-:W-:Y:S05]  /*8620*/  @!P1 BRA `(.L_x_12102) ;  /* 0x0000007c009c9947 */ /* 0x002fea0003800000 */
.L_x_12101:
[----:B------:R-:W-:Y:S01]  /*8630*/  UIADD3 UR40, UR40, 0x400, URZ ;  /* 0x0000040028287890 */ /* 0x000fe2000fffe03f */
[----:B------:R-:W-:Y:S01]  /*8640*/  WARPGROUP.ARRIVE ;  /* 0x00000000000079c5 */ /* 0x000fe20000000000 */
[----:B------:R-:W-:Y:S01]  /*8650*/  ULOP3.LUT UR39, UR39, 0x10000, URZ, 0xfc, !UPT ;  /* 0x0001000027277892 */ /* 0x000fe2000f8efc3f */
[----:B01----:R-:W0:Y:S01]  /*8660*/  SHFL.BFLY PT, R7, R4, 0x2, 0x1f ;  /* 0x0c401f0004077f89 */ /* 0x003e2200000e0000 */
[----:B------:R-:W-:Y:S01]  /*8670*/  USHF.R.U32.HI UR40, URZ, 0x4, UR40 ;  /* 0x000000043f287899 */ /* 0x000fe20008011628 */
[----:B------:R-:W-:Y:S01]  /*8680*/  IMAD.MOV.U32 R20, RZ, RZ, -0x800000 ;  /* 0xff800000ff147424 */ /* 0x000fe200078e00ff */
[----:B------:R-:W-:Y:S01]  /*8690*/  UMOV UR9, 0x40000040 ;  /* 0x4000004000097882 */ /* 0x000fe20000000000 */
[----:B------:R-:W-:Y:S01]  /*86a0*/  UMOV UR11, 0x80000020 ;  /* 0x80000020000b7882 */ /* 0x000fe20000000000 */
[----:B------:R-:W-:Y:S01]  /*86b0*/  ULOP3.LUT UR40, UR40, 0x3fff, URZ, 0xc0, !UPT ;  /* 0x00003fff28287892 */ /* 0x000fe2000f8ec03f */
[----:B------:R-:W1:Y:S01]  /*86c0*/  SHFL.BFLY PT, R8, R3, 0x2, 0x1f ;  /* 0x0c401f0003087f89 */ /* 0x000e6200000e0000 */
[----:B------:R-:W-:-:S02]  /*86d0*/  UMOV UR8, UR39 ;  /* 0x0000002700087c82 */ /* 0x000fc40008000000 */
[----:B------:R-:W-:-:S04]  /*86e0*/  ULOP3.LUT UR5, UR40, 0x2000000, URZ, 0xfc, !UPT ;  /* 0x0200000028057892 */ /* 0x000fc8000f8efc3f */
[----:B------:R-:W-:-:S07]  /*86f0*/  UIMAD UR5, UR38, 0x600, UR5 ;  /* 0x00000600260578a4 */ /* 0x000fce000f8e0205 */
[----:B------:R-:W-:Y:S02]  /*8700*/  UMOV UR10, UR5 ;  /* 0x00000005000a7c82 */ /* 0x000fe40008000000 */
[----:B------:R-:W-:Y:S01]  /*8710*/  HGMMA.64x96x16.F32 R88, gdesc[UR8].tnspB, R88, gsb0 ;  /* 0x41600000085879f0 */ /* 0x000fe20008000858 */
[----:B------:R-:W-:Y:S01]  /*8720*/  UIADD3 UR8, UR39, 0x2, URZ ;  /* 0x0000000227087890 */ /* 0x000fe2000fffe03f */
[----:B0-----:R-:W-:Y:S01]  /*8730*/  FADD.FTZ R7, R7, R4 ;  /* 0x0000000407077221 */ /* 0x001fe20000010000 */
[----:B------:R-:W-:Y:S01]  /*8740*/  UIADD3 UR10, UR5, 0x40, URZ ;  /* 0x00000040050a7890 */ /* 0x000fe2000fffe03f */
[----:B------:R-:W-:Y:S01]  /*8750*/  IMAD.MOV.U32 R4, RZ, RZ, RZ ;  /* 0x000000ffff047224 */ /* 0x000fe200078e00ff */
[----:B------:R-:W-:Y:S01]  /*8760*/  UMOV UR9, 0x40000040 ;  /* 0x4000004000097882 */ /* 0x000fe20000000000 */
[----:B------:R-:W-:Y:S01]  /*8770*/  UMOV UR11, 0x80000020 ;  /* 0x80000020000b7882 */ /* 0x000fe20000000000 */
[----:B-1----:R-:W-:Y:S01]  /*8780*/  FADD.FTZ R9, R8, R3 ;  /* 0x0000000308097221 */ /* 0x002fe20000010000 */
        /* <DEDUP_REMOVED lines=66> */
.L_x_12103:
        /* <DEDUP_REMOVED lines=58> */
.L_x_12067:
        /* <DEDUP_REMOVED lines=10> */
[----:B------:R-:W-:Y:S01]  /*8ff0*/  F2FP.F16.F32.PACK_AB R6, R93, R6 ;  /* 0x000000065d06723e */ /* 0x000fe200000000ff */
[----:B------:R-:W-:Y:S01]  /*9000*/  IMAD.MOV.U32 R40, RZ, RZ, RZ ;  /* 0x000000ffff287224 */ /* 0x000fe200078e00ff */
[----:B------:R-:W-:-:S02]  /*9010*/  F2FP.F16.F32.PACK_AB R7, R7, R94 ;  /* 0x0000005e0707723e */ /* 0x000fc400000000ff */
[----:B------:R-:W-:-:S03]  /*9020*/  F2FP.F16.F32.PACK_AB R26, R125, R26 ;  /* 0x0000001a7d1a723e */ /* 0x000fc600000000ff */
[----:B------:R-:W2:Y:S01]  /*9030*/  LDC.64 R36, c[0x0][0xc00] ;  /* 0x00030000ff247b82 */ /* 0x000ea20000000a00 */
[----:B------:R-:W-:Y:S01]  /*9040*/  F2FP.F16.F32.PACK_AB R27, R27, R126 ;  /* 0x0000007e1b1b723e */ /* 0x000fe200000000ff */
[----:B------:R-:W-:Y:S01]  /*9050*/  UMOV UR4, UR40 ;  /* 0x0000002800047c82 */ /* 0x000fe20008000000 */
[----:B-1----:R-:W-:Y:S01]  /*9060*/  UMOV UR5, UR6 ;  /* 0x0000000600057c82 */ /* 0x002fe20008000000 */
[----:B------:R-:W-:Y:S02]  /*9070*/  IMAD.U32 R32, RZ, RZ, UR4 ;  /* 0x00000004ff207e24 */ /* 0x000fe4000f8e00ff */
[----:B------:R-:W-:Y:S01]  /*9080*/  IMAD.U32 R33, RZ, RZ, UR5 ;  /* 0x00000005ff217e24 */ /* 0x000fe2000f8e00ff */
[----:B------:R-:W-:Y:S01]  /*9090*/  ULDC.64 UR4, c[0x0][0xc08] ;  /* 0x0003020000047ab9 */ /* 0x000fe20000000a00 */
[----:B------:R-:W-:-:S03]  /*90a0*/  IMAD.WIDE R4, R153, 0x2, R32 ;  /* 0x0000000299047825 */ /* 0x000fc600078e0220 */
[C---:B------:R-:W-:Y:S02]  /*90b0*/  IADD3 R21, P4, R4.reuse, 0x20, RZ ;  /* 0x0000002004157810 */ /* 0x040fe40007f9e0ff */
[C---:B------:R-:W-:Y:S02]  /*90c0*/  LOP3.LUT R9, R4.reuse, 0x180, RZ, 0xc0, !PT ;  /* 0x0000018004097812 */ /* 0x040fe400078ec0ff */
[----:B------:R-:W-:Y:S01]  /*90d0*/  LOP3.LUT R8, R21, 0x180, RZ, 0xc0, !PT ;  /* 0x0000018015087812 */ /* 0x000fe200078ec0ff */
[----:B------:R-:W-:Y:S01]  /*90e0*/  IMAD.X R15, RZ, RZ, R5, P4 ;  /* 0x000000ffff0f7224 */ /* 0x000fe200020e0605 */
[----:B------:R-:W-:Y:S02]  /*90f0*/  SHF.R.U64 R9, R9, 0x3, RZ ;  /* 0x0000000309097819 */ /* 0x000fe400000012ff */
[C---:B------:R-:W-:Y:S02]  /*9100*/  IADD3 R35, P3, R4.reuse, 0x3000, RZ ;  /* 0x0000300004237810 */ /* 0x040fe40007f7e0ff */
[----:B------:R-:W-:-:S02]  /*9110*/  IADD3 R39, P2, R4, 0x3020, RZ ;  /* 0x0000302004277810 */ /* 0x000fc40007f5e0ff */
[C---:B------:R-:W-:Y:S01]  /*9120*/  IADD3 R41, P1, R4.reuse, 0x6000, RZ ;  /* 0x0000600004297810 */ /* 0x040fe20007f3e0ff */
[--C-:B------:R-:W-:Y:S01]  /*9130*/  IMAD.X R13, RZ, RZ, R5.reuse, P3 ;  /* 0x000000ffff0d7224 */ /* 0x100fe200018e0605 */
[----:B------:R-:W-:Y:S01]  /*9140*/  IADD3 R43, P0, R4, 0x6020, RZ ;  /* 0x00006020042b7810 */ /* 0x000fe20007f1e0ff */
[--C-:B------:R-:W-:Y:S01]  /*9150*/  IMAD.X R11, RZ, RZ, R5.reuse, P2 ;  /* 0x000000ffff0b7224 */ /* 0x100fe200010e0605 */
[----:B------:R-:W-:Y:S02]  /*9160*/  SHF.R.U64 R8, R8, 0x3, RZ ;  /* 0x0000000308087819 */ /* 0x000fe400000012ff */
[----:B------:R-:W-:Y:S01]  /*9170*/  LOP3.LUT R4, R9, R4, RZ, 0x3c, !PT ;  /* 0x0000000409047212 */ /* 0x000fe200078e3cff */
[--C-:B------:R-:W-:Y:S01]  /*9180*/  IMAD.X R9, RZ, RZ, R5.reuse, P1 ;  /* 0x000000ffff097224 */ /* 0x100fe200008e0605 */
[----:B------:R-:W-:Y:S01]  /*9190*/  LOP3.LUT R14, R8, R21, RZ, 0x3c, !PT ;  /* 0x00000015080e7212 */ /* 0x000fe200078e3cff */
[----:B------:R-:W-:Y:S01]  /*91a0*/  IMAD.X R25, RZ, RZ, R5, P0 ;  /* 0x000000ffff197224 */ /* 0x000fe200000e0605 */
[----:B------:R-:W-:-:S02]  /*91b0*/  MOV R21, R4 ;  /* 0x0000000400157202 */ /* 0x000fc40000000f00 */
[----:B------:R-:W-:Y:S02]  /*91c0*/  LOP3.LUT R10, R35, 0x180, RZ, 0xc0, !PT ;  /* 0x00000180230a7812 */ /* 0x000fe400078ec0ff */
[----:B------:R-:W-:Y:S02]  /*91d0*/  F2FP.F16.F32.PACK_AB R4, R89, R0 ;  /* 0x000000005904723e */ /* 0x000fe400000000ff */
[----:B------:R-:W-:Y:S02]  /*91e0*/  LOP3.LUT R0, R39, 0x180, RZ, 0xc0, !PT ;  /* 0x0000018027007812 */ /* 0x000fe400078ec0ff */
[----:B------:R-:W-:Y:S02]  /*91f0*/  LOP3.LUT R8, R41, 0x180, RZ, 0xc0, !PT ;  /* 0x0000018029087812 */ /* 0x000fe400078ec0ff */
[----:B------:R-:W-:Y:S02]  /*9200*/  SHF.R.U64 R10, R10, 0x3, RZ ;  /* 0x000000030a0a7819 */ /* 0x000fe400000012ff */
[----:B------:R-:W-:-:S02]  /*9210*/  SHF.R.U64 R0, R0, 0x3, RZ ;  /* 0x0000000300007819 */ /* 0x000fc400000012ff */
[----:B------:R-:W-:Y:S02]  /*9220*/  SHF.R.U64 R8, R8, 0x3, RZ ;  /* 0x0000000308087819 */ /* 0x000fe400000012ff */
[----:B------:R-:W-:Y:S02]  /*9230*/  LOP3.LUT R24, R43, 0x180, RZ, 0xc0, !PT ;  /* 0x000001802b187812 */ /* 0x000fe400078ec0ff */
[----:B------:R-:W-:Y:S02]  /*9240*/  LOP3.LUT R12, R10, R35, RZ, 0x3c, !PT ;  /* 0x000000230a0c7212 */ /* 0x000fe400078e3cff */
[----:B------:R-:W-:Y:S01]  /*9250*/  LOP3.LUT R10, R0, R39, RZ, 0x3c, !PT ;  /* 0x00000027000a7212 */ /* 0x000fe200078e3cff */
[----:B------:R-:W1:Y:S01]  /*9260*/  LDC.64 R34, c[0x0][0xc00] ;  /* 0x00030000ff227b82 */ /* 0x000e620000000a00 */
[----:B------:R-:W-:Y:S02]  /*9270*/  LOP3.LUT R8, R8, R41, RZ, 0x3c, !PT ;  /* 0x0000002908087212 */ /* 0x000fe400078e3cff */
[----:B------:R-:W-:-:S02]  /*9280*/  SHF.R.U64 R24, R24, 0x3, RZ ;  /* 0x0000000318187819 */ /* 0x000fc400000012ff */
[----:B------:R-:W-:Y:S02]  /*9290*/  F2FP.F16.F32.PACK_AB R5, R91, R90 ;  /* 0x0000005a5b05723e */ /* 0x000fe400000000ff */
[----:B------:R-:W-:Y:S02]  /*92a0*/  MOV R38, R10 ;  /* 0x0000000a00267202 */ /* 0x000fe40000000f00 */
[----:B0-----:R-:W-:Y:S01]  /*92b0*/  MOV R28, R8 ;  /* 0x00000008001c7202 */ /* 0x001fe20000000f00 */
[----:B------:R0:W-:Y:S01]  /*92c0*/  STSM.16.M88.4 [R21], R4 ;  /* 0x0000000415007844 */ /* 0x0001e20000000200 */
[----:B------:R-:W-:Y:S02]  /*92d0*/  LOP3.LUT R24, R24, R43, RZ, 0x3c, !PT ;  /* 0x0000002b18187212 */ /* 0x000fe400078e3cff */
[----:B------:R-:W-:Y:S02]  /*92e0*/  MOV R39, R14 ;  /* 0x0000000e00277202 */ /* 0x000fe40000000f00 */
[----:B------:R-:W-:-:S02]  /*92f0*/  F2FP.F16.F32.PACK_AB R8, R97, R96 ;  /* 0x000000606108723e */ /* 0x000fc400000000ff */
[----:B------:R-:W-:Y:S02]  /*9300*/  F2FP.F16.F32.PACK_AB R9, R99, R98 ;  /* 0x000000626309723e */ /* 0x000fe400000000ff */
[----:B------:R-:W-:Y:S02]  /*9310*/  F2FP.F16.F32.PACK_AB R10, R101, R100 ;  /* 0x00000064650a723e */ /* 0x000fe400000000ff */
[----:B------:R-:W-:Y:S02]  /*9320*/  F2FP.F16.F32.PACK_AB R11, R103, R102 ;  /* 0x00000066670b723e */ /* 0x000fe400000000ff */
[----:B------:R-:W-:Y:S01]  /*9330*/  MOV R0, R12 ;  /* 0x0000000c00007202 */ /* 0x000fe20000000f00 */
[----:B-1----:R-:W-:Y:S01]  /*9340*/  IMAD.WIDE R34, R141, 0x4, R34 ;  /* 0x000000048d227825 */ /* 0x002fe200078e0222 */
[----:B------:R-:W-:Y:S01]  /*9350*/  F2FP.F16.F32.PACK_AB R12, R105, R104 ;  /* 0x00000068690c723e */ /* 0x000fe200000000ff */
[----:B------:R1:W-:Y:S01]  /*9360*/  STSM.16.M88.4 [R39], R8 ;  /* 0x0000000827007844 */ /* 0x0003e20000000200 */
[----:B------:R-:W-:-:S02]  /*9370*/  F2FP.F16.F32.PACK_AB R13, R107, R106 ;  /* 0x0000006a6b0d723e */ /* 0x000fc400000000ff */
[----:B------:R-:W-:Y:S02]  /*9380*/  F2FP.F16.F32.PACK_AB R14, R109, R108 ;  /* 0x0000006c6d0e723e */ /* 0x000fe400000000ff */
[----:B------:R-:W-:Y:S02]  /*9390*/  F2FP.F16.F32.PACK_AB R15, R111, R110 ;  /* 0x0000006e6f0f723e */ /* 0x000fe400000000ff */
[----:B0-----:R-:W-:Y:S02]  /*93a0*/  MOV R21, R24 ;  /* 0x0000001800157202 */ /* 0x001fe40000000f00 */
[----:B------:R-:W-:Y:S01]  /*93b0*/  F2FP.F16.F32.PACK_AB R4, R113, R112 ;  /* 0x000000707104723e */ /* 0x000fe200000000ff */
[----:B------:R0:W-:Y:S01]  /*93c0*/  STSM.16.M88.4 [R0], R12 ;  /* 0x0000000c00007844 */ /* 0x0001e20000000200 */
[----:B------:R-:W-:Y:S02]  /*93d0*/  F2FP.F16.F32.PACK_AB R5, R115, R114 ;  /* 0x000000727305723e */ /* 0x000fe400000000ff */
[----:B------:R-:W-:-:S02]  /*93e0*/  F2FP.F16.F32.PACK_AB R6, R117, R116 ;  /* 0x000000747506723e */ /* 0x000fc400000000ff */
[----:B------:R-:W-:Y:S02]  /*93f0*/  F2FP.F16.F32.PACK_AB R7, R119, R118 ;  /* 0x000000767707723e */ /* 0x000fe400000000ff */
[----:B------:R-:W-:Y:S02]  /*9400*/  F2FP.F16.F32.PACK_AB R24, R121, R120 ;  /* 0x000000787918723e */ /* 0x000fe400000000ff */
[----:B------:R-:W-:Y:S01]  /*9410*/  F2FP.F16.F32.PACK_AB R25, R123, R122 ;  /* 0x0000007a7b19723e */ /* 0x000fe200000000ff */
[----:B------:R3:W-:Y:S01]  /*9420*/  STSM.16.M88.4 [R38], R4 ;  /* 0x0000000426007844 */ /* 0x0007e20000000200 */
[----:B-1----:R-:W-:Y:S02]  /*9430*/  F2FP.F16.F32.PACK_AB R8, R129, R128 ;  /* 0x000000808108723e */ /* 0x002fe400000000ff */
[----:B------:R-:W-:Y:S01]  /*9440*/  F2FP.F16.F32.PACK_AB R9, R131, R130 ;  /* 0x000000828309723e */ /* 0x000fe200000000ff */
[----:B------:R1:W-:Y:S01]  /*9450*/  STSM.16.M88.4 [R28], R24 ;  /* 0x000000181c007844 */ /* 0x0003e20000000200 */
[----:B------:R-:W-:Y:S01]  /*9460*/  F2FP.F16.F32.PACK_AB R10, R133, R132 ;  /* 0x00000084850a723e */ /* 0x000fe200000000ff */
[----:B0-----:R-:W0:Y:S01]  /*9470*/  LDC R0, c[0x0][0xbe8] ;  /* 0x0002fa00ff007b82 */ /* 0x001e220000000800 */
[----:B------:R-:W-:-:S02]  /*9480*/  F2FP.F16.F32.PACK_AB R11, R135, R134 ;  /* 0x00000086870b723e */ /* 0x000fc400000000ff */
[----:B------:R-:W-:Y:S02]  /*9490*/  ISETP.NE.U32.AND P2, PT, RZ, UR4, PT ;  /* 0x00000004ff007c0c */ /* 0x000fe4000bf45070 */
[----:B--2---:R-:W-:Y:S01]  /*94a0*/  ISETP.NE.U32.AND P0, PT, R36, RZ, PT ;  /* 0x000000ff2400720c */ /* 0x004fe20003f05070 */
[----:B------:R1:W-:Y:S02]  /*94b0*/  STSM.16.M88.4 [R21], R8 ;  /* 0x0000000815007844 */ /* 0x0003e40000000200 */
[----:B------:R-:W-:Y:S01]  /*94c0*/  BAR.SYNC.DEFER_BLOCKING 0x1, 0x180 ;  /* 0x0046000000007b1d */ /* 0x000fe20000010000 */
[----:B------:R-:W-:Y:S02]  /*94d0*/  ISETP.NE.AND.EX P2, PT, RZ, UR5, PT, P2 ;  /* 0x00000005ff007c0c */ /* 0x000fe4000bf45320 */
[----:B------:R-:W-:-:S11]  /*94e0*/  ISETP.NE.AND.EX P0, PT, R37, RZ, PT, P0 ;  /* 0x000000ff2500720c */ /* 0x000fd60003f05300 */
[C---:B---3--:R-:W-:Y:S01]  /*94f0*/  @P2 LEA R4, P3, R141.reuse, UR4, 0x2 ;  /* 0x000000048d042c11 */ /* 0x048fe2000f8610ff */
[----:B------:R-:W-:Y:S02]  /*9500*/  ULDC UR4, c[0x0][0xa88] ;  /* 0x0002a20000047ab9 */ /* 0x000fe40000000800 */
[----:B------:R-:W-:Y:S01]  /*9510*/  IMAD.U32 R7, RZ, RZ, UR4 ;  /* 0x00000004ff077e24 */ /* 0x000fe2000f8e00ff */
[----:B------:R-:W-:Y:S01]  /*9520*/  @P2 LEA.HI.X R5, R141, UR5, R144, 0x2, P3 ;  /* 0x000000058d052c11 */ /* 0x000fe200098f1490 */
[----:B------:R1:W5:Y:S01]  /*9530*/  @P0 LDG.E R40, desc[UR36][R34.64] ;  /* 0x0000002422280981 */ /* 0x000362000c1e1900 */
[----:B0-----:R-:W-:Y:S01]  /*9540*/  ISETP.NE.AND P1, PT, R0, 0x1, PT ;  /* 0x000000010000780c */ /* 0x001fe20003f25270 */
[----:B------:R-:W-:Y:S02]  /*9550*/  IMAD.IADD R15, R140, 0x1, R136 ;  /* 0x000000018c0f7824 */ /* 0x000fe400078e0288 */
        /* <DEDUP_REMOVED lines=8> */
.L_x_12106:
[----:B------:R-:W-:Y:S01]  /*95e0*/  SHF.R.S32.HI R28, RZ, 0x1f, R143 ;  /* 0x0000001fff1c7819 */ /* 0x000fe2000001148f */
[----:B0-----:R-:W-:Y:S01]  /*95f0*/  @P1 IMAD.HI.U32 R4, R15, R12, RZ ;  /* 0x0000000c0f041227 */ /* 0x001fe200078e00ff */
[----:B------:R-:W-:Y:S01]  /*9600*/  ULDC.64 UR4, c[0x0][0xb90] ;  /* 0x0002e40000047ab9 */ /* 0x000fe20000000a00 */
[----:B-----5:R-:W-:Y:S01]  /*9610*/  SHF.R.S32.HI R41, RZ, 0x1f, R40 ;  /* 0x0000001fff297819 */ /* 0x020fe20000011428 */
[----:B------:R-:W0:Y:S01]  /*9620*/  @P1 LDC R49, c[0x0][0xbec] ;  /* 0x0002fb00ff311b82 */ /* 0x000e220000000800 */
[----:B------:R-:W-:Y:S01]  /*9630*/  IMAD R6, R28, UR4, RZ ;  /* 0x000000041c067c24 */ /* 0x000fe2000f8e02ff */
[----:B------:R-:W-:Y:S01]  /*9640*/  SEL R144, R144, RZ, !P0 ;  /* 0x000000ff90907207 */ /* 0x000fe20004000000 */
[----:B------:R-:W-:Y:S01]  /*9650*/  IMAD.MOV.U32 R9, RZ, RZ, R15 ;  /* 0x000000ffff097224 */ /* 0x000fe200078e000f */
[----:B--2---:R-:W-:Y:S01]  /*9660*/  @P1 SHF.R.U32.HI R9, RZ, R13, R4 ;  /* 0x0000000dff091219 */ /* 0x004fe20000011604 */
[----:B------:R-:W-:Y:S01]  /*9670*/  IMAD R11, R148, 0x20, R142 ;  /* 0x00000020940b7824 */ /* 0x000fe200078e028e */
[----:B------:R-:W-:Y:S01]  /*9680*/  SEL R141, R141, RZ, !P0 ;  /* 0x000000ff8d8d7207 */ /* 0x000fe20004000000 */
[C---:B------:R-:W-:Y:S01]  /*9690*/  IMAD R13, R143.reuse, UR5, R6 ;  /* 0x000000058f0d7c24 */ /* 0x040fe2000f8e0206 */
[----:B------:R-:W-:Y:S01]  /*96a0*/  ULDC.64 UR6, c[0x0][0xa80] ;  /* 0x0002a00000067ab9 */ /* 0x000fe20000000a00 */
[----:B------:R-:W-:Y:S01]  /*96b0*/  IMAD.WIDE.U32 R4, R143, UR4, R40 ;  /* 0x000000048f047c25 */ /* 0x000fe2000f8e0028 */
[----:B------:R-:W-:-:S03]  /*96c0*/  ULDC.64 UR4, c[0x0][0xb98] ;  /* 0x0002e60000047ab9 */ /* 0x000fc60000000a00 */
[----:B------:R-:W-:-:S04]  /*96d0*/  IMAD.WIDE R32, R11, 0x2, R32 ;  /* 0x000000020b207825 */ /* 0x000fc800078e0220 */
[----:B------:R-:W-:Y:S01]  /*96e0*/  IMAD.MOV R11, RZ, RZ, -R9 ;  /* 0x000000ffff0b7224 */ /* 0x000fe200078e0a09 */
[----:B------:R-:W-:Y:S01]  /*96f0*/  IADD3 R25, P6, R32, 0x3000, RZ ;  /* 0x0000300020197810 */ /* 0x000fe20007fde0ff */
[----:B------:R-:W-:Y:S01]  /*9700*/  IMAD.IADD R5, R5, 0x1, R13 ;  /* 0x0000000105057824 */ /* 0x000fe200078e020d */
[----:B------:R-:W-:Y:S01]  /*9710*/  SHF.R.S32.HI R13, RZ, 0x1f, R9 ;  /* 0x0000001fff0d7819 */ /* 0x000fe20000011409 */
[----:B------:R-:W-:Y:S01]  /*9720*/  IMAD R11, R0, R11, R15 ;  /* 0x0000000b000b7224 */ /* 0x000fe200078e020f */
[----:B------:R-:W-:Y:S01]  /*9730*/  IADD3 R15, P2, R32, 0x1800, RZ ;  /* 0x00001800200f7810 */ /* 0x000fe20007f5e0ff */
[----:B------:R-:W-:Y:S01]  /*9740*/  IMAD R6, R144, UR4, RZ ;  /* 0x0000000490067c24 */ /* 0x000fe2000f8e02ff */
[----:B------:R-:W-:Y:S01]  /*9750*/  IADD3 R35, P4, R32, 0x6000, RZ ;  /* 0x0000600020237810 */ /* 0x000fe20007f9e0ff */
[----:B------:R-:W-:Y:S01]  /*9760*/  IMAD.WIDE.U32 R4, R141, UR4, R4 ;  /* 0x000000048d047c25 */ /* 0x000fe2000f8e0004 */
[----:B------:R-:W-:Y:S02]  /*9770*/  LOP3.LUT R8, R15, 0x180, RZ, 0xc0, !PT ;  /* 0x000001800f087812 */ /* 0x000fe400078ec0ff */
[----:B------:R-:W-:Y:S01]  /*9780*/  LOP3.LUT R24, R25, 0x180, RZ, 0xc0, !PT ;  /* 0x0000018019187812 */ /* 0x000fe200078ec0ff */
[----:B------:R-:W-:Y:S01]  /*9790*/  IMAD R10, R141, UR5, R6 ;  /* 0x000000058d0a7c24 */ /* 0x000fe2000f8e0206 */
[----:B------:R-:W-:Y:S01]  /*97a0*/  SHF.R.S32.HI R6, RZ, 0x1f, R11 ;  /* 0x0000001fff067819 */ /* 0x000fe2000001140b */
[----:B------:R-:W-:Y:S01]  /*97b0*/  ULDC.64 UR4, c[0x0][0xb88] ;  /* 0x0002e20000047ab9 */ /* 0x000fe20000000a00 */
[----:B------:R-:W-:Y:S01]  /*97c0*/  IADD3 R4, P0, R9, R4, RZ ;  /* 0x0000000409047210 */ /* 0x000fe20007f1e0ff */
[----:B------:R-:W-:Y:S01]  /*97d0*/  IMAD.IADD R14, R152, 0x1, R136 ;  /* 0x00000001980e7824 */ /* 0x000fe200078e0288 */
[----:B------:R-:W-:Y:S01]  /*97e0*/  SHF.R.U64 R8, R8, 0x3, RZ ;  /* 0x0000000308087819 */ /* 0x000fe200000012ff */
[----:B------:R-:W-:Y:S01]  /*97f0*/  IMAD R12, R6, UR4, RZ ;  /* 0x00000004060c7c24 */ /* 0x000fe2000f8e02ff */
[----:B------:R-:W-:Y:S01]  /*9800*/  IADD3.X R5, R13, R5, R10, P0, !PT ;  /* 0x000000050d057210 */ /* 0x000fe200007fe40a */
[----:B------:R-:W-:Y:S01]  /*9810*/  IMAD R47, R7, R0, RZ ;  /* 0x00000000072f7224 */ /* 0x000fe200078e02ff */
[----:B------:R-:W-:Y:S01]  /*9820*/  LOP3.LUT R6, R8, R15, RZ, 0x3c, !PT ;  /* 0x0000000f08067212 */ /* 0x000fe200078e3cff */
[C---:B------:R-:W-:Y:S01]  /*9830*/  IMAD R9, R11.reuse, UR5, R12 ;  /* 0x000000050b097c24 */ /* 0x040fe2000f8e020c */
[----:B------:R-:W-:Y:S01]  /*9840*/  IADD3 R13, P5, R32, 0x4800, RZ ;  /* 0x00004800200d7810 */ /* 0x000fe20007fbe0ff */
[----:B------:R-:W-:Y:S01]  /*9850*/  IMAD.WIDE.U32 R4, R11, UR4, R4 ;  /* 0x000000040b047c25 */ /* 0x000fe2000f8e0004 */
[----:B------:R-:W-:Y:S01]  /*9860*/  ULDC.64 UR4, c[0x0][0xb50] ;  /* 0x0002d40000047ab9 */ /* 0x000fe20000000a00 */
[----:B------:R-:W-:-:S02]  /*9870*/  LOP3.LUT R34, R35, 0x180, RZ, 0xc0, !PT ;  /* 0x0000018023227812 */ /* 0x000fc400078ec0ff */
[----:B------:R-:W-:Y:S01]  /*9880*/  IMAD.IADD R5, R5, 0x1, R9 ;  /* 0x0000000105057824 */ /* 0x000fe200078e0209 */
[C---:B------:R-:W-:Y:S01]  /*9890*/  LEA R8, P0, R4.reuse, UR4, 0x2 ;  /* 0x0000000404087c11 */ /* 0x040fe2000f8010ff */
[----:B------:R-:W-:Y:S01]  /*98a0*/  IMAD.X R7, RZ, RZ, R33, P2 ;  /* 0x000000ffff077224 */ /* 0x000fe200010e0621 */
[----:B------:R-:W-:Y:S02]  /*98b0*/  LOP3.LUT R12, R13, 0x180, RZ, 0xc0, !PT ;  /* 0x000001800d0c7812 */ /* 0x000fe400078ec0ff */
[----:B------:R-:W-:Y:S01]  /*98c0*/  LEA.HI.X R10, R4, UR5, R5, 0x2, P0 ;  /* 0x00000005040a7c11 */ /* 0x000fe200080f1405 */
[----:B------:R-:W-:Y:S01]  /*98d0*/  SHFL.IDX PT, R42, R8, RZ, 0x1c1f ;  /* 0x001c1fff082a7589 */ /* 0x000fe200000e0000 */
[----:B------:R-:W-:Y:S01]  /*98e0*/  LOP3.LUT P0, RZ, R150, 0x3, RZ, 0xc0, !PT ;  /* 0x0000000396ff7812 */ /* 0x000fe2000780c0ff */
[C---:B------:R-:W-:Y:S01]  /*98f0*/  VIADD R4, R14.reuse, 0x8 ;  /* 0x000000080e047836 */ /* 0x040fe20000000000 */
[----:B------:R-:W-:Y:S01]  /*9900*/  ULDC.64 UR4, c[0x0][0xaa0] ;  /* 0x0002a80000047ab9 */ /* 0x000fe20000000a00 */
[----:B------:R-:W1:Y:S01]  /*9910*/  SHFL.IDX PT, R43, R10, RZ, 0x1c1f ;  /* 0x001c1fff0a2b7589 */ /* 0x000e6200000e0000 */
[----:B------:R-:W-:-:S02]  /*9920*/  ISETP.GE.OR P2, PT, R14, R47, P0 ;  /* 0x0000002f0e00720c */ /* 0x000fc40000746670 */
[----:B------:R-:W-:Y:S01]  /*9930*/  ISETP.GE.OR P0, PT, R4, R47, P0 ;  /* 0x0000002f0400720c */ /* 0x000fe20000706670 */
[----:B------:R2:W-:Y:S01]  /*9940*/  SHFL.IDX PT, R44, R8, 0x1, 0x1c1f ;  /* 0x003c1f00082c7f89 */ /* 0x0005e200000e0000 */
[C---:B------:R-:W-:Y:S02]  /*9950*/  IADD3 R5, P3, R32.reuse, 0x7800, RZ ;  /* 0x0000780020057810 */ /* 0x040fe40007f7e0ff */
[----:B------:R-:W-:Y:S01]  /*9960*/  LOP3.LUT R9, R32, 0x180, RZ, 0xc0, !PT ;  /* 0x0000018020097812 */ /* 0x000fe200078ec0ff */
[----:B------:R-:W3:Y:S01]  /*9970*/  SHFL.IDX PT, R45, R10, 0x1, 0x1c1f ;  /* 0x003c1f000a2d7f89 */ /* 0x000ee200000e0000 */
[----:B------:R-:W-:Y:S01]  /*9980*/  IMAD R21, R41, UR4, RZ ;  /* 0x0000000429157c24 */ /* 0x000fe2000f8e02ff */
[----:B------:R-:W-:Y:S01]  /*9990*/  LOP3.LUT R4, R5, 0x180, RZ, 0xc0, !PT ;  /* 0x0000018005047812 */ /* 0x000fe200078ec0ff */
[----:B------:R-:W-:Y:S01]  /*99a0*/  IMAD.X R37, RZ, RZ, R33, P3 ;  /* 0x000000ffff257224 */ /* 0x000fe200018e0621 */
[----:B------:R-:W-:Y:S01]  /*99b0*/  SHF.R.U64 R24, R24, 0x3, RZ ;  /* 0x0000000318187819 */ /* 0x000fe200000012ff */
[----:B------:R-:W-:Y:S01]  /*99c0*/  IMAD R41, R40, UR5, R21 ;  /* 0x0000000528297c24 */ /* 0x000fe2000f8e0215 */
[----:B------:R-:W-:-:S02]  /*99d0*/  SHF.R.U64 R12, R12, 0x3, RZ ;  /* 0x000000030c0c7819 */ /* 0x000fc400000012ff */
[----:B------:R-:W-:Y:S02]  /*99e0*/  SHF.R.U64 R34, R34, 0x3, RZ ;  /* 0x0000000322227819 */ /* 0x000fe400000012ff */
[----:B------:R-:W-:Y:S02]  /*99f0*/  SHF.R.U64 R9, R9, 0x3, RZ ;  /* 0x0000000309097819 */ /* 0x000fe400000012ff */
[----:B------:R-:W-:Y:S02]  /*9a00*/  SHF.R.U64 R4, R4, 0x3, RZ ;  /* 0x0000000304047819 */ /* 0x000fe400000012ff */
[----:B------:R-:W-:Y:S01]  /*9a10*/  LOP3.LUT R24, R24, R25, RZ, 0x3c, !PT ;  /* 0x0000001918187212 */ /* 0x000fe200078e3cff */
[--C-:B------:R-:W-:Y:S01]  /*9a20*/  IMAD.X R25, RZ, RZ, R33.reuse, P6 ;  /* 0x000000ffff197224 */ /* 0x100fe200030e0621 */
[----:B-1----:R1:W-:Y:S01]  /*9a30*/  @!P2 ST.E desc[UR36][R42.64], R20 ;  /* 0x000000142a00a985 */ /* 0x0023e2000c101924 */
[----:B------:R-:W-:Y:S01]  /*9a40*/  LOP3.LUT R12, R12, R13, RZ, 0x3c, !PT ;  /* 0x0000000d0c0c7212 */ /* 0x000fe200078e3cff */
[--C-:B------:R-:W-:Y:S01]  /*9a50*/  IMAD.X R13, RZ, RZ, R33.reuse, P5 ;  /* 0x000000ffff0d7224 */ /* 0x100fe200028e0621 */
[----:B------:R-:W-:Y:S01]  /*9a60*/  LOP3.LUT R34, R34, R35, RZ, 0x3c, !PT ;  /* 0x0000002322227212 */ /* 0x000fe200078e3cff */
[--C-:B------:R-:W-:Y:S01]  /*9a70*/  IMAD.X R35, RZ, RZ, R33.reuse, P4 ;  /* 0x000000ffff237224 */ /* 0x100fe200020e0621 */
[----:B--2---:R-:W-:Y:S01]  /*9a80*/  LOP3.LUT R8, R9, R32, RZ, 0x3c, !PT ;  /* 0x0000002009087212 */ /* 0x004fe200078e3cff */
[----:B------:R-:W-:Y:S01]  /*9a90*/  IMAD.MOV.U32 R9, RZ, RZ, R33 ;  /* 0x000000ffff097224 */ /* 0x000fe200078e0021 */
[----:B------:R-:W-:Y:S01]  /*9aa0*/  LOP3.LUT R36, R4, R5, RZ, 0x3c, !PT ;  /* 0x0000000504247212 */ /* 0x000fe200078e3cff */
[----:B---3--:R2:W-:Y:S01]  /*9ab0*/  @!P0 ST.E desc[UR36][R44.64], R3 ;  /* 0x000000032c008985 */ /* 0x0085e2000c101924 */
[----:B-1----:R-:W1:Y:S01]  /*9ac0*/  @P1 LDC R43, c[0x0][0xbf0] ;  /* 0x0002fc00ff2b1b82 */ /* 0x002e620000000800 */
[----:B------:R-:W-:Y:S01]  /*9ad0*/  IMAD.WIDE.U32 R20, R40, UR4, RZ ;  /* 0x0000000428147c25 */ /* 0x000fe2000f8e00ff */
[----:B------:R-:W-:Y:S01]  /*9ae0*/  ULDC.64 UR4, c[0x0][0xae8] ;  /* 0x0002ba0000047ab9 */ /* 0x000fe20000000a00 */
[----:B------:R-:W5:Y:S02]  /*9af0*/  LD.E.128 R8, desc[UR36][R8.64] ;  /* 0x0000002408087980 */ /* 0x000f64000c101d00 */
[----:B------:R-:W-:-:S02]  /*9b00*/  IMAD.IADD R21, R21, 0x1, R41 ;  /* 0x0000000115157824 */ /* 0x000fc400078e0229 */
[----:B--2---:R-:W-:Y:S01]  /*9b10*/  IMAD R3, R147, 0x60, R148 ;  /* 0x0000006093037824 */ /* 0x004fe200078e0294 */
[----:B------:R-:W5:Y:S01]  /*9b20*/  LD.E.128 R4, desc[UR36][R6.64] ;  /* 0x0000002406047980 */ /* 0x000f62000c101d00 */
[----:B------:R-:W-:Y:S02]  /*9b30*/  IMAD R28, R28, UR4, RZ ;  /* 0x000000041c1c7c24 */ /* 0x000fe4000f8e02ff */
[----:B------:R-:W-:Y:S01]  /*9b40*/  IMAD.IADD R42, R136, 0x1, R3 ;  /* 0x00000001882a7824 */ /* 0x000fe200078e0203 */
[----:B------:R-:W5:Y:S01]  /*9b50*/  LD.E.128 R24, desc[UR36][R24.64] ;  /* 0x0000002418187980 */ /* 0x000f62000c101d00 */
[C---:B------:R-:W-:Y:S02]  /*9b60*/  IMAD R3, R143.reuse, UR5, R28 ;  /* 0x000000058f037c24 */ /* 0x040fe4000f8e021c */
[----:B------:R-:W-:Y:S01]  /*9b70*/  IMAD.WIDE.U32 R20, R143, UR4, R20 ;  /* 0x000000048f147c25 */ /* 0x000fe2000f8e0014 */
[----:B------:R-:W-:Y:S01]  /*9b80*/  ULDC.64 UR4, c[0x0][0xaf0] ;  /* 0x0002bc0000047ab9 */ /* 0x000fe20000000a00 */
[----:B------:R-:W5:Y:S02]  /*9b90*/  LD.E.128 R12, desc[UR36][R12.64] ;  /* 0x000000240c0c7980 */ /* 0x000f64000c101d00 */
[----:B0-----:R-:W-:-:S02]  /*9ba0*/  @P1 IMAD.HI.U32 R28, R42, R49, RZ ;  /* 0x000000312a1c1227 */ /* 0x001fc400078e00ff */
[----:B------:R-:W5:Y:S02]  /*9bb0*/  LD.E.128 R32, desc[UR36][R34.64] ;  /* 0x0000002422207980 */ /* 0x000f64000c101d00 */
[----:B------:R-:W-:Y:S02]  /*9bc0*/  IMAD.IADD R21, R21, 0x1, R3 ;  /* 0x0000000115157824 */ /* 0x000fe400078e0203 */
[----:B------:R-:W-:Y:S01]  /*9bd0*/  IMAD.MOV.U32 R3, RZ, RZ, R42 ;  /* 0x000000ffff037224 */ /* 0x000fe200078e002a */
[----:B-1----:R-:W-:Y:S01]  /*9be0*/  @P1 SHF.R.U32.HI R3, RZ, R43, R28 ;  /* 0x0000002bff031219 */ /* 0x002fe2000001161c */
[----:B------:R-:W-:Y:S01]  /*9bf0*/  IMAD R40, R144, UR4, RZ ;  /* 0x0000000490287c24 */ /* 0x000fe2000f8e02ff */
[----:B------:R-:W5:Y:S01]  /*9c00*/  LD.E.128 R36, desc[UR36][R36.64] ;  /* 0x0000002424247980 */ /* 0x000f62000c101d00 */
[C---:B------:R-:W-:Y:S01]  /*9c10*/  IMAD.WIDE.U32 R20, R141.reuse, UR4, R20 ;  /* 0x000000048d147c25 */ /* 0x040fe2000f8e0014 */
[--C-:B------:R-:W-:Y:S01]  /*9c20*/  SHF.R.S32.HI R28, RZ, 0x1f, R3.reuse ;  /* 0x0000001fff1c7819 */ /* 0x100fe20000011403 */
[----:B------:R-:W-:Y:S01]  /*9c30*/  BSSY B1, `(.L_x_12107) ;  /* 0x000002c000017945 */ /* 0x000fe20003800000 */
[----:B------:R-:W-:Y:S01]  /*9c40*/  @!PT LDS RZ, [RZ] ;  /* 0x00000000fffff984 */ /* 0x000fe20000000800 */
[----:B------:R-:W-:Y:S01]  /*9c50*/  @!PT LDS RZ, [RZ] ;  /* 0x00000000fffff984 */ /* 0x000fe20000000800 */
[----:B------:R-:W-:Y:S01]  /*9c60*/  @!PT LDS RZ, [RZ] ;  /* 0x00000000fffff984 */ /* 0x000fe20000000800 */
[----:B------:R-:W-:Y:S01]  /*9c70*/  @!PT LDS RZ, [RZ] ;  /* 0x00000000fffff984 */ /* 0x000fe20000000800 */
[----:B------:R0:W-:Y:S06]  /*9c80*/  MEMBAR.ALL.CTA ;  /* 0x0000000000007992 */ /* 0x0001ec0000008000 */
[----:B0-----:R-:W0:Y:S01]  /*9c90*/  FENCE.VIEW.ASYNC.S ;  /* 0x00000000000073c6 */ /* 0x001e220000000000 */
[----:B------:R-:W-:Y:S01]  /*9ca0*/  IMAD R41, R141, UR5, R40 ;  /* 0x000000058d297c24 */ /* 0x000fe2000f8e0228 */
[----:B------:R-:W-:Y:S01]  /*9cb0*/  ULDC.64 UR4, c[0x0][0xae0] ;  /* 0x0002b80000047ab9 */ /* 0x000fe20000000a00 */
[----:B------:R-:W-:-:S02]  /*9cc0*/  IMAD.MOV R43, RZ, RZ, -R3 ;  /* 0x000000ffff2b7224 */ /* 0x000fc400078e0a03 */
[----:B------:R-:W-:Y:S02]  /*9cd0*/  IMAD.IADD R21, R21, 0x1, R41 ;  /* 0x0000000115157824 */ /* 0x000fe400078e0229 */
        /* <DEDUP_REMOVED lines=9> */
[----:B------:R-:W-:Y:S02]  /*9d70*/  IMAD.IADD R0, R148, 0x1, R136 ;  /* 0x0000000194007824 */ /* 0x000fe400078e0288 */
[----:B------:R-:W-:Y:S01]  /*9d80*/  IMAD.WIDE.U32 R20, R41, UR4, R20 ;  /* 0x0000000429147c25 */ /* 0x000fe2000f8e0014 */
[----:B------:R-:W-:-:S02]  /*9d90*/  UIADD3 UR4, UR40, 0x2d820, URZ ;  /* 0x0002d82028047890 */ /* 0x000fc4000fffe03f */
[----:B------:R-:W-:Y:S01]  /*9da0*/  ISETP.GE.AND P0, PT, R0, R47, PT ;  /* 0x0000002f0000720c */ /* 0x000fe20003f06270 */
[----:B------:R-:W-:Y:S01]  /*9db0*/  IMAD.IADD R3, R21, 0x1, R3 ;  /* 0x0000000115037824 */ /* 0x000fe200078e0203 */
[----:B------:R-:W-:Y:S01]  /*9dc0*/  LEA R28, P1, R20, UR6, 0x1 ;  /* 0x00000006141c7c11 */ /* 0x000fe2000f8208ff */
[----:B------:R-:W-:-:S03]  /*9dd0*/  UPRMT UR4, URZ, 0x654, UR4 ;  /* 0x000006543f047896 */ /* 0x000fc60008000004 */
[----:B------:R-:W-:Y:S01]  /*9de0*/  LEA.HI.X R3, R20, UR7, R3, 0x1, P1 ;  /* 0x0000000714037c11 */ /* 0x000fe200088f0c03 */
[----:B0-----:R0:W1:Y:S04]  /*9df0*/  SHFL.IDX PT, R40, R28, RZ, 0x1c1f ;  /* 0x001c1fff1c287589 */ /* 0x00106800000e0000 */
        /* <DEDUP_REMOVED lines=12> */
[----:B-----5:R3:W-:Y:S04]  /*9ec0*/  @!P0 ST.E.128 desc[UR36][R20.64], R8 ;  /* 0x0000000814008985 */ /* 0x0207e8000c101d24 */
[----:B------:R3:W-:Y:S04]  /*9ed0*/  @!P1 ST.E.128 desc[UR36][R42.64], R24 ;  /* 0x000000182a009985 */ /* 0x0007e8000c101d24 */
[----:B------:R3:W-:Y:S02]  /*9ee0*/  @!P2 ST.E.128 desc[UR36][R44.64], R32 ;  /* 0x000000202c00a985 */ /* 0x0007e4000c101d24 */
.L_x_12108:
[----:B------:R-:W-:Y:S05]  /*9ef0*/  BSYNC B1 ;  /* 0x0000000000017941 */ /* 0x000fea0003800000 */
.L_x_12107:
        /* <DEDUP_REMOVED lines=19> */
.L_x_12105:
        /* <DEDUP_REMOVED lines=15> */
[----:B------:R-:W-:Y:S01]  /*a120*/  @P1 IADD3.X R5, R0, UR5, RZ, P2, !PT ;  /* 0x0000000500051c10 */ /* 0x000fe200097fe4ff */
[----:B------:R-:W-:-:S06]  /*a130*/  IMAD.U32 R0, RZ, RZ, UR4 ;  /* 0x00000004ff007e24 */ /* 0x000fcc000f8e00ff */
        /* <DEDUP_REMOVED lines=9> */
.L_x_12110:
        /* <DEDUP_REMOVED lines=8> */
[----:B---3--:R-:W-:Y:S01]  /*a250*/  IMAD R4, R0, R14, RZ ;  /* 0x0000000e00047224 */ /* 0x008fe200078e02ff */
[----:B-1----:R-:W-:-:S04]  /*a260*/  IADD3 R11, R136, -0x80, R5 ;  /* 0xffffff80880b7810 */ /* 0x002fc80007ffe005 */
        /* <DEDUP_REMOVED lines=35> */
.L_x_12112:
[----:B------:R-:W-:Y:S05]  /*a4a0*/  BSYNC B1 ;  /* 0x0000000000017941 */ /* 0x000fea0003800000 */
.L_x_12111:
[----:B------:R-:W3:Y:S01]  /*a4b0*/  @P2 LDC R9, c[0x0][0xbf0] ;  /* 0x0002fc00ff092b82 */ /* 0x000ee20000000800 */
[----:B------:R-:W-:Y:S01]  /*a4c0*/  ULDC.64 UR4, c[0x0][0xaa0] ;  /* 0x0002a80000047ab9 */ /* 0x000fe20000000a00 */
[----:B------:R-:W-:Y:S01]  /*a4d0*/  BSSY B1, `(.L_x_12113) ;  /* 0x0000037000017945 */ /* 0x000fe20003800000 */
[----:B------:R-:W-:-:S04]  /*a4e0*/  IMAD R4, R10, UR4, RZ ;  /* 0x000000040a047c24 */ /* 0x000fc8000f8e02ff */
[C---:B-1----:R-:W-:Y:S02]  /*a4f0*/  IMAD R7, R3.reuse, UR5, R4 ;  /* 0x0000000503077c24 */ /* 0x042fe4000f8e0204 */
[----:B------:R-:W-:Y:S01]  /*a500*/  IMAD.WIDE.U32 R4, R3, UR4, RZ ;  /* 0x0000000403047c25 */ /* 0x000fe2000f8e00ff */
[----:B------:R-:W-:-:S03]  /*a510*/  ULDC.64 UR4, c[0x0][0xae8] ;  /* 0x0002ba0000047ab9 */ /* 0x000fc60000000a00 */
[----:B------:R-:W-:Y:S02]  /*a520*/  IMAD R3, R147, 0x60, R148 ;  /* 0x0000006093037824 */ /* 0x000fe400078e0294 */
[----:B------:R-:W-:Y:S02]  /*a530*/  IMAD R6, R12, UR4, RZ ;  /* 0x000000040c067c24 */ /* 0x000fe4000f8e02ff */
[----:B------:R-:W-:Y:S02]  /*a540*/  IMAD.IADD R11, R136, 0x1, R3 ;  /* 0x00000001880b7824 */ /* 0x000fe400078e0203 */
[----:B------:R-:W-:Y:S02]  /*a550*/  IMAD.IADD R5, R5, 0x1, R7 ;  /* 0x0000000105057824 */ /* 0x000fe400078e0207 */
[----:B------:R-:W-:Y:S02]  /*a560*/  IMAD R7, R143, UR5, R6 ;  /* 0x000000058f077c24 */ /* 0x000fe4000f8e0206 */
[----:B--2---:R-:W-:-:S04]  /*a570*/  @P2 IMAD.HI.U32 R6, R11, R20, RZ ;  /* 0x000000140b062227 */ /* 0x004fc800078e00ff */
        /* <DEDUP_REMOVED lines=21> */
[----:B------:R-:W-:Y:S02]  /*a6d0*/  IMAD.IADD R0, R148, 0x1, R136 ;  /* 0x0000000194007824 */ /* 0x000fe400078e0288 */
        /* <DEDUP_REMOVED lines=14> */
[CC--:B--2---:R-:W-:Y:S02]  /*a7c0*/  @!P3 LEA R10, P0, R145.reuse, R4.reuse, 0x1 ;  /* 0x00000004910ab211 */ /* 0x0c4fe400078008ff */
[----:B------:R-:W-:Y:S02]  /*a7d0*/  @!P4 LEA R12, P1, R146, R4, 0x1 ;  /* 0x00000004920cc211 */ /* 0x000fe400078208ff */
[----:B---3--:R-:W-:Y:S01]  /*a7e0*/  @!P2 IMAD.WIDE R8, R142, 0x2, R4 ;  /* 0x000000028e08a825 */ /* 0x008fe200078e0204 */
[-C--:B------:R-:W-:Y:S02]  /*a7f0*/  @!P3 LEA.HI.X R11, R145, R5.reuse, R156, 0x1, P0 ;  /* 0x00000005910bb211 */ /* 0x080fe400000f0c9c */
[----:B------:R-:W-:Y:S02]  /*a800*/  @!P4 LEA.HI.X R13, R146, R5, R155, 0x1, P1 ;  /* 0x00000005920dc211 */ /* 0x000fe400008f0c9b */
[----:B------:R4:W-:Y:S04]  /*a810*/  @!P2 ST.E.128 desc[UR36][R8.64], RZ ;  /* 0x000000ff0800a985 */ /* 0x0009e8000c101d24 */
[----:B------:R4:W-:Y:S04]  /*a820*/  @!P3 ST.E.128 desc[UR36][R10.64], RZ ;  /* 0x000000ff0a00b985 */ /* 0x0009e8000c101d24 */
[----:B------:R4:W-:Y:S02]  /*a830*/  @!P4 ST.E.128 desc[UR36][R12.64], RZ ;  /* 0x000000ff0c00c985 */ /* 0x0009e4000c101d24 */
.L_x_12114:
[----:B------:R-:W-:Y:S05]  /*a840*/  BSYNC B1 ;  /* 0x0000000000017941 */ /* 0x000fea0003800000 */
.L_x_12113:
        /* <DEDUP_REMOVED lines=9> */
[CC--:B--2-4-:R-:W-:Y:S02]  /*a8e0*/  @!P3 LEA R8, P0, R145.reuse, R4.reuse, 0x1 ;  /* 0x000000049108b211 */ /* 0x0d4fe400078008ff */
[----:B------:R-:W-:Y:S02]  /*a8f0*/  @!P4 LEA R10, P1, R146, R4, 0x1 ;  /* 0x00000004920ac211 */ /* 0x000fe400078208ff */
[----:B01----:R-:W-:Y:S01]  /*a900*/  @!P2 IMAD.WIDE R6, R142, 0x2, R4 ;  /* 0x000000028e06a825 */ /* 0x003fe200078e0204 */
[-C--:B------:R-:W-:Y:S02]  /*a910*/  @!P3 LEA.HI.X R9, R145, R5.reuse, R156, 0x1, P0 ;  /* 0x000000059109b211 */ /* 0x080fe400000f0c9c */
[----:B------:R-:W-:Y:S02]  /*a920*/  @!P4 LEA.HI.X R11, R146, R5, R155, 0x1, P1 ;  /* 0x00000005920bc211 */ /* 0x000fe400008f0c9b */
[----:B------:R3:W-:Y:S04]  /*a930*/  @!P2 ST.E.128 desc[UR36][R6.64], RZ ;  /* 0x000000ff0600a985 */ /* 0x0007e8000c101d24 */
[----:B------:R3:W-:Y:S04]  /*a940*/  @!P3 ST.E.128 desc[UR36][R8.64], RZ ;  /* 0x000000ff0800b985 */ /* 0x0007e8000c101d24 */
[----:B------:R3:W-:Y:S02]  /*a950*/  @!P4 ST.E.128 desc[UR36][R10.64], RZ ;  /* 0x000000ff0a00c985 */ /* 0x0007e4000c101d24 */
.L_x_12109:
[----:B------:R-:W-:Y:S05]  /*a960*/  BSYNC B0 ;  /* 0x0000000000007941 */ /* 0x000fea0003800000 */
.L_x_12104:
[----:B------:R-:W-:Y:S02]  /*a970*/  ULDC UR4, c[0x0][0xc3c] ;  /* 0x00030f0000047ab9 */ /* 0x000fe40000000800 */
[----:B0-----:R-:W-:-:S13]  /*a980*/  ISETP.GE.AND P0, PT, R31, UR4, PT ;  /* 0x000000041f007c0c */ /* 0x001fda000bf06270 */
[----:B------:R-:W-:Y:S05]  /*a990*/  @!P0 BRA `(.L_x_12115) ;  /* 0xffffff6400308947 */ /* 0x000fea000383ffff */
[----:B------:R-:W-:Y:S05]  /*a9a0*/  EXIT ;  /* 0x000000000000794d */ /* 0x000fea0003800000 */
.L_x_12062:
        /* <DEDUP_REMOVED lines=16> */
.L_x_12116:
        /* <DEDUP_REMOVED lines=40> */
.L_x_12122:
        /* <DEDUP_REMOVED lines=12> */
.L_x_12121:
[----:B------:R-:W-:Y:S05]  /*adf0*/  BSYNC B0 ;  /* 0x0000000000007941 */ /* 0x000fea0003800000 */
.L_x_12120:
        /* <DEDUP_REMOVED lines=20> */
.L_x_12118:
        /* <DEDUP_REMOVED lines=21> */
.L_x_12123:
        /* <DEDUP_REMOVED lines=58> */
.L_x_12119:
[----:B------:R-:W-:Y:S01]  /*b430*/  ULDC UR4, c[0x0][0xc3c] ;  /* 0x00030f0000047ab9 */ /* 0x000fe20000000800 */
[----:B------:R-:W-:Y:S02]  /*b440*/  IMAD.MOV.U32 R17, RZ, RZ, RZ ;  /* 0x000000ffff117224 */ /* 0x000fe400078e00ff */
[----:B------:R-:W-:Y:S02]  /*b450*/  IMAD.U32 R16, RZ, RZ, UR6 ;  /* 0x00000006ff107e24 */ /* 0x000fe4000f8e00ff */
[----:B------:R-:W-:Y:S02]  /*b460*/  IMAD.MOV.U32 R18, RZ, RZ, RZ ;  /* 0x000000ffff127224 */ /* 0x000fe400078e00ff */
[----:B------:R-:W-:-:S07]  /*b470*/  IMAD.U32 R19, RZ, RZ, UR4 ;  /* 0x00000004ff137e24 */ /* 0x000fce000f8e00ff */
.L_x_12124:
[----:B------:R-:W-:-:S13]  /*b480*/  ISETP.NE.AND P0, PT, R5, RZ, PT ;  /* 0x000000ff0500720c */ /* 0x000fda0003f05270 */
[----:B------:R-:W0:Y:S01]  /*b490*/  @!P0 S2R R3, SR_CgaCtaId ;  /* 0x0000000000038919 */ /* 0x000e220000008800 */
[----:B------:R-:W-:-:S04]  /*b4a0*/  @!P0 MOV R0, 0x400 ;  /* 0x0000040000008802 */ /* 0x000fc80000000f00 */
[----:B0-----:R-:W-:-:S05]  /*b4b0*/  @!P0 LEA R0, R3, R0, 0x18 ;  /* 0x0000000003008211 */ /* 0x001fca00078ec0ff */
[----:B------:R1:W-:Y:S01]  /*b4c0*/  @!P0 STS.128 [R0+0x2d8d0], R16 ;  /* 0x02d8d01000008388 */ /* 0x0003e20000000c00 */
[----:B------:R-:W-:Y:S06]  /*b4d0*/  BAR.ARV 0x5, 0x200 ;  /* 0x0148000000007b1d */ /* 0x000fec0000002000 */
.L_x_12117:
[----:B------:R2:W-:Y:S01]  /*b4e0*/  STL [R1+0x34], RZ ;  /* 0x000034ff01007387 */ /* 0x0005e20000100800 */
[----:B------:R-:W-:Y:S01]  /*b4f0*/  ULDC UR4, c[0x0][0xc3c] ;  /* 0x00030f0000047ab9 */ /* 0x000fe20000000800 */
[----:B------:R-:W-:Y:S01]  /*b500*/  IMAD.MOV.U32 R29, RZ, RZ, 0x1 ;  /* 0x00000001ff1d7424 */ /* 0x000fe200078e00ff */
[----:B0-----:R-:W-:Y:S01]  /*b510*/  ISETP.GE.AND P0, PT, R19, UR4, PT ;  /* 0x0000000413007c0c */ /* 0x001fe2000bf06270 */
[----:B------:R-:W-:-:S12]  /*b520*/  IMAD.MOV.U32 R26, RZ, RZ, RZ ;  /* 0x000000ffff1a7224 */ /* 0x000fd800078e00ff */
[----:B--2---:R-:W-:Y:S05]  /*b530*/  @P0 BRA `(.L_x_12125) ;  /* 0x0000004800640947 */ /* 0x004fea0003800000 */
[----:B------:R-:W2:Y:S01]  /*b540*/  LDL R6, [R1+0x1c] ;  /* 0x00001c0001067983 */ /* 0x000ea20000100800 */
[----:B------:R-:W1:Y:S01]  /*b550*/  S2R R3, SR_TID.X ;  /* 0x0000000000037919 */ /* 0x000e620000002100 */
[----:B------:R-:W0:Y:S01]  /*b560*/  S2UR UR5, SR_CgaCtaId ;  /* 0x00000000000579c3 */ /* 0x000e220000008800 */
[----:B------:R-:W-:Y:S01]  /*b570*/  UMOV UR4, 0x400 ;  /* 0x0000040000047882 */ /* 0x000fe20000000000 */
[C---:B-1----:R-:W-:Y:S01]  /*b580*/  IMAD.SHL.U32 R0, R3.reuse, 0x8, RZ ;  /* 0x0000000803007824 */ /* 0x042fe200078e00ff */
[C---:B------:R-:W-:Y:S01]  /*b590*/  LOP3.LUT R5, R3.reuse, 0x7f, RZ, 0xc0, !PT ;  /* 0x0000007f03057812 */ /* 0x040fe200078ec0ff */
[----:B------:R-:W-:-:S03]  /*b5a0*/  IMAD.SHL.U32 R4, R3, 0x20, RZ ;  /* 0x0000002003047824 */ /* 0x000fc600078e00ff */
[----:B------:R-:W-:Y:S01]  /*b5b0*/  LOP3.LUT R2, R0, 0xd8, RZ, 0xc0, !PT ;  /* 0x000000d800027812 */ /* 0x000fe200078ec0ff */
[----:B0-----:R-:W-:-:S03]  /*b5c0*/  ULEA UR4, UR5, UR4, 0x18 ;  /* 0x0000000405047291 */ /* 0x001fc6000f8ec03f */
[----:B------:R-:W-:Y:S02]  /*b5d0*/  LOP3.LUT R3, R2, 0x18, R3, 0x78, !PT ;  /* 0x0000001802037812 */ /* 0x000fe400078e7803 */
[----:B------:R-:W-:Y:S01]  /*b5e0*/  SHF.R.U32.HI R5, RZ, 0x2, R5 ;  /* 0x00000002ff057819 */ /* 0x000fe20000011605 */
[----:B------:R-:W-:Y:S01]  /*b5f0*/  IMAD.U32 R23, RZ, RZ, UR4 ;  /* 0x00000004ff177e24 */ /* 0x000fe2000f8e00ff */
[----:B------:R-:W-:Y:S01]  /*b600*/  BSSY B8, `(.L_x_12125) ;  /* 0x000048c000087945 */ /* 0x000fe20003800000 */
[----:B------:R-:W-:Y:S02]  /*b610*/  IMAD.MOV.U32 R29, RZ, RZ, 0x1 ;  /* 0x00000001ff1d7424 */ /* 0x000fe400078e00ff */
[----:B------:R-:W-:Y:S01]  /*b620*/  IMAD.MOV.U32 R26, RZ, RZ, RZ ;  /* 0x000000ffff1a7224 */ /* 0x000fe200078e00ff */
        /* <DEDUP_REMOVED lines=12> */
.L_x_12186:
        /* <DEDUP_REMOVED lines=50> */
.L_x_12126:
        /* <DEDUP_REMOVED lines=10> */
.L_x_12127:
        /* <DEDUP_REMOVED lines=8> */
[----:B--2---:R-:W-:-:S07]  /*bb30*/  IMAD.IADD R0, R2, 0x1, -R0 ;  /* 0x0000000102007824 */ /* 0x004fce00078e0a00 */
.L_x_12128:
[----:B------:R-:W3:Y:S01]  /*bb40*/  LDL R6, [R1+0x20] ;  /* 0x0000200001067983 */ /* 0x000ee20000100800 */
[----:B0-2---:R-:W0:Y:S01]  /*bb50*/  LDC R2, c[0x0][0x448] ;  /* 0x00011200ff027b82 */ /* 0x005e220000000800 */
[----:B-----5:R-:W-:Y:S01]  /*bb60*/  IMAD.IADD R5, R0, 0x1, -R7 ;  /* 0x0000000100057824 */ /* 0x020fe200078e0a07 */
[----:B------:R-:W-:Y:S01]  /*bb70*/  LOP3.LUT R22, R22, 0xffffffdf, RZ, 0xc0, !PT ;  /* 0xffffffdf16167812 */ /* 0x000fe200078ec0ff */
[----:B------:R-:W-:Y:S03]  /*bb80*/  BSSY B7, `(.L_x_12129) ;  /* 0x0000372000077945 */ /* 0x000fe60003800000 */
[----:B------:R1:W-:Y:S01]  /*bb90*/  STL [R1+0xc], R5 ;  /* 0x00000c0501007387 */ /* 0x0003e20000100800 */
[----:B0-----:R-:W-:Y:S01]  /*bba0*/  ISETP.NE.AND P0, PT, R2, 0x1, PT ;  /* 0x000000010200780c */ /* 0x001fe20003f05270 */
[----:B------:R-:W-:-:S04]  /*bbb0*/  IMAD R2, R17, 0xc0, RZ ;  /* 0x000000c011027824 */ /* 0x000fc800078e02ff */
[----:B------:R-:W-:-:S08]  /*bbc0*/  VIADD R2, R2, 0xbf ;  /* 0x000000bf02027836 */ /* 0x000fd00000000000 */
[----:B------:R-:W0:Y:S01]  /*bbd0*/  @P0 LDC R4, c[0x0][0x44c] ;  /* 0x00011300ff040b82 */ /* 0x000e220000000800 */
[----:B------:R-:W-:-:S07]  /*bbe0*/  @P0 LOP3.LUT R22, R22, 0x20, RZ, 0xfc, !PT ;  /* 0x0000002016160812 */ /* 0x000fce00078efcff */
[----:B------:R-:W2:Y:S01]  /*bbf0*/  @P0 LDC R3, c[0x0][0x450] ;  /* 0x00011400ff030b82 */ /* 0x000ea20000000800 */
[----:B0-----:R-:W-:-:S05]  /*bc00*/  @P0 IMAD.HI.U32 R4, R2, R4, RZ ;  /* 0x0000000402040227 */ /* 0x001fca00078e00ff */
[----:B--2---:R-:W-:Y:S02]  /*bc10*/  @P0 SHF.R.U32.HI R2, RZ, R3, R4 ;  /* 0x00000003ff020219 */ /* 0x004fe40000011604 */
[----:B---3--:R-:W-:-:S05]  /*bc20*/  IADD3 R0, R5, 0x80, -R6 ;  /* 0x0000008005007810 */ /* 0x008fca0007ffe806 */
[----:B------:R-:W-:-:S05]  /*bc30*/  IMAD.IADD R0, R0, 0x1, R2 ;  /* 0x0000000100007824 */ /* 0x000fca00078e0202 */
[----:B------:R-:W-:-:S04]  /*bc40*/  SHF.R.S32.HI R2, RZ, 0x1f, R0 ;  /* 0x0000001fff027819 */ /* 0x000fc80000011400 */
[----:B------:R-:W-:Y:S01]  /*bc50*/  LEA.HI R0, R2, R0, RZ, 0x7 ;  /* 0x0000000002007211 */ /* 0x000fe200078f38ff */
[----:B------:R-:W-:-:S03]  /*bc60*/  VIADD R2, R5, 0x7f ;  /* 0x0000007f05027836 */ /* 0x000fc60000000000 */
[----:B------:R-:W-:Y:S02]  /*bc70*/  SHF.R.S32.HI R0, RZ, 0x7, R0 ;  /* 0x00000007ff007819 */ /* 0x000fe40000011400 */
[----:B------:R-:W-:-:S04]  /*bc80*/  SHF.R.S32.HI R3, RZ, 0x1f, R2 ;  /* 0x0000001fff037819 */ /* 0x000fc80000011402 */
[----:B------:R-:W-:-:S04]  /*bc90*/  LEA.HI R2, R3, R2, RZ, 0x7 ;  /* 0x0000000203027211 */ /* 0x000fc800078f38ff */
[----:B------:R-:W-:-:S04]  /*bca0*/  SHF.R.S32.HI R2, RZ, 0x7, R2 ;  /* 0x00000007ff027819 */ /* 0x000fc80000011402 */
[----:B------:R-:W-:-:S04]  /*bcb0*/  VIMNMX R4, R2, R0, PT ;  /* 0x0000000002047248 */ /* 0x000fc80003fe0100 */
[----:B------:R-:W-:Y:S01]  /*bcc0*/  ISETP.GT.AND P0, PT, R4, RZ, PT ;  /* 0x000000ff0400720c */ /* 0x000fe20003f04270 */
[----:B------:R1:W-:-:S12]  /*bcd0*/  STL [R1+0x24], R4 ;  /* 0x0000240401007387 */ /* 0x0003d80000100800 */
[----:B-1----:R-:W-:Y:S05]  /*bce0*/  @P0 BRA `(.L_x_12130) ;  /* 0x0000000000440947 */ /* 0x002fea0003800000 */
        /* <DEDUP_REMOVED lines=17> */
.L_x_12130:
        /* <DEDUP_REMOVED lines=20> */
.L_x_12133:
[----:B------:R-:W-:Y:S05]  /*bf40*/  BSYNC B6 ;  /* 0x0000000000067941 */ /* 0x000fea0003800000 */
.L_x_12132:
        /* <DEDUP_REMOVED lines=20> */
.L_x_12136:
        /* <DEDUP_REMOVED lines=15> */
.L_x_12135:
[----:B------:R-:W-:Y:S05]  /*c180*/  BSYNC B6 ;  /* 0x0000000000067941 */ /* 0x000fea0003800000 */
.L_x_12134:
[----:B------:R0:W2:Y:S01]  /*c190*/  LDL R20, [R1+0x8] ;  /* 0x0000080001147983 */ /* 0x0000a20000100800 */
[----:B------:R-:W-:Y:S01]  /*c1a0*/  ULDC.64 UR4, c[0x0][0x9f8] ;  /* 0x00027e0000047ab9 */ /* 0x000fe20000000a00 */
[----:B------:R-:W1:Y:S01]  /*c1b0*/  LDC R7, c[0x0][0x430] ;  /* 0x00010c00ff077b82 */ /* 0x000e620000000800 */
[----:B------:R-:W-:Y:S01]  /*c1c0*/  ISETP.NE.U32.AND P0, PT, RZ, UR4, PT ;  /* 0x00000004ff007c0c */ /* 0x000fe2000bf05070 */
[----:B------:R-:W3:Y:S03]  /*c1d0*/  LDL R27, [R1+0x24] ;  /* 0x00002400011b7983 */ /* 0x000ee60000100800 */
[----:B------:R-:W-:Y:S01]  /*c1e0*/  ISETP.NE.AND.EX P0, PT, RZ, UR5, PT, P0 ;  /* 0x00000005ff007c0c */ /* 0x000fe2000bf05300 */
[----:B------:R-:W4:Y:S04]  /*c1f0*/  LDL R21, [R1+0xc] ;  /* 0x00000c0001157983 */ /* 0x000f280000100800 */
[----:B------:R-:W4:Y:S08]  /*c200*/  LDL R2, [R1+0x10] ;  /* 0x0000100001027983 */ /* 0x000f300000100800 */
[----:B------:R-:W-:Y:S01]  /*c210*/  @P0 IADD3 R24, P1, R24, UR4, RZ ;  /* 0x0000000418180c10 */ /* 0x000fe2000ff3e0ff */
[----:B------:R-:W0:Y:S01]  /*c220*/  S2R R3, SR_TID.X ;  /* 0x0000000000037919 */ /* 0x000e220000002100 */
[----:B------:R-:W0:Y:S02]  /*c230*/  S2R R0, SR_TID.X ;  /* 0x0000000000007919 */ /* 0x000e240000002100 */
[----:B------:R-:W-:Y:S01]  /*c240*/  @P0 IADD3.X R25, R25, UR5, RZ, P1, !PT ;  /* 0x0000000519190c10 */ /* 0x000fe20008ffe4ff */
[----:B------:R-:W-:-:S04]  /*c250*/  ULDC UR4, c[0x0][0x2f4] ;  /* 0x0000bd0000047ab9 */ /* 0x000fc80000000800 */
[----:B--2---:R-:W2:Y:S01]  /*c260*/  @P0 LDG.E R20, desc[UR36][R24.64] ;  /* 0x0000002418140981 */ /* 0x004ea2000c1e1900 */
[----:B-1----:R-:W-:Y:S01]  /*c270*/  ISETP.NE.AND P2, PT, R7, 0x1, PT ;  /* 0x000000010700780c */ /* 0x002fe20003f45270 */
[----:B0-----:R-:W-:Y:S01]  /*c280*/  IMAD.SHL.U32 R3, R3, 0x20, RZ ;  /* 0x0000002003037824 */ /* 0x001fe200078e00ff */
[----:B------:R-:W-:Y:S01]  /*c290*/  LOP3.LUT R0, R0, 0x7f, RZ, 0xc0, !PT ;  /* 0x0000007f00007812 */ /* 0x000fe200078ec0ff */
[----:B---3--:R-:W-:-:S03]  /*c2a0*/  VIADD R27, R27, 0xffffffff ;  /* 0xffffffff1b1b7836 */ /* 0x008fc60000000000 */
[----:B------:R-:W-:Y:S01]  /*c2b0*/  SHF.R.U32.HI R0, RZ, 0x2, R0 ;  /* 0x00000002ff007819 */ /* 0x000fe20000011600 */
[----:B------:R-:W-:Y:S01]  /*c2c0*/  IMAD.SHL.U32 R8, R27, 0x80, RZ ;  /* 0x000000801b087824 */ /* 0x000fe200078e00ff */
[----:B------:R-:W-:-:S04]  /*c2d0*/  LOP3.LUT R3, R3, 0x60, RZ, 0xc0, !PT ;  /* 0x0000006003037812 */ /* 0x000fc800078ec0ff */
[----:B------:R-:W-:Y:S01]  /*c2e0*/  LOP3.LUT R4, R8, R0, R3, 0xfe, !PT ;  /* 0x0000000008047212 */ /* 0x000fe200078efe03 */
[----:B------:R-:W0:Y:S08]  /*c2f0*/  @P2 LDC R5, c[0x0][0x434] ;  /* 0x00010d00ff052b82 */ /* 0x000e300000000800 */
[----:B------:R-:W1:Y:S01]  /*c300*/  @P2 LDC R0, c[0x0][0x438] ;  /* 0x00010e00ff002b82 */ /* 0x000e620000000800 */
[----:B------:R-:W3:Y:S01]  /*c310*/  S2R R9, SR_TID.X ;  /* 0x0000000000097919 */ /* 0x000ee20000002100 */
[----:B------:R-:W-:-:S04]  /*c320*/  LOP3.LUT R22, R22, 0xffffffef, RZ, 0xc0, !PT ;  /* 0xffffffef16167812 */ /* 0x000fc800078ec0ff */
[----:B------:R-:W-:-:S04]  /*c330*/  @P2 LOP3.LUT R22, R22, 0x10, RZ, 0xfc, !PT ;  /* 0x0000001016162812 */ /* 0x000fc800078efcff */
        /* <DEDUP_REMOVED lines=16> */
[----:B------:R-:W0:Y:S01]  /*c440*/  @!P0 LDC.64 R2, c[0x0][0x418] ;  /* 0x00010600ff028b82 */ /* 0x000e220000000a00 */
[----:B---3--:R-:W-:-:S05]  /*c450*/  IMAD.SHL.U32 R20, R9, 0x8, RZ ;  /* 0x0000000809147824 */ /* 0x008fca00078e00ff */
[----:B------:R-:W-:Y:S01]  /*c460*/  LOP3.LUT R20, R20, 0x18, RZ, 0xc0, !PT ;  /* 0x0000001814147812 */ /* 0x000fe200078ec0ff */
[----:B------:R-:W-:-:S03]  /*c470*/  @!P0 IMAD.IADD R0, R7, 0x1, R0 ;  /* 0x0000000107008824 */ /* 0x000fc600078e0200 */
[C---:B------:R-:W-:Y:S01]  /*c480*/  ISETP.GE.AND P2, PT, R20.reuse, UR4, PT ;  /* 0x0000000414007c0c */ /* 0x040fe2000bf46270 */
[----:B------:R1:W-:Y:S01]  /*c490*/  STL [R1+0x14], R5 ;  /* 0x0000140501007387 */ /* 0x0003e20000100800 */
[C---:B------:R-:W-:Y:S02]  /*c4a0*/  LOP3.LUT R10, R20.reuse, 0x20, RZ, 0xfc, !PT ;  /* 0x00000020140a7812 */ /* 0x040fe400078efcff */
[----:B------:R-:W-:Y:S02]  /*c4b0*/  LOP3.LUT R9, R20, 0x40, RZ, 0xfc, !PT ;  /* 0x0000004014097812 */ /* 0x000fe400078efcff */
[----:B0-----:R-:W-:-:S04]  /*c4c0*/  @!P0 LEA R2, P1, R6, R2, 0x2 ;  /* 0x0000000206028211 */ /* 0x001fc800078210ff */
[----:B------:R-:W-:Y:S01]  /*c4d0*/  @!P0 LEA.HI.X R3, R6, R3, R0, 0x2, P1 ;  /* 0x0000000306038211 */ /* 0x000fe200008f1400 */
[----:B------:R-:W-:Y:S01]  /*c4e0*/  IMAD.MOV.U32 R0, RZ, RZ, RZ ;  /* 0x000000ffff007224 */ /* 0x000fe200078e00ff */
[----:B------:R-:W-:Y:S02]  /*c4f0*/  ISETP.GE.AND P1, PT, R10, UR4, PT ;  /* 0x000000040a007c0c */ /* 0x000fe4000bf26270 */
[----:B------:R-:W-:-:S03]  /*c500*/  @P2 LOP3.LUT R22, R22, 0x4, RZ, 0xfc, !PT ;  /* 0x0000000416162812 */ /* 0x000fc600078efcff */
[----:B------:R1:W5:Y:S01]  /*c510*/  @!P0 LDG.E R0, desc[UR36][R2.64] ;  /* 0x0000002402008981 */ /* 0x000362000c1e1900 */
[----:B------:R-:W-:Y:S02]  /*c520*/  ISETP.GE.AND P0, PT, R9, UR4, PT ;  /* 0x0000000409007c0c */ /* 0x000fe4000bf06270 */
[----:B------:R-:W-:-:S04]  /*c530*/  LOP3.LUT R22, R22, 0xfffffffe, RZ, 0xc0, !PT ;  /* 0xfffffffe16167812 */ /* 0x000fc800078ec0ff */
[----:B------:R-:W-:-:S04]  /*c540*/  LOP3.LUT R22, R22, 0xfffffffd, RZ, 0xc0, !PT ;  /* 0xfffffffd16167812 */ /* 0x000fc800078ec0ff */
[----:B------:R-:W-:-:S04]  /*c550*/  @P1 LOP3.LUT R22, R22, 0x2, RZ, 0xfc, !PT ;  /* 0x0000000216161812 */ /* 0x000fc800078efcff */
[----:B------:R-:W-:Y:S01]  /*c560*/  @P0 LOP3.LUT R22, R22, 0x1, RZ, 0xfc, !PT ;  /* 0x0000000116160812 */ /* 0x000fe200078efcff */
[----:B-1----:R-:W-:Y:S06]  /*c570*/  BRA.DIV UR5, `(.L_x_12137) ;  /* 0x0000003e05e07947 */ /* 0x002fec000b800000 */
.L_x_12203:
[----:B------:R-:W2:Y:S01]  /*c580*/  LDL R2, [R1+0x38] ;  /* 0x0000380001027983 */ /* 0x000ea20000100800 */
[----:B------:R-:W-:Y:S02]  /*c590*/  SHF.R.S32.HI R9, RZ, 0x1f, R18 ;  /* 0x0000001fff097819 */ /* 0x000fe40000011412 */
[----:B------:R-:W-:-:S03]  /*c5a0*/  LOP3.LUT R22, R22, 0xfffffff7, RZ, 0xc0, !PT ;  /* 0xfffffff716167812 */ /* 0x000fc600078ec0ff */
[----:B------:R0:W-:Y:S01]  /*c5b0*/  STL [R1+0x4], R9 ;  /* 0x0000040901007387 */ /* 0x0001e20000100800 */
[----:B--2---:R-:W-:-:S13]  /*c5c0*/  ISETP.NE.AND P0, PT, R2, 0x3, PT ;  /* 0x000000030200780c */ /* 0x004fda0003f05270 */
[----:B------:R-:W-:Y:S01]  /*c5d0*/  @P0 LOP3.LUT R22, R22, 0x8, RZ, 0xfc, !PT ;  /* 0x0000000816160812 */ /* 0x000fe200078efcff */
[----:B0-----:R-:W-:Y:S06]  /*c5e0*/  @!P0 BRA `(.L_x_12138) ;  /* 0x0000000000048947 */ /* 0x001fec0003800000 */
[----:B------:R-:W-:Y:S01]  /*c5f0*/  BPT.TRAP 0x1 ;  /* 0x000000040000795c */ /* 0x000fe20000300000 */
.L_x_12138:
        /* <DEDUP_REMOVED lines=23> */
[----:B------:R-:W0:Y:S02]  /*c770*/  SYNCS.PHASECHK.TRANS64.TRYWAIT P0, [R2+URZ+0x2d840], R3 ;  /* 0x02d84003020075a7 */ /* 0x000e24000800017f */
[----:B0-----:R-:W-:Y:S05]  /*c780*/  @!P0 BRA `(.L_x_12140) ;  /* 0x0000003c00908947 */ /* 0x001fea0003800000 */
.L_x_12204:
[----:B------:R-:W-:Y:S05]  /*c790*/  BSYNC B0 ;  /* 0x0000000000007941 */ /* 0x000fea0003800000 */
.L_x_12139:
[----:B------:R-:W2:Y:S01]  /*c7a0*/  LDL R7, [R1+0x4] ;  /* 0x0000040001077983 */ /* 0x000ea20000100800 */
[----:B------:R-:W-:-:S03]  /*c7b0*/  ULDC.64 UR4, c[0x0][0x300] ;  /* 0x0000c00000047ab9 */ /* 0x000fc60000000a00 */
[----:B------:R-:W3:Y:S01]  /*c7c0*/  LDL R12, [R1+0xc] ;  /* 0x00000c00010c7983 */ /* 0x000ee20000100800 */
[----:B------:R-:W-:Y:S01]  /*c7d0*/  IMAD R5, R5, UR4, RZ ;  /* 0x0000000405057c24 */ /* 0x000fe2000f8e02ff */
[----:B------:R-:W-:Y:S01]  /*c7e0*/  LOP3.LUT P4, RZ, R22, 0x4, RZ, 0xc0, !PT ;  /* 0x0000000416ff7812 */ /* 0x000fe2000788c0ff */
[----:B------:R-:W1:Y:S02]  /*c7f0*/  S2R R9, SR_TID.X ;  /* 0x0000000000097919 */ /* 0x000e640000002100 */
[----:B0-----:R-:W-:Y:S01]  /*c800*/  IMAD R3, R4, UR5, R5 ;  /* 0x0000000504037c24 */ /* 0x001fe2000f8e0205 */
        /* <DEDUP_REMOVED lines=70> */
.L_x_12214:
        /* <DEDUP_REMOVED lines=12> */
.L_x_12142:
        /* <DEDUP_REMOVED lines=11> */
.L_x_12143:
[----:B------:R1:W5:Y:S01]  /*cde0*/  LDL.LU R0, [R1+0x28] ;  /* 0x0000280001007983 */ /* 0x0003620000300800 */
[----:B------:R-:W-:Y:S01]  /*cdf0*/  LOP3.LUT P0, RZ, R22, 0x40, RZ, 0xc0, !PT ;  /* 0x0000004016ff7812 */ /* 0x000fe2000780c0ff */
[----:B------:R1:W-:Y:S02]  /*ce00*/  SYNCS.ARRIVE.TRANS64.A1T0 RZ, [R2+URZ+0x2d830], RZ ;  /* 0x02d830ff02ff79a7 */ /* 0x0003e4000810003f */
[----:B------:R1:W5:Y:S10]  /*ce10*/  LDL.LU R3, [R1] ;  /* 0x0000000001037983 */ /* 0x0003740000300800 */
[----:B------:R-:W-:Y:S05]  /*ce20*/  WARPSYNC.ALL ;  /* 0x0000000000007948 */ /* 0x000fea0003800000 */
[----:B------:R-:W-:Y:S01]  /*ce30*/  ULDC.64 UR4, c[0x0][0x298] ;  /* 0x0000a60000047ab9 */ /* 0x000fe20000000a00 */
[----:B-1----:R-:W-:Y:S01]  /*ce40*/  VIADD R2, R23, 0xc400 ;  /* 0x0000c40017027836 */ /* 0x002fe20000000000 */
[----:B------:R-:W-:Y:S01]  /*ce50*/  SEL R28, R28, RZ, !P0 ;  /* 0x000000ff1c1c7207 */ /* 0x000fe20004000000 */
[----:B------:R-:W-:Y:S01]  /*ce60*/  BSSY B6, `(.L_x_12144) ;  /* 0x000001d000067945 */ /* 0x000fe20003800000 */
[----:B------:R-:W-:Y:S01]  /*ce70*/  BAR.SYNC.DEFER_BLOCKING 0x8, 0x200 ;  /* 0x0208000000007b1d */ /* 0x000fe20000010000 */
[----:B-----5:R-:W-:-:S02]  /*ce80*/  SEL R0, R0, RZ, !P0 ;  /* 0x000000ff00007207 */ /* 0x020fc40004000000 */
[----:B------:R-:W-:Y:S01]  /*ce90*/  LOP3.LUT P0, RZ, R2, 0x1bf, RZ, 0xc0, !PT ;  /* 0x000001bf02ff7812 */ /* 0x000fe2000780c0ff */
[----:B0-----:R-:W-:Y:S02]  /*cea0*/  IMAD.WIDE.U32 R4, R3, UR4, RZ ;  /* 0x0000000403047c25 */ /* 0x001fe4000f8e00ff */
[----:B------:R0:W-:Y:S04]  /*ceb0*/  STL [R1+0x30], R0 ;  /* 0x0000300001007387 */ /* 0x0001e80000100800 */
[----:B------:R1:W-:Y:S01]  /*cec0*/  STL.64 [R1+0x28], R4 ;  /* 0x0000280401007387 */ /* 0x0003e20000100a00 */
[----:B0-----:R-:W-:-:S05]  /*ced0*/  SHF.R.S32.HI R0, RZ, 0x1f, R3 ;  /* 0x0000001fff007819 */ /* 0x001fca0000011403 */
[----:B------:R-:W-:-:S04]  /*cee0*/  IMAD R0, R0, UR4, RZ ;  /* 0x0000000400007c24 */ /* 0x000fc8000f8e02ff */
        /* <DEDUP_REMOVED lines=20> */
.L_x_12145:
[----:B------:R-:W-:Y:S05]  /*d030*/  BSYNC B6 ;  /* 0x0000000000067941 */ /* 0x000fea0003800000 */
.L_x_12144:
[----:B------:R-:W2:Y:S01]  /*d040*/  LDL.LU R21, [R1+0x30] ;  /* 0x0000300001157983 */ /* 0x000ea20000300800 */
[----:B------:R-:W-:Y:S01]  /*d050*/  ULDC.64 UR4, c[0x0][0x2d8] ;  /* 0x0000b60000047ab9 */ /* 0x000fe20000000a00 */
[----:B-1----:R-:W0:Y:S01]  /*d060*/  LDC R4, c[0x0][0x448] ;  /* 0x00011200ff047b82 */ /* 0x002e220000000800 */
[----:B------:R-:W-:Y:S01]  /*d070*/  ULDC.64 UR6, c[0x0][0x2c8] ;  /* 0x0000b20000067ab9 */ /* 0x000fe20000000a00 */
[----:B------:R-:W3:Y:S01]  /*d080*/  LDL.LU R0, [R1] ;  /* 0x0000000001007983 */ /* 0x000ee20000300800 */
[----:B------:R-:W-:-:S03]  /*d090*/  ULDC.64 UR8, c[0x0][0x280] ;  /* 0x0000a00000087ab9 */ /* 0x000fc60000000a00 */
[----:B------:R-:W3:Y:S02]  /*d0a0*/  LDL.LU.64 R2, [R1+0x28] ;  /* 0x0000280001027983 */ /* 0x000ee40000300a00 */
[----:B------:R-:W1:Y:S02]  /*d0b0*/  LDC R10, c[0x0][0x448] ;  /* 0x00011200ff0a7b82 */ /* 0x000e640000000800 */
[----:B------:R-:W4:Y:S01]  /*d0c0*/  LDL R20, [R1+0x4] ;  /* 0x0000040001147983 */ /* 0x000f220000100800 */
[----:B------:R-:W5:Y:S01]  /*d0d0*/  S2R R13, SR_TID.X ;  /* 0x00000000000d7919 */ /* 0x000f620000002100 */
[----:B0-----:R-:W-:-:S13]  /*d0e0*/  ISETP.NE.AND P6, PT, R4, 0x1, PT ;  /* 0x000000010400780c */ /* 0x001fda0003fc5270 */
[----:B------:R-:W0:Y:S01]  /*d0f0*/  @P6 LDC R5, c[0x0][0x450] ;  /* 0x00011400ff056b82 */ /* 0x000e220000000800 */
[----:B-----5:R-:W-:-:S05]  /*d100*/  IMAD.SHL.U32 R11, R13, 0x8, RZ ;  /* 0x000000080d0b7824 */ /* 0x020fca00078e00ff */
[----:B------:R-:W-:-:S04]  /*d110*/  LOP3.LUT R11, R11, 0x18, RZ, 0xc0, !PT ;  /* 0x000000180b0b7812 */ /* 0x000fc800078ec0ff */
[C---:B------:R-:W-:Y:S02]  /*d120*/  LOP3.LUT R12, R11.reuse, 0x20, RZ, 0xfc, !PT ;  /* 0x000000200b0c7812 */ /* 0x040fe400078efcff */
[----:B------:R-:W-:Y:S01]  /*d130*/  LOP3.LUT R11, R11, 0x40, RZ, 0xfc, !PT ;  /* 0x000000400b0b7812 */ /* 0x000fe200078efcff */
[----:B---3--:R-:W-:Y:S02]  /*d140*/  IMAD.MOV.U32 R3, RZ, RZ, R0 ;  /* 0x000000ffff037224 */ /* 0x008fe400078e0000 */
[----:B----4-:R-:W-:Y:S02]  /*d150*/  IMAD R0, R20, UR4, RZ ;  /* 0x0000000414007c24 */ /* 0x010fe4000f8e02ff */
[C---:B------:R-:W-:Y:S01]  /*d160*/  IMAD.WIDE.U32 R2, R18.reuse, UR4, R2 ;  /* 0x0000000412027c25 */ /* 0x040fe2000f8e0002 */
[----:B------:R-:W3:Y:S03]  /*d170*/  S2R R20, SR_TID.X ;  /* 0x0000000000147919 */ /* 0x000ee60000002100 */
[----:B------:R-:W-:Y:S01]  /*d180*/  IMAD R0, R18, UR5, R0 ;  /* 0x0000000512007c24 */ /* 0x000fe2000f8e0200 */
[----:B------:R-:W-:-:S03]  /*d190*/  ULDC.64 UR4, c[0x0][0x2e0] ;  /* 0x0000b80000047ab9 */ /* 0x000fc60000000a00 */
[----:B------:R-:W-:Y:S02]  /*d1a0*/  IMAD.IADD R3, R3, 0x1, R0 ;  /* 0x0000000103037824 */ /* 0x000fe400078e0200 */
[----:B--2---:R-:W-:Y:S02]  /*d1b0*/  IMAD R0, R21, UR4, RZ ;  /* 0x0000000415007c24 */ /* 0x004fe4000f8e02ff */
[----:B------:R-:W2:Y:S01]  /*d1c0*/  S2R R21, SR_TID.X ;  /* 0x0000000000157919 */ /* 0x000ea20000002100 */
[----:B------:R-:W-:-:S04]  /*d1d0*/  IMAD.WIDE.U32 R2, R28, UR4, R2 ;  /* 0x000000041c027c25 */ /* 0x000fc8000f8e0002 */
[----:B------:R-:W-:Y:S01]  /*d1e0*/  IMAD R4, R28, UR5, R0 ;  /* 0x000000051c047c24 */ /* 0x000fe2000f8e0200 */
[----:B------:R-:W-:Y:S01]  /*d1f0*/  ULDC.64 UR4, c[0x0][0x2d0] ;  /* 0x0000b40000047ab9 */ /* 0x000fe20000000a00 */
[----:B------:R-:W4:Y:S02]  /*d200*/  @P6 LDC R0, c[0x0][0x44c] ;  /* 0x00011300ff006b82 */ /* 0x000f240000000800 */
[----:B------:R-:W-:Y:S01]  /*d210*/  IMAD.IADD R3, R3, 0x1, R4 ;  /* 0x0000000103037824 */ /* 0x000fe200078e0204 */
[----:B---3--:R-:W-:-:S04]  /*d220*/  LOP3.LUT R20, R20, 0x7f, RZ, 0xc0, !PT ;  /* 0x0000007f14147812 */ /* 0x008fc800078ec0ff */
[----:B------:R-:W-:Y:S01]  /*d230*/  SHF.R.U32.HI R20, RZ, 0x2, R20 ;  /* 0x00000002ff147819 */ /* 0x000fe20000011614 */
[----:B--2---:R-:W-:-:S05]  /*d240*/  IMAD.SHL.U32 R21, R21, 0x20, RZ ;  /* 0x0000002015157824 */ /* 0x004fca00078e00ff */
[----:B------:R-:W-:-:S04]  /*d250*/  LOP3.LUT R21, R21, 0x60, RZ, 0xc0, !PT ;  /* 0x0000006015157812 */ /* 0x000fc800078ec0ff */
[----:B------:R-:W-:Y:S02]  /*d260*/  LOP3.LUT R20, R20, R21, RZ, 0xfc, !PT ;  /* 0x0000001514147212 */ /* 0x000fe400078efcff */
[----:B------:R-:W-:-:S03]  /*d270*/  LOP3.LUT R21, R13, 0x7f, RZ, 0xc0, !PT ;  /* 0x0000007f0d157812 */ /* 0x000fc600078ec0ff */
[----:B------:R-:W-:Y:S01]  /*d280*/  IMAD R6, R17, 0xc0, R20 ;  /* 0x000000c011067824 */ /* 0x000fe200078e0214 */
[----:B------:R-:W-:Y:S01]  /*d290*/  SHF.R.U32.HI R21, RZ, 0x2, R21 ;  /* 0x00000002ff157819 */ /* 0x000fe20000011615 */
[----:B------:R-:W-:Y:S02]  /*d2a0*/  IMAD.SHL.U32 R20, R13, 0x8, RZ ;  /* 0x000000080d147824 */ /* 0x000fe400078e00ff */
[----:B----4-:R-:W-:-:S03]  /*d2b0*/  @P6 IMAD.HI.U32 R0, R6, R0, RZ ;  /* 0x0000000006006227 */ /* 0x010fc600078e00ff */
        /* <DEDUP_REMOVED lines=9> */
[----:B-1----:R-:W-:-:S04]  /*d350*/  IMAD R0, R10, R7, R6 ;  /* 0x000000070a007224 */ /* 0x002fc800078e0206 */
        /* <DEDUP_REMOVED lines=21> */
[----:B------:R-:W-:Y:S01]  /*d4b0*/  UMOV UR5, 0xffffffff ;  /* 0xffffffff00057882 */ /* 0x000fe20000000000 */
[----:B------:R-:W-:Y:S02]  /*d4c0*/  ISETP.GE.AND P1, PT, R11, UR4, PT ;  /* 0x000000040b007c0c */ /* 0x000fe4000bf26270 */
[----:B------:R-:W-:Y:S01]  /*d4d0*/  IMAD.IADD R3, R3, 0x1, R6 ;  /* 0x0000000103037824 */ /* 0x000fe200078e0206 */
[----:B------:R-:W-:Y:S01]  /*d4e0*/  SHF.R.S32.HI R6, RZ, 0x1f, R5 ;  /* 0x0000001fff067819 */ /* 0x000fe20000011405 */
[----:B------:R-:W-:-:S04]  /*d4f0*/  IMAD.WIDE.U32 R2, R5, UR6, R2 ;  /* 0x0000000605027c25 */ /* 0x000fc8000f8e0002 */
[----:B------:R-:W-:Y:S01]  /*d500*/  IMAD R6, R6, UR6, RZ ;  /* 0x0000000606067c24 */ /* 0x000fe2000f8e02ff */
[----:B------:R-:W-:-:S03]  /*d510*/  LEA R8, P0, R2, UR8, 0x1 ;  /* 0x0000000802087c11 */ /* 0x000fc6000f8008ff */
[----:B------:R-:W-:-:S04]  /*d520*/  IMAD R6, R5, UR7, R6 ;  /* 0x0000000705067c24 */ /* 0x000fc8000f8e0206 */
[----:B------:R-:W-:-:S05]  /*d530*/  IMAD.IADD R3, R3, 0x1, R6 ;  /* 0x0000000103037824 */ /* 0x000fca00078e0206 */
[----:B------:R-:W-:Y:S02]  /*d540*/  LEA.HI.X R3, R2, UR9, R3, 0x1, P0 ;  /* 0x0000000902037c11 */ /* 0x000fe400080f0c03 */
[----:B------:R-:W-:Y:S01]  /*d550*/  ISETP.GE.AND P0, PT, R12, UR4, PT ;  /* 0x000000040c007c0c */ /* 0x000fe2000bf06270 */
[----:B------:R-:W-:-:S12]  /*d560*/  BRA.DIV UR5, `(.L_x_12146) ;  /* 0x0000003605947947 */ /* 0x000fd8000b800000 */
[----:B------:R-:W2:Y:S04]  /*d570*/  LDL.LU R5, [R1+0x20] ;  /* 0x0000200001057983 */ /* 0x000ea80000300800 */
[----:B------:R-:W3:Y:S01]  /*d580*/  LDL R9, [R1+0x18] ;  /* 0x0000180001097983 */ /* 0x000ee20000100800 */
[----:B------:R-:W-:-:S03]  /*d590*/  IMAD R17, R17, 0xc0, R21 ;  /* 0x000000c011117824 */ /* 0x000fc600078e0215 */
[----:B------:R-:W0:Y:S04]  /*d5a0*/  SHFL.IDX PT, R7, R4, RZ, 0x1c1f ;  /* 0x001c1fff04077589 */ /* 0x000e2800000e0000 */
[----:B------:R-:W1:Y:S01]  /*d5b0*/  SHFL.IDX PT, R6, R0, RZ, 0x1c1f ;  /* 0x001c1fff00067589 */ /* 0x000e6200000e0000 */
[----:B--2---:R-:W-:Y:S02]  /*d5c0*/  IMAD R2, R5, R10, RZ ;  /* 0x0000000a05027224 */ /* 0x004fe400078e02ff */
[----:B------:R-:W-:-:S03]  /*d5d0*/  VIADD R5, R17, 0x20 ;  /* 0x0000002011057836 */ /* 0x000fc60000000000 */
[----:B------:R-:W-:-:S13]  /*d5e0*/  ISETP.GE.AND P2, PT, R17, R2, PT ;  /* 0x000000021100720c */ /* 0x000fda0003f46270 */
[----:B0-----:R-:W-:-:S05]  /*d5f0*/  @!P2 LEA R7, P4, R20, R7, 0x1 ;  /* 0x000000071407a211 */ /* 0x001fca00078808ff */
[----:B-1----:R-:W-:-:S05]  /*d600*/  @!P2 IMAD.X R6, RZ, RZ, R6, P4 ;  /* 0x000000ffff06a224 */ /* 0x002fca00020e0606 */
[----:B------:R-:W-:-:S04]  /*d610*/  @!P2 LOP3.LUT R7, R7, R6, RZ, 0x3c, !PT ;  /* 0x000000060707a212 */ /* 0x000fc800078e3cff */
[----:B------:R-:W-:-:S04]  /*d620*/  @!P2 LOP3.LUT R6, R7, R6, RZ, 0x3c, !PT ;  /* 0x000000060706a212 */ /* 0x000fc800078e3cff */
[----:B------:R-:W-:-:S05]  /*d630*/  @!P2 LOP3.LUT R7, R7, R6, RZ, 0x3c, !PT ;  /* 0x000000060707a212 */ /* 0x000fca00078e3cff */
[----:B------:R-:W-:Y:S01]  /*d640*/  @!PT LDS RZ, [RZ] ;  /* 0x00000000fffff984 */ /* 0x000fe20000000800 */
[----:B---3--:R-:W-:Y:S04]  /*d650*/  @!P2 LDGSTS.E.BYPASS.LTC128B.128 [R9+0xc400], desc[UR36][R6.64], !P3 ;  /* 0x0c4000000609afae */ /* 0x008fe8000d901d64 */
        /* <DEDUP_REMOVED lines=14> */
[----:B------:R-:W-:Y:S01]  /*d740*/  ISETP.GE.AND P2, PT, R5, R2, PT ;  /* 0x000000020500720c */ /* 0x000fe20003f46270 */
[----:B------:R-:W-:-:S02]  /*d750*/  VIADD R5, R17, 0x60 ;  /* 0x0000006011057836 */ /* 0x000fc40000000000 */
        /* <DEDUP_REMOVED lines=11> */
[----:B------:R-:W-:Y:S01]  /*d810*/  @!P2 LDGSTS.E.BYPASS.LTC128B.128 [R9+0x13400], desc[UR36][R6.64+0x80], !P1 ;  /* 0x134000800609afae */ /* 0x000fe2000c901d64 */
[----:B------:R-:W-:-:S13]  /*d820*/  ISETP.GE.AND P2, PT, R5, R2, PT ;  /* 0x000000020500720c */ /* 0x000fda0003f46270 */
[----:B--2---:R-:W-:-:S05]  /*d830*/  @!P2 LEA R4, P4, R20, R4, 0x1 ;  /* 0x000000041404a211 */ /* 0x004fca00078808ff */
[----:B---3--:R-:W-:-:S04]  /*d840*/  @!P2 IMAD.X R0, RZ, RZ, R0, P4 ;  /* 0x000000ffff00a224 */ /* 0x008fc800020e0600 */
        /* <DEDUP_REMOVED lines=16> */
.L_x_12227:
        /* <DEDUP_REMOVED lines=13> */
.L_x_12147:
        /* <DEDUP_REMOVED lines=18> */
.L_x_12228:
[----:B------:R-:W-:Y:S05]  /*db40*/  BSYNC B0 ;  /* 0x0000000000007941 */ /* 0x000fea0003800000 */
.L_x_12148:
[----:B------:R-:W2:Y:S01]  /*db50*/  LDL R3, [R1+0x24] ;  /* 0x0000240001037983 */ /* 0x000ea20000100800 */
[----:B------:R-:W-:Y:S01]  /*db60*/  BSSY B0, `(.L_x_12150) ;  /* 0x00000ff000007945 */ /* 0x000fe20003800000 */
[----:B--2---:R-:W-:-:S13]  /*db70*/  ISETP.GE.AND P0, PT, R3, 0x2, PT ;  /* 0x000000020300780c */ /* 0x004fda0003f06270 */
[----:B------:R-:W-:Y:S05]  /*db80*/  @!P0 BRA `(.L_x_12151) ;  /* 0x0000000c00f08947 */ /* 0x000fea0003800000 */
[----:B------:R-:W0:Y:S01]  /*db90*/  S2R R2, SR_TID.X ;  /* 0x0000000000027919 */ /* 0x000e220000002100 */
[----:B-1----:R-:W-:Y:S01]  /*dba0*/  VIADD R0, R3, 0xfffffffe ;  /* 0xfffffffe03007836 */ /* 0x002fe20000000000 */
        /* <DEDUP_REMOVED lines=11> */
.L_x_12164:
        /* <DEDUP_REMOVED lines=42> */
.L_x_12152:
[----:B------:R-:W-:Y:S01]  /*df00*/  IMAD R5, R26, 0x8, R23 ;  /* 0x000000081a057824 */ /* 0x000fe200078e0217 */
[----:B------:R-:W-:Y:S01]  /*df10*/  SHF.L.U32 R0, R29, 0x1f, RZ ;  /* 0x0000001f1d007819 */ /* 0x000fe200000006ff */
[----:B------:R-:W-:Y:S03]  /*df20*/  BSSY B1, `(.L_x_12153) ;  /* 0x0000003000017945 */ /* 0x000fe60003800000 */
[----:B------:R-:W0:Y:S02]  /*df30*/  SYNCS.PHASECHK.TRANS64.TRYWAIT P0, [R5+URZ+0x2d840], R0 ;  /* 0x02d84000050075a7 */ /* 0x000e24000800017f */
[----:B0-----:R-:W-:Y:S05]  /*df40*/  @!P0 BRA `(.L_x_12154) ;  /* 0x0000003400448947 */ /* 0x001fea0003800000 */
.L_x_12229:
[----:B------:R-:W-:Y:S05]  /*df50*/  BSYNC B1 ;  /* 0x0000000000017941 */ /* 0x000fea0003800000 */
.L_x_12153:
        /* <DEDUP_REMOVED lines=60> */
.L_x_12239:
        /* <DEDUP_REMOVED lines=11> */
.L_x_12156:
        /* <DEDUP_REMOVED lines=11> */
.L_x_12157:
[----:B------:R1:W-:Y:S01]  /*e480*/  SYNCS.ARRIVE.TRANS64.A1T0 RZ, [R5+URZ+0x2d830], RZ ;  /* 0x02d830ff05ff79a7 */ /* 0x0003e2000810003f */
[----:B------:R-:W-:Y:S05]  /*e490*/  @!P5 BRA `(.L_x_12158) ;  /* 0x000000000004d947 */ /* 0x000fea0003800000 */
[----:B------:R-:W-:Y:S01]  /*e4a0*/  BPT.TRAP 0x1 ;  /* 0x000000040000795c */ /* 0x000fe20000300000 */
.L_x_12158:
[----:B------:R-:W-:Y:S01]  /*e4b0*/  SHF.L.U32 R2, R17, 0x1f, RZ ;  /* 0x0000001f11027819 */ /* 0x000fe200000006ff */
[----:B-1----:R-:W-:Y:S01]  /*e4c0*/  IMAD R5, R10, 0x8, R23 ;  /* 0x000000080a057824 */ /* 0x002fe200078e0217 */
[----:B------:R-:W-:Y:S03]  /*e4d0*/  BSSY B1, `(.L_x_12159) ;  /* 0x0000003000017945 */ /* 0x000fe60003800000 */
[----:B------:R-:W1:Y:S02]  /*e4e0*/  SYNCS.PHASECHK.TRANS64.TRYWAIT P0, [R5+URZ+0x2d860], R2 ;  /* 0x02d86002050075a7 */ /* 0x000e64000800017f */
[----:B-1----:R-:W-:Y:S05]  /*e4f0*/  @!P0 BRA `(.L_x_12160) ;  /* 0x0000003400408947 */ /* 0x002fea0003800000 */
.L_x_12240:
[----:B------:R-:W-:Y:S05]  /*e500*/  BSYNC B1 ;  /* 0x0000000000017941 */ /* 0x000fea0003800000 */
.L_x_12159:
        /* <DEDUP_REMOVED lines=49> */
.L_x_12250:
        /* <DEDUP_REMOVED lines=32> */
.L_x_12162:
        /* <DEDUP_REMOVED lines=12> */
.L_x_12163:
[----:B------:R2:W-:Y:S01]  /*eae0*/  STL [R1], R27 ;  /* 0x0000001b01007387 */ /* 0x0005e20000100800 */
[C---:B------:R-:W-:Y:S01]  /*eaf0*/  ISETP.GT.AND P0, PT, R27.reuse, RZ, PT ;  /* 0x000000ff1b00720c */ /* 0x040fe20003f04270 */
[----:B------:R2:W-:Y:S01]  /*eb00*/  SYNCS.ARRIVE.TRANS64.A1T0 RZ, [R5+URZ+0x2d850], RZ ;  /* 0x02d850ff05ff79a7 */ /* 0x0005e2000810003f */
[----:B------:R-:W-:Y:S02]  /*eb10*/  VIADD R0, R27, 0xffffffff ;  /* 0xffffffff1b007836 */ /* 0x000fe40000000000 */
[----:B------:R-:W-:Y:S02]  /*eb20*/  IMAD.MOV.U32 R17, RZ, RZ, R29 ;  /* 0x000000ffff117224 */ /* 0x000fe400078e001d */
[----:B------:R-:W-:-:S07]  /*eb30*/  IMAD.MOV.U32 R10, RZ, RZ, R26 ;  /* 0x000000ffff0a7224 */ /* 0x000fce00078e001a */
[----:B--2---:R-:W-:Y:S05]  /*eb40*/  @P0 BRA `(.L_x_12164) ;  /* 0xfffffff000440947 */ /* 0x004fea000383ffff */
.L_x_12151:
[----:B------:R-:W-:Y:S05]  /*eb50*/  BSYNC B0 ;  /* 0x0000000000007941 */ /* 0x000fea0003800000 */
.L_x_12150:
        /* <DEDUP_REMOVED lines=17> */
.L_x_12166:
[----:B------:R-:W-:Y:S05]  /*ec70*/  BSYNC B0 ;  /* 0x0000000000007941 */ /* 0x000fea0003800000 */
.L_x_12165:
[----:B-1----:R-:W2:Y:S02]  /*ec80*/  LDL R0, [R1+0x38] ;  /* 0x0000380001007983 */ /* 0x002ea40000100800 */
[----:B--2---:R-:W-:-:S13]  /*ec90*/  ISETP.NE.AND P0, PT, R0, 0x3, PT ;  /* 0x000000030000780c */ /* 0x004fda0003f05270 */
[----:B------:R-:W-:Y:S05]  /*eca0*/  @!P0 BRA `(.L_x_12167) ;  /* 0x0000000000048947 */ /* 0x000fea0003800000 */
[----:B------:R-:W-:Y:S01]  /*ecb0*/  BPT.TRAP 0x1 ;  /* 0x000000040000795c */ /* 0x000fe20000300000 */
.L_x_12167:
[----:B------:R-:W2:Y:S01]  /*ecc0*/  LDL.LU R2, [R1+0xc] ;  /* 0x00000c0001027983 */ /* 0x000ea20000300800 */
[----:B------:R-:W-:Y:S01]  /*ecd0*/  IMAD R0, R26, 0x8, R23 ;  /* 0x000000081a007824 */ /* 0x000fe200078e0217 */
[----:B------:R-:W-:Y:S01]  /*ece0*/  SHF.L.U32 R3, R29, 0x1f, RZ ;  /* 0x0000001f1d037819 */ /* 0x000fe200000006ff */
[----:B------:R-:W-:Y:S03]  /*ecf0*/  BSSY B0, `(.L_x_12168) ;  /* 0x0000004000007945 */ /* 0x000fe60003800000 */
[----:B------:R-:W1:Y:S01]  /*ed00*/  SYNCS.PHASECHK.TRANS64.TRYWAIT P0, [R0+URZ+0x2d860], R3 ;  /* 0x02d86003000075a7 */ /* 0x000e62000800017f */
[----:B--2---:R-:W-:Y:S01]  /*ed10*/  IMAD R6, R27, -0x80, R2 ;  /* 0xffffff801b067824 */ /* 0x004fe200078e0202 */
[----:B-1----:R-:W-:Y:S06]  /*ed20*/  @!P0 BRA `(.L_x_12169) ;  /* 0x0000003000ac8947 */ /* 0x002fec0003800000 */
.L_x_12251:
[----:B------:R-:W-:Y:S05]  /*ed30*/  BSYNC B0 ;  /* 0x0000000000007941 */ /* 0x000fea0003800000 */
.L_x_12168:
        /* <DEDUP_REMOVED lines=56> */
.L_x_12261:
        /* <DEDUP_REMOVED lines=13> */
.L_x_12171:
        /* <DEDUP_REMOVED lines=11> */
.L_x_12172:
[----:B------:R-:W-:Y:S01]  /*f240*/  VIADD R26, R26, 0x1 ;  /* 0x000000011a1a7836 */ /* 0x000fe20000000000 */
[----:B------:R0:W-:Y:S04]  /*f250*/  SYNCS.ARRIVE.TRANS64.A1T0 RZ, [R0+URZ+0x2d850], RZ ;  /* 0x02d850ff00ff79a7 */ /* 0x0001e8000810003f */
[----:B------:R-:W-:-:S04]  /*f260*/  ISETP.NE.AND P0, PT, R26, 0x2, PT ;  /* 0x000000021a00780c */ /* 0x000fc80003f05270 */
[----:B0-----:R-:W-:Y:S02]  /*f270*/  SEL R0, RZ, 0x1, P0 ;  /* 0x00000001ff007807 */ /* 0x001fe40000000000 */
[----:B------:R-:W-:Y:S02]  /*f280*/  SEL R26, R26, RZ, P0 ;  /* 0x000000ff1a1a7207 */ /* 0x000fe40000000000 */
[----:B------:R-:W-:-:S07]  /*f290*/  LOP3.LUT R29, R29, R0, RZ, 0x3c, !PT ;  /* 0x000000001d1d7212 */ /* 0x000fce00078e3cff */
.L_x_12131:
[----:B------:R-:W-:Y:S05]  /*f2a0*/  BSYNC B7 ;  /* 0x0000000000077941 */ /* 0x000fea0003800000 */
.L_x_12129:
        /* <DEDUP_REMOVED lines=8> */
[----:B------:R1:W2:Y:S01]  /*f330*/  LDS.128 R16, [R23+0x2d8d0] ;  /* 0x02d8d00017107984 */ /* 0x0002a20000000c00 */
[----:B------:R-:W-:Y:S06]  /*f340*/  BAR.ARV 0x4, 0x200 ;  /* 0x0108000000007b1d */ /* 0x000fec0000002000 */
[----:B------:R-:W-:Y:S05]  /*f350*/  BRA `(.L_x_12174) ;  /* 0x0000000800cc7947 */ /* 0x000fea0003800000 */
.L_x_12173:
        /* <DEDUP_REMOVED lines=36> */
.L_x_12271:
[----:B------:R-:W-:Y:S02]  /*f5a0*/  ULDC UR4, c[0x0][0xc38] ;  /* 0x00030e0000047ab9 */ /* 0x000fe40000000800 */
[----:B------:R-:W-:-:S04]  /*f5b0*/  IMAD.U32 R4, RZ, RZ, UR4 ;  /* 0x00000004ff047e24 */ /* 0x000fc8000f8e00ff */
[----:B-1----:R-:W-:-:S04]  /*f5c0*/  IMAD R5, R14, R4, RZ ;  /* 0x000000040e057224 */ /* 0x002fc800078e02ff */
[----:B------:R-:W-:-:S05]  /*f5d0*/  IMAD.IADD R16, R16, 0x1, R5 ;  /* 0x0000000110107824 */ /* 0x000fca00078e0205 */
[----:B------:R-:W-:-:S13]  /*f5e0*/  ISETP.GT.AND P6, PT, R16, R0, PT ;  /* 0x000000001000720c */ /* 0x000fda0003fc4270 */
[----:B------:R-:W-:Y:S05]  /*f5f0*/  @P6 BRA `(.L_x_12176) ;  /* 0x00000000009c6947 */ /* 0x000fea0003800000 */
.L_x_12181:
        /* <DEDUP_REMOVED lines=14> */
.L_x_12179:
[----:B------:R-:W-:Y:S05]  /*f6e0*/  BSYNC B0 ;  /* 0x0000000000007941 */ /* 0x000fea0003800000 */
.L_x_12178:
        /* <DEDUP_REMOVED lines=18> */
.L_x_12279:
[----:B------:R-:W-:Y:S02]  /*f810*/  ULDC UR4, c[0x0][0xc38] ;  /* 0x00030e0000047ab9 */ /* 0x000fe40000000800 */
[----:B------:R-:W-:-:S04]  /*f820*/  IMAD.U32 R4, RZ, RZ, UR4 ;  /* 0x00000004ff047e24 */ /* 0x000fc8000f8e00ff */
[----:B-1----:R-:W-:-:S04]  /*f830*/  IMAD R5, R14, R4, RZ ;  /* 0x000000040e057224 */ /* 0x002fc800078e02ff */
[----:B------:R-:W-:-:S05]  /*f840*/  IMAD.IADD R16, R5, 0x1, R16 ;  /* 0x0000000105107824 */ /* 0x000fca00078e0210 */
[----:B------:R-:W-:-:S13]  /*f850*/  ISETP.GT.AND P6, PT, R16, R0, PT ;  /* 0x000000001000720c */ /* 0x000fda0003fc4270 */
[----:B------:R-:W-:Y:S05]  /*f860*/  @!P6 BRA `(.L_x_12181) ;  /* 0xfffffffc0064e947 */ /* 0x000fea000383ffff */
.L_x_12176:
        /* <DEDUP_REMOVED lines=8> */
.L_x_12283:
[----:B------:R-:W-:Y:S01]  /*f8f0*/  ISETP.NE.AND P0, PT, R5, RZ, PT ;  /* 0x000000ff0500720c */ /* 0x000fe20003f05270 */
[----:B------:R-:W-:-:S12]  /*f900*/  IMAD.MOV.U32 R5, RZ, RZ, RZ ;  /* 0x000000ffff057224 */ /* 0x000fd800078e00ff */
[----:B------:R-:W-:Y:S05]  /*f910*/  @!P0 BRA `(.L_x_12183) ;  /* 0x0000000000108947 */ /* 0x000fea0003800000 */
[----:B------:R-:W-:Y:S01]  /*f920*/  UMOV UR4, 0xffffffff ;  /* 0xffffffff00047882 */ /* 0x000fe20000000000 */
[----:B------:R-:W-:Y:S02]  /*f930*/  VIADD R12, R6, 0xffffffff ;  /* 0xffffffff060c7836 */ /* 0x000fe40000000000 */
[----:B------:R-:W-:Y:S05]  /*f940*/  BRA.DIV UR4, `(.L_x_12184) ;  /* 0x0000003604507947 */ /* 0x000fea000b800000 */
[----:B------:R3:W4:Y:S02]  /*f950*/  SHFL.IDX PT, R5, R3, R12, 0x1f ;  /* 0x00001f0c03057589 */ /* 0x00072400000e0000 */
.L_x_12183:
        /* <DEDUP_REMOVED lines=66> */
.L_x_12177:
[----:B------:R-:W-:Y:S01]  /*fd80*/  UMOV UR4, URZ ;  /* 0x0000003f00047c82 */ /* 0x000fe20008000000 */
[----:B------:R-:W-:Y:S01]  /*fd90*/  UMOV UR5, URZ ;  /* 0x0000003f00057c82 */ /* 0x000fe20008000000 */
[----:B------:R-:W-:Y:S01]  /*fda0*/  ULDC UR6, c[0x0][0xc3c] ;  /* 0x00030f0000067ab9 */ /* 0x000fe20000000800 */
[----:B------:R-:W-:Y:S02]  /*fdb0*/  IMAD.MOV.U32 R16, RZ, RZ, R0 ;  /* 0x000000ffff107224 */ /* 0x000fe400078e0000 */
[----:B------:R-:W-:Y:S02]  /*fdc0*/  IMAD.U32 R17, RZ, RZ, UR4 ;  /* 0x00000004ff117e24 */ /* 0x000fe4000f8e00ff */
[----:B------:R-:W-:Y:S02]  /*fdd0*/  IMAD.U32 R18, RZ, RZ, UR5 ;  /* 0x00000005ff127e24 */ /* 0x000fe4000f8e00ff */
[----:B------:R-:W-:-:S07]  /*fde0*/  IMAD.U32 R19, RZ, RZ, UR6 ;  /* 0x00000006ff137e24 */ /* 0x000fce000f8e00ff */
.L_x_12185:
        /* <DEDUP_REMOVED lines=10> */
.L_x_12174:
[----:B------:R-:W-:Y:S02]  /*fe90*/  ULDC UR4, c[0x0][0xc3c] ;  /* 0x00030f0000047ab9 */ /* 0x000fe40000000800 */
[----:B--2---:R-:W-:-:S13]  /*fea0*/  ISETP.GE.AND P0, PT, R19, UR4, PT ;  /* 0x0000000413007c0c */ /* 0x004fda000bf06270 */
[----:B------:R-:W-:Y:S05]  /*feb0*/  @!P0 BRA `(.L_x_12186) ;  /* 0xffffffb8000c8947 */ /* 0x000fea000383ffff */
[----:B------:R-:W-:Y:S05]  /*fec0*/  BSYNC B8 ;  /* 0x0000000000087941 */ /* 0x000fea0003800000 */
.L_x_12125:
        /* <DEDUP_REMOVED lines=12> */
.L_x_12286:
[----:B------:R-:W-:Y:S05]  /*ff90*/  BSYNC B0 ;  /* 0x0000000000007941 */ /* 0x000fea0003800000 */
.L_x_12187:
[----:B------:R-:W-:-:S03]  /*ffa0*/  UMOV UR4, 0xffffffff ;  /* 0xffffffff00047882 */ /* 0x000fc60000000000 */
[----:B------:R-:W-:Y:S05]  /*ffb0*/  BRA.DIV UR4, `(.L_x_12189) ;  /* 0x0000002e04f07947 */ /* 0x000fea000b800000 */
[----:B-1----:R-:W1:Y:S02]  /*ffc0*/  S2R R0, SR_TID.X ;  /* 0x0000000000007919 */ /* 0x002e640000002100 */
[----:B-1----:R-:W-:-:S04]  /*ffd0*/  SHF.R.U32.HI R0, RZ, 0x5, R0 ;  /* 0x00000005ff007819 */ /* 0x002fc80000011600 */
[----:B------:R-:W-:-:S05]  /*ffe0*/  LOP3.LUT R0, R0, 0x3, RZ, 0xc0, !PT ;  /* 0x0000000300007812 */ /* 0x000fca00078ec0ff */
[----:B------:R1:W2:Y:S02]  /*fff0*/  SHFL.IDX PT, R14, R0, RZ, 0x1f ;  /* 0x00001fff000e7589 */ /* 0x0002a400000e0000 */
.L_x_12289:
[----:B--2---:R-:W-:Y:S01]  /*10000*/  ISETP.NE.AND P0, PT, R14, RZ, PT ;  /* 0x000000ff0e00720c */ /* 0x004fe20003f05270 */
[----:B------:R-:W-:-:S12]  /*10010*/  BSSY B0, `(.L_x_12190) ;  /* 0x0000024000007945 */ /* 0x000fd80003800000 */
[----:B------:R-:W-:Y:S05]  /*10020*/  @P0 BRA `(.L_x_12191) ;  /* 0x0000000000880947 */ /* 0x000fea0003800000 */
[----:B------:R-:W-:-:S03]  /*10030*/  UMOV UR4, 0xffffffff ;  /* 0xffffffff00047882 */ /* 0x000fc60000000000 */
[----:B------:R-:W-:Y:S05]  /*10040*/  BRA.DIV UR4, `(.L_x_12192) ;  /* 0x0000003204007947 */ /* 0x000fea000b800000 */
[----:B------:R-:W-:-:S13]  /*10050*/  ELECT P6, URZ, PT ;  /* 0x00000000003f782f */ /* 0x000fda00038c0000 */
.L_x_12292:
[----:B------:R-:W-:Y:S05]  /*10060*/  @!P6 BRA `(.L_x_12191) ;  /* 0x000000000078e947 */ /* 0x000fea0003800000 */
[----:B-1----:R-:W2:Y:S02]  /*10070*/  LDL.LU R0, [R1+0x1c] ;  /* 0x00001c0001007983 */ /* 0x002ea40000300800 */
[----:B--2---:R-:W-:-:S04]  /*10080*/  LOP3.LUT R0, R0, 0x2, RZ, 0xfc, !PT ;  /* 0x0000000200007812 */ /* 0x004fc800078efcff */
[----:B------:R-:W-:-:S13]  /*10090*/  ISETP.NE.AND P0, PT, R0, 0x3, PT ;  /* 0x000000030000780c */ /* 0x000fda0003f05270 */
[----:B------:R-:W-:Y:S05]  /*100a0*/  @!P0 BRA `(.L_x_12193) ;  /* 0x0000000000048947 */ /* 0x000fea0003800000 */
[----:B------:R-:W-:Y:S01]  /*100b0*/  BPT.TRAP 0x1 ;  /* 0x000000040000795c */ /* 0x000fe20000300000 */
.L_x_12193:
[C---:B------:R-:W-:Y:S01]  /*100c0*/  IMAD R3, R26.reuse, 0x8, R5 ;  /* 0x000000081a037824 */ /* 0x040fe200078e0205 */
[----:B------:R-:W-:Y:S01]  /*100d0*/  SHF.L.U32 R2, R29, 0x1f, RZ ;  /* 0x0000001f1d027819 */ /* 0x000fe200000006ff */
[----:B------:R-:W-:-:S03]  /*100e0*/  VIADD R26, R26, 0x1 ;  /* 0x000000011a1a7836 */ /* 0x000fc60000000000 */
[----:B------:R-:W1:Y:S02]  /*100f0*/  SYNCS.PHASECHK.TRANS64.TRYWAIT P1, [R3+URZ+0x2d840], R2 ;  /* 0x02d84002030075a7 */ /* 0x000e64000802017f */
[----:B------:R-:W-:-:S04]  /*10100*/  ISETP.NE.AND P2, PT, R26, 0x2, PT ;  /* 0x000000021a00780c */ /* 0x000fc80003f45270 */
[----:B------:R-:W-:Y:S01]  /*10110*/  SEL R0, RZ, 0x1, P2 ;  /* 0x00000001ff007807 */ /* 0x000fe20001000000 */
[----:B-1----:R-:W-:Y:S08]  /*10120*/  @!P1 BRA `(.L_x_12194) ;  /* 0x0000002c00e89947 */ /* 0x002ff00003800000 */
.L_x_12293:
[----:B------:R-:W-:Y:S02]  /*10130*/  SEL R26, R26, RZ, P2 ;  /* 0x000000ff1a1a7207 */ /* 0x000fe40001000000 */
[----:B------:R-:W-:Y:S01]  /*10140*/  LOP3.LUT R0, R29, R0, RZ, 0x3c, !PT ;  /* 0x000000001d007212 */ /* 0x000fe200078e3cff */
[----:B------:R-:W-:Y:S06]  /*10150*/  @!P0 BRA `(.L_x_12195) ;  /* 0x0000000000048947 */ /* 0x000fec0003800000 */
[----:B------:R-:W-:Y:S01]  /*10160*/  BPT.TRAP 0x1 ;  /* 0x000000040000795c */ /* 0x000fe20000300000 */
.L_x_12195:
[----:B------:R-:W-:Y:S01]  /*10170*/  IMAD R5, R26, 0x8, R5 ;  /* 0x000000081a057824 */ /* 0x000fe200078e0205 */
[----:B------:R-:W-:-:S04]  /*10180*/  SHF.L.U32 R0, R0, 0x1f, RZ ;  /* 0x0000001f00007819 */ /* 0x000fc800000006ff */
[----:B------:R-:W2:Y:S02]  /*10190*/  SYNCS.PHASECHK.TRANS64.TRYWAIT P1, [R5+URZ+0x2d840], R0 ;  /* 0x02d84000050075a7 */ /* 0x000ea4000802017f */
[----:B--2---:R-:W-:Y:S05]  /*101a0*/  @!P1 BRA `(.L_x_12196) ;  /* 0x0000002c00dc9947 */ /* 0x004fea0003800000 */
.L_x_12294:
[----:B------:R-:W-:Y:S05]  /*101b0*/  @!P0 BRA `(.L_x_12197) ;  /* 0x0000000000048947 */ /* 0x000fea0003800000 */
[----:B------:R-:W-:Y:S01]  /*101c0*/  BPT.TRAP 0x1 ;  /* 0x000000040000795c */ /* 0x000fe20000300000 */
.L_x_12197:
[----:B------:R-:W3:Y:S02]  /*101d0*/  SYNCS.PHASECHK.TRANS64.TRYWAIT P1, [R3+URZ+0x2d860], R2 ;  /* 0x02d86002030075a7 */ /* 0x000ee4000802017f */
[----:B---3--:R-:W-:Y:S05]  /*101e0*/  @!P1 BRA `(.L_x_12198) ;  /* 0x0000002c00e09947 */ /* 0x008fea0003800000 */
.L_x_12295:
[----:B------:R-:W-:Y:S05]  /*101f0*/  @!P0 BRA `(.L_x_12199) ;  /* 0x0000000000048947 */ /* 0x000fea0003800000 */
[----:B------:R-:W-:Y:S01]  /*10200*/  BPT.TRAP 0x1 ;  /* 0x000000040000795c */ /* 0x000fe20000300000 */
.L_x_12199:
[----:B----4-:R4:W0:Y:S02]  /*10210*/  SYNCS.PHASECHK.TRANS64.TRYWAIT P0, [R5+URZ+0x2d860], R0 ;  /* 0x02d86000050075a7 */ /* 0x010824000800017f */
[----:B0-----:R-:W-:Y:S05]  /*10220*/  @!P0 NANOSLEEP.SYNCS 0x989680 ;  /* 0x009896800000895d */ /* 0x001fea0003900000 */
[----:B------:R-:W0:Y:S02]  /*10230*/  @!P0 SYNCS.PHASECHK.TRANS64 P0, [R5+URZ+0x2d860], R0 ;  /* 0x02d86000050085a7 */ /* 0x000e24000800007f */
[----:B0-----:R-:W-:Y:S05]  /*10240*/  @!P0 BRA `(.L_x_12199) ;  /* 0xfffffffc00f08947 */ /* 0x001fea000383ffff */
.L_x_12191:
[----:B------:R-:W-:Y:S05]  /*10250*/  BSYNC B0 ;  /* 0x0000000000007941 */ /* 0x000fea0003800000 */
.L_x_12190:
[----:B------:R-:W-:Y:S05]  /*10260*/  EXIT ;  /* 0x000000000000794d */ /* 0x000fea0003800000 */
.L_x_12069:
[----:B0-----:R-:W-:-:S04]  /*10270*/  IMAD.U32 R3, RZ, RZ, UR40 ;  /* 0x00000028ff037e24 */ /* 0x001fc8000f8e00ff */
[----:B------:R0:W1:Y:S03]  /*10280*/  SYNCS.PHASECHK.TRANS64.TRYWAIT P1, [R3+URZ+0x2d800], R0 ;  /* 0x02d80000030075a7 */ /* 0x000066000802017f */
[----:B-1----:R-:W-:Y:S05]  /*10290*/  @!P1 NANOSLEEP.SYNCS 0x989680 ;  /* 0x009896800000995d */ /* 0x002fea0003900000 */
[----:B------:R-:W1:Y:S02]  /*102a0*/  @!P1 SYNCS.PHASECHK.TRANS64 P1, [R3+URZ+0x2d800], R0 ;  /* 0x02d80000030095a7 */ /* 0x000e64000802007f */
[----:B-1----:R-:W-:Y:S05]  /*102b0*/  @!P1 BRA `(.L_x_12069) ;  /* 0xfffffffc00ec9947 */ /* 0x002fea000383ffff */
[----:B------:R-:W-:Y:S05]  /*102c0*/  BRA `(.L_x_12200) ;  /* 0xffffff1400247947 */ /* 0x000fea000383ffff */
.L_x_12073:
[----:B-1----:R1:W2:Y:S02]  /*102d0*/  SYNCS.PHASECHK.TRANS64.TRYWAIT P1, [R3+URZ+0x2d830], R0 ;  /* 0x02d83000030075a7 */ /* 0x0022a4000802017f */
[----:B--2---:R-:W-:Y:S05]  /*102e0*/  @!P1 NANOSLEEP.SYNCS 0x989680 ;  /* 0x009896800000995d */ /* 0x004fea0003900000 */
[----:B------:R-:W2:Y:S02]  /*102f0*/  @!P1 SYNCS.PHASECHK.TRANS64 P1, [R3+URZ+0x2d830], R0 ;  /* 0x02d83000030095a7 */ /* 0x000ea4000802007f */
[----:B--2---:R-:W-:Y:S05]  /*10300*/  @!P1 BRA `(.L_x_12073) ;  /* 0xfffffffc00f09947 */ /* 0x004fea000383ffff */
[----:B------:R-:W-:Y:S05]  /*10310*/  BRA `(.L_x_12072) ;  /* 0xffffff14003c7947 */ /* 0x000fea000383ffff */
.L_x_12079:
[----:B-1----:R-:W-:-:S04]  /*10320*/  IMAD.U32 R5, RZ, RZ, UR7 ;  /* 0x00000007ff057e24 */ /* 0x002fc8000f8e00ff */
[----:B------:R1:W2:Y:S03]  /*10330*/  SYNCS.PHASECHK.TRANS64.TRYWAIT P1, [R5+URZ+0x2d830], R0 ;  /* 0x02d83000050075a7 */ /* 0x0002a6000802017f */
[----:B--2---:R-:W-:Y:S05]  /*10340*/  @!P1 NANOSLEEP.SYNCS 0x989680 ;  /* 0x009896800000995d */ /* 0x004fea0003900000 */
[----:B------:R-:W2:Y:S02]  /*10350*/  @!P1 SYNCS.PHASECHK.TRANS64 P1, [R5+URZ+0x2d830], R0 ;  /* 0x02d83000050095a7 */ /* 0x000ea4000802007f */
[----:B--2---:R-:W-:Y:S05]  /*10360*/  @!P1 BRA `(.L_x_12079) ;  /* 0xfffffffc00ec9947 */ /* 0x004fea000383ffff */
[----:B------:R-:W-:Y:S05]  /*10370*/  BRA `(.L_x_12076) ;  /* 0xffffff3800087947 */ /* 0x000fea000383ffff */
.L_x_12083:
[----:B-1----:R-:W-:-:S04]  /*10380*/  IMAD.U32 R5, RZ, RZ, UR7 ;  /* 0x00000007ff057e24 */ /* 0x002fc8000f8e00ff */
[----:B------:R1:W2:Y:S03]  /*10390*/  SYNCS.PHASECHK.TRANS64.TRYWAIT P1, [R5+URZ+0x2d850], R0 ;  /* 0x02d85000050075a7 */ /* 0x0002a6000802017f */
[----:B--2---:R-:W-:Y:S05]  /*103a0*/  @!P1 NANOSLEEP.SYNCS 0x989680 ;  /* 0x009896800000995d */ /* 0x004fea0003900000 */
[----:B------:R-:W2:Y:S02]  /*103b0*/  @!P1 SYNCS.PHASECHK.TRANS64 P1, [R5+URZ+0x2d850], R0 ;  /* 0x02d85000050095a7 */ /* 0x000ea4000802007f */
[----:B--2---:R-:W-:Y:S05]  /*103c0*/  @!P1 BRA `(.L_x_12083) ;  /* 0xfffffffc00ec9947 */ /* 0x004fea000383ffff */
[----:B------:R-:W-:Y:S05]  /*103d0*/  BRA `(.L_x_12080) ;  /* 0xffffff3800b87947 */ /* 0x000fea000383ffff */
.L_x_12091:
[----:B-1----:R-:W-:-:S04]  /*103e0*/  IMAD.U32 R5, RZ, RZ, UR7 ;  /* 0x00000007ff057e24 */ /* 0x002fc8000f8e00ff */
[----:B------:R1:W2:Y:S03]  /*103f0*/  SYNCS.PHASECHK.TRANS64.TRYWAIT P1, [R5+URZ+0x2d830], R0 ;  /* 0x02d83000050075a7 */ /* 0x0002a6000802017f */
[----:B--2---:R-:W-:Y:S05]  /*10400*/  @!P1 NANOSLEEP.SYNCS 0x989680 ;  /* 0x009896800000995d */ /* 0x004fea0003900000 */
[----:B------:R-:W2:Y:S02]  /*10410*/  @!P1 SYNCS.PHASECHK.TRANS64 P1, [R5+URZ+0x2d830], R0 ;  /* 0x02d83000050095a7 */ /* 0x000ea4000802007f */
[----:B--2---:R-:W-:Y:S05]  /*10420*/  @!P1 BRA `(.L_x_12091) ;  /* 0xfffffffc00ec9947 */ /* 0x004fea000383ffff */
[----:B------:R-:W-:Y:S05]  /*10430*/  BRA `(.L_x_12088) ;  /* 0xffffff60006c7947 */ /* 0x000fea000383ffff */
.L_x_12095:
[----:B-1----:R-:W-:-:S04]  /*10440*/  IMAD.U32 R5, RZ, RZ, UR7 ;  /* 0x00000007ff057e24 */ /* 0x002fc8000f8e00ff */
[----:B------:R1:W2:Y:S03]  /*10450*/  SYNCS.PHASECHK.TRANS64.TRYWAIT P1, [R5+URZ+0x2d850], R0 ;  /* 0x02d85000050075a7 */ /* 0x0002a6000802017f */
[----:B--2---:R-:W-:Y:S05]  /*10460*/  @!P1 NANOSLEEP.SYNCS 0x989680 ;  /* 0x009896800000995d */ /* 0x004fea0003900000 */
[----:B------:R-:W2:Y:S02]  /*10470*/  @!P1 SYNCS.PHASECHK.TRANS64 P1, [R5+URZ+0x2d850], R0 ;  /* 0x02d85000050095a7 */ /* 0x000ea4000802007f */
[----:B--2---:R-:W-:Y:S05]  /*10480*/  @!P1 BRA `(.L_x_12095) ;  /* 0xfffffffc00ec9947 */ /* 0x004fea000383ffff */
[----:B------:R-:W-:Y:S05]  /*10490*/  BRA `(.L_x_12092) ;  /* 0xffffff64001c7947 */ /* 0x000fea000383ffff */
.L_x_12102:
[----:B-1----:R-:W-:-:S04]  /*104a0*/  IMAD.U32 R8, RZ, RZ, UR4 ;  /* 0x00000004ff087e24 */ /* 0x002fc8000f8e00ff */
[----:B------:R1:W2:Y:S03]  /*104b0*/  SYNCS.PHASECHK.TRANS64.TRYWAIT P1, [R8+URZ+0x2d850], R7 ;  /* 0x02d85007080075a7 */ /* 0x0002a6000802017f */
[----:B--2---:R-:W-:Y:S05]  /*104c0*/  @!P1 NANOSLEEP.SYNCS 0x989680 ;  /* 0x009896800000995d */ /* 0x004fea0003900000 */
[----:B------:R-:W2:Y:S02]  /*104d0*/  @!P1 SYNCS.PHASECHK.TRANS64 P1, [R8+URZ+0x2d850], R7 ;  /* 0x02d85007080095a7 */ /* 0x000ea4000802007f */
[----:B--2---:R-:W-:Y:S05]  /*104e0*/  @!P1 BRA `(.L_x_12102) ;  /* 0xfffffffc00ec9947 */ /* 0x004fea000383ffff */
[----:B------:R-:W-:Y:S05]  /*104f0*/  BRA `(.L_x_12101) ;  /* 0xffffff80004c7947 */ /* 0x000fea000383ffff */
.L_x_12137:
        /* <DEDUP_REMOVED lines=11> */
.L_x_12202:
[----:B------:R-:W-:Y:S05]  /*105b0*/  BSYNC B0 ;  /* 0x0000000000007941 */ /* 0x000fea0003800000 */
.L_x_12201:
[----:B------:R-:W-:Y:S05]  /*105c0*/  BRA `(.L_x_12203) ;  /* 0xffffffbc00ec7947 */ /* 0x000fea000383ffff */
.L_x_12140:
[----:B0-----:R0:W1:Y:S02]  /*105d0*/  SYNCS.PHASECHK.TRANS64.TRYWAIT P0, [R2+URZ+0x2d840], R3 ;  /* 0x02d84003020075a7 */ /* 0x001064000800017f */
[----:B-1----:R-:W-:Y:S05]  /*105e0*/  @!P0 NANOSLEEP.SYNCS 0x989680 ;  /* 0x009896800000895d */ /* 0x002fea0003900000 */
[----:B------:R-:W1:Y:S02]  /*105f0*/  @!P0 SYNCS.PHASECHK.TRANS64 P0, [R2+URZ+0x2d840], R3 ;  /* 0x02d84003020085a7 */ /* 0x000e64000800007f */
[----:B-1----:R-:W-:Y:S05]  /*10600*/  @!P0 BRA `(.L_x_12140) ;  /* 0xfffffffc00f08947 */ /* 0x002fea000383ffff */
[----:B------:R-:W-:Y:S05]  /*10610*/  BRA `(.L_x_12204) ;  /* 0xffffffc0005c7947 */ /* 0x000fea000383ffff */
.L_x_12141:
        /* <DEDUP_REMOVED lines=8> */
.L_x_12206:
[----:B------:R-:W-:Y:S05]  /*106a0*/  BSYNC B0 ;  /* 0x0000000000007941 */ /* 0x000fea0003800000 */
.L_x_12205:
        /* <DEDUP_REMOVED lines=9> */
.L_x_12207:
[----:B------:R-:W-:Y:S02]  /*10740*/  IMAD.MOV.U32 R13, RZ, RZ, R6 ;  /* 0x000000ffff0d7224 */ /* 0x000fe400078e0006 */
[----:B------:R-:W-:Y:S02]  /*10750*/  IMAD.MOV.U32 R12, RZ, RZ, 0x1 ;  /* 0x00000001ff0c7424 */ /* 0x000fe400078e00ff */
[----:B------:R-:W-:-:S07]  /*10760*/  IMAD.MOV.U32 R5, RZ, RZ, R14 ;  /* 0x000000ffff057224 */ /* 0x000fce00078e000e */
[----:B------:R-:W-:Y:S05]  /*10770*/  WARPSYNC.COLLECTIVE R15, `(.L_x_12208) ;  /* 0x000000000f087348 */ /* 0x000fea0003c00000 */
[----:B------:R0:W1:Y:S02]  /*10780*/  SHFL.IDX P6, R14, R13, R12, R11 ;  /* 0x0000000c0d0e7389 */ /* 0x00006400000c000b */
[----:B01----:R-:W-:Y:S01]  /*10790*/  ENDCOLLECTIVE ;  /* 0x000000000000791b */ /* 0x003fe20003800000 */
.L_x_12208:
        /* <DEDUP_REMOVED lines=17> */
.L_x_12209:
[----:B------:R-:W-:Y:S02]  /*108b0*/  @P1 IMAD R8, R7, 0x2, R23 ;  /* 0x0000000207081824 */ /* 0x000fe400078e0217 */
[----:B------:R-:W-:Y:S02]  /*108c0*/  IMAD.MOV.U32 R13, RZ, RZ, R6 ;  /* 0x000000ffff0d7224 */ /* 0x000fe400078e0006 */
[----:B------:R-:W-:Y:S02]  /*108d0*/  IMAD.MOV.U32 R12, RZ, RZ, 0x2 ;  /* 0x00000002ff0c7424 */ /* 0x000fe400078e00ff */
[----:B------:R-:W-:-:S07]  /*108e0*/  IMAD.MOV.U32 R5, RZ, RZ, R14 ;  /* 0x000000ffff057224 */ /* 0x000fce00078e000e */
[----:B------:R-:W-:Y:S05]  /*108f0*/  WARPSYNC.COLLECTIVE R15, `(.L_x_12210) ;  /* 0x000000000f087348 */ /* 0x000fea0003c00000 */
[----:B------:R0:W1:Y:S02]  /*10900*/  SHFL.IDX P6, R14, R13, R12, R11 ;  /* 0x0000000c0d0e7389 */ /* 0x00006400000c000b */
[----:B01----:R-:W-:Y:S01]  /*10910*/  ENDCOLLECTIVE ;  /* 0x000000000000791b */ /* 0x003fe20003800000 */
.L_x_12210:
        /* <DEDUP_REMOVED lines=17> */
.L_x_12211:
[----:B------:R-:W-:Y:S02]  /*10a30*/  @P1 IMAD R8, R7, 0x2, R23 ;  /* 0x0000000207081824 */ /* 0x000fe400078e0217 */
[----:B------:R-:W-:Y:S02]  /*10a40*/  IMAD.MOV.U32 R13, RZ, RZ, R6 ;  /* 0x000000ffff0d7224 */ /* 0x000fe400078e0006 */
[----:B------:R-:W-:Y:S02]  /*10a50*/  IMAD.MOV.U32 R12, RZ, RZ, 0x3 ;  /* 0x00000003ff0c7424 */ /* 0x000fe400078e00ff */
[----:B------:R-:W-:-:S07]  /*10a60*/  IMAD.MOV.U32 R5, RZ, RZ, R14 ;  /* 0x000000ffff057224 */ /* 0x000fce00078e000e */
[----:B------:R-:W-:Y:S05]  /*10a70*/  WARPSYNC.COLLECTIVE R15, `(.L_x_12212) ;  /* 0x000000000f087348 */ /* 0x000fea0003c00000 */
[----:B------:R0:W1:Y:S02]  /*10a80*/  SHFL.IDX P6, R14, R13, R12, R11 ;  /* 0x0000000c0d0e7389 */ /* 0x00006400000c000b */
[----:B01----:R-:W-:Y:S01]  /*10a90*/  ENDCOLLECTIVE ;  /* 0x000000000000791b */ /* 0x003fe20003800000 */
.L_x_12212:
        /* <DEDUP_REMOVED lines=10> */
.L_x_12213:
        /* <DEDUP_REMOVED lines=8> */
.L_x_12146:
[----:B------:R-:W2:Y:S04]  /*10bc0*/  LDL.LU R11, [R1+0x20] ;  /* 0x00002000010b7983 */ /* 0x000ea80000300800 */
[----:B------:R0:W5:Y:S01]  /*10bd0*/  LDL R9, [R1+0x18] ;  /* 0x0000180001097983 */ /* 0x0001620000100800 */
[----:B------:R-:W-:Y:S02]  /*10be0*/  IMAD.MOV.U32 R13, RZ, RZ, R0 ;  /* 0x000000ffff0d7224 */ /* 0x000fe400078e0000 */
[----:B------:R-:W-:Y:S02]  /*10bf0*/  IMAD.MOV.U32 R12, RZ, RZ, RZ ;  /* 0x000000ffff0c7224 */ /* 0x000fe400078e00ff */
[----:B------:R-:W-:Y:S02]  /*10c00*/  IMAD.MOV.U32 R15, RZ, RZ, -0x1 ;  /* 0xffffffffff0f7424 */ /* 0x000fe400078e00ff */
[----:B------:R-:W-:-:S04]  /*10c10*/  IMAD R17, R17, 0xc0, R21 ;  /* 0x000000c011117824 */ /* 0x000fc800078e0215 */
[----:B------:R-:W-:Y:S02]  /*10c20*/  VIADD R5, R17, 0x20 ;  /* 0x0000002011057836 */ /* 0x000fe40000000000 */
[----:B--2---:R-:W-:Y:S02]  /*10c30*/  IMAD R2, R11, R10, RZ ;  /* 0x0000000a0b027224 */ /* 0x004fe400078e02ff */
[----:B0-----:R-:W-:-:S07]  /*10c40*/  IMAD.MOV.U32 R11, RZ, RZ, 0x1c1f ;  /* 0x00001c1fff0b7424 */ /* 0x001fce00078e00ff */
[----:B-----5:R-:W-:Y:S05]  /*10c50*/  WARPSYNC.COLLECTIVE R15, `(.L_x_12215) ;  /* 0x000000000f087348 */ /* 0x020fea0003c00000 */
[----:B------:R0:W1:Y:S02]  /*10c60*/  SHFL.IDX P6, R14, R13, R12, R11 ;  /* 0x0000000c0d0e7389 */ /* 0x00006400000c000b */
[----:B01---5:R-:W-:Y:S01]  /*10c70*/  ENDCOLLECTIVE ;  /* 0x000000000000791b */ /* 0x023fe20003800000 */
.L_x_12215:
[----:B------:R-:W-:Y:S02]  /*10c80*/  IMAD.MOV.U32 R13, RZ, RZ, R4 ;  /* 0x000000ffff0d7224 */ /* 0x000fe400078e0004 */
[----:B------:R-:W-:-:S07]  /*10c90*/  IMAD.MOV.U32 R6, RZ, RZ, R14 ;  /* 0x000000ffff067224 */ /* 0x000fce00078e000e */
[----:B------:R-:W-:Y:S05]  /*10ca0*/  WARPSYNC.COLLECTIVE R15, `(.L_x_12216) ;  /* 0x000000000f087348 */ /* 0x000fea0003c00000 */
[----:B------:R0:W1:Y:S02]  /*10cb0*/  SHFL.IDX P6, R14, R13, R12, R11 ;  /* 0x0000000c0d0e7389 */ /* 0x00006400000c000b */
[----:B01----:R-:W-:Y:S01]  /*10cc0*/  ENDCOLLECTIVE ;  /* 0x000000000000791b */ /* 0x003fe20003800000 */
.L_x_12216:
[----:B------:R-:W-:Y:S01]  /*10cd0*/  ISETP.GE.AND P2, PT, R17, R2, PT ;  /* 0x000000021100720c */ /* 0x000fe20003f46270 */
[----:B------:R-:W-:Y:S02]  /*10ce0*/  IMAD.MOV.U32 R13, RZ, RZ, R0 ;  /* 0x000000ffff0d7224 */ /* 0x000fe400078e0000 */
[----:B------:R-:W-:Y:S02]  /*10cf0*/  IMAD.MOV.U32 R12, RZ, RZ, 0x1 ;  /* 0x00000001ff0c7424 */ /* 0x000fe400078e00ff */
[----:B------:R-:W-:-:S08]  /*10d00*/  IMAD.MOV.U32 R7, RZ, RZ, R14 ;  /* 0x000000ffff077224 */ /* 0x000fd000078e000e */
[----:B------:R-:W-:Y:S05]  /*10d10*/  WARPSYNC.COLLECTIVE R15, `(.L_x_12217) ;  /* 0x000000000f087348 */ /* 0x000fea0003c00000 */
[----:B------:R0:W1:Y:S02]  /*10d20*/  SHFL.IDX P6, R14, R13, R12, R11 ;  /* 0x0000000c0d0e7389 */ /* 0x00006400000c000b */
[----:B01----:R-:W-:Y:S01]  /*10d30*/  ENDCOLLECTIVE ;  /* 0x000000000000791b */ /* 0x003fe20003800000 */
.L_x_12217:
[----:B------:R-:W-:-:S05]  /*10d40*/  @!P2 LEA R7, P4, R20, R7, 0x1 ;  /* 0x000000071407a211 */ /* 0x000fca00078808ff */
[----:B------:R-:W-:-:S05]  /*10d50*/  @!P2 IMAD.X R6, RZ, RZ, R6, P4 ;  /* 0x000000ffff06a224 */ /* 0x000fca00020e0606 */
[----:B------:R-:W-:-:S04]  /*10d60*/  @!P2 LOP3.LUT R7, R7, R6, RZ, 0x3c, !PT ;  /* 0x000000060707a212 */ /* 0x000fc800078e3cff */
[----:B------:R-:W-:-:S04]  /*10d70*/  @!P2 LOP3.LUT R6, R7, R6, RZ, 0x3c, !PT ;  /* 0x000000060706a212 */ /* 0x000fc800078e3cff */
[----:B------:R-:W-:Y:S01]  /*10d80*/  @!P2 LOP3.LUT R7, R7, R6, RZ, 0x3c, !PT ;  /* 0x000000060707a212 */ /* 0x000fe200078e3cff */
[----:B------:R-:W-:-:S04]  /*10d90*/  IMAD.MOV.U32 R13, RZ, RZ, R4 ;  /* 0x000000ffff0d7224 */ /* 0x000fc800078e0004 */
        /* <DEDUP_REMOVED lines=10> */
.L_x_12218:
[----:B------:R-:W-:Y:S01]  /*10e40*/  ISETP.GE.AND P2, PT, R5, R2, PT ;  /* 0x000000020500720c */ /* 0x000fe20003f46270 */
[----:B------:R-:W-:Y:S02]  /*10e50*/  IMAD.MOV.U32 R13, RZ, RZ, R0 ;  /* 0x000000ffff0d7224 */ /* 0x000fe400078e0000 */
[----:B------:R-:W-:Y:S02]  /*10e60*/  IMAD.MOV.U32 R12, RZ, RZ, 0x2 ;  /* 0x00000002ff0c7424 */ /* 0x000fe400078e00ff */
[----:B------:R-:W-:-:S08]  /*10e70*/  IMAD.MOV.U32 R7, RZ, RZ, R14 ;  /* 0x000000ffff077224 */ /* 0x000fd000078e000e */
[----:B------:R-:W-:Y:S05]  /*10e80*/  WARPSYNC.COLLECTIVE R15, `(.L_x_12219) ;  /* 0x000000000f087348 */ /* 0x000fea0003c00000 */
[----:B------:R0:W1:Y:S02]  /*10e90*/  SHFL.IDX P6, R14, R13, R12, R11 ;  /* 0x0000000c0d0e7389 */ /* 0x00006400000c000b */
[----:B01----:R-:W-:Y:S01]  /*10ea0*/  ENDCOLLECTIVE ;  /* 0x000000000000791b */ /* 0x003fe20003800000 */
.L_x_12219:
        /* <DEDUP_REMOVED lines=16> */
.L_x_12220:
[----:B------:R-:W-:Y:S02]  /*10fb0*/  VIADD R5, R17, 0x40 ;  /* 0x0000004011057836 */ /* 0x000fe40000000000 */
[----:B------:R-:W-:Y:S02]  /*10fc0*/  IMAD.MOV.U32 R13, RZ, RZ, R0 ;  /* 0x000000ffff0d7224 */ /* 0x000fe400078e0000 */
[----:B------:R-:W-:Y:S01]  /*10fd0*/  IMAD.MOV.U32 R12, RZ, RZ, 0x3 ;  /* 0x00000003ff0c7424 */ /* 0x000fe200078e00ff */
[----:B------:R-:W-:Y:S01]  /*10fe0*/  ISETP.GE.AND P2, PT, R5, R2, PT ;  /* 0x000000020500720c */ /* 0x000fe20003f46270 */
[----:B------:R-:W-:-:S12]  /*10ff0*/  IMAD.MOV.U32 R7, RZ, RZ, R14 ;  /* 0x000000ffff077224 */ /* 0x000fd800078e000e */
[----:B------:R-:W-:Y:S05]  /*11000*/  WARPSYNC.COLLECTIVE R15, `(.L_x_12221) ;  /* 0x000000000f087348 */ /* 0x000fea0003c00000 */
[----:B------:R0:W1:Y:S02]  /*11010*/  SHFL.IDX P6, R14, R13, R12, R11 ;  /* 0x0000000c0d0e7389 */ /* 0x00006400000c000b */
[----:B01----:R-:W-:Y:S01]  /*11020*/  ENDCOLLECTIVE ;  /* 0x000000000000791b */ /* 0x003fe20003800000 */
.L_x_12221:
[----:B------:R-:W-:-:S05]  /*11030*/  @!P2 LEA R7, P4, R20, R7, 0x1 ;  /* 0x000000071407a211 */ /* 0x000fca00078808ff */
[----:B------:R-:W-:Y:S02]  /*11040*/  @!P2 IMAD.X R6, RZ, RZ, R6, P4 ;  /* 0x000000ffff06a224 */ /* 0x000fe400020e0606 */
[----:B------:R-:W-:-:S03]  /*11050*/  IMAD.MOV.U32 R13, RZ, RZ, R4 ;  /* 0x000000ffff0d7224 */ /* 0x000fc600078e0004 */
[----:B------:R-:W-:Y:S01]  /*11060*/  @!P2 LOP3.LUT R7, R7, R6, RZ, 0x3c, !PT ;  /* 0x000000060707a212 */ /* 0x000fe200078e3cff */
[----:B------:R-:W-:-:S07]  /*11070*/  IMAD.MOV.U32 R0, RZ, RZ, R14 ;  /* 0x000000ffff007224 */ /* 0x000fce00078e000e */
[----:B------:R-:W-:Y:S05]  /*11080*/  WARPSYNC.COLLECTIVE R15, `(.L_x_12222) ;  /* 0x000000000f087348 */ /* 0x000fea0003c00000 */
[----:B------:R0:W1:Y:S02]  /*11090*/  SHFL.IDX P6, R14, R13, R12, R11 ;  /* 0x0000000c0d0e7389 */ /* 0x00006400000c000b */
[----:B01----:R-:W-:Y:S01]  /*110a0*/  ENDCOLLECTIVE ;  /* 0x000000000000791b */ /* 0x003fe20003800000 */
.L_x_12222:
[----:B------:R-:W-:Y:S01]  /*110b0*/  @!P2 LOP3.LUT R6, R7, R6, RZ, 0x3c, !PT ;  /* 0x000000060706a212 */ /* 0x000fe200078e3cff */
[----:B------:R-:W-:-:S03]  /*110c0*/  VIADD R5, R17, 0x60 ;  /* 0x0000006011057836 */ /* 0x000fc60000000000 */
[----:B------:R-:W-:-:S05]  /*110d0*/  @!P2 LOP3.LUT R7, R7, R6, RZ, 0x3c, !PT ;  /* 0x000000060707a212 */ /* 0x000fca00078e3cff */
[----:B------:R-:W-:Y:S01]  /*110e0*/  @!PT LDS RZ, [RZ] ;  /* 0x00000000fffff984 */ /* 0x000fe20000000800 */
[----:B------:R-:W-:Y:S01]  /*110f0*/  @!PT LDS RZ, [RZ] ;  /* 0x00000000fffff984 */ /* 0x000fe20000000800 */
[----:B------:R-:W-:Y:S01]  /*11100*/  @!PT LDS RZ, [RZ] ;  /* 0x00000000fffff984 */ /* 0x000fe20000000800 */
[----:B------:R0:W-:Y:S04]  /*11110*/  @!P2 LDGSTS.E.BYPASS.LTC128B.128 [R9+0xd400], desc[UR36][R6.64], !P3 ;  /* 0x0d4000000609afae */ /* 0x0001e8000d901d64 */
[----:B------:R0:W-:Y:S01]  /*11120*/  @!P2 LDGSTS.E.BYPASS.LTC128B.128 [R9+0x10400], desc[UR36][R6.64+0x40], !P0 ;  /* 0x104000400609afae */ /* 0x0001e2000c101d64 */
[----:B------:R-:W-:-:S03]  /*11130*/  IMAD.MOV.U32 R13, RZ, RZ, R3 ;  /* 0x000000ffff0d7224 */ /* 0x000fc600078e0003 */
[----:B------:R0:W-:Y:S01]  /*11140*/  @!P2 LDGSTS.E.BYPASS.LTC128B.128 [R9+0x13400], desc[UR36][R6.64+0x80], !P1 ;  /* 0x134000800609afae */ /* 0x0001e2000c901d64 */
[----:B------:R-:W-:Y:S01]  /*11150*/  ISETP.GE.AND P2, PT, R5, R2, PT ;  /* 0x000000020500720c */ /* 0x000fe20003f46270 */
[----:B------:R-:W-:Y:S02]  /*11160*/  IMAD.MOV.U32 R12, RZ, RZ, RZ ;  /* 0x000000ffff0c7224 */ /* 0x000fe400078e00ff */
[----:B------:R-:W-:-:S10]  /*11170*/  IMAD.MOV.U32 R4, RZ, RZ, R14 ;  /* 0x000000ffff047224 */ /* 0x000fd400078e000e */
[----:B0-----:R-:W-:Y:S05]  /*11180*/  WARPSYNC.COLLECTIVE R15, `(.L_x_12223) ;  /* 0x000000000f087348 */ /* 0x001fea0003c00000 */
[----:B------:R1:W2:Y:S02]  /*11190*/  SHFL.IDX P6, R14, R13, R12, R11 ;  /* 0x0000000c0d0e7389 */ /* 0x0002a400000c000b */
[----:B012---:R-:W-:Y:S01]  /*111a0*/  ENDCOLLECTIVE ;  /* 0x000000000000791b */ /* 0x007fe20003800000 */
.L_x_12223:
        /* <DEDUP_REMOVED lines=16> */
.L_x_12224:
[----:B------:R-:W-:Y:S02]  /*112b0*/  IMAD.MOV.U32 R13, RZ, RZ, R3 ;  /* 0x000000ffff0d7224 */ /* 0x000fe400078e0003 */
[----:B------:R-:W-:Y:S02]  /*112c0*/  IMAD.MOV.U32 R12, RZ, RZ, 0x1 ;  /* 0x00000001ff0c7424 */ /* 0x000fe400078e00ff */
[----:B------:R-:W-:-:S07]  /*112d0*/  IMAD.MOV.U32 R4, RZ, RZ, R14 ;  /* 0x000000ffff047224 */ /* 0x000fce00078e000e */
[----:B------:R-:W-:Y:S05]  /*112e0*/  WARPSYNC.COLLECTIVE R15, `(.L_x_12225) ;  /* 0x000000000f087348 */ /* 0x000fea0003c00000 */
[----:B------:R0:W1:Y:S02]  /*112f0*/  SHFL.IDX P6, R14, R13, R12, R11 ;  /* 0x0000000c0d0e7389 */ /* 0x00006400000c000b */
[----:B01----:R-:W-:Y:S01]  /*11300*/  ENDCOLLECTIVE ;  /* 0x000000000000791b */ /* 0x003fe20003800000 */
.L_x_12225:
        /* <DEDUP_REMOVED lines=14> */
.L_x_12226:
[----:B------:R-:W-:Y:S01]  /*113f0*/  IMAD.MOV.U32 R8, RZ, RZ, R14 ;  /* 0x000000ffff087224 */ /* 0x000fe200078e000e */
[----:B------:R-:W-:Y:S06]  /*11400*/  BRA `(.L_x_12227) ;  /* 0xffffffc400507947 */ /* 0x000fec000383ffff */
.L_x_12149:
[----:B-1----:R1:W2:Y:S02]  /*11410*/  SYNCS.PHASECHK.TRANS64.TRYWAIT P0, [R23+URZ+0x2d820], R0 ;  /* 0x02d82000170075a7 */ /* 0x0022a4000800017f */
[----:B--2---:R-:W-:Y:S05]  /*11420*/  @!P0 NANOSLEEP.SYNCS 0x989680 ;  /* 0x009896800000895d */ /* 0x004fea0003900000 */
[----:B------:R-:W2:Y:S02]  /*11430*/  @!P0 SYNCS.PHASECHK.TRANS64 P0, [R23+URZ+0x2d820], R0 ;  /* 0x02d82000170085a7 */ /* 0x000ea4000800007f */
[----:B--2---:R-:W-:Y:S05]  /*11440*/  @!P0 BRA `(.L_x_12149) ;  /* 0xfffffffc00f08947 */ /* 0x004fea000383ffff */
[----:B------:R-:W-:Y:S05]  /*11450*/  BRA `(.L_x_12228) ;  /* 0xffffffc400b87947 */ /* 0x000fea000383ffff */
.L_x_12154:
[----:B0-----:R0:W1:Y:S02]  /*11460*/  SYNCS.PHASECHK.TRANS64.TRYWAIT P0, [R5+URZ+0x2d840], R0 ;  /* 0x02d84000050075a7 */ /* 0x001064000800017f */
[----:B-1----:R-:W-:Y:S05]  /*11470*/  @!P0 NANOSLEEP.SYNCS 0x989680 ;  /* 0x009896800000895d */ /* 0x002fea0003900000 */
[----:B------:R-:W1:Y:S02]  /*11480*/  @!P0 SYNCS.PHASECHK.TRANS64 P0, [R5+URZ+0x2d840], R0 ;  /* 0x02d84000050085a7 */ /* 0x000e64000800007f */
[----:B-1----:R-:W-:Y:S05]  /*11490*/  @!P0 BRA `(.L_x_12154) ;  /* 0xfffffffc00f08947 */ /* 0x002fea000383ffff */
[----:B------:R-:W-:Y:S05]  /*114a0*/  BRA `(.L_x_12229) ;  /* 0xffffffc800a87947 */ /* 0x000fea000383ffff */
.L_x_12155:
        /* <DEDUP_REMOVED lines=8> */
.L_x_12231:
[----:B------:R-:W-:Y:S05]  /*11530*/  BSYNC B1 ;  /* 0x0000000000017941 */ /* 0x000fea0003800000 */
.L_x_12230:
        /* <DEDUP_REMOVED lines=13> */
.L_x_12232:
        /* <DEDUP_REMOVED lines=8> */
.L_x_12233:
        /* <DEDUP_REMOVED lines=14> */
.L_x_12234:
[----:B------:R-:W-:Y:S02]  /*11770*/  IMAD.MOV.U32 R13, RZ, RZ, R7 ;  /* 0x000000ffff0d7224 */ /* 0x000fe400078e0007 */
[----:B------:R-:W-:Y:S02]  /*11780*/  IMAD.MOV.U32 R12, RZ, RZ, 0x2 ;  /* 0x00000002ff0c7424 */ /* 0x000fe400078e00ff */
[----:B------:R-:W-:-:S07]  /*11790*/  IMAD.MOV.U32 R2, RZ, RZ, R14 ;  /* 0x000000ffff027224 */ /* 0x000fce00078e000e */
[----:B------:R-:W-:Y:S05]  /*117a0*/  WARPSYNC.COLLECTIVE R15, `(.L_x_12235) ;  /* 0x000000000f087348 */ /* 0x000fea0003c00000 */
[----:B------:R0:W1:Y:S02]  /*117b0*/  SHFL.IDX P6, R14, R13, R12, R11 ;  /* 0x0000000c0d0e7389 */ /* 0x00006400000c000b */
[----:B01----:R-:W-:Y:S01]  /*117c0*/  ENDCOLLECTIVE ;  /* 0x000000000000791b */ /* 0x003fe20003800000 */
.L_x_12235:
        /* <DEDUP_REMOVED lines=13> */
.L_x_12236:
[----:B------:R-:W-:Y:S02]  /*118a0*/  IMAD.MOV.U32 R13, RZ, RZ, R7 ;  /* 0x000000ffff0d7224 */ /* 0x000fe400078e0007 */
[----:B------:R-:W-:Y:S02]  /*118b0*/  IMAD.MOV.U32 R12, RZ, RZ, 0x3 ;  /* 0x00000003ff0c7424 */ /* 0x000fe400078e00ff */
[----:B------:R-:W-:-:S07]  /*118c0*/  IMAD.MOV.U32 R2, RZ, RZ, R14 ;  /* 0x000000ffff027224 */ /* 0x000fce00078e000e */
[----:B------:R-:W-:Y:S05]  /*118d0*/  WARPSYNC.COLLECTIVE R15, `(.L_x_12237) ;  /* 0x000000000f087348 */ /* 0x000fea0003c00000 */
[----:B------:R0:W1:Y:S02]  /*118e0*/  SHFL.IDX P6, R14, R13, R12, R11 ;  /* 0x0000000c0d0e7389 */ /* 0x00006400000c000b */
[----:B01----:R-:W-:Y:S01]  /*118f0*/  ENDCOLLECTIVE ;  /* 0x000000000000791b */ /* 0x003fe20003800000 */
.L_x_12237:
        /* <DEDUP_REMOVED lines=14> */
.L_x_12238:
[----:B------:R-:W-:Y:S01]  /*119e0*/  IMAD.MOV.U32 R2, RZ, RZ, R14 ;  /* 0x000000ffff027224 */ /* 0x000fe200078e000e */
[----:B------:R-:W-:Y:S06]  /*119f0*/  BRA `(.L_x_12239) ;  /* 0xffffffc800487947 */ /* 0x000fec000383ffff */
.L_x_12160:
[----:B-1----:R1:W2:Y:S02]  /*11a00*/  SYNCS.PHASECHK.TRANS64.TRYWAIT P0, [R5+URZ+0x2d860], R2 ;  /* 0x02d86002050075a7 */ /* 0x0022a4000800017f */
[----:B--2---:R-:W-:Y:S05]  /*11a10*/  @!P0 NANOSLEEP.SYNCS 0x989680 ;  /* 0x009896800000895d */ /* 0x004fea0003900000 */
[----:B------:R-:W2:Y:S02]  /*11a20*/  @!P0 SYNCS.PHASECHK.TRANS64 P0, [R5+URZ+0x2d860], R2 ;  /* 0x02d86002050085a7 */ /* 0x000ea4000800007f */
[----:B--2---:R-:W-:Y:S05]  /*11a30*/  @!P0 BRA `(.L_x_12160) ;  /* 0xfffffffc00f08947 */ /* 0x004fea000383ffff */
[----:B------:R-:W-:Y:S05]  /*11a40*/  BRA `(.L_x_12240) ;  /* 0xffffffc800ac7947 */ /* 0x000fea000383ffff */
.L_x_12161:
        /* <DEDUP_REMOVED lines=8> */
.L_x_12242:
[----:B------:R-:W-:Y:S05]  /*11ad0*/  BSYNC B1 ;  /* 0x0000000000017941 */ /* 0x000fea0003800000 */
.L_x_12241:
        /* <DEDUP_REMOVED lines=9> */
.L_x_12243:
[----:B------:R-:W-:Y:S02]  /*11b70*/  IMAD.MOV.U32 R13, RZ, RZ, R25 ;  /* 0x000000ffff0d7224 */ /* 0x000fe400078e0019 */
[----:B------:R-:W-:Y:S02]  /*11b80*/  IMAD.MOV.U32 R12, RZ, RZ, 0x1 ;  /* 0x00000001ff0c7424 */ /* 0x000fe400078e00ff */
[----:B------:R-:W-:-:S07]  /*11b90*/  IMAD.MOV.U32 R2, RZ, RZ, R14 ;  /* 0x000000ffff027224 */ /* 0x000fce00078e000e */
[----:B------:R-:W-:Y:S05]  /*11ba0*/  WARPSYNC.COLLECTIVE R15, `(.L_x_12244) ;  /* 0x000000000f087348 */ /* 0x000fea0003c00000 */
[----:B------:R0:W1:Y:S02]  /*11bb0*/  SHFL.IDX P6, R14, R13, R12, R11 ;  /* 0x0000000c0d0e7389 */ /* 0x00006400000c000b */
[----:B01----:R-:W-:Y:S01]  /*11bc0*/  ENDCOLLECTIVE ;  /* 0x000000000000791b */ /* 0x003fe20003800000 */
.L_x_12244:
        /* <DEDUP_REMOVED lines=16> */
.L_x_12245:
[----:B------:R-:W-:Y:S02]  /*11cd0*/  IMAD.MOV.U32 R13, RZ, RZ, R25 ;  /* 0x000000ffff0d7224 */ /* 0x000fe400078e0019 */
[----:B------:R-:W-:Y:S02]  /*11ce0*/  IMAD.MOV.U32 R12, RZ, RZ, 0x2 ;  /* 0x00000002ff0c7424 */ /* 0x000fe400078e00ff */
[----:B------:R-:W-:-:S07]  /*11cf0*/  IMAD.MOV.U32 R2, RZ, RZ, R14 ;  /* 0x000000ffff027224 */ /* 0x000fce00078e000e */
[----:B------:R-:W-:Y:S05]  /*11d00*/  WARPSYNC.COLLECTIVE R15, `(.L_x_12246) ;  /* 0x000000000f087348 */ /* 0x000fea0003c00000 */
[----:B------:R0:W1:Y:S02]  /*11d10*/  SHFL.IDX P6, R14, R13, R12, R11 ;  /* 0x0000000c0d0e7389 */ /* 0x00006400000c000b */
[----:B01----:R-:W-:Y:S01]  /*11d20*/  ENDCOLLECTIVE ;  /* 0x000000000000791b */ /* 0x003fe20003800000 */
.L_x_12246:
        /* <DEDUP_REMOVED lines=16> */
.L_x_12247:
[----:B------:R-:W-:Y:S02]  /*11e30*/  IMAD.MOV.U32 R13, RZ, RZ, R25 ;  /* 0x000000ffff0d7224 */ /* 0x000fe400078e0019 */
[----:B------:R-:W-:Y:S02]  /*11e40*/  IMAD.MOV.U32 R12, RZ, RZ, 0x3 ;  /* 0x00000003ff0c7424 */ /* 0x000fe400078e00ff */
[----:B------:R-:W-:-:S07]  /*11e50*/  IMAD.MOV.U32 R2, RZ, RZ, R14 ;  /* 0x000000ffff027224 */ /* 0x000fce00078e000e */
[----:B------:R-:W-:Y:S05]  /*11e60*/  WARPSYNC.COLLECTIVE R15, `(.L_x_12248) ;  /* 0x000000000f087348 */ /* 0x000fea0003c00000 */
[----:B------:R0:W1:Y:S02]  /*11e70*/  SHFL.IDX P6, R14, R13, R12, R11 ;  /* 0x0000000c0d0e7389 */ /* 0x00006400000c000b */
[----:B01----:R-:W-:Y:S01]  /*11e80*/  ENDCOLLECTIVE ;  /* 0x000000000000791b */ /* 0x003fe20003800000 */
.L_x_12248:
        /* <DEDUP_REMOVED lines=13> */
.L_x_12249:
        /* <DEDUP_REMOVED lines=8> */
.L_x_12169:
[----:B-1----:R1:W2:Y:S02]  /*11fe0*/  SYNCS.PHASECHK.TRANS64.TRYWAIT P0, [R0+URZ+0x2d860], R3 ;  /* 0x02d86003000075a7 */ /* 0x0022a4000800017f */
[----:B--2---:R-:W-:Y:S05]  /*11ff0*/  @!P0 NANOSLEEP.SYNCS 0x989680 ;  /* 0x009896800000895d */ /* 0x004fea0003900000 */
[----:B------:R-:W2:Y:S02]  /*12000*/  @!P0 SYNCS.PHASECHK.TRANS64 P0, [R0+URZ+0x2d860], R3 ;  /* 0x02d86003000085a7 */ /* 0x000ea4000800007f */
[----:B--2---:R-:W-:Y:S05]  /*12010*/  @!P0 BRA `(.L_x_12169) ;  /* 0xfffffffc00f08947 */ /* 0x004fea000383ffff */
[----:B------:R-:W-:Y:S05]  /*12020*/  BRA `(.L_x_12251) ;  /* 0xffffffcc00407947 */ /* 0x000fea000383ffff */
.L_x_12170:
        /* <DEDUP_REMOVED lines=8> */
.L_x_12253:
[----:B------:R-:W-:Y:S05]  /*120b0*/  BSYNC B0 ;  /* 0x0000000000007941 */ /* 0x000fea0003800000 */
.L_x_12252:
        /* <DEDUP_REMOVED lines=10> */
.L_x_12254:
        /* <DEDUP_REMOVED lines=17> */
.L_x_12255:
        /* <DEDUP_REMOVED lines=14> */
.L_x_12256:
[----:B------:R-:W-:Y:S02]  /*12350*/  IMAD.MOV.U32 R13, RZ, RZ, R25 ;  /* 0x000000ffff0d7224 */ /* 0x000fe400078e0019 */
[----:B------:R-:W-:Y:S01]  /*12360*/  IMAD.MOV.U32 R12, RZ, RZ, 0x2 ;  /* 0x00000002ff0c7424 */ /* 0x000fe200078e00ff */
[----:B------:R-:W-:-:S13]  /*12370*/  IADD3 R2, P4, R14, R5, RZ ;  /* 0x000000050e027210 */ /* 0x000fda0007f9e0ff */
[----:B------:R-:W-:Y:S05]  /*12380*/  WARPSYNC.COLLECTIVE R15, `(.L_x_12257) ;  /* 0x000000000f087348 */ /* 0x000fea0003c00000 */
[----:B------:R0:W1:Y:S02]  /*12390*/  SHFL.IDX P6, R14, R13, R12, R11 ;  /* 0x0000000c0d0e7389 */ /* 0x00006400000c000b */
[----:B01----:R-:W-:Y:S01]  /*123a0*/  ENDCOLLECTIVE ;  /* 0x000000000000791b */ /* 0x003fe20003800000 */
.L_x_12257:
        /* <DEDUP_REMOVED lines=15> */
.L_x_12258:
[----:B------:R-:W-:Y:S02]  /*124a0*/  IMAD.MOV.U32 R13, RZ, RZ, R25 ;  /* 0x000000ffff0d7224 */ /* 0x000fe400078e0019 */
[----:B------:R-:W-:Y:S01]  /*124b0*/  IMAD.MOV.U32 R12, RZ, RZ, 0x3 ;  /* 0x00000003ff0c7424 */ /* 0x000fe200078e00ff */
[----:B------:R-:W-:-:S13]  /*124c0*/  IADD3 R2, P4, R14, R5, RZ ;  /* 0x000000050e027210 */ /* 0x000fda0007f9e0ff */
[----:B------:R-:W-:Y:S05]  /*124d0*/  WARPSYNC.COLLECTIVE R15, `(.L_x_12259) ;  /* 0x000000000f087348 */ /* 0x000fea0003c00000 */
[----:B------:R0:W1:Y:S02]  /*124e0*/  SHFL.IDX P6, R14, R13, R12, R11 ;  /* 0x0000000c0d0e7389 */ /* 0x00006400000c000b */
[----:B01----:R-:W-:Y:S01]  /*124f0*/  ENDCOLLECTIVE ;  /* 0x000000000000791b */ /* 0x003fe20003800000 */
.L_x_12259:
        /* <DEDUP_REMOVED lines=14> */
.L_x_12260:
[----:B------:R-:W-:Y:S05]  /*125e0*/  BRA `(.L_x_12261) ;  /* 0xffffffc800b47947 */ /* 0x000fea000383ffff */
.L_x_12175:
        /* <DEDUP_REMOVED lines=8> */
.L_x_12263:
[----:B------:R-:W-:Y:S05]  /*12670*/  BSYNC B0 ;  /* 0x0000000000007941 */ /* 0x000fea0003800000 */
.L_x_12262:
        /* <DEDUP_REMOVED lines=9> */
.L_x_12264:
        /* <DEDUP_REMOVED lines=18> */
.L_x_12265:
[----:B------:R-:W-:Y:S01]  /*12830*/  IMAD.MOV.U32 R12, RZ, RZ, 0x2 ;  /* 0x00000002ff0c7424 */ /* 0x000fe200078e00ff */
[----:B------:R-:W-:-:S05]  /*12840*/  SEL R5, R14, RZ, P1 ;  /* 0x000000ff0e057207 */ /* 0x000fca0000800000 */
[----:B------:R-:W-:-:S04]  /*12850*/  IMAD.IADD R4, R2, 0x1, R5 ;  /* 0x0000000102047824 */ /* 0x000fc800078e0205 */
[----:B------:R-:W-:-:S07]  /*12860*/  IMAD.MOV.U32 R13, RZ, RZ, R4 ;  /* 0x000000ffff0d7224 */ /* 0x000fce00078e0004 */
[----:B------:R-:W-:Y:S05]  /*12870*/  WARPSYNC.COLLECTIVE R15, `(.L_x_12266) ;  /* 0x000000000f087348 */ /* 0x000fea0003c00000 */
[----:B------:R0:W1:Y:S02]  /*12880*/  SHFL.UP P6, R14, R13, R12, R11 ;  /* 0x0400000c0d0e7389 */ /* 0x00006400000c000b */
[----:B01----:R-:W-:Y:S01]  /*12890*/  ENDCOLLECTIVE ;  /* 0x000000000000791b */ /* 0x003fe20003800000 */
.L_x_12266:
[----:B------:R-:W-:Y:S01]  /*128a0*/  IMAD.MOV.U32 R12, RZ, RZ, 0x4 ;  /* 0x00000004ff0c7424 */ /* 0x000fe200078e00ff */
[----:B------:R-:W-:-:S05]  /*128b0*/  SEL R5, R14, RZ, P2 ;  /* 0x000000ff0e057207 */ /* 0x000fca0001000000 */
[----:B------:R-:W-:-:S04]  /*128c0*/  IMAD.IADD R5, R4, 0x1, R5 ;  /* 0x0000000104057824 */ /* 0x000fc800078e0205 */
[----:B------:R-:W-:-:S07]  /*128d0*/  IMAD.MOV.U32 R13, RZ, RZ, R5 ;  /* 0x000000ffff0d7224 */ /* 0x000fce00078e0005 */
[----:B------:R-:W-:Y:S05]  /*128e0*/  WARPSYNC.COLLECTIVE R15, `(.L_x_12267) ;  /* 0x000000000f087348 */ /* 0x000fea0003c00000 */
[----:B------:R0:W1:Y:S02]  /*128f0*/  SHFL.UP P6, R14, R13, R12, R11 ;  /* 0x0400000c0d0e7389 */ /* 0x00006400000c000b */
[----:B01----:R-:W-:Y:S01]  /*12900*/  ENDCOLLECTIVE ;  /* 0x000000000000791b */ /* 0x003fe20003800000 */
.L_x_12267:
[----:B------:R-:W-:Y:S01]  /*12910*/  IMAD.MOV.U32 R12, RZ, RZ, 0x8 ;  /* 0x00000008ff0c7424 */ /* 0x000fe200078e00ff */
[----:B------:R-:W-:-:S05]  /*12920*/  SEL R6, R14, RZ, P3 ;  /* 0x000000ff0e067207 */ /* 0x000fca0001800000 */
[----:B------:R-:W-:-:S04]  /*12930*/  IMAD.IADD R6, R5, 0x1, R6 ;  /* 0x0000000105067824 */ /* 0x000fc800078e0206 */
[----:B------:R-:W-:-:S07]  /*12940*/  IMAD.MOV.U32 R13, RZ, RZ, R6 ;  /* 0x000000ffff0d7224 */ /* 0x000fce00078e0006 */
[----:B------:R-:W-:Y:S05]  /*12950*/  WARPSYNC.COLLECTIVE R15, `(.L_x_12268) ;  /* 0x000000000f087348 */ /* 0x000fea0003c00000 */
[----:B------:R0:W1:Y:S02]  /*12960*/  SHFL.UP P6, R14, R13, R12, R11 ;  /* 0x0400000c0d0e7389 */ /* 0x00006400000c000b */
[----:B01----:R-:W-:Y:S01]  /*12970*/  ENDCOLLECTIVE ;  /* 0x000000000000791b */ /* 0x003fe20003800000 */
.L_x_12268:
[----:B------:R-:W-:Y:S01]  /*12980*/  IMAD.MOV.U32 R12, RZ, RZ, 0x10 ;  /* 0x00000010ff0c7424 */ /* 0x000fe200078e00ff */
[----:B------:R-:W-:-:S05]  /*12990*/  SEL R3, R14, RZ, P4 ;  /* 0x000000ff0e037207 */ /* 0x000fca0002000000 */
[----:B------:R-:W-:-:S04]  /*129a0*/  IMAD.IADD R4, R6, 0x1, R3 ;  /* 0x0000000106047824 */ /* 0x000fc800078e0203 */
[----:B------:R-:W-:-:S07]  /*129b0*/  IMAD.MOV.U32 R13, RZ, RZ, R4 ;  /* 0x000000ffff0d7224 */ /* 0x000fce00078e0004 */
[----:B------:R-:W-:Y:S05]  /*129c0*/  WARPSYNC.COLLECTIVE R15, `(.L_x_12269) ;  /* 0x000000000f087348 */ /* 0x000fea0003c00000 */
[----:B------:R0:W1:Y:S02]  /*129d0*/  SHFL.UP P6, R14, R13, R12, R11 ;  /* 0x0400000c0d0e7389 */ /* 0x00006400000c000b */
[----:B01----:R-:W-:Y:S01]  /*129e0*/  ENDCOLLECTIVE ;  /* 0x000000000000791b */ /* 0x003fe20003800000 */
.L_x_12269:
        /* <DEDUP_REMOVED lines=8> */
.L_x_12270:
[----:B------:R-:W-:Y:S05]  /*12a70*/  BRA `(.L_x_12271) ;  /* 0xffffffc800c87947 */ /* 0x000fea000383ffff */
.L_x_12180:
        /* <DEDUP_REMOVED lines=8> */
.L_x_12273:
[----:B------:R-:W-:Y:S05]  /*12b00*/  BSYNC B0 ;  /* 0x0000000000007941 */ /* 0x000fea0003800000 */
.L_x_12272:
        /* <DEDUP_REMOVED lines=8> */
.L_x_12274:
[----:B------:R-:W-:Y:S01]  /*12b90*/  IMAD.MOV.U32 R12, RZ, RZ, 0x4 ;  /* 0x00000004ff0c7424 */ /* 0x000fe200078e00ff */
[----:B------:R-:W-:-:S05]  /*12ba0*/  SEL R14, R14, RZ, P2 ;  /* 0x000000ff0e0e7207 */ /* 0x000fca0001000000 */
[----:B------:R-:W-:-:S04]  /*12bb0*/  IMAD.IADD R3, R13, 0x1, R14 ;  /* 0x000000010d037824 */ /* 0x000fc800078e020e */
[----:B------:R-:W-:-:S07]  /*12bc0*/  IMAD.MOV.U32 R13, RZ, RZ, R3 ;  /* 0x000000ffff0d7224 */ /* 0x000fce00078e0003 */
[----:B------:R-:W-:Y:S05]  /*12bd0*/  WARPSYNC.COLLECTIVE R15, `(.L_x_12275) ;  /* 0x000000000f087348 */ /* 0x000fea0003c00000 */
[----:B------:R0:W1:Y:S02]  /*12be0*/  SHFL.UP P6, R14, R13, R12, R11 ;  /* 0x0400000c0d0e7389 */ /* 0x00006400000c000b */
[----:B01----:R-:W-:Y:S01]  /*12bf0*/  ENDCOLLECTIVE ;  /* 0x000000000000791b */ /* 0x003fe20003800000 */
.L_x_12275:
[----:B------:R-:W-:Y:S01]  /*12c00*/  IMAD.MOV.U32 R12, RZ, RZ, 0x8 ;  /* 0x00000008ff0c7424 */ /* 0x000fe200078e00ff */
[----:B------:R-:W-:-:S05]  /*12c10*/  SEL R4, R14, RZ, P3 ;  /* 0x000000ff0e047207 */ /* 0x000fca0001800000 */
[----:B------:R-:W-:-:S04]  /*12c20*/  IMAD.IADD R4, R3, 0x1, R4 ;  /* 0x0000000103047824 */ /* 0x000fc800078e0204 */
[----:B------:R-:W-:-:S07]  /*12c30*/  IMAD.MOV.U32 R13, RZ, RZ, R4 ;  /* 0x000000ffff0d7224 */ /* 0x000fce00078e0004 */
[----:B------:R-:W-:Y:S05]  /*12c40*/  WARPSYNC.COLLECTIVE R15, `(.L_x_12276) ;  /* 0x000000000f087348 */ /* 0x000fea0003c00000 */
[----:B------:R0:W1:Y:S02]  /*12c50*/  SHFL.UP P6, R14, R13, R12, R11 ;  /* 0x0400000c0d0e7389 */ /* 0x00006400000c000b */
[----:B01----:R-:W-:Y:S01]  /*12c60*/  ENDCOLLECTIVE ;  /* 0x000000000000791b */ /* 0x003fe20003800000 */
.L_x_12276:
[----:B------:R-:W-:Y:S01]  /*12c70*/  IMAD.MOV.U32 R12, RZ, RZ, 0x10 ;  /* 0x00000010ff0c7424 */ /* 0x000fe200078e00ff */
[----:B------:R-:W-:-:S05]  /*12c80*/  SEL R5, R14, RZ, P4 ;  /* 0x000000ff0e057207 */ /* 0x000fca0002000000 */
[----:B------:R-:W-:-:S04]  /*12c90*/  IMAD.IADD R5, R4, 0x1, R5 ;  /* 0x0000000104057824 */ /* 0x000fc800078e0205 */
[----:B------:R-:W-:-:S07]  /*12ca0*/  IMAD.MOV.U32 R13, RZ, RZ, R5 ;  /* 0x000000ffff0d7224 */ /* 0x000fce00078e0005 */
[----:B------:R-:W-:Y:S05]  /*12cb0*/  WARPSYNC.COLLECTIVE R15, `(.L_x_12277) ;  /* 0x000000000f087348 */ /* 0x000fea0003c00000 */
[----:B------:R0:W1:Y:S02]  /*12cc0*/  SHFL.UP P6, R14, R13, R12, R11 ;  /* 0x0400000c0d0e7389 */ /* 0x00006400000c000b */
[----:B01----:R-:W-:Y:S01]  /*12cd0*/  ENDCOLLECTIVE ;  /* 0x000000000000791b */ /* 0x003fe20003800000 */
.L_x_12277:
        /* <DEDUP_REMOVED lines=8> */
.L_x_12278:
[----:B------:R-:W-:Y:S05]  /*12d60*/  BRA `(.L_x_12279) ;  /* 0xffffffc800a87947 */ /* 0x000fea000383ffff */
.L_x_12182:
[----:B------:R-:W-:Y:S01]  /*12d70*/  BSSY B0, `(.L_x_12280) ;  /* 0x0000006000007945 */ /* 0x000fe20003800000 */
[----:B------:R-:W-:Y:S01]  /*12d80*/  PLOP3.LUT P6, PT, P6, PT, PT, 0x8, 0x0 ;  /* 0x000000000000781c */ /* 0x000fe200037ce170 */
[----:B------:R-:W-:-:S12]  /*12d90*/  IMAD.MOV.U32 R15, RZ, RZ, -0x1 ;  /* 0xffffffffff0f7424 */ /* 0x000fd800078e00ff */
[----:B0-----:R-:W-:Y:S05]  /*12da0*/  WARPSYNC.COLLECTIVE R15, `(.L_x_12281) ;  /* 0x000000000f087348 */ /* 0x001fea0003c00000 */
[----:B------:R-:W-:Y:S01]  /*12db0*/  VOTE.ANY R14, PT, P6 ;  /* 0x00000000000e7806 */ /* 0x000fe200030e0100 */
[----:B0-----:R-:W-:Y:S06]  /*12dc0*/  ENDCOLLECTIVE ;  /* 0x000000000000791b */ /* 0x001fec0003800000 */
.L_x_12281:
[----:B------:R-:W-:Y:S05]  /*12dd0*/  BSYNC B0 ;  /* 0x0000000000007941 */ /* 0x000fea0003800000 */
.L_x_12280:
        /* <DEDUP_REMOVED lines=9> */
.L_x_12282:
[----:B------:R-:W-:Y:S01]  /*12e70*/  IMAD.MOV.U32 R17, RZ, RZ, R14 ;  /* 0x000000ffff117224 */ /* 0x000fe200078e000e */
[----:B------:R-:W-:Y:S06]  /*12e80*/  BRA `(.L_x_12283) ;  /* 0xffffffc800987947 */ /* 0x000fec000383ffff */
.L_x_12184:
[----:B------:R-:W-:Y:S01]  /*12e90*/  BSSY B0, `(.L_x_12284) ;  /* 0x0000007000007945 */ /* 0x000fe20003800000 */
[----:B------:R-:W-:Y:S02]  /*12ea0*/  IMAD.MOV.U32 R13, RZ, RZ, R3 ;  /* 0x000000ffff0d7224 */ /* 0x000fe400078e0003 */
[----:B------:R-:W-:Y:S02]  /*12eb0*/  IMAD.MOV.U32 R11, RZ, RZ, 0x1f ;  /* 0x0000001fff0b7424 */ /* 0x000fe400078e00ff */
[----:B------:R-:W-:-:S07]  /*12ec0*/  IMAD.MOV.U32 R15, RZ, RZ, -0x1 ;  /* 0xffffffffff0f7424 */ /* 0x000fce00078e00ff */
[----:B012---:R-:W-:Y:S05]  /*12ed0*/  WARPSYNC.COLLECTIVE R15, `(.L_x_12285) ;  /* 0x000000000f087348 */ /* 0x007fea0003c00000 */
[----:B------:R3:W4:Y:S02]  /*12ee0*/  SHFL.IDX P6, R14, R13, R12, R11 ;  /* 0x0000000c0d0e7389 */ /* 0x00072400000c000b */
[----:B01234-:R-:W-:Y:S01]  /*12ef0*/  ENDCOLLECTIVE ;  /* 0x000000000000791b */ /* 0x01ffe20003800000 */
.L_x_12285:
[----:B------:R-:W-:Y:S05]  /*12f00*/  BSYNC B0 ;  /* 0x0000000000007941 */ /* 0x000fea0003800000 */
.L_x_12284:
[----:B------:R-:W-:Y:S01]  /*12f10*/  IMAD.MOV.U32 R5, RZ, RZ, R14 ;  /* 0x000000ffff057224 */ /* 0x000fe200078e000e */
[----:B------:R-:W-:Y:S06]  /*12f20*/  BRA `(.L_x_12183) ;  /* 0xffffffc8008c7947 */ /* 0x000fec000383ffff */
.L_x_12188:
[----:B-1----:R1:W2:Y:S02]  /*12f30*/  SYNCS.PHASECHK.TRANS64.TRYWAIT P0, [R5+URZ+0x2d820], R0 ;  /* 0x02d82000050075a7 */ /* 0x0022a4000800017f */
[----:B--2---:R-:W-:Y:S05]  /*12f40*/  @!P0 NANOSLEEP.SYNCS 0x989680 ;  /* 0x009896800000895d */ /* 0x004fea0003900000 */
[----:B------:R-:W2:Y:S02]  /*12f50*/  @!P0 SYNCS.PHASECHK.TRANS64 P0, [R5+URZ+0x2d820], R0 ;  /* 0x02d82000050085a7 */ /* 0x000ea4000800007f */
[----:B--2---:R-:W-:Y:S05]  /*12f60*/  @!P0 BRA `(.L_x_12188) ;  /* 0xfffffffc00f08947 */ /* 0x004fea000383ffff */
[----:B------:R-:W-:Y:S05]  /*12f70*/  BRA `(.L_x_12286) ;  /* 0xffffffd000047947 */ /* 0x000fea000383ffff */
.L_x_12189:
        /* <DEDUP_REMOVED lines=11> */
.L_x_12288:
[----:B------:R-:W-:Y:S05]  /*13030*/  BSYNC B0 ;  /* 0x0000000000007941 */ /* 0x000fea0003800000 */
.L_x_12287:
[----:B------:R-:W-:Y:S05]  /*13040*/  BRA `(.L_x_12289) ;  /* 0xffffffcc00ec7947 */ /* 0x000fea000383ffff */
.L_x_12192:
[----:B------:R-:W-:Y:S01]  /*13050*/  BSSY B1, `(.L_x_12290) ;  /* 0x0000006000017945 */ /* 0x000fe20003800000 */
[----:B------:R-:W-:-:S07]  /*13060*/  IMAD.MOV.U32 R15, RZ, RZ, -0x1 ;  /* 0xffffffffff0f7424 */ /* 0x000fce00078e00ff */
[----:B01----:R-:W-:Y:S05]  /*13070*/  WARPSYNC.COLLECTIVE R15, `(.L_x_12291) ;  /* 0x000000000f0c7348 */ /* 0x003fea0003c00000 */
[----:B------:R-:W-:Y:S02]  /*13080*/  ELECT P6, UR62, PT ;  /* 0x00000000003e782f */ /* 0x000fe400038c0000 */
[----:B------:R-:W-:Y:S01]  /*13090*/  MOV R14, UR62 ;  /* 0x0000003e000e7c02 */ /* 0x000fe20008000f00 */
[----:B01----:R-:W-:Y:S10]  /*130a0*/  ENDCOLLECTIVE ;  /* 0x000000000000791b */ /* 0x003ff40003800000 */
.L_x_12291:
[----:B------:R-:W-:Y:S05]  /*130b0*/  BSYNC B1 ;  /* 0x0000000000017941 */ /* 0x000fea0003800000 */
.L_x_12290:
[----:B------:R-:W-:Y:S05]  /*130c0*/  BRA `(.L_x_12292) ;  /* 0xffffffcc00e47947 */ /* 0x000fea000383ffff */
.L_x_12194:
[----:B-1----:R1:W2:Y:S02]  /*130d0*/  SYNCS.PHASECHK.TRANS64.TRYWAIT P1, [R3+URZ+0x2d840], R2 ;  /* 0x02d84002030075a7 */ /* 0x0022a4000802017f */
[----:B--2---:R-:W-:Y:S05]  /*130e0*/  @!P1 NANOSLEEP.SYNCS 0x989680 ;  /* 0x009896800000995d */ /* 0x004fea0003900000 */
[----:B------:R-:W2:Y:S02]  /*130f0*/  @!P1 SYNCS.PHASECHK.TRANS64 P1, [R3+URZ+0x2d840], R2 ;  /* 0x02d84002030095a7 */ /* 0x000ea4000802007f */
[----:B--2---:R-:W-:Y:S05]  /*13100*/  @!P1 BRA `(.L_x_12194) ;  /* 0xfffffffc00f09947 */ /* 0x004fea000383ffff */
[----:B------:R-:W-:Y:S05]  /*13110*/  BRA `(.L_x_12293) ;  /* 0xffffffd000047947 */ /* 0x000fea000383ffff */
.L_x_12196:
[----:B--2---:R2:W3:Y:S02]  /*13120*/  SYNCS.PHASECHK.TRANS64.TRYWAIT P1, [R5+URZ+0x2d840], R0 ;  /* 0x02d84000050075a7 */ /* 0x0044e4000802017f */
[----:B---3--:R-:W-:Y:S05]  /*13130*/  @!P1 NANOSLEEP.SYNCS 0x989680 ;  /* 0x009896800000995d */ /* 0x008fea0003900000 */
[----:B------:R-:W3:Y:S02]  /*13140*/  @!P1 SYNCS.PHASECHK.TRANS64 P1, [R5+URZ+0x2d840], R0 ;  /* 0x02d84000050095a7 */ /* 0x000ee4000802007f */
[----:B---3--:R-:W-:Y:S05]  /*13150*/  @!P1 BRA `(.L_x_12196) ;  /* 0xfffffffc00f09947 */ /* 0x008fea000383ffff */
[----:B------:R-:W-:Y:S05]  /*13160*/  BRA `(.L_x_12294) ;  /* 0xffffffd000107947 */ /* 0x000fea000383ffff */
.L_x_12198:
[----:B---3--:R3:W4:Y:S02]  /*13170*/  SYNCS.PHASECHK.TRANS64.TRYWAIT P1, [R3+URZ+0x2d860], R2 ;  /* 0x02d86002030075a7 */ /* 0x008724000802017f */
[----:B----4-:R-:W-:Y:S05]  /*13180*/  @!P1 NANOSLEEP.SYNCS 0x989680 ;  /* 0x009896800000995d */ /* 0x010fea0003900000 */
[----:B------:R-:W4:Y:S02]  /*13190*/  @!P1 SYNCS.PHASECHK.TRANS64 P1, [R3+URZ+0x2d860], R2 ;  /* 0x02d86002030095a7 */ /* 0x000f24000802007f */
[----:B----4-:R-:W-:Y:S05]  /*131a0*/  @!P1 BRA `(.L_x_12198) ;  /* 0xfffffffc00f09947 */ /* 0x010fea000383ffff */
[----:B------:R-:W-:Y:S05]  /*131b0*/  BRA `(.L_x_12295) ;  /* 0xffffffd0000c7947 */ /* 0x000fea000383ffff */
.L_x_12296:
        /* <DEDUP_REMOVED lines=12> */
.L_x_15870:


//--------------------- .text._ZN7cutlass13device_kernelIN5flash11enable_sm90INS1_16FlashAttnFwdSm90INS1_25CollectiveMainloopFwdSm90ILi2EN4cute5tupleIJNS5_1CILi1EEES8_S8_EEENS6_IJNS7_ILi192EEENS7_ILi128EEENS7_ILi96EEEEEELi96ENS_6half_tEfNS_4arch4Sm90ELb1ELb0ELb0ELb1ELb1ELb1ELb0ELb0ELb1ELb1ELb0ELb0EEENS1_21CollectiveEpilogueFwdINS6_IJSA_SC_SB_EEES9_SE_SG_Li384ELb1ELb1ELb0ELb0EEENS1_36VarlenDynamicPersistentTileSchedulerILi192ELi128ELi384ELi128ELb0ELb1ELb1ELb1ELb1ELb1EEEEEEEEEvNT_6ParamsE --------------------------
	.section	.text._ZN7cutlass13device_kernelIN5flash11enable_sm90INS1_16FlashAttnFwdSm90INS1_25CollectiveMainloopFwdSm90ILi2EN4cute5tupleIJNS5_1CILi1EEES8_S8_EEENS6_IJNS7_ILi192EEENS7_ILi128EEENS7_ILi96EEEEEELi96ENS_6half_tEfNS_4arch4Sm90ELb1ELb0ELb0ELb1ELb1ELb1ELb0ELb0ELb1ELb1ELb0ELb0EEENS1_21CollectiveEpilogueFwdINS6_IJSA_SC_SB_EEES9_SE_SG_Li384ELb1ELb1ELb0ELb0EEENS1_36VarlenDynamicPersistentTileSchedulerILi192ELi128ELi384ELi128ELb0ELb1ELb1ELb1ELb1ELb1EEEEEEEEEvNT_6ParamsE,"ax",@progbits
	.align	128
.text._ZN7cutlass13device_kernelIN5flash11enable_sm90INS1_16FlashAttnFwdSm90INS1_25CollectiveMainloopFwdSm90ILi2EN4cute5tupleIJNS5_1CILi1EEES8_S8_EEENS6_IJNS7_ILi192EEENS7_ILi128EEENS7_ILi96EEEEEELi96ENS_6half_tEfNS_4arch4Sm90ELb1ELb0ELb0ELb1ELb1ELb1ELb0ELb0ELb1ELb1ELb0ELb0EEENS1_21CollectiveEpilogueFwdINS6_IJSA_SC_SB_EEES9_SE_SG_Li384ELb1ELb1ELb0ELb0EEENS1_36VarlenDynamicPersistentTileSchedulerILi192ELi128ELi384ELi128ELb0ELb1ELb1ELb1ELb1ELb1EEEEEEEEEvNT_6ParamsE:
        .type           _ZN7cutlass13device_kernelIN5flash11enable_sm90INS1_16FlashAttnFwdSm90INS1_25CollectiveMainloopFwdSm90ILi2EN4cute5tupleIJNS5_1CILi1EEES8_S8_EEENS6_IJNS7_ILi192EEENS7_ILi128EEENS7_ILi96EEEEEELi96ENS_6half_tEfNS_4arch4Sm90ELb1ELb0ELb0ELb1ELb1ELb1ELb0ELb0ELb1ELb1ELb0ELb0EEENS1_21CollectiveEpilogueFwdINS6_IJSA_SC_SB_EEES9_SE_SG_Li384ELb1ELb1ELb0ELb0EEENS1_36VarlenDynamicPersistentTileSchedulerILi192ELi128ELi384ELi128ELb0ELb1ELb1ELb1ELb1ELb1EEEEEEEEEvNT_6ParamsE,@function
        .size           _ZN7cutlass13device_kernelIN5flash11enable_sm90INS1_16FlashAttnFwdSm90INS1_25CollectiveMainloopFwdSm90ILi2EN4cute5tupleIJNS5_1CILi1EEES8_S8_EEENS6_IJNS7_ILi192EEENS7_ILi128EEENS7_ILi96EEEEEELi96ENS_6half_tEfNS_4arch4Sm90ELb1ELb0ELb0ELb1ELb1ELb1ELb0ELb0ELb1ELb1ELb0ELb0EEENS1_21CollectiveEpilogueFwdINS6_IJSA_SC_SB_EEES9_SE_SG_Li384ELb1ELb1ELb0ELb0EEENS1_36VarlenDynamicPersistentTileSchedulerILi192ELi128ELi384ELi128ELb0ELb1ELb1ELb1ELb1ELb1EEEEEEEEEvNT_6ParamsE,(.L_x_15871 - _ZN7cutlass13device_kernelIN5flash11enable_sm90INS1_16FlashAttnFwdSm90INS1_25CollectiveMainloopFwdSm90ILi2EN4cute5tupleIJNS5_1CILi1EEES8_S8_EEENS6_IJNS7_ILi192EEENS7_ILi128EEENS7_ILi96EEEEEELi96ENS_6half_tEfNS_4arch4Sm90ELb1ELb0ELb0ELb1ELb1ELb1ELb0ELb0ELb1ELb1ELb0ELb0EEENS1_21CollectiveEpilogueFwdINS6_IJSA_SC_SB_EEES9_SE_SG_Li384ELb1ELb1ELb0ELb0EEENS1_36VarlenDynamicPersistentTileSchedulerILi192ELi128ELi384ELi128ELb0ELb1ELb1ELb1ELb1ELb1EEEEEEEEEvNT_6ParamsE)
        .other          _ZN7cutlass13device_kernelIN5flash11enable_sm90INS1_16FlashAttnFwdSm90INS1_25CollectiveMainloopFwdSm90ILi2EN4cute5tupleIJNS5_1CILi1EEES8_S8_EEENS6_IJNS7_ILi192EEENS7_ILi128EEENS7_ILi96EEEEEELi96ENS_6half_tEfNS_4arch4Sm90ELb1ELb0ELb0ELb1ELb1ELb1ELb0ELb0ELb1ELb1ELb0ELb0EEENS1_21CollectiveEpilogueFwdINS6_IJSA_SC_SB_EEES9_SE_SG_Li384ELb1ELb1ELb0ELb0EEENS1_36VarlenDynamicPersistentTileSchedulerILi192ELi128ELi384ELi128ELb0ELb1ELb1ELb1ELb1ELb1EEEEEEEEEvNT_6ParamsE,@"STO_CUDA_ENTRY STV_DEFAULT"
_ZN7cutlass13device_kernelIN5flash11enable_sm90INS1_16FlashAttnFwdSm90INS1_25CollectiveMainloopFwdSm90ILi2EN4cute5tupleIJNS5_1CILi1EEES8_S8_EEENS6_IJNS7_ILi192EEENS7_ILi128EEENS7_ILi96EEEEEELi96ENS_6half_tEfNS_4arch4Sm90ELb1ELb0ELb0ELb1ELb1ELb1ELb0ELb0ELb1ELb1ELb0ELb0EEENS1_21CollectiveEpilogueFwdINS6_IJSA_SC_SB_EEES9_SE_SG_Li384ELb1ELb1ELb0ELb0EEENS1_36VarlenDynamicPersistentTileSchedulerILi192ELi128ELi384ELi128ELb0ELb1ELb1ELb1ELb1ELb1EEEEEEEEEvNT_6ParamsE:
        /* <DEDUP_REMOVED lines=18> */
.L_x_12298:
[----:B------:R-:W-:Y:S05]  /*0120*/  BSYNC B0 ;  /* 0x0000000000007941 */ /* 0x000fea0003800000 */
.L_x_12297:
        /* <DEDUP_REMOVED lines=41> */
.L_x_12299:
        /* <DEDUP_REMOVED lines=22> */
.L_x_12300:
        /* <DEDUP_REMOVED lines=18> */
.L_x_12301:
        /* <DEDUP_REMOVED lines=22> */
.L_x_12302:
        /* <DEDUP_REMOVED lines=22> */
.L_x_12303:
        /* <DEDUP_REMOVED lines=8> */
.L_x_12306:
        /* <DEDUP_REMOVED lines=22> */
[----:B------:R-:W-:Y:S01]  /*0ae0*/  R2UR UR42, R2 ;  /* 0x00000000022a72ca */ /* 0x000fe200000e0000 */
[----:B------:R-:W-:Y:S01]  /*0af0*/  IMAD.MOV.U32 R155, RZ, RZ, 0x40 ;  /* 0x00000040ff9b7424 */ /* 0x000fe200078e00ff */
        /* <DEDUP_REMOVED lines=9> */
[----:B------:R-:W-:Y:S02]  /*0b90*/  LEA.HI R4, R0, R22, RZ, 0x4 ;  /* 0x0000001600047211 */ /* 0x000fe400078f20ff */
[----:B------:R-:W-:Y:S01]  /*0ba0*/  SHF.R.S32.HI R141, RZ, 0x1, R6 ;  /* 0x00000001ff8d7819 */ /* 0x000fe20000011406 */
[----:B------:R-:W-:Y:S01]  /*0bb0*/  IMAD.IADD R19, R22, 0x1, -R3 ;  /* 0x0000000116137824 */ /* 0x000fe200078e0a03 */
[----:B------:R-:W-:-:S02]  /*0bc0*/  SHF.R.S32.HI R3, RZ, 0x4, R4 ;  /* 0x00000004ff037819 */ /* 0x000fc40000011404 */
[----:B------:R-:W-:Y:S01]  /*0bd0*/  LEA.HI R6, R6, R141, RZ, 0x1 ;  /* 0x0000008d06067211 */ /* 0x000fe200078f08ff */
[----:B------:R-:W-:Y:S01]  /*0be0*/  IMAD.SHL.U32 R26, R19, 0x4, RZ ;  /* 0x00000004131a7824 */ /* 0x000fe200078e00ff */
[----:B------:R-:W-:Y:S02]  /*0bf0*/  LEA.HI R5, R4, R3, RZ, 0x1 ;  /* 0x0000000304057211 */ /* 0x000fe400078f08ff */
[----:B------:R-:W-:Y:S01]  /*0c00*/  LOP3.LUT R8, R6, 0x7fffffe, RZ, 0xc0, !PT ;  /* 0x07fffffe06087812 */ /* 0x000fe200078ec0ff */
[C---:B------:R-:W-:Y:S01]  /*0c10*/  VIADD R9, R26.reuse, 0x10 ;  /* 0x000000101a097836 */ /* 0x040fe20000000000 */
[----:B------:R-:W-:Y:S01]  /*0c20*/  LOP3.LUT R6, R5, 0x1ffffffe, RZ, 0xc0, !PT ;  /* 0x1ffffffe05067812 */ /* 0x000fe200078ec0ff */
[C---:B------:R-:W-:Y:S01]  /*0c30*/  VIADD R7, R26.reuse, 0x20 ;  /* 0x000000201a077836 */ /* 0x040fe20000000000 */
[----:B------:R-:W-:Y:S01]  /*0c40*/  STL [R1], R26 ;  /* 0x0000001a01007387 */ /* 0x000fe20000100800 */
[----:B------:R-:W-:Y:S01]  /*0c50*/  IMAD.IADD R8, R141, 0x1, -R8 ;  /* 0x000000018d087824 */ /* 0x000fe200078e0a08 */
[----:B------:R-:W-:Y:S01]  /*0c60*/  IADD3 R5, R26, R9, RZ ;  /* 0x000000091a057210 */ /* 0x000fe20007ffe0ff */
[C---:B------:R-:W-:Y:S01]  /*0c70*/  IMAD.IADD R6, R3.reuse, 0x1, -R6 ;  /* 0x0000000103067824 */ /* 0x040fe200078e0a06 */
[----:B------:R0:W-:Y:S01]  /*0c80*/  STL [R1+0x38], R9 ;  /* 0x0000380901007387 */ /* 0x0001e20000100800 */
[----:B------:R-:W-:Y:S01]  /*0c90*/  IMAD R18, R3, 0x8, R8 ;  /* 0x0000000803127824 */ /* 0x000fe200078e0208 */
[----:B------:R-:W-:Y:S01]  /*0ca0*/  LEA.HI R3, R0, R22, RZ, 0x7 ;  /* 0x0000001600037211 */ /* 0x000fe200078f38ff */
[----:B------:R-:W-:Y:S01]  /*0cb0*/  IMAD.SHL.U32 R6, R6, 0x8, RZ ;  /* 0x0000000806067824 */ /* 0x000fe200078e00ff */
[----:B------:R1:W-:Y:S01]  /*0cc0*/  STL [R1+0x34], R7 ;  /* 0x0000340701007387 */ /* 0x0003e20000100800 */
[----:B------:R-:W-:-:S02]  /*0cd0*/  SHF.R.S32.HI R10, RZ, 0x1f, R5 ;  /* 0x0000001fff0a7819 */ /* 0x000fc40000011405 */
[----:B------:R-:W-:Y:S02]  /*0ce0*/  LOP3.LUT R4, R4, 0xfffffff0, RZ, 0xc0, !PT ;  /* 0xfffffff004047812 */ /* 0x000fe400078ec0ff */
[-C--:B------:R-:W-:Y:S01]  /*0cf0*/  LEA.HI R14, R10, R5.reuse, RZ, 0x3 ;  /* 0x000000050a0e7211 */ /* 0x080fe200078f18ff */
[----:B0-----:R-:W-:Y:S01]  /*0d00*/  IMAD.IADD R9, R26, 0x1, R7 ;  /* 0x000000011a097824 */ /* 0x001fe200078e0207 */
[----:B------:R-:W-:Y:S01]  /*0d10*/  LEA.HI R15, R10, R5, RZ, 0x5 ;  /* 0x000000050a0f7211 */ /* 0x000fe200078f28ff */
[----:B------:R-:W-:Y:S01]  /*0d20*/  IMAD.IADD R4, R22, 0x1, -R4 ;  /* 0x0000000116047824 */ /* 0x000fe200078e0a04 */
[----:B------:R-:W-:Y:S02]  /*0d30*/  LEA.HI R5, R0, R22, RZ, 0x5 ;  /* 0x0000001600057211 */ /* 0x000fe400078f28ff */
[----:B-1----:R-:W-:Y:S02]  /*0d40*/  LOP3.LUT R7, R3, 0xffffff80, RZ, 0xc0, !PT ;  /* 0xffffff8003077812 */ /* 0x002fe400078ec0ff */
[----:B------:R-:W-:-:S02]  /*0d50*/  SHF.R.S32.HI R8, RZ, 0x1f, R9 ;  /* 0x0000001fff087819 */ /* 0x000fc40000011409 */
[----:B------:R-:W-:Y:S01]  /*0d60*/  SHF.R.S32.HI R25, RZ, 0x7, R3 ;  /* 0x00000007ff197819 */ /* 0x000fe20000011403 */
[----:B------:R-:W-:Y:S01]  /*0d70*/  IMAD.IADD R24, R22, 0x1, -R7 ;  /* 0x0000000116187824 */ /* 0x000fe200078e0a07 */
[----:B------:R-:W-:Y:S02]  /*0d80*/  LEA.HI R7, R0, R22, RZ, 0x2 ;  /* 0x0000001600077211 */ /* 0x000fe400078f10ff */
[CC--:B------:R-:W-:Y:S02]  /*0d90*/  LEA.HI R20, R8.reuse, R9.reuse, RZ, 0x3 ;  /* 0x0000000908147211 */ /* 0x0c0fe400078f18ff */
[----:B------:R-:W-:Y:S02]  /*0da0*/  LEA.HI R16, R8, R9, RZ, 0x5 ;  /* 0x0000000908107211 */ /* 0x000fe400078f28ff */
[----:B------:R-:W-:Y:S02]  /*0db0*/  SHF.R.S32.HI R0, RZ, 0x5, R5 ;  /* 0x00000005ff007819 */ /* 0x000fe40000011405 */
[----:B------:R-:W-:-:S02]  /*0dc0*/  SHF.R.S32.HI R21, RZ, 0x2, R7 ;  /* 0x00000002ff157819 */ /* 0x000fc40000011407 */
[----:B------:R-:W-:Y:S01]  /*0dd0*/  SHF.R.S32.HI R8, RZ, 0x1f, R7 ;  /* 0x0000001fff087819 */ /* 0x000fe20000011407 */
[--C-:B------:R-:W-:Y:S01]  /*0de0*/  IMAD R17, R0, 0x10, R4.reuse ;  /* 0x0000001000117824 */ /* 0x100fe200078e0204 */
[----:B------:R-:W-:Y:S02]  /*0df0*/  SHF.R.S32.HI R5, RZ, 0x1f, R4 ;  /* 0x0000001fff057819 */ /* 0x000fe40000011404 */
[----:B------:R-:W-:Y:S01]  /*0e00*/  LEA.HI R13, R8, R21, RZ, 0x2 ;  /* 0x00000015080d7211 */ /* 0x000fe200078f10ff */
[----:B------:R-:W-:Y:S01]  /*0e10*/  IMAD.HI R8, R25, 0x55555556, RZ ;  /* 0x5555555619087827 */ /* 0x000fe200078e02ff */
[----:B------:R-:W-:Y:S02]  /*0e20*/  LEA.HI R5, R5, R4, RZ, 0x3 ;  /* 0x0000000405057211 */ /* 0x000fe400078f18ff */
[----:B------:R-:W-:Y:S02]  /*0e30*/  SHF.R.S32.HI R9, RZ, 0x1f, R24 ;  /* 0x0000001fff097819 */ /* 0x000fe40000011418 */
[----:B------:R-:W-:-:S02]  /*0e40*/  LOP3.LUT R13, R13, 0xfffffffc, RZ, 0xc0, !PT ;  /* 0xfffffffc0d0d7812 */ /* 0x000fc400078ec0ff */
[C---:B------:R-:W-:Y:S01]  /*0e50*/  LOP3.LUT R3, R5.reuse, 0xfffffff8, RZ, 0xc0, !PT ;  /* 0xfffffff805037812 */ /* 0x040fe200078ec0ff */
[----:B------:R-:W-:Y:S01]  /*0e60*/  IMAD.SHL.U32 R5, R5, 0x40, RZ ;  /* 0x0000004005057824 */ /* 0x000fe200078e00ff */
[----:B------:R-:W-:Y:S01]  /*0e70*/  LEA.HI R10, R9, R24, RZ, 0x2 ;  /* 0x00000018090a7211 */ /* 0x000fe200078f10ff */
[----:B------:R-:W-:Y:S01]  /*0e80*/  IMAD.IADD R21, R21, 0x1, -R13 ;  /* 0x0000000115157824 */ /* 0x000fe200078e0a0d */
[----:B------:R-:W-:Y:S01]  /*0e90*/  IADD3 R3, R4, -R3, RZ ;  /* 0x8000000304037210 */ /* 0x000fe20007ffe0ff */
[----:B------:R-:W-:Y:S01]  /*0ea0*/  IMAD.SHL.U32 R13, R18, 0x20, RZ ;  /* 0x00000020120d7824 */ /* 0x000fe200078e00ff */
[--C-:B------:R-:W-:Y:S01]  /*0eb0*/  SHF.R.S32.HI R11, RZ, 0x2, R10.reuse ;  /* 0x00000002ff0b7819 */ /* 0x100fe2000001140a */
[----:B------:R-:W-:Y:S01]  /*0ec0*/  IMAD.SHL.U32 R157, R21, 0x40, RZ ;  /* 0x00000040159d7824 */ /* 0x000fe200078e00ff */
[----:B------:R-:W-:Y:S01]  /*0ed0*/  SHF.R.S32.HI R12, RZ, 0x1f, R10 ;  /* 0x0000001fff0c7819 */ /* 0x000fe2000001140a */
[----:B------:R0:W-:Y:S01]  /*0ee0*/  STL [R1+0x60], R21 ;  /* 0x0000601501007387 */ /* 0x0001e20000100800 */
[C---:B------:R-:W-:Y:S01]  /*0ef0*/  R2P PR, R3.reuse, 0x6 ;  /* 0x0000000603007804 */ /* 0x040fe20000000000 */
[----:B------:R-:W-:Y:S01]  /*0f00*/  IMAD.SHL.U32 R3, R3, 0x40, RZ ;  /* 0x0000004003037824 */ /* 0x000fe200078e00ff */
[----:B------:R-:W-:-:S02]  /*0f10*/  LEA.HI R12, R12, R11, RZ, 0x3 ;  /* 0x0000000b0c0c7211 */ /* 0x000fc400078f18ff */
[----:B------:R-:W-:Y:S02]  /*0f20*/  LOP3.LUT R5, R5, 0x7ffffe00, RZ, 0xc0, !PT ;  /* 0x7ffffe0005057812 */ /* 0x000fe400078ec0ff */
[----:B------:R-:W-:Y:S02]  /*0f30*/  LOP3.LUT R157, R157, 0xc0, RZ, 0xc0, !PT ;  /* 0x000000c09d9d7812 */ /* 0x000fe400078ec0ff */
[----:B------:R-:W-:Y:S01]  /*0f40*/  LOP3.LUT R3, R3, 0x1c0, RZ, 0xc0, !PT ;  /* 0x000001c003037812 */ /* 0x000fe200078ec0ff */
[----:B------:R-:W-:Y:S01]  /*0f50*/  IMAD R5, R0, 0x400, R5 ;  /* 0x0000040000057824 */ /* 0x000fe200078e0205 */
[----:B------:R-:W-:Y:S02]  /*0f60*/  LOP3.LUT R12, R12, 0xfffffff8, RZ, 0xc0, !PT ;  /* 0xfffffff80c0c7812 */ /* 0x000fe400078ec0ff */
[----:B------:R-:W-:Y:S02]  /*0f70*/  LEA.HI R9, R9, R24, RZ, 0x5 ;  /* 0x0000001809097211 */ /* 0x000fe400078f28ff */
[----:B------:R-:W-:Y:S01]  /*0f80*/  LEA R0, R17, R6, 0x5 ;  /* 0x0000000611007211 */ /* 0x000fe200078e28ff */
[----:B------:R-:W-:Y:S01]  /*0f90*/  IMAD.IADD R12, R11, 0x1, -R12 ;  /* 0x000000010b0c7824 */ /* 0x000fe200078e0a0c */
[----:B------:R-:W-:-:S02]  /*0fa0*/  SHF.R.S32.HI R16, RZ, 0x5, R16 ;  /* 0x00000005ff107819 */ /* 0x000fc40000011410 */
[----:B0-----:R-:W-:Y:S01]  /*0fb0*/  SHF.R.U32.HI R21, RZ, 0x3, R157 ;  /* 0x00000003ff157819 */ /* 0x001fe2000001169d */
[----:B------:R0:W-:Y:S01]  /*0fc0*/  STL [R1+0x84], R0 ;  /* 0x0000840001007387 */ /* 0x0001e20000100800 */
[----:B------:R-:W-:Y:S01]  /*0fd0*/  LOP3.LUT R4, R157, 0x18, R20, 0xf8, !PT ;  /* 0x000000189d047812 */ /* 0x000fe200078ef814 */
[----:B------:R-:W-:Y:S01]  /*0fe0*/  IMAD R16, R16, 0x1800, R13 ;  /* 0x0000180010107824 */ /* 0x000fe200078e020d */
[----:B------:R-:W-:Y:S01]  /*0ff0*/  LOP3.LUT R6, R3, 0x8, R6, 0xf8, !PT ;  /* 0x0000000803067812 */ /* 0x000fe200078ef806 */
[----:B------:R-:W-:Y:S01]  /*1000*/  STL [R1+0xc], R13 ;  /* 0x00000c0d01007387 */ /* 0x000fe20000100800 */
[----:B------:R-:W-:Y:S02]  /*1010*/  LEA.HI R8, R8, R8, RZ, 0x1 ;  /* 0x0000000808087211 */ /* 0x000fe400078f08ff */
[----:B------:R-:W-:Y:S02]  /*1020*/  SHF.R.S32.HI R9, RZ, 0x5, R9 ;  /* 0x00000005ff097819 */ /* 0x000fe40000011409 */
[----:B------:R-:W-:Y:S01]  /*1030*/  SHF.R.U32.HI R3, RZ, 0x3, R3 ;  /* 0x00000003ff037819 */ /* 0x000fe20000011603 */
[----:B------:R-:W-:Y:S01]  /*1040*/  IMAD R8, R8, -0x3, R25 ;  /* 0xfffffffd08087824 */ /* 0x000fe200078e0219 */
[----:B------:R-:W-:Y:S01]  /*1050*/  LOP3.LUT R11, R4, R21, RZ, 0x3c, !PT ;  /* 0x00000015040b7212 */ /* 0x000fe200078e3cff */
[----:B------:R-:W-:Y:S01]  /*1060*/  IMAD R9, R9, 0x10, R12 ;  /* 0x0000001009097824 */ /* 0x000fe200078e020c */
[----:B------:R-:W-:Y:S01]  /*1070*/  LOP3.LUT R6, R6, R3, RZ, 0x3c, !PT ;  /* 0x0000000306067212 */ /* 0x000fe200078e3cff */
[----:B------:R-:W-:Y:S01]  /*1080*/  VIADD R4, R26, 0x28 ;  /* 0x000000281a047836 */ /* 0x000fe20000000000 */
[----:B------:R-:W-:Y:S01]  /*1090*/  LOP3.LUT R7, R7, 0xfffffffc, RZ, 0xc0, !PT ;  /* 0xfffffffc07077812 */ /* 0x000fe200078ec0ff */
[----:B------:R-:W-:Y:S01]  /*10a0*/  IMAD.IADD R11, R16, 0x1, R11 ;  /* 0x00000001100b7824 */ /* 0x000fe200078e020b */
[----:B------:R-:W-:Y:S01]  /*10b0*/  IADD3 R3, R26, 0x18, RZ ;  /* 0x000000181a037810 */ /* 0x000fe20007ffe0ff */
[----:B------:R-:W-:Y:S01]  /*10c0*/  IMAD.SHL.U32 R16, R19, 0x8, RZ ;  /* 0x0000000813107824 */ /* 0x000fe200078e00ff */
[----:B------:R-:W-:Y:S01]  /*10d0*/  LOP3.LUT R10, R10, 0x7ffffffc, RZ, 0xc0, !PT ;  /* 0x7ffffffc0a0a7812 */ /* 0x000fe200078ec0ff */
[----:B------:R-:W-:Y:S01]  /*10e0*/  IMAD R8, R8, 0x40, R9 ;  /* 0x0000004008087824 */ /* 0x000fe200078e0209 */
[----:B------:R-:W-:Y:S01]  /*10f0*/  SHF.R.S32.HI R15, RZ, 0x5, R15 ;  /* 0x00000005ff0f7819 */ /* 0x000fe2000001140f */
[----:B------:R-:W-:Y:S01]  /*1100*/  IMAD.IADD R5, R5, 0x1, R6 ;  /* 0x0000000105057824 */ /* 0x000fe200078e0206 */
[--C-:B0-----:R-:W-:Y:S01]  /*1110*/  LOP3.LUT R0, R157, 0x18, R14.reuse, 0xf8, !PT ;  /* 0x000000189d007812 */ /* 0x101fe200078ef80e */
[----:B------:R-:W-:Y:S01]  /*1120*/  VIADD R6, R26, 0x8 ;  /* 0x000000081a067836 */ /* 0x000fe20000000000 */
[----:B------:R-:W-:Y:S01]  /*1130*/  STL [R1+0x80], R8 ;  /* 0x0000800801007387 */ /* 0x000fe20000100800 */
[----:B------:R-:W-:Y:S01]  /*1140*/  VIADD R136, R16, 0x30 ;  /* 0x0000003010887836 */ /* 0x000fe20000000000 */
[----:B------:R-:W-:Y:S01]  /*1150*/  LOP3.LUT R0, R0, R21, RZ, 0x3c, !PT ;  /* 0x0000001500007212 */ /* 0x000fe200078e3cff */
[----:B------:R-:W-:Y:S01]  /*1160*/  IMAD.IADD R25, R22, 0x1, -R7 ;  /* 0x0000000116197824 */ /* 0x000fe200078e0a07 */
[----:B------:R0:W-:Y:S01]  /*1170*/  STL [R1+0x40], R6 ;  /* 0x0000400601007387 */ /* 0x0001e20000100800 */
[C---:B------:R-:W-:Y:S01]  /*1180*/  VIADD R22, R16.reuse, 0x40 ;  /* 0x0000004010167836 */ /* 0x040fe20000000000 */
[----:B------:R-:W-:Y:S01]  /*1190*/  SHF.R.S32.HI R7, RZ, 0x3, R14 ;  /* 0x00000003ff077819 */ /* 0x000fe2000001140e */
[----:B------:R-:W-:Y:S01]  /*11a0*/  VIADD R137, R16, 0x50 ;  /* 0x0000005010897836 */ /* 0x000fe20000000000 */
[----:B------:R1:W-:Y:S01]  /*11b0*/  STL [R1+0x3c], R3 ;  /* 0x00003c0301007387 */ /* 0x0003e20000100800 */
[----:B------:R-:W-:Y:S01]  /*11c0*/  IMAD R15, R15, 0x1800, R13 ;  /* 0x000018000f0f7824 */ /* 0x000fe200078e020d */
[----:B------:R-:W-:Y:S01]  /*11d0*/  SEL R155, R155, 0xffffffc0, !P2 ;  /* 0xffffffc09b9b7807 */ /* 0x000fe20005000000 */
[----:B------:R-:W-:Y:S01]  /*11e0*/  IMAD R154, R5, 0x2, R2 ;  /* 0x00000002059a7824 */ /* 0x000fe200078e0202 */
[----:B------:R2:W-:Y:S01]  /*11f0*/  STL [R1+0x44], R4 ;  /* 0x0000440401007387 */ /* 0x0005e20000100800 */
[----:B------:R-:W-:Y:S01]  /*1200*/  IMAD.IADD R15, R15, 0x1, R0 ;  /* 0x000000010f0f7824 */ /* 0x000fe200078e0200 */
[----:B0-----:R-:W-:Y:S01]  /*1210*/  SHF.R.S32.HI R6, RZ, 0x3, R20 ;  /* 0x00000003ff067819 */ /* 0x001fe20000011414 */
[C---:B------:R-:W-:Y:S01]  /*1220*/  VIADD R156, R154.reuse, 0x21800 ;  /* 0x000218009a9c7836 */ /* 0x040fe20000000000 */
[C---:B------:R-:W-:Y:S01]  /*1230*/  LEA.HI R0, R25.reuse, R25, RZ, 0x1 ;  /* 0x0000001919007211 */ /* 0x040fe200078f08ff */
[----:B------:R-:W-:Y:S01]  /*1240*/  VIADD R5, R154, 0x21820 ;  /* 0x000218209a057836 */ /* 0x000fe20000000000 */
[----:B-1----:R-:W-:Y:S01]  /*1250*/  SHF.R.S32.HI R3, RZ, 0x1f, R136 ;  /* 0x0000001fff037819 */ /* 0x002fe20000011488 */
[----:B------:R-:W-:Y:S01]  /*1260*/  @P1 VIADD R5, R156, 0xffffffe0 ;  /* 0xffffffe09c051836 */ /* 0x000fe20000000000 */
[----:B------:R-:W-:Y:S01]  /*1270*/  LOP3.LUT R0, R0, 0x1ffffffe, RZ, 0xc0, !PT ;  /* 0x1ffffffe00007812 */ /* 0x000fe200078ec0ff */
[----:B------:R-:W-:Y:S01]  /*1280*/  IMAD.IADD R156, R156, 0x1, R155 ;  /* 0x000000019c9c7824 */ /* 0x000fe200078e029b */
[----:B--2---:R-:W-:Y:S01]  /*1290*/  SHF.R.S32.HI R4, RZ, 0x1f, R22 ;  /* 0x0000001fff047819 */ /* 0x004fe20000011416 */
[----:B------:R0:W-:Y:S01]  /*12a0*/  STL [R1+0x20], R3 ;  /* 0x0000200301007387 */ /* 0x0001e20000100800 */
[----:B------:R-:W-:Y:S01]  /*12b0*/  CS2R R18, SRZ ;  /* 0x0000000000127805 */ /* 0x000fe2000001ff00 */
[----:B------:R-:W-:Y:S01]  /*12c0*/  IMAD.IADD R0, R25, 0x1, -R0 ;  /* 0x0000000119007824 */ /* 0x000fe200078e0a00 */
[----:B------:R-:W-:Y:S01]  /*12d0*/  SHF.R.S32.HI R17, RZ, 0x1f, R16 ;  /* 0x0000001fff117819 */ /* 0x000fe20000011410 */
[----:B------:R1:W-:Y:S01]  /*12e0*/  STL [R1+0x1c], R4 ;  /* 0x00001c0401007387 */ /* 0x0003e20000100800 */
[----:B------:R-:W-:-:S02]  /*12f0*/  IMAD.IADD R155, R155, 0x1, R5 ;  /* 0x000000019b9b7824 */ /* 0x000fc400078e0205 */
[----:B------:R-:W-:Y:S01]  /*1300*/  IMAD R0, R0, 0x8, R8 ;  /* 0x0000000800007824 */ /* 0x000fe200078e0208 */
[----:B0-----:R-:W-:Y:S01]  /*1310*/  SHF.R.S32.HI R3, RZ, 0x1f, R137 ;  /* 0x0000001fff037819 */ /* 0x001fe20000011489 */
[----:B-1----:R-:W-:-:S04]  /*1320*/  IMAD.IADD R4, R24, 0x1, -R10 ;  /* 0x0000000118047824 */ /* 0x002fc800078e0a0a */
[----:B------:R0:W-:Y:S04]  /*1330*/  STL [R1+0x18], R3 ;  /* 0x0000180301007387 */ /* 0x0001e80000100800 */
[----:B------:R1:W-:Y:S04]  /*1340*/  STL [R1+0x64], R4 ;  /* 0x0000640401007387 */ /* 0x0003e80000100800 */
[----:B------:R-:W-:Y:S01]  /*1350*/  STL [R1+0x10], R7 ;  /* 0x0000100701007387 */ /* 0x000fe20000100800 */
[----:B0-----:R-:W-:-:S03]  /*1360*/  LOP3.LUT R3, R157, 0x8, R16, 0xf8, !PT ;  /* 0x000000089d037812 */ /* 0x001fc600078ef810 */
[----:B------:R0:W-:Y:S01]  /*1370*/  STL [R1+0x14], R6 ;  /* 0x0000140601007387 */ /* 0x0001e20000100800 */
[----:B------:R-:W-:Y:S02]  /*1380*/  LOP3.LUT R3, R3, R21, RZ, 0x3c, !PT ;  /* 0x0000001503037212 */ /* 0x000fe400078e3cff */
[----:B-1----:R-:W-:-:S03]  /*1390*/  LOP3.LUT R4, R157, 0x18, R16, 0xf8, !PT ;  /* 0x000000189d047812 */ /* 0x002fc600078ef810 */
[----:B------:R-:W-:Y:S01]  /*13a0*/  IMAD.IADD R3, R13, 0x1, R3 ;  /* 0x000000010d037824 */ /* 0x000fe200078e0203 */
[----:B------:R-:W-:Y:S02]  /*13b0*/  LOP3.LUT R4, R4, R21, RZ, 0x3c, !PT ;  /* 0x0000001504047212 */ /* 0x000fe400078e3cff */
[----:B0-----:R-:W-:Y:S02]  /*13c0*/  LEA R6, R11, UR42, 0x1 ;  /* 0x0000002a0b067c11 */ /* 0x001fe4000f8e08ff */
[----:B------:R0:W-:Y:S01]  /*13d0*/  STL [R1+0x5c], R3 ;  /* 0x00005c0301007387 */ /* 0x0001e20000100800 */
[----:B------:R-:W-:Y:S02]  /*13e0*/  IADD3 R4, R13, R4, RZ ;  /* 0x000000040d047210 */ /* 0x000fe40007ffe0ff */
[----:B0-----:R-:W-:-:S05]  /*13f0*/  LEA R3, R15, UR42, 0x1 ;  /* 0x0000002a0f037c11 */ /* 0x001fca000f8e08ff */
[----:B------:R0:W-:Y:S04]  /*1400*/  STL [R1+0x78], R3 ;  /* 0x0000780301007387 */ /* 0x0001e80000100800 */
[----:B------:R-:W-:Y:S01]  /*1410*/  STL [R1+0x74], R6 ;  /* 0x0000740601007387 */ /* 0x000fe20000100800 */
[----:B0-----:R-:W-:-:S05]  /*1420*/  LEA R3, R4, UR42, 0x1 ;  /* 0x0000002a04037c11 */ /* 0x001fca000f8e08ff */
[----:B------:R-:W-:Y:S04]  /*1430*/  STL [R1+0x7c], R3 ;  /* 0x00007c0301007387 */ /* 0x000fe80000100800 */
[----:B------:R-:W-:Y:S04]  /*1440*/  STL [R1+0x4c], R5 ;  /* 0x00004c0501007387 */ /* 0x000fe80000100800 */
[----:B------:R0:W-:Y:S02]  /*1450*/  STL [R1+0x68], R0 ;  /* 0x0000680001007387 */ /* 0x0001e40000100800 */
[----:B0-----:R-:W-:-:S05]  /*1460*/  VIADD R0, R5, 0x6000 ;  /* 0x0000600005007836 */ /* 0x001fca0000000000 */
[----:B------:R0:W-:Y:S02]  /*1470*/  STL [R1+0x50], R0 ;  /* 0x0000500001007387 */ /* 0x0001e40000100800 */
.L_x_12462:
[----:B0-2---:R-:W1:Y:S02]  /*1480*/  LDC.64 R4, c[0x0][0xc88] ;  /* 0x00032200ff047b82 */ /* 0x005e640000000a00 */
[----:B-1----:R-:W-:-:S05]  /*1490*/  IMAD.WIDE R4, R35, 0x4, R4 ;  /* 0x0000000423047825 */ /* 0x002fca00078e0204 */
[----:B------:R-:W0:Y:S01]  /*14a0*/  LDG.E R11, desc[UR38][R4.64] ;  /* 0x00000026040b7981 */ /* 0x000e22000c1e1900 */
[----:B------:R-:W-:Y:S05]  /*14b0*/  YIELD ;  /* 0x0000000000007946 */ /* 0x000fea0003800000 */
[----:B------:R-:W-:Y:S01]  /*14c0*/  ULDC.64 UR4, c[0x0][0xa28] ;  /* 0x00028a0000047ab9 */ /* 0x000fe20000000a00 */
[----:B------:R-:W-:Y:S01]  /*14d0*/  ULDC.64 UR8, c[0x0][0xa18] ;  /* 0x0002860000087ab9 */ /* 0x000fe20000000a00 */
[----:B------:R-:W-:Y:S01]  /*14e0*/  ISETP.NE.U32.AND P1, PT, RZ, UR4, PT ;  /* 0x00000004ff007c0c */ /* 0x000fe2000bf25070 */
[----:B------:R-:W-:Y:S01]  /*14f0*/  IMAD.MOV.U32 R3, RZ, RZ, RZ ;  /* 0x000000ffff037224 */ /* 0x000fe200078e00ff */
[----:B------:R-:W-:Y:S01]  /*1500*/  ULDC.64 UR6, c[0x0][0xa08] ;  /* 0x0002820000067ab9 */ /* 0x000fe20000000a00 */
[----:B------:R-:W-:-:S02]  /*1510*/  MOV R79, RZ ;  /* 0x000000ff004f7202 */ /* 0x000fc40000000f00 */
[----:B------:R-:W-:Y:S02]  /*1520*/  ISETP.NE.AND.EX P1, PT, RZ, UR5, PT, P1 ;  /* 0x00000005ff007c0c */ /* 0x000fe4000bf25310 */
[----:B------:R-:W-:-:S04]  /*1530*/  ISETP.NE.U32.AND P0, PT, RZ, UR6, PT ;  /* 0x00000006ff007c0c */ /* 0x000fc8000bf05070 */
[----:B------:R-:W-:Y:S02]  /*1540*/  ISETP.NE.AND.EX P0, PT, RZ, UR7, PT, P0 ;  /* 0x00000007ff007c0c */ /* 0x000fe4000bf05300 */
[----:B0-----:R-:W-:Y:S01]  /*1550*/  SHF.R.S32.HI R0, RZ, 0x1f, R11 ;  /* 0x0000001fff007819 */ /* 0x001fe2000001140b */
[----:B------:R-:W-:-:S04]  /*1560*/  IMAD.SHL.U32 R30, R11, 0x4, RZ ;  /* 0x000000040b1e7824 */ /* 0x000fc800078e00ff */
[C---:B------:R-:W-:Y:S01]  /*1570*/  @P1 LEA R6, P2, R11.reuse, UR4, 0x2 ;  /* 0x000000040b061c11 */ /* 0x040fe2000f8410ff */
[----:B------:R0:W-:Y:S01]  /*1580*/  STL [R1+0x6c], R11 ;  /* 0x00006c0b01007387 */ /* 0x0001e20000100800 */
[C-C-:B------:R-:W-:Y:S02]  /*1590*/  SHF.L.U64.HI R31, R11.reuse, 0x2, R0.reuse ;  /* 0x000000020b1f7819 */ /* 0x140fe40000010200 */
[----:B----4-:R-:W-:Y:S02]  /*15a0*/  @P1 LEA.HI.X R7, R11, UR5, R0, 0x2, P2 ;  /* 0x000000050b071c11 */ /* 0x010fe400090f1400 */
[----:B------:R-:W-:Y:S01]  /*15b0*/  ISETP.NE.U32.AND P2, PT, RZ, UR8, PT ;  /* 0x00000008ff007c0c */ /* 0x000fe2000bf45070 */
[----:B------:R-:W-:Y:S01]  /*15c0*/  ULDC UR4, c[0x0][0x288] ;  /* 0x0000a20000047ab9 */ /* 0x000fe20000000800 */
[----:B------:R-:W-:Y:S01]  /*15d0*/  IADD3 R8, P3, R30, UR6, RZ ;  /* 0x000000061e087c10 */ /* 0x000fe2000ff7e0ff */
[----:B------:R0:W5:Y:S01]  /*15e0*/  @P1 LDG.E R3, desc[UR38][R6.64] ;  /* 0x0000002606031981 */ /* 0x000162000c1e1900 */
[----:B------:R-:W-:Y:S01]  /*15f0*/  ISETP.NE.AND.EX P2, PT, RZ, UR9, PT, P2 ;  /* 0x00000009ff007c0c */ /* 0x000fe2000bf45320 */
[----:B------:R-:W-:Y:S01]  /*1600*/  IMAD.U32 R10, RZ, RZ, UR4 ;  /* 0x00000004ff0a7e24 */ /* 0x000fe2000f8e00ff */
[----:B------:R-:W-:Y:S01]  /*1610*/  IADD3.X R9, R31, UR7, RZ, P3, !PT ;  /* 0x000000071f097c10 */ /* 0x000fe20009ffe4ff */
[----:B------:R-:W-:-:S04]  /*1620*/  ULDC.64 UR4, c[0x0][0x418] ;  /* 0x0001060000047ab9 */ /* 0x000fc80000000a00 */
[----:B------:R0:W5:Y:S06]  /*1630*/  @P0 LDG.E R79, desc[UR38][R8.64] ;  /* 0x00000026084f0981 */ /* 0x00016c000c1e1900 */
[----:B------:R-:W-:-:S04]  /*1640*/  @P2 IADD3 R4, P1, R30, UR8, RZ ;  /* 0x000000081e042c10 */ /* 0x000fc8000ff3e0ff */
[----:B------:R-:W-:-:S05]  /*1650*/  @P2 IADD3.X R5, R31, UR9, RZ, P1, !PT ;  /* 0x000000091f052c10 */ /* 0x000fca0008ffe4ff */
[----:B------:R-:W2:Y:S01]  /*1660*/  @P2 LDG.E R10, desc[UR38][R4.64] ;  /* 0x00000026040a2981 */ /* 0x000ea2000c1e1900 */
        /* <DEDUP_REMOVED lines=8> */
[----:B------:R-:W-:Y:S02]  /*16f0*/  IMAD.U32 R28, RZ, RZ, UR4 ;  /* 0x00000004ff1c7e24 */ /* 0x000fe4000f8e00ff */
[----:B------:R-:W-:Y:S01]  /*1700*/  IMAD.MOV.U32 R25, RZ, RZ, R11 ;  /* 0x000000ffff197224 */ /* 0x000fe200078e000b */
[----:B--2---:R0:W-:Y:S01]  /*1710*/  STL [R1+0x48], R10 ;  /* 0x0000480a01007387 */ /* 0x0041e20000100800 */
[----:B---3--:R-:W-:Y:S05]  /*1720*/  @P2 BRA `(.L_x_12308) ;  /* 0x0000000000282947 */ /* 0x008fea0003800000 */
        /* <DEDUP_REMOVED lines=8> */
[----:B--2---:R-:W-:-:S05]  /*17b0*/  IMAD.IADD R10, R7, 0x1, -R0 ;  /* 0x00000001070a7824 */ /* 0x004fca00078e0a00 */
[----:B------:R1:W-:Y:S02]  /*17c0*/  STL [R1+0x48], R10 ;  /* 0x0000480a01007387 */ /* 0x0003e40000100800 */
.L_x_12308:
[----:B------:R-:W-:Y:S01]  /*17d0*/  ULDC.64 UR4, c[0x0][0xa20] ;  /* 0x0002880000047ab9 */ /* 0x000fe20000000a00 */
[----:B------:R2:W-:Y:S01]  /*17e0*/  STL [R1+0x70], R34 ;  /* 0x0000702201007387 */ /* 0x0005e20000100800 */
[----:B------:R-:W-:-:S04]  /*17f0*/  ISETP.NE.U32.AND P1, PT, RZ, UR4, PT ;  /* 0x00000004ff007c0c */ /* 0x000fc8000bf25070 */
[----:B------:R-:W-:-:S13]  /*1800*/  ISETP.NE.AND.EX P1, PT, RZ, UR5, PT, P1 ;  /* 0x00000005ff007c0c */ /* 0x000fda000bf25310 */
[----:B--2---:R-:W-:Y:S05]  /*1810*/  @!P1 BRA `(.L_x_12309) ;  /* 0x0000000000109947 */ /* 0x004fea0003800000 */
[----:B------:R-:W-:-:S04]  /*1820*/  IADD3 R28, P0, R30, UR4, RZ ;  /* 0x000000041e1c7c10 */ /* 0x000fc8000ff1e0ff */
[----:B------:R-:W-:-:S05]  /*1830*/  IADD3.X R29, R31, UR5, RZ, P0, !PT ;  /* 0x000000051f1d7c10 */ /* 0x000fca00087fe4ff */
[----:B------:R2:W5:Y:S01]  /*1840*/  LDG.E R28, desc[UR38][R28.64] ;  /* 0x000000261c1c7981 */ /* 0x000562000c1e1900 */
[----:B------:R-:W-:Y:S05]  /*1850*/  BRA `(.L_x_12310) ;  /* 0x0000000000107947 */ /* 0x000fea0003800000 */
.L_x_12309:
[----:B------:R-:W-:Y:S05]  /*1860*/  @!P0 BRA `(.L_x_12310) ;  /* 0x00000000000c8947 */ /* 0x000fea0003800000 */
[----:B------:R-:W2:Y:S04]  /*1870*/  LDG.E R5, desc[UR38][R8.64] ;  /* 0x0000002608057981 */ /* 0x000ea8000c1e1900 */
[----:B------:R-:W2:Y:S02]  /*1880*/  LDG.E R28, desc[UR38][R8.64+0x4] ;  /* 0x00000426081c7981 */ /* 0x000ea4000c1e1900 */
[----:B--2---:R-:W-:-:S07]  /*1890*/  IMAD.IADD R28, R28, 0x1, -R5 ;  /* 0x000000011c1c7824 */ /* 0x004fce00078e0a05 */
.L_x_12310:
[----:B------:R-:W-:Y:S01]  /*18a0*/  ULDC.64 UR4, c[0x0][0xa10] ;  /* 0x0002840000047ab9 */ /* 0x000fe20000000a00 */
[----:B0-----:R-:W0:Y:S01]  /*18b0*/  LDC R8, c[0x0][0x448] ;  /* 0x00011200ff087b82 */ /* 0x001e220000000800 */
[----:B------:R-:W-:-:S04]  /*18c0*/  ISETP.NE.U32.AND P0, PT, RZ, UR4, PT ;  /* 0x00000004ff007c0c */ /* 0x000fc8000bf05070 */
[----:B------:R-:W-:Y:S01]  /*18d0*/  ISETP.NE.AND.EX P0, PT, RZ, UR5, PT, P0 ;  /* 0x00000005ff007c0c */ /* 0x000fe2000bf05300 */
[----:B------:R-:W-:-:S12]  /*18e0*/  ULDC.64 UR4, c[0x0][0xa30] ;  /* 0x00028c0000047ab9 */ /* 0x000fd80000000a00 */
[----:B------:R-:W3:Y:S02]  /*18f0*/  @P0 LDC.64 R4, c[0x0][0xa10] ;  /* 0x00028400ff040b82 */ /* 0x000ee40000000a00 */
[----:B---3--:R-:W-:-:S05]  /*1900*/  @P0 IMAD.WIDE R4, R25, 0x4, R4 ;  /* 0x0000000419040825 */ /* 0x008fca00078e0204 */
        /* <DEDUP_REMOVED lines=8> */
[----:B0-----:R-:W-:Y:S01]  /*1990*/  ISETP.NE.AND P1, PT, R8, 0x1, PT ;  /* 0x000000010800780c */ /* 0x001fe20003f25270 */
[----:B------:R-:W-:Y:S02]  /*19a0*/  IMAD R12, R33, 0xc0, RZ ;  /* 0x000000c0210c7824 */ /* 0x000fe400078e02ff */
[----:B------:R-:W-:-:S03]  /*19b0*/  IMAD.IADD R8, R28, 0x1, -R3 ;  /* 0x000000011c087824 */ /* 0x000fc600078e0a03 */
[----:B----4-:R-:W-:Y:S01]  /*19c0*/  IADD3 R4, R12, 0xbf, RZ ;  /* 0x000000bf0c047810 */ /* 0x010fe20007ffe0ff */
[----:B------:R-:W-:Y:S01]  /*19d0*/  IMAD.MOV R74, RZ, RZ, -R8 ;  /* 0x000000ffff4a7224 */ /* 0x000fe200078e0a08 */
[----:B------:R0:W-:Y:S04]  /*19e0*/  STL [R1+0x54], R12 ;  /* 0x0000540c01007387 */ /* 0x0001e80000100800 */
[----:B------:R-:W-:Y:S01]  /*19f0*/  VIMNMX R74, RZ, R74, !PT ;  /* 0x0000004aff4a7248 */ /* 0x000fe20007fe0100 */
[----:B------:R-:W4:Y:S08]  /*1a00*/  @P1 LDC R11, c[0x0][0x44c] ;  /* 0x00011300ff0b1b82 */ /* 0x000f300000000800 */
[----:B------:R-:W2:Y:S01]  /*1a10*/  @P1 LDC R5, c[0x0][0x450] ;  /* 0x00011400ff051b82 */ /* 0x000ea20000000800 */
[----:B---3--:R-:W-:-:S02]  /*1a20*/  @P0 IMAD.IADD R24, R9, 0x1, -R0 ;  /* 0x0000000109180824 */ /* 0x008fc400078e0a00 */
[----:B----4-:R-:W-:-:S04]  /*1a30*/  @P1 IMAD.HI.U32 R0, R4, R11, RZ ;  /* 0x0000000b04001227 */ /* 0x010fc800078e00ff */
[----:B-1----:R-:W-:Y:S01]  /*1a40*/  IMAD.IADD R6, R8, 0x1, R24 ;  /* 0x0000000108067824 */ /* 0x002fe200078e0218 */
[----:B--2---:R-:W-:-:S03]  /*1a50*/  @P1 SHF.R.U32.HI R4, RZ, R5, R0 ;  /* 0x00000005ff041219 */ /* 0x004fc60000011600 */
[C---:B------:R-:W-:Y:S01]  /*1a60*/  VIADD R0, R6.reuse, 0x7f ;  /* 0x0000007f06007836 */ /* 0x040fe20000000000 */
[----:B------:R-:W-:Y:S01]  /*1a70*/  IADD3 R101, R6, 0x80, -R10 ;  /* 0x0000008006657810 */ /* 0x000fe20007ffe80a */
[----:B------:R0:W-:Y:S03]  /*1a80*/  STL [R1+0x58], R6 ;  /* 0x0000580601007387 */ /* 0x0001e60000100800 */
        /* <DEDUP_REMOVED lines=40> */
.L_x_12313:
[----:B------:R-:W-:Y:S05]  /*1d10*/  BSYNC B6 ;  /* 0x0000000000067941 */ /* 0x000fea0003800000 */
.L_x_12312:
        /* <DEDUP_REMOVED lines=20> */
.L_x_12315:
[----:B------:R-:W-:Y:S05]  /*1e60*/  BSYNC B6 ;  /* 0x0000000000067941 */ /* 0x000fea0003800000 */
.L_x_12314:
[----:B------:R-:W2:Y:S04]  /*1e70*/  LDL.64 R38, [R1] ;  /* 0x0000000001267983 */ /* 0x000ea80000100a00 */
[----:B------:R-:W2:Y:S01]  /*1e80*/  LDL.64 R36, [R1] ;  /* 0x0000000001247983 */ /* 0x000ea20000100a00 */
[----:B------:R-:W-:Y:S01]  /*1e90*/  IMAD.IADD R79, R79, 0x1, R28 ;  /* 0x000000014f4f7824 */ /* 0x000fe200078e021c */
[----:B------:R-:W-:Y:S01]  /*1ea0*/  ULDC.64 UR4, c[0x0][0x9f8] ;  /* 0x00027e0000047ab9 */ /* 0x000fe20000000a00 */
[----:B------:R-:W0:Y:S01]  /*1eb0*/  LDC.64 R86, c[0x0][0x408] ;  /* 0x00010200ff567b82 */ /* 0x000e220000000a00 */
[----:B------:R-:W-:Y:S01]  /*1ec0*/  ISETP.NE.U32.AND P0, PT, RZ, UR4, PT ;  /* 0x00000004ff007c0c */ /* 0x000fe2000bf05070 */
[----:B------:R-:W1:Y:S03]  /*1ed0*/  S2R R20, SR_TID.X ;  /* 0x0000000000147919 */ /* 0x000e660000002100 */
[----:B------:R-:W-:Y:S01]  /*1ee0*/  ISETP.NE.AND.EX P0, PT, RZ, UR5, PT, P0 ;  /* 0x00000005ff007c0c */ /* 0x000fe2000bf05300 */
[----:B------:R-:W-:-:S02]  /*1ef0*/  VIADD R0, R16, 0x10 ;  /* 0x0000001010007836 */ /* 0x000fc40000000000 */
[----:B------:R-:W3:Y:S01]  /*1f00*/  LDC.64 R8, c[0x0][0x3f8] ;  /* 0x0000fe00ff087b82 */ /* 0x000ee20000000a00 */
[----:B------:R-:W-:-:S07]  /*1f10*/  SHF.R.S32.HI R7, RZ, 0x1f, R141 ;  /* 0x0000001fff077819 */ /* 0x000fce000001148d */
[----:B------:R-:W4:Y:S02]  /*1f20*/  LDC R99, c[0x0][0x3f4] ;  /* 0x0000fd00ff637b82 */ /* 0x000f240000000800 */
[----:B------:R-:W-:-:S04]  /*1f30*/  @P0 IADD3 R4, P1, R30, UR4, RZ ;  /* 0x000000041e040c10 */ /* 0x000fc8000ff3e0ff */
[----:B------:R-:W-:-:S05]  /*1f40*/  @P0 IADD3.X R5, R31, UR5, RZ, P1, !PT ;  /* 0x000000051f050c10 */ /* 0x000fca0008ffe4ff */
[----:B------:R0:W3:Y:S01]  /*1f50*/  @P0 LDG.E R25, desc[UR38][R4.64] ;  /* 0x0000002604190981 */ /* 0x0000e2000c1e1900 */
[----:B-1----:R-:W-:-:S04]  /*1f60*/  SHF.R.U32.HI R21, RZ, 0x7, R20 ;  /* 0x00000007ff157819 */ /* 0x002fc80000011614 */
[----:B------:R-:W-:-:S13]  /*1f70*/  ISETP.NE.AND P6, PT, R21, 0x1, PT ;  /* 0x000000011500780c */ /* 0x000fda0003fc5270 */
[----:B------:R-:W-:Y:S05]  /*1f80*/  @!P6 WARPSYNC.ALL ;  /* 0x000000000000e948 */ /* 0x000fea0003800000 */
[----:B------:R-:W-:Y:S01]  /*1f90*/  ULDC UR4, c[0x0][0x2f4] ;  /* 0x0000bd0000047ab9 */ /* 0x000fe20000000800 */
[----:B--2---:R-:W-:-:S05]  /*1fa0*/  IMAD.MOV.U32 R36, RZ, RZ, R38 ;  /* 0x000000ffff247224 */ /* 0x004fca00078e0026 */
[----:B------:R-:W-:-:S05]  /*1fb0*/  SHF.R.S32.HI R37, RZ, 0x1f, R36 ;  /* 0x0000001fff257819 */ /* 0x000fca0000011424 */
[----:B------:R1:W-:Y:S04]  /*1fc0*/  STL [R1+0x4], R37 ;  /* 0x0000042501007387 */ /* 0x0003e80000100800 */
[----:B------:R-:W2:Y:S04]  /*1fd0*/  LDL R28, [R1+0xc] ;  /* 0x00000c00011c7983 */ /* 0x000ea80000100800 */
[----:B------:R-:W2:Y:S01]  /*1fe0*/  LDL R29, [R1+0x60] ;  /* 0x00006000011d7983 */ /* 0x000ea20000100800 */
[----:B------:R-:W-:Y:S02]  /*1ff0*/  ISETP.GE.AND P1, PT, R0, UR4, PT ;  /* 0x0000000400007c0c */ /* 0x000fe4000bf26270 */
[----:B------:R-:W-:-:S02]  /*2000*/  ISETP.GE.AND P0, PT, R16, UR4, PT ;  /* 0x0000000410007c0c */ /* 0x000fc4000bf06270 */
[----:B------:R-:W-:Y:S02]  /*2010*/  SEL R6, RZ, 0xffffffff, P1 ;  /* 0xffffffffff067807 */ /* 0x000fe40000800000 */
[----:B------:R-:W-:-:S03]  /*2020*/  SEL R3, RZ, 0x1, P0 ;  /* 0x00000001ff037807 */ /* 0x000fc60000000000 */
[----:B------:R-:W-:-:S05]  /*2030*/  IMAD.SHL.U32 R6, R6, 0x2, RZ ;  /* 0x0000000206067824 */ /* 0x000fca00078e00ff */
[----:B------:R-:W-:Y:S02]  /*2040*/  LOP3.LUT R6, R6, 0x2, R3, 0xe2, !PT ;  /* 0x0000000206067812 */ /* 0x000fe400078ee203 */
[----:B------:R-:W-:Y:S01]  /*2050*/  IADD3 R3, R16, 0x20, RZ ;  /* 0x0000002010037810 */ /* 0x000fe20007ffe0ff */
[----:B0-----:R-:W-:Y:S01]  /*2060*/  IMAD R4, R7, R86, RZ ;  /* 0x0000005607047224 */ /* 0x001fe200078e02ff */
[----:B------:R-:W-:Y:S02]  /*2070*/  ISETP.GE.AND P1, PT, R136, UR4, PT ;  /* 0x0000000488007c0c */ /* 0x000fe4000bf26270 */
[----:B------:R-:W-:Y:S01]  /*2080*/  ISETP.GE.AND P0, PT, R3, UR4, PT ;  /* 0x0000000403007c0c */ /* 0x000fe2000bf06270 */
[----:B------:R-:W-:Y:S01]  /*2090*/  IMAD R11, R141, R87, R4 ;  /* 0x000000578d0b7224 */ /* 0x000fe200078e0204 */
[----:B------:R-:W-:Y:S02]  /*20a0*/  SEL R4, RZ, 0x8, P1 ;  /* 0x00000008ff047807 */ /* 0x000fe40000800000 */
[----:B------:R-:W-:-:S02]  /*20b0*/  SEL R5, RZ, 0x4, P0 ;  /* 0x00000004ff057807 */ /* 0x000fc40000000000 */
[----:B------:R-:W-:Y:S02]  /*20c0*/  ISETP.GE.AND P0, PT, R22, UR4, PT ;  /* 0x0000000416007c0c */ /* 0x000fe4000bf06270 */
[----:B------:R-:W-:Y:S02]  /*20d0*/  LOP3.LUT R4, R4, R6, R5, 0xfe, !PT ;  /* 0x0000000604047212 */ /* 0x000fe400078efe05 */
[----:B------:R-:W-:Y:S01]  /*20e0*/  SEL R5, RZ, 0x10, P0 ;  /* 0x00000010ff057807 */ /* 0x000fe20000000000 */
[CC--:B------:R-:W-:Y:S01]  /*20f0*/  IMAD.WIDE.U32 R72, R141.reuse, R86.reuse, R16 ;  /* 0x000000568d487225 */ /* 0x0c0fe200078e0010 */
[----:B----4-:R-:W-:Y:S02]  /*2100*/  ISETP.GE.AND P0, PT, R16, R99, PT ;  /* 0x000000631000720c */ /* 0x010fe40003f06270 */
[----:B------:R-:W-:Y:S01]  /*2110*/  LOP3.LUT R30, R4, R5, RZ, 0xfc, !PT ;  /* 0x00000005041e7212 */ /* 0x000fe200078efcff */
[----:B------:R-:W-:Y:S01]  /*2120*/  IMAD.WIDE.U32 R70, R141, R86, R36 ;  /* 0x000000568d467225 */ /* 0x000fe200078e0024 */
[----:B------:R-:W-:-:S03]  /*2130*/  ISETP.GE.AND P2, PT, R3, R99, PT ;  /* 0x000000630300720c */ /* 0x000fc60003f46270 */
[----:B---3--:R-:W-:Y:S01]  /*2140*/  IMAD R4, R7, R8, RZ ;  /* 0x0000000807047224 */ /* 0x008fe200078e02ff */
[----:B------:R-:W-:Y:S01]  /*2150*/  ISETP.GE.AND P3, PT, R0, R99, PT ;  /* 0x000000630000720c */ /* 0x000fe20003f66270 */
[----:B------:R-:W-:Y:S01]  /*2160*/  IMAD.IADD R73, R73, 0x1, R11 ;  /* 0x0000000149497824 */ /* 0x000fe200078e020b */
[----:B------:R-:W-:Y:S01]  /*2170*/  SEL R5, R99, RZ, P0 ;  /* 0x000000ff63057207 */ /* 0x000fe20000000000 */
[----:B------:R-:W-:Y:S02]  /*2180*/  IMAD.IADD R71, R11, 0x1, R71 ;  /* 0x000000010b477824 */ /* 0x000fe400078e0247 */
[----:B------:R-:W-:Y:S01]  /*2190*/  IMAD R11, R141, R9, R4 ;  /* 0x000000098d0b7224 */ /* 0x000fe200078e0204 */
[C---:B------:R-:W-:Y:S02]  /*21a0*/  SEL R4, R99.reuse, RZ, P2 ;  /* 0x000000ff63047207 */ /* 0x040fe40001000000 */
[----:B------:R-:W-:Y:S01]  /*21b0*/  SEL R7, R99, RZ, P3 ;  /* 0x000000ff63077207 */ /* 0x000fe20001800000 */
[----:B------:R-:W-:-:S02]  /*21c0*/  IMAD.IADD R5, R16, 0x1, R5 ;  /* 0x0000000110057824 */ /* 0x000fc400078e0205 */
[----:B------:R-:W-:Y:S01]  /*21d0*/  IMAD.WIDE.U32 R68, R141, R8, R16 ;  /* 0x000000088d447225 */ /* 0x000fe200078e0010 */
[----:B------:R-:W-:-:S03]  /*21e0*/  IADD3 R10, R0, R7, RZ ;  /* 0x00000007000a7210 */ /* 0x000fc60007ffe0ff */
[----:B------:R-:W-:-:S04]  /*21f0*/  IMAD.WIDE.U32 R66, R141, R8, R36 ;  /* 0x000000088d427225 */ /* 0x000fc800078e0024 */
[----:B------:R-:W-:Y:S01]  /*2200*/  IMAD.IADD R12, R3, 0x1, R4 ;  /* 0x00000001030c7824 */ /* 0x000fe200078e0204 */
[----:B------:R-:W-:Y:S01]  /*2210*/  SHF.R.S32.HI R6, RZ, 0x1f, R5 ;  /* 0x0000001fff067819 */ /* 0x000fe20000011405 */
[----:B------:R-:W-:Y:S02]  /*2220*/  IMAD.IADD R69, R69, 0x1, R11 ;  /* 0x0000000145457824 */ /* 0x000fe400078e020b */
[----:B------:R-:W-:Y:S01]  /*2230*/  IMAD.IADD R67, R11, 0x1, R67 ;  /* 0x000000010b437824 */ /* 0x000fe200078e0243 */
[----:B------:R-:W-:Y:S02]  /*2240*/  SHF.R.S32.HI R11, RZ, 0x1f, R10 ;  /* 0x0000001fff0b7819 */ /* 0x000fe4000001140a */
[----:B------:R-:W-:Y:S02]  /*2250*/  SHF.R.S32.HI R13, RZ, 0x1f, R12 ;  /* 0x0000001fff0d7819 */ /* 0x000fe4000001140c */
[CC--:B------:R-:W-:Y:S02]  /*2260*/  LEA.HI R4, R6.reuse, R5.reuse, RZ, 0x3 ;  /* 0x0000000506047211 */ /* 0x0c0fe400078f18ff */
[----:B------:R-:W-:-:S02]  /*2270*/  LEA.HI R7, R6, R5, RZ, 0x5 ;  /* 0x0000000506077211 */ /* 0x000fc400078f28ff */
[----:B------:R-:W-:Y:S02]  /*2280*/  LEA.HI R5, R11, R10, RZ, 0x3 ;  /* 0x0000000a0b057211 */ /* 0x000fe400078f18ff */
[----:B------:R-:W-:Y:S02]  /*2290*/  LEA.HI R6, R13, R12, RZ, 0x3 ;  /* 0x0000000c0d067211 */ /* 0x000fe400078f18ff */
[----:B------:R-:W-:Y:S02]  /*22a0*/  LEA.HI R11, R11, R10, RZ, 0x5 ;  /* 0x0000000a0b0b7211 */ /* 0x000fe400078f28ff */
[----:B------:R-:W-:Y:S01]  /*22b0*/  LEA.HI R13, R13, R12, RZ, 0x5 ;  /* 0x0000000c0d0d7211 */ /* 0x000fe200078f28ff */
[----:B------:R-:W-:Y:S01]  /*22c0*/  IMAD.SHL.U32 R10, R7, 0x80, RZ ;  /* 0x00000080070a7824 */ /* 0x000fe200078e00ff */
[----:B------:R-:W-:Y:S01]  /*22d0*/  LOP3.LUT R7, R157, 0x18, R4, 0xf8, !PT ;  /* 0x000000189d077812 */ /* 0x000fe200078ef804 */
[----:B------:R-:W-:Y:S01]  /*22e0*/  IMAD.SHL.U32 R12, R11, 0x80, RZ ;  /* 0x000000800b0c7824 */ /* 0x000fe200078e00ff */
[----:B------:R-:W-:Y:S01]  /*22f0*/  SHF.R.U32.HI R20, RZ, 0x3, R157 ;  /* 0x00000003ff147819 */ /* 0x000fe2000001169d */
[----:B------:R-:W-:Y:S01]  /*2300*/  IMAD.SHL.U32 R14, R13, 0x80, RZ ;  /* 0x000000800d0e7824 */ /* 0x000fe200078e00ff */
[----:B------:R-:W-:-:S02]  /*2310*/  LOP3.LUT R11, R157, 0x18, R5, 0xf8, !PT ;  /* 0x000000189d0b7812 */ /* 0x000fc400078ef805 */
[----:B------:R-:W-:Y:S02]  /*2320*/  LOP3.LUT R13, R157, 0x18, R6, 0xf8, !PT ;  /* 0x000000189d0d7812 */ /* 0x000fe400078ef806 */
[----:B------:R-:W-:Y:S02]  /*2330*/  LOP3.LUT R10, R10, 0xfffff000, RZ, 0xc0, !PT ;  /* 0xfffff0000a0a7812 */ /* 0x000fe400078ec0ff */
[-C--:B------:R-:W-:Y:S02]  /*2340*/  LOP3.LUT R7, R7, R20.reuse, RZ, 0x3c, !PT ;  /* 0x0000001407077212 */ /* 0x080fe400078e3cff */
[----:B------:R-:W-:Y:S02]  /*2350*/  LOP3.LUT R12, R12, 0xfffff000, RZ, 0xc0, !PT ;  /* 0xfffff0000c0c7812 */ /* 0x000fe400078ec0ff */
[----:B------:R-:W-:Y:S02]  /*2360*/  LOP3.LUT R11, R11, R20, RZ, 0x3c, !PT ;  /* 0x000000140b0b7212 */ /* 0x000fe400078e3cff */
[----:B------:R-:W-:-:S02]  /*2370*/  LOP3.LUT R14, R14, 0xfffff000, RZ, 0xc0, !PT ;  /* 0xfffff0000e0e7812 */ /* 0x000fc400078ec0ff */
[----:B------:R-:W-:Y:S02]  /*2380*/  LOP3.LUT R13, R13, R20, RZ, 0x3c, !PT ;  /* 0x000000140d0d7212 */ /* 0x000fe400078e3cff */
[----:B------:R-:W-:-:S04]  /*2390*/  LOP3.LUT R23, R23, 0xfffffffe, RZ, 0xc0, !PT ;  /* 0xfffffffe17177812 */ /* 0x000fc800078ec0ff */
[----:B------:R-:W-:-:S04]  /*23a0*/  @P3 LOP3.LUT R23, R23, 0x1, RZ, 0xfc, !PT ;  /* 0x0000000117173812 */ /* 0x000fc800078efcff */
[----:B------:R-:W-:-:S04]  /*23b0*/  LOP3.LUT R23, R23, 0xfffffffd, RZ, 0xc0, !PT ;  /* 0xfffffffd17177812 */ /* 0x000fc800078ec0ff */
[----:B------:R-:W-:Y:S02]  /*23c0*/  @P2 LOP3.LUT R23, R23, 0x2, RZ, 0xfc, !PT ;  /* 0x0000000217172812 */ /* 0x000fe400078efcff */
[----:B-----5:R-:W-:Y:S02]  /*23d0*/  SHF.R.S32.HI R15, RZ, 0x1f, R97 ;  /* 0x0000001fff0f7819 */ /* 0x020fe40000011461 */
[----:B------:R-:W-:-:S03]  /*23e0*/  LOP3.LUT R23, R23, 0xfffffffb, RZ, 0xc0, !PT ;  /* 0xfffffffb17177812 */ /* 0x000fc600078ec0ff */
[----:B------:R-:W-:Y:S02]  /*23f0*/  IMAD R20, R15, R86, RZ ;  /* 0x000000560f147224 */ /* 0x000fe400078e02ff */
[----:B------:R-:W-:-:S04]  /*2400*/  IMAD.WIDE.U32 R68, R97, R8, R68 ;  /* 0x0000000861447225 */ /* 0x000fc800078e0044 */
[----:B------:R-:W-:Y:S01]  /*2410*/  VIADD R100, R21, 0x8 ;  /* 0x0000000815647836 */ /* 0x000fe20000000000 */
[----:B------:R-:W-:Y:S01]  /*2420*/  LOP3.LUT R21, R5, 0xfffffff8, RZ, 0xc0, !PT ;  /* 0xfffffff805157812 */ /* 0x000fe200078ec0ff */
[----:B------:R-:W-:Y:S01]  /*2430*/  IMAD.WIDE.U32 R72, R97, R86, R72 ;  /* 0x0000005661487225 */ /* 0x000fe200078e0048 */
[----:B------:R-:W-:-:S03]  /*2440*/  SHF.L.U64.HI R90, R8, 0x7, R9 ;  /* 0x00000007085a7819 */ /* 0x000fc60000010209 */
[----:B------:R-:W-:-:S04]  /*2450*/  IMAD.WIDE.U32 R70, R97, R86, R70 ;  /* 0x0000005661467225 */ /* 0x000fc800078e0046 */
[----:B------:R-:W-:Y:S01]  /*2460*/  IMAD.WIDE.U32 R66, R97, R8, R66 ;  /* 0x0000000861427225 */ /* 0x000fe200078e0042 */
[----:B------:R-:W-:-:S03]  /*2470*/  SHF.R.S32.HI R92, RZ, 0x1f, R21 ;  /* 0x0000001fff5c7819 */ /* 0x000fc60000011415 */
[----:B------:R-:W-:Y:S01]  /*2480*/  IMAD.SHL.U32 R99, R99, 0x2, RZ ;  /* 0x0000000263637824 */ /* 0x000fe200078e00ff */
[--C-:B--2---:R-:W-:Y:S02]  /*2490*/  IADD3 R96, R7, R10, R28.reuse ;  /* 0x0000000a07607210 */ /* 0x104fe40007ffe01c */
[--C-:B------:R-:W-:Y:S02]  /*24a0*/  IADD3 R95, R11, R12, R28.reuse ;  /* 0x0000000c0b5f7210 */ /* 0x100fe40007ffe01c */
[----:B------:R-:W-:Y:S02]  /*24b0*/  IADD3 R94, R13, R14, R28 ;  /* 0x0000000e0d5e7210 */ /* 0x000fe40007ffe01c */
[----:B------:R-:W0:Y:S01]  /*24c0*/  S2R R28, SR_TID.X ;  /* 0x00000000001c7919 */ /* 0x000e220000002100 */
[----:B------:R-:W-:Y:S01]  /*24d0*/  @!P6 BAR.SYNC.DEFER_BLOCKING 0x9, 0x100 ;  /* 0x024400000000eb1d */ /* 0x000fe20000010000 */
[----:B------:R-:W-:Y:S01]  /*24e0*/  LOP3.LUT P1, RZ, R29, 0x2, RZ, 0xc0, !PT ;  /* 0x000000021dff7812 */ /* 0x000fe2000782c0ff */
[----:B------:R-:W-:-:S02]  /*24f0*/  IMAD R10, R15, R8, RZ ;  /* 0x000000080f0a7224 */ /* 0x000fc400078e02ff */
[C---:B------:R-:W-:Y:S02]  /*2500*/  IMAD R11, R97.reuse, R87, R20 ;  /* 0x00000057610b7224 */ /* 0x040fe400078e0214 */
[----:B------:R-:W-:-:S08]  /*2510*/  IMAD R75, R97, R9, R10 ;  /* 0x00000009614b7224 */ /* 0x000fd000078e020a */
[----:B------:R-:W-:Y:S02]  /*2520*/  @P1 LOP3.LUT R23, R23, 0x4, RZ, 0xfc, !PT ;  /* 0x0000000417171812 */ /* 0x000fe400078efcff */
[----:B------:R-:W-:Y:S01]  /*2530*/  ISETP.GE.AND P1, PT, R137, UR4, PT ;  /* 0x0000000489007c0c */ /* 0x000fe2000bf26270 */
[----:B0-----:R-:W-:-:S05]  /*2540*/  VIADD R32, R28, 0xffffff80 ;  /* 0xffffff801c207836 */ /* 0x001fca0000000000 */
[----:B------:R-:W-:-:S04]  /*2550*/  LEA.HI R28, R32, R32, RZ, 0x1 ;  /* 0x00000020201c7211 */ /* 0x000fc800078f08ff */
[----:B------:R-:W-:Y:S02]  /*2560*/  LOP3.LUT R28, R28, 0xfffffffe, RZ, 0xc0, !PT ;  /* 0xfffffffe1c1c7812 */ /* 0x000fe400078ec0ff */
[----:B------:R-:W-:-:S03]  /*2570*/  SEL R29, RZ, 0x20, P1 ;  /* 0x00000020ff1d7807 */ /* 0x000fc60000800000 */
[----:B------:R-:W-:Y:S01]  /*2580*/  IMAD.IADD R28, R32, 0x1, -R28 ;  /* 0x00000001201c7824 */ /* 0x000fe200078e0a1c */
[----:B------:R-:W-:Y:S02]  /*2590*/  LOP3.LUT R20, R4, 0xfffffff8, RZ, 0xc0, !PT ;  /* 0xfffffff804147812 */ /* 0x000fe400078ec0ff */
[----:B------:R-:W-:Y:S01]  /*25a0*/  LOP3.LUT R29, R30, R29, RZ, 0xfc, !PT ;  /* 0x0000001d1e1d7212 */ /* 0x000fe200078efcff */
[----:B------:R-:W-:Y:S01]  /*25b0*/  IMAD R10, R28, 0xc0, R141 ;  /* 0x000000c01c0a7824 */ /* 0x000fe200078e028d */
[----:B------:R-:W-:Y:S01]  /*25c0*/  LOP3.LUT R28, R6, 0xfffffff8, RZ, 0xc0, !PT ;  /* 0xfffffff8061c7812 */ /* 0x000fe200078ec0ff */
[C---:B------:R-:W-:Y:S01]  /*25d0*/  IMAD.SHL.U32 R7, R86.reuse, 0x80, RZ ;  /* 0x0000008056077824 */ /* 0x040fe200078e00ff */
[----:B------:R-:W-:Y:S01]  /*25e0*/  SHF.L.U64.HI R87, R86, 0x7, R87 ;  /* 0x0000000756577819 */ /* 0x000fe20000010257 */
[----:B------:R-:W-:Y:S01]  /*25f0*/  IMAD.IADD R77, R69, 0x1, R75 ;  /* 0x00000001454d7824 */ /* 0x000fe200078e024b */
[----:B------:R-:W-:Y:S01]  /*2600*/  SHF.L.U32 R8, R8, 0x7, RZ ;  /* 0x0000000708087819 */ /* 0x000fe200000006ff */
[----:B------:R-:W-:Y:S01]  /*2610*/  IMAD.IADD R78, R73, 0x1, R11 ;  /* 0x00000001494e7824 */ /* 0x000fe200078e020b */
[----:B------:R-:W-:Y:S01]  /*2620*/  SHF.R.S32.HI R9, RZ, 0x1f, R34 ;  /* 0x0000001fff097819 */ /* 0x000fe20000011422 */
[----:B------:R-:W-:Y:S01]  /*2630*/  IMAD.IADD R76, R11, 0x1, R71 ;  /* 0x000000010b4c7824 */ /* 0x000fe200078e0247 */
[----:B------:R-:W-:Y:S01]  /*2640*/  SHF.R.S32.HI R86, RZ, 0x1f, R25 ;  /* 0x0000001fff567819 */ /* 0x000fe20000011419 */
[----:B------:R-:W-:Y:S01]  /*2650*/  IMAD.IADD R75, R75, 0x1, R67 ;  /* 0x000000014b4b7824 */ /* 0x000fe200078e0243 */
[----:B------:R-:W-:-:S02]  /*2660*/  SHF.R.S32.HI R93, RZ, 0x1f, R20 ;  /* 0x0000001fff5d7819 */ /* 0x000fc40000011414 */
[----:B------:R-:W-:Y:S02]  /*2670*/  SHF.R.S32.HI R91, RZ, 0x1f, R28 ;  /* 0x0000001fff5b7819 */ /* 0x000fe4000001141c */
[----:B------:R-:W-:Y:S02]  /*2680*/  LOP3.LUT R30, R30, 0x1, RZ, 0xc0, !PT ;  /* 0x000000011e1e7812 */ /* 0x000fe400078ec0ff */
[C---:B------:R-:W-:Y:S02]  /*2690*/  LOP3.LUT R31, R29.reuse, 0x2, RZ, 0xc0, !PT ;  /* 0x000000021d1f7812 */ /* 0x040fe400078ec0ff */
[----:B-1----:R-:W-:-:S07]  /*26a0*/  LOP3.LUT R32, R29, 0x4, RZ, 0xc0, !PT ;  /* 0x000000041d207812 */ /* 0x002fce00078ec0ff */
.L_x_12374:
[----:B--23--:R-:W2:Y:S01]  /*26b0*/  LDL R35, [R1+0x60] ;  /* 0x0000600001237983 */ /* 0x00cea20000100800 */
[----:B0-----:R-:W0:Y:S03]  /*26c0*/  LDC R81, c[0x0][0x430] ;  /* 0x00010c00ff517b82 */ /* 0x001e260000000800 */
[----:B------:R-:W3:Y:S01]  /*26d0*/  LDL R39, [R1+0x5c] ;  /* 0x00005c0001277983 */ /* 0x000ee20000100800 */
[----:B------:R-:W-:-:S04]  /*26e0*/  VIADD R26, R26, 0xffffffff ;  /* 0xffffffff1a1a7836 */ /* 0x000fc80000000000 */
[----:B-1----:R-:W1:Y:S01]  /*26f0*/  LDC R98, c[0x0][0x3f4] ;  /* 0x0000fd00ff627b82 */ /* 0x002e620000000800 */
[----:B------:R-:W-:-:S04]  /*2700*/  LEA R12, R26, R10, 0x7 ;  /* 0x0000000a1a0c7211 */ /* 0x000fc800078e38ff */
[----:B------:R-:W-:Y:S02]  /*2710*/  ISETP.GE.AND P1, PT, R12, R24, PT ;  /* 0x000000180c00720c */ /* 0x000fe40003f26270 */
[----:B0-----:R-:W-:Y:S02]  /*2720*/  ISETP.NE.AND P2, PT, R81, 0x1, PT ;  /* 0x000000015100780c */ /* 0x001fe40003f45270 */
[----:B------:R-:W-:-:S11]  /*2730*/  ISETP.GT.OR P1, PT, R10, 0x7f, P1 ;  /* 0x0000007f0a00780c */ /* 0x000fd60000f24670 */
[----:B------:R-:W0:Y:S08]  /*2740*/  @P2 LDC R11, c[0x0][0x434] ;  /* 0x00010d00ff0b2b82 */ /* 0x000e300000000800 */
[----:B------:R-:W4:Y:S08]  /*2750*/  @P2 LDC R38, c[0x0][0x438] ;  /* 0x00010e00ff262b82 */ /* 0x000f300000000800 */
[----:B------:R-:W1:Y:S01]  /*2760*/  @!P1 LDC.64 R14, c[0x0][0x428] ;  /* 0x00010a00ff0e9b82 */ /* 0x000e620000000a00 */
[----:B------:R-:W-:-:S07]  /*2770*/  IMAD.IADD R40, R79, 0x1, R12 ;  /* 0x000000014f287824 */ /* 0x000fce00078e020c */
        /* <DEDUP_REMOVED lines=21> */
[C---:B------:R-:W-:Y:S01]  /*28d0*/  VIADD R64, R14.reuse, 0x10 ;  /* 0x000000100e407836 */ /* 0x040fe20000000000 */
[----:B------:R-:W-:-:S07]  /*28e0*/  LEA R65, R14, R27, 0x1 ;  /* 0x0000001b0e417211 */ /* 0x000fce00078e08ff */
[----:B------:R-:W-:-:S04]  /*28f0*/  @P3 VIADD R64, R14, 0xfffffff0 ;  /* 0xfffffff00e403836 */ /* 0x000fc80000000000 */
        /* <DEDUP_REMOVED lines=51> */
[----:B------:R-:W2:Y:S04]  /*2c30*/  LDL.64 R104, [R1] ;  /* 0x0000000001687983 */ /* 0x000ea80000100a00 */
        /* <DEDUP_REMOVED lines=10> */
[----:B------:R-:W-:-:S04]  /*2ce0*/  IADD3 R11, P2, R70, R12, RZ ;  /* 0x0000000c460b7210 */ /* 0x000fc80007f5e0ff */
[----:B------:R-:W-:Y:S02]  /*2cf0*/  IADD3.X R36, R35, R76, RZ, P2, !PT ;  /* 0x0000004c23247210 */ /* 0x000fe400017fe4ff */
        /* <DEDUP_REMOVED lines=33> */
.L_x_12320:
[----:B------:R-:W-:Y:S05]  /*2f10*/  BSYNC B1 ;  /* 0x0000000000017941 */ /* 0x000fea0003800000 */
.L_x_12319:
        /* <DEDUP_REMOVED lines=24> */
[----:B------:R-:W-:-:S02]  /*30a0*/  PRMT R110, R12, 0x7610, R110 ;  /* 0x000076100c6e7816 */ /* 0x000fc4000000006e */
[----:B------:R-:W-:Y:S02]  /*30b0*/  MOV R12, R43 ;  /* 0x0000002b000c7202 */ /* 0x000fe40000000f00 */
[----:B------:R-:W-:Y:S02]  /*30c0*/  PRMT R62, R14, 0x5410, R13 ;  /* 0x000054100e3e7816 */ /* 0x000fe4000000000d */
        /* <DEDUP_REMOVED lines=14> */
[----:B------:R-:W-:Y:S06]  /*31b0*/  @!P2 BRA `(.L_x_12321) ;  /* 0x000000000004a947 */ /* 0x000fec0003800000 */
[----:B------:R-:W-:Y:S01]  /*31c0*/  BPT.TRAP 0x1 ;  /* 0x000000040000795c */ /* 0x000fe20000300000 */
.L_x_12321:
[----:B------:R-:W-:Y:S01]  /*31d0*/  IMAD R35, R18, 0x8, R2 ;  /* 0x0000000812237824 */ /* 0x000fe200078e0202 */
[----:B------:R-:W-:Y:S01]  /*31e0*/  SHF.L.U32 R85, R140, 0x1f, RZ ;  /* 0x0000001f8c557819 */ /* 0x000fe200000006ff */
[----:B------:R-:W-:Y:S03]  /*31f0*/  BSSY B1, `(.L_x_12322) ;  /* 0x0000003000017945 */ /* 0x000fe60003800000 */
[----:B------:R-:W0:Y:S02]  /*3200*/  SYNCS.PHASECHK.TRANS64.TRYWAIT P4, [R35+URZ+0x2d890], R85 ;  /* 0x02d89055230075a7 */ /* 0x000e24000808017f */
[----:B0-----:R-:W-:Y:S05]  /*3210*/  @!P4 BRA `(.L_x_12323) ;  /* 0x0000019000ccc947 */ /* 0x001fea0003800000 */
.L_x_12585:
[----:B------:R-:W-:Y:S05]  /*3220*/  BSYNC B1 ;  /* 0x0000000000017941 */ /* 0x000fea0003800000 */
.L_x_12322:
[----:B------:R-:W-:-:S03]  /*3230*/  UMOV UR4, 0xffffffff ;  /* 0xffffffff00047882 */ /* 0x000fc60000000000 */
[----:B------:R-:W-:Y:S05]  /*3240*/  BRA.DIV UR4, `(.L_x_12324) ;  /* 0x0000019204d47947 */ /* 0x000fea000b800000 */
[----:B------:R-:W1:Y:S04]  /*3250*/  SHFL.IDX PT, R61, R61, RZ, 0x1e1f ;  /* 0x001e1fff3d3d7589 */ /* 0x000e6800000e0000 */
[----:B------:R-:W2:Y:S02]  /*3260*/  SHFL.IDX PT, R60, R60, RZ, 0x1e1f ;  /* 0x001e1fff3c3c7589 */ /* 0x000ea400000e0000 */
.L_x_12589:
[----:B------:R-:W-:Y:S05]  /*3270*/  @P3 BRA `(.L_x_12325) ;  /* 0x0000003400f43947 */ /* 0x000fea0003800000 */
[----:B------:R-:W-:Y:S01]  /*3280*/  ISETP.NE.AND P3, PT, R30, RZ, PT ;  /* 0x000000ff1e00720c */ /* 0x000fe20003f65270 */
[----:B------:R-:W-:-:S12]  /*3290*/  BSSY B1, `(.L_x_12326) ;  /* 0x0000037000017945 */ /* 0x000fd80003800000 */
[----:B------:R-:W-:Y:S05]  /*32a0*/  @!P3 BRA `(.L_x_12327) ;  /* 0x0000000000d4b947 */ /* 0x000fea0003800000 */
[----:B------:R-:W3:Y:S01]  /*32b0*/  LDL.64 R114, [R1] ;  /* 0x0000000001727983 */ /* 0x000ee20000100a00 */
[----:B------:R-:W-:Y:S03]  /*32c0*/  BSSY B2, `(.L_x_12328) ;  /* 0x0000030000027945 */ /* 0x000fe60003800000 */
[----:B------:R4:W0:Y:S01]  /*32d0*/  LDS.128 R12, [R65+0x15000] ;  /* 0x01500000410c7984 */ /* 0x0008220000000c00 */
[----:B---3--:R-:W-:-:S13]  /*32e0*/  ISETP.GE.AND P3, PT, R114, R98, PT ;  /* 0x000000627200720c */ /* 0x008fda0003f66270 */
[----:B0---4-:R-:W-:Y:S05]  /*32f0*/  @P3 BRA `(.L_x_12329) ;  /* 0x0000000000b03947 */ /* 0x011fea0003800000 */
[--C-:B------:R-:W-:Y:S02]  /*3300*/  SHF.R.U64 R11, R56, 0x10, R57.reuse ;  /* 0x00000010380b7819 */ /* 0x100fe40000001239 */
[----:B------:R-:W-:Y:S01]  /*3310*/  SHF.R.U32.HI R56, RZ, 0x10, R57 ;  /* 0x00000010ff387819 */ /* 0x000fe20000011639 */
[----:B------:R-:W-:Y:S01]  /*3320*/  IMAD.MOV.U32 R57, RZ, RZ, R13 ;  /* 0x000000ffff397224 */ /* 0x000fe200078e000d */
        /* <DEDUP_REMOVED lines=12> */
[--C-:B------:R-:W-:Y:S02]  /*33f0*/  HADD2.F32 R104, -RZ, R15.reuse.H1_H1 ;  /* 0x3000000fff687230 */ /* 0x100fe40000004100 */
[----:B------:R-:W-:Y:S02]  /*3400*/  HADD2.F32 R56, -RZ, R15.H0_H0 ;  /* 0x2000000fff387230 */ /* 0x000fe40000004100 */
[----:B------:R-:W-:Y:S02]  /*3410*/  IMAD.MOV.U32 R106, RZ, RZ, R12 ;  /* 0x000000ffff6a7224 */ /* 0x000fe400078e000c */
[----:B------:R-:W-:Y:S01]  /*3420*/  FMUL.FTZ R13, R104, R59 ;  /* 0x0000003b680d7220 */ /* 0x000fe20000410000 */
[----:B------:R-:W-:-:S02]  /*3430*/  HADD2.F32 R15, -RZ, R109.H1_H1 ;  /* 0x3000006dff0f7230 */ /* 0x000fc40000004100 */
[C---:B------:R-:W-:Y:S01]  /*3440*/  FMUL.FTZ R59, R56.reuse, R59 ;  /* 0x0000003b383b7220 */ /* 0x040fe20000410000 */
[----:B------:R-:W-:Y:S01]  /*3450*/  F2FP.F16.F32.PACK_AB R11, R11, R58 ;  /* 0x0000003a0b0b723e */ /* 0x000fe200000000ff */
[-C--:B------:R-:W-:Y:S01]  /*3460*/  FFMA.FTZ R13, R56, R57.reuse, -R13 ;  /* 0x00000039380d7223 */ /* 0x080fe2000001080d */
[----:B------:R-:W-:Y:S02]  /*3470*/  HADD2.F32 R12, -RZ, R106.H1_H1 ;  /* 0x3000006aff0c7230 */ /* 0x000fe40000004100 */
[----:B------:R-:W-:Y:S01]  /*3480*/  FFMA.FTZ R104, R104, R57, R59 ;  /* 0x0000003968687223 */ /* 0x000fe2000001003b */
[----:B------:R-:W-:Y:S02]  /*3490*/  HADD2.F32 R57, -RZ, R112.H0_H0 ;  /* 0x20000070ff397230 */ /* 0x000fe40000004100 */
[----:B------:R-:W-:Y:S02]  /*34a0*/  HADD2.F32 R106, -RZ, R106.H0_H0 ;  /* 0x2000006aff6a7230 */ /* 0x000fe40000004100 */
[----:B------:R-:W-:Y:S01]  /*34b0*/  F2FP.F16.F32.PACK_AB R104, R104, R13 ;  /* 0x0000000d6868723e */ /* 0x000fe200000000ff */
[----:B------:R-:W-:Y:S01]  /*34c0*/  FMUL.FTZ R59, R12, R57 ;  /* 0x000000390c3b7220 */ /* 0x000fe20000410000 */
[----:B------:R-:W-:-:S02]  /*34d0*/  IMAD.MOV.U32 R13, RZ, RZ, R11 ;  /* 0x000000ffff0d7224 */ /* 0x000fc400078e000b */
[C---:B------:R-:W-:Y:S01]  /*34e0*/  FMUL.FTZ R57, R106.reuse, R57 ;  /* 0x000000396a397220 */ /* 0x040fe20000410000 */
[-C--:B------:R-:W-:Y:S01]  /*34f0*/  FFMA.FTZ R56, R106, R15.reuse, -R59 ;  /* 0x0000000f6a387223 */ /* 0x080fe2000001083b */
[----:B------:R-:W-:Y:S02]  /*3500*/  HADD2.F32 R59, -RZ, R14.H0_H0 ;  /* 0x2000000eff3b7230 */ /* 0x000fe40000004100 */
[----:B------:R-:W-:Y:S01]  /*3510*/  FFMA.FTZ R15, R12, R15, R57 ;  /* 0x0000000f0c0f7223 */ /* 0x000fe20000010039 */
[----:B------:R-:W-:Y:S02]  /*3520*/  HADD2.F32 R12, -RZ, R112.H1_H1 ;  /* 0x30000070ff0c7230 */ /* 0x000fe40000004100 */
[----:B------:R-:W-:Y:S02]  /*3530*/  HADD2.F32 R57, -RZ, R14.H1_H1 ;  /* 0x3000000eff397230 */ /* 0x000fe40000004100 */
[----:B------:R-:W-:-:S03]  /*3540*/  HADD2.F32 R106, -RZ, R110.H0_H0 ;  /* 0x2000006eff6a7230 */ /* 0x000fc60000004100 */
[-C--:B------:R-:W-:Y:S01]  /*3550*/  FMUL.FTZ R14, R57, R12.reuse ;  /* 0x0000000c390e7220 */ /* 0x080fe20000410000 */
[----:B------:R-:W-:-:S03]  /*3560*/  FMUL.FTZ R12, R59, R12 ;  /* 0x0000000c3b0c7220 */ /* 0x000fc60000410000 */
[-C--:B------:R-:W-:Y:S01]  /*3570*/  FFMA.FTZ R14, R59, R106.reuse, -R14 ;  /* 0x0000006a3b0e7223 */ /* 0x080fe2000001080e */
[----:B------:R-:W-:Y:S01]  /*3580*/  FFMA.FTZ R57, R57, R106, R12 ;  /* 0x0000006a39397223 */ /* 0x000fe2000001000c */
[----:B------:R-:W-:Y:S01]  /*3590*/  F2FP.F16.F32.PACK_AB R12, R15, R56 ;  /* 0x000000380f0c723e */ /* 0x000fe200000000ff */
[----:B------:R-:W-:-:S03]  /*35a0*/  IMAD.MOV.U32 R15, RZ, RZ, R104 ;  /* 0x000000ffff0f7224 */ /* 0x000fc600078e0068 */
[----:B------:R-:W-:-:S07]  /*35b0*/  F2FP.F16.F32.PACK_AB R14, R57, R14 ;  /* 0x0000000e390e723e */ /* 0x000fce00000000ff */
.L_x_12329:
[----:B------:R-:W-:Y:S05]  /*35c0*/  BSYNC B2 ;  /* 0x0000000000027941 */ /* 0x000fea0003800000 */
.L_x_12328:
[----:B--2---:R-:W-:-:S04]  /*35d0*/  LEA R56, P3, R16, R60, 0x1 ;  /* 0x0000003c10387211 */ /* 0x004fc800078608ff */
[----:B-1----:R-:W-:-:S05]  /*35e0*/  LEA.HI.X R57, R16, R61, R17, 0x1, P3 ;  /* 0x0000003d10397211 */ /* 0x002fca00018f0c11 */
[----:B------:R3:W-:Y:S04]  /*35f0*/  ST.E.128 desc[UR38][R56.64], R12 ;  /* 0x0000000c38007985 */ /* 0x0007e8000c101d26 */
.L_x_12327:
[----:B------:R-:W-:Y:S05]  /*3600*/  BSYNC B1 ;  /* 0x0000000000017941 */ /* 0x000fea0003800000 */
.L_x_12326:
        /* <DEDUP_REMOVED lines=8> */
[----:B------:R-:W-:Y:S01]  /*3690*/  SHF.R.U64 R56, R54, 0x10, R55 ;  /* 0x0000001036387819 */ /* 0x000fe20000001237 */
[--C-:B------:R-:W-:Y:S01]  /*36a0*/  HADD2.F32 R11, -RZ, R13.reuse.H1_H1 ;  /* 0x3000000dff0b7230 */ /* 0x100fe20000004100 */
[----:B------:R-:W-:Y:S01]  /*36b0*/  SHF.R.U64 R52, R52, 0x10, R53 ;  /* 0x0000001034347819 */ /* 0x000fe20000001235 */
[----:B------:R-:W-:Y:S01]  /*36c0*/  HADD2.F32 R13, -RZ, R13.H0_H0 ;  /* 0x2000000dff0d7230 */ /* 0x000fe20000004100 */
[----:B------:R-:W-:Y:S01]  /*36d0*/  SHF.R.U32.HI R55, RZ, 0x10, R55 ;  /* 0x00000010ff377819 */ /* 0x000fe20000011637 */
        /* <DEDUP_REMOVED lines=8> */
[----:B------:R-:W-:Y:S02]  /*3760*/  IMAD.MOV.U32 R53, RZ, RZ, R12 ;  /* 0x000000ffff357224 */ /* 0x000fe400078e000c */
[----:B------:R-:W-:Y:S01]  /*3770*/  HADD2.F32 R13, -RZ, R15.H1_H1 ;  /* 0x3000000fff0d7230 */ /* 0x000fe20000004100 */
[----:B------:R-:W-:Y:S01]  /*3780*/  F2FP.F16.F32.PACK_AB R54, R11, R54 ;  /* 0x000000360b36723e */ /* 0x000fe200000000ff */
[----:B------:R-:W-:Y:S02]  /*3790*/  HADD2.F32 R12, -RZ, R55.H0_H0 ;  /* 0x20000037ff0c7230 */ /* 0x000fe40000004100 */
[----:B------:R-:W-:Y:S02]  /*37a0*/  HADD2.F32 R15, -RZ, R15.H0_H0 ;  /* 0x2000000fff0f7230 */ /* 0x000fe40000004100 */
[----:B------:R-:W-:-:S02]  /*37b0*/  HADD2.F32 R52, -RZ, R52.H0_H0 ;  /* 0x20000034ff347230 */ /* 0x000fc40000004100 */
[-C--:B------:R-:W-:Y:S01]  /*37c0*/  FMUL.FTZ R56, R13, R12.reuse ;  /* 0x0000000c0d387220 */ /* 0x080fe20000410000 */
[----:B------:R-:W-:Y:S02]  /*37d0*/  HADD2.F32 R55, -RZ, R111.H0_H0 ;  /* 0x2000006fff377230 */ /* 0x000fe40000004100 */
[C---:B------:R-:W-:Y:S01]  /*37e0*/  FMUL.FTZ R58, R15.reuse, R12 ;  /* 0x0000000c0f3a7220 */ /* 0x040fe20000410000 */
[-C--:B------:R-:W-:Y:S01]  /*37f0*/  FFMA.FTZ R12, R15, R52.reuse, -R56 ;  /* 0x000000340f0c7223 */ /* 0x080fe20000010838 */
[--C-:B------:R-:W-:Y:S02]  /*3800*/  HADD2.F32 R56, -RZ, R53.reuse.H0_H0 ;  /* 0x20000035ff387230 */ /* 0x100fe40000004100 */
[----:B------:R-:W-:Y:S01]  /*3810*/  FFMA.FTZ R13, R13, R52, R58 ;  /* 0x000000340d0d7223 */ /* 0x000fe2000001003a */
[----:B------:R-:W-:Y:S02]  /*3820*/  IMAD.MOV.U32 R52, RZ, RZ, R14 ;  /* 0x000000ffff347224 */ /* 0x000fe400078e000e */
[----:B------:R-:W-:-:S02]  /*3830*/  HADD2.F32 R14, -RZ, R53.H1_H1 ;  /* 0x30000035ff0e7230 */ /* 0x000fc40000004100 */
[----:B------:R-:W-:Y:S01]  /*3840*/  HADD2.F32 R53, -RZ, R108.H1_H1 ;  /* 0x3000006cff357230 */ /* 0x000fe20000004100 */
[----:B------:R-:W-:Y:S02]  /*3850*/  F2FP.F16.F32.PACK_AB R11, R13, R12 ;  /* 0x0000000c0d0b723e */ /* 0x000fe400000000ff */
[-C--:B------:R-:W-:Y:S01]  /*3860*/  FMUL.FTZ R15, R14, R55.reuse ;  /* 0x000000370e0f7220 */ /* 0x080fe20000410000 */
[C---:B------:R-:W-:Y:S01]  /*3870*/  FMUL.FTZ R55, R56.reuse, R55 ;  /* 0x0000003738377220 */ /* 0x040fe20000410000 */
[----:B------:R-:W-:Y:S02]  /*3880*/  MOV R13, R54 ;  /* 0x00000036000d7202 */ /* 0x000fe40000000f00 */
[-C--:B------:R-:W-:Y:S01]  /*3890*/  FFMA.FTZ R15, R56, R53.reuse, -R15 ;  /* 0x00000035380f7223 */ /* 0x080fe2000001080f */
[--C-:B------:R-:W-:Y:S02]  /*38a0*/  HADD2.F32 R56, -RZ, R52.reuse.H0_H0 ;  /* 0x20000034ff387230 */ /* 0x100fe40000004100 */
[----:B------:R-:W-:Y:S01]  /*38b0*/  FFMA.FTZ R14, R14, R53, R55 ;  /* 0x000000350e0e7223 */ /* 0x000fe20000010037 */
[----:B------:R-:W-:-:S02]  /*38c0*/  HADD2.F32 R52, -RZ, R52.H1_H1 ;  /* 0x30000034ff347230 */ /* 0x000fc40000004100 */
[----:B------:R-:W-:Y:S02]  /*38d0*/  HADD2.F32 R53, -RZ, R109.H0_H0 ;  /* 0x2000006dff357230 */ /* 0x000fe40000004100 */
[----:B------:R-:W-:Y:S01]  /*38e0*/  F2FP.F16.F32.PACK_AB R12, R14, R15 ;  /* 0x0000000f0e0c723e */ /* 0x000fe200000000ff */
[-C--:B------:R-:W-:Y:S01]  /*38f0*/  FMUL.FTZ R55, R52, R57.reuse ;  /* 0x0000003934377220 */ /* 0x080fe20000410000 */
[C---:B------:R-:W-:Y:S01]  /*3900*/  FMUL.FTZ R57, R56.reuse, R57 ;  /* 0x0000003938397220 */ /* 0x040fe20000410000 */
[----:B------:R-:W-:Y:S02]  /*3910*/  IMAD.MOV.U32 R15, RZ, RZ, R11 ;  /* 0x000000ffff0f7224 */ /* 0x000fe400078e000b */
[-C--:B------:R-:W-:Y:S01]  /*3920*/  FFMA.FTZ R55, R56, R53.reuse, -R55 ;  /* 0x0000003538377223 */ /* 0x080fe20000010837 */
[----:B------:R-:W-:-:S05]  /*3930*/  FFMA.FTZ R52, R52, R53, R57 ;  /* 0x0000003534347223 */ /* 0x000fca0000010039 */
[----:B------:R-:W-:-:S07]  /*3940*/  F2FP.F16.F32.PACK_AB R14, R52, R55 ;  /* 0x00000037340e723e */ /* 0x000fce00000000ff */
.L_x_12333:
[----:B------:R-:W-:Y:S05]  /*3950*/  BSYNC B2 ;  /* 0x0000000000027941 */ /* 0x000fea0003800000 */
.L_x_12332:
[----:B------:R-:W3:Y:S01]  /*3960*/  LDL R11, [R1+0x10] ;  /* 0x00001000010b7983 */ /* 0x000ee20000100800 */
[----:B--2---:R-:W-:Y:S02]  /*3970*/  IMAD.MOV.U32 R52, RZ, RZ, R60 ;  /* 0x000000ffff347224 */ /* 0x004fe400078e003c */
[----:B-1----:R-:W-:Y:S02]  /*3980*/  IMAD.MOV.U32 R53, RZ, RZ, R61 ;  /* 0x000000ffff357224 */ /* 0x002fe400078e003d */
[----:B---3--:R-:W-:-:S04]  /*3990*/  IMAD.SHL.U32 R11, R11, 0x8, RZ ;  /* 0x000000080b0b7824 */ /* 0x008fc800078e00ff */
[----:B------:R-:W-:-:S05]  /*39a0*/  IMAD.WIDE R52, R11, 0x2, R52 ;  /* 0x000000020b347825 */ /* 0x000fca00078e0234 */
[----:B------:R4:W-:Y:S02]  /*39b0*/  ST.E.128 desc[UR38][R52.64], R12 ;  /* 0x0000000c34007985 */ /* 0x0009e4000c101d26 */
.L_x_12331:
[----:B------:R-:W-:Y:S05]  /*39c0*/  BSYNC B1 ;  /* 0x0000000000017941 */ /* 0x000fea0003800000 */
.L_x_12330:
[----:B------:R-:W-:Y:S01]  /*39d0*/  ISETP.NE.AND P3, PT, R32, RZ, PT ;  /* 0x000000ff2000720c */ /* 0x000fe20003f65270 */
[----:B------:R-:W-:-:S12]  /*39e0*/  BSSY B1, `(.L_x_12334) ;  /* 0x000003a000017945 */ /* 0x000fd80003800000 */
[----:B------:R-:W-:Y:S05]  /*39f0*/  @!P3 BRA `(.L_x_12335) ;  /* 0x0000000000e0b947 */ /* 0x000fea0003800000 */
[----:B---34-:R-:W3:Y:S04]  /*3a00*/  LDL R12, [R1+0x14] ;  /* 0x00001400010c7983 */ /* 0x018ee80000100800 */
[----:B------:R-:W4:Y:S01]  /*3a10*/  LDL R11, [R1+0x38] ;  /* 0x00003800010b7983 */ /* 0x000f220000100800 */
[----:B-1----:R-:W-:Y:S01]  /*3a20*/  IMAD.MOV.U32 R13, RZ, RZ, R61 ;  /* 0x000000ffff0d7224 */ /* 0x002fe200078e003d */
[----:B------:R-:W-:Y:S01]  /*3a30*/  BSSY B2, `(.L_x_12336) ;  /* 0x0000033000027945 */ /* 0x000fe20003800000 */
[----:B---3--:R-:W-:Y:S02]  /*3a40*/  IMAD.SHL.U32 R53, R12, 0x8, RZ ;  /* 0x000000080c357824 */ /* 0x008fe400078e00ff */
[----:B--2---:R-:W-:Y:S01]  /*3a50*/  IMAD.MOV.U32 R12, RZ, RZ, R60 ;  /* 0x000000ffff0c7224 */ /* 0x004fe200078e003c */
[----:B----4-:R-:W-:-:S03]  /*3a60*/  ISETP.GE.AND P3, PT, R11, R98, PT ;  /* 0x000000620b00720c */ /* 0x010fc60003f66270 */
[----:B------:R-:W-:Y:S02]  /*3a70*/  IMAD.WIDE R52, R53, 0x2, R12 ;  /* 0x0000000235347825 */ /* 0x000fe400078e020c */
[----:B------:R1:W2:Y:S08]  /*3a80*/  LDS.128 R12, [R65+0x17000] ;  /* 0x01700000410c7984 */ /* 0x0002b00000000c00 */
[----:B-1----:R-:W-:Y:S05]  /*3a90*/  @P3 BRA `(.L_x_12337) ;  /* 0x0000000000b03947 */ /* 0x002fea0003800000 */
[----:B------:R-:W-:Y:S01]  /*3aa0*/  SHF.R.U64 R54, R50, 0x10, R51 ;  /* 0x0000001032367819 */ /* 0x000fe20000001233 */
[--C-:B--2---:R-:W-:Y:S01]  /*3ab0*/  HADD2.F32 R11, -RZ, R13.reuse.H1_H1 ;  /* 0x3000000dff0b7230 */ /* 0x104fe20000004100 */
[----:B------:R-:W-:Y:S01]  /*3ac0*/  SHF.R.U64 R48, R48, 0x10, R49 ;  /* 0x0000001030307819 */ /* 0x000fe20000001231 */
[----:B------:R-:W-:Y:S01]  /*3ad0*/  HADD2.F32 R13, -RZ, R13.H0_H0 ;  /* 0x2000000dff0d7230 */ /* 0x000fe20000004100 */
[----:B------:R-:W-:Y:S01]  /*3ae0*/  SHF.R.U32.HI R51, RZ, 0x10, R51 ;  /* 0x00000010ff337819 */ /* 0x000fe20000011633 */
[----:B------:R-:W-:Y:S02]  /*3af0*/  HADD2.F32 R54, -RZ, R54.H0_H0 ;  /* 0x20000036ff367230 */ /* 0x000fe40000004100 */
[----:B------:R-:W-:-:S03]  /*3b00*/  HADD2.F32 R48, -RZ, R48.H0_H0 ;  /* 0x20000030ff307230 */ /* 0x000fc60000004100 */
[-C--:B------:R-:W-:Y:S01]  /*3b10*/  FMUL.FTZ R50, R11, R54.reuse ;  /* 0x000000360b327220 */ /* 0x080fe20000410000 */
[----:B------:R-:W-:-:S03]  /*3b20*/  FMUL.FTZ R54, R13, R54 ;  /* 0x000000360d367220 */ /* 0x000fc60000410000 */
[-C--:B------:R-:W-:Y:S01]  /*3b30*/  FFMA.FTZ R50, R13, R48.reuse, -R50 ;  /* 0x000000300d327223 */ /* 0x080fe20000010832 */
[----:B------:R-:W-:Y:S01]  /*3b40*/  FFMA.FTZ R11, R11, R48, R54 ;  /* 0x000000300b0b7223 */ /* 0x000fe20000010036 */
[----:B------:R-:W-:Y:S02]  /*3b50*/  SHF.R.U32.HI R48, RZ, 0x10, R49 ;  /* 0x00000010ff307819 */ /* 0x000fe40000011631 */
[----:B------:R-:W-:Y:S01]  /*3b60*/  MOV R49, R15 ;  /* 0x0000000f00317202 */ /* 0x000fe20000000f00 */
[----:B------:R-:W-:Y:S01]  /*3b70*/  IMAD.MOV.U32 R15, RZ, RZ, R12 ;  /* 0x000000ffff0f7224 */ /* 0x000fe200078e000c */
[----:B------:R-:W-:Y:S01]  /*3b80*/  F2FP.F16.F32.PACK_AB R11, R11, R50 ;  /* 0x000000320b0b723e */ /* 0x000fe200000000ff */
[----:B------:R-:W-:Y:S02]  /*3b90*/  HADD2.F32 R12, -RZ, R51.H0_H0 ;  /* 0x20000033ff0c7230 */ /* 0x000fe40000004100 */
[--C-:B------:R-:W-:Y:S02]  /*3ba0*/  HADD2.F32 R13, -RZ, R49.reuse.H1_H1 ;  /* 0x30000031ff0d7230 */ /* 0x100fe40000004100 */
[----:B------:R-:W-:-:S02]  /*3bb0*/  HADD2.F32 R49, -RZ, R49.H0_H0 ;  /* 0x20000031ff317230 */ /* 0x000fc40000004100 */
[----:B------:R-:W-:Y:S02]  /*3bc0*/  HADD2.F32 R48, -RZ, R48.H0_H0 ;  /* 0x20000030ff307230 */ /* 0x000fe40000004100 */
[-C--:B------:R-:W-:Y:S01]  /*3bd0*/  FMUL.FTZ R54, R13, R12.reuse ;  /* 0x0000000c0d367220 */ /* 0x080fe20000410000 */
[----:B------:R-:W-:-:S03]  /*3be0*/  FMUL.FTZ R56, R49, R12 ;  /* 0x0000000c31387220 */ /* 0x000fc60000410000 */
[-C--:B------:R-:W-:Y:S01]  /*3bf0*/  FFMA.FTZ R12, R49, R48.reuse, -R54 ;  /* 0x00000030310c7223 */ /* 0x080fe20000010836 */
[----:B------:R-:W-:Y:S02]  /*3c00*/  HADD2.F32 R49, -RZ, R110.H1_H1 ;  /* 0x3000006eff317230 */ /* 0x000fe40000004100 */
[----:B------:R-:W-:Y:S01]  /*3c10*/  FFMA.FTZ R13, R13, R48, R56 ;  /* 0x000000300d0d7223 */ /* 0x000fe20000010038 */
[--C-:B------:R-:W-:Y:S02]  /*3c20*/  HADD2.F32 R48, -RZ, R15.reuse.H1_H1 ;  /* 0x3000000fff307230 */ /* 0x100fe40000004100 */
[----:B------:R-:W-:Y:S02]  /*3c30*/  HADD2.F32 R54, -RZ, R15.H0_H0 ;  /* 0x2000000fff367230 */ /* 0x000fe40000004100 */
[----:B------:R-:W-:Y:S02]  /*3c40*/  HADD2.F32 R15, -RZ, R108.H0_H0 ;  /* 0x2000006cff0f7230 */ /* 0x000fe40000004100 */
[-C--:B------:R-:W-:Y:S01]  /*3c50*/  FMUL.FTZ R51, R48, R49.reuse ;  /* 0x0000003130337220 */ /* 0x080fe20000410000 */
[----:B------:R-:W-:-:S03]  /*3c60*/  FMUL.FTZ R49, R54, R49 ;  /* 0x0000003136317220 */ /* 0x000fc60000410000 */
[-C--:B------:R-:W-:Y:S01]  /*3c70*/  FFMA.FTZ R54, R54, R15.reuse, -R51 ;  /* 0x0000000f36367223 */ /* 0x080fe20000010833 */
[----:B------:R-:W-:Y:S01]  /*3c80*/  FFMA.FTZ R15, R48, R15, R49 ;  /* 0x0000000f300f7223 */ /* 0x000fe20000010031 */
[--C-:B------:R-:W-:Y:S02]  /*3c90*/  HADD2.F32 R49, -RZ, R107.reuse.H1_H1 ;  /* 0x3000006bff317230 */ /* 0x100fe40000004100 */
[--C-:B------:R-:W-:Y:S02]  /*3ca0*/  HADD2.F32 R48, -RZ, R14.reuse.H1_H1 ;  /* 0x3000000eff307230 */ /* 0x100fe40000004100 */
[----:B------:R-:W-:Y:S02]  /*3cb0*/  HADD2.F32 R14, -RZ, R14.H0_H0 ;  /* 0x2000000eff0e7230 */ /* 0x000fe40000004100 */
[----:B------:R-:W-:Y:S02]  /*3cc0*/  HADD2.F32 R107, -RZ, R107.H0_H0 ;  /* 0x2000006bff6b7230 */ /* 0x000fe40000004100 */
[-C--:B------:R-:W-:Y:S01]  /*3cd0*/  FMUL.FTZ R51, R48, R49.reuse ;  /* 0x0000003130337220 */ /* 0x080fe20000410000 */
[----:B------:R-:W-:-:S03]  /*3ce0*/  FMUL.FTZ R49, R14, R49 ;  /* 0x000000310e317220 */ /* 0x000fc60000410000 */
[-C--:B------:R-:W-:Y:S01]  /*3cf0*/  FFMA.FTZ R51, R14, R107.reuse, -R51 ;  /* 0x0000006b0e337223 */ /* 0x080fe20000010833 */
[----:B------:R-:W-:Y:S01]  /*3d00*/  FFMA.FTZ R48, R48, R107, R49 ;  /* 0x0000006b30307223 */ /* 0x000fe20000010031 */
[----:B------:R-:W-:Y:S01]  /*3d10*/  F2FP.F16.F32.PACK_AB R49, R13, R12 ;  /* 0x0000000c0d31723e */ /* 0x000fe200000000ff */
[----:B------:R-:W-:Y:S01]  /*3d20*/  IMAD.MOV.U32 R13, RZ, RZ, R11 ;  /* 0x000000ffff0d7224 */ /* 0x000fe200078e000b */
[----:B------:R-:W-:Y:S02]  /*3d30*/  F2FP.F16.F32.PACK_AB R12, R15, R54 ;  /* 0x000000360f0c723e */ /* 0x000fe400000000ff */
[----:B------:R-:W-:Y:S01]  /*3d40*/  F2FP.F16.F32.PACK_AB R14, R48, R51 ;  /* 0x00000033300e723e */ /* 0x000fe200000000ff */
[----:B------:R-:W-:-:S07]  /*3d50*/  IMAD.MOV.U32 R15, RZ, RZ, R49 ;  /* 0x000000ffff0f7224 */ /* 0x000fce00078e0031 */
.L_x_12337:
[----:B------:R-:W-:Y:S05]  /*3d60*/  BSYNC B2 ;  /* 0x0000000000027941 */ /* 0x000fea0003800000 */
.L_x_12336:
[----:B--2---:R1:W-:Y:S02]  /*3d70*/  ST.E.128 desc[UR38][R52.64], R12 ;  /* 0x0000000c34007985 */ /* 0x0043e4000c101d26 */
.L_x_12335:
[----:B------:R-:W-:Y:S05]  /*3d80*/  BSYNC B1 ;  /* 0x0000000000017941 */ /* 0x000fea0003800000 */
.L_x_12334:
[----:B------:R-:W-:Y:S01]  /*3d90*/  LOP3.LUT P3, RZ, R29, 0x8, RZ, 0xc0, !PT ;  /* 0x000000081dff7812 */ /* 0x000fe2000786c0ff */
[----:B------:R-:W-:-:S12]  /*3da0*/  BSSY B1, `(.L_x_12338) ;  /* 0x0000036000017945 */ /* 0x000fd80003800000 */
[----:B------:R-:W-:Y:S05]  /*3db0*/  @!P3 BRA `(.L_x_12339) ;  /* 0x0000000000d0b947 */ /* 0x000fea0003800000 */
[----:B-1-34-:R-:W3:Y:S04]  /*3dc0*/  LDL R12, [R1+0x20] ;  /* 0x00002000010c7983 */ /* 0x01aee80000100800 */
[----:B------:R-:W4:Y:S01]  /*3dd0*/  LDL R11, [R1+0x3c] ;  /* 0x00003c00010b7983 */ /* 0x000f220000100800 */
[C---:B--2---:R-:W-:Y:S01]  /*3de0*/  LEA R48, P3, R136.reuse, R60, 0x1 ;  /* 0x0000003c88307211 */ /* 0x044fe200078608ff */
[----:B------:R-:W-:Y:S03]  /*3df0*/  BSSY B2, `(.L_x_12340) ;  /* 0x000002f000027945 */ /* 0x000fe60003800000 */
[----:B---3--:R-:W-:Y:S02]  /*3e00*/  LEA.HI.X R49, R136, R61, R12, 0x1, P3 ;  /* 0x0000003d88317211 */ /* 0x008fe400018f0c0c */
[----:B------:R1:W2:Y:S01]  /*3e10*/  LDS.128 R12, [R64+0x17000] ;  /* 0x01700000400c7984 */ /* 0x0002a20000000c00 */
[----:B----4-:R-:W-:-:S13]  /*3e20*/  ISETP.GE.AND P3, PT, R11, R98, PT ;  /* 0x000000620b00720c */ /* 0x010fda0003f66270 */
[----:B-1----:R-:W-:Y:S05]  /*3e30*/  @P3 BRA `(.L_x_12341) ;  /* 0x0000000000a83947 */ /* 0x002fea0003800000 */
[----:B------:R-:W-:Y:S01]  /*3e40*/  SHF.R.U64 R50, R44, 0x10, R45 ;  /* 0x000000102c327819 */ /* 0x000fe2000000122d */
[----:B--2---:R-:W-:Y:S01]  /*3e50*/  IMAD.MOV.U32 R11, RZ, RZ, R13 ;  /* 0x000000ffff0b7224 */ /* 0x004fe200078e000d */
        /* <DEDUP_REMOVED lines=11> */
[C---:B------:R-:W-:Y:S01]  /*3f10*/  FMUL.FTZ R47, R46.reuse, R47 ;  /* 0x0000002f2e2f7220 */ /* 0x040fe20000410000 */
        /* <DEDUP_REMOVED lines=8> */
[----:B------:R-:W-:Y:S01]  /*3fa0*/  HADD2.F32 R15, -RZ, R12.H1_H1 ;  /* 0x3000000cff0f7230 */ /* 0x000fe20000004100 */
[----:B------:R-:W-:Y:S01]  /*3fb0*/  F2FP.F16.F32.PACK_AB R11, R44, R11 ;  /* 0x0000000b2c0b723e */ /* 0x000fe200000000ff */
[----:B------:R-:W-:Y:S02]  /*3fc0*/  HADD2.F32 R45, -RZ, R14.H1_H1 ;  /* 0x3000000eff2d7230 */ /* 0x000fe40000004100 */
[----:B------:R-:W-:Y:S02]  /*3fd0*/  HADD2.F32 R105, -RZ, R105.H0_H0 ;  /* 0x20000069ff697230 */ /* 0x000fe40000004100 */
        /* <DEDUP_REMOVED lines=16> */
.L_x_12341:
[----:B------:R-:W-:Y:S05]  /*40e0*/  BSYNC B2 ;  /* 0x0000000000027941 */ /* 0x000fea0003800000 */
.L_x_12340:
[----:B--2---:R1:W-:Y:S02]  /*40f0*/  ST.E.128 desc[UR38][R48.64], R12 ;  /* 0x0000000c30007985 */ /* 0x0043e4000c101d26 */
.L_x_12339:
[----:B------:R-:W-:Y:S05]  /*4100*/  BSYNC B1 ;  /* 0x0000000000017941 */ /* 0x000fea0003800000 */
.L_x_12338:
        /* <DEDUP_REMOVED lines=52> */
.L_x_12345:
[----:B------:R-:W-:Y:S05]  /*4450*/  BSYNC B2 ;  /* 0x0000000000027941 */ /* 0x000fea0003800000 */
.L_x_12344:
[----:B--2---:R1:W-:Y:S02]  /*4460*/  ST.E.128 desc[UR38][R44.64], R12 ;  /* 0x0000000c2c007985 */ /* 0x0043e4000c101d26 */
.L_x_12343:
[----:B------:R-:W-:Y:S05]  /*4470*/  BSYNC B1 ;  /* 0x0000000000017941 */ /* 0x000fea0003800000 */
.L_x_12342:
[----:B------:R-:W-:-:S13]  /*4480*/  LOP3.LUT P3, RZ, R29, 0x20, RZ, 0xc0, !PT ;  /* 0x000000201dff7812 */ /* 0x000fda000786c0ff */
        /* <DEDUP_REMOVED lines=49> */
.L_x_12347:
[----:B------:R-:W-:Y:S05]  /*47a0*/  BSYNC B1 ;  /* 0x0000000000017941 */ /* 0x000fea0003800000 */
.L_x_12346:
[----:B--2---:R1:W-:Y:S01]  /*47b0*/  ST.E.128 desc[UR38][R40.64], R12 ;  /* 0x0000000c28007985 */ /* 0x0043e2000c101d26 */
[----:B------:R-:W-:Y:S05]  /*47c0*/  BRA `(.L_x_12325) ;  /* 0x0000002000a07947 */ /* 0x000fea0003800000 */
.L_x_12318:
        /* <DEDUP_REMOVED lines=21> */
[----:B------:R-:W-:Y:S02]  /*4920*/  IADD3 R11, P2, R72, R12, RZ ;  /* 0x0000000c480b7210 */ /* 0x000fe40007f5e0ff */
[----:B------:R-:W-:-:S02]  /*4930*/  CS2R R56, SRZ ;  /* 0x0000000000387805 */ /* 0x000fc4000001ff00 */
[----:B------:R-:W-:Y:S02]  /*4940*/  IADD3.X R36, R35, R78, RZ, P2, !PT ;  /* 0x0000004e23247210 */ /* 0x000fe400017fe4ff */
        /* <DEDUP_REMOVED lines=22> */
.L_x_12349:
[----:B------:R-:W-:Y:S05]  /*4ab0*/  BSYNC B1 ;  /* 0x0000000000017941 */ /* 0x000fea0003800000 */
.L_x_12348:
        /* <DEDUP_REMOVED lines=47> */
.L_x_12350:
[----:B------:R-:W-:Y:S01]  /*4db0*/  IMAD R35, R18, 0x8, R2 ;  /* 0x0000000812237824 */ /* 0x000fe200078e0202 */
[----:B------:R-:W-:Y:S01]  /*4dc0*/  SHF.L.U32 R85, R140, 0x1f, RZ ;  /* 0x0000001f8c557819 */ /* 0x000fe200000006ff */
[----:B------:R-:W-:Y:S03]  /*4dd0*/  BSSY B1, `(.L_x_12351) ;  /* 0x0000003000017945 */ /* 0x000fe60003800000 */
[----:B------:R-:W0:Y:S02]  /*4de0*/  SYNCS.PHASECHK.TRANS64.TRYWAIT P4, [R35+URZ+0x2d890], R85 ;  /* 0x02d89055230075a7 */ /* 0x000e24000808017f */
[----:B0-----:R-:W-:Y:S05]  /*4df0*/  @!P4 BRA `(.L_x_12352) ;  /* 0x000001780034c947 */ /* 0x001fea0003800000 */
.L_x_12590:
[----:B------:R-:W-:Y:S05]  /*4e00*/  BSYNC B1 ;  /* 0x0000000000017941 */ /* 0x000fea0003800000 */
.L_x_12351:
[----:B------:R-:W-:-:S03]  /*4e10*/  UMOV UR4, 0xffffffff ;  /* 0xffffffff00047882 */ /* 0x000fc60000000000 */
[----:B------:R-:W-:Y:S05]  /*4e20*/  BRA.DIV UR4, `(.L_x_12353) ;  /* 0x0000017a043c7947 */ /* 0x000fea000b800000 */
[----:B------:R1:W2:Y:S04]  /*4e30*/  SHFL.IDX PT, R89, R61, RZ, 0x1e1f ;  /* 0x001e1fff3d597589 */ /* 0x0002a800000e0000 */
[----:B------:R1:W3:Y:S02]  /*4e40*/  SHFL.IDX PT, R88, R60, RZ, 0x1e1f ;  /* 0x001e1fff3c587589 */ /* 0x0002e400000e0000 */
.L_x_12594:
[----:B------:R-:W-:Y:S05]  /*4e50*/  @P3 BRA `(.L_x_12325) ;  /* 0x0000001800fc3947 */ /* 0x000fea0003800000 */
[----:B------:R-:W4:Y:S01]  /*4e60*/  LDC R11, c[0x0][0x2f4] ;  /* 0x0000bd00ff0b7b82 */ /* 0x000f220000000800 */
[----:B------:R-:W-:Y:S01]  /*4e70*/  ISETP.NE.AND P3, PT, R30, RZ, PT ;  /* 0x000000ff1e00720c */ /* 0x000fe20003f65270 */
[----:B------:R-:W-:Y:S01]  /*4e80*/  BSSY B1, `(.L_x_12354) ;  /* 0x000007b000017945 */ /* 0x000fe20003800000 */
[----:B----4-:R-:W-:-:S11]  /*4e90*/  IMAD.IADD R103, R11, 0x1, -R99 ;  /* 0x000000010b677824 */ /* 0x010fd600078e0a63 */
[----:B------:R-:W-:Y:S05]  /*4ea0*/  @!P3 BRA `(.L_x_12355) ;  /* 0x0000000400e0b947 */ /* 0x000fea0003800000 */
[----:B------:R-:W4:Y:S01]  /*4eb0*/  LDL R14, [R1+0xc] ;  /* 0x00000c00010e7983 */ /* 0x000f220000100800 */
[----:B------:R-:W-:Y:S01]  /*4ec0*/  SEL R12, R99, R103, !P0 ;  /* 0x00000067630c7207 */ /* 0x000fe20004000000 */
[----:B------:R-:W-:Y:S01]  /*4ed0*/  BSSY B2, `(.L_x_12356) ;  /* 0x000006f000027945 */ /* 0x000fe20003800000 */
[----:B------:R-:W-:Y:S02]  /*4ee0*/  SHF.R.U32.HI R15, RZ, 0x3, R157 ;  /* 0x00000003ff0f7819 */ /* 0x000fe4000001169d */
[----:B------:R-:W-:Y:S02]  /*4ef0*/  SHF.R.S32.HI R13, RZ, 0x1f, R12 ;  /* 0x0000001fff0d7819 */ /* 0x000fe4000001140c */
[----:B------:R-:W-:Y:S02]  /*4f00*/  ISETP.GE.AND P3, PT, R16, R98, PT ;  /* 0x000000621000720c */ /* 0x000fe40003f66270 */
        /* <DEDUP_REMOVED lines=10> */
[----:B----4-:R-:W-:-:S05]  /*4fb0*/  IADD3 R12, R13, R12, R14 ;  /* 0x0000000c0d0c7210 */ /* 0x010fca0007ffe00e */
[C---:B-1----:R-:W-:Y:S02]  /*4fc0*/  IMAD R60, R18.reuse, 0x3000, R12 ;  /* 0x00003000123c7824 */ /* 0x042fe400078e020c */
[----:B------:R-:W-:Y:S02]  /*4fd0*/  IMAD R12, R18, 0x3000, R96 ;  /* 0x00003000120c7824 */ /* 0x000fe400078e0260 */
[--C-:B------:R-:W-:Y:S02]  /*4fe0*/  IMAD R60, R60, 0x2, R2.reuse ;  /* 0x000000023c3c7824 */ /* 0x100fe400078e0202 */
[----:B------:R-:W-:-:S04]  /*4ff0*/  IMAD R12, R12, 0x2, R2 ;  /* 0x000000020c0c7824 */ /* 0x000fc800078e0202 */
[----:B------:R-:W1:Y:S04]  /*5000*/  LDS.128 R60, [R60+0x15400] ;  /* 0x015400003c3c7984 */ /* 0x000e680000000c00 */
[----:B------:R-:W4:Y:S01]  /*5010*/  LDS.128 R12, [R12+0x15400] ;  /* 0x015400000c0c7984 */ /* 0x000f220000000c00 */
[----:B------:R-:W-:Y:S05]  /*5020*/  @P3 BRA `(.L_x_12357) ;  /* 0x0000000400643947 */ /* 0x000fea0003800000 */
[----:B-1----:R-:W-:Y:S01]  /*5030*/  IMAD.MOV.U32 R106, RZ, RZ, R61 ;  /* 0x000000ffff6a7224 */ /* 0x002fe200078e003d */
[----:B----4-:R-:W-:Y:S01]  /*5040*/  MOV R105, R13 ;  /* 0x0000000d00697202 */ /* 0x010fe20000000f00 */
[----:B------:R-:W-:Y:S01]  /*5050*/  HADD2.F32 R107, -RZ, R107.H0_H0 ;  /* 0x2000006bff6b7230 */ /* 0x000fe20000004100 */
[--C-:B------:R-:W-:Y:S01]  /*5060*/  SHF.R.U64 R44, R44, 0x10, R45.reuse ;  /* 0x000000102c2c7819 */ /* 0x100fe2000000122d */
[----:B------:R-:W-:Y:S01]  /*5070*/  HADD2.F32 R108, -RZ, R108.H0_H0 ;  /* 0x2000006cff6c7230 */ /* 0x000fe20000004100 */
        /* <DEDUP_REMOVED lines=40> */
[----:B------:R-:W-:Y:S02]  /*5300*/  HADD2.F32 R59, -RZ, R59.H0_H0 ;  /* 0x2000003bff3b7230 */ /* 0x000fe40000004100 */
[----:B------:R-:W-:-:S03]  /*5310*/  IMAD.MOV.U32 R61, RZ, RZ, R45 ;  /* 0x000000ffff3d7224 */ /* 0x000fc600078e002d */
        /* <DEDUP_REMOVED lines=42> */
.L_x_12357:
[----:B------:R-:W-:Y:S05]  /*55c0*/  BSYNC B2 ;  /* 0x0000000000027941 */ /* 0x000fea0003800000 */
.L_x_12356:
[----:B---3--:R-:W-:-:S04]  /*55d0*/  LEA R44, P3, R20, R88, 0x1 ;  /* 0x00000058142c7211 */ /* 0x008fc800078608ff */
[----:B--2---:R-:W-:Y:S02]  /*55e0*/  LEA.HI.X R45, R20, R89, R93, 0x1, P3 ;  /* 0x00000059142d7211 */ /* 0x004fe400018f0c5d */
[----:B------:R-:W-:-:S03]  /*55f0*/  ISETP.GE.AND P3, PT, R104, R11, PT ;  /* 0x0000000b6800720c */ /* 0x000fc60003f66270 */
[----:B----4-:R2:W-:Y:S10]  /*5600*/  ST.E.128 desc[UR38][R44.64], R12 ;  /* 0x0000000c2c007985 */ /* 0x0105f4000c101d26 */
[----:B--2---:R-:W-:-:S05]  /*5610*/  @!P3 IMAD.WIDE R12, R104, 0x2, R88 ;  /* 0x00000002680cb825 */ /* 0x004fca00078e0258 */
[----:B-1----:R4:W-:Y:S02]  /*5620*/  @!P3 ST.E.128 desc[UR38][R12.64], R60 ;  /* 0x0000003c0c00b985 */ /* 0x0029e4000c101d26 */
.L_x_12355:
[----:B------:R-:W-:Y:S05]  /*5630*/  BSYNC B1 ;  /* 0x0000000000017941 */ /* 0x000fea0003800000 */
.L_x_12354:
[----:B------:R-:W-:Y:S01]  /*5640*/  ISETP.NE.AND P3, PT, R31, RZ, PT ;  /* 0x000000ff1f00720c */ /* 0x000fe20003f65270 */
[----:B------:R-:W-:-:S12]  /*5650*/  BSSY B1, `(.L_x_12358) ;  /* 0x0000079000017945 */ /* 0x000fd80003800000 */
[----:B------:R-:W-:Y:S05]  /*5660*/  @!P3 BRA `(.L_x_12359) ;  /* 0x0000000400dcb947 */ /* 0x000fea0003800000 */
[----:B------:R-:W5:Y:S01]  /*5670*/  LDL R14, [R1+0xc] ;  /* 0x00000c00010e7983 */ /* 0x000f620000100800 */
[----:B------:R-:W-:Y:S01]  /*5680*/  LOP3.LUT P4, RZ, R23, 0x1, RZ, 0xc0, !PT ;  /* 0x0000000117ff7812 */ /* 0x000fe2000788c0ff */
[----:B------:R-:W-:Y:S01]  /*5690*/  BSSY B2, `(.L_x_12360) ;  /* 0x000006e000027945 */ /* 0x000fe20003800000 */
[----:B------:R-:W-:Y:S02]  /*56a0*/  SHF.R.U32.HI R15, RZ, 0x3, R157 ;  /* 0x00000003ff0f7819 */ /* 0x000fe4000001169d */
[----:B----4-:R-:W-:Y:S02]  /*56b0*/  SEL R12, R99, R103, !P4 ;  /* 0x00000067630c7207 */ /* 0x010fe40006000000 */
[----:B------:R-:W-:Y:S02]  /*56c0*/  ISETP.GE.AND P3, PT, R0, R98, PT ;  /* 0x000000620000720c */ /* 0x000fe40003f66270 */
[----:B------:R-:W-:-:S04]  /*56d0*/  SHF.R.S32.HI R13, RZ, 0x1f, R12 ;  /* 0x0000001fff0d7819 */ /* 0x000fc8000001140c */
[----:B------:R-:W-:-:S04]  /*56e0*/  LEA.HI R13, R13, R12, RZ, 0x4 ;  /* 0x0000000c0d0d7211 */ /* 0x000fc800078f20ff */
[----:B------:R-:W-:-:S04]  /*56f0*/  SHF.R.S32.HI R12, RZ, 0x4, R13 ;  /* 0x00000004ff0c7819 */ /* 0x000fc8000001140d */
        /* <DEDUP_REMOVED lines=8> */
[----:B-----5:R-:W-:Y:S01]  /*5780*/  IADD3 R15, R12, R13, R14 ;  /* 0x0000000d0c0f7210 */ /* 0x020fe20007ffe00e */
[----:B------:R-:W-:-:S04]  /*5790*/  IMAD R13, R18, 0x3000, R95 ;  /* 0x00003000120d7824 */ /* 0x000fc800078e025f */
[----:B------:R-:W-:Y:S02]  /*57a0*/  IMAD R15, R18, 0x3000, R15 ;  /* 0x00003000120f7824 */ /* 0x000fe400078e020f */
[--C-:B------:R-:W-:Y:S02]  /*57b0*/  IMAD R13, R13, 0x2, R2.reuse ;  /* 0x000000020d0d7824 */ /* 0x100fe400078e0202 */
[----:B------:R-:W-:-:S04]  /*57c0*/  IMAD R44, R15, 0x2, R2 ;  /* 0x000000020f2c7824 */ /* 0x000fc800078e0202 */
[----:B------:R-:W4:Y:S04]  /*57d0*/  LDS.128 R12, [R13+0x15400] ;  /* 0x015400000d0c7984 */ /* 0x000f280000000c00 */
[----:B------:R-:W0:Y:S01]  /*57e0*/  LDS.128 R44, [R44+0x15400] ;  /* 0x015400002c2c7984 */ /* 0x000e220000000c00 */
[----:B------:R-:W-:Y:S05]  /*57f0*/  @P3 BRA `(.L_x_12361) ;  /* 0x00000004005c3947 */ /* 0x000fea0003800000 */
[----:B0-----:R-:W-:Y:S01]  /*5800*/  IMAD.MOV.U32 R58, RZ, RZ, R45 ;  /* 0x000000ffff3a7224 */ /* 0x001fe200078e002d */
[----:B------:R-:W-:Y:S01]  /*5810*/  SHF.R.U64 R40, R40, 0x10, R41 ;  /* 0x0000001028287819 */ /* 0x000fe20000001229 */
[----:B----4-:R-:W-:Y:S01]  /*5820*/  IMAD.MOV.U32 R57, RZ, RZ, R13 ;  /* 0x000000ffff397224 */ /* 0x010fe200078e000d */
[----:B------:R-:W-:Y:S01]  /*5830*/  SHF.R.U32.HI R41, RZ, 0x10, R41 ;  /* 0x00000010ff297819 */ /* 0x000fe20000011629 */
[----:B------:R-:W-:Y:S01]  /*5840*/  HADD2.F32 R59, -RZ, R117.H1_H1 ;  /* 0x30000075ff3b7230 */ /* 0x000fe20000004100 */
[----:B------:R-:W-:Y:S01]  /*5850*/  SHF.R.U64 R42, R42, 0x10, R43 ;  /* 0x000000102a2a7819 */ /* 0x000fe2000000122b */
[----:B------:R-:W-:Y:S02]  /*5860*/  HADD2.F32 R13, -RZ, R58.H0_H0 ;  /* 0x2000003aff0d7230 */ /* 0x000fe40000004100 */
[----:B-1----:R-:W-:Y:S02]  /*5870*/  HADD2.F32 R61, -RZ, R57.H0_H0 ;  /* 0x20000039ff3d7230 */ /* 0x002fe40000004100 */
        /* <DEDUP_REMOVED lines=52> */
[-C--:B------:R-:W-:Y:S01]  /*5bc0*/  FFMA.FTZ R58, R54, R115.reuse, -R58 ;  /* 0x00000073363a7223 */ /* 0x080fe2000001083a */
[----:B------:R-:W-:Y:S02]  /*5bd0*/  IMAD.MOV.U32 R15, RZ, RZ, R55 ;  /* 0x000000ffff0f7224 */ /* 0x000fe400078e0037 */
[----:B------:R-:W-:Y:S01]  /*5be0*/  FFMA.FTZ R57, R47, R115, R57 ;  /* 0x000000732f397223 */ /* 0x000fe20000010039 */
[-C--:B------:R-:W-:Y:S01]  /*5bf0*/  FMUL.FTZ R47, R44, R53.reuse ;  /* 0x000000352c2f7220 */ /* 0x080fe20000410000 */
[----:B------:R-:W-:-:S03]  /*5c00*/  FMUL.FTZ R53, R12, R53 ;  /* 0x000000350c357220 */ /* 0x000fc60000410000 */
[-C--:B------:R-:W-:Y:S01]  /*5c10*/  FFMA.FTZ R47, R12, R40.reuse, -R47 ;  /* 0x000000280c2f7223 */ /* 0x080fe2000001082f */
[----:B------:R-:W-:Y:S01]  /*5c20*/  FFMA.FTZ R53, R44, R40, R53 ;  /* 0x000000282c357223 */ /* 0x000fe20000010035 */
[----:B------:R-:W-:Y:S02]  /*5c30*/  HADD2.F32 R12, -RZ, R46.H0_H0 ;  /* 0x2000002eff0c7230 */ /* 0x000fe40000004100 */
[----:B------:R-:W-:Y:S02]  /*5c40*/  HADD2.F32 R44, -RZ, R114.H0_H0 ;  /* 0x20000072ff2c7230 */ /* 0x000fe40000004100 */
[----:B------:R-:W-:Y:S02]  /*5c50*/  HADD2.F32 R40, -RZ, R14.H0_H0 ;  /* 0x2000000eff287230 */ /* 0x000fe40000004100 */
[----:B------:R-:W-:Y:S02]  /*5c60*/  HADD2.F32 R46, -RZ, R46.H1_H1 ;  /* 0x3000002eff2e7230 */ /* 0x000fe40000004100 */
[----:B------:R-:W-:Y:S01]  /*5c70*/  FMUL.FTZ R54, R12, R44 ;  /* 0x0000002c0c367220 */ /* 0x000fe20000410000 */
[----:B------:R-:W-:-:S02]  /*5c80*/  HADD2.F32 R14, -RZ, R14.H1_H1 ;  /* 0x3000000eff0e7230 */ /* 0x000fc40000004100 */
[----:B------:R-:W-:Y:S01]  /*5c90*/  FMUL.FTZ R44, R40, R44 ;  /* 0x0000002c282c7220 */ /* 0x000fe20000410000 */
[----:B------:R-:W-:Y:S02]  /*5ca0*/  HADD2.F32 R114, -RZ, R114.H1_H1 ;  /* 0x30000072ff727230 */ /* 0x000fe40000004100 */
[-C--:B------:R-:W-:Y:S01]  /*5cb0*/  FMUL.FTZ R105, R46, R43.reuse ;  /* 0x0000002b2e697220 */ /* 0x080fe20000410000 */
[----:B------:R-:W-:-:S03]  /*5cc0*/  FMUL.FTZ R107, R14, R43 ;  /* 0x0000002b0e6b7220 */ /* 0x000fc60000410000 */
[-C--:B------:R-:W-:Y:S01]  /*5cd0*/  FFMA.FTZ R43, R14, R63.reuse, -R105 ;  /* 0x0000003f0e2b7223 */ /* 0x080fe20000010869 */
[-C--:B------:R-:W-:Y:S01]  /*5ce0*/  FFMA.FTZ R54, R40, R114.reuse, -R54 ;  /* 0x0000007228367223 */ /* 0x080fe20000010836 */
[----:B------:R-:W-:Y:S01]  /*5cf0*/  FFMA.FTZ R44, R12, R114, R44 ;  /* 0x000000720c2c7223 */ /* 0x000fe2000001002c */
[----:B------:R-:W-:Y:S01]  /*5d00*/  FFMA.FTZ R63, R46, R63, R107 ;  /* 0x0000003f2e3f7223 */ /* 0x000fe2000001006b */
[----:B------:R-:W-:Y:S02]  /*5d10*/  F2FP.F16.F32.PACK_AB R40, R53, R57 ;  /* 0x000000393528723e */ /* 0x000fe400000000ff */
[----:B------:R-:W-:Y:S01]  /*5d20*/  F2FP.F16.F32.PACK_AB R12, R47, R58 ;  /* 0x0000003a2f0c723e */ /* 0x000fe200000000ff */
[----:B------:R-:W-:Y:S01]  /*5d30*/  IMAD.MOV.U32 R47, RZ, RZ, R59 ;  /* 0x000000ffff2f7224 */ /* 0x000fe200078e003b */
[----:B------:R-:W-:Y:S01]  /*5d40*/  F2FP.F16.F32.PACK_AB R46, R63, R44 ;  /* 0x0000002c3f2e723e */ /* 0x000fe200000000ff */
[----:B------:R-:W-:Y:S01]  /*5d50*/  IMAD.MOV.U32 R44, RZ, RZ, R40 ;  /* 0x000000ffff2c7224 */ /* 0x000fe200078e0028 */
[----:B------:R-:W-:-:S07]  /*5d60*/  F2FP.F16.F32.PACK_AB R14, R43, R54 ;  /* 0x000000362b0e723e */ /* 0x000fce00000000ff */
.L_x_12361:
[----:B------:R-:W-:Y:S05]  /*5d70*/  BSYNC B2 ;  /* 0x0000000000027941 */ /* 0x000fea0003800000 */
.L_x_12360:
[----:B---3--:R-:W-:-:S04]  /*5d80*/  LEA R40, P3, R21, R88, 0x1 ;  /* 0x0000005815287211 */ /* 0x008fc800078608ff */
[----:B--2---:R-:W-:Y:S02]  /*5d90*/  LEA.HI.X R41, R21, R89, R92, 0x1, P3 ;  /* 0x0000005915297211 */ /* 0x004fe400018f0c5c */
[----:B------:R-:W-:-:S03]  /*5da0*/  ISETP.GE.AND P3, PT, R56, R11, PT ;  /* 0x0000000b3800720c */ /* 0x000fc60003f66270 */
[----:B----4-:R2:W-:Y:S10]  /*5db0*/  ST.E.128 desc[UR38][R40.64], R12 ;  /* 0x0000000c28007985 */ /* 0x0105f4000c101d26 */
[----:B------:R-:W-:-:S05]  /*5dc0*/  @!P3 IMAD.WIDE R42, R56, 0x2, R88 ;  /* 0x00000002382ab825 */ /* 0x000fca00078e0258 */
[----:B0-----:R2:W-:Y:S02]  /*5dd0*/  @!P3 ST.E.128 desc[UR38][R42.64], R44 ;  /* 0x0000002c2a00b985 */ /* 0x0015e4000c101d26 */
.L_x_12359:
[----:B------:R-:W-:Y:S05]  /*5de0*/  BSYNC B1 ;  /* 0x0000000000017941 */ /* 0x000fea0003800000 */
.L_x_12358:
[----:B------:R-:W-:-:S13]  /*5df0*/  ISETP.NE.AND P3, PT, R32, RZ, PT ;  /* 0x000000ff2000720c */ /* 0x000fda0003f65270 */
[----:B------:R-:W-:Y:S05]  /*5e00*/  @!P3 BRA `(.L_x_12325) ;  /* 0x0000000c0010b947 */ /* 0x000fea0003800000 */
[----:B--2---:R-:W2:Y:S01]  /*5e10*/  LDL R14, [R1+0xc] ;  /* 0x00000c00010e7983 */ /* 0x004ea20000100800 */
[----:B------:R-:W-:Y:S01]  /*5e20*/  LOP3.LUT P4, RZ, R23, 0x2, RZ, 0xc0, !PT ;  /* 0x0000000217ff7812 */ /* 0x000fe2000788c0ff */
[----:B------:R-:W-:Y:S01]  /*5e30*/  BSSY B1, `(.L_x_12362) ;  /* 0x000006d000017945 */ /* 0x000fe20003800000 */
[----:B------:R-:W-:Y:S02]  /*5e40*/  SHF.R.U32.HI R15, RZ, 0x3, R157 ;  /* 0x00000003ff0f7819 */ /* 0x000fe4000001169d */
[----:B------:R-:W-:Y:S02]  /*5e50*/  SEL R103, R99, R103, !P4 ;  /* 0x0000006763677207 */ /* 0x000fe40006000000 */
[C---:B---3--:R-:W-:Y:S02]  /*5e60*/  LEA R44, P3, R28.reuse, R88, 0x1 ;  /* 0x000000581c2c7211 */ /* 0x048fe400078608ff */
[----:B----4-:R-:W-:Y:S02]  /*5e70*/  SHF.R.S32.HI R12, RZ, 0x1f, R103 ;  /* 0x0000001fff0c7819 */ /* 0x010fe40000011467 */
[----:B------:R-:W-:-:S02]  /*5e80*/  LEA.HI.X R45, R28, R89, R91, 0x1, P3 ;  /* 0x000000591c2d7211 */ /* 0x000fc400018f0c5b */
[----:B------:R-:W-:Y:S02]  /*5e90*/  LEA.HI R12, R12, R103, RZ, 0x4 ;  /* 0x000000670c0c7211 */ /* 0x000fe400078f20ff */
[----:B------:R-:W-:Y:S02]  /*5ea0*/  ISETP.GE.AND P3, PT, R3, R98, PT ;  /* 0x000000620300720c */ /* 0x000fe40003f66270 */
        /* <DEDUP_REMOVED lines=9> */
[----:B--2---:R-:W-:Y:S01]  /*5f40*/  IADD3 R15, R12, R13, R14 ;  /* 0x0000000d0c0f7210 */ /* 0x004fe20007ffe00e */
        /* <DEDUP_REMOVED lines=10> */
[----:B------:R-:W-:Y:S01]  /*5ff0*/  HADD2.F32 R54, -RZ, R111.H1_H1 ;  /* 0x3000006fff367230 */ /* 0x000fe20000004100 */
[--C-:B------:R-:W-:Y:S02]  /*6000*/  SHF.R.U64 R37, R48, 0x10, R49.reuse ;  /* 0x0000001030257819 */ /* 0x100fe40000001231 */
[----:B------:R-:W-:Y:S01]  /*6010*/  SHF.R.U32.HI R48, RZ, 0x10, R49 ;  /* 0x00000010ff307819 */ /* 0x000fe20000011631 */
[----:B---3--:R-:W-:Y:S01]  /*6020*/  IMAD.MOV.U32 R49, RZ, RZ, R41 ;  /* 0x000000ffff317224 */ /* 0x008fe200078e0029 */
[--C-:B------:R-:W-:Y:S01]  /*6030*/  SHF.R.U64 R38, R38, 0x10, R39.reuse ;  /* 0x0000001026267819 */ /* 0x100fe20000001227 */
[----:B------:R-:W-:Y:S01]  /*6040*/  HADD2.F32 R52, -RZ, R52.H0_H0 ;  /* 0x20000034ff347230 */ /* 0x000fe20000004100 */
[----:B------:R-:W-:Y:S01]  /*6050*/  SHF.R.U32.HI R47, RZ, 0x10, R39 ;  /* 0x00000010ff2f7819 */ /* 0x000fe20000011627 */
[----:B------:R-:W-:Y:S01]  /*6060*/  HADD2.F32 R53, -RZ, R48.H0_H0 ;  /* 0x20000030ff357230 */ /* 0x000fe20000004100 */
[--C-:B------:R-:W-:Y:S01]  /*6070*/  SHF.R.U64 R39, R50, 0x10, R51.reuse ;  /* 0x0000001032277819 */ /* 0x100fe20000001233 */
[----:B--2---:R-:W-:Y:S01]  /*6080*/  HADD2.F32 R48, -RZ, R13.H1_H1 ;  /* 0x3000000dff307230 */ /* 0x004fe20000004100 */
[----:B------:R-:W-:Y:S01]  /*6090*/  SHF.R.U32.HI R50, RZ, 0x10, R51 ;  /* 0x00000010ff327819 */ /* 0x000fe20000011633 */
[--C-:B------:R-:W-:Y:S01]  /*60a0*/  HADD2.F32 R51, -RZ, R49.reuse.H0_H0 ;  /* 0x20000031ff337230 */ /* 0x100fe20000004100 */
[----:B------:R-:W-:Y:S01]  /*60b0*/  MOV R41, R15 ;  /* 0x0000000f00297202 */ /* 0x000fe20000000f00 */
[----:B------:R-:W-:-:S02]  /*60c0*/  HADD2.F32 R49, -RZ, R49.H1_H1 ;  /* 0x30000031ff317230 */ /* 0x000fc40000004100 */
[CC--:B-1----:R-:W-:Y:S01]  /*60d0*/  FMUL.FTZ R60, R48.reuse, R53.reuse ;  /* 0x00000035303c7220 */ /* 0x0c2fe20000410000 */
[----:B------:R-:W-:Y:S02]  /*60e0*/  HADD2.F32 R15, -RZ, R13.H0_H0 ;  /* 0x2000000dff0f7230 */ /* 0x000fe40000004100 */
[-C--:B------:R-:W-:Y:S01]  /*60f0*/  FMUL.FTZ R58, R51, R56.reuse ;  /* 0x00000038333a7220 */ /* 0x080fe20000410000 */
[----:B------:R-:W-:Y:S02]  /*6100*/  HADD2.F32 R47, -RZ, R47.H0_H0 ;  /* 0x2000002fff2f7230 */ /* 0x000fe40000004100 */
[----:B------:R-:W-:Y:S01]  /*6110*/  FMUL.FTZ R55, R49, R53 ;  /* 0x0000003531377220 */ /* 0x000fe20000410000 */
[C---:B------:R-:W-:Y:S01]  /*6120*/  FMUL.FTZ R56, R15.reuse, R56 ;  /* 0x000000380f387220 */ /* 0x040fe20000410000 */
[----:B------:R-:W-:Y:S02]  /*6130*/  FFMA.FTZ R15, R15, R54, -R58 ;  /* 0x000000360f0f7223 */ /* 0x000fe4000001083a */
[-C--:B------:R-:W-:Y:S01]  /*6140*/  FFMA.FTZ R48, R48, R52.reuse, -R55 ;  /* 0x0000003430307223 */ /* 0x080fe20000010837 */
[----:B------:R-:W-:Y:S01]  /*6150*/  FFMA.FTZ R52, R49, R52, R60 ;  /* 0x0000003431347223 */ /* 0x000fe2000001003c */
[----:B------:R-:W-:Y:S01]  /*6160*/  FFMA.FTZ R13, R51, R54, R56 ;  /* 0x00000036330d7223 */ /* 0x000fe20000010038 */
[----:B------:R-:W-:-:S02]  /*6170*/  HADD2.F32 R58, -RZ, R112.H1_H1 ;  /* 0x30000070ff3a7230 */ /* 0x000fc40000004100 */
[--C-:B------:R-:W-:Y:S01]  /*6180*/  HADD2.F32 R49, -RZ, R43.reuse.H0_H0 ;  /* 0x2000002bff317230 */ /* 0x100fe20000004100 */
[----:B------:R-:W-:Y:S01]  /*6190*/  F2FP.F16.F32.PACK_AB R15, R48, R15 ;  /* 0x0000000f300f723e */ /* 0x000fe200000000ff */
[----:B------:R-:W-:Y:S02]  /*61a0*/  HADD2.F32 R54, -RZ, R43.H1_H1 ;  /* 0x3000002bff367230 */ /* 0x000fe40000004100 */
[----:B------:R-:W-:Y:S02]  /*61b0*/  HADD2.F32 R51, -RZ, R50.H0_H0 ;  /* 0x20000032ff337230 */ /* 0x000fe40000004100 */
[----:B------:R-:W-:Y:S01]  /*61c0*/  FMUL.FTZ R60, R49, R58 ;  /* 0x0000003a313c7220 */ /* 0x000fe20000410000 */
[--C-:B------:R-:W-:Y:S02]  /*61d0*/  HADD2.F32 R43, -RZ, R41.reuse.H0_H0 ;  /* 0x20000029ff2b7230 */ /* 0x100fe40000004100 */
[----:B------:R-:W-:Y:S02]  /*61e0*/  HADD2.F32 R50, -RZ, R41.H1_H1 ;  /* 0x30000029ff327230 */ /* 0x000fe40000004100 */
[----:B------:R-:W-:Y:S01]  /*61f0*/  FMUL.FTZ R53, R54, R51 ;  /* 0x0000003336357220 */ /* 0x000fe20000410000 */
[----:B------:R-:W-:-:S02]  /*6200*/  HADD2.F32 R56, -RZ, R110.H1_H1 ;  /* 0x3000006eff387230 */ /* 0x000fc40000004100 */
[C---:B------:R-:W-:Y:S01]  /*6210*/  FMUL.FTZ R58, R43.reuse, R58 ;  /* 0x0000003a2b3a7220 */ /* 0x040fe20000410000 */
[----:B------:R-:W-:Y:S02]  /*6220*/  HADD2.F32 R112, -RZ, R112.H0_H0 ;  /* 0x20000070ff707230 */ /* 0x000fe40000004100 */
[C---:B------:R-:W-:Y:S01]  /*6230*/  FMUL.FTZ R51, R50.reuse, R51 ;  /* 0x0000003332337220 */ /* 0x040fe20000410000 */
[-C--:B------:R-:W-:Y:S01]  /*6240*/  FFMA.FTZ R50, R50, R47.reuse, -R53 ;  /* 0x0000002f32327223 */ /* 0x080fe20000010835 */
[-C--:B------:R-:W-:Y:S01]  /*6250*/  FFMA.FTZ R41, R43, R56.reuse, -R60 ;  /* 0x000000382b297223 */ /* 0x080fe2000001083c */
[----:B------:R-:W-:Y:S01]  /*6260*/  FFMA.FTZ R43, R49, R56, R58 ;  /* 0x00000038312b7223 */ /* 0x000fe2000001003a */
[----:B------:R-:W-:Y:S01]  /*6270*/  FFMA.FTZ R54, R54, R47, R51 ;  /* 0x0000002f36367223 */ /* 0x000fe20000010033 */
[----:B------:R-:W-:Y:S02]  /*6280*/  HADD2.F32 R53, -RZ, R37.H0_H0 ;  /* 0x20000025ff357230 */ /* 0x000fe40000004100 */
[----:B------:R-:W-:Y:S01]  /*6290*/  HADD2.F32 R58, -RZ, R113.H0_H0 ;  /* 0x20000071ff3a7230 */ /* 0x000fe20000004100 */
[----:B------:R-:W-:Y:S01]  /*62a0*/  F2FP.F16.F32.PACK_AB R50, R50, R41 ;  /* 0x000000293232723e */ /* 0x000fe200000000ff */
[----:B------:R-:W-:Y:S01]  /*62b0*/  HADD2.F32 R47, -RZ, R40.H0_H0 ;  /* 0x20000028ff2f7230 */ /* 0x000fe20000004100 */
[----:B------:R-:W-:Y:S01]  /*62c0*/  F2FP.F16.F32.PACK_AB R41, R52, R13 ;  /* 0x0000000d3429723e */ /* 0x000fe200000000ff */
[----:B------:R-:W-:Y:S01]  /*62d0*/  HADD2.F32 R37, -RZ, R12.H0_H0 ;  /* 0x2000000cff257230 */ /* 0x000fe20000004100 */
[----:B------:R-:W-:Y:S01]  /*62e0*/  F2FP.F16.F32.PACK_AB R43, R54, R43 ;  /* 0x0000002b362b723e */ /* 0x000fe200000000ff */
[----:B------:R-:W-:-:S02]  /*62f0*/  HADD2.F32 R49, -RZ, R40.H1_H1 ;  /* 0x30000028ff317230 */ /* 0x000fc40000004100 */
[----:B------:R-:W-:Y:S02]  /*6300*/  HADD2.F32 R40, -RZ, R12.H1_H1 ;  /* 0x3000000cff287230 */ /* 0x000fe40000004100 */
[-C--:B------:R-:W-:Y:S01]  /*6310*/  FMUL.FTZ R12, R47, R58.reuse ;  /* 0x0000003a2f0c7220 */ /* 0x080fe20000410000 */
[----:B------:R-:W-:Y:S02]  /*6320*/  HADD2.F32 R56, -RZ, R111.H0_H0 ;  /* 0x2000006fff387230 */ /* 0x000fe40000004100 */
[-C--:B------:R-:W-:Y:S01]  /*6330*/  FMUL.FTZ R55, R49, R53.reuse ;  /* 0x0000003531377220 */ /* 0x080fe20000410000 */
[----:B------:R-:W-:Y:S02]  /*6340*/  HADD2.F32 R51, -RZ, R36.H0_H0 ;  /* 0x20000024ff337230 */ /* 0x000fe40000004100 */
[C---:B------:R-:W-:Y:S01]  /*6350*/  FMUL.FTZ R36, R37.reuse, R58 ;  /* 0x0000003a25247220 */ /* 0x040fe20000410000 */
[----:B------:R-:W-:Y:S01]  /*6360*/  FMUL.FTZ R58, R40, R53 ;  /* 0x00000035283a7220 */ /* 0x000fe20000410000 */
[----:B------:R-:W-:Y:S01]  /*6370*/  FFMA.FTZ R12, R37, R56, -R12 ;  /* 0x00000038250c7223 */ /* 0x000fe2000001080c */
[----:B------:R-:W-:-:S02]  /*6380*/  HADD2.F32 R110, -RZ, R110.H0_H0 ;  /* 0x2000006eff6e7230 */ /* 0x000fc40000004100 */
[----:B------:R-:W-:Y:S01]  /*6390*/  FFMA.FTZ R36, R47, R56, R36 ;  /* 0x000000382f247223 */ /* 0x000fe20000010024 */
[-C--:B------:R-:W-:Y:S01]  /*63a0*/  FFMA.FTZ R37, R40, R51.reuse, -R55 ;  /* 0x0000003328257223 */ /* 0x080fe20000010837 */
[----:B------:R-:W-:Y:S01]  /*63b0*/  FFMA.FTZ R47, R49, R51, R58 ;  /* 0x00000033312f7223 */ /* 0x000fe2000001003a */
[----:B------:R-:W-:Y:S02]  /*63c0*/  HADD2.F32 R51, -RZ, R39.H0_H0 ;  /* 0x20000027ff337230 */ /* 0x000fe40000004100 */
[----:B------:R-:W-:Y:S01]  /*63d0*/  HADD2.F32 R40, -RZ, R42.H0_H0 ;  /* 0x2000002aff287230 */ /* 0x000fe20000004100 */
[----:B------:R-:W-:Y:S01]  /*63e0*/  F2FP.F16.F32.PACK_AB R12, R37, R12 ;  /* 0x0000000c250c723e */ /* 0x000fe200000000ff */
[----:B------:R-:W-:Y:S02]  /*63f0*/  HADD2.F32 R39, -RZ, R14.H0_H0 ;  /* 0x2000000eff277230 */ /* 0x000fe40000004100 */
[----:B------:R-:W-:Y:S02]  /*6400*/  HADD2.F32 R42, -RZ, R42.H1_H1 ;  /* 0x3000002aff2a7230 */ /* 0x000fe40000004100 */
[----:B------:R-:W-:-:S02]  /*6410*/  HADD2.F32 R14, -RZ, R14.H1_H1 ;  /* 0x3000000eff0e7230 */ /* 0x000fc40000004100 */
[CC--:B------:R-:W-:Y:S01]  /*6420*/  FMUL.FTZ R53, R39.reuse, R112.reuse ;  /* 0x0000007027357220 */ /* 0x0c0fe20000410000 */
[----:B------:R-:W-:Y:S02]  /*6430*/  HADD2.F32 R49, -RZ, R38.H0_H0 ;  /* 0x20000026ff317230 */ /* 0x000fe40000004100 */
[-C--:B------:R-:W-:Y:S01]  /*6440*/  FMUL.FTZ R55, R42, R51.reuse ;  /* 0x000000332a377220 */ /* 0x080fe20000410000 */
[----:B------:R-:W-:Y:S01]  /*6450*/  FMUL.FTZ R38, R40, R112 ;  /* 0x0000007028267220 */ /* 0x000fe20000410000 */
[----:B------:R-:W-:Y:S01]  /*6460*/  FMUL.FTZ R51, R14, R51 ;  /* 0x000000330e337220 */ /* 0x000fe20000410000 */
[-C--:B------:R-:W-:Y:S01]  /*6470*/  FFMA.FTZ R53, R40, R110.reuse, R53 ;  /* 0x0000006e28357223 */ /* 0x080fe20000010035 */
[-C--:B------:R-:W-:Y:S01]  /*6480*/  FFMA.FTZ R55, R14, R49.reuse, -R55 ;  /* 0x000000310e377223 */ /* 0x080fe20000010837 */
[----:B------:R-:W-:Y:S01]  /*6490*/  FFMA.FTZ R38, R39, R110, -R38 ;  /* 0x0000006e27267223 */ /* 0x000fe20000010826 */
[----:B------:R-:W-:Y:S01]  /*64a0*/  FFMA.FTZ R42, R42, R49, R51 ;  /* 0x000000312a2a7223 */ /* 0x000fe20000010033 */
[----:B------:R-:W-:Y:S01]  /*64b0*/  IMAD.MOV.U32 R13, RZ, RZ, R15 ;  /* 0x000000ffff0d7224 */ /* 0x000fe200078e000f */
[----:B------:R-:W-:Y:S01]  /*64c0*/  F2FP.F16.F32.PACK_AB R40, R47, R36 ;  /* 0x000000242f28723e */ /* 0x000fe200000000ff */
[----:B------:R-:W-:Y:S01]  /*64d0*/  IMAD.MOV.U32 R15, RZ, RZ, R50 ;  /* 0x000000ffff0f7224 */ /* 0x000fe200078e0032 */
[----:B------:R-:W-:-:S02]  /*64e0*/  F2FP.F16.F32.PACK_AB R14, R55, R38 ;  /* 0x00000026370e723e */ /* 0x000fc400000000ff */
[----:B------:R-:W-:-:S07]  /*64f0*/  F2FP.F16.F32.PACK_AB R42, R42, R53 ;  /* 0x000000352a2a723e */ /* 0x000fce00000000ff */
.L_x_12363:
[----:B------:R-:W-:Y:S05]  /*6500*/  BSYNC B1 ;  /* 0x0000000000017941 */ /* 0x000fea0003800000 */
.L_x_12362:
[----:B--2---:R2:W-:Y:S01]  /*6510*/  ST.E.128 desc[UR38][R44.64], R12 ;  /* 0x0000000c2c007985 */ /* 0x0045e2000c101d26 */
[----:B------:R-:W-:-:S13]  /*6520*/  ISETP.GE.AND P3, PT, R46, R11, PT ;  /* 0x0000000b2e00720c */ /* 0x000fda0003f66270 */
[----:B------:R-:W-:Y:S05]  /*6530*/  @P3 BRA `(.L_x_12325) ;  /* 0x0000000400443947 */ /* 0x000fea0003800000 */
[----:B------:R-:W-:-:S05]  /*6540*/  IMAD.WIDE R88, R46, 0x2, R88 ;  /* 0x000000022e587825 */ /* 0x000fca00078e0258 */
[----:B---3--:R3:W-:Y:S01]  /*6550*/  ST.E.128 desc[UR38][R88.64], R40 ;  /* 0x0000002858007985 */ /* 0x0087e2000c101d26 */
[----:B------:R-:W-:Y:S05]  /*6560*/  BRA `(.L_x_12325) ;  /* 0x0000000400387947 */ /* 0x000fea0003800000 */
.L_x_12317:
[----:B------:R-:W-:-:S06]  /*6570*/  UISETP.NE.AND UP0, UPT, UR41, 0x3, UPT ;  /* 0x000000032900788c */ /* 0x000fcc000bf05270 */
[----:B------:R-:W-:-:S13]  /*6580*/  PLOP3.LUT P2, PT, PT, PT, UP0, 0x80, 0x0 ;  /* 0x000000000000781c */ /* 0x000fda0003f4f008 */
[----:B------:R-:W-:Y:S05]  /*6590*/  @!P2 BRA `(.L_x_12364) ;  /* 0x000000000004a947 */ /* 0x000fea0003800000 */
[----:B------:R-:W-:Y:S01]  /*65a0*/  BPT.TRAP 0x1 ;  /* 0x000000040000795c */ /* 0x000fe20000300000 */
.L_x_12364:
[----:B------:R-:W-:Y:S01]  /*65b0*/  IMAD R35, R18, 0x8, R2 ;  /* 0x0000000812237824 */ /* 0x000fe200078e0202 */
[----:B------:R-:W-:Y:S01]  /*65c0*/  SHF.L.U32 R85, R140, 0x1f, RZ ;  /* 0x0000001f8c557819 */ /* 0x000fe200000006ff */
[----:B------:R-:W-:Y:S01]  /*65d0*/  BSSY B1, `(.L_x_12365) ;  /* 0x0000004000017945 */ /* 0x000fe20003800000 */
[----:B------:R-:W-:Y:S02]  /*65e0*/  SHF.R.S32.HI R82, RZ, 0x1f, R81 ;  /* 0x0000001fff527819 */ /* 0x000fe40000011451 */
[----:B------:R-:W0:Y:S02]  /*65f0*/  SYNCS.PHASECHK.TRANS64.TRYWAIT P3, [R35+URZ+0x2d890], R85 ;  /* 0x02d89055230075a7 */ /* 0x000e24000806017f */
[----:B0-----:R-:W-:Y:S05]  /*6600*/  @!P3 BRA `(.L_x_12366) ;  /* 0x000001600090b947 */ /* 0x001fea0003800000 */
.L_x_12595:
[----:B------:R-:W-:Y:S05]  /*6610*/  BSYNC B1 ;  /* 0x0000000000017941 */ /* 0x000fea0003800000 */
.L_x_12365:
        /* <DEDUP_REMOVED lines=26> */
.L_x_12599:
[----:B------:R-:W-:Y:S05]  /*67c0*/  @!P3 BRA `(.L_x_12325) ;  /* 0x0000000000a0b947 */ /* 0x000fea0003800000 */
[----:B-1----:R-:W4:Y:S01]  /*67d0*/  LDL R13, [R1+0x20] ;  /* 0x00002000010d7983 */ /* 0x002f220000100800 */
[----:B------:R-:W-:-:S03]  /*67e0*/  ULDC UR4, c[0x0][0x2f4] ;  /* 0x0000bd0000047ab9 */ /* 0x000fc60000000800 */
[----:B------:R-:W5:Y:S04]  /*67f0*/  LDL R12, [R1+0x1c] ;  /* 0x00001c00010c7983 */ /* 0x000f680000100800 */
[----:B------:R-:W5:Y:S04]  /*6800*/  LDL R11, [R1+0x10] ;  /* 0x00001000010b7983 */ /* 0x000f680000100800 */
[----:B------:R-:W5:Y:S01]  /*6810*/  LDL R45, [R1+0x14] ;  /* 0x00001400012d7983 */ /* 0x000f620000100800 */
[----:B------:R-:W-:Y:S02]  /*6820*/  ISETP.GE.AND P5, PT, R16, UR4, PT ;  /* 0x0000000410007c0c */ /* 0x000fe4000bfa6270 */
        /* <DEDUP_REMOVED lines=13> */
[----:B------:R-:W-:Y:S01]  /*6900*/  @!P5 IMAD.SHL.U32 R11, R11, 0x8, RZ ;  /* 0x000000080b0bd824 */ /* 0x000fe200078e00ff */
[----:B-1----:R-:W-:Y:S01]  /*6910*/  @!P5 MOV R40, R42 ;  /* 0x0000002a0028d202 */ /* 0x002fe20000000f00 */
[----:B------:R-:W-:-:S04]  /*6920*/  @!P5 IMAD.MOV.U32 R41, RZ, RZ, R43 ;  /* 0x000000ffff29d224 */ /* 0x000fc800078e002b */
        /* <DEDUP_REMOVED lines=18> */
.L_x_12325:
[----:B------:R-:W-:Y:S05]  /*6a50*/  BSYNC B0 ;  /* 0x0000000000007941 */ /* 0x000fea0003800000 */
.L_x_12316:
        /* <DEDUP_REMOVED lines=16> */
.L_x_12369:
[----:B------:R-:W-:Y:S05]  /*6b60*/  BSYNC B0 ;  /* 0x0000000000007941 */ /* 0x000fea0003800000 */
.L_x_12368:
[----:B------:R-:W5:Y:S01]  /*6b70*/  SYNCS.PHASECHK.TRANS64.TRYWAIT P2, [R35+URZ+0x2d8b0], R85 ;  /* 0x02d8b055230075a7 */ /* 0x000f62000804017f */
[----:B------:R-:W-:Y:S04]  /*6b80*/  BSSY B0, `(.L_x_12370) ;  /* 0x0000002000007945 */ /* 0x000fe80003800000 */
[----:B-----5:R-:W-:Y:S05]  /*6b90*/  @!P2 BRA `(.L_x_12371) ;  /* 0x0000015c0088a947 */ /* 0x020fea0003800000 */
.L_x_12600:
[----:B------:R-:W-:Y:S05]  /*6ba0*/  BSYNC B0 ;  /* 0x0000000000007941 */ /* 0x000fea0003800000 */
.L_x_12370:
[----:B------:R-:W-:Y:S01]  /*6bb0*/  ULDC.64 UR4, c[0x0][0x328] ;  /* 0x0000ca0000047ab9 */ /* 0x000fe20000000a00 */
[----:B------:R-:W-:Y:S01]  /*6bc0*/  BSSY B0, `(.L_x_12372) ;  /* 0x000003c000007945 */ /* 0x000fe20003800000 */
[----:B------:R-:W-:Y:S02]  /*6bd0*/  IMAD R82, R82, UR4, RZ ;  /* 0x0000000452527c24 */ /* 0x000fe4000f8e02ff */
[----:B-1234-:R-:W-:-:S04]  /*6be0*/  IMAD.WIDE.U32 R12, R81, UR4, RZ ;  /* 0x00000004510c7c25 */ /* 0x01efc8000f8e00ff */
        /* <DEDUP_REMOVED lines=11> */
[----:B------:R-:W-:-:S04]  /*6ca0*/  ULDC.64 UR4, c[0x0][0x318] ;  /* 0x0000c60000047ab9 */ /* 0x000fc80000000a00 */
[----:B------:R-:W-:Y:S02]  /*6cb0*/  IADD3 R13, R13, R11, RZ ;  /* 0x0000000b0d0d7210 */ /* 0x000fe40007ffe0ff */
[----:B------:R-:W-:-:S04]  /*6cc0*/  LEA R11, P2, R12, UR4, 0x1 ;  /* 0x000000040c0b7c11 */ /* 0x000fc8000f8408ff */
[----:B------:R-:W-:Y:S01]  /*6cd0*/  LEA.HI.X R12, R12, UR5, R13, 0x1, P2 ;  /* 0x000000050c0c7c11 */ /* 0x000fe200090f0c0d */
[----:B------:R0:W1:Y:S01]  /*6ce0*/  SHFL.IDX PT, R40, R11, RZ, 0x1e1f ;  /* 0x001e1fff0b287589 */ /* 0x00006200000e0000 */
[----:B------:R-:W-:-:S03]  /*6cf0*/  ISETP.GT.AND P2, PT, R84, R141, PT ;  /* 0x0000008d5400720c */ /* 0x000fc60003f44270 */
[----:B------:R0:W2:Y:S10]  /*6d00*/  SHFL.IDX PT, R41, R12, RZ, 0x1e1f ;  /* 0x001e1fff0c297589 */ /* 0x0000b400000e0000 */
[----:B0-----:R-:W-:Y:S05]  /*6d10*/  @!P2 BRA `(.L_x_12373) ;  /* 0x000000000098a947 */ /* 0x001fea0003800000 */
[----:B------:R-:W3:Y:S01]  /*6d20*/  LDL R15, [R1+0x20] ;  /* 0x00002000010f7983 */ /* 0x000ee20000100800 */
[----:B------:R-:W-:-:S03]  /*6d30*/  ULDC UR4, c[0x0][0x2f4] ;  /* 0x0000bd0000047ab9 */ /* 0x000fc60000000800 */
[----:B------:R-:W4:Y:S04]  /*6d40*/  LDL R14, [R1+0x1c] ;  /* 0x00001c00010e7983 */ /* 0x000f280000100800 */
[----:B------:R-:W5:Y:S04]  /*6d50*/  LDL R46, [R1+0x10] ;  /* 0x00001000012e7983 */ /* 0x000f680000100800 */
[----:B------:R-:W5:Y:S01]  /*6d60*/  LDL R45, [R1+0x14] ;  /* 0x00001400012d7983 */ /* 0x000f620000100800 */
[----:B------:R-:W-:Y:S02]  /*6d70*/  ISETP.GE.AND P5, PT, R16, UR4, PT ;  /* 0x0000000410007c0c */ /* 0x000fe4000bfa6270 */
[----:B------:R-:W-:Y:S01]  /*6d80*/  ISETP.GE.AND P4, PT, R136, UR4, PT ;  /* 0x0000000488007c0c */ /* 0x000fe2000bf86270 */
[----:B------:R-:W5:Y:S10]  /*6d90*/  LDL R44, [R1+0x18] ;  /* 0x00001800012c7983 */ /* 0x000f740000100800 */
[----:B-1----:R-:W-:-:S04]  /*6da0*/  @!P5 LEA R42, P2, R16, R40, 0x1 ;  /* 0x00000028102ad211 */ /* 0x002fc800078408ff */
[----:B--2---:R-:W-:Y:S02]  /*6db0*/  @!P5 LEA.HI.X R43, R16, R41, R17, 0x1, P2 ;  /* 0x00000029102bd211 */ /* 0x004fe400010f0c11 */
[----:B------:R-:W-:-:S04]  /*6dc0*/  @!P4 LEA R38, P2, R136, R40, 0x1 ;  /* 0x000000288826c211 */ /* 0x000fc800078408ff */
[----:B---3--:R-:W-:Y:S02]  /*6dd0*/  @!P4 LEA.HI.X R39, R136, R41, R15, 0x1, P2 ;  /* 0x000000298827c211 */ /* 0x008fe400010f0c0f */
[----:B------:R-:W-:-:S13]  /*6de0*/  ISETP.GE.AND P2, PT, R22, UR4, PT ;  /* 0x0000000416007c0c */ /* 0x000fda000bf46270 */
[----:B------:R-:W-:-:S04]  /*6df0*/  @!P2 LEA R36, P6, R22, R40, 0x1 ;  /* 0x000000281624a211 */ /* 0x000fc800078c08ff */
[----:B----4-:R-:W-:Y:S02]  /*6e00*/  @!P2 LEA.HI.X R37, R22, R41, R14, 0x1, P6 ;  /* 0x000000291625a211 */ /* 0x010fe400030f0c0e */
[----:B------:R-:W0:Y:S04]  /*6e10*/  @!P5 LDS.128 R12, [R65] ;  /* 0x00000000410cd984 */ /* 0x000e280000000c00 */
[----:B0-----:R0:W-:Y:S01]  /*6e20*/  @!P5 ST.E.128 desc[UR38][R42.64], R12 ;  /* 0x0000000c2a00d985 */ /* 0x0011e2000c101d26 */
[----:B------:R-:W-:-:S13]  /*6e30*/  ISETP.GE.AND P5, PT, R0, UR4, PT ;  /* 0x0000000400007c0c */ /* 0x000fda000bfa6270 */
[----:B------:R-:W1:Y:S01]  /*6e40*/  @!P5 LDS.128 R12, [R64] ;  /* 0x00000000400cd984 */ /* 0x000e620000000c00 */
[----:B-----5:R-:W-:-:S04]  /*6e50*/  @!P5 IMAD.SHL.U32 R11, R46, 0x8, RZ ;  /* 0x000000082e0bd824 */ /* 0x020fc800078e00ff */
        /* <DEDUP_REMOVED lines=18> */
.L_x_12373:
[----:B------:R-:W-:Y:S05]  /*6f80*/  BSYNC B0 ;  /* 0x0000000000007941 */ /* 0x000fea0003800000 */
.L_x_12372:
[----:B------:R-:W-:Y:S01]  /*6f90*/  @!PT LDS RZ, [RZ] ;  /* 0x00000000fffff984 */ /* 0x000fe20000000800 */
[----:B------:R-:W-:Y:S01]  /*6fa0*/  @!PT LDS RZ, [RZ] ;  /* 0x00000000fffff984 */ /* 0x000fe20000000800 */
[----:B------:R-:W-:Y:S01]  /*6fb0*/  @!PT LDS RZ, [RZ] ;  /* 0x00000000fffff984 */ /* 0x000fe20000000800 */
[----:B------:R-:W-:Y:S01]  /*6fc0*/  @!PT LDS RZ, [RZ] ;  /* 0x00000000fffff984 */ /* 0x000fe20000000800 */
[----:B------:R3:W-:Y:S06]  /*6fd0*/  MEMBAR.ALL.CTA ;  /* 0x0000000000007992 */ /* 0x0007ec0000008000 */
[----:B---3--:R-:W3:Y:S01]  /*6fe0*/  FENCE.VIEW.ASYNC.S ;  /* 0x00000000000073c6 */ /* 0x008ee20000000000 */
[----:B------:R-:W-:Y:S02]  /*6ff0*/  VIADD R18, R18, 0x1 ;  /* 0x0000000112127836 */ /* 0x000fe40000000000 */
[----:B------:R-:W-:Y:S01]  /*7000*/  @!P3 VIADD R35, R35, 0x2d8c0 ;  /* 0x0002d8c02323b836 */ /* 0x000fe20000000000 */
[----:B---3--:R3:W-:Y:S02]  /*7010*/  BAR.SYNC.DEFER_BLOCKING R100, 0x80 ;  /* 0x000200640000751d */ /* 0x0087e40000010000 */
[----:B------:R-:W-:-:S02]  /*7020*/  ISETP.NE.AND P2, PT, R18, 0x2, PT ;  /* 0x000000021200780c */ /* 0x000fc40003f45270 */
[----:B------:R-:W-:Y:S02]  /*7030*/  @!P3 PRMT R35, RZ, 0x654, R35 ;  /* 0x00000654ff23b816 */ /* 0x000fe40000000023 */
[----:B------:R-:W-:Y:S02]  /*7040*/  SEL R11, RZ, 0x1, P2 ;  /* 0x00000001ff0b7807 */ /* 0x000fe40001000000 */
[----:B------:R-:W-:Y:S02]  /*7050*/  SEL R18, R18, RZ, P2 ;  /* 0x000000ff12127207 */ /* 0x000fe40001000000 */
[----:B------:R-:W-:Y:S01]  /*7060*/  LOP3.LUT R140, R140, R11, RZ, 0x3c, !PT ;  /* 0x0000000b8c8c7212 */ /* 0x000fe200078e3cff */
[----:B------:R3:W-:Y:S01]  /*7070*/  @!P3 SYNCS.ARRIVE.TRANS64.RED.A1T0 RZ, [R35+URZ], RZ ;  /* 0x000000ff23ffb9a7 */ /* 0x0007e2000810043f */
[----:B------:R-:W-:Y:S05]  /*7080*/  @P1 BRA `(.L_x_12374) ;  /* 0xffffffb400881947 */ /* 0x000fea000383ffff */
[----:B0-----:R-:W0:Y:S01]  /*7090*/  S2R R12, SR_TID.X ;  /* 0x00000000000c7919 */ /* 0x001e220000002100 */
[----:B------:R-:W-:Y:S02]  /*70a0*/  PLOP3.LUT P0, PT, PT, PT, PT, 0x8, 0x0 ;  /* 0x000000000000781c */ /* 0x000fe40003f0e170 */
[----:B0-----:R-:W-:-:S04]  /*70b0*/  SHF.R.U32.HI R12, RZ, 0x7, R12 ;  /* 0x00000007ff0c7819 */ /* 0x001fc8000001160c */
[----:B------:R-:W-:-:S13]  /*70c0*/  ISETP.NE.AND P4, PT, R12, 0x1, PT ;  /* 0x000000010c00780c */ /* 0x000fda0003f85270 */
[----:B------:R-:W-:Y:S06]  /*70d0*/  @!P4 BAR.ARV 0x9, 0x100 ;  /* 0x024400000000cb1d */ /* 0x000fec0000002000 */
.L_x_12311:
[----:B------:R-:W4:Y:S01]  /*70e0*/  LDL R5, [R1+0x54] ;  /* 0x0000540001057983 */ /* 0x000f220000100800 */
[----:B------:R-:W0:Y:S01]  /*70f0*/  LDC R0, c[0x0][0x448] ;  /* 0x00011200ff007b82 */ /* 0x000e220000000800 */
[----:B-1----:R-:W-:Y:S01]  /*7100*/  IMAD.MOV.U32 R40, RZ, RZ, RZ ;  /* 0x000000ffff287224 */ /* 0x002fe200078e00ff */
        /* <DEDUP_REMOVED lines=22> */
[----:B0-----:R-:W-:Y:S01]  /*7270*/  ISETP.NE.AND P1, PT, R0, 0x1, PT ;  /* 0x000000010000780c */ /* 0x001fe20003f25270 */
[----:B------:R-:W-:-:S12]  /*7280*/  IMAD.MOV.U32 R93, RZ, RZ, RZ ;  /* 0x000000ffff5d7224 */ /* 0x000fd800078e00ff */
[----:B------:R-:W0:Y:S08]  /*7290*/  @P1 LDC R3, c[0x0][0x44c] ;  /* 0x00011300ff031b82 */ /* 0x000e300000000800 */
[----:B------:R-:W1:Y:S01]  /*72a0*/  @P1 LDC R4, c[0x0][0x450] ;  /* 0x00011400ff041b82 */ /* 0x000e620000000800 */
[----:B----4-:R-:W-:-:S04]  /*72b0*/  VIADD R0, R5, 0xbf ;  /* 0x000000bf05007836 */ /* 0x010fc80000000000 */
[----:B0-----:R-:W-:-:S05]  /*72c0*/  @P1 IMAD.HI.U32 R3, R0, R3, RZ ;  /* 0x0000000300031227 */ /* 0x001fca00078e00ff */
[----:B-1----:R-:W-:Y:S02]  /*72d0*/  @P1 SHF.R.U32.HI R0, RZ, R4, R3 ;  /* 0x00000004ff001219 */ /* 0x002fe40000011603 */
[----:B------:R-:W-:Y:S02]  /*72e0*/  PLOP3.LUT P1, PT, PT, PT, PT, 0x80, 0x0 ;  /* 0x000000000000781c */ /* 0x000fe40003f2f070 */
[----:B------:R-:W-:Y:S02]  /*72f0*/  IADD3 R0, R101, R0, RZ ;  /* 0x0000000065007210 */ /* 0x000fe40007ffe0ff */
[----:B---3--:R-:W-:Y:S02]  /*7300*/  CS2R R100, SRZ ;  /* 0x0000000000647805 */ /* 0x008fe4000001ff00 */
[----:B------:R-:W-:-:S04]  /*7310*/  SHF.R.S32.HI R3, RZ, 0x1f, R0 ;  /* 0x0000001fff037819 */ /* 0x000fc80000011400 */
[----:B------:R-:W-:Y:S01]  /*7320*/  LEA.HI R3, R3, R0, RZ, 0x7 ;  /* 0x0000000003037211 */ /* 0x000fe200078f38ff */
[----:B------:R-:W-:-:S03]  /*7330*/  IMAD.MOV.U32 R0, RZ, RZ, RZ ;  /* 0x000000ffff007224 */ /* 0x000fc600078e00ff */
[----:B------:R-:W-:-:S04]  /*7340*/  SHF.R.S32.HI R3, RZ, 0x7, R3 ;  /* 0x00000007ff037819 */ /* 0x000fc80000011403 */
[----:B------:R-:W-:Y:S02]  /*7350*/  VIMNMX R88, R102, R3, PT ;  /* 0x0000000366587248 */ /* 0x000fe40003fe0100 */
[----:B------:R-:W-:Y:S02]  /*7360*/  CS2R R102, SRZ ;  /* 0x0000000000667805 */ /* 0x000fe4000001ff00 */
[----:B------:R-:W-:Y:S01]  /*7370*/  ISETP.GE.AND P2, PT, R88, 0x1, PT ;  /* 0x000000015800780c */ /* 0x000fe20003f46270 */
[----:B------:R-:W-:-:S12]  /*7380*/  @P0 BRA `(.L_x_12375) ;  /* 0x00000000000c0947 */ /* 0x000fd80003800000 */
[----:B------:R-:W0:Y:S01]  /*7390*/  FENCE.VIEW.ASYNC.G ;  /* 0x00000000000073c6 */ /* 0x000e220000000100 */
[----:B------:R-:W-:Y:S05]  /*73a0*/  WARPSYNC.ALL ;  /* 0x0000000000007948 */ /* 0x000fea0003800000 */
[----:B0-----:R-:W-:Y:S06]  /*73b0*/  BAR.ARV 0xc, 0x200 ;  /* 0x0308000000007b1d */ /* 0x001fec0000002000 */
.L_x_12375:
[----:B------:R-:W-:Y:S01]  /*73c0*/  IMAD.MOV.U32 R28, RZ, RZ, RZ ;  /* 0x000000ffff1c7224 */ /* 0x000fe200078e00ff */
[----:B------:R-:W-:Y:S01]  /*73d0*/  MOV R3, RZ ;  /* 0x000000ff00037202 */ /* 0x000fe20000000f00 */
        /* <DEDUP_REMOVED lines=10> */
.L_x_12603:
[----:B------:R-:W1:Y:S01]  /*7480*/  LDL R3, [R1+0x24] ;  /* 0x0000240001037983 */ /* 0x000e620000100800 */
[----:B------:R-:W-:Y:S01]  /*7490*/  BSSY B6, `(.L_x_12378) ;  /* 0x000001b000067945 */ /* 0x000fe20003800000 */
[----:B-1----:R-:W-:-:S05]  /*74a0*/  IMAD.HI R0, R3, 0x55555556, RZ ;  /* 0x5555555603007827 */ /* 0x002fca00078e02ff */
[----:B------:R-:W-:-:S05]  /*74b0*/  LEA.HI R44, R0, R0, RZ, 0x1 ;  /* 0x00000000002c7211 */ /* 0x000fca00078f08ff */
[----:B------:R-:W-:Y:S02]  /*74c0*/  IMAD R44, R44, -0x3, R3 ;  /* 0xfffffffd2c2c7824 */ /* 0x000fe400078e0203 */
[----:B------:R-:W-:-:S04]  /*74d0*/  VIADD R3, R2, 0x21800 ;  /* 0x0002180002037836 */ /* 0x000fc80000000000 */
[----:B------:R-:W-:Y:S01]  /*74e0*/  IMAD R0, R44, 0x2000, R3 ;  /* 0x000020002c007824 */ /* 0x000fe200078e0203 */
[----:B------:R-:W-:-:S04]  /*74f0*/  LOP3.LUT P0, RZ, R3, 0x3ff, RZ, 0xc0, !PT ;  /* 0x000003ff03ff7812 */ /* 0x000fc8000780c0ff */
        /* <DEDUP_REMOVED lines=19> */
[----:B-12--5:R-:W-:Y:S05]  /*7630*/  CALL.ABS.NOINC R14 ;  /* 0x000000000e007343 */ /* 0x026fea0003c00000 */
.L_x_12379:
[----:B------:R-:W-:Y:S05]  /*7640*/  BSYNC B6 ;  /* 0x0000000000067941 */ /* 0x000fea0003800000 */
.L_x_12378:
        /* <DEDUP_REMOVED lines=13> */
.L_x_12383:
[----:B----4-:R4:W0:Y:S02]  /*7720*/  SYNCS.PHASECHK.TRANS64.TRYWAIT P0, [R2+URZ+0x2d800], R3 ;  /* 0x02d80003020075a7 */ /* 0x010824000800017f */
[----:B0-----:R-:W-:Y:S05]  /*7730*/  @!P0 NANOSLEEP.SYNCS 0x989680 ;  /* 0x009896800000895d */ /* 0x001fea0003900000 */
[----:B------:R-:W0:Y:S02]  /*7740*/  @!P0 SYNCS.PHASECHK.TRANS64 P0, [R2+URZ+0x2d800], R3 ;  /* 0x02d80003020085a7 */ /* 0x000e24000800007f */
[----:B0-----:R-:W-:Y:S05]  /*7750*/  @!P0 BRA `(.L_x_12383) ;  /* 0xfffffffc00f08947 */ /* 0x001fea000383ffff */
.L_x_12382:
[----:B------:R-:W-:Y:S05]  /*7760*/  BSYNC B0 ;  /* 0x0000000000007941 */ /* 0x000fea0003800000 */
.L_x_12381:
[----:B------:R-:W-:Y:S05]  /*7770*/  BRA `(.L_x_12384) ;  /* 0x0000003c00187947 */ /* 0x000fea0003800000 */
.L_x_12380:
[----:B------:R-:W-:Y:S01]  /*7780*/  ULOP3.LUT UP0, URZ, UR42, 0x1bf, URZ, 0xc0, !UPT ;  /* 0x000001bf2a3f7892 */ /* 0x000fe2000f80c03f */
[----:B-1---5:R-:W-:Y:S01]  /*7790*/  SHF.R.S32.HI R0, RZ, 0x1f, R97 ;  /* 0x0000001fff007819 */ /* 0x022fe20000011461 */
[----:B------:R-:W-:Y:S01]  /*77a0*/  ULDC.64 UR4, c[0x0][0x3f8] ;  /* 0x0000fe0000047ab9 */ /* 0x000fe20000000a00 */
[----:B------:R-:W-:Y:S01]  /*77b0*/  ULDC.64 UR6, c[0x0][0x408] ;  /* 0x0001020000067ab9 */ /* 0x000fe20000000a00 */
[----:B------:R-:W-:Y:S02]  /*77c0*/  IMAD.WIDE.U32 R24, R97, UR4, RZ ;  /* 0x0000000461187c25 */ /* 0x000fe4000f8e00ff */
[----:B------:R-:W-:Y:S02]  /*77d0*/  PLOP3.LUT P0, PT, PT, PT, UP0, 0x80, 0x0 ;  /* 0x000000000000781c */ /* 0x000fe40003f0f008 */
        /* <DEDUP_REMOVED lines=12> */
[----:B0-----:R0:W1:Y:S01]  /*78a0*/  LDC.64 R14, c[0x4][R0] ;  /* 0x01000000000e7b82 */ /* 0x0010620000000a00 */
        /* <DEDUP_REMOVED lines=10> */
[----:B-12---:R-:W-:Y:S05]  /*7950*/  CALL.ABS.NOINC R14 ;  /* 0x000000000e007343 */ /* 0x006fea0003c00000 */
.L_x_12385:
[----:B------:R-:W3:Y:S01]  /*7960*/  LDL R20, [R1+0x54] ;  /* 0x0000540001147983 */ /* 0x000ee20000100800 */
[----:B------:R-:W-:Y:S01]  /*7970*/  ULDC.U8 UR4, c[0x0][0x410] ;  /* 0x0001040000047ab9 */ /* 0x000fe20000000000 */
[----:B------:R-:W-:Y:S01]  /*7980*/  BSSY B0, `(.L_x_12386) ;  /* 0x000039d000007945 */ /* 0x000fe20003800000 */
[----:B------:R-:W-:Y:S01]  /*7990*/  ISETP.NE.AND P0, PT, RZ, UR4, PT ;  /* 0x00000004ff007c0c */ /* 0x000fe2000bf05270 */
[----:B---3--:R-:W-:-:S12]  /*79a0*/  IMAD.IADD R10, R141, 0x1, R20 ;  /* 0x000000018d0a7824 */ /* 0x008fd800078e0214 */
[----:B------:R-:W-:Y:S05]  /*79b0*/  @!P0 BRA `(.L_x_12387) ;  /* 0x0000001c00588947 */ /* 0x000fea0003800000 */
[----:B------:R-:W1:Y:S01]  /*79c0*/  LDC R45, c[0x0][0x448] ;  /* 0x00011200ff2d7b82 */ /* 0x000e620000000800 */
[----:B------:R-:W-:Y:S01]  /*79d0*/  ULDC.64 UR4, c[0x0][0x3f8] ;  /* 0x0000fe0000047ab9 */ /* 0x000fe20000000a00 */
[----:B------:R-:W-:Y:S01]  /*79e0*/  ULDC.64 UR6, c[0x0][0x408] ;  /* 0x0001020000067ab9 */ /* 0x000fe20000000a00 */
[----:B------:R-:W-:Y:S02]  /*79f0*/  IMAD.MOV.U32 R6, RZ, RZ, R24 ;  /* 0x000000ffff067224 */ /* 0x000fe400078e0018 */
[----:B------:R-:W-:Y:S02]  /*7a00*/  IMAD.MOV.U32 R7, RZ, RZ, R29 ;  /* 0x000000ffff077224 */ /* 0x000fe400078e001d */
[----:B------:R-:W-:Y:S02]  /*7a10*/  IMAD.MOV.U32 R8, RZ, RZ, R26 ;  /* 0x000000ffff087224 */ /* 0x000fe400078e001a */
[----:B------:R-:W-:Y:S01]  /*7a20*/  IMAD.MOV.U32 R9, RZ, RZ, R31 ;  /* 0x000000ffff097224 */ /* 0x000fe200078e001f */
[----:B-1----:R-:W-:-:S13]  /*7a30*/  ISETP.NE.AND P0, PT, R45, 0x1, PT ;  /* 0x000000012d00780c */ /* 0x002fda0003f05270 */
[----:B------:R-:W1:Y:S08]  /*7a40*/  @P0 LDC R3, c[0x0][0x44c] ;  /* 0x00011300ff030b82 */ /* 0x000e700000000800 */
[----:B------:R-:W3:Y:S01]  /*7a50*/  @P0 LDC R5, c[0x0][0x450] ;  /* 0x00011400ff050b82 */ /* 0x000ee20000000800 */
[----:B-1----:R-:W-:-:S04]  /*7a60*/  @P0 IMAD.HI.U32 R0, R10, R3, RZ ;  /* 0x000000030a000227 */ /* 0x002fc800078e00ff */
[----:B------:R-:W-:Y:S01]  /*7a70*/  IMAD.MOV.U32 R3, RZ, RZ, R10 ;  /* 0x000000ffff037224 */ /* 0x000fe200078e000a */
[----:B---3--:R-:W-:-:S04]  /*7a80*/  @P0 SHF.R.U32.HI R3, RZ, R5, R0 ;  /* 0x00000005ff030219 */ /* 0x008fc80000011600 */
        /* <DEDUP_REMOVED lines=11> */
[----:B------:R-:W-:Y:S01]  /*7b40*/  UMOV UR4, 0xffffffff ;  /* 0xffffffff00047882 */ /* 0x000fe20000000000 */
[----:B------:R-:W-:Y:S02]  /*7b50*/  LEA R4, P1, R8, UR6, 0x1 ;  /* 0x0000000608047c11 */ /* 0x000fe4000f8208ff */
[----:B------:R-:W-:Y:S02]  /*7b60*/  IADD3 R5, R9, R5, RZ ;  /* 0x0000000509057210 */ /* 0x000fe40007ffe0ff */
[----:B------:R-:W-:Y:S02]  /*7b70*/  LEA.HI.X R13, R6, UR5, R13, 0x1, P0 ;  /* 0x00000005060d7c11 */ /* 0x000fe400080f0c0d */
[----:B------:R-:W-:Y:S01]  /*7b80*/  LEA.HI.X R5, R8, UR7, R5, 0x1, P1 ;  /* 0x0000000708057c11 */ /* 0x000fe200088f0c05 */
[----:B------:R-:W-:Y:S06]  /*7b90*/  BRA.DIV UR4, `(.L_x_12388) ;  /* 0x0000014e04dc7947 */ /* 0x000fec000b800000 */
[----:B------:R1:W3:Y:S04]  /*7ba0*/  SHFL.IDX PT, R3, R13, RZ, 0x1e1f ;  /* 0x001e1fff0d037589 */ /* 0x0002e800000e0000 */
[----:B------:R-:W4:Y:S04]  /*7bb0*/  SHFL.IDX PT, R0, R0, RZ, 0x1e1f ;  /* 0x001e1fff00007589 */ /* 0x000f2800000e0000 */
[----:B------:R-:W0:Y:S04]  /*7bc0*/  SHFL.IDX PT, R5, R5, RZ, 0x1e1f ;  /* 0x001e1fff05057589 */ /* 0x000e2800000e0000 */
[----:B-1----:R-:W0:Y:S02]  /*7bd0*/  SHFL.IDX PT, R4, R4, RZ, 0x1e1f ;  /* 0x001e1fff04047589 */ /* 0x002e2400000e0000 */
.L_x_12609:
        /* <DEDUP_REMOVED lines=11> */
[----:B0-----:R-:W-:Y:S01]  /*7c90*/  CS2R R14, SRZ ;  /* 0x00000000000e7805 */ /* 0x001fe2000001ff00 */
[----:B-----5:R-:W-:-:S05]  /*7ca0*/  IMAD R45, R6, R45, RZ ;  /* 0x0000002d062d7224 */ /* 0x020fca00078e02ff */
[----:B------:R-:W-:Y:S01]  /*7cb0*/  ISETP.GE.AND P0, PT, R10, R45, PT ;  /* 0x0000002d0a00720c */ /* 0x000fe20003f06270 */
[----:B------:R-:W-:Y:S01]  /*7cc0*/  IMAD R45, R33, -0xc0, R45 ;  /* 0xffffff40212d7824 */ /* 0x000fe200078e022d */
[----:B------:R-:W-:Y:S02]  /*7cd0*/  CS2R R32, SRZ ;  /* 0x0000000000207805 */ /* 0x000fe4000001ff00 */
[----:B------:R-:W-:-:S09]  /*7ce0*/  CS2R R10, SRZ ;  /* 0x00000000000a7805 */ /* 0x000fd2000001ff00 */
[----:B------:R-:W-:Y:S05]  /*7cf0*/  @P0 BRA `(.L_x_12390) ;  /* 0x0000000400300947 */ /* 0x000fea0003800000 */
[----:B------:R-:W3:Y:S01]  /*7d00*/  LDL R42, [R1+0x40] ;  /* 0x00004000012a7983 */ /* 0x000ee20000100800 */
[----:B------:R-:W-:-:S03]  /*7d10*/  ULDC UR4, c[0x0][0x3f4] ;  /* 0x0000fd0000047ab9 */ /* 0x000fc60000000800 */
[----:B--2---:R-:W2:Y:S04]  /*7d20*/  LDL R41, [R1+0x38] ;  /* 0x0000380001297983 */ /* 0x004ea80000100800 */
[----:B------:R-:W4:Y:S04]  /*7d30*/  LDL R40, [R1+0x3c] ;  /* 0x00003c0001287983 */ /* 0x000f280000100800 */
[----:B------:R-:W4:Y:S04]  /*7d40*/  LDL R39, [R1+0x34] ;  /* 0x0000340001277983 */ /* 0x000f280000100800 */
[----:B------:R-:W4:Y:S04]  /*7d50*/  LDL.64 R52, [R1] ;  /* 0x0000000001347983 */ /* 0x000f280000100a00 */
        /* <DEDUP_REMOVED lines=19> */
[-C--:B------:R-:W-:Y:S02]  /*7e90*/  @!P3 IADD3 R8, P5, R4, R9.reuse, RZ ;  /* 0x000000090408b210 */ /* 0x080fe40007fbe0ff */
[----:B------:R-:W-:Y:S02]  /*7ea0*/  @!P3 IADD3 R10, P4, R0, R9, RZ ;  /* 0x00000009000ab210 */ /* 0x000fe40007f9e0ff */
[----:B------:R-:W-:Y:S01]  /*7eb0*/  ISETP.GE.AND P0, PT, R39, UR4, PT ;  /* 0x0000000427007c0c */ /* 0x000fe2000bf06270 */
[--C-:B------:R-:W-:Y:S01]  /*7ec0*/  @!P3 IMAD.X R9, R5, 0x1, R6.reuse, P5 ;  /* 0x000000010509b824 */ /* 0x100fe200028e0606 */
[-C--:B------:R-:W-:Y:S01]  /*7ed0*/  @!P2 IADD3 R48, P5, R4, R49.reuse, RZ ;  /* 0x000000310430a210 */ /* 0x080fe20007fbe0ff */
[----:B------:R-:W-:Y:S01]  /*7ee0*/  @!P3 IMAD.X R11, R3, 0x1, R6, P4 ;  /* 0x00000001030bb824 */ /* 0x000fe200020e0606 */
[----:B------:R-:W-:Y:S01]  /*7ef0*/  SHF.R.S32.HI R13, RZ, 0x1f, R40 ;  /* 0x0000001fff0d7819 */ /* 0x000fe20000011428 */
[----:B------:R-:W-:Y:S01]  /*7f00*/  IMAD.SHL.U32 R21, R38, 0x2, RZ ;  /* 0x0000000226157824 */ /* 0x000fe200078e00ff */
[----:B------:R-:W-:Y:S01]  /*7f10*/  @!P2 IADD3 R50, P4, R0, R49, RZ ;  /* 0x000000310032a210 */ /* 0x000fe20007f9e0ff */
[----:B------:R0:W5:Y:S01]  /*7f20*/  @!P3 LD.E.64 R30, desc[UR38][R8.64] ;  /* 0x00000026081eb980 */ /* 0x000162000c101b00 */
[----:B------:R-:W-:-:S02]  /*7f30*/  @!P2 IADD3.X R49, R5, R12, RZ, P5, !PT ;  /* 0x0000000c0531a210 */ /* 0x000fc40002ffe4ff */
[----:B------:R-:W-:Y:S01]  /*7f40*/  SHF.L.U64.HI R6, R40, 0x1, R13 ;  /* 0x0000000128067819 */ /* 0x000fe2000001020d */
[----:B------:R-:W-:Y:S01]  /*7f50*/  @!P2 IMAD.X R51, R3, 0x1, R12, P4 ;  /* 0x000000010333a824 */ /* 0x000fe200020e060c */
[-C--:B------:R-:W-:Y:S01]  /*7f60*/  @!P1 IADD3 R42, P5, R4, R43.reuse, RZ ;  /* 0x0000002b042a9210 */ /* 0x080fe20007fbe0ff */
[----:B------:R1:W5:Y:S01]  /*7f70*/  @!P3 LD.E.64 R32, desc[UR38][R10.64] ;  /* 0x000000260a20b980 */ /* 0x000362000c101b00 */
[----:B------:R-:W-:Y:S02]  /*7f80*/  SHF.R.S32.HI R14, RZ, 0x1f, R39 ;  /* 0x0000001fff0e7819 */ /* 0x000fe40000011427 */
[C---:B------:R-:W-:Y:S01]  /*7f90*/  @!P1 IADD3 R46, P4, R0.reuse, R43, RZ ;  /* 0x0000002b002e9210 */ /* 0x040fe20007f9e0ff */
[----:B------:R-:W-:Y:S01]  /*7fa0*/  @!P1 IMAD.X R43, R5, 0x1, R6, P5 ;  /* 0x00000001052b9824 */ /* 0x000fe200028e0606 */
[----:B------:R-:W-:Y:S02]  /*7fb0*/  SHF.L.U64.HI R14, R39, 0x1, R14 ;  /* 0x00000001270e7819 */ /* 0x000fe4000001020e */
[----:B------:R-:W-:Y:S01]  /*7fc0*/  SHF.R.S32.HI R20, RZ, 0x1f, R38 ;  /* 0x0000001fff147819 */ /* 0x000fe20000011426 */
[----:B------:R-:W-:Y:S01]  /*7fd0*/  @!P1 IMAD.X R47, R3, 0x1, R6, P4 ;  /* 0x00000001032f9824 */ /* 0x000fe200020e0606 */
[----:B------:R-:W-:-:S02]  /*7fe0*/  @!P0 IADD3 R40, P5, R0, R7, RZ ;  /* 0x0000000700288210 */ /* 0x000fc40007fbe0ff */
[----:B0-----:R-:W-:Y:S02]  /*7ff0*/  CS2R R8, SRZ ;  /* 0x0000000000087805 */ /* 0x001fe4000001ff00 */
[----:B------:R-:W-:Y:S01]  /*8000*/  ISETP.GE.AND P4, PT, R52, UR4, PT ;  /* 0x0000000434007c0c */ /* 0x000fe2000bf86270 */
[----:B------:R-:W5:Y:S01]  /*8010*/  @!P2 LD.E.64 R28, desc[UR38][R50.64] ;  /* 0x00000026321ca980 */ /* 0x000f62000c101b00 */
[----:B------:R-:W-:Y:S01]  /*8020*/  @!P0 IMAD.X R41, R3, 0x1, R14, P5 ;  /* 0x0000000103298824 */ /* 0x000fe200028e060e */
[----:B------:R-:W-:Y:S02]  /*8030*/  @!P0 IADD3 R6, P5, R4, R7, RZ ;  /* 0x0000000704068210 */ /* 0x000fe40007fbe0ff */
[----:B-1----:R-:W-:Y:S02]  /*8040*/  CS2R R10, SRZ ;  /* 0x00000000000a7805 */ /* 0x002fe4000001ff00 */
[C---:B------:R-:W-:Y:S01]  /*8050*/  SHF.L.U64.HI R20, R38.reuse, 0x1, R20 ;  /* 0x0000000126147819 */ /* 0x040fe20000010214 */
[----:B------:R-:W5:Y:S01]  /*8060*/  @!P2 LD.E.64 R26, desc[UR38][R48.64] ;  /* 0x00000026301aa980 */ /* 0x000f62000c101b00 */
[----:B------:R-:W-:Y:S01]  /*8070*/  @!P0 IMAD.X R7, R5, 0x1, R14, P5 ;  /* 0x0000000105078824 */ /* 0x000fe200028e060e */
[----:B------:R-:W-:-:S02]  /*8080*/  ISETP.GE.AND P5, PT, R38, UR4, PT ;  /* 0x0000000426007c0c */ /* 0x000fc4000bfa6270 */
[----:B------:R-:W5:Y:S01]  /*8090*/  @!P1 LD.E.64 R24, desc[UR38][R46.64] ;  /* 0x000000262e189980 */ /* 0x000f62000c101b00 */
[----:B------:R-:W-:Y:S02]  /*80a0*/  @!P4 IMAD.MOV.U32 R12, RZ, RZ, R0 ;  /* 0x000000ffff0cc224 */ /* 0x000fe400078e0000 */
[----:B------:R-:W-:Y:S02]  /*80b0*/  @!P4 IMAD.MOV.U32 R13, RZ, RZ, R3 ;  /* 0x000000ffff0dc224 */ /* 0x000fe400078e0003 */
[----:B------:R-:W-:-:S04]  /*80c0*/  @!P4 IMAD.WIDE R14, R52, 0x2, R4 ;  /* 0x00000002340ec825 */ /* 0x000fc800078e0204 */
[----:B------:R-:W-:Y:S01]  /*80d0*/  @!P4 IMAD.WIDE R12, R52, 0x2, R12 ;  /* 0x00000002340cc825 */ /* 0x000fe200078e020c */
[----:B------:R0:W5:Y:S04]  /*80e0*/  @!P4 LD.E.64 R34, desc[UR38][R14.64] ;  /* 0x000000260e22c980 */ /* 0x000168000c101b00 */
[----:B------:R1:W5:Y:S01]  /*80f0*/  @!P4 LD.E.64 R36, desc[UR38][R12.64] ;  /* 0x000000260c24c980 */ /* 0x000362000c101b00 */
[----:B------:R-:W-:-:S04]  /*8100*/  @!P5 IADD3 R38, P4, R0, R21, RZ ;  /* 0x000000150026d210 */ /* 0x000fc80007f9e0ff */
[----:B------:R-:W-:Y:S02]  /*8110*/  @!P5 IADD3.X R39, R3, R20, RZ, P4, !PT ;  /* 0x000000140327d210 */ /* 0x000fe400027fe4ff */
[----:B------:R-:W-:Y:S02]  /*8120*/  @!P5 IADD3 R4, P4, R4, R21, RZ ;  /* 0x000000150404d210 */ /* 0x000fe40007f9e0ff */
[----:B0-----:R-:W-:Y:S02]  /*8130*/  CS2R R14, SRZ ;  /* 0x00000000000e7805 */ /* 0x001fe4000001ff00 */
[----:B-1----:R-:W-:Y:S01]  /*8140*/  CS2R R12, SRZ ;  /* 0x00000000000c7805 */ /* 0x002fe2000001ff00 */
[----:B------:R0:W5:Y:S01]  /*8150*/  @!P5 LD.E.64 R10, desc[UR38][R38.64] ;  /* 0x00000026260ad980 */ /* 0x000162000c101b00 */
[----:B------:R-:W-:Y:S01]  /*8160*/  @!P5 IMAD.X R5, R5, 0x1, R20, P4 ;  /* 0x000000010505d824 */ /* 0x000fe200020e0614 */
[----:B------:R-:W-:Y:S02]  /*8170*/  CS2R R20, SRZ ;  /* 0x0000000000147805 */ /* 0x000fe4000001ff00 */
[----:B------:R0:W5:Y:S04]  /*8180*/  @!P0 LD.E.64 R14, desc[UR38][R40.64] ;  /* 0x00000026280e8980 */ /* 0x000168000c101b00 */
[----:B------:R0:W5:Y:S04]  /*8190*/  @!P1 LD.E.64 R20, desc[UR38][R42.64] ;  /* 0x000000262a149980 */ /* 0x000168000c101b00 */
[----:B------:R0:W5:Y:S04]  /*81a0*/  @!P0 LD.E.64 R12, desc[UR38][R6.64] ;  /* 0x00000026060c8980 */ /* 0x000168000c101b00 */
[----:B------:R0:W5:Y:S02]  /*81b0*/  @!P5 LD.E.64 R8, desc[UR38][R4.64] ;  /* 0x000000260408d980 */ /* 0x000164000c101b00 */
.L_x_12390:
[----:B------:R-:W-:Y:S05]  /*81c0*/  BSYNC B1 ;  /* 0x0000000000017941 */ /* 0x000fea0003800000 */
.L_x_12389:
[----:B------:R-:W-:Y:S01]  /*81d0*/  ULEA.HI UR4, UR37, UR37, URZ, 0x1 ;  /* 0x0000002525047291 */ /* 0x000fe2000f8f083f */
[----:B---3-5:R-:W-:Y:S01]  /*81e0*/  IMAD.MOV.U32 R3, RZ, RZ, R34 ;  /* 0x000000ffff037224 */ /* 0x028fe200078e0022 */
[----:B----4-:R-:W-:Y:S01]  /*81f0*/  VIMNMX R0, R45, 0xc0, PT ;  /* 0x000000c02d007848 */ /* 0x010fe20003fe0100 */
[----:B0-----:R-:W-:Y:S01]  /*8200*/  IMAD.MOV.U32 R4, RZ, RZ, R35 ;  /* 0x000000ffff047224 */ /* 0x001fe200078e0023 */
[----:B------:R-:W-:Y:S01]  /*8210*/  ULOP3.LUT UR4, UR4, 0xfffffffe, URZ, 0xc0, !UPT ;  /* 0xfffffffe04047892 */ /* 0x000fe2000f8ec03f */
[----:B------:R-:W-:Y:S01]  /*8220*/  IMAD.MOV.U32 R5, RZ, RZ, R30 ;  /* 0x000000ffff057224 */ /* 0x000fe200078e001e */
[----:B------:R-:W-:Y:S01]  /*8230*/  PRMT R50, R3, 0x7610, R50 ;  /* 0x0000761003327816 */ /* 0x000fe20000000032 */
[----:B------:R-:W-:Y:S01]  /*8240*/  IMAD.MOV.U32 R6, RZ, RZ, R13 ;  /* 0x000000ffff067224 */ /* 0x000fe200078e000d */
[----:B------:R-:W-:Y:S01]  /*8250*/  UIADD3 UR4, UR37, -UR4, URZ ;  /* 0x8000000425047290 */ /* 0x000fe2000fffe03f */
[----:B------:R-:W-:Y:S01]  /*8260*/  ISETP.GE.AND P1, PT, R141, R0, PT ;  /* 0x000000008d00720c */ /* 0x000fe20003f26270 */
[----:B------:R-:W-:Y:S01]  /*8270*/  IMAD.MOV.U32 R0, RZ, RZ, R31 ;  /* 0x000000ffff007224 */ /* 0x000fe200078e001f */
[----:B------:R-:W-:Y:S01]  /*8280*/  PRMT R47, R47, 0x5410, R4 ;  /* 0x000054102f2f7816 */ /* 0x000fe20000000004 */
[----:B------:R-:W-:Y:S01]  /*8290*/  IMAD.MOV.U32 R4, RZ, RZ, R26 ;  /* 0x000000ffff047224 */ /* 0x000fe200078e001a */
[----:B------:R-:W-:Y:S01]  /*82a0*/  PRMT R58, R5, 0x7610, R58 ;  /* 0x00007610053a7816 */ /* 0x000fe2000000003a */
[----:B------:R-:W-:Y:S01]  /*82b0*/  IMAD.U32 R3, RZ, RZ, UR4 ;  /* 0x00000004ff037e24 */ /* 0x000fe2000f8e00ff */
[----:B------:R-:W-:Y:S01]  /*82c0*/  MOV R5, R27 ;  /* 0x0000001b00057202 */ /* 0x000fe20000000f00 */
[----:B------:R-:W-:Y:S01]  /*82d0*/  BSSY B1, `(.L_x_12391) ;  /* 0x0000022000017945 */ /* 0x000fe20003800000 */
[----:B------:R-:W-:Y:S01]  /*82e0*/  PRMT R47, R0, 0x7610, R47 ;  /* 0x00007610002f7816 */ /* 0x000fe2000000002f */
[----:B------:R-:W-:Y:S01]  /*82f0*/  IMAD.MOV.U32 R0, RZ, RZ, R20 ;  /* 0x000000ffff007224 */ /* 0x000fe200078e0014 */
[----:B------:R-:W-:-:S02]  /*8300*/  SHF.L.U32 R3, R3, 0x1f, RZ ;  /* 0x0000001f03037819 */ /* 0x000fc400000006ff */
[----:B------:R-:W-:Y:S01]  /*8310*/  PRMT R46, R4, 0x7610, R46 ;  /* 0x00007610042e7816 */ /* 0x000fe2000000002e */
[----:B------:R-:W-:Y:S01]  /*8320*/  IMAD.MOV.U32 R4, RZ, RZ, R21 ;  /* 0x000000ffff047224 */ /* 0x000fe200078e0015 */
[----:B------:R-:W0:Y:S01]  /*8330*/  SYNCS.PHASECHK.TRANS64.TRYWAIT P0, [R2+URZ+0x2d800], R3 ;  /* 0x02d80003020075a7 */ /* 0x000e22000800017f */
[----:B------:R-:W-:Y:S01]  /*8340*/  PRMT R45, R45, 0x5410, R5 ;  /* 0x000054102d2d7816 */ /* 0x000fe20000000005 */
[----:B------:R-:W-:Y:S02]  /*8350*/  IMAD.MOV.U32 R5, RZ, RZ, R12 ;  /* 0x000000ffff057224 */ /* 0x000fe400078e000c */
[----:B------:R-:W-:Y:S01]  /*8360*/  PRMT R42, R0, 0x5410, R4 ;  /* 0x00005410002a7816 */ /* 0x000fe20000000004 */
[----:B------:R-:W-:Y:S02]  /*8370*/  IMAD.MOV.U32 R0, RZ, RZ, R8 ;  /* 0x000000ffff007224 */ /* 0x000fe400078e0008 */
        /* <DEDUP_REMOVED lines=20> */
[----:B--2---:R-:W-:Y:S01]  /*84c0*/  PRMT R41, R5, 0x5410, R6 ;  /* 0x0000541005297816 */ /* 0x004fe20000000006 */
[----:B------:R-:W-:Y:S01]  /*84d0*/  IMAD.MOV.U32 R4, RZ, RZ, R11 ;  /* 0x000000ffff047224 */ /* 0x000fe200078e000b */
[----:B0-----:R-:W-:Y:S06]  /*84e0*/  @!P0 BRA `(.L_x_12392) ;  /* 0x0000014400f88947 */ /* 0x001fec0003800000 */
.L_x_12610:
[----:B------:R-:W-:Y:S05]  /*84f0*/  BSYNC B1 ;  /* 0x0000000000017941 */ /* 0x000fea0003800000 */
.L_x_12391:
[----:B------:R-:W-:Y:S01]  /*8500*/  PRMT R39, R0, 0x5410, R4 ;  /* 0x0000541000277816 */ /* 0x000fe20000000004 */
[----:B------:R-:W-:Y:S06]  /*8510*/  @P1 BRA `(.L_x_12393) ;  /* 0x0000002c008c1947 */ /* 0x000fec0003800000 */
[----:B------:R-:W2:Y:S01]  /*8520*/  LDL.64 R54, [R1] ;  /* 0x0000000001367983 */ /* 0x000ea20000100a00 */
[----:B------:R-:W2:Y:S03]  /*8530*/  LDC R0, c[0x0][0x3f4] ;  /* 0x0000fd00ff007b82 */ /* 0x000ea60000000800 */
[----:B------:R-:W0:Y:S04]  /*8540*/  LDL R53, [R1+0x5c] ;  /* 0x00005c0001357983 */ /* 0x000e280000100800 */
[----:B------:R-:W3:Y:S04]  /*8550*/  LDL R52, [R1+0x40] ;  /* 0x0000400001347983 */ /* 0x000ee80000100800 */
[----:B------:R-:W4:Y:S04]  /*8560*/  LDL R51, [R1+0x38] ;  /* 0x0000380001337983 */ /* 0x000f280000100800 */
[----:B------:R-:W5:Y:S04]  /*8570*/  LDL R49, [R1+0x3c] ;  /* 0x00003c0001317983 */ /* 0x000f680000100800 */
[----:B------:R-:W5:Y:S04]  /*8580*/  LDL R7, [R1+0x34] ;  /* 0x0000340001077983 */ /* 0x000f680000100800 */
[----:B------:R-:W5:Y:S04]  /*8590*/  LDL R6, [R1+0x44] ;  /* 0x0000440001067983 */ /* 0x000f680000100800 */
[----:B------:R-:W5:Y:S01]  /*85a0*/  LDL R5, [R1+0x60] ;  /* 0x0000600001057983 */ /* 0x000f620000100800 */
[----:B------:R-:W-:Y:S01]  /*85b0*/  BSSY B1, `(.L_x_12394) ;  /* 0x0000035000017945 */ /* 0x000fe20003800000 */
[-C--:B--2---:R-:W-:Y:S01]  /*85c0*/  ISETP.GE.AND P6, PT, R54, R0.reuse, PT ;  /* 0x000000003600720c */ /* 0x084fe20003fc6270 */
[----:B0-----:R-:W-:Y:S01]  /*85d0*/  IMAD R3, R53, 0x2, R2 ;  /* 0x0000000235037824 */ /* 0x001fe200078e0202 */
[----:B---3--:R-:W-:-:S02]  /*85e0*/  ISETP.GE.AND P0, PT, R52, R0, PT ;  /* 0x000000003400720c */ /* 0x008fc40003f06270 */
[-C--:B----4-:R-:W-:Y:S02]  /*85f0*/  ISETP.GE.AND P1, PT, R51, R0.reuse, PT ;  /* 0x000000003300720c */ /* 0x090fe40003f26270 */
[-C--:B-----5:R-:W-:Y:S02]  /*8600*/  ISETP.GE.AND P2, PT, R49, R0.reuse, PT ;  /* 0x000000003100720c */ /* 0x0a0fe40003f46270 */
[-C--:B------:R-:W-:Y:S02]  /*8610*/  ISETP.GE.AND P3, PT, R7, R0.reuse, PT ;  /* 0x000000000700720c */ /* 0x080fe40003f66270 */
[----:B------:R-:W-:Y:S01]  /*8620*/  ISETP.GE.AND P4, PT, R6, R0, PT ;  /* 0x000000000600720c */ /* 0x000fe20003f86270 */
[----:B------:R-:W-:Y:S01]  /*8630*/  VIADD R0, R3, 0x20 ;  /* 0x0000002003007836 */ /* 0x000fe20000000000 */
        /* <DEDUP_REMOVED lines=44> */
.L_x_12395:
[----:B------:R-:W-:Y:S05]  /*8900*/  BSYNC B1 ;  /* 0x0000000000017941 */ /* 0x000fea0003800000 */
.L_x_12394:
        /* <DEDUP_REMOVED lines=45> */
.L_x_12397:
[----:B------:R-:W-:Y:S05]  /*8be0*/  BSYNC B1 ;  /* 0x0000000000017941 */ /* 0x000fea0003800000 */
.L_x_12396:
        /* <DEDUP_REMOVED lines=44> */
.L_x_12399:
[----:B------:R-:W-:Y:S05]  /*8eb0*/  BSYNC B1 ;  /* 0x0000000000017941 */ /* 0x000fea0003800000 */
.L_x_12398:
        /* <DEDUP_REMOVED lines=44> */
.L_x_12401:
[----:B------:R-:W-:Y:S05]  /*9180*/  BSYNC B1 ;  /* 0x0000000000017941 */ /* 0x000fea0003800000 */
.L_x_12400:
        /* <DEDUP_REMOVED lines=44> */
.L_x_12403:
[----:B------:R-:W-:Y:S05]  /*9450*/  BSYNC B1 ;  /* 0x0000000000017941 */ /* 0x000fea0003800000 */
.L_x_12402:
        /* <DEDUP_REMOVED lines=44> */
.L_x_12387:
[----:B------:R-:W1:Y:S01]  /*9720*/  LDC R9, c[0x0][0x448] ;  /* 0x00011200ff097b82 */ /* 0x000e620000000800 */
[----:B------:R-:W-:Y:S01]  /*9730*/  ULDC.64 UR4, c[0x0][0x3f8] ;  /* 0x0000fe0000047ab9 */ /* 0x000fe20000000a00 */
[----:B------:R-:W-:Y:S01]  /*9740*/  ULDC.64 UR6, c[0x0][0x408] ;  /* 0x0001020000067ab9 */ /* 0x000fe20000000a00 */
        /* <DEDUP_REMOVED lines=8> */
[----:B---3--:R-:W-:Y:S02]  /*97d0*/  @P0 SHF.R.U32.HI R3, RZ, R5, R0 ;  /* 0x00000005ff030219 */ /* 0x008fe40000011600 */
        /* <DEDUP_REMOVED lines=18> */
[----:B------:R1:W3:Y:S04]  /*9900*/  SHFL.IDX PT, R3, R13, RZ, 0x1e1f ;  /* 0x001e1fff0d037589 */ /* 0x0002e800000e0000 */
[----:B------:R-:W4:Y:S04]  /*9910*/  SHFL.IDX PT, R0, R0, RZ, 0x1e1f ;  /* 0x001e1fff00007589 */ /* 0x000f2800000e0000 */
[----:B------:R-:W0:Y:S04]  /*9920*/  SHFL.IDX PT, R21, R21, RZ, 0x1e1f ;  /* 0x001e1fff15157589 */ /* 0x000e2800000e0000 */
[----:B-1----:R-:W0:Y:S02]  /*9930*/  SHFL.IDX PT, R20, R20, RZ, 0x1e1f ;  /* 0x001e1fff14147589 */ /* 0x002e2400000e0000 */
.L_x_12616:
[----:B------:R-:W5:Y:S01]  /*9940*/  LDL R4, [R1+0x48] ;  /* 0x0000480001047983 */ /* 0x000f620000100800 */
[----:B------:R-:W-:Y:S01]  /*9950*/  BSSY B1, `(.L_x_12405) ;  /* 0x0000039000017945 */ /* 0x000fe20003800000 */
[----:B------:R-:W-:Y:S02]  /*9960*/  CS2R R6, SRZ ;  /* 0x0000000000067805 */ /* 0x000fe4000001ff00 */
[----:B------:R-:W-:Y:S02]  /*9970*/  CS2R R12, SRZ ;  /* 0x00000000000c7805 */ /* 0x000fe4000001ff00 */
[----:B0-----:R-:W-:Y:S02]  /*9980*/  CS2R R14, SRZ ;  /* 0x00000000000e7805 */ /* 0x001fe4000001ff00 */
[----:B------:R-:W-:Y:S02]  /*9990*/  CS2R R24, SRZ ;  /* 0x0000000000187805 */ /* 0x000fe4000001ff00 */
[----:B------:R-:W-:-:S02]  /*99a0*/  CS2R R26, SRZ ;  /* 0x00000000001a7805 */ /* 0x000fc4000001ff00 */
[----:B------:R-:W-:Y:S02]  /*99b0*/  CS2R R28, SRZ ;  /* 0x00000000001c7805 */ /* 0x000fe4000001ff00 */
[----:B------:R-:W-:Y:S02]  /*99c0*/  CS2R R30, SRZ ;  /* 0x00000000001e7805 */ /* 0x000fe4000001ff00 */
[----:B------:R-:W-:Y:S01]  /*99d0*/  CS2R R34, SRZ ;  /* 0x0000000000227805 */ /* 0x000fe2000001ff00 */
[----:B-----5:R-:W-:Y:S01]  /*99e0*/  IMAD R9, R4, R9, RZ ;  /* 0x0000000904097224 */ /* 0x020fe200078e02ff */
[----:B------:R-:W-:-:S03]  /*99f0*/  CS2R R4, SRZ ;  /* 0x0000000000047805 */ /* 0x000fc6000001ff00 */
[----:B------:R-:W-:Y:S01]  /*9a00*/  IMAD R45, R33, -0xc0, R9 ;  /* 0xffffff40212d7824 */ /* 0x000fe200078e0209 */
[----:B------:R-:W-:Y:S02]  /*9a10*/  ISETP.GE.AND P0, PT, R10, R9, PT ;  /* 0x000000090a00720c */ /* 0x000fe40003f06270 */
[----:B------:R-:W-:Y:S02]  /*9a20*/  CS2R R8, SRZ ;  /* 0x0000000000087805 */ /* 0x000fe4000001ff00 */
[----:B------:R-:W-:Y:S02]  /*9a30*/  CS2R R10, SRZ ;  /* 0x00000000000a7805 */ /* 0x000fe4000001ff00 */
[----:B------:R-:W-:-:S07]  /*9a40*/  CS2R R32, SRZ ;  /* 0x0000000000207805 */ /* 0x000fce000001ff00 */
[----:B------:R-:W-:Y:S05]  /*9a50*/  @P0 BRA `(.L_x_12406) ;  /* 0x0000000000a00947 */ /* 0x000fea0003800000 */
[----:B------:R-:W2:Y:S01]  /*9a60*/  LDL R36, [R1+0x14] ;  /* 0x0000140001247983 */ /* 0x000ea20000100800 */
[----:B------:R-:W-:-:S03]  /*9a70*/  ULDC UR4, c[0x0][0x3f4] ;  /* 0x0000fd0000047ab9 */ /* 0x000fc60000000800 */
[----:B------:R-:W2:Y:S01]  /*9a80*/  LDL R37, [R1+0x10] ;  /* 0x0000100001257983 */ /* 0x000ea20000100800 */
[C---:B------:R-:W-:Y:S01]  /*9a90*/  VIADD R5, R16.reuse, 0x20 ;  /* 0x0000002010057836 */ /* 0x040fe20000000000 */
[C---:B------:R-:W-:Y:S01]  /*9aa0*/  ISETP.GE.AND P2, PT, R16.reuse, UR4, PT ;  /* 0x0000000410007c0c */ /* 0x040fe2000bf46270 */
[----:B------:R-:W-:-:S03]  /*9ab0*/  VIADD R4, R16, 0x10 ;  /* 0x0000001010047836 */ /* 0x000fc60000000000 */
[----:B------:R-:W-:Y:S02]  /*9ac0*/  ISETP.GE.AND P4, PT, R5, UR4, PT ;  /* 0x0000000405007c0c */ /* 0x000fe4000bf86270 */
[----:B------:R-:W-:Y:S01]  /*9ad0*/  ISETP.GE.AND P3, PT, R4, UR4, PT ;  /* 0x0000000404007c0c */ /* 0x000fe2000bf66270 */
[----:B---3--:R-:W-:Y:S01]  /*9ae0*/  IMAD.MOV.U32 R5, RZ, RZ, R3 ;  /* 0x000000ffff057224 */ /* 0x008fe200078e0003 */
[----:B----4-:R-:W-:-:S05]  /*9af0*/  MOV R4, R0 ;  /* 0x0000000000047202 */ /* 0x010fca0000000f00 */
[----:B------:R-:W-:Y:S01]  /*9b00*/  @!P2 IMAD.SHL.U32 R39, R16, 0x2, RZ ;  /* 0x000000021027a824 */ /* 0x000fe200078e00ff */
[----:B------:R-:W-:-:S04]  /*9b10*/  CS2R R28, SRZ ;  /* 0x00000000001c7805 */ /* 0x000fc8000001ff00 */
        /* <DEDUP_REMOVED lines=11> */
[----:B--2---:R-:W-:Y:S01]  /*9bd0*/  @!P4 IMAD.SHL.U32 R49, R36, 0x8, RZ ;  /* 0x000000082431c824 */ /* 0x004fe200078e00ff */
[----:B------:R-:W-:-:S02]  /*9be0*/  @!P2 IADD3 R36, P0, R0, R39, RZ ;  /* 0x000000270024a210 */ /* 0x000fc40007f1e0ff */
[----:B------:R-:W-:Y:S01]  /*9bf0*/  @!P2 SHF.L.U64.HI R0, R16, 0x1, R17 ;  /* 0x000000011000a819 */ /* 0x000fe20000010211 */
[----:B------:R-:W-:Y:S02]  /*9c00*/  @!P3 IMAD.SHL.U32 R43, R37, 0x8, RZ ;  /* 0x00000008252bb824 */ /* 0x000fe400078e00ff */
[----:B------:R-:W-:-:S04]  /*9c10*/  @!P4 IMAD.WIDE R46, R49, 0x2, R4 ;  /* 0x00000002312ec825 */ /* 0x000fc800078e0204 */
[C---:B------:R-:W-:Y:S01]  /*9c20*/  @!P3 IMAD.WIDE R40, R43.reuse, 0x2, R4 ;  /* 0x000000022b28b825 */ /* 0x040fe200078e0204 */
        /* <DEDUP_REMOVED lines=11> */
.L_x_12406:
[----:B------:R-:W-:Y:S05]  /*9ce0*/  BSYNC B1 ;  /* 0x0000000000017941 */ /* 0x000fea0003800000 */
.L_x_12405:
[----:B------:R-:W-:Y:S01]  /*9cf0*/  ULEA.HI UR4, UR37, UR37, URZ, 0x1 ;  /* 0x0000002525047291 */ /* 0x000fe2000f8f083f */
[----:B---3-5:R-:W-:Y:S01]  /*9d00*/  IMAD.MOV.U32 R3, RZ, RZ, R4 ;  /* 0x000000ffff037224 */ /* 0x028fe200078e0004 */
[----:B----4-:R-:W-:Y:S01]  /*9d10*/  VIMNMX R0, R45, 0xc0, PT ;  /* 0x000000c02d007848 */ /* 0x010fe20003fe0100 */
[----:B------:R-:W-:Y:S01]  /*9d20*/  IMAD.MOV.U32 R20, RZ, RZ, R5 ;  /* 0x000000ffff147224 */ /* 0x000fe200078e0005 */
[----:B------:R-:W-:Y:S01]  /*9d30*/  ULOP3.LUT UR4, UR4, 0xfffffffe, URZ, 0xc0, !UPT ;  /* 0xfffffffe04047892 */ /* 0x000fe2000f8ec03f */
[----:B------:R-:W-:Y:S01]  /*9d40*/  MOV R21, R6 ;  /* 0x0000000600157202 */ /* 0x000fe20000000f00 */
[----:B0-----:R-:W-:Y:S01]  /*9d50*/  IMAD.MOV.U32 R37, RZ, RZ, R25 ;  /* 0x000000ffff257224 */ /* 0x001fe200078e0019 */
[----:B------:R-:W-:Y:S01]  /*9d60*/  PRMT R58, R3, 0x7610, R58 ;  /* 0x00007610033a7816 */ /* 0x000fe2000000003a */
        /* <DEDUP_REMOVED lines=33> */
[----:B------:R-:W-:Y:S02]  /*9f80*/  IMAD.MOV.U32 R21, RZ, RZ, R30 ;  /* 0x000000ffff157224 */ /* 0x000fe400078e001e */
[----:B------:R-:W-:-:S05]  /*9f90*/  IMAD.MOV.U32 R36, RZ, RZ, R31 ;  /* 0x000000ffff247224 */ /* 0x000fca00078e001f */
[----:B------:R-:W-:Y:S01]  /*9fa0*/  PRMT R50, R21, 0x5410, R36 ;  /* 0x0000541015327816 */ /* 0x000fe20000000024 */
[----:B------:R-:W-:Y:S01]  /*9fb0*/  IMAD.MOV.U32 R36, RZ, RZ, R34 ;  /* 0x000000ffff247224 */ /* 0x000fe200078e0022 */
[----:B------:R-:W-:Y:S01]  /*9fc0*/  PRMT R21, R37, 0x5410, R38 ;  /* 0x0000541025157816 */ /* 0x000fe20000000026 */
[----:B------:R-:W-:Y:S01]  /*9fd0*/  IMAD.MOV.U32 R37, RZ, RZ, R35 ;  /* 0x000000ffff257224 */ /* 0x000fe200078e0023 */
[----:B0-----:R-:W-:Y:S06]  /*9fe0*/  @!P0 BRA `(.L_x_12408) ;  /* 0x0000012c00bc8947 */ /* 0x001fec0003800000 */
.L_x_12617:
[----:B------:R-:W-:Y:S05]  /*9ff0*/  BSYNC B1 ;  /* 0x0000000000017941 */ /* 0x000fea0003800000 */
.L_x_12407:
[----:B------:R-:W-:Y:S01]  /*a000*/  PRMT R45, R36, 0x5410, R37 ;  /* 0x00005410242d7816 */ /* 0x000fe20000000025 */
[----:B------:R-:W-:Y:S06]  /*a010*/  @P1 BRA `(.L_x_12393) ;  /* 0x0000001000cc1947 */ /* 0x000fec0003800000 */
[----:B------:R1:W5:Y:S01]  /*a020*/  LDL R69, [R1+0xc] ;  /* 0x00000c0001457983 */ /* 0x0003620000100800 */
[----:B0-----:R-:W0:Y:S01]  /*a030*/  LDC R3, c[0x0][0x3f4] ;  /* 0x0000fd00ff037b82 */ /* 0x001e220000000800 */
[C---:B------:R-:W-:Y:S01]  /*a040*/  VIADD R36, R16.reuse, 0x10 ;  /* 0x0000001010247836 */ /* 0x040fe20000000000 */
[C---:B------:R-:W-:Y:S01]  /*a050*/  IADD3 R38, R16.reuse, 0x20, RZ ;  /* 0x0000002010267810 */ /* 0x040fe20007ffe0ff */
[----:B------:R-:W-:Y:S01]  /*a060*/  BSSY B1, `(.L_x_12409) ;  /* 0x000006a000017945 */ /* 0x000fe20003800000 */
[----:B------:R-:W-:Y:S02]  /*a070*/  SHF.R.U32.HI R67, RZ, 0x3, R157 ;  /* 0x00000003ff437819 */ /* 0x000fe4000001169d */
[-C--:B0-----:R-:W-:Y:S02]  /*a080*/  ISETP.GE.AND P0, PT, R16, R3.reuse, PT ;  /* 0x000000031000720c */ /* 0x081fe40003f06270 */
[-C--:B------:R-:W-:Y:S02]  /*a090*/  ISETP.GE.AND P1, PT, R36, R3.reuse, PT ;  /* 0x000000032400720c */ /* 0x080fe40003f26270 */
[----:B------:R-:W-:-:S09]  /*a0a0*/  ISETP.GE.AND P2, PT, R38, R3, PT ;  /* 0x000000032600720c */ /* 0x000fd20003f46270 */
[----:B-1----:R-:W-:Y:S05]  /*a0b0*/  @P0 BRA `(.L_x_12410) ;  /* 0x0000000400900947 */ /* 0x002fea0003800000 */
[----:B------:R-:W3:Y:S01]  /*a0c0*/  LDL R70, [R1+0x7c] ;  /* 0x00007c0001467983 */ /* 0x000ee20000100800 */
[----:B------:R-:W0:Y:S02]  /*a0d0*/  S2R R39, SR_TID.X ;  /* 0x0000000000277919 */ /* 0x000e240000002100 */
[----:B0-----:R-:W-:-:S05]  /*a0e0*/  VIADD R40, R39, 0xffffff80 ;  /* 0xffffff8027287836 */ /* 0x001fca0000000000 */
[----:B------:R-:W-:-:S04]  /*a0f0*/  LEA.HI R39, R40, R40, RZ, 0x1 ;  /* 0x0000002828277211 */ /* 0x000fc800078f08ff */
[----:B------:R-:W-:-:S05]  /*a100*/  LOP3.LUT R39, R39, 0xfffffffe, RZ, 0xc0, !PT ;  /* 0xfffffffe27277812 */ /* 0x000fca00078ec0ff */
[----:B------:R-:W-:-:S05]  /*a110*/  IMAD.IADD R39, R40, 0x1, -R39 ;  /* 0x0000000128277824 */ /* 0x000fca00078e0a27 */
[----:B------:R-:W-:-:S04]  /*a120*/  LEA.HI R36, R3, R39, RZ, 0x1d ;  /* 0x0000002703247211 */ /* 0x000fc800078fe8ff */
[----:B------:R-:W-:-:S04]  /*a130*/  SHF.R.S32.HI R37, RZ, 0x1f, R36 ;  /* 0x0000001fff257819 */ /* 0x000fc80000011424 */
[----:B------:R-:W-:Y:S01]  /*a140*/  LEA.HI R37, R37, R36, RZ, 0x2 ;  /* 0x0000002425257211 */ /* 0x000fe200078f10ff */
[----:B------:R-:W-:-:S03]  /*a150*/  IMAD.SHL.U32 R36, R36, 0x8, RZ ;  /* 0x0000000824247824 */ /* 0x000fc600078e00ff */
[----:B------:R-:W-:Y:S02]  /*a160*/  SHF.R.S32.HI R37, RZ, 0x2, R37 ;  /* 0x00000002ff257819 */ /* 0x000fe40000011425 */
[----:B------:R-:W-:-:S03]  /*a170*/  LOP3.LUT R36, R157, 0x18, R36, 0xf8, !PT ;  /* 0x000000189d247812 */ /* 0x000fc600078ef824 */
[----:B-----5:R-:W-:Y:S01]  /*a180*/  IMAD R40, R37, 0x1800, R69 ;  /* 0x0000180025287824 */ /* 0x020fe200078e0245 */
[----:B--2---:R-:W-:-:S05]  /*a190*/  LOP3.LUT R41, R36, R67, RZ, 0x3c, !PT ;  /* 0x0000004324297212 */ /* 0x004fca00078e3cff */
[----:B------:R-:W-:-:S04]  /*a1a0*/  IMAD.IADD R41, R40, 0x1, R41 ;  /* 0x0000000128297824 */ /* 0x000fc800078e0229 */
[----:B------:R-:W-:-:S05]  /*a1b0*/  IMAD R46, R41, 0x2, R2 ;  /* 0x00000002292e7824 */ /* 0x000fca00078e0202 */
[----:B------:R-:W0:Y:S01]  /*a1c0*/  LDS.128 R40, [R46+0xc400] ;  /* 0x00c400002e287984 */ /* 0x000e220000000c00 */
[--C-:B------:R-:W-:Y:S02]  /*a1d0*/  SHF.R.U64 R24, R24, 0x10, R25.reuse ;  /* 0x0000001018187819 */ /* 0x100fe40000001219 */
[----:B------:R-:W-:Y:S02]  /*a1e0*/  SHF.R.U32.HI R56, RZ, 0x10, R25 ;  /* 0x00000010ff387819 */ /* 0x000fe40000011619 */
[--C-:B------:R-:W-:Y:S02]  /*a1f0*/  SHF.R.U64 R25, R4, 0x10, R5.reuse ;  /* 0x0000001004197819 */ /* 0x100fe40000001205 */
[----:B------:R-:W-:Y:S01]  /*a200*/  SHF.R.U32.HI R60, RZ, 0x10, R5 ;  /* 0x00000010ff3c7819 */ /* 0x000fe20000011605 */
[----:B------:R-:W-:Y:S01]  /*a210*/  HADD2.F32 R59, -RZ, R59.H0_H0 ;  /* 0x2000003bff3b7230 */ /* 0x000fe20000004100 */
[----:B------:R-:W-:Y:S01]  /*a220*/  SHF.R.U64 R5, R6, 0x10, R7 ;  /* 0x0000001006057819 */ /* 0x000fe20000001207 */
[----:B------:R-:W-:Y:S01]  /*a230*/  HADD2.F32 R57, -RZ, R57.H0_H0 ;  /* 0x20000039ff397230 */ /* 0x000fe20000004100 */
[----:B------:R-:W-:Y:S01]  /*a240*/  SHF.R.U64 R4, R26, 0x10, R27 ;  /* 0x000000101a047819 */ /* 0x000fe2000000121b */
[----:B------:R-:W-:-:S02]  /*a250*/  HADD2.F32 R60, -RZ, R60.H0_H0 ;  /* 0x2000003cff3c7230 */ /* 0x000fc40000004100 */
[----:B------:R-:W-:Y:S01]  /*a260*/  HADD2.F32 R58, -RZ, R58.H0_H0 ;  /* 0x2000003aff3a7230 */ /* 0x000fe20000004100 */
[----:B------:R-:W-:Y:S02]  /*a270*/  SHF.R.U32.HI R27, RZ, 0x10, R27 ;  /* 0x00000010ff1b7819 */ /* 0x000fe4000001161b */
[----:B------:R-:W-:Y:S01]  /*a280*/  SHF.R.U32.HI R65, RZ, 0x10, R7 ;  /* 0x00000010ff417819 */ /* 0x000fe20000011607 */
[--C-:B0-----:R-:W-:Y:S02]  /*a290*/  HADD2.F32 R6, -RZ, R41.reuse.H0_H0 ;  /* 0x20000029ff067230 */ /* 0x101fe40000004100 */
[----:B------:R-:W-:-:S03]  /*a2a0*/  HADD2.F32 R41, -RZ, R41.H1_H1 ;  /* 0x30000029ff297230 */ /* 0x000fc60000004100 */
[C---:B------:R-:W-:Y:S01]  /*a2b0*/  FMUL.FTZ R61, R6.reuse, R59 ;  /* 0x0000003b063d7220 */ /* 0x040fe20000410000 */
[----:B------:R-:W-:Y:S01]  /*a2c0*/  FMUL.FTZ R63, R6, R57 ;  /* 0x00000039063f7220 */ /* 0x000fe20000410000 */
[----:B------:R-:W-:Y:S02]  /*a2d0*/  HADD2.F32 R53, -RZ, R40.H0_H0 ;  /* 0x20000028ff357230 */ /* 0x000fe40000004100 */
[----:B------:R-:W-:Y:S02]  /*a2e0*/  HADD2.F32 R54, -RZ, R42.H0_H0 ;  /* 0x2000002aff367230 */ /* 0x000fe40000004100 */
[--C-:B------:R-:W-:Y:S02]  /*a2f0*/  HADD2.F32 R55, -RZ, R43.reuse.H0_H0 ;  /* 0x2000002bff377230 */ /* 0x100fe40000004100 */
[----:B------:R-:W-:Y:S02]  /*a300*/  HADD2.F32 R43, -RZ, R43.H1_H1 ;  /* 0x3000002bff2b7230 */ /* 0x000fe40000004100 */
[----:B------:R-:W-:-:S02]  /*a310*/  HADD2.F32 R40, -RZ, R40.H1_H1 ;  /* 0x30000028ff287230 */ /* 0x000fc40000004100 */
[----:B------:R-:W-:Y:S02]  /*a320*/  HADD2.F32 R42, -RZ, R42.H1_H1 ;  /* 0x3000002aff2a7230 */ /* 0x000fe40000004100 */
[----:B------:R-:W-:Y:S01]  /*a330*/  HADD2.F32 R25, -RZ, R25.H0_H0 ;  /* 0x20000019ff197230 */ /* 0x000fe20000004100 */
[----:B---3--:R-:W0:Y:S02]  /*a340*/  LDS.128 R36, [R70] ;  /* 0x0000000046247984 */ /* 0x008e240000000c00 */
[--C-:B0-----:R-:W-:Y:S02]  /*a350*/  HADD2.F32 R26, -RZ, R37.reuse.H0_H0 ;  /* 0x20000025ff1a7230 */ /* 0x101fe40000004100 */
[----:B------:R-:W-:-:S03]  /*a360*/  HADD2.F32 R52, -RZ, R37.H1_H1 ;  /* 0x30000025ff347230 */ /* 0x000fc60000004100 */
[C---:B------:R-:W-:Y:S01]  /*a370*/  FFMA.FTZ R6, R26.reuse, R57, -R61 ;  /* 0x000000391a067223 */ /* 0x040fe2000001083d */
[----:B------:R-:W-:Y:S02]  /*a380*/  HADD2.F32 R57, -RZ, R56.H0_H0 ;  /* 0x20000038ff397230 */ /* 0x000fe40000004100 */
[C---:B------:R-:W-:Y:S01]  /*a390*/  FMUL.FTZ R61, R41.reuse, R60 ;  /* 0x0000003c293d7220 */ /* 0x040fe20000410000 */
[----:B------:R-:W-:Y:S02]  /*a3a0*/  HADD2.F32 R56, -RZ, R62.H0_H0 ;  /* 0x2000003eff387230 */ /* 0x000fe40000004100 */
[----:B------:R-:W-:Y:S01]  /*a3b0*/  FFMA.FTZ R26, R26, R59, R63 ;  /* 0x0000003b1a1a7223 */ /* 0x000fe2000001003f */
[----:B------:R-:W-:Y:S02]  /*a3c0*/  HADD2.F32 R51, -RZ, R36.H0_H0 ;  /* 0x20000024ff337230 */ /* 0x000fe40000004100 */
[-C--:B------:R-:W-:Y:S01]  /*a3d0*/  FMUL.FTZ R59, R41, R57.reuse ;  /* 0x00000039293b7220 */ /* 0x080fe20000410000 */
[----:B------:R-:W-:Y:S01]  /*a3e0*/  FFMA.FTZ R41, R52, R57, -R61 ;  /* 0x0000003934297223 */ /* 0x000fe2000001083d */
[----:B------:R-:W-:Y:S01]  /*a3f0*/  FMUL.FTZ R62, R53, R58 ;  /* 0x0000003a353e7220 */ /* 0x000fe20000410000 */
[----:B------:R-:W-:-:S02]  /*a400*/  HADD2.F32 R57, -RZ, R64.H0_H0 ;  /* 0x20000040ff397230 */ /* 0x000fc40000004100 */
[----:B------:R-:W-:Y:S01]  /*a410*/  FMUL.FTZ R53, R53, R56 ;  /* 0x0000003835357220 */ /* 0x000fe20000410000 */
[----:B------:R-:W-:Y:S01]  /*a420*/  FFMA.FTZ R59, R52, R60, R59 ;  /* 0x0000003c343b7223 */ /* 0x000fe2000001003b */
[----:B------:R-:W-:Y:S02]  /*a430*/  HADD2.F32 R37, -RZ, R38.H0_H0 ;  /* 0x20000026ff257230 */ /* 0x000fe40000004100 */
[C---:B------:R-:W-:Y:S01]  /*a440*/  FFMA.FTZ R62, R51.reuse, R56, -R62 ;  /* 0x00000038333e7223 */ /* 0x040fe2000001083e */
[----:B------:R-:W-:Y:S02]  /*a450*/  HADD2.F32 R52, -RZ, R66.H0_H0 ;  /* 0x20000042ff347230 */ /* 0x000fe40000004100 */
[----:B------:R-:W-:Y:S01]  /*a460*/  FFMA.FTZ R53, R51, R58, R53 ;  /* 0x0000003a33357223 */ /* 0x000fe20000010035 */
[----:B------:R-:W-:Y:S01]  /*a470*/  FMUL.FTZ R60, R54, R57 ;  /* 0x00000039363c7220 */ /* 0x000fe20000410000 */
[----:B------:R-:W-:Y:S02]  /*a480*/  HADD2.F32 R58, -RZ, R64.H1_H1 ;  /* 0x30000040ff3a7230 */ /* 0x000fe40000004100 */
[----:B------:R-:W-:-:S02]  /*a490*/  HADD2.F32 R56, -RZ, R66.H1_H1 ;  /* 0x30000042ff387230 */ /* 0x000fc40000004100 */
        /* <DEDUP_REMOVED lines=8> */
[----:B------:R-:W-:Y:S01]  /*a520*/  FFMA.FTZ R66, R7, R56, -R66 ;  /* 0x0000003807427223 */ /* 0x000fe20000010842 */
[----:B------:R-:W-:Y:S01]  /*a530*/  FMUL.FTZ R68, R43, R54 ;  /* 0x000000362b447220 */ /* 0x000fe20000410000 */
[----:B------:R-:W-:Y:S01]  /*a540*/  FFMA.FTZ R55, R7, R58, R55 ;  /* 0x0000003a07377223 */ /* 0x000fe20000010037 */
[----:B------:R-:W-:Y:S01]  /*a550*/  FMUL.FTZ R56, R43, R52 ;  /* 0x000000342b387220 */ /* 0x000fe20000410000 */
[----:B------:R-:W-:Y:S02]  /*a560*/  HADD2.F32 R27, -RZ, R5.H0_H0 ;  /* 0x20000005ff1b7230 */ /* 0x000fe40000004100 */
[----:B------:R-:W-:Y:S02]  /*a570*/  HADD2.F32 R7, -RZ, R24.H0_H0 ;  /* 0x20000018ff077230 */ /* 0x000fe40000004100 */
[----:B------:R-:W-:Y:S02]  /*a580*/  HADD2.F32 R5, -RZ, R4.H0_H0 ;  /* 0x20000004ff057230 */ /* 0x000fe40000004100 */
[----:B------:R-:W-:Y:S01]  /*a590*/  FFMA.FTZ R64, R37, R57, R64 ;  /* 0x0000003925407223 */ /* 0x000fe20000010040 */
[----:B------:R-:W-:-:S02]  /*a5a0*/  HADD2.F32 R36, -RZ, R36.H1_H1 ;  /* 0x30000024ff247230 */ /* 0x000fc40000004100 */
        /* <DEDUP_REMOVED lines=21> */
.L_x_12410:
[----:B------:R-:W-:Y:S05]  /*a700*/  BSYNC B1 ;  /* 0x0000000000017941 */ /* 0x000fea0003800000 */
.L_x_12409:
[----:B------:R-:W-:Y:S04]  /*a710*/  BSSY B1, `(.L_x_12411) ;  /* 0x0000062000017945 */ /* 0x000fe80003800000 */
[----:B------:R-:W-:Y:S05]  /*a720*/  @P1 BRA `(.L_x_12412) ;  /* 0x0000000400801947 */ /* 0x000fea0003800000 */
[----:B0-----:R-:W3:Y:S04]  /*a730*/  LDL R4, [R1+0x10] ;  /* 0x0000100001047983 */ /* 0x001ee80000100800 */
[----:B------:R-:W4:Y:S01]  /*a740*/  LDL R59, [R1+0x78] ;  /* 0x00007800013b7983 */ /* 0x000f220000100800 */
[----:B------:R-:W-:Y:S01]  /*a750*/  SHF.R.U64 R55, R8, 0x10, R9 ;  /* 0x0000001008377819 */ /* 0x000fe20000001209 */
[----:B--2---:R-:W-:Y:S01]  /*a760*/  HADD2.F32 R41, -RZ, R47.H1_H1 ;  /* 0x3000002fff297230 */ /* 0x004fe20000004100 */
[----:B------:R-:W-:Y:S01]  /*a770*/  SHF.R.U64 R8, R30, 0x10, R31 ;  /* 0x000000101e087819 */ /* 0x000fe2000000121f */
[----:B------:R-:W-:Y:S01]  /*a780*/  HADD2.F32 R39, -RZ, R49.H1_H1 ;  /* 0x30000031ff277230 */ /* 0x000fe20000004100 */
[----:B------:R-:W-:Y:S02]  /*a790*/  SHF.R.U32.HI R42, RZ, 0x10, R9 ;  /* 0x00000010ff2a7819 */ /* 0x000fe40000011609 */
[----:B------:R-:W-:-:S02]  /*a7a0*/  SHF.R.U32.HI R46, RZ, 0x10, R29 ;  /* 0x00000010ff2e7819 */ /* 0x000fc4000001161d */
[----:B------:R-:W-:Y:S01]  /*a7b0*/  SHF.R.U32.HI R57, RZ, 0x10, R31 ;  /* 0x00000010ff397819 */ /* 0x000fe2000001161f */
[----:B------:R-:W-:Y:S01]  /*a7c0*/  HADD2.F32 R42, -RZ, R42.H0_H0 ;  /* 0x2000002aff2a7230 */ /* 0x000fe20000004100 */
[--C-:B------:R-:W-:Y:S02]  /*a7d0*/  SHF.R.U64 R53, R10, 0x10, R11.reuse ;  /* 0x000000100a357819 */ /* 0x100fe4000000120b */
[----:B------:R-:W-:Y:S02]  /*a7e0*/  SHF.R.U32.HI R51, RZ, 0x10, R11 ;  /* 0x00000010ff337819 */ /* 0x000fe4000001160b */
[----:B------:R-:W-:Y:S02]  /*a7f0*/  SHF.R.U64 R28, R28, 0x10, R29 ;  /* 0x000000101c1c7819 */ /* 0x000fe4000000121d */
[----:B---3--:R-:W-:-:S04]  /*a800*/  LEA.HI R4, R3, R4, RZ, 0x1d ;  /* 0x0000000403047211 */ /* 0x008fc800078fe8ff */
[----:B------:R-:W-:-:S04]  /*a810*/  SHF.R.S32.HI R5, RZ, 0x1f, R4 ;  /* 0x0000001fff057819 */ /* 0x000fc80000011404 */
[----:B------:R-:W-:Y:S01]  /*a820*/  LEA.HI R5, R5, R4, RZ, 0x2 ;  /* 0x0000000405057211 */ /* 0x000fe200078f10ff */
[----:B------:R-:W-:-:S03]  /*a830*/  IMAD.SHL.U32 R4, R4, 0x8, RZ ;  /* 0x0000000804047824 */ /* 0x000fc600078e00ff */
[----:B------:R-:W-:Y:S02]  /*a840*/  SHF.R.S32.HI R5, RZ, 0x2, R5 ;  /* 0x00000002ff057819 */ /* 0x000fe40000011405 */
[----:B------:R-:W-:-:S03]  /*a850*/  LOP3.LUT R4, R157, 0x18, R4, 0xf8, !PT ;  /* 0x000000189d047812 */ /* 0x000fc600078ef804 */
[----:B-----5:R-:W-:Y:S01]  /*a860*/  IMAD R24, R5, 0x1800, R69 ;  /* 0x0000180005187824 */ /* 0x020fe200078e0245 */
[----:B------:R-:W-:Y:S02]  /*a870*/  LOP3.LUT R25, R4, R67, RZ, 0x3c, !PT ;  /* 0x0000004304197212 */ /* 0x000fe400078e3cff */
[----:B----4-:R-:W0:Y:S03]  /*a880*/  LDS.128 R4, [R59] ;  /* 0x000000003b047984 */ /* 0x010e260000000c00 */
[----:B------:R-:W-:-:S05]  /*a890*/  IMAD.IADD R25, R24, 0x1, R25 ;  /* 0x0000000118197824 */ /* 0x000fca00078e0219 */
        /* <DEDUP_REMOVED lines=16> */
[----:B------:R-:W-:Y:S02]  /*a9a0*/  HADD2.F32 R39, -RZ, R46.H0_H0 ;  /* 0x2000002eff277230 */ /* 0x000fe40000004100 */
[----:B------:R-:W-:Y:S01]  /*a9b0*/  FFMA.FTZ R41, R9, R41, R30 ;  /* 0x0000002909297223 */ /* 0x000fe2000001001e */
[----:B------:R-:W-:Y:S02]  /*a9c0*/  HADD2.F32 R40, -RZ, R47.H0_H0 ;  /* 0x2000002fff287230 */ /* 0x000fe40000004100 */
[C---:B------:R-:W-:Y:S01]  /*a9d0*/  FMUL.FTZ R47, R31.reuse, R42 ;  /* 0x0000002a1f2f7220 */ /* 0x040fe20000410000 */
[----:B------:R-:W-:Y:S02]  /*a9e0*/  HADD2.F32 R30, -RZ, R49.H0_H0 ;  /* 0x20000031ff1e7230 */ /* 0x000fe40000004100 */
[----:B------:R-:W-:Y:S01]  /*a9f0*/  FMUL.FTZ R31, R31, R39 ;  /* 0x000000271f1f7220 */ /* 0x000fe20000410000 */
[----:B------:R-:W-:-:S02]  /*aa00*/  HADD2.F32 R46, -RZ, R48.H0_H0 ;  /* 0x20000030ff2e7230 */ /* 0x000fc40000004100 */
[C---:B------:R-:W-:Y:S01]  /*aa10*/  FMUL.FTZ R52, R25.reuse, R40 ;  /* 0x0000002819347220 */ /* 0x040fe20000410000 */
[C---:B------:R-:W-:Y:S01]  /*aa20*/  FFMA.FTZ R54, R10.reuse, R39, -R47 ;  /* 0x000000270a367223 */ /* 0x040fe2000001082f */
[----:B------:R-:W-:Y:S01]  /*aa30*/  FFMA.FTZ R42, R10, R42, R31 ;  /* 0x0000002a0a2a7223 */ /* 0x000fe2000001001f */
[-C--:B------:R-:W-:Y:S01]  /*aa40*/  FMUL.FTZ R25, R25, R30.reuse ;  /* 0x0000001e19197220 */ /* 0x080fe20000410000 */
[----:B------:R-:W-:Y:S01]  /*aa50*/  FFMA.FTZ R52, R5, R30, -R52 ;  /* 0x0000001e05347223 */ /* 0x000fe20000010834 */
[--C-:B------:R-:W-:Y:S02]  /*aa60*/  HADD2.F32 R10, -RZ, R50.reuse.H0_H0 ;  /* 0x20000032ff0a7230 */ /* 0x100fe40000004100 */
[----:B------:R-:W-:Y:S01]  /*aa70*/  FMUL.FTZ R30, R37, R46 ;  /* 0x0000002e251e7220 */ /* 0x000fe20000410000 */
[----:B------:R-:W-:Y:S02]  /*aa80*/  HADD2.F32 R38, -RZ, R27.H0_H0 ;  /* 0x2000001bff267230 */ /* 0x000fe40000004100 */
[----:B------:R-:W-:Y:S01]  /*aa90*/  FFMA.FTZ R40, R5, R40, R25 ;  /* 0x0000002805287223 */ /* 0x000fe20000010019 */
[----:B------:R-:W-:-:S02]  /*aaa0*/  HADD2.F32 R50, -RZ, R50.H1_H1 ;  /* 0x30000032ff327230 */ /* 0x000fc40000004100 */
[-C--:B------:R-:W-:Y:S01]  /*aab0*/  FMUL.FTZ R56, R37, R10.reuse ;  /* 0x0000000a25387220 */ /* 0x080fe20000410000 */
[----:B------:R-:W-:Y:S02]  /*aac0*/  HADD2.F32 R48, -RZ, R48.H1_H1 ;  /* 0x30000030ff307230 */ /* 0x000fe40000004100 */
[----:B------:R-:W-:Y:S01]  /*aad0*/  FFMA.FTZ R31, R11, R10, -R30 ;  /* 0x0000000a0b1f7223 */ /* 0x000fe2000001081e */
[----:B------:R-:W-:Y:S02]  /*aae0*/  HADD2.F32 R27, -RZ, R27.H1_H1 ;  /* 0x3000001bff1b7230 */ /* 0x000fe40000004100 */
[C---:B------:R-:W-:Y:S01]  /*aaf0*/  FMUL.FTZ R5, R38.reuse, R50 ;  /* 0x0000003226057220 */ /* 0x040fe20000410000 */
[----:B------:R-:W-:Y:S02]  /*ab00*/  HADD2.F32 R30, -RZ, R51.H0_H0 ;  /* 0x20000033ff1e7230 */ /* 0x000fe40000004100 */
[----:B------:R-:W-:Y:S01]  /*ab10*/  FMUL.FTZ R58, R38, R48 ;  /* 0x00000030263a7220 */ /* 0x000fe20000410000 */
[----:B------:R-:W-:-:S02]  /*ab20*/  HADD2.F32 R10, -RZ, R57.H0_H0 ;  /* 0x20000039ff0a7230 */ /* 0x000fc40000004100 */
[----:B------:R-:W-:Y:S01]  /*ab30*/  FFMA.FTZ R56, R11, R46, R56 ;  /* 0x0000002e0b387223 */ /* 0x000fe20000010038 */
[----:B------:R-:W-:Y:S02]  /*ab40*/  HADD2.F32 R24, -RZ, R24.H1_H1 ;  /* 0x30000018ff187230 */ /* 0x000fe40000004100 */
[----:B------:R-:W-:Y:S01]  /*ab50*/  FMUL.FTZ R38, R27, R30 ;  /* 0x0000001e1b267220 */ /* 0x000fe20000410000 */
[----:B------:R-:W-:Y:S02]  /*ab60*/  HADD2.F32 R26, -RZ, R26.H1_H1 ;  /* 0x3000001aff1a7230 */ /* 0x000fe40000004100 */
        /* <DEDUP_REMOVED lines=12> */
[----:B------:R-:W-:Y:S01]  /*ac30*/  FFMA.FTZ R58, R29, R50, -R58 ;  /* 0x000000321d3a7223 */ /* 0x000fe2000001083a */
        /* <DEDUP_REMOVED lines=15> */
.L_x_12412:
[----:B------:R-:W-:Y:S05]  /*ad30*/  BSYNC B1 ;  /* 0x0000000000017941 */ /* 0x000fea0003800000 */
.L_x_12411:
[----:B------:R-:W-:Y:S05]  /*ad40*/  @P2 BRA `(.L_x_12393) ;  /* 0x0000000400802947 */ /* 0x000fea0003800000 */
[----:B01----:R-:W3:Y:S04]  /*ad50*/  LDL R4, [R1+0x14] ;  /* 0x0000140001047983 */ /* 0x003ee80000100800 */
[----:B------:R-:W4:Y:S01]  /*ad60*/  LDL R42, [R1+0x74] ;  /* 0x00007400012a7983 */ /* 0x000f220000100800 */
[--C-:B------:R-:W-:Y:S01]  /*ad70*/  HADD2.F32 R29, -RZ, R21.reuse.H1_H1 ;  /* 0x30000015ff1d7230 */ /* 0x100fe20000004100 */
[----:B--2---:R-:W-:Y:S01]  /*ad80*/  SHF.R.U64 R41, R32, 0x10, R33 ;  /* 0x0000001020297819 */ /* 0x004fe20000001221 */
[--C-:B------:R-:W-:Y:S01]  /*ad90*/  HADD2.F32 R31, -RZ, R0.reuse.H1_H1 ;  /* 0x30000000ff1f7230 */ /* 0x100fe20000004100 */
[----:B------:R-:W-:Y:S01]  /*ada0*/  SHF.R.U32.HI R30, RZ, 0x10, R13 ;  /* 0x00000010ff1e7819 */ /* 0x000fe2000001160d */
[----:B------:R-:W-:Y:S01]  /*adb0*/  HADD2.F32 R28, -RZ, R0.H0_H0 ;  /* 0x20000000ff1c7230 */ /* 0x000fe20000004100 */
[----:B------:R-:W-:Y:S01]  /*adc0*/  SHF.R.U32.HI R32, RZ, 0x10, R33 ;  /* 0x00000010ff207819 */ /* 0x000fe20000011621 */
[----:B------:R-:W-:Y:S01]  /*add0*/  HADD2.F32 R0, -RZ, R21.H0_H0 ;  /* 0x20000015ff007230 */ /* 0x000fe20000004100 */
[----:B------:R-:W-:Y:S01]  /*ade0*/  SHF.R.U64 R38, R12, 0x10, R13 ;  /* 0x000000100c267819 */ /* 0x000fe2000000120d */
[----:B------:R-:W-:Y:S01]  /*adf0*/  HADD2.F32 R30, -RZ, R30.H0_H0 ;  /* 0x2000001eff1e7230 */ /* 0x000fe20000004100 */
[--C-:B------:R-:W-:Y:S01]  /*ae00*/  SHF.R.U64 R40, R34, 0x10, R35.reuse ;  /* 0x0000001022287819 */ /* 0x100fe20000001223 */
[--C-:B------:R-:W-:Y:S01]  /*ae10*/  HADD2.F32 R21, -RZ, R20.reuse.H0_H0 ;  /* 0x20000014ff157230 */ /* 0x100fe20000004100 */
[----:B------:R-:W-:Y:S01]  /*ae20*/  SHF.R.U32.HI R39, RZ, 0x10, R35 ;  /* 0x00000010ff277819 */ /* 0x000fe20000011623 */
[----:B------:R-:W-:Y:S01]  /*ae30*/  HADD2.F32 R20, -RZ, R20.H1_H1 ;  /* 0x30000014ff147230 */ /* 0x000fe20000004100 */
[----:B------:R-:W-:-:S02]  /*ae40*/  SHF.R.U32.HI R36, RZ, 0x10, R15 ;  /* 0x00000010ff247819 */ /* 0x000fc4000001160f */
        /* <DEDUP_REMOVED lines=28> */
[----:B------:R-:W-:Y:S01]  /*b010*/  FMUL.FTZ R12, R9, R28 ;  /* 0x0000001c090c7220 */ /* 0x000fe20000410000 */
[----:B------:R-:W-:-:S02]  /*b020*/  HADD2.F32 R26, -RZ, R10.H0_H0 ;  /* 0x2000000aff1a7230 */ /* 0x000fc40000004100 */
[----:B------:R-:W-:Y:S01]  /*b030*/  FMUL.FTZ R29, R9, R0 ;  /* 0x00000000091d7220 */ /* 0x000fe20000410000 */
[----:B------:R-:W-:Y:S02]  /*b040*/  HADD2.F32 R27, -RZ, R11.H0_H0 ;  /* 0x2000000bff1b7230 */ /* 0x000fe40000004100 */
[----:B------:R-:W-:Y:S01]  /*b050*/  FMUL.FTZ R34, R25, R24 ;  /* 0x0000001819227220 */ /* 0x000fe20000410000 */
[--C-:B------:R-:W-:Y:S02]  /*b060*/  HADD2.F32 R9, -RZ, R45.reuse.H0_H0 ;  /* 0x2000002dff097230 */ /* 0x100fe40000004100 */
[----:B------:R-:W-:Y:S01]  /*b070*/  FFMA.FTZ R25, R5, R0, -R12 ;  /* 0x0000000005197223 */ /* 0x000fe2000001080c */
[----:B------:R-:W-:Y:S01]  /*b080*/  FFMA.FTZ R32, R13, R24, -R32 ;  /* 0x000000180d207223 */ /* 0x000fe20000010820 */
[----:B------:R-:W-:Y:S01]  /*b090*/  FFMA.FTZ R29, R5, R28, R29 ;  /* 0x0000001c051d7223 */ /* 0x000fe2000001001d */
[----:B------:R-:W-:Y:S02]  /*b0a0*/  HADD2.F32 R0, -RZ, R45.H1_H1 ;  /* 0x3000002dff007230 */ /* 0x000fe40000004100 */
[----:B------:R-:W-:Y:S01]  /*b0b0*/  FFMA.FTZ R34, R13, R30, R34 ;  /* 0x0000001e0d227223 */ /* 0x000fe20000010022 */
[----:B------:R-:W-:-:S02]  /*b0c0*/  HADD2.F32 R11, -RZ, R11.H1_H1 ;  /* 0x3000000bff0b7230 */ /* 0x000fc40000004100 */
[C---:B------:R-:W-:Y:S01]  /*b0d0*/  FMUL.FTZ R5, R26.reuse, R21 ;  /* 0x000000151a057220 */ /* 0x040fe20000410000 */
[----:B------:R-:W-:Y:S02]  /*b0e0*/  HADD2.F32 R24, -RZ, R36.H0_H0 ;  /* 0x20000024ff187230 */ /* 0x000fe40000004100 */
[C---:B------:R-:W-:Y:S01]  /*b0f0*/  FMUL.FTZ R28, R27.reuse, R20 ;  /* 0x000000141b1c7220 */ /* 0x040fe20000410000 */
[----:B------:R-:W-:Y:S02]  /*b100*/  HADD2.F32 R12, -RZ, R39.H0_H0 ;  /* 0x20000027ff0c7230 */ /* 0x000fe40000004100 */
[-C--:B------:R-:W-:Y:S01]  /*b110*/  FMUL.FTZ R13, R26, R9.reuse ;  /* 0x000000091a0d7220 */ /* 0x080fe20000410000 */
[C---:B------:R-:W-:Y:S01]  /*b120*/  FFMA.FTZ R26, R14.reuse, R9, -R5 ;  /* 0x000000090e1a7223 */ /* 0x040fe20000010805 */
        /* <DEDUP_REMOVED lines=34> */
.L_x_12393:
[----:B------:R-:W-:Y:S05]  /*b350*/  BSYNC B0 ;  /* 0x0000000000007941 */ /* 0x000fea0003800000 */
.L_x_12386:
        /* <DEDUP_REMOVED lines=8> */
.L_x_12384:
[----:B01-3--:R-:W-:-:S05]  /*b3e0*/  IMAD.U32 R0, RZ, RZ, UR41 ;  /* 0x00000029ff007e24 */ /* 0x00bfca000f8e00ff */
[----:B------:R-:W-:-:S13]  /*b3f0*/  ISETP.NE.AND P0, PT, R0, 0x3, PT ;  /* 0x000000030000780c */ /* 0x000fda0003f05270 */
[----:B------:R-:W-:Y:S05]  /*b400*/  @!P0 BRA `(.L_x_12413) ;  /* 0x0000000000048947 */ /* 0x000fea0003800000 */
[----:B------:R-:W-:Y:S01]  /*b410*/  BPT.TRAP 0x1 ;  /* 0x000000040000795c */ /* 0x000fe20000300000 */
.L_x_12413:
[----:B------:R-:W-:Y:S01]  /*b420*/  IMAD R0, R19, 0x8, R2 ;  /* 0x0000000813007824 */ /* 0x000fe200078e0202 */
[----:B--2-4-:R-:W-:-:S04]  /*b430*/  SHF.L.U32 R5, R138, 0x1f, RZ ;  /* 0x0000001f8a057819 */ /* 0x014fc800000006ff */
[----:B------:R0:W1:Y:S01]  /*b440*/  SYNCS.PHASECHK.TRANS64.TRYWAIT P1, [R0+URZ+0x2d830], R5 ;  /* 0x02d83005000075a7 */ /* 0x000062000802017f */
[----:B------:R-:W-:Y:S05]  /*b450*/  @!P0 BRA `(.L_x_12414) ;  /* 0x0000000000048947 */ /* 0x000fea0003800000 */
[----:B------:R-:W-:Y:S01]  /*b460*/  BPT.TRAP 0x1 ;  /* 0x000000040000795c */ /* 0x000fe20000300000 */
.L_x_12414:
[----:B------:R-:W-:Y:S02]  /*b470*/  VIADD R3, R2, 0x15400 ;  /* 0x0001540002037836 */ /* 0x000fe40000000000 */
[----:B------:R-:W-:-:S03]  /*b480*/  IMAD R44, R44, 0x1000, R2 ;  /* 0x000010002c2c7824 */ /* 0x000fc600078e0202 */
[----:B------:R-:W-:Y:S02]  /*b490*/  SHF.R.U32.HI R3, RZ, 0x4, R3 ;  /* 0x00000004ff037819 */ /* 0x000fe40000011603 */
[----:B------:R-:W-:Y:S02]  /*b4a0*/  IADD3 R44, R44, 0xc400, RZ ;  /* 0x0000c4002c2c7810 */ /* 0x000fe40007ffe0ff */
        /* <DEDUP_REMOVED lines=8> */
.L_x_12415:
[----:B--2---:R-:W2:Y:S01]  /*b530*/  LDL R3, [R1+0x28] ;  /* 0x0000280001037983 */ /* 0x004ea20000100800 */
[----:B01----:R-:W-:Y:S01]  /*b540*/  IMAD.MOV.U32 R5, RZ, RZ, -0x7fffffe0 ;  /* 0x80000020ff057424 */ /* 0x003fe200078e00ff */
[----:B------:R-:W-:Y:S01]  /*b550*/  LOP3.LUT R142, R44, 0x10000, RZ, 0xfc, !PT ;  /* 0x000100002c8e7812 */ /* 0x000fe200078efcff */
[----:B------:R-:W-:Y:S01]  /*b560*/  IMAD.MOV.U32 R143, RZ, RZ, -0x7fffffe0 ;  /* 0x80000020ff8f7424 */ /* 0x000fe200078e00ff */
[----:B------:R-:W-:Y:S05]  /*b570*/  WARPSYNC.ALL ;  /* 0x0000000000007948 */ /* 0x000fea0003800000 */
[----:B------:R-:W-:Y:S01]  /*b580*/  R2UR UR7, R5 ;  /* 0x00000000050772ca */ /* 0x000fe200000e0000 */
[----:B-----5:R-:W-:Y:S01]  /*b590*/  WARPGROUP.ARRIVE ;  /* 0x00000000000079c5 */ /* 0x020fe20000000000 */
[C---:B------:R-:W-:Y:S01]  /*b5a0*/  R2UR UR4, R142.reuse ;  /* 0x000000008e0472ca */ /* 0x040fe200000e0000 */
[C---:B------:R-:W-:Y:S01]  /*b5b0*/  VIADD R152, R142.reuse, 0x2 ;  /* 0x000000028e987836 */ /* 0x040fe20000000000 */
[----:B------:R-:W-:Y:S01]  /*b5c0*/  R2UR UR5, R143 ;  /* 0x000000008f0572ca */ /* 0x000fe200000e0000 */
[----:B------:R-:W-:Y:S01]  /*b5d0*/  IMAD.MOV.U32 R7, RZ, RZ, -0x7fffffe0 ;  /* 0x80000020ff077424 */ /* 0x000fe200078e00ff */
[C---:B------:R-:W-:Y:S01]  /*b5e0*/  IADD3 R150, R142.reuse, 0x300, RZ ;  /* 0x000003008e967810 */ /* 0x040fe20007ffe0ff */
[----:B------:R-:W-:Y:S01]  /*b5f0*/  IMAD.MOV.U32 R153, RZ, RZ, -0x7fffffe0 ;  /* 0x80000020ff997424 */ /* 0x000fe200078e00ff */
[----:B------:R-:W-:Y:S01]  /*b600*/  IADD3 R146, R142, 0x600, RZ ;  /* 0x000006008e927810 */ /* 0x000fe20007ffe0ff */
[----:B------:R-:W-:-:S02]  /*b610*/  IMAD.MOV.U32 R151, RZ, RZ, -0x7fffffe0 ;  /* 0x80000020ff977424 */ /* 0x000fc400078e00ff */
[C---:B------:R-:W-:Y:S02]  /*b620*/  VIADD R148, R142.reuse, 0x302 ;  /* 0x000003028e947836 */ /* 0x040fe40000000000 */
[----:B------:R-:W-:Y:S02]  /*b630*/  IMAD.MOV.U32 R149, RZ, RZ, -0x7fffffe0 ;  /* 0x80000020ff957424 */ /* 0x000fe400078e00ff */
[----:B------:R-:W-:Y:S02]  /*b640*/  IMAD.MOV.U32 R147, RZ, RZ, -0x7fffffe0 ;  /* 0x80000020ff937424 */ /* 0x000fe400078e00ff */
[----:B------:R-:W-:Y:S02]  /*b650*/  VIADD R144, R142, 0x602 ;  /* 0x000006028e907836 */ /* 0x000fe40000000000 */
[----:B------:R-:W-:Y:S02]  /*b660*/  IMAD.MOV.U32 R5, RZ, RZ, -0x7fffffe0 ;  /* 0x80000020ff057424 */ /* 0x000fe400078e00ff */
[----:B------:R-:W-:-:S02]  /*b670*/  IMAD.MOV.U32 R145, RZ, RZ, -0x7fffffe0 ;  /* 0x80000020ff917424 */ /* 0x000fc400078e00ff */
        /* <DEDUP_REMOVED lines=49> */
.L_x_12417:
        /* <DEDUP_REMOVED lines=9> */
[----:B------:R-:W-:Y:S01]  /*ba20*/  LOP3.LUT R23, R23, 0xfffffff7, RZ, 0xc0, !PT ;  /* 0xfffffff717177812 */ /* 0x000fe200078ec0ff */
[----:B------:R-:W-:Y:S01]  /*ba30*/  ULDC UR43, c[0x0][0x988] ;  /* 0x00026200002b7ab9 */ /* 0x000fe20000000800 */
[----:B------:R-:W-:Y:S01]  /*ba40*/  ULDC UR44, c[0x0][0x988] ;  /* 0x00026200002c7ab9 */ /* 0x000fe20000000800 */
[----:B0-----:R-:W-:-:S13]  /*ba50*/  ISETP.NE.AND P4, PT, R3, 0x1, PT ;  /* 0x000000010300780c */ /* 0x001fda0003f85270 */
[----:B------:R-:W0:Y:S08]  /*ba60*/  @P4 LDC R3, c[0x0][0x44c] ;  /* 0x00011300ff034b82 */ /* 0x000e300000000800 */
[----:B------:R-:W1:Y:S01]  /*ba70*/  @P4 LDC R4, c[0x0][0x450] ;  /* 0x00011400ff044b82 */ /* 0x000e620000000800 */
[----:B--2---:R-:W-:-:S04]  /*ba80*/  IMAD.IADD R6, R5, 0x1, R91 ;  /* 0x0000000105067824 */ /* 0x004fc800078e025b */
[----:B0-----:R-:W-:-:S05]  /*ba90*/  @P4 IMAD.HI.U32 R3, R6, R3, RZ ;  /* 0x0000000306034227 */ /* 0x001fca00078e00ff */
[----:B-1----:R-:W-:Y:S02]  /*baa0*/  @P4 SHF.R.U32.HI R6, RZ, R4, R3 ;  /* 0x00000004ff064219 */ /* 0x002fe40000011603 */
[----:B------:R-:W-:-:S03]  /*bab0*/  MOV R3, 0xffffff80 ;  /* 0xffffff8000037802 */ /* 0x000fc60000000f00 */
[----:B------:R-:W0:Y:S02]  /*bac0*/  SHFL.IDX PT, R7, R6, 0x1, 0x1c1f ;  /* 0x003c1f0006077f89 */ /* 0x000e2400000e0000 */
[----:B------:R-:W-:-:S04]  /*bad0*/  IMAD R3, R88, R3, 0x80 ;  /* 0x0000008058037424 */ /* 0x000fc800078e0203 */
[----:B------:R-:W-:Y:S02]  /*bae0*/  VIADD R4, R3, 0x1 ;  /* 0x0000000103047836 */ /* 0x000fe40000000000 */
[----:B----4-:R-:W-:Y:S02]  /*baf0*/  IMAD.IADD R5, R89, 0x1, R3 ;  /* 0x0000000159057824 */ /* 0x010fe400078e0203 */
[C---:B---3--:R-:W-:Y:S02]  /*bb00*/  IMAD R4, R8.reuse, -0x2, R4 ;  /* 0xfffffffe08047824 */ /* 0x048fe400078e0204 */
[----:B------:R-:W-:-:S03]  /*bb10*/  IMAD R5, R8, -0x2, R5 ;  /* 0xfffffffe08057824 */ /* 0x000fc600078e0205 */
        /* <DEDUP_REMOVED lines=97> */
[----:B------:R-:W0:Y:S04]  /*c130*/  SHFL.BFLY PT, R3, R8, 0x2, 0x1f ;  /* 0x0c401f0008037f89 */ /* 0x000e2800000e0000 */
[----:B------:R-:W1:Y:S01]  /*c140*/  SHFL.IDX PT, R6, R6, RZ, 0x1c1f ;  /* 0x001c1fff06067589 */ /* 0x000e6200000e0000 */
[----:B0-----:R-:W-:-:S05]  /*c150*/  FMNMX.FTZ R10, R8, R3, !PT ;  /* 0x00000003080a7209 */ /* 0x001fca0007810000 */
[----:B------:R-:W0:Y:S01]  /*c160*/  SHFL.BFLY PT, R3, R10, 0x1, 0x1f ;  /* 0x0c201f000a037f89 */ /* 0x000e2200000e0000 */
[----:B-1----:R-:W-:-:S04]  /*c170*/  VIADDMNMX R4, R6, R4, R5, PT ;  /* 0x0000000406047246 */ /* 0x002fc80003800105 */
[C---:B------:R-:W-:Y:S02]  /*c180*/  ISETP.GT.AND P2, PT, R4.reuse, 0x1, PT ;  /* 0x000000010400780c */ /* 0x040fe40003f44270 */
[----:B------:R-:W-:Y:S02]  /*c190*/  ISETP.GT.AND P3, PT, R4, 0x8, PT ;  /* 0x000000080400780c */ /* 0x000fe40003f64270 */
[----:B------:R-:W-:Y:S02]  /*c1a0*/  FSEL R25, R25, -INF , P2 ;  /* 0xff80000019197808 */ /* 0x000fe40001000000 */
[----:B0-----:R-:W-:-:S04]  /*c1b0*/  FMNMX.FTZ R3, R10, R3, !PT ;  /* 0x000000030a037209 */ /* 0x001fc80007810000 */
[C---:B------:R-:W-:Y:S01]  /*c1c0*/  FSETP.NEU.FTZ.AND P1, PT, R3.reuse, -INF , PT ;  /* 0xff8000000300780b */ /* 0x040fe20003f3d000 */
[----:B------:R-:W-:-:S05]  /*c1d0*/  FMUL.FTZ R7, R3, UR45 ;  /* 0x0000002d03077c20 */ /* 0x000fca0008410000 */
[----:B------:R-:W-:Y:S02]  /*c1e0*/  FSEL R7, R7, RZ, P1 ;  /* 0x000000ff07077208 */ /* 0x000fe40000800000 */
[----:B------:R-:W-:-:S04]  /*c1f0*/  ISETP.GT.AND P1, PT, R4, RZ, PT ;  /* 0x000000ff0400720c */ /* 0x000fc80003f24270 */
        /* <DEDUP_REMOVED lines=48> */
[----:B------:R-:W-:Y:S01]  /*c500*/  FMNMX.FTZ R12, R56, R21, !PT ;  /* 0x00000015380c7209 */ /* 0x000fe20007810000 */
[----:B------:R-:W-:Y:S01]  /*c510*/  FFMA.FTZ R5, R27, UR45, -R7 ;  /* 0x0000002d1b057c23 */ /* 0x000fe20008010807 */
        /* <DEDUP_REMOVED lines=42> */
[----:B------:R-:W-:-:S04]  /*c7c0*/  FMNMX.FTZ R4, R84, R35, !PT ;  /* 0x0000002354047209 */ /* 0x000fc80007810000 */
[----:B------:R-:W-:-:S05]  /*c7d0*/  FMNMX.FTZ R4, R85, R4, !PT ;  /* 0x0000000455047209 */ /* 0x000fca0007810000 */
[----:B------:R-:W0:Y:S02]  /*c7e0*/  SHFL.BFLY PT, R35, R4, 0x2, 0x1f ;  /* 0x0c401f0004237f89 */ /* 0x000e2400000e0000 */
[----:B0-----:R-:W-:-:S05]  /*c7f0*/  FMNMX.FTZ R35, R4, R35, !PT ;  /* 0x0000002304237209 */ /* 0x001fca0007810000 */
[----:B------:R-:W0:Y:S01]  /*c800*/  SHFL.BFLY PT, R4, R35, 0x1, 0x1f ;  /* 0x0c201f0023047f89 */ /* 0x000e2200000e0000 */
[--C-:B------:R-:W-:Y:S01]  /*c810*/  FFMA.FTZ R34, R34, UR45, -R7.reuse ;  /* 0x0000002d22227c23 */ /* 0x100fe20008010807 */
[----:B------:R-:W-:-:S03]  /*c820*/  FFMA.FTZ R9, R26, UR45, -R7 ;  /* 0x0000002d1a097c23 */ /* 0x000fc60008010807 */
[----:B------:R1:W-:Y:S01]  /*c830*/  MUFU.EX2 R13, R34 ;  /* 0x00000022000d7308 */ /* 0x0003e20000000800 */
[--C-:B------:R-:W-:Y:S01]  /*c840*/  FFMA.FTZ R30, R30, UR45, -R7.reuse ;  /* 0x0000002d1e1e7c23 */ /* 0x100fe20008010807 */
[--C-:B-1----:R-:W-:Y:S01]  /*c850*/  FFMA.FTZ R34, R51, UR45, -R7.reuse ;  /* 0x0000002d33227c23 */ /* 0x102fe20008010807 */
[--C-:B------:R-:W-:Y:S01]  /*c860*/  FFMA.FTZ R51, R58, UR45, -R7.reuse ;  /* 0x0000002d3a337c23 */ /* 0x100fe20008010807 */
[----:B------:R-:W-:Y:S01]  /*c870*/  FFMA.FTZ R58, R67, UR45, -R7 ;  /* 0x0000002d433a7c23 */ /* 0x000fe20008010807 */
[----:B0-----:R-:W-:-:S04]  /*c880*/  FMNMX.FTZ R4, R35, R4, !PT ;  /* 0x0000000423047209 */ /* 0x001fc80007810000 */
[C---:B------:R-:W-:Y:S01]  /*c890*/  FSETP.NEU.FTZ.AND P1, PT, R4.reuse, -INF , PT ;  /* 0xff8000000400780b */ /* 0x040fe20003f3d000 */
[----:B------:R-:W-:Y:S01]  /*c8a0*/  FMUL.FTZ R67, R4, UR45 ;  /* 0x0000002d04437c20 */ /* 0x000fe20008410000 */
[----:B------:R-:W-:Y:S04]  /*c8b0*/  MUFU.EX2 R9, R9 ;  /* 0x0000000900097308 */ /* 0x000fe80000000800 */
[----:B------:R-:W-:-:S04]  /*c8c0*/  FSEL R67, R67, RZ, P1 ;  /* 0x000000ff43437208 */ /* 0x000fc80000800000 */
[----:B------:R-:W0:Y:S01]  /*c8d0*/  MUFU.EX2 R5, R5 ;  /* 0x0000000500057308 */ /* 0x000e220000000800 */
[--C-:B------:R-:W-:Y:S01]  /*c8e0*/  FFMA.FTZ R12, R24, UR45, -R67.reuse ;  /* 0x0000002d180c7c23 */ /* 0x100fe20008010843 */
[----:B------:R-:W-:Y:S01]  /*c8f0*/  FFMA.FTZ R25, R25, UR45, -R67 ;  /* 0x0000002d19197c23 */ /* 0x000fe20008010843 */
[----:B------:R-:W-:-:S05]  /*c900*/  FFMA.FTZ R54, R54, UR45, -R7 ;  /* 0x0000002d36367c23 */ /* 0x000fca0008010807 */
[----:B------:R-:W1:Y:S01]  /*c910*/  MUFU.EX2 R11, R30 ;  /* 0x0000001e000b7308 */ /* 0x000e620000000800 */
[--C-:B------:R-:W-:Y:S01]  /*c920*/  FFMA.FTZ R14, R28, UR45, -R67.reuse ;  /* 0x0000002d1c0e7c23 */ /* 0x100fe20008010843 */
[----:B------:R-:W-:-:S06]  /*c930*/  FFMA.FTZ R29, R29, UR45, -R67 ;  /* 0x0000002d1d1d7c23 */ /* 0x000fcc0008010843 */
[----:B------:R-:W2:Y:S01]  /*c940*/  MUFU.EX2 R6, R6 ;  /* 0x0000000600067308 */ /* 0x000ea20000000800 */
[----:B------:R-:W-:Y:S01]  /*c950*/  FFMA.FTZ R28, R32, UR45, -R67 ;  /* 0x0000002d201c7c23 */ /* 0x000fe20008010843 */
[----:B------:R-:W-:Y:S01]  /*c960*/  FFMA.FTZ R10, R39, UR45, -R7 ;  /* 0x0000002d270a7c23 */ /* 0x000fe20008010807 */
[----:B------:R-:W-:-:S05]  /*c970*/  FFMA.FTZ R32, R44, UR45, -R67 ;  /* 0x0000002d2c207c23 */ /* 0x000fca0008010843 */
[----:B------:R-:W-:Y:S01]  /*c980*/  MUFU.EX2 R12, R12 ;  /* 0x0000000c000c7308 */ /* 0x000fe20000000800 */
[--C-:B------:R-:W-:Y:S01]  /*c990*/  FFMA.FTZ R38, R38, UR45, -R7.reuse ;  /* 0x0000002d26267c23 */ /* 0x100fe20008010807 */
[----:B------:R-:W-:Y:S01]  /*c9a0*/  FFMA.FTZ R39, R62, UR45, -R7 ;  /* 0x0000002d3e277c23 */ /* 0x000fe20008010807 */
[----:B------:R-:W-:-:S05]  /*c9b0*/  FFMA.FTZ R44, R52, UR45, -R67 ;  /* 0x0000002d342c7c23 */ /* 0x000fca0008010843 */
[----:B------:R-:W3:Y:S01]  /*c9c0*/  MUFU.EX2 R25, R25 ;  /* 0x0000001900197308 */ /* 0x000ee20000000800 */
[----:B------:R-:W-:Y:S01]  /*c9d0*/  FFMA.FTZ R62, R75, UR45, -R7 ;  /* 0x0000002d4b3e7c23 */ /* 0x000fe20008010807 */
[----:B0-----:R-:W-:Y:S01]  /*c9e0*/  FADD.FTZ R52, R9, R5 ;  /* 0x0000000509347221 */ /* 0x001fe20000010000 */
[----:B------:R-:W-:-:S05]  /*c9f0*/  FFMA.FTZ R75, R37, UR45, -R67 ;  /* 0x0000002d254b7c23 */ /* 0x000fca0008010843 */
[----:B------:R0:W-:Y:S01]  /*ca00*/  MUFU.EX2 R31, R54 ;  /* 0x00000036001f7308 */ /* 0x0001e20000000800 */
[--C-:B------:R-:W-:Y:S01]  /*ca10*/  FFMA.FTZ R37, R45, UR45, -R67.reuse ;  /* 0x0000002d2d257c23 */ /* 0x100fe20008010843 */
[----:B------:R-:W-:-:S06]  /*ca20*/  FFMA.FTZ R45, R53, UR45, -R67 ;  /* 0x0000002d352d7c23 */ /* 0x000fcc0008010843 */
[----:B------:R-:W4:Y:S01]  /*ca30*/  MUFU.EX2 R14, R14 ;  /* 0x0000000e000e7308 */ /* 0x000f220000000800 */
[--C-:B0-----:R-:W-:Y:S01]  /*ca40*/  FFMA.FTZ R54, R59, UR45, -R7.reuse ;  /* 0x0000002d3b367c23 */ /* 0x101fe20008010807 */
[----:B------:R-:W-:Y:S01]  /*ca50*/  FFMA.FTZ R59, R71, UR45, -R7 ;  /* 0x0000002d473b7c23 */ /* 0x000fe20008010807 */
[--C-:B------:R-:W-:Y:S01]  /*ca60*/  FFMA.FTZ R71, R33, UR45, -R67.reuse ;  /* 0x0000002d21477c23 */ /* 0x100fe20008010843 */
[--C-:B------:R-:W-:Y:S01]  /*ca70*/  FFMA.FTZ R33, R41, UR45, -R67.reuse ;  /* 0x0000002d29217c23 */ /* 0x100fe20008010843 */
[----:B------:R-:W-:-:S03]  /*ca80*/  FFMA.FTZ R41, R49, UR45, -R67 ;  /* 0x0000002d31297c23 */ /* 0x000fc60008010843 */
[----:B------:R-:W0:Y:S01]  /*ca90*/  MUFU.EX2 R8, R8 ;  /* 0x0000000800087308 */ /* 0x000e220000000800 */
[--C-:B------:R-:W-:Y:S01]  /*caa0*/  FFMA.FTZ R49, R57, UR45, -R67.reuse ;  /* 0x0000002d39317c23 */ /* 0x100fe20008010843 */
[----:B------:R-:W-:Y:S01]  /*cab0*/  FFMA.FTZ R57, R65, UR45, -R67 ;  /* 0x0000002d41397c23 */ /* 0x000fe20008010843 */
[----:B------:R-:W-:Y:S02]  /*cac0*/  IMAD.U32 R53, RZ, RZ, UR40 ;  /* 0x00000028ff357e24 */ /* 0x000fe4000f8e00ff */
[----:B-1----:R-:W-:Y:S01]  /*cad0*/  FADD.FTZ R65, R11, R52 ;  /* 0x000000340b417221 */ /* 0x002fe20000010000 */
[----:B------:R-:W-:Y:S02]  /*cae0*/  FFMA.FTZ R20, R42, UR45, -R7 ;  /* 0x0000002d2a147c23 */ /* 0x000fe40008010807 */
[----:B------:R-:W1:Y:S01]  /*caf0*/  MUFU.EX2 R29, R29 ;  /* 0x0000001d001d7308 */ /* 0x000e620000000800 */
[--C-:B------:R-:W-:Y:S01]  /*cb00*/  FFMA.FTZ R24, R40, UR45, -R67.reuse ;  /* 0x0000002d28187c23 */ /* 0x100fe20008010843 */
[----:B------:R-:W-:Y:S01]  /*cb10*/  FFMA.FTZ R40, R56, UR45, -R67 ;  /* 0x0000002d38287c23 */ /* 0x000fe20008010843 */
[----:B--2---:R-:W-:-:S05]  /*cb20*/  FADD.FTZ R56, R6, R65 ;  /* 0x0000004106387221 */ /* 0x004fca0000010000 */
[----:B------:R-:W2:Y:S01]  /*cb30*/  MUFU.EX2 R15, R38 ;  /* 0x00000026000f7308 */ /* 0x000ea20000000800 */
[----:B------:R-:W-:Y:S01]  /*cb40*/  PRMT R0, R53, 0x654, R0 ;  /* 0x0000065435007816 */ /* 0x000fe20000000000 */
[----:B------:R-:W-:Y:S01]  /*cb50*/  FFMA.FTZ R53, R61, UR45, -R67 ;  /* 0x0000002d3d357c23 */ /* 0x000fe20008010843 */
[----:B------:R-:W-:-:S05]  /*cb60*/  FFMA.FTZ R43, R43, UR45, -R7 ;  /* 0x0000002d2b2b7c23 */ /* 0x000fca0008010807 */
[----:B------:R-:W5:Y:S01]  /*cb70*/  MUFU.EX2 R28, R28 ;  /* 0x0000001c001c7308 */ /* 0x000f620000000800 */
[----:B---3--:R-:W-:Y:S01]  /*cb80*/  FADD.FTZ R61, R12, R25 ;  /* 0x000000190c3d7221 */ /* 0x008fe20000010000 */
[----:B------:R-:W-:-:S06]  /*cb90*/  FADD.FTZ R65, R13, R56 ;  /* 0x000000380d417221 */ /* 0x000fcc0000010000 */
[----:B------:R-:W3:Y:S01]  /*cba0*/  MUFU.EX2 R10, R10 ;  /* 0x0000000a000a7308 */ /* 0x000ee20000000800 */
[----:B----4-:R-:W-:Y:S01]  /*cbb0*/  FADD.FTZ R52, R14, R61 ;  /* 0x0000003d0e347221 */ /* 0x010fe20000010000 */
[----:B------:R-:W-:-:S06]  /*cbc0*/  FFMA.FTZ R46, R46, UR45, -R7 ;  /* 0x0000002d2e2e7c23 */ /* 0x000fcc0008010807 */
[----:B------:R-:W4:Y:S01]  /*cbd0*/  MUFU.EX2 R71, R71 ;  /* 0x0000004700477308 */ /* 0x000f220000000800 */
[----:B0-----:R-:W-:-:S07]  /*cbe0*/  FADD.FTZ R56, R8, R65 ;  /* 0x0000004108387221 */ /* 0x001fce0000010000 */
[----:B------:R-:W0:Y:S01]  /*cbf0*/  MUFU.EX2 R20, R20 ;  /* 0x0000001400147308 */ /* 0x000e220000000800 */
[----:B-1----:R-:W-:Y:S01]  /*cc00*/  FADD.FTZ R61, R29, R52 ;  /* 0x000000341d3d7221 */ /* 0x002fe20000010000 */
[----:B--2---:R-:W-:Y:S01]  /*cc10*/  FADD.FTZ R65, R15, R56 ;  /* 0x000000380f417221 */ /* 0x004fe20000010000 */
[----:B------:R-:W-:-:S05]  /*cc20*/  FFMA.FTZ R26, R47, UR45, -R7 ;  /* 0x0000002d2f1a7c23 */ /* 0x000fca0008010807 */
[----:B------:R-:W-:Y:S08]  /*cc30*/  MUFU.EX2 R75, R75 ;  /* 0x0000004b004b7308 */ /* 0x000ff00000000800 */
[----:B------:R-:W-:Y:S01]  /*cc40*/  MUFU.EX2 R24, R24 ;  /* 0x0000001800187308 */ /* 0x000fe20000000800 */
[----:B------:R-:W-:-:S07]  /*cc50*/  F2FP.F16.F32.PACK_AB R11, R6, R11 ;  /* 0x0000000b060b723e */ /* 0x000fce00000000ff */
[----:B------:R-:W-:Y:S01]  /*cc60*/  MUFU.EX2 R33, R33 ;  /* 0x0000002100217308 */ /* 0x000fe20000000800 */
[----:B------:R-:W-:-:S07]  /*cc70*/  FFMA.FTZ R30, R50, UR45, -R7 ;  /* 0x0000002d321e7c23 */ /* 0x000fce0008010807 */
[----:B------:R-:W-:Y:S08]  /*cc80*/  MUFU.EX2 R32, R32 ;  /* 0x0000002000207308 */ /* 0x000ff00000000800 */
[----:B------:R-:W-:Y:S01]  /*cc90*/  MUFU.EX2 R37, R37 ;  /* 0x0000002500257308 */ /* 0x000fe20000000800 */
[----:B------:R-:W-:-:S07]  /*cca0*/  FFMA.FTZ R38, R55, UR45, -R7 ;  /* 0x0000002d37267c23 */ /* 0x000fce0008010807 */
[----:B------:R-:W-:Y:S08]  /*ccb0*/  MUFU.EX2 R34, R34 ;  /* 0x0000002200227308 */ /* 0x000ff00000000800 */
[----:B------:R-:W-:Y:S01]  /*ccc0*/  MUFU.EX2 R44, R44 ;  /* 0x0000002c002c7308 */ /* 0x000fe20000000800 */
[----:B------:R-:W-:Y:S01]  /*ccd0*/  F2FP.F16.F32.PACK_AB R9, R5, R9 ;  /* 0x000000090509723e */ /* 0x000fe200000000ff */
[----:B------:R-:W-:Y:S01]  /*cce0*/  FFMA.FTZ R60, R60, UR45, -R67 ;  /* 0x0000002d3c3c7c23 */ /* 0x000fe20008010843 */
[----:B------:R1:W-:Y:S05]  /*ccf0*/  SYNCS.ARRIVE.TRANS64.RED.A1T0 RZ, [R0+URZ], RZ ;  /* 0x000000ff00ff79a7 */ /* 0x0003ea000810043f */
[----:B------:R-:W2:Y:S01]  /*cd00*/  MUFU.EX2 R21, R43 ;  /* 0x0000002b00157308 */ /* 0x000ea20000000800 */
[----:B-----5:R-:W-:Y:S01]  /*cd10*/  FADD.FTZ R52, R28, R61 ;  /* 0x0000003d1c347221 */ /* 0x020fe20000010000 */
[----:B---3--:R-:W-:-:S06]  /*cd20*/  FADD.FTZ R65, R10, R65 ;  /* 0x000000410a417221 */ /* 0x008fcc0000010000 */
[----:B------:R-:W3:Y:S01]  /*cd30*/  MUFU.EX2 R27, R46 ;  /* 0x0000002e001b7308 */ /* 0x000ee20000000800 */
[----:B----4-:R-:W-:Y:S01]  /*cd40*/  FADD.FTZ R61, R71, R52 ;  /* 0x00000034473d7221 */ /* 0x010fe20000010000 */
[----:B0-----:R-:W-:Y:S01]  /*cd50*/  FADD.FTZ R52, R20, R65 ;  /* 0x0000004114347221 */ /* 0x001fe20000010000 */
[----:B------:R-:W-:Y:S02]  /*cd60*/  F2FP.F16.F32.PACK_AB R15, R10, R15 ;  /* 0x0000000f0a0f723e */ /* 0x000fe400000000ff */
[----:B------:R-:W-:Y:S01]  /*cd70*/  F2FP.F16.F32.PACK_AB R10, R29, R14 ;  /* 0x0000000e1d0a723e */ /* 0x000fe200000000ff */
[----:B--2---:R-:W-:-:S04]  /*cd80*/  FADD.FTZ R52, R21, R52 ;  /* 0x0000003415347221 */ /* 0x004fc80000010000 */
[----:B---3--:R-:W-:Y:S02]  /*cd90*/  FADD.FTZ R29, R27, R52 ;  /* 0x000000341b1d7221 */ /* 0x008fe40000010000 */
[----:B------:R-:W2:Y:S01]  /*cda0*/  LDL R52, [R1+0x50] ;  /* 0x0000500001347983 */ /* 0x000ea20000100800 */
[----:B------:R-:W-:Y:S01]  /*cdb0*/  FFMA.FTZ R47, R70, UR45, -R7 ;  /* 0x0000002d462f7c23 */ /* 0x000fe20008010807 */
[----:B------:R-:W-:-:S06]  /*cdc0*/  FFMA.FTZ R70, R36, UR45, -R67 ;  /* 0x0000002d24467c23 */ /* 0x000fcc0008010843 */
[----:B------:R-:W0:Y:S01]  /*cdd0*/  MUFU.EX2 R70, R70 ;  /* 0x0000004600467308 */ /* 0x000e220000000800 */
[----:B------:R-:W-:Y:S01]  /*cde0*/  FFMA.FTZ R36, R48, UR45, -R67 ;  /* 0x0000002d30247c23 */ /* 0x000fe20008010843 */
[----:B------:R-:W-:-:S06]  /*cdf0*/  F2FP.F16.F32.PACK_AB R13, R8, R13 ;  /* 0x0000000d080d723e */ /* 0x000fcc00000000ff */
[----:B------:R-:W3:Y:S01]  /*ce00*/  MUFU.EX2 R26, R26 ;  /* 0x0000001a001a7308 */ /* 0x000ee20000000800 */
[----:B------:R-:W-:Y:S01]  /*ce10*/  F2FP.F16.F32.PACK_AB R8, R25, R12 ;  /* 0x0000000c1908723e */ /* 0x000fe200000000ff */
[----:B0-----:R-:W-:-:S06]  /*ce20*/  FADD.FTZ R6, R70, R61 ;  /* 0x0000003d46067221 */ /* 0x001fcc0000010000 */
[----:B------:R-:W0:Y:S01]  /*ce30*/  MUFU.EX2 R36, R36 ;  /* 0x0000002400247308 */ /* 0x000e220000000800 */
[----:B------:R-:W-:-:S04]  /*ce40*/  FADD.FTZ R61, R75, R6 ;  /* 0x000000064b3d7221 */ /* 0x000fc80000010000 */
[----:B------:R-:W-:-:S03]  /*ce50*/  FADD.FTZ R12, R24, R61 ;  /* 0x0000003d180c7221 */ /* 0x000fc60000010000 */
[----:B------:R-:W4:Y:S01]  /*ce60*/  MUFU.EX2 R30, R30 ;  /* 0x0000001e001e7308 */ /* 0x000f220000000800 */
[----:B------:R-:W-:Y:S01]  /*ce70*/  FADD.FTZ R25, R33, R12 ;  /* 0x0000000c21197221 */ /* 0x000fe20000010000 */
[----:B------:R-:W-:-:S06]  /*ce80*/  F2FP.F16.F32.PACK_AB R12, R71, R28 ;  /* 0x0000001c470c723e */ /* 0x000fcc00000000ff */
[----:B------:R-:W5:Y:S01]  /*ce90*/  MUFU.EX2 R41, R41 ;  /* 0x0000002900297308 */ /* 0x000f620000000800 */
[----:B------:R-:W-:Y:S01]  /*cea0*/  FADD.FTZ R28, R32, R25 ;  /* 0x00000019201c7221 */ /* 0x000fe20000010000 */
[----:B---3--:R-:W-:-:S03]  /*ceb0*/  FADD.FTZ R61, R26, R29 ;  /* 0x0000001d1a3d7221 */ /* 0x008fc60000010000 */
[----:B------:R-:W-:-:S03]  /*cec0*/  FADD.FTZ R29, R37, R28 ;  /* 0x0000001c251d7221 */ /* 0x000fc60000010000 */
[----:B------:R-:W3:Y:S01]  /*ced0*/  MUFU.EX2 R45, R45 ;  /* 0x0000002d002d7308 */ /* 0x000ee20000000800 */
[----:B------:R-:W-:Y:S01]  /*cee0*/  F2FP.F16.F32.PACK_AB R25, R21, R20 ;  /* 0x000000141519723e */ /* 0x000fe200000000ff */
[----:B0-----:R-:W-:Y:S01]  /*cef0*/  FADD.FTZ R20, R36, R29 ;  /* 0x0000001d24147221 */ /* 0x001fe20000010000 */
[----:B----4-:R-:W-:-:S05]  /*cf00*/  FADD.FTZ R61, R30, R61 ;  /* 0x0000003d1e3d7221 */ /* 0x010fca0000010000 */
[----:B------:R-:W0:Y:S01]  /*cf10*/  MUFU.EX2 R38, R38 ;  /* 0x0000002600267308 */ /* 0x000e220000000800 */
[----:B-----5:R-:W-:Y:S01]  /*cf20*/  FADD.FTZ R21, R41, R20 ;  /* 0x0000001429157221 */ /* 0x020fe20000010000 */
[----:B------:R-:W-:-:S06]  /*cf30*/  FADD.FTZ R28, R34, R61 ;  /* 0x0000003d221c7221 */ /* 0x000fcc0000010000 */
[----:B------:R-:W4:Y:S01]  /*cf40*/  MUFU.EX2 R40, R40 ;  /* 0x0000002800287308 */ /* 0x000f220000000800 */
[----:B------:R-:W-:Y:S01]  /*cf50*/  FFMA.FTZ R55, R63, UR45, -R7 ;  /* 0x0000002d3f377c23 */ /* 0x000fe20008010807 */
[----:B------:R-:W-:-:S06]  /*cf60*/  F2FP.F16.F32.PACK_AB R14, R75, R70 ;  /* 0x000000464b0e723e */ /* 0x000fcc00000000ff */
[----:B------:R-:W5:Y:S01]  /*cf70*/  MUFU.EX2 R51, R51 ;  /* 0x0000003300337308 */ /* 0x000f620000000800 */
[----:B------:R1:W-:Y:S01]  /*cf80*/  STSM.16.M88.4 [R154+0x21800], R8 ;  /* 0x021800089a007844 */ /* 0x0003e20000000200 */
[----:B------:R-:W-:-:S06]  /*cf90*/  FFMA.FTZ R48, R64, UR45, -R67 ;  /* 0x0000002d40307c23 */ /* 0x000fcc0008010843 */
[----:B------:R-:W5:Y:S01]  /*cfa0*/  MUFU.EX2 R49, R49 ;  /* 0x0000003100317308 */ /* 0x000f620000000800 */
[----:B------:R-:W-:-:S07]  /*cfb0*/  FFMA.FTZ R50, R66, UR45, -R7 ;  /* 0x0000002d42327c23 */ /* 0x000fce0008010807 */
[----:B------:R-:W5:Y:S01]  /*cfc0*/  MUFU.EX2 R54, R54 ;  /* 0x0000003600367308 */ /* 0x000f620000000800 */
[----:B-1----:R-:W-:Y:S01]  /*cfd0*/  FADD.FTZ R10, R44, R21 ;  /* 0x000000152c0a7221 */ /* 0x002fe20000010000 */
[----:B------:R-:W-:Y:S01]  /*cfe0*/  FADD.FTZ R11, R31, R28 ;  /* 0x0000001c1f0b7221 */ /* 0x000fe20000010000 */
[----:B------:R3:W-:Y:S05]  /*cff0*/  STSM.16.M88.4 [R92], R12 ;  /* 0x0000000c5c007844 */ /* 0x0007ea0000000200 */
[----:B------:R-:W1:Y:S08]  /*d000*/  MUFU.EX2 R0, R60 ;  /* 0x0000003c00007308 */ /* 0x000e700000000800 */
[----:B------:R-:W1:Y:S08]  /*d010*/  MUFU.EX2 R39, R39 ;  /* 0x0000002700277308 */ /* 0x000e700000000800 */
[----:B------:R-:W1:Y:S01]  /*d020*/  MUFU.EX2 R53, R53 ;  /* 0x0000003500357308 */ /* 0x000e620000000800 */
[----:B---3--:R-:W-:Y:S01]  /*d030*/  FADD.FTZ R13, R45, R10 ;  /* 0x0000000a2d0d7221 */ /* 0x008fe20000010000 */
[----:B0-----:R-:W-:Y:S01]  /*d040*/  FADD.FTZ R12, R38, R11 ;  /* 0x0000000b260c7221 */ /* 0x001fe20000010000 */
[--C-:B------:R-:W-:Y:S01]  /*d050*/  FFMA.FTZ R68, R68, UR45, -R67.reuse ;  /* 0x0000002d44447c23 */ /* 0x100fe20008010843 */
[----:B------:R-:W-:-:S04]  /*d060*/  FFMA.FTZ R69, R69, UR45, -R67 ;  /* 0x0000002d45457c23 */ /* 0x000fc80008010843 */
[----:B------:R-:W-:Y:S01]  /*d070*/  MUFU.EX2 R57, R57 ;  /* 0x0000003900397308 */ /* 0x000fe20000000800 */
[----:B----4-:R-:W-:Y:S01]  /*d080*/  FADD.FTZ R14, R40, R13 ;  /* 0x0000000d280e7221 */ /* 0x010fe20000010000 */
[----:B-----5:R-:W-:Y:S01]  /*d090*/  FADD.FTZ R13, R51, R12 ;  /* 0x0000000c330d7221 */ /* 0x020fe20000010000 */
[----:B------:R-:W-:-:S05]  /*d0a0*/  F2FP.F16.F32.PACK_AB R27, R26, R27 ;  /* 0x0000001b1a1b723e */ /* 0x000fca00000000ff */
[----:B------:R-:W-:Y:S01]  /*d0b0*/  MUFU.EX2 R58, R58 ;  /* 0x0000003a003a7308 */ /* 0x000fe20000000800 */
[----:B------:R-:W-:Y:S01]  /*d0c0*/  F2FP.F16.F32.PACK_AB R24, R33, R24 ;  /* 0x000000182118723e */ /* 0x000fe200000000ff */
[----:B------:R-:W-:Y:S01]  /*d0d0*/  FFMA.FTZ R72, R72, UR45, -R67 ;  /* 0x0000002d48487c23 */ /* 0x000fe20008010843 */
[----:B------:R-:W-:Y:S01]  /*d0e0*/  FFMA.FTZ R46, R74, UR45, -R7 ;  /* 0x0000002d4a2e7c23 */ /* 0x000fe20008010807 */
[----:B------:R-:W-:Y:S01]  /*d0f0*/  FFMA.FTZ R73, R73, UR45, -R67 ;  /* 0x0000002d49497c23 */ /* 0x000fe20008010843 */
[----:B------:R-:W0:Y:S03]  /*d100*/  @P4 LDC R20, c[0x0][0x44c] ;  /* 0x00011300ff144b82 */ /* 0x000e260000000800 */
[----:B------:R-:W3:Y:S01]  /*d110*/  MUFU.EX2 R55, R55 ;  /* 0x0000003700377308 */ /* 0x000ee20000000800 */
[----:B------:R-:W-:Y:S01]  /*d120*/  FADD.FTZ R15, R49, R14 ;  /* 0x0000000e310f7221 */ /* 0x000fe20000010000 */
[----:B------:R-:W-:-:S06]  /*d130*/  FADD.FTZ R12, R54, R13 ;  /* 0x0000000d360c7221 */ /* 0x000fcc0000010000 */
[----:B------:R-:W-:Y:S08]  /*d140*/  MUFU.EX2 R48, R48 ;  /* 0x0000003000307308 */ /* 0x000ff00000000800 */
[----:B------:R-:W4:Y:S01]  /*d150*/  MUFU.EX2 R50, R50 ;  /* 0x0000003200327308 */ /* 0x000f220000000800 */
[----:B------:R-:W-:Y:S01]  /*d160*/  F2FP.F16.F32.PACK_AB R26, R37, R32 ;  /* 0x00000020251a723e */ /* 0x000fe200000000ff */
[----:B-1----:R-:W-:Y:S01]  /*d170*/  FADD.FTZ R14, R0, R15 ;  /* 0x0000000f000e7221 */ /* 0x002fe20000010000 */
[----:B------:R-:W-:Y:S01]  /*d180*/  F2FP.F16.F32.PACK_AB R9, R34, R30 ;  /* 0x0000001e2209723e */ /* 0x000fe200000000ff */
[----:B------:R-:W-:Y:S01]  /*d190*/  FADD.FTZ R12, R39, R12 ;  /* 0x0000000c270c7221 */ /* 0x000fe20000010000 */
[----:B------:R-:W-:-:S03]  /*d1a0*/  F2FP.F16.F32.PACK_AB R8, R41, R36 ;  /* 0x000000242908723e */ /* 0x000fc600000000ff */
[----:B------:R-:W1:Y:S01]  /*d1b0*/  MUFU.EX2 R5, R68 ;  /* 0x0000004400057308 */ /* 0x000e620000000800 */
[----:B------:R-:W-:Y:S02]  /*d1c0*/  F2FP.F16.F32.PACK_AB R10, R45, R44 ;  /* 0x0000002c2d0a723e */ /* 0x000fe400000000ff */
[----:B------:R-:W-:Y:S01]  /*d1d0*/  F2FP.F16.F32.PACK_AB R11, R38, R31 ;  /* 0x0000001f260b723e */ /* 0x000fe200000000ff */
[----:B------:R-:W-:-:S04]  /*d1e0*/  FADD.FTZ R13, R53, R14 ;  /* 0x0000000e350d7221 */ /* 0x000fc80000010000 */
[----:B------:R-:W5:Y:S01]  /*d1f0*/  MUFU.EX2 R47, R47 ;  /* 0x0000002f002f7308 */ /* 0x000f620000000800 */
[----:B------:R-:W-:Y:S01]  /*d200*/  STSM.16.M88.4 [R156], R24 ;  /* 0x000000189c007844 */ /* 0x000fe20000000200 */
[----:B---3--:R-:W-:-:S03]  /*d210*/  FADD.FTZ R15, R55, R12 ;  /* 0x0000000c370f7221 */ /* 0x008fc60000010000 */
[----:B------:R3:W-:Y:S03]  /*d220*/  STSM.16.M88.4 [R155], R8 ;  /* 0x000000089b007844 */ /* 0x0007e60000000200 */
[----:B------:R-:W0:Y:S01]  /*d230*/  MUFU.EX2 R6, R69 ;  /* 0x0000004500067308 */ /* 0x000e220000000800 */
[----:B------:R-:W-:Y:S01]  /*d240*/  FFMA.FTZ R76, R76, UR45, -R67 ;  /* 0x0000002d4c4c7c23 */ /* 0x000fe20008010843 */
[----:B----4-:R-:W-:-:S06]  /*d250*/  FADD.FTZ R15, R50, R15 ;  /* 0x0000000f320f7221 */ /* 0x010fcc0000010000 */
[----:B------:R-:W4:Y:S01]  /*d260*/  MUFU.EX2 R59, R59 ;  /* 0x0000003b003b7308 */ /* 0x000f220000000800 */
[----:B------:R-:W-:Y:S01]  /*d270*/  FFMA.FTZ R43, R78, UR45, -R7 ;  /* 0x0000002d4e2b7c23 */ /* 0x000fe20008010807 */
[----:B------:R-:W-:Y:S01]  /*d280*/  FFMA.FTZ R77, R77, UR45, -R67 ;  /* 0x0000002d4d4d7c23 */ /* 0x000fe20008010843 */
[----:B------:R-:W-:-:S05]  /*d290*/  FFMA.FTZ R63, R79, UR45, -R7 ;  /* 0x0000002d4f3f7c23 */ /* 0x000fca0008010807 */
[----:B------:R-:W-:Y:S01]  /*d2a0*/  MUFU.EX2 R62, R62 ;  /* 0x0000003e003e7308 */ /* 0x000fe20000000800 */
[----:B---3--:R-:W-:Y:S01]  /*d2b0*/  F2FP.F16.F32.PACK_AB R10, R53, R0 ;  /* 0x00000000350a723e */ /* 0x008fe200000000ff */
[----:B------:R-:W-:-:S06]  /*d2c0*/  FADD.FTZ R0, R48, R13 ;  /* 0x0000000d30007221 */ /* 0x000fcc0000010000 */
[----:B------:R-:W3:Y:S01]  /*d2d0*/  MUFU.EX2 R72, R72 ;  /* 0x0000004800487308 */ /* 0x000ee20000000800 */
[----:B------:R-:W-:Y:S01]  /*d2e0*/  FADD.FTZ R0, R57, R0 ;  /* 0x0000000039007221 */ /* 0x000fe20000010000 */
[----:B------:R-:W-:Y:S01]  /*d2f0*/  FADD.FTZ R14, R58, R15 ;  /* 0x0000000f3a0e7221 */ /* 0x000fe20000010000 */
[----:B------:R-:W-:Y:S01]  /*d300*/  FFMA.FTZ R80, R80, UR45, -R67 ;  /* 0x0000002d50507c23 */ /* 0x000fe20008010843 */
[----:B------:R-:W-:-:S04]  /*d310*/  FFMA.FTZ R42, R82, UR45, -R7 ;  /* 0x0000002d522a7c23 */ /* 0x000fc80008010807 */
[----:B------:R-:W3:Y:S01]  /*d320*/  MUFU.EX2 R46, R46 ;  /* 0x0000002e002e7308 */ /* 0x000ee20000000800 */
[----:B-1----:R-:W-:Y:S01]  /*d330*/  FADD.FTZ R15, R5, R0 ;  /* 0x00000000050f7221 */ /* 0x002fe20000010000 */
[----:B-----5:R-:W-:Y:S01]  /*d340*/  FADD.FTZ R0, R47, R14 ;  /* 0x0000000e2f007221 */ /* 0x020fe20000010000 */
[----:B------:R-:W1:Y:S05]  /*d350*/  @P4 LDC R26, c[0x0][0x450] ;  /* 0x00011400ff1a4b82 */ /* 0x000e6a0000000800 */
[----:B------:R-:W5:Y:S01]  /*d360*/  MUFU.EX2 R73, R73 ;  /* 0x0000004900497308 */ /* 0x000f620000000800 */
[C---:B0-----:R-:W-:Y:S01]  /*d370*/  FADD.FTZ R21, R6.reuse, R15 ;  /* 0x0000000f06157221 */ /* 0x041fe20000010000 */
[----:B------:R-:W-:-:S06]  /*d380*/  F2FP.F16.F32.PACK_AB R14, R6, R5 ;  /* 0x00000005060e723e */ /* 0x000fcc00000000ff */
[----:B------:R-:W0:Y:S01]  /*d390*/  MUFU.EX2 R76, R76 ;  /* 0x0000004c004c7308 */ /* 0x000e220000000800 */
[----:B------:R-:W-:Y:S01]  /*d3a0*/  FFMA.FTZ R81, R81, UR45, -R67 ;  /* 0x0000002d51517c23 */ /* 0x000fe20008010843 */
[----:B----4-:R-:W-:-:S06]  /*d3b0*/  FADD.FTZ R5, R59, R0 ;  /* 0x000000003b057221 */ /* 0x010fcc0000010000 */
[----:B------:R-:W4:Y:S01]  /*d3c0*/  MUFU.EX2 R43, R43 ;  /* 0x0000002b002b7308 */ /* 0x000f220000000800 */
[----:B------:R-:W-:Y:S01]  /*d3d0*/  FFMA.FTZ R66, R83, UR45, -R7 ;  /* 0x0000002d53427c23 */ /* 0x000fe20008010807 */
[----:B---3--:R-:W-:-:S06]  /*d3e0*/  FADD.FTZ R0, R72, R21 ;  /* 0x0000001548007221 */ /* 0x008fcc0000010000 */
[----:B------:R-:W3:Y:S01]  /*d3f0*/  MUFU.EX2 R77, R77 ;  /* 0x0000004d004d7308 */ /* 0x000ee20000000800 */
[----:B------:R-:W-:Y:S01]  /*d400*/  FFMA.FTZ R35, R86, UR45, -R7 ;  /* 0x0000002d56237c23 */ /* 0x000fe20008010807 */
[----:B------:R-:W-:-:S06]  /*d410*/  FADD.FTZ R5, R46, R5 ;  /* 0x000000052e057221 */ /* 0x000fcc0000010000 */
[----:B------:R-:W1:Y:S01]  /*d420*/  MUFU.EX2 R63, R63 ;  /* 0x0000003f003f7308 */ /* 0x000e620000000800 */
[----:B------:R-:W-:Y:S01]  /*d430*/  FFMA.FTZ R7, R87, UR45, -R7 ;  /* 0x0000002d57077c23 */ /* 0x000fe20008010807 */
[----:B-----5:R-:W-:-:S06]  /*d440*/  FADD.FTZ R21, R73, R0 ;  /* 0x0000000049157221 */ /* 0x020fcc0000010000 */
[----:B------:R-:W5:Y:S01]  /*d450*/  MUFU.EX2 R80, R80 ;  /* 0x0000005000507308 */ /* 0x000f620000000800 */
[----:B------:R-:W-:Y:S01]  /*d460*/  FADD.FTZ R6, R62, R5 ;  /* 0x000000053e067221 */ /* 0x000fe20000010000 */
[----:B------:R-:W-:-:S06]  /*d470*/  FFMA.FTZ R84, R84, UR45, -R67 ;  /* 0x0000002d54547c23 */ /* 0x000fcc0008010843 */
[----:B------:R-:W5:Y:S01]  /*d480*/  MUFU.EX2 R42, R42 ;  /* 0x0000002a002a7308 */ /* 0x000f620000000800 */
[----:B------:R-:W-:Y:S01]  /*d490*/  FFMA.FTZ R67, R85, UR45, -R67 ;  /* 0x0000002d55437c23 */ /* 0x000fe20008010843 */
[----:B------:R-:W-:Y:S01]  /*d4a0*/  F2FP.F16.F32.PACK_AB R8, R49, R40 ;  /* 0x000000283108723e */ /* 0x000fe200000000ff */
[----:B------:R-:W-:Y:S01]  /*d4b0*/  @P4 IMAD.HI.U32 R25, R91, R20, RZ ;  /* 0x000000145b194227 */ /* 0x000fe200078e00ff */
[----:B------:R-:W-:-:S04]  /*d4c0*/  F2FP.F16.F32.PACK_AB R9, R54, R51 ;  /* 0x000000333609723e */ /* 0x000fc800000000ff */
[----:B------:R-:W2:Y:S01]  /*d4d0*/  MUFU.EX2 R81, R81 ;  /* 0x0000005100517308 */ /* 0x000ea20000000800 */
[----:B------:R-:W-:Y:S01]  /*d4e0*/  F2FP.F16.F32.PACK_AB R11, R55, R39 ;  /* 0x00000027370b723e */ /* 0x000fe200000000ff */
[----:B0-----:R-:W-:Y:S01]  /*d4f0*/  FADD.FTZ R20, R76, R21 ;  /* 0x000000154c147221 */ /* 0x001fe20000010000 */
[----:B----4-:R-:W-:-:S05]  /*d500*/  FADD.FTZ R6, R43, R6 ;  /* 0x000000062b067221 */ /* 0x010fca0000010000 */
[----:B------:R-:W0:Y:S01]  /*d510*/  MUFU.EX2 R66, R66 ;  /* 0x0000004200427308 */ /* 0x000e220000000800 */
[----:B------:R1:W-:Y:S01]  /*d520*/  STSM.16.M88.4 [R154+0x27800], R8 ;  /* 0x027800089a007844 */ /* 0x0003e20000000200 */
[----:B---3--:R-:W-:-:S06]  /*d530*/  FADD.FTZ R5, R77, R20 ;  /* 0x000000144d057221 */ /* 0x008fcc0000010000 */
[----:B------:R-:W-:Y:S08]  /*d540*/  MUFU.EX2 R35, R35 ;  /* 0x0000002300237308 */ /* 0x000ff00000000800 */
[----:B------:R2:W3:Y:S01]  /*d550*/  MUFU.EX2 R0, R7 ;  /* 0x0000000700007308 */ /* 0x0004e20000000800 */
[----:B-1----:R-:W-:Y:S01]  /*d560*/  FADD.FTZ R11, R63, R6 ;  /* 0x000000063f0b7221 */ /* 0x002fe20000010000 */
[----:B-----5:R-:W-:Y:S01]  /*d570*/  FADD.FTZ R6, R80, R5 ;  /* 0x0000000550067221 */ /* 0x020fe20000010000 */
[----:B------:R-:W-:-:S05]  /*d580*/  IMAD.MOV.U32 R24, RZ, RZ, R91 ;  /* 0x000000ffff187224 */ /* 0x000fca00078e005b */
[----:B------:R-:W-:Y:S01]  /*d590*/  MUFU.EX2 R84, R84 ;  /* 0x0000005400547308 */ /* 0x000fe20000000800 */
[----:B------:R-:W-:Y:S01]  /*d5a0*/  FADD.FTZ R5, R42, R11 ;  /* 0x0000000b2a057221 */ /* 0x000fe20000010000 */
[----:B------:R-:W-:-:S06]  /*d5b0*/  F2FP.F16.F32.PACK_AB R12, R57, R48 ;  /* 0x00000030390c723e */ /* 0x000fcc00000000ff */
[----:B------:R-:W1:Y:S01]  /*d5c0*/  MUFU.EX2 R67, R67 ;  /* 0x0000004300437308 */ /* 0x000e620000000800 */
[----:B------:R-:W-:Y:S02]  /*d5d0*/  F2FP.F16.F32.PACK_AB R13, R58, R50 ;  /* 0x000000323a0d723e */ /* 0x000fe400000000ff */
[----:B------:R-:W-:Y:S02]  /*d5e0*/  F2FP.F16.F32.PACK_AB R15, R59, R47 ;  /* 0x0000002f3b0f723e */ /* 0x000fe400000000ff */
[----:B------:R-:W-:Y:S01]  /*d5f0*/  @P4 SHF.R.U32.HI R24, RZ, R26, R25 ;  /* 0x0000001aff184219 */ /* 0x000fe20000011619 */
[----:B--2---:R-:W-:Y:S01]  /*d600*/  FADD.FTZ R7, R81, R6 ;  /* 0x0000000651077221 */ /* 0x004fe20000010000 */
[----:B0-----:R-:W-:Y:S01]  /*d610*/  FADD.FTZ R6, R66, R5 ;  /* 0x0000000542067221 */ /* 0x001fe20000010000 */
[----:B------:R3:W-:Y:S01]  /*d620*/  STSM.16.M88.4 [R52], R12 ;  /* 0x0000000c34007844 */ /* 0x0007e20000000200 */
[----:B------:R-:W-:Y:S02]  /*d630*/  IADD3 R5, R24, R89, -R90 ;  /* 0x0000005918057210 */ /* 0x000fe40007ffe85a */
[----:B------:R-:W-:-:S02]  /*d640*/  F2FP.F16.F32.PACK_AB R8, R73, R72 ;  /* 0x000000484908723e */ /* 0x000fc400000000ff */
[----:B------:R-:W-:Y:S02]  /*d650*/  F2FP.F16.F32.PACK_AB R9, R62, R46 ;  /* 0x0000002e3e09723e */ /* 0x000fe400000000ff */
[----:B------:R-:W-:Y:S02]  /*d660*/  F2FP.F16.F32.PACK_AB R10, R77, R76 ;  /* 0x0000004c4d0a723e */ /* 0x000fe400000000ff */
[----:B------:R-:W-:Y:S02]  /*d670*/  F2FP.F16.F32.PACK_AB R11, R63, R43 ;  /* 0x0000002b3f0b723e */ /* 0x000fe400000000ff */
[----:B---3--:R-:W-:Y:S01]  /*d680*/  F2FP.F16.F32.PACK_AB R15, R0, R35 ;  /* 0x00000023000f723e */ /* 0x008fe200000000ff */
[----:B------:R-:W-:Y:S01]  /*d690*/  FADD.FTZ R35, R35, R6 ;  /* 0x0000000623237221 */ /* 0x000fe20000010000 */
[----:B------:R-:W-:Y:S02]  /*d6a0*/  SHF.R.S32.HI R6, RZ, 0x1f, R5 ;  /* 0x0000001fff067819 */ /* 0x000fe40000011405 */
[----:B------:R-:W-:-:S02]  /*d6b0*/  F2FP.F16.F32.PACK_AB R12, R81, R80 ;  /* 0x00000050510c723e */ /* 0x000fc400000000ff */
[----:B------:R-:W-:Y:S02]  /*d6c0*/  F2FP.F16.F32.PACK_AB R13, R66, R42 ;  /* 0x0000002a420d723e */ /* 0x000fe400000000ff */
[----:B-1----:R-:W-:Y:S02]  /*d6d0*/  F2FP.F16.F32.PACK_AB R14, R67, R84 ;  /* 0x00000054430e723e */ /* 0x002fe400000000ff */
[----:B------:R-:W-:Y:S01]  /*d6e0*/  LEA.HI R5, R6, R5, RZ, 0x7 ;  /* 0x0000000506057211 */ /* 0x000fe200078f38ff */
[----:B------:R0:W-:Y:S03]  /*d6f0*/  STSM.16.M88.4 [R156+0x6000], R8 ;  /* 0x006000089c007844 */ /* 0x0001e60000000200 */
[----:B------:R-:W-:Y:S01]  /*d700*/  SHF.R.S32.HI R5, RZ, 0x7, R5 ;  /* 0x00000007ff057819 */ /* 0x000fe20000011405 */
[----:B------:R0:W-:Y:S01]  /*d710*/  STSM.16.M88.4 [R155+0x6000], R12 ;  /* 0x0060000c9b007844 */ /* 0x0001e20000000200 */
[----:B------:R1:W-:Y:S06]  /*d720*/  MEMBAR.ALL.CTA ;  /* 0x0000000000007992 */ /* 0x0003ec0000008000 */
[----:B-1----:R-:W1:Y:S01]  /*d730*/  FENCE.VIEW.ASYNC.S ;  /* 0x00000000000073c6 */ /* 0x002e620000000000 */
[----:B------:R-:W-:Y:S01]  /*d740*/  VIMNMX R20, RZ, R5, !PT ;  /* 0x00000005ff147248 */ /* 0x000fe20007fe0100 */
[----:B------:R-:W-:-:S04]  /*d750*/  VIADD R6, R88, 0xfffffffe ;  /* 0xfffffffe58067836 */ /* 0x000fc80000000000 */
[----:B------:R0:W-:Y:S01]  /*d760*/  STL [R1+0x30], R20 ;  /* 0x0000301401007387 */ /* 0x0001e20000100800 */
[----:B------:R-:W-:Y:S01]  /*d770*/  ISETP.GE.AND P1, PT, R6, R20, PT ;  /* 0x000000140600720c */ /* 0x000fe20003f26270 */
[----:B------:R-:W-:Y:S01]  /*d780*/  FADD.FTZ R84, R84, R7 ;  /* 0x0000000754547221 */ /* 0x000fe20000010000 */
[----:B------:R-:W-:Y:S01]  /*d790*/  @P4 LOP3.LUT R23, R23, 0x8, RZ, 0xfc, !PT ;  /* 0x0000000817174812 */ /* 0x000fe200078efcff */
[----:B------:R-:W-:Y:S01]  /*d7a0*/  FADD.FTZ R0, R0, R35 ;  /* 0x0000002300007221 */ /* 0x000fe20000010000 */
[----:B------:R-:W-:Y:S01]  /*d7b0*/  CS2R R134, SRZ ;  /* 0x0000000000867805 */ /* 0x000fe2000001ff00 */
[----:B------:R-:W-:Y:S01]  /*d7c0*/  FADD.FTZ R139, R67, R84 ;  /* 0x00000054438b7221 */ /* 0x000fe20000010000 */
        /* <DEDUP_REMOVED lines=23> */
[----:B-1----:R-:W-:Y:S01]  /*d940*/  NOP ;  /* 0x0000000000007918 */ /* 0x002fe20000000000 */
[----:B0-----:R-:W-:Y:S05]  /*d950*/  @!P1 BRA `(.L_x_12418) ;  /* 0x0000002c00a49947 */ /* 0x001fea0003800000 */
[----:B------:R-:W-:Y:S01]  /*d960*/  IMAD.MOV.U32 R8, RZ, RZ, R3 ;  /* 0x000000ffff087224 */ /* 0x000fe200078e0003 */
[----:B------:R-:W-:Y:S01]  /*d970*/  MOV R5, R4 ;  /* 0x0000000400057202 */ /* 0x000fe20000000f00 */
[----:B------:R-:W-:Y:S02]  /*d980*/  IMAD.MOV.U32 R9, RZ, RZ, R138 ;  /* 0x000000ffff097224 */ /* 0x000fe400078e008a */
[----:B------:R-:W-:Y:S02]  /*d990*/  IMAD.MOV.U32 R7, RZ, RZ, R19 ;  /* 0x000000ffff077224 */ /* 0x000fe400078e0013 */
[----:B------:R-:W-:-:S07]  /*d9a0*/  IMAD.MOV.U32 R135, RZ, RZ, RZ ;  /* 0x000000ffff877224 */ /* 0x000fce00078e00ff */
.L_x_12430:
        /* <DEDUP_REMOVED lines=9> */
.L_x_12420:
        /* <DEDUP_REMOVED lines=8> */
.L_x_12421:
[----:B------:R-:W-:Y:S04]  /*dac0*/  BSSY B0, `(.L_x_12419) ;  /* 0x0000004000007945 */ /* 0x000fe80003800000 */
[----:B-1----:R-:W-:Y:S05]  /*dad0*/  @P2 BRA `(.L_x_12422) ;  /* 0x0000000000082947 */ /* 0x002fea0003800000 */
[----:B------:R-:W1:Y:S02]  /*dae0*/  SYNCS.PHASECHK.TRANS64.TRYWAIT P2, [R3+URZ+0x2d830], R4 ;  /* 0x02d83004030075a7 */ /* 0x000e64000804017f */
[----:B-1----:R-:W-:Y:S05]  /*daf0*/  @!P2 BRA `(.L_x_12423) ;  /* 0x000000f40020a947 */ /* 0x002fea0003800000 */
.L_x_12422:
[----:B------:R-:W-:Y:S05]  /*db00*/  BSYNC B0 ;  /* 0x0000000000007941 */ /* 0x000fea0003800000 */
.L_x_12419:
        /* <DEDUP_REMOVED lines=21> */
[----:B------:R-:W-:-:S04]  /*dc60*/  IADD3 R14, R10, 0x2, RZ ;  /* 0x000000020a0e7810 */ /* 0x000fc80007ffe0ff */
        /* <DEDUP_REMOVED lines=18> */
[----:B------:R-:W-:Y:S01]  /*dd90*/  VIADD R20, R10, 0x400 ;  /* 0x000004000a147836 */ /* 0x000fe20000000000 */
[----:B------:R-:W-:Y:S02]  /*dda0*/  MOV R21, 0x80000020 ;  /* 0x8000002000157802 */ /* 0x000fe40000000f00 */
        /* <DEDUP_REMOVED lines=22> */
.L_x_12425:
[----:B------:R-:W-:Y:S01]  /*df10*/  SHF.L.U32 R3, R9, 0x1f, RZ ;  /* 0x0000001f09037819 */ /* 0x000fe200000006ff */
[----:B------:R-:W-:-:S04]  /*df20*/  IMAD R4, R7, 0x8, R2 ;  /* 0x0000000807047824 */ /* 0x000fc800078e0202 */
[----:B------:R0:W1:Y:S01]  /*df30*/  SYNCS.PHASECHK.TRANS64.TRYWAIT P1, [R4+URZ+0x2d850], R3 ;  /* 0x02d85003040075a7 */ /* 0x000062000802017f */
[----:B------:R-:W-:Y:S05]  /*df40*/  @!P0 BRA `(.L_x_12426) ;  /* 0x0000000000048947 */ /* 0x000fea0003800000 */
[----:B------:R-:W-:Y:S01]  /*df50*/  BPT.TRAP 0x1 ;  /* 0x000000040000795c */ /* 0x000fe20000300000 */
.L_x_12426:
[----:B-1----:R-:W-:Y:S05]  /*df60*/  @P1 BRA `(.L_x_12424) ;  /* 0x0000000000081947 */ /* 0x002fea0003800000 */
[----:B------:R-:W1:Y:S02]  /*df70*/  SYNCS.PHASECHK.TRANS64.TRYWAIT P1, [R4+URZ+0x2d850], R3 ;  /* 0x02d85003040075a7 */ /* 0x000e64000802017f */
[----:B-1----:R-:W-:Y:S05]  /*df80*/  @!P1 BRA `(.L_x_12427) ;  /* 0x000000f000109947 */ /* 0x002fea0003800000 */
.L_x_12424:
        /* <DEDUP_REMOVED lines=8> */
[----:B------:R-:W-:Y:S02]  /*e010*/  R2UR UR7, R11 ;  /* 0x000000000b0772ca */ /* 0x000fe400000e0000 */
[----:B------:R-:W-:Y:S02]  /*e020*/  LOP3.LUT R3, R3, 0x2000000, RZ, 0xfc, !PT ;  /* 0x0200000003037812 */ /* 0x000fe400078efcff */
[----:B------:R-:W-:Y:S01]  /*e030*/  R2UR UR35, R11 ;  /* 0x000000000b2372ca */ /* 0x000fe200000e0000 */
[----:B------:R-:W-:Y:S01]  /*e040*/  IMAD.MOV.U32 R11, RZ, RZ, 0x40000040 ;  /* 0x40000040ff0b7424 */ /* 0x000fe200078e00ff */
[----:B------:R-:W-:Y:S01]  /*e050*/  R2UR UR11, R13 ;  /* 0x000000000d0b72ca */ /* 0x000fe200000e0000 */
        /* <DEDUP_REMOVED lines=16> */
[----:B------:R-:W-:Y:S02]  /*e160*/  R2UR UR18, R12 ;  /* 0x000000000c1272ca */ /* 0x000fe400000e0000 */
[----:B------:R-:W-:Y:S02]  /*e170*/  IADD3 R12, R10, 0x100, RZ ;  /* 0x000001000a0c7810 */ /* 0x000fe40007ffe0ff */
[----:B------:R-:W-:Y:S02]  /*e180*/  R2UR UR9, R13 ;  /* 0x000000000d0972ca */ /* 0x000fe400000e0000 */
[----:B------:R-:W-:Y:S01]  /*e190*/  R2UR UR22, R12 ;  /* 0x000000000c1672ca */ /* 0x000fe200000e0000 */
[----:B------:R-:W-:Y:S01]  /*e1a0*/  VIADD R12, R10, 0x140 ;  /* 0x000001400a0c7836 */ /* 0x000fe20000000000 */
[----:B------:R-:W-:-:S04]  /*e1b0*/  MOV R13, 0x40000040 ;  /* 0x40000040000d7802 */ /* 0x000fc80000000f00 */
        /* <DEDUP_REMOVED lines=12> */
[----:B------:R-:W-:-:S04]  /*e280*/  MOV R13, 0x40000040 ;  /* 0x40000040000d7802 */ /* 0x000fc80000000f00 */
        /* <DEDUP_REMOVED lines=48> */
.L_x_12428:
[----:B------:R-:W2:Y:S01]  /*e590*/  LDL R13, [R1+0x54] ;  /* 0x00005400010d7983 */ /* 0x000ea20000100800 */
[----:B------:R-:W1:Y:S03]  /*e5a0*/  LDC R4, c[0x0][0x448] ;  /* 0x00011200ff047b82 */ /* 0x000e660000000800 */
[----:B0-----:R-:W2:Y:S04]  /*e5b0*/  LDL R3, [R1+0x68] ;  /* 0x0000680001037983 */ /* 0x001ea80000100800 */
[----:B------:R-:W3:Y:S04]  /*e5c0*/  LDL R12, [R1+0x64] ;  /* 0x00006400010c7983 */ /* 0x000ee80000100800 */
[----:B------:R-:W4:Y:S04]  /*e5d0*/  LDL R11, [R1+0x58] ;  /* 0x00005800010b7983 */ /* 0x000f280000100800 */
[----:B------:R-:W4:Y:S01]  /*e5e0*/  LDL R10, [R1+0x48] ;  /* 0x00004800010a7983 */ /* 0x000f220000100800 */
[----:B------:R-:W-:Y:S01]  /*e5f0*/  LOP3.LUT R23, R23, 0xffffffdf, RZ, 0xc0, !PT ;  /* 0xffffffdf17177812 */ /* 0x000fe200078ec0ff */
[----:B------:R-:W-:Y:S01]  /*e600*/  UMOV UR45, UR44 ;  /* 0x0000002c002d7c82 */ /* 0x000fe20008000000 */
[----:B------:R-:W-:Y:S01]  /*e610*/  LEA R15, R19, R2, 0x3 ;  /* 0x00000002130f7211 */ /* 0x000fe200078e18ff */
[----:B------:R-:W-:Y:S01]  /*e620*/  IMAD.U32 R20, RZ, RZ, UR40 ;  /* 0x00000028ff147e24 */ /* 0x000fe2000f8e00ff */
[----:B------:R-:W-:-:S03]  /*e630*/  @P0 LOP3.LUT R23, R23, 0x20, RZ, 0xfc, !PT ;  /* 0x0000002017170812 */ /* 0x000fc600078efcff */
[----:B------:R-:W-:Y:S01]  /*e640*/  VIADD R15, R15, 0x2d840 ;  /* 0x0002d8400f0f7836 */ /* 0x000fe20000000000 */
[----:B-1----:R-:W-:Y:S02]  /*e650*/  ISETP.NE.AND P1, PT, R4, 0x1, PT ;  /* 0x000000010400780c */ /* 0x002fe40003f25270 */
[----:B------:R-:W-:Y:S02]  /*e660*/  LOP3.LUT R23, R23, 0xffffffbf, RZ, 0xc0, !PT ;  /* 0xffffffbf17177812 */ /* 0x000fe400078ec0ff */
[----:B------:R-:W-:-:S04]  /*e670*/  PRMT R15, R20, 0x654, R15 ;  /* 0x00000654140f7816 */ /* 0x000fc8000000000f */
[----:B------:R0:W-:Y:S05]  /*e680*/  SYNCS.ARRIVE.TRANS64.RED.A1T0 RZ, [R15+URZ], RZ ;  /* 0x000000ff0fff79a7 */ /* 0x0001ea000810043f */
[----:B------:R-:W1:Y:S08]  /*e690*/  @P1 LDC R9, c[0x0][0x44c] ;  /* 0x00011300ff091b82 */ /* 0x000e700000000800 */
[----:B------:R-:W5:Y:S01]  /*e6a0*/  @P1 LDC R4, c[0x0][0x450] ;  /* 0x00011400ff041b82 */ /* 0x000f620000000800 */
[----:B--2---:R-:W-:-:S04]  /*e6b0*/  IMAD.IADD R3, R3, 0x1, R13 ;  /* 0x0000000103037824 */ /* 0x004fc800078e020d */
[----:B-1----:R-:W-:-:S05]  /*e6c0*/  @P1 IMAD.HI.U32 R9, R3, R9, RZ ;  /* 0x0000000903091227 */ /* 0x002fca00078e00ff */
[----:B-----5:R-:W-:Y:S01]  /*e6d0*/  @P1 SHF.R.U32.HI R3, RZ, R4, R9 ;  /* 0x00000004ff031219 */ /* 0x020fe20000011609 */
[----:B------:R-:W-:-:S04]  /*e6e0*/  IMAD.MOV.U32 R9, RZ, RZ, -0x80 ;  /* 0xffffff80ff097424 */ /* 0x000fc800078e00ff */
[----:B------:R-:W1:Y:S01]  /*e6f0*/  SHFL.IDX PT, R4, R3, RZ, 0x1c1f ;  /* 0x001c1fff03047589 */ /* 0x000e6200000e0000 */
[----:B------:R-:W-:-:S03]  /*e700*/  IMAD R9, R6, R9, 0x1 ;  /* 0x0000000106097424 */ /* 0x000fc600078e0209 */
[----:B------:R-:W2:Y:S01]  /*e710*/  SHFL.IDX PT, R3, R3, 0x1, 0x1c1f ;  /* 0x003c1f0003037f89 */ /* 0x000ea200000e0000 */
[----:B---3--:R-:W-:-:S05]  /*e720*/  IMAD R9, R12, -0x2, R9 ;  /* 0xfffffffe0c097824 */ /* 0x008fca00078e0209 */
[----:B----4-:R-:W-:-:S05]  /*e730*/  IADD3 R9, -R10, R9, R11 ;  /* 0x000000090a097210 */ /* 0x010fca0007ffe10b */
[C---:B-1----:R-:W-:Y:S02]  /*e740*/  IMAD.IADD R4, R9.reuse, 0x1, R4 ;  /* 0x0000000109047824 */ /* 0x042fe400078e0204 */
[----:B--2---:R-:W-:-:S03]  /*e750*/  IMAD.IADD R3, R9, 0x1, R3 ;  /* 0x0000000109037824 */ /* 0x004fc600078e0203 */
[C---:B------:R-:W-:Y:S02]  /*e760*/  ISETP.GT.AND P4, PT, R4.reuse, RZ, PT ;  /* 0x000000ff0400720c */ /* 0x040fe40003f84270 */
[C---:B------:R-:W-:Y:S02]  /*e770*/  ISETP.GT.AND P3, PT, R4.reuse, 0x1, PT ;  /* 0x000000010400780c */ /* 0x040fe40003f64270 */
        /* <DEDUP_REMOVED lines=22> */
[C---:B------:R-:W-:Y:S02]  /*e8e0*/  ISETP.GT.AND P4, PT, R4.reuse, 0x30, PT ;  /* 0x000000300400780c */ /* 0x040fe40003f84270 */
        /* <DEDUP_REMOVED lines=35> */
[----:B------:R-:W-:Y:S02]  /*eb20*/  FMNMX.FTZ R4, R24, R5, !PT ;  /* 0x0000000518047209 */ /* 0x000fe40007810000 */
        /* <DEDUP_REMOVED lines=8> */
[----:B------:R-:W-:Y:S02]  /*ebb0*/  ISETP.GT.AND P4, PT, R3, RZ, PT ;  /* 0x000000ff0300720c */ /* 0x000fe40003f84270 */
[----:B------:R-:W-:Y:S02]  /*ebc0*/  FMNMX.FTZ R4, R33, R4, !PT ;  /* 0x0000000421047209 */ /* 0x000fe40007810000 */
[----:B------:R-:W-:-:S02]  /*ebd0*/  ISETP.GT.AND P3, PT, R3, 0x1, PT ;  /* 0x000000010300780c */ /* 0x000fc40003f64270 */
[----:B------:R-:W-:Y:S02]  /*ebe0*/  FMNMX.FTZ R4, R36, R4, !PT ;  /* 0x0000000424047209 */ /* 0x000fe40007810000 */
[----:B------:R-:W-:Y:S02]  /*ebf0*/  ISETP.GT.AND P2, PT, R3, 0x8, PT ;  /* 0x000000080300780c */ /* 0x000fe40003f44270 */
[----:B------:R-:W-:Y:S02]  /*ec00*/  FMNMX.FTZ R4, R37, R4, !PT ;  /* 0x0000000425047209 */ /* 0x000fe40007810000 */
[----:B------:R-:W-:Y:S02]  /*ec10*/  ISETP.GT.AND P1, PT, R3, 0x9, PT ;  /* 0x000000090300780c */ /* 0x000fe40003f24270 */
[----:B------:R-:W-:Y:S02]  /*ec20*/  FMNMX.FTZ R4, R40, R4, !PT ;  /* 0x0000000428047209 */ /* 0x000fe40007810000 */
[----:B------:R-:W-:-:S02]  /*ec30*/  FSEL R26, R26, -INF , P4 ;  /* 0xff8000001a1a7808 */ /* 0x000fc40002000000 */
[----:B------:R-:W-:Y:S02]  /*ec40*/  FMNMX.FTZ R4, R41, R4, !PT ;  /* 0x0000000429047209 */ /* 0x000fe40007810000 */
[----:B------:R-:W-:Y:S02]  /*ec50*/  FSEL R27, R27, -INF , P3 ;  /* 0xff8000001b1b7808 */ /* 0x000fe40001800000 */
[----:B------:R-:W-:Y:S02]  /*ec60*/  FMNMX.FTZ R4, R44, R4, !PT ;  /* 0x000000042c047209 */ /* 0x000fe40007810000 */
[----:B------:R-:W-:Y:S02]  /*ec70*/  FSEL R30, R30, -INF , P2 ;  /* 0xff8000001e1e7808 */ /* 0x000fe40001000000 */
[----:B------:R-:W-:Y:S02]  /*ec80*/  FMNMX.FTZ R4, R45, R4, !PT ;  /* 0x000000042d047209 */ /* 0x000fe40007810000 */
[----:B------:R-:W-:-:S02]  /*ec90*/  FSEL R31, R31, -INF , P1 ;  /* 0xff8000001f1f7808 */ /* 0x000fc40000800000 */
[----:B------:R-:W-:Y:S02]  /*eca0*/  FMNMX.FTZ R4, R48, R4, !PT ;  /* 0x0000000430047209 */ /* 0x000fe40007810000 */
[----:B------:R-:W-:Y:S02]  /*ecb0*/  ISETP.GT.AND P4, PT, R3, 0x10, PT ;  /* 0x000000100300780c */ /* 0x000fe40003f84270 */
[----:B------:R-:W-:Y:S02]  /*ecc0*/  FMNMX.FTZ R4, R49, R4, !PT ;  /* 0x0000000431047209 */ /* 0x000fe40007810000 */
[C---:B------:R-:W-:Y:S02]  /*ecd0*/  ISETP.GT.AND P3, PT, R3.reuse, 0x11, PT ;  /* 0x000000110300780c */ /* 0x040fe40003f64270 */
[----:B------:R-:W-:Y:S02]  /*ece0*/  FMNMX.FTZ R4, R52, R4, !PT ;  /* 0x0000000434047209 */ /* 0x000fe40007810000 */
[----:B------:R-:W-:-:S02]  /*ecf0*/  ISETP.GT.AND P2, PT, R3, 0x18, PT ;  /* 0x000000180300780c */ /* 0x000fc40003f44270 */
[----:B------:R-:W-:Y:S02]  /*ed00*/  FMNMX.FTZ R4, R53, R4, !PT ;  /* 0x0000000435047209 */ /* 0x000fe40007810000 */
[----:B------:R-:W-:Y:S02]  /*ed10*/  ISETP.GT.AND P1, PT, R3, 0x19, PT ;  /* 0x000000190300780c */ /* 0x000fe40003f24270 */
        /* <DEDUP_REMOVED lines=9> */
[----:B------:R-:W-:-:S02]  /*edb0*/  ISETP.GT.AND P4, PT, R3, 0x20, PT ;  /* 0x000000200300780c */ /* 0x000fc40003f84270 */
[----:B------:R-:W-:Y:S02]  /*edc0*/  FMNMX.FTZ R4, R65, R4, !PT ;  /* 0x0000000441047209 */ /* 0x000fe40007810000 */
[C---:B------:R-:W-:Y:S02]  /*edd0*/  ISETP.GT.AND P3, PT, R3.reuse, 0x21, PT ;  /* 0x000000210300780c */ /* 0x040fe40003f64270 */
[----:B------:R-:W-:Y:S02]  /*ede0*/  FMNMX.FTZ R4, R68, R4, !PT ;  /* 0x0000000444047209 */ /* 0x000fe40007810000 */
[----:B------:R-:W-:Y:S02]  /*edf0*/  ISETP.GT.AND P2, PT, R3, 0x28, PT ;  /* 0x000000280300780c */ /* 0x000fe40003f44270 */
[----:B------:R-:W-:Y:S02]  /*ee00*/  FMNMX.FTZ R4, R69, R4, !PT ;  /* 0x0000000445047209 */ /* 0x000fe40007810000 */
        /* <DEDUP_REMOVED lines=10> */
[----:B------:R-:W-:Y:S02]  /*eeb0*/  ISETP.GT.AND P4, PT, R3, 0x30, PT ;  /* 0x000000300300780c */ /* 0x000fe40003f84270 */
[----:B------:R-:W-:Y:S02]  /*eec0*/  FMNMX.FTZ R4, R81, R4, !PT ;  /* 0x0000000451047209 */ /* 0x000fe40007810000 */
[----:B------:R-:W-:-:S02]  /*eed0*/  ISETP.GT.AND P3, PT, R3, 0x31, PT ;  /* 0x000000310300780c */ /* 0x000fc40003f64270 */
[----:B------:R-:W-:Y:S02]  /*eee0*/  FMNMX.FTZ R4, R84, R4, !PT ;  /* 0x0000000454047209 */ /* 0x000fe40007810000 */
[----:B------:R-:W-:Y:S02]  /*eef0*/  ISETP.GT.AND P2, PT, R3, 0x38, PT ;  /* 0x000000380300780c */ /* 0x000fe40003f44270 */
[----:B------:R-:W-:Y:S02]  /*ef00*/  FMNMX.FTZ R4, R85, R4, !PT ;  /* 0x0000000455047209 */ /* 0x000fe40007810000 */
[C---:B------:R-:W-:Y:S02]  /*ef10*/  ISETP.GT.AND P1, PT, R3.reuse, 0x39, PT ;  /* 0x000000390300780c */ /* 0x040fe40003f24270 */
[----:B------:R-:W-:Y:S01]  /*ef20*/  ISETP.GT.AND P0, PT, R3, 0x61, PT ;  /* 0x000000610300780c */ /* 0x000fe20003f04270 */
[----:B------:R-:W1:Y:S01]  /*ef30*/  SHFL.BFLY PT, R9, R4, 0x2, 0x1f ;  /* 0x0c401f0004097f89 */ /* 0x000e6200000e0000 */
[----:B------:R-:W-:-:S02]  /*ef40*/  FSEL R50, R50, -INF , P4 ;  /* 0xff80000032327808 */ /* 0x000fc40002000000 */
[----:B------:R-:W-:Y:S02]  /*ef50*/  FSEL R51, R51, -INF , P3 ;  /* 0xff80000033337808 */ /* 0x000fe40001800000 */
[----:B------:R-:W-:Y:S02]  /*ef60*/  FSEL R54, R54, -INF , P2 ;  /* 0xff80000036367808 */ /* 0x000fe40001000000 */
[----:B------:R-:W-:Y:S02]  /*ef70*/  FSEL R55, R55, -INF , P1 ;  /* 0xff80000037377808 */ /* 0x000fe40000800000 */
        /* <DEDUP_REMOVED lines=8> */
[----:B-1----:R-:W-:-:S02]  /*f000*/  FMNMX.FTZ R4, R4, R9, !PT ;  /* 0x0000000904047209 */ /* 0x002fc40007810000 */
[C---:B------:R-:W-:Y:S02]  /*f010*/  ISETP.GT.AND P4, PT, R3.reuse, 0x50, PT ;  /* 0x000000500300780c */ /* 0x040fe40003f84270 */
[C---:B------:R-:W-:Y:S01]  /*f020*/  ISETP.GT.AND P3, PT, R3.reuse, 0x51, PT ;  /* 0x000000510300780c */ /* 0x040fe20003f64270 */
[----:B------:R-:W1:Y:S01]  /*f030*/  SHFL.BFLY PT, R9, R4, 0x1, 0x1f ;  /* 0x0c201f0004097f89 */ /* 0x000e6200000e0000 */
[C---:B------:R-:W-:Y:S02]  /*f040*/  ISETP.GT.AND P2, PT, R3.reuse, 0x58, PT ;  /* 0x000000580300780c */ /* 0x040fe40003f44270 */
[----:B------:R-:W-:Y:S02]  /*f050*/  ISETP.GT.AND P1, PT, R3, 0x59, PT ;  /* 0x000000590300780c */ /* 0x000fe40003f24270 */
[----:B------:R-:W-:Y:S02]  /*f060*/  FSEL R66, R66, -INF , P4 ;  /* 0xff80000042427808 */ /* 0x000fe40002000000 */
[----:B------:R-:W-:-:S02]  /*f070*/  FSEL R67, R67, -INF , P3 ;  /* 0xff80000043437808 */ /* 0x000fc40001800000 */
[----:B------:R-:W-:Y:S02]  /*f080*/  @P0 LOP3.LUT R23, R23, 0x40, RZ, 0xfc, !PT ;  /* 0x0000004017170812 */ /* 0x000fe400078efcff */
[----:B------:R-:W-:Y:S02]  /*f090*/  FSEL R70, R70, -INF , P2 ;  /* 0xff80000046467808 */ /* 0x000fe40001000000 */
[----:B------:R-:W-:Y:S02]  /*f0a0*/  FSEL R71, R71, -INF , P1 ;  /* 0xff80000047477808 */ /* 0x000fe40000800000 */
[C---:B------:R-:W-:Y:S02]  /*f0b0*/  ISETP.GT.AND P1, PT, R3.reuse, 0x69, PT ;  /* 0x000000690300780c */ /* 0x040fe40003f24270 */
[C---:B------:R-:W-:Y:S02]  /*f0c0*/  ISETP.GT.AND P2, PT, R3.reuse, 0x70, PT ;  /* 0x000000700300780c */ /* 0x040fe40003f44270 */
[----:B------:R-:W-:-:S02]  /*f0d0*/  ISETP.GT.AND P3, PT, R3, 0x71, PT ;  /* 0x000000710300780c */ /* 0x000fc40003f64270 */
[C---:B------:R-:W-:Y:S02]  /*f0e0*/  ISETP.GT.AND P4, PT, R3.reuse, 0x78, PT ;  /* 0x000000780300780c */ /* 0x040fe40003f84270 */
[C---:B------:R-:W-:Y:S02]  /*f0f0*/  ISETP.GT.AND P5, PT, R3.reuse, 0x79, PT ;  /* 0x000000790300780c */ /* 0x040fe40003fa4270 */
[----:B-1----:R-:W-:Y:S02]  /*f100*/  FMNMX.FTZ R4, R4, R9, !PT ;  /* 0x0000000904047209 */ /* 0x002fe40007810000 */
[----:B------:R-:W-:Y:S02]  /*f110*/  ISETP.GT.AND P0, PT, R3, 0x60, PT ;  /* 0x000000600300780c */ /* 0x000fe40003f04270 */
[----:B------:R-:W-:Y:S02]  /*f120*/  FSETP.NEU.FTZ.AND P6, PT, R4, -INF , PT ;  /* 0xff8000000400780b */ /* 0x000fe40003fdd000 */
[----:B------:R-:W-:-:S02]  /*f130*/  FSEL R74, R74, -INF , P0 ;  /* 0xff8000004a4a7808 */ /* 0x000fc40000000000 */
[C---:B------:R-:W-:Y:S02]  /*f140*/  FSEL R9, R4.reuse, RZ, P6 ;  /* 0x000000ff04097208 */ /* 0x040fe40003000000 */
[----:B------:R-:W-:Y:S02]  /*f150*/  LOP3.LUT P0, RZ, R23, 0x40, RZ, 0xc0, !PT ;  /* 0x0000004017ff7812 */ /* 0x000fe4000780c0ff */
[----:B------:R-:W-:Y:S01]  /*f160*/  FSEL R79, R79, -INF , P1 ;  /* 0xff8000004f4f7808 */ /* 0x000fe20000800000 */
[----:B------:R-:W-:Y:S01]  /*f170*/  FADD.FTZ R5, -R9, R5 ;  /* 0x0000000509057221 */ /* 0x000fe20000010100 */
[----:B------:R-:W-:Y:S01]  /*f180*/  FMUL.FTZ R9, R4, UR45 ;  /* 0x0000002d04097c20 */ /* 0x000fe20008410000 */
[----:B------:R-:W-:Y:S02]  /*f190*/  FSEL R75, R75, -INF , P0 ;  /* 0xff8000004b4b7808 */ /* 0x000fe40000000000 */
[----:B------:R-:W-:Y:S01]  /*f1a0*/  FSEL R82, R82, -INF , P2 ;  /* 0xff80000052527808 */ /* 0x000fe20001000000 */
[----:B------:R-:W-:Y:S01]  /*f1b0*/  FMUL.FTZ R5, R5, UR45 ;  /* 0x0000002d05057c20 */ /* 0x000fe20008410000 */
[----:B------:R-:W-:-:S02]  /*f1c0*/  FSEL R9, R9, RZ, P6 ;  /* 0x000000ff09097208 */ /* 0x000fc40003000000 */
[----:B------:R-:W-:Y:S02]  /*f1d0*/  ISETP.GT.AND P6, PT, R3, 0x68, PT ;  /* 0x000000680300780c */ /* 0x000fe40003fc4270 */
[----:B------:R-:W-:Y:S01]  /*f1e0*/  FMNMX.FTZ R3, R26, R8, !PT ;  /* 0x000000081a037209 */ /* 0x000fe20007810000 */
[--C-:B------:R-:W-:Y:S01]  /*f1f0*/  FFMA.FTZ R24, R24, UR45, -R9.reuse ;  /* 0x0000002d18187c23 */ /* 0x100fe20008010809 */
[----:B------:R-:W-:Y:S01]  /*f200*/  FSEL R78, R78, -INF , P6 ;  /* 0xff8000004e4e7808 */ /* 0x000fe20003000000 */
[--C-:B------:R-:W-:Y:S01]  /*f210*/  FFMA.FTZ R25, R25, UR45, -R9.reuse ;  /* 0x0000002d19197c23 */ /* 0x100fe20008010809 */
[----:B------:R-:W-:Y:S01]  /*f220*/  FMNMX.FTZ R3, R27, R3, !PT ;  /* 0x000000031b037209 */ /* 0x000fe20007810000 */
[----:B------:R-:W-:Y:S01]  /*f230*/  MUFU.EX2 R5, R5 ;  /* 0x0000000500057308 */ /* 0x000fe20000000800 */
[----:B------:R-:W-:Y:S01]  /*f240*/  FSEL R83, R83, -INF , P3 ;  /* 0xff80000053537808 */ /* 0x000fe20001800000 */
[--C-:B------:R-:W-:Y:S01]  /*f250*/  FFMA.FTZ R28, R28, UR45, -R9.reuse ;  /* 0x0000002d1c1c7c23 */ /* 0x100fe20008010809 */
[----:B------:R-:W-:Y:S01]  /*f260*/  FMNMX.FTZ R3, R30, R3, !PT ;  /* 0x000000031e037209 */ /* 0x000fe20007810000 */
[--C-:B------:R-:W-:Y:S01]  /*f270*/  FFMA.FTZ R29, R29, UR45, -R9.reuse ;  /* 0x0000002d1d1d7c23 */ /* 0x100fe20008010809 */
[----:B------:R-:W-:Y:S01]  /*f280*/  FSEL R86, R86, -INF , P4 ;  /* 0xff80000056567808 */ /* 0x000fe20002000000 */
[--C-:B------:R-:W-:Y:S01]  /*f290*/  FFMA.FTZ R32, R32, UR45, -R9.reuse ;  /* 0x0000002d20207c23 */ /* 0x100fe20008010809 */
[----:B------:R-:W-:Y:S01]  /*f2a0*/  FMNMX.FTZ R3, R31, R3, !PT ;  /* 0x000000031f037209 */ /* 0x000fe20007810000 */
[----:B------:R-:W1:Y:S01]  /*f2b0*/  MUFU.EX2 R24, R24 ;  /* 0x0000001800187308 */ /* 0x000e620000000800 */
[----:B------:R-:W-:Y:S01]  /*f2c0*/  FSEL R87, R87, -INF , P5 ;  /* 0xff80000057577808 */ /* 0x000fe20002800000 */
[--C-:B------:R-:W-:Y:S01]  /*f2d0*/  FFMA.FTZ R33, R33, UR45, -R9.reuse ;  /* 0x0000002d21217c23 */ /* 0x100fe20008010809 */
[----:B------:R-:W-:Y:S01]  /*f2e0*/  FMNMX.FTZ R3, R34, R3, !PT ;  /* 0x0000000322037209 */ /* 0x000fe20007810000 */
[--C-:B------:R-:W-:Y:S01]  /*f2f0*/  FFMA.FTZ R36, R36, UR45, -R9.reuse ;  /* 0x0000002d24247c23 */ /* 0x100fe20008010809 */
[--C-:B------:R-:W-:Y:S01]  /*f300*/  FFMA.FTZ R37, R37, UR45, -R9.reuse ;  /* 0x0000002d25257c23 */ /* 0x100fe20008010809 */
[--C-:B------:R-:W-:Y:S01]  /*f310*/  FFMA.FTZ R40, R40, UR45, -R9.reuse ;  /* 0x0000002d28287c23 */ /* 0x100fe20008010809 */
[----:B------:R-:W-:Y:S01]  /*f320*/  FMNMX.FTZ R3, R35, R3, !PT ;  /* 0x0000000323037209 */ /* 0x000fe20007810000 */
[----:B------:R-:W2:Y:S01]  /*f330*/  MUFU.EX2 R25, R25 ;  /* 0x0000001900197308 */ /* 0x000ea20000000800 */
        /* <DEDUP_REMOVED lines=8> */
[----:B-1----:R-:W-:Y:S01]  /*f3c0*/  FFMA.FTZ R139, R5, R139, R24 ;  /* 0x0000008b058b7223 */ /* 0x002fe20000010018 */
[--C-:B------:R-:W-:Y:S01]  /*f3d0*/  FFMA.FTZ R52, R52, UR45, -R9.reuse ;  /* 0x0000002d34347c23 */ /* 0x100fe20008010809 */
[----:B------:R-:W-:Y:S01]  /*f3e0*/  FMNMX.FTZ R3, R42, R3, !PT ;  /* 0x000000032a037209 */ /* 0x000fe20007810000 */
[--C-:B------:R-:W-:Y:S01]  /*f3f0*/  FFMA.FTZ R53, R53, UR45, -R9.reuse ;  /* 0x0000002d35357c23 */ /* 0x100fe20008010809 */
[--C-:B------:R-:W-:Y:S01]  /*f400*/  FFMA.FTZ R56, R56, UR45, -R9.reuse ;  /* 0x0000002d38387c23 */ /* 0x100fe20008010809 */
[----:B------:R-:W-:Y:S01]  /*f410*/  FFMA.FTZ R57, R57, UR45, -R9 ;  /* 0x0000002d39397c23 */ /* 0x000fe20008010809 */
[----:B------:R-:W-:Y:S01]  /*f420*/  FMNMX.FTZ R3, R43, R3, !PT ;  /* 0x000000032b037209 */ /* 0x000fe20007810000 */
[----:B------:R-:W-:Y:S01]  /*f430*/  MUFU.EX2 R29, R29 ;  /* 0x0000001d001d7308 */ /* 0x000fe20000000800 */
[----:B--2---:R-:W-:Y:S01]  /*f440*/  FADD.FTZ R139, R25, R139 ;  /* 0x0000008b198b7221 */ /* 0x004fe20000010000 */
        /* <DEDUP_REMOVED lines=20> */
[----:B------:R-:W-:Y:S01]  /*f590*/  FFMA.FTZ R9, R85, UR45, -R9 ;  /* 0x0000002d55097c23 */ /* 0x000fe20008010809 */
[----:B------:R-:W-:Y:S01]  /*f5a0*/  FMNMX.FTZ R3, R55, R3, !PT ;  /* 0x0000000337037209 */ /* 0x000fe20007810000 */
[----:B------:R-:W-:Y:S01]  /*f5b0*/  MUFU.EX2 R36, R36 ;  /* 0x0000002400247308 */ /* 0x000fe20000000800 */
[----:B------:R-:W-:-:S02]  /*f5c0*/  LOP3.LUT P0, RZ, R23, 0x20, RZ, 0xc0, !PT ;  /* 0x0000002017ff7812 */ /* 0x000fc4000780c0ff */
        /* <DEDUP_REMOVED lines=35> */
[----:B------:R-:W-:-:S03]  /*f800*/  FSETP.NEU.FTZ.AND P1, PT, R3, -INF , PT ;  /* 0xff8000000300780b */ /* 0x000fc60003f3d000 */
[----:B------:R-:W-:Y:S01]  /*f810*/  MUFU.EX2 R68, R68 ;  /* 0x0000004400447308 */ /* 0x000fe20000000800 */
[----:B------:R-:W-:-:S05]  /*f820*/  FSEL R10, R3, RZ, P1 ;  /* 0x000000ff030a7208 */ /* 0x000fca0000800000 */
[----:B------:R-:W-:Y:S01]  /*f830*/  FADD.FTZ R8, -R10, R8 ;  /* 0x000000080a087221 */ /* 0x000fe20000010100 */
[----:B------:R-:W-:Y:S01]  /*f840*/  FMUL.FTZ R10, R3, UR45 ;  /* 0x0000002d030a7c20 */ /* 0x000fe20008410000 */
[----:B------:R-:W-:Y:S02]  /*f850*/  MUFU.EX2 R69, R69 ;  /* 0x0000004500457308 */ /* 0x000fe40000000800 */
[----:B------:R-:W-:Y:S02]  /*f860*/  FMUL.FTZ R8, R8, UR45 ;  /* 0x0000002d08087c20 */ /* 0x000fe40008410000 */
[----:B------:R-:W-:-:S04]  /*f870*/  FSEL R10, R10, RZ, P1 ;  /* 0x000000ff0a0a7208 */ /* 0x000fc80000800000 */
        /* <DEDUP_REMOVED lines=34> */
[----:B------:R-:W-:Y:S01]  /*faa0*/  FADD.FTZ R0, R28, R139 ;  /* 0x0000008b1c007221 */ /* 0x000fe20000010000 */
[--C-:B------:R-:W-:Y:S01]  /*fab0*/  FFMA.FTZ R79, R79, UR45, -R10.reuse ;  /* 0x0000002d4f4f7c23 */ /* 0x100fe2000801080a */
[--C-:B------:R-:W-:Y:S01]  /*fac0*/  FFMA.FTZ R82, R82, UR45, -R10.reuse ;  /* 0x0000002d52527c23 */ /* 0x100fe2000801080a */
[----:B------:R-:W-:Y:S01]  /*fad0*/  FFMA.FTZ R83, R83, UR45, -R10 ;  /* 0x0000002d53537c23 */ /* 0x000fe2000801080a */
[----:B------:R-:W-:Y:S01]  /*fae0*/  FADD.FTZ R0, R29, R0 ;  /* 0x000000001d007221 */ /* 0x000fe20000010000 */
[----:B------:R-:W-:Y:S01]  /*faf0*/  FFMA.FTZ R86, R86, UR45, -R10 ;  /* 0x0000002d56567c23 */ /* 0x000fe2000801080a */
        /* <DEDUP_REMOVED lines=97> */
.L_x_12429:
        /* <DEDUP_REMOVED lines=90> */
[----:B------:R-:W-:Y:S01]  /*106b0*/  MOV R5, R4 ;  /* 0x0000000400057202 */ /* 0x000fe20000000f00 */
        /* <DEDUP_REMOVED lines=19> */
.L_x_12418:
[----:B------:R-:W-:-:S13]  /*107f0*/  ISETP.GE.AND P1, PT, R6, RZ, PT ;  /* 0x000000ff0600720c */ /* 0x000fda0003f26270 */
[----:B------:R-:W-:Y:S05]  /*10800*/  @!P1 BRA `(.L_x_12431) ;  /* 0x00000024001c9947 */ /* 0x000fea0003800000 */
[----:B------:R-:W-:Y:S02]  /*10810*/  IMAD.MOV.U32 R9, RZ, RZ, R3 ;  /* 0x000000ffff097224 */ /* 0x000fe400078e0003 */
[----:B------:R-:W-:Y:S02]  /*10820*/  IMAD.MOV.U32 R8, RZ, RZ, R4 ;  /* 0x000000ffff087224 */ /* 0x000fe400078e0004 */
[----:B------:R-:W-:Y:S02]  /*10830*/  IMAD.MOV.U32 R7, RZ, RZ, R138 ;  /* 0x000000ffff077224 */ /* 0x000fe400078e008a */
[----:B------:R-:W-:-:S07]  /*10840*/  IMAD.MOV.U32 R5, RZ, RZ, R19 ;  /* 0x000000ffff057224 */ /* 0x000fce00078e0013 */
.L_x_12443:
[----:B------:R-:W2:Y:S01]  /*10850*/  LDL R3, [R1+0x24] ;  /* 0x0000240001037983 */ /* 0x000ea20000100800 */
[----:B------:R-:W-:Y:S01]  /*10860*/  ISETP.NE.AND P1, PT, R5, 0x1, PT ;  /* 0x000000010500780c */ /* 0x000fe20003f25270 */
[----:B------:R-:W-:Y:S05]  /*10870*/  YIELD ;  /* 0x0000000000007946 */ /* 0x000fea0003800000 */
[----:B------:R-:W-:-:S04]  /*10880*/  SEL R138, RZ, 0x1, P1 ;  /* 0x00000001ff8a7807 */ /* 0x000fc80000800000 */
[----:B------:R-:W-:Y:S02]  /*10890*/  LOP3.LUT R138, R7, R138, RZ, 0x3c, !PT ;  /* 0x0000008a078a7212 */ /* 0x000fe400078e3cff */
[----:B--2---:R-:W-:-:S13]  /*108a0*/  ISETP.NE.AND P1, PT, R3, RZ, PT ;  /* 0x000000ff0300720c */ /* 0x004fda0003f25270 */
[----:B-1----:R-:W-:Y:S05]  /*108b0*/  @P1 BRA `(.L_x_12432) ;  /* 0x00000000003c1947 */ /* 0x002fea0003800000 */
[----:B------:R-:W-:Y:S05]  /*108c0*/  @!P0 BRA `(.L_x_12433) ;  /* 0x0000000000048947 */ /* 0x000fea0003800000 */
[----:B------:R-:W-:Y:S01]  /*108d0*/  BPT.TRAP 0x1 ;  /* 0x000000040000795c */ /* 0x000fe20000300000 */
.L_x_12433:
        /* <DEDUP_REMOVED lines=8> */
.L_x_12434:
[----:B------:R-:W-:Y:S04]  /*10960*/  BSSY B0, `(.L_x_12432) ;  /* 0x0000004000007945 */ /* 0x000fe80003800000 */
[----:B-1----:R-:W-:Y:S05]  /*10970*/  @P2 BRA `(.L_x_12435) ;  /* 0x0000000000082947 */ /* 0x002fea0003800000 */
[----:B------:R-:W1:Y:S02]  /*10980*/  SYNCS.PHASECHK.TRANS64.TRYWAIT P2, [R3+URZ+0x2d830], R4 ;  /* 0x02d83004030075a7 */ /* 0x000e64000804017f */
[----:B-1----:R-:W-:Y:S05]  /*10990*/  @!P2 BRA `(.L_x_12436) ;  /* 0x000000c400a0a947 */ /* 0x002fea0003800000 */
.L_x_12435:
[----:B------:R-:W-:Y:S05]  /*109a0*/  BSYNC B0 ;  /* 0x0000000000007941 */ /* 0x000fea0003800000 */
.L_x_12432:
        /* <DEDUP_REMOVED lines=40> */
[----:B------:R-:W-:Y:S01]  /*10c30*/  IMAD.MOV.U32 R21, RZ, RZ, -0x7fffffe0 ;  /* 0x80000020ff157424 */ /* 0x000fe200078e00ff */
[----:B------:R-:W-:Y:S02]  /*10c40*/  IADD3 R20, R10, 0x400, RZ ;  /* 0x000004000a147810 */ /* 0x000fe40007ffe0ff */
        /* <DEDUP_REMOVED lines=22> */
.L_x_12438:
[----:B------:R-:W-:Y:S01]  /*10db0*/  SHF.L.U32 R3, R7, 0x1f, RZ ;  /* 0x0000001f07037819 */ /* 0x000fe200000006ff */
[----:B------:R-:W-:-:S04]  /*10dc0*/  IMAD R4, R5, 0x8, R2 ;  /* 0x0000000805047824 */ /* 0x000fc800078e0202 */
[----:B------:R0:W1:Y:S01]  /*10dd0*/  SYNCS.PHASECHK.TRANS64.TRYWAIT P1, [R4+URZ+0x2d850], R3 ;  /* 0x02d85003040075a7 */ /* 0x000062000802017f */
[----:B------:R-:W-:Y:S05]  /*10de0*/  @!P0 BRA `(.L_x_12439) ;  /* 0x0000000000048947 */ /* 0x000fea0003800000 */
[----:B------:R-:W-:Y:S01]  /*10df0*/  BPT.TRAP 0x1 ;  /* 0x000000040000795c */ /* 0x000fe20000300000 */
.L_x_12439:
[----:B-1----:R-:W-:Y:S05]  /*10e00*/  @P1 BRA `(.L_x_12437) ;  /* 0x0000000000081947 */ /* 0x002fea0003800000 */
[----:B------:R-:W1:Y:S02]  /*10e10*/  SYNCS.PHASECHK.TRANS64.TRYWAIT P1, [R4+URZ+0x2d850], R3 ;  /* 0x02d85003040075a7 */ /* 0x000e64000802017f */
[----:B-1----:R-:W-:Y:S05]  /*10e20*/  @!P1 BRA `(.L_x_12440) ;  /* 0x000000c000909947 */ /* 0x002fea0003800000 */
.L_x_12437:
        /* <DEDUP_REMOVED lines=16> */
[----:B------:R-:W-:Y:S01]  /*10f30*/  IMAD.MOV.U32 R11, RZ, RZ, 0x40000040 ;  /* 0x40000040ff0b7424 */ /* 0x000fe200078e00ff */
[----:B------:R-:W-:-:S02]  /*10f40*/  IADD3 R12, R10, 0x40, RZ ;  /* 0x000000400a0c7810 */ /* 0x000fc40007ffe0ff */
[----:B------:R-:W-:Y:S02]  /*10f50*/  R2UR UR6, R10 ;  /* 0x000000000a0672ca */ /* 0x000fe400000e0000 */
[----:B------:R-:W-:Y:S01]  /*10f60*/  R2UR UR10, R12 ;  /* 0x000000000c0a72ca */ /* 0x000fe200000e0000 */
[----:B------:R-:W-:Y:S01]  /*10f70*/  VIADD R12, R10, 0x80 ;  /* 0x000000800a0c7836 */ /* 0x000fe20000000000 */
[C---:B------:R-:W-:Y:S02]  /*10f80*/  R2UR UR19, R13.reuse ;  /* 0x000000000d1372ca */ /* 0x040fe400000e0000 */
[C---:B------:R-:W-:Y:S02]  /*10f90*/  R2UR UR23, R13.reuse ;  /* 0x000000000d1772ca */ /* 0x040fe400000e0000 */
[----:B------:R-:W-:Y:S01]  /*10fa0*/  R2UR UR14, R12 ;  /* 0x000000000c0e72ca */ /* 0x000fe200000e0000 */
[----:B------:R-:W-:Y:S01]  /*10fb0*/  VIADD R12, R10, 0xc0 ;  /* 0x000000c00a0c7836 */ /* 0x000fe20000000000 */
[----:B------:R-:W-:-:S02]  /*10fc0*/  R2UR UR27, R13 ;  /* 0x000000000d1b72ca */ /* 0x000fc400000e0000 */
[----:B------:R-:W-:Y:S01]  /*10fd0*/  R2UR UR31, R13 ;  /* 0x000000000d1f72ca */ /* 0x000fe200000e0000 */
[----:B------:R-:W-:Y:S01]  /*10fe0*/  IMAD.MOV.U32 R13, RZ, RZ, 0x40000040 ;  /* 0x40000040ff0d7424 */ /* 0x000fe200078e00ff */
[----:B------:R-:W-:Y:S01]  /*10ff0*/  R2UR UR18, R12 ;  /* 0x000000000c1272ca */ /* 0x000fe200000e0000 */
[----:B------:R-:W-:Y:S01]  /*11000*/  VIADD R12, R10, 0x100 ;  /* 0x000001000a0c7836 */ /* 0x000fe20000000000 */
[----:B------:R-:W-:Y:S02]  /*11010*/  R2UR UR33, R11 ;  /* 0x000000000b2172ca */ /* 0x000fe400000e0000 */
[----:B------:R-:W-:Y:S01]  /*11020*/  R2UR UR9, R13 ;  /* 0x000000000d0972ca */ /* 0x000fe200000e0000 */
[----:B------:R-:W-:Y:S01]  /*11030*/  IMAD.MOV.U32 R13, RZ, RZ, 0x40000040 ;  /* 0x40000040ff0d7424 */ /* 0x000fe200078e00ff */
[----:B------:R-:W-:Y:S01]  /*11040*/  R2UR UR22, R12 ;  /* 0x000000000c1672ca */ /* 0x000fe200000e0000 */
[----:B------:R-:W-:-:S03]  /*11050*/  VIADD R12, R10, 0x140 ;  /* 0x000001400a0c7836 */ /* 0x000fc60000000000 */
[----:B------:R-:W-:Y:S02]  /*11060*/  R2UR UR13, R13 ;  /* 0x000000000d0d72ca */ /* 0x000fe400000e0000 */
[----:B------:R-:W-:Y:S01]  /*11070*/  R2UR UR26, R12 ;  /* 0x000000000c1a72ca */ /* 0x000fe200000e0000 */
[C---:B------:R-:W-:Y:S01]  /*11080*/  VIADD R12, R10.reuse, 0x180 ;  /* 0x000001800a0c7836 */ /* 0x040fe20000000000 */
[----:B------:R-:W-:Y:S02]  /*11090*/  IADD3 R10, R10, 0x1c0, RZ ;  /* 0x000001c00a0a7810 */ /* 0x000fe40007ffe0ff */
[----:B------:R-:W-:Y:S02]  /*110a0*/  MOV R13, 0x40000040 ;  /* 0x40000040000d7802 */ /* 0x000fe40000000f00 */
[----:B------:R-:W-:Y:S02]  /*110b0*/  R2UR UR34, R10 ;  /* 0x000000000a2272ca */ /* 0x000fe400000e0000 */
[----:B------:R-:W-:-:S02]  /*110c0*/  R2UR UR30, R12 ;  /* 0x000000000c1e72ca */ /* 0x000fc400000e0000 */
[----:B------:R-:W-:Y:S01]  /*110d0*/  R2UR UR17, R13 ;  /* 0x000000000d1172ca */ /* 0x000fe200000e0000 */
[----:B------:R-:W-:-:S05]  /*110e0*/  IMAD.MOV.U32 R13, RZ, RZ, 0x40000040 ;  /* 0x40000040ff0d7424 */ /* 0x000fca00078e00ff */
        /* <DEDUP_REMOVED lines=52> */
.L_x_12441:
        /* <DEDUP_REMOVED lines=44> */
[----:B------:R-:W-:-:S03]  /*116f0*/  FMNMX.FTZ R3, R27, R3, !PT ;  /* 0x000000031b037209 */ /* 0x000fc60007810000 */
[----:B------:R-:W-:Y:S01]  /*11700*/  FMUL.FTZ R8, R8, UR45 ;  /* 0x0000002d08087c20 */ /* 0x000fe20008410000 */
[----:B------:R-:W-:-:S04]  /*11710*/  FMNMX.FTZ R3, R30, R3, !PT ;  /* 0x000000031e037209 */ /* 0x000fc80007810000 */
[----:B------:R-:W-:Y:S01]  /*11720*/  FMNMX.FTZ R3, R31, R3, !PT ;  /* 0x000000031f037209 */ /* 0x000fe20007810000 */
[----:B------:R-:W-:Y:S03]  /*11730*/  MUFU.EX2 R8, R8 ;  /* 0x0000000800087308 */ /* 0x000fe60000000800 */
        /* <DEDUP_REMOVED lines=95> */
[----:B------:R-:W-:Y:S01]  /*11d30*/  FFMA.FTZ R72, R72, UR45, -R7 ;  /* 0x0000002d48487c23 */ /* 0x000fe20008010807 */
[--C-:B------:R-:W-:Y:S01]  /*11d40*/  FFMA.FTZ R74, R74, UR45, -R10.reuse ;  /* 0x0000002d4a4a7c23 */ /* 0x100fe2000801080a */
        /* <DEDUP_REMOVED lines=18> */
[----:B------:R-:W-:Y:S01]  /*11e70*/  FFMA.FTZ R7, R85, UR45, -R7 ;  /* 0x0000002d55077c23 */ /* 0x000fe20008010807 */
        /* <DEDUP_REMOVED lines=115> */
.L_x_12442:
[----:B------:R-:W2:Y:S04]  /*125b0*/  LDL R46, [R1+0x4c] ;  /* 0x00004c00012e7983 */ /* 0x000ea80000100800 */
[----:B------:R-:W3:Y:S01]  /*125c0*/  LDL R38, [R1+0x50] ;  /* 0x0000500001267983 */ /* 0x000ee20000100800 */
[----:B------:R-:W-:Y:S01]  /*125d0*/  IMAD R5, R5, 0x8, R2 ;  /* 0x0000000805057824 */ /* 0x000fe200078e0202 */
[----:B------:R-:W-:Y:S01]  /*125e0*/  F2FP.F16.F32.PACK_AB R24, R25, R24 ;  /* 0x000000181918723e */ /* 0x000fe200000000ff */
        /* <DEDUP_REMOVED lines=8> */
[----:B------:R-:W-:Y:S01]  /*12670*/  FMUL.FTZ R93, R93, R8 ;  /* 0x000000085d5d7220 */ /* 0x000fe20000410000 */
[----:B------:R-:W-:Y:S01]  /*12680*/  F2FP.F16.F32.PACK_AB R26, R29, R28 ;  /* 0x0000001c1d1a723e */ /* 0x000fe200000000ff */
[----:B------:R-:W-:Y:S01]  /*12690*/  FMUL.FTZ R96, R96, R8 ;  /* 0x0000000860607220 */ /* 0x000fe20000410000 */
[----:B------:R-:W-:Y:S01]  /*126a0*/  F2FP.F16.F32.PACK_AB R27, R31, R27 ;  /* 0x0000001b1f1b723e */ /* 0x000fe200000000ff */
[----:B------:R0:W-:Y:S01]  /*126b0*/  SYNCS.ARRIVE.TRANS64.RED.A1T0 RZ, [R5+URZ], RZ ;  /* 0x000000ff05ff79a7 */ /* 0x0001e2000810043f */
[----:B------:R-:W-:Y:S01]  /*126c0*/  F2FP.F16.F32.PACK_AB R33, R20, R34 ;  /* 0x000000221421723e */ /* 0x000fe200000000ff */
[----:B------:R-:W-:Y:S01]  /*126d0*/  FMUL.FTZ R97, R97, R8 ;  /* 0x0000000861617220 */ /* 0x000fe20000410000 */
[----:B------:R-:W-:Y:S01]  /*126e0*/  F2FP.F16.F32.PACK_AB R40, R41, R40 ;  /* 0x000000282928723e */ /* 0x000fe200000000ff */
[----:B------:R1:W-:Y:S01]  /*126f0*/  STSM.16.M88.4 [R154+0x21800], R24 ;  /* 0x021800189a007844 */ /* 0x0003e20000000200 */
        /* <DEDUP_REMOVED lines=85> */
[----:B0-----:R-:W0:Y:S02]  /*12c50*/  FENCE.VIEW.ASYNC.S ;  /* 0x00000000000073c6 */ /* 0x001e240000000000 */
[----:B0-----:R-:W-:Y:S01]  /*12c60*/  NOP ;  /* 0x0000000000007918 */ /* 0x001fe20000000000 */
[----:B------:R-:W-:Y:S05]  /*12c70*/  @P1 BRA `(.L_x_12443) ;  /* 0xffffffd800f41947 */ /* 0x000fea000383ffff */
.L_x_12431:
[----:B------:R-:W-:Y:S05]  /*12c80*/  WARPSYNC.ALL ;  /* 0x0000000000007948 */ /* 0x000fea0003800000 */
[----:B------:R-:W-:Y:S06]  /*12c90*/  BAR.ARV 0x8, 0x200 ;  /* 0x0208000000007b1d */ /* 0x000fec0000002000 */
[----:B------:R-:W-:Y:S05]  /*12ca0*/  @!P0 BRA `(.L_x_12444) ;  /* 0x0000000000048947 */ /* 0x000fea0003800000 */
[----:B------:R-:W-:Y:S01]  /*12cb0*/  BPT.TRAP 0x1 ;  /* 0x000000040000795c */ /* 0x000fe20000300000 */
.L_x_12444:
[----:B------:R-:W-:Y:S02]  /*12cc0*/  LEA R5, R19, R2, 0x3 ;  /* 0x0000000213057211 */ /* 0x000fe400078e18ff */
[----:B------:R-:W-:-:S04]  /*12cd0*/  SHF.L.U32 R8, R138, 0x1f, RZ ;  /* 0x0000001f8a087819 */ /* 0x000fc800000006ff */
[----:B------:R0:W2:Y:S01]  /*12ce0*/  SYNCS.PHASECHK.TRANS64.TRYWAIT P1, [R5+URZ+0x2d850], R8 ;  /* 0x02d85008050075a7 */ /* 0x0000a2000802017f */
[----:B------:R-:W-:Y:S05]  /*12cf0*/  @!P0 BRA `(.L_x_12445) ;  /* 0x0000000000048947 */ /* 0x000fea0003800000 */
[----:B------:R-:W-:Y:S01]  /*12d00*/  BPT.TRAP 0x1 ;  /* 0x000000040000795c */ /* 0x000fe20000300000 */
.L_x_12445:
[----:B------:R-:W3:Y:S01]  /*12d10*/  LDL.LU R6, [R1+0x2c] ;  /* 0x00002c0001067983 */ /* 0x000ee20000300800 */
[----:B------:R-:W-:Y:S02]  /*12d20*/  VIADD R2, R2, 0x400 ;  /* 0x0000040002027836 */ /* 0x000fe40000000000 */
        /* <DEDUP_REMOVED lines=8> */
.L_x_12446:
[----:B0-2---:R-:W-:Y:S01]  /*12db0*/  IMAD R8, R19, 0x600, R2 ;  /* 0x0000060013087824 */ /* 0x005fe200078e0202 */
        /* <DEDUP_REMOVED lines=10> */
[----:B------:R-:W-:Y:S01]  /*12e60*/  MOV R13, 0x80000020 ;  /* 0x80000020000d7802 */ /* 0x000fe20000000f00 */
[----:B------:R-:W-:Y:S01]  /*12e70*/  IMAD.MOV.U32 R7, RZ, RZ, 0x40000040 ;  /* 0x40000040ff077424 */ /* 0x000fe200078e00ff */
[----:B------:R-:W0:Y:S01]  /*12e80*/  SHFL.BFLY PT, R2, R139, 0x2, 0x1f ;  /* 0x0c401f008b027f89 */ /* 0x000e2200000e0000 */
[----:B------:R-:W-:Y:S01]  /*12e90*/  IMAD.MOV.U32 R9, RZ, RZ, -0x7fffffe0 ;  /* 0x80000020ff097424 */ /* 0x000fe200078e00ff */
[----:B------:R-:W-:Y:S01]  /*12ea0*/  MOV R15, UR45 ;  /* 0x0000002d000f7c02 */ /* 0x000fe20008000f00 */
[----:B-1----:R-:W-:-:S06]  /*12eb0*/  IMAD.MOV.U32 R40, RZ, RZ, -0x800000 ;  /* 0xff800000ff287424 */ /* 0x002fcc00078e00ff */
        /* <DEDUP_REMOVED lines=14> */
[----:B------:R-:W-:Y:S02]  /*12fa0*/  R2UR UR5, R11 ;  /* 0x000000000b0572ca */ /* 0x000fe400000e0000 */
[----:B------:R-:W-:Y:S01]  /*12fb0*/  R2UR UR6, R12 ;  /* 0x000000000c0672ca */ /* 0x000fe200000e0000 */
[----:B------:R-:W-:Y:S01]  /*12fc0*/  VIADD R12, R8, 0xc0 ;  /* 0x000000c0080c7836 */ /* 0x000fe20000000000 */
[----:B------:R-:W-:Y:S01]  /*12fd0*/  R2UR UR7, R13 ;  /* 0x000000000d0772ca */ /* 0x000fe200000e0000 */
[----:B------:R-:W-:Y:S01]  /*12fe0*/  IMAD.MOV.U32 R13, RZ, RZ, -0x7fffffe0 ;  /* 0x80000020ff0d7424 */ /* 0x000fe200078e00ff */
        /* <DEDUP_REMOVED lines=34> */
[----:B------:R-:W-:Y:S01]  /*13210*/  IADD3 R6, R6, 0x606, RZ ;  /* 0x0000060606067810 */ /* 0x000fe20007ffe0ff */
        /* <DEDUP_REMOVED lines=11> */
[----:B------:R-:W-:Y:S01]  /*132d0*/  R2UR UR4, R6 ;  /* 0x00000000060472ca */ /* 0x000fe200000e0000 */
[----:B0-----:R-:W-:Y:S01]  /*132e0*/  FADD.FTZ R6, R2, R139 ;  /* 0x0000008b02067221 */ /* 0x001fe20000010000 */
[----:B------:R-:W-:Y:S01]  /*132f0*/  R2UR UR5, R7 ;  /* 0x00000000070572ca */ /* 0x000fe200000e0000 */
[----:B------:R-:W-:Y:S01]  /*13300*/  IMAD.MOV.U32 R2, RZ, RZ, RZ ;  /* 0x000000ffff027224 */ /* 0x000fe200078e00ff */
[----:B------:R-:W-:Y:S01]  /*13310*/  R2UR UR6, R8 ;  /* 0x00000000080672ca */ /* 0x000fe200000e0000 */
[----:B------:R-:W0:Y:S01]  /*13320*/  SHFL.BFLY PT, R7, R0, 0x2, 0x1f ;  /* 0x0c401f0000077f89 */ /* 0x000e2200000e0000 */
[----:B------:R-:W-:Y:S01]  /*13330*/  R2UR UR7, R9 ;  /* 0x00000000090772ca */ /* 0x000fe200000e0000 */
[----:B0-----:R-:W-:Y:S01]  /*13340*/  FADD.FTZ R8, R7, R0 ;  /* 0x0000000007087221 */ /* 0x001fe20000010000 */
        /* <DEDUP_REMOVED lines=17> */
[----:B-1----:R-:W-:Y:S01]  /*13460*/  @P2 FMUL.FTZ R6, R11, 0.69314718246459960938 ;  /* 0x3f3172180b062820 */ /* 0x002fe20000410000 */
[----:B------:R-:W-:Y:S02]  /*13470*/  WARPGROUP.DEPBAR.LE gsb0, 0x0 ;  /* 0x00008000000079c5 */ /* 0x000fe40000010000 */
[----:B------:R-:W-:Y:S01]  /*13480*/  WARPGROUP.ARRIVE ;  /* 0x00000000000079c5 */ /* 0x000fe20000000000 */
[----:B------:R-:W-:-:S05]  /*13490*/  @P2 FFMA.FTZ R0, R15, R3, R6 ;  /* 0x000000030f002223 */ /* 0x000fca0000010006 */
[----:B------:R-:W-:Y:S03]  /*134a0*/  HGMMA.64x96x16.F32 R88, gdesc[UR4].tnspB, R88, gsb0 ;  /* 0x41600000045879f0 */ /* 0x000fe60008000858 */
[----:B------:R-:W-:Y:S02]  /*134b0*/  WARPGROUP.DEPBAR.LE gsb0, 0x0 ;  /* 0x00008000000079c5 */ /* 0x000fe40000010000 */
[----:B------:R-:W-:Y:S05]  /*134c0*/  @!P0 BRA `(.L_x_12448) ;  /* 0x0000000000048947 */ /* 0x000fea0003800000 */
[----:B------:R-:W-:Y:S01]  /*134d0*/  BPT.TRAP 0x1 ;  /* 0x000000040000795c */ /* 0x000fe20000300000 */
.L_x_12448:
[----:B------:R-:W-:Y:S02]  /*134e0*/  VIADD R5, R5, 0x2d860 ;  /* 0x0002d86005057836 */ /* 0x000fe40000000000 */
[-C--:B---3--:R-:W-:Y:S01]  /*134f0*/  FMUL.FTZ R3, R88, R7.reuse ;  /* 0x0000000758037220 */ /* 0x088fe20000410000 */
        /* <DEDUP_REMOVED lines=57> */
.L_x_12376:
        /* <DEDUP_REMOVED lines=10> */
[----:B------:R-:W3:Y:S04]  /*13930*/  LDL R4, [R1+0x84] ;  /* 0x0000840001047983 */ /* 0x000ee80000100800 */
[----:B------:R-:W4:Y:S01]  /*13940*/  LDL R38, [R1+0x6c] ;  /* 0x00006c0001267983 */ /* 0x000f220000100800 */
[----:B------:R-:W2:Y:S01]  /*13950*/  S2R R5, SR_SWINHI ;  /* 0x0000000000057919 */ /* 0x000ea20000002f00 */
[----:B------:R-:W-:Y:S05]  /*13960*/  WARPSYNC.ALL ;  /* 0x0000000000007948 */ /* 0x000fea0003800000 */
[----:B------:R-:W-:Y:S01]  /*13970*/  F2FP.F16.F32.PACK_AB R7, R30, R7 ;  /* 0x000000071e07723e */ /* 0x000fe200000000ff */
[----:B------:R-:W-:Y:S01]  /*13980*/  ULDC.64 UR4, c[0x0][0xc00] ;  /* 0x0003000000047ab9 */ /* 0x000fe20000000a00 */
[----:B------:R-:W4:Y:S01]  /*13990*/  LDL R54, [R1+0x70] ;  /* 0x0000700001367983 */ /* 0x000f220000100800 */
[----:B------:R-:W-:-:S02]  /*139a0*/  MOV R20, R2 ;  /* 0x0000000200147202 */ /* 0x000fc40000000f00 */
[----:B--2---:R-:W-:Y:S02]  /*139b0*/  MOV R21, R5 ;  /* 0x0000000500157202 */ /* 0x004fe40000000f00 */
[----:B------:R-:W-:Y:S02]  /*139c0*/  F2FP.F16.F32.PACK_AB R6, R93, R6 ;  /* 0x000000065d06723e */ /* 0x000fe400000000ff */
[----:B------:R-:W-:Y:S01]  /*139d0*/  F2FP.F16.F32.PACK_AB R26, R109, R26 ;  /* 0x0000001a6d1a723e */ /* 0x000fe200000000ff */
[----:B------:R-:W-:Y:S01]  /*139e0*/  IMAD.MOV.U32 R42, RZ, RZ, RZ ;  /* 0x000000ffff2a7224 */ /* 0x000fe200078e00ff */
[----:B------:R-:W-:Y:S01]  /*139f0*/  BAR.SYNC.DEFER_BLOCKING 0x1, 0x180 ;  /* 0x0046000000007b1d */ /* 0x000fe20000010000 */
[----:B---3--:R-:W-:-:S03]  /*13a00*/  IMAD.WIDE R4, R4, 0x2, R20 ;  /* 0x0000000204047825 */ /* 0x008fc600078e0214 */
[----:B------:R-:W-:-:S04]  /*13a10*/  IADD3 R29, P4, R4, 0x20, RZ ;  /* 0x00000020041d7810 */ /* 0x000fc80007f9e0ff */
[----:B------:R-:W-:Y:S02]  /*13a20*/  LOP3.LUT R8, R29, 0x180, RZ, 0xc0, !PT ;  /* 0x000001801d087812 */ /* 0x000fe400078ec0ff */
[----:B------:R-:W-:Y:S02]  /*13a30*/  IADD3 R31, P3, R4, 0x3000, RZ ;  /* 0x00003000041f7810 */ /* 0x000fe40007f7e0ff */
[----:B------:R-:W-:Y:S02]  /*13a40*/  SHF.R.U64 R8, R8, 0x3, RZ ;  /* 0x0000000308087819 */ /* 0x000fe400000012ff */
[C---:B------:R-:W-:Y:S02]  /*13a50*/  IADD3 R37, P2, R4.reuse, 0x3020, RZ ;  /* 0x0000302004257810 */ /* 0x040fe40007f5e0ff */
[C---:B-1----:R-:W-:Y:S02]  /*13a60*/  IADD3 R32, P1, R4.reuse, 0x6000, RZ ;  /* 0x0000600004207810 */ /* 0x042fe40007f3e0ff */
[----:B------:R-:W-:-:S02]  /*13a70*/  LOP3.LUT R9, R4, 0x180, RZ, 0xc0, !PT ;  /* 0x0000018004097812 */ /* 0x000fc400078ec0ff */
[----:B------:R-:W-:Y:S02]  /*13a80*/  LOP3.LUT R12, R8, R29, RZ, 0x3c, !PT ;  /* 0x0000001d080c7212 */ /* 0x000fe400078e3cff */
[----:B------:R-:W-:Y:S02]  /*13a90*/  LOP3.LUT R8, R31, 0x180, RZ, 0xc0, !PT ;  /* 0x000001801f087812 */ /* 0x000fe400078ec0ff */
[----:B------:R-:W-:Y:S02]  /*13aa0*/  LOP3.LUT R10, R37, 0x180, RZ, 0xc0, !PT ;  /* 0x00000180250a7812 */ /* 0x000fe400078ec0ff */
[----:B------:R-:W-:Y:S02]  /*13ab0*/  LOP3.LUT R29, R32, 0x180, RZ, 0xc0, !PT ;  /* 0x00000180201d7812 */ /* 0x000fe400078ec0ff */
[----:B------:R-:W-:Y:S02]  /*13ac0*/  SHF.R.U64 R9, R9, 0x3, RZ ;  /* 0x0000000309097819 */ /* 0x000fe400000012ff */
[----:B------:R-:W-:-:S02]  /*13ad0*/  SHF.R.U64 R8, R8, 0x3, RZ ;  /* 0x0000000308087819 */ /* 0x000fc400000012ff */
[----:B------:R-:W-:Y:S01]  /*13ae0*/  SHF.R.U64 R10, R10, 0x3, RZ ;  /* 0x000000030a0a7819 */ /* 0x000fe200000012ff */
[--C-:B------:R-:W-:Y:S01]  /*13af0*/  IMAD.X R15, RZ, RZ, R5.reuse, P3 ;  /* 0x000000ffff0f7224 */ /* 0x100fe200018e0605 */
[----:B------:R-:W-:Y:S02]  /*13b00*/  IADD3 R39, P0, R4, 0x6020, RZ ;  /* 0x0000602004277810 */ /* 0x000fe40007f1e0ff */
[----:B------:R-:W-:Y:S01]  /*13b10*/  SHF.R.U64 R29, R29, 0x3, RZ ;  /* 0x000000031d1d7819 */ /* 0x000fe200000012ff */
[----:B------:R-:W-:Y:S01]  /*13b20*/  IMAD.X R25, RZ, RZ, R5, P2 ;  /* 0x000000ffff197224 */ /* 0x000fe200010e0605 */
[----:B------:R-:W-:Y:S02]  /*13b30*/  LOP3.LUT R4, R9, R4, RZ, 0x3c, !PT ;  /* 0x0000000409047212 */ /* 0x000fe400078e3cff */
[----:B------:R-:W-:Y:S02]  /*13b40*/  IADD3.X R13, RZ, R5, RZ, P4, !PT ;  /* 0x00000005ff0d7210 */ /* 0x000fe400027fe4ff */
[----:B------:R-:W-:-:S02]  /*13b50*/  LOP3.LUT R14, R8, R31, RZ, 0x3c, !PT ;  /* 0x0000001f080e7212 */ /* 0x000fc400078e3cff */
[----:B------:R-:W-:Y:S01]  /*13b60*/  LOP3.LUT R24, R10, R37, RZ, 0x3c, !PT ;  /* 0x000000250a187212 */ /* 0x000fe200078e3cff */
[--C-:B------:R-:W-:Y:S01]  /*13b70*/  IMAD.X R9, RZ, RZ, R5.reuse, P1 ;  /* 0x000000ffff097224 */ /* 0x100fe200008e0605 */
[----:B------:R-:W-:Y:S01]  /*13b80*/  LOP3.LUT R8, R29, R32, RZ, 0x3c, !PT ;  /* 0x000000201d087212 */ /* 0x000fe200078e3cff */
[----:B------:R-:W-:Y:S01]  /*13b90*/  IMAD.X R11, RZ, RZ, R5, P0 ;  /* 0x000000ffff0b7224 */ /* 0x000fe200000e0605 */
[----:B------:R-:W-:Y:S02]  /*13ba0*/  MOV R32, R4 ;  /* 0x0000000400207202 */ /* 0x000fe40000000f00 */
[----:B------:R-:W-:Y:S02]  /*13bb0*/  F2FP.F16.F32.PACK_AB R4, R28, R3 ;  /* 0x000000031c04723e */ /* 0x000fe400000000ff */
[----:B------:R-:W-:Y:S02]  /*13bc0*/  F2FP.F16.F32.PACK_AB R5, R91, R90 ;  /* 0x0000005a5b05723e */ /* 0x000fe400000000ff */
[----:B------:R-:W-:-:S02]  /*13bd0*/  MOV R31, R12 ;  /* 0x0000000c001f7202 */ /* 0x000fc40000000f00 */
[----:B------:R-:W-:Y:S02]  /*13be0*/  MOV R30, R14 ;  /* 0x0000000e001e7202 */ /* 0x000fe40000000f00 */
[----:B------:R-:W-:Y:S02]  /*13bf0*/  MOV R29, R24 ;  /* 0x00000018001d7202 */ /* 0x000fe40000000f00 */
[----:B------:R-:W-:Y:S02]  /*13c00*/  F2FP.F16.F32.PACK_AB R12, R27, R96 ;  /* 0x000000601b0c723e */ /* 0x000fe400000000ff */
[----:B------:R-:W-:Y:S02]  /*13c10*/  F2FP.F16.F32.PACK_AB R13, R99, R98 ;  /* 0x00000062630d723e */ /* 0x000fe400000000ff */
[----:B------:R-:W-:Y:S02]  /*13c20*/  F2FP.F16.F32.PACK_AB R14, R101, R100 ;  /* 0x00000064650e723e */ /* 0x000fe400000000ff */
[----:B------:R-:W-:-:S02]  /*13c30*/  F2FP.F16.F32.PACK_AB R15, R103, R102 ;  /* 0x00000066670f723e */ /* 0x000fc400000000ff */
[----:B------:R-:W-:Y:S02]  /*13c40*/  LOP3.LUT R36, R39, 0x180, RZ, 0xc0, !PT ;  /* 0x0000018027247812 */ /* 0x000fe400078ec0ff */
[----:B------:R-:W-:Y:S02]  /*13c50*/  F2FP.F16.F32.PACK_AB R24, R105, R104 ;  /* 0x000000686918723e */ /* 0x000fe400000000ff */
[----:B------:R-:W-:Y:S02]  /*13c60*/  F2FP.F16.F32.PACK_AB R25, R107, R106 ;  /* 0x0000006a6b19723e */ /* 0x000fe400000000ff */
[----:B------:R-:W-:Y:S01]  /*13c70*/  F2FP.F16.F32.PACK_AB R27, R111, R110 ;  /* 0x0000006e6f1b723e */ /* 0x000fe200000000ff */
[----:B------:R1:W-:Y:S01]  /*13c80*/  STSM.16.M88.4 [R32], R4 ;  /* 0x0000000420007844 */ /* 0x0003e20000000200 */
[----:B------:R-:W-:-:S03]  /*13c90*/  SHF.R.U64 R36, R36, 0x3, RZ ;  /* 0x0000000324247819 */ /* 0x000fc600000012ff */
[----:B------:R-:W-:Y:S01]  /*13ca0*/  STSM.16.M88.4 [R31], R12 ;  /* 0x0000000c1f007844 */ /* 0x000fe20000000200 */
[----:B----4-:R-:W-:-:S03]  /*13cb0*/  SHF.R.S32.HI R48, RZ, 0x1f, R38 ;  /* 0x0000001fff307819 */ /* 0x010fc60000011426 */
[----:B------:R2:W-:Y:S01]  /*13cc0*/  STSM.16.M88.4 [R30], R24 ;  /* 0x000000181e007844 */ /* 0x0005e20000000200 */
[----:B------:R-:W-:Y:S02]  /*13cd0*/  LOP3.LUT R10, R36, R39, RZ, 0x3c, !PT ;  /* 0x00000027240a7212 */ /* 0x000fe400078e3cff */
[----:B------:R-:W-:Y:S02]  /*13ce0*/  ISETP.NE.U32.AND P0, PT, RZ, UR4, PT ;  /* 0x00000004ff007c0c */ /* 0x000fe4000bf05070 */
[----:B------:R-:W-:Y:S02]  /*13cf0*/  MOV R28, R8 ;  /* 0x00000008001c7202 */ /* 0x000fe40000000f00 */
[----:B------:R-:W-:Y:S01]  /*13d00*/  MOV R3, R10 ;  /* 0x0000000a00037202 */ /* 0x000fe20000000f00 */
[----:B-1----:R-:W1:Y:S01]  /*13d10*/  LDC R32, c[0x0][0xbe8] ;  /* 0x0002fa00ff207b82 */ /* 0x002e620000000800 */
[----:B------:R-:W-:Y:S01]  /*13d20*/  F2FP.F16.F32.PACK_AB R4, R113, R112 ;  /* 0x000000707104723e */ /* 0x000fe200000000ff */
[C---:B--2---:R-:W-:Y:S01]  /*13d30*/  IMAD.SHL.U32 R26, R38.reuse, 0x4, RZ ;  /* 0x00000004261a7824 */ /* 0x044fe200078e00ff */
[----:B------:R-:W-:-:S02]  /*13d40*/  SHF.L.U64.HI R30, R38, 0x2, R48 ;  /* 0x00000002261e7819 */ /* 0x000fc40000010230 */
[----:B------:R-:W-:Y:S02]  /*13d50*/  F2FP.F16.F32.PACK_AB R5, R115, R114 ;  /* 0x000000727305723e */ /* 0x000fe400000000ff */
[----:B------:R-:W-:Y:S02]  /*13d60*/  IADD3 R24, P1, R26, UR4, RZ ;  /* 0x000000041a187c10 */ /* 0x000fe4000ff3e0ff */
        /* <DEDUP_REMOVED lines=10> */
[----:B------:R-:W-:Y:S02]  /*13e10*/  ISETP.NE.AND.EX P0, PT, RZ, UR5, PT, P0 ;  /* 0x00000005ff007c0c */ /* 0x000fe4000bf05300 */
[----:B------:R-:W-:Y:S01]  /*13e20*/  IADD3.X R25, R30, UR5, RZ, P1, !PT ;  /* 0x000000051e197c10 */ /* 0x000fe20008ffe4ff */
[----:B------:R-:W-:Y:S01]  /*13e30*/  ULDC.64 UR4, c[0x0][0xc08] ;  /* 0x0003020000047ab9 */ /* 0x000fe20000000a00 */
[----:B------:R2:W-:Y:S01]  /*13e40*/  STSM.16.M88.4 [R29], R4 ;  /* 0x000000041d007844 */ /* 0x0005e20000000200 */
[----:B------:R-:W-:-:S03]  /*13e50*/  ISETP.NE.U32.AND P2, PT, RZ, UR4, PT ;  /* 0x00000004ff007c0c */ /* 0x000fc6000bf45070 */
[----:B------:R3:W-:Y:S01]  /*13e60*/  STSM.16.M88.4 [R28], R8 ;  /* 0x000000081c007844 */ /* 0x0007e20000000200 */
[----:B------:R-:W-:-:S03]  /*13e70*/  ISETP.NE.AND.EX P2, PT, RZ, UR5, PT, P2 ;  /* 0x00000005ff007c0c */ /* 0x000fc6000bf45320 */
[----:B------:R3:W-:Y:S01]  /*13e80*/  STSM.16.M88.4 [R3], R12 ;  /* 0x0000000c03007844 */ /* 0x0007e20000000200 */
[----:B------:R-:W-:Y:S09]  /*13e90*/  BAR.SYNC.DEFER_BLOCKING 0x1, 0x180 ;  /* 0x0046000000007b1d */ /* 0x000ff20000010000 */
[----:B--2---:R-:W-:Y:S01]  /*13ea0*/  @P2 IADD3 R4, P3, R26, UR4, RZ ;  /* 0x000000041a042c10 */ /* 0x004fe2000ff7e0ff */
[----:B------:R-:W-:-:S02]  /*13eb0*/  ULDC UR4, c[0x0][0xa88] ;  /* 0x0002a20000047ab9 */ /* 0x000fc40000000800 */
[----:B------:R-:W-:Y:S02]  /*13ec0*/  MOV R7, UR4 ;  /* 0x0000000400077c02 */ /* 0x000fe40008000f00 */
[----:B------:R-:W-:Y:S01]  /*13ed0*/  @P2 IADD3.X R5, R30, UR5, RZ, P3, !PT ;  /* 0x000000051e052c10 */ /* 0x000fe20009ffe4ff */
[----:B------:R3:W5:Y:S04]  /*13ee0*/  @P0 LDG.E R42, desc[UR38][R24.64] ;  /* 0x00000026182a0981 */ /* 0x000768000c1e1900 */
[----:B------:R3:W5:Y:S01]  /*13ef0*/  @P2 LDG.E R7, desc[UR38][R4.64] ;  /* 0x0000002604072981 */ /* 0x000762000c1e1900 */
[----:B-1----:R-:W-:-:S13]  /*13f00*/  ISETP.NE.AND P1, PT, R32, 0x1, PT ;  /* 0x000000012000780c */ /* 0x002fda0003f25270 */
[----:B------:R-:W1:Y:S08]  /*13f10*/  @P1 LDC R6, c[0x0][0xbec] ;  /* 0x0002fb00ff061b82 */ /* 0x000e700000000800 */
[----:B------:R-:W2:Y:S01]  /*13f20*/  @P1 LDC R27, c[0x0][0xbf0] ;  /* 0x0002fc00ff1b1b82 */ /* 0x000ea20000000800 */
[----:B------:R-:W-:Y:S01]  /*13f30*/  SHF.R.S32.HI R41, RZ, 0x1f, R54 ;  /* 0x0000001fff297819 */ /* 0x000fe20000011436 */
[----:B---3--:R-:W-:Y:S06]  /*13f40*/  @P2 BRA `(.L_x_12451) ;  /* 0x0000000000102947 */ /* 0x008fec0003800000 */
[----:B------:R-:W-:Y:S05]  /*13f50*/  @!P0 BRA `(.L_x_12451) ;  /* 0x00000000000c8947 */ /* 0x000fea0003800000 */
[----:B------:R-:W3:Y:S04]  /*13f60*/  LDG.E R4, desc[UR38][R24.64] ;  /* 0x0000002618047981 */ /* 0x000ee8000c1e1900 */
[----:B-----5:R-:W3:Y:S02]  /*13f70*/  LDG.E R7, desc[UR38][R24.64+0x4] ;  /* 0x0000042618077981 */ /* 0x020ee4000c1e1900 */
[----:B---3--:R-:W-:-:S07]  /*13f80*/  IMAD.IADD R7, R7, 0x1, -R4 ;  /* 0x0000000107077824 */ /* 0x008fce00078e0a04 */
.L_x_12451:
[----:B------:R-:W3:Y:S01]  /*13f90*/  LDL R5, [R1+0x68] ;  /* 0x0000680001057983 */ /* 0x000ee20000100800 */
[----:B------:R-:W-:Y:S01]  /*13fa0*/  ULDC.64 UR4, c[0x0][0xb90] ;  /* 0x0002e40000047ab9 */ /* 0x000fe20000000a00 */
[----:B------:R-:W4:Y:S01]  /*13fb0*/  S2R R4, SR_TID.X ;  /* 0x0000000000047919 */ /* 0x000f220000002100 */
[----:B-----5:R-:W-:Y:S02]  /*13fc0*/  SHF.R.S32.HI R43, RZ, 0x1f, R42 ;  /* 0x0000001fff2b7819 */ /* 0x020fe4000001142a */
[----:B------:R-:W-:Y:S01]  /*13fd0*/  SEL R48, R48, RZ, !P0 ;  /* 0x000000ff30307207 */ /* 0x000fe20004000000 */
[----:B------:R-:W3:Y:S01]  /*13fe0*/  LDL.LU R53, [R1+0x54] ;  /* 0x0000540001357983 */ /* 0x000ee20000300800 */
[----:B------:R-:W-:Y:S01]  /*13ff0*/  IMAD R3, R41, UR4, RZ ;  /* 0x0000000429037c24 */ /* 0x000fe2000f8e02ff */
[----:B------:R-:W-:Y:S01]  /*14000*/  SEL R49, R38, RZ, !P0 ;  /* 0x000000ff26317207 */ /* 0x000fe20004000000 */
[----:B------:R-:W-:Y:S01]  /*14010*/  IMAD R50, R7, R32, RZ ;  /* 0x0000002007327224 */ /* 0x000fe200078e02ff */
[----:B------:R-:W2:Y:S01]  /*14020*/  LDL R10, [R1+0x80] ;  /* 0x00008000010a7983 */ /* 0x000ea20000100800 */
[----:B------:R-:W-:Y:S01]  /*14030*/  IMAD R13, R54, UR5, R3 ;  /* 0x00000005360d7c24 */ /* 0x000fe2000f8e0203 */
[----:B------:R-:W0:Y:S01]  /*14040*/  @P1 LDC R51, c[0x0][0xbec] ;  /* 0x0002fb00ff331b82 */ /* 0x000e220000000800 */
[----:B----4-:R-:W-:-:S05]  /*14050*/  VIADD R24, R4, 0xffffff80 ;  /* 0xffffff8004187836 */ /* 0x010fca0000000000 */
[--C-:B------:R-:W-:Y:S02]  /*14060*/  SHF.R.S32.HI R55, RZ, 0x1f, R24.reuse ;  /* 0x0000001fff377819 */ /* 0x100fe40000011418 */
[----:B------:R-:W-:Y:S02]  /*14070*/  SHF.R.S32.HI R52, RZ, 0x1f, R24 ;  /* 0x0000001fff347819 */ /* 0x000fe40000011418 */
[-C--:B------:R-:W-:Y:S02]  /*14080*/  LEA.HI R55, R55, R24.reuse, RZ, 0x2 ;  /* 0x0000001837377211 */ /* 0x080fe400078f10ff */
[----:B------:R-:W-:Y:S02]  /*14090*/  LEA.HI R52, R52, R24, RZ, 0x2 ;  /* 0x0000001834347211 */ /* 0x000fe400078f10ff */
[----:B------:R-:W-:Y:S02]  /*140a0*/  LOP3.LUT R55, R55, 0xfffffffc, RZ, 0xc0, !PT ;  /* 0xfffffffc37377812 */ /* 0x000fe400078ec0ff */
[----:B------:R-:W-:-:S03]  /*140b0*/  SHF.R.S32.HI R52, RZ, 0x2, R52 ;  /* 0x00000002ff347819 */ /* 0x000fc60000011434 */
[----:B------:R-:W-:-:S04]  /*140c0*/  IMAD.IADD R55, R24, 0x1, -R55 ;  /* 0x0000000118377824 */ /* 0x000fc800078e0a37 */
[----:B------:R-:W-:-:S05]  /*140d0*/  IMAD.SHL.U32 R3, R55, 0x8, RZ ;  /* 0x0000000837037824 */ /* 0x000fca00078e00ff */
[----:B------:R-:W-:-:S05]  /*140e0*/  LEA R11, R52, R3, 0x5 ;  /* 0x00000003340b7211 */ /* 0x000fca00078e28ff */
[----:B------:R-:W-:Y:S01]  /*140f0*/  IMAD.WIDE R20, R11, 0x2, R20 ;  /* 0x000000020b147825 */ /* 0x000fe200078e0214 */
[----:B------:R-:W-:-:S04]  /*14100*/  SHF.R.S32.HI R14, RZ, 0x1f, R24 ;  /* 0x0000001fff0e7819 */ /* 0x000fc80000011418 */
[----:B------:R-:W-:-:S04]  /*14110*/  LEA.HI R14, R14, R24, RZ, 0x7 ;  /* 0x000000180e0e7211 */ /* 0x000fc800078f38ff */
[----:B------:R-:W-:-:S05]  /*14120*/  LOP3.LUT R14, R14, 0xffffff80, RZ, 0xc0, !PT ;  /* 0xffffff800e0e7812 */ /* 0x000fca00078ec0ff */
[----:B------:R-:W-:Y:S01]  /*14130*/  IMAD.IADD R14, R24, 0x1, -R14 ;  /* 0x00000001180e7824 */ /* 0x000fe200078e0a0e */
[C---:B------:R-:W-:Y:S02]  /*14140*/  IADD3 R25, P5, R20.reuse, 0x4800, RZ ;  /* 0x0000480014197810 */ /* 0x040fe40007fbe0ff */
[----:B------:R-:W-:Y:S02]  /*14150*/  IADD3 R29, P4, R20, 0x6000, RZ ;  /* 0x00006000141d7810 */ /* 0x000fe40007f9e0ff */
[----:B------:R-:W-:Y:S02]  /*14160*/  LOP3.LUT R24, R25, 0x180, RZ, 0xc0, !PT ;  /* 0x0000018019187812 */ /* 0x000fe400078ec0ff */
[----:B------:R-:W-:Y:S02]  /*14170*/  LOP3.LUT R28, R29, 0x180, RZ, 0xc0, !PT ;  /* 0x000001801d1c7812 */ /* 0x000fe400078ec0ff */
[----:B------:R-:W-:Y:S02]  /*14180*/  SHF.R.U64 R24, R24, 0x3, RZ ;  /* 0x0000000318187819 */ /* 0x000fe400000012ff */
[----:B------:R-:W-:-:S02]  /*14190*/  SHF.R.U64 R28, R28, 0x3, RZ ;  /* 0x000000031c1c7819 */ /* 0x000fc400000012ff */
[----:B------:R-:W-:Y:S01]  /*141a0*/  LOP3.LUT R24, R24, R25, RZ, 0x3c, !PT ;  /* 0x0000001918187212 */ /* 0x000fe200078e3cff */
[--C-:B------:R-:W-:Y:S01]  /*141b0*/  IMAD.X R25, RZ, RZ, R21.reuse, P5 ;  /* 0x000000ffff197224 */ /* 0x100fe200028e0615 */
[----:B------:R-:W-:Y:S01]  /*141c0*/  LOP3.LUT R28, R28, R29, RZ, 0x3c, !PT ;  /* 0x0000001d1c1c7212 */ /* 0x000fe200078e3cff */
[----:B------:R-:W-:Y:S01]  /*141d0*/  IMAD.X R29, RZ, RZ, R21, P4 ;  /* 0x000000ffff1d7224 */ /* 0x000fe200020e0615 */
[----:B------:R-:W-:Y:S01]  /*141e0*/  BSSY B1, `(.L_x_12452) ;  /* 0x0000081000017945 */ /* 0x000fe20003800000 */
[----:B---3--:R-:W-:Y:S02]  /*141f0*/  IMAD.IADD R15, R5, 0x1, R53 ;  /* 0x00000001050f7824 */ /* 0x008fe400078e0235 */
[----:B------:R-:W-:Y:S01]  /*14200*/  IMAD.WIDE.U32 R4, R54, UR4, R42 ;  /* 0x0000000436047c25 */ /* 0x000fe2000f8e002a */
[----:B------:R-:W-:-:S03]  /*14210*/  ULDC.64 UR4, c[0x0][0xb98] ;  /* 0x0002e60000047ab9 */ /* 0x000fc60000000a00 */
[----:B-1----:R-:W-:-:S04]  /*14220*/  @P1 IMAD.HI.U32 R6, R15, R6, RZ ;  /* 0x000000060f061227 */ /* 0x002fc800078e00ff */
[----:B------:R-:W-:Y:S01]  /*14230*/  IMAD.MOV.U32 R9, RZ, RZ, R15 ;  /* 0x000000ffff097224 */ /* 0x000fe200078e000f */
[----:B--2---:R-:W-:Y:S01]  /*14240*/  @P1 SHF.R.U32.HI R9, RZ, R27, R6 ;  /* 0x0000001bff091219 */ /* 0x004fe20000011606 */
[----:B------:R-:W-:-:S04]  /*14250*/  IMAD.IADD R5, R5, 0x1, R13 ;  /* 0x0000000105057824 */ /* 0x000fc800078e020d */
[----:B------:R-:W-:Y:S02]  /*14260*/  IMAD.MOV R13, RZ, RZ, -R9 ;  /* 0x000000ffff0d7224 */ /* 0x000fe400078e0a09 */
        /* <DEDUP_REMOVED lines=14> */
[----:B------:R-:W-:Y:S01]  /*14350*/  IMAD.IADD R5, R5, 0x1, R15 ;  /* 0x0000000105057824 */ /* 0x000fe200078e020f */
[----:B------:R-:W-:-:S04]  /*14360*/  IADD3 R9, P2, R20, 0x1800, RZ ;  /* 0x0000180014097810 */ /* 0x000fc80007f5e0ff */
[----:B------:R-:W-:Y:S02]  /*14370*/  LEA.HI.X R4, R4, UR5, R5, 0x2, P0 ;  /* 0x0000000504047c11 */ /* 0x000fe400080f1405 */
[----:B------:R-:W-:Y:S01]  /*14380*/  LOP3.LUT R8, R9, 0x180, RZ, 0xc0, !PT ;  /* 0x0000018009087812 */ /* 0x000fe200078ec0ff */
[----:B------:R-:W-:Y:S01]  /*14390*/  SHFL.IDX PT, R44, R6, RZ, 0x1c1f ;  /* 0x001c1fff062c7589 */ /* 0x000fe200000e0000 */
[----:B------:R-:W-:Y:S01]  /*143a0*/  IMAD.IADD R5, R10, 0x1, R53 ;  /* 0x000000010a057824 */ /* 0x000fe200078e0235 */
[----:B------:R-:W-:Y:S01]  /*143b0*/  IADD3 R13, P3, R20, 0x3000, RZ ;  /* 0x00003000140d7810 */ /* 0x000fe20007f7e0ff */
[----:B------:R-:W-:Y:S01]  /*143c0*/  ULDC.64 UR4, c[0x0][0xaa0] ;  /* 0x0002a80000047ab9 */ /* 0x000fe20000000a00 */
[----:B------:R-:W1:Y:S01]  /*143d0*/  SHFL.IDX PT, R45, R4, RZ, 0x1c1f ;  /* 0x001c1fff042d7589 */ /* 0x000e6200000e0000 */
[----:B------:R-:W-:-:S03]  /*143e0*/  SHF.R.U64 R8, R8, 0x3, RZ ;  /* 0x0000000308087819 */ /* 0x000fc600000012ff */
[----:B------:R-:W-:Y:S01]  /*143f0*/  SHFL.IDX PT, R46, R6, 0x1, 0x1c1f ;  /* 0x003c1f00062e7f89 */ /* 0x000fe200000e0000 */
[----:B------:R-:W-:-:S03]  /*14400*/  LOP3.LUT P0, RZ, R14, 0x3, RZ, 0xc0, !PT ;  /* 0x000000030eff7812 */ /* 0x000fc6000780c0ff */
[----:B------:R-:W2:Y:S01]  /*14410*/  SHFL.IDX PT, R47, R4, 0x1, 0x1c1f ;  /* 0x003c1f00042f7f89 */ /* 0x000ea200000e0000 */
[----:B------:R-:W-:Y:S01]  /*14420*/  LOP3.LUT R8, R8, R9, RZ, 0x3c, !PT ;  /* 0x0000000908087212 */ /* 0x000fe200078e3cff */
[----:B------:R-:W-:Y:S01]  /*14430*/  IMAD.X R9, RZ, RZ, R21, P2 ;  /* 0x000000ffff097224 */ /* 0x000fe200010e0615 */
[C---:B------:R-:W-:Y:S02]  /*14440*/  ISETP.GE.OR P2, PT, R5.reuse, R50, P0 ;  /* 0x000000320500720c */ /* 0x040fe40000746670 */
[----:B------:R-:W-:-:S04]  /*14450*/  IADD3 R5, R5, 0x8, RZ ;  /* 0x0000000805057810 */ /* 0x000fc80007ffe0ff */
[----:B------:R-:W-:Y:S02]  /*14460*/  ISETP.GE.OR P0, PT, R5, R50, P0 ;  /* 0x000000320500720c */ /* 0x000fe40000706670 */
[----:B------:R-:W-:-:S04]  /*14470*/  LOP3.LUT R12, R13, 0x180, RZ, 0xc0, !PT ;  /* 0x000001800d0c7812 */ /* 0x000fc800078ec0ff */
[----:B------:R-:W-:Y:S01]  /*14480*/  SHF.R.U64 R12, R12, 0x3, RZ ;  /* 0x000000030c0c7819 */ /* 0x000fe200000012ff */
[----:B-1----:R-:W-:Y:S03]  /*14490*/  @!P2 ST.E desc[UR38][R44.64], R40 ;  /* 0x000000282c00a985 */ /* 0x002fe6000c101926 */
[----:B------:R-:W-:Y:S01]  /*144a0*/  LOP3.LUT R12, R12, R13, RZ, 0x3c, !PT ;  /* 0x0000000d0c0c7212 */ /* 0x000fe200078e3cff */
[--C-:B------:R-:W-:Y:S01]  /*144b0*/  IMAD.X R13, RZ, RZ, R21.reuse, P3 ;  /* 0x000000ffff0d7224 */ /* 0x100fe200018e0615 */
[C---:B------:R-:W-:Y:S02]  /*144c0*/  IADD3 R7, P3, R20.reuse, 0x7800, RZ ;  /* 0x0000780014077810 */ /* 0x040fe40007f7e0ff */
[----:B------:R-:W-:Y:S01]  /*144d0*/  LOP3.LUT R11, R20, 0x180, RZ, 0xc0, !PT ;  /* 0x00000180140b7812 */ /* 0x000fe200078ec0ff */
[----:B--2---:R1:W-:Y:S01]  /*144e0*/  @!P0 ST.E desc[UR38][R46.64], R0 ;  /* 0x000000002e008985 */ /* 0x0043e2000c101926 */
[----:B------:R-:W-:Y:S01]  /*144f0*/  LOP3.LUT R4, R7, 0x180, RZ, 0xc0, !PT ;  /* 0x0000018007047812 */ /* 0x000fe200078ec0ff */
[----:B------:R-:W-:Y:S01]  /*14500*/  IMAD R43, R43, UR4, RZ ;  /* 0x000000042b2b7c24 */ /* 0x000fe2000f8e02ff */
[----:B------:R-:W-:Y:S01]  /*14510*/  SHF.R.U64 R11, R11, 0x3, RZ ;  /* 0x000000030b0b7819 */ /* 0x000fe200000012ff */
[----:B------:R-:W-:Y:S01]  /*14520*/  IMAD.X R37, RZ, RZ, R21, P3 ;  /* 0x000000ffff257224 */ /* 0x000fe200018e0615 */
[----:B------:R-:W-:Y:S01]  /*14530*/  SHF.R.U64 R4, R4, 0x3, RZ ;  /* 0x0000000304047819 */ /* 0x000fe200000012ff */
[----:B-1----:R-:W1:Y:S01]  /*14540*/  @P1 LDC R47, c[0x0][0xbf0] ;  /* 0x0002fc00ff2f1b82 */ /* 0x002e620000000800 */
[----:B------:R-:W-:Y:S01]  /*14550*/  LOP3.LUT R20, R11, R20, RZ, 0x3c, !PT ;  /* 0x000000140b147212 */ /* 0x000fe200078e3cff */
[----:B------:R-:W-:-:S02]  /*14560*/  IMAD R45, R42, UR5, R43 ;  /* 0x000000052a2d7c24 */ /* 0x000fc4000f8e022b */
[----:B------:R-:W-:Y:S01]  /*14570*/  IMAD R0, R55, 0x60, R52 ;  /* 0x0000006037007824 */ /* 0x000fe200078e0234 */
[----:B------:R-:W-:Y:S01]  /*14580*/  LOP3.LUT R36, R4, R7, RZ, 0x3c, !PT ;  /* 0x0000000704247212 */ /* 0x000fe200078e3cff */
[----:B------:R-:W-:Y:S01]  /*14590*/  IMAD.WIDE.U32 R42, R42, UR4, RZ ;  /* 0x000000042a2a7c25 */ /* 0x000fe2000f8e00ff */
[----:B------:R-:W-:Y:S01]  /*145a0*/  ULDC.64 UR4, c[0x0][0xae8] ;  /* 0x0002ba0000047ab9 */ /* 0x000fe20000000a00 */
[----:B------:R2:W5:Y:S01]  /*145b0*/  LD.E.128 R4, desc[UR38][R20.64] ;  /* 0x0000002614047980 */ /* 0x000562000c101d00 */
[----:B------:R-:W-:Y:S01]  /*145c0*/  IADD3 R40, R53, R0, RZ ;  /* 0x0000000035287210 */ /* 0x000fe20007ffe0ff */
[----:B------:R-:W-:Y:S02]  /*145d0*/  IMAD R41, R41, UR4, RZ ;  /* 0x0000000429297c24 */ /* 0x000fe4000f8e02ff */
[----:B------:R-:W5:Y:S02]  /*145e0*/  LD.E.128 R8, desc[UR38][R8.64] ;  /* 0x0000002608087980 */ /* 0x000f64000c101d00 */
[----:B------:R-:W-:-:S02]  /*145f0*/  IMAD R41, R54, UR5, R41 ;  /* 0x0000000536297c24 */ /* 0x000fc4000f8e0229 */
[----:B------:R-:W5:Y:S01]  /*14600*/  LD.E.128 R12, desc[UR38][R12.64] ;  /* 0x000000260c0c7980 */ /* 0x000f62000c101d00 */
[----:B--2---:R-:W-:Y:S02]  /*14610*/  IMAD.IADD R21, R43, 0x1, R45 ;  /* 0x000000012b157824 */ /* 0x004fe400078e022d */
[----:B------:R-:W-:Y:S01]  /*14620*/  IMAD.MOV.U32 R20, RZ, RZ, R42 ;  /* 0x000000ffff147224 */ /* 0x000fe200078e002a */
[----:B------:R-:W5:Y:S01]  /*14630*/  LD.E.128 R24, desc[UR38][R24.64] ;  /* 0x0000002618187980 */ /* 0x000f62000c101d00 */
[----:B0-----:R-:W-:-:S03]  /*14640*/  @P1 IMAD.HI.U32 R0, R40, R51, RZ ;  /* 0x0000003328001227 */ /* 0x001fc600078e00ff */
[----:B------:R-:W5:Y:S01]  /*14650*/  LD.E.128 R28, desc[UR38][R28.64] ;  /* 0x000000261c1c7980 */ /* 0x000f62000c101d00 */
[----:B------:R-:W-:Y:S01]  /*14660*/  IMAD.WIDE.U32 R20, R54, UR4, R20 ;  /* 0x0000000436147c25 */ /* 0x000fe2000f8e0014 */
[----:B------:R-:W-:Y:S02]  /*14670*/  ULDC.64 UR4, c[0x0][0xaf0] ;  /* 0x0002bc0000047ab9 */ /* 0x000fe40000000a00 */
[----:B------:R-:W5:Y:S01]  /*14680*/  LD.E.128 R36, desc[UR38][R36.64] ;  /* 0x0000002624247980 */ /* 0x000f62000c101d00 */
[----:B------:R-:W-:Y:S02]  /*14690*/  IMAD.IADD R21, R21, 0x1, R41 ;  /* 0x0000000115157824 */ /* 0x000fe400078e0229 */
[----:B------:R-:W-:Y:S01]  /*146a0*/  IMAD.MOV.U32 R41, RZ, RZ, R40 ;  /* 0x000000ffff297224 */ /* 0x000fe200078e0028 */
[----:B-1----:R-:W-:Y:S01]  /*146b0*/  @P1 SHF.R.U32.HI R41, RZ, R47, R0 ;  /* 0x0000002fff291219 */ /* 0x002fe20000011600 */
[----:B------:R-:W-:Y:S01]  /*146c0*/  IMAD R48, R48, UR4, RZ ;  /* 0x0000000430307c24 */ /* 0x000fe2000f8e02ff */
[----:B------:R-:W-:Y:S01]  /*146d0*/  @!PT LDS RZ, [RZ] ;  /* 0x00000000fffff984 */ /* 0x000fe20000000800 */
[----:B------:R-:W-:Y:S01]  /*146e0*/  @!PT LDS RZ, [RZ] ;  /* 0x00000000fffff984 */ /* 0x000fe20000000800 */
[----:B------:R-:W-:Y:S01]  /*146f0*/  @!PT LDS RZ, [RZ] ;  /* 0x00000000fffff984 */ /* 0x000fe20000000800 */
[----:B------:R-:W-:Y:S01]  /*14700*/  @!PT LDS RZ, [RZ] ;  /* 0x00000000fffff984 */ /* 0x000fe20000000800 */
[----:B------:R0:W-:Y:S06]  /*14710*/  MEMBAR.ALL.CTA ;  /* 0x0000000000007992 */ /* 0x0001ec0000008000 */
[----:B0-----:R-:W0:Y:S01]  /*14720*/  FENCE.VIEW.ASYNC.S ;  /* 0x00000000000073c6 */ /* 0x001e220000000000 */
        /* <DEDUP_REMOVED lines=19> */
[----:B------:R-:W-:-:S05]  /*14860*/  IMAD.IADD R21, R21, 0x1, R41 ;  /* 0x0000000115157824 */ /* 0x000fca00078e0229 */
[----:B------:R-:W-:Y:S02]  /*14870*/  LEA.HI.X R46, R20, UR5, R21, 0x1, P0 ;  /* 0x00000005142e7c11 */ /* 0x000fe400080f0c15 */
[----:B------:R-:W-:Y:S02]  /*14880*/  ISETP.GE.AND P0, PT, R47, R50, PT ;  /* 0x000000322f00720c */ /* 0x000fe40003f06270 */
[----:B------:R-:W-:Y:S01]  /*14890*/  IADD3 R0, R2, 0x2d820, RZ ;  /* 0x0002d82002007810 */ /* 0x000fe20007ffe0ff */
[----:B------:R-:W-:-:S03]  /*148a0*/  VIADD R49, R3, 0x20 ;  /* 0x0000002003317836 */ /* 0x000fc60000000000 */
[----:B------:R-:W-:Y:S01]  /*148b0*/  PRMT R0, RZ, 0x654, R0 ;  /* 0x00000654ff007816 */ /* 0x000fe20000000000 */
[----:B------:R-:W-:Y:S01]  /*148c0*/  VIADD R51, R3, 0x40 ;  /* 0x0000004003337836 */ /* 0x000fe20000000000 */
[----:B0-----:R0:W1:Y:S02]  /*148d0*/  SHFL.IDX PT, R40, R32, RZ, 0x1c1f ;  /* 0x001c1fff20287589 */ /* 0x00106400000e0000 */
[----:B------:R2:W-:Y:S02]  /*148e0*/  SYNCS.ARRIVE.TRANS64.RED.A1T0 RZ, [R0+URZ], RZ ;  /* 0x000000ff00ff79a7 */ /* 0x0005e4000810043f */
[----:B------:R0:W3:Y:S01]  /*148f0*/  SHFL.IDX PT, R41, R46, RZ, 0x1c1f ;  /* 0x001c1fff2e297589 */ /* 0x0000e200000e0000 */
[----:B------:R-:W-:Y:S02]  /*14900*/  SHF.R.S32.HI R48, RZ, 0x1f, R51 ;  /* 0x0000001fff307819 */ /* 0x000fe40000011433 */
[----:B--2---:R-:W-:Y:S01]  /*14910*/  SHF.R.S32.HI R0, RZ, 0x1f, R49 ;  /* 0x0000001fff007819 */ /* 0x004fe20000011431 */
[----:B------:R-:W-:Y:S06]  /*14920*/  @P0 BRA `(.L_x_12453) ;  /* 0x0000000000300947 */ /* 0x000fec0003800000 */
[----:B------:R-:W-:Y:S02]  /*14930*/  ULDC UR4, c[0x0][0xac8] ;  /* 0x0002b20000047ab9 */ /* 0x000fe40000000800 */
[----:B------:R-:W-:Y:S02]  /*14940*/  ISETP.GE.AND P1, PT, R49, UR4, PT ;  /* 0x0000000431007c0c */ /* 0x000fe4000bf26270 */
[----:B------:R-:W-:Y:S02]  /*14950*/  ISETP.GE.AND P2, PT, R51, UR4, PT ;  /* 0x0000000433007c0c */ /* 0x000fe4000bf46270 */
[----:B------:R-:W-:-:S09]  /*14960*/  ISETP.GE.AND P0, PT, R3, UR4, PT ;  /* 0x0000000403007c0c */ /* 0x000fd2000bf06270 */
[-C--:B-1----:R-:W-:Y:S02]  /*14970*/  @!P1 LEA R42, P3, R49, R40.reuse, 0x1 ;  /* 0x00000028312a9211 */ /* 0x082fe400078608ff */
[----:B------:R-:W-:Y:S02]  /*14980*/  @!P2 LEA R44, P4, R51, R40, 0x1 ;  /* 0x00000028332ca211 */ /* 0x000fe400078808ff */
[----:B---3--:R-:W-:Y:S01]  /*14990*/  @!P0 IMAD.WIDE R20, R3, 0x2, R40 ;  /* 0x0000000203148825 */ /* 0x008fe200078e0228 */
[-C--:B------:R-:W-:Y:S02]  /*149a0*/  @!P1 LEA.HI.X R43, R49, R41.reuse, R0, 0x1, P3 ;  /* 0x00000029312b9211 */ /* 0x080fe400018f0c00 */
[----:B------:R-:W-:Y:S02]  /*149b0*/  @!P2 LEA.HI.X R45, R51, R41, R48, 0x1, P4 ;  /* 0x00000029332da211 */ /* 0x000fe400020f0c30 */
[----:B-----5:R2:W-:Y:S04]  /*149c0*/  @!P0 ST.E.128 desc[UR38][R20.64], R4 ;  /* 0x0000000414008985 */ /* 0x0205e8000c101d26 */
[----:B------:R2:W-:Y:S04]  /*149d0*/  @!P1 ST.E.128 desc[UR38][R42.64], R12 ;  /* 0x0000000c2a009985 */ /* 0x0005e8000c101d26 */
[----:B------:R2:W-:Y:S02]  /*149e0*/  @!P2 ST.E.128 desc[UR38][R44.64], R28 ;  /* 0x0000001c2c00a985 */ /* 0x0005e4000c101d26 */
.L_x_12453:
[----:B------:R-:W-:Y:S05]  /*149f0*/  BSYNC B1 ;  /* 0x0000000000017941 */ /* 0x000fea0003800000 */
.L_x_12452:
[----:B--2--5:R-:W-:Y:S01]  /*14a00*/  VIADD R5, R47, 0x60 ;  /* 0x000000602f057836 */ /* 0x024fe20000000000 */
[----:B------:R2:W4:Y:S04]  /*14a10*/  SHFL.IDX PT, R7, R46, 0x1, 0x1c1f ;  /* 0x003c1f002e077f89 */ /* 0x00052800000e0000 */
[----:B------:R-:W-:Y:S01]  /*14a20*/  ISETP.GE.AND P0, PT, R5, R50, PT ;  /* 0x000000320500720c */ /* 0x000fe20003f06270 */
[----:B------:R2:W0:-:S12]  /*14a30*/  SHFL.IDX PT, R6, R32, 0x1, 0x1c1f ;  /* 0x003c1f0020067f89 */ /* 0x00041800000e0000 */
[----:B--2---:R-:W-:Y:S05]  /*14a40*/  @P0 BRA `(.L_x_12454) ;  /* 0x0000000800e00947 */ /* 0x004fea0003800000 */
        /* <DEDUP_REMOVED lines=10> */
[----:B--2---:R-:W-:-:S04]  /*14af0*/  LEA R4, P0, R51, R6, 0x1 ;  /* 0x0000000633047211 */ /* 0x004fc800078008ff */
[----:B------:R-:W-:-:S05]  /*14b00*/  LEA.HI.X R5, R51, R7, R48, 0x1, P0 ;  /* 0x0000000733057211 */ /* 0x000fca00000f0c30 */
[----:B------:R0:W-:Y:S01]  /*14b10*/  ST.E.128 desc[UR38][R4.64], R36 ;  /* 0x0000002404007985 */ /* 0x0001e2000c101d26 */
[----:B------:R-:W-:Y:S05]  /*14b20*/  BRA `(.L_x_12454) ;  /* 0x0000000800a87947 */ /* 0x000fea0003800000 */
.L_x_12450:
[----:B------:R-:W3:Y:S01]  /*14b30*/  LDL R9, [R1+0x6c] ;  /* 0x00006c0001097983 */ /* 0x000ee20000100800 */
[----:B------:R-:W-:Y:S01]  /*14b40*/  ULDC.64 UR4, c[0x0][0xc00] ;  /* 0x0003000000047ab9 */ /* 0x000fe20000000a00 */
[----:B------:R-:W-:Y:S01]  /*14b50*/  IMAD.MOV.U32 R0, RZ, RZ, RZ ;  /* 0x000000ffff007224 */ /* 0x000fe200078e00ff */
[----:B------:R-:W-:Y:S01]  /*14b60*/  ISETP.NE.U32.AND P0, PT, RZ, UR4, PT ;  /* 0x00000004ff007c0c */ /* 0x000fe2000bf05070 */
[----:B------:R-:W4:Y:S03]  /*14b70*/  LDC R25, c[0x0][0xbe8] ;  /* 0x0002fa00ff197b82 */ /* 0x000f260000000800 */
[----:B------:R-:W-:Y:S01]  /*14b80*/  ISETP.NE.AND.EX P0, PT, RZ, UR5, PT, P0 ;  /* 0x00000005ff007c0c */ /* 0x000fe2000bf05300 */
        /* <DEDUP_REMOVED lines=8> */
[----:B------:R-:W-:Y:S01]  /*14c10*/  ISETP.NE.AND.EX P1, PT, RZ, UR5, PT, P1 ;  /* 0x00000005ff007c0c */ /* 0x000fe2000bf25310 */
[----:B------:R-:W2:-:S12]  /*14c20*/  S2R R10, SR_TID.X ;  /* 0x00000000000a7919 */ /* 0x000e980000002100 */
[----:B------:R-:W-:Y:S01]  /*14c30*/  @P1 IADD3 R6, P2, R6, UR4, RZ ;  /* 0x0000000406061c10 */ /* 0x000fe2000ff5e0ff */
[----:B------:R-:W-:Y:S02]  /*14c40*/  ULDC UR4, c[0x0][0xa88] ;  /* 0x0002a20000047ab9 */ /* 0x000fe40000000800 */
[----:B------:R-:W-:Y:S02]  /*14c50*/  MOV R8, UR4 ;  /* 0x0000000400087c02 */ /* 0x000fe40008000f00 */
[----:B------:R-:W-:-:S05]  /*14c60*/  @P1 IADD3.X R7, R3, UR5, RZ, P2, !PT ;  /* 0x0000000503071c10 */ /* 0x000fca00097fe4ff */
[----:B------:R3:W5:Y:S01]  /*14c70*/  @P1 LDG.E R8, desc[UR38][R6.64] ;  /* 0x0000002606081981 */ /* 0x000762000c1e1900 */
[----:B----4-:R-:W-:Y:S01]  /*14c80*/  ISETP.NE.AND P2, PT, R25, 0x1, PT ;  /* 0x000000011900780c */ /* 0x010fe20003f45270 */
[----:B--2---:R-:W-:-:S12]  /*14c90*/  VIADD R29, R10, 0xffffff80 ;  /* 0xffffff800a1d7836 */ /* 0x004fd80000000000 */
[----:B------:R-:W2:Y:S01]  /*14ca0*/  @P2 LDC R20, c[0x0][0xbec] ;  /* 0x0002fb00ff142b82 */ /* 0x000ea20000000800 */
[----:B------:R-:W-:-:S07]  /*14cb0*/  ISETP.GE.AND P3, PT, R29, 0xc0, PT ;  /* 0x000000c01d00780c */ /* 0x000fce0003f66270 */
[----:B------:R-:W4:Y:S01]  /*14cc0*/  @P2 LDC R27, c[0x0][0xbf0] ;  /* 0x0002fc00ff1b2b82 */ /* 0x000f220000000800 */
[----:B---3--:R-:W-:Y:S05]  /*14cd0*/  @P1 BRA `(.L_x_12455) ;  /* 0x0000000000101947 */ /* 0x008fea0003800000 */
[----:B------:R-:W-:Y:S05]  /*14ce0*/  @!P0 BRA `(.L_x_12455) ;  /* 0x00000000000c8947 */ /* 0x000fea0003800000 */
[----:B------:R-:W3:Y:S04]  /*14cf0*/  LDG.E R3, desc[UR38][R4.64] ;  /* 0x0000002604037981 */ /* 0x000ee8000c1e1900 */
[----:B-----5:R-:W3:Y:S02]  /*14d00*/  LDG.E R8, desc[UR38][R4.64+0x4] ;  /* 0x0000042604087981 */ /* 0x020ee4000c1e1900 */
[----:B---3--:R-:W-:-:S07]  /*14d10*/  IMAD.IADD R8, R8, 0x1, -R3 ;  /* 0x0000000108087824 */ /* 0x008fce00078e0a03 */
.L_x_12455:
[----:B------:R-:W3:Y:S04]  /*14d20*/  LDL R28, [R1+0x70] ;  /* 0x00007000011c7983 */ /* 0x000ee80000100800 */
[----:B------:R0:W5:Y:S01]  /*14d30*/  LDL R26, [R1+0x54] ;  /* 0x00005400011a7983 */ /* 0x0001620000100800 */
[----:B------:R-:W-:Y:S01]  /*14d40*/  BSSY B1, `(.L_x_12456) ;  /* 0x000002c000017945 */ /* 0x000fe20003800000 */
[----:B------:R-:W-:Y:S02]  /*14d50*/  SEL R13, R9, RZ, !P0 ;  /* 0x000000ff090d7207 */ /* 0x000fe40004000000 */
[----:B------:R-:W-:Y:S02]  /*14d60*/  SEL R14, R14, RZ, !P0 ;  /* 0x000000ff0e0e7207 */ /* 0x000fe40004000000 */
[----:B-----5:R-:W-:-:S02]  /*14d70*/  SHF.R.S32.HI R11, RZ, 0x1f, R0 ;  /* 0x0000001fff0b7819 */ /* 0x020fc40000011400 */
[----:B---3--:R-:W-:Y:S01]  /*14d80*/  SHF.R.S32.HI R12, RZ, 0x1f, R28 ;  /* 0x0000001fff0c7819 */ /* 0x008fe2000001141c */
[----:B0-----:R-:W-:Y:S06]  /*14d90*/  @P3 BRA `(.L_x_12457) ;  /* 0x0000000000983947 */ /* 0x001fec0003800000 */
[----:B------:R-:W0:Y:S01]  /*14da0*/  LDC R9, c[0x0][0xbe8] ;  /* 0x0002fa00ff097b82 */ /* 0x000e220000000800 */
[----:B------:R-:W-:Y:S01]  /*14db0*/  IADD3 R10, R26, -0x80, R10 ;  /* 0xffffff801a0a7810 */ /* 0x000fe20007ffe00a */
        /* <DEDUP_REMOVED lines=36> */
.L_x_12457:
[----:B------:R-:W-:Y:S05]  /*15000*/  BSYNC B1 ;  /* 0x0000000000017941 */ /* 0x000fea0003800000 */
.L_x_12456:
        /* <DEDUP_REMOVED lines=15> */
[----:B------:R-:W-:Y:S02]  /*15100*/  IMAD.IADD R9, R26, 0x1, R0 ;  /* 0x000000011a097824 */ /* 0x000fe400078e0200 */
[----:B------:R-:W-:-:S02]  /*15110*/  IMAD R7, R28, UR5, R6 ;  /* 0x000000051c077c24 */ /* 0x000fc4000f8e0206 */
[----:B------:R-:W-:Y:S01]  /*15120*/  IMAD.WIDE.U32 R4, R28, UR4, R4 ;  /* 0x000000041c047c25 */ /* 0x000fe2000f8e0004 */
[----:B------:R-:W-:-:S03]  /*15130*/  ULDC.64 UR4, c[0x0][0xaf0] ;  /* 0x0002bc0000047ab9 */ /* 0x000fc60000000a00 */
[----:B--2---:R-:W-:Y:S01]  /*15140*/  @P2 IMAD.HI.U32 R0, R9, R20, RZ ;  /* 0x0000001409002227 */ /* 0x004fe200078e00ff */
[----:B------:R-:W-:-:S03]  /*15150*/  IADD3 R5, R5, R7, RZ ;  /* 0x0000000705057210 */ /* 0x000fc60007ffe0ff */
[----:B------:R-:W-:Y:S01]  /*15160*/  IMAD.MOV.U32 R3, RZ, RZ, R9 ;  /* 0x000000ffff037224 */ /* 0x000fe200078e0009 */
[----:B----4-:R-:W-:Y:S01]  /*15170*/  @P2 SHF.R.U32.HI R3, RZ, R27, R0 ;  /* 0x0000001bff032219 */ /* 0x010fe20000011600 */
        /* <DEDUP_REMOVED lines=18> */
[----:B------:R-:W-:Y:S01]  /*152a0*/  IMAD.SHL.U32 R9, R10, 0x8, RZ ;  /* 0x000000080a097824 */ /* 0x000fe200078e00ff */
[C---:B------:R-:W-:Y:S01]  /*152b0*/  LEA R0, P0, R4.reuse, UR4, 0x1 ;  /* 0x0000000404007c11 */ /* 0x040fe2000f8008ff */
[----:B------:R-:W-:Y:S01]  /*152c0*/  UMOV UR4, 0xffffffff ;  /* 0xffffffff00047882 */ /* 0x000fe20000000000 */
[----:B------:R-:W-:Y:S01]  /*152d0*/  IADD3 R3, R5, R3, RZ ;  /* 0x0000000305037210 */ /* 0x000fe20007ffe0ff */
[C---:B------:R-:W-:Y:S02]  /*152e0*/  VIADD R7, R9.reuse, 0x40 ;  /* 0x0000004009077836 */ /* 0x040fe40000000000 */
[----:B------:R-:W-:Y:S01]  /*152f0*/  VIADD R20, R9, 0x20 ;  /* 0x0000002009147836 */ /* 0x000fe20000000000 */
[----:B------:R-:W-:Y:S02]  /*15300*/  LEA.HI.X R4, R4, UR5, R3, 0x1, P0 ;  /* 0x0000000504047c11 */ /* 0x000fe400080f0c03 */
[----:B------:R-:W-:-:S02]  /*15310*/  SHF.R.S32.HI R10, RZ, 0x1f, R7 ;  /* 0x0000001fff0a7819 */ /* 0x000fc40000011407 */
[----:B------:R-:W-:Y:S01]  /*15320*/  SHF.R.S32.HI R21, RZ, 0x1f, R20 ;  /* 0x0000001fff157819 */ /* 0x000fe20000011414 */
[----:B------:R-:W-:Y:S06]  /*15330*/  BRA.DIV UR4, `(.L_x_12458) ;  /* 0x0000007e04747947 */ /* 0x000fec000b800000 */
[----:B------:R0:W2:Y:S04]  /*15340*/  SHFL.IDX PT, R3, R4, RZ, 0x1c1f ;  /* 0x001c1fff04037589 */ /* 0x0000a800000e0000 */
[----:B------:R0:W3:Y:S02]  /*15350*/  SHFL.IDX PT, R14, R0, RZ, 0x1c1f ;  /* 0x001c1fff000e7589 */ /* 0x0000e400000e0000 */
.L_x_12620:
        /* <DEDUP_REMOVED lines=18> */
.L_x_12460:
[----:B------:R-:W-:Y:S05]  /*15480*/  BSYNC B1 ;  /* 0x0000000000017941 */ /* 0x000fea0003800000 */
.L_x_12459:
[----:B------:R-:W-:-:S03]  /*15490*/  UMOV UR4, 0xffffffff ;  /* 0xffffffff00047882 */ /* 0x000fc60000000000 */
[----:B------:R-:W-:Y:S05]  /*154a0*/  BRA.DIV UR4, `(.L_x_12461) ;  /* 0x0000007e044c7947 */ /* 0x000fea000b800000 */
[----:B--2---:R2:W0:Y:S04]  /*154b0*/  SHFL.IDX PT, R3, R4, 0x1, 0x1c1f ;  /* 0x003c1f0004037f89 */ /* 0x00442800000e0000 */
[----:B---3--:R2:W3:Y:S02]  /*154c0*/  SHFL.IDX PT, R14, R0, 0x1, 0x1c1f ;  /* 0x003c1f00000e7f89 */ /* 0x0084e400000e0000 */
.L_x_12624:
        /* <DEDUP_REMOVED lines=16> */
.L_x_12454:
[----:B------:R-:W-:Y:S05]  /*155d0*/  BSYNC B0 ;  /* 0x0000000000007941 */ /* 0x000fea0003800000 */
.L_x_12449:
[----:B------:R-:W-:Y:S02]  /*155e0*/  ULDC UR4, c[0x0][0xc3c] ;  /* 0x00030f0000047ab9 */ /* 0x000fe40000000800 */
[----:B-1----:R-:W-:-:S13]  /*155f0*/  ISETP.GE.AND P0, PT, R35, UR4, PT ;  /* 0x0000000423007c0c */ /* 0x002fda000bf06270 */
[----:B------:R-:W-:Y:S05]  /*15600*/  @!P0 BRA `(.L_x_12462) ;  /* 0xfffffebc009c8947 */ /* 0x000fea000383ffff */
[----:B------:R-:W-:Y:S05]  /*15610*/  BRA `(.L_x_12307) ;  /* 0x0000006c00c47947 */ /* 0x000fea0003800000 */
.L_x_12305:
        /* <DEDUP_REMOVED lines=16> */
.L_x_12463:
        /* <DEDUP_REMOVED lines=42> */
.L_x_12469:
        /* <DEDUP_REMOVED lines=12> */
.L_x_12468:
[----:B------:R-:W-:Y:S05]  /*15a80*/  BSYNC B0 ;  /* 0x0000000000007941 */ /* 0x000fea0003800000 */
.L_x_12467:
        /* <DEDUP_REMOVED lines=21> */
.L_x_12465:
        /* <DEDUP_REMOVED lines=19> */
[----:B------:R-:W-:-:S05]  /*15d10*/  IADD3 R9, R15, -0x1, RZ ;  /* 0xffffffff0f097810 */ /* 0x000fca0007ffe0ff */
[----:B------:R0:W1:Y:S02]  /*15d20*/  SHFL.IDX PT, R16, R6, R9, 0x1f ;  /* 0x00001f0906107589 */ /* 0x00006400000e0000 */
.L_x_12470:
        /* <DEDUP_REMOVED lines=38> */
[----:B------:R-:W-:-:S03]  /*15f90*/  MOV R9, R11 ;  /* 0x0000000b00097202 */ /* 0x000fc60000000f00 */
        /* <DEDUP_REMOVED lines=13> */
[----:B------:R-:W-:Y:S02]  /*16070*/  @!P1 LOP3.LUT R2, RZ, R7, RZ, 0x33, !PT ;  /* 0x00000007ff029212 */ /* 0x000fe400078e33ff */
[----:B------:R-:W-:Y:S02]  /*16080*/  IADD3 R7, -R7, RZ, RZ ;  /* 0x000000ff07077210 */ /* 0x000fe40007ffe1ff */
[----:B------:R-:W-:-:S03]  /*16090*/  LOP3.LUT R17, RZ, R2, RZ, 0x33, !PT ;  /* 0x00000002ff117212 */ /* 0x000fc600078e33ff */
[----:B------:R-:W-:Y:S02]  /*160a0*/  IMAD R18, R2, R7, R3 ;  /* 0x0000000702127224 */ /* 0x000fe400078e0203 */
[----:B------:R-:W-:Y:S01]  /*160b0*/  IMAD.IADD R17, R0, 0x1, R17 ;  /* 0x0000000100117824 */ /* 0x000fe200078e0211 */
[----:B------:R-:W-:Y:S06]  /*160c0*/  BRA `(.L_x_12471) ;  /* 0x00000000000c7947 */ /* 0x000fec0003800000 */
.L_x_12466:
[----:B------:R-:W-:Y:S02]  /*160d0*/  IMAD.MOV.U32 R17, RZ, RZ, RZ ;  /* 0x000000ffff117224 */ /* 0x000fe400078e00ff */
[----:B------:R-:W-:Y:S02]  /*160e0*/  IMAD.U32 R16, RZ, RZ, UR6 ;  /* 0x00000006ff107e24 */ /* 0x000fe4000f8e00ff */
[----:B------:R-:W-:-:S07]  /*160f0*/  IMAD.MOV.U32 R18, RZ, RZ, RZ ;  /* 0x000000ffff127224 */ /* 0x000fce00078e00ff */
.L_x_12471:
[----:B------:R-:W-:-:S13]  /*16100*/  ISETP.NE.AND P0, PT, R5, RZ, PT ;  /* 0x000000ff0500720c */ /* 0x000fda0003f05270 */
[----:B------:R-:W0:Y:S01]  /*16110*/  @!P0 S2R R3, SR_CgaCtaId ;  /* 0x0000000000038919 */ /* 0x000e220000008800 */
[----:B------:R-:W-:-:S04]  /*16120*/  @!P0 MOV R0, 0x400 ;  /* 0x0000040000008802 */ /* 0x000fc80000000f00 */
[----:B0-----:R-:W-:-:S05]  /*16130*/  @!P0 LEA R0, R3, R0, 0x18 ;  /* 0x0000000003008211 */ /* 0x001fca00078ec0ff */
[----:B------:R0:W-:Y:S01]  /*16140*/  @!P0 STS.128 [R0+0x2d8d0], R16 ;  /* 0x02d8d01000008388 */ /* 0x0001e20000000c00 */
[----:B------:R-:W-:Y:S06]  /*16150*/  BAR.ARV 0x5, 0x200 ;  /* 0x0148000000007b1d */ /* 0x000fec0000002000 */
.L_x_12464:
[----:B0-----:R-:W-:Y:S01]  /*16160*/  IMAD.MOV.U32 R0, RZ, RZ, 0x1 ;  /* 0x00000001ff007424 */ /* 0x001fe200078e00ff */
[----:B------:R-:W-:Y:S01]  /*16170*/  ULDC UR4, c[0x0][0xc3c] ;  /* 0x00030f0000047ab9 */ /* 0x000fe20000000800 */
[----:B------:R-:W-:Y:S01]  /*16180*/  IMAD.MOV.U32 R26, RZ, RZ, RZ ;  /* 0x000000ffff1a7224 */ /* 0x000fe200078e00ff */
[----:B-1----:R-:W-:Y:S02]  /*16190*/  ISETP.GE.AND P0, PT, R19, UR4, PT ;  /* 0x0000000413007c0c */ /* 0x002fe4000bf06270 */
        /* <DEDUP_REMOVED lines=13> */
[----:B------:R-:W-:Y:S02]  /*16270*/  MOV R22, UR4 ;  /* 0x0000000400167c02 */ /* 0x000fe40008000f00 */
[C---:B-1----:R-:W-:Y:S02]  /*16280*/  LOP3.LUT R6, R7.reuse, 0x7f, RZ, 0xc0, !PT ;  /* 0x0000007f07067812 */ /* 0x042fe400078ec0ff */
[----:B0-----:R-:W-:-:S03]  /*16290*/  SHF.L.U32 R0, R7, 0x3, RZ ;  /* 0x0000000307007819 */ /* 0x001fc600000006ff */
        /* <DEDUP_REMOVED lines=13> */
[----:B------:R0:W-:Y:S04]  /*16370*/  STL [R1+0x4], R4 ;  /* 0x0000040401007387 */ /* 0x0001e80000100800 */
[----:B------:R1:W-:Y:S04]  /*16380*/  STL [R1+0x48], RZ ;  /* 0x000048ff01007387 */ /* 0x0003e80000100800 */
[----:B------:R1:W-:Y:S01]  /*16390*/  STL [R1], R6 ;  /* 0x0000000601007387 */ /* 0x0003e20000100800 */
[----:B0-----:R-:W-:Y:S02]  /*163a0*/  LOP3.LUT R4, R3, R2, RZ, 0xfc, !PT ;  /* 0x0000000203047212 */ /* 0x001fe400078efcff */
[----:B------:R-:W-:-:S02]  /*163b0*/  LOP3.LUT R3, R0, 0x20, RZ, 0xfc, !PT ;  /* 0x0000002000037812 */ /* 0x000fc400078efcff */
[----:B------:R-:W-:Y:S01]  /*163c0*/  LOP3.LUT R2, R0, 0x40, RZ, 0xfc, !PT ;  /* 0x0000004000027812 */ /* 0x000fe200078efcff */
[----:B------:R-:W-:-:S05]  /*163d0*/  IMAD R0, R5, 0x2, R22 ;  /* 0x0000000205007824 */ /* 0x000fca00078e0216 */
[----:B------:R1:W-:Y:S02]  /*163e0*/  STL [R1+0x30], R0 ;  /* 0x0000300001007387 */ /* 0x0003e40000100800 */
.L_x_12573:
[----:B0-----:R-:W0:Y:S02]  /*163f0*/  LDC.64 R2, c[0x0][0xc88] ;  /* 0x00032200ff027b82 */ /* 0x001e240000000a00 */
[----:B0-----:R-:W-:-:S05]  /*16400*/  IMAD.WIDE R2, R19, 0x4, R2 ;  /* 0x0000000413027825 */ /* 0x001fca00078e0202 */
[----:B--2---:R-:W2:Y:S01]  /*16410*/  LDG.E R29, desc[UR38][R2.64] ;  /* 0x00000026021d7981 */ /* 0x004ea2000c1e1900 */
[----:B------:R-:W-:Y:S05]  /*16420*/  YIELD ;  /* 0x0000000000007946 */ /* 0x000fea0003800000 */
[----:B------:R-:W-:Y:S01]  /*16430*/  ULDC.64 UR4, c[0x0][0xa28] ;  /* 0x00028a0000047ab9 */ /* 0x000fe20000000a00 */
[----:B------:R-:W-:Y:S01]  /*16440*/  IMAD.MOV.U32 R10, RZ, RZ, RZ ;  /* 0x000000ffff0a7224 */ /* 0x000fe200078e00ff */
[----:B------:R-:W-:Y:S01]  /*16450*/  ISETP.NE.U32.AND P0, PT, RZ, UR4, PT ;  /* 0x00000004ff007c0c */ /* 0x000fe2000bf05070 */
[----:B-1----:R-:W-:Y:S01]  /*16460*/  IMAD.MOV.U32 R6, RZ, RZ, RZ ;  /* 0x000000ffff067224 */ /* 0x002fe200078e00ff */
[----:B------:R-:W-:Y:S01]  /*16470*/  ULDC.64 UR8, c[0x0][0xa18] ;  /* 0x0002860000087ab9 */ /* 0x000fe20000000a00 */
[----:B------:R-:W-:Y:S01]  /*16480*/  ULDC.64 UR6, c[0x0][0xa10] ;  /* 0x0002840000067ab9 */ /* 0x000fe20000000a00 */
[----:B------:R-:W-:-:S02]  /*16490*/  ISETP.NE.AND.EX P0, PT, RZ, UR5, PT, P0 ;  /* 0x00000005ff007c0c */ /* 0x000fc4000bf05300 */
        /* <DEDUP_REMOVED lines=20> */
[----:B------:R-:W-:Y:S01]  /*165e0*/  IADD3.X R5, R25, UR7, RZ, P4, !PT ;  /* 0x0000000719057c10 */ /* 0x000fe2000a7fe4ff */
[----:B------:R-:W-:Y:S01]  /*165f0*/  IMAD.U32 R8, RZ, RZ, UR4 ;  /* 0x00000004ff087e24 */ /* 0x000fe2000f8e00ff */
[----:B------:R-:W-:-:S03]  /*16600*/  ULDC.64 UR4, c[0x0][0x418] ;  /* 0x0001060000047ab9 */ /* 0x000fc60000000a00 */
        /* <DEDUP_REMOVED lines=12> */
[----:B0-----:R-:W-:Y:S02]  /*166d0*/  IMAD.U32 R6, RZ, RZ, UR5 ;  /* 0x00000005ff067e24 */ /* 0x001fe4000f8e00ff */
[----:B------:R-:W-:Y:S01]  /*166e0*/  IMAD.U32 R7, RZ, RZ, UR4 ;  /* 0x00000004ff077e24 */ /* 0x000fe2000f8e00ff */
[----:B---3--:R0:W-:Y:S04]  /*166f0*/  STL [R1+0x40], R8 ;  /* 0x0000400801007387 */ /* 0x0081e80000100800 */
[----:B--2---:R0:W-:Y:S01]  /*16700*/  STL [R1+0x28], R10 ;  /* 0x0000280a01007387 */ /* 0x0041e20000100800 */
[----:B------:R-:W-:Y:S01]  /*16710*/  MOV R9, R8 ;  /* 0x0000000800097202 */ /* 0x000fe20000000f00 */
[----:B------:R-:W-:Y:S06]  /*16720*/  @P2 BRA `(.L_x_12473) ;  /* 0x0000000000142947 */ /* 0x000fec0003800000 */
[----:B------:R-:W-:Y:S05]  /*16730*/  @!P0 BRA `(.L_x_12473) ;  /* 0x0000000000108947 */ /* 0x000fea0003800000 */
[----:B0-----:R-:W2:Y:S04]  /*16740*/  LDG.E R8, desc[UR38][R2.64] ;  /* 0x0000002602087981 */ /* 0x001ea8000c1e1900 */
[----:B------:R-:W2:Y:S02]  /*16750*/  LDG.E R2, desc[UR38][R2.64+0x4] ;  /* 0x0000042602027981 */ /* 0x000ea4000c1e1900 */
[----:B--2---:R-:W-:-:S05]  /*16760*/  IMAD.IADD R9, R2, 0x1, -R8 ;  /* 0x0000000102097824 */ /* 0x004fca00078e0a08 */
[----:B------:R1:W-:Y:S02]  /*16770*/  STL [R1+0x40], R9 ;  /* 0x0000400901007387 */ /* 0x0003e40000100800 */
.L_x_12473:
[----:B0-----:R-:W-:Y:S01]  /*16780*/  IMAD.MOV.U32 R8, RZ, RZ, R29 ;  /* 0x000000ffff087224 */ /* 0x001fe200078e001d */
[----:B------:R-:W-:Y:S02]  /*16790*/  ULDC.64 UR4, c[0x0][0xa20] ;  /* 0x0002880000047ab9 */ /* 0x000fe40000000a00 */
[----:B------:R-:W-:Y:S02]  /*167a0*/  ISETP.NE.U32.AND P0, PT, RZ, UR4, PT ;  /* 0x00000004ff007c0c */ /* 0x000fe4000bf05070 */
[----:B------:R0:W-:Y:S02]  /*167b0*/  STL [R1+0x10], R8 ;  /* 0x0000100801007387 */ /* 0x0001e40000100800 */
[----:B------:R-:W-:-:S13]  /*167c0*/  ISETP.NE.AND.EX P0, PT, RZ, UR5, PT, P0 ;  /* 0x00000005ff007c0c */ /* 0x000fda000bf05300 */
[----:B0-----:R-:W-:Y:S05]  /*167d0*/  @!P0 BRA `(.L_x_12474) ;  /* 0x0000000000108947 */ /* 0x001fea0003800000 */
[----:B------:R-:W-:-:S04]  /*167e0*/  IADD3 R2, P0, R24, UR4, RZ ;  /* 0x0000000418027c10 */ /* 0x000fc8000ff1e0ff */
[----:B------:R-:W-:-:S05]  /*167f0*/  IADD3.X R3, R25, UR5, RZ, P0, !PT ;  /* 0x0000000519037c10 */ /* 0x000fca00087fe4ff */
[----:B------:R0:W5:Y:S01]  /*16800*/  LDG.E R7, desc[UR38][R2.64] ;  /* 0x0000002602077981 */ /* 0x000162000c1e1900 */
[----:B------:R-:W-:Y:S05]  /*16810*/  BRA `(.L_x_12475) ;  /* 0x0000000000247947 */ /* 0x000fea0003800000 */
.L_x_12474:
        /* <DEDUP_REMOVED lines=9> */
.L_x_12475:
[----:B0-----:R-:W2:Y:S01]  /*168b0*/  @P1 LDG.E R2, desc[UR38][R4.64] ;  /* 0x0000002604021981 */ /* 0x001ea2000c1e1900 */
[----:B------:R-:W0:Y:S03]  /*168c0*/  LDC R3, c[0x0][0x448] ;  /* 0x00011200ff037b82 */ /* 0x000e260000000800 */
[----:B------:R3:W2:Y:S01]  /*168d0*/  @P1 LDG.E R4, desc[UR38][R4.64+0x4] ;  /* 0x0000042604041981 */ /* 0x0006a2000c1e1900 */
[----:B-----5:R-:W-:Y:S01]  /*168e0*/  IMAD.IADD R7, R7, 0x1, -R10 ;  /* 0x0000000107077824 */ /* 0x020fe200078e0a0a */
[----:B------:R-:W-:Y:S01]  /*168f0*/  BSSY B0, `(.L_x_12476) ;  /* 0x0000169000007945 */ /* 0x000fe20003800000 */
[----:B0-----:R-:W-:-:S13]  /*16900*/  ISETP.NE.AND P0, PT, R3, 0x1, PT ;  /* 0x000000010300780c */ /* 0x001fda0003f05270 */
[----:B------:R-:W0:Y:S08]  /*16910*/  @P0 LDC R3, c[0x0][0x44c] ;  /* 0x00011300ff030b82 */ /* 0x000e300000000800 */
[----:B---3--:R-:W3:Y:S01]  /*16920*/  @P0 LDC R5, c[0x0][0x450] ;  /* 0x00011400ff050b82 */ /* 0x008ee20000000800 */
[----:B--2---:R-:W-:Y:S02]  /*16930*/  @P1 IMAD.IADD R6, R4, 0x1, -R2 ;  /* 0x0000000104061824 */ /* 0x004fe400078e0a02 */
[----:B------:R-:W-:-:S02]  /*16940*/  IMAD R2, R17, 0xc0, RZ ;  /* 0x000000c011027824 */ /* 0x000fc400078e02ff */
[----:B------:R-:W-:-:S03]  /*16950*/  IMAD.IADD R4, R7, 0x1, R6 ;  /* 0x0000000107047824 */ /* 0x000fc600078e0206 */
[----:B------:R-:W-:Y:S01]  /*16960*/  IADD3 R2, R2, 0xbf, RZ ;  /* 0x000000bf02027810 */ /* 0x000fe20007ffe0ff */
[C---:B------:R-:W-:Y:S01]  /*16970*/  VIADD R21, R4.reuse, 0x7f ;  /* 0x0000007f04157836 */ /* 0x040fe20000000000 */
[----:B------:R-:W-:Y:S01]  /*16980*/  IADD3 R20, R4, 0x80, -R9 ;  /* 0x0000008004147810 */ /* 0x000fe20007ffe809 */
[----:B------:R2:W-:Y:S02]  /*16990*/  STL [R1+0x24], R4 ;  /* 0x0000240401007387 */ /* 0x0005e40000100800 */
[----:B0-----:R-:W-:-:S05]  /*169a0*/  @P0 IMAD.HI.U32 R3, R2, R3, RZ ;  /* 0x0000000302030227 */ /* 0x001fca00078e00ff */
[----:B---3--:R-:W-:Y:S02]  /*169b0*/  @P0 SHF.R.U32.HI R2, RZ, R5, R3 ;  /* 0x00000005ff020219 */ /* 0x008fe40000011603 */
[----:B------:R-:W-:-:S03]  /*169c0*/  SHF.R.S32.HI R3, RZ, 0x1f, R21 ;  /* 0x0000001fff037819 */ /* 0x000fc60000011415 */
[----:B------:R-:W-:Y:S01]  /*169d0*/  IMAD.IADD R2, R20, 0x1, R2 ;  /* 0x0000000114027824 */ /* 0x000fe200078e0202 */
[----:B------:R-:W-:-:S04]  /*169e0*/  LEA.HI R21, R3, R21, RZ, 0x7 ;  /* 0x0000001503157211 */ /* 0x000fc800078f38ff */
[----:B------:R-:W-:Y:S02]  /*169f0*/  SHF.R.S32.HI R3, RZ, 0x1f, R2 ;  /* 0x0000001fff037819 */ /* 0x000fe40000011402 */
[----:B------:R-:W-:Y:S02]  /*16a00*/  SHF.R.S32.HI R21, RZ, 0x7, R21 ;  /* 0x00000007ff157819 */ /* 0x000fe40000011415 */
[----:B------:R-:W-:-:S04]  /*16a10*/  LEA.HI R3, R3, R2, RZ, 0x7 ;  /* 0x0000000203037211 */ /* 0x000fc800078f38ff */
[----:B------:R-:W-:-:S04]  /*16a20*/  SHF.R.S32.HI R3, RZ, 0x7, R3 ;  /* 0x00000007ff037819 */ /* 0x000fc80000011403 */
[----:B------:R-:W-:-:S05]  /*16a30*/  VIMNMX R3, R21, R3, PT ;  /* 0x0000000315037248 */ /* 0x000fca0003fe0100 */
[--C-:B------:R-:W-:Y:S02]  /*16a40*/  IMAD R3, R3, 0x80, -R7.reuse ;  /* 0x0000008003037824 */ /* 0x100fe400078e0a07 */
[----:B------:R-:W-:-:S03]  /*16a50*/  IMAD.MOV R7, RZ, RZ, -R7 ;  /* 0x000000ffff077224 */ /* 0x000fc600078e0a07 */
[----:B------:R-:W-:Y:S02]  /*16a60*/  VIMNMX R2, R3, R6, PT ;  /* 0x0000000603027248 */ /* 0x000fe40003fe0100 */
[----:B------:R-:W-:-:S04]  /*16a70*/  VIMNMX R3, RZ, R7, !PT ;  /* 0x00000007ff037248 */ /* 0x000fc80007fe0100 */
[----:B------:R-:W-:Y:S02]  /*16a80*/  ISETP.GT.AND P0, PT, R2, R3, PT ;  /* 0x000000030200720c */ /* 0x000fe40003f04270 */
[----:B------:R-:W-:-:S11]  /*16a90*/  SHF.R.U32.HI R3, RZ, 0x7, R3 ;  /* 0x00000007ff037819 */ /* 0x000fd60000011603 */
[----:B------:R-:W-:-:S04]  /*16aa0*/  @P0 IADD3 R2, R2, 0x7f, RZ ;  /* 0x0000007f02020810 */ /* 0x000fc80007ffe0ff */
[----:B--2---:R-:W-:-:S04]  /*16ab0*/  @P0 SHF.R.S32.HI R4, RZ, 0x1f, R2 ;  /* 0x0000001fff040819 */ /* 0x004fc80000011402 */
        /* <DEDUP_REMOVED lines=13> */
.L_x_12627:
[----:B--2---:R-:W-:Y:S02]  /*16b90*/  ISETP.NE.AND P0, PT, R14, RZ, PT ;  /* 0x000000ff0e00720c */ /* 0x004fe40003f05270 */
[----:B------:R-:W-:-:S11]  /*16ba0*/  PLOP3.LUT P6, PT, PT, PT, PT, 0x8, 0x0 ;  /* 0x000000000000781c */ /* 0x000fd60003fce170 */
[----:B------:R-:W-:Y:S05]  /*16bb0*/  @P0 BRA `(.L_x_12479) ;  /* 0x00000000000c0947 */ /* 0x000fea0003800000 */
[----:B------:R-:W-:-:S03]  /*16bc0*/  UMOV UR4, 0xffffffff ;  /* 0xffffffff00047882 */ /* 0x000fc60000000000 */
[----:B------:R-:W-:Y:S05]  /*16bd0*/  BRA.DIV UR4, `(.L_x_12480) ;  /* 0x0000006604fc7947 */ /* 0x000fea000b800000 */
[----:B------:R-:W-:-:S13]  /*16be0*/  ELECT P6, URZ, PT ;  /* 0x00000000003f782f */ /* 0x000fda00038c0000 */
.L_x_12479:
        /* <DEDUP_REMOVED lines=9> */
.L_x_12630:
[----:B------:R-:W-:Y:S05]  /*16c80*/  BSYNC B1 ;  /* 0x0000000000017941 */ /* 0x000fea0003800000 */
.L_x_12481:
[----:B------:R-:W-:Y:S04]  /*16c90*/  BSSY B1, `(.L_x_12483) ;  /* 0x000008c000017945 */ /* 0x000fe80003800000 */
[----:B------:R-:W-:Y:S05]  /*16ca0*/  @!P6 BRA `(.L_x_12484) ;  /* 0x000000080028e947 */ /* 0x000fea0003800000 */
[----:B------:R-:W2:Y:S01]  /*16cb0*/  LDL R7, [R1+0x4] ;  /* 0x0000040001077983 */ /* 0x000ea20000100800 */
[----:B------:R-:W-:Y:S01]  /*16cc0*/  IMAD R8, R28, 0x8, R22 ;  /* 0x000000081c087824 */ /* 0x000fe200078e0216 */
[----:B------:R-:W3:Y:S01]  /*16cd0*/  S2R R6, SR_TID.X ;  /* 0x0000000000067919 */ /* 0x000ee20000002100 */
[----:B------:R-:W-:Y:S01]  /*16ce0*/  BSSY B2, `(.L_x_12485) ;  /* 0x0000006000027945 */ /* 0x000fe20003800000 */
[----:B---3--:R-:W-:-:S04]  /*16cf0*/  LOP3.LUT R6, R6, 0x7f, RZ, 0xc0, !PT ;  /* 0x0000007f06067812 */ /* 0x008fc800078ec0ff */
[----:B------:R-:W-:Y:S02]  /*16d00*/  ISETP.NE.AND P1, PT, R6, RZ, PT ;  /* 0x000000ff0600720c */ /* 0x000fe40003f25270 */
[----:B--2---:R-:W-:-:S04]  /*16d10*/  SHF.L.U32 R10, R7, 0x1f, RZ ;  /* 0x0000001f070a7819 */ /* 0x004fc800000006ff */
[----:B------:R-:W2:Y:S02]  /*16d20*/  SYNCS.PHASECHK.TRANS64.TRYWAIT P0, [R8+URZ+0x2d8a0], R10 ;  /* 0x02d8a00a080075a7 */ /* 0x000ea4000800017f */
[----:B--2---:R-:W-:Y:S05]  /*16d30*/  @!P0 BRA `(.L_x_12486) ;  /* 0x0000006400d88947 */ /* 0x004fea0003800000 */
.L_x_12631:
[----:B------:R-:W-:Y:S05]  /*16d40*/  BSYNC B2 ;  /* 0x0000000000027941 */ /* 0x000fea0003800000 */
.L_x_12485:
[----:B------:R-:W-:Y:S04]  /*16d50*/  BSSY B2, `(.L_x_12487) ;  /* 0x0000009000027945 */ /* 0x000fe80003800000 */
[----:B------:R-:W-:Y:S05]  /*16d60*/  @P1 BRA `(.L_x_12488) ;  /* 0x00000000001c1947 */ /* 0x000fea0003800000 */
[----:B0-----:R-:W0:Y:S02]  /*16d70*/  S2R R5, SR_TID.X ;  /* 0x0000000000057919 */ /* 0x001e240000002100 */
[----:B0-----:R-:W-:Y:S01]  /*16d80*/  LOP3.LUT R6, R5, 0x1f, RZ, 0xc0, !PT ;  /* 0x0000001f05067812 */ /* 0x001fe200078ec0ff */
[----:B------:R-:W-:-:S03]  /*16d90*/  IMAD.MOV.U32 R5, RZ, RZ, 0x6000 ;  /* 0x00006000ff057424 */ /* 0x000fc600078e00ff */
[----:B------:R-:W-:Y:S01]  /*16da0*/  ISETP.NE.AND P0, PT, R6, RZ, PT ;  /* 0x000000ff0600720c */ /* 0x000fe20003f05270 */
[----:B------:R3:W-:-:S12]  /*16db0*/  SYNCS.ARRIVE.TRANS64 RZ, [R8+URZ+0x2d890], R5 ;  /* 0x02d8900508ff79a7 */ /* 0x0007d8000800003f */
[----:B---3--:R-:W-:Y:S05]  /*16dc0*/  @!P0 BRA `(.L_x_12488) ;  /* 0x0000000000048947 */ /* 0x008fea0003800000 */
[----:B------:R-:W-:Y:S01]  /*16dd0*/  BPT.TRAP 0x1 ;  /* 0x000000040000795c */ /* 0x000fe20000300000 */
.L_x_12488:
[----:B------:R-:W-:Y:S05]  /*16de0*/  BSYNC B2 ;  /* 0x0000000000027941 */ /* 0x000fea0003800000 */
.L_x_12487:
[----:B------:R-:W-:Y:S01]  /*16df0*/  IMAD.MOV.U32 R14, RZ, RZ, RZ ;  /* 0x000000ffff0e7224 */ /* 0x000fe200078e00ff */
[----:B------:R-:W-:Y:S01]  /*16e00*/  LEA R6, R4, R0, 0x7 ;  /* 0x0000000004067211 */ /* 0x000fe200078e38ff */
[----:B------:R-:W-:Y:S01]  /*16e10*/  IMAD R7, R28, 0x6000, R22 ;  /* 0x000060001c077824 */ /* 0x000fe200078e0216 */
[----:B------:R-:W-:Y:S01]  /*16e20*/  UIADD3 UR4, UP0, UR42, 0x570, URZ ;  /* 0x000005702a047890 */ /* 0x000fe2000ff1e03f */
[----:B------:R-:W-:Y:S01]  /*16e30*/  PLOP3.LUT P0, PT, PT, PT, PT, 0x80, 0x0 ;  /* 0x000000000000781c */ /* 0x000fe20003f0f070 */
[----:B0-----:R-:W-:Y:S01]  /*16e40*/  VIADD R5, R8, 0x2d890 ;  /* 0x0002d89008057836 */ /* 0x001fe20000000000 */
[----:B------:R-:W-:Y:S01]  /*16e50*/  R2UR UR10, R14 ;  /* 0x000000000e0a72ca */ /* 0x000fe200000e0000 */
[----:B------:R-:W-:Y:S01]  /*16e60*/  VIADD R6, R6, 0xffffff80 ;  /* 0xffffff8006067836 */ /* 0x000fe20000000000 */
[----:B------:R-:W-:Y:S01]  /*16e70*/  UIADD3.X UR5, URZ, UR43, URZ, UP0, !UPT ;  /* 0x0000002b3f057290 */ /* 0x000fe200087fe43f */
[----:B-1----:R-:W-:Y:S01]  /*16e80*/  VIADD R9, R7, 0x15400 ;  /* 0x0001540007097836 */ /* 0x002fe20000000000 */
[----:B------:R-:W-:Y:S01]  /*16e90*/  UMOV UR6, 0x0 ;  /* 0x0000000000067882 */ /* 0x000fe20000000000 */
[----:B------:R-:W-:-:S10]  /*16ea0*/  UMOV UR7, 0x12f00000 ;  /* 0x12f0000000077882 */ /* 0x000fd40000000000 */
.L_x_12489:
        /* <DEDUP_REMOVED lines=16> */
.L_x_12490:
        /* <DEDUP_REMOVED lines=16> */
.L_x_12491:
        /* <DEDUP_REMOVED lines=13> */
.L_x_12632:
[----:B------:R-:W-:Y:S05]  /*17180*/  BSYNC B2 ;  /* 0x0000000000027941 */ /* 0x000fea0003800000 */
.L_x_12492:
[----:B------:R-:W-:Y:S01]  /*17190*/  BSSY B2, `(.L_x_12494) ;  /* 0x000000b000027945 */ /* 0x000fe20003800000 */
[----:B0-2---:R-:W-:Y:S02]  /*171a0*/  IMAD.MOV.U32 R10, RZ, RZ, 0x0 ;  /* 0x00000000ff0a7424 */ /* 0x005fe400078e00ff */
[----:B------:R-:W-:Y:S01]  /*171b0*/  IMAD.MOV.U32 R11, RZ, RZ, 0x12f00000 ;  /* 0x12f00000ff0b7424 */ /* 0x000fe200078e00ff */
[----:B------:R-:W-:Y:S06]  /*171c0*/  @P1 BRA `(.L_x_12495) ;  /* 0x00000000001c1947 */ /* 0x000fec0003800000 */
[----:B------:R-:W0:Y:S02]  /*171d0*/  S2R R5, SR_TID.X ;  /* 0x0000000000057919 */ /* 0x000e240000002100 */
[----:B0-----:R-:W-:Y:S01]  /*171e0*/  LOP3.LUT R9, R5, 0x1f, RZ, 0xc0, !PT ;  /* 0x0000001f05097812 */ /* 0x001fe200078ec0ff */
[----:B------:R-:W-:-:S03]  /*171f0*/  IMAD.MOV.U32 R5, RZ, RZ, 0x6000 ;  /* 0x00006000ff057424 */ /* 0x000fc600078e00ff */
[----:B------:R-:W-:Y:S01]  /*17200*/  ISETP.NE.AND P0, PT, R9, RZ, PT ;  /* 0x000000ff0900720c */ /* 0x000fe20003f05270 */
[----:B------:R0:W-:-:S12]  /*17210*/  SYNCS.ARRIVE.TRANS64 RZ, [R8+URZ+0x2d8b0], R5 ;  /* 0x02d8b00508ff79a7 */ /* 0x0001d8000800003f */
[----:B0-----:R-:W-:Y:S05]  /*17220*/  @!P0 BRA `(.L_x_12495) ;  /* 0x0000000000048947 */ /* 0x001fea0003800000 */
[----:B------:R-:W-:Y:S01]  /*17230*/  BPT.TRAP 0x1 ;  /* 0x000000040000795c */ /* 0x000fe20000300000 */
.L_x_12495:
[----:B------:R-:W-:Y:S05]  /*17240*/  BSYNC B2 ;  /* 0x0000000000027941 */ /* 0x000fea0003800000 */
.L_x_12494:
        /* <DEDUP_REMOVED lines=8> */
.L_x_12496:
        /* <DEDUP_REMOVED lines=15> */
.L_x_12497:
        /* <DEDUP_REMOVED lines=15> */
.L_x_12498:
        /* <DEDUP_REMOVED lines=10> */
.L_x_12484:
[----:B------:R-:W-:Y:S05]  /*17550*/  BSYNC B1 ;  /* 0x0000000000017941 */ /* 0x000fea0003800000 */
.L_x_12483:
[----:B0-----:R-:W2:Y:S01]  /*17560*/  LDL.LU R5, [R1+0x4] ;  /* 0x0000040001057983 */ /* 0x001ea20000300800 */
[----:B------:R-:W-:Y:S01]  /*17570*/  VIADD R28, R28, 0x1 ;  /* 0x000000011c1c7836 */ /* 0x000fe20000000000 */
[----:B------:R-:W-:Y:S01]  /*17580*/  PLOP3.LUT P0, PT, PT, PT, PT, 0x8, 0x0 ;  /* 0x000000000000781c */ /* 0x000fe20003f0e170 */
[----:B-1----:R-:W-:-:S03]  /*17590*/  VIADD R9, R4, 0xfffffffe ;  /* 0xfffffffe04097836 */ /* 0x002fc60000000000 */
[C---:B------:R-:W-:Y:S02]  /*175a0*/  ISETP.NE.AND P1, PT, R28.reuse, 0x2, PT ;  /* 0x000000021c00780c */ /* 0x040fe40003f25270 */
[----:B------:R-:W-:Y:S02]  /*175b0*/  ISETP.GE.AND P2, PT, R9, R3, PT ;  /* 0x000000030900720c */ /* 0x000fe40003f46270 */
[----:B------:R-:W-:Y:S02]  /*175c0*/  SEL R4, RZ, 0x1, P1 ;  /* 0x00000001ff047807 */ /* 0x000fe40000800000 */
[----:B------:R-:W-:Y:S02]  /*175d0*/  SEL R28, R28, RZ, P1 ;  /* 0x000000ff1c1c7207 */ /* 0x000fe40000800000 */
[----:B--2---:R-:W-:-:S05]  /*175e0*/  LOP3.LUT R5, R5, R4, RZ, 0x3c, !PT ;  /* 0x0000000405057212 */ /* 0x004fca00078e3cff */
[----:B------:R0:W-:Y:S02]  /*175f0*/  STL [R1+0x4], R5 ;  /* 0x0000040501007387 */ /* 0x0001e40000100800 */
[----:B------:R-:W-:Y:S05]  /*17600*/  @!P2 BRA `(.L_x_12477) ;  /* 0x00000008005ca947 */ /* 0x000fea0003800000 */
.L_x_12515:
[----:B------:R-:W-:Y:S05]  /*17610*/  YIELD ;  /* 0x0000000000007946 */ /* 0x000fea0003800000 */
[----:B------:R-:W-:Y:S04]  /*17620*/  BSSY B1, `(.L_x_12499) ;  /* 0x000008b000017945 */ /* 0x000fe80003800000 */
[----:B--2---:R-:W-:Y:S05]  /*17630*/  @!P6 BRA `(.L_x_12500) ;  /* 0x000000080024e947 */ /* 0x004fea0003800000 */
        /* <DEDUP_REMOVED lines=9> */
.L_x_12633:
[----:B------:R-:W-:Y:S05]  /*176d0*/  BSYNC B2 ;  /* 0x0000000000027941 */ /* 0x000fea0003800000 */
.L_x_12501:
        /* <DEDUP_REMOVED lines=9> */
.L_x_12504:
[----:B------:R-:W-:Y:S05]  /*17770*/  BSYNC B2 ;  /* 0x0000000000027941 */ /* 0x000fea0003800000 */
.L_x_12503:
        /* <DEDUP_REMOVED lines=11> */
.L_x_12505:
        /* <DEDUP_REMOVED lines=16> */
.L_x_12506:
        /* <DEDUP_REMOVED lines=16> */
.L_x_12507:
        /* <DEDUP_REMOVED lines=13> */
.L_x_12634:
[----:B------:R-:W-:Y:S05]  /*17b00*/  BSYNC B2 ;  /* 0x0000000000027941 */ /* 0x000fea0003800000 */
.L_x_12508:
[----:B------:R-:W-:Y:S01]  /*17b10*/  BSSY B2, `(.L_x_12510) ;  /* 0x000000b000027945 */ /* 0x000fe20003800000 */
[----:B------:R-:W-:Y:S01]  /*17b20*/  IMAD.MOV.U32 R10, RZ, RZ, 0x0 ;  /* 0x00000000ff0a7424 */ /* 0x000fe200078e00ff */
[----:B------:R-:W-:Y:S02]  /*17b30*/  MOV R11, 0x12f00000 ;  /* 0x12f00000000b7802 */ /* 0x000fe40000000f00 */
[----:B------:R-:W-:Y:S05]  /*17b40*/  @P2 BRA `(.L_x_12511) ;  /* 0x00000000001c2947 */ /* 0x000fea0003800000 */
[----:B------:R-:W2:Y:S02]  /*17b50*/  S2R R4, SR_TID.X ;  /* 0x0000000000047919 */ /* 0x000ea40000002100 */
[----:B--2---:R-:W-:Y:S01]  /*17b60*/  LOP3.LUT R15, R4, 0x1f, RZ, 0xc0, !PT ;  /* 0x0000001f040f7812 */ /* 0x004fe200078ec0ff */
[----:B------:R-:W-:-:S03]  /*17b70*/  IMAD.MOV.U32 R4, RZ, RZ, 0x6000 ;  /* 0x00006000ff047424 */ /* 0x000fc600078e00ff */
[----:B------:R-:W-:Y:S01]  /*17b80*/  ISETP.NE.AND P1, PT, R15, RZ, PT ;  /* 0x000000ff0f00720c */ /* 0x000fe20003f25270 */
[----:B------:R2:W-:-:S12]  /*17b90*/  SYNCS.ARRIVE.TRANS64 RZ, [R8+URZ+0x2d8b0], R4 ;  /* 0x02d8b00408ff79a7 */ /* 0x0005d8000800003f */
[----:B--2---:R-:W-:Y:S05]  /*17ba0*/  @!P1 BRA `(.L_x_12511) ;  /* 0x0000000000049947 */ /* 0x004fea0003800000 */
[----:B------:R-:W-:Y:S01]  /*17bb0*/  BPT.TRAP 0x1 ;  /* 0x000000040000795c */ /* 0x000fe20000300000 */
.L_x_12511:
[----:B------:R-:W-:Y:S05]  /*17bc0*/  BSYNC B2 ;  /* 0x0000000000027941 */ /* 0x000fea0003800000 */
.L_x_12510:
        /* <DEDUP_REMOVED lines=8> */
.L_x_12512:
        /* <DEDUP_REMOVED lines=15> */
.L_x_12513:
        /* <DEDUP_REMOVED lines=15> */
.L_x_12514:
        /* <DEDUP_REMOVED lines=10> */
.L_x_12500:
[----:B------:R-:W-:Y:S05]  /*17ed0*/  BSYNC B1 ;  /* 0x0000000000017941 */ /* 0x000fea0003800000 */
.L_x_12499:
[----:B------:R-:W2:Y:S01]  /*17ee0*/  LDL.LU R7, [R1+0x4] ;  /* 0x0000040001077983 */ /* 0x000ea20000300800 */
[----:B------:R-:W-:Y:S01]  /*17ef0*/  VIADD R28, R28, 0x1 ;  /* 0x000000011c1c7836 */ /* 0x000fe20000000000 */
[C---:B------:R-:W-:Y:S02]  /*17f00*/  ISETP.GT.AND P2, PT, R9.reuse, R3, PT ;  /* 0x000000030900720c */ /* 0x040fe40003f44270 */
[----:B------:R-:W-:Y:S02]  /*17f10*/  IADD3 R9, R9, -0x1, RZ ;  /* 0xffffffff09097810 */ /* 0x000fe40007ffe0ff */
[----:B------:R-:W-:-:S04]  /*17f20*/  ISETP.NE.AND P1, PT, R28, 0x2, PT ;  /* 0x000000021c00780c */ /* 0x000fc80003f25270 */
[----:B------:R-:W-:Y:S02]  /*17f30*/  SEL R4, RZ, 0x1, P1 ;  /* 0x00000001ff047807 */ /* 0x000fe40000800000 */
[----:B------:R-:W-:Y:S02]  /*17f40*/  SEL R28, R28, RZ, P1 ;  /* 0x000000ff1c1c7207 */ /* 0x000fe40000800000 */
[----:B--2---:R-:W-:-:S05]  /*17f50*/  LOP3.LUT R7, R7, R4, RZ, 0x3c, !PT ;  /* 0x0000000407077212 */ /* 0x004fca00078e3cff */
[----:B------:R2:W-:Y:S01]  /*17f60*/  STL [R1+0x4], R7 ;  /* 0x0000040701007387 */ /* 0x0005e20000100800 */
[----:B------:R-:W-:Y:S05]  /*17f70*/  @P2 BRA `(.L_x_12515) ;  /* 0xfffffff400a42947 */ /* 0x000fea000383ffff */
.L_x_12477:
[----:B------:R-:W-:Y:S05]  /*17f80*/  BSYNC B0 ;  /* 0x0000000000007941 */ /* 0x000fea0003800000 */
.L_x_12476:
[----:B------:R-:W3:Y:S01]  /*17f90*/  LDC R0, c[0x0][0x448] ;  /* 0x00011200ff007b82 */ /* 0x000ee20000000800 */
[----:B------:R-:W-:Y:S01]  /*17fa0*/  IMAD.MOV.U32 R2, RZ, RZ, 0xc0 ;  /* 0x000000c0ff027424 */ /* 0x000fe200078e00ff */
[----:B------:R-:W-:Y:S05]  /*17fb0*/  @!P0 WARPSYNC.ALL ;  /* 0x0000000000008948 */ /* 0x000fea0003800000 */
[----:B------:R-:W-:Y:S01]  /*17fc0*/  IMAD R2, R17, R2, 0xbf ;  /* 0x000000bf11027424 */ /* 0x000fe200078e0202 */
[----:B------:R-:W-:Y:S01]  /*17fd0*/  BSSY B7, `(.L_x_12516) ;  /* 0x000035a000077945 */ /* 0x000fe20003800000 */
[----:B------:R-:W-:Y:S01]  /*17fe0*/  @!P0 BAR.SYNC.DEFER_BLOCKING 0xc, 0x200 ;  /* 0x0308000000008b1d */ /* 0x000fe20000010000 */
[----:B---3--:R-:W-:-:S13]  /*17ff0*/  ISETP.NE.AND P1, PT, R0, 0x1, PT ;  /* 0x000000010000780c */ /* 0x008fda0003f25270 */
[----:B------:R-:W3:Y:S08]  /*18000*/  @P1 LDC R0, c[0x0][0x44c] ;  /* 0x00011300ff001b82 */ /* 0x000ef00000000800 */
[----:B------:R-:W4:Y:S01]  /*18010*/  @P1 LDC R3, c[0x0][0x450] ;  /* 0x00011400ff031b82 */ /* 0x000f220000000800 */
[----:B---3--:R-:W-:-:S05]  /*18020*/  @P1 IMAD.HI.U32 R0, R2, R0, RZ ;  /* 0x0000000002001227 */ /* 0x008fca00078e00ff */
[----:B----4-:R-:W-:-:S05]  /*18030*/  @P1 SHF.R.U32.HI R2, RZ, R3, R0 ;  /* 0x00000003ff021219 */ /* 0x010fca0000011600 */
[----:B------:R-:W-:-:S05]  /*18040*/  IMAD.IADD R2, R20, 0x1, R2 ;  /* 0x0000000114027824 */ /* 0x000fca00078e0202 */
[----:B------:R-:W-:-:S04]  /*18050*/  SHF.R.S32.HI R0, RZ, 0x1f, R2 ;  /* 0x0000001fff007819 */ /* 0x000fc80000011402 */
[----:B------:R-:W-:-:S04]  /*18060*/  LEA.HI R0, R0, R2, RZ, 0x7 ;  /* 0x0000000200007211 */ /* 0x000fc800078f38ff */
[----:B------:R-:W-:-:S04]  /*18070*/  SHF.R.S32.HI R0, RZ, 0x7, R0 ;  /* 0x00000007ff007819 */ /* 0x000fc80000011400 */
[----:B------:R-:W-:-:S04]  /*18080*/  VIMNMX R4, R21, R0, PT ;  /* 0x0000000015047248 */ /* 0x000fc80003fe0100 */
[----:B------:R-:W-:Y:S01]  /*18090*/  ISETP.GT.AND P0, PT, R4, RZ, PT ;  /* 0x000000ff0400720c */ /* 0x000fe20003f04270 */
[----:B------:R3:W-:-:S12]  /*180a0*/  STL [R1+0x34], R4 ;  /* 0x0000340401007387 */ /* 0x0007d80000100800 */
[----:B---3--:R-:W-:Y:S05]  /*180b0*/  @P0 BRA `(.L_x_12517) ;  /* 0x0000000000440947 */ /* 0x008fea0003800000 */
[----:B------:R-:W3:Y:S02]  /*180c0*/  S2R R4, SR_TID.X ;  /* 0x0000000000047919 */ /* 0x000ee40000002100 */
[----:B---3--:R-:W-:-:S04]  /*180d0*/  LOP3.LUT R4, R4, 0x7f, RZ, 0xc0, !PT ;  /* 0x0000007f04047812 */ /* 0x008fc800078ec0ff */
[----:B------:R-:W-:-:S13]  /*180e0*/  ISETP.NE.AND P0, PT, R4, RZ, PT ;  /* 0x000000ff0400720c */ /* 0x000fda0003f05270 */
[----:B------:R-:W-:Y:S05]  /*180f0*/  @P0 BRA `(.L_x_12518) ;  /* 0x00000034001c0947 */ /* 0x000fea0003800000 */
[----:B0-----:R-:W0:Y:S01]  /*18100*/  S2R R5, SR_LANEID ;  /* 0x0000000000057919 */ /* 0x001e220000000000 */
[----:B------:R-:W-:Y:S01]  /*18110*/  VOTEU.ANY UR4, UPT, PT ;  /* 0x0000000000047886 */ /* 0x000fe200038e0100 */
[----:B------:R-:W3:Y:S01]  /*18120*/  LDC.64 R2, c[0x0][0xc60] ;  /* 0x00031800ff027b82 */ /* 0x000ee20000000a00 */
[----:B------:R-:W0:Y:S02]  /*18130*/  FLO.U32 R0, UR4 ;  /* 0x0000000400007d00 */ /* 0x000e2400080e0000 */
[----:B0-----:R-:W-:-:S06]  /*18140*/  ISETP.EQ.U32.AND P0, PT, R0, R5, PT ;  /* 0x000000050000720c */ /* 0x001fcc0003f02070 */
[----:B------:R-:W3:Y:S07]  /*18150*/  POPC R5, UR4 ;  /* 0x0000000400057d09 */ /* 0x000eee0008000000 */
[----:B---3--:R-:W3:Y:S01]  /*18160*/  @P0 ATOMG.E.ADD.STRONG.GPU PT, R3, desc[UR38][R2.64], R5 ;  /* 0x00000005020309a8 */ /* 0x008ee200081ee1e6 */
[----:B------:R-:W0:Y:S02]  /*18170*/  S2R R4, SR_LTMASK ;  /* 0x0000000000047919 */ /* 0x000e240000003900 */
[----:B0-----:R-:W-:-:S04]  /*18180*/  LOP3.LUT R4, R4, UR4, RZ, 0xc0, !PT ;  /* 0x0000000404047c12 */ /* 0x001fc8000f8ec0ff */
[----:B--2---:R-:W0:Y:S01]  /*18190*/  POPC R7, R4 ;  /* 0x0000000400077309 */ /* 0x004e220000000000 */
[----:B---3--:R-:W0:Y:S02]  /*181a0*/  SHFL.IDX PT, R0, R3, R0, 0x1f ;  /* 0x00001f0003007589 */ /* 0x008e2400000e0000 */
[----:B0-----:R-:W-:Y:S01]  /*181b0*/  IADD3 R16, R0, UR37, R7 ;  /* 0x0000002500107c10 */ /* 0x001fe2000fffe007 */
[----:B------:R-:W-:Y:S06]  /*181c0*/  BRA `(.L_x_12518) ;  /* 0x0000003000e87947 */ /* 0x000fec0003800000 */
.L_x_12517:
        /* <DEDUP_REMOVED lines=9> */
[----:B--2---:R-:W-:Y:S01]  /*18260*/  MOV R7, UR9 ;  /* 0x0000000900077c02 */ /* 0x004fe20008000f00 */
[----:B------:R-:W2:Y:S01]  /*18270*/  LDC.64 R2, c[0x4][R2] ;  /* 0x0100000002027b82 */ /* 0x000ea20000000a00 */
[----:B0-----:R-:W-:Y:S02]  /*18280*/  IMAD.U32 R5, RZ, RZ, UR7 ;  /* 0x00000007ff057e24 */ /* 0x001fe4000f8e00ff */
[----:B------:R-:W-:Y:S02]  /*18290*/  IMAD.U32 R6, RZ, RZ, UR8 ;  /* 0x00000008ff067e24 */ /* 0x000fe4000f8e00ff */
[----:B------:R-:W-:-:S02]  /*182a0*/  IMAD.U32 R10, RZ, RZ, UR4 ;  /* 0x00000004ff0a7e24 */ /* 0x000fc4000f8e00ff */
[----:B------:R-:W-:Y:S02]  /*182b0*/  IMAD.U32 R11, RZ, RZ, UR5 ;  /* 0x00000005ff0b7e24 */ /* 0x000fe4000f8e00ff */
[----:B------:R-:W-:Y:S02]  /*182c0*/  IMAD.MOV.U32 R8, RZ, RZ, 0x70 ;  /* 0x00000070ff087424 */ /* 0x000fe400078e00ff */
[----:B------:R-:W-:Y:S02]  /*182d0*/  IMAD.MOV.U32 R12, RZ, RZ, 0x1 ;  /* 0x00000001ff0c7424 */ /* 0x000fe400078e00ff */
[----:B------:R-:W-:-:S07]  /*182e0*/  IMAD.MOV.U32 R13, RZ, RZ, RZ ;  /* 0x000000ffff0d7224 */ /* 0x000fce00078e00ff */
[----:B------:R-:W-:-:S07]  /*182f0*/  LEPC R20, `(.L_x_12520) ;  /* 0x000000001014794e */ /* 0x000fce0000000000 */
[----:B-12---:R-:W-:Y:S05]  /*18300*/  CALL.ABS.NOINC R2 ;  /* 0x0000000002007343 */ /* 0x006fea0003c00000 */
.L_x_12520:
[----:B------:R-:W-:Y:S05]  /*18310*/  BSYNC B6 ;  /* 0x0000000000067941 */ /* 0x000fea0003800000 */
.L_x_12519:
        /* <DEDUP_REMOVED lines=8> */
[----:B------:R3:W4:Y:S01]  /*183a0*/  LDC.64 R2, c[0x4][R27] ;  /* 0x010000001b027b82 */ /* 0x0007220000000a00 */
[----:B------:R-:W-:Y:S01]  /*183b0*/  MOV R4, UR6 ;  /* 0x0000000600047c02 */ /* 0x000fe20008000f00 */
[----:B0-----:R-:W-:Y:S01]  /*183c0*/  IMAD.U32 R5, RZ, RZ, UR7 ;  /* 0x00000007ff057e24 */ /* 0x001fe2000f8e00ff */
[----:B------:R-:W-:Y:S01]  /*183d0*/  MOV R12, 0x1 ;  /* 0x00000001000c7802 */ /* 0x000fe20000000f00 */
[----:B------:R-:W-:Y:S02]  /*183e0*/  IMAD.U32 R6, RZ, RZ, UR8 ;  /* 0x00000008ff067e24 */ /* 0x000fe4000f8e00ff */
[----:B--2---:R-:W-:-:S02]  /*183f0*/  IMAD.U32 R7, RZ, RZ, UR9 ;  /* 0x00000009ff077e24 */ /* 0x004fc4000f8e00ff */
[----:B------:R-:W-:Y:S02]  /*18400*/  IMAD.U32 R10, RZ, RZ, UR4 ;  /* 0x00000004ff0a7e24 */ /* 0x000fe4000f8e00ff */
[----:B------:R-:W-:Y:S02]  /*18410*/  IMAD.U32 R11, RZ, RZ, UR5 ;  /* 0x00000005ff0b7e24 */ /* 0x000fe4000f8e00ff */
[----:B------:R-:W-:Y:S02]  /*18420*/  IMAD.MOV.U32 R8, RZ, RZ, 0x70 ;  /* 0x00000070ff087424 */ /* 0x000fe400078e00ff */
[----:B---3--:R-:W-:-:S07]  /*18430*/  IMAD.MOV.U32 R13, RZ, RZ, RZ ;  /* 0x000000ffff0d7224 */ /* 0x008fce00078e00ff */
[----:B------:R-:W-:-:S07]  /*18440*/  LEPC R20, `(.L_x_12523) ;  /* 0x000000001014794e */ /* 0x000fce0000000000 */
[----:B-1--4-:R-:W-:Y:S05]  /*18450*/  CALL.ABS.NOINC R2 ;  /* 0x0000000002007343 */ /* 0x012fea0003c00000 */
.L_x_12523:
        /* <DEDUP_REMOVED lines=15> */
.L_x_12522:
[----:B------:R-:W-:Y:S05]  /*18550*/  BSYNC B6 ;  /* 0x0000000000067941 */ /* 0x000fea0003800000 */
.L_x_12521:
[----:B------:R3:W4:Y:S01]  /*18560*/  LDL R20, [R1+0x10] ;  /* 0x0000100001147983 */ /* 0x0007220000100800 */
[----:B------:R-:W-:Y:S01]  /*18570*/  ULDC.64 UR4, c[0x0][0x9f8] ;  /* 0x00027e0000047ab9 */ /* 0x000fe20000000a00 */
[----:B--2---:R-:W2:Y:S01]  /*18580*/  LDC R7, c[0x0][0x430] ;  /* 0x00010c00ff077b82 */ /* 0x004ea20000000800 */
[----:B------:R-:W-:Y:S01]  /*18590*/  ISETP.NE.U32.AND P0, PT, RZ, UR4, PT ;  /* 0x00000004ff007c0c */ /* 0x000fe2000bf05070 */
[----:B------:R-:W3:Y:S03]  /*185a0*/  LDL R27, [R1+0x34] ;  /* 0x00003400011b7983 */ /* 0x000ee60000100800 */
[----:B------:R-:W-:Y:S01]  /*185b0*/  ISETP.NE.AND.EX P0, PT, RZ, UR5, PT, P0 ;  /* 0x00000005ff007c0c */ /* 0x000fe2000bf05300 */
[----:B------:R-:W3:Y:S04]  /*185c0*/  LDL R21, [R1+0x24] ;  /* 0x0000240001157983 */ /* 0x000ee80000100800 */
[----:B------:R-:W3:Y:S08]  /*185d0*/  LDL R2, [R1+0x28] ;  /* 0x0000280001027983 */ /* 0x000ef00000100800 */
[----:B------:R-:W-:Y:S01]  /*185e0*/  @P0 IADD3 R24, P1, R24, UR4, RZ ;  /* 0x0000000418180c10 */ /* 0x000fe2000ff3e0ff */
[----:B------:R-:W0:Y:S01]  /*185f0*/  S2R R3, SR_TID.X ;  /* 0x0000000000037919 */ /* 0x000e220000002100 */
[----:B------:R-:W-:-:S02]  /*18600*/  ULDC UR4, c[0x0][0x2f4] ;  /* 0x0000bd0000047ab9 */ /* 0x000fc40000000800 */
[----:B------:R-:W-:Y:S01]  /*18610*/  @P0 IADD3.X R25, R25, UR5, RZ, P1, !PT ;  /* 0x0000000519190c10 */ /* 0x000fe20008ffe4ff */
[----:B------:R-:W1:Y:S04]  /*18620*/  S2R R0, SR_TID.X ;  /* 0x0000000000007919 */ /* 0x000e680000002100 */
[----:B----4-:R-:W4:Y:S01]  /*18630*/  @P0 LDG.E R20, desc[UR38][R24.64] ;  /* 0x0000002618140981 */ /* 0x010f22000c1e1900 */
[----:B--2---:R-:W-:Y:S01]  /*18640*/  ISETP.NE.AND P1, PT, R7, 0x1, PT ;  /* 0x000000010700780c */ /* 0x004fe20003f25270 */
[----:B0-----:R-:W-:Y:S01]  /*18650*/  IMAD.SHL.U32 R3, R3, 0x20, RZ ;  /* 0x0000002003037824 */ /* 0x001fe200078e00ff */
[----:B-1----:R-:W-:Y:S01]  /*18660*/  LOP3.LUT R0, R0, 0x7f, RZ, 0xc0, !PT ;  /* 0x0000007f00007812 */ /* 0x002fe200078ec0ff */
[----:B---3--:R-:W-:-:S03]  /*18670*/  VIADD R27, R27, 0xffffffff ;  /* 0xffffffff1b1b7836 */ /* 0x008fc60000000000 */
[----:B------:R-:W-:Y:S01]  /*18680*/  SHF.R.U32.HI R0, RZ, 0x2, R0 ;  /* 0x00000002ff007819 */ /* 0x000fe20000011600 */
[----:B------:R-:W-:Y:S01]  /*18690*/  IMAD.SHL.U32 R10, R27, 0x80, RZ ;  /* 0x000000801b0a7824 */ /* 0x000fe200078e00ff */
[----:B------:R-:W-:-:S04]  /*186a0*/  LOP3.LUT R3, R3, 0x60, RZ, 0xc0, !PT ;  /* 0x0000006003037812 */ /* 0x000fc800078ec0ff */
[----:B------:R-:W-:Y:S01]  /*186b0*/  LOP3.LUT R0, R10, R0, R3, 0xfe, !PT ;  /* 0x000000000a007212 */ /* 0x000fe200078efe03 */
[----:B------:R-:W0:Y:S08]  /*186c0*/  @P1 LDC R4, c[0x0][0x434] ;  /* 0x00010d00ff041b82 */ /* 0x000e300000000800 */
[----:B------:R-:W1:Y:S01]  /*186d0*/  @P1 LDC R5, c[0x0][0x438] ;  /* 0x00010e00ff051b82 */ /* 0x000e620000000800 */
[----:B------:R-:W2:Y:S01]  /*186e0*/  S2R R11, SR_TID.X ;  /* 0x00000000000b7919 */ /* 0x000ea20000002100 */
[----:B------:R-:W-:Y:S01]  /*186f0*/  LOP3.LUT R23, R23, 0xfffffff7, RZ, 0xc0, !PT ;  /* 0xfffffff717177812 */ /* 0x000fe200078ec0ff */
[----:B--2---:R-:W-:-:S05]  /*18700*/  IMAD.SHL.U32 R11, R11, 0x8, RZ ;  /* 0x000000080b0b7824 */ /* 0x004fca00078e00ff */
[----:B------:R-:W-:-:S04]  /*18710*/  LOP3.LUT R11, R11, 0x18, RZ, 0xc0, !PT ;  /* 0x000000180b0b7812 */ /* 0x000fc800078ec0ff */
[----:B------:R-:W-:Y:S01]  /*18720*/  LOP3.LUT R12, R11, 0x20, RZ, 0xfc, !PT ;  /* 0x000000200b0c7812 */ /* 0x000fe200078efcff */
[----:B------:R-:W-:Y:S01]  /*18730*/  UMOV UR5, 0xffffffff ;  /* 0xffffffff00057882 */ /* 0x000fe20000000000 */
[----:B----4-:R-:W-:Y:S01]  /*18740*/  @P0 STL [R1+0x10], R20 ;  /* 0x0000101401000387 */ /* 0x010fe20000100800 */
[C---:B------:R-:W-:Y:S02]  /*18750*/  ISETP.GE.AND P0, PT, R0.reuse, R21, PT ;  /* 0x000000150000720c */ /* 0x040fe40003f06270 */
[----:B------:R-:W-:-:S11]  /*18760*/  IADD3 R0, R0, R2, RZ ;  /* 0x0000000200007210 */ /* 0x000fd60007ffe0ff */
[----:B------:R-:W2:Y:S01]  /*18770*/  @!P0 LDC.64 R2, c[0x0][0x428] ;  /* 0x00010a00ff028b82 */ /* 0x000ea20000000a00 */
[----:B0-----:R-:W-:-:S04]  /*18780*/  @P1 IMAD.HI.U32 R4, R0, R4, RZ ;  /* 0x0000000400041227 */ /* 0x001fc800078e00ff */
[----:B------:R-:W-:Y:S01]  /*18790*/  IMAD.MOV.U32 R6, RZ, RZ, R0 ;  /* 0x000000ffff067224 */ /* 0x000fe200078e0000 */
[----:B-1----:R-:W-:Y:S02]  /*187a0*/  @P1 SHF.R.U32.HI R6, RZ, R5, R4 ;  /* 0x00000005ff061219 */ /* 0x002fe40000011604 */
[----:B------:R-:W-:-:S03]  /*187b0*/  SHF.R.S32.HI R8, RZ, 0x1f, R20 ;  /* 0x0000001fff087819 */ /* 0x000fc60000011414 */
[----:B------:R-:W-:-:S04]  /*187c0*/  IMAD.MOV R4, RZ, RZ, -R6 ;  /* 0x000000ffff047224 */ /* 0x000fc800078e0a06 */
[----:B------:R-:W-:Y:S01]  /*187d0*/  IMAD R4, R7, R4, R0 ;  /* 0x0000000407047224 */ /* 0x000fe200078e0200 */
[--C-:B------:R-:W-:Y:S01]  /*187e0*/  @!P0 SHF.R.S32.HI R7, RZ, 0x1f, R6.reuse ;  /* 0x0000001fff078819 */ /* 0x100fe20000011406 */
[-C--:B--2---:R-:W-:Y:S02]  /*187f0*/  @!P0 IMAD R0, R8, R2.reuse, RZ ;  /* 0x0000000208008224 */ /* 0x084fe400078e02ff */
        /* <DEDUP_REMOVED lines=23> */
.L_x_12637:
[----:B------:R-:W-:-:S05]  /*18970*/  SHF.R.S32.HI R9, RZ, 0x1f, R18 ;  /* 0x0000001fff097819 */ /* 0x000fca0000011412 */
[----:B------:R0:W-:Y:S01]  /*18980*/  STL [R1+0xc], R9 ;  /* 0x00000c0901007387 */ /* 0x0001e20000100800 */
[----:B------:R-:W-:Y:S05]  /*18990*/  @!P2 BRA `(.L_x_12525) ;  /* 0x000000000004a947 */ /* 0x000fea0003800000 */
[----:B------:R-:W-:Y:S01]  /*189a0*/  BPT.TRAP 0x1 ;  /* 0x000000040000795c */ /* 0x000fe20000300000 */
.L_x_12525:
        /* <DEDUP_REMOVED lines=26> */
.L_x_12638:
[----:B------:R-:W-:Y:S05]  /*18b50*/  BSYNC B0 ;  /* 0x0000000000007941 */ /* 0x000fea0003800000 */
.L_x_12526:
        /* <DEDUP_REMOVED lines=16> */
[----:B------:R-:W-:-:S03]  /*18c60*/  ULDC.64 UR4, c[0x0][0x308] ;  /* 0x0000c20000047ab9 */ /* 0x000fc60000000a00 */
[----:B------:R-:W-:Y:S02]  /*18c70*/  IMAD.IADD R3, R5, 0x1, R2 ;  /* 0x0000000105037824 */ /* 0x000fe400078e0202 */
[----:B------:R-:W-:Y:S01]  /*18c80*/  IMAD.MOV.U32 R2, RZ, RZ, R4 ;  /* 0x000000ffff027224 */ /* 0x000fe200078e0004 */
[C---:B------:R-:W-:Y:S02]  /*18c90*/  LOP3.LUT P4, RZ, R23.reuse, 0x4, RZ, 0xc0, !PT ;  /* 0x0000000417ff7812 */ /* 0x040fe4000788c0ff */
[C---:B------:R-:W-:Y:S02]  /*18ca0*/  LOP3.LUT P3, RZ, R23.reuse, 0x2, RZ, 0xc0, !PT ;  /* 0x0000000217ff7812 */ /* 0x040fe4000786c0ff */
[----:B------:R-:W-:Y:S01]  /*18cb0*/  LOP3.LUT P2, RZ, R23, 0x1, RZ, 0xc0, !PT ;  /* 0x0000000117ff7812 */ /* 0x000fe2000784c0ff */
[----:B--2---:R-:W-:-:S04]  /*18cc0*/  IMAD R4, R7, UR4, RZ ;  /* 0x0000000407047c24 */ /* 0x004fc8000f8e02ff */
[C---:B------:R-:W-:Y:S02]  /*18cd0*/  IMAD R7, R18.reuse, UR5, R4 ;  /* 0x0000000512077c24 */ /* 0x040fe4000f8e0204 */
[----:B------:R-:W-:Y:S01]  /*18ce0*/  IMAD.WIDE.U32 R4, R18, UR4, R2 ;  /* 0x0000000412047c25 */ /* 0x000fe2000f8e0002 */
[----:B------:R-:W-:Y:S01]  /*18cf0*/  ULDC.64 UR4, c[0x0][0x2e8] ;  /* 0x0000ba0000047ab9 */ /* 0x000fe20000000a00 */
[----:B----4-:R-:W-:Y:S02]  /*18d00*/  IADD3 R3, -R11, R12, -R10 ;  /* 0x0000000c0b037210 */ /* 0x010fe40007ffe90a */
[----:B---3--:R-:W-:Y:S01]  /*18d10*/  IMAD R8, R26, 0x3000, R9 ;  /* 0x000030001a087824 */ /* 0x008fe200078e0209 */
[----:B------:R-:W-:Y:S02]  /*18d20*/  IADD3 R7, R5, R7, RZ ;  /* 0x0000000705077210 */ /* 0x000fe40007ffe0ff */
[----:B------:R-:W-:Y:S01]  /*18d30*/  LEA R2, P0, R4, UR4, 0x1 ;  /* 0x0000000404027c11 */ /* 0x000fe2000f8008ff */
[----:B0-----:R-:W-:Y:S01]  /*18d40*/  IMAD.SHL.U32 R9, R6, 0x8, RZ ;  /* 0x0000000806097824 */ /* 0x001fe200078e00ff */
[----:B------:R-:W-:-:S02]  /*18d50*/  UMOV UR4, 0xffffffff ;  /* 0xffffffff00047882 */ /* 0x000fc40000000000 */
        /* <DEDUP_REMOVED lines=8> */
[----:B------:R-:W-:Y:S01]  /*18de0*/  ISETP.GE.AND P1, PT, R3, 0x21, PT ;  /* 0x000000210300780c */ /* 0x000fe20003f26270 */
[----:B------:R-:W-:-:S03]  /*18df0*/  @P0 IMAD R6, R8, 0x2, R22 ;  /* 0x0000000208060824 */ /* 0x000fc600078e0216 */
        /* <DEDUP_REMOVED lines=24> */
[----:B-1----:R-:W-:Y:S01]  /*18f80*/  @P1 IMAD.X R4, RZ, RZ, R6, P0 ;  /* 0x000000ffff041224 */ /* 0x002fe200000e0606 */
[----:B------:R-:W-:-:S04]  /*18f90*/  @P1 LEA R6, R8, R22, 0x1 ;  /* 0x0000001608061211 */ /* 0x000fc800078e08ff */
[----:B------:R-:W-:-:S04]  /*18fa0*/  @P1 LOP3.LUT R5, R5, R4, RZ, 0x3c, !PT ;  /* 0x0000000405051212 */ /* 0x000fc800078e3cff */
[----:B------:R-:W-:-:S04]  /*18fb0*/  @P1 LOP3.LUT R4, R5, R4, RZ, 0x3c, !PT ;  /* 0x0000000405041212 */ /* 0x000fc800078e3cff */
[----:B------:R-:W-:-:S05]  /*18fc0*/  @P1 LOP3.LUT R5, R5, R4, RZ, 0x3c, !PT ;  /* 0x0000000405051212 */ /* 0x000fca00078e3cff */
[----:B------:R0:W-:Y:S04]  /*18fd0*/  @P1 LDGSTS.E.BYPASS.LTC128B.128 [R6+0x16400], desc[UR38][R4.64], !P4 ;  /* 0x1640000004061fae */ /* 0x0001e8000e101d66 */
[----:B------:R0:W-:Y:S04]  /*18fe0*/  @P1 LDGSTS.E.BYPASS.LTC128B.128 [R6+0x18400], desc[UR38][R4.64+0x40], !P3 ;  /* 0x1840004004061fae */ /* 0x0001e8000d901d66 */
[----:B--23--:R0:W-:Y:S02]  /*18ff0*/  @P1 LDGSTS.E.BYPASS.LTC128B.128 [R6+0x1a400], desc[UR38][R4.64+0x80], !P2 ;  /* 0x1a40008004061fae */ /* 0x00c1e4000d101d66 */
.L_x_12648:
[----:B------:R-:W-:-:S13]  /*19000*/  ISETP.GE.AND P0, PT, R3, 0x61, PT ;  /* 0x000000610300780c */ /* 0x000fda0003f06270 */
[----:B------:R-:W-:Y:S01]  /*19010*/  @P0 LEA R2, P1, R9, R2, 0x1 ;  /* 0x0000000209020211 */ /* 0x000fe200078208ff */
        /* <DEDUP_REMOVED lines=10> */
.L_x_12529:
        /* <DEDUP_REMOVED lines=11> */
.L_x_12530:
        /* <DEDUP_REMOVED lines=39> */
.L_x_12532:
[----:B------:R-:W-:Y:S05]  /*193e0*/  BSYNC B6 ;  /* 0x0000000000067941 */ /* 0x000fea0003800000 */
.L_x_12531:
        /* <DEDUP_REMOVED lines=12> */
[----:B--2---:R-:W-:-:S02]  /*194b0*/  IMAD.MOV.U32 R4, RZ, RZ, R0 ;  /* 0x000000ffff047224 */ /* 0x004fc400078e0000 */
[----:B---3--:R-:W-:Y:S02]  /*194c0*/  IMAD.MOV.U32 R3, RZ, RZ, R21 ;  /* 0x000000ffff037224 */ /* 0x008fe400078e0015 */
        /* <DEDUP_REMOVED lines=34> */
[----:B------:R-:W-:Y:S02]  /*196f0*/  VIADD R0, R0, 0x80 ;  /* 0x0000008000007836 */ /* 0x000fe40000000000 */
[----:B------:R-:W-:Y:S01]  /*19700*/  IMAD.IADD R6, R5, 0x1, R6 ;  /* 0x0000000105067824 */ /* 0x000fe200078e0206 */
[C---:B------:R-:W-:Y:S01]  /*19710*/  LEA R5, P0, R4.reuse, UR8, 0x1 ;  /* 0x0000000804057c11 */ /* 0x040fe2000f8008ff */
[----:B------:R-:W1:Y:S03]  /*19720*/  S2R R13, SR_TID.X ;  /* 0x00000000000d7919 */ /* 0x000e660000002100 */
[----:B------:R-:W-:Y:S01]  /*19730*/  LEA.HI.X R4, R4, UR9, R6, 0x1, P0 ;  /* 0x0000000904047c11 */ /* 0x000fe200080f0c06 */
[----:B------:R-:W-:-:S02]  /*19740*/  IMAD.MOV.U32 R6, RZ, RZ, R0 ;  /* 0x000000ffff067224 */ /* 0x000fc400078e0000 */
[----:B0-----:R-:W-:-:S05]  /*19750*/  @P1 IMAD.HI.U32 R7, R0, R7, RZ ;  /* 0x0000000700071227 */ /* 0x001fca00078e00ff */
[----:B------:R-:W-:-:S05]  /*19760*/  @P1 SHF.R.U32.HI R6, RZ, R8, R7 ;  /* 0x00000008ff061219 */ /* 0x000fca0000011607 */
[----:B------:R-:W-:-:S04]  /*19770*/  IMAD.MOV R7, RZ, RZ, -R6 ;  /* 0x000000ffff077224 */ /* 0x000fc800078e0a06 */
[----:B------:R-:W-:Y:S01]  /*19780*/  IMAD R0, R9, R7, R0 ;  /* 0x0000000709007224 */ /* 0x000fe200078e0200 */
[----:B------:R-:W-:Y:S01]  /*19790*/  SHF.R.S32.HI R7, RZ, 0x1f, R6 ;  /* 0x0000001fff077819 */ /* 0x000fe20000011406 */
[----:B------:R-:W-:-:S04]  /*197a0*/  IMAD.WIDE.U32 R2, R6, UR4, R2 ;  /* 0x0000000406027c25 */ /* 0x000fc8000f8e0002 */
[----:B------:R-:W-:Y:S01]  /*197b0*/  IMAD R7, R7, UR4, RZ ;  /* 0x0000000407077c24 */ /* 0x000fe2000f8e02ff */
[----:B------:R-:W-:-:S03]  /*197c0*/  ULDC UR4, c[0x0][0x2b8] ;  /* 0x0000ae0000047ab9 */ /* 0x000fc60000000800 */
[----:B------:R-:W-:-:S04]  /*197d0*/  IMAD R6, R6, UR5, R7 ;  /* 0x0000000506067c24 */ /* 0x000fc8000f8e0207 */
[----:B------:R-:W-:Y:S01]  /*197e0*/  IMAD.IADD R3, R3, 0x1, R6 ;  /* 0x0000000103037824 */ /* 0x000fe200078e0206 */
[----:B------:R-:W-:Y:S01]  /*197f0*/  SHF.R.S32.HI R6, RZ, 0x1f, R0 ;  /* 0x0000001fff067819 */ /* 0x000fe20000011400 */
[----:B-1----:R-:W-:-:S04]  /*19800*/  IMAD.SHL.U32 R11, R13, 0x8, RZ ;  /* 0x000000080d0b7824 */ /* 0x002fc800078e00ff */
[----:B------:R-:W-:Y:S02]  /*19810*/  IMAD R6, R6, UR6, RZ ;  /* 0x0000000606067c24 */ /* 0x000fe4000f8e02ff */
[----:B------:R-:W-:Y:S01]  /*19820*/  IMAD.WIDE.U32 R2, R0, UR6, R2 ;  /* 0x0000000600027c25 */ /* 0x000fe2000f8e0002 */
[----:B------:R-:W-:-:S03]  /*19830*/  LOP3.LUT R11, R11, 0x18, RZ, 0xc0, !PT ;  /* 0x000000180b0b7812 */ /* 0x000fc600078ec0ff */
[----:B------:R-:W-:Y:S02]  /*19840*/  IMAD R0, R0, UR7, R6 ;  /* 0x0000000700007c24 */ /* 0x000fe4000f8e0206 */
[----:B------:R-:W-:Y:S01]  /*19850*/  IMAD.SHL.U32 R10, R13, 0x8, RZ ;  /* 0x000000080d0a7824 */ /* 0x000fe200078e00ff */
[----:B------:R-:W-:Y:S02]  /*19860*/  LEA R7, P0, R2, UR8, 0x1 ;  /* 0x0000000802077c11 */ /* 0x000fe4000f8008ff */
[----:B------:R-:W-:Y:S02]  /*19870*/  IADD3 R0, R3, R0, RZ ;  /* 0x0000000003007210 */ /* 0x000fe40007ffe0ff */
        /* <DEDUP_REMOVED lines=43> */
[----:B0-----:R-:W-:-:S04]  /*19b30*/  @!P3 LEA R3, P4, R10, R2, 0x1 ;  /* 0x000000020a03b211 */ /* 0x001fc800078808ff */
[----:B------:R-:W-:-:S04]  /*19b40*/  @!P3 IADD3.X R2, RZ, R8, RZ, P4, !PT ;  /* 0x00000008ff02b210 */ /* 0x000fc800027fe4ff */
        /* <DEDUP_REMOVED lines=24> */
.L_x_12661:
        /* <DEDUP_REMOVED lines=13> */
.L_x_12534:
[----:B------:R-:W-:Y:S02]  /*19da0*/  PLOP3.LUT P1, PT, P1, P0, PT, 0xa2, 0x0 ;  /* 0x000000000000781c */ /* 0x000fe40000f21472 */
[----:B------:R-:W-:-:S08]  /*19db0*/  @P0 R2UR P1, UR4, R22 ;  /* 0x00000000160402ca */ /* 0x000fd00000020000 */
[----:B------:R-:W-:-:S05]  /*19dc0*/  @P0 PLOP3.LUT P0, PT, P1, PT, PT, 0x80, 0x0 ;  /* 0x000000000000081c */ /* 0x000fca0000f0f070 */
[----:B------:R-:W-:Y:S01]  /*19dd0*/  @!P1 SYNCS.ARRIVE.TRANS64.RED.A0T1 RZ, [UR4+0x2d800], RZ ;  /* 0x02d800ffffff99a7 */ /* 0x000fe20008200404 */
[----:B------:R-:W-:Y:S07]  /*19de0*/  @!P1 ARRIVES.LDGSTSBAR.64.TRANSCNT [UR4+0x2d800] ;  /* 0x02d80000ff0099b0 */ /* 0x000fee0008000a84 */
[----:B------:R-:W-:Y:S05]  /*19df0*/  @P0 BRA.U.ANY `(.L_x_12534) ;  /* 0xfffffffd00e80947 */ /* 0x000fea000393ffff */
[----:B-1----:R-:W2:Y:S02]  /*19e00*/  LDL.LU R2, [R1+0x48] ;  /* 0x0000480001027983 */ /* 0x002ea40000300800 */
        /* <DEDUP_REMOVED lines=11> */
.L_x_12662:
[----:B------:R-:W-:Y:S05]  /*19ec0*/  BSYNC B0 ;  /* 0x0000000000007941 */ /* 0x000fea0003800000 */
.L_x_12535:
[----:B------:R-:W2:Y:S01]  /*19ed0*/  LDL R3, [R1+0x34] ;  /* 0x0000340001037983 */ /* 0x000ea20000100800 */
[----:B------:R-:W-:Y:S01]  /*19ee0*/  BSSY B0, `(.L_x_12537) ;  /* 0x00000f6000007945 */ /* 0x000fe20003800000 */
[----:B--2---:R-:W-:-:S13]  /*19ef0*/  ISETP.GE.AND P0, PT, R3, 0x2, PT ;  /* 0x000000020300780c */ /* 0x004fda0003f06270 */
[----:B------:R-:W-:Y:S05]  /*19f00*/  @!P0 BRA `(.L_x_12538) ;  /* 0x0000000c00cc8947 */ /* 0x000fea0003800000 */
[----:B------:R-:W2:Y:S01]  /*19f10*/  S2R R2, SR_TID.X ;  /* 0x0000000000027919 */ /* 0x000ea20000002100 */
[----:B-1----:R-:W-:Y:S01]  /*19f20*/  VIADD R0, R3, 0xfffffffe ;  /* 0xfffffffe03007836 */ /* 0x002fe20000000000 */
[----:B------:R-:W-:Y:S01]  /*19f30*/  ULDC UR4, c[0x0][0x2f4] ;  /* 0x0000bd0000047ab9 */ /* 0x000fe20000000800 */
[----:B------:R-:W-:Y:S01]  /*19f40*/  IMAD.MOV.U32 R10, RZ, RZ, R26 ;  /* 0x000000ffff0a7224 */ /* 0x000fe200078e001a */
[----:B------:R1:W5:Y:S04]  /*19f50*/  LDL.LU R17, [R1] ;  /* 0x0000000001117983 */ /* 0x0003680000300800 */
[----:B------:R1:W-:Y:S01]  /*19f60*/  STL [R1+0x8], R27 ;  /* 0x0000081b01007387 */ /* 0x0003e20000100800 */
[----:B--2---:R-:W-:-:S05]  /*19f70*/  IMAD.SHL.U32 R4, R2, 0x8, RZ ;  /* 0x0000000802047824 */ /* 0x004fca00078e00ff */
[----:B------:R-:W-:-:S04]  /*19f80*/  LOP3.LUT R4, R4, 0x18, RZ, 0xc0, !PT ;  /* 0x0000001804047812 */ /* 0x000fc800078ec0ff */
[C---:B------:R-:W-:Y:S02]  /*19f90*/  LOP3.LUT R3, R4.reuse, 0x20, RZ, 0xfc, !PT ;  /* 0x0000002004037812 */ /* 0x040fe400078efcff */
[C---:B------:R-:W-:Y:S02]  /*19fa0*/  LOP3.LUT R2, R4.reuse, 0x40, RZ, 0xfc, !PT ;  /* 0x0000004004027812 */ /* 0x040fe400078efcff */
[----:B------:R-:W-:Y:S02]  /*19fb0*/  ISETP.GE.AND P3, PT, R4, UR4, PT ;  /* 0x0000000404007c0c */ /* 0x000fe4000bf66270 */
[----:B------:R-:W-:Y:S02]  /*19fc0*/  ISETP.GE.AND P2, PT, R3, UR4, PT ;  /* 0x0000000403007c0c */ /* 0x000fe4000bf46270 */
[----:B-1----:R-:W-:-:S13]  /*19fd0*/  ISETP.GE.AND P1, PT, R2, UR4, PT ;  /* 0x0000000402007c0c */ /* 0x002fda000bf26270 */
.L_x_12551:
        /* <DEDUP_REMOVED lines=16> */
[----:B-1----:R-:W-:Y:S01]  /*1a0e0*/  @P0 IMAD.HI.U32 R5, R4, R5, RZ ;  /* 0x0000000504050227 */ /* 0x002fe200078e00ff */
[----:B------:R-:W-:-:S04]  /*1a0f0*/  MOV R2, R4 ;  /* 0x0000000400027202 */ /* 0x000fc80000000f00 */
        /* <DEDUP_REMOVED lines=24> */
.L_x_12539:
[----:B------:R-:W-:Y:S01]  /*1a280*/  IMAD R5, R26, 0x8, R22 ;  /* 0x000000081a057824 */ /* 0x000fe200078e0216 */
[----:B------:R-:W-:Y:S01]  /*1a290*/  SHF.L.U32 R0, R2, 0x1f, RZ ;  /* 0x0000001f02007819 */ /* 0x000fe200000006ff */
[----:B------:R-:W-:Y:S03]  /*1a2a0*/  BSSY B1, `(.L_x_12540) ;  /* 0x0000003000017945 */ /* 0x000fe60003800000 */
[----:B------:R-:W0:Y:S02]  /*1a2b0*/  SYNCS.PHASECHK.TRANS64.TRYWAIT P0, [R5+URZ+0x2d840], R0 ;  /* 0x02d84000050075a7 */ /* 0x000e24000800017f */
[----:B0-----:R-:W-:Y:S05]  /*1a2c0*/  @!P0 BRA `(.L_x_12541) ;  /* 0x00000040009c8947 */ /* 0x001fea0003800000 */
.L_x_12663:
[----:B------:R-:W-:Y:S05]  /*1a2d0*/  BSYNC B1 ;  /* 0x0000000000017941 */ /* 0x000fea0003800000 */
.L_x_12540:
        /* <DEDUP_REMOVED lines=55> */
.L_x_12673:
        /* <DEDUP_REMOVED lines=11> */
.L_x_12543:
        /* <DEDUP_REMOVED lines=11> */
.L_x_12544:
[----:B------:R1:W-:Y:S01]  /*1a7b0*/  SYNCS.ARRIVE.TRANS64.A1T0 RZ, [R5+URZ+0x2d830], RZ ;  /* 0x02d830ff05ff79a7 */ /* 0x0003e2000810003f */
[----:B------:R-:W-:Y:S05]  /*1a7c0*/  @!P5 BRA `(.L_x_12545) ;  /* 0x000000000004d947 */ /* 0x000fea0003800000 */
[----:B------:R-:W-:Y:S01]  /*1a7d0*/  BPT.TRAP 0x1 ;  /* 0x000000040000795c */ /* 0x000fe20000300000 */
.L_x_12545:
[----:B------:R-:W-:Y:S01]  /*1a7e0*/  SHF.L.U32 R2, R17, 0x1f, RZ ;  /* 0x0000001f11027819 */ /* 0x000fe200000006ff */
[----:B-1----:R-:W-:Y:S01]  /*1a7f0*/  IMAD R5, R10, 0x8, R22 ;  /* 0x000000080a057824 */ /* 0x002fe200078e0216 */
[----:B------:R-:W-:Y:S03]  /*1a800*/  BSSY B1, `(.L_x_12546) ;  /* 0x0000003000017945 */ /* 0x000fe60003800000 */
[----:B------:R-:W1:Y:S02]  /*1a810*/  SYNCS.PHASECHK.TRANS64.TRYWAIT P0, [R5+URZ+0x2d860], R2 ;  /* 0x02d86002050075a7 */ /* 0x000e64000800017f */
[----:B-1----:R-:W-:Y:S05]  /*1a820*/  @!P0 BRA `(.L_x_12547) ;  /* 0x0000004000ac8947 */ /* 0x002fea0003800000 */
.L_x_12674:
[----:B------:R-:W-:Y:S05]  /*1a830*/  BSYNC B1 ;  /* 0x0000000000017941 */ /* 0x000fea0003800000 */
.L_x_12546:
        /* <DEDUP_REMOVED lines=45> */
.L_x_12684:
        /* <DEDUP_REMOVED lines=32> */
.L_x_12549:
        /* <DEDUP_REMOVED lines=12> */
.L_x_12550:
[----:B------:R2:W5:Y:S01]  /*1add0*/  LDL R17, [R1] ;  /* 0x0000000001117983 */ /* 0x0005620000100800 */
[----:B------:R2:W-:Y:S01]  /*1ade0*/  SYNCS.ARRIVE.TRANS64.A1T0 RZ, [R5+URZ+0x2d850], RZ ;  /* 0x02d850ff05ff79a7 */ /* 0x0005e2000810003f */
[C---:B------:R-:W-:Y:S02]  /*1adf0*/  VIADD R0, R27.reuse, 0xffffffff ;  /* 0xffffffff1b007836 */ /* 0x040fe40000000000 */
[----:B------:R2:W-:Y:S01]  /*1ae00*/  STL [R1+0x8], R27 ;  /* 0x0000081b01007387 */ /* 0x0005e20000100800 */
[----:B------:R-:W-:Y:S01]  /*1ae10*/  ISETP.GT.AND P0, PT, R27, RZ, PT ;  /* 0x000000ff1b00720c */ /* 0x000fe20003f04270 */
[----:B------:R-:W-:-:S12]  /*1ae20*/  IMAD.MOV.U32 R10, RZ, RZ, R26 ;  /* 0x000000ffff0a7224 */ /* 0x000fd800078e001a */
[----:B--2---:R-:W-:Y:S05]  /*1ae30*/  @P0 BRA `(.L_x_12551) ;  /* 0xfffffff000680947 */ /* 0x004fea000383ffff */
.L_x_12538:
[----:B------:R-:W-:Y:S05]  /*1ae40*/  BSYNC B0 ;  /* 0x0000000000007941 */ /* 0x000fea0003800000 */
.L_x_12537:
        /* <DEDUP_REMOVED lines=17> */
.L_x_12553:
[----:B------:R-:W-:Y:S05]  /*1af60*/  BSYNC B0 ;  /* 0x0000000000007941 */ /* 0x000fea0003800000 */
.L_x_12552:
[----:B-1----:R-:W-:-:S05]  /*1af70*/  IMAD.U32 R0, RZ, RZ, UR40 ;  /* 0x00000028ff007e24 */ /* 0x002fca000f8e00ff */
[----:B------:R-:W-:-:S13]  /*1af80*/  ISETP.NE.AND P0, PT, R0, 0x3, PT ;  /* 0x000000030000780c */ /* 0x000fda0003f05270 */
[----:B------:R-:W-:Y:S05]  /*1af90*/  @!P0 BRA `(.L_x_12554) ;  /* 0x0000000000048947 */ /* 0x000fea0003800000 */
[----:B------:R-:W-:Y:S01]  /*1afa0*/  BPT.TRAP 0x1 ;  /* 0x000000040000795c */ /* 0x000fe20000300000 */
.L_x_12554:
        /* <DEDUP_REMOVED lines=8> */
.L_x_12685:
[----:B------:R-:W-:Y:S05]  /*1b030*/  BSYNC B0 ;  /* 0x0000000000007941 */ /* 0x000fea0003800000 */
.L_x_12555:
        /* <DEDUP_REMOVED lines=13> */
[----:B0-----:R-:W-:-:S04]  /*1b110*/  SHF.L.U32 R7, R2, 0x3, RZ ;  /* 0x0000000302077819 */ /* 0x001fc800000006ff */
        /* <DEDUP_REMOVED lines=37> */
.L_x_12695:
        /* <DEDUP_REMOVED lines=13> */
.L_x_12558:
        /* <DEDUP_REMOVED lines=11> */
.L_x_12559:
        /* <DEDUP_REMOVED lines=8> */
.L_x_12518:
[----:B------:R-:W-:Y:S05]  /*1b570*/  BSYNC B7 ;  /* 0x0000000000077941 */ /* 0x000fea0003800000 */
.L_x_12516:
        /* <DEDUP_REMOVED lines=8> */
[----:B-----5:R3:W4:Y:S01]  /*1b600*/  LDS.128 R16, [R22+0x2d8d0] ;  /* 0x02d8d00016107984 */ /* 0x0207220000000c00 */
[----:B------:R-:W-:Y:S06]  /*1b610*/  BAR.ARV 0x4, 0x200 ;  /* 0x0108000000007b1d */ /* 0x000fec0000002000 */
[----:B------:R-:W-:Y:S05]  /*1b620*/  BRA `(.L_x_12561) ;  /* 0x0000000800cc7947 */ /* 0x000fea0003800000 */
.L_x_12560:
        /* <DEDUP_REMOVED lines=36> */
.L_x_12705:
[----:B------:R-:W-:Y:S02]  /*1b870*/  ULDC UR4, c[0x0][0xc38] ;  /* 0x00030e0000047ab9 */ /* 0x000fe40000000800 */
[----:B------:R-:W-:-:S04]  /*1b880*/  IMAD.U32 R4, RZ, RZ, UR4 ;  /* 0x00000004ff047e24 */ /* 0x000fc8000f8e00ff */
[----:B--2---:R-:W-:-:S04]  /*1b890*/  IMAD R5, R14, R4, RZ ;  /* 0x000000040e057224 */ /* 0x004fc800078e02ff */
[----:B------:R-:W-:-:S05]  /*1b8a0*/  IMAD.IADD R16, R16, 0x1, R5 ;  /* 0x0000000110107824 */ /* 0x000fca00078e0205 */
[----:B------:R-:W-:-:S13]  /*1b8b0*/  ISETP.GT.AND P6, PT, R16, R0, PT ;  /* 0x000000001000720c */ /* 0x000fda0003fc4270 */
[----:B------:R-:W-:Y:S05]  /*1b8c0*/  @P6 BRA `(.L_x_12563) ;  /* 0x00000000009c6947 */ /* 0x000fea0003800000 */
.L_x_12568:
[----:B------:R-:W2:Y:S01]  /*1b8d0*/  LDC R4, c[0x0][0xc3c] ;  /* 0x00030f00ff047b82 */ /* 0x000ea20000000800 */
[----:B------:R-:W-:-:S05]  /*1b8e0*/  VIADD R19, R19, 0x1f ;  /* 0x0000001f13137836 */ /* 0x000fca0000000000 */
[----:B--2---:R-:W-:-:S13]  /*1b8f0*/  ISETP.GE.AND P6, PT, R19, R4, PT ;  /* 0x000000041300720c */ /* 0x004fda0003fc6270 */
[----:B------:R-:W-:Y:S05]  /*1b900*/  @P6 BRA `(.L_x_12564) ;  /* 0x0000000400d06947 */ /* 0x000fea0003800000 */
[----:B------:R-:W2:Y:S01]  /*1b910*/  S2R R2, SR_TID.X ;  /* 0x0000000000027919 */ /* 0x000ea20000002100 */
[----:B------:R-:W-:Y:S01]  /*1b920*/  BSSY B0, `(.L_x_12565) ;  /* 0x0000009000007945 */ /* 0x000fe20003800000 */
[----:B--2---:R-:W-:-:S04]  /*1b930*/  LOP3.LUT R2, R2, 0x1f, RZ, 0xc0, !PT ;  /* 0x0000001f02027812 */ /* 0x004fc800078ec0ff */
[----:B------:R-:W-:Y:S01]  /*1b940*/  IADD3 R5, R19, R2, RZ ;  /* 0x0000000213057210 */ /* 0x000fe20007ffe0ff */
[----:B------:R-:W-:-:S03]  /*1b950*/  IMAD.MOV.U32 R2, RZ, RZ, RZ ;  /* 0x000000ffff027224 */ /* 0x000fc600078e00ff */
[----:B------:R-:W-:-:S13]  /*1b960*/  ISETP.GE.OR P6, PT, R5, R4, !P0 ;  /* 0x000000040500720c */ /* 0x000fda00047c6670 */
[----:B------:R-:W-:Y:S05]  /*1b970*/  @P6 BRA `(.L_x_12566) ;  /* 0x00000000000c6947 */ /* 0x000fea0003800000 */
[----:B0-----:R-:W0:Y:S02]  /*1b980*/  LDC.64 R2, c[0x0][0xc80] ;  /* 0x00032000ff027b82 */ /* 0x001e240000000a00 */
[----:B0-----:R-:W-:-:S06]  /*1b990*/  IMAD.WIDE R2, R5, 0x4, R2 ;  /* 0x0000000405027825 */ /* 0x001fcc00078e0202 */
[----:B------:R2:W5:Y:S02]  /*1b9a0*/  LDG.E R2, desc[UR38][R2.64] ;  /* 0x0000002602027981 */ /* 0x000564000c1e1900 */
.L_x_12566:
[----:B------:R-:W-:Y:S05]  /*1b9b0*/  BSYNC B0 ;  /* 0x0000000000007941 */ /* 0x000fea0003800000 */
.L_x_12565:
[----:B------:R-:W-:-:S03]  /*1b9c0*/  UMOV UR4, 0xffffffff ;  /* 0xffffffff00047882 */ /* 0x000fc60000000000 */
[----:B------:R-:W-:Y:S05]  /*1b9d0*/  BRA.DIV UR4, `(.L_x_12567) ;  /* 0x0000004204607947 */ /* 0x000fea000b800000 */
[----:B-----5:R-:W3:Y:S02]  /*1b9e0*/  SHFL.UP PT, R14, R2, 0x1, RZ ;  /* 0x04200000020e7989 */ /* 0x020ee400000e00ff */
[----:B---3--:R-:W-:-:S05]  /*1b9f0*/  SEL R13, R14, RZ, P1 ;  /* 0x000000ff0e0d7207 */ /* 0x008fca0000800000 */
[----:B------:R-:W-:-:S05]  /*1ba00*/  IMAD.IADD R13, R2, 0x1, R13 ;  /* 0x00000001020d7824 */ /* 0x000fca00078e020d */
[----:B------:R-:W3:Y:S02]  /*1ba10*/  SHFL.UP PT, R14, R13, 0x2, RZ ;  /* 0x044000000d0e7989 */ /* 0x000ee400000e00ff */
[----:B---3--:R-:W-:-:S05]  /*1ba20*/  SEL R14, R14, RZ, P2 ;  /* 0x000000ff0e0e7207 */ /* 0x008fca0001000000 */
[----:B0-2---:R-:W-:-:S05]  /*1ba30*/  IMAD.IADD R3, R13, 0x1, R14 ;  /* 0x000000010d037824 */ /* 0x005fca00078e020e */
        /* <DEDUP_REMOVED lines=10> */
.L_x_12713:
[----:B------:R-:W-:Y:S02]  /*1bae0*/  ULDC UR4, c[0x0][0xc38] ;  /* 0x00030e0000047ab9 */ /* 0x000fe40000000800 */
[----:B------:R-:W-:-:S05]  /*1baf0*/  MOV R4, UR4 ;  /* 0x0000000400047c02 */ /* 0x000fca0008000f00 */
[----:B--2---:R-:W-:-:S04]  /*1bb00*/  IMAD R5, R14, R4, RZ ;  /* 0x000000040e057224 */ /* 0x004fc800078e02ff */
[----:B------:R-:W-:-:S05]  /*1bb10*/  IMAD.IADD R16, R5, 0x1, R16 ;  /* 0x0000000105107824 */ /* 0x000fca00078e0210 */
[----:B------:R-:W-:-:S13]  /*1bb20*/  ISETP.GT.AND P6, PT, R16, R0, PT ;  /* 0x000000001000720c */ /* 0x000fda0003fc4270 */
[----:B------:R-:W-:Y:S05]  /*1bb30*/  @!P6 BRA `(.L_x_12568) ;  /* 0xfffffffc0064e947 */ /* 0x000fea000383ffff */
.L_x_12563:
[----:B------:R-:W-:Y:S01]  /*1bb40*/  IMAD.IADD R16, R16, 0x1, -R5 ;  /* 0x0000000110107824 */ /* 0x000fe200078e0a05 */
[----:B------:R-:W-:-:S03]  /*1bb50*/  UMOV UR4, 0xffffffff ;  /* 0xffffffff00047882 */ /* 0x000fc60000000000 */
[----:B------:R-:W-:-:S05]  /*1bb60*/  IMAD R5, R3, R4, R16 ;  /* 0x0000000403057224 */ /* 0x000fca00078e0210 */
[----:B------:R-:W-:Y:S01]  /*1bb70*/  ISETP.GT.AND P6, PT, R5, R0, PT ;  /* 0x000000000500720c */ /* 0x000fe20003fc4270 */
[----:B------:R-:W-:-:S12]  /*1bb80*/  BRA.DIV UR4, `(.L_x_12569) ;  /* 0x0000004204b07947 */ /* 0x000fd8000b800000 */
[----:B------:R-:W-:-:S04]  /*1bb90*/  VOTE.ANY R5, PT, !P6 ;  /* 0x0000000000057806 */ /* 0x000fc800070e0100 */
[----:B------:R-:W2:Y:S02]  /*1bba0*/  POPC R6, R5 ;  /* 0x0000000500067309 */ /* 0x000ea40000000000 */
[----:B--2--5:R2:W3:Y:S02]  /*1bbb0*/  SHFL.IDX PT, R17, R2, R6, 0x1f ;  /* 0x00001f0602117589 */ /* 0x0244e400000e0000 */
.L_x_12717:
[----:B------:R-:W-:Y:S01]  /*1bbc0*/  ISETP.NE.AND P0, PT, R5, RZ, PT ;  /* 0x000000ff0500720c */ /* 0x000fe20003f05270 */
[----:B------:R-:W-:-:S12]  /*1bbd0*/  IMAD.MOV.U32 R5, RZ, RZ, RZ ;  /* 0x000000ffff057224 */ /* 0x000fd800078e00ff */
[----:B------:R-:W-:Y:S05]  /*1bbe0*/  @!P0 BRA `(.L_x_12570) ;  /* 0x0000000000108947 */ /* 0x000fea0003800000 */
[----:B------:R-:W-:Y:S01]  /*1bbf0*/  UMOV UR4, 0xffffffff ;  /* 0xffffffff00047882 */ /* 0x000fe20000000000 */
[----:B------:R-:W-:Y:S02]  /*1bc00*/  VIADD R12, R6, 0xffffffff ;  /* 0xffffffff060c7836 */ /* 0x000fe40000000000 */
[----:B------:R-:W-:Y:S05]  /*1bc10*/  BRA.DIV UR4, `(.L_x_12571) ;  /* 0x0000004204d47947 */ /* 0x000fea000b800000 */
[----:B------:R4:W0:Y:S02]  /*1bc20*/  SHFL.IDX PT, R5, R3, R12, 0x1f ;  /* 0x00001f0c03057589 */ /* 0x00082400000e0000 */
.L_x_12570:
[----:B0-2-4-:R-:W0:Y:S01]  /*1bc30*/  LDC.64 R2, c[0x0][0xc90] ;  /* 0x00032400ff027b82 */ /* 0x015e220000000a00 */
[----:B------:R-:W-:-:S04]  /*1bc40*/  IMAD.IADD R19, R6, 0x1, R19 ;  /* 0x0000000106137824 */ /* 0x000fc800078e0213 */
[----:B0-----:R-:W-:-:S05]  /*1bc50*/  IMAD.WIDE R2, R19, 0x4, R2 ;  /* 0x0000000413027825 */ /* 0x001fca00078e0202 */
[----:B------:R0:W3:Y:S01]  /*1bc60*/  LDG.E R7, desc[UR38][R2.64] ;  /* 0x0000002602077981 */ /* 0x0000e2000c1e1900 */
[----:B------:R-:W-:Y:S02]  /*1bc70*/  IMAD R16, R5, R4, R16 ;  /* 0x0000000405107224 */ /* 0x000fe400078e0210 */
[----:B0-----:R-:W-:Y:S02]  /*1bc80*/  IMAD.MOV.U32 R2, RZ, RZ, RZ ;  /* 0x000000ffff027224 */ /* 0x001fe400078e00ff */
[----:B---3--:R-:W-:-:S05]  /*1bc90*/  IMAD R6, R17, R7, RZ ;  /* 0x0000000711067224 */ /* 0x008fca00078e02ff */
[----:B------:R-:W-:-:S04]  /*1bca0*/  IABS R8, R6 ;  /* 0x0000000600087213 */ /* 0x000fc80000000000 */
[----:B-1----:R-:W0:Y:S08]  /*1bcb0*/  I2F.RP R9, R8 ;  /* 0x0000000800097306 */ /* 0x002e300000209400 */
        /* <DEDUP_REMOVED lines=57> */
.L_x_12564:
[----:B------:R-:W-:Y:S01]  /*1c050*/  UMOV UR4, URZ ;  /* 0x0000003f00047c82 */ /* 0x000fe20008000000 */
[----:B------:R-:W-:Y:S01]  /*1c060*/  UMOV UR5, URZ ;  /* 0x0000003f00057c82 */ /* 0x000fe20008000000 */
[----:B------:R-:W-:Y:S01]  /*1c070*/  ULDC UR6, c[0x0][0xc3c] ;  /* 0x00030f0000067ab9 */ /* 0x000fe20000000800 */
[----:B------:R-:W-:Y:S01]  /*1c080*/  MOV R16, R0 ;  /* 0x0000000000107202 */ /* 0x000fe20000000f00 */
[----:B-----5:R-:W-:Y:S02]  /*1c090*/  IMAD.U32 R17, RZ, RZ, UR4 ;  /* 0x00000004ff117e24 */ /* 0x020fe4000f8e00ff */
[----:B------:R-:W-:Y:S02]  /*1c0a0*/  IMAD.U32 R18, RZ, RZ, UR5 ;  /* 0x00000005ff127e24 */ /* 0x000fe4000f8e00ff */
[----:B------:R-:W-:-:S07]  /*1c0b0*/  IMAD.U32 R19, RZ, RZ, UR6 ;  /* 0x00000006ff137e24 */ /* 0x000fce000f8e00ff */
.L_x_12572:
[----:B------:R-:W2:Y:S01]  /*1c0c0*/  S2R R0, SR_TID.X ;  /* 0x0000000000007919 */ /* 0x000ea20000002100 */
[----:B------:R-:W-:Y:S05]  /*1c0d0*/  WARPSYNC.ALL ;  /* 0x0000000000007948 */ /* 0x000fea0003800000 */
[----:B------:R-:W-:Y:S01]  /*1c0e0*/  BAR.SYNC.DEFER_BLOCKING 0x4, 0x200 ;  /* 0x0108000000007b1d */ /* 0x000fe20000010000 */
[----:B--2---:R-:W-:-:S04]  /*1c0f0*/  LOP3.LUT R0, R0, 0x1f, RZ, 0xc0, !PT ;  /* 0x0000001f00007812 */ /* 0x004fc800078ec0ff */
[----:B------:R-:W-:-:S13]  /*1c100*/  ISETP.NE.AND P0, PT, R0, RZ, PT ;  /* 0x000000ff0000720c */ /* 0x000fda0003f05270 */
[----:B0-----:R-:W0:Y:S01]  /*1c110*/  @!P0 S2R R3, SR_CgaCtaId ;  /* 0x0000000000038919 */ /* 0x001e220000008800 */
[----:B------:R-:W-:-:S04]  /*1c120*/  @!P0 MOV R0, 0x400 ;  /* 0x0000040000008802 */ /* 0x000fc80000000f00 */
[----:B0-----:R-:W-:-:S05]  /*1c130*/  @!P0 LEA R22, R3, R0, 0x18 ;  /* 0x0000000003168211 */ /* 0x001fca00078ec0ff */
[----:B------:R0:W-:Y:S01]  /*1c140*/  @!P0 STS.128 [R22+0x2d8d0], R16 ;  /* 0x02d8d01016008388 */ /* 0x0001e20000000c00 */
[----:B------:R-:W-:Y:S06]  /*1c150*/  BAR.ARV 0x5, 0x200 ;  /* 0x0148000000007b1d */ /* 0x000fec0000002000 */
.L_x_12561:
[----:B------:R-:W-:Y:S02]  /*1c160*/  ULDC UR4, c[0x0][0xc3c] ;  /* 0x00030f0000047ab9 */ /* 0x000fe40000000800 */
[----:B----4-:R-:W-:-:S13]  /*1c170*/  ISETP.GE.AND P0, PT, R19, UR4, PT ;  /* 0x0000000413007c0c */ /* 0x010fda000bf06270 */
[----:B------:R-:W-:Y:S05]  /*1c180*/  @!P0 BRA `(.L_x_12573) ;  /* 0xffffffa000988947 */ /* 0x000fea000383ffff */
[----:B------:R-:W-:Y:S05]  /*1c190*/  BSYNC B8 ;  /* 0x0000000000087941 */ /* 0x000fea0003800000 */
.L_x_12472:
[----:B0-----:R-:W4:Y:S01]  /*1c1a0*/  LDL.LU R0, [R1+0x48] ;  /* 0x0000480001007983 */ /* 0x001f220000300800 */
[----:B------:R-:W-:Y:S01]  /*1c1b0*/  BSSY B0, `(.L_x_12574) ;  /* 0x000000b000007945 */ /* 0x000fe20003800000 */
[----:B------:R-:W0:Y:S01]  /*1c1c0*/  S2R R5, SR_CgaCtaId ;  /* 0x0000000000057919 */ /* 0x000e220000008800 */
[----:B----4-:R-:W-:-:S05]  /*1c1d0*/  VIADD R0, R0, 0x1 ;  /* 0x0000000100007836 */ /* 0x010fca0000000000 */
        /* <DEDUP_REMOVED lines=8> */
.L_x_12720:
[----:B------:R-:W-:Y:S05]  /*1c260*/  BSYNC B0 ;  /* 0x0000000000007941 */ /* 0x000fea0003800000 */
.L_x_12574:
[----:B------:R-:W-:-:S03]  /*1c270*/  UMOV UR4, 0xffffffff ;  /* 0xffffffff00047882 */ /* 0x000fc60000000000 */
[----:B------:R-:W-:Y:S05]  /*1c280*/  BRA.DIV UR4, `(.L_x_12576) ;  /* 0x0000003e04747947 */ /* 0x000fea000b800000 */
[----:B0-----:R-:W0:Y:S02]  /*1c290*/  S2R R0, SR_TID.X ;  /* 0x0000000000007919 */ /* 0x001e240000002100 */
[----:B0-----:R-:W-:-:S04]  /*1c2a0*/  SHF.R.U32.HI R0, RZ, 0x5, R0 ;  /* 0x00000005ff007819 */ /* 0x001fc80000011600 */
[----:B------:R-:W-:-:S05]  /*1c2b0*/  LOP3.LUT R0, R0, 0x3, RZ, 0xc0, !PT ;  /* 0x0000000300007812 */ /* 0x000fca00078ec0ff */
[----:B------:R0:W4:Y:S02]  /*1c2c0*/  SHFL.IDX PT, R14, R0, RZ, 0x1f ;  /* 0x00001fff000e7589 */ /* 0x00012400000e0000 */
.L_x_12723:
[----:B----4-:R-:W-:-:S13]  /*1c2d0*/  ISETP.NE.AND P0, PT, R14, RZ, PT ;  /* 0x000000ff0e00720c */ /* 0x010fda0003f05270 */
[----:B------:R-:W-:Y:S05]  /*1c2e0*/  @P0 BRA `(.L_x_12307) ;  /* 0x0000000000900947 */ /* 0x000fea0003800000 */
[----:B------:R-:W-:-:S03]  /*1c2f0*/  UMOV UR4, 0xffffffff ;  /* 0xffffffff00047882 */ /* 0x000fc60000000000 */
[----:B------:R-:W-:Y:S05]  /*1c300*/  BRA.DIV UR4, `(.L_x_12577) ;  /* 0x0000003e04887947 */ /* 0x000fea000b800000 */
[----:B------:R-:W-:-:S13]  /*1c310*/  ELECT P6, URZ, PT ;  /* 0x00000000003f782f */ /* 0x000fda00038c0000 */
.L_x_12726:
[----:B------:R-:W-:Y:S05]  /*1c320*/  @!P6 BRA `(.L_x_12307) ;  /* 0x000000000080e947 */ /* 0x000fea0003800000 */
[----:B------:R-:W-:-:S06]  /*1c330*/  ULOP3.LUT UR4, UR36, 0x2, URZ, 0xfc, !UPT ;  /* 0x0000000224047892 */ /* 0x000fcc000f8efc3f */
[----:B0-----:R-:W-:-:S05]  /*1c340*/  IMAD.U32 R0, RZ, RZ, UR4 ;  /* 0x00000004ff007e24 */ /* 0x001fca000f8e00ff */
[----:B------:R-:W-:-:S13]  /*1c350*/  ISETP.NE.AND P0, PT, R0, 0x3, PT ;  /* 0x000000030000780c */ /* 0x000fda0003f05270 */
[----:B------:R-:W-:Y:S05]  /*1c360*/  @!P0 BRA `(.L_x_12578) ;  /* 0x0000000000048947 */ /* 0x000fea0003800000 */
[----:B------:R-:W-:Y:S01]  /*1c370*/  BPT.TRAP 0x1 ;  /* 0x000000040000795c */ /* 0x000fe20000300000 */
.L_x_12578:
[----:B------:R-:W4:Y:S01]  /*1c380*/  LDL R0, [R1] ;  /* 0x0000000001007983 */ /* 0x000f220000100800 */
[C---:B------:R-:W-:Y:S01]  /*1c390*/  LEA R3, R26.reuse, R5, 0x3 ;  /* 0x000000051a037211 */ /* 0x040fe200078e18ff */
[----:B------:R-:W-:-:S05]  /*1c3a0*/  VIADD R26, R26, 0x1 ;  /* 0x000000011a1a7836 */ /* 0x000fca0000000000 */
[----:B------:R-:W-:Y:S02]  /*1c3b0*/  ISETP.NE.AND P2, PT, R26, 0x2, PT ;  /* 0x000000021a00780c */ /* 0x000fe40003f45270 */
[----:B----4-:R-:W-:Y:S02]  /*1c3c0*/  SHF.L.U32 R2, R0, 0x1f, RZ ;  /* 0x0000001f00027819 */ /* 0x010fe400000006ff */
[----:B------:R-:W-:Y:S02]  /*1c3d0*/  SEL R0, RZ, 0x1, P2 ;  /* 0x00000001ff007807 */ /* 0x000fe40001000000 */
[----:B------:R-:W0:Y:S02]  /*1c3e0*/  SYNCS.PHASECHK.TRANS64.TRYWAIT P1, [R3+URZ+0x2d840], R2 ;  /* 0x02d84002030075a7 */ /* 0x000e24000802017f */
[----:B0-----:R-:W-:Y:S05]  /*1c3f0*/  @!P1 BRA `(.L_x_12579) ;  /* 0x0000003c006c9947 */ /* 0x001fea0003800000 */
.L_x_12727:
[----:B------:R-:W4:Y:S01]  /*1c400*/  LDL.LU R4, [R1] ;  /* 0x0000000001047983 */ /* 0x000f220000300800 */
[----:B------:R-:W-:Y:S02]  /*1c410*/  SEL R26, R26, RZ, P2 ;  /* 0x000000ff1a1a7207 */ /* 0x000fe40001000000 */
[----:B----4-:R-:W-:Y:S01]  /*1c420*/  LOP3.LUT R0, R4, R0, RZ, 0x3c, !PT ;  /* 0x0000000004007212 */ /* 0x010fe200078e3cff */
[----:B------:R-:W-:Y:S06]  /*1c430*/  @!P0 BRA `(.L_x_12580) ;  /* 0x0000000000048947 */ /* 0x000fec0003800000 */
[----:B------:R-:W-:Y:S01]  /*1c440*/  BPT.TRAP 0x1 ;  /* 0x000000040000795c */ /* 0x000fe20000300000 */
.L_x_12580:
[----:B------:R-:W-:Y:S01]  /*1c450*/  IMAD R5, R26, 0x8, R5 ;  /* 0x000000081a057824 */ /* 0x000fe200078e0205 */
[----:B------:R-:W-:-:S04]  /*1c460*/  SHF.L.U32 R0, R0, 0x1f, RZ ;  /* 0x0000001f00007819 */ /* 0x000fc800000006ff */
[----:B------:R-:W4:Y:S02]  /*1c470*/  SYNCS.PHASECHK.TRANS64.TRYWAIT P1, [R5+URZ+0x2d840], R0 ;  /* 0x02d84000050075a7 */ /* 0x000f24000802017f */
[----:B----4-:R-:W-:Y:S05]  /*1c480*/  @!P1 BRA `(.L_x_12581) ;  /* 0x0000003c005c9947 */ /* 0x010fea0003800000 */
.L_x_12728:
[----:B------:R-:W-:Y:S05]  /*1c490*/  @!P0 BRA `(.L_x_12582) ;  /* 0x0000000000048947 */ /* 0x000fea0003800000 */
[----:B------:R-:W-:Y:S01]  /*1c4a0*/  BPT.TRAP 0x1 ;  /* 0x000000040000795c */ /* 0x000fe20000300000 */
.L_x_12582:
[----:B------:R-:W5:Y:S02]  /*1c4b0*/  SYNCS.PHASECHK.TRANS64.TRYWAIT P1, [R3+URZ+0x2d860], R2 ;  /* 0x02d86002030075a7 */ /* 0x000f64000802017f */
[----:B-----5:R-:W-:Y:S05]  /*1c4c0*/  @!P1 BRA `(.L_x_12583) ;  /* 0x0000003c00609947 */ /* 0x020fea0003800000 */
.L_x_12729:
[----:B------:R-:W-:Y:S05]  /*1c4d0*/  @!P0 BRA `(.L_x_12584) ;  /* 0x0000000000048947 */ /* 0x000fea0003800000 */
[----:B------:R-:W-:Y:S01]  /*1c4e0*/  BPT.TRAP 0x1 ;  /* 0x000000040000795c */ /* 0x000fe20000300000 */
.L_x_12584:
[----:B------:R0:W0:Y:S02]  /*1c4f0*/  SYNCS.PHASECHK.TRANS64.TRYWAIT P0, [R5+URZ+0x2d860], R0 ;  /* 0x02d86000050075a7 */ /* 0x000024000800017f */
[----:B0-----:R-:W-:Y:S05]  /*1c500*/  @!P0 NANOSLEEP.SYNCS 0x989680 ;  /* 0x009896800000895d */ /* 0x001fea0003900000 */
[----:B------:R-:W0:Y:S02]  /*1c510*/  @!P0 SYNCS.PHASECHK.TRANS64 P0, [R5+URZ+0x2d860], R0 ;  /* 0x02d86000050085a7 */ /* 0x000e24000800007f */
[----:B0-----:R-:W-:Y:S05]  /*1c520*/  @!P0 BRA `(.L_x_12584) ;  /* 0xfffffffc00f08947 */ /* 0x001fea000383ffff */
.L_x_12307:
[----:B------:R-:W-:Y:S05]  /*1c530*/  BSYNC B9 ;  /* 0x0000000000097941 */ /* 0x000fea0003800000 */
.L_x_12304:
[----:B------:R-:W-:Y:S05]  /*1c540*/  EXIT ;  /* 0x000000000000794d */ /* 0x000fea0003800000 */
.L_x_12323:
[----:B0-----:R0:W1:Y:S02]  /*1c550*/  SYNCS.PHASECHK.TRANS64.TRYWAIT P4, [R35+URZ+0x2d890], R85 ;  /* 0x02d89055230075a7 */ /* 0x001064000808017f */
[----:B-1----:R-:W-:Y:S05]  /*1c560*/  @!P4 NANOSLEEP.SYNCS 0x989680 ;  /* 0x009896800000c95d */ /* 0x002fea0003900000 */
[----:B------:R-:W1:Y:S02]  /*1c570*/  @!P4 SYNCS.PHASECHK.TRANS64 P4, [R35+URZ+0x2d890], R85 ;  /* 0x02d890552300c5a7 */ /* 0x000e64000808007f */
[----:B-1----:R-:W-:Y:S05]  /*1c580*/  @!P4 BRA `(.L_x_12323) ;  /* 0xfffffffc00f0c947 */ /* 0x002fea000383ffff */
[----:B------:R-:W-:Y:S05]  /*1c590*/  BRA `(.L_x_12585) ;  /* 0xfffffe6c00207947 */ /* 0x000fea000383ffff */
.L_x_12324:
        /* <DEDUP_REMOVED lines=8> */
.L_x_12587:
[----:B------:R-:W-:Y:S05]  /*1c620*/  BSYNC B1 ;  /* 0x0000000000017941 */ /* 0x000fea0003800000 */
.L_x_12586:
        /* <DEDUP_REMOVED lines=8> */
.L_x_12588:
[----:B------:R-:W-:Y:S01]  /*1c6b0*/  IMAD.MOV.U32 R60, RZ, RZ, R14 ;  /* 0x000000ffff3c7224 */ /* 0x000fe200078e000e */
[----:B------:R-:W-:Y:S06]  /*1c6c0*/  BRA `(.L_x_12589) ;  /* 0xfffffe6800e87947 */ /* 0x000fec000383ffff */
.L_x_12352:
[----:B0-----:R0:W1:Y:S02]  /*1c6d0*/  SYNCS.PHASECHK.TRANS64.TRYWAIT P4, [R35+URZ+0x2d890], R85 ;  /* 0x02d89055230075a7 */ /* 0x001064000808017f */
[----:B-1----:R-:W-:Y:S05]  /*1c6e0*/  @!P4 NANOSLEEP.SYNCS 0x989680 ;  /* 0x009896800000c95d */ /* 0x002fea0003900000 */
[----:B------:R-:W1:Y:S02]  /*1c6f0*/  @!P4 SYNCS.PHASECHK.TRANS64 P4, [R35+URZ+0x2d890], R85 ;  /* 0x02d890552300c5a7 */ /* 0x000e64000808007f */
[----:B-1----:R-:W-:Y:S05]  /*1c700*/  @!P4 BRA `(.L_x_12352) ;  /* 0xfffffffc00f0c947 */ /* 0x002fea000383ffff */
[----:B------:R-:W-:Y:S05]  /*1c710*/  BRA `(.L_x_12590) ;  /* 0xfffffe8400b87947 */ /* 0x000fea000383ffff */
.L_x_12353:
        /* <DEDUP_REMOVED lines=8> */
.L_x_12592:
[----:B------:R-:W-:Y:S05]  /*1c7a0*/  BSYNC B1 ;  /* 0x0000000000017941 */ /* 0x000fea0003800000 */
.L_x_12591:
        /* <DEDUP_REMOVED lines=8> */
.L_x_12593:
[----:B------:R-:W-:Y:S01]  /*1c830*/  IMAD.MOV.U32 R88, RZ, RZ, R14 ;  /* 0x000000ffff587224 */ /* 0x000fe200078e000e */
[----:B------:R-:W-:Y:S06]  /*1c840*/  BRA `(.L_x_12594) ;  /* 0xfffffe8400807947 */ /* 0x000fec000383ffff */
.L_x_12366:
[----:B0-----:R0:W1:Y:S02]  /*1c850*/  SYNCS.PHASECHK.TRANS64.TRYWAIT P3, [R35+URZ+0x2d890], R85 ;  /* 0x02d89055230075a7 */ /* 0x001064000806017f */
[----:B-1----:R-:W-:Y:S05]  /*1c860*/  @!P3 NANOSLEEP.SYNCS 0x989680 ;  /* 0x009896800000b95d */ /* 0x002fea0003900000 */
[----:B------:R-:W1:Y:S02]  /*1c870*/  @!P3 SYNCS.PHASECHK.TRANS64 P3, [R35+URZ+0x2d890], R85 ;  /* 0x02d890552300b5a7 */ /* 0x000e64000806007f */
[----:B-1----:R-:W-:Y:S05]  /*1c880*/  @!P3 BRA `(.L_x_12366) ;  /* 0xfffffffc00f0b947 */ /* 0x002fea000383ffff */
[----:B------:R-:W-:Y:S05]  /*1c890*/  BRA `(.L_x_12595) ;  /* 0xfffffe9c005c7947 */ /* 0x000fea000383ffff */
.L_x_12367:
[----:B------:R-:W-:Y:S01]  /*1c8a0*/  BSSY B1, `(.L_x_12596) ;  /* 0x0000007000017945 */ /* 0x000fe20003800000 */
[----:B------:R-:W-:Y:S02]  /*1c8b0*/  IMAD.MOV.U32 R12, RZ, RZ, RZ ;  /* 0x000000ffff0c7224 */ /* 0x000fe400078e00ff */
[----:B------:R-:W-:Y:S02]  /*1c8c0*/  IMAD.MOV.U32 R11, RZ, RZ, 0x1e1f ;  /* 0x00001e1fff0b7424 */ /* 0x000fe400078e00ff */
[----:B------:R-:W-:-:S07]  /*1c8d0*/  IMAD.MOV.U32 R15, RZ, RZ, -0x1 ;  /* 0xffffffffff0f7424 */ /* 0x000fce00078e00ff */
[----:B0-----:R-:W-:Y:S05]  /*1c8e0*/  WARPSYNC.COLLECTIVE R15, `(.L_x_12597) ;  /* 0x000000000f087348 */ /* 0x001fea0003c00000 */
[----:B------:R1:W2:Y:S02]  /*1c8f0*/  SHFL.IDX P6, R14, R13, R12, R11 ;  /* 0x0000000c0d0e7389 */ /* 0x0002a400000c000b */
[----:B012---:R-:W-:Y:S01]  /*1c900*/  ENDCOLLECTIVE ;  /* 0x000000000000791b */ /* 0x007fe20003800000 */
.L_x_12597:
[----:B------:R-:W-:Y:S05]  /*1c910*/  BSYNC B1 ;  /* 0x0000000000017941 */ /* 0x000fea0003800000 */
.L_x_12596:
        /* <DEDUP_REMOVED lines=8> */
.L_x_12598:
[----:B------:R-:W-:Y:S01]  /*1c9a0*/  IMAD.MOV.U32 R42, RZ, RZ, R14 ;  /* 0x000000ffff2a7224 */ /* 0x000fe200078e000e */
[----:B------:R-:W-:Y:S06]  /*1c9b0*/  BRA `(.L_x_12599) ;  /* 0xfffffe9c00807947 */ /* 0x000fec000383ffff */
.L_x_12371:
[----:B------:R0:W0:Y:S02]  /*1c9c0*/  SYNCS.PHASECHK.TRANS64.TRYWAIT P2, [R35+URZ+0x2d8b0], R85 ;  /* 0x02d8b055230075a7 */ /* 0x000024000804017f */
[----:B0-----:R-:W-:Y:S05]  /*1c9d0*/  @!P2 NANOSLEEP.SYNCS 0x989680 ;  /* 0x009896800000a95d */ /* 0x001fea0003900000 */
[----:B------:R-:W0:Y:S02]  /*1c9e0*/  @!P2 SYNCS.PHASECHK.TRANS64 P2, [R35+URZ+0x2d8b0], R85 ;  /* 0x02d8b0552300a5a7 */ /* 0x000e24000804007f */
[----:B0-----:R-:W-:Y:S05]  /*1c9f0*/  @!P2 BRA `(.L_x_12371) ;  /* 0xfffffffc00f0a947 */ /* 0x001fea000383ffff */
[----:B------:R-:W-:Y:S05]  /*1ca00*/  BRA `(.L_x_12600) ;  /* 0xfffffea000647947 */ /* 0x000fea000383ffff */
.L_x_12377:
[----:B------:R-:W0:Y:S01]  /*1ca10*/  S2R R4, SR_TID.X ;  /* 0x0000000000047919 */ /* 0x000e220000002100 */
[----:B------:R-:W-:Y:S01]  /*1ca20*/  BSSY B0, `(.L_x_12601) ;  /* 0x000000c000007945 */ /* 0x000fe20003800000 */
[----:B------:R-:W-:Y:S01]  /*1ca30*/  IMAD.MOV.U32 R12, RZ, RZ, RZ ;  /* 0x000000ffff0c7224 */ /* 0x000fe200078e00ff */
[----:B------:R-:W-:Y:S01]  /*1ca40*/  MOV R11, 0x1f ;  /* 0x0000001f000b7802 */ /* 0x000fe20000000f00 */
[----:B------:R-:W-:Y:S02]  /*1ca50*/  IMAD.MOV.U32 R15, RZ, RZ, -0x1 ;  /* 0xffffffffff0f7424 */ /* 0x000fe400078e00ff */
[----:B0-----:R-:W-:-:S05]  /*1ca60*/  VIADD R5, R4, 0xffffff80 ;  /* 0xffffff8004057836 */ /* 0x001fca0000000000 */
[----:B------:R-:W-:-:S04]  /*1ca70*/  SHF.R.S32.HI R4, RZ, 0x1f, R5 ;  /* 0x0000001fff047819 */ /* 0x000fc80000011405 */
[----:B------:R-:W-:-:S04]  /*1ca80*/  LEA.HI R4, R4, R5, RZ, 0x7 ;  /* 0x0000000504047211 */ /* 0x000fc800078f38ff */
[----:B------:R-:W-:-:S05]  /*1ca90*/  SHF.R.S32.HI R4, RZ, 0x7, R4 ;  /* 0x00000007ff047819 */ /* 0x000fca0000011404 */
[----:B------:R-:W-:-:S07]  /*1caa0*/  IMAD.MOV.U32 R13, RZ, RZ, R4 ;  /* 0x000000ffff0d7224 */ /* 0x000fce00078e0004 */
[----:B--2--5:R-:W-:Y:S05]  /*1cab0*/  WARPSYNC.COLLECTIVE R15, `(.L_x_12602) ;  /* 0x000000000f087348 */ /* 0x024fea0003c00000 */
[----:B------:R0:W1:Y:S02]  /*1cac0*/  SHFL.IDX P6, R14, R13, R12, R11 ;  /* 0x0000000c0d0e7389 */ /* 0x00006400000c000b */
[----:B012--5:R-:W-:Y:S01]  /*1cad0*/  ENDCOLLECTIVE ;  /* 0x000000000000791b */ /* 0x027fe20003800000 */
.L_x_12602:
[----:B------:R-:W-:Y:S05]  /*1cae0*/  BSYNC B0 ;  /* 0x0000000000007941 */ /* 0x000fea0003800000 */
.L_x_12601:
[----:B------:R0:W-:Y:S01]  /*1caf0*/  STL [R1+0x24], R14 ;  /* 0x0000240e01007387 */ /* 0x0001e20000100800 */
[----:B------:R-:W-:Y:S05]  /*1cb00*/  BRA `(.L_x_12603) ;  /* 0xfffffea8005c7947 */ /* 0x000fea000383ffff */
.L_x_12388:
[----:B------:R-:W-:Y:S01]  /*1cb10*/  BSSY B1, `(.L_x_12604) ;  /* 0x0000007000017945 */ /* 0x000fe20003800000 */
[----:B------:R-:W-:Y:S02]  /*1cb20*/  IMAD.MOV.U32 R12, RZ, RZ, RZ ;  /* 0x000000ffff0c7224 */ /* 0x000fe400078e00ff */
[----:B------:R-:W-:Y:S02]  /*1cb30*/  IMAD.MOV.U32 R11, RZ, RZ, 0x1e1f ;  /* 0x00001e1fff0b7424 */ /* 0x000fe400078e00ff */
[----:B------:R-:W-:-:S07]  /*1cb40*/  IMAD.MOV.U32 R15, RZ, RZ, -0x1 ;  /* 0xffffffffff0f7424 */ /* 0x000fce00078e00ff */
[----:B0-2---:R-:W-:Y:S05]  /*1cb50*/  WARPSYNC.COLLECTIVE R15, `(.L_x_12605) ;  /* 0x000000000f087348 */ /* 0x005fea0003c00000 */
[----:B0-----:R0:W1:Y:S02]  /*1cb60*/  SHFL.IDX P6, R14, R13, R12, R11 ;  /* 0x0000000c0d0e7389 */ /* 0x00106400000c000b */
[----:B012---:R-:W-:Y:S01]  /*1cb70*/  ENDCOLLECTIVE ;  /* 0x000000000000791b */ /* 0x007fe20003800000 */
.L_x_12605:
[----:B------:R-:W-:Y:S05]  /*1cb80*/  BSYNC B1 ;  /* 0x0000000000017941 */ /* 0x000fea0003800000 */
.L_x_12604:
        /* <DEDUP_REMOVED lines=8> */
.L_x_12606:
[----:B------:R-:W-:Y:S02]  /*1cc10*/  IMAD.MOV.U32 R13, RZ, RZ, R5 ;  /* 0x000000ffff0d7224 */ /* 0x000fe400078e0005 */
[----:B------:R-:W-:-:S07]  /*1cc20*/  IMAD.MOV.U32 R0, RZ, RZ, R14 ;  /* 0x000000ffff007224 */ /* 0x000fce00078e000e */
[----:B------:R-:W-:Y:S05]  /*1cc30*/  WARPSYNC.COLLECTIVE R15, `(.L_x_12607) ;  /* 0x000000000f087348 */ /* 0x000fea0003c00000 */
[----:B------:R0:W1:Y:S02]  /*1cc40*/  SHFL.IDX P6, R14, R13, R12, R11 ;  /* 0x0000000c0d0e7389 */ /* 0x00006400000c000b */
[----:B01----:R-:W-:Y:S01]  /*1cc50*/  ENDCOLLECTIVE ;  /* 0x000000000000791b */ /* 0x003fe20003800000 */
.L_x_12607:
[----:B------:R-:W-:Y:S02]  /*1cc60*/  IMAD.MOV.U32 R13, RZ, RZ, R4 ;  /* 0x000000ffff0d7224 */ /* 0x000fe400078e0004 */
[----:B------:R-:W-:-:S07]  /*1cc70*/  IMAD.MOV.U32 R5, RZ, RZ, R14 ;  /* 0x000000ffff057224 */ /* 0x000fce00078e000e */
[----:B------:R-:W-:Y:S05]  /*1cc80*/  WARPSYNC.COLLECTIVE R15, `(.L_x_12608) ;  /* 0x000000000f087348 */ /* 0x000fea0003c00000 */
[----:B------:R0:W1:Y:S02]  /*1cc90*/  SHFL.IDX P6, R14, R13, R12, R11 ;  /* 0x0000000c0d0e7389 */ /* 0x00006400000c000b */
[----:B01----:R-:W-:Y:S01]  /*1cca0*/  ENDCOLLECTIVE ;  /* 0x000000000000791b */ /* 0x003fe20003800000 */
.L_x_12608:
[----:B------:R-:W-:Y:S01]  /*1ccb0*/  MOV R4, R14 ;  /* 0x0000000e00047202 */ /* 0x000fe20000000f00 */
[----:B------:R-:W-:Y:S06]  /*1ccc0*/  BRA `(.L_x_12609) ;  /* 0xfffffeac00c47947 */ /* 0x000fec000383ffff */
.L_x_12392:
[----:B0-----:R0:W1:Y:S02]  /*1ccd0*/  SYNCS.PHASECHK.TRANS64.TRYWAIT P0, [R2+URZ+0x2d800], R3 ;  /* 0x02d80003020075a7 */ /* 0x001064000800017f */
[----:B-1----:R-:W-:Y:S05]  /*1cce0*/  @!P0 NANOSLEEP.SYNCS 0x989680 ;  /* 0x009896800000895d */ /* 0x002fea0003900000 */
[----:B------:R-:W1:Y:S02]  /*1ccf0*/  @!P0 SYNCS.PHASECHK.TRANS64 P0, [R2+URZ+0x2d800], R3 ;  /* 0x02d80003020085a7 */ /* 0x000e64000800007f */
[----:B-1----:R-:W-:Y:S05]  /*1cd00*/  @!P0 BRA `(.L_x_12392) ;  /* 0xfffffffc00f08947 */ /* 0x002fea000383ffff */
[----:B------:R-:W-:Y:S05]  /*1cd10*/  BRA `(.L_x_12610) ;  /* 0xfffffeb400f47947 */ /* 0x000fea000383ffff */
.L_x_12404:
[----:B------:R-:W-:Y:S01]  /*1cd20*/  BSSY B1, `(.L_x_12611) ;  /* 0x0000007000017945 */ /* 0x000fe20003800000 */
[----:B------:R-:W-:Y:S02]  /*1cd30*/  IMAD.MOV.U32 R12, RZ, RZ, RZ ;  /* 0x000000ffff0c7224 */ /* 0x000fe400078e00ff */
[----:B------:R-:W-:Y:S02]  /*1cd40*/  IMAD.MOV.U32 R11, RZ, RZ, 0x1e1f ;  /* 0x00001e1fff0b7424 */ /* 0x000fe400078e00ff */
[----:B------:R-:W-:-:S07]  /*1cd50*/  IMAD.MOV.U32 R15, RZ, RZ, -0x1 ;  /* 0xffffffffff0f7424 */ /* 0x000fce00078e00ff */
[----:B0-2---:R-:W-:Y:S05]  /*1cd60*/  WARPSYNC.COLLECTIVE R15, `(.L_x_12612) ;  /* 0x000000000f087348 */ /* 0x005fea0003c00000 */
[----:B0-----:R0:W1:Y:S02]  /*1cd70*/  SHFL.IDX P6, R14, R13, R12, R11 ;  /* 0x0000000c0d0e7389 */ /* 0x00106400000c000b */
[----:B012---:R-:W-:Y:S01]  /*1cd80*/  ENDCOLLECTIVE ;  /* 0x000000000000791b */ /* 0x007fe20003800000 */
.L_x_12612:
[----:B------:R-:W-:Y:S05]  /*1cd90*/  BSYNC B1 ;  /* 0x0000000000017941 */ /* 0x000fea0003800000 */
.L_x_12611:
        /* <DEDUP_REMOVED lines=8> */
.L_x_12613:
[----:B------:R-:W-:Y:S02]  /*1ce20*/  IMAD.MOV.U32 R13, RZ, RZ, R21 ;  /* 0x000000ffff0d7224 */ /* 0x000fe400078e0015 */
[----:B------:R-:W-:-:S07]  /*1ce30*/  IMAD.MOV.U32 R0, RZ, RZ, R14 ;  /* 0x000000ffff007224 */ /* 0x000fce00078e000e */
[----:B------:R-:W-:Y:S05]  /*1ce40*/  WARPSYNC.COLLECTIVE R15, `(.L_x_12614) ;  /* 0x000000000f087348 */ /* 0x000fea0003c00000 */
[----:B------:R0:W1:Y:S02]  /*1ce50*/  SHFL.IDX P6, R14, R13, R12, R11 ;  /* 0x0000000c0d0e7389 */ /* 0x00006400000c000b */
[----:B01----:R-:W-:Y:S01]  /*1ce60*/  ENDCOLLECTIVE ;  /* 0x000000000000791b */ /* 0x003fe20003800000 */
.L_x_12614:
[----:B------:R-:W-:Y:S02]  /*1ce70*/  IMAD.MOV.U32 R13, RZ, RZ, R20 ;  /* 0x000000ffff0d7224 */ /* 0x000fe400078e0014 */
[----:B------:R-:W-:-:S07]  /*1ce80*/  IMAD.MOV.U32 R21, RZ, RZ, R14 ;  /* 0x000000ffff157224 */ /* 0x000fce00078e000e */
[----:B------:R-:W-:Y:S05]  /*1ce90*/  WARPSYNC.COLLECTIVE R15, `(.L_x_12615) ;  /* 0x000000000f087348 */ /* 0x000fea0003c00000 */
[----:B------:R0:W1:Y:S02]  /*1cea0*/  SHFL.IDX P6, R14, R13, R12, R11 ;  /* 0x0000000c0d0e7389 */ /* 0x00006400000c000b */
[----:B01----:R-:W-:Y:S01]  /*1ceb0*/  ENDCOLLECTIVE ;  /* 0x000000000000791b */ /* 0x003fe20003800000 */
.L_x_12615:
[----:B------:R-:W-:Y:S01]  /*1cec0*/  IMAD.MOV.U32 R20, RZ, RZ, R14 ;  /* 0x000000ffff147224 */ /* 0x000fe200078e000e */
[----:B------:R-:W-:Y:S06]  /*1ced0*/  BRA `(.L_x_12616) ;  /* 0xfffffec800987947 */ /* 0x000fec000383ffff */
.L_x_12408:
[----:B0-----:R0:W1:Y:S02]  /*1cee0*/  SYNCS.PHASECHK.TRANS64.TRYWAIT P0, [R2+URZ+0x2d800], R3 ;  /* 0x02d80003020075a7 */ /* 0x001064000800017f */
[----:B-1----:R-:W-:Y:S05]  /*1cef0*/  @!P0 NANOSLEEP.SYNCS 0x989680 ;  /* 0x009896800000895d */ /* 0x002fea0003900000 */
[----:B------:R-:W1:Y:S02]  /*1cf00*/  @!P0 SYNCS.PHASECHK.TRANS64 P0, [R2+URZ+0x2d800], R3 ;  /* 0x02d80003020085a7 */ /* 0x000e64000800007f */
[----:B-1----:R-:W-:Y:S05]  /*1cf10*/  @!P0 BRA `(.L_x_12408) ;  /* 0xfffffffc00f08947 */ /* 0x002fea000383ffff */
[----:B------:R-:W-:Y:S05]  /*1cf20*/  BRA `(.L_x_12617) ;  /* 0xfffffed000307947 */ /* 0x000fea000383ffff */
.L_x_12416:
[----:B-1----:R1:W3:Y:S02]  /*1cf30*/  SYNCS.PHASECHK.TRANS64.TRYWAIT P1, [R0+URZ+0x2d830], R5 ;  /* 0x02d83005000075a7 */ /* 0x0022e4000802017f */
[----:B---3--:R-:W-:Y:S05]  /*1cf40*/  @!P1 NANOSLEEP.SYNCS 0x989680 ;  /* 0x009896800000995d */ /* 0x008fea0003900000 */
[----:B------:R-:W3:Y:S02]  /*1cf50*/  @!P1 SYNCS.PHASECHK.TRANS64 P1, [R0+URZ+0x2d830], R5 ;  /* 0x02d83005000095a7 */ /* 0x000ee4000802007f */
[----:B---3--:R-:W-:Y:S05]  /*1cf60*/  @!P1 BRA `(.L_x_12416) ;  /* 0xfffffffc00f09947 */ /* 0x008fea000383ffff */
[----:B------:R-:W-:Y:S05]  /*1cf70*/  BRA `(.L_x_12415) ;  /* 0xfffffee4006c7947 */ /* 0x000fea000383ffff */
.L_x_12423:
[----:B-1----:R1:W2:Y:S02]  /*1cf80*/  SYNCS.PHASECHK.TRANS64.TRYWAIT P2, [R3+URZ+0x2d830], R4 ;  /* 0x02d83004030075a7 */ /* 0x0022a4000804017f */
[----:B--2---:R-:W-:Y:S05]  /*1cf90*/  @!P2 NANOSLEEP.SYNCS 0x989680 ;  /* 0x009896800000a95d */ /* 0x004fea0003900000 */
[----:B------:R-:W2:Y:S02]  /*1cfa0*/  @!P2 SYNCS.PHASECHK.TRANS64 P2, [R3+URZ+0x2d830], R4 ;  /* 0x02d830040300a5a7 */ /* 0x000ea4000804007f */
[----:B--2---:R-:W-:Y:S05]  /*1cfb0*/  @!P2 BRA `(.L_x_12423) ;  /* 0xfffffffc00f0a947 */ /* 0x004fea000383ffff */
[----:B------:R-:W-:Y:S05]  /*1cfc0*/  BRA `(.L_x_12422) ;  /* 0xffffff0800cc7947 */ /* 0x000fea000383ffff */
.L_x_12427:
[----:B-1----:R1:W2:Y:S02]  /*1cfd0*/  SYNCS.PHASECHK.TRANS64.TRYWAIT P1, [R4+URZ+0x2d850], R3 ;  /* 0x02d85003040075a7 */ /* 0x0022a4000802017f */
[----:B--2---:R-:W-:Y:S05]  /*1cfe0*/  @!P1 NANOSLEEP.SYNCS 0x989680 ;  /* 0x009896800000995d */ /* 0x004fea0003900000 */
[----:B------:R-:W2:Y:S02]  /*1cff0*/  @!P1 SYNCS.PHASECHK.TRANS64 P1, [R4+URZ+0x2d850], R3 ;  /* 0x02d85003040095a7 */ /* 0x000ea4000802007f */
[----:B--2---:R-:W-:Y:S05]  /*1d000*/  @!P1 BRA `(.L_x_12427) ;  /* 0xfffffffc00f09947 */ /* 0x004fea000383ffff */
[----:B------:R-:W-:Y:S05]  /*1d010*/  BRA `(.L_x_12424) ;  /* 0xffffff0c00dc7947 */ /* 0x000fea000383ffff */
.L_x_12436:
[----:B-1----:R1:W2:Y:S02]  /*1d020*/  SYNCS.PHASECHK.TRANS64.TRYWAIT P2, [R3+URZ+0x2d830], R4 ;  /* 0x02d83004030075a7 */ /* 0x0022a4000804017f */
[----:B--2---:R-:W-:Y:S05]  /*1d030*/  @!P2 NANOSLEEP.SYNCS 0x989680 ;  /* 0x009896800000a95d */ /* 0x004fea0003900000 */
[----:B------:R-:W2:Y:S02]  /*1d040*/  @!P2 SYNCS.PHASECHK.TRANS64 P2, [R3+URZ+0x2d830], R4 ;  /* 0x02d830040300a5a7 */ /* 0x000ea4000804007f */
[----:B--2---:R-:W-:Y:S05]  /*1d050*/  @!P2 BRA `(.L_x_12436) ;  /* 0xfffffffc00f0a947 */ /* 0x004fea000383ffff */
[----:B------:R-:W-:Y:S05]  /*1d060*/  BRA `(.L_x_12435) ;  /* 0xffffff38004c7947 */ /* 0x000fea000383ffff */
.L_x_12440:
[----:B-1----:R1:W2:Y:S02]  /*1d070*/  SYNCS.PHASECHK.TRANS64.TRYWAIT P1, [R4+URZ+0x2d850], R3 ;  /* 0x02d85003040075a7 */ /* 0x0022a4000802017f */
[----:B--2---:R-:W-:Y:S05]  /*1d080*/  @!P1 NANOSLEEP.SYNCS 0x989680 ;  /* 0x009896800000995d */ /* 0x004fea0003900000 */
[----:B------:R-:W2:Y:S02]  /*1d090*/  @!P1 SYNCS.PHASECHK.TRANS64 P1, [R4+URZ+0x2d850], R3 ;  /* 0x02d85003040095a7 */ /* 0x000ea4000802007f */
[----:B--2---:R-:W-:Y:S05]  /*1d0a0*/  @!P1 BRA `(.L_x_12440) ;  /* 0xfffffffc00f09947 */ /* 0x004fea000383ffff */
[----:B------:R-:W-:Y:S05]  /*1d0b0*/  BRA `(.L_x_12437) ;  /* 0xffffff3c005c7947 */ /* 0x000fea000383ffff */
.L_x_12447:
[----:B--2---:R2:W3:Y:S02]  /*1d0c0*/  SYNCS.PHASECHK.TRANS64.TRYWAIT P1, [R5+URZ+0x2d850], R8 ;  /* 0x02d85008050075a7 */ /* 0x0044e4000802017f */
[----:B---3--:R-:W-:Y:S05]  /*1d0d0*/  @!P1 NANOSLEEP.SYNCS 0x989680 ;  /* 0x009896800000995d */ /* 0x008fea0003900000 */
[----:B------:R-:W3:Y:S02]  /*1d0e0*/  @!P1 SYNCS.PHASECHK.TRANS64 P1, [R5+URZ+0x2d850], R8 ;  /* 0x02d85008050095a7 */ /* 0x000ee4000802007f */
[----:B---3--:R-:W-:Y:S05]  /*1d0f0*/  @!P1 BRA `(.L_x_12447) ;  /* 0xfffffffc00f09947 */ /* 0x008fea000383ffff */
[----:B------:R-:W-:Y:S05]  /*1d100*/  BRA `(.L_x_12446) ;  /* 0xffffff5c00287947 */ /* 0x000fea000383ffff */
.L_x_12458:
[----:B------:R-:W-:Y:S01]  /*1d110*/  MOV R13, R4 ;  /* 0x00000004000d7202 */ /* 0x000fe20000000f00 */
[----:B------:R-:W-:Y:S02]  /*1d120*/  IMAD.MOV.U32 R12, RZ, RZ, RZ ;  /* 0x000000ffff0c7224 */ /* 0x000fe400078e00ff */
[----:B------:R-:W-:Y:S02]  /*1d130*/  IMAD.MOV.U32 R11, RZ, RZ, 0x1c1f ;  /* 0x00001c1fff0b7424 */ /* 0x000fe400078e00ff */
[----:B------:R-:W-:-:S07]  /*1d140*/  IMAD.MOV.U32 R15, RZ, RZ, -0x1 ;  /* 0xffffffffff0f7424 */ /* 0x000fce00078e00ff */
[----:B-1----:R-:W-:Y:S05]  /*1d150*/  WARPSYNC.COLLECTIVE R15, `(.L_x_12618) ;  /* 0x000000000f087348 */ /* 0x002fea0003c00000 */
[----:B------:R0:W2:Y:S02]  /*1d160*/  SHFL.IDX P6, R14, R13, R12, R11 ;  /* 0x0000000c0d0e7389 */ /* 0x0000a400000c000b */
[----:B012---:R-:W-:Y:S01]  /*1d170*/  ENDCOLLECTIVE ;  /* 0x000000000000791b */ /* 0x007fe20003800000 */
.L_x_12618:
[----:B------:R-:W-:Y:S02]  /*1d180*/  IMAD.MOV.U32 R13, RZ, RZ, R0 ;  /* 0x000000ffff0d7224 */ /* 0x000fe400078e0000 */
[----:B------:R-:W-:-:S07]  /*1d190*/  IMAD.MOV.U32 R3, RZ, RZ, R14 ;  /* 0x000000ffff037224 */ /* 0x000fce00078e000e */
[----:B------:R-:W-:Y:S05]  /*1d1a0*/  WARPSYNC.COLLECTIVE R15, `(.L_x_12619) ;  /* 0x000000000f087348 */ /* 0x000fea0003c00000 */
[----:B------:R0:W1:Y:S02]  /*1d1b0*/  SHFL.IDX P6, R14, R13, R12, R11 ;  /* 0x0000000c0d0e7389 */ /* 0x00006400000c000b */
[----:B01----:R-:W-:Y:S01]  /*1d1c0*/  ENDCOLLECTIVE ;  /* 0x000000000000791b */ /* 0x003fe20003800000 */
.L_x_12619:
[----:B------:R-:W-:Y:S05]  /*1d1d0*/  BRA `(.L_x_12620) ;  /* 0xffffff8000607947 */ /* 0x000fea000383ffff */
.L_x_12461:
        /* <DEDUP_REMOVED lines=8> */
.L_x_12622:
[----:B------:R-:W-:Y:S05]  /*1d260*/  BSYNC B1 ;  /* 0x0000000000017941 */ /* 0x000fea0003800000 */
.L_x_12621:
        /* <DEDUP_REMOVED lines=8> */
.L_x_12623:
[----:B------:R-:W-:Y:S05]  /*1d2f0*/  BRA `(.L_x_12624) ;  /* 0xffffff8000747947 */ /* 0x000fea000383ffff */
.L_x_12478:
        /* <DEDUP_REMOVED lines=8> */
[----:B-1----:R-:W-:Y:S05]  /*1d380*/  WARPSYNC.COLLECTIVE R15, `(.L_x_12626) ;  /* 0x000000000f087348 */ /* 0x002fea0003c00000 */
[----:B------:R0:W2:Y:S02]  /*1d390*/  SHFL.IDX P6, R14, R13, R12, R11 ;  /* 0x0000000c0d0e7389 */ /* 0x0000a400000c000b */
[----:B012---:R-:W-:Y:S01]  /*1d3a0*/  ENDCOLLECTIVE ;  /* 0x000000000000791b */ /* 0x007fe20003800000 */
.L_x_12626:
[----:B------:R-:W-:Y:S05]  /*1d3b0*/  BSYNC B1 ;  /* 0x0000000000017941 */ /* 0x000fea0003800000 */
.L_x_12625:
[----:B------:R-:W-:Y:S05]  /*1d3c0*/  BRA `(.L_x_12627) ;  /* 0xffffff9400f07947 */ /* 0x000fea000383ffff */
.L_x_12480:
[----:B------:R-:W-:Y:S01]  /*1d3d0*/  BSSY B1, `(.L_x_12628) ;  /* 0x0000006000017945 */ /* 0x000fe20003800000 */
[----:B------:R-:W-:-:S07]  /*1d3e0*/  IMAD.MOV.U32 R15, RZ, RZ, -0x1 ;  /* 0xffffffffff0f7424 */ /* 0x000fce00078e00ff */
[----:B01----:R-:W-:Y:S05]  /*1d3f0*/  WARPSYNC.COLLECTIVE R15, `(.L_x_12629) ;  /* 0x000000000f0c7348 */ /* 0x003fea0003c00000 */
[----:B------:R-:W-:Y:S02]  /*1d400*/  ELECT P6, UR62, PT ;  /* 0x00000000003e782f */ /* 0x000fe400038c0000 */
[----:B------:R-:W-:Y:S01]  /*1d410*/  MOV R14, UR62 ;  /* 0x0000003e000e7c02 */ /* 0x000fe20008000f00 */
[----:B01----:R-:W-:Y:S10]  /*1d420*/  ENDCOLLECTIVE ;  /* 0x000000000000791b */ /* 0x003ff40003800000 */
.L_x_12629:
[----:B------:R-:W-:Y:S05]  /*1d430*/  BSYNC B1 ;  /* 0x0000000000017941 */ /* 0x000fea0003800000 */
.L_x_12628:
[----:B------:R-:W-:Y:S05]  /*1d440*/  BRA `(.L_x_12479) ;  /* 0xffffff9400e87947 */ /* 0x000fea000383ffff */
.L_x_12482:
[----:B0-----:R0:W2:Y:S02]  /*1d450*/  SYNCS.PHASECHK.TRANS64.TRYWAIT P0, [R22+URZ+0x2d820], R5 ;  /* 0x02d82005160075a7 */ /* 0x0010a4000800017f */
[----:B--2---:R-:W-:Y:S05]  /*1d460*/  @!P0 NANOSLEEP.SYNCS 0x989680 ;  /* 0x009896800000895d */ /* 0x004fea0003900000 */
[----:B------:R-:W2:Y:S02]  /*1d470*/  @!P0 SYNCS.PHASECHK.TRANS64 P0, [R22+URZ+0x2d820], R5 ;  /* 0x02d82005160085a7 */ /* 0x000ea4000800007f */
[----:B--2---:R-:W-:Y:S05]  /*1d480*/  @!P0 BRA `(.L_x_12482) ;  /* 0xfffffffc00f08947 */ /* 0x004fea000383ffff */
[----:B------:R-:W-:Y:S05]  /*1d490*/  BRA `(.L_x_12630) ;  /* 0xffffff9400f87947 */ /* 0x000fea000383ffff */
.L_x_12486:
[----:B--2---:R2:W3:Y:S02]  /*1d4a0*/  SYNCS.PHASECHK.TRANS64.TRYWAIT P0, [R8+URZ+0x2d8a0], R10 ;  /* 0x02d8a00a080075a7 */ /* 0x0044e4000800017f */
[----:B---3--:R-:W-:Y:S05]  /*1d4b0*/  @!P0 NANOSLEEP.SYNCS 0x989680 ;  /* 0x009896800000895d */ /* 0x008fea0003900000 */
[----:B------:R-:W3:Y:S02]  /*1d4c0*/  @!P0 SYNCS.PHASECHK.TRANS64 P0, [R8+URZ+0x2d8a0], R10 ;  /* 0x02d8a00a080085a7 */ /* 0x000ee4000800007f */
[----:B---3--:R-:W-:Y:S05]  /*1d4d0*/  @!P0 BRA `(.L_x_12486) ;  /* 0xfffffffc00f08947 */ /* 0x008fea000383ffff */
[----:B------:R-:W-:Y:S05]  /*1d4e0*/  BRA `(.L_x_12631) ;  /* 0xffffff9800147947 */ /* 0x000fea000383ffff */
.L_x_12493:
[----:B0-----:R0:W1:Y:S02]  /*1d4f0*/  SYNCS.PHASECHK.TRANS64.TRYWAIT P0, [R8+URZ+0x2d8c0], R10 ;  /* 0x02d8c00a080075a7 */ /* 0x001064000800017f */
[----:B-1----:R-:W-:Y:S05]  /*1d500*/  @!P0 NANOSLEEP.SYNCS 0x989680 ;  /* 0x009896800000895d */ /* 0x002fea0003900000 */
[----:B------:R-:W1:Y:S02]  /*1d510*/  @!P0 SYNCS.PHASECHK.TRANS64 P0, [R8+URZ+0x2d8c0], R10 ;  /* 0x02d8c00a080085a7 */ /* 0x000e64000800007f */
[----:B-1----:R-:W-:Y:S05]  /*1d520*/  @!P0 BRA `(.L_x_12493) ;  /* 0xfffffffc00f08947 */ /* 0x002fea000383ffff */
[----:B------:R-:W-:Y:S05]  /*1d530*/  BRA `(.L_x_12632) ;  /* 0xffffff9c00107947 */ /* 0x000fea000383ffff */
.L_x_12502:
[----:B0-----:R0:W1:Y:S02]  /*1d540*/  SYNCS.PHASECHK.TRANS64.TRYWAIT P1, [R8+URZ+0x2d8a0], R7 ;  /* 0x02d8a007080075a7 */ /* 0x001064000802017f */
[----:B-1----:R-:W-:Y:S05]  /*1d550*/  @!P1 NANOSLEEP.SYNCS 0x989680 ;  /* 0x009896800000995d */ /* 0x002fea0003900000 */
[----:B------:R-:W1:Y:S02]  /*1d560*/  @!P1 SYNCS.PHASECHK.TRANS64 P1, [R8+URZ+0x2d8a0], R7 ;  /* 0x02d8a007080095a7 */ /* 0x000e64000802007f */
[----:B-1----:R-:W-:Y:S05]  /*1d570*/  @!P1 BRA `(.L_x_12502) ;  /* 0xfffffffc00f09947 */ /* 0x002fea000383ffff */
[----:B------:R-:W-:Y:S05]  /*1d580*/  BRA `(.L_x_12633) ;  /* 0xffffffa000507947 */ /* 0x000fea000383ffff */
.L_x_12509:
[----:B-1----:R1:W2:Y:S02]  /*1d590*/  SYNCS.PHASECHK.TRANS64.TRYWAIT P1, [R8+URZ+0x2d8c0], R7 ;  /* 0x02d8c007080075a7 */ /* 0x0022a4000802017f */
[----:B--2---:R-:W-:Y:S05]  /*1d5a0*/  @!P1 NANOSLEEP.SYNCS 0x989680 ;  /* 0x009896800000995d */ /* 0x004fea0003900000 */
[----:B------:R-:W2:Y:S02]  /*1d5b0*/  @!P1 SYNCS.PHASECHK.TRANS64 P1, [R8+URZ+0x2d8c0], R7 ;  /* 0x02d8c007080095a7 */ /* 0x000ea4000802007f */
[----:B--2---:R-:W-:Y:S05]  /*1d5c0*/  @!P1 BRA `(.L_x_12509) ;  /* 0xfffffffc00f09947 */ /* 0x004fea000383ffff */
[----:B------:R-:W-:Y:S05]  /*1d5d0*/  BRA `(.L_x_12634) ;  /* 0xffffffa400487947 */ /* 0x000fea000383ffff */
.L_x_12524:
        /* <DEDUP_REMOVED lines=11> */
.L_x_12636:
[----:B------:R-:W-:Y:S05]  /*1d690*/  BSYNC B0 ;  /* 0x0000000000007941 */ /* 0x000fea0003800000 */
.L_x_12635:
[----:B------:R-:W-:Y:S05]  /*1d6a0*/  BRA `(.L_x_12637) ;  /* 0xffffffb000b07947 */ /* 0x000fea000383ffff */
.L_x_12527:
[----:B-1----:R1:W2:Y:S02]  /*1d6b0*/  SYNCS.PHASECHK.TRANS64.TRYWAIT P0, [R0+URZ+0x2d840], R5 ;  /* 0x02d84005000075a7 */ /* 0x0022a4000800017f */
[----:B--2---:R-:W-:Y:S05]  /*1d6c0*/  @!P0 NANOSLEEP.SYNCS 0x989680 ;  /* 0x009896800000895d */ /* 0x004fea0003900000 */
[----:B------:R-:W2:Y:S02]  /*1d6d0*/  @!P0 SYNCS.PHASECHK.TRANS64 P0, [R0+URZ+0x2d840], R5 ;  /* 0x02d84005000085a7 */ /* 0x000ea4000800007f */
[----:B--2---:R-:W-:Y:S05]  /*1d6e0*/  @!P0 BRA `(.L_x_12527) ;  /* 0xfffffffc00f08947 */ /* 0x004fea000383ffff */
[----:B------:R-:W-:Y:S05]  /*1d6f0*/  BRA `(.L_x_12638) ;  /* 0xffffffb400147947 */ /* 0x000fea000383ffff */
.L_x_12528:
        /* <DEDUP_REMOVED lines=8> */
.L_x_12640:
[----:B------:R-:W-:Y:S05]  /*1d780*/  BSYNC B0 ;  /* 0x0000000000007941 */ /* 0x000fea0003800000 */
.L_x_12639:
        /* <DEDUP_REMOVED lines=8> */
.L_x_12641:
[----:B------:R-:W-:Y:S02]  /*1d810*/  IMAD.MOV.U32 R13, RZ, RZ, R7 ;  /* 0x000000ffff0d7224 */ /* 0x000fe400078e0007 */
[----:B------:R-:W-:Y:S02]  /*1d820*/  IMAD.MOV.U32 R12, RZ, RZ, 0x1 ;  /* 0x00000001ff0c7424 */ /* 0x000fe400078e00ff */
[----:B------:R-:W-:-:S07]  /*1d830*/  IMAD.MOV.U32 R4, RZ, RZ, R14 ;  /* 0x000000ffff047224 */ /* 0x000fce00078e000e */
[----:B------:R-:W-:Y:S05]  /*1d840*/  WARPSYNC.COLLECTIVE R15, `(.L_x_12642) ;  /* 0x000000000f087348 */ /* 0x000fea0003c00000 */
[----:B------:R0:W1:Y:S02]  /*1d850*/  SHFL.IDX P6, R14, R13, R12, R11 ;  /* 0x0000000c0d0e7389 */ /* 0x00006400000c000b */
[----:B01----:R-:W-:Y:S01]  /*1d860*/  ENDCOLLECTIVE ;  /* 0x000000000000791b */ /* 0x003fe20003800000 */
.L_x_12642:
[----:B------:R-:W-:-:S05]  /*1d870*/  @P0 LEA R5, P1, R9, R4, 0x1 ;  /* 0x0000000409050211 */ /* 0x000fca00078208ff */
[----:B------:R-:W-:Y:S01]  /*1d880*/  @P0 IMAD.X R4, RZ, RZ, R6, P1 ;  /* 0x000000ffff040224 */ /* 0x000fe200008e0606 */
[----:B------:R-:W-:Y:S02]  /*1d890*/  @P0 LEA R6, R8, R22, 0x1 ;  /* 0x0000001608060211 */ /* 0x000fe400078e08ff */
        /* <DEDUP_REMOVED lines=15> */
.L_x_12643:
[----:B------:R-:W-:Y:S02]  /*1d990*/  IMAD.MOV.U32 R13, RZ, RZ, R7 ;  /* 0x000000ffff0d7224 */ /* 0x000fe400078e0007 */
[----:B------:R-:W-:Y:S02]  /*1d9a0*/  IMAD.MOV.U32 R12, RZ, RZ, 0x2 ;  /* 0x00000002ff0c7424 */ /* 0x000fe400078e00ff */
[----:B------:R-:W-:-:S07]  /*1d9b0*/  IMAD.MOV.U32 R4, RZ, RZ, R14 ;  /* 0x000000ffff047224 */ /* 0x000fce00078e000e */
[----:B------:R-:W-:Y:S05]  /*1d9c0*/  WARPSYNC.COLLECTIVE R15, `(.L_x_12644) ;  /* 0x000000000f087348 */ /* 0x000fea0003c00000 */
[----:B------:R0:W1:Y:S02]  /*1d9d0*/  SHFL.IDX P6, R14, R13, R12, R11 ;  /* 0x0000000c0d0e7389 */ /* 0x00006400000c000b */
[----:B01----:R-:W-:Y:S01]  /*1d9e0*/  ENDCOLLECTIVE ;  /* 0x000000000000791b */ /* 0x003fe20003800000 */
.L_x_12644:
[----:B------:R-:W-:-:S05]  /*1d9f0*/  @P1 LEA R5, P0, R9, R4, 0x1 ;  /* 0x0000000409051211 */ /* 0x000fca00078008ff */
[----:B------:R-:W-:Y:S01]  /*1da00*/  @P1 IMAD.X R4, RZ, RZ, R6, P0 ;  /* 0x000000ffff041224 */ /* 0x000fe200000e0606 */
[----:B------:R-:W-:-:S04]  /*1da10*/  @P1 LEA R6, R8, R22, 0x1 ;  /* 0x0000001608061211 */ /* 0x000fc800078e08ff */
        /* <DEDUP_REMOVED lines=15> */
.L_x_12645:
[----:B------:R-:W-:Y:S02]  /*1db10*/  IMAD.MOV.U32 R13, RZ, RZ, R7 ;  /* 0x000000ffff0d7224 */ /* 0x000fe400078e0007 */
[----:B------:R-:W-:Y:S02]  /*1db20*/  IMAD.MOV.U32 R12, RZ, RZ, 0x3 ;  /* 0x00000003ff0c7424 */ /* 0x000fe400078e00ff */
[----:B------:R-:W-:-:S07]  /*1db30*/  IMAD.MOV.U32 R4, RZ, RZ, R14 ;  /* 0x000000ffff047224 */ /* 0x000fce00078e000e */
[----:B------:R-:W-:Y:S05]  /*1db40*/  WARPSYNC.COLLECTIVE R15, `(.L_x_12646) ;  /* 0x000000000f087348 */ /* 0x000fea0003c00000 */
[----:B------:R0:W1:Y:S02]  /*1db50*/  SHFL.IDX P6, R14, R13, R12, R11 ;  /* 0x0000000c0d0e7389 */ /* 0x00006400000c000b */
[----:B01----:R-:W-:Y:S01]  /*1db60*/  ENDCOLLECTIVE ;  /* 0x000000000000791b */ /* 0x003fe20003800000 */
.L_x_12646:
[----:B------:R-:W-:-:S05]  /*1db70*/  @P1 LEA R5, P0, R9, R4, 0x1 ;  /* 0x0000000409051211 */ /* 0x000fca00078008ff */
[----:B------:R-:W-:Y:S01]  /*1db80*/  @P1 IMAD.X R4, RZ, RZ, R6, P0 ;  /* 0x000000ffff041224 */ /* 0x000fe200000e0606 */
[----:B------:R-:W-:-:S04]  /*1db90*/  @P1 LEA R6, R8, R22, 0x1 ;  /* 0x0000001608061211 */ /* 0x000fc800078e08ff */
        /* <DEDUP_REMOVED lines=8> */
.L_x_12647:
        /* <DEDUP_REMOVED lines=8> */
.L_x_12533:
[----:B-----5:R-:W-:Y:S02]  /*1dca0*/  IMAD R0, R21, R9, RZ ;  /* 0x0000000915007224 */ /* 0x020fe400078e02ff */
[----:B------:R0:W5:Y:S01]  /*1dcb0*/  LDL R21, [R1+0x30] ;  /* 0x0000300001157983 */ /* 0x0001620000100800 */
[----:B------:R-:W-:Y:S01]  /*1dcc0*/  IMAD.MOV.U32 R13, RZ, RZ, R4 ;  /* 0x000000ffff0d7224 */ /* 0x000fe200078e0004 */
[----:B------:R-:W-:Y:S01]  /*1dcd0*/  MOV R12, RZ ;  /* 0x000000ff000c7202 */ /* 0x000fe20000000f00 */
[----:B------:R-:W-:Y:S02]  /*1dce0*/  IMAD.MOV.U32 R11, RZ, RZ, 0x1c1f ;  /* 0x00001c1fff0b7424 */ /* 0x000fe400078e00ff */
[----:B------:R-:W-:Y:S02]  /*1dcf0*/  IMAD.MOV.U32 R15, RZ, RZ, -0x1 ;  /* 0xffffffffff0f7424 */ /* 0x000fe400078e00ff */
[----:B------:R-:W-:-:S07]  /*1dd00*/  IMAD R17, R17, 0xc0, R20 ;  /* 0x000000c011117824 */ /* 0x000fce00078e0214 */
[----:B0----5:R-:W-:Y:S05]  /*1dd10*/  WARPSYNC.COLLECTIVE R15, `(.L_x_12649) ;  /* 0x000000000f087348 */ /* 0x021fea0003c00000 */
[----:B------:R1:W2:Y:S02]  /*1dd20*/  SHFL.IDX P6, R14, R13, R12, R11 ;  /* 0x0000000c0d0e7389 */ /* 0x0002a400000c000b */
[----:B012--5:R-:W-:Y:S01]  /*1dd30*/  ENDCOLLECTIVE ;  /* 0x000000000000791b */ /* 0x027fe20003800000 */
.L_x_12649:
[C---:B------:R-:W-:Y:S02]  /*1dd40*/  ISETP.GE.AND P3, PT, R17.reuse, R0, PT ;  /* 0x000000001100720c */ /* 0x040fe40003f66270 */
[----:B------:R-:W-:Y:S01]  /*1dd50*/  IADD3 R9, R17, 0x20, RZ ;  /* 0x0000002011097810 */ /* 0x000fe20007ffe0ff */
[----:B------:R-:W-:Y:S02]  /*1dd60*/  IMAD.MOV.U32 R13, RZ, RZ, R5 ;  /* 0x000000ffff0d7224 */ /* 0x000fe400078e0005 */
[----:B------:R-:W-:-:S08]  /*1dd70*/  IMAD.MOV.U32 R2, RZ, RZ, R14 ;  /* 0x000000ffff027224 */ /* 0x000fd000078e000e */
[----:B------:R-:W-:Y:S05]  /*1dd80*/  WARPSYNC.COLLECTIVE R15, `(.L_x_12650) ;  /* 0x000000000f087348 */ /* 0x000fea0003c00000 */
[----:B------:R0:W1:Y:S02]  /*1dd90*/  SHFL.IDX P6, R14, R13, R12, R11 ;  /* 0x0000000c0d0e7389 */ /* 0x00006400000c000b */
[----:B01----:R-:W-:Y:S01]  /*1dda0*/  ENDCOLLECTIVE ;  /* 0x000000000000791b */ /* 0x003fe20003800000 */
.L_x_12650:
[----:B------:R-:W-:Y:S02]  /*1ddb0*/  IMAD.MOV.U32 R13, RZ, RZ, R4 ;  /* 0x000000ffff0d7224 */ /* 0x000fe400078e0004 */
[----:B------:R-:W-:Y:S02]  /*1ddc0*/  IMAD.MOV.U32 R12, RZ, RZ, 0x1 ;  /* 0x00000001ff0c7424 */ /* 0x000fe400078e00ff */
[----:B------:R-:W-:-:S07]  /*1ddd0*/  IMAD.MOV.U32 R3, RZ, RZ, R14 ;  /* 0x000000ffff037224 */ /* 0x000fce00078e000e */
[----:B------:R-:W-:Y:S05]  /*1dde0*/  WARPSYNC.COLLECTIVE R15, `(.L_x_12651) ;  /* 0x000000000f087348 */ /* 0x000fea0003c00000 */
[----:B------:R0:W1:Y:S02]  /*1ddf0*/  SHFL.IDX P6, R14, R13, R12, R11 ;  /* 0x0000000c0d0e7389 */ /* 0x00006400000c000b */
[----:B01----:R-:W-:Y:S01]  /*1de00*/  ENDCOLLECTIVE ;  /* 0x000000000000791b */ /* 0x003fe20003800000 */
.L_x_12651:
        /* <DEDUP_REMOVED lines=10> */
.L_x_12652:
        /* <DEDUP_REMOVED lines=13> */
.L_x_12653:
        /* <DEDUP_REMOVED lines=10> */
.L_x_12654:
[----:B------:R-:W-:Y:S01]  /*1e020*/  @!PT LDS RZ, [RZ] ;  /* 0x00000000fffff984 */ /* 0x000fe20000000800 */
[----:B------:R-:W-:Y:S01]  /*1e030*/  @!PT LDS RZ, [RZ] ;  /* 0x00000000fffff984 */ /* 0x000fe20000000800 */
[----:B------:R-:W-:Y:S01]  /*1e040*/  @!PT LDS RZ, [RZ] ;  /* 0x00000000fffff984 */ /* 0x000fe20000000800 */
[----:B------:R-:W-:Y:S04]  /*1e050*/  @!P3 LDGSTS.E.BYPASS.LTC128B.128 [R21+0xcc00], desc[UR38][R2.64], !P0 ;  /* 0x0cc000000215bfae */ /* 0x000fe8000c101d66 */
[----:B------:R-:W-:Y:S04]  /*1e060*/  @!P3 LDGSTS.E.BYPASS.LTC128B.128 [R21+0xfc00], desc[UR38][R2.64+0x40], !P1 ;  /* 0x0fc000400215bfae */ /* 0x000fe8000c901d66 */
[----:B------:R0:W-:Y:S01]  /*1e070*/  @!P3 LDGSTS.E.BYPASS.LTC128B.128 [R21+0x12c00], desc[UR38][R2.64+0x80], !P2 ;  /* 0x12c000800215bfae */ /* 0x0001e2000d101d66 */
[----:B------:R-:W-:Y:S01]  /*1e080*/  MOV R13, R4 ;  /* 0x00000004000d7202 */ /* 0x000fe20000000f00 */
[----:B------:R-:W-:Y:S01]  /*1e090*/  IMAD.MOV.U32 R12, RZ, RZ, 0x3 ;  /* 0x00000003ff0c7424 */ /* 0x000fe200078e00ff */
[----:B0-----:R-:W-:-:S04]  /*1e0a0*/  IADD3 R2, R17, 0x40, RZ ;  /* 0x0000004011027810 */ /* 0x001fc80007ffe0ff */
[----:B------:R-:W-:Y:S01]  /*1e0b0*/  ISETP.GE.AND P3, PT, R2, R0, PT ;  /* 0x000000000200720c */ /* 0x000fe20003f66270 */
[----:B------:R-:W-:-:S12]  /*1e0c0*/  IMAD.MOV.U32 R2, RZ, RZ, R14 ;  /* 0x000000ffff027224 */ /* 0x000fd800078e000e */
[----:B------:R-:W-:Y:S05]  /*1e0d0*/  WARPSYNC.COLLECTIVE R15, `(.L_x_12655) ;  /* 0x000000000f087348 */ /* 0x000fea0003c00000 */
[----:B------:R0:W1:Y:S02]  /*1e0e0*/  SHFL.IDX P6, R14, R13, R12, R11 ;  /* 0x0000000c0d0e7389 */ /* 0x00006400000c000b */
[----:B01----:R-:W-:Y:S01]  /*1e0f0*/  ENDCOLLECTIVE ;  /* 0x000000000000791b */ /* 0x003fe20003800000 */
.L_x_12655:
        /* <DEDUP_REMOVED lines=9> */
.L_x_12656:
        /* <DEDUP_REMOVED lines=13> */
.L_x_12657:
        /* <DEDUP_REMOVED lines=9> */
.L_x_12658:
        /* <DEDUP_REMOVED lines=14> */
.L_x_12659:
        /* <DEDUP_REMOVED lines=12> */
.L_x_12660:
[----:B------:R-:W-:Y:S01]  /*1e490*/  @!PT LDS RZ, [RZ] ;  /* 0x00000000fffff984 */ /* 0x000fe20000000800 */
[----:B------:R-:W-:Y:S01]  /*1e4a0*/  @!PT LDS RZ, [RZ] ;  /* 0x00000000fffff984 */ /* 0x000fe20000000800 */
[----:B------:R-:W-:Y:S01]  /*1e4b0*/  @!PT LDS RZ, [RZ] ;  /* 0x00000000fffff984 */ /* 0x000fe20000000800 */
[----:B------:R0:W-:Y:S02]  /*1e4c0*/  @!P3 LDGSTS.E.BYPASS.LTC128B.128 [R21+0x14400], desc[UR38][R2.64+0x80], !P2 ;  /* 0x144000800215bfae */ /* 0x0001e4000d101d66 */
[----:B0-----:R-:W-:Y:S01]  /*1e4d0*/  IMAD.MOV.U32 R2, RZ, RZ, R14 ;  /* 0x000000ffff027224 */ /* 0x001fe200078e000e */
[----:B------:R-:W-:Y:S06]  /*1e4e0*/  BRA `(.L_x_12661) ;  /* 0xffffffb400f87947 */ /* 0x000fec000383ffff */
.L_x_12536:
[----:B-1----:R1:W2:Y:S02]  /*1e4f0*/  SYNCS.PHASECHK.TRANS64.TRYWAIT P0, [R22+URZ+0x2d820], R0 ;  /* 0x02d82000160075a7 */ /* 0x0022a4000800017f */
[----:B--2---:R-:W-:Y:S05]  /*1e500*/  @!P0 NANOSLEEP.SYNCS 0x989680 ;  /* 0x009896800000895d */ /* 0x004fea0003900000 */
[----:B------:R-:W2:Y:S02]  /*1e510*/  @!P0 SYNCS.PHASECHK.TRANS64 P0, [R22+URZ+0x2d820], R0 ;  /* 0x02d82000160085a7 */ /* 0x000ea4000800007f */
[----:B--2---:R-:W-:Y:S05]  /*1e520*/  @!P0 BRA `(.L_x_12536) ;  /* 0xfffffffc00f08947 */ /* 0x004fea000383ffff */
[----:B------:R-:W-:Y:S05]  /*1e530*/  BRA `(.L_x_12662) ;  /* 0xffffffb800607947 */ /* 0x000fea000383ffff */
.L_x_12541:
[----:B0-----:R0:W1:Y:S02]  /*1e540*/  SYNCS.PHASECHK.TRANS64.TRYWAIT P0, [R5+URZ+0x2d840], R0 ;  /* 0x02d84000050075a7 */ /* 0x001064000800017f */
[----:B-1----:R-:W-:Y:S05]  /*1e550*/  @!P0 NANOSLEEP.SYNCS 0x989680 ;  /* 0x009896800000895d */ /* 0x002fea0003900000 */
[----:B------:R-:W1:Y:S02]  /*1e560*/  @!P0 SYNCS.PHASECHK.TRANS64 P0, [R5+URZ+0x2d840], R0 ;  /* 0x02d84000050085a7 */ /* 0x000e64000800007f */
[----:B-1----:R-:W-:Y:S05]  /*1e570*/  @!P0 BRA `(.L_x_12541) ;  /* 0xfffffffc00f08947 */ /* 0x002fea000383ffff */
[----:B------:R-:W-:Y:S05]  /*1e580*/  BRA `(.L_x_12663) ;  /* 0xffffffbc00507947 */ /* 0x000fea000383ffff */
.L_x_12542:
        /* <DEDUP_REMOVED lines=8> */
.L_x_12665:
[----:B------:R-:W-:Y:S05]  /*1e610*/  BSYNC B1 ;  /* 0x0000000000017941 */ /* 0x000fea0003800000 */
.L_x_12664:
[----:B------:R-:W0:Y:S01]  /*1e620*/  S2R R20, SR_TID.X ;  /* 0x0000000000147919 */ /* 0x000e220000002100 */
[----:B------:R-:W-:Y:S01]  /*1e630*/  IMAD.MOV.U32 R13, RZ, RZ, R6 ;  /* 0x000000ffff0d7224 */ /* 0x000fe200078e0006 */
[----:B------:R-:W-:Y:S01]  /*1e640*/  MOV R15, 0xffffffff ;  /* 0xffffffff000f7802 */ /* 0x000fe20000000f00 */
[----:B------:R-:W-:Y:S01]  /*1e650*/  IMAD.MOV.U32 R12, RZ, RZ, RZ ;  /* 0x000000ffff0c7224 */ /* 0x000fe200078e00ff */
[----:B------:R-:W-:Y:S01]  /*1e660*/  LOP3.LUT R23, R23, 0xffffffdf, RZ, 0xc0, !PT ;  /* 0xffffffdf17177812 */ /* 0x000fe200078ec0ff */
[----:B------:R-:W-:Y:S02]  /*1e670*/  IMAD.MOV.U32 R11, RZ, RZ, 0x1c1f ;  /* 0x00001c1fff0b7424 */ /* 0x000fe400078e00ff */
[----:B------:R-:W-:Y:S01]  /*1e680*/  IMAD.MOV.U32 R3, RZ, RZ, R14 ;  /* 0x000000ffff037224 */ /* 0x000fe200078e000e */
[----:B------:R-:W-:Y:S01]  /*1e690*/  @P1 LOP3.LUT R23, R23, 0x20, RZ, 0xfc, !PT ;  /* 0x0000002017171812 */ /* 0x000fe200078efcff */
[----:B------:R-:W-:-:S07]  /*1e6a0*/  IMAD R4, R4, 0x2, R22 ;  /* 0x0000000204047824 */ /* 0x000fce00078e0216 */
[----:B0-----:R-:W-:Y:S05]  /*1e6b0*/  WARPSYNC.COLLECTIVE R15, `(.L_x_12666) ;  /* 0x000000000f087348 */ /* 0x001fea0003c00000 */
[----:B------:R1:W2:Y:S02]  /*1e6c0*/  SHFL.IDX P6, R14, R13, R12, R11 ;  /* 0x0000000c0d0e7389 */ /* 0x0002a400000c000b */
[----:B012---:R-:W-:Y:S01]  /*1e6d0*/  ENDCOLLECTIVE ;  /* 0x000000000000791b */ /* 0x007fe20003800000 */
.L_x_12666:
[----:B------:R-:W-:Y:S01]  /*1e6e0*/  LOP3.LUT P1, RZ, R23, 0x4, RZ, 0xc0, !PT ;  /* 0x0000000417ff7812 */ /* 0x000fe2000782c0ff */
[----:B------:R-:W-:Y:S02]  /*1e6f0*/  IMAD.MOV.U32 R13, RZ, RZ, R7 ;  /* 0x000000ffff0d7224 */ /* 0x000fe400078e0007 */
[----:B------:R-:W-:Y:S02]  /*1e700*/  IMAD.MOV.U32 R12, RZ, RZ, 0x1 ;  /* 0x00000001ff0c7424 */ /* 0x000fe400078e00ff */
[----:B------:R-:W-:Y:S02]  /*1e710*/  IMAD.SHL.U32 R20, R20, 0x8, RZ ;  /* 0x0000000814147824 */ /* 0x000fe400078e00ff */
[----:B------:R-:W-:-:S07]  /*1e720*/  IMAD.MOV.U32 R2, RZ, RZ, R14 ;  /* 0x000000ffff027224 */ /* 0x000fce00078e000e */
[----:B------:R-:W-:Y:S05]  /*1e730*/  WARPSYNC.COLLECTIVE R15, `(.L_x_12667) ;  /* 0x000000000f087348 */ /* 0x000fea0003c00000 */
[----:B------:R0:W1:Y:S02]  /*1e740*/  SHFL.IDX P6, R14, R13, R12, R11 ;  /* 0x0000000c0d0e7389 */ /* 0x00006400000c000b */
[----:B01----:R-:W-:Y:S01]  /*1e750*/  ENDCOLLECTIVE ;  /* 0x000000000000791b */ /* 0x003fe20003800000 */
.L_x_12667:
        /* <DEDUP_REMOVED lines=11> */
[----:B0-----:R-:W-:-:S07]  /*1e810*/  MOV R3, R14 ;  /* 0x0000000e00037202 */ /* 0x001fce0000000f00 */
[----:B------:R-:W-:Y:S05]  /*1e820*/  WARPSYNC.COLLECTIVE R15, `(.L_x_12668) ;  /* 0x000000000f087348 */ /* 0x000fea0003c00000 */
[----:B------:R0:W1:Y:S02]  /*1e830*/  SHFL.IDX P6, R14, R13, R12, R11 ;  /* 0x0000000c0d0e7389 */ /* 0x00006400000c000b */
[----:B01----:R-:W-:Y:S01]  /*1e840*/  ENDCOLLECTIVE ;  /* 0x000000000000791b */ /* 0x003fe20003800000 */
.L_x_12668:
[----:B------:R-:W-:Y:S02]  /*1e850*/  IMAD.MOV.U32 R13, RZ, RZ, R7 ;  /* 0x000000ffff0d7224 */ /* 0x000fe400078e0007 */
[----:B------:R-:W-:Y:S02]  /*1e860*/  IMAD.MOV.U32 R12, RZ, RZ, 0x2 ;  /* 0x00000002ff0c7424 */ /* 0x000fe400078e00ff */
[----:B------:R-:W-:-:S07]  /*1e870*/  IMAD.MOV.U32 R2, RZ, RZ, R14 ;  /* 0x000000ffff027224 */ /* 0x000fce00078e000e */
[----:B------:R-:W-:Y:S05]  /*1e880*/  WARPSYNC.COLLECTIVE R15, `(.L_x_12669) ;  /* 0x000000000f087348 */ /* 0x000fea0003c00000 */
[----:B------:R0:W1:Y:S02]  /*1e890*/  SHFL.IDX P6, R14, R13, R12, R11 ;  /* 0x0000000c0d0e7389 */ /* 0x00006400000c000b */
[----:B01----:R-:W-:Y:S01]  /*1e8a0*/  ENDCOLLECTIVE ;  /* 0x000000000000791b */ /* 0x003fe20003800000 */
.L_x_12669:
        /* <DEDUP_REMOVED lines=13> */
.L_x_12670:
[----:B------:R-:W-:Y:S02]  /*1e980*/  IMAD.MOV.U32 R13, RZ, RZ, R7 ;  /* 0x000000ffff0d7224 */ /* 0x000fe400078e0007 */
[----:B------:R-:W-:Y:S02]  /*1e990*/  IMAD.MOV.U32 R12, RZ, RZ, 0x3 ;  /* 0x00000003ff0c7424 */ /* 0x000fe400078e00ff */
[----:B------:R-:W-:-:S07]  /*1e9a0*/  IMAD.MOV.U32 R2, RZ, RZ, R14 ;  /* 0x000000ffff027224 */ /* 0x000fce00078e000e */
[----:B------:R-:W-:Y:S05]  /*1e9b0*/  WARPSYNC.COLLECTIVE R15, `(.L_x_12671) ;  /* 0x000000000f087348 */ /* 0x000fea0003c00000 */
[----:B------:R0:W1:Y:S02]  /*1e9c0*/  SHFL.IDX P6, R14, R13, R12, R11 ;  /* 0x0000000c0d0e7389 */ /* 0x00006400000c000b */
[----:B01----:R-:W-:Y:S01]  /*1e9d0*/  ENDCOLLECTIVE ;  /* 0x000000000000791b */ /* 0x003fe20003800000 */
.L_x_12671:
        /* <DEDUP_REMOVED lines=14> */
.L_x_12672:
[----:B------:R-:W-:Y:S01]  /*1eac0*/  MOV R2, R14 ;  /* 0x0000000e00027202 */ /* 0x000fe20000000f00 */
[----:B------:R-:W-:Y:S06]  /*1ead0*/  BRA `(.L_x_12673) ;  /* 0xffffffb800dc7947 */ /* 0x000fec000383ffff */
.L_x_12547:
[----:B-1----:R1:W2:Y:S02]  /*1eae0*/  SYNCS.PHASECHK.TRANS64.TRYWAIT P0, [R5+URZ+0x2d860], R2 ;  /* 0x02d86002050075a7 */ /* 0x0022a4000800017f */
[----:B--2---:R-:W-:Y:S05]  /*1eaf0*/  @!P0 NANOSLEEP.SYNCS 0x989680 ;  /* 0x009896800000895d */ /* 0x004fea0003900000 */
[----:B------:R-:W2:Y:S02]  /*1eb00*/  @!P0 SYNCS.PHASECHK.TRANS64 P0, [R5+URZ+0x2d860], R2 ;  /* 0x02d86002050085a7 */ /* 0x000ea4000800007f */
[----:B--2---:R-:W-:Y:S05]  /*1eb10*/  @!P0 BRA `(.L_x_12547) ;  /* 0xfffffffc00f08947 */ /* 0x004fea000383ffff */
[----:B------:R-:W-:Y:S05]  /*1eb20*/  BRA `(.L_x_12674) ;  /* 0xffffffbc00407947 */ /* 0x000fea000383ffff */
.L_x_12548:
        /* <DEDUP_REMOVED lines=8> */
.L_x_12676:
[----:B------:R-:W-:Y:S05]  /*1ebb0*/  BSYNC B1 ;  /* 0x0000000000017941 */ /* 0x000fea0003800000 */
.L_x_12675:
        /* <DEDUP_REMOVED lines=9> */
.L_x_12677:
[----:B------:R-:W-:Y:S01]  /*1ec50*/  IMAD.MOV.U32 R13, RZ, RZ, R25 ;  /* 0x000000ffff0d7224 */ /* 0x000fe200078e0019 */
[----:B------:R-:W-:Y:S01]  /*1ec60*/  MOV R12, 0x1 ;  /* 0x00000001000c7802 */ /* 0x000fe20000000f00 */
[----:B------:R-:W-:-:S07]  /*1ec70*/  IMAD.MOV.U32 R2, RZ, RZ, R14 ;  /* 0x000000ffff027224 */ /* 0x000fce00078e000e */
[----:B------:R-:W-:Y:S05]  /*1ec80*/  WARPSYNC.COLLECTIVE R15, `(.L_x_12678) ;  /* 0x000000000f087348 */ /* 0x000fea0003c00000 */
[----:B------:R0:W1:Y:S02]  /*1ec90*/  SHFL.IDX P6, R14, R13, R12, R11 ;  /* 0x0000000c0d0e7389 */ /* 0x00006400000c000b */
[----:B01----:R-:W-:Y:S01]  /*1eca0*/  ENDCOLLECTIVE ;  /* 0x000000000000791b */ /* 0x003fe20003800000 */
.L_x_12678:
        /* <DEDUP_REMOVED lines=16> */
.L_x_12679:
[----:B------:R-:W-:Y:S02]  /*1edb0*/  IMAD.MOV.U32 R13, RZ, RZ, R25 ;  /* 0x000000ffff0d7224 */ /* 0x000fe400078e0019 */
[----:B------:R-:W-:Y:S02]  /*1edc0*/  IMAD.MOV.U32 R12, RZ, RZ, 0x2 ;  /* 0x00000002ff0c7424 */ /* 0x000fe400078e00ff */
[----:B------:R-:W-:-:S07]  /*1edd0*/  IMAD.MOV.U32 R2, RZ, RZ, R14 ;  /* 0x000000ffff027224 */ /* 0x000fce00078e000e */
[----:B------:R-:W-:Y:S05]  /*1ede0*/  WARPSYNC.COLLECTIVE R15, `(.L_x_12680) ;  /* 0x000000000f087348 */ /* 0x000fea0003c00000 */
[----:B------:R0:W1:Y:S02]  /*1edf0*/  SHFL.IDX P6, R14, R13, R12, R11 ;  /* 0x0000000c0d0e7389 */ /* 0x00006400000c000b */
[----:B01----:R-:W-:Y:S01]  /*1ee00*/  ENDCOLLECTIVE ;  /* 0x000000000000791b */ /* 0x003fe20003800000 */
.L_x_12680:
        /* <DEDUP_REMOVED lines=16> */
.L_x_12681:
[----:B------:R-:W-:Y:S02]  /*1ef10*/  IMAD.MOV.U32 R13, RZ, RZ, R25 ;  /* 0x000000ffff0d7224 */ /* 0x000fe400078e0019 */
[----:B------:R-:W-:Y:S02]  /*1ef20*/  IMAD.MOV.U32 R12, RZ, RZ, 0x3 ;  /* 0x00000003ff0c7424 */ /* 0x000fe400078e00ff */
[----:B------:R-:W-:-:S07]  /*1ef30*/  IMAD.MOV.U32 R2, RZ, RZ, R14 ;  /* 0x000000ffff027224 */ /* 0x000fce00078e000e */
[----:B------:R-:W-:Y:S05]  /*1ef40*/  WARPSYNC.COLLECTIVE R15, `(.L_x_12682) ;  /* 0x000000000f087348 */ /* 0x000fea0003c00000 */
[----:B------:R0:W1:Y:S02]  /*1ef50*/  SHFL.IDX P6, R14, R13, R12, R11 ;  /* 0x0000000c0d0e7389 */ /* 0x00006400000c000b */
[----:B01----:R-:W-:Y:S01]  /*1ef60*/  ENDCOLLECTIVE ;  /* 0x000000000000791b */ /* 0x003fe20003800000 */
.L_x_12682:
        /* <DEDUP_REMOVED lines=13> */
.L_x_12683:
        /* <DEDUP_REMOVED lines=8> */
.L_x_12556:
[----:B-1----:R1:W2:Y:S02]  /*1f0c0*/  SYNCS.PHASECHK.TRANS64.TRYWAIT P0, [R0+URZ+0x2d860], R3 ;  /* 0x02d86003000075a7 */ /* 0x0022a4000800017f */
[----:B--2---:R-:W-:Y:S05]  /*1f0d0*/  @!P0 NANOSLEEP.SYNCS 0x989680 ;  /* 0x009896800000895d */ /* 0x004fea0003900000 */
[----:B------:R-:W2:Y:S02]  /*1f0e0*/  @!P0 SYNCS.PHASECHK.TRANS64 P0, [R0+URZ+0x2d860], R3 ;  /* 0x02d86003000085a7 */ /* 0x000ea4000800007f */
[----:B--2---:R-:W-:Y:S05]  /*1f0f0*/  @!P0 BRA `(.L_x_12556) ;  /* 0xfffffffc00f08947 */ /* 0x004fea000383ffff */
[----:B------:R-:W-:Y:S05]  /*1f100*/  BRA `(.L_x_12685) ;  /* 0xffffffbc00c87947 */ /* 0x000fea000383ffff */
.L_x_12557:
        /* <DEDUP_REMOVED lines=8> */
.L_x_12687:
[----:B------:R-:W-:Y:S05]  /*1f190*/  BSYNC B0 ;  /* 0x0000000000007941 */ /* 0x000fea0003800000 */
.L_x_12686:
[----:B------:R-:W0:Y:S01]  /*1f1a0*/  S2R R2, SR_TID.X ;  /* 0x0000000000027919 */ /* 0x000e220000002100 */
[----:B------:R-:W-:Y:S01]  /*1f1b0*/  MOV R13, R24 ;  /* 0x00000018000d7202 */ /* 0x000fe20000000f00 */
[----:B------:R-:W-:Y:S01]  /*1f1c0*/  IMAD.MOV.U32 R12, RZ, RZ, RZ ;  /* 0x000000ffff0c7224 */ /* 0x000fe200078e00ff */
[----:B------:R-:W-:Y:S01]  /*1f1d0*/  LEA R4, R4, R22, 0x1 ;  /* 0x0000001604047211 */ /* 0x000fe200078e08ff */
[----:B------:R-:W-:Y:S02]  /*1f1e0*/  IMAD.MOV.U32 R11, RZ, RZ, 0x1c1f ;  /* 0x00001c1fff0b7424 */ /* 0x000fe400078e00ff */
[----:B------:R-:W-:Y:S02]  /*1f1f0*/  IMAD.MOV.U32 R15, RZ, RZ, -0x1 ;  /* 0xffffffffff0f7424 */ /* 0x000fe400078e00ff */
[----:B------:R-:W-:-:S07]  /*1f200*/  IMAD.MOV.U32 R3, RZ, RZ, R14 ;  /* 0x000000ffff037224 */ /* 0x000fce00078e000e */
[----:B0-----:R-:W-:Y:S05]  /*1f210*/  WARPSYNC.COLLECTIVE R15, `(.L_x_12688) ;  /* 0x000000000f087348 */ /* 0x001fea0003c00000 */
[----:B------:R1:W2:Y:S02]  /*1f220*/  SHFL.IDX P6, R14, R13, R12, R11 ;  /* 0x0000000c0d0e7389 */ /* 0x0002a400000c000b */
[----:B012---:R-:W-:Y:S01]  /*1f230*/  ENDCOLLECTIVE ;  /* 0x000000000000791b */ /* 0x007fe20003800000 */
.L_x_12688:
        /* <DEDUP_REMOVED lines=17> */
.L_x_12689:
        /* <DEDUP_REMOVED lines=14> */
.L_x_12690:
[----:B------:R-:W-:Y:S01]  /*1f430*/  IMAD.MOV.U32 R13, RZ, RZ, R25 ;  /* 0x000000ffff0d7224 */ /* 0x000fe200078e0019 */
[----:B------:R-:W-:Y:S02]  /*1f440*/  MOV R12, 0x2 ;  /* 0x00000002000c7802 */ /* 0x000fe40000000f00 */
[----:B------:R-:W-:-:S13]  /*1f450*/  IADD3 R2, P4, R14, R5, RZ ;  /* 0x000000050e027210 */ /* 0x000fda0007f9e0ff */
[----:B------:R-:W-:Y:S05]  /*1f460*/  WARPSYNC.COLLECTIVE R15, `(.L_x_12691) ;  /* 0x000000000f087348 */ /* 0x000fea0003c00000 */
[----:B------:R0:W1:Y:S02]  /*1f470*/  SHFL.IDX P6, R14, R13, R12, R11 ;  /* 0x0000000c0d0e7389 */ /* 0x00006400000c000b */
[----:B01----:R-:W-:Y:S01]  /*1f480*/  ENDCOLLECTIVE ;  /* 0x000000000000791b */ /* 0x003fe20003800000 */
.L_x_12691:
        /* <DEDUP_REMOVED lines=15> */
.L_x_12692:
[----:B------:R-:W-:Y:S02]  /*1f580*/  IMAD.MOV.U32 R13, RZ, RZ, R25 ;  /* 0x000000ffff0d7224 */ /* 0x000fe400078e0019 */
[----:B------:R-:W-:Y:S01]  /*1f590*/  IMAD.MOV.U32 R12, RZ, RZ, 0x3 ;  /* 0x00000003ff0c7424 */ /* 0x000fe200078e00ff */
[----:B------:R-:W-:-:S13]  /*1f5a0*/  IADD3 R2, P4, R14, R5, RZ ;  /* 0x000000050e027210 */ /* 0x000fda0007f9e0ff */
[----:B------:R-:W-:Y:S05]  /*1f5b0*/  WARPSYNC.COLLECTIVE R15, `(.L_x_12693) ;  /* 0x000000000f087348 */ /* 0x000fea0003c00000 */
[----:B------:R0:W1:Y:S02]  /*1f5c0*/  SHFL.IDX P6, R14, R13, R12, R11 ;  /* 0x0000000c0d0e7389 */ /* 0x00006400000c000b */
[----:B01----:R-:W-:Y:S01]  /*1f5d0*/  ENDCOLLECTIVE ;  /* 0x000000000000791b */ /* 0x003fe20003800000 */
.L_x_12693:
        /* <DEDUP_REMOVED lines=10> */
[----:B------:R-:W-:-:S07]  /*1f680*/  IMAD.MOV.U32 R25, RZ, RZ, R14 ;  /* 0x000000ffff197224 */ /* 0x000fce00078e000e */
[----:B0-----:R-:W-:Y:S05]  /*1f690*/  WARPSYNC.COLLECTIVE R15, `(.L_x_12694) ;  /* 0x000000000f087348 */ /* 0x001fea0003c00000 */
[----:B------:R1:W2:Y:S02]  /*1f6a0*/  SHFL.IDX P6, R14, R13, R12, R11 ;  /* 0x0000000c0d0e7389 */ /* 0x0002a400000c000b */
[----:B012---:R-:W-:Y:S01]  /*1f6b0*/  ENDCOLLECTIVE ;  /* 0x000000000000791b */ /* 0x007fe20003800000 */
.L_x_12694:
[----:B------:R-:W-:Y:S05]  /*1f6c0*/  BRA `(.L_x_12695) ;  /* 0xffffffbc00287947 */ /* 0x000fea000383ffff */
.L_x_12562:
        /* <DEDUP_REMOVED lines=8> */
.L_x_12697:
[----:B------:R-:W-:Y:S05]  /*1f750*/  BSYNC B0 ;  /* 0x0000000000007941 */ /* 0x000fea0003800000 */
.L_x_12696:
        /* <DEDUP_REMOVED lines=9> */
.L_x_12698:
        /* <DEDUP_REMOVED lines=18> */
.L_x_12699:
[----:B------:R-:W-:Y:S01]  /*1f910*/  IMAD.MOV.U32 R12, RZ, RZ, 0x2 ;  /* 0x00000002ff0c7424 */ /* 0x000fe200078e00ff */
[----:B------:R-:W-:-:S05]  /*1f920*/  SEL R5, R14, RZ, P1 ;  /* 0x000000ff0e057207 */ /* 0x000fca0000800000 */
[----:B------:R-:W-:-:S04]  /*1f930*/  IMAD.IADD R4, R2, 0x1, R5 ;  /* 0x0000000102047824 */ /* 0x000fc800078e0205 */
[----:B------:R-:W-:-:S07]  /*1f940*/  IMAD.MOV.U32 R13, RZ, RZ, R4 ;  /* 0x000000ffff0d7224 */ /* 0x000fce00078e0004 */
[----:B------:R-:W-:Y:S05]  /*1f950*/  WARPSYNC.COLLECTIVE R15, `(.L_x_12700) ;  /* 0x000000000f087348 */ /* 0x000fea0003c00000 */
[----:B------:R0:W1:Y:S02]  /*1f960*/  SHFL.UP P6, R14, R13, R12, R11 ;  /* 0x0400000c0d0e7389 */ /* 0x00006400000c000b */
[----:B01----:R-:W-:Y:S01]  /*1f970*/  ENDCOLLECTIVE ;  /* 0x000000000000791b */ /* 0x003fe20003800000 */
.L_x_12700:
[----:B------:R-:W-:Y:S02]  /*1f980*/  MOV R12, 0x4 ;  /* 0x00000004000c7802 */ /* 0x000fe40000000f00 */
[----:B------:R-:W-:-:S05]  /*1f990*/  SEL R5, R14, RZ, P2 ;  /* 0x000000ff0e057207 */ /* 0x000fca0001000000 */
[----:B------:R-:W-:-:S04]  /*1f9a0*/  IMAD.IADD R5, R4, 0x1, R5 ;  /* 0x0000000104057824 */ /* 0x000fc800078e0205 */
[----:B------:R-:W-:-:S07]  /*1f9b0*/  IMAD.MOV.U32 R13, RZ, RZ, R5 ;  /* 0x000000ffff0d7224 */ /* 0x000fce00078e0005 */
[----:B------:R-:W-:Y:S05]  /*1f9c0*/  WARPSYNC.COLLECTIVE R15, `(.L_x_12701) ;  /* 0x000000000f087348 */ /* 0x000fea0003c00000 */
[----:B------:R0:W1:Y:S02]  /*1f9d0*/  SHFL.UP P6, R14, R13, R12, R11 ;  /* 0x0400000c0d0e7389 */ /* 0x00006400000c000b */
[----:B01----:R-:W-:Y:S01]  /*1f9e0*/  ENDCOLLECTIVE ;  /* 0x000000000000791b */ /* 0x003fe20003800000 */
.L_x_12701:
[----:B------:R-:W-:Y:S01]  /*1f9f0*/  IMAD.MOV.U32 R12, RZ, RZ, 0x8 ;  /* 0x00000008ff0c7424 */ /* 0x000fe200078e00ff */
[----:B------:R-:W-:-:S05]  /*1fa00*/  SEL R6, R14, RZ, P3 ;  /* 0x000000ff0e067207 */ /* 0x000fca0001800000 */
[----:B------:R-:W-:-:S04]  /*1fa10*/  IMAD.IADD R6, R5, 0x1, R6 ;  /* 0x0000000105067824 */ /* 0x000fc800078e0206 */
[----:B------:R-:W-:-:S07]  /*1fa20*/  IMAD.MOV.U32 R13, RZ, RZ, R6 ;  /* 0x000000ffff0d7224 */ /* 0x000fce00078e0006 */
[----:B------:R-:W-:Y:S05]  /*1fa30*/  WARPSYNC.COLLECTIVE R15, `(.L_x_12702) ;  /* 0x000000000f087348 */ /* 0x000fea0003c00000 */
[----:B------:R0:W1:Y:S02]  /*1fa40*/  SHFL.UP P6, R14, R13, R12, R11 ;  /* 0x0400000c0d0e7389 */ /* 0x00006400000c000b */
[----:B01----:R-:W-:Y:S01]  /*1fa50*/  ENDCOLLECTIVE ;  /* 0x000000000000791b */ /* 0x003fe20003800000 */
.L_x_12702:
[----:B------:R-:W-:Y:S01]  /*1fa60*/  IMAD.MOV.U32 R12, RZ, RZ, 0x10 ;  /* 0x00000010ff0c7424 */ /* 0x000fe200078e00ff */
[----:B------:R-:W-:-:S05]  /*1fa70*/  SEL R3, R14, RZ, P4 ;  /* 0x000000ff0e037207 */ /* 0x000fca0002000000 */
[----:B------:R-:W-:-:S04]  /*1fa80*/  IMAD.IADD R4, R6, 0x1, R3 ;  /* 0x0000000106047824 */ /* 0x000fc800078e0203 */
[----:B------:R-:W-:-:S07]  /*1fa90*/  IMAD.MOV.U32 R13, RZ, RZ, R4 ;  /* 0x000000ffff0d7224 */ /* 0x000fce00078e0004 */
[----:B------:R-:W-:Y:S05]  /*1faa0*/  WARPSYNC.COLLECTIVE R15, `(.L_x_12703) ;  /* 0x000000000f087348 */ /* 0x000fea0003c00000 */
[----:B------:R0:W1:Y:S02]  /*1fab0*/  SHFL.UP P6, R14, R13, R12, R11 ;  /* 0x0400000c0d0e7389 */ /* 0x00006400000c000b */
[----:B01----:R-:W-:Y:S01]  /*1fac0*/  ENDCOLLECTIVE ;  /* 0x000000000000791b */ /* 0x003fe20003800000 */
.L_x_12703:
        /* <DEDUP_REMOVED lines=8> */
.L_x_12704:
[----:B------:R-:W-:Y:S05]  /*1fb50*/  BRA `(.L_x_12705) ;  /* 0xffffffbc00447947 */ /* 0x000fea000383ffff */
.L_x_12567:
[----:B------:R-:W-:Y:S01]  /*1fb60*/  BSSY B0, `(.L_x_12706) ;  /* 0x0000008000007945 */ /* 0x000fe20003800000 */
[----:B-----5:R-:W-:Y:S01]  /*1fb70*/  IMAD.MOV.U32 R13, RZ, RZ, R2 ;  /* 0x000000ffff0d7224 */ /* 0x020fe200078e0002 */
[----:B------:R-:W-:Y:S01]  /*1fb80*/  MOV R15, 0xffffffff ;  /* 0xffffffff000f7802 */ /* 0x000fe20000000f00 */
[----:B------:R-:W-:Y:S02]  /*1fb90*/  IMAD.MOV.U32 R12, RZ, RZ, 0x1 ;  /* 0x00000001ff0c7424 */ /* 0x000fe400078e00ff */
[----:B------:R-:W-:-:S07]  /*1fba0*/  IMAD.MOV.U32 R11, RZ, RZ, RZ ;  /* 0x000000ffff0b7224 */ /* 0x000fce00078e00ff */
[----:B012---:R-:W-:Y:S05]  /*1fbb0*/  WARPSYNC.COLLECTIVE R15, `(.L_x_12707) ;  /* 0x000000000f087348 */ /* 0x007fea0003c00000 */
[----:B------:R3:W4:Y:S02]  /*1fbc0*/  SHFL.UP P6, R14, R13, R12, R11 ;  /* 0x0400000c0d0e7389 */ /* 0x00072400000c000b */
[----:B01234-:R-:W-:Y:S01]  /*1fbd0*/  ENDCOLLECTIVE ;  /* 0x000000000000791b */ /* 0x01ffe20003800000 */
.L_x_12707:
[----:B------:R-:W-:Y:S05]  /*1fbe0*/  BSYNC B0 ;  /* 0x0000000000007941 */ /* 0x000fea0003800000 */
.L_x_12706:
        /* <DEDUP_REMOVED lines=8> */
.L_x_12708:
[----:B------:R-:W-:Y:S02]  /*1fc70*/  MOV R12, 0x4 ;  /* 0x00000004000c7802 */ /* 0x000fe40000000f00 */
[----:B------:R-:W-:-:S05]  /*1fc80*/  SEL R14, R14, RZ, P2 ;  /* 0x000000ff0e0e7207 */ /* 0x000fca0001000000 */
[----:B------:R-:W-:-:S04]  /*1fc90*/  IMAD.IADD R3, R13, 0x1, R14 ;  /* 0x000000010d037824 */ /* 0x000fc800078e020e */
[----:B------:R-:W-:-:S07]  /*1fca0*/  IMAD.MOV.U32 R13, RZ, RZ, R3 ;  /* 0x000000ffff0d7224 */ /* 0x000fce00078e0003 */
[----:B------:R-:W-:Y:S05]  /*1fcb0*/  WARPSYNC.COLLECTIVE R15, `(.L_x_12709) ;  /* 0x000000000f087348 */ /* 0x000fea0003c00000 */
[----:B------:R0:W1:Y:S02]  /*1fcc0*/  SHFL.UP P6, R14, R13, R12, R11 ;  /* 0x0400000c0d0e7389 */ /* 0x00006400000c000b */
[----:B01----:R-:W-:Y:S01]  /*1fcd0*/  ENDCOLLECTIVE ;  /* 0x000000000000791b */ /* 0x003fe20003800000 */
.L_x_12709:
[----:B------:R-:W-:Y:S01]  /*1fce0*/  IMAD.MOV.U32 R12, RZ, RZ, 0x8 ;  /* 0x00000008ff0c7424 */ /* 0x000fe200078e00ff */
[----:B------:R-:W-:-:S05]  /*1fcf0*/  SEL R4, R14, RZ, P3 ;  /* 0x000000ff0e047207 */ /* 0x000fca0001800000 */
[----:B------:R-:W-:-:S04]  /*1fd00*/  IMAD.IADD R4, R3, 0x1, R4 ;  /* 0x0000000103047824 */ /* 0x000fc800078e0204 */
[----:B------:R-:W-:-:S07]  /*1fd10*/  IMAD.MOV.U32 R13, RZ, RZ, R4 ;  /* 0x000000ffff0d7224 */ /* 0x000fce00078e0004 */
[----:B------:R-:W-:Y:S05]  /*1fd20*/  WARPSYNC.COLLECTIVE R15, `(.L_x_12710) ;  /* 0x000000000f087348 */ /* 0x000fea0003c00000 */
[----:B------:R0:W1:Y:S02]  /*1fd30*/  SHFL.UP P6, R14, R13, R12, R11 ;  /* 0x0400000c0d0e7389 */ /* 0x00006400000c000b */
[----:B01----:R-:W-:Y:S01]  /*1fd40*/  ENDCOLLECTIVE ;  /* 0x000000000000791b */ /* 0x003fe20003800000 */
.L_x_12710:
[----:B------:R-:W-:Y:S01]  /*1fd50*/  IMAD.MOV.U32 R12, RZ, RZ, 0x10 ;  /* 0x00000010ff0c7424 */ /* 0x000fe200078e00ff */
[----:B------:R-:W-:-:S05]  /*1fd60*/  SEL R5, R14, RZ, P4 ;  /* 0x000000ff0e057207 */ /* 0x000fca0002000000 */
[----:B------:R-:W-:-:S04]  /*1fd70*/  IMAD.IADD R5, R4, 0x1, R5 ;  /* 0x0000000104057824 */ /* 0x000fc800078e0205 */
[----:B------:R-:W-:-:S07]  /*1fd80*/  IMAD.MOV.U32 R13, RZ, RZ, R5 ;  /* 0x000000ffff0d7224 */ /* 0x000fce00078e0005 */
[----:B------:R-:W-:Y:S05]  /*1fd90*/  WARPSYNC.COLLECTIVE R15, `(.L_x_12711) ;  /* 0x000000000f087348 */ /* 0x000fea0003c00000 */
[----:B------:R0:W1:Y:S02]  /*1fda0*/  SHFL.UP P6, R14, R13, R12, R11 ;  /* 0x0400000c0d0e7389 */ /* 0x00006400000c000b */
[----:B01----:R-:W-:Y:S01]  /*1fdb0*/  ENDCOLLECTIVE ;  /* 0x000000000000791b */ /* 0x003fe20003800000 */
.L_x_12711:
        /* <DEDUP_REMOVED lines=8> */
.L_x_12712:
[----:B------:R-:W-:Y:S05]  /*1fe40*/  BRA `(.L_x_12713) ;  /* 0xffffffbc00247947 */ /* 0x000fea000383ffff */
.L_x_12569:
[----:B------:R-:W-:Y:S01]  /*1fe50*/  BSSY B0, `(.L_x_12714) ;  /* 0x0000006000007945 */ /* 0x000fe20003800000 */
[----:B------:R-:W-:Y:S01]  /*1fe60*/  PLOP3.LUT P6, PT, P6, PT, PT, 0x8, 0x0 ;  /* 0x000000000000781c */ /* 0x000fe200037ce170 */
[----:B------:R-:W-:-:S12]  /*1fe70*/  IMAD.MOV.U32 R15, RZ, RZ, -0x1 ;  /* 0xffffffffff0f7424 */ /* 0x000fd800078e00ff */
[----:B01---5:R-:W-:Y:S05]  /*1fe80*/  WARPSYNC.COLLECTIVE R15, `(.L_x_12715) ;  /* 0x000000000f087348 */ /* 0x023fea0003c00000 */
[----:B------:R-:W-:Y:S01]  /*1fe90*/  VOTE.ANY R14, PT, P6 ;  /* 0x00000000000e7806 */ /* 0x000fe200030e0100 */
[----:B01---5:R-:W-:Y:S06]  /*1fea0*/  ENDCOLLECTIVE ;  /* 0x000000000000791b */ /* 0x023fec0003800000 */
.L_x_12715:
[----:B------:R-:W-:Y:S05]  /*1feb0*/  BSYNC B0 ;  /* 0x0000000000007941 */ /* 0x000fea0003800000 */
.L_x_12714:
        /* <DEDUP_REMOVED lines=9> */
.L_x_12716:
[----:B------:R-:W-:Y:S01]  /*1ff50*/  IMAD.MOV.U32 R17, RZ, RZ, R14 ;  /* 0x000000ffff117224 */ /* 0x000fe200078e000e */
[----:B------:R-:W-:Y:S06]  /*1ff60*/  BRA `(.L_x_12717) ;  /* 0xffffffbc00147947 */ /* 0x000fec000383ffff */
.L_x_12571:
[----:B------:R-:W-:Y:S01]  /*1ff70*/  BSSY B0, `(.L_x_12718) ;  /* 0x0000007000007945 */ /* 0x000fe20003800000 */
[----:B------:R-:W-:Y:S02]  /*1ff80*/  IMAD.MOV.U32 R13, RZ, RZ, R3 ;  /* 0x000000ffff0d7224 */ /* 0x000fe400078e0003 */
[----:B------:R-:W-:Y:S02]  /*1ff90*/  IMAD.MOV.U32 R11, RZ, RZ, 0x1f ;  /* 0x0000001fff0b7424 */ /* 0x000fe400078e00ff */
[----:B------:R-:W-:-:S07]  /*1ffa0*/  IMAD.MOV.U32 R15, RZ, RZ, -0x1 ;  /* 0xffffffffff0f7424 */ /* 0x000fce00078e00ff */
[----:B0123--:R-:W-:Y:S05]  /*1ffb0*/  WARPSYNC.COLLECTIVE R15, `(.L_x_12719) ;  /* 0x000000000f087348 */ /* 0x00ffea0003c00000 */
[----:B------:R4:W0:Y:S02]  /*1ffc0*/  SHFL.IDX P6, R14, R13, R12, R11 ;  /* 0x0000000c0d0e7389 */ /* 0x00082400000c000b */
[----:B01234-:R-:W-:Y:S01]  /*1ffd0*/  ENDCOLLECTIVE ;  /* 0x000000000000791b */ /* 0x01ffe20003800000 */
.L_x_12719:
[----:B------:R-:W-:Y:S05]  /*1ffe0*/  BSYNC B0 ;  /* 0x0000000000007941 */ /* 0x000fea0003800000 */
.L_x_12718:
[----:B------:R-:W-:Y:S01]  /*1fff0*/  MOV R5, R14 ;  /* 0x0000000e00057202 */ /* 0x000fe20000000f00 */
[----:B------:R-:W-:Y:S06]  /*20000*/  BRA `(.L_x_12570) ;  /* 0xffffffbc00087947 */ /* 0x000fec000383ffff */
.L_x_12575:
[----:B0-----:R0:W4:Y:S02]  /*20010*/  SYNCS.PHASECHK.TRANS64.TRYWAIT P0, [R5+URZ+0x2d820], R0 ;  /* 0x02d82000050075a7 */ /* 0x001124000800017f */
[----:B----4-:R-:W-:Y:S05]  /*20020*/  @!P0 NANOSLEEP.SYNCS 0x989680 ;  /* 0x009896800000895d */ /* 0x010fea0003900000 */
[----:B------:R-:W4:Y:S02]  /*20030*/  @!P0 SYNCS.PHASECHK.TRANS64 P0, [R5+URZ+0x2d820], R0 ;  /* 0x02d82000050085a7 */ /* 0x000f24000800007f */
[----:B----4-:R-:W-:Y:S05]  /*20040*/  @!P0 BRA `(.L_x_12575) ;  /* 0xfffffffc00f08947 */ /* 0x010fea000383ffff */
[----:B------:R-:W-:Y:S05]  /*20050*/  BRA `(.L_x_12720) ;  /* 0xffffffc000807947 */ /* 0x000fea000383ffff */
.L_x_12576:
        /* <DEDUP_REMOVED lines=11> */
.L_x_12722:
[----:B------:R-:W-:Y:S05]  /*20110*/  BSYNC B0 ;  /* 0x0000000000007941 */ /* 0x000fea0003800000 */
.L_x_12721:
[----:B------:R-:W-:Y:S05]  /*20120*/  BRA `(.L_x_12723) ;  /* 0xffffffc000687947 */ /* 0x000fea000383ffff */
.L_x_12577:
[----:B------:R-:W-:Y:S01]  /*20130*/  BSSY B0, `(.L_x_12724) ;  /* 0x0000006000007945 */ /* 0x000fe20003800000 */
[----:B------:R-:W-:-:S07]  /*20140*/  IMAD.MOV.U32 R15, RZ, RZ, -0x1 ;  /* 0xffffffffff0f7424 */ /* 0x000fce00078e00ff */
[----:B0123--:R-:W-:Y:S05]  /*20150*/  WARPSYNC.COLLECTIVE R15, `(.L_x_12725) ;  /* 0x000000000f0c7348 */ /* 0x00ffea0003c00000 */
[----:B------:R-:W-:Y:S02]  /*20160*/  ELECT P6, UR62, PT ;  /* 0x00000000003e782f */ /* 0x000fe400038c0000 */
[----:B------:R-:W-:Y:S01]  /*20170*/  MOV R14, UR62 ;  /* 0x0000003e000e7c02 */ /* 0x000fe20008000f00 */
[----:B0123--:R-:W-:Y:S10]  /*20180*/  ENDCOLLECTIVE ;  /* 0x000000000000791b */ /* 0x00fff40003800000 */
.L_x_12725:
[----:B------:R-:W-:Y:S05]  /*20190*/  BSYNC B0 ;  /* 0x0000000000007941 */ /* 0x000fea0003800000 */
.L_x_12724:
[----:B------:R-:W-:Y:S05]  /*201a0*/  BRA `(.L_x_12726) ;  /* 0xffffffc0005c7947 */ /* 0x000fea000383ffff */
.L_x_12579:
[----:B0-----:R0:W4:Y:S02]  /*201b0*/  SYNCS.PHASECHK.TRANS64.TRYWAIT P1, [R3+URZ+0x2d840], R2 ;  /* 0x02d84002030075a7 */ /* 0x001124000802017f */
[----:B----4-:R-:W-:Y:S05]  /*201c0*/  @!P1 NANOSLEEP.SYNCS 0x989680 ;  /* 0x009896800000995d */ /* 0x010fea0003900000 */
[----:B------:R-:W4:Y:S02]  /*201d0*/  @!P1 SYNCS.PHASECHK.TRANS64 P1, [R3+URZ+0x2d840], R2 ;  /* 0x02d84002030095a7 */ /* 0x000f24000802007f */
[----:B----4-:R-:W-:Y:S05]  /*201e0*/  @!P1 BRA `(.L_x_12579) ;  /* 0xfffffffc00f09947 */ /* 0x010fea000383ffff */
[----:B------:R-:W-:Y:S05]  /*201f0*/  BRA `(.L_x_12727) ;  /* 0xffffffc000807947 */ /* 0x000fea000383ffff */
.L_x_12581:
[----:B----4-:R4:W0:Y:S02]  /*20200*/  SYNCS.PHASECHK.TRANS64.TRYWAIT P1, [R5+URZ+0x2d840], R0 ;  /* 0x02d84000050075a7 */ /* 0x010824000802017f */
[----:B0-----:R-:W-:Y:S05]  /*20210*/  @!P1 NANOSLEEP.SYNCS 0x989680 ;  /* 0x009896800000995d */ /* 0x001fea0003900000 */
[----:B------:R-:W0:Y:S02]  /*20220*/  @!P1 SYNCS.PHASECHK.TRANS64 P1, [R5+URZ+0x2d840], R0 ;  /* 0x02d84000050095a7 */ /* 0x000e24000802007f */
[----:B0-----:R-:W-:Y:S05]  /*20230*/  @!P1 BRA `(.L_x_12581) ;  /* 0xfffffffc00f09947 */ /* 0x001fea000383ffff */
[----:B------:R-:W-:Y:S05]  /*20240*/  BRA `(.L_x_12728) ;  /* 0xffffffc000907947 */ /* 0x000fea000383ffff */
.L_x_12583:
[----:B------:R0:W0:Y:S02]  /*20250*/  SYNCS.PHASECHK.TRANS64.TRYWAIT P1, [R3+URZ+0x2d860], R2 ;  /* 0x02d86002030075a7 */ /* 0x000024000802017f */
[----:B0-----:R-:W-:Y:S05]  /*20260*/  @!P1 NANOSLEEP.SYNCS 0x989680 ;  /* 0x009896800000995d */ /* 0x001fea0003900000 */
[----:B------:R-:W0:Y:S02]  /*20270*/  @!P1 SYNCS.PHASECHK.TRANS64 P1, [R3+URZ+0x2d860], R2 ;  /* 0x02d86002030095a7 */ /* 0x000e24000802007f */
[----:B0-----:R-:W-:Y:S05]  /*20280*/  @!P1 BRA `(.L_x_12583) ;  /* 0xfffffffc00f09947 */ /* 0x001fea000383ffff */
[----:B------:R-:W-:Y:S05]  /*20290*/  BRA `(.L_x_12729) ;  /* 0xffffffc0008c7947 */ /* 0x000fea000383ffff */
.L_x_12730:
        /* <DEDUP_REMOVED lines=14> */
.L_x_15871:


//--------------------- .text._ZN7cutlass13device_kernelIN5flash11enable_sm90INS1_16FlashAttnFwdSm90INS1_25CollectiveMainloopFwdSm90ILi2EN4cute5tupleIJNS5_1CILi1EEES8_S8_EEENS6_IJNS7_ILi192EEENS7_ILi128EEENS7_ILi64EEEEEELi64ENS_6half_tEfNS_4arch4Sm90ELb0ELb0ELb0ELb0ELb1ELb0ELb0ELb1ELb1ELb1ELb0ELb0EEENS1_21CollectiveEpilogueFwdINS6_IJSA_SC_SB_EEES9_SE_SG_Li384ELb0ELb1ELb0ELb0EEENS1_29StaticPersistentTileSchedulerILb0EEEEEEEEEvNT_6ParamsE --------------------------
	.section	.text._ZN7cutlass13device_kernelIN5flash11enable_sm90INS1_16FlashAttnFwdSm90INS1_25CollectiveMainloopFwdSm90ILi2EN4cute5tupleIJNS5_1CILi1EEES8_S8_EEENS6_IJNS7_ILi192EEENS7_ILi128EEENS7_ILi64EEEEEELi64ENS_6half_tEfNS_4arch4Sm90ELb0ELb0ELb0ELb0ELb1ELb0ELb0ELb1ELb1ELb1ELb0ELb0EEENS1_21CollectiveEpilogueFwdINS6_IJSA_SC_SB_EEES9_SE_SG_Li384ELb0ELb1ELb0ELb0EEENS1_29StaticPersistentTileSchedulerILb0EEEEEEEEEvNT_6ParamsE,"ax",@progbits
	.align	128
.text._ZN7cutlass13device_kernelIN5flash11enable_sm90INS1_16FlashAttnFwdSm90INS1_25CollectiveMainloopFwdSm90ILi2EN4cute5tupleIJNS5_1CILi1EEES8_S8_EEENS6_IJNS7_ILi192EEENS7_ILi128EEENS7_ILi64EEEEEELi64ENS_6half_tEfNS_4arch4Sm90ELb0ELb0ELb0ELb0ELb1ELb0ELb0ELb1ELb1ELb1ELb0ELb0EEENS1_21CollectiveEpilogueFwdINS6_IJSA_SC_SB_EEES9_SE_SG_Li384ELb0ELb1ELb0ELb0EEENS1_29StaticPersistentTileSchedulerILb0EEEEEEEEEvNT_6ParamsE:
        .type           _ZN7cutlass13device_kernelIN5flash11enable_sm90INS1_16FlashAttnFwdSm90INS1_25CollectiveMainloopFwdSm90ILi2EN4cute5tupleIJNS5_1CILi1EEES8_S8_EEENS6_IJNS7_ILi192EEENS7_ILi128EEENS7_ILi64EEEEEELi64ENS_6half_tEfNS_4arch4Sm90ELb0ELb0ELb0ELb0ELb1ELb0ELb0ELb1ELb1ELb1ELb0ELb0EEENS1_21CollectiveEpilogueFwdINS6_IJSA_SC_SB_EEES9_SE_SG_Li384ELb0ELb1ELb0ELb0EEENS1_29StaticPersistentTileSchedulerILb0EEEEEEEEEvNT_6ParamsE,@function
        .size           _ZN7cutlass13device_kernelIN5flash11enable_sm90INS1_16FlashAttnFwdSm90INS1_25CollectiveMainloopFwdSm90ILi2EN4cute5tupleIJNS5_1CILi1EEES8_S8_EEENS6_IJNS7_ILi192EEENS7_ILi128EEENS7_ILi64EEEEEELi64ENS_6half_tEfNS_4arch4Sm90ELb0ELb0ELb0ELb0ELb1ELb0ELb0ELb1ELb1ELb1ELb0ELb0EEENS1_21CollectiveEpilogueFwdINS6_IJSA_SC_SB_EEES9_SE_SG_Li384ELb0ELb1ELb0ELb0EEENS1_29StaticPersistentTileSchedulerILb0EEEEEEEEEvNT_6ParamsE,(.L_x_15872 - _ZN7cutlass13device_kernelIN5flash11enable_sm90INS1_16FlashAttnFwdSm90INS1_25CollectiveMainloopFwdSm90ILi2EN4cute5tupleIJNS5_1CILi1EEES8_S8_EEENS6_IJNS7_ILi192EEENS7_ILi128EEENS7_ILi64EEEEEELi64ENS_6half_tEfNS_4arch4Sm90ELb0ELb0ELb0ELb0ELb1ELb0ELb0ELb1ELb1ELb1ELb0ELb0EEENS1_21CollectiveEpilogueFwdINS6_IJSA_SC_SB_EEES9_SE_SG_Li384ELb0ELb1ELb0ELb0EEENS1_29StaticPersistentTileSchedulerILb0EEEEEEEEEvNT_6ParamsE)
        .other          _ZN7cutlass13device_kernelIN5flash11enable_sm90INS1_16FlashAttnFwdSm90INS1_25CollectiveMainloopFwdSm90ILi2EN4cute5tupleIJNS5_1CILi1EEES8_S8_EEENS6_IJNS7_ILi192EEENS7_ILi128EEENS7_ILi64EEEEEELi64ENS_6half_tEfNS_4arch4Sm90ELb0ELb0ELb0ELb0ELb1ELb0ELb0ELb1ELb1ELb1ELb0ELb0EEENS1_21CollectiveEpilogueFwdINS6_IJSA_SC_SB_EEES9_SE_SG_Li384ELb0ELb1ELb0ELb0EEENS1_29StaticPersistentTileSchedulerILb0EEEEEEEEEvNT_6ParamsE,@"STO_CUDA_ENTRY STV_DEFAULT"
_ZN7cutlass13device_kernelIN5flash11enable_sm90INS1_16FlashAttnFwdSm90INS1_25CollectiveMainloopFwdSm90ILi2EN4cute5tupleIJNS5_1CILi1EEES8_S8_EEENS6_IJNS7_ILi192EEENS7_ILi128EEENS7_ILi64EEEEEELi64ENS_6half_tEfNS_4arch4Sm90ELb0ELb0ELb0ELb0ELb1ELb0ELb0ELb1ELb1ELb1ELb0ELb0EEENS1_21CollectiveEpilogueFwdINS6_IJSA_SC_SB_EEES9_SE_SG_Li384ELb0ELb1ELb0ELb0EEENS1_29StaticPersistentTileSchedulerILb0EEEEEEEEEvNT_6ParamsE:
        /* <DEDUP_REMOVED lines=45> */
.L_x_12731:
        /* <DEDUP_REMOVED lines=22> */
.L_x_12732:
        /* <DEDUP_REMOVED lines=18> */
.L_x_12733:
        /* <DEDUP_REMOVED lines=22> */
.L_x_12734:
        /* <DEDUP_REMOVED lines=23> */
.L_x_12735:
        /* <DEDUP_REMOVED lines=8> */
.L_x_12737:
[----:B------:R-:W-:-:S08]  /*08a0*/  NOP ;  /* 0x0000000000007918 */ /* 0x000fd00000000000 */
[----:B------:R-:W0:Y:S02]  /*08b0*/  USETMAXREG.TRY_ALLOC.CTAPOOL UP0, 0xa0 ;  /* 0x000000a0000079c8 */ /* 0x000e240008000600 */
[----:B0-----:R-:W-:-:S13]  /*08c0*/  PLOP3.LUT P0, PT, PT, PT, UP0, 0x80, 0x0 ;  /* 0x000000000000781c */ /* 0x001fda0003f0f008 */
[----:B------:R-:W-:Y:S05]  /*08d0*/  @!P0 BRA `(.L_x_12737) ;  /* 0xfffffffc00f08947 */ /* 0x000fea000383ffff */
[----:B------:R-:W0:Y:S01]  /*08e0*/  S2R R2, SR_TID.X ;  /* 0x0000000000027919 */ /* 0x000e220000002100 */
[----:B------:R-:W2:Y:S08]  /*08f0*/  S2UR UR46, SR_CTAID.X ;  /* 0x00000000002e79c3 */ /* 0x000eb00000002500 */
[----:B------:R-:W-:Y:S06]  /*0900*/  BAR.ARV 0x8, 0x200 ;  /* 0x0208000000007b1d */ /* 0x000fec0000002000 */
[----:B0-----:R-:W-:-:S04]  /*0910*/  LOP3.LUT R0, R2, 0xffffff80, RZ, 0xc0, !PT ;  /* 0xffffff8002007812 */ /* 0x001fc800078ec0ff */
[----:B------:R-:W-:Y:S02]  /*0920*/  ISETP.NE.AND P0, PT, R0, 0x80, PT ;  /* 0x000000800000780c */ /* 0x000fe40003f05270 */
[----:B------:R-:W2:Y:S11]  /*0930*/  LDC R0, c[0x0][0xc34] ;  /* 0x00030d00ff007b82 */ /* 0x000eb60000000800 */
[----:B------:R-:W-:Y:S06]  /*0940*/  @!P0 BAR.ARV 0x9, 0x100 ;  /* 0x0244000000008b1d */ /* 0x000fec0000002000 */
[----:B--2---:R-:W-:-:S13]  /*0950*/  ISETP.LE.AND P0, PT, R0, UR46, PT ;  /* 0x0000002e00007c0c */ /* 0x004fda000bf03270 */
[----:B-1----:R-:W-:Y:S05]  /*0960*/  @P0 EXIT ;  /* 0x000000000000094d */ /* 0x002fea0003800000 */
[----:B------:R-:W-:Y:S01]  /*0970*/  VIADD R2, R2, 0xffffff80 ;  /* 0xffffff8002027836 */ /* 0x000fe20000000000 */
[----:B------:R-:W-:Y:S01]  /*0980*/  ULOP3.LUT UR40, UR39, 0x1, URZ, 0xfc, !UPT ;  /* 0x0000000127287892 */ /* 0x000fe2000f8efc3f */
[----:B------:R-:W-:Y:S01]  /*0990*/  IMAD.MOV.U32 R153, RZ, RZ, -0x2 ;  /* 0xfffffffeff997424 */ /* 0x000fe200078e00ff */
[----:B------:R-:W-:Y:S01]  /*09a0*/  UMOV UR36, URZ ;  /* 0x0000003f00247c82 */ /* 0x000fe20008000000 */
[----:B------:R-:W-:Y:S01]  /*09b0*/  UMOV UR37, URZ ;  /* 0x0000003f00257c82 */ /* 0x000fe20008000000 */
[----:B------:R-:W-:Y:S01]  /*09c0*/  SHF.R.S32.HI R3, RZ, 0x1f, R2 ;  /* 0x0000001fff037819 */ /* 0x000fe20000011402 */
[----:B------:R-:W-:-:S03]  /*09d0*/  UMOV UR38, URZ ;  /* 0x0000003f00267c82 */ /* 0x000fc60008000000 */
[CC--:B------:R-:W-:Y:S02]  /*09e0*/  LEA.HI R19, R3.reuse, R2.reuse, RZ, 0x7 ;  /* 0x0000000203137211 */ /* 0x0c0fe400078f38ff */
[-C--:B------:R-:W-:Y:S02]  /*09f0*/  LEA.HI R7, R3, R2.reuse, RZ, 0x2 ;  /* 0x0000000203077211 */ /* 0x080fe400078f10ff */
[----:B------:R-:W-:Y:S02]  /*0a00*/  LOP3.LUT R17, R19, 0xffffff80, RZ, 0xc0, !PT ;  /* 0xffffff8013117812 */ /* 0x000fe400078ec0ff */
[CC--:B------:R-:W-:Y:S02]  /*0a10*/  LEA.HI R0, R3.reuse, R2.reuse, RZ, 0x4 ;  /* 0x0000000203007211 */ /* 0x0c0fe400078f20ff */
[----:B------:R-:W-:Y:S01]  /*0a20*/  LEA.HI R5, R3, R2, RZ, 0x5 ;  /* 0x0000000203057211 */ /* 0x000fe200078f28ff */
[----:B------:R-:W-:Y:S01]  /*0a30*/  IMAD.IADD R17, R2, 0x1, -R17 ;  /* 0x0000000102117824 */ /* 0x000fe200078e0a11 */
[----:B------:R-:W-:-:S02]  /*0a40*/  LOP3.LUT R11, R7, 0xfffffffc, RZ, 0xc0, !PT ;  /* 0xfffffffc070b7812 */ /* 0x000fc400078ec0ff */
[----:B------:R-:W-:Y:S01]  /*0a50*/  SHF.R.S32.HI R7, RZ, 0x4, R0 ;  /* 0x00000004ff077819 */ /* 0x000fe20000011400 */
[----:B------:R-:W-:Y:S01]  /*0a60*/  IMAD.SHL.U32 R6, R5, 0x20, RZ ;  /* 0x0000002005067824 */ /* 0x000fe200078e00ff */
[----:B------:R-:W-:Y:S01]  /*0a70*/  SHF.R.S32.HI R4, RZ, 0x1f, R17 ;  /* 0x0000001fff047819 */ /* 0x000fe20000011411 */
[----:B------:R-:W-:Y:S01]  /*0a80*/  IMAD.IADD R11, R2, 0x1, -R11 ;  /* 0x00000001020b7824 */ /* 0x000fe200078e0a0b */
[----:B------:R-:W-:Y:S02]  /*0a90*/  LEA.HI R16, R3, R2, RZ, 0x3 ;  /* 0x0000000203107211 */ /* 0x000fe400078f18ff */
[----:B------:R-:W-:Y:S02]  /*0aa0*/  LEA.HI R3, R4, R17, RZ, 0x2 ;  /* 0x0000001104037211 */ /* 0x000fe400078f10ff */
[C---:B------:R-:W-:Y:S02]  /*0ab0*/  LOP3.LUT R5, R0.reuse, 0x3fffff0, RZ, 0xc0, !PT ;  /* 0x03fffff000057812 */ /* 0x040fe400078ec0ff */
[----:B------:R-:W-:-:S02]  /*0ac0*/  LEA.HI R0, R0, R7, RZ, 0x1 ;  /* 0x0000000700007211 */ /* 0x000fc400078f08ff */
[----:B------:R-:W-:Y:S01]  /*0ad0*/  SHF.R.S32.HI R8, RZ, 0x2, R3 ;  /* 0x00000002ff087819 */ /* 0x000fe20000011403 */
[----:B------:R-:W-:Y:S01]  /*0ae0*/  IMAD.IADD R5, R2, 0x1, -R5 ;  /* 0x0000000102057824 */ /* 0x000fe200078e0a05 */
[----:B------:R-:W-:Y:S02]  /*0af0*/  SHF.R.S32.HI R9, RZ, 0x1f, R3 ;  /* 0x0000001fff097819 */ /* 0x000fe40000011403 */
[----:B------:R-:W-:Y:S02]  /*0b00*/  LOP3.LUT R0, R0, 0x1ffffffe, RZ, 0xc0, !PT ;  /* 0x1ffffffe00007812 */ /* 0x000fe400078ec0ff */
[----:B------:R-:W-:Y:S02]  /*0b10*/  SHF.R.S32.HI R19, RZ, 0x7, R19 ;  /* 0x00000007ff137819 */ /* 0x000fe40000011413 */
[----:B------:R-:W-:Y:S01]  /*0b20*/  LOP3.LUT R6, R6, 0xfffffc00, RZ, 0xc0, !PT ;  /* 0xfffffc0006067812 */ /* 0x000fe200078ec0ff */
[----:B------:R-:W-:Y:S01]  /*0b30*/  IMAD.IADD R152, R7, 0x1, -R0 ;  /* 0x0000000107987824 */ /* 0x000fe200078e0a00 */
[----:B------:R-:W-:Y:S01]  /*0b40*/  LEA.HI R9, R9, R8, RZ, 0x3 ;  /* 0x0000000809097211 */ /* 0x000fe200078f18ff */
[----:B------:R-:W-:Y:S01]  /*0b50*/  IMAD.HI R0, R19, 0x55555556, RZ ;  /* 0x5555555613007827 */ /* 0x000fe200078e02ff */
[----:B------:R-:W-:-:S02]  /*0b60*/  LEA R5, R5, R6, 0x6 ;  /* 0x0000000605057211 */ /* 0x000fc400078e30ff */
[----:B------:R-:W-:Y:S02]  /*0b70*/  LOP3.LUT R9, R9, 0xfffffff8, RZ, 0xc0, !PT ;  /* 0xfffffff809097812 */ /* 0x000fe400078ec0ff */
[----:B------:R-:W-:Y:S01]  /*0b80*/  LEA.HI R6, R4, R17, RZ, 0x5 ;  /* 0x0000001104067211 */ /* 0x000fe200078f28ff */
[----:B------:R-:W-:Y:S01]  /*0b90*/  IMAD R152, R152, 0x8, R5 ;  /* 0x0000000898987824 */ /* 0x000fe200078e0205 */
[----:B------:R-:W-:Y:S01]  /*0ba0*/  LEA.HI R0, R0, R0, RZ, 0x1 ;  /* 0x0000000000007211 */ /* 0x000fe200078f08ff */
[----:B------:R-:W-:Y:S01]  /*0bb0*/  IMAD.IADD R9, R8, 0x1, -R9 ;  /* 0x0000000108097824 */ /* 0x000fe200078e0a09 */
[----:B------:R-:W-:Y:S02]  /*0bc0*/  SHF.R.S32.HI R6, RZ, 0x5, R6 ;  /* 0x00000005ff067819 */ /* 0x000fe40000011406 */
[----:B------:R-:W-:Y:S01]  /*0bd0*/  LEA.HI R7, R11, R11, RZ, 0x1 ;  /* 0x0000000b0b077211 */ /* 0x000fe200078f08ff */
[----:B------:R-:W-:Y:S01]  /*0be0*/  IMAD R0, R0, -0x3, R19 ;  /* 0xfffffffd00007824 */ /* 0x000fe200078e0213 */
[----:B------:R-:W-:Y:S01]  /*0bf0*/  LOP3.LUT R4, R3, 0x7ffffffc, RZ, 0xc0, !PT ;  /* 0x7ffffffc03047812 */ /* 0x000fe200078ec0ff */
[----:B------:R-:W-:Y:S01]  /*0c00*/  IMAD R9, R6, 0x10, R9 ;  /* 0x0000001006097824 */ /* 0x000fe200078e0209 */
[----:B------:R-:W-:-:S02]  /*0c10*/  LOP3.LUT R8, R7, 0x1ffffffe, RZ, 0xc0, !PT ;  /* 0x1ffffffe07087812 */ /* 0x000fc400078ec0ff */
[----:B------:R-:W-:Y:S01]  /*0c20*/  LOP3.LUT R13, R16, 0xfffffff8, RZ, 0xc0, !PT ;  /* 0xfffffff8100d7812 */ /* 0x000fe200078ec0ff */
[----:B------:R-:W-:Y:S01]  /*0c30*/  IMAD.IADD R4, R17, 0x1, -R4 ;  /* 0x0000000111047824 */ /* 0x000fe200078e0a04 */
[----:B------:R-:W-:Y:S01]  /*0c40*/  LEA R22, R0, R9, 0x6 ;  /* 0x0000000900167211 */ /* 0x000fe200078e30ff */
[----:B------:R-:W-:Y:S01]  /*0c50*/  IMAD.IADD R23, R11, 0x1, -R8 ;  /* 0x000000010b177824 */ /* 0x000fe200078e0a08 */
[----:B------:R-:W-:Y:S01]  /*0c60*/  SHF.R.S32.HI R16, RZ, 0x3, R16 ;  /* 0x00000003ff107819 */ /* 0x000fe20000011410 */
[----:B------:R-:W-:Y:S02]  /*0c70*/  IMAD.IADD R2, R2, 0x1, -R13 ;  /* 0x0000000102027824 */ /* 0x000fe400078e0a0d */
[----:B------:R-:W-:Y:S02]  /*0c80*/  IMAD R153, R4, R153, 0x80 ;  /* 0x0000008004997424 */ /* 0x000fe400078e0299 */
[----:B------:R-:W-:-:S07]  /*0c90*/  IMAD R23, R23, 0x8, R22 ;  /* 0x0000000817177824 */ /* 0x000fce00078e0216 */
.L_x_12762:
[----:B0-----:R-:W0:Y:S01]  /*0ca0*/  SHFL.IDX PT, R0, R19, RZ, 0x1f ;  /* 0x00001fff13007589 */ /* 0x001e2200000e0000 */
[----:B------:R-:W1:Y:S01]  /*0cb0*/  S2UR UR41, SR_CgaCtaId ;  /* 0x00000000002979c3 */ /* 0x000e620000008800 */
[----:B------:R-:W-:Y:S01]  /*0cc0*/  ULDC UR4, c[0x0][0xc38] ;  /* 0x00030e0000047ab9 */ /* 0x000fe20000000800 */
[----:B------:R-:W-:Y:S01]  /*0cd0*/  ULDC.64 UR6, c[0x0][0x418] ;  /* 0x0001060000067ab9 */ /* 0x000fe20000000a00 */
[----:B------:R-:W-:Y:S02]  /*0ce0*/  UISETP.NE.AND UP2, UPT, UR4, 0x1, UPT ;  /* 0x000000010400788c */ /* 0x000fe4000bf45270 */
[----:B------:R-:W-:Y:S01]  /*0cf0*/  UISETP.NE.U32.AND UP0, UPT, UR6, URZ, UPT ;  /* 0x0000003f0600728c */ /* 0x000fe2000bf05070 */
[----:B------:R-:W-:Y:S01]  /*0d00*/  ULDC UR4, c[0x0][0xc44] ;  /* 0x0003110000047ab9 */ /* 0x000fe20000000800 */
[----:B------:R-:W-:Y:S01]  /*0d10*/  UMOV UR43, UR46 ;  /* 0x0000002e002b7c82 */ /* 0x000fe20008000000 */
[----:B------:R-:W-:Y:S01]  /*0d20*/  UISETP.NE.AND UP1, UPT, UR4, 0x1, UPT ;  /* 0x000000010400788c */ /* 0x000fe2000bf25270 */
[----:B------:R-:W-:Y:S01]  /*0d30*/  UMOV UR44, 0x400 ;  /* 0x00000400002c7882 */ /* 0x000fe20000000000 */
[----:B------:R-:W-:-:S04]  /*0d40*/  UISETP.NE.AND.EX UP0, UPT, UR7, URZ, UPT, UP0 ;  /* 0x0000003f0700728c */ /* 0x000fc8000bf05300 */
[----:B------:R-:W-:Y:S01]  /*0d50*/  @UP2 ULDC UR4, c[0x0][0xc3c] ;  /* 0x00030f0000042ab9 */ /* 0x000fe20000000800 */
[----:B------:R-:W-:Y:S01]  /*0d60*/  @UP2 ULDC UR6, c[0x0][0xc40] ;  /* 0x0003100000062ab9 */ /* 0x000fe20000000800 */
[----:B------:R-:W-:Y:S01]  /*0d70*/  UIMAD.WIDE.U32 UR4, UR46, UR4, URZ ;  /* 0x000000042e0472a5 */ /* 0x000fe2000f8e003f */
[----:B------:R-:W-:-:S03]  /*0d80*/  ULDC UR48, c[0x0][0x424] ;  /* 0x0001090000307ab9 */ /* 0x000fc60000000800 */
[----:B------:R-:W-:Y:S01]  /*0d90*/  @UP2 USHF.R.U32.HI UR43, URZ, UR6, UR5 ;  /* 0x000000063f2b2299 */ /* 0x000fe20008011605 */
[----:B------:R-:W-:Y:S01]  /*0da0*/  @UP1 ULDC.64 UR8, c[0x0][0xc48] ;  /* 0x0003120000081ab9 */ /* 0x000fe20000000a00 */
[----:B0-----:R-:W-:Y:S01]  /*0db0*/  R2UR UR42, R0 ;  /* 0x00000000002a72ca */ /* 0x001fe200000e0000 */
[----:B-1----:R-:W-:Y:S02]  /*0dc0*/  ULEA UR44, UR41, UR44, 0x18 ;  /* 0x0000002c292c7291 */ /* 0x002fe4000f8ec03f */
[----:B------:R-:W-:Y:S02]  /*0dd0*/  UIMAD.WIDE.U32 UR4, UR43, UR8, URZ ;  /* 0x000000082b0472a5 */ /* 0x000fe4000f8e003f */
[----:B------:R-:W-:Y:S02]  /*0de0*/  UIADD3 UR8, UR44, 0x8400, URZ ;  /* 0x000084002c087890 */ /* 0x000fe4000fffe03f */
[----:B------:R-:W-:Y:S02]  /*0df0*/  USEL UR48, UR48, 0x1, UP0 ;  /* 0x0000000130307887 */ /* 0x000fe40008000000 */
[----:B------:R-:W-:Y:S01]  /*0e00*/  ULOP3.LUT UP0, URZ, UR8, 0x3ff, URZ, 0xc0, !UPT ;  /* 0x000003ff083f7892 */ /* 0x000fe2000f80c03f */
[----:B------:R-:W-:Y:S01]  /*0e10*/  ULDC UR4, c[0x0][0x2f0] ;  /* 0x0000bc0000047ab9 */ /* 0x000fe20000000800 */
[----:B------:R-:W-:-:S02]  /*0e20*/  UMOV UR45, UR43 ;  /* 0x0000002b002d7c82 */ /* 0x000fc40008000000 */
[----:B------:R-:W-:Y:S02]  /*0e30*/  UIMAD.WIDE UR6, UR42, 0x55555556, URZ ;  /* 0x555555562a0678a5 */ /* 0x000fe4000f8e023f */
[----:B------:R-:W-:Y:S01]  /*0e40*/  UIMAD UR48, UR48, UR4, URZ ;  /* 0x00000004303072a4 */ /* 0x000fe2000f8e023f */
[----:B------:R-:W-:Y:S01]  /*0e50*/  PLOP3.LUT P0, PT, PT, PT, UP0, 0x80, 0x0 ;  /* 0x000000000000781c */ /* 0x000fe20003f0f008 */
[----:B------:R-:W-:Y:S02]  /*0e60*/  ULEA.HI UR7, UR7, UR7, URZ, 0x1 ;  /* 0x0000000707077291 */ /* 0x000fe4000f8f083f */
[----:B------:R-:W-:Y:S02]  /*0e70*/  UIADD3 UR4, UR48, 0x7f, URZ ;  /* 0x0000007f30047890 */ /* 0x000fe4000fffe03f */
[----:B------:R-:W-:Y:S02]  /*0e80*/  UIMAD UR7, UR7, -0x3, UR42 ;  /* 0xfffffffd070778a4 */ /* 0x000fe4000f8e022a */
[----:B------:R-:W-:-:S02]  /*0e90*/  @UP1 USHF.R.U32.HI UR45, URZ, UR9, UR5 ;  /* 0x000000093f2d1299 */ /* 0x000fc40008011605 */
[----:B------:R-:W-:Y:S02]  /*0ea0*/  USHF.R.S32.HI UR5, URZ, 0x1f, UR4 ;  /* 0x0000001f3f057899 */ /* 0x000fe40008011404 */
[----:B------:R-:W-:Y:S02]  /*0eb0*/  ULEA UR7, UR7, UR8, 0xd ;  /* 0x0000000807077291 */ /* 0x000fe4000f8e683f */
[----:B------:R-:W-:Y:S02]  /*0ec0*/  ULEA.HI UR5, UR5, UR4, URZ, 0x7 ;  /* 0x0000000405057291 */ /* 0x000fe4000f8f383f */
[----:B------:R-:W-:Y:S02]  /*0ed0*/  USHF.R.U32.HI UR7, URZ, 0x4, UR7 ;  /* 0x000000043f077899 */ /* 0x000fe40008011607 */
[----:B------:R-:W-:Y:S02]  /*0ee0*/  USHF.R.S32.HI UR47, URZ, 0x7, UR5 ;  /* 0x000000073f2f7899 */ /* 0x000fe40008011405 */
        /* <DEDUP_REMOVED lines=18> */
.L_x_12738:
[----:B------:R-:W-:Y:S01]  /*1010*/  ULOP3.LUT UR4, UR36, 0x1, URZ, 0xc0, !UPT ;  /* 0x0000000124047892 */ /* 0x000fe2000f8ec03f */
[----:B------:R-:W-:-:S05]  /*1020*/  IMAD.U32 R3, RZ, RZ, UR40 ;  /* 0x00000028ff037e24 */ /* 0x000fca000f8e00ff */
[----:B------:R-:W-:Y:S01]  /*1030*/  IMAD.U32 R0, RZ, RZ, UR4 ;  /* 0x00000004ff007e24 */ /* 0x000fe2000f8e00ff */
[----:B------:R-:W-:-:S04]  /*1040*/  ISETP.NE.AND P0, PT, R3, 0x3, PT ;  /* 0x000000030300780c */ /* 0x000fc80003f05270 */
[----:B------:R-:W-:-:S04]  /*1050*/  SHF.L.U32 R0, R0, 0x1f, RZ ;  /* 0x0000001f00007819 */ /* 0x000fc800000006ff */
[----:B------:R-:W0:Y:S02]  /*1060*/  SYNCS.PHASECHK.TRANS64.TRYWAIT P1, [UR44+0x16800], R0 ;  /* 0x01680000ff0075a7 */ /* 0x000e24000802016c */
[----:B0-----:R-:W-:Y:S05]  /*1070*/  @!P1 BRA `(.L_x_12739) ;  /* 0x0000008c00c09947 */ /* 0x001fea0003800000 */
.L_x_12812:
[----:B------:R-:W-:Y:S05]  /*1080*/  @!P0 BRA `(.L_x_12740) ;  /* 0x0000000000048947 */ /* 0x000fea0003800000 */
[----:B------:R-:W-:Y:S01]  /*1090*/  BPT.TRAP 0x1 ;  /* 0x000000040000795c */ /* 0x000fe20000300000 */
.L_x_12740:
[----:B------:R-:W-:Y:S02]  /*10a0*/  IMAD.U32 R4, RZ, RZ, UR38 ;  /* 0x00000026ff047e24 */ /* 0x000fe4000f8e00ff */
[----:B0-----:R-:W-:-:S03]  /*10b0*/  IMAD.U32 R3, RZ, RZ, UR37 ;  /* 0x00000025ff037e24 */ /* 0x001fc6000f8e00ff */
[----:B------:R-:W-:Y:S02]  /*10c0*/  LEA R4, R4, UR44, 0x3 ;  /* 0x0000002c04047c11 */ /* 0x000fe4000f8e18ff */
[----:B------:R-:W-:-:S04]  /*10d0*/  SHF.L.U32 R3, R3, 0x1f, RZ ;  /* 0x0000001f03037819 */ /* 0x000fc800000006ff */
[----:B------:R0:W1:Y:S01]  /*10e0*/  SYNCS.PHASECHK.TRANS64.TRYWAIT P1, [R4+URZ+0x16830], R3 ;  /* 0x01683003040075a7 */ /* 0x000062000802017f */
[----:B------:R-:W-:Y:S05]  /*10f0*/  @!P0 BRA `(.L_x_12741) ;  /* 0x0000000000048947 */ /* 0x000fea0003800000 */
[----:B------:R-:W-:Y:S01]  /*1100*/  BPT.TRAP 0x1 ;  /* 0x000000040000795c */ /* 0x000fe20000300000 */
.L_x_12741:
[----:B------:R-:W-:Y:S01]  /*1110*/  IMAD.MOV.U32 R119, RZ, RZ, RZ ;  /* 0x000000ffff777224 */ /* 0x000fe200078e00ff */
[----:B-1----:R-:W-:Y:S06]  /*1120*/  @P1 BRA `(.L_x_12742) ;  /* 0x0000000000081947 */ /* 0x002fec0003800000 */
[----:B------:R-:W1:Y:S02]  /*1130*/  SYNCS.PHASECHK.TRANS64.TRYWAIT P1, [R4+URZ+0x16830], R3 ;  /* 0x01683003040075a7 */ /* 0x000e64000802017f */
[----:B-1----:R-:W-:Y:S05]  /*1140*/  @!P1 BRA `(.L_x_12743) ;  /* 0x0000008c00a49947 */ /* 0x002fea0003800000 */
.L_x_12742:
        /* <DEDUP_REMOVED lines=35> */
.L_x_12744:
[----:B------:R-:W-:Y:S01]  /*1380*/  IADD3 R8, R153, UR48, RZ ;  /* 0x0000003099087c10 */ /* 0x000fe2000fffe0ff */
[----:B01----:R-:W-:Y:S01]  /*1390*/  IMAD.U32 R3, RZ, RZ, UR47 ;  /* 0x0000002fff037e24 */ /* 0x003fe2000f8e00ff */
[----:B------:R-:W-:Y:S01]  /*13a0*/  P2R R10, PR, RZ, 0x1 ;  /* 0x00000001ff0a7803 */ /* 0x000fe20000000000 */
[----:B------:R-:W-:Y:S01]  /*13b0*/  ULDC UR6, c[0x0][0x988] ;  /* 0x0002620000067ab9 */ /* 0x000fe20000000800 */
[----:B------:R-:W-:Y:S01]  /*13c0*/  UISETP.GE.AND UP0, UPT, UR48, 0x81, UPT ;  /* 0x000000813000788c */ /* 0x000fe2000bf06270 */
        /* <DEDUP_REMOVED lines=30> */
[----:B------:R-:W-:Y:S01]  /*15b0*/  IMAD.MOV.U32 R88, RZ, RZ, R119 ;  /* 0x000000ffff587224 */ /* 0x000fe200078e0077 */
        /* <DEDUP_REMOVED lines=93> */
[C---:B------:R-:W-:Y:S02]  /*1b90*/  ISETP.GT.AND P4, PT, R8.reuse, 0x71, PT ;  /* 0x000000710800780c */ /* 0x040fe40003f84270 */
[----:B------:R-:W-:Y:S02]  /*1ba0*/  FMNMX.FTZ R0, R137, R0, !PT ;  /* 0x0000000089007209 */ /* 0x000fe40007810000 */
[----:B------:R-:W-:Y:S02]  /*1bb0*/  FSEL R139, R81, -INF , P4 ;  /* 0xff800000518b7808 */ /* 0x000fe40002000000 */
[----:B------:R-:W-:-:S02]  /*1bc0*/  ISETP.GT.AND P5, PT, R8, 0x78, PT ;  /* 0x000000780800780c */ /* 0x000fc40003fa4270 */
[----:B------:R-:W-:Y:S02]  /*1bd0*/  FMNMX.FTZ R0, R139, R0, !PT ;  /* 0x000000008b007209 */ /* 0x000fe40007810000 */
[----:B------:R-:W-:Y:S02]  /*1be0*/  FSEL R81, R84, -INF , P5 ;  /* 0xff80000054517808 */ /* 0x000fe40002800000 */
[----:B------:R-:W-:Y:S02]  /*1bf0*/  ISETP.GT.AND P6, PT, R8, 0x79, PT ;  /* 0x000000790800780c */ /* 0x000fe40003fc4270 */
[----:B------:R-:W-:Y:S02]  /*1c00*/  FMNMX.FTZ R0, R81, R0, !PT ;  /* 0x0000000051007209 */ /* 0x000fe40007810000 */
[----:B------:R-:W-:Y:S02]  /*1c10*/  FSEL R85, R85, -INF , P6 ;  /* 0xff80000055557808 */ /* 0x000fe40003000000 */
[----:B------:R-:W-:-:S02]  /*1c20*/  P2R R24, PR, RZ, 0x8 ;  /* 0x00000008ff187803 */ /* 0x000fc40000000000 */
[----:B------:R-:W-:Y:S01]  /*1c30*/  FMNMX.FTZ R12, R85, R0, !PT ;  /* 0x00000000550c7209 */ /* 0x000fe20007810000 */
[----:B------:R-:W-:Y:S01]  /*1c40*/  IMAD.U32 R0, RZ, RZ, UR6 ;  /* 0x00000006ff007e24 */ /* 0x000fe2000f8e00ff */
[----:B------:R-:W-:Y:S02]  /*1c50*/  P2R R30, PR, RZ, 0x1 ;  /* 0x00000001ff1e7803 */ /* 0x000fe40000000000 */
[----:B------:R-:W-:Y:S01]  /*1c60*/  P2R R28, PR, RZ, 0x2 ;  /* 0x00000002ff1c7803 */ /* 0x000fe20000000000 */
[----:B------:R-:W0:Y:S01]  /*1c70*/  SHFL.BFLY PT, R3, R12, 0x2, 0x1f ;  /* 0x0c401f000c037f89 */ /* 0x000e2200000e0000 */
[----:B------:R-:W-:Y:S02]  /*1c80*/  P2R R26, PR, RZ, 0x4 ;  /* 0x00000004ff1a7803 */ /* 0x000fe40000000000 */
[C---:B------:R-:W-:Y:S02]  /*1c90*/  ISETP.GT.AND P2, PT, R8.reuse, 0x58, PT ;  /* 0x000000580800780c */ /* 0x040fe40003f44270 */
[----:B------:R-:W-:-:S02]  /*1ca0*/  ISETP.GT.AND P1, PT, R8, 0x59, PT ;  /* 0x000000590800780c */ /* 0x000fc40003f24270 */
[----:B------:R-:W-:Y:S02]  /*1cb0*/  ISETP.GT.AND P0, PT, R8, 0x60, PT ;  /* 0x000000600800780c */ /* 0x000fe40003f04270 */
[----:B------:R-:W-:Y:S02]  /*1cc0*/  FSEL R45, R70, -INF , P2 ;  /* 0xff800000462d7808 */ /* 0x000fe40001000000 */
[----:B------:R-:W-:Y:S02]  /*1cd0*/  FSEL R71, R71, -INF , P1 ;  /* 0xff80000047477808 */ /* 0x000fe40000800000 */
[----:B------:R-:W-:Y:S02]  /*1ce0*/  FSEL R49, R74, -INF , P0 ;  /* 0xff8000004a317808 */ /* 0x000fe40000000000 */
[----:B------:R-:W-:Y:S02]  /*1cf0*/  ISETP.NE.AND P0, PT, R30, RZ, PT ;  /* 0x000000ff1e00720c */ /* 0x000fe40003f05270 */
[----:B------:R-:W-:-:S02]  /*1d00*/  ISETP.NE.AND P1, PT, R28, RZ, PT ;  /* 0x000000ff1c00720c */ /* 0x000fc40003f25270 */
[----:B------:R-:W-:Y:S02]  /*1d10*/  FSEL R75, R75, -INF , P0 ;  /* 0xff8000004b4b7808 */ /* 0x000fe40000000000 */
[----:B------:R-:W-:Y:S02]  /*1d20*/  ISETP.NE.AND P2, PT, R26, RZ, PT ;  /* 0x000000ff1a00720c */ /* 0x000fe40003f45270 */
[----:B------:R-:W-:Y:S02]  /*1d30*/  FSEL R87, R87, -INF , P6 ;  /* 0xff80000057577808 */ /* 0x000fe40003000000 */
[----:B0-----:R-:W-:Y:S02]  /*1d40*/  FMNMX.FTZ R14, R12, R3, !PT ;  /* 0x000000030c0e7209 */ /* 0x001fe40007810000 */
[----:B------:R-:W-:Y:S02]  /*1d50*/  ISETP.NE.AND P0, PT, R10, RZ, PT ;  /* 0x000000ff0a00720c */ /* 0x000fe40003f05270 */
[----:B------:R-:W-:Y:S01]  /*1d60*/  R2UR UR6, R4 ;  /* 0x00000000040672ca */ /* 0x000fe200000e0000 */
[----:B------:R-:W0:-:S12]  /*1d70*/  SHFL.BFLY PT, R3, R14, 0x1, 0x1f ;  /* 0x0c201f000e037f89 */ /* 0x000e1800000e0000 */
[----:B------:R-:W-:-:S04]  /*1d80*/  UIADD3 UR6, UR6, 0x16840, URZ ;  /* 0x0001684006067890 */ /* 0x000fc8000fffe03f */
[----:B------:R-:W-:Y:S01]  /*1d90*/  UPRMT UR6, UR41, 0x654, UR6 ;  /* 0x0000065429067896 */ /* 0x000fe20008000006 */
[----:B0-----:R-:W-:-:S08]  /*1da0*/  FMNMX.FTZ R3, R14, R3, !PT ;  /* 0x000000030e037209 */ /* 0x001fd00007810000 */
[----:B------:R-:W-:Y:S01]  /*1db0*/  SYNCS.ARRIVE.TRANS64.RED.A1T0 RZ, [UR6], RZ ;  /* 0x000000ffffff79a7 */ /* 0x000fe20008100406 */
[C---:B------:R-:W-:Y:S01]  /*1dc0*/  FSETP.NEU.FTZ.AND P3, PT, R3.reuse, -INF , PT ;  /* 0xff8000000300780b */ /* 0x040fe20003f7d000 */
[----:B------:R-:W-:-:S05]  /*1dd0*/  FMUL.FTZ R20, R3, R0 ;  /* 0x0000000003147220 */ /* 0x000fca0000410000 */
[----:B------:R-:W-:Y:S02]  /*1de0*/  FSEL R8, R20, RZ, P3 ;  /* 0x000000ff14087208 */ /* 0x000fe40001800000 */
[----:B------:R-:W-:-:S03]  /*1df0*/  ISETP.NE.AND P3, PT, R24, RZ, PT ;  /* 0x000000ff1800720c */ /* 0x000fc60003f65270 */
[-CC-:B------:R-:W-:Y:S01]  /*1e00*/  FFMA.FTZ R53, R6, R0.reuse, -R8.reuse ;  /* 0x0000000006357223 */ /* 0x180fe20000010808 */
        /* <DEDUP_REMOVED lines=54> */
[----:B------:R-:W-:Y:S01]  /*2170*/  FFMA.FTZ R81, R85, R0, -R8 ;  /* 0x0000000055517223 */ /* 0x000fe20000010808 */
[--C-:B------:R-:W-:Y:S01]  /*2180*/  IMAD.MOV.U32 R117, RZ, RZ, R119.reuse ;  /* 0x000000ffff757224 */ /* 0x100fe200078e0077 */
[----:B------:R-:W-:Y:S01]  /*2190*/  FMNMX.FTZ R6, R55, R6, !PT ;  /* 0x0000000637067209 */ /* 0x000fe20007810000 */
[--C-:B------:R-:W-:Y:S01]  /*21a0*/  IMAD.MOV.U32 R115, RZ, RZ, R119.reuse ;  /* 0x000000ffff737224 */ /* 0x100fe200078e0077 */
[----:B------:R-:W-:Y:S01]  /*21b0*/  MOV R113, R119 ;  /* 0x0000007700717202 */ /* 0x000fe20000000f00 */
[----:B------:R-:W4:Y:S01]  /*21c0*/  MUFU.EX2 R124, R124 ;  /* 0x0000007c007c7308 */ /* 0x000f220000000800 */
[----:B------:R-:W-:Y:S01]  /*21d0*/  FMNMX.FTZ R6, R33, R6, !PT ;  /* 0x0000000621067209 */ /* 0x000fe20007810000 */
[----:B------:R-:W-:-:S03]  /*21e0*/  IMAD.MOV.U32 R111, RZ, RZ, R119 ;  /* 0x000000ffff6f7224 */ /* 0x000fc600078e0077 */
        /* <DEDUP_REMOVED lines=37> */
[----:B------:R-:W-:Y:S02]  /*2440*/  FSEL R26, R26, RZ, P1 ;  /* 0x000000ff1a1a7208 */ /* 0x000fe40000800000 */
[----:B------:R-:W-:-:S03]  /*2450*/  PLOP3.LUT P1, PT, PT, PT, UP0, 0x80, 0x0 ;  /* 0x000000000000781c */ /* 0x000fc60003f2f008 */
[-CC-:B---3--:R-:W-:Y:S01]  /*2460*/  FFMA.FTZ R121, R7, R0.reuse, -R26.reuse ;  /* 0x0000000007797223 */ /* 0x188fe2000001081a */
[-CC-:B------:R-:W-:Y:S01]  /*2470*/  FFMA.FTZ R6, R27, R0.reuse, -R26.reuse ;  /* 0x000000001b067223 */ /* 0x180fe2000001081a */
[-CC-:B------:R-:W-:Y:S01]  /*2480*/  FFMA.FTZ R123, R9, R0.reuse, -R26.reuse ;  /* 0x00000000097b7223 */ /* 0x180fe2000001081a */
[----:B------:R-:W-:Y:S01]  /*2490*/  FADD.FTZ R7, R120, R53 ;  /* 0x0000003578077221 */ /* 0x000fe20000010000 */
        /* <DEDUP_REMOVED lines=11> */
[----:B----4-:R-:W-:Y:S01]  /*2550*/  FADD.FTZ R32, R124, R7 ;  /* 0x000000077c207221 */ /* 0x010fe20000010000 */
[-CC-:B------:R-:W-:Y:S01]  /*2560*/  FFMA.FTZ R131, R21, R0.reuse, -R26.reuse ;  /* 0x0000000015837223 */ /* 0x180fe2000001081a */
[-CC-:B------:R-:W-:Y:S01]  /*2570*/  FFMA.FTZ R20, R47, R0.reuse, -R26.reuse ;  /* 0x000000002f147223 */ /* 0x180fe2000001081a */
[-C--:B------:R-:W-:Y:S01]  /*2580*/  FFMA.FTZ R133, R25, R0.reuse, -R26 ;  /* 0x0000000019857223 */ /* 0x080fe2000001081a */
[----:B-----5:R-:W-:Y:S01]  /*2590*/  FADD.FTZ R7, R65, R32 ;  /* 0x0000002041077221 */ /* 0x020fe20000010000 */
        /* <DEDUP_REMOVED lines=9> */
[-C--:B------:R-:W-:Y:S01]  /*2630*/  FFMA.FTZ R32, R63, R0.reuse, -R26 ;  /* 0x000000003f207223 */ /* 0x080fe2000001081a */
[----:B------:R-:W2:Y:S01]  /*2640*/  MUFU.EX2 R8, R8 ;  /* 0x0000000800087308 */ /* 0x000ea20000000800 */
[----:B0-----:R-:W-:Y:S01]  /*2650*/  FADD.FTZ R34, R121, R6 ;  /* 0x0000000679227221 */ /* 0x001fe20000010000 */
[----:B------:R-:W-:Y:S01]  /*2660*/  FADD.FTZ R36, R128, R9 ;  /* 0x0000000980247221 */ /* 0x000fe20000010000 */
[-CC-:B------:R-:W-:Y:S01]  /*2670*/  FFMA.FTZ R141, R41, R0.reuse, -R26.reuse ;  /* 0x00000000298d7223 */ /* 0x180fe2000001081a */
[-CC-:B------:R-:W-:Y:S01]  /*2680*/  FFMA.FTZ R143, R45, R0.reuse, -R26.reuse ;  /* 0x000000002d8f7223 */ /* 0x180fe2000001081a */
[-C--:B------:R-:W-:Y:S01]  /*2690*/  FFMA.FTZ R71, R71, R0.reuse, -R26 ;  /* 0x0000000047477223 */ /* 0x080fe2000001081a */
[----:B------:R-:W-:Y:S01]  /*26a0*/  FADD.FTZ R9, R89, R36 ;  /* 0x0000002459097221 */ /* 0x000fe20000010000 */
[-C--:B------:R-:W-:Y:S01]  /*26b0*/  FFMA.FTZ R49, R49, R0.reuse, -R26 ;  /* 0x0000000031317223 */ /* 0x080fe2000001081a */
[----:B------:R-:W0:Y:S01]  /*26c0*/  MUFU.EX2 R125, R125 ;  /* 0x0000007d007d7308 */ /* 0x000e220000000800 */
[----:B-1----:R-:W-:Y:S01]  /*26d0*/  FADD.FTZ R7, R123, R34 ;  /* 0x000000227b077221 */ /* 0x002fe20000010000 */
[-CC-:B------:R-:W-:Y:S01]  /*26e0*/  FFMA.FTZ R75, R75, R0.reuse, -R26.reuse ;  /* 0x000000004b4b7223 */ /* 0x180fe2000001081a */
[-CC-:B------:R-:W-:Y:S01]  /*26f0*/  FFMA.FTZ R95, R95, R0.reuse, -R26.reuse ;  /* 0x000000005f5f7223 */ /* 0x180fe2000001081a */
[-CC-:B------:R-:W-:Y:S01]  /*2700*/  FFMA.FTZ R97, R97, R0.reuse, -R26.reuse ;  /* 0x0000000061617223 */ /* 0x180fe2000001081a */
[-CC-:B------:R-:W-:Y:S01]  /*2710*/  FFMA.FTZ R99, R99, R0.reuse, -R26.reuse ;  /* 0x0000000063637223 */ /* 0x180fe2000001081a */
[-CC-:B------:R-:W-:Y:S01]  /*2720*/  FFMA.FTZ R101, R101, R0.reuse, -R26.reuse ;  /* 0x0000000065657223 */ /* 0x180fe2000001081a */
[-CC-:B------:R-:W-:Y:S01]  /*2730*/  FFMA.FTZ R103, R103, R0.reuse, -R26.reuse ;  /* 0x0000000067677223 */ /* 0x180fe2000001081a */
[----:B------:R-:W1:Y:S01]  /*2740*/  MUFU.EX2 R10, R10 ;  /* 0x0000000a000a7308 */ /* 0x000e620000000800 */
[----:B--2---:R-:W-:Y:S01]  /*2750*/  FADD.FTZ R34, R8, R7 ;  /* 0x0000000708227221 */ /* 0x004fe20000010000 */
[----:B------:R-:W-:Y:S01]  /*2760*/  FFMA.FTZ R87, R87, R0, -R26 ;  /* 0x0000000057577223 */ /* 0x000fe2000001081a */
[----:B------:R-:W-:-:S02]  /*2770*/  F2FP.F16.F32.PACK_AB R121, R6, R121 ;  /* 0x000000790679723e */ /* 0x000fc400000000ff */
[----:B------:R-:W-:Y:S02]  /*2780*/  F2FP.F16.F32.PACK_AB R123, R8, R123 ;  /* 0x0000007b087b723e */ /* 0x000fe400000000ff */
[----:B------:R-:W-:Y:S01]  /*2790*/  F2FP.F16.F32.PACK_AB R128, R89, R128 ;  /* 0x000000805980723e */ /* 0x000fe200000000ff */
[----:B------:R-:W2:Y:S01]  /*27a0*/  MUFU.EX2 R127, R127 ;  /* 0x0000007f007f7308 */ /* 0x000ea20000000800 */
[----:B0-----:R-:W-:Y:S01]  /*27b0*/  FADD.FTZ R7, R125, R34 ;  /* 0x000000227d077221 */ /* 0x001fe20000010000 */
[----:B------:R-:W-:Y:S01]  /*27c0*/  FADD.FTZ R34, R130, R9 ;  /* 0x0000000982227221 */ /* 0x000fe20000010000 */
[----:B------:R-:W-:Y:S02]  /*27d0*/  F2FP.F16.F32.PACK_AB R130, R91, R130 ;  /* 0x000000825b82723e */ /* 0x000fe400000000ff */
[----:B------:R-:W-:Y:S01]  /*27e0*/  F2FP.F16.F32.PACK_AB R120, R53, R120 ;  /* 0x000000783578723e */ /* 0x000fe200000000ff */
[----:B------:R-:W-:Y:S01]  /*27f0*/  FADD.FTZ R9, R91, R34 ;  /* 0x000000225b097221 */ /* 0x000fe20000010000 */
[----:B------:R-:W-:Y:S01]  /*2800*/  FFMA.FTZ R34, R67, R0, -R26 ;  /* 0x0000000043227223 */ /* 0x000fe2000001081a */
[----:B------:R-:W0:Y:S01]  /*2810*/  MUFU.EX2 R12, R12 ;  /* 0x0000000c000c7308 */ /* 0x000e220000000800 */
[----:B-1----:R-:W-:Y:S01]  /*2820*/  FADD.FTZ R36, R10, R7 ;  /* 0x000000070a247221 */ /* 0x002fe20000010000 */
[----:B------:R-:W-:Y:S01]  /*2830*/  FADD.FTZ R38, R132, R9 ;  /* 0x0000000984267221 */ /* 0x000fe20000010000 */
[----:B------:R-:W-:Y:S01]  /*2840*/  F2FP.F16.F32.PACK_AB R132, R93, R132 ;  /* 0x000000845d84723e */ /* 0x000fe200000000ff */
[--C-:B------:R-:W-:Y:S01]  /*2850*/  IMAD.MOV.U32 R91, RZ, RZ, R119.reuse ;  /* 0x000000ffff5b7224 */ /* 0x100fe200078e0077 */
[----:B------:R-:W-:Y:S01]  /*2860*/  F2FP.F16.F32.PACK_AB R122, R57, R122 ;  /* 0x0000007a397a723e */ /* 0x000fe200000000ff */
[----:B------:R-:W-:Y:S01]  /*2870*/  FADD.FTZ R9, R93, R38 ;  /* 0x000000265d097221 */ /* 0x000fe20000010000 */
[----:B------:R-:W-:Y:S01]  /*2880*/  F2FP.F16.F32.PACK_AB R124, R65, R124 ;  /* 0x0000007c417c723e */ /* 0x000fe200000000ff */
[----:B------:R-:W1:Y:S01]  /*2890*/  MUFU.EX2 R129, R129 ;  /* 0x0000008100817308 */ /* 0x000e620000000800 */
[----:B--2---:R-:W-:Y:S01]  /*28a0*/  FADD.FTZ R7, R127, R36 ;  /* 0x000000247f077221 */ /* 0x004fe20000010000 */
[----:B------:R-:W-:Y:S01]  /*28b0*/  F2FP.F16.F32.PACK_AB R126, R77, R126 ;  /* 0x0000007e4d7e723e */ /* 0x000fe200000000ff */
[----:B------:R-:W-:Y:S01]  /*28c0*/  IMAD.MOV.U32 R93, RZ, RZ, R119 ;  /* 0x000000ffff5d7224 */ /* 0x000fe200078e0077 */
[----:B------:R-:W-:-:S02]  /*28d0*/  F2FP.F16.F32.PACK_AB R125, R10, R125 ;  /* 0x0000007d0a7d723e */ /* 0x000fc400000000ff */
[----:B------:R-:W-:Y:S02]  /*28e0*/  MOV R89, R119 ;  /* 0x0000007700597202 */ /* 0x000fe40000000f00 */
[----:B------:R-:W2:Y:S01]  /*28f0*/  MUFU.EX2 R14, R14 ;  /* 0x0000000e000e7308 */ /* 0x000ea20000000800 */
[C---:B0-----:R-:W-:Y:S01]  /*2900*/  FADD.FTZ R36, R12.reuse, R7 ;  /* 0x000000070c247221 */ /* 0x041fe20000010000 */
[----:B------:R-:W-:-:S06]  /*2910*/  F2FP.F16.F32.PACK_AB R127, R12, R127 ;  /* 0x0000007f0c7f723e */ /* 0x000fcc00000000ff */
[----:B------:R-:W0:Y:S01]  /*2920*/  MUFU.EX2 R131, R131 ;  /* 0x0000008300837308 */ /* 0x000e220000000800 */
[----:B-1----:R-:W-:Y:S01]  /*2930*/  FADD.FTZ R7, R129, R36 ;  /* 0x0000002481077221 */ /* 0x002fe20000010000 */
[----:B------:R-:W-:Y:S01]  /*2940*/  FADD.FTZ R36, R134, R9 ;  /* 0x0000000986247221 */ /* 0x000fe20000010000 */
[----:B------:R-:W-:-:S03]  /*2950*/  F2FP.F16.F32.PACK_AB R134, R79, R134 ;  /* 0x000000864f86723e */ /* 0x000fc600000000ff */
[----:B------:R-:W-:Y:S02]  /*2960*/  FADD.FTZ R9, R79, R36 ;  /* 0x000000244f097221 */ /* 0x000fe40000010000 */
[----:B------:R-:W1:Y:S01]  /*2970*/  MUFU.EX2 R20, R20 ;  /* 0x0000001400147308 */ /* 0x000e620000000800 */
[----:B--2---:R-:W-:Y:S01]  /*2980*/  FADD.FTZ R4, R14, R7 ;  /* 0x000000070e047221 */ /* 0x004fe20000010000 */
[----:B------:R-:W-:Y:S01]  /*2990*/  FADD.FTZ R38, R136, R9 ;  /* 0x0000000988267221 */ /* 0x000fe20000010000 */
[C---:B------:R-:W-:Y:S02]  /*29a0*/  F2FP.F16.F32.PACK_AB R136, R83.reuse, R136 ;  /* 0x000000885388723e */ /* 0x040fe400000000ff */
        /* <DEDUP_REMOVED lines=10> */
[C---:B------:R-:W-:Y:S02]  /*2a50*/  F2FP.F16.F32.PACK_AB R140, R105.reuse, R140 ;  /* 0x0000008c698c723e */ /* 0x040fe400000000ff */
[----:B------:R-:W-:Y:S01]  /*2a60*/  F2FP.F16.F32.PACK_AB R131, R20, R131 ;  /* 0x000000831483723e */ /* 0x000fe200000000ff */
[----:B------:R-:W-:Y:S01]  /*2a70*/  FADD.FTZ R9, R105, R38 ;  /* 0x0000002669097221 */ /* 0x000fe20000010000 */
[----:B------:R-:W-:Y:S01]  /*2a80*/  MOV R105, R119 ;  /* 0x0000007700697202 */ /* 0x000fe20000000f00 */
        /* <DEDUP_REMOVED lines=42> */
[----:B------:R-:W-:-:S05]  /*2d30*/  IMAD.MOV.U32 R107, RZ, RZ, R119 ;  /* 0x000000ffff6b7224 */ /* 0x000fca00078e0077 */
[----:B------:R-:W0:Y:S01]  /*2d40*/  MUFU.EX2 R26, R75 ;  /* 0x0000004b001a7308 */ /* 0x000e220000000800 */
[C---:B-1----:R-:W-:Y:S01]  /*2d50*/  FADD.FTZ R40, R4.reuse, R7 ;  /* 0x0000000704287221 */ /* 0x042fe20000010000 */
[----:B------:R-:W-:-:S06]  /*2d60*/  F2FP.F16.F32.PACK_AB R143, R4, R143 ;  /* 0x0000008f048f723e */ /* 0x000fcc00000000ff */
[----:B------:R-:W1:Y:S01]  /*2d70*/  MUFU.EX2 R95, R95 ;  /* 0x0000005f005f7308 */ /* 0x000e620000000800 */
[----:B--2---:R-:W-:-:S07]  /*2d80*/  FADD.FTZ R7, R49, R40 ;  /* 0x0000002831077221 */ /* 0x004fce0000010000 */
[----:B------:R2:W3:Y:S01]  /*2d90*/  MUFU.EX2 R36, R97 ;  /* 0x0000006100247308 */ /* 0x0004e20000000800 */
[C---:B0-----:R-:W-:Y:S01]  /*2da0*/  FADD.FTZ R40, R26.reuse, R7 ;  /* 0x000000071a287221 */ /* 0x041fe20000010000 */
[----:B------:R-:W-:-:S06]  /*2db0*/  F2FP.F16.F32.PACK_AB R145, R26, R49 ;  /* 0x000000311a91723e */ /* 0x000fcc00000000ff */
[----:B------:R-:W0:Y:S01]  /*2dc0*/  MUFU.EX2 R148, R148 ;  /* 0x0000009400947308 */ /* 0x000e220000000800 */
[----:B-1----:R-:W-:Y:S01]  /*2dd0*/  FADD.FTZ R7, R95, R40 ;  /* 0x000000285f077221 */ /* 0x002fe20000010000 */
[----:B--2---:R-:W-:-:S06]  /*2de0*/  MOV R97, R119 ;  /* 0x0000007700617202 */ /* 0x004fcc0000000f00 */
[----:B------:R-:W1:Y:S01]  /*2df0*/  MUFU.EX2 R99, R99 ;  /* 0x0000006300637308 */ /* 0x000e620000000800 */
[C---:B---3--:R-:W-:Y:S01]  /*2e00*/  FADD.FTZ R8, R36.reuse, R7 ;  /* 0x0000000724087221 */ /* 0x048fe20000010000 */
[----:B------:R-:W-:Y:S01]  /*2e10*/  F2FP.F16.F32.PACK_AB R147, R36, R95 ;  /* 0x0000005f2493723e */ /* 0x000fe200000000ff */
[----:B------:R-:W-:-:S05]  /*2e20*/  IMAD.MOV.U32 R95, RZ, RZ, R119 ;  /* 0x000000ffff5f7224 */ /* 0x000fca00078e0077 */
[----:B------:R-:W2:Y:S01]  /*2e30*/  MUFU.EX2 R109, R109 ;  /* 0x0000006d006d7308 */ /* 0x000ea20000000800 */
[----:B0-----:R-:W-:-:S07]  /*2e40*/  FADD.FTZ R42, R148, R9 ;  /* 0x00000009942a7221 */ /* 0x001fce0000010000 */
[----:B------:R0:W3:Y:S01]  /*2e50*/  MUFU.EX2 R38, R101 ;  /* 0x0000006500267308 */ /* 0x0000e20000000800 */
[----:B-1----:R-:W-:-:S07]  /*2e60*/  FADD.FTZ R7, R99, R8 ;  /* 0x0000000863077221 */ /* 0x002fce0000010000 */
[----:B------:R-:W1:Y:S01]  /*2e70*/  MUFU.EX2 R150, R150 ;  /* 0x0000009600967308 */ /* 0x000e620000000800 */
[C---:B--2---:R-:W-:Y:S01]  /*2e80*/  FADD.FTZ R9, R109.reuse, R42 ;  /* 0x0000002a6d097221 */ /* 0x044fe20000010000 */
[----:B------:R-:W-:Y:S01]  /*2e90*/  F2FP.F16.F32.PACK_AB R148, R109, R148 ;  /* 0x000000946d94723e */ /* 0x000fe200000000ff */
[--C-:B------:R-:W-:Y:S02]  /*2ea0*/  IMAD.MOV.U32 R109, RZ, RZ, R119.reuse ;  /* 0x000000ffff6d7224 */ /* 0x100fe400078e0077 */
[----:B0-----:R-:W-:-:S03]  /*2eb0*/  IMAD.MOV.U32 R101, RZ, RZ, R119 ;  /* 0x000000ffff657224 */ /* 0x001fc600078e0077 */
[----:B------:R-:W0:Y:S01]  /*2ec0*/  MUFU.EX2 R103, R103 ;  /* 0x0000006700677308 */ /* 0x000e220000000800 */
[C---:B---3--:R-:W-:Y:S01]  /*2ed0*/  FADD.FTZ R8, R38.reuse, R7 ;  /* 0x0000000726087221 */ /* 0x048fe20000010000 */
[----:B------:R-:W-:Y:S01]  /*2ee0*/  F2FP.F16.F32.PACK_AB R149, R38, R99 ;  /* 0x000000632695723e */ /* 0x000fe200000000ff */
[----:B------:R-:W-:-:S05]  /*2ef0*/  IMAD.MOV.U32 R99, RZ, RZ, R119 ;  /* 0x000000ffff637224 */ /* 0x000fca00078e0077 */
[----:B------:R-:W2:Y:S01]  /*2f00*/  MUFU.EX2 R6, R87 ;  /* 0x0000005700067308 */ /* 0x000ea20000000800 */
[----:B-1----:R-:W-:-:S07]  /*2f10*/  FADD.FTZ R42, R150, R9 ;  /* 0x00000009962a7221 */ /* 0x002fce0000010000 */
[----:B------:R-:W1:Y:S01]  /*2f20*/  MUFU.EX2 R81, R81 ;  /* 0x0000005100517308 */ /* 0x000e620000000800 */
[----:B0-----:R-:W-:Y:S01]  /*2f30*/  FADD.FTZ R7, R103, R8 ;  /* 0x0000000867077221 */ /* 0x001fe20000010000 */
[----:B--2---:R-:W-:-:S03]  /*2f40*/  F2FP.F16.F32.PACK_AB R151, R6, R103 ;  /* 0x000000670697723e */ /* 0x004fc600000000ff */
[----:B------:R-:W-:Y:S01]  /*2f50*/  FADD.FTZ R7, R6, R7 ;  /* 0x0000000706077221 */ /* 0x000fe20000010000 */
[----:B------:R-:W-:Y:S02]  /*2f60*/  IMAD.MOV.U32 R103, RZ, RZ, R119 ;  /* 0x000000ffff677224 */ /* 0x000fe400078e0077 */
[C---:B-1----:R-:W-:Y:S01]  /*2f70*/  FADD.FTZ R9, R81.reuse, R42 ;  /* 0x0000002a51097221 */ /* 0x042fe20000010000 */
        /* <DEDUP_REMOVED lines=20> */
[----:B------:R-:W-:Y:S01]  /*30c0*/  UIADD3 UR47, UR47, -0x2, URZ ;  /* 0xfffffffe2f2f7890 */ /* 0x000fe2000fffe03f */
[----:B------:R-:W-:Y:S01]  /*30d0*/  UMOV UR22, UR37 ;  /* 0x0000002500167c82 */ /* 0x000fe20008000000 */
[----:B------:R-:W-:-:S10]  /*30e0*/  UMOV UR21, UR38 ;  /* 0x0000002600157c82 */ /* 0x000fd40008000000 */
.L_x_12756:
[----:B------:R-:W-:Y:S01]  /*30f0*/  ISETP.NE.AND P2, PT, RZ, UR42, PT ;  /* 0x0000002aff007c0c */ /* 0x000fe2000bf45270 */
[----:B------:R-:W-:-:S04]  /*3100*/  UISETP.NE.AND UP0, UPT, UR21, 0x1, UPT ;  /* 0x000000011500788c */ /* 0x000fc8000bf05270 */
[----:B------:R-:W-:-:S04]  /*3110*/  USEL UR37, URZ, 0x1, UP0 ;  /* 0x000000013f257887 */ /* 0x000fc80008000000 */
[----:B------:R-:W-:-:S04]  /*3120*/  ULOP3.LUT UR37, UR22, UR37, URZ, 0x3c, !UPT ;  /* 0x0000002516257292 */ /* 0x000fc8000f8e3c3f */
[----:B------:R-:W-:Y:S08]  /*3130*/  @P2 BRA `(.L_x_12746) ;  /* 0x0000000000382947 */ /* 0x000ff00003800000 */
[----:B------:R-:W-:Y:S05]  /*3140*/  @!P0 BRA `(.L_x_12747) ;  /* 0x0000000000048947 */ /* 0x000fea0003800000 */
[----:B------:R-:W-:Y:S01]  /*3150*/  BPT.TRAP 0x1 ;  /* 0x000000040000795c */ /* 0x000fe20000300000 */
.L_x_12747:
        /* <DEDUP_REMOVED lines=9> */
.L_x_12748:
[----:B-1----:R-:W-:Y:S05]  /*31f0*/  @P1 BRA `(.L_x_12746) ;  /* 0x0000000000081947 */ /* 0x002fea0003800000 */
[----:B------:R-:W1:Y:S02]  /*3200*/  SYNCS.PHASECHK.TRANS64.TRYWAIT P1, [UR6+0x16830], R0 ;  /* 0x01683000ff0075a7 */ /* 0x000e640008020146 */
[----:B-1----:R-:W-:Y:S05]  /*3210*/  @!P1 BRA `(.L_x_12749) ;  /* 0x0000006c00849947 */ /* 0x002fea0003800000 */
.L_x_12746:
        /* <DEDUP_REMOVED lines=9> */
[----:B------:R-:W-:-:S04]  /*32b0*/  ULEA UR18, UR38, UR20, 0xa ;  /* 0x0000001426127291 */ /* 0x000fc8000f8e503f */
[----:B------:R-:W-:Y:S02]  /*32c0*/  UIADD3 UR6, UR18, 0x2, URZ ;  /* 0x0000000212067890 */ /* 0x000fe4000fffe03f */
[----:B------:R-:W-:Y:S02]  /*32d0*/  UIADD3 UR10, UR18, 0x4, URZ ;  /* 0x00000004120a7890 */ /* 0x000fe4000fffe03f */
[----:B------:R-:W-:Y:S01]  /*32e0*/  UIADD3 UR14, UR18, 0x6, URZ ;  /* 0x00000006120e7890 */ /* 0x000fe2000fffe03f */
        /* <DEDUP_REMOVED lines=15> */
.L_x_12751:
[----:B------:R-:W-:Y:S01]  /*33e0*/  ULEA UR6, UR21, UR44, 0x3 ;  /* 0x0000002c15067291 */ /* 0x000fe2000f8e183f */
[----:B------:R-:W-:-:S05]  /*33f0*/  IMAD.U32 R0, RZ, RZ, UR22 ;  /* 0x00000016ff007e24 */ /* 0x000fca000f8e00ff */
[----:B------:R-:W-:-:S04]  /*3400*/  SHF.L.U32 R0, R0, 0x1f, RZ ;  /* 0x0000001f00007819 */ /* 0x000fc800000006ff */
[----:B------:R0:W1:Y:S01]  /*3410*/  SYNCS.PHASECHK.TRANS64.TRYWAIT P1, [UR6+0x16850], R0 ;  /* 0x01685000ff0075a7 */ /* 0x0000620008020146 */
[----:B------:R-:W-:Y:S05]  /*3420*/  @!P0 BRA `(.L_x_12752) ;  /* 0x0000000000048947 */ /* 0x000fea0003800000 */
[----:B------:R-:W-:Y:S01]  /*3430*/  BPT.TRAP 0x1 ;  /* 0x000000040000795c */ /* 0x000fe20000300000 */
.L_x_12752:
[----:B-1----:R-:W-:Y:S05]  /*3440*/  @P1 BRA `(.L_x_12750) ;  /* 0x0000000000081947 */ /* 0x002fea0003800000 */
[----:B------:R-:W1:Y:S02]  /*3450*/  SYNCS.PHASECHK.TRANS64.TRYWAIT P1, [UR6+0x16850], R0 ;  /* 0x01685000ff0075a7 */ /* 0x000e640008020146 */
[----:B-1----:R-:W-:Y:S05]  /*3460*/  @!P1 BRA `(.L_x_12753) ;  /* 0x0000006c00089947 */ /* 0x002fea0003800000 */
.L_x_12750:
[----:B------:R-:W-:Y:S01]  /*3470*/  UIADD3 UR6, UR44, 0x400, URZ ;  /* 0x000004002c067890 */ /* 0x000fe2000fffe03f */
[----:B------:R-:W-:Y:S01]  /*3480*/  WARPGROUP.ARRIVE ;  /* 0x00000000000079c5 */ /* 0x000fe20000000000 */
[----:B------:R-:W-:-:S05]  /*3490*/  UMOV UR7, 0x40000040 ;  /* 0x4000004000077882 */ /* 0x000fca0000000000 */
[----:B-1----:R-:W1:Y:S01]  /*34a0*/  S2R R3, SR_TID.X ;  /* 0x0000000000037919 */ /* 0x002e620000002100 */
[----:B------:R-:W-:Y:S01]  /*34b0*/  USHF.R.U32.HI UR6, URZ, 0x4, UR6 ;  /* 0x000000043f067899 */ /* 0x000fe20008011606 */
[----:B0-----:R-:W-:-:S03]  /*34c0*/  VIADD R0, R18, 0x9 ;  /* 0x0000000912007836 */ /* 0x001fc60000000000 */
[----:B------:R-:W-:-:S04]  /*34d0*/  ULOP3.LUT UR6, UR6, 0x3fff, URZ, 0xc0, !UPT ;  /* 0x00003fff06067892 */ /* 0x000fc8000f8ec03f */
[----:B------:R-:W-:-:S07]  /*34e0*/  ULEA UR10, UR21, UR6, 0xa ;  /* 0x00000006150a7291 */ /* 0x000fce000f8e503f */
[----:B------:R-:W-:Y:S02]  /*34f0*/  UMOV UR6, UR10 ;  /* 0x0000000a00067c82 */ /* 0x000fe40008000000 */
[----:B------:R-:W-:Y:S01]  /*3500*/  HGMMA.64x64x16.F32 R88, R120, gdesc[UR4].tnspB, R88, gsb0 ;  /* 0x40e0000478587df0 */ /* 0x000fe20008000858 */
[----:B------:R-:W-:Y:S01]  /*3510*/  UIADD3 UR6, UR10, 0x80, URZ ;  /* 0x000000800a067890 */ /* 0x000fe2000fffe03f */
[----:B------:R-:W-:Y:S01]  /*3520*/  UMOV UR7, 0x40000040 ;  /* 0x4000004000077882 */ /* 0x000fe20000000000 */
[----:B-1----:R-:W-:-:S04]  /*3530*/  ISETP.GE.U32.AND P1, PT, R3, 0x180, PT ;  /* 0x000001800300780c */ /* 0x002fc80003f26070 */
[----:B------:R-:W-:Y:S01]  /*3540*/  SEL R0, R0, 0x9, !P1 ;  /* 0x0000000900007807 */ /* 0x000fe20004800000 */
[----:B------:R-:W-:Y:S02]  /*3550*/  WARPGROUP.DEPBAR.LE gsb0, 0x0 ;  /* 0x00008000000079c5 */ /* 0x000fe40000010000 */
[----:B------:R-:W-:-:S06]  /*3560*/  WARPGROUP.ARRIVE ;  /* 0x00000000000079c5 */ /* 0x000fcc0000000000 */
[----:B------:R-:W-:Y:S01]  /*3570*/  HGMMA.64x64x16.F32 R88, R124, gdesc[UR4].tnspB, R88, gsb0 ;  /* 0x40e000047c587df0 */ /* 0x000fe20008000858 */
[----:B------:R-:W-:Y:S01]  /*3580*/  UIADD3 UR6, UR10, 0x100, URZ ;  /* 0x000001000a067890 */ /* 0x000fe2000fffe03f */
[----:B------:R-:W-:Y:S01]  /*3590*/  UMOV UR7, 0x40000040 ;  /* 0x4000004000077882 */ /* 0x000fe20000000000 */
        /* <DEDUP_REMOVED lines=27> */
[----:B------:R-:W-:Y:S03]  /*3750*/  HGMMA.64x64x16.F32 R88, R148, gdesc[UR4].tnspB, R88, gsb0 ;  /* 0x40e0000494587df0 */ /* 0x000fe60008000858 */
[----:B------:R-:W-:Y:S02]  /*3760*/  WARPGROUP.DEPBAR.LE gsb0, 0x0 ;  /* 0x00008000000079c5 */ /* 0x000fe40000010000 */
[----:B------:R0:W-:Y:S06]  /*3770*/  BAR.ARV R0, 0x100 ;  /* 0x000400000000751d */ /* 0x0001ec0000002000 */
[----:B------:R-:W-:Y:S05]  /*3780*/  @!P0 BRA `(.L_x_12754) ;  /* 0x0000000000048947 */ /* 0x000fea0003800000 */
[----:B------:R-:W-:Y:S01]  /*3790*/  BPT.TRAP 0x1 ;  /* 0x000000040000795c */ /* 0x000fe20000300000 */
.L_x_12754:
        /* <DEDUP_REMOVED lines=77> */
[C---:B------:R-:W-:Y:S01]  /*3c70*/  FADD.FTZ R15, -R3.reuse, R4 ;  /* 0x00000004030f7221 */ /* 0x040fe20000010100 */
[----:B0-----:R-:W-:-:S03]  /*3c80*/  FMUL.FTZ R121, R3, R0 ;  /* 0x0000000003797220 */ /* 0x001fc60000410000 */
[-C--:B------:R-:W-:Y:S01]  /*3c90*/  FMUL.FTZ R15, R15, R0.reuse ;  /* 0x000000000f0f7220 */ /* 0x080fe20000410000 */
[----:B------:R-:W-:Y:S01]  /*3ca0*/  FADD.FTZ R21, -R5, R6 ;  /* 0x0000000605157221 */ /* 0x000fe20000010100 */
[-CC-:B------:R-:W-:Y:S01]  /*3cb0*/  FFMA.FTZ R129, R41, R0.reuse, -R121.reuse ;  /* 0x0000000029817223 */ /* 0x180fe20000010879 */
[-CC-:B------:R-:W-:Y:S01]  /*3cc0*/  FFMA.FTZ R41, R53, R0.reuse, -R121.reuse ;  /* 0x0000000035297223 */ /* 0x180fe20000010879 */
[-C--:B------:R-:W-:Y:S01]  /*3cd0*/  FMUL.FTZ R53, R5, R0.reuse ;  /* 0x0000000005357220 */ /* 0x080fe20000410000 */
[-CC-:B------:R-:W-:Y:S01]  /*3ce0*/  FFMA.FTZ R131, R45, R0.reuse, -R121.reuse ;  /* 0x000000002d837223 */ /* 0x180fe20000010879 */
[----:B------:R0:W-:Y:S01]  /*3cf0*/  MUFU.EX2 R6, R15 ;  /* 0x0000000f00067308 */ /* 0x0001e20000000800 */
        /* <DEDUP_REMOVED lines=60> */
[----:B------:R-:W-:-:S04]  /*40c0*/  FFMA.FTZ R151, R86, R0, -R53 ;  /* 0x0000000056977223 */ /* 0x000fc80000010835 */
        /* <DEDUP_REMOVED lines=37> */
[----:B------:R-:W-:-:S06]  /*4320*/  FFMA.FTZ R36, R71, R0, -R53 ;  /* 0x0000000047247223 */ /* 0x000fcc0000010835 */
        /* <DEDUP_REMOVED lines=16> */
[----:B------:R-:W-:-:S06]  /*4430*/  FFMA.FTZ R38, R75, R0, -R53 ;  /* 0x000000004b267223 */ /* 0x000fcc0000010835 */
        /* <DEDUP_REMOVED lines=31> */
[-CC-:B------:R-:W-:Y:S01]  /*4630*/  FFMA.FTZ R42, R83, R0.reuse, -R53.reuse ;  /* 0x00000000532a7223 */ /* 0x180fe20000010835 */
[----:B------:R-:W-:-:S05]  /*4640*/  FFMA.FTZ R53, R87, R0, -R53 ;  /* 0x0000000057357223 */ /* 0x000fca0000010835 */
        /* <DEDUP_REMOVED lines=44> */
.L_x_12755:
[----:B------:R-:W-:Y:S01]  /*4910*/  ULEA UR6, UR21, UR44, 0x3 ;  /* 0x0000002c15067291 */ /* 0x000fe2000f8e183f */
[----:B------:R-:W-:Y:S01]  /*4920*/  ISETP.LT.AND P1, PT, RZ, UR47, PT ;  /* 0x0000002fff007c0c */ /* 0x000fe2000bf21270 */
[----:B------:R-:W-:Y:S01]  /*4930*/  UIADD3 UR7, UR47, -0x1, URZ ;  /* 0xffffffff2f077890 */ /* 0x000fe2000fffe03f */
[----:B------:R-:W-:Y:S01]  /*4940*/  F2FP.F16.F32.PACK_AB R122, R123, R122 ;  /* 0x0000007a7b7a723e */ /* 0x000fe200000000ff */
[----:B------:R-:W-:Y:S01]  /*4950*/  UIADD3 UR6, UR6, 0x16860, URZ ;  /* 0x0001686006067890 */ /* 0x000fe2000fffe03f */
[----:B------:R-:W-:Y:S01]  /*4960*/  F2FP.F16.F32.PACK_AB R124, R125, R124 ;  /* 0x0000007c7d7c723e */ /* 0x000fe200000000ff */
[----:B------:R-:W-:Y:S01]  /*4970*/  UMOV UR22, UR37 ;  /* 0x0000002500167c82 */ /* 0x000fe20008000000 */
[----:B------:R-:W-:Y:S01]  /*4980*/  UMOV UR21, UR38 ;  /* 0x0000002600157c82 */ /* 0x000fe20008000000 */
[----:B------:R-:W-:Y:S01]  /*4990*/  UPRMT UR6, UR41, 0x654, UR6 ;  /* 0x0000065429067896 */ /* 0x000fe20008000006 */
[----:B------:R-:W-:Y:S01]  /*49a0*/  F2FP.F16.F32.PACK_AB R126, R127, R126 ;  /* 0x0000007e7f7e723e */ /* 0x000fe200000000ff */
[----:B------:R-:W-:Y:S01]  /*49b0*/  UMOV UR47, UR7 ;  /* 0x00000007002f7c82 */ /* 0x000fe20008000000 */
[----:B------:R-:W-:Y:S01]  /*49c0*/  F2FP.F16.F32.PACK_AB R128, R129, R128 ;  /* 0x000000808180723e */ /* 0x000fe200000000ff */
[----:B------:R-:W-:Y:S01]  /*49d0*/  FMUL.FTZ R88, R88, R6 ;  /* 0x0000000658587220 */ /* 0x000fe20000410000 */
[----:B------:R-:W-:Y:S01]  /*49e0*/  F2FP.F16.F32.PACK_AB R130, R131, R130 ;  /* 0x000000828382723e */ /* 0x000fe200000000ff */
        /* <DEDUP_REMOVED lines=62> */
.L_x_12745:
[----:B------:R-:W-:Y:S06]  /*4dd0*/  BAR.ARV 0x8, 0x200 ;  /* 0x0208000000007b1d */ /* 0x000fec0000002000 */
[----:B------:R-:W-:Y:S05]  /*4de0*/  @!P0 BRA `(.L_x_12757) ;  /* 0x0000000000048947 */ /* 0x000fea0003800000 */
[----:B------:R-:W-:Y:S01]  /*4df0*/  BPT.TRAP 0x1 ;  /* 0x000000040000795c */ /* 0x000fe20000300000 */
.L_x_12757:
[----:B------:R-:W-:Y:S01]  /*4e00*/  ULEA UR4, UR38, UR44, 0x3 ;  /* 0x0000002c26047291 */ /* 0x000fe2000f8e183f */
[----:B------:R-:W-:-:S05]  /*4e10*/  IMAD.U32 R4, RZ, RZ, UR37 ;  /* 0x00000025ff047e24 */ /* 0x000fca000f8e00ff */
[----:B------:R-:W-:-:S04]  /*4e20*/  SHF.L.U32 R4, R4, 0x1f, RZ ;  /* 0x0000001f04047819 */ /* 0x000fc800000006ff */
[----:B------:R0:W1:Y:S01]  /*4e30*/  SYNCS.PHASECHK.TRANS64.TRYWAIT P1, [UR4+0x16850], R4 ;  /* 0x01685004ff0075a7 */ /* 0x0000620008020144 */
[----:B------:R-:W-:Y:S05]  /*4e40*/  @!P0 BRA `(.L_x_12758) ;  /* 0x0000000000048947 */ /* 0x000fea0003800000 */
[----:B------:R-:W-:Y:S01]  /*4e50*/  BPT.TRAP 0x1 ;  /* 0x000000040000795c */ /* 0x000fe20000300000 */
.L_x_12758:
[----:B-1----:R-:W-:Y:S05]  /*4e60*/  @P1 BRA `(.L_x_12759) ;  /* 0x0000000000081947 */ /* 0x002fea0003800000 */
[----:B------:R-:W1:Y:S02]  /*4e70*/  SYNCS.PHASECHK.TRANS64.TRYWAIT P1, [UR4+0x16850], R4 ;  /* 0x01685004ff0075a7 */ /* 0x000e640008020144 */
[----:B-1----:R-:W-:Y:S05]  /*4e80*/  @!P1 BRA `(.L_x_12760) ;  /* 0x0000005000989947 */ /* 0x002fea0003800000 */
.L_x_12759:
[----:B------:R-:W-:Y:S01]  /*4e90*/  UIADD3 UR5, UR44, 0x400, URZ ;  /* 0x000004002c057890 */ /* 0x000fe2000fffe03f */
[----:B------:R-:W-:Y:S01]  /*4ea0*/  WARPGROUP.ARRIVE ;  /* 0x00000000000079c5 */ /* 0x000fe20000000000 */
[----:B------:R-:W-:Y:S01]  /*4eb0*/  UMOV UR7, 0x40000040 ;  /* 0x4000004000077882 */ /* 0x000fe20000000000 */
[----:B------:R-:W-:Y:S01]  /*4ec0*/  UMOV UR11, 0x40000040 ;  /* 0x40000040000b7882 */ /* 0x000fe20000000000 */
[----:B------:R-:W-:Y:S01]  /*4ed0*/  USHF.R.U32.HI UR5, URZ, 0x4, UR5 ;  /* 0x000000043f057899 */ /* 0x000fe20008011605 */
[----:B01----:R-:W0:Y:S01]  /*4ee0*/  SHFL.BFLY PT, R4, R9, 0x2, 0x1f ;  /* 0x0c401f0009047f89 */ /* 0x003e2200000e0000 */
[----:B------:R-:W-:Y:S02]  /*4ef0*/  IMAD.MOV.U32 R37, RZ, RZ, RZ ;  /* 0x000000ffff257224 */ /* 0x000fe400078e00ff */
[----:B------:R-:W-:Y:S01]  /*4f00*/  ULOP3.LUT UR5, UR5, 0x3fff, URZ, 0xc0, !UPT ;  /* 0x00003fff05057892 */ /* 0x000fe2000f8ec03f */
[----:B------:R-:W1:Y:S01]  /*4f10*/  SHFL.BFLY PT, R6, R7, 0x2, 0x1f ;  /* 0x0c401f0007067f89 */ /* 0x000e6200000e0000 */
[----:B------:R-:W-:-:S02]  /*4f20*/  IMAD.MOV.U32 R45, RZ, RZ, -0x800000 ;  /* 0xff800000ff2d7424 */ /* 0x000fc400078e00ff */
[----:B------:R-:W-:Y:S01]  /*4f30*/  ULEA UR6, UR38, UR5, 0xa ;  /* 0x0000000526067291 */ /* 0x000fe2000f8e503f */
[----:B------:R-:W-:-:S03]  /*4f40*/  IMAD.MOV.U32 R44, RZ, RZ, -0x800000 ;  /* 0xff800000ff2c7424 */ /* 0x000fc600078e00ff */
[----:B------:R-:W-:-:S05]  /*4f50*/  UIADD3 UR8, UR6, 0x80, URZ ;  /* 0x0000008006087890 */ /* 0x000fca000fffe03f */
[----:B------:R-:W-:Y:S01]  /*4f60*/  HGMMA.64x64x16.F32 R88, R120, gdesc[UR4].tnspB, R88, gsb0 ;  /* 0x40e0000478587df0 */ /* 0x000fe20008000858 */
[----:B------:R-:W-:Y:S01]  /*4f70*/  UMOV UR7, 0x40000040 ;  /* 0x4000004000077882 */ /* 0x000fe20000000000 */
[----:B------:R-:W-:Y:S01]  /*4f80*/  UMOV UR10, UR8 ;  /* 0x00000008000a7c82 */ /* 0x000fe20008000000 */
[----:B------:R-:W-:Y:S01]  /*4f90*/  UIADD3 UR8, UR6, 0x100, URZ ;  /* 0x0000010006087890 */ /* 0x000fe2000fffe03f */
[----:B0-----:R-:W-:Y:S01]  /*4fa0*/  FADD.FTZ R4, R4, R9 ;  /* 0x0000000904047221 */ /* 0x001fe20000010000 */
[----:B-1----:R-:W-:-:S04]  /*4fb0*/  FADD.FTZ R6, R6, R7 ;  /* 0x0000000706067221 */ /* 0x002fc80000010000 */
        /* <DEDUP_REMOVED lines=13> */
[----:B------:R-:W-:Y:S01]  /*5090*/  @P1 FFMA.FTZ R45, R4, R3, R7 ;  /* 0x00000003042d1223 */ /* 0x000fe20000010007 */
[----:B------:R-:W-:Y:S02]  /*50a0*/  WARPGROUP.DEPBAR.LE gsb0, 0x0 ;  /* 0x00008000000079c5 */ /* 0x000fe40000010000 */
[----:B------:R-:W-:Y:S01]  /*50b0*/  WARPGROUP.ARRIVE ;  /* 0x00000000000079c5 */ /* 0x000fe20000000000 */
[----:B------:R2:W0:Y:S01]  /*50c0*/  @P2 MUFU.RCP R6, R13 ;  /* 0x0000000d00062308 */ /* 0x0004220000001000 */
[----:B-1----:R-:W-:-:S04]  /*50d0*/  @P2 FMUL.FTZ R8, R8, 0.69314718246459960938 ;  /* 0x3f31721808082820 */ /* 0x002fc80000410000 */
[----:B------:R-:W-:Y:S01]  /*50e0*/  HGMMA.64x64x16.F32 R88, R124, gdesc[UR8].tnspB, R88, gsb0 ;  /* 0x40e000087c587df0 */ /* 0x000fe20008000858 */
[----:B------:R-:W-:Y:S01]  /*50f0*/  UMOV UR10, UR8 ;  /* 0x00000008000a7c82 */ /* 0x000fe20008000000 */
[----:B------:R-:W-:Y:S01]  /*5100*/  UMOV UR11, 0x40000040 ;  /* 0x40000040000b7882 */ /* 0x000fe20000000000 */
[----:B------:R-:W-:Y:S01]  /*5110*/  UIADD3 UR8, UR6, 0x180, URZ ;  /* 0x0000018006087890 */ /* 0x000fe2000fffe03f */
[----:B------:R-:W-:Y:S01]  /*5120*/  @P2 FFMA.FTZ R44, R9, R5, R8 ;  /* 0x00000005092c2223 */ /* 0x000fe20000010008 */
[----:B------:R-:W-:Y:S02]  /*5130*/  WARPGROUP.DEPBAR.LE gsb0, 0x0 ;  /* 0x00008000000079c5 */ /* 0x000fe40000010000 */
[----:B------:R-:W-:-:S06]  /*5140*/  WARPGROUP.ARRIVE ;  /* 0x00000000000079c5 */ /* 0x000fcc0000000000 */
[----:B------:R-:W-:Y:S01]  /*5150*/  HGMMA.64x64x16.F32 R88, R128, gdesc[UR8].tnspB, R88, gsb0 ;  /* 0x40e0000880587df0 */ /* 0x000fe20008000858 */
[----:B------:R-:W-:Y:S01]  /*5160*/  UMOV UR10, UR8 ;  /* 0x00000008000a7c82 */ /* 0x000fe20008000000 */
[----:B------:R-:W-:Y:S01]  /*5170*/  UMOV UR11, 0x40000040 ;  /* 0x40000040000b7882 */ /* 0x000fe20000000000 */
[----:B------:R-:W-:Y:S01]  /*5180*/  UIADD3 UR8, UR6, 0x200, URZ ;  /* 0x0000020006087890 */ /* 0x000fe2000fffe03f */
        /* <DEDUP_REMOVED lines=11> */
[----:B------:R-:W-:Y:S02]  /*5240*/  UIADD3 UR8, UR6, 0x300, URZ ;  /* 0x0000030006087890 */ /* 0x000fe4000fffe03f */
[----:B------:R-:W-:Y:S01]  /*5250*/  UIADD3 UR6, UR6, 0x380, URZ ;  /* 0x0000038006067890 */ /* 0x000fe2000fffe03f */
[----:B------:R-:W-:Y:S02]  /*5260*/  WARPGROUP.DEPBAR.LE gsb0, 0x0 ;  /* 0x00008000000079c5 */ /* 0x000fe40000010000 */
[----:B------:R-:W-:-:S06]  /*5270*/  WARPGROUP.ARRIVE ;  /* 0x00000000000079c5 */ /* 0x000fcc0000000000 */
[----:B------:R-:W-:Y:S01]  /*5280*/  HGMMA.64x64x16.F32 R88, R140, gdesc[UR8].tnspB, R88, gsb0 ;  /* 0x40e000088c587df0 */ /* 0x000fe20008000858 */
[----:B------:R-:W-:Y:S01]  /*5290*/  UMOV UR10, UR8 ;  /* 0x00000008000a7c82 */ /* 0x000fe20008000000 */
[----:B------:R-:W-:Y:S01]  /*52a0*/  UMOV UR11, 0x40000040 ;  /* 0x40000040000b7882 */ /* 0x000fe20000000000 */
[----:B------:R-:W-:Y:S02]  /*52b0*/  WARPGROUP.DEPBAR.LE gsb0, 0x0 ;  /* 0x00008000000079c5 */ /* 0x000fe40000010000 */
[----:B------:R-:W-:-:S06]  /*52c0*/  WARPGROUP.ARRIVE ;  /* 0x00000000000079c5 */ /* 0x000fcc0000000000 */
[----:B------:R-:W-:Y:S03]  /*52d0*/  HGMMA.64x64x16.F32 R88, R144, gdesc[UR8].tnspB, R88, gsb0 ;  /* 0x40e0000890587df0 */ /* 0x000fe60008000858 */
[----:B------:R-:W-:Y:S02]  /*52e0*/  WARPGROUP.DEPBAR.LE gsb0, 0x0 ;  /* 0x00008000000079c5 */ /* 0x000fe40000010000 */
[----:B------:R-:W-:-:S06]  /*52f0*/  WARPGROUP.ARRIVE ;  /* 0x00000000000079c5 */ /* 0x000fcc0000000000 */
[----:B------:R-:W-:Y:S03]  /*5300*/  HGMMA.64x64x16.F32 R88, R148, gdesc[UR4].tnspB, R88, gsb0 ;  /* 0x40e0000494587df0 */ /* 0x000fe60008000858 */
[----:B------:R-:W-:Y:S02]  /*5310*/  WARPGROUP.DEPBAR.LE gsb0, 0x0 ;  /* 0x00008000000079c5 */ /* 0x000fe40000010000 */
[----:B0-23--:R-:W-:Y:S05]  /*5320*/  @!P0 BRA `(.L_x_12761) ;  /* 0x0000000000048947 */ /* 0x00dfea0003800000 */
[----:B------:R-:W-:Y:S01]  /*5330*/  BPT.TRAP 0x1 ;  /* 0x000000040000795c */ /* 0x000fe20000300000 */
.L_x_12761:
[----:B------:R-:W0:Y:S01]  /*5340*/  LDC R0, c[0x0][0xbe8] ;  /* 0x0002fa00ff007b82 */ /* 0x000e220000000800 */
[----:B------:R-:W-:Y:S01]  /*5350*/  ULDC UR10, c[0x0][0xc44] ;  /* 0x00031100000a7ab9 */ /* 0x000fe20000000800 */
[----:B------:R-:W-:Y:S01]  /*5360*/  IMAD R47, RZ, RZ, -UR43 ;  /* 0x8000002bff2f7e24 */ /* 0x000fe2000f8e02ff */
[----:B------:R-:W-:Y:S01]  /*5370*/  ULDC.64 UR8, c[0x0][0xb90] ;  /* 0x0002e40000087ab9 */ /* 0x000fe20000000a00 */
[----:B------:R-:W-:Y:S02]  /*5380*/  IMAD.SHL.U32 R3, R2, 0x8, RZ ;  /* 0x0000000802037824 */ /* 0x000fe400078e00ff */
[-C--:B------:R-:W-:Y:S01]  /*5390*/  FMUL.FTZ R46, R91, R6.reuse ;  /* 0x000000065b2e7220 */ /* 0x080fe20000410000 */
[-C--:B------:R-:W-:Y:S01]  /*53a0*/  FMUL.FTZ R51, R90, R6.reuse ;  /* 0x000000065a337220 */ /* 0x080fe20000410000 */
[-C--:B------:R-:W-:Y:S01]  /*53b0*/  FMUL.FTZ R50, R95, R6.reuse ;  /* 0x000000065f327220 */ /* 0x080fe20000410000 */
[----:B------:R-:W1:Y:S01]  /*53c0*/  S2UR UR5, SR_SWINHI ;  /* 0x00000000000579c3 */ /* 0x000e620000002f00 */
        /* <DEDUP_REMOVED lines=13> */
[----:B------:R-:W-:Y:S01]  /*54a0*/  FMUL.FTZ R65, R118, R6 ;  /* 0x0000000676417220 */ /* 0x000fe20000410000 */
[----:B------:R-:W-:Y:S01]  /*54b0*/  IMAD R5, R16, 0x40, R3 ;  /* 0x0000004010057824 */ /* 0x000fe200078e0203 */
[----:B0-----:R-:W-:Y:S01]  /*54c0*/  ISETP.NE.AND P1, PT, R0, 0x1, PT ;  /* 0x000000010000780c */ /* 0x001fe20003f25270 */
[----:B------:R-:W0:Y:S01]  /*54d0*/  LDC.64 R38, c[0x0][0xb98] ;  /* 0x0002e600ff267b82 */ /* 0x000e220000000a00 */
[----:B------:R-:W-:Y:S01]  /*54e0*/  UIADD3 UR4, UR4, 0x16860, URZ ;  /* 0x0001686004047890 */ /* 0x000fe2000fffe03f */
[-C--:B------:R-:W-:Y:S01]  /*54f0*/  FMUL.FTZ R40, R89, R37.reuse ;  /* 0x0000002559287220 */ /* 0x080fe20000410000 */
[-C--:B------:R-:W-:Y:S01]  /*5500*/  FMUL.FTZ R43, R88, R37.reuse ;  /* 0x00000025582b7220 */ /* 0x080fe20000410000 */
[-C--:B------:R-:W-:Y:S01]  /*5510*/  FMUL.FTZ R41, R93, R37.reuse ;  /* 0x000000255d297220 */ /* 0x080fe20000410000 */
[----:B------:R-:W-:Y:S01]  /*5520*/  UPRMT UR4, UR41, 0x654, UR4 ;  /* 0x0000065429047896 */ /* 0x000fe20008000004 */
[----:B------:R-:W-:Y:S01]  /*5530*/  FMUL.FTZ R42, R92, R37 ;  /* 0x000000255c2a7220 */ /* 0x000fe20000410000 */
[----:B------:R-:W-:Y:S01]  /*5540*/  UMOV UR6, UR44 ;  /* 0x0000002c00067c82 */ /* 0x000fe20008000000 */
[----:B-1----:R-:W-:Y:S01]  /*5550*/  UMOV UR7, UR5 ;  /* 0x0000000500077c82 */ /* 0x002fe20008000000 */
[----:B------:R-:W-:Y:S01]  /*5560*/  UIADD3 UR5, -UR45, URZ, URZ ;  /* 0x0000003f2d057290 */ /* 0x000fe2000fffe13f */
[----:B------:R-:W-:Y:S01]  /*5570*/  MOV R28, UR6 ;  /* 0x00000006001c7c02 */ /* 0x000fe20008000f00 */
[----:B------:R-:W-:-:S02]  /*5580*/  IMAD.U32 R29, RZ, RZ, UR7 ;  /* 0x00000007ff1d7e24 */ /* 0x000fc4000f8e00ff */
[----:B------:R-:W-:Y:S01]  /*5590*/  FMUL.FTZ R12, R101, R37 ;  /* 0x00000025650c7220 */ /* 0x000fe20000410000 */
[----:B------:R-:W1:Y:S01]  /*55a0*/  @P1 LDC R20, c[0x0][0xbec] ;  /* 0x0002fb00ff141b82 */ /* 0x000e620000000800 */
[----:B------:R-:W-:Y:S01]  /*55b0*/  UIMAD UR10, UR10, UR5, UR43 ;  /* 0x000000050a0a72a4 */ /* 0x000fe2000f8e022b */
[----:B------:R-:W-:-:S04]  /*55c0*/  IMAD.WIDE R10, R152, 0x2, R28 ;  /* 0x00000002980a7825 */ /* 0x000fc800078e021c */
[-C--:B------:R-:W-:Y:S01]  /*55d0*/  FMUL.FTZ R35, R100, R37.reuse ;  /* 0x0000002564237220 */ /* 0x080fe20000410000 */
[----:B------:R-:W-:Y:S01]  /*55e0*/  FMUL.FTZ R15, R97, R37 ;  /* 0x00000025610f7220 */ /* 0x000fe20000410000 */
[----:B------:R-:W-:Y:S01]  /*55f0*/  USHF.R.S32.HI UR11, URZ, 0x1f, UR10 ;  /* 0x0000001f3f0b7899 */ /* 0x000fe2000801140a */
[----:B--2---:R-:W-:Y:S01]  /*5600*/  IMAD R47, R24, R47, UR46 ;  /* 0x0000002e182f7e24 */ /* 0x004fe2000f8e022f */
[C---:B------:R-:W-:Y:S01]  /*5610*/  IADD3 R27, P0, R10.reuse, 0x60, RZ ;  /* 0x000000600a1b7810 */ /* 0x040fe20007f1e0ff */
[----:B------:R-:W2:Y:S01]  /*5620*/  @P1 LDC R69, c[0x0][0xbf0] ;  /* 0x0002fc00ff451b82 */ /* 0x000ea20000000800 */
[----:B------:R-:W-:Y:S01]  /*5630*/  UIMAD UR5, UR11, UR8, URZ ;  /* 0x000000080b0572a4 */ /* 0x000fe2000f8e023f */
[----:B------:R-:W-:Y:S01]  /*5640*/  IMAD R73, R47, 0xc0, R23 ;  /* 0x000000c02f497824 */ /* 0x000fe200078e0217 */
[----:B------:R-:W-:Y:S01]  /*5650*/  LOP3.LUT R6, R27, 0x380, RZ, 0xc0, !PT ;  /* 0x000003801b067812 */ /* 0x000fe200078ec0ff */
[----:B------:R-:W-:Y:S01]  /*5660*/  IMAD.WIDE R28, R5, 0x2, R28 ;  /* 0x00000002051c7825 */ /* 0x000fe200078e021c */
[----:B------:R-:W-:Y:S01]  /*5670*/  UIMAD.WIDE.U32 UR6, UR10, UR8, URZ ;  /* 0x000000080a0672a5 */ /* 0x000fe2000f8e003f */
[----:B------:R-:W-:Y:S01]  /*5680*/  IADD3 R25, P2, R10, 0x40, RZ ;  /* 0x000000400a197810 */ /* 0x000fe20007f5e0ff */
[----:B------:R-:W-:Y:S01]  /*5690*/  UIMAD UR5, UR10, UR9, UR5 ;  /* 0x000000090a0572a4 */ /* 0x000fe2000f8e0205 */
[----:B------:R-:W-:Y:S01]  /*56a0*/  SHF.R.U64 R6, R6, 0x3, RZ ;  /* 0x0000000306067819 */ /* 0x000fe200000012ff */
[----:B------:R-:W-:Y:S01]  /*56b0*/  IMAD.X R9, RZ, RZ, R11, P0 ;  /* 0x000000ffff097224 */ /* 0x000fe200000e060b */
[----:B------:R-:W-:Y:S01]  /*56c0*/  LOP3.LUT R4, R25, 0x380, RZ, 0xc0, !PT ;  /* 0x0000038019047812 */ /* 0x000fe200078ec0ff */
[----:B------:R-:W-:Y:S01]  /*56d0*/  UIADD3 UR5, UR7, UR5, URZ ;  /* 0x0000000507057290 */ /* 0x000fe2000fffe03f */
[----:B------:R-:W-:Y:S01]  /*56e0*/  LOP3.LUT R8, R6, R27, RZ, 0x3c, !PT ;  /* 0x0000001b06087212 */ /* 0x000fe200078e3cff */
[----:B------:R-:W-:Y:S01]  /*56f0*/  IMAD.MOV.U32 R67, RZ, RZ, R73 ;  /* 0x000000ffff437224 */ /* 0x000fe200078e0049 */
[----:B------:R-:W-:Y:S01]  /*5700*/  IADD3 R27, P0, R28, 0x1800, RZ ;  /* 0x000018001c1b7810 */ /* 0x000fe20007f1e0ff */
[----:B------:R-:W-:Y:S01]  /*5710*/  IMAD.U32 R48, RZ, RZ, UR6 ;  /* 0x00000006ff307e24 */ /* 0x000fe2000f8e00ff */
[----:B------:R-:W-:Y:S01]  /*5720*/  MOV R49, UR7 ;  /* 0x0000000700317c02 */ /* 0x000fe20008000f00 */
[----:B-1----:R-:W-:Y:S01]  /*5730*/  @P1 IMAD.HI.U32 R20, R73, R20, RZ ;  /* 0x0000001449141227 */ /* 0x002fe200078e00ff */
[----:B------:R-:W-:Y:S01]  /*5740*/  LOP3.LUT R26, R27, 0x380, RZ, 0xc0, !PT ;  /* 0x000003801b1a7812 */ /* 0x000fe200078ec0ff */
[----:B------:R-:W-:Y:S01]  /*5750*/  USHF.R.S32.HI UR7, URZ, 0x1f, UR45 ;  /* 0x0000001f3f077899 */ /* 0x000fe2000801142d */
[----:B------:R-:W-:Y:S01]  /*5760*/  SHF.R.U64 R4, R4, 0x3, RZ ;  /* 0x0000000304047819 */ /* 0x000fe200000012ff */
[----:B------:R-:W-:Y:S01]  /*5770*/  IMAD.U32 R49, RZ, RZ, UR5 ;  /* 0x00000005ff317e24 */ /* 0x000fe2000f8e00ff */
[----:B------:R-:W-:Y:S01]  /*5780*/  IADD3 R21, P3, R10, 0x20, RZ ;  /* 0x000000200a157810 */ /* 0x000fe20007f7e0ff */
[----:B------:R-:W-:Y:S01]  /*5790*/  SYNCS.ARRIVE.TRANS64.RED.A1T0 RZ, [UR4], RZ ;  /* 0x000000ffffff79a7 */ /* 0x000fe20008100404 */
[----:B--2---:R-:W-:Y:S01]  /*57a0*/  @P1 SHF.R.U32.HI R67, RZ, R69, R20 ;  /* 0x00000045ff431219 */ /* 0x004fe20000011614 */
[----:B0-----:R-:W-:Y:S01]  /*57b0*/  IMAD.WIDE.U32 R48, R38, UR45, R48 ;  /* 0x0000002d26307c25 */ /* 0x001fe2000f8e0030 */
[----:B------:R-:W-:Y:S01]  /*57c0*/  SHF.R.U64 R26, R26, 0x3, RZ ;  /* 0x000000031a1a7819 */ /* 0x000fe200000012ff */
[----:B------:R-:W-:Y:S01]  /*57d0*/  ULDC.64 UR8, c[0x0][0xb88] ;  /* 0x0002e20000087ab9 */ /* 0x000fe20000000a00 */
[----:B------:R-:W-:Y:S01]  /*57e0*/  LOP3.LUT R6, R4, R25, RZ, 0x3c, !PT ;  /* 0x0000001904067212 */ /* 0x000fe200078e3cff */
[----:B------:R-:W-:Y:S01]  /*57f0*/  IMAD.MOV R69, RZ, RZ, -R67 ;  /* 0x000000ffff457224 */ /* 0x000fe200078e0a43 */
[----:B------:R-:W-:Y:S01]  /*5800*/  LOP3.LUT R4, R21, 0x380, RZ, 0xc0, !PT ;  /* 0x0000038015047812 */ /* 0x000fe200078ec0ff */
[----:B------:R-:W-:Y:S01]  /*5810*/  IMAD R64, R38, UR7, RZ ;  /* 0x0000000726407c24 */ /* 0x000fe2000f8e02ff */
[----:B------:R-:W-:Y:S01]  /*5820*/  LOP3.LUT R5, R10, 0x380, RZ, 0xc0, !PT ;  /* 0x000003800a057812 */ /* 0x000fe200078ec0ff */
[----:B------:R-:W-:Y:S01]  /*5830*/  IMAD R69, R0, R69, R73 ;  /* 0x0000004500457224 */ /* 0x000fe200078e0249 */
[----:B------:R-:W-:Y:S01]  /*5840*/  LOP3.LUT R26, R26, R27, RZ, 0x3c, !PT ;  /* 0x0000001b1a1a7212 */ /* 0x000fe200078e3cff */
[----:B------:R-:W-:Y:S01]  /*5850*/  IMAD.X R27, RZ, RZ, R29, P0 ;  /* 0x000000ffff1b7224 */ /* 0x000fe200000e061d */
[----:B------:R-:W-:Y:S01]  /*5860*/  SHF.R.U64 R4, R4, 0x3, RZ ;  /* 0x0000000304047819 */ /* 0x000fe200000012ff */
[----:B------:R-:W-:Y:S01]  /*5870*/  IMAD R64, R39, UR45, R64 ;  /* 0x0000002d27407c24 */ /* 0x000fe2000f8e0240 */
[----:B------:R-:W-:Y:S01]  /*5880*/  IADD3 R38, P0, R67, R48, RZ ;  /* 0x0000003043267210 */ /* 0x000fe20007f1e0ff */
[----:B------:R-:W-:Y:S01]  /*5890*/  IMAD.X R7, RZ, RZ, R11, P2 ;  /* 0x000000ffff077224 */ /* 0x000fe200010e060b */
[----:B------:R-:W-:Y:S01]  /*58a0*/  SHF.R.U64 R5, R5, 0x3, RZ ;  /* 0x0000000305057819 */ /* 0x000fe200000012ff */
[----:B------:R-:W-:Y:S01]  /*58b0*/  ULDC UR5, c[0x0][0xa88] ;  /* 0x0002a20000057ab9 */ /* 0x000fe20000000800 */
[----:B------:R-:W-:Y:S01]  /*58c0*/  SHF.R.S32.HI R39, RZ, 0x1f, R67 ;  /* 0x0000001fff277819 */ /* 0x000fe20000011443 */
[-C--:B------:R-:W-:Y:S01]  /*58d0*/  FMUL.FTZ R36, R96, R37.reuse ;  /* 0x0000002560247220 */ /* 0x080fe20000410000 */
[----:B------:R-:W-:Y:S01]  /*58e0*/  SHF.R.S32.HI R48, RZ, 0x1f, R69 ;  /* 0x0000001fff307819 */ /* 0x000fe20000011445 */
[-C--:B------:R-:W-:Y:S01]  /*58f0*/  FMUL.FTZ R13, R105, R37.reuse ;  /* 0x00000025690d7220 */ /* 0x080fe20000410000 */
[----:B------:R-:W-:Y:S01]  /*5900*/  IADD3 R25, P2, R28, 0x3000, RZ ;  /* 0x000030001c197810 */ /* 0x000fe20007f5e0ff */
[----:B------:R-:W-:Y:S01]  /*5910*/  FMUL.FTZ R34, R104, R37 ;  /* 0x0000002568227220 */ /* 0x000fe20000410000 */
[----:B------:R-:W-:Y:S01]  /*5920*/  LOP3.LUT R4, R4, R21, RZ, 0x3c, !PT ;  /* 0x0000001504047212 */ /* 0x000fe200078e3cff */
[----:B------:R-:W-:Y:S01]  /*5930*/  IMAD R48, R48, UR8, RZ ;  /* 0x0000000830307c24 */ /* 0x000fe2000f8e02ff */
[----:B------:R-:W-:Y:S01]  /*5940*/  LOP3.LUT R10, R5, R10, RZ, 0x3c, !PT ;  /* 0x0000000a050a7212 */ /* 0x000fe200078e3cff */
[----:B------:R-:W-:Y:S01]  /*5950*/  IMAD.X R5, RZ, RZ, R11, P3 ;  /* 0x000000ffff057224 */ /* 0x000fe200018e060b */
[----:B------:R-:W-:Y:S01]  /*5960*/  LOP3.LUT R21, R28, 0x380, RZ, 0xc0, !PT ;  /* 0x000003801c157812 */ /* 0x000fe200078ec0ff */
[----:B------:R-:W-:Y:S01]  /*5970*/  FMUL.FTZ R14, R109, R37 ;  /* 0x000000256d0e7220 */ /* 0x000fe20000410000 */
[----:B------:R-:W-:Y:S01]  /*5980*/  IADD3.X R39, R39, R49, R64, P0, !PT ;  /* 0x0000003127277210 */ /* 0x000fe200007fe440 */
[----:B------:R-:W-:Y:S01]  /*5990*/  IMAD R64, R0, UR5, RZ ;  /* 0x0000000500407c24 */ /* 0x000fe2000f8e02ff */
[----:B------:R-:W-:Y:S01]  /*59a0*/  LOP3.LUT R24, R25, 0x380, RZ, 0xc0, !PT ;  /* 0x0000038019187812 */ /* 0x000fe200078ec0ff */
[-C--:B------:R-:W-:Y:S01]  /*59b0*/  FMUL.FTZ R33, R108, R37.reuse ;  /* 0x000000256c217220 */ /* 0x080fe20000410000 */
[----:B------:R-:W-:Y:S01]  /*59c0*/  SHF.R.U64 R21, R21, 0x3, RZ ;  /* 0x0000000315157819 */ /* 0x000fe200000012ff */
[-C--:B------:R-:W-:Y:S01]  /*59d0*/  FMUL.FTZ R31, R113, R37.reuse ;  /* 0x00000025711f7220 */ /* 0x080fe20000410000 */
[----:B------:R-:W-:Y:S01]  /*59e0*/  IADD3 R71, P3, R28, 0x4800, RZ ;  /* 0x000048001c477810 */ /* 0x000fe20007f7e0ff */
[----:B------:R-:W-:Y:S01]  /*59f0*/  FMUL.FTZ R32, R112, R37 ;  /* 0x0000002570207220 */ /* 0x000fe20000410000 */
[----:B------:R-:W-:Y:S01]  /*5a00*/  MOV R70, R10 ;  /* 0x0000000a00467202 */ /* 0x000fe20000000f00 */
[C---:B------:R-:W-:Y:S01]  /*5a10*/  IMAD R11, R69.reuse, UR9, R48 ;  /* 0x00000009450b7c24 */ /* 0x040fe2000f8e0230 */
[----:B------:R-:W-:Y:S01]  /*5a20*/  MOV R67, R6 ;  /* 0x0000000600437202 */ /* 0x000fe20000000f00 */
[----:B------:R-:W-:Y:S01]  /*5a30*/  IMAD.WIDE.U32 R6, R69, UR8, R38 ;  /* 0x0000000845067c25 */ /* 0x000fe2000f8e0026 */
[----:B------:R-:W-:Y:S01]  /*5a40*/  SHF.R.U64 R24, R24, 0x3, RZ ;  /* 0x0000000318187819 */ /* 0x000fe200000012ff */
[----:B------:R-:W-:Y:S01]  /*5a50*/  ULDC.64 UR8, c[0x0][0xb50] ;  /* 0x0002d40000087ab9 */ /* 0x000fe20000000a00 */
[----:B------:R-:W-:Y:S01]  /*5a60*/  LOP3.LUT R28, R21, R28, RZ, 0x3c, !PT ;  /* 0x0000001c151c7212 */ /* 0x000fe200078e3cff */
[----:B------:R-:W-:Y:S01]  /*5a70*/  IMAD R39, R47, 0xc0, R22 ;  /* 0x000000c02f277824 */ /* 0x000fe200078e0216 */
[----:B------:R-:W-:Y:S01]  /*5a80*/  MOV R66, R8 ;  /* 0x0000000800427202 */ /* 0x000fe20000000f00 */
[--C-:B------:R-:W-:Y:S01]  /*5a90*/  IMAD.X R21, RZ, RZ, R29.reuse, P3 ;  /* 0x000000ffff157224 */ /* 0x100fe200018e061d */
[----:B------:R-:W-:Y:S01]  /*5aa0*/  LOP3.LUT P0, RZ, R17, 0x3, RZ, 0xc0, !PT ;  /* 0x0000000311ff7812 */ /* 0x000fe2000780c0ff */
[----:B------:R-:W-:Y:S01]  /*5ab0*/  VIADD R9, R39, 0x8 ;  /* 0x0000000827097836 */ /* 0x000fe20000000000 */
[----:B------:R-:W-:Y:S01]  /*5ac0*/  IADD3 R7, R7, R11, RZ ;  /* 0x0000000b07077210 */ /* 0x000fe20007ffe0ff */
[-C--:B------:R-:W-:Y:S01]  /*5ad0*/  FMUL.FTZ R30, R117, R37.reuse ;  /* 0x00000025751e7220 */ /* 0x080fe20000410000 */
[----:B------:R-:W-:Y:S01]  /*5ae0*/  LEA R38, P3, R6, UR8, 0x2 ;  /* 0x0000000806267c11 */ /* 0x000fe2000f8610ff */
[----:B------:R-:W-:Y:S01]  /*5af0*/  FMUL.FTZ R37, R116, R37 ;  /* 0x0000002574257220 */ /* 0x000fe20000410000 */
[----:B------:R-:W-:Y:S01]  /*5b00*/  LOP3.LUT R24, R24, R25, RZ, 0x3c, !PT ;  /* 0x0000001918187212 */ /* 0x000fe200078e3cff */
[----:B------:R-:W-:Y:S01]  /*5b10*/  IMAD.X R25, RZ, RZ, R29, P2 ;  /* 0x000000ffff197224 */ /* 0x000fe200010e061d */
[----:B------:R-:W-:Y:S01]  /*5b20*/  ISETP.GE.OR P2, PT, R39, R64, P0 ;  /* 0x000000402700720c */ /* 0x000fe20000746670 */
[----:B------:R-:W-:Y:S01]  /*5b30*/  SHFL.IDX PT, R48, R38, RZ, 0x1c1f ;  /* 0x001c1fff26307589 */ /* 0x000fe200000e0000 */
[----:B------:R-:W-:-:S02]  /*5b40*/  MOV R68, R4 ;  /* 0x0000000400447202 */ /* 0x000fc40000000f00 */
[----:B------:R-:W-:Y:S01]  /*5b50*/  LEA.HI.X R39, R6, UR9, R7, 0x2, P3 ;  /* 0x0000000906277c11 */ /* 0x000fe200098f1407 */
[----:B------:R-:W-:Y:S01]  /*5b60*/  ULDC.64 UR8, c[0x0][0xae8] ;  /* 0x0002ba0000087ab9 */ /* 0x000fe20000000a00 */
[----:B------:R-:W-:Y:S02]  /*5b70*/  ISETP.GE.OR P0, PT, R9, R64, P0 ;  /* 0x000000400900720c */ /* 0x000fe40000706670 */
[----:B------:R-:W-:Y:S01]  /*5b80*/  F2FP.F16.F32.PACK_AB R4, R40, R43 ;  /* 0x0000002b2804723e */ /* 0x000fe200000000ff */
[----:B------:R-:W0:Y:S01]  /*5b90*/  SHFL.IDX PT, R49, R39, RZ, 0x1c1f ;  /* 0x001c1fff27317589 */ /* 0x000e2200000e0000 */
[----:B------:R-:W-:Y:S02]  /*5ba0*/  F2FP.F16.F32.PACK_AB R5, R46, R51 ;  /* 0x000000332e05723e */ /* 0x000fe400000000ff */
[----:B------:R-:W-:Y:S01]  /*5bb0*/  F2FP.F16.F32.PACK_AB R6, R41, R42 ;  /* 0x0000002a2906723e */ /* 0x000fe200000000ff */
[----:B------:R-:W-:Y:S01]  /*5bc0*/  BAR.SYNC.DEFER_BLOCKING 0x1, 0x180 ;  /* 0x0046000000007b1d */ /* 0x000fe20000010000 */
[----:B------:R-:W-:-:S02]  /*5bd0*/  F2FP.F16.F32.PACK_AB R7, R50, R53 ;  /* 0x000000353207723e */ /* 0x000fc400000000ff */
[----:B------:R-:W-:Y:S02]  /*5be0*/  F2FP.F16.F32.PACK_AB R10, R12, R35 ;  /* 0x000000230c0a723e */ /* 0x000fe400000000ff */
[----:B------:R-:W-:Y:S02]  /*5bf0*/  F2FP.F16.F32.PACK_AB R8, R15, R36 ;  /* 0x000000240f08723e */ /* 0x000fe400000000ff */
[----:B------:R-:W-:Y:S01]  /*5c00*/  F2FP.F16.F32.PACK_AB R9, R52, R55 ;  /* 0x000000373409723e */ /* 0x000fe200000000ff */
[----:B------:R-:W-:Y:S01]  /*5c10*/  SHFL.IDX PT, R50, R38, 0x1, 0x1c1f ;  /* 0x003c1f0026327f89 */ /* 0x000fe200000e0000 */
[----:B------:R-:W-:Y:S02]  /*5c20*/  F2FP.F16.F32.PACK_AB R11, R54, R57 ;  /* 0x00000039360b723e */ /* 0x000fe400000000ff */
[----:B------:R-:W-:Y:S01]  /*5c30*/  F2FP.F16.F32.PACK_AB R12, R13, R34 ;  /* 0x000000220d0c723e */ /* 0x000fe200000000ff */
[----:B------:R-:W1:Y:S01]  /*5c40*/  SHFL.IDX PT, R51, R39, 0x1, 0x1c1f ;  /* 0x003c1f0027337f89 */ /* 0x000e6200000e0000 */
[----:B------:R-:W-:-:S02]  /*5c50*/  F2FP.F16.F32.PACK_AB R13, R56, R59 ;  /* 0x0000003b380d723e */ /* 0x000fc400000000ff */
[----:B------:R-:W-:Y:S02]  /*5c60*/  F2FP.F16.F32.PACK_AB R14, R14, R33 ;  /* 0x000000210e0e723e */ /* 0x000fe400000000ff */
[----:B------:R-:W-:Y:S02]  /*5c70*/  F2FP.F16.F32.PACK_AB R15, R58, R61 ;  /* 0x0000003d3a0f723e */ /* 0x000fe400000000ff */
[----:B------:R-:W-:Y:S02]  /*5c80*/  F2FP.F16.F32.PACK_AB R52, R31, R32 ;  /* 0x000000201f34723e */ /* 0x000fe400000000ff */
[----:B------:R-:W-:Y:S02]  /*5c90*/  F2FP.F16.F32.PACK_AB R53, R60, R63 ;  /* 0x0000003f3c35723e */ /* 0x000fe400000000ff */
[----:B------:R-:W-:Y:S01]  /*5ca0*/  F2FP.F16.F32.PACK_AB R54, R30, R37 ;  /* 0x000000251e36723e */ /* 0x000fe200000000ff */
[----:B------:R2:W-:Y:S01]  /*5cb0*/  STSM.16.M88.4 [R70], R4 ;  /* 0x0000000446007844 */ /* 0x0005e20000000200 */
[----:B------:R-:W-:-:S02]  /*5cc0*/  F2FP.F16.F32.PACK_AB R55, R62, R65 ;  /* 0x000000413e37723e */ /* 0x000fc400000000ff */
[----:B------:R-:W-:Y:S01]  /*5cd0*/  LOP3.LUT R20, R71, 0x380, RZ, 0xc0, !PT ;  /* 0x0000038047147812 */ /* 0x000fe200078ec0ff */
[----:B------:R3:W-:Y:S03]  /*5ce0*/  STSM.16.M88.4 [R68], R8 ;  /* 0x0000000844007844 */ /* 0x0007e60000000200 */
[----:B------:R-:W-:Y:S01]  /*5cf0*/  SHF.R.U64 R20, R20, 0x3, RZ ;  /* 0x0000000314147819 */ /* 0x000fe200000012ff */
[----:B------:R4:W-:Y:S03]  /*5d00*/  STSM.16.M88.4 [R67], R12 ;  /* 0x0000000c43007844 */ /* 0x0009e60000000200 */
[----:B------:R-:W-:Y:S01]  /*5d10*/  LOP3.LUT R20, R20, R71, RZ, 0x3c, !PT ;  /* 0x0000004714147212 */ /* 0x000fe200078e3cff */
[----:B------:R-:W-:Y:S01]  /*5d20*/  STSM.16.M88.4 [R66], R52 ;  /* 0x0000003442007844 */ /* 0x000fe20000000200 */
[----:B------:R-:W-:Y:S08]  /*5d30*/  BAR.SYNC.DEFER_BLOCKING 0x1, 0x180 ;  /* 0x0046000000007b1d */ /* 0x000ff00000010000 */
[----:B--2---:R-:W2:Y:S08]  /*5d40*/  @P1 LDC R5, c[0x0][0xbec] ;  /* 0x0002fb00ff051b82 */ /* 0x004eb00000000800 */
[----:B---3--:R-:W3:Y:S01]  /*5d50*/  @P1 LDC R10, c[0x0][0xbf0] ;  /* 0x0002fc00ff0a1b82 */ /* 0x008ee20000000800 */
[----:B------:R-:W-:Y:S01]  /*5d60*/  IMAD R4, R2, 0x30, R16 ;  /* 0x0000003002047824 */ /* 0x000fe200078e0210 */
[----:B------:R-:W-:-:S06]  /*5d70*/  UIMAD UR6, UR11, UR8, URZ ;  /* 0x000000080b0672a4 */ /* 0x000fcc000f8e023f */
[----:B------:R-:W5:Y:S01]  /*5d80*/  LDC.64 R8, c[0x0][0xae0] ;  /* 0x0002b800ff087b82 */ /* 0x000f620000000a00 */
[----:B0-----:R-:W-:Y:S04]  /*5d90*/  @!P2 ST.E desc[UR50][R48.64], R45 ;  /* 0x0000002d3000a985 */ /* 0x001fe8000c101932 */
[----:B-1----:R-:W-:Y:S04]  /*5da0*/  @!P0 ST.E desc[UR50][R50.64], R44 ;  /* 0x0000002c32008985 */ /* 0x002fe8000c101932 */
[----:B------:R-:W5:Y:S04]  /*5db0*/  LD.E.128 R28, desc[UR50][R28.64] ;  /* 0x000000321c1c7980 */ /* 0x000f68000c101d00 */
[----:B------:R-:W5:Y:S04]  /*5dc0*/  LD.E.128 R32, desc[UR50][R26.64] ;  /* 0x000000321a207980 */ /* 0x000f68000c101d00 */
[----:B------:R-:W5:Y:S04]  /*5dd0*/  LD.E.128 R36, desc[UR50][R24.64] ;  /* 0x0000003218247980 */ /* 0x000f68000c101d00 */
[----:B------:R0:W5:Y:S01]  /*5de0*/  LD.E.128 R40, desc[UR50][R20.64] ;  /* 0x0000003214287980 */ /* 0x000162000c101d00 */
[C---:B------:R-:W-:Y:S01]  /*5df0*/  IMAD R6, R47.reuse, 0xc0, R4 ;  /* 0x000000c02f067824 */ /* 0x040fe200078e0204 */
[----:B------:R-:W-:Y:S01]  /*5e00*/  UIMAD.WIDE.U32 UR4, UR10, UR8, URZ ;  /* 0x000000080a0472a5 */ /* 0x000fe2000f8e003f */
[----:B------:R-:W-:Y:S01]  /*5e10*/  IMAD R47, R47, 0xc0, R16 ;  /* 0x000000c02f2f7824 */ /* 0x000fe200078e0210 */
[----:B------:R-:W-:Y:S01]  /*5e20*/  UIMAD UR6, UR10, UR9, UR6 ;  /* 0x000000090a0672a4 */ /* 0x000fe2000f8e0206 */
[----:B--2---:R-:W-:Y:S01]  /*5e30*/  @P1 IMAD.HI.U32 R5, R6, R5, RZ ;  /* 0x0000000506051227 */ /* 0x004fe200078e00ff */
[----:B------:R-:W-:Y:S01]  /*5e40*/  @!PT LDS RZ, [RZ] ;  /* 0x00000000fffff984 */ /* 0x000fe20000000800 */
[----:B------:R-:W-:Y:S01]  /*5e50*/  @!PT LDS RZ, [RZ] ;  /* 0x00000000fffff984 */ /* 0x000fe20000000800 */
[----:B------:R-:W-:Y:S01]  /*5e60*/  @!PT LDS RZ, [RZ] ;  /* 0x00000000fffff984 */ /* 0x000fe20000000800 */
[----:B------:R-:W-:Y:S01]  /*5e70*/  @!PT LDS RZ, [RZ] ;  /* 0x00000000fffff984 */ /* 0x000fe20000000800 */
[----:B------:R1:W-:Y:S06]  /*5e80*/  MEMBAR.ALL.CTA ;  /* 0x0000000000007992 */ /* 0x0003ec0000008000 */
[----:B-1----:R-:W1:Y:S01]  /*5e90*/  FENCE.VIEW.ASYNC.S ;  /* 0x00000000000073c6 */ /* 0x002e620000000000 */
[----:B------:R-:W-:Y:S01]  /*5ea0*/  ULDC.64 UR8, c[0x0][0xaf0] ;  /* 0x0002bc0000087ab9 */ /* 0x000fe20000000a00 */
[----:B------:R-:W-:Y:S01]  /*5eb0*/  UIADD3 UR5, UR5, UR6, URZ ;  /* 0x0000000605057290 */ /* 0x000fe2000fffe03f */
[----:B------:R-:W-:Y:S01]  /*5ec0*/  IMAD.MOV.U32 R4, RZ, RZ, R6 ;  /* 0x000000ffff047224 */ /* 0x000fe200078e0006 */
[----:B---3--:R-:W-:Y:S01]  /*5ed0*/  @P1 SHF.R.U32.HI R4, RZ, R10, R5 ;  /* 0x0000000aff041219 */ /* 0x008fe20000011605 */
[----:B------:R-:W-:Y:S01]  /*5ee0*/  UIMAD UR6, UR7, UR8, URZ ;  /* 0x00000008070672a4 */ /* 0x000fe2000f8e023f */
[C---:B----4-:R-:W-:Y:S01]  /*5ef0*/  VIADD R13, R47.reuse, 0x30 ;  /* 0x000000302f0d7836 */ /* 0x050fe20000000000 */
[----:B------:R-:W-:Y:S01]  /*5f00*/  UIMAD.WIDE.U32 UR4, UR45, UR8, UR4 ;  /* 0x000000082d0472a5 */ /* 0x000fe2000f8e0004 */
[--C-:B------:R-:W-:Y:S01]  /*5f10*/  SHF.R.S32.HI R5, RZ, 0x1f, R4.reuse ;  /* 0x0000001fff057819 */ /* 0x100fe20000011404 */
[----:B------:R-:W-:Y:S01]  /*5f20*/  UIMAD UR6, UR45, UR9, UR6 ;  /* 0x000000092d0672a4 */ /* 0x000fe2000f8e0206 */
[----:B------:R-:W-:Y:S01]  /*5f30*/  IMAD.MOV R7, RZ, RZ, -R4 ;  /* 0x000000ffff077224 */ /* 0x000fe200078e0a04 */
[----:B------:R-:W-:Y:S01]  /*5f40*/  UIADD3 UR44, UR44, 0x16820, URZ ;  /* 0x000168202c2c7890 */ /* 0x000fe2000fffe03f */
[----:B------:R-:W-:Y:S01]  /*5f50*/  VIADD R15, R47, 0x60 ;  /* 0x000000602f0f7836 */ /* 0x000fe20000000000 */
[----:B------:R-:W-:Y:S01]  /*5f60*/  UIADD3 UR5, UR5, UR6, URZ ;  /* 0x0000000605057290 */ /* 0x000fe2000fffe03f */
[----:B------:R-:W-:Y:S01]  /*5f70*/  IMAD R7, R0, R7, R6 ;  /* 0x0000000700077224 */ /* 0x000fe200078e0206 */
[----:B------:R-:W-:Y:S01]  /*5f80*/  UPRMT UR44, URZ, 0x654, UR44 ;  /* 0x000006543f2c7896 */ /* 0x000fe2000800002c */
[-C--:B-----5:R-:W-:Y:S01]  /*5f90*/  IMAD R5, R5, R8.reuse, RZ ;  /* 0x0000000805057224 */ /* 0x0a0fe200078e02ff */
[----:B------:R-:W-:Y:S01]  /*5fa0*/  UIADD3 UR38, UR38, 0x1, URZ ;  /* 0x0000000126267890 */ /* 0x000fe2000fffe03f */
[----:B0-----:R-:W-:Y:S01]  /*5fb0*/  VIADD R21, R47, 0x90 ;  /* 0x000000902f157836 */ /* 0x001fe20000000000 */
[----:B------:R-:W-:Y:S01]  /*5fc0*/  SHF.R.S32.HI R0, RZ, 0x1f, R7 ;  /* 0x0000001fff007819 */ /* 0x000fe20000011407 */
[C---:B------:R-:W-:Y:S01]  /*5fd0*/  IMAD R9, R4.reuse, R9, R5 ;  /* 0x0000000904097224 */ /* 0x040fe200078e0205 */
[----:B------:R-:W-:Y:S01]  /*5fe0*/  UISETP.NE.AND UP0, UPT, UR38, 0x2, UPT ;  /* 0x000000022600788c */ /* 0x000fe2000bf05270 */
[----:B------:R-:W-:Y:S01]  /*5ff0*/  IMAD.WIDE.U32 R4, R4, R8, UR4 ;  /* 0x0000000404047e25 */ /* 0x000fe2000f8e0008 */
[----:B------:R-:W-:Y:S01]  /*6000*/  ULDC.64 UR4, c[0x0][0xad8] ;  /* 0x0002b60000047ab9 */ /* 0x000fe20000000a00 */
[----:B-1----:R-:W-:Y:S01]  /*6010*/  SYNCS.ARRIVE.TRANS64.RED.A1T0 RZ, [UR44], RZ ;  /* 0x000000ffffff79a7 */ /* 0x002fe2000810042c */
[----:B------:R-:W-:Y:S01]  /*6020*/  UIADD3 UR36, UR36, 0x1, URZ ;  /* 0x0000000124247890 */ /* 0x000fe2000fffe03f */
[----:B------:R-:W-:Y:S01]  /*6030*/  IMAD.IADD R5, R5, 0x1, R9 ;  /* 0x0000000105057824 */ /* 0x000fe200078e0209 */
[----:B------:R-:W-:Y:S01]  /*6040*/  USEL UR38, UR38, URZ, UP0 ;  /* 0x0000003f26267287 */ /* 0x000fe20008000000 */
[----:B------:R-:W-:-:S02]  /*6050*/  IMAD R0, R0, UR4, RZ ;  /* 0x0000000400007c24 */ /* 0x000fc4000f8e02ff */
[----:B------:R-:W-:-:S04]  /*6060*/  IMAD.WIDE.U32 R4, R7, UR4, R4 ;  /* 0x0000000407047c25 */ /* 0x000fc8000f8e0004 */
[----:B------:R-:W-:Y:S01]  /*6070*/  IMAD R9, R7, UR5, R0 ;  /* 0x0000000507097c24 */ /* 0x000fe2000f8e0200 */
[----:B------:R-:W-:Y:S02]  /*6080*/  ULDC.64 UR4, c[0x0][0xa80] ;  /* 0x0002a00000047ab9 */ /* 0x000fe40000000a00 */
[----:B------:R-:W-:Y:S01]  /*6090*/  LEA R0, P0, R4, UR4, 0x1 ;  /* 0x0000000404007c11 */ /* 0x000fe2000f8008ff */
[----:B------:R-:W-:Y:S01]  /*60a0*/  IMAD.IADD R5, R5, 0x1, R9 ;  /* 0x0000000105057824 */ /* 0x000fe200078e0209 */
[----:B------:R-:W-:-:S03]  /*60b0*/  ULDC UR4, c[0x0][0xac8] ;  /* 0x0002b20000047ab9 */ /* 0x000fc60000000800 */
[----:B------:R-:W-:Y:S01]  /*60c0*/  SHFL.IDX PT, R6, R0, 0x1, 0x181f ;  /* 0x00381f0000067f89 */ /* 0x000fe200000e0000 */
[----:B------:R-:W-:Y:S02]  /*60d0*/  LEA.HI.X R12, R4, UR5, R5, 0x1, P0 ;  /* 0x00000005040c7c11 */ /* 0x000fe400080f0c05 */
[----:B------:R-:W-:Y:S01]  /*60e0*/  ISETP.GE.AND P0, PT, R3, UR4, PT ;  /* 0x0000000403007c0c */ /* 0x000fe2000bf06270 */
[----:B------:R-:W-:Y:S01]  /*60f0*/  SHFL.IDX PT, R4, R0, RZ, 0x181f ;  /* 0x00181fff00047589 */ /* 0x000fe200000e0000 */
[----:B------:R-:W-:Y:S02]  /*6100*/  ULDC UR4, c[0x0][0xc] ;  /* 0x0000030000047ab9 */ /* 0x000fe40000000800 */
[-C--:B------:R-:W-:Y:S01]  /*6110*/  ISETP.GE.OR P1, PT, R47, R64.reuse, P0 ;  /* 0x000000402f00720c */ /* 0x080fe20000726670 */
[----:B------:R-:W0:Y:S01]  /*6120*/  SHFL.IDX PT, R5, R12, RZ, 0x181f ;  /* 0x00181fff0c057589 */ /* 0x000e2200000e0000 */
[-C--:B------:R-:W-:Y:S01]  /*6130*/  ISETP.GE.OR P2, PT, R13, R64.reuse, P0 ;  /* 0x000000400d00720c */ /* 0x080fe20000746670 */
[----:B------:R-:W-:Y:S01]  /*6140*/  UIADD3 UR46, UR4, UR46, URZ ;  /* 0x0000002e042e7290 */ /* 0x000fe2000fffe03f */
[-C--:B------:R-:W-:Y:S01]  /*6150*/  ISETP.GE.OR P3, PT, R15, R64.reuse, P0 ;  /* 0x000000400f00720c */ /* 0x080fe20000766670 */
[----:B------:R-:W1:Y:S01]  /*6160*/  SHFL.IDX PT, R7, R12, 0x1, 0x181f ;  /* 0x00381f000c077f89 */ /* 0x000e6200000e0000 */
[----:B------:R-:W-:Y:S01]  /*6170*/  ISETP.GE.OR P0, PT, R21, R64, P0 ;  /* 0x000000401500720c */ /* 0x000fe20000706670 */
[----:B------:R-:W-:-:S02]  /*6180*/  USEL UR4, URZ, 0x1, UP0 ;  /* 0x000000013f047887 */ /* 0x000fc40008000000 */
[----:B------:R-:W-:Y:S02]  /*6190*/  SHFL.IDX PT, R8, R0, 0x2, 0x181f ;  /* 0x00581f0000087f89 */ /* 0x000fe400000e0000 */
[----:B------:R-:W-:Y:S02]  /*61a0*/  ULOP3.LUT UR37, UR37, UR4, URZ, 0x3c, !UPT ;  /* 0x0000000425257292 */ /* 0x000fe4000f8e3c3f */
[----:B------:R-:W2:Y:S04]  /*61b0*/  SHFL.IDX PT, R9, R12, 0x2, 0x181f ;  /* 0x00581f000c097f89 */ /* 0x000ea800000e0000 */
[----:B------:R3:W-:Y:S04]  /*61c0*/  SHFL.IDX PT, R10, R0, 0x3, 0x181f ;  /* 0x00781f00000a7f89 */ /* 0x0007e800000e0000 */
[----:B------:R-:W4:Y:S01]  /*61d0*/  SHFL.IDX PT, R11, R12, 0x3, 0x181f ;  /* 0x00781f000c0b7f89 */ /* 0x000f2200000e0000 */
[----:B---3--:R-:W3:Y:S01]  /*61e0*/  LDC R0, c[0x0][0xc34] ;  /* 0x00030d00ff007b82 */ /* 0x008ee20000000800 */
[----:B0-----:R-:W-:-:S04]  /*61f0*/  @!P1 IMAD.WIDE R4, R3, 0x2, R4 ;  /* 0x0000000203049825 */ /* 0x001fc800078e0204 */
[----:B-1----:R-:W-:-:S04]  /*6200*/  @!P2 IMAD.WIDE R6, R3, 0x2, R6 ;  /* 0x000000020306a825 */ /* 0x002fc800078e0206 */
[----:B--2---:R-:W-:-:S04]  /*6210*/  @!P3 IMAD.WIDE R8, R3, 0x2, R8 ;  /* 0x000000020308b825 */ /* 0x004fc800078e0208 */
[----:B----4-:R-:W-:Y:S01]  /*6220*/  @!P0 IMAD.WIDE R10, R3, 0x2, R10 ;  /* 0x00000002030a8825 */ /* 0x010fe200078e020a */
[----:B------:R0:W-:Y:S04]  /*6230*/  @!P1 ST.E.128 desc[UR50][R4.64], R28 ;  /* 0x0000001c04009985 */ /* 0x0001e8000c101d32 */
[----:B------:R0:W-:Y:S04]  /*6240*/  @!P2 ST.E.128 desc[UR50][R6.64], R32 ;  /* 0x000000200600a985 */ /* 0x0001e8000c101d32 */
[----:B------:R0:W-:Y:S04]  /*6250*/  @!P3 ST.E.128 desc[UR50][R8.64], R36 ;  /* 0x000000240800b985 */ /* 0x0001e8000c101d32 */
[----:B------:R0:W-:Y:S01]  /*6260*/  @!P0 ST.E.128 desc[UR50][R10.64], R40 ;  /* 0x000000280a008985 */ /* 0x0001e2000c101d32 */
[----:B---3--:R-:W-:-:S13]  /*6270*/  ISETP.LE.AND P0, PT, R0, UR46, PT ;  /* 0x0000002e00007c0c */ /* 0x008fda000bf03270 */
[----:B------:R-:W-:Y:S05]  /*6280*/  @!P0 BRA `(.L_x_12762) ;  /* 0xffffffa800848947 */ /* 0x000fea000383ffff */
[----:B------:R-:W-:Y:S05]  /*6290*/  EXIT ;  /* 0x000000000000794d */ /* 0x000fea0003800000 */
.L_x_12736:
[----:B------:R-:W-:-:S08]  /*62a0*/  NOP ;  /* 0x0000000000007918 */ /* 0x000fd00000000000 */
[----:B------:R-:W0:-:S00]  /*62b0*/  USETMAXREG.DEALLOC.CTAPOOL 0x20 ;  /* 0x00000020000079c8 */ /* 0x000e0000080e0500 */
[----:B------:R-:W2:Y:S01]  /*62c0*/  S2UR UR10, SR_CTAID.X ;  /* 0x00000000000a79c3 */ /* 0x000ea20000002500 */
[----:B0-----:R-:W-:Y:S01]  /*62d0*/  MOV R24, 0x1 ;  /* 0x0000000100187802 */ /* 0x001fe20000000f00 */
[----:B------:R-:W-:Y:S02]  /*62e0*/  IMAD.MOV.U32 R22, RZ, RZ, RZ ;  /* 0x000000ffff167224 */ /* 0x000fe400078e00ff */
[----:B------:R-:W-:-:S04]  /*62f0*/  IMAD.MOV.U32 R0, RZ, RZ, 0x1 ;  /* 0x00000001ff007424 */ /* 0x000fc800078e00ff */
[----:B------:R-:W2:Y:S02]  /*6300*/  LDC R2, c[0x0][0xc34] ;  /* 0x00030d00ff027b82 */ /* 0x000ea40000000800 */
[----:B--2---:R-:W-:-:S13]  /*6310*/  ISETP.LE.AND P0, PT, R2, UR10, PT ;  /* 0x0000000a02007c0c */ /* 0x004fda000bf03270 */
[----:B------:R-:W-:Y:S05]  /*6320*/  @P0 BRA `(.L_x_12763) ;  /* 0x0000003800400947 */ /* 0x000fea0003800000 */
[----:B------:R-:W0:Y:S01]  /*6330*/  S2R R3, SR_TID.X ;  /* 0x0000000000037919 */ /* 0x000e220000002100 */
[----:B-1----:R-:W-:Y:S01]  /*6340*/  ULDC.64 UR4, c[0x0][0x418] ;  /* 0x0001060000047ab9 */ /* 0x002fe20000000a00 */
[----:B------:R-:W-:Y:S01]  /*6350*/  ULDC.64 UR6, c[0x0][0x2f0] ;  /* 0x0000bc0000067ab9 */ /* 0x000fe20000000a00 */
[----:B------:R-:W-:Y:S01]  /*6360*/  UISETP.NE.U32.AND UP0, UPT, UR4, URZ, UPT ;  /* 0x0000003f0400728c */ /* 0x000fe2000bf05070 */
[----:B------:R-:W1:Y:S01]  /*6370*/  S2UR UR8, SR_CgaCtaId ;  /* 0x00000000000879c3 */ /* 0x000e620000008800 */
[----:B------:R-:W-:Y:S01]  /*6380*/  LOP3.LUT R25, R25, 0xfffffffe, RZ, 0xc0, !PT ;  /* 0xfffffffe19197812 */ /* 0x000fe200078ec0ff */
[----:B------:R-:W-:Y:S01]  /*6390*/  ULDC UR4, c[0x0][0x424] ;  /* 0x0001090000047ab9 */ /* 0x000fe20000000800 */
[----:B------:R-:W-:Y:S01]  /*63a0*/  UISETP.NE.AND.EX UP0, UPT, UR5, URZ, UPT, UP0 ;  /* 0x0000003f0500728c */ /* 0x000fe2000bf05300 */
[----:B------:R-:W-:Y:S01]  /*63b0*/  IMAD.MOV.U32 R24, RZ, RZ, 0x1 ;  /* 0x00000001ff187424 */ /* 0x000fe200078e00ff */
[----:B------:R-:W-:Y:S01]  /*63c0*/  ULDC UR9, c[0x0][0x2b8] ;  /* 0x0000ae0000097ab9 */ /* 0x000fe20000000800 */
[----:B------:R-:W-:Y:S01]  /*63d0*/  ULDC UR37, c[0x0][0x448] ;  /* 0x0001120000257ab9 */ /* 0x000fe20000000800 */
[----:B------:R-:W-:Y:S01]  /*63e0*/  USEL UR4, UR4, 0x1, UP0 ;  /* 0x0000000104047887 */ /* 0x000fe20008000000 */
[----:B------:R-:W-:Y:S01]  /*63f0*/  IMAD.MOV.U32 R22, RZ, RZ, RZ ;  /* 0x000000ffff167224 */ /* 0x000fe200078e00ff */
[----:B------:R-:W-:Y:S01]  /*6400*/  UMOV UR38, 0x400 ;  /* 0x0000040000267882 */ /* 0x000fe20000000000 */
[----:B------:R-:W-:-:S02]  /*6410*/  ULOP3.LUT UR41, UR39, 0x2, URZ, 0xfc, !UPT ;  /* 0x0000000227297892 */ /* 0x000fc4000f8efc3f */
[----:B------:R-:W-:Y:S01]  /*6420*/  UIMAD UR36, UR4, UR6, URZ ;  /* 0x00000006042472a4 */ /* 0x000fe2000f8e023f */
[----:B------:R-:W-:Y:S02]  /*6430*/  ULDC UR43, c[0x0][0xc] ;  /* 0x00000300002b7ab9 */ /* 0x000fe40000000800 */
[----:B------:R-:W-:Y:S01]  /*6440*/  ULDC UR4, c[0x0][0x288] ;  /* 0x0000a20000047ab9 */ /* 0x000fe20000000800 */
[----:B------:R-:W-:Y:S02]  /*6450*/  UIADD3 UR5, UR36, 0x7f, URZ ;  /* 0x0000007f24057890 */ /* 0x000fe4000fffe03f */
[----:B------:R-:W-:Y:S02]  /*6460*/  UIMAD UR37, UR37, UR4, URZ ;  /* 0x00000004252572a4 */ /* 0x000fe4000f8e023f */
[----:B------:R-:W-:-:S04]  /*6470*/  USHF.R.S32.HI UR6, URZ, 0x1f, UR5 ;  /* 0x0000001f3f067899 */ /* 0x000fc80008011405 */
[----:B------:R-:W-:Y:S02]  /*6480*/  ULEA.HI UR6, UR6, UR5, URZ, 0x7 ;  /* 0x0000000506067291 */ /* 0x000fe4000f8f383f */
[----:B-1----:R-:W-:Y:S01]  /*6490*/  ULEA UR38, UR8, UR38, 0x18 ;  /* 0x0000002608267291 */ /* 0x002fe2000f8ec03f */
[C---:B0-----:R-:W-:Y:S01]  /*64a0*/  IMAD.SHL.U32 R29, R3.reuse, 0x8, RZ ;  /* 0x00000008031d7824 */ /* 0x041fe200078e00ff */
[----:B------:R-:W-:Y:S01]  /*64b0*/  ULEA.HI.SX32 UR42, UR6, 0xffffffff, 0x19 ;  /* 0xffffffff062a7891 */ /* 0x000fe2000f8fca3f */
[----:B------:R-:W-:Y:S01]  /*64c0*/  IMAD.SHL.U32 R2, R3, 0x10, RZ ;  /* 0x0000001003027824 */ /* 0x000fe200078e00ff */
[----:B------:R-:W-:Y:S02]  /*64d0*/  ULEA.HI.SX32 UR40, UR6, 0xfffffffe, 0x19 ;  /* 0xfffffffe06287891 */ /* 0x000fe4000f8fca3f */
[C---:B------:R-:W-:Y:S01]  /*64e0*/  LOP3.LUT R4, R29.reuse, 0x38, RZ, 0xc0, !PT ;  /* 0x000000381d047812 */ /* 0x040fe200078ec0ff */
[----:B------:R-:W-:Y:S01]  /*64f0*/  USHF.L.U32 UR4, UR42, 0x7, URZ ;  /* 0x000000072a047899 */ /* 0x000fe2000800063f */
[----:B------:R-:W-:-:S02]  /*6500*/  LOP3.LUT R0, R29, 0x1f8, RZ, 0xc0, !PT ;  /* 0x000001f81d007812 */ /* 0x000fc400078ec0ff */
[----:B------:R-:W-:Y:S02]  /*6510*/  ISETP.GE.AND P1, PT, R4, UR7, PT ;  /* 0x0000000704007c0c */ /* 0x000fe4000bf26270 */
[----:B------:R-:W-:Y:S02]  /*6520*/  LOP3.LUT R0, R0, 0x38, R3, 0x78, !PT ;  /* 0x0000003800007812 */ /* 0x000fe400078e7803 */
[----:B------:R-:W-:Y:S02]  /*6530*/  ISETP.GE.AND P0, PT, R4, UR7, PT ;  /* 0x0000000704007c0c */ /* 0x000fe4000bf06270 */
[----:B------:R-:W-:Y:S02]  /*6540*/  LOP3.LUT R29, R0, 0x200, R29, 0xf8, !PT ;  /* 0x00000200001d7812 */ /* 0x000fe400078ef81d */
[----:B------:R-:W-:Y:S01]  /*6550*/  SHF.R.U32.HI R0, RZ, 0x3, R3 ;  /* 0x00000003ff007819 */ /* 0x000fe20000011603 */
[----:B------:R-:W-:Y:S01]  /*6560*/  IMAD.U32 R3, RZ, RZ, UR10 ;  /* 0x0000000aff037e24 */ /* 0x000fe2000f8e00ff */
[----:B------:R-:W-:-:S03]  /*6570*/  LOP3.LUT R2, R2, 0x70, RZ, 0xc0, !PT ;  /* 0x0000007002027812 */ /* 0x000fc600078ec0ff */
[----:B------:R-:W-:Y:S01]  /*6580*/  @P1 LOP3.LUT R25, R25, 0x1, RZ, 0xfc, !PT ;  /* 0x0000000119191812 */ /* 0x000fe200078efcff */
[----:B------:R0:W-:Y:S03]  /*6590*/  STL [R1+0x8], R3 ;  /* 0x0000080301007387 */ /* 0x0001e60000100800 */
[----:B------:R-:W-:Y:S01]  /*65a0*/  LOP3.LUT R25, R25, 0xfffffffd, RZ, 0xc0, !PT ;  /* 0xfffffffd19197812 */ /* 0x000fe200078ec0ff */
[----:B------:R1:W-:Y:S03]  /*65b0*/  STL [R1+0xc], RZ ;  /* 0x00000cff01007387 */ /* 0x0003e60000100800 */
[----:B------:R-:W-:Y:S02]  /*65c0*/  @P0 LOP3.LUT R25, R25, 0x2, RZ, 0xfc, !PT ;  /* 0x0000000219190812 */ /* 0x000fe400078efcff */
[----:B------:R-:W-:-:S02]  /*65d0*/  ISETP.GE.AND P0, PT, R4, UR9, PT ;  /* 0x0000000904007c0c */ /* 0x000fc4000bf06270 */
[----:B0-----:R-:W-:Y:S02]  /*65e0*/  LOP3.LUT R3, R0, 0xf, RZ, 0xc0, !PT ;  /* 0x0000000f00037812 */ /* 0x001fe400078ec0ff */
[----:B------:R-:W-:Y:S02]  /*65f0*/  MOV R0, UR4 ;  /* 0x0000000400007c02 */ /* 0x000fe40008000f00 */
[----:B------:R-:W-:Y:S02]  /*6600*/  LOP3.LUT R25, R25, 0xffffffef, RZ, 0xc0, !PT ;  /* 0xffffffef19197812 */ /* 0x000fe400078ec0ff */
[----:B------:R-:W-:Y:S02]  /*6610*/  LOP3.LUT R5, R3, R2, RZ, 0xfc, !PT ;  /* 0x0000000203057212 */ /* 0x000fe400078efcff */
[----:B------:R-:W-:Y:S02]  /*6620*/  LEA R4, R29, UR38, 0x1 ;  /* 0x000000261d047c11 */ /* 0x000fe4000f8e08ff */
[----:B------:R-:W-:-:S02]  /*6630*/  LOP3.LUT R2, R3, UR4, R2, 0xfe, !PT ;  /* 0x0000000403027c12 */ /* 0x000fc4000f8efe02 */
[----:B------:R-:W-:Y:S02]  /*6640*/  @P0 LOP3.LUT R25, R25, 0x10, RZ, 0xfc, !PT ;  /* 0x0000001019190812 */ /* 0x000fe400078efcff */
[----:B-1----:R-:W-:-:S07]  /*6650*/  IADD3 R0, -R3, UR36, -R0 ;  /* 0x0000002403007c10 */ /* 0x002fce000fffe900 */
.L_x_12798:
[----:B------:R-:W2:Y:S01]  /*6660*/  LDL R6, [R1+0x8] ;  /* 0x0000080001067983 */ /* 0x000ea20000100800 */
[----:B------:R-:W0:Y:S01]  /*6670*/  LDC R0, c[0x0][0xc38] ;  /* 0x00030e00ff007b82 */ /* 0x000e220000000800 */
[----:B------:R-:W-:Y:S05]  /*6680*/  YIELD ;  /* 0x0000000000007946 */ /* 0x000fea0003800000 */
[----:B------:R-:W-:Y:S01]  /*6690*/  ULDC.64 UR4, c[0x0][0xa28] ;  /* 0x00028a0000047ab9 */ /* 0x000fe20000000a00 */
[----:B------:R-:W-:Y:S01]  /*66a0*/  IMAD.MOV.U32 R17, RZ, RZ, RZ ;  /* 0x000000ffff117224 */ /* 0x000fe200078e00ff */
[----:B------:R-:W1:Y:S01]  /*66b0*/  LDC R2, c[0x0][0xc44] ;  /* 0x00031100ff027b82 */ /* 0x000e620000000800 */
[----:B------:R-:W-:-:S04]  /*66c0*/  ISETP.NE.U32.AND P0, PT, RZ, UR4, PT ;  /* 0x00000004ff007c0c */ /* 0x000fc8000bf05070 */
[----:B------:R-:W-:Y:S02]  /*66d0*/  ISETP.NE.AND.EX P0, PT, RZ, UR5, PT, P0 ;  /* 0x00000005ff007c0c */ /* 0x000fe4000bf05300 */
[----:B0-----:R-:W-:Y:S02]  /*66e0*/  ISETP.NE.AND P1, PT, R0, 0x1, PT ;  /* 0x000000010000780c */ /* 0x001fe40003f25270 */
[----:B-1----:R-:W-:-:S09]  /*66f0*/  ISETP.NE.AND P2, PT, R2, 0x1, PT ;  /* 0x000000010200780c */ /* 0x002fd20003f45270 */
[----:B------:R-:W0:Y:S08]  /*6700*/  @P0 LDC.64 R2, c[0x0][0xa28] ;  /* 0x00028a00ff020b82 */ /* 0x000e300000000a00 */
[----:B------:R-:W2:Y:S08]  /*6710*/  @P1 LDC R0, c[0x0][0xc3c] ;  /* 0x00030f00ff001b82 */ /* 0x000eb00000000800 */
[----:B------:R-:W1:Y:S08]  /*6720*/  @P1 LDC R7, c[0x0][0xc40] ;  /* 0x00031000ff071b82 */ /* 0x000e700000000800 */
[----:B------:R-:W3:Y:S01]  /*6730*/  @P2 LDC.64 R4, c[0x0][0xc48] ;  /* 0x00031200ff042b82 */ /* 0x000ee20000000a00 */
[----:B--2---:R-:W-:-:S04]  /*6740*/  @P1 IMAD.HI.U32 R0, R6, R0, RZ ;  /* 0x0000000006001227 */ /* 0x004fc800078e00ff */
[----:B------:R-:W-:Y:S01]  /*6750*/  IMAD.MOV.U32 R23, RZ, RZ, R6 ;  /* 0x000000ffff177224 */ /* 0x000fe200078e0006 */
[----:B-1----:R-:W-:-:S05]  /*6760*/  @P1 SHF.R.U32.HI R23, RZ, R7, R0 ;  /* 0x00000007ff171219 */ /* 0x002fca0000011600 */
[----:B---3--:R-:W-:-:S04]  /*6770*/  @P2 IMAD.HI.U32 R4, R23, R4, RZ ;  /* 0x0000000417042227 */ /* 0x008fc800078e00ff */
[----:B------:R-:W-:Y:S01]  /*6780*/  IMAD.MOV.U32 R18, RZ, RZ, R23 ;  /* 0x000000ffff127224 */ /* 0x000fe200078e0017 */
[----:B------:R-:W-:-:S05]  /*6790*/  @P2 SHF.R.U32.HI R18, RZ, R5, R4 ;  /* 0x00000005ff122219 */ /* 0x000fca0000011604 */
        /* <DEDUP_REMOVED lines=23> */
.L_x_12764:
        /* <DEDUP_REMOVED lines=20> */
.L_x_12766:
        /* <DEDUP_REMOVED lines=15> */
.L_x_12765:
[----:B------:R-:W-:Y:S01]  /*6b40*/  ULDC.64 UR4, c[0x0][0x9f8] ;  /* 0x00027e0000047ab9 */ /* 0x000fe20000000a00 */
[----:B------:R-:W-:Y:S01]  /*6b50*/  IMAD.MOV.U32 R28, RZ, RZ, R18 ;  /* 0x000000ffff1c7224 */ /* 0x000fe200078e0012 */
[----:B------:R-:W-:Y:S01]  /*6b60*/  ISETP.NE.U32.AND P0, PT, RZ, UR4, PT ;  /* 0x00000004ff007c0c */ /* 0x000fe2000bf05070 */
[----:B------:R-:W1:Y:S01]  /*6b70*/  LDC R9, c[0x0][0x430] ;  /* 0x00010c00ff097b82 */ /* 0x000e620000000800 */
[----:B------:R-:W2:Y:S01]  /*6b80*/  S2R R19, SR_TID.X ;  /* 0x0000000000137919 */ /* 0x000ea20000002100 */
[----:B------:R-:W-:Y:S01]  /*6b90*/  USHF.L.U32 UR44, UR42, 0x7, URZ ;  /* 0x000000072a2c7899 */ /* 0x000fe2000800063f */
[----:B------:R-:W-:Y:S01]  /*6ba0*/  ISETP.NE.AND.EX P0, PT, RZ, UR5, PT, P0 ;  /* 0x00000005ff007c0c */ /* 0x000fe2000bf05300 */
[----:B------:R-:W-:-:S12]  /*6bb0*/  ULDC UR4, c[0x0][0xc44] ;  /* 0x0003110000047ab9 */ /* 0x000fd80000000800 */
[----:B------:R-:W3:Y:S02]  /*6bc0*/  @P0 LDC.64 R2, c[0x0][0x9f8] ;  /* 0x00027e00ff020b82 */ /* 0x000ee40000000a00 */
[----:B---3--:R-:W-:-:S05]  /*6bd0*/  @P0 IMAD.WIDE R2, R18, 0x4, R2 ;  /* 0x0000000412020825 */ /* 0x008fca00078e0202 */
[----:B------:R3:W4:Y:S01]  /*6be0*/  @P0 LDG.E R28, desc[UR50][R2.64] ;  /* 0x00000032021c0981 */ /* 0x000722000c1e1900 */
[----:B-1----:R-:W-:Y:S02]  /*6bf0*/  ISETP.NE.AND P1, PT, R9, 0x1, PT ;  /* 0x000000010900780c */ /* 0x002fe40003f25270 */
[----:B--2---:R-:W-:Y:S02]  /*6c00*/  SHF.R.U32.HI R16, RZ, 0x3, R19 ;  /* 0x00000003ff107819 */ /* 0x004fe40000011613 */
[----:B------:R-:W-:Y:S02]  /*6c10*/  SHF.L.U32 R19, R19, 0x4, RZ ;  /* 0x0000000413137819 */ /* 0x000fe400000006ff */
[----:B------:R-:W-:Y:S02]  /*6c20*/  LOP3.LUT R16, R16, 0xf, RZ, 0xc0, !PT ;  /* 0x0000000f10107812 */ /* 0x000fe400078ec0ff */
[----:B------:R-:W-:Y:S02]  /*6c30*/  LOP3.LUT R19, R19, 0x70, RZ, 0xc0, !PT ;  /* 0x0000007013137812 */ /* 0x000fe400078ec0ff */
[----:B------:R-:W-:-:S02]  /*6c40*/  LOP3.LUT R25, R25, 0xfffffff7, RZ, 0xc0, !PT ;  /* 0xfffffff719197812 */ /* 0x000fc400078ec0ff */
[----:B------:R-:W-:Y:S01]  /*6c50*/  LOP3.LUT R16, R16, UR44, R19, 0xfe, !PT ;  /* 0x0000002c10107c12 */ /* 0x000fe2000f8efe13 */
[----:B------:R-:W1:Y:S01]  /*6c60*/  @P1 LDC R5, c[0x0][0x434] ;  /* 0x00010d00ff051b82 */ /* 0x000e620000000800 */
[----:B------:R-:W-:Y:S02]  /*6c70*/  @P1 LOP3.LUT R25, R25, 0x8, RZ, 0xfc, !PT ;  /* 0x0000000819191812 */ /* 0x000fe400078efcff */
[C---:B------:R-:W-:Y:S01]  /*6c80*/  ISETP.GE.AND P0, PT, R16.reuse, UR36, PT ;  /* 0x0000002410007c0c */ /* 0x040fe2000bf06270 */
[----:B------:R-:W-:-:S04]  /*6c90*/  IMAD.IADD R0, R16, 0x1, R17 ;  /* 0x0000000110007824 */ /* 0x000fc800078e0211 */
[----:B------:R-:W2:Y:S01]  /*6ca0*/  @P1 LDC R7, c[0x0][0x438] ;  /* 0x00010e00ff071b82 */ /* 0x000ea20000000800 */
[----:B------:R-:W-:Y:S02]  /*6cb0*/  IMAD.MOV.U32 R8, RZ, RZ, R0 ;  /* 0x000000ffff087224 */ /* 0x000fe400078e0000 */
[----:B-1----:R-:W-:-:S05]  /*6cc0*/  @P1 IMAD.HI.U32 R4, R0, R5, RZ ;  /* 0x0000000500041227 */ /* 0x002fca00078e00ff */
[----:B--2---:R-:W-:Y:S02]  /*6cd0*/  @P1 SHF.R.U32.HI R8, RZ, R7, R4 ;  /* 0x00000007ff081219 */ /* 0x004fe40000011604 */
[----:B------:R-:W1:Y:S02]  /*6ce0*/  @!P0 LDC.64 R4, c[0x0][0x428] ;  /* 0x00010a00ff048b82 */ /* 0x000e640000000a00 */
[--C-:B---3--:R-:W-:Y:S01]  /*6cf0*/  @!P0 SHF.R.S32.HI R3, RZ, 0x1f, R8.reuse ;  /* 0x0000001fff038819 */ /* 0x108fe20000011408 */
[----:B------:R-:W-:-:S05]  /*6d00*/  @!P0 IMAD.MOV.U32 R2, RZ, RZ, R8 ;  /* 0x000000ffff028224 */ /* 0x000fca00078e0008 */
[----:B------:R-:W2:Y:S01]  /*6d10*/  @!P0 LDC.64 R6, c[0x0][0x418] ;  /* 0x00010600ff068b82 */ /* 0x000ea20000000a00 */
[----:B----4-:R-:W-:Y:S01]  /*6d20*/  SHF.R.S32.HI R10, RZ, 0x1f, R28 ;  /* 0x0000001fff0a7819 */ /* 0x010fe2000001141c */
[----:B-1----:R-:W-:-:S04]  /*6d30*/  @!P0 IMAD.WIDE.U32 R2, R28, R4, R2 ;  /* 0x000000041c028225 */ /* 0x002fc800078e0002 */
[----:B------:R-:W-:Y:S01]  /*6d40*/  @!P0 IMAD R4, R10, R4, RZ ;  /* 0x000000040a048224 */ /* 0x000fe200078e02ff */
[----:B--2---:R-:W-:Y:S01]  /*6d50*/  @!P0 LEA R6, P1, R2, R6, 0x2 ;  /* 0x0000000602068211 */ /* 0x004fe200078210ff */
[----:B------:R1:W-:Y:S02]  /*6d60*/  STL [R1], R10 ;  /* 0x0000000a01007387 */ /* 0x0003e40000100800 */
[----:B------:R-:W-:Y:S02]  /*6d70*/  @!P0 IMAD R5, R28, R5, R4 ;  /* 0x000000051c058224 */ /* 0x000fe400078e0204 */
[----:B------:R-:W-:Y:S02]  /*6d80*/  IMAD.MOV.U32 R4, RZ, RZ, RZ ;  /* 0x000000ffff047224 */ /* 0x000fe400078e00ff */
[----:B------:R-:W-:-:S05]  /*6d90*/  @!P0 IMAD.IADD R3, R3, 0x1, R5 ;  /* 0x0000000103038824 */ /* 0x000fca00078e0205 */
[----:B------:R-:W-:-:S05]  /*6da0*/  @!P0 LEA.HI.X R7, R2, R7, R3, 0x2, P1 ;  /* 0x0000000702078211 */ /* 0x000fca00008f1403 */
[----:B------:R1:W5:Y:S01]  /*6db0*/  @!P0 LDG.E R4, desc[UR50][R6.64] ;  /* 0x0000003206048981 */ /* 0x000362000c1e1900 */
[----:B------:R-:W-:Y:S01]  /*6dc0*/  IMAD.U32 R2, RZ, RZ, UR41 ;  /* 0x00000029ff027e24 */ /* 0x000fe2000f8e00ff */
[----:B------:R-:W-:Y:S01]  /*6dd0*/  UMOV UR5, 0xffffffff ;  /* 0xffffffff00057882 */ /* 0x000fe20000000000 */
[----:B------:R-:W-:Y:S01]  /*6de0*/  IMAD.MOV R5, RZ, RZ, -R8 ;  /* 0x000000ffff057224 */ /* 0x000fe200078e0a08 */
[----:B------:R-:W-:Y:S02]  /*6df0*/  LOP3.LUT R25, R25, 0xfffffffb, RZ, 0xc0, !PT ;  /* 0xfffffffb19197812 */ /* 0x000fe400078ec0ff */
[----:B------:R-:W-:Y:S01]  /*6e00*/  ISETP.NE.AND P2, PT, R2, 0x3, PT ;  /* 0x000000030200780c */ /* 0x000fe20003f45270 */
[----:B------:R-:W-:Y:S01]  /*6e10*/  IMAD R5, R9, R5, R0 ;  /* 0x0000000509057224 */ /* 0x000fe200078e0200 */
[----:B------:R-:W-:-:S05]  /*6e20*/  IADD3 R0, -R18, RZ, RZ ;  /* 0x000000ff12007210 */ /* 0x000fca0007ffe1ff */
[----:B------:R-:W-:-:S06]  /*6e30*/  IMAD R19, R0, UR4, R23 ;  /* 0x0000000400137c24 */ /* 0x000fcc000f8e0217 */
[----:B------:R-:W-:Y:S01]  /*6e40*/  @P2 LOP3.LUT R25, R25, 0x4, RZ, 0xfc, !PT ;  /* 0x0000000419192812 */ /* 0x000fe200078efcff */
[----:B-1----:R-:W-:Y:S06]  /*6e50*/  BRA.DIV UR5, `(.L_x_12767) ;  /* 0x0000003205bc7947 */ /* 0x002fec000b800000 */
.L_x_12815:
[----:B------:R-:W-:Y:S01]  /*6e60*/  SHF.R.S32.HI R27, RZ, 0x1f, R19 ;  /* 0x0000001fff1b7819 */ /* 0x000fe20000011413 */
[----:B------:R-:W-:Y:S06]  /*6e70*/  @!P2 BRA `(.L_x_12768) ;  /* 0x000000000004a947 */ /* 0x000fec0003800000 */
[----:B------:R-:W-:Y:S01]  /*6e80*/  BPT.TRAP 0x1 ;  /* 0x000000040000795c */ /* 0x000fe20000300000 */
.L_x_12768:
[----:B------:R-:W-:Y:S01]  /*6e90*/  SHF.R.S32.HI R7, RZ, 0x1f, R5 ;  /* 0x0000001fff077819 */ /* 0x000fe20000011405 */
[----:B------:R-:W-:Y:S01]  /*6ea0*/  ULDC.64 UR4, c[0x0][0x328] ;  /* 0x0000ca0000047ab9 */ /* 0x000fe20000000a00 */
[----:B-----5:R-:W-:Y:S01]  /*6eb0*/  SHF.R.S32.HI R6, RZ, 0x1f, R4 ;  /* 0x0000001fff067819 */ /* 0x020fe20000011404 */
[----:B------:R-:W-:Y:S01]  /*6ec0*/  IMAD.WIDE.U32 R2, R5, UR4, RZ ;  /* 0x0000000405027c25 */ /* 0x000fe2000f8e00ff */
[----:B------:R-:W-:Y:S03]  /*6ed0*/  BSSY B0, `(.L_x_12769) ;  /* 0x0000015000007945 */ /* 0x000fe60003800000 */
[----:B------:R-:W-:-:S04]  /*6ee0*/  IMAD R0, R7, UR4, RZ ;  /* 0x0000000407007c24 */ /* 0x000fc8000f8e02ff */
        /* <DEDUP_REMOVED lines=14> */
[----:B0-----:R-:W-:Y:S02]  /*6fd0*/  LEA.HI.X R17, R2, UR5, R0, 0x1, P0 ;  /* 0x0000000502117c11 */ /* 0x001fe400080f0c00 */
[----:B------:R-:W-:Y:S02]  /*6fe0*/  LEA R0, R22, UR38, 0x3 ;  /* 0x0000002616007c11 */ /* 0x000fe4000f8e18ff */
[----:B------:R-:W-:-:S04]  /*6ff0*/  SHF.L.U32 R2, R24, 0x1f, RZ ;  /* 0x0000001f18027819 */ /* 0x000fc800000006ff */
[----:B------:R-:W0:Y:S02]  /*7000*/  SYNCS.PHASECHK.TRANS64.TRYWAIT P0, [R0+URZ+0x16840], R2 ;  /* 0x01684002000075a7 */ /* 0x000e24000800017f */
[----:B0-----:R-:W-:Y:S05]  /*7010*/  @!P0 BRA `(.L_x_12770) ;  /* 0x0000003000808947 */ /* 0x001fea0003800000 */
.L_x_12816:
[----:B------:R-:W-:Y:S05]  /*7020*/  BSYNC B0 ;  /* 0x0000000000007941 */ /* 0x000fea0003800000 */
.L_x_12769:
[----:B------:R-:W1:Y:S01]  /*7030*/  S2R R9, SR_TID.X ;  /* 0x0000000000097919 */ /* 0x000e620000002100 */
[----:B------:R-:W-:Y:S01]  /*7040*/  ULDC.64 UR4, c[0x0][0x300] ;  /* 0x0000c00000047ab9 */ /* 0x000fe20000000a00 */
[----:B------:R-:W-:Y:S01]  /*7050*/  USHF.L.U32 UR6, UR42, 0x7, URZ ;  /* 0x000000072a067899 */ /* 0x000fe2000800063f */
        /* <DEDUP_REMOVED lines=16> */
[----:B------:R-:W-:Y:S01]  /*7160*/  IMAD R6, R22, 0x2000, R29 ;  /* 0x0000200016067824 */ /* 0x000fe200078e021d */
[----:B------:R-:W-:Y:S01]  /*7170*/  SHF.L.U32 R8, R9, 0x3, RZ ;  /* 0x0000000309087819 */ /* 0x000fe200000006ff */
[----:B------:R-:W-:Y:S01]  /*7180*/  IMAD.IADD R5, R3, 0x1, R4 ;  /* 0x0000000103057824 */ /* 0x000fe200078e0204 */
[----:B------:R-:W-:Y:S01]  /*7190*/  LEA R4, P0, R2, UR4, 0x1 ;  /* 0x0000000402047c11 */ /* 0x000fe2000f8008ff */
[----:B------:R-:W-:Y:S01]  /*71a0*/  IMAD.U32 R9, RZ, RZ, UR6 ;  /* 0x00000006ff097e24 */ /* 0x000fe2000f8e00ff */
[----:B------:R-:W-:Y:S01]  /*71b0*/  UMOV UR4, 0xffffffff ;  /* 0xffffffff00047882 */ /* 0x000fe20000000000 */
[----:B------:R-:W-:Y:S02]  /*71c0*/  LOP3.LUT R10, R10, 0xf, RZ, 0xc0, !PT ;  /* 0x0000000f0a0a7812 */ /* 0x000fe400078ec0ff */
[----:B------:R-:W-:-:S02]  /*71d0*/  LEA.HI.X R5, R2, UR5, R5, 0x1, P0 ;  /* 0x0000000502057c11 */ /* 0x000fc400080f0c05 */
[----:B------:R-:W-:Y:S02]  /*71e0*/  LOP3.LUT R8, R8, 0x38, RZ, 0xc0, !PT ;  /* 0x0000003808087812 */ /* 0x000fe400078ec0ff */
        /* <DEDUP_REMOVED lines=66> */
[----:B------:R-:W1:Y:S04]  /*7610*/  SHFL.IDX PT, R2, R5, 0x6, 0x181f ;  /* 0x00d81f0005027f89 */ /* 0x000e6800000e0000 */
[----:B------:R-:W2:Y:S01]  /*7620*/  SHFL.IDX PT, R5, R5, 0x7, 0x181f ;  /* 0x00f81f0005057f89 */ /* 0x000ea200000e0000 */
[----:B0-----:R-:W-:-:S04]  /*7630*/  @P1 LEA R3, P0, R8, R3, 0x1 ;  /* 0x0000000308031211 */ /* 0x001fc800078008ff */
[----:B-1----:R-:W-:-:S04]  /*7640*/  @P1 IADD3.X R2, RZ, R2, RZ, P0, !PT ;  /* 0x00000002ff021210 */ /* 0x002fc800007fe4ff */
[----:B------:R-:W-:-:S04]  /*7650*/  @P1 LOP3.LUT R3, R3, R2, RZ, 0x3c, !PT ;  /* 0x0000000203031212 */ /* 0x000fc800078e3cff */
[----:B------:R-:W-:-:S04]  /*7660*/  @P1 LOP3.LUT R2, R3, R2, RZ, 0x3c, !PT ;  /* 0x0000000203021212 */ /* 0x000fc800078e3cff */
[----:B------:R-:W-:-:S05]  /*7670*/  @P1 LOP3.LUT R3, R3, R2, RZ, 0x3c, !PT ;  /* 0x0000000203031212 */ /* 0x000fca00078e3cff */
[----:B--2---:R0:W-:Y:S02]  /*7680*/  @P1 LDGSTS.E.BYPASS.LTC128B.128 [R7+0x11400], desc[UR50][R2.64], !P2 ;  /* 0x1140000002071fae */ /* 0x0041e4000d101d72 */
.L_x_12834:
[----:B------:R-:W-:-:S13]  /*7690*/  ISETP.GE.AND P0, PT, R9, 0x71, PT ;  /* 0x000000710900780c */ /* 0x000fda0003f06270 */
[----:B0-----:R-:W-:-:S05]  /*76a0*/  @P0 LEA R2, P1, R8, R14, 0x1 ;  /* 0x0000000e08020211 */ /* 0x001fca00078208ff */
[----:B------:R-:W-:Y:S01]  /*76b0*/  @P0 IMAD.X R3, RZ, RZ, R5, P1 ;  /* 0x000000ffff030224 */ /* 0x000fe200008e0605 */
[----:B------:R-:W-:-:S05]  /*76c0*/  @P0 LEA R5, R6, UR38, 0x1 ;  /* 0x0000002606050c11 */ /* 0x000fca000f8e08ff */
[----:B------:R-:W-:Y:S01]  /*76d0*/  @!PT LDS RZ, [RZ] ;  /* 0x00000000fffff984 */ /* 0x000fe20000000800 */
[----:B------:R-:W-:Y:S01]  /*76e0*/  @!PT LDS RZ, [RZ] ;  /* 0x00000000fffff984 */ /* 0x000fe20000000800 */
[----:B------:R-:W-:Y:S01]  /*76f0*/  @!PT LDS RZ, [RZ] ;  /* 0x00000000fffff984 */ /* 0x000fe20000000800 */
[----:B------:R0:W-:Y:S01]  /*7700*/  @P0 LDGSTS.E.BYPASS.LTC128B.128 [R5+0x11c00], desc[UR50][R2.64], !P2 ;  /* 0x11c0000002050fae */ /* 0x0001e2000d101d72 */
[----:B------:R-:W-:Y:S01]  /*7710*/  PLOP3.LUT P0, PT, PT, PT, PT, 0x80, 0x0 ;  /* 0x000000000000781c */ /* 0x000fe20003f0f070 */
[----:B------:R-:W-:-:S12]  /*7720*/  NOP ;  /* 0x0000000000007918 */ /* 0x000fd80000000000 */
.L_x_12772:
        /* <DEDUP_REMOVED lines=11> */
.L_x_12773:
        /* <DEDUP_REMOVED lines=23> */
.L_x_12774:
[----:B------:R-:W2:Y:S01]  /*7950*/  LDL R21, [R1+0x8] ;  /* 0x0000080001157983 */ /* 0x000ea20000100800 */
[----:B------:R-:W1:Y:S01]  /*7960*/  LDC R10, c[0x0][0x448] ;  /* 0x00011200ff0a7b82 */ /* 0x000e620000000800 */
[----:B------:R-:W-:Y:S01]  /*7970*/  ULDC.64 UR4, c[0x0][0x2d8] ;  /* 0x0000b60000047ab9 */ /* 0x000fe20000000a00 */
[----:B0-----:R-:W-:Y:S01]  /*7980*/  SHF.R.S32.HI R0, RZ, 0x1f, R18 ;  /* 0x0000001fff007819 */ /* 0x001fe20000011412 */
[----:B------:R-:W0:Y:S01]  /*7990*/  S2R R26, SR_TID.X ;  /* 0x00000000001a7919 */ /* 0x000e220000002100 */
[----:B------:R-:W-:Y:S01]  /*79a0*/  IMAD R4, R27, UR4, RZ ;  /* 0x000000041b047c24 */ /* 0x000fe2000f8e02ff */
[----:B------:R-:W-:Y:S01]  /*79b0*/  ULDC.64 UR6, c[0x0][0x2c8] ;  /* 0x0000b20000067ab9 */ /* 0x000fe20000000a00 */
[----:B------:R-:W-:Y:S01]  /*79c0*/  IMAD.WIDE.U32 R2, R19, UR4, RZ ;  /* 0x0000000413027c25 */ /* 0x000fe2000f8e00ff */
[----:B------:R-:W-:Y:S01]  /*79d0*/  ULDC.64 UR8, c[0x0][0x280] ;  /* 0x0000a00000087ab9 */ /* 0x000fe20000000a00 */
[----:B------:R-:W3:Y:S01]  /*79e0*/  S2R R11, SR_TID.X ;  /* 0x00000000000b7919 */ /* 0x000ee20000002100 */
[----:B------:R-:W-:Y:S01]  /*79f0*/  LOP3.LUT P5, RZ, R25, 0x10, RZ, 0xc0, !PT ;  /* 0x0000001019ff7812 */ /* 0x000fe200078ac0ff */
[----:B------:R-:W-:Y:S01]  /*7a00*/  IMAD R4, R19, UR5, R4 ;  /* 0x0000000513047c24 */ /* 0x000fe2000f8e0204 */
[----:B------:R-:W-:Y:S01]  /*7a10*/  ULDC.64 UR4, c[0x0][0x2e0] ;  /* 0x0000b80000047ab9 */ /* 0x000fe20000000a00 */
[----:B------:R-:W-:-:S02]  /*7a20*/  IMAD.MOV R6, RZ, RZ, -R23 ;  /* 0x000000ffff067224 */ /* 0x000fc400078e0a17 */
[----:B------:R-:W-:Y:S02]  /*7a30*/  IMAD.IADD R3, R3, 0x1, R4 ;  /* 0x0000000103037824 */ /* 0x000fe400078e0204 */
[----:B------:R-:W-:Y:S02]  /*7a40*/  IMAD R0, R0, UR4, RZ ;  /* 0x0000000400007c24 */ /* 0x000fe4000f8e02ff */
[----:B------:R-:W-:Y:S01]  /*7a50*/  IMAD.WIDE.U32 R2, R18, UR4, R2 ;  /* 0x0000000412027c25 */ /* 0x000fe2000f8e0002 */
[----:B------:R-:W-:-:S03]  /*7a60*/  ULDC UR4, c[0x0][0xc38] ;  /* 0x00030e0000047ab9 */ /* 0x000fc60000000800 */
[----:B------:R-:W-:Y:S01]  /*7a70*/  IMAD R0, R18, UR5, R0 ;  /* 0x0000000512007c24 */ /* 0x000fe2000f8e0200 */
[----:B------:R-:W-:Y:S02]  /*7a80*/  LEA R18, R29, UR38, 0x1 ;  /* 0x000000261d127c11 */ /* 0x000fe4000f8e08ff */
[----:B-1----:R-:W-:Y:S01]  /*7a90*/  ISETP.NE.AND P0, PT, R10, 0x1, PT ;  /* 0x000000010a00780c */ /* 0x002fe20003f05270 */
[----:B------:R-:W-:Y:S01]  /*7aa0*/  IMAD.IADD R3, R3, 0x1, R0 ;  /* 0x0000000103037824 */ /* 0x000fe200078e0200 */
[----:B0-----:R-:W-:Y:S01]  /*7ab0*/  SHF.R.U32.HI R20, RZ, 0x3, R26 ;  /* 0x00000003ff147819 */ /* 0x001fe2000001161a */
[----:B------:R-:W-:-:S10]  /*7ac0*/  IMAD.SHL.U32 R26, R26, 0x10, RZ ;  /* 0x000000101a1a7824 */ /* 0x000fd400078e00ff */
[----:B------:R-:W0:Y:S01]  /*7ad0*/  @P0 LDC R4, c[0x0][0x44c] ;  /* 0x00011300ff040b82 */ /* 0x000e220000000800 */
[----:B------:R-:W-:Y:S02]  /*7ae0*/  LOP3.LUT R20, R20, 0xf, RZ, 0xc0, !PT ;  /* 0x0000000f14147812 */ /* 0x000fe400078ec0ff */
[----:B------:R-:W-:-:S04]  /*7af0*/  LOP3.LUT R26, R26, 0x70, RZ, 0xc0, !PT ;  /* 0x000000701a1a7812 */ /* 0x000fc800078ec0ff */
[----:B------:R-:W-:Y:S01]  /*7b00*/  LOP3.LUT R20, R20, R26, RZ, 0xfc, !PT ;  /* 0x0000001a14147212 */ /* 0x000fe200078efcff */
[----:B------:R-:W1:Y:S01]  /*7b10*/  @P0 LDC R5, c[0x0][0x450] ;  /* 0x00011400ff050b82 */ /* 0x000e620000000800 */
[----:B--2---:R-:W-:Y:S01]  /*7b20*/  IMAD R0, R6, UR4, R21 ;  /* 0x0000000406007c24 */ /* 0x004fe2000f8e0215 */
[----:B------:R-:W-:Y:S01]  /*7b30*/  ULDC.64 UR4, c[0x0][0x2d0] ;  /* 0x0000b40000047ab9 */ /* 0x000fe20000000a00 */
[----:B---3--:R-:W-:Y:S02]  /*7b40*/  SHF.R.U32.HI R21, RZ, 0x3, R11 ;  /* 0x00000003ff157819 */ /* 0x008fe4000001160b */
[----:B------:R-:W-:Y:S02]  /*7b50*/  IMAD R6, R0, 0xc0, R20 ;  /* 0x000000c000067824 */ /* 0x000fe400078e0214 */
[----:B------:R-:W-:Y:S01]  /*7b60*/  IMAD.SHL.U32 R20, R11, 0x8, RZ ;  /* 0x000000080b147824 */ /* 0x000fe200078e00ff */
[----:B------:R-:W-:Y:S01]  /*7b70*/  LOP3.LUT R21, R21, 0xf, RZ, 0xc0, !PT ;  /* 0x0000000f15157812 */ /* 0x000fe200078ec0ff */
[----:B0-----:R-:W-:Y:S01]  /*7b80*/  @P0 IMAD.HI.U32 R7, R6, R4, RZ ;  /* 0x0000000406070227 */ /* 0x001fe200078e00ff */
[----:B------:R-:W-:-:S02]  /*7b90*/  MOV R4, R6 ;  /* 0x0000000600047202 */ /* 0x000fc40000000f00 */
[----:B------:R-:W-:Y:S02]  /*7ba0*/  LOP3.LUT R20, R20, 0x38, RZ, 0xc0, !PT ;  /* 0x0000003814147812 */ /* 0x000fe400078ec0ff */
[----:B-1----:R-:W-:-:S04]  /*7bb0*/  @P0 SHF.R.U32.HI R4, RZ, R5, R7 ;  /* 0x00000005ff040219 */ /* 0x002fc80000011607 */
[--C-:B------:R-:W-:Y:S01]  /*7bc0*/  SHF.R.S32.HI R5, RZ, 0x1f, R4.reuse ;  /* 0x0000001fff057819 */ /* 0x100fe20000011404 */
[----:B------:R-:W-:-:S04]  /*7bd0*/  IMAD.MOV R7, RZ, RZ, -R4 ;  /* 0x000000ffff077224 */ /* 0x000fc800078e0a04 */
[----:B------:R-:W-:Y:S02]  /*7be0*/  IMAD R5, R5, UR4, RZ ;  /* 0x0000000405057c24 */ /* 0x000fe4000f8e02ff */
[----:B------:R-:W-:Y:S02]  /*7bf0*/  IMAD R7, R10, R7, R6 ;  /* 0x000000070a077224 */ /* 0x000fe400078e0206 */
[C---:B------:R-:W-:Y:S02]  /*7c00*/  IMAD R8, R4.reuse, UR5, R5 ;  /* 0x0000000504087c24 */ /* 0x040fe4000f8e0205 */
[----:B------:R-:W-:-:S04]  /*7c10*/  IMAD.WIDE.U32 R4, R4, UR4, R2 ;  /* 0x0000000404047c25 */ /* 0x000fc8000f8e0002 */
[----:B------:R-:W-:Y:S01]  /*7c20*/  IMAD.IADD R5, R5, 0x1, R8 ;  /* 0x0000000105057824 */ /* 0x000fe200078e0208 */
[----:B------:R-:W-:Y:S01]  /*7c30*/  SHF.R.S32.HI R8, RZ, 0x1f, R7 ;  /* 0x0000001fff087819 */ /* 0x000fe20000011407 */
[----:B------:R-:W-:Y:S02]  /*7c40*/  VIADD R6, R6, 0x80 ;  /* 0x0000008006067836 */ /* 0x000fe40000000000 */
[----:B------:R-:W-:-:S04]  /*7c50*/  IMAD.WIDE.U32 R4, R7, UR6, R4 ;  /* 0x0000000607047c25 */ /* 0x000fc8000f8e0004 */
[----:B------:R-:W-:-:S04]  /*7c60*/  IMAD R8, R8, UR6, RZ ;  /* 0x0000000608087c24 */ /* 0x000fc8000f8e02ff */
[----:B------:R-:W-:Y:S02]  /*7c70*/  IMAD R7, R7, UR7, R8 ;  /* 0x0000000707077c24 */ /* 0x000fe4000f8e0208 */
[----:B------:R-:W0:Y:S02]  /*7c80*/  @P0 LDC R8, c[0x0][0x450] ;  /* 0x00011400ff080b82 */ /* 0x000e240000000800 */
[----:B------:R-:W-:Y:S01]  /*7c90*/  IMAD.IADD R7, R5, 0x1, R7 ;  /* 0x0000000105077824 */ /* 0x000fe200078e0207 */
[----:B------:R-:W-:-:S04]  /*7ca0*/  LEA R5, P1, R4, UR8, 0x1 ;  /* 0x0000000804057c11 */ /* 0x000fc8000f8208ff */
[----:B------:R-:W-:Y:S02]  /*7cb0*/  LEA.HI.X R4, R4, UR9, R7, 0x1, P1 ;  /* 0x0000000904047c11 */ /* 0x000fe400088f0c07 */
[----:B------:R-:W1:Y:S02]  /*7cc0*/  @P0 LDC R7, c[0x0][0x44c] ;  /* 0x00011300ff070b82 */ /* 0x000e640000000800 */
[----:B-1----:R-:W-:-:S04]  /*7cd0*/  @P0 IMAD.HI.U32 R9, R6, R7, RZ ;  /* 0x0000000706090227 */ /* 0x002fc800078e00ff */
        /* <DEDUP_REMOVED lines=14> */
[----:B------:R-:W-:-:S04]  /*7dc0*/  LEA R6, P0, R2, UR8, 0x1 ;  /* 0x0000000802067c11 */ /* 0x000fc8000f8008ff */
[----:B------:R-:W-:-:S04]  /*7dd0*/  IADD3 R7, R3, R7, RZ ;  /* 0x0000000703077210 */ /* 0x000fc80007ffe0ff */
        /* <DEDUP_REMOVED lines=9> */
[----:B-1----:R-:W-:Y:S01]  /*7e70*/  @!P1 IMAD.X R2, RZ, RZ, R2, P0 ;  /* 0x000000ffff029224 */ /* 0x002fe200000e0602 */
[----:B------:R-:W-:Y:S01]  /*7e80*/  ISETP.GE.AND P0, PT, R8, UR37, PT ;  /* 0x0000002508007c0c */ /* 0x000fe2000bf06270 */
[----:B------:R-:W-:-:S03]  /*7e90*/  VIADD R8, R0, 0x20 ;  /* 0x0000002000087836 */ /* 0x000fc60000000000 */
[----:B------:R-:W-:-:S04]  /*7ea0*/  @!P1 LOP3.LUT R3, R3, R2, RZ, 0x3c, !PT ;  /* 0x0000000203039212 */ /* 0x000fc800078e3cff */
[----:B------:R-:W-:-:S04]  /*7eb0*/  @!P1 LOP3.LUT R2, R3, R2, RZ, 0x3c, !PT ;  /* 0x0000000203029212 */ /* 0x000fc800078e3cff */
[----:B------:R-:W-:-:S05]  /*7ec0*/  @!P1 LOP3.LUT R3, R3, R2, RZ, 0x3c, !PT ;  /* 0x0000000203039212 */ /* 0x000fca00078e3cff */
[----:B------:R0:W-:Y:S04]  /*7ed0*/  @!P1 LDGSTS.E.BYPASS.LTC128B.128 [R18+0x8400], desc[UR50][R2.64], !P5 ;  /* 0x0840000002129fae */ /* 0x0001e8000e901d72 */
[----:B0-----:R-:W0:Y:S04]  /*7ee0*/  SHFL.IDX PT, R3, R5, 0x1, 0x181f ;  /* 0x00381f0005037f89 */ /* 0x001e2800000e0000 */
[----:B------:R-:W1:Y:S01]  /*7ef0*/  SHFL.IDX PT, R2, R4, 0x1, 0x181f ;  /* 0x00381f0004027f89 */ /* 0x000e6200000e0000 */
[----:B0-----:R-:W-:-:S05]  /*7f00*/  @!P0 LEA R3, P1, R20, R3, 0x1 ;  /* 0x0000000314038211 */ /* 0x001fca00078208ff */
[----:B-1----:R-:W-:-:S05]  /*7f10*/  @!P0 IMAD.X R2, RZ, RZ, R2, P1 ;  /* 0x000000ffff028224 */ /* 0x002fca00008e0602 */
[----:B------:R-:W-:-:S04]  /*7f20*/  @!P0 LOP3.LUT R3, R3, R2, RZ, 0x3c, !PT ;  /* 0x0000000203038212 */ /* 0x000fc800078e3cff */
[----:B------:R-:W-:-:S04]  /*7f30*/  @!P0 LOP3.LUT R2, R3, R2, RZ, 0x3c, !PT ;  /* 0x0000000203028212 */ /* 0x000fc800078e3cff */
[----:B------:R-:W-:-:S05]  /*7f40*/  @!P0 LOP3.LUT R3, R3, R2, RZ, 0x3c, !PT ;  /* 0x0000000203038212 */ /* 0x000fca00078e3cff */
[----:B------:R0:W-:Y:S01]  /*7f50*/  @!P0 LDGSTS.E.BYPASS.LTC128B.128 [R18+0x8c00], desc[UR50][R2.64], !P5 ;  /* 0x08c0000002128fae */ /* 0x0001e2000e901d72 */
[----:B------:R-:W-:Y:S01]  /*7f60*/  ISETP.GE.AND P0, PT, R8, UR37, PT ;  /* 0x0000002508007c0c */ /* 0x000fe2000bf06270 */
[----:B------:R-:W-:Y:S02]  /*7f70*/  VIADD R8, R0, 0x30 ;  /* 0x0000003000087836 */ /* 0x000fe40000000000 */
[----:B0-----:R-:W0:Y:S04]  /*7f80*/  SHFL.IDX PT, R3, R5, 0x2, 0x181f ;  /* 0x00581f0005037f89 */ /* 0x001e2800000e0000 */
[----:B------:R-:W1:Y:S06]  /*7f90*/  SHFL.IDX PT, R2, R4, 0x2, 0x181f ;  /* 0x00581f0004027f89 */ /* 0x000e6c00000e0000 */
        /* <DEDUP_REMOVED lines=10> */
[----:B0-----:R-:W-:-:S04]  /*8040*/  @!P0 LEA R3, P1, R20, R3, 0x1 ;  /* 0x0000000314038211 */ /* 0x001fc800078208ff */
[----:B-1----:R-:W-:-:S04]  /*8050*/  @!P0 IADD3.X R2, RZ, R2, RZ, P1, !PT ;  /* 0x00000002ff028210 */ /* 0x002fc80000ffe4ff */
        /* <DEDUP_REMOVED lines=27> */
[----:B------:R-:W1:Y:S04]  /*8210*/  SHFL.IDX PT, R2, R4, 0x6, 0x181f ;  /* 0x00d81f0004027f89 */ /* 0x000e6800000e0000 */
[----:B------:R-:W2:Y:S02]  /*8220*/  SHFL.IDX PT, R4, R4, 0x7, 0x181f ;  /* 0x00f81f0004047f89 */ /* 0x000ea400000e0000 */
[----:B0-----:R-:W-:-:S05]  /*8230*/  @!P0 LEA R3, P1, R20, R3, 0x1 ;  /* 0x0000000314038211 */ /* 0x001fca00078208ff */
[----:B-1----:R-:W-:-:S05]  /*8240*/  @!P0 IMAD.X R2, RZ, RZ, R2, P1 ;  /* 0x000000ffff028224 */ /* 0x002fca00008e0602 */
[----:B------:R-:W-:-:S04]  /*8250*/  @!P0 LOP3.LUT R3, R3, R2, RZ, 0x3c, !PT ;  /* 0x0000000203038212 */ /* 0x000fc800078e3cff */
[----:B------:R-:W-:-:S04]  /*8260*/  @!P0 LOP3.LUT R2, R3, R2, RZ, 0x3c, !PT ;  /* 0x0000000203028212 */ /* 0x000fc800078e3cff */
[----:B------:R-:W-:-:S05]  /*8270*/  @!P0 LOP3.LUT R3, R3, R2, RZ, 0x3c, !PT ;  /* 0x0000000203038212 */ /* 0x000fca00078e3cff */
[----:B------:R0:W-:Y:S01]  /*8280*/  @!P0 LDGSTS.E.BYPASS.LTC128B.128 [R18+0xb400], desc[UR50][R2.64], !P5 ;  /* 0x0b40000002128fae */ /* 0x0001e2000e901d72 */
[----:B------:R-:W-:Y:S02]  /*8290*/  ISETP.GE.AND P0, PT, R8, UR37, PT ;  /* 0x0000002508007c0c */ /* 0x000fe4000bf06270 */
[----:B0-----:R-:W-:-:S11]  /*82a0*/  IADD3 R2, R0, 0x80, RZ ;  /* 0x0000008000027810 */ /* 0x001fd60007ffe0ff */
[----:B------:R-:W-:Y:S02]  /*82b0*/  @!P0 LEA R3, P1, R20, R14, 0x1 ;  /* 0x0000000e14038211 */ /* 0x000fe400078208ff */
[----:B------:R-:W-:Y:S03]  /*82c0*/  SHFL.IDX PT, R14, R6, 0x1, 0x181f ;  /* 0x00381f00060e7f89 */ /* 0x000fe600000e0000 */
[----:B--2---:R-:W-:Y:S01]  /*82d0*/  @!P0 IMAD.X R8, RZ, RZ, R4, P1 ;  /* 0x000000ffff088224 */ /* 0x004fe200008e0604 */
[----:B------:R-:W-:Y:S01]  /*82e0*/  ISETP.GE.AND P1, PT, R2, UR37, PT ;  /* 0x0000002502007c0c */ /* 0x000fe2000bf26270 */
[----:B------:R-:W0:Y:S04]  /*82f0*/  SHFL.IDX PT, R4, R6, RZ, 0x181f ;  /* 0x00181fff06047589 */ /* 0x000e2800000e0000 */
[----:B------:R-:W1:Y:S08]  /*8300*/  SHFL.IDX PT, R2, R7, RZ, 0x181f ;  /* 0x00181fff07027589 */ /* 0x000e7000000e0000 */
[----:B0-----:R-:W-:-:S05]  /*8310*/  @!P1 LEA R4, P2, R20, R4, 0x1 ;  /* 0x0000000414049211 */ /* 0x001fca00078408ff */
[----:B-1----:R-:W-:Y:S02]  /*8320*/  @!P1 IMAD.X R5, RZ, RZ, R2, P2 ;  /* 0x000000ffff059224 */ /* 0x002fe400010e0602 */
[----:B------:R-:W-:Y:S02]  /*8330*/  @!P0 IMAD.MOV.U32 R2, RZ, RZ, R3 ;  /* 0x000000ffff028224 */ /* 0x000fe400078e0003 */
[----:B------:R-:W-:-:S05]  /*8340*/  @!P0 IMAD.MOV.U32 R3, RZ, RZ, R8 ;  /* 0x000000ffff038224 */ /* 0x000fca00078e0008 */
[----:B------:R0:W-:Y:S02]  /*8350*/  @!P0 LDGSTS.E.BYPASS.LTC128B.128 [R18+0xbc00], desc[UR50][R2.64], !P5 ;  /* 0x0bc0000002128fae */ /* 0x0001e4000e901d72 */
[----:B0-----:R-:W-:Y:S02]  /*8360*/  @!P1 IMAD.MOV.U32 R2, RZ, RZ, R4 ;  /* 0x000000ffff029224 */ /* 0x001fe400078e0004 */
[----:B------:R-:W-:Y:S02]  /*8370*/  @!P1 IMAD.MOV.U32 R3, RZ, RZ, R5 ;  /* 0x000000ffff039224 */ /* 0x000fe400078e0005 */
[----:B------:R-:W-:-:S03]  /*8380*/  VIADD R4, R0, 0x90 ;  /* 0x0000009000047836 */ /* 0x000fc60000000000 */
[----:B------:R0:W-:Y:S02]  /*8390*/  @!P1 LDGSTS.E.BYPASS.LTC128B.128 [R18+0xc400], desc[UR50][R2.64], !P5 ;  /* 0x0c40000002129fae */ /* 0x0001e4000e901d72 */
[----:B------:R-:W-:Y:S01]  /*83a0*/  ISETP.GE.AND P0, PT, R4, UR37, PT ;  /* 0x0000002504007c0c */ /* 0x000fe2000bf06270 */
[----:B------:R-:W-:Y:S01]  /*83b0*/  VIADD R4, R0, 0xa0 ;  /* 0x000000a000047836 */ /* 0x000fe20000000000 */
[----:B0-----:R-:W0:Y:S11]  /*83c0*/  SHFL.IDX PT, R2, R7, 0x1, 0x181f ;  /* 0x00381f0007027f89 */ /* 0x001e3600000e0000 */
[----:B------:R-:W-:-:S04]  /*83d0*/  @!P0 LEA R14, P1, R20, R14, 0x1 ;  /* 0x0000000e140e8211 */ /* 0x000fc800078208ff */
[----:B0-----:R-:W-:Y:S01]  /*83e0*/  @!P0 IADD3.X R5, RZ, R2, RZ, P1, !PT ;  /* 0x00000002ff058210 */ /* 0x001fe20000ffe4ff */
[----:B------:R-:W-:Y:S01]  /*83f0*/  @!P0 IMAD.MOV.U32 R2, RZ, RZ, R14 ;  /* 0x000000ffff028224 */ /* 0x000fe200078e000e */
[----:B------:R-:W-:Y:S01]  /*8400*/  ISETP.GE.AND P1, PT, R4, UR37, PT ;  /* 0x0000002504007c0c */ /* 0x000fe2000bf26270 */
[----:B------:R-:W0:Y:S02]  /*8410*/  SHFL.IDX PT, R14, R6, 0x2, 0x181f ;  /* 0x00581f00060e7f89 */ /* 0x000e2400000e0000 */
[----:B------:R-:W-:-:S05]  /*8420*/  @!P0 IMAD.MOV.U32 R3, RZ, RZ, R5 ;  /* 0x000000ffff038224 */ /* 0x000fca00078e0005 */
[----:B------:R1:W-:Y:S04]  /*8430*/  @!P0 LDGSTS.E.BYPASS.LTC128B.128 [R18+0xcc00], desc[UR50][R2.64], !P5 ;  /* 0x0cc0000002128fae */ /* 0x0003e8000e901d72 */
[----:B-1----:R-:W1:Y:S04]  /*8440*/  SHFL.IDX PT, R2, R7, 0x2, 0x181f ;  /* 0x00581f0007027f89 */ /* 0x002e6800000e0000 */
[----:B------:R-:W2:Y:S01]  /*8450*/  SHFL.IDX PT, R7, R7, 0x3, 0x181f ;  /* 0x00781f0007077f89 */ /* 0x000ea200000e0000 */
[----:B0-----:R-:W-:-:S05]  /*8460*/  @!P1 LEA R14, P0, R20, R14, 0x1 ;  /* 0x0000000e140e9211 */ /* 0x001fca00078008ff */
[----:B-1----:R-:W-:Y:S02]  /*8470*/  @!P1 IMAD.X R3, RZ, RZ, R2, P0 ;  /* 0x000000ffff039224 */ /* 0x002fe400000e0602 */
[----:B------:R-:W-:Y:S02]  /*8480*/  @!P1 IMAD.MOV.U32 R2, RZ, RZ, R14 ;  /* 0x000000ffff029224 */ /* 0x000fe400078e000e */
[----:B------:R0:W1:Y:S04]  /*8490*/  SHFL.IDX PT, R14, R6, 0x3, 0x181f ;  /* 0x00781f00060e7f89 */ /* 0x00006800000e0000 */
[----:B--2---:R0:W-:Y:S02]  /*84a0*/  @!P1 LDGSTS.E.BYPASS.LTC128B.128 [R18+0xd400], desc[UR50][R2.64], !P5 ;  /* 0x0d40000002129fae */ /* 0x0041e4000e901d72 */
.L_x_12859:
        /* <DEDUP_REMOVED lines=19> */
.L_x_12860:
[----:B------:R-:W-:Y:S05]  /*85e0*/  BSYNC B0 ;  /* 0x0000000000007941 */ /* 0x000fea0003800000 */
.L_x_12776:
[----:B------:R-:W-:Y:S01]  /*85f0*/  UISETP.GE.AND UP0, UPT, UR36, 0x81, UPT ;  /* 0x000000812400788c */ /* 0x000fe2000bf06270 */
[----:B------:R-:W-:-:S05]  /*8600*/  MOV R18, UR42 ;  /* 0x0000002a00127c02 */ /* 0x000fca0008000f00 */
[----:B------:R-:W-:-:S13]  /*8610*/  PLOP3.LUT P0, PT, PT, PT, UP0, 0x80, 0x0 ;  /* 0x000000000000781c */ /* 0x000fda0003f0f008 */
[----:B------:R-:W-:Y:S05]  /*8620*/  @!P0 BRA `(.L_x_12778) ;  /* 0x0000000c00dc8947 */ /* 0x000fea0003800000 */
[----:B------:R-:W-:Y:S01]  /*8630*/  BSSY B0, `(.L_x_12778) ;  /* 0x00000f6000007945 */ /* 0x000fe20003800000 */
[----:B------:R-:W-:Y:S02]  /*8640*/  IMAD.MOV.U32 R20, RZ, RZ, R24 ;  /* 0x000000ffff147224 */ /* 0x000fe400078e0018 */
[----:B------:R-:W-:Y:S02]  /*8650*/  IMAD.MOV.U32 R6, RZ, RZ, R22 ;  /* 0x000000ffff067224 */ /* 0x000fe400078e0016 */
[----:B------:R-:W-:Y:S02]  /*8660*/  IMAD.U32 R7, RZ, RZ, UR40 ;  /* 0x00000028ff077e24 */ /* 0x000fe4000f8e00ff */
[----:B------:R-:W-:-:S07]  /*8670*/  IMAD.U32 R26, RZ, RZ, UR42 ;  /* 0x0000002aff1a7e24 */ /* 0x000fce000f8e00ff */
.L_x_12791:
[----:B------:R-:W2:Y:S01]  /*8680*/  LDL R8, [R1+0x4] ;  /* 0x0000040001087983 */ /* 0x000ea20000100800 */
[----:B------:R-:W1:Y:S01]  /*8690*/  LDC R2, c[0x0][0x430] ;  /* 0x00010c00ff027b82 */ /* 0x000e620000000800 */
[----:B------:R-:W-:Y:S02]  /*86a0*/  ULDC UR4, c[0x0][0x430] ;  /* 0x00010c0000047ab9 */ /* 0x000fe40000000800 */
[----:B------:R-:W3:Y:S01]  /*86b0*/  LDL R4, [R1] ;  /* 0x0000000001047983 */ /* 0x000ee20000100800 */
[----:B0-----:R-:W0:Y:S01]  /*86c0*/  S2R R0, SR_TID.X ;  /* 0x0000000000007919 */ /* 0x001e220000002100 */
[----:B-1----:R-:W-:-:S13]  /*86d0*/  ISETP.NE.AND P0, PT, R2, 0x1, PT ;  /* 0x000000010200780c */ /* 0x002fda0003f05270 */
[----:B------:R-:W1:Y:S01]  /*86e0*/  @P0 LDC R2, c[0x0][0x434] ;  /* 0x00010d00ff020b82 */ /* 0x000e620000000800 */
[----:B0-----:R-:W-:Y:S01]  /*86f0*/  IMAD.SHL.U32 R5, R0, 0x10, RZ ;  /* 0x0000001000057824 */ /* 0x001fe200078e00ff */
[----:B------:R-:W-:-:S06]  /*8700*/  SHF.R.U32.HI R3, RZ, 0x3, R0 ;  /* 0x00000003ff037819 */ /* 0x000fcc0000011600 */
[----:B------:R-:W0:Y:S01]  /*8710*/  @P0 LDC R0, c[0x0][0x438] ;  /* 0x00010e00ff000b82 */ /* 0x000e220000000800 */
[----:B------:R-:W-:Y:S02]  /*8720*/  LOP3.LUT R3, R3, 0xf, RZ, 0xc0, !PT ;  /* 0x0000000f03037812 */ /* 0x000fe400078ec0ff */
[----:B------:R-:W-:-:S03]  /*8730*/  LOP3.LUT R5, R5, 0x70, RZ, 0xc0, !PT ;  /* 0x0000007005057812 */ /* 0x000fc600078ec0ff */
[----:B------:R-:W-:-:S05]  /*8740*/  IMAD R3, R7, 0x80, R3 ;  /* 0x0000008007037824 */ /* 0x000fca00078e0203 */
[----:B--2---:R-:W-:-:S05]  /*8750*/  IADD3 R3, R5, R3, R8 ;  /* 0x0000000305037210 */ /* 0x004fca0007ffe008 */
[----:B-1----:R-:W-:-:S04]  /*8760*/  @P0 IMAD.HI.U32 R5, R3, R2, RZ ;  /* 0x0000000203050227 */ /* 0x002fc800078e00ff */
[----:B------:R-:W-:Y:S01]  /*8770*/  IMAD.MOV.U32 R2, RZ, RZ, R3 ;  /* 0x000000ffff027224 */ /* 0x000fe200078e0003 */
[----:B0-----:R-:W-:-:S04]  /*8780*/  @P0 SHF.R.U32.HI R2, RZ, R0, R5 ;  /* 0x00000000ff020219 */ /* 0x001fc80000011605 */
[----:B------:R-:W-:-:S05]  /*8790*/  IADD3 R0, -R2, RZ, RZ ;  /* 0x000000ff02007210 */ /* 0x000fca0007ffe1ff */
[----:B------:R-:W-:Y:S01]  /*87a0*/  IMAD R0, R0, UR4, R3 ;  /* 0x0000000400007c24 */ /* 0x000fe2000f8e0203 */
[----:B------:R-:W-:Y:S01]  /*87b0*/  ULDC.64 UR4, c[0x0][0x428] ;  /* 0x00010a0000047ab9 */ /* 0x000fe20000000a00 */
[----:B------:R-:W-:Y:S01]  /*87c0*/  SHF.R.S32.HI R3, RZ, 0x1f, R2 ;  /* 0x0000001fff037819 */ /* 0x000fe20000011402 */
[----:B---3--:R-:W-:-:S04]  /*87d0*/  IMAD R4, R4, UR4, RZ ;  /* 0x0000000404047c24 */ /* 0x008fc8000f8e02ff */
[C---:B------:R-:W-:Y:S02]  /*87e0*/  IMAD R4, R28.reuse, UR5, R4 ;  /* 0x000000051c047c24 */ /* 0x040fe4000f8e0204 */
[----:B------:R-:W-:Y:S01]  /*87f0*/  IMAD.WIDE.U32 R2, R28, UR4, R2 ;  /* 0x000000041c027c25 */ /* 0x000fe2000f8e0002 */
        /* <DEDUP_REMOVED lines=16> */
.L_x_12779:
[----:B------:R-:W-:Y:S01]  /*8900*/  LEA R5, R22, UR38, 0x3 ;  /* 0x0000002616057c11 */ /* 0x000fe2000f8e18ff */
[----:B------:R-:W-:Y:S01]  /*8910*/  BSSY B1, `(.L_x_12780) ;  /* 0x0000004000017945 */ /* 0x000fe20003800000 */
[----:B------:R-:W-:-:S04]  /*8920*/  SHF.L.U32 R2, R24, 0x1f, RZ ;  /* 0x0000001f18027819 */ /* 0x000fc800000006ff */
[----:B------:R-:W0:Y:S02]  /*8930*/  SYNCS.PHASECHK.TRANS64.TRYWAIT P0, [R5+URZ+0x16840], R2 ;  /* 0x01684002050075a7 */ /* 0x000e24000800017f */
[----:B0-----:R-:W-:Y:S05]  /*8940*/  @!P0 BRA `(.L_x_12781) ;  /* 0x0000003000ec8947 */ /* 0x001fea0003800000 */
.L_x_12861:
[----:B------:R-:W-:Y:S05]  /*8950*/  BSYNC B1 ;  /* 0x0000000000017941 */ /* 0x000fea0003800000 */
.L_x_12780:
[----:B------:R-:W-:Y:S01]  /*8960*/  SHF.R.S32.HI R21, RZ, 0x1f, R0 ;  /* 0x0000001fff157819 */ /* 0x000fe20000011400 */
[----:B------:R-:W-:Y:S01]  /*8970*/  ULDC.64 UR4, c[0x0][0x300] ;  /* 0x0000c00000047ab9 */ /* 0x000fe20000000a00 */
[----:B------:R-:W-:Y:S01]  /*8980*/  LOP3.LUT P1, RZ, R25, 0x1, RZ, 0xc0, !PT ;  /* 0x0000000119ff7812 */ /* 0x000fe2000782c0ff */
[----:B0-----:R-:W-:Y:S01]  /*8990*/  IMAD.WIDE.U32 R2, R0, UR4, RZ ;  /* 0x0000000400027c25 */ /* 0x001fe2000f8e00ff */
[----:B------:R-:W-:-:S03]  /*89a0*/  LEA R8, R22, R29, 0xd ;  /* 0x0000001d16087211 */ /* 0x000fc600078e68ff */
        /* <DEDUP_REMOVED lines=18> */
[----:B------:R-:W0:Y:S01]  /*8ad0*/  S2R R3, SR_TID.X ;  /* 0x0000000000037919 */ /* 0x000e220000002100 */
[----:B------:R-:W-:Y:S01]  /*8ae0*/  LEA R8, R8, UR38, 0x1 ;  /* 0x0000002608087c11 */ /* 0x000fe2000f8e08ff */
[----:B------:R-:W1:Y:S01]  /*8af0*/  SHFL.IDX PT, R2, R9, RZ, 0x181f ;  /* 0x00181fff09027589 */ /* 0x000e6200000e0000 */
[----:B0-----:R-:W-:-:S03]  /*8b00*/  IMAD.SHL.U32 R11, R3, 0x8, RZ ;  /* 0x00000008030b7824 */ /* 0x001fc600078e00ff */
[----:B------:R-:W0:Y:S02]  /*8b10*/  SHFL.IDX PT, R3, R10, RZ, 0x181f ;  /* 0x00181fff0a037589 */ /* 0x000e2400000e0000 */
[----:B------:R-:W-:-:S05]  /*8b20*/  LOP3.LUT R11, R11, 0x38, RZ, 0xc0, !PT ;  /* 0x000000380b0b7812 */ /* 0x000fca00078ec0ff */
[----:B------:R-:W-:-:S05]  /*8b30*/  IMAD.SHL.U32 R7, R11, 0x2, RZ ;  /* 0x000000020b077824 */ /* 0x000fca00078e00ff */
[----:B-1----:R-:W-:-:S05]  /*8b40*/  IADD3 R2, P0, R2, R7, RZ ;  /* 0x0000000702027210 */ /* 0x002fca0007f1e0ff */
[----:B0-----:R-:W-:-:S05]  /*8b50*/  IMAD.X R3, RZ, RZ, R3, P0 ;  /* 0x000000ffff037224 */ /* 0x001fca00000e0603 */
[----:B------:R-:W-:Y:S01]  /*8b60*/  @!PT LDS RZ, [RZ] ;  /* 0x00000000fffff984 */ /* 0x000fe20000000800 */
[----:B------:R0:W-:Y:S04]  /*8b70*/  LDGSTS.E.BYPASS.LTC128B.128 [R8+0xe400], desc[UR50][R2.64], !P1 ;  /* 0x0e40000002087fae */ /* 0x0001e8000c901d72 */
[----:B0-----:R-:W0:Y:S04]  /*8b80*/  SHFL.IDX PT, R2, R9, 0x1, 0x181f ;  /* 0x00381f0009027f89 */ /* 0x001e2800000e0000 */
[----:B------:R-:W1:Y:S01]  /*8b90*/  SHFL.IDX PT, R3, R10, 0x1, 0x181f ;  /* 0x00381f000a037f89 */ /* 0x000e6200000e0000 */
[----:B0-----:R-:W-:-:S05]  /*8ba0*/  IADD3 R2, P0, R2, R7, RZ ;  /* 0x0000000702027210 */ /* 0x001fca0007f1e0ff */
[----:B-1----:R-:W-:-:S05]  /*8bb0*/  IMAD.X R3, RZ, RZ, R3, P0 ;  /* 0x000000ffff037224 */ /* 0x002fca00000e0603 */
        /* <DEDUP_REMOVED lines=18> */
[----:B0-----:R-:W-:-:S04]  /*8ce0*/  IADD3 R2, P0, R2, R7, RZ ;  /* 0x0000000702027210 */ /* 0x001fc80007f1e0ff */
[----:B-1----:R-:W-:-:S05]  /*8cf0*/  IADD3.X R3, RZ, R3, RZ, P0, !PT ;  /* 0x00000003ff037210 */ /* 0x002fca00007fe4ff */
[----:B------:R0:W-:Y:S04]  /*8d00*/  LDGSTS.E.BYPASS.LTC128B.128 [R8+0x10c00], desc[UR50][R2.64], !P1 ;  /* 0x10c0000002087fae */ /* 0x0001e8000c901d72 */
[----:B0-----:R-:W0:Y:S04]  /*8d10*/  SHFL.IDX PT, R2, R9, 0x6, 0x181f ;  /* 0x00d81f0009027f89 */ /* 0x001e2800000e0000 */
[----:B------:R-:W1:Y:S04]  /*8d20*/  SHFL.IDX PT, R3, R10, 0x6, 0x181f ;  /* 0x00d81f000a037f89 */ /* 0x000e6800000e0000 */
[----:B------:R-:W2:Y:S01]  /*8d30*/  SHFL.IDX PT, R10, R10, 0x7, 0x181f ;  /* 0x00f81f000a0a7f89 */ /* 0x000ea200000e0000 */
[----:B0-----:R-:W-:-:S05]  /*8d40*/  IADD3 R2, P0, R2, R7, RZ ;  /* 0x0000000702027210 */ /* 0x001fca0007f1e0ff */
[----:B-1----:R-:W-:-:S05]  /*8d50*/  IMAD.X R3, RZ, RZ, R3, P0 ;  /* 0x000000ffff037224 */ /* 0x002fca00000e0603 */
[----:B------:R0:W-:Y:S04]  /*8d60*/  LDGSTS.E.BYPASS.LTC128B.128 [R8+0x11400], desc[UR50][R2.64], !P1 ;  /* 0x1140000002087fae */ /* 0x0001e8000c901d72 */
[----:B0-2---:R0:W1:Y:S02]  /*8d70*/  SHFL.IDX PT, R2, R9, 0x7, 0x181f ;  /* 0x00f81f0009027f89 */ /* 0x00506400000e0000 */
.L_x_12879:
[----:B-1----:R-:W-:-:S05]  /*8d80*/  IADD3 R2, P0, R2, R7, RZ ;  /* 0x0000000702027210 */ /* 0x002fca0007f1e0ff */
[----:B------:R-:W-:Y:S01]  /*8d90*/  IMAD.X R3, RZ, RZ, R10, P0 ;  /* 0x000000ffff037224 */ /* 0x000fe200000e060a */
[----:B------:R-:W-:-:S04]  /*8da0*/  PLOP3.LUT P0, PT, PT, PT, PT, 0x80, 0x0 ;  /* 0x000000000000781c */ /* 0x000fc80003f0f070 */
[----:B------:R-:W-:Y:S01]  /*8db0*/  @!PT LDS RZ, [RZ] ;  /* 0x00000000fffff984 */ /* 0x000fe20000000800 */
[----:B------:R-:W-:Y:S01]  /*8dc0*/  @!PT LDS RZ, [RZ] ;  /* 0x00000000fffff984 */ /* 0x000fe20000000800 */
[----:B------:R-:W-:Y:S01]  /*8dd0*/  @!PT LDS RZ, [RZ] ;  /* 0x00000000fffff984 */ /* 0x000fe20000000800 */
[----:B------:R1:W-:Y:S01]  /*8de0*/  LDGSTS.E.BYPASS.LTC128B.128 [R8+0x11c00], desc[UR50][R2.64], !P1 ;  /* 0x11c0000002087fae */ /* 0x0003e2000c901d72 */
[----:B------:R-:W-:-:S08]  /*8df0*/  NOP ;  /* 0x0000000000007918 */ /* 0x000fd00000000000 */
.L_x_12783:
        /* <DEDUP_REMOVED lines=11> */
.L_x_12784:
[----:B------:R1:W-:Y:S01]  /*8eb0*/  SYNCS.ARRIVE.TRANS64.A1T0 RZ, [R5+URZ+0x16830], RZ ;  /* 0x016830ff05ff79a7 */ /* 0x0003e2000810003f */
[----:B------:R-:W-:Y:S05]  /*8ec0*/  @!P2 BRA `(.L_x_12785) ;  /* 0x000000000004a947 */ /* 0x000fea0003800000 */
[----:B------:R-:W-:Y:S01]  /*8ed0*/  BPT.TRAP 0x1 ;  /* 0x000000040000795c */ /* 0x000fe20000300000 */
.L_x_12785:
[----:B------:R-:W-:Y:S01]  /*8ee0*/  SHF.L.U32 R2, R20, 0x1f, RZ ;  /* 0x0000001f14027819 */ /* 0x000fe200000006ff */
[----:B------:R-:W-:Y:S01]  /*8ef0*/  BSSY B1, `(.L_x_12786) ;  /* 0x0000004000017945 */ /* 0x000fe20003800000 */
[----:B-1----:R-:W-:-:S04]  /*8f00*/  LEA R5, R6, UR38, 0x3 ;  /* 0x0000002606057c11 */ /* 0x002fc8000f8e18ff */
[----:B------:R-:W1:Y:S02]  /*8f10*/  SYNCS.PHASECHK.TRANS64.TRYWAIT P0, [R5+URZ+0x16860], R2 ;  /* 0x01686002050075a7 */ /* 0x000e64000800017f */
[----:B-1----:R-:W-:Y:S05]  /*8f20*/  @!P0 BRA `(.L_x_12787) ;  /* 0x0000003400c48947 */ /* 0x002fea0003800000 */
.L_x_12880:
[----:B------:R-:W-:Y:S05]  /*8f30*/  BSYNC B1 ;  /* 0x0000000000017941 */ /* 0x000fea0003800000 */
.L_x_12786:
[----:B------:R-:W2:Y:S01]  /*8f40*/  S2R R3, SR_TID.X ;  /* 0x0000000000037919 */ /* 0x000ea20000002100 */
[----:B-1----:R-:W-:Y:S01]  /*8f50*/  IMAD.MOV.U32 R2, RZ, RZ, -0x80 ;  /* 0xffffff80ff027424 */ /* 0x002fe200078e00ff */
[----:B------:R-:W-:Y:S01]  /*8f60*/  UMOV UR4, 0xffffffff ;  /* 0xffffffff00047882 */ /* 0x000fe20000000000 */
[----:B------:R-:W-:Y:S01]  /*8f70*/  LOP3.LUT P2, RZ, R25, 0x2, RZ, 0xc0, !PT ;  /* 0x0000000219ff7812 */ /* 0x000fe2000784c0ff */
[----:B------:R-:W-:Y:S02]  /*8f80*/  IMAD R6, R6, 0x2000, R29 ;  /* 0x0000200006067824 */ /* 0x000fe400078e021d */
[----:B------:R-:W-:Y:S01]  /*8f90*/  IMAD R2, R26, R2, UR36 ;  /* 0x000000241a027e24 */ /* 0x000fe2000f8e0202 */
[----:B--2---:R-:W-:-:S04]  /*8fa0*/  SHF.R.U32.HI R3, RZ, 0x3, R3 ;  /* 0x00000003ff037819 */ /* 0x004fc80000011603 */
[----:B------:R-:W-:-:S05]  /*8fb0*/  LOP3.LUT R3, R3, 0xf, RZ, 0xc0, !PT ;  /* 0x0000000f03037812 */ /* 0x000fca00078ec0ff */
[----:B------:R-:W-:Y:S01]  /*8fc0*/  IMAD.IADD R8, R2, 0x1, -R3 ;  /* 0x0000000102087824 */ /* 0x000fe200078e0a03 */
[----:B------:R-:W-:Y:S06]  /*8fd0*/  BRA.DIV UR4, `(.L_x_12788) ;  /* 0x0000003604ac7947 */ /* 0x000fec000b800000 */
[----:B------:R-:W1:Y:S01]  /*8fe0*/  SHFL.IDX PT, R2, R16, RZ, 0x181f ;  /* 0x00181fff10027589 */ /* 0x000e6200000e0000 */
[----:B------:R-:W-:Y:S02]  /*8ff0*/  ISETP.LT.OR P0, PT, R8, 0x1, P2 ;  /* 0x000000010800780c */ /* 0x000fe40001701670 */
[----:B------:R-:W-:Y:S01]  /*9000*/  LEA R6, R6, UR38, 0x1 ;  /* 0x0000002606067c11 */ /* 0x000fe2000f8e08ff */
[----:B------:R-:W2:Y:S01]  /*9010*/  SHFL.IDX PT, R3, R17, RZ, 0x181f ;  /* 0x00181fff11037589 */ /* 0x000ea200000e0000 */
[----:B-1----:R-:W-:-:S05]  /*9020*/  IADD3 R2, P1, R2, R7, RZ ;  /* 0x0000000702027210 */ /* 0x002fca0007f3e0ff */
[----:B--2---:R-:W-:-:S05]  /*9030*/  IMAD.X R3, RZ, RZ, R3, P1 ;  /* 0x000000ffff037224 */ /* 0x004fca00008e0603 */
[----:B------:R-:W-:Y:S01]  /*9040*/  @!PT LDS RZ, [RZ] ;  /* 0x00000000fffff984 */ /* 0x000fe20000000800 */
[----:B------:R1:W-:Y:S01]  /*9050*/  LDGSTS.E.BYPASS.LTC128B.128 [R6+0x400], desc[UR50][R2.64], !P0 ;  /* 0x0040000002067fae */ /* 0x0003e2000c101d72 */
[----:B------:R-:W-:-:S03]  /*9060*/  ISETP.LT.OR P0, PT, R8, 0x11, P2 ;  /* 0x000000110800780c */ /* 0x000fc60001701670 */
[----:B-1----:R-:W1:Y:S04]  /*9070*/  SHFL.IDX PT, R2, R16, 0x1, 0x181f ;  /* 0x00381f0010027f89 */ /* 0x002e6800000e0000 */
[----:B------:R-:W2:Y:S01]  /*9080*/  SHFL.IDX PT, R3, R17, 0x1, 0x181f ;  /* 0x00381f0011037f89 */ /* 0x000ea200000e0000 */
[----:B-1----:R-:W-:-:S04]  /*9090*/  IADD3 R2, P1, R2, R7, RZ ;  /* 0x0000000702027210 */ /* 0x002fc80007f3e0ff */
[----:B--2---:R-:W-:-:S05]  /*90a0*/  IADD3.X R3, RZ, R3, RZ, P1, !PT ;  /* 0x00000003ff037210 */ /* 0x004fca0000ffe4ff */
[----:B------:R1:W-:Y:S01]  /*90b0*/  LDGSTS.E.BYPASS.LTC128B.128 [R6+0xc00], desc[UR50][R2.64], !P0 ;  /* 0x00c0000002067fae */ /* 0x0003e2000c101d72 */
[----:B------:R-:W-:-:S03]  /*90c0*/  ISETP.LT.OR P0, PT, R8, 0x21, P2 ;  /* 0x000000210800780c */ /* 0x000fc60001701670 */
[----:B-1----:R-:W1:Y:S04]  /*90d0*/  SHFL.IDX PT, R2, R16, 0x2, 0x181f ;  /* 0x00581f0010027f89 */ /* 0x002e6800000e0000 */
[----:B------:R-:W2:Y:S01]  /*90e0*/  SHFL.IDX PT, R3, R17, 0x2, 0x181f ;  /* 0x00581f0011037f89 */ /* 0x000ea200000e0000 */
[----:B-1----:R-:W-:-:S05]  /*90f0*/  IADD3 R2, P1, R2, R7, RZ ;  /* 0x0000000702027210 */ /* 0x002fca0007f3e0ff */
[----:B--2---:R-:W-:-:S05]  /*9100*/  IMAD.X R3, RZ, RZ, R3, P1 ;  /* 0x000000ffff037224 */ /* 0x004fca00008e0603 */
        /* <DEDUP_REMOVED lines=21> */
[----:B------:R-:W2:Y:S04]  /*9260*/  SHFL.IDX PT, R3, R17, 0x6, 0x181f ;  /* 0x00d81f0011037f89 */ /* 0x000ea800000e0000 */
[----:B------:R-:W3:Y:S01]  /*9270*/  SHFL.IDX PT, R17, R17, 0x7, 0x181f ;  /* 0x00f81f0011117f89 */ /* 0x000ee200000e0000 */
[----:B-1----:R-:W-:-:S05]  /*9280*/  IADD3 R2, P1, R2, R7, RZ ;  /* 0x0000000702027210 */ /* 0x002fca0007f3e0ff */
[----:B--2---:R-:W-:-:S05]  /*9290*/  IMAD.X R3, RZ, RZ, R3, P1 ;  /* 0x000000ffff037224 */ /* 0x004fca00008e0603 */
[----:B------:R1:W-:Y:S04]  /*92a0*/  LDGSTS.E.BYPASS.LTC128B.128 [R6+0x3400], desc[UR50][R2.64], !P0 ;  /* 0x0340000002067fae */ /* 0x0003e8000c101d72 */
[----:B-1-3--:R1:W2:Y:S02]  /*92b0*/  SHFL.IDX PT, R2, R16, 0x7, 0x181f ;  /* 0x00f81f0010027f89 */ /* 0x00a2a400000e0000 */
.L_x_12898:
[----:B------:R-:W-:Y:S01]  /*92c0*/  ISETP.LT.OR P0, PT, R8, 0x71, P2 ;  /* 0x000000710800780c */ /* 0x000fe20001701670 */
[----:B------:R-:W-:Y:S01]  /*92d0*/  ULDC.64 UR4, c[0x0][0x328] ;  /* 0x0000ca0000047ab9 */ /* 0x000fe20000000a00 */
[----:B--2---:R-:W-:Y:S01]  /*92e0*/  IADD3 R2, P1, R2, R7, RZ ;  /* 0x0000000702027210 */ /* 0x004fe20007f3e0ff */
[----:B------:R-:W-:-:S04]  /*92f0*/  IMAD R21, R21, UR4, RZ ;  /* 0x0000000415157c24 */ /* 0x000fc8000f8e02ff */
[----:B------:R-:W-:Y:S02]  /*9300*/  IMAD.X R3, RZ, RZ, R17, P1 ;  /* 0x000000ffff037224 */ /* 0x000fe400008e0611 */
[----:B------:R-:W-:-:S04]  /*9310*/  IMAD R21, R0, UR5, R21 ;  /* 0x0000000500157c24 */ /* 0x000fc8000f8e0215 */
[----:B------:R-:W-:Y:S01]  /*9320*/  @!PT LDS RZ, [RZ] ;  /* 0x00000000fffff984 */ /* 0x000fe20000000800 */
[----:B------:R-:W-:Y:S01]  /*9330*/  @!PT LDS RZ, [RZ] ;  /* 0x00000000fffff984 */ /* 0x000fe20000000800 */
[----:B------:R-:W-:Y:S01]  /*9340*/  @!PT LDS RZ, [RZ] ;  /* 0x00000000fffff984 */ /* 0x000fe20000000800 */
[----:B------:R2:W-:Y:S01]  /*9350*/  LDGSTS.E.BYPASS.LTC128B.128 [R6+0x3c00], desc[UR50][R2.64], !P0 ;  /* 0x03c0000002067fae */ /* 0x0005e2000c101d72 */
[----:B------:R-:W-:Y:S01]  /*9360*/  PLOP3.LUT P0, PT, PT, PT, PT, 0x80, 0x0 ;  /* 0x000000000000781c */ /* 0x000fe20003f0f070 */
[----:B------:R-:W-:Y:S01]  /*9370*/  NOP ;  /* 0x0000000000007918 */ /* 0x000fe20000000000 */
[----:B--2---:R-:W-:Y:S01]  /*9380*/  IMAD.WIDE.U32 R2, R0, UR4, RZ ;  /* 0x0000000400027c25 */ /* 0x004fe2000f8e00ff */
        /* <DEDUP_REMOVED lines=12> */
[----:B-1----:R-:W-:-:S04]  /*9450*/  LEA R16, P1, R2, UR4, 0x1 ;  /* 0x0000000402107c11 */ /* 0x002fc8000f8208ff */
[----:B------:R-:W-:-:S09]  /*9460*/  LEA.HI.X R17, R2, UR5, R3, 0x1, P1 ;  /* 0x0000000502117c11 */ /* 0x000fd200088f0c03 */
.L_x_12789:
        /* <DEDUP_REMOVED lines=11> */
.L_x_12790:
        /* <DEDUP_REMOVED lines=8> */
.L_x_12778:
[----:B0-----:R-:W-:-:S05]  /*95a0*/  IMAD.U32 R0, RZ, RZ, UR41 ;  /* 0x00000029ff007e24 */ /* 0x001fca000f8e00ff */
[----:B------:R-:W-:-:S13]  /*95b0*/  ISETP.NE.AND P0, PT, R0, 0x3, PT ;  /* 0x000000030000780c */ /* 0x000fda0003f05270 */
[----:B------:R-:W-:Y:S05]  /*95c0*/  @!P0 BRA `(.L_x_12792) ;  /* 0x0000000000048947 */ /* 0x000fea0003800000 */
[----:B------:R-:W-:Y:S01]  /*95d0*/  BPT.TRAP 0x1 ;  /* 0x000000040000795c */ /* 0x000fe20000300000 */
.L_x_12792:
[----:B------:R-:W-:Y:S01]  /*95e0*/  LEA R4, R22, UR38, 0x3 ;  /* 0x0000002616047c11 */ /* 0x000fe2000f8e18ff */
[----:B------:R-:W-:Y:S01]  /*95f0*/  BSSY B0, `(.L_x_12793) ;  /* 0x0000006000007945 */ /* 0x000fe20003800000 */
[----:B------:R-:W-:Y:S02]  /*9600*/  SHF.L.U32 R3, R24, 0x1f, RZ ;  /* 0x0000001f18037819 */ /* 0x000fe400000006ff */
[----:B------:R-:W-:Y:S02]  /*9610*/  MOV R5, 0xffffff80 ;  /* 0xffffff8000057802 */ /* 0x000fe40000000f00 */
[----:B------:R-:W0:Y:S03]  /*9620*/  SYNCS.PHASECHK.TRANS64.TRYWAIT P0, [R4+URZ+0x16860], R3 ;  /* 0x01686003040075a7 */ /* 0x000e26000800017f */
[----:B------:R-:W-:Y:S01]  /*9630*/  IMAD R6, R18, R5, UR36 ;  /* 0x0000002412067e24 */ /* 0x000fe2000f8e0205 */
[----:B0-----:R-:W-:Y:S06]  /*9640*/  @!P0 BRA `(.L_x_12794) ;  /* 0x0000003800588947 */ /* 0x001fec0003800000 */
.L_x_12899:
[----:B------:R-:W-:Y:S05]  /*9650*/  BSYNC B0 ;  /* 0x0000000000007941 */ /* 0x000fea0003800000 */
.L_x_12793:
[----:B------:R-:W1:Y:S01]  /*9660*/  S2R R0, SR_TID.X ;  /* 0x0000000000007919 */ /* 0x000e620000002100 */
[----:B------:R-:W-:Y:S01]  /*9670*/  UMOV UR4, 0xffffffff ;  /* 0xffffffff00047882 */ /* 0x000fe20000000000 */
[----:B------:R-:W-:Y:S01]  /*9680*/  LOP3.LUT P2, RZ, R25, 0x2, RZ, 0xc0, !PT ;  /* 0x0000000219ff7812 */ /* 0x000fe2000784c0ff */
[----:B------:R-:W-:Y:S01]  /*9690*/  IMAD R8, R22, 0x2000, R29 ;  /* 0x0000200016087824 */ /* 0x000fe200078e021d */
[----:B-1----:R-:W-:-:S04]  /*96a0*/  SHF.R.U32.HI R0, RZ, 0x3, R0 ;  /* 0x00000003ff007819 */ /* 0x002fc80000011600 */
[----:B------:R-:W-:-:S05]  /*96b0*/  LOP3.LUT R0, R0, 0xf, RZ, 0xc0, !PT ;  /* 0x0000000f00007812 */ /* 0x000fca00078ec0ff */
[----:B------:R-:W-:Y:S01]  /*96c0*/  IMAD.IADD R6, R6, 0x1, -R0 ;  /* 0x0000000106067824 */ /* 0x000fe200078e0a00 */
[----:B------:R-:W-:Y:S06]  /*96d0*/  BRA.DIV UR4, `(.L_x_12795) ;  /* 0x0000003a04487947 */ /* 0x000fec000b800000 */
[----:B------:R-:W0:Y:S01]  /*96e0*/  S2R R2, SR_TID.X ;  /* 0x0000000000027919 */ /* 0x000e220000002100 */
[----:B------:R-:W-:Y:S01]  /*96f0*/  ISETP.LT.OR P0, PT, R6, 0x1, P2 ;  /* 0x000000010600780c */ /* 0x000fe20001701670 */
[----:B------:R-:W-:Y:S04]  /*9700*/  SHFL.IDX PT, R0, R17, RZ, 0x181f ;  /* 0x00181fff11007589 */ /* 0x000fe800000e0000 */
[----:B------:R-:W-:Y:S04]  /*9710*/  SHFL.IDX PT, R14, R16, 0x1, 0x181f ;  /* 0x00381f00100e7f89 */ /* 0x000fe800000e0000 */
[----:B------:R-:W-:Y:S04]  /*9720*/  SHFL.IDX PT, R7, R17, 0x1, 0x181f ;  /* 0x00381f0011077f89 */ /* 0x000fe800000e0000 */
[----:B------:R-:W-:Y:S01]  /*9730*/  SHFL.IDX PT, R10, R16, 0x2, 0x181f ;  /* 0x00581f00100a7f89 */ /* 0x000fe200000e0000 */
[----:B0-----:R-:W-:-:S03]  /*9740*/  IMAD.SHL.U32 R3, R2, 0x8, RZ ;  /* 0x0000000802037824 */ /* 0x001fc600078e00ff */
[----:B------:R-:W0:Y:S02]  /*9750*/  SHFL.IDX PT, R2, R16, RZ, 0x181f ;  /* 0x00181fff10027589 */ /* 0x000e2400000e0000 */
[----:B------:R-:W-:-:S05]  /*9760*/  LOP3.LUT R3, R3, 0x38, RZ, 0xc0, !PT ;  /* 0x0000003803037812 */ /* 0x000fca00078ec0ff */
[----:B------:R-:W-:-:S05]  /*9770*/  IMAD.SHL.U32 R5, R3, 0x2, RZ ;  /* 0x0000000203057824 */ /* 0x000fca00078e00ff */
[----:B0-----:R-:W-:-:S05]  /*9780*/  IADD3 R2, P1, R2, R5, RZ ;  /* 0x0000000502027210 */ /* 0x001fca0007f3e0ff */
[----:B------:R-:W-:Y:S01]  /*9790*/  IMAD.X R3, RZ, RZ, R0, P1 ;  /* 0x000000ffff037224 */ /* 0x000fe200008e0600 */
[----:B------:R-:W-:Y:S02]  /*97a0*/  LEA R0, R8, UR38, 0x1 ;  /* 0x0000002608007c11 */ /* 0x000fe4000f8e08ff */
[----:B------:R-:W0:Y:S04]  /*97b0*/  SHFL.IDX PT, R8, R17, 0x2, 0x181f ;  /* 0x00581f0011087f89 */ /* 0x000e2800000e0000 */
[----:B------:R1:W-:Y:S01]  /*97c0*/  LDGSTS.E.BYPASS.LTC128B.128 [R0+0x400], desc[UR50][R2.64], !P0 ;  /* 0x0040000002007fae */ /* 0x0003e2000c101d72 */
[----:B------:R-:W-:Y:S02]  /*97d0*/  ISETP.LT.OR P0, PT, R6, 0x11, P2 ;  /* 0x000000110600780c */ /* 0x000fe40001701670 */
[----:B-1----:R-:W-:-:S02]  /*97e0*/  IADD3 R2, P1, R14, R5, RZ ;  /* 0x000000050e027210 */ /* 0x002fc40007f3e0ff */
[----:B------:R-:W1:Y:S03]  /*97f0*/  SHFL.IDX PT, R14, R16, 0x3, 0x181f ;  /* 0x00781f00100e7f89 */ /* 0x000e6600000e0000 */
[----:B------:R-:W-:Y:S02]  /*9800*/  IMAD.X R3, RZ, RZ, R7, P1 ;  /* 0x000000ffff037224 */ /* 0x000fe400008e0607 */
[----:B------:R-:W2:Y:S04]  /*9810*/  SHFL.IDX PT, R7, R17, 0x3, 0x181f ;  /* 0x00781f0011077f89 */ /* 0x000ea800000e0000 */
[----:B------:R3:W-:Y:S01]  /*9820*/  LDGSTS.E.BYPASS.LTC128B.128 [R0+0xc00], desc[UR50][R2.64], !P0 ;  /* 0x00c0000002007fae */ /* 0x0007e2000c101d72 */
[----:B------:R-:W-:-:S02]  /*9830*/  ISETP.LT.OR P0, PT, R6, 0x21, P2 ;  /* 0x000000210600780c */ /* 0x000fc40001701670 */
[----:B---3--:R-:W-:Y:S02]  /*9840*/  IADD3 R2, P1, R10, R5, RZ ;  /* 0x000000050a027210 */ /* 0x008fe40007f3e0ff */
[----:B------:R-:W3:Y:S03]  /*9850*/  SHFL.IDX PT, R10, R16, 0x4, 0x181f ;  /* 0x00981f00100a7f89 */ /* 0x000ee600000e0000 */
[----:B0-----:R-:W-:Y:S02]  /*9860*/  IMAD.X R3, RZ, RZ, R8, P1 ;  /* 0x000000ffff037224 */ /* 0x001fe400008e0608 */
[----:B------:R-:W0:Y:S04]  /*9870*/  SHFL.IDX PT, R8, R17, 0x4, 0x181f ;  /* 0x00981f0011087f89 */ /* 0x000e2800000e0000 */
[----:B------:R1:W-:Y:S01]  /*9880*/  LDGSTS.E.BYPASS.LTC128B.128 [R0+0x1400], desc[UR50][R2.64], !P0 ;  /* 0x0140000002007fae */ /* 0x0003e2000c101d72 */
[----:B------:R-:W-:-:S02]  /*9890*/  ISETP.LT.OR P0, PT, R6, 0x31, P2 ;  /* 0x000000310600780c */ /* 0x000fc40001701670 */
[----:B-1----:R-:W-:Y:S02]  /*98a0*/  IADD3 R2, P1, R14, R5, RZ ;  /* 0x000000050e027210 */ /* 0x002fe40007f3e0ff */
[----:B------:R-:W1:Y:S02]  /*98b0*/  SHFL.IDX PT, R14, R16, 0x5, 0x181f ;  /* 0x00b81f00100e7f89 */ /* 0x000e6400000e0000 */
[----:B--2---:R-:W-:Y:S02]  /*98c0*/  IADD3.X R3, RZ, R7, RZ, P1, !PT ;  /* 0x00000007ff037210 */ /* 0x004fe40000ffe4ff */
[----:B------:R-:W2:Y:S05]  /*98d0*/  SHFL.IDX PT, R7, R17, 0x5, 0x181f ;  /* 0x00b81f0011077f89 */ /* 0x000eaa00000e0000 */
        /* <DEDUP_REMOVED lines=9> */
[----:B------:R1:W4:Y:S03]  /*9970*/  SHFL.IDX PT, R14, R16, 0x7, 0x181f ;  /* 0x00f81f00100e7f89 */ /* 0x00032600000e0000 */
[----:B--2---:R-:W-:Y:S02]  /*9980*/  IMAD.X R3, RZ, RZ, R7, P1 ;  /* 0x000000ffff037224 */ /* 0x004fe400008e0607 */
[----:B------:R1:W2:Y:S04]  /*9990*/  SHFL.IDX PT, R7, R17, 0x7, 0x181f ;  /* 0x00f81f0011077f89 */ /* 0x0002a800000e0000 */
[----:B------:R3:W-:Y:S01]  /*99a0*/  LDGSTS.E.BYPASS.LTC128B.128 [R0+0x2c00], desc[UR50][R2.64], !P0 ;  /* 0x02c0000002007fae */ /* 0x0007e2000c101d72 */
[----:B------:R-:W-:-:S02]  /*99b0*/  ISETP.LT.OR P0, PT, R6, 0x61, P2 ;  /* 0x000000610600780c */ /* 0x000fc40001701670 */
[----:B---3--:R-:W-:-:S05]  /*99c0*/  IADD3 R2, P1, R10, R5, RZ ;  /* 0x000000050a027210 */ /* 0x008fca0007f3e0ff */
[----:B0-----:R-:W-:-:S06]  /*99d0*/  IMAD.X R3, RZ, RZ, R8, P1 ;  /* 0x000000ffff037224 */ /* 0x001fcc00008e0608 */
[----:B--2-4-:R1:W-:Y:S02]  /*99e0*/  LDGSTS.E.BYPASS.LTC128B.128 [R0+0x3400], desc[UR50][R2.64], !P0 ;  /* 0x0340000002007fae */ /* 0x0143e4000c101d72 */
.L_x_12917:
[----:B------:R-:W-:Y:S02]  /*99f0*/  ISETP.LT.OR P0, PT, R6, 0x71, P2 ;  /* 0x000000710600780c */ /* 0x000fe40001701670 */
[----:B-1----:R-:W-:-:S05]  /*9a00*/  IADD3 R2, P1, R14, R5, RZ ;  /* 0x000000050e027210 */ /* 0x002fca0007f3e0ff */
[----:B------:R-:W-:-:S06]  /*9a10*/  IMAD.X R3, RZ, RZ, R7, P1 ;  /* 0x000000ffff037224 */ /* 0x000fcc00008e0607 */
[----:B------:R-:W-:Y:S01]  /*9a20*/  @!PT LDS RZ, [RZ] ;  /* 0x00000000fffff984 */ /* 0x000fe20000000800 */
[----:B------:R-:W-:Y:S01]  /*9a30*/  @!PT LDS RZ, [RZ] ;  /* 0x00000000fffff984 */ /* 0x000fe20000000800 */
[----:B------:R-:W-:Y:S01]  /*9a40*/  @!PT LDS RZ, [RZ] ;  /* 0x00000000fffff984 */ /* 0x000fe20000000800 */
[----:B------:R0:W-:Y:S01]  /*9a50*/  LDGSTS.E.BYPASS.LTC128B.128 [R0+0x3c00], desc[UR50][R2.64], !P0 ;  /* 0x03c0000002007fae */ /* 0x0001e2000c101d72 */
[----:B------:R-:W-:Y:S01]  /*9a60*/  PLOP3.LUT P0, PT, PT, PT, PT, 0x80, 0x0 ;  /* 0x000000000000781c */ /* 0x000fe20003f0f070 */
[----:B------:R-:W-:-:S12]  /*9a70*/  NOP ;  /* 0x0000000000007918 */ /* 0x000fd80000000000 */
.L_x_12796:
        /* <DEDUP_REMOVED lines=11> */
.L_x_12797:
[----:B------:R-:W2:Y:S01]  /*9b30*/  LDL.LU R2, [R1+0x8] ;  /* 0x0000080001027983 */ /* 0x000ea20000300800 */
[----:B------:R-:W-:Y:S01]  /*9b40*/  ULDC UR4, c[0x0][0xc34] ;  /* 0x00030d0000047ab9 */ /* 0x000fe20000000800 */
[----:B------:R0:W-:Y:S02]  /*9b50*/  SYNCS.ARRIVE.TRANS64.A1T0 RZ, [R4+URZ+0x16850], RZ ;  /* 0x016850ff04ff79a7 */ /* 0x0001e4000810003f */
[----:B------:R-:W3:Y:S01]  /*9b60*/  LDL.LU R0, [R1+0xc] ;  /* 0x00000c0001007983 */ /* 0x000ee20000300800 */
[----:B------:R-:W-:-:S05]  /*9b70*/  VIADD R22, R22, 0x1 ;  /* 0x0000000116167836 */ /* 0x000fca0000000000 */
[----:B------:R-:W-:-:S04]  /*9b80*/  ISETP.NE.AND P0, PT, R22, 0x2, PT ;  /* 0x000000021600780c */ /* 0x000fc80003f05270 */
[----:B------:R-:W-:Y:S02]  /*9b90*/  SEL R3, RZ, 0x1, P0 ;  /* 0x00000001ff037807 */ /* 0x000fe40000000000 */
[----:B------:R-:W-:Y:S02]  /*9ba0*/  SEL R22, R22, RZ, P0 ;  /* 0x000000ff16167207 */ /* 0x000fe40000000000 */
[----:B------:R-:W-:Y:S01]  /*9bb0*/  LOP3.LUT R24, R24, R3, RZ, 0x3c, !PT ;  /* 0x0000000318187212 */ /* 0x000fe200078e3cff */
[----:B--2---:R-:W-:Y:S01]  /*9bc0*/  VIADD R2, R2, UR43 ;  /* 0x0000002b02027c36 */ /* 0x004fe20008000000 */
[----:B---3--:R-:W-:-:S04]  /*9bd0*/  IADD3 R0, R0, 0x1, RZ ;  /* 0x0000000100007810 */ /* 0x008fc80007ffe0ff */
[----:B------:R0:W-:Y:S01]  /*9be0*/  STL [R1+0x8], R2 ;  /* 0x0000080201007387 */ /* 0x0001e20000100800 */
[----:B------:R-:W-:-:S03]  /*9bf0*/  ISETP.GE.AND P1, PT, R2, UR4, PT ;  /* 0x0000000402007c0c */ /* 0x000fc6000bf26270 */
[----:B------:R0:W-:Y:S10]  /*9c00*/  STL [R1+0xc], R0 ;  /* 0x00000c0001007387 */ /* 0x0001f40000100800 */
[----:B0-----:R-:W-:Y:S05]  /*9c10*/  @!P1 BRA `(.L_x_12798) ;  /* 0xffffffc800909947 */ /* 0x001fea000383ffff */
[----:B------:R-:W-:-:S07]  /*9c20*/  LOP3.LUT R0, R0, 0x1, RZ, 0xc, !PT ;  /* 0x0000000100007812 */ /* 0x000fce00078e0cff */
.L_x_12763:
[----:B------:R-:W0:Y:S01]  /*9c30*/  S2R R3, SR_CgaCtaId ;  /* 0x0000000000037919 */ /* 0x000e220000008800 */
[----:B------:R-:W-:Y:S01]  /*9c40*/  MOV R2, 0x400 ;  /* 0x0000040000027802 */ /* 0x000fe20000000f00 */
[----:B------:R-:W-:Y:S01]  /*9c50*/  BSSY B0, `(.L_x_12799) ;  /* 0x0000005000007945 */ /* 0x000fe20003800000 */
[----:B------:R-:W-:Y:S02]  /*9c60*/  SHF.L.U32 R0, R0, 0x1f, RZ ;  /* 0x0000001f00007819 */ /* 0x000fe400000006ff */
[----:B0-----:R-:W-:-:S04]  /*9c70*/  LEA R7, R3, R2, 0x18 ;  /* 0x0000000203077211 */ /* 0x001fc800078ec0ff */
[----:B------:R-:W0:Y:S02]  /*9c80*/  SYNCS.PHASECHK.TRANS64.TRYWAIT P0, [R7+URZ+0x16820], R0 ;  /* 0x01682000070075a7 */ /* 0x000e24000800017f */
[----:B0-----:R-:W-:Y:S05]  /*9c90*/  @!P0 BRA `(.L_x_12800) ;  /* 0x0000003c00208947 */ /* 0x001fea0003800000 */
.L_x_12918:
[----:B-1----:R-:W-:Y:S05]  /*9ca0*/  BSYNC B0 ;  /* 0x0000000000007941 */ /* 0x002fea0003800000 */
.L_x_12799:
[----:B------:R-:W-:-:S03]  /*9cb0*/  UMOV UR4, 0xffffffff ;  /* 0xffffffff00047882 */ /* 0x000fc60000000000 */
[----:B------:R-:W-:Y:S05]  /*9cc0*/  BRA.DIV UR4, `(.L_x_12801) ;  /* 0x0000003e04287947 */ /* 0x000fea000b800000 */
[----:B0-----:R-:W0:Y:S02]  /*9cd0*/  S2R R0, SR_TID.X ;  /* 0x0000000000007919 */ /* 0x001e240000002100 */
[----:B0-----:R-:W-:-:S04]  /*9ce0*/  SHF.R.U32.HI R0, RZ, 0x5, R0 ;  /* 0x00000005ff007819 */ /* 0x001fc80000011600 */
[----:B------:R-:W-:-:S05]  /*9cf0*/  LOP3.LUT R0, R0, 0x3, RZ, 0xc0, !PT ;  /* 0x0000000300007812 */ /* 0x000fca00078ec0ff */
[----:B------:R0:W1:Y:S02]  /*9d00*/  SHFL.IDX PT, R14, R0, RZ, 0x1f ;  /* 0x00001fff000e7589 */ /* 0x00006400000e0000 */
.L_x_12921:
[----:B-1----:R-:W-:Y:S01]  /*9d10*/  ISETP.NE.AND P0, PT, R14, RZ, PT ;  /* 0x000000ff0e00720c */ /* 0x002fe20003f05270 */
[----:B------:R-:W-:-:S12]  /*9d20*/  BSSY B0, `(.L_x_12802) ;  /* 0x0000024000007945 */ /* 0x000fd80003800000 */
[----:B------:R-:W-:Y:S05]  /*9d30*/  @P0 BRA `(.L_x_12803) ;  /* 0x0000000000880947 */ /* 0x000fea0003800000 */
[----:B------:R-:W-:-:S03]  /*9d40*/  UMOV UR4, 0xffffffff ;  /* 0xffffffff00047882 */ /* 0x000fc60000000000 */
[----:B------:R-:W-:Y:S05]  /*9d50*/  BRA.DIV UR4, `(.L_x_12804) ;  /* 0x0000003e04387947 */ /* 0x000fea000b800000 */
[----:B------:R-:W-:-:S13]  /*9d60*/  ELECT P6, URZ, PT ;  /* 0x00000000003f782f */ /* 0x000fda00038c0000 */
.L_x_12924:
[----:B------:R-:W-:Y:S05]  /*9d70*/  @!P6 BRA `(.L_x_12803) ;  /* 0x000000000078e947 */ /* 0x000fea0003800000 */
[----:B------:R-:W-:-:S06]  /*9d80*/  ULOP3.LUT UR4, UR39, 0x2, URZ, 0xfc, !UPT ;  /* 0x0000000227047892 */ /* 0x000fcc000f8efc3f */
[----:B0-----:R-:W-:-:S05]  /*9d90*/  IMAD.U32 R0, RZ, RZ, UR4 ;  /* 0x00000004ff007e24 */ /* 0x001fca000f8e00ff */
[----:B------:R-:W-:-:S13]  /*9da0*/  ISETP.NE.AND P0, PT, R0, 0x3, PT ;  /* 0x000000030000780c */ /* 0x000fda0003f05270 */
[----:B------:R-:W-:Y:S05]  /*9db0*/  @!P0 BRA `(.L_x_12805) ;  /* 0x0000000000048947 */ /* 0x000fea0003800000 */
[----:B------:R-:W-:Y:S01]  /*9dc0*/  BPT.TRAP 0x1 ;  /* 0x000000040000795c */ /* 0x000fe20000300000 */
.L_x_12805:
[----:B------:R-:W-:Y:S01]  /*9dd0*/  IMAD R5, R22, 0x8, R7 ;  /* 0x0000000816057824 */ /* 0x000fe200078e0207 */
[----:B------:R-:W-:Y:S01]  /*9de0*/  SHF.L.U32 R0, R24, 0x1f, RZ ;  /* 0x0000001f18007819 */ /* 0x000fe200000006ff */
[----:B------:R-:W-:-:S03]  /*9df0*/  VIADD R22, R22, 0x1 ;  /* 0x0000000116167836 */ /* 0x000fc60000000000 */
[----:B------:R-:W0:Y:S02]  /*9e00*/  SYNCS.PHASECHK.TRANS64.TRYWAIT P1, [R5+URZ+0x16840], R0 ;  /* 0x01684000050075a7 */ /* 0x000e24000802017f */
[----:B------:R-:W-:-:S04]  /*9e10*/  ISETP.NE.AND P2, PT, R22, 0x2, PT ;  /* 0x000000021600780c */ /* 0x000fc80003f45270 */
[----:B------:R-:W-:Y:S01]  /*9e20*/  SEL R3, RZ, 0x1, P2 ;  /* 0x00000001ff037807 */ /* 0x000fe20001000000 */
[----:B0-----:R-:W-:Y:S08]  /*9e30*/  @!P1 BRA `(.L_x_12806) ;  /* 0x0000003c00209947 */ /* 0x001ff00003800000 */
.L_x_12925:
[----:B------:R-:W-:Y:S02]  /*9e40*/  SEL R22, R22, RZ, P2 ;  /* 0x000000ff16167207 */ /* 0x000fe40001000000 */
[----:B------:R-:W-:Y:S01]  /*9e50*/  LOP3.LUT R2, R24, R3, RZ, 0x3c, !PT ;  /* 0x0000000318027212 */ /* 0x000fe200078e3cff */
[----:B------:R-:W-:Y:S06]  /*9e60*/  @!P0 BRA `(.L_x_12807) ;  /* 0x0000000000048947 */ /* 0x000fec0003800000 */
[----:B------:R-:W-:Y:S01]  /*9e70*/  BPT.TRAP 0x1 ;  /* 0x000000040000795c */ /* 0x000fe20000300000 */
.L_x_12807:
[----:B------:R-:W-:Y:S01]  /*9e80*/  IMAD R3, R22, 0x8, R7 ;  /* 0x0000000816037824 */ /* 0x000fe200078e0207 */
[----:B------:R-:W-:-:S04]  /*9e90*/  SHF.L.U32 R2, R2, 0x1f, RZ ;  /* 0x0000001f02027819 */ /* 0x000fc800000006ff */
[----:B------:R-:W1:Y:S02]  /*9ea0*/  SYNCS.PHASECHK.TRANS64.TRYWAIT P1, [R3+URZ+0x16840], R2 ;  /* 0x01684002030075a7 */ /* 0x000e64000802017f */
[----:B-1----:R-:W-:Y:S05]  /*9eb0*/  @!P1 BRA `(.L_x_12808) ;  /* 0x0000003c00149947 */ /* 0x002fea0003800000 */
.L_x_12926:
[----:B------:R-:W-:Y:S05]  /*9ec0*/  @!P0 BRA `(.L_x_12809) ;  /* 0x0000000000048947 */ /* 0x000fea0003800000 */
[----:B------:R-:W-:Y:S01]  /*9ed0*/  BPT.TRAP 0x1 ;  /* 0x000000040000795c */ /* 0x000fe20000300000 */
.L_x_12809:
[----:B------:R-:W2:Y:S02]  /*9ee0*/  SYNCS.PHASECHK.TRANS64.TRYWAIT P1, [R5+URZ+0x16860], R0 ;  /* 0x01686000050075a7 */ /* 0x000ea4000802017f */
[----:B--2---:R-:W-:Y:S05]  /*9ef0*/  @!P1 BRA `(.L_x_12810) ;  /* 0x0000003c00189947 */ /* 0x004fea0003800000 */
.L_x_12927:
[----:B------:R-:W-:Y:S05]  /*9f00*/  @!P0 BRA `(.L_x_12811) ;  /* 0x0000000000048947 */ /* 0x000fea0003800000 */
[----:B------:R-:W-:Y:S01]  /*9f10*/  BPT.TRAP 0x1 ;  /* 0x000000040000795c */ /* 0x000fe20000300000 */
.L_x_12811:
[----:B---3--:R3:W4:Y:S02]  /*9f20*/  SYNCS.PHASECHK.TRANS64.TRYWAIT P0, [R3+URZ+0x16860], R2 ;  /* 0x01686002030075a7 */ /* 0x008724000800017f */
[----:B----4-:R-:W-:Y:S05]  /*9f30*/  @!P0 NANOSLEEP.SYNCS 0x989680 ;  /* 0x009896800000895d */ /* 0x010fea0003900000 */
[----:B------:R-:W4:Y:S02]  /*9f40*/  @!P0 SYNCS.PHASECHK.TRANS64 P0, [R3+URZ+0x16860], R2 ;  /* 0x01686002030085a7 */ /* 0x000f24000800007f */
[----:B----4-:R-:W-:Y:S05]  /*9f50*/  @!P0 BRA `(.L_x_12811) ;  /* 0xfffffffc00f08947 */ /* 0x010fea000383ffff */
.L_x_12803:
[----:B------:R-:W-:Y:S05]  /*9f60*/  BSYNC B0 ;  /* 0x0000000000007941 */ /* 0x000fea0003800000 */
.L_x_12802:
[----:B------:R-:W-:Y:S05]  /*9f70*/  EXIT ;  /* 0x000000000000794d */ /* 0x000fea0003800000 */
.L_x_12739:
[----:B0-----:R-:W-:-:S04]  /*9f80*/  IMAD.U32 R3, RZ, RZ, UR44 ;  /* 0x0000002cff037e24 */ /* 0x001fc8000f8e00ff */
[----:B------:R0:W1:Y:S03]  /*9f90*/  SYNCS.PHASECHK.TRANS64.TRYWAIT P1, [R3+URZ+0x16800], R0 ;  /* 0x01680000030075a7 */ /* 0x000066000802017f */
[----:B-1----:R-:W-:Y:S05]  /*9fa0*/  @!P1 NANOSLEEP.SYNCS 0x989680 ;  /* 0x009896800000995d */ /* 0x002fea0003900000 */
[----:B------:R-:W1:Y:S02]  /*9fb0*/  @!P1 SYNCS.PHASECHK.TRANS64 P1, [R3+URZ+0x16800], R0 ;  /* 0x01680000030095a7 */ /* 0x000e64000802007f */
[----:B-1----:R-:W-:Y:S05]  /*9fc0*/  @!P1 BRA `(.L_x_12739) ;  /* 0xfffffffc00ec9947 */ /* 0x002fea000383ffff */
[----:B------:R-:W-:Y:S05]  /*9fd0*/  BRA `(.L_x_12812) ;  /* 0xffffff7000287947 */ /* 0x000fea000383ffff */
.L_x_12743:
[----:B-1----:R1:W2:Y:S02]  /*9fe0*/  SYNCS.PHASECHK.TRANS64.TRYWAIT P1, [R4+URZ+0x16830], R3 ;  /* 0x01683003040075a7 */ /* 0x0022a4000802017f */
[----:B--2---:R-:W-:Y:S05]  /*9ff0*/  @!P1 NANOSLEEP.SYNCS 0x989680 ;  /* 0x009896800000995d */ /* 0x004fea0003900000 */
[----:B------:R-:W2:Y:S02]  /*a000*/  @!P1 SYNCS.PHASECHK.TRANS64 P1, [R4+URZ+0x16830], R3 ;  /* 0x01683003040095a7 */ /* 0x000ea4000802007f */
[----:B--2---:R-:W-:Y:S05]  /*a010*/  @!P1 BRA `(.L_x_12743) ;  /* 0xfffffffc00f09947 */ /* 0x004fea000383ffff */
[----:B------:R-:W-:Y:S05]  /*a020*/  BRA `(.L_x_12742) ;  /* 0xffffff7000487947 */ /* 0x000fea000383ffff */
.L_x_12749:
[----:B-1----:R-:W-:-:S04]  /*a030*/  IMAD.U32 R3, RZ, RZ, UR6 ;  /* 0x00000006ff037e24 */ /* 0x002fc8000f8e00ff */
[----:B------:R1:W2:Y:S03]  /*a040*/  SYNCS.PHASECHK.TRANS64.TRYWAIT P1, [R3+URZ+0x16830], R0 ;  /* 0x01683000030075a7 */ /* 0x0002a6000802017f */
[----:B--2---:R-:W-:Y:S05]  /*a050*/  @!P1 NANOSLEEP.SYNCS 0x989680 ;  /* 0x009896800000995d */ /* 0x004fea0003900000 */
[----:B------:R-:W2:Y:S02]  /*a060*/  @!P1 SYNCS.PHASECHK.TRANS64 P1, [R3+URZ+0x16830], R0 ;  /* 0x01683000030095a7 */ /* 0x000ea4000802007f */
[----:B--2---:R-:W-:Y:S05]  /*a070*/  @!P1 BRA `(.L_x_12749) ;  /* 0xfffffffc00ec9947 */ /* 0x004fea000383ffff */
[----:B------:R-:W-:Y:S05]  /*a080*/  BRA `(.L_x_12746) ;  /* 0xffffff9000647947 */ /* 0x000fea000383ffff */
.L_x_12753:
[----:B-1----:R-:W-:-:S04]  /*a090*/  IMAD.U32 R3, RZ, RZ, UR6 ;  /* 0x00000006ff037e24 */ /* 0x002fc8000f8e00ff */
[----:B------:R1:W2:Y:S03]  /*a0a0*/  SYNCS.PHASECHK.TRANS64.TRYWAIT P1, [R3+URZ+0x16850], R0 ;  /* 0x01685000030075a7 */ /* 0x0002a6000802017f */
[----:B--2---:R-:W-:Y:S05]  /*a0b0*/  @!P1 NANOSLEEP.SYNCS 0x989680 ;  /* 0x009896800000995d */ /* 0x004fea0003900000 */
[----:B------:R-:W2:Y:S02]  /*a0c0*/  @!P1 SYNCS.PHASECHK.TRANS64 P1, [R3+URZ+0x16850], R0 ;  /* 0x01685000030095a7 */ /* 0x000ea4000802007f */
[----:B--2---:R-:W-:Y:S05]  /*a0d0*/  @!P1 BRA `(.L_x_12753) ;  /* 0xfffffffc00ec9947 */ /* 0x004fea000383ffff */
[----:B------:R-:W-:Y:S05]  /*a0e0*/  BRA `(.L_x_12750) ;  /* 0xffffff9000e07947 */ /* 0x000fea000383ffff */
.L_x_12760:
[----:B-1----:R-:W-:-:S04]  /*a0f0*/  MOV R11, UR4 ;  /* 0x00000004000b7c02 */ /* 0x002fc80008000f00 */
[----:B------:R1:W2:Y:S03]  /*a100*/  SYNCS.PHASECHK.TRANS64.TRYWAIT P1, [R11+URZ+0x16850], R4 ;  /* 0x016850040b0075a7 */ /* 0x0002a6000802017f */
[----:B--2---:R-:W-:Y:S05]  /*a110*/  @!P1 NANOSLEEP.SYNCS 0x989680 ;  /* 0x009896800000995d */ /* 0x004fea0003900000 */
[----:B------:R-:W2:Y:S02]  /*a120*/  @!P1 SYNCS.PHASECHK.TRANS64 P1, [R11+URZ+0x16850], R4 ;  /* 0x016850040b0095a7 */ /* 0x000ea4000802007f */
[----:B--2---:R-:W-:Y:S05]  /*a130*/  @!P1 BRA `(.L_x_12760) ;  /* 0xfffffffc00ec9947 */ /* 0x004fea000383ffff */
[----:B------:R-:W-:Y:S05]  /*a140*/  BRA `(.L_x_12759) ;  /* 0xffffffac00507947 */ /* 0x000fea000383ffff */
.L_x_12767:
        /* <DEDUP_REMOVED lines=11> */
.L_x_12814:
[----:B------:R-:W-:Y:S05]  /*a200*/  BSYNC B0 ;  /* 0x0000000000007941 */ /* 0x000fea0003800000 */
.L_x_12813:
[----:B------:R-:W-:Y:S05]  /*a210*/  BRA `(.L_x_12815) ;  /* 0xffffffcc00107947 */ /* 0x000fea000383ffff */
.L_x_12770:
[----:B0-----:R0:W1:Y:S02]  /*a220*/  SYNCS.PHASECHK.TRANS64.TRYWAIT P0, [R0+URZ+0x16840], R2 ;  /* 0x01684002000075a7 */ /* 0x001064000800017f */
[----:B-1----:R-:W-:Y:S05]  /*a230*/  @!P0 NANOSLEEP.SYNCS 0x989680 ;  /* 0x009896800000895d */ /* 0x002fea0003900000 */
[----:B------:R-:W1:Y:S02]  /*a240*/  @!P0 SYNCS.PHASECHK.TRANS64 P0, [R0+URZ+0x16840], R2 ;  /* 0x01684002000085a7 */ /* 0x000e64000800007f */
[----:B-1----:R-:W-:Y:S05]  /*a250*/  @!P0 BRA `(.L_x_12770) ;  /* 0xfffffffc00f08947 */ /* 0x002fea000383ffff */
[----:B------:R-:W-:Y:S05]  /*a260*/  BRA `(.L_x_12816) ;  /* 0xffffffcc006c7947 */ /* 0x000fea000383ffff */
.L_x_12771:
        /* <DEDUP_REMOVED lines=8> */
.L_x_12818:
[----:B------:R-:W-:Y:S05]  /*a2f0*/  BSYNC B0 ;  /* 0x0000000000007941 */ /* 0x000fea0003800000 */
.L_x_12817:
[----:B------:R-:W-:Y:S01]  /*a300*/  IMAD.MOV.U32 R13, RZ, RZ, R4 ;  /* 0x000000ffff0d7224 */ /* 0x000fe200078e0004 */
[----:B------:R-:W-:Y:S01]  /*a310*/  ISETP.GE.AND P1, PT, R9, 0x1, PT ;  /* 0x000000010900780c */ /* 0x000fe20003f26270 */
[----:B------:R-:W-:Y:S02]  /*a320*/  IMAD.MOV.U32 R12, RZ, RZ, RZ ;  /* 0x000000ffff0c7224 */ /* 0x000fe400078e00ff */
[----:B------:R-:W-:Y:S02]  /*a330*/  IMAD.MOV.U32 R11, RZ, RZ, 0x181f ;  /* 0x0000181fff0b7424 */ /* 0x000fe400078e00ff */
[----:B------:R-:W-:Y:S02]  /*a340*/  IMAD.MOV.U32 R15, RZ, RZ, -0x1 ;  /* 0xffffffffff0f7424 */ /* 0x000fe400078e00ff */
[----:B------:R-:W-:-:S07]  /*a350*/  IMAD.MOV.U32 R2, RZ, RZ, R14 ;  /* 0x000000ffff027224 */ /* 0x000fce00078e000e */
[----:B------:R-:W-:Y:S05]  /*a360*/  WARPSYNC.COLLECTIVE R15, `(.L_x_12819) ;  /* 0x000000000f087348 */ /* 0x000fea0003c00000 */
[----:B------:R0:W1:Y:S02]  /*a370*/  SHFL.IDX P6, R14, R13, R12, R11 ;  /* 0x0000000c0d0e7389 */ /* 0x00006400000c000b */
[----:B01----:R-:W-:Y:S01]  /*a380*/  ENDCOLLECTIVE ;  /* 0x000000000000791b */ /* 0x003fe20003800000 */
.L_x_12819:
[----:B------:R-:W-:Y:S02]  /*a390*/  @P1 LEA R7, R6, UR38, 0x1 ;  /* 0x0000002606071c11 */ /* 0x000fe4000f8e08ff */
[----:B------:R-:W-:Y:S01]  /*a3a0*/  MOV R13, R5 ;  /* 0x00000005000d7202 */ /* 0x000fe20000000f00 */
[----:B------:R-:W-:Y:S02]  /*a3b0*/  IMAD.MOV.U32 R12, RZ, RZ, 0x1 ;  /* 0x00000001ff0c7424 */ /* 0x000fe400078e00ff */
[----:B------:R-:W-:-:S07]  /*a3c0*/  IMAD.MOV.U32 R3, RZ, RZ, R14 ;  /* 0x000000ffff037224 */ /* 0x000fce00078e000e */
[----:B------:R-:W-:Y:S05]  /*a3d0*/  WARPSYNC.COLLECTIVE R15, `(.L_x_12820) ;  /* 0x000000000f087348 */ /* 0x000fea0003c00000 */
[----:B------:R0:W1:Y:S02]  /*a3e0*/  SHFL.IDX P6, R14, R13, R12, R11 ;  /* 0x0000000c0d0e7389 */ /* 0x00006400000c000b */
[----:B01----:R-:W-:Y:S01]  /*a3f0*/  ENDCOLLECTIVE ;  /* 0x000000000000791b */ /* 0x003fe20003800000 */
.L_x_12820:
        /* <DEDUP_REMOVED lines=9> */
[----:B------:R0:W-:Y:S01]  /*a490*/  @P1 LDGSTS.E.BYPASS.LTC128B.128 [R7+0xe400], desc[UR50][R2.64], !P2 ;  /* 0x0e40000002071fae */ /* 0x0001e2000d101d72 */
[----:B------:R-:W-:Y:S01]  /*a4a0*/  ISETP.GE.AND P1, PT, R9, 0x11, PT ;  /* 0x000000110900780c */ /* 0x000fe20003f26270 */
[----:B0-----:R-:W-:-:S12]  /*a4b0*/  IMAD.MOV.U32 R2, RZ, RZ, R14 ;  /* 0x000000ffff027224 */ /* 0x001fd800078e000e */
[----:B------:R-:W-:Y:S05]  /*a4c0*/  WARPSYNC.COLLECTIVE R15, `(.L_x_12821) ;  /* 0x000000000f087348 */ /* 0x000fea0003c00000 */
[----:B------:R0:W1:Y:S02]  /*a4d0*/  SHFL.IDX P6, R14, R13, R12, R11 ;  /* 0x0000000c0d0e7389 */ /* 0x00006400000c000b */
[----:B01----:R-:W-:Y:S01]  /*a4e0*/  ENDCOLLECTIVE ;  /* 0x000000000000791b */ /* 0x003fe20003800000 */
.L_x_12821:
[----:B------:R-:W-:Y:S01]  /*a4f0*/  @P1 LEA R7, R6, UR38, 0x1 ;  /* 0x0000002606071c11 */ /* 0x000fe2000f8e08ff */
[----:B------:R-:W-:Y:S02]  /*a500*/  IMAD.MOV.U32 R13, RZ, RZ, R5 ;  /* 0x000000ffff0d7224 */ /* 0x000fe400078e0005 */
[----:B------:R-:W-:Y:S02]  /*a510*/  IMAD.MOV.U32 R12, RZ, RZ, 0x2 ;  /* 0x00000002ff0c7424 */ /* 0x000fe400078e00ff */
[----:B------:R-:W-:-:S07]  /*a520*/  IMAD.MOV.U32 R3, RZ, RZ, R14 ;  /* 0x000000ffff037224 */ /* 0x000fce00078e000e */
[----:B------:R-:W-:Y:S05]  /*a530*/  WARPSYNC.COLLECTIVE R15, `(.L_x_12822) ;  /* 0x000000000f087348 */ /* 0x000fea0003c00000 */
[----:B------:R0:W1:Y:S02]  /*a540*/  SHFL.IDX P6, R14, R13, R12, R11 ;  /* 0x0000000c0d0e7389 */ /* 0x00006400000c000b */
[----:B01----:R-:W-:Y:S01]  /*a550*/  ENDCOLLECTIVE ;  /* 0x000000000000791b */ /* 0x003fe20003800000 */
.L_x_12822:
        /* <DEDUP_REMOVED lines=10> */
[----:B------:R-:W-:Y:S02]  /*a600*/  ISETP.GE.AND P1, PT, R9, 0x21, PT ;  /* 0x000000210900780c */ /* 0x000fe40003f26270 */
[----:B0-----:R-:W-:-:S11]  /*a610*/  MOV R2, R14 ;  /* 0x0000000e00027202 */ /* 0x001fd60000000f00 */
[----:B------:R-:W-:Y:S05]  /*a620*/  WARPSYNC.COLLECTIVE R15, `(.L_x_12823) ;  /* 0x000000000f087348 */ /* 0x000fea0003c00000 */
[----:B------:R0:W1:Y:S02]  /*a630*/  SHFL.IDX P6, R14, R13, R12, R11 ;  /* 0x0000000c0d0e7389 */ /* 0x00006400000c000b */
[----:B01----:R-:W-:Y:S01]  /*a640*/  ENDCOLLECTIVE ;  /* 0x000000000000791b */ /* 0x003fe20003800000 */
.L_x_12823:
[----:B------:R-:W-:Y:S01]  /*a650*/  @P1 LEA R7, R6, UR38, 0x1 ;  /* 0x0000002606071c11 */ /* 0x000fe2000f8e08ff */
[----:B------:R-:W-:Y:S02]  /*a660*/  IMAD.MOV.U32 R13, RZ, RZ, R5 ;  /* 0x000000ffff0d7224 */ /* 0x000fe400078e0005 */
[----:B------:R-:W-:Y:S02]  /*a670*/  IMAD.MOV.U32 R12, RZ, RZ, 0x3 ;  /* 0x00000003ff0c7424 */ /* 0x000fe400078e00ff */
[----:B------:R-:W-:-:S07]  /*a680*/  IMAD.MOV.U32 R3, RZ, RZ, R14 ;  /* 0x000000ffff037224 */ /* 0x000fce00078e000e */
[----:B------:R-:W-:Y:S05]  /*a690*/  WARPSYNC.COLLECTIVE R15, `(.L_x_12824) ;  /* 0x000000000f087348 */ /* 0x000fea0003c00000 */
[----:B------:R0:W1:Y:S02]  /*a6a0*/  SHFL.IDX P6, R14, R13, R12, R11 ;  /* 0x0000000c0d0e7389 */ /* 0x00006400000c000b */
[----:B01----:R-:W-:Y:S01]  /*a6b0*/  ENDCOLLECTIVE ;  /* 0x000000000000791b */ /* 0x003fe20003800000 */
.L_x_12824:
        /* <DEDUP_REMOVED lines=15> */
.L_x_12825:
[----:B------:R-:W-:Y:S01]  /*a7b0*/  @P1 LEA R7, R6, UR38, 0x1 ;  /* 0x0000002606071c11 */ /* 0x000fe2000f8e08ff */
[----:B------:R-:W-:Y:S02]  /*a7c0*/  IMAD.MOV.U32 R13, RZ, RZ, R5 ;  /* 0x000000ffff0d7224 */ /* 0x000fe400078e0005 */
[----:B------:R-:W-:Y:S01]  /*a7d0*/  IMAD.MOV.U32 R12, RZ, RZ, 0x4 ;  /* 0x00000004ff0c7424 */ /* 0x000fe200078e00ff */
[----:B------:R-:W-:-:S07]  /*a7e0*/  MOV R3, R14 ;  /* 0x0000000e00037202 */ /* 0x000fce0000000f00 */
[----:B------:R-:W-:Y:S05]  /*a7f0*/  WARPSYNC.COLLECTIVE R15, `(.L_x_12826) ;  /* 0x000000000f087348 */ /* 0x000fea0003c00000 */
[----:B------:R0:W1:Y:S02]  /*a800*/  SHFL.IDX P6, R14, R13, R12, R11 ;  /* 0x0000000c0d0e7389 */ /* 0x00006400000c000b */
[----:B01----:R-:W-:Y:S01]  /*a810*/  ENDCOLLECTIVE ;  /* 0x000000000000791b */ /* 0x003fe20003800000 */
.L_x_12826:
        /* <DEDUP_REMOVED lines=15> */
.L_x_12827:
[----:B------:R-:W-:Y:S02]  /*a910*/  @P1 LEA R7, R6, UR38, 0x1 ;  /* 0x0000002606071c11 */ /* 0x000fe4000f8e08ff */
[----:B------:R-:W-:Y:S01]  /*a920*/  MOV R13, R5 ;  /* 0x00000005000d7202 */ /* 0x000fe20000000f00 */
[----:B------:R-:W-:Y:S02]  /*a930*/  IMAD.MOV.U32 R12, RZ, RZ, 0x5 ;  /* 0x00000005ff0c7424 */ /* 0x000fe400078e00ff */
[----:B------:R-:W-:-:S07]  /*a940*/  IMAD.MOV.U32 R3, RZ, RZ, R14 ;  /* 0x000000ffff037224 */ /* 0x000fce00078e000e */
[----:B------:R-:W-:Y:S05]  /*a950*/  WARPSYNC.COLLECTIVE R15, `(.L_x_12828) ;  /* 0x000000000f087348 */ /* 0x000fea0003c00000 */
[----:B------:R0:W1:Y:S02]  /*a960*/  SHFL.IDX P6, R14, R13, R12, R11 ;  /* 0x0000000c0d0e7389 */ /* 0x00006400000c000b */
[----:B01----:R-:W-:Y:S01]  /*a970*/  ENDCOLLECTIVE ;  /* 0x000000000000791b */ /* 0x003fe20003800000 */
.L_x_12828:
        /* <DEDUP_REMOVED lines=15> */
.L_x_12829:
[----:B------:R-:W-:Y:S01]  /*aa70*/  @P1 LEA R7, R6, UR38, 0x1 ;  /* 0x0000002606071c11 */ /* 0x000fe2000f8e08ff */
[----:B------:R-:W-:Y:S02]  /*aa80*/  IMAD.MOV.U32 R13, RZ, RZ, R5 ;  /* 0x000000ffff0d7224 */ /* 0x000fe400078e0005 */
[----:B------:R-:W-:Y:S02]  /*aa90*/  IMAD.MOV.U32 R12, RZ, RZ, 0x6 ;  /* 0x00000006ff0c7424 */ /* 0x000fe400078e00ff */
[----:B------:R-:W-:-:S07]  /*aaa0*/  IMAD.MOV.U32 R3, RZ, RZ, R14 ;  /* 0x000000ffff037224 */ /* 0x000fce00078e000e */
[----:B------:R-:W-:Y:S05]  /*aab0*/  WARPSYNC.COLLECTIVE R15, `(.L_x_12830) ;  /* 0x000000000f087348 */ /* 0x000fea0003c00000 */
[----:B------:R0:W1:Y:S02]  /*aac0*/  SHFL.IDX P6, R14, R13, R12, R11 ;  /* 0x0000000c0d0e7389 */ /* 0x00006400000c000b */
[----:B01----:R-:W-:Y:S01]  /*aad0*/  ENDCOLLECTIVE ;  /* 0x000000000000791b */ /* 0x003fe20003800000 */
.L_x_12830:
        /* <DEDUP_REMOVED lines=15> */
.L_x_12831:
[----:B------:R-:W-:Y:S01]  /*abd0*/  @P1 LEA R7, R6, UR38, 0x1 ;  /* 0x0000002606071c11 */ /* 0x000fe2000f8e08ff */
[----:B------:R-:W-:Y:S02]  /*abe0*/  IMAD.MOV.U32 R13, RZ, RZ, R5 ;  /* 0x000000ffff0d7224 */ /* 0x000fe400078e0005 */
[----:B------:R-:W-:Y:S02]  /*abf0*/  IMAD.MOV.U32 R12, RZ, RZ, 0x7 ;  /* 0x00000007ff0c7424 */ /* 0x000fe400078e00ff */
[----:B------:R-:W-:-:S07]  /*ac00*/  IMAD.MOV.U32 R3, RZ, RZ, R14 ;  /* 0x000000ffff037224 */ /* 0x000fce00078e000e */
[----:B------:R-:W-:Y:S05]  /*ac10*/  WARPSYNC.COLLECTIVE R15, `(.L_x_12832) ;  /* 0x000000000f087348 */ /* 0x000fea0003c00000 */
[----:B------:R0:W1:Y:S02]  /*ac20*/  SHFL.IDX P6, R14, R13, R12, R11 ;  /* 0x0000000c0d0e7389 */ /* 0x00006400000c000b */
[----:B01----:R-:W-:Y:S01]  /*ac30*/  ENDCOLLECTIVE ;  /* 0x000000000000791b */ /* 0x003fe20003800000 */
.L_x_12832:
        /* <DEDUP_REMOVED lines=14> */
.L_x_12833:
[----:B------:R-:W-:Y:S05]  /*ad20*/  BRA `(.L_x_12834) ;  /* 0xffffffc800587947 */ /* 0x000fea000383ffff */
.L_x_12775:
        /* <DEDUP_REMOVED lines=8> */
.L_x_12835:
[C---:B------:R-:W-:Y:S02]  /*adb0*/  ISETP.GE.AND P1, PT, R0.reuse, UR37, PT ;  /* 0x0000002500007c0c */ /* 0x040fe4000bf26270 */
[----:B------:R-:W-:Y:S01]  /*adc0*/  IADD3 R8, R0, 0x10, RZ ;  /* 0x0000001000087810 */ /* 0x000fe20007ffe0ff */
[----:B------:R-:W-:Y:S02]  /*add0*/  IMAD.MOV.U32 R13, RZ, RZ, R5 ;  /* 0x000000ffff0d7224 */ /* 0x000fe400078e0005 */
[----:B------:R-:W-:-:S08]  /*ade0*/  IMAD.MOV.U32 R2, RZ, RZ, R14 ;  /* 0x000000ffff027224 */ /* 0x000fd000078e000e */
[----:B------:R-:W-:Y:S05]  /*adf0*/  WARPSYNC.COLLECTIVE R15, `(.L_x_12836) ;  /* 0x000000000f087348 */ /* 0x000fea0003c00000 */
[----:B------:R0:W1:Y:S02]  /*ae00*/  SHFL.IDX P6, R14, R13, R12, R11 ;  /* 0x0000000c0d0e7389 */ /* 0x00006400000c000b */
[----:B01----:R-:W-:Y:S01]  /*ae10*/  ENDCOLLECTIVE ;  /* 0x000000000000791b */ /* 0x003fe20003800000 */
.L_x_12836:
[----:B------:R-:W-:Y:S02]  /*ae20*/  IMAD.MOV.U32 R13, RZ, RZ, R4 ;  /* 0x000000ffff0d7224 */ /* 0x000fe400078e0004 */
[----:B------:R-:W-:Y:S02]  /*ae30*/  IMAD.MOV.U32 R12, RZ, RZ, 0x1 ;  /* 0x00000001ff0c7424 */ /* 0x000fe400078e00ff */
[----:B------:R-:W-:-:S07]  /*ae40*/  IMAD.MOV.U32 R3, RZ, RZ, R14 ;  /* 0x000000ffff037224 */ /* 0x000fce00078e000e */
[----:B------:R-:W-:Y:S05]  /*ae50*/  WARPSYNC.COLLECTIVE R15, `(.L_x_12837) ;  /* 0x000000000f087348 */ /* 0x000fea0003c00000 */
[----:B------:R0:W1:Y:S02]  /*ae60*/  SHFL.IDX P6, R14, R13, R12, R11 ;  /* 0x0000000c0d0e7389 */ /* 0x00006400000c000b */
[----:B01----:R-:W-:Y:S01]  /*ae70*/  ENDCOLLECTIVE ;  /* 0x000000000000791b */ /* 0x003fe20003800000 */
.L_x_12837:
[----:B------:R-:W-:-:S05]  /*ae80*/  @!P1 LEA R3, P0, R20, R3, 0x1 ;  /* 0x0000000314039211 */ /* 0x000fca00078008ff */
[----:B------:R-:W-:Y:S01]  /*ae90*/  @!P1 IMAD.X R2, RZ, RZ, R2, P0 ;  /* 0x000000ffff029224 */ /* 0x000fe200000e0602 */
[----:B------:R-:W-:Y:S01]  /*aea0*/  ISETP.GE.AND P0, PT, R8, UR37, PT ;  /* 0x0000002508007c0c */ /* 0x000fe2000bf06270 */
[----:B------:R-:W-:-:S03]  /*aeb0*/  VIADD R8, R0, 0x20 ;  /* 0x0000002000087836 */ /* 0x000fc60000000000 */
[----:B------:R-:W-:Y:S01]  /*aec0*/  @!P1 LOP3.LUT R3, R3, R2, RZ, 0x3c, !PT ;  /* 0x0000000203039212 */ /* 0x000fe200078e3cff */
[----:B------:R-:W-:-:S03]  /*aed0*/  IMAD.MOV.U32 R13, RZ, RZ, R5 ;  /* 0x000000ffff0d7224 */ /* 0x000fc600078e0005 */
[----:B------:R-:W-:-:S04]  /*aee0*/  @!P1 LOP3.LUT R2, R3, R2, RZ, 0x3c, !PT ;  /* 0x0000000203029212 */ /* 0x000fc800078e3cff */
[----:B------:R-:W-:-:S05]  /*aef0*/  @!P1 LOP3.LUT R3, R3, R2, RZ, 0x3c, !PT ;  /* 0x0000000203039212 */ /* 0x000fca00078e3cff */
[----:B------:R-:W-:Y:S01]  /*af00*/  @!PT LDS RZ, [RZ] ;  /* 0x00000000fffff984 */ /* 0x000fe20000000800 */
[----:B------:R-:W-:Y:S01]  /*af10*/  @!PT LDS RZ, [RZ] ;  /* 0x00000000fffff984 */ /* 0x000fe20000000800 */
[----:B------:R-:W-:Y:S01]  /*af20*/  @!PT LDS RZ, [RZ] ;  /* 0x00000000fffff984 */ /* 0x000fe20000000800 */
[----:B------:R0:W-:Y:S02]  /*af30*/  @!P1 LDGSTS.E.BYPASS.LTC128B.128 [R18+0x8400], desc[UR50][R2.64], !P5 ;  /* 0x0840000002129fae */ /* 0x0001e4000e901d72 */
[----:B0-----:R-:W-:-:S07]  /*af40*/  IMAD.MOV.U32 R2, RZ, RZ, R14 ;  /* 0x000000ffff027224 */ /* 0x001fce00078e000e */
[----:B------:R-:W-:Y:S05]  /*af50*/  WARPSYNC.COLLECTIVE R15, `(.L_x_12838) ;  /* 0x000000000f087348 */ /* 0x000fea0003c00000 */
[----:B------:R0:W1:Y:S02]  /*af60*/  SHFL.IDX P6, R14, R13, R12, R11 ;  /* 0x0000000c0d0e7389 */ /* 0x00006400000c000b */
[----:B01----:R-:W-:Y:S01]  /*af70*/  ENDCOLLECTIVE ;  /* 0x000000000000791b */ /* 0x003fe20003800000 */
.L_x_12838:
[----:B------:R-:W-:Y:S01]  /*af80*/  MOV R13, R4 ;  /* 0x00000004000d7202 */ /* 0x000fe20000000f00 */
[----:B------:R-:W-:Y:S02]  /*af90*/  IMAD.MOV.U32 R12, RZ, RZ, 0x2 ;  /* 0x00000002ff0c7424 */ /* 0x000fe400078e00ff */
[----:B------:R-:W-:-:S07]  /*afa0*/  IMAD.MOV.U32 R3, RZ, RZ, R14 ;  /* 0x000000ffff037224 */ /* 0x000fce00078e000e */
[----:B------:R-:W-:Y:S05]  /*afb0*/  WARPSYNC.COLLECTIVE R15, `(.L_x_12839) ;  /* 0x000000000f087348 */ /* 0x000fea0003c00000 */
[----:B------:R0:W1:Y:S02]  /*afc0*/  SHFL.IDX P6, R14, R13, R12, R11 ;  /* 0x0000000c0d0e7389 */ /* 0x00006400000c000b */
[----:B01----:R-:W-:Y:S01]  /*afd0*/  ENDCOLLECTIVE ;  /* 0x000000000000791b */ /* 0x003fe20003800000 */
.L_x_12839:
        /* <DEDUP_REMOVED lines=9> */
[----:B------:R0:W-:Y:S01]  /*b070*/  @!P0 LDGSTS.E.BYPASS.LTC128B.128 [R18+0x8c00], desc[UR50][R2.64], !P5 ;  /* 0x08c0000002128fae */ /* 0x0001e2000e901d72 */
[----:B------:R-:W-:Y:S01]  /*b080*/  ISETP.GE.AND P0, PT, R8, UR37, PT ;  /* 0x0000002508007c0c */ /* 0x000fe2000bf06270 */
[----:B------:R-:W-:Y:S02]  /*b090*/  VIADD R8, R0, 0x30 ;  /* 0x0000003000087836 */ /* 0x000fe40000000000 */
[----:B0-----:R-:W-:-:S10]  /*b0a0*/  IMAD.MOV.U32 R2, RZ, RZ, R14 ;  /* 0x000000ffff027224 */ /* 0x001fd400078e000e */
[----:B------:R-:W-:Y:S05]  /*b0b0*/  WARPSYNC.COLLECTIVE R15, `(.L_x_12840) ;  /* 0x000000000f087348 */ /* 0x000fea0003c00000 */
[----:B------:R0:W1:Y:S02]  /*b0c0*/  SHFL.IDX P6, R14, R13, R12, R11 ;  /* 0x0000000c0d0e7389 */ /* 0x00006400000c000b */
[----:B01----:R-:W-:Y:S01]  /*b0d0*/  ENDCOLLECTIVE ;  /* 0x000000000000791b */ /* 0x003fe20003800000 */
.L_x_12840:
[----:B------:R-:W-:Y:S01]  /*b0e0*/  IMAD.MOV.U32 R13, RZ, RZ, R4 ;  /* 0x000000ffff0d7224 */ /* 0x000fe200078e0004 */
[----:B------:R-:W-:Y:S01]  /*b0f0*/  MOV R12, 0x3 ;  /* 0x00000003000c7802 */ /* 0x000fe20000000f00 */
[----:B------:R-:W-:-:S07]  /*b100*/  IMAD.MOV.U32 R3, RZ, RZ, R14 ;  /* 0x000000ffff037224 */ /* 0x000fce00078e000e */
[----:B------:R-:W-:Y:S05]  /*b110*/  WARPSYNC.COLLECTIVE R15, `(.L_x_12841) ;  /* 0x000000000f087348 */ /* 0x000fea0003c00000 */
[----:B------:R0:W1:Y:S02]  /*b120*/  SHFL.IDX P6, R14, R13, R12, R11 ;  /* 0x0000000c0d0e7389 */ /* 0x00006400000c000b */
[----:B01----:R-:W-:Y:S01]  /*b130*/  ENDCOLLECTIVE ;  /* 0x000000000000791b */ /* 0x003fe20003800000 */
.L_x_12841:
        /* <DEDUP_REMOVED lines=16> */
.L_x_12842:
[----:B------:R-:W-:Y:S02]  /*b240*/  IMAD.MOV.U32 R13, RZ, RZ, R4 ;  /* 0x000000ffff0d7224 */ /* 0x000fe400078e0004 */
[----:B------:R-:W-:Y:S02]  /*b250*/  IMAD.MOV.U32 R12, RZ, RZ, 0x4 ;  /* 0x00000004ff0c7424 */ /* 0x000fe400078e00ff */
[----:B------:R-:W-:-:S07]  /*b260*/  IMAD.MOV.U32 R3, RZ, RZ, R14 ;  /* 0x000000ffff037224 */ /* 0x000fce00078e000e */
[----:B------:R-:W-:Y:S05]  /*b270*/  WARPSYNC.COLLECTIVE R15, `(.L_x_12843) ;  /* 0x000000000f087348 */ /* 0x000fea0003c00000 */
[----:B------:R0:W1:Y:S02]  /*b280*/  SHFL.IDX P6, R14, R13, R12, R11 ;  /* 0x0000000c0d0e7389 */ /* 0x00006400000c000b */
[----:B01----:R-:W-:Y:S01]  /*b290*/  ENDCOLLECTIVE ;  /* 0x000000000000791b */ /* 0x003fe20003800000 */
.L_x_12843:
        /* <DEDUP_REMOVED lines=11> */
[----:B------:R-:W-:Y:S01]  /*b350*/  VIADD R8, R0, 0x50 ;  /* 0x0000005000087836 */ /* 0x000fe20000000000 */
[----:B0-----:R-:W-:-:S11]  /*b360*/  MOV R2, R14 ;  /* 0x0000000e00027202 */ /* 0x001fd60000000f00 */
[----:B------:R-:W-:Y:S05]  /*b370*/  WARPSYNC.COLLECTIVE R15, `(.L_x_12844) ;  /* 0x000000000f087348 */ /* 0x000fea0003c00000 */
[----:B------:R0:W1:Y:S02]  /*b380*/  SHFL.IDX P6, R14, R13, R12, R11 ;  /* 0x0000000c0d0e7389 */ /* 0x00006400000c000b */
[----:B01----:R-:W-:Y:S01]  /*b390*/  ENDCOLLECTIVE ;  /* 0x000000000000791b */ /* 0x003fe20003800000 */
.L_x_12844:
[----:B------:R-:W-:Y:S02]  /*b3a0*/  IMAD.MOV.U32 R13, RZ, RZ, R4 ;  /* 0x000000ffff0d7224 */ /* 0x000fe400078e0004 */
[----:B------:R-:W-:Y:S02]  /*b3b0*/  IMAD.MOV.U32 R12, RZ, RZ, 0x5 ;  /* 0x00000005ff0c7424 */ /* 0x000fe400078e00ff */
[----:B------:R-:W-:-:S07]  /*b3c0*/  IMAD.MOV.U32 R3, RZ, RZ, R14 ;  /* 0x000000ffff037224 */ /* 0x000fce00078e000e */
[----:B------:R-:W-:Y:S05]  /*b3d0*/  WARPSYNC.COLLECTIVE R15, `(.L_x_12845) ;  /* 0x000000000f087348 */ /* 0x000fea0003c00000 */
[----:B------:R0:W1:Y:S02]  /*b3e0*/  SHFL.IDX P6, R14, R13, R12, R11 ;  /* 0x0000000c0d0e7389 */ /* 0x00006400000c000b */
[----:B01----:R-:W-:Y:S01]  /*b3f0*/  ENDCOLLECTIVE ;  /* 0x000000000000791b */ /* 0x003fe20003800000 */
.L_x_12845:
[----:B------:R-:W-:-:S05]  /*b400*/  @!P0 LEA R3, P1, R20, R3, 0x1 ;  /* 0x0000000314038211 */ /* 0x000fca00078208ff */
[----:B------:R-:W-:-:S05]  /*b410*/  @!P0 IMAD.X R2, RZ, RZ, R2, P1 ;  /* 0x000000ffff028224 */ /* 0x000fca00008e0602 */
[-C--:B------:R-:W-:Y:S02]  /*b420*/  @!P0 LOP3.LUT R3, R3, R2.reuse, RZ, 0x3c, !PT ;  /* 0x0000000203038212 */ /* 0x080fe400078e3cff */
[----:B------:R-:W-:Y:S02]  /*b430*/  MOV R13, R5 ;  /* 0x00000005000d7202 */ /* 0x000fe40000000f00 */
        /* <DEDUP_REMOVED lines=12> */
.L_x_12846:
[----:B------:R-:W-:Y:S02]  /*b500*/  IMAD.MOV.U32 R13, RZ, RZ, R4 ;  /* 0x000000ffff0d7224 */ /* 0x000fe400078e0004 */
[----:B------:R-:W-:Y:S02]  /*b510*/  IMAD.MOV.U32 R12, RZ, RZ, 0x6 ;  /* 0x00000006ff0c7424 */ /* 0x000fe400078e00ff */
[----:B------:R-:W-:-:S07]  /*b520*/  IMAD.MOV.U32 R3, RZ, RZ, R14 ;  /* 0x000000ffff037224 */ /* 0x000fce00078e000e */
[----:B------:R-:W-:Y:S05]  /*b530*/  WARPSYNC.COLLECTIVE R15, `(.L_x_12847) ;  /* 0x000000000f087348 */ /* 0x000fea0003c00000 */
[----:B------:R0:W1:Y:S02]  /*b540*/  SHFL.IDX P6, R14, R13, R12, R11 ;  /* 0x0000000c0d0e7389 */ /* 0x00006400000c000b */
[----:B01----:R-:W-:Y:S01]  /*b550*/  ENDCOLLECTIVE ;  /* 0x000000000000791b */ /* 0x003fe20003800000 */
.L_x_12847:
        /* <DEDUP_REMOVED lines=11> */
[----:B0-----:R-:W-:-:S12]  /*b610*/  IMAD.MOV.U32 R2, RZ, RZ, R14 ;  /* 0x000000ffff027224 */ /* 0x001fd800078e000e */
[----:B------:R-:W-:Y:S05]  /*b620*/  WARPSYNC.COLLECTIVE R15, `(.L_x_12848) ;  /* 0x000000000f087348 */ /* 0x000fea0003c00000 */
[----:B------:R0:W1:Y:S02]  /*b630*/  SHFL.IDX P6, R14, R13, R12, R11 ;  /* 0x0000000c0d0e7389 */ /* 0x00006400000c000b */
[----:B01----:R-:W-:Y:S01]  /*b640*/  ENDCOLLECTIVE ;  /* 0x000000000000791b */ /* 0x003fe20003800000 */
.L_x_12848:
[----:B------:R-:W-:Y:S02]  /*b650*/  IMAD.MOV.U32 R13, RZ, RZ, R4 ;  /* 0x000000ffff0d7224 */ /* 0x000fe400078e0004 */
[----:B------:R-:W-:Y:S01]  /*b660*/  IMAD.MOV.U32 R12, RZ, RZ, 0x7 ;  /* 0x00000007ff0c7424 */ /* 0x000fe200078e00ff */
[----:B------:R-:W-:-:S07]  /*b670*/  MOV R3, R14 ;  /* 0x0000000e00037202 */ /* 0x000fce0000000f00 */
[----:B------:R-:W-:Y:S05]  /*b680*/  WARPSYNC.COLLECTIVE R15, `(.L_x_12849) ;  /* 0x000000000f087348 */ /* 0x000fea0003c00000 */
[----:B------:R0:W1:Y:S02]  /*b690*/  SHFL.IDX P6, R14, R13, R12, R11 ;  /* 0x0000000c0d0e7389 */ /* 0x00006400000c000b */
[----:B01----:R-:W-:Y:S01]  /*b6a0*/  ENDCOLLECTIVE ;  /* 0x000000000000791b */ /* 0x003fe20003800000 */
.L_x_12849:
        /* <DEDUP_REMOVED lines=14> */
.L_x_12850:
[----:B------:R-:W-:-:S05]  /*b790*/  VIADD R2, R0, 0x70 ;  /* 0x0000007000027836 */ /* 0x000fca0000000000 */
[----:B------:R-:W-:Y:S01]  /*b7a0*/  ISETP.GE.AND P0, PT, R2, UR37, PT ;  /* 0x0000002502007c0c */ /* 0x000fe2000bf06270 */
[----:B------:R-:W-:Y:S02]  /*b7b0*/  IMAD.MOV.U32 R13, RZ, RZ, R7 ;  /* 0x000000ffff0d7224 */ /* 0x000fe400078e0007 */
[----:B------:R-:W-:-:S10]  /*b7c0*/  IMAD.MOV.U32 R12, RZ, RZ, RZ ;  /* 0x000000ffff0c7224 */ /* 0x000fd400078e00ff */
[----:B------:R-:W-:-:S13]  /*b7d0*/  @!P0 LEA R3, P1, R20, R14, 0x1 ;  /* 0x0000000e14038211 */ /* 0x000fda00078208ff */
[----:B------:R-:W-:Y:S05]  /*b7e0*/  WARPSYNC.COLLECTIVE R15, `(.L_x_12851) ;  /* 0x000000000f087348 */ /* 0x000fea0003c00000 */
[----:B------:R0:W1:Y:S02]  /*b7f0*/  SHFL.IDX P6, R14, R13, R12, R11 ;  /* 0x0000000c0d0e7389 */ /* 0x00006400000c000b */
[----:B01----:R-:W-:Y:S01]  /*b800*/  ENDCOLLECTIVE ;  /* 0x000000000000791b */ /* 0x003fe20003800000 */
.L_x_12851:
[----:B------:R-:W-:Y:S01]  /*b810*/  @!P0 MOV R2, R3 ;  /* 0x0000000300028202 */ /* 0x000fe20000000f00 */
[----:B------:R-:W-:Y:S02]  /*b820*/  @!P0 IMAD.X R8, RZ, RZ, R4, P1 ;  /* 0x000000ffff088224 */ /* 0x000fe400008e0604 */
[----:B------:R-:W-:Y:S02]  /*b830*/  VIADD R4, R0, 0x80 ;  /* 0x0000008000047836 */ /* 0x000fe40000000000 */
[----:B------:R-:W-:-:S05]  /*b840*/  @!P0 IMAD.MOV.U32 R3, RZ, RZ, R8 ;  /* 0x000000ffff038224 */ /* 0x000fca00078e0008 */
[----:B------:R-:W-:Y:S01]  /*b850*/  @!PT LDS RZ, [RZ] ;  /* 0x00000000fffff984 */ /* 0x000fe20000000800 */
[----:B------:R-:W-:Y:S01]  /*b860*/  @!PT LDS RZ, [RZ] ;  /* 0x00000000fffff984 */ /* 0x000fe20000000800 */
[----:B------:R-:W-:Y:S01]  /*b870*/  @!PT LDS RZ, [RZ] ;  /* 0x00000000fffff984 */ /* 0x000fe20000000800 */
[----:B------:R0:W-:Y:S01]  /*b880*/  @!P0 LDGSTS.E.BYPASS.LTC128B.128 [R18+0xbc00], desc[UR50][R2.64], !P5 ;  /* 0x0bc0000002128fae */ /* 0x0001e2000e901d72 */
[----:B------:R-:W-:Y:S01]  /*b890*/  ISETP.GE.AND P0, PT, R4, UR37, PT ;  /* 0x0000002504007c0c */ /* 0x000fe2000bf06270 */
[----:B------:R-:W-:Y:S02]  /*b8a0*/  IMAD.MOV.U32 R13, RZ, RZ, R6 ;  /* 0x000000ffff0d7224 */ /* 0x000fe400078e0006 */
[----:B0-----:R-:W-:-:S10]  /*b8b0*/  IMAD.MOV.U32 R2, RZ, RZ, R14 ;  /* 0x000000ffff027224 */ /* 0x001fd400078e000e */
[----:B------:R-:W-:Y:S05]  /*b8c0*/  WARPSYNC.COLLECTIVE R15, `(.L_x_12852) ;  /* 0x000000000f087348 */ /* 0x000fea0003c00000 */
[----:B------:R0:W1:Y:S02]  /*b8d0*/  SHFL.IDX P6, R14, R13, R12, R11 ;  /* 0x0000000c0d0e7389 */ /* 0x00006400000c000b */
[----:B01----:R-:W-:Y:S01]  /*b8e0*/  ENDCOLLECTIVE ;  /* 0x000000000000791b */ /* 0x003fe20003800000 */
.L_x_12852:
[----:B------:R-:W-:Y:S02]  /*b8f0*/  IMAD.MOV.U32 R13, RZ, RZ, R7 ;  /* 0x000000ffff0d7224 */ /* 0x000fe400078e0007 */
[----:B------:R-:W-:Y:S02]  /*b900*/  IMAD.MOV.U32 R12, RZ, RZ, 0x1 ;  /* 0x00000001ff0c7424 */ /* 0x000fe400078e00ff */
[----:B------:R-:W-:-:S07]  /*b910*/  IMAD.MOV.U32 R4, RZ, RZ, R14 ;  /* 0x000000ffff047224 */ /* 0x000fce00078e000e */
[----:B------:R-:W-:Y:S05]  /*b920*/  WARPSYNC.COLLECTIVE R15, `(.L_x_12853) ;  /* 0x000000000f087348 */ /* 0x000fea0003c00000 */
[----:B------:R0:W1:Y:S02]  /*b930*/  SHFL.IDX P6, R14, R13, R12, R11 ;  /* 0x0000000c0d0e7389 */ /* 0x00006400000c000b */
[----:B01----:R-:W-:Y:S01]  /*b940*/  ENDCOLLECTIVE ;  /* 0x000000000000791b */ /* 0x003fe20003800000 */
.L_x_12853:
[----:B------:R-:W-:-:S04]  /*b950*/  @!P0 LEA R4, P2, R20, R4, 0x1 ;  /* 0x0000000414048211 */ /* 0x000fc800078408ff */
[----:B------:R-:W-:Y:S01]  /*b960*/  @!P0 IADD3.X R5, RZ, R2, RZ, P2, !PT ;  /* 0x00000002ff058210 */ /* 0x000fe200017fe4ff */
[----:B------:R-:W-:Y:S02]  /*b970*/  @!P0 IMAD.MOV.U32 R2, RZ, RZ, R4 ;  /* 0x000000ffff028224 */ /* 0x000fe400078e0004 */
[----:B------:R-:W-:Y:S02]  /*b980*/  VIADD R4, R0, 0x90 ;  /* 0x0000009000047836 */ /* 0x000fe40000000000 */
[----:B------:R-:W-:Y:S02]  /*b990*/  @!P0 IMAD.MOV.U32 R3, RZ, RZ, R5 ;  /* 0x000000ffff038224 */ /* 0x000fe400078e0005 */
[----:B------:R-:W-:-:S03]  /*b9a0*/  IMAD.MOV.U32 R13, RZ, RZ, R6 ;  /* 0x000000ffff0d7224 */ /* 0x000fc600078e0006 */
        /* <DEDUP_REMOVED lines=9> */
.L_x_12854:
        /* <DEDUP_REMOVED lines=8> */
.L_x_12855:
[----:B------:R-:W-:-:S05]  /*bac0*/  @!P0 IMAD.MOV.U32 R3, RZ, RZ, R5 ;  /* 0x000000ffff038224 */ /* 0x000fca00078e0005 */
[----:B------:R-:W-:Y:S01]  /*bad0*/  @!PT LDS RZ, [RZ] ;  /* 0x00000000fffff984 */ /* 0x000fe20000000800 */
[----:B------:R-:W-:Y:S01]  /*bae0*/  @!PT LDS RZ, [RZ] ;  /* 0x00000000fffff984 */ /* 0x000fe20000000800 */
[----:B------:R-:W-:Y:S01]  /*baf0*/  @!PT LDS RZ, [RZ] ;  /* 0x00000000fffff984 */ /* 0x000fe20000000800 */
[----:B------:R0:W-:Y:S01]  /*bb00*/  @!P0 LDGSTS.E.BYPASS.LTC128B.128 [R18+0xcc00], desc[UR50][R2.64], !P5 ;  /* 0x0cc0000002128fae */ /* 0x0001e2000e901d72 */
[----:B------:R-:W-:Y:S02]  /*bb10*/  IMAD.MOV.U32 R13, RZ, RZ, R6 ;  /* 0x000000ffff0d7224 */ /* 0x000fe400078e0006 */
[----:B0-----:R-:W-:Y:S02]  /*bb20*/  VIADD R3, R0, 0xa0 ;  /* 0x000000a000037836 */ /* 0x001fe40000000000 */
[----:B------:R-:W-:-:S03]  /*bb30*/  IMAD.MOV.U32 R2, RZ, RZ, R14 ;  /* 0x000000ffff027224 */ /* 0x000fc600078e000e */
[----:B------:R-:W-:-:S13]  /*bb40*/  ISETP.GE.AND P1, PT, R3, UR37, PT ;  /* 0x0000002503007c0c */ /* 0x000fda000bf26270 */
[----:B------:R-:W-:Y:S05]  /*bb50*/  WARPSYNC.COLLECTIVE R15, `(.L_x_12856) ;  /* 0x000000000f087348 */ /* 0x000fea0003c00000 */
[----:B------:R0:W1:Y:S02]  /*bb60*/  SHFL.IDX P6, R14, R13, R12, R11 ;  /* 0x0000000c0d0e7389 */ /* 0x00006400000c000b */
[----:B01----:R-:W-:Y:S01]  /*bb70*/  ENDCOLLECTIVE ;  /* 0x000000000000791b */ /* 0x003fe20003800000 */
.L_x_12856:
        /* <DEDUP_REMOVED lines=8> */
.L_x_12857:
[----:B------:R-:W-:Y:S01]  /*bc00*/  @!PT LDS RZ, [RZ] ;  /* 0x00000000fffff984 */ /* 0x000fe20000000800 */
[----:B------:R-:W-:Y:S01]  /*bc10*/  @!PT LDS RZ, [RZ] ;  /* 0x00000000fffff984 */ /* 0x000fe20000000800 */
[----:B------:R-:W-:Y:S01]  /*bc20*/  @!PT LDS RZ, [RZ] ;  /* 0x00000000fffff984 */ /* 0x000fe20000000800 */
[----:B------:R0:W-:Y:S01]  /*bc30*/  @!P1 LDGSTS.E.BYPASS.LTC128B.128 [R18+0xd400], desc[UR50][R2.64], !P5 ;  /* 0x0d40000002129fae */ /* 0x0001e2000e901d72 */
[----:B------:R-:W-:Y:S02]  /*bc40*/  IMAD.MOV.U32 R13, RZ, RZ, R6 ;  /* 0x000000ffff0d7224 */ /* 0x000fe400078e0006 */
[----:B------:R-:W-:-:S07]  /*bc50*/  IMAD.MOV.U32 R7, RZ, RZ, R14 ;  /* 0x000000ffff077224 */ /* 0x000fce00078e000e */
[----:B0-----:R-:W-:Y:S05]  /*bc60*/  WARPSYNC.COLLECTIVE R15, `(.L_x_12858) ;  /* 0x000000000f087348 */ /* 0x001fea0003c00000 */
[----:B------:R1:W2:Y:S02]  /*bc70*/  SHFL.IDX P6, R14, R13, R12, R11 ;  /* 0x0000000c0d0e7389 */ /* 0x0002a400000c000b */
[----:B012---:R-:W-:Y:S01]  /*bc80*/  ENDCOLLECTIVE ;  /* 0x000000000000791b */ /* 0x007fe20003800000 */
.L_x_12858:
[----:B------:R-:W-:Y:S05]  /*bc90*/  BRA `(.L_x_12859) ;  /* 0xffffffc800047947 */ /* 0x000fea000383ffff */
.L_x_12777:
[----:B0-----:R-:W-:-:S04]  /*bca0*/  IMAD.U32 R3, RZ, RZ, UR38 ;  /* 0x00000026ff037e24 */ /* 0x001fc8000f8e00ff */
[----:B------:R0:W1:Y:S03]  /*bcb0*/  SYNCS.PHASECHK.TRANS64.TRYWAIT P0, [R3+URZ+0x16820], R0 ;  /* 0x01682000030075a7 */ /* 0x000066000800017f */
[----:B-1----:R-:W-:Y:S05]  /*bcc0*/  @!P0 NANOSLEEP.SYNCS 0x989680 ;  /* 0x009896800000895d */ /* 0x002fea0003900000 */
[----:B------:R-:W1:Y:S02]  /*bcd0*/  @!P0 SYNCS.PHASECHK.TRANS64 P0, [R3+URZ+0x16820], R0 ;  /* 0x01682000030085a7 */ /* 0x000e64000800007f */
[----:B-1----:R-:W-:Y:S05]  /*bce0*/  @!P0 BRA `(.L_x_12777) ;  /* 0xfffffffc00ec8947 */ /* 0x002fea000383ffff */
[----:B------:R-:W-:Y:S05]  /*bcf0*/  BRA `(.L_x_12860) ;  /* 0xffffffc800387947 */ /* 0x000fea000383ffff */
.L_x_12781:
[----:B0-----:R0:W1:Y:S02]  /*bd00*/  SYNCS.PHASECHK.TRANS64.TRYWAIT P0, [R5+URZ+0x16840], R2 ;  /* 0x01684002050075a7 */ /* 0x001064000800017f */
[----:B-1----:R-:W-:Y:S05]  /*bd10*/  @!P0 NANOSLEEP.SYNCS 0x989680 ;  /* 0x009896800000895d */ /* 0x002fea0003900000 */
[----:B------:R-:W1:Y:S02]  /*bd20*/  @!P0 SYNCS.PHASECHK.TRANS64 P0, [R5+URZ+0x16840], R2 ;  /* 0x01684002050085a7 */ /* 0x000e64000800007f */
[----:B-1----:R-:W-:Y:S05]  /*bd30*/  @!P0 BRA `(.L_x_12781) ;  /* 0xfffffffc00f08947 */ /* 0x002fea000383ffff */
[----:B------:R-:W-:Y:S05]  /*bd40*/  BRA `(.L_x_12861) ;  /* 0xffffffcc00007947 */ /* 0x000fea000383ffff */
.L_x_12782:
        /* <DEDUP_REMOVED lines=8> */
.L_x_12863:
[----:B------:R-:W-:Y:S05]  /*bdd0*/  BSYNC B1 ;  /* 0x0000000000017941 */ /* 0x000fea0003800000 */
.L_x_12862:
        /* <DEDUP_REMOVED lines=10> */
.L_x_12864:
[----:B------:R-:W-:Y:S02]  /*be80*/  IMAD.MOV.U32 R13, RZ, RZ, R10 ;  /* 0x000000ffff0d7224 */ /* 0x000fe400078e000a */
[----:B------:R-:W-:Y:S01]  /*be90*/  IMAD.MOV.U32 R12, RZ, RZ, 0x1 ;  /* 0x00000001ff0c7424 */ /* 0x000fe200078e00ff */
[----:B------:R-:W-:Y:S01]  /*bea0*/  SHF.L.U32 R7, R7, 0x3, RZ ;  /* 0x0000000307077819 */ /* 0x000fe200000006ff */
[----:B------:R-:W-:-:S03]  /*beb0*/  IMAD.MOV.U32 R2, RZ, RZ, R14 ;  /* 0x000000ffff027224 */ /* 0x000fc600078e000e */
[----:B------:R-:W-:-:S07]  /*bec0*/  LOP3.LUT R7, R7, 0x38, RZ, 0xc0, !PT ;  /* 0x0000003807077812 */ /* 0x000fce00078ec0ff */
[----:B------:R-:W-:Y:S05]  /*bed0*/  WARPSYNC.COLLECTIVE R15, `(.L_x_12865) ;  /* 0x000000000f087348 */ /* 0x000fea0003c00000 */
[----:B------:R0:W1:Y:S02]  /*bee0*/  SHFL.IDX P6, R14, R13, R12, R11 ;  /* 0x0000000c0d0e7389 */ /* 0x00006400000c000b */
[----:B01----:R-:W-:Y:S01]  /*bef0*/  ENDCOLLECTIVE ;  /* 0x000000000000791b */ /* 0x003fe20003800000 */
.L_x_12865:
[----:B------:R-:W-:-:S05]  /*bf00*/  IMAD.SHL.U32 R7, R7, 0x2, RZ ;  /* 0x0000000207077824 */ /* 0x000fca00078e00ff */
[----:B------:R-:W-:-:S05]  /*bf10*/  IADD3 R2, P0, R2, R7, RZ ;  /* 0x0000000702027210 */ /* 0x000fca0007f1e0ff */
[----:B------:R-:W-:Y:S02]  /*bf20*/  IMAD.X R3, RZ, RZ, R3, P0 ;  /* 0x000000ffff037224 */ /* 0x000fe400000e0603 */
[----:B------:R-:W-:-:S03]  /*bf30*/  IMAD.MOV.U32 R13, RZ, RZ, R9 ;  /* 0x000000ffff0d7224 */ /* 0x000fc600078e0009 */
[----:B------:R-:W-:Y:S01]  /*bf40*/  @!PT LDS RZ, [RZ] ;  /* 0x00000000fffff984 */ /* 0x000fe20000000800 */
[----:B------:R-:W-:Y:S01]  /*bf50*/  @!PT LDS RZ, [RZ] ;  /* 0x00000000fffff984 */ /* 0x000fe20000000800 */
[----:B------:R-:W-:Y:S01]  /*bf60*/  @!PT LDS RZ, [RZ] ;  /* 0x00000000fffff984 */ /* 0x000fe20000000800 */
[----:B------:R0:W-:Y:S02]  /*bf70*/  LDGSTS.E.BYPASS.LTC128B.128 [R8+0xe400], desc[UR50][R2.64], !P1 ;  /* 0x0e40000002087fae */ /* 0x0001e4000c901d72 */
[----:B0-----:R-:W-:-:S07]  /*bf80*/  MOV R3, R14 ;  /* 0x0000000e00037202 */ /* 0x001fce0000000f00 */
[----:B------:R-:W-:Y:S05]  /*bf90*/  WARPSYNC.COLLECTIVE R15, `(.L_x_12866) ;  /* 0x000000000f087348 */ /* 0x000fea0003c00000 */
[----:B------:R0:W1:Y:S02]  /*bfa0*/  SHFL.IDX P6, R14, R13, R12, R11 ;  /* 0x0000000c0d0e7389 */ /* 0x00006400000c000b */
[----:B01----:R-:W-:Y:S01]  /*bfb0*/  ENDCOLLECTIVE ;  /* 0x000000000000791b */ /* 0x003fe20003800000 */
.L_x_12866:
[----:B------:R-:W-:Y:S02]  /*bfc0*/  IMAD.MOV.U32 R13, RZ, RZ, R10 ;  /* 0x000000ffff0d7224 */ /* 0x000fe400078e000a */
[----:B------:R-:W-:Y:S02]  /*bfd0*/  IMAD.MOV.U32 R12, RZ, RZ, 0x2 ;  /* 0x00000002ff0c7424 */ /* 0x000fe400078e00ff */
[----:B------:R-:W-:-:S07]  /*bfe0*/  IMAD.MOV.U32 R2, RZ, RZ, R14 ;  /* 0x000000ffff027224 */ /* 0x000fce00078e000e */
[----:B------:R-:W-:Y:S05]  /*bff0*/  WARPSYNC.COLLECTIVE R15, `(.L_x_12867) ;  /* 0x000000000f087348 */ /* 0x000fea0003c00000 */
[----:B------:R0:W1:Y:S02]  /*c000*/  SHFL.IDX P6, R14, R13, R12, R11 ;  /* 0x0000000c0d0e7389 */ /* 0x00006400000c000b */
[----:B01----:R-:W-:Y:S01]  /*c010*/  ENDCOLLECTIVE ;  /* 0x000000000000791b */ /* 0x003fe20003800000 */
.L_x_12867:
[----:B------:R-:W-:-:S05]  /*c020*/  IADD3 R2, P0, R2, R7, RZ ;  /* 0x0000000702027210 */ /* 0x000fca0007f1e0ff */
[----:B------:R-:W-:-:S05]  /*c030*/  IMAD.X R3, RZ, RZ, R3, P0 ;  /* 0x000000ffff037224 */ /* 0x000fca00000e0603 */
[----:B------:R-:W-:Y:S01]  /*c040*/  @!PT LDS RZ, [RZ] ;  /* 0x00000000fffff984 */ /* 0x000fe20000000800 */
[----:B------:R-:W-:Y:S01]  /*c050*/  @!PT LDS RZ, [RZ] ;  /* 0x00000000fffff984 */ /* 0x000fe20000000800 */
[----:B------:R-:W-:Y:S01]  /*c060*/  @!PT LDS RZ, [RZ] ;  /* 0x00000000fffff984 */ /* 0x000fe20000000800 */
[----:B------:R0:W-:Y:S01]  /*c070*/  LDGSTS.E.BYPASS.LTC128B.128 [R8+0xec00], desc[UR50][R2.64], !P1 ;  /* 0x0ec0000002087fae */ /* 0x0001e2000c901d72 */
[----:B------:R-:W-:Y:S01]  /*c080*/  MOV R13, R9 ;  /* 0x00000009000d7202 */ /* 0x000fe20000000f00 */
[----:B0-----:R-:W-:-:S07]  /*c090*/  IMAD.MOV.U32 R3, RZ, RZ, R14 ;  /* 0x000000ffff037224 */ /* 0x001fce00078e000e */
[----:B------:R-:W-:Y:S05]  /*c0a0*/  WARPSYNC.COLLECTIVE R15, `(.L_x_12868) ;  /* 0x000000000f087348 */ /* 0x000fea0003c00000 */
[----:B------:R0:W1:Y:S02]  /*c0b0*/  SHFL.IDX P6, R14, R13, R12, R11 ;  /* 0x0000000c0d0e7389 */ /* 0x00006400000c000b */
[----:B01----:R-:W-:Y:S01]  /*c0c0*/  ENDCOLLECTIVE ;  /* 0x000000000000791b */ /* 0x003fe20003800000 */
.L_x_12868:
[----:B------:R-:W-:Y:S02]  /*c0d0*/  IMAD.MOV.U32 R13, RZ, RZ, R10 ;  /* 0x000000ffff0d7224 */ /* 0x000fe400078e000a */
[----:B------:R-:W-:Y:S02]  /*c0e0*/  IMAD.MOV.U32 R12, RZ, RZ, 0x3 ;  /* 0x00000003ff0c7424 */ /* 0x000fe400078e00ff */
[----:B------:R-:W-:-:S07]  /*c0f0*/  IMAD.MOV.U32 R2, RZ, RZ, R14 ;  /* 0x000000ffff027224 */ /* 0x000fce00078e000e */
[----:B------:R-:W-:Y:S05]  /*c100*/  WARPSYNC.COLLECTIVE R15, `(.L_x_12869) ;  /* 0x000000000f087348 */ /* 0x000fea0003c00000 */
[----:B------:R0:W1:Y:S02]  /*c110*/  SHFL.IDX P6, R14, R13, R12, R11 ;  /* 0x0000000c0d0e7389 */ /* 0x00006400000c000b */
[----:B01----:R-:W-:Y:S01]  /*c120*/  ENDCOLLECTIVE ;  /* 0x000000000000791b */ /* 0x003fe20003800000 */
.L_x_12869:
[----:B------:R-:W-:-:S05]  /*c130*/  IADD3 R2, P0, R2, R7, RZ ;  /* 0x0000000702027210 */ /* 0x000fca0007f1e0ff */
[----:B------:R-:W-:-:S05]  /*c140*/  IMAD.X R3, RZ, RZ, R3, P0 ;  /* 0x000000ffff037224 */ /* 0x000fca00000e0603 */
[----:B------:R-:W-:Y:S01]  /*c150*/  @!PT LDS RZ, [RZ] ;  /* 0x00000000fffff984 */ /* 0x000fe20000000800 */
[----:B------:R-:W-:Y:S01]  /*c160*/  @!PT LDS RZ, [RZ] ;  /* 0x00000000fffff984 */ /* 0x000fe20000000800 */
[----:B------:R-:W-:Y:S01]  /*c170*/  @!PT LDS RZ, [RZ] ;  /* 0x00000000fffff984 */ /* 0x000fe20000000800 */
[----:B------:R0:W-:Y:S01]  /*c180*/  LDGSTS.E.BYPASS.LTC128B.128 [R8+0xf400], desc[UR50][R2.64], !P1 ;  /* 0x0f40000002087fae */ /* 0x0001e2000c901d72 */
[----:B------:R-:W-:Y:S02]  /*c190*/  IMAD.MOV.U32 R13, RZ, RZ, R9 ;  /* 0x000000ffff0d7224 */ /* 0x000fe400078e0009 */
[----:B0-----:R-:W-:-:S07]  /*c1a0*/  IMAD.MOV.U32 R3, RZ, RZ, R14 ;  /* 0x000000ffff037224 */ /* 0x001fce00078e000e */
[----:B------:R-:W-:Y:S05]  /*c1b0*/  WARPSYNC.COLLECTIVE R15, `(.L_x_12870) ;  /* 0x000000000f087348 */ /* 0x000fea0003c00000 */
[----:B------:R0:W1:Y:S02]  /*c1c0*/  SHFL.IDX P6, R14, R13, R12, R11 ;  /* 0x0000000c0d0e7389 */ /* 0x00006400000c000b */
[----:B01----:R-:W-:Y:S01]  /*c1d0*/  ENDCOLLECTIVE ;  /* 0x000000000000791b */ /* 0x003fe20003800000 */
.L_x_12870:
[----:B------:R-:W-:Y:S02]  /*c1e0*/  IMAD.MOV.U32 R13, RZ, RZ, R10 ;  /* 0x000000ffff0d7224 */ /* 0x000fe400078e000a */
[----:B------:R-:W-:Y:S01]  /*c1f0*/  IMAD.MOV.U32 R12, RZ, RZ, 0x4 ;  /* 0x00000004ff0c7424 */ /* 0x000fe200078e00ff */
[----:B------:R-:W-:-:S07]  /*c200*/  MOV R2, R14 ;  /* 0x0000000e00027202 */ /* 0x000fce0000000f00 */
[----:B------:R-:W-:Y:S05]  /*c210*/  WARPSYNC.COLLECTIVE R15, `(.L_x_12871) ;  /* 0x000000000f087348 */ /* 0x000fea0003c00000 */
[----:B------:R0:W1:Y:S02]  /*c220*/  SHFL.IDX P6, R14, R13, R12, R11 ;  /* 0x0000000c0d0e7389 */ /* 0x00006400000c000b */
[----:B01----:R-:W-:Y:S01]  /*c230*/  ENDCOLLECTIVE ;  /* 0x000000000000791b */ /* 0x003fe20003800000 */
.L_x_12871:
        /* <DEDUP_REMOVED lines=11> */
.L_x_12872:
[----:B------:R-:W-:Y:S02]  /*c2f0*/  IMAD.MOV.U32 R13, RZ, RZ, R10 ;  /* 0x000000ffff0d7224 */ /* 0x000fe400078e000a */
[----:B------:R-:W-:Y:S02]  /*c300*/  IMAD.MOV.U32 R12, RZ, RZ, 0x5 ;  /* 0x00000005ff0c7424 */ /* 0x000fe400078e00ff */
[----:B------:R-:W-:-:S07]  /*c310*/  IMAD.MOV.U32 R2, RZ, RZ, R14 ;  /* 0x000000ffff027224 */ /* 0x000fce00078e000e */
[----:B------:R-:W-:Y:S05]  /*c320*/  WARPSYNC.COLLECTIVE R15, `(.L_x_12873) ;  /* 0x000000000f087348 */ /* 0x000fea0003c00000 */
[----:B------:R0:W1:Y:S02]  /*c330*/  SHFL.IDX P6, R14, R13, R12, R11 ;  /* 0x0000000c0d0e7389 */ /* 0x00006400000c000b */
[----:B01----:R-:W-:Y:S01]  /*c340*/  ENDCOLLECTIVE ;  /* 0x000000000000791b */ /* 0x003fe20003800000 */
.L_x_12873:
[----:B------:R-:W-:-:S04]  /*c350*/  IADD3 R2, P0, R2, R7, RZ ;  /* 0x0000000702027210 */ /* 0x000fc80007f1e0ff */
[----:B------:R-:W-:-:S05]  /*c360*/  IADD3.X R3, RZ, R3, RZ, P0, !PT ;  /* 0x00000003ff037210 */ /* 0x000fca00007fe4ff */
        /* <DEDUP_REMOVED lines=9> */
.L_x_12874:
[----:B------:R-:W-:Y:S01]  /*c400*/  MOV R13, R10 ;  /* 0x0000000a000d7202 */ /* 0x000fe20000000f00 */
[----:B------:R-:W-:Y:S02]  /*c410*/  IMAD.MOV.U32 R12, RZ, RZ, 0x6 ;  /* 0x00000006ff0c7424 */ /* 0x000fe400078e00ff */
[----:B------:R-:W-:-:S07]  /*c420*/  IMAD.MOV.U32 R2, RZ, RZ, R14 ;  /* 0x000000ffff027224 */ /* 0x000fce00078e000e */
[----:B------:R-:W-:Y:S05]  /*c430*/  WARPSYNC.COLLECTIVE R15, `(.L_x_12875) ;  /* 0x000000000f087348 */ /* 0x000fea0003c00000 */
[----:B------:R0:W1:Y:S02]  /*c440*/  SHFL.IDX P6, R14, R13, R12, R11 ;  /* 0x0000000c0d0e7389 */ /* 0x00006400000c000b */
[----:B01----:R-:W-:Y:S01]  /*c450*/  ENDCOLLECTIVE ;  /* 0x000000000000791b */ /* 0x003fe20003800000 */
.L_x_12875:
        /* <DEDUP_REMOVED lines=11> */
.L_x_12876:
[----:B------:R-:W-:Y:S01]  /*c510*/  IMAD.MOV.U32 R13, RZ, RZ, R10 ;  /* 0x000000ffff0d7224 */ /* 0x000fe200078e000a */
[----:B------:R-:W-:Y:S01]  /*c520*/  MOV R12, 0x7 ;  /* 0x00000007000c7802 */ /* 0x000fe20000000f00 */
[----:B------:R-:W-:-:S07]  /*c530*/  IMAD.MOV.U32 R2, RZ, RZ, R14 ;  /* 0x000000ffff027224 */ /* 0x000fce00078e000e */
[----:B------:R-:W-:Y:S05]  /*c540*/  WARPSYNC.COLLECTIVE R15, `(.L_x_12877) ;  /* 0x000000000f087348 */ /* 0x000fea0003c00000 */
[----:B------:R0:W1:Y:S02]  /*c550*/  SHFL.IDX P6, R14, R13, R12, R11 ;  /* 0x0000000c0d0e7389 */ /* 0x00006400000c000b */
[----:B01----:R-:W-:Y:S01]  /*c560*/  ENDCOLLECTIVE ;  /* 0x000000000000791b */ /* 0x003fe20003800000 */
.L_x_12877:
[----:B------:R-:W-:-:S05]  /*c570*/  IADD3 R2, P0, R2, R7, RZ ;  /* 0x0000000702027210 */ /* 0x000fca0007f1e0ff */
[----:B------:R-:W-:-:S05]  /*c580*/  IMAD.X R3, RZ, RZ, R3, P0 ;  /* 0x000000ffff037224 */ /* 0x000fca00000e0603 */
[----:B------:R-:W-:Y:S01]  /*c590*/  @!PT LDS RZ, [RZ] ;  /* 0x00000000fffff984 */ /* 0x000fe20000000800 */
[----:B------:R-:W-:Y:S01]  /*c5a0*/  @!PT LDS RZ, [RZ] ;  /* 0x00000000fffff984 */ /* 0x000fe20000000800 */
[----:B------:R-:W-:Y:S01]  /*c5b0*/  @!PT LDS RZ, [RZ] ;  /* 0x00000000fffff984 */ /* 0x000fe20000000800 */
[----:B------:R0:W-:Y:S01]  /*c5c0*/  LDGSTS.E.BYPASS.LTC128B.128 [R8+0x11400], desc[UR50][R2.64], !P1 ;  /* 0x1140000002087fae */ /* 0x0001e2000c901d72 */
[----:B------:R-:W-:Y:S02]  /*c5d0*/  IMAD.MOV.U32 R13, RZ, RZ, R9 ;  /* 0x000000ffff0d7224 */ /* 0x000fe400078e0009 */
[----:B------:R-:W-:-:S07]  /*c5e0*/  IMAD.MOV.U32 R10, RZ, RZ, R14 ;  /* 0x000000ffff0a7224 */ /* 0x000fce00078e000e */
[----:B0-----:R-:W-:Y:S05]  /*c5f0*/  WARPSYNC.COLLECTIVE R15, `(.L_x_12878) ;  /* 0x000000000f087348 */ /* 0x001fea0003c00000 */
[----:B------:R1:W2:Y:S02]  /*c600*/  SHFL.IDX P6, R14, R13, R12, R11 ;  /* 0x0000000c0d0e7389 */ /* 0x0002a400000c000b */
[----:B012---:R-:W-:Y:S01]  /*c610*/  ENDCOLLECTIVE ;  /* 0x000000000000791b */ /* 0x007fe20003800000 */
.L_x_12878:
[----:B------:R-:W-:Y:S01]  /*c620*/  IMAD.MOV.U32 R2, RZ, RZ, R14 ;  /* 0x000000ffff027224 */ /* 0x000fe200078e000e */
[----:B------:R-:W-:Y:S06]  /*c630*/  BRA `(.L_x_12879) ;  /* 0xffffffc400d07947 */ /* 0x000fec000383ffff */
.L_x_12787:
[----:B-1----:R1:W2:Y:S02]  /*c640*/  SYNCS.PHASECHK.TRANS64.TRYWAIT P0, [R5+URZ+0x16860], R2 ;  /* 0x01686002050075a7 */ /* 0x0022a4000800017f */
[----:B--2---:R-:W-:Y:S05]  /*c650*/  @!P0 NANOSLEEP.SYNCS 0x989680 ;  /* 0x009896800000895d */ /* 0x004fea0003900000 */
[----:B------:R-:W2:Y:S02]  /*c660*/  @!P0 SYNCS.PHASECHK.TRANS64 P0, [R5+URZ+0x16860], R2 ;  /* 0x01686002050085a7 */ /* 0x000ea4000800007f */
[----:B--2---:R-:W-:Y:S05]  /*c670*/  @!P0 BRA `(.L_x_12787) ;  /* 0xfffffffc00f08947 */ /* 0x004fea000383ffff */
[----:B------:R-:W-:Y:S05]  /*c680*/  BRA `(.L_x_12880) ;  /* 0xffffffc800287947 */ /* 0x000fea000383ffff */
.L_x_12788:
        /* <DEDUP_REMOVED lines=8> */
.L_x_12882:
[----:B------:R-:W-:Y:S05]  /*c710*/  BSYNC B1 ;  /* 0x0000000000017941 */ /* 0x000fea0003800000 */
.L_x_12881:
[----:B------:R-:W-:Y:S01]  /*c720*/  IMAD.MOV.U32 R13, RZ, RZ, R16 ;  /* 0x000000ffff0d7224 */ /* 0x000fe200078e0010 */
[----:B------:R-:W-:Y:S01]  /*c730*/  ISETP.LT.OR P1, PT, R8, 0x1, P2 ;  /* 0x000000010800780c */ /* 0x000fe20001721670 */
        /* <DEDUP_REMOVED lines=8> */
.L_x_12883:
[----:B------:R-:W-:Y:S02]  /*c7c0*/  IMAD.MOV.U32 R13, RZ, RZ, R17 ;  /* 0x000000ffff0d7224 */ /* 0x000fe400078e0011 */
[----:B------:R-:W-:Y:S02]  /*c7d0*/  IMAD.MOV.U32 R12, RZ, RZ, 0x1 ;  /* 0x00000001ff0c7424 */ /* 0x000fe400078e00ff */
[----:B------:R-:W-:-:S07]  /*c7e0*/  IMAD.MOV.U32 R2, RZ, RZ, R14 ;  /* 0x000000ffff027224 */ /* 0x000fce00078e000e */
[----:B------:R-:W-:Y:S05]  /*c7f0*/  WARPSYNC.COLLECTIVE R15, `(.L_x_12884) ;  /* 0x000000000f087348 */ /* 0x000fea0003c00000 */
[----:B------:R0:W1:Y:S02]  /*c800*/  SHFL.IDX P6, R14, R13, R12, R11 ;  /* 0x0000000c0d0e7389 */ /* 0x00006400000c000b */
[----:B01----:R-:W-:Y:S01]  /*c810*/  ENDCOLLECTIVE ;  /* 0x000000000000791b */ /* 0x003fe20003800000 */
.L_x_12884:
[----:B------:R-:W-:-:S04]  /*c820*/  IADD3 R2, P0, R2, R7, RZ ;  /* 0x0000000702027210 */ /* 0x000fc80007f1e0ff */
[----:B------:R-:W-:-:S05]  /*c830*/  IADD3.X R3, RZ, R3, RZ, P0, !PT ;  /* 0x00000003ff037210 */ /* 0x000fca00007fe4ff */
[----:B------:R-:W-:Y:S01]  /*c840*/  @!PT LDS RZ, [RZ] ;  /* 0x00000000fffff984 */ /* 0x000fe20000000800 */
[----:B------:R-:W-:Y:S01]  /*c850*/  @!PT LDS RZ, [RZ] ;  /* 0x00000000fffff984 */ /* 0x000fe20000000800 */
[----:B------:R-:W-:Y:S01]  /*c860*/  @!PT LDS RZ, [RZ] ;  /* 0x00000000fffff984 */ /* 0x000fe20000000800 */
[----:B------:R0:W-:Y:S01]  /*c870*/  LDGSTS.E.BYPASS.LTC128B.128 [R6+0x400], desc[UR50][R2.64], !P1 ;  /* 0x0040000002067fae */ /* 0x0001e2000c901d72 */
[----:B------:R-:W-:Y:S01]  /*c880*/  ISETP.LT.OR P1, PT, R8, 0x11, P2 ;  /* 0x000000110800780c */ /* 0x000fe20001721670 */
[----:B------:R-:W-:Y:S02]  /*c890*/  IMAD.MOV.U32 R13, RZ, RZ, R16 ;  /* 0x000000ffff0d7224 */ /* 0x000fe400078e0010 */
[----:B0-----:R-:W-:-:S10]  /*c8a0*/  IMAD.MOV.U32 R3, RZ, RZ, R14 ;  /* 0x000000ffff037224 */ /* 0x001fd400078e000e */
[----:B------:R-:W-:Y:S05]  /*c8b0*/  WARPSYNC.COLLECTIVE R15, `(.L_x_12885) ;  /* 0x000000000f087348 */ /* 0x000fea0003c00000 */
[----:B------:R0:W1:Y:S02]  /*c8c0*/  SHFL.IDX P6, R14, R13, R12, R11 ;  /* 0x0000000c0d0e7389 */ /* 0x00006400000c000b */
[----:B01----:R-:W-:Y:S01]  /*c8d0*/  ENDCOLLECTIVE ;  /* 0x000000000000791b */ /* 0x003fe20003800000 */
.L_x_12885:
[----:B------:R-:W-:Y:S01]  /*c8e0*/  MOV R13, R17 ;  /* 0x00000011000d7202 */ /* 0x000fe20000000f00 */
[----:B------:R-:W-:Y:S02]  /*c8f0*/  IMAD.MOV.U32 R12, RZ, RZ, 0x2 ;  /* 0x00000002ff0c7424 */ /* 0x000fe400078e00ff */
[----:B------:R-:W-:-:S07]  /*c900*/  IMAD.MOV.U32 R2, RZ, RZ, R14 ;  /* 0x000000ffff027224 */ /* 0x000fce00078e000e */
[----:B------:R-:W-:Y:S05]  /*c910*/  WARPSYNC.COLLECTIVE R15, `(.L_x_12886) ;  /* 0x000000000f087348 */ /* 0x000fea0003c00000 */
[----:B------:R0:W1:Y:S02]  /*c920*/  SHFL.IDX P6, R14, R13, R12, R11 ;  /* 0x0000000c0d0e7389 */ /* 0x00006400000c000b */
[----:B01----:R-:W-:Y:S01]  /*c930*/  ENDCOLLECTIVE ;  /* 0x000000000000791b */ /* 0x003fe20003800000 */
.L_x_12886:
[----:B------:R-:W-:-:S05]  /*c940*/  IADD3 R2, P0, R2, R7, RZ ;  /* 0x0000000702027210 */ /* 0x000fca0007f1e0ff */
[----:B------:R-:W-:-:S05]  /*c950*/  IMAD.X R3, RZ, RZ, R3, P0 ;  /* 0x000000ffff037224 */ /* 0x000fca00000e0603 */
[----:B------:R-:W-:Y:S01]  /*c960*/  @!PT LDS RZ, [RZ] ;  /* 0x00000000fffff984 */ /* 0x000fe20000000800 */
[----:B------:R-:W-:Y:S01]  /*c970*/  @!PT LDS RZ, [RZ] ;  /* 0x00000000fffff984 */ /* 0x000fe20000000800 */
[----:B------:R-:W-:Y:S01]  /*c980*/  @!PT LDS RZ, [RZ] ;  /* 0x00000000fffff984 */ /* 0x000fe20000000800 */
[----:B------:R0:W-:Y:S01]  /*c990*/  LDGSTS.E.BYPASS.LTC128B.128 [R6+0xc00], desc[UR50][R2.64], !P1 ;  /* 0x00c0000002067fae */ /* 0x0001e2000c901d72 */
[----:B------:R-:W-:Y:S01]  /*c9a0*/  IMAD.MOV.U32 R13, RZ, RZ, R16 ;  /* 0x000000ffff0d7224 */ /* 0x000fe200078e0010 */
[----:B------:R-:W-:Y:S01]  /*c9b0*/  ISETP.LT.OR P1, PT, R8, 0x21, P2 ;  /* 0x000000210800780c */ /* 0x000fe20001721670 */
[----:B0-----:R-:W-:-:S12]  /*c9c0*/  IMAD.MOV.U32 R3, RZ, RZ, R14 ;  /* 0x000000ffff037224 */ /* 0x001fd800078e000e */
[----:B------:R-:W-:Y:S05]  /*c9d0*/  WARPSYNC.COLLECTIVE R15, `(.L_x_12887) ;  /* 0x000000000f087348 */ /* 0x000fea0003c00000 */
[----:B------:R0:W1:Y:S02]  /*c9e0*/  SHFL.IDX P6, R14, R13, R12, R11 ;  /* 0x0000000c0d0e7389 */ /* 0x00006400000c000b */
[----:B01----:R-:W-:Y:S01]  /*c9f0*/  ENDCOLLECTIVE ;  /* 0x000000000000791b */ /* 0x003fe20003800000 */
.L_x_12887:
[----:B------:R-:W-:Y:S01]  /*ca00*/  IMAD.MOV.U32 R13, RZ, RZ, R17 ;  /* 0x000000ffff0d7224 */ /* 0x000fe200078e0011 */
[----:B------:R-:W-:Y:S01]  /*ca10*/  MOV R12, 0x3 ;  /* 0x00000003000c7802 */ /* 0x000fe20000000f00 */
[----:B------:R-:W-:-:S07]  /*ca20*/  IMAD.MOV.U32 R2, RZ, RZ, R14 ;  /* 0x000000ffff027224 */ /* 0x000fce00078e000e */
[----:B------:R-:W-:Y:S05]  /*ca30*/  WARPSYNC.COLLECTIVE R15, `(.L_x_12888) ;  /* 0x000000000f087348 */ /* 0x000fea0003c00000 */
[----:B------:R0:W1:Y:S02]  /*ca40*/  SHFL.IDX P6, R14, R13, R12, R11 ;  /* 0x0000000c0d0e7389 */ /* 0x00006400000c000b */
[----:B01----:R-:W-:Y:S01]  /*ca50*/  ENDCOLLECTIVE ;  /* 0x000000000000791b */ /* 0x003fe20003800000 */
.L_x_12888:
        /* <DEDUP_REMOVED lines=12> */
.L_x_12889:
[----:B------:R-:W-:Y:S02]  /*cb20*/  IMAD.MOV.U32 R13, RZ, RZ, R17 ;  /* 0x000000ffff0d7224 */ /* 0x000fe400078e0011 */
[----:B------:R-:W-:Y:S02]  /*cb30*/  IMAD.MOV.U32 R12, RZ, RZ, 0x4 ;  /* 0x00000004ff0c7424 */ /* 0x000fe400078e00ff */
[----:B------:R-:W-:-:S07]  /*cb40*/  IMAD.MOV.U32 R2, RZ, RZ, R14 ;  /* 0x000000ffff027224 */ /* 0x000fce00078e000e */
[----:B------:R-:W-:Y:S05]  /*cb50*/  WARPSYNC.COLLECTIVE R15, `(.L_x_12890) ;  /* 0x000000000f087348 */ /* 0x000fea0003c00000 */
[----:B------:R0:W1:Y:S02]  /*cb60*/  SHFL.IDX P6, R14, R13, R12, R11 ;  /* 0x0000000c0d0e7389 */ /* 0x00006400000c000b */
[----:B01----:R-:W-:Y:S01]  /*cb70*/  ENDCOLLECTIVE ;  /* 0x000000000000791b */ /* 0x003fe20003800000 */
.L_x_12890:
[----:B------:R-:W-:-:S05]  /*cb80*/  IADD3 R2, P0, R2, R7, RZ ;  /* 0x0000000702027210 */ /* 0x000fca0007f1e0ff */
[----:B------:R-:W-:-:S05]  /*cb90*/  IMAD.X R3, RZ, RZ, R3, P0 ;  /* 0x000000ffff037224 */ /* 0x000fca00000e0603 */
[----:B------:R-:W-:Y:S01]  /*cba0*/  @!PT LDS RZ, [RZ] ;  /* 0x00000000fffff984 */ /* 0x000fe20000000800 */
[----:B------:R-:W-:Y:S01]  /*cbb0*/  @!PT LDS RZ, [RZ] ;  /* 0x00000000fffff984 */ /* 0x000fe20000000800 */
[----:B------:R-:W-:Y:S01]  /*cbc0*/  @!PT LDS RZ, [RZ] ;  /* 0x00000000fffff984 */ /* 0x000fe20000000800 */
[----:B------:R0:W-:Y:S01]  /*cbd0*/  LDGSTS.E.BYPASS.LTC128B.128 [R6+0x1c00], desc[UR50][R2.64], !P1 ;  /* 0x01c0000002067fae */ /* 0x0001e2000c901d72 */
[----:B------:R-:W-:Y:S01]  /*cbe0*/  IMAD.MOV.U32 R13, RZ, RZ, R16 ;  /* 0x000000ffff0d7224 */ /* 0x000fe200078e0010 */
[----:B------:R-:W-:Y:S02]  /*cbf0*/  ISETP.LT.OR P1, PT, R8, 0x41, P2 ;  /* 0x000000410800780c */ /* 0x000fe40001721670 */
[----:B0-----:R-:W-:-:S11]  /*cc00*/  MOV R3, R14 ;  /* 0x0000000e00037202 */ /* 0x001fd60000000f00 */
[----:B------:R-:W-:Y:S05]  /*cc10*/  WARPSYNC.COLLECTIVE R15, `(.L_x_12891) ;  /* 0x000000000f087348 */ /* 0x000fea0003c00000 */
[----:B------:R0:W1:Y:S02]  /*cc20*/  SHFL.IDX P6, R14, R13, R12, R11 ;  /* 0x0000000c0d0e7389 */ /* 0x00006400000c000b */
[----:B01----:R-:W-:Y:S01]  /*cc30*/  ENDCOLLECTIVE ;  /* 0x000000000000791b */ /* 0x003fe20003800000 */
.L_x_12891:
[----:B------:R-:W-:Y:S02]  /*cc40*/  IMAD.MOV.U32 R13, RZ, RZ, R17 ;  /* 0x000000ffff0d7224 */ /* 0x000fe400078e0011 */
[----:B------:R-:W-:Y:S02]  /*cc50*/  IMAD.MOV.U32 R12, RZ, RZ, 0x5 ;  /* 0x00000005ff0c7424 */ /* 0x000fe400078e00ff */
[----:B------:R-:W-:-:S07]  /*cc60*/  IMAD.MOV.U32 R2, RZ, RZ, R14 ;  /* 0x000000ffff027224 */ /* 0x000fce00078e000e */
[----:B------:R-:W-:Y:S05]  /*cc70*/  WARPSYNC.COLLECTIVE R15, `(.L_x_12892) ;  /* 0x000000000f087348 */ /* 0x000fea0003c00000 */
[----:B------:R0:W1:Y:S02]  /*cc80*/  SHFL.IDX P6, R14, R13, R12, R11 ;  /* 0x0000000c0d0e7389 */ /* 0x00006400000c000b */
[----:B01----:R-:W-:Y:S01]  /*cc90*/  ENDCOLLECTIVE ;  /* 0x000000000000791b */ /* 0x003fe20003800000 */
.L_x_12892:
[----:B------:R-:W-:-:S05]  /*cca0*/  IADD3 R2, P0, R2, R7, RZ ;  /* 0x0000000702027210 */ /* 0x000fca0007f1e0ff */
[----:B------:R-:W-:-:S05]  /*ccb0*/  IMAD.X R3, RZ, RZ, R3, P0 ;  /* 0x000000ffff037224 */ /* 0x000fca00000e0603 */
[----:B------:R-:W-:Y:S01]  /*ccc0*/  @!PT LDS RZ, [RZ] ;  /* 0x00000000fffff984 */ /* 0x000fe20000000800 */
[----:B------:R-:W-:Y:S01]  /*ccd0*/  @!PT LDS RZ, [RZ] ;  /* 0x00000000fffff984 */ /* 0x000fe20000000800 */
[----:B------:R-:W-:Y:S01]  /*cce0*/  @!PT LDS RZ, [RZ] ;  /* 0x00000000fffff984 */ /* 0x000fe20000000800 */
[----:B------:R0:W-:Y:S01]  /*ccf0*/  LDGSTS.E.BYPASS.LTC128B.128 [R6+0x2400], desc[UR50][R2.64], !P1 ;  /* 0x0240000002067fae */ /* 0x0001e2000c901d72 */
[----:B------:R-:W-:Y:S02]  /*cd00*/  MOV R13, R16 ;  /* 0x00000010000d7202 */ /* 0x000fe40000000f00 */
[----:B------:R-:W-:Y:S01]  /*cd10*/  ISETP.LT.OR P1, PT, R8, 0x51, P2 ;  /* 0x000000510800780c */ /* 0x000fe20001721670 */
[----:B0-----:R-:W-:-:S12]  /*cd20*/  IMAD.MOV.U32 R3, RZ, RZ, R14 ;  /* 0x000000ffff037224 */ /* 0x001fd800078e000e */
[----:B------:R-:W-:Y:S05]  /*cd30*/  WARPSYNC.COLLECTIVE R15, `(.L_x_12893) ;  /* 0x000000000f087348 */ /* 0x000fea0003c00000 */
[----:B------:R0:W1:Y:S02]  /*cd40*/  SHFL.IDX P6, R14, R13, R12, R11 ;  /* 0x0000000c0d0e7389 */ /* 0x00006400000c000b */
[----:B01----:R-:W-:Y:S01]  /*cd50*/  ENDCOLLECTIVE ;  /* 0x000000000000791b */ /* 0x003fe20003800000 */
.L_x_12893:
[----:B------:R-:W-:Y:S02]  /*cd60*/  IMAD.MOV.U32 R13, RZ, RZ, R17 ;  /* 0x000000ffff0d7224 */ /* 0x000fe400078e0011 */
[----:B------:R-:W-:Y:S02]  /*cd70*/  IMAD.MOV.U32 R12, RZ, RZ, 0x6 ;  /* 0x00000006ff0c7424 */ /* 0x000fe400078e00ff */
[----:B------:R-:W-:-:S07]  /*cd80*/  IMAD.MOV.U32 R2, RZ, RZ, R14 ;  /* 0x000000ffff027224 */ /* 0x000fce00078e000e */
[----:B------:R-:W-:Y:S05]  /*cd90*/  WARPSYNC.COLLECTIVE R15, `(.L_x_12894) ;  /* 0x000000000f087348 */ /* 0x000fea0003c00000 */
[----:B------:R0:W1:Y:S02]  /*cda0*/  SHFL.IDX P6, R14, R13, R12, R11 ;  /* 0x0000000c0d0e7389 */ /* 0x00006400000c000b */
[----:B01----:R-:W-:Y:S01]  /*cdb0*/  ENDCOLLECTIVE ;  /* 0x000000000000791b */ /* 0x003fe20003800000 */
.L_x_12894:
        /* <DEDUP_REMOVED lines=12> */
.L_x_12895:
[----:B------:R-:W-:Y:S02]  /*ce80*/  IMAD.MOV.U32 R13, RZ, RZ, R17 ;  /* 0x000000ffff0d7224 */ /* 0x000fe400078e0011 */
[----:B------:R-:W-:Y:S01]  /*ce90*/  IMAD.MOV.U32 R12, RZ, RZ, 0x7 ;  /* 0x00000007ff0c7424 */ /* 0x000fe200078e00ff */
[----:B------:R-:W-:-:S07]  /*cea0*/  MOV R2, R14 ;  /* 0x0000000e00027202 */ /* 0x000fce0000000f00 */
[----:B------:R-:W-:Y:S05]  /*ceb0*/  WARPSYNC.COLLECTIVE R15, `(.L_x_12896) ;  /* 0x000000000f087348 */ /* 0x000fea0003c00000 */
[----:B------:R0:W1:Y:S02]  /*cec0*/  SHFL.IDX P6, R14, R13, R12, R11 ;  /* 0x0000000c0d0e7389 */ /* 0x00006400000c000b */
[----:B01----:R-:W-:Y:S01]  /*ced0*/  ENDCOLLECTIVE ;  /* 0x000000000000791b */ /* 0x003fe20003800000 */
.L_x_12896:
        /* <DEDUP_REMOVED lines=11> */
.L_x_12897:
[----:B------:R-:W-:Y:S01]  /*cf90*/  IMAD.MOV.U32 R2, RZ, RZ, R14 ;  /* 0x000000ffff027224 */ /* 0x000fe200078e000e */
[----:B------:R-:W-:Y:S06]  /*cfa0*/  BRA `(.L_x_12898) ;  /* 0xffffffc000c47947 */ /* 0x000fec000383ffff */
.L_x_12794:
[----:B0-----:R0:W1:Y:S02]  /*cfb0*/  SYNCS.PHASECHK.TRANS64.TRYWAIT P0, [R4+URZ+0x16860], R3 ;  /* 0x01686003040075a7 */ /* 0x001064000800017f */
[----:B-1----:R-:W-:Y:S05]  /*cfc0*/  @!P0 NANOSLEEP.SYNCS 0x989680 ;  /* 0x009896800000895d */ /* 0x002fea0003900000 */
[----:B------:R-:W1:Y:S02]  /*cfd0*/  @!P0 SYNCS.PHASECHK.TRANS64 P0, [R4+URZ+0x16860], R3 ;  /* 0x01686003040085a7 */ /* 0x000e64000800007f */
[----:B-1----:R-:W-:Y:S05]  /*cfe0*/  @!P0 BRA `(.L_x_12794) ;  /* 0xfffffffc00f08947 */ /* 0x002fea000383ffff */
[----:B------:R-:W-:Y:S05]  /*cff0*/  BRA `(.L_x_12899) ;  /* 0xffffffc400947947 */ /* 0x000fea000383ffff */
.L_x_12795:
        /* <DEDUP_REMOVED lines=8> */
.L_x_12901:
[----:B------:R-:W-:Y:S05]  /*d080*/  BSYNC B0 ;  /* 0x0000000000007941 */ /* 0x000fea0003800000 */
.L_x_12900:
[----:B------:R-:W0:Y:S01]  /*d090*/  S2R R2, SR_TID.X ;  /* 0x0000000000027919 */ /* 0x000e220000002100 */
[----:B------:R-:W-:Y:S01]  /*d0a0*/  IMAD.MOV.U32 R13, RZ, RZ, R16 ;  /* 0x000000ffff0d7224 */ /* 0x000fe200078e0010 */
[----:B------:R-:W-:Y:S01]  /*d0b0*/  MOV R11, 0x181f ;  /* 0x0000181f000b7802 */ /* 0x000fe20000000f00 */
[----:B------:R-:W-:Y:S01]  /*d0c0*/  IMAD.MOV.U32 R12, RZ, RZ, RZ ;  /* 0x000000ffff0c7224 */ /* 0x000fe200078e00ff */
[----:B------:R-:W-:Y:S01]  /*d0d0*/  ISETP.LT.OR P1, PT, R6, 0x1, P2 ;  /* 0x000000010600780c */ /* 0x000fe20001721670 */
[----:B------:R-:W-:Y:S02]  /*d0e0*/  IMAD.MOV.U32 R15, RZ, RZ, -0x1 ;  /* 0xffffffffff0f7424 */ /* 0x000fe400078e00ff */
[----:B------:R-:W-:-:S10]  /*d0f0*/  IMAD.MOV.U32 R0, RZ, RZ, R14 ;  /* 0x000000ffff007224 */ /* 0x000fd400078e000e */
[----:B0-----:R-:W-:Y:S05]  /*d100*/  WARPSYNC.COLLECTIVE R15, `(.L_x_12902) ;  /* 0x000000000f087348 */ /* 0x001fea0003c00000 */
[----:B------:R1:W2:Y:S02]  /*d110*/  SHFL.IDX P6, R14, R13, R12, R11 ;  /* 0x0000000c0d0e7389 */ /* 0x0002a400000c000b */
[----:B012---:R-:W-:Y:S01]  /*d120*/  ENDCOLLECTIVE ;  /* 0x000000000000791b */ /* 0x007fe20003800000 */
.L_x_12902:
[----:B------:R-:W-:Y:S01]  /*d130*/  IMAD.MOV.U32 R13, RZ, RZ, R17 ;  /* 0x000000ffff0d7224 */ /* 0x000fe200078e0011 */
[----:B------:R-:W-:Y:S01]  /*d140*/  MOV R12, 0x1 ;  /* 0x00000001000c7802 */ /* 0x000fe20000000f00 */
[----:B------:R-:W-:Y:S02]  /*d150*/  IMAD.SHL.U32 R5, R2, 0x8, RZ ;  /* 0x0000000802057824 */ /* 0x000fe400078e00ff */
[----:B------:R-:W-:-:S07]  /*d160*/  IMAD.MOV.U32 R2, RZ, RZ, R14 ;  /* 0x000000ffff027224 */ /* 0x000fce00078e000e */
[----:B------:R-:W-:Y:S05]  /*d170*/  WARPSYNC.COLLECTIVE R15, `(.L_x_12903) ;  /* 0x000000000f087348 */ /* 0x000fea0003c00000 */
[----:B------:R0:W1:Y:S02]  /*d180*/  SHFL.IDX P6, R14, R13, R12, R11 ;  /* 0x0000000c0d0e7389 */ /* 0x00006400000c000b */
[----:B01----:R-:W-:Y:S01]  /*d190*/  ENDCOLLECTIVE ;  /* 0x000000000000791b */ /* 0x003fe20003800000 */
.L_x_12903:
[----:B------:R-:W-:-:S05]  /*d1a0*/  LOP3.LUT R5, R5, 0x38, RZ, 0xc0, !PT ;  /* 0x0000003805057812 */ /* 0x000fca00078ec0ff */
[----:B------:R-:W-:-:S05]  /*d1b0*/  IMAD.SHL.U32 R5, R5, 0x2, RZ ;  /* 0x0000000205057824 */ /* 0x000fca00078e00ff */
[----:B------:R-:W-:Y:S01]  /*d1c0*/  IADD3 R2, P0, R2, R5, RZ ;  /* 0x0000000502027210 */ /* 0x000fe20007f1e0ff */
[----:B------:R-:W-:-:S04]  /*d1d0*/  IMAD.MOV.U32 R13, RZ, RZ, R16 ;  /* 0x000000ffff0d7224 */ /* 0x000fc800078e0010 */
[----:B------:R-:W-:Y:S01]  /*d1e0*/  IMAD.X R3, RZ, RZ, R0, P0 ;  /* 0x000000ffff037224 */ /* 0x000fe200000e0600 */
[----:B------:R-:W-:-:S05]  /*d1f0*/  LEA R0, R8, UR38, 0x1 ;  /* 0x0000002608007c11 */ /* 0x000fca000f8e08ff */
        /* <DEDUP_REMOVED lines=9> */
.L_x_12904:
[----:B------:R-:W-:Y:S02]  /*d290*/  IMAD.MOV.U32 R13, RZ, RZ, R17 ;  /* 0x000000ffff0d7224 */ /* 0x000fe400078e0011 */
[----:B------:R-:W-:Y:S01]  /*d2a0*/  IMAD.MOV.U32 R12, RZ, RZ, 0x2 ;  /* 0x00000002ff0c7424 */ /* 0x000fe200078e00ff */
[----:B------:R-:W-:-:S13]  /*d2b0*/  IADD3 R2, P0, R14, R5, RZ ;  /* 0x000000050e027210 */ /* 0x000fda0007f1e0ff */
[----:B------:R-:W-:Y:S05]  /*d2c0*/  WARPSYNC.COLLECTIVE R15, `(.L_x_12905) ;  /* 0x000000000f087348 */ /* 0x000fea0003c00000 */
[----:B------:R0:W1:Y:S02]  /*d2d0*/  SHFL.IDX P6, R14, R13, R12, R11 ;  /* 0x0000000c0d0e7389 */ /* 0x00006400000c000b */
[----:B01----:R-:W-:Y:S01]  /*d2e0*/  ENDCOLLECTIVE ;  /* 0x000000000000791b */ /* 0x003fe20003800000 */
.L_x_12905:
[----:B------:R-:W-:-:S05]  /*d2f0*/  IMAD.X R3, RZ, RZ, R7, P0 ;  /* 0x000000ffff037224 */ /* 0x000fca00000e0607 */
[----:B------:R-:W-:Y:S01]  /*d300*/  @!PT LDS RZ, [RZ] ;  /* 0x00000000fffff984 */ /* 0x000fe20000000800 */
[----:B------:R-:W-:Y:S01]  /*d310*/  @!PT LDS RZ, [RZ] ;  /* 0x00000000fffff984 */ /* 0x000fe20000000800 */
[----:B------:R-:W-:Y:S01]  /*d320*/  @!PT LDS RZ, [RZ] ;  /* 0x00000000fffff984 */ /* 0x000fe20000000800 */
[----:B------:R0:W-:Y:S01]  /*d330*/  LDGSTS.E.BYPASS.LTC128B.128 [R0+0xc00], desc[UR50][R2.64], !P1 ;  /* 0x00c0000002007fae */ /* 0x0001e2000c901d72 */
[----:B------:R-:W-:Y:S02]  /*d340*/  ISETP.LT.OR P1, PT, R6, 0x21, P2 ;  /* 0x000000210600780c */ /* 0x000fe40001721670 */
[----:B------:R-:W-:Y:S01]  /*d350*/  MOV R13, R16 ;  /* 0x00000010000d7202 */ /* 0x000fe20000000f00 */
[----:B------:R-:W-:-:S10]  /*d360*/  IMAD.MOV.U32 R8, RZ, RZ, R14 ;  /* 0x000000ffff087224 */ /* 0x000fd400078e000e */
[----:B0-----:R-:W-:Y:S05]  /*d370*/  WARPSYNC.COLLECTIVE R15, `(.L_x_12906) ;  /* 0x000000000f087348 */ /* 0x001fea0003c00000 */
[----:B------:R1:W2:Y:S02]  /*d380*/  SHFL.IDX P6, R14, R13, R12, R11 ;  /* 0x0000000c0d0e7389 */ /* 0x0002a400000c000b */
[----:B012---:R-:W-:Y:S01]  /*d390*/  ENDCOLLECTIVE ;  /* 0x000000000000791b */ /* 0x007fe20003800000 */
.L_x_12906:
[----:B------:R-:W-:Y:S02]  /*d3a0*/  IMAD.MOV.U32 R13, RZ, RZ, R17 ;  /* 0x000000ffff0d7224 */ /* 0x000fe400078e0011 */
[----:B------:R-:W-:Y:S02]  /*d3b0*/  IMAD.MOV.U32 R12, RZ, RZ, 0x3 ;  /* 0x00000003ff0c7424 */ /* 0x000fe400078e00ff */
[----:B------:R-:W-:-:S07]  /*d3c0*/  IMAD.MOV.U32 R10, RZ, RZ, R14 ;  /* 0x000000ffff0a7224 */ /* 0x000fce00078e000e */
[----:B------:R-:W-:Y:S05]  /*d3d0*/  WARPSYNC.COLLECTIVE R15, `(.L_x_12907) ;  /* 0x000000000f087348 */ /* 0x000fea0003c00000 */
[----:B------:R0:W1:Y:S02]  /*d3e0*/  SHFL.IDX P6, R14, R13, R12, R11 ;  /* 0x0000000c0d0e7389 */ /* 0x00006400000c000b */
[----:B01----:R-:W-:Y:S01]  /*d3f0*/  ENDCOLLECTIVE ;  /* 0x000000000000791b */ /* 0x003fe20003800000 */
.L_x_12907:
        /* <DEDUP_REMOVED lines=8> */
[----:B------:R-:W-:-:S12]  /*d480*/  IMAD.MOV.U32 R7, RZ, RZ, R14 ;  /* 0x000000ffff077224 */ /* 0x000fd800078e000e */
[----:B0-----:R-:W-:Y:S05]  /*d490*/  WARPSYNC.COLLECTIVE R15, `(.L_x_12908) ;  /* 0x000000000f087348 */ /* 0x001fea0003c00000 */
[----:B------:R1:W2:Y:S02]  /*d4a0*/  SHFL.IDX P6, R14, R13, R12, R11 ;  /* 0x0000000c0d0e7389 */ /* 0x0002a400000c000b */
[----:B012---:R-:W-:Y:S01]  /*d4b0*/  ENDCOLLECTIVE ;  /* 0x000000000000791b */ /* 0x007fe20003800000 */
.L_x_12908:
[----:B------:R-:W-:Y:S02]  /*d4c0*/  IMAD.MOV.U32 R13, RZ, RZ, R17 ;  /* 0x000000ffff0d7224 */ /* 0x000fe400078e0011 */
[----:B------:R-:W-:Y:S01]  /*d4d0*/  IMAD.MOV.U32 R12, RZ, RZ, 0x4 ;  /* 0x00000004ff0c7424 */ /* 0x000fe200078e00ff */
[----:B------:R-:W-:-:S13]  /*d4e0*/  IADD3 R2, P0, R14, R5, RZ ;  /* 0x000000050e027210 */ /* 0x000fda0007f1e0ff */
[----:B------:R-:W-:Y:S05]  /*d4f0*/  WARPSYNC.COLLECTIVE R15, `(.L_x_12909) ;  /* 0x000000000f087348 */ /* 0x000fea0003c00000 */
[----:B------:R0:W1:Y:S02]  /*d500*/  SHFL.IDX P6, R14, R13, R12, R11 ;  /* 0x0000000c0d0e7389 */ /* 0x00006400000c000b */
[----:B01----:R-:W-:Y:S01]  /*d510*/  ENDCOLLECTIVE ;  /* 0x000000000000791b */ /* 0x003fe20003800000 */
.L_x_12909:
[----:B------:R-:W-:-:S05]  /*d520*/  IADD3.X R3, RZ, R7, RZ, P0, !PT ;  /* 0x00000007ff037210 */ /* 0x000fca00007fe4ff */
[----:B------:R-:W-:Y:S01]  /*d530*/  @!PT LDS RZ, [RZ] ;  /* 0x00000000fffff984 */ /* 0x000fe20000000800 */
[----:B------:R-:W-:Y:S01]  /*d540*/  @!PT LDS RZ, [RZ] ;  /* 0x00000000fffff984 */ /* 0x000fe20000000800 */
[----:B------:R-:W-:Y:S01]  /*d550*/  @!PT LDS RZ, [RZ] ;  /* 0x00000000fffff984 */ /* 0x000fe20000000800 */
[----:B------:R0:W-:Y:S01]  /*d560*/  LDGSTS.E.BYPASS.LTC128B.128 [R0+0x1c00], desc[UR50][R2.64], !P1 ;  /* 0x01c0000002007fae */ /* 0x0001e2000c901d72 */
[----:B------:R-:W-:Y:S01]  /*d570*/  ISETP.LT.OR P1, PT, R6, 0x41, P2 ;  /* 0x000000410600780c */ /* 0x000fe20001721670 */
[----:B------:R-:W-:Y:S02]  /*d580*/  IMAD.MOV.U32 R13, RZ, RZ, R16 ;  /* 0x000000ffff0d7224 */ /* 0x000fe400078e0010 */
[----:B------:R-:W-:-:S10]  /*d590*/  IMAD.MOV.U32 R8, RZ, RZ, R14 ;  /* 0x000000ffff087224 */ /* 0x000fd400078e000e */
[----:B0-----:R-:W-:Y:S05]  /*d5a0*/  WARPSYNC.COLLECTIVE R15, `(.L_x_12910) ;  /* 0x000000000f087348 */ /* 0x001fea0003c00000 */
[----:B------:R1:W2:Y:S02]  /*d5b0*/  SHFL.IDX P6, R14, R13, R12, R11 ;  /* 0x0000000c0d0e7389 */ /* 0x0002a400000c000b */
[----:B012---:R-:W-:Y:S01]  /*d5c0*/  ENDCOLLECTIVE ;  /* 0x000000000000791b */ /* 0x007fe20003800000 */
.L_x_12910:
[----:B------:R-:W-:Y:S01]  /*d5d0*/  MOV R13, R17 ;  /* 0x00000011000d7202 */ /* 0x000fe20000000f00 */
[----:B------:R-:W-:Y:S02]  /*d5e0*/  IMAD.MOV.U32 R12, RZ, RZ, 0x5 ;  /* 0x00000005ff0c7424 */ /* 0x000fe400078e00ff */
[----:B------:R-:W-:-:S07]  /*d5f0*/  IMAD.MOV.U32 R10, RZ, RZ, R14 ;  /* 0x000000ffff0a7224 */ /* 0x000fce00078e000e */
[----:B------:R-:W-:Y:S05]  /*d600*/  WARPSYNC.COLLECTIVE R15, `(.L_x_12911) ;  /* 0x000000000f087348 */ /* 0x000fea0003c00000 */
[----:B------:R0:W1:Y:S02]  /*d610*/  SHFL.IDX P6, R14, R13, R12, R11 ;  /* 0x0000000c0d0e7389 */ /* 0x00006400000c000b */
[----:B01----:R-:W-:Y:S01]  /*d620*/  ENDCOLLECTIVE ;  /* 0x000000000000791b */ /* 0x003fe20003800000 */
.L_x_12911:
        /* <DEDUP_REMOVED lines=12> */
.L_x_12912:
[----:B------:R-:W-:Y:S02]  /*d6f0*/  IMAD.MOV.U32 R13, RZ, RZ, R17 ;  /* 0x000000ffff0d7224 */ /* 0x000fe400078e0011 */
[----:B------:R-:W-:Y:S01]  /*d700*/  IMAD.MOV.U32 R12, RZ, RZ, 0x6 ;  /* 0x00000006ff0c7424 */ /* 0x000fe200078e00ff */
[----:B------:R-:W-:-:S13]  /*d710*/  IADD3 R2, P0, R14, R5, RZ ;  /* 0x000000050e027210 */ /* 0x000fda0007f1e0ff */
[----:B------:R-:W-:Y:S05]  /*d720*/  WARPSYNC.COLLECTIVE R15, `(.L_x_12913) ;  /* 0x000000000f087348 */ /* 0x000fea0003c00000 */
[----:B------:R0:W1:Y:S02]  /*d730*/  SHFL.IDX P6, R14, R13, R12, R11 ;  /* 0x0000000c0d0e7389 */ /* 0x00006400000c000b */
[----:B01----:R-:W-:Y:S01]  /*d740*/  ENDCOLLECTIVE ;  /* 0x000000000000791b */ /* 0x003fe20003800000 */
.L_x_12913:
[----:B------:R-:W-:-:S05]  /*d750*/  IMAD.X R3, RZ, RZ, R7, P0 ;  /* 0x000000ffff037224 */ /* 0x000fca00000e0607 */
[----:B------:R-:W-:Y:S01]  /*d760*/  @!PT LDS RZ, [RZ] ;  /* 0x00000000fffff984 */ /* 0x000fe20000000800 */
[----:B------:R-:W-:Y:S01]  /*d770*/  @!PT LDS RZ, [RZ] ;  /* 0x00000000fffff984 */ /* 0x000fe20000000800 */
[----:B------:R-:W-:Y:S01]  /*d780*/  @!PT LDS RZ, [RZ] ;  /* 0x00000000fffff984 */ /* 0x000fe20000000800 */
[----:B------:R0:W-:Y:S01]  /*d790*/  LDGSTS.E.BYPASS.LTC128B.128 [R0+0x2c00], desc[UR50][R2.64], !P1 ;  /* 0x02c0000002007fae */ /* 0x0001e2000c901d72 */
[----:B------:R-:W-:Y:S01]  /*d7a0*/  ISETP.LT.OR P1, PT, R6, 0x61, P2 ;  /* 0x000000610600780c */ /* 0x000fe20001721670 */
[----:B------:R-:W-:Y:S01]  /*d7b0*/  IMAD.MOV.U32 R13, RZ, RZ, R16 ;  /* 0x000000ffff0d7224 */ /* 0x000fe200078e0010 */
[----:B------:R-:W-:-:S11]  /*d7c0*/  MOV R8, R14 ;  /* 0x0000000e00087202 */ /* 0x000fd60000000f00 */
[----:B0-----:R-:W-:Y:S05]  /*d7d0*/  WARPSYNC.COLLECTIVE R15, `(.L_x_12914) ;  /* 0x000000000f087348 */ /* 0x001fea0003c00000 */
[----:B------:R1:W2:Y:S02]  /*d7e0*/  SHFL.IDX P6, R14, R13, R12, R11 ;  /* 0x0000000c0d0e7389 */ /* 0x0002a400000c000b */
[----:B012---:R-:W-:Y:S01]  /*d7f0*/  ENDCOLLECTIVE ;  /* 0x000000000000791b */ /* 0x007fe20003800000 */
.L_x_12914:
[----:B------:R-:W-:Y:S02]  /*d800*/  IMAD.MOV.U32 R13, RZ, RZ, R17 ;  /* 0x000000ffff0d7224 */ /* 0x000fe400078e0011 */
[----:B------:R-:W-:Y:S02]  /*d810*/  IMAD.MOV.U32 R12, RZ, RZ, 0x7 ;  /* 0x00000007ff0c7424 */ /* 0x000fe400078e00ff */
[----:B------:R-:W-:-:S07]  /*d820*/  IMAD.MOV.U32 R10, RZ, RZ, R14 ;  /* 0x000000ffff0a7224 */ /* 0x000fce00078e000e */
[----:B------:R-:W-:Y:S05]  /*d830*/  WARPSYNC.COLLECTIVE R15, `(.L_x_12915) ;  /* 0x000000000f087348 */ /* 0x000fea0003c00000 */
[----:B------:R0:W1:Y:S02]  /*d840*/  SHFL.IDX P6, R14, R13, R12, R11 ;  /* 0x0000000c0d0e7389 */ /* 0x00006400000c000b */
[----:B01----:R-:W-:Y:S01]  /*d850*/  ENDCOLLECTIVE ;  /* 0x000000000000791b */ /* 0x003fe20003800000 */
.L_x_12915:
[----:B------:R-:W-:-:S05]  /*d860*/  IADD3 R2, P0, R10, R5, RZ ;  /* 0x000000050a027210 */ /* 0x000fca0007f1e0ff */
[----:B------:R-:W-:-:S05]  /*d870*/  IMAD.X R3, RZ, RZ, R8, P0 ;  /* 0x000000ffff037224 */ /* 0x000fca00000e0608 */
        /* <DEDUP_REMOVED lines=9> */
.L_x_12916:
[----:B------:R-:W-:Y:S05]  /*d910*/  BRA `(.L_x_12917) ;  /* 0xffffffc000347947 */ /* 0x000fea000383ffff */
.L_x_12800:
[----:B0-----:R0:W2:Y:S02]  /*d920*/  SYNCS.PHASECHK.TRANS64.TRYWAIT P0, [R7+URZ+0x16820], R0 ;  /* 0x01682000070075a7 */ /* 0x0010a4000800017f */
[----:B--2---:R-:W-:Y:S05]  /*d930*/  @!P0 NANOSLEEP.SYNCS 0x989680 ;  /* 0x009896800000895d */ /* 0x004fea0003900000 */
[----:B------:R-:W2:Y:S02]  /*d940*/  @!P0 SYNCS.PHASECHK.TRANS64 P0, [R7+URZ+0x16820], R0 ;  /* 0x01682000070085a7 */ /* 0x000ea4000800007f */
[----:B--2---:R-:W-:Y:S05]  /*d950*/  @!P0 BRA `(.L_x_12800) ;  /* 0xfffffffc00f08947 */ /* 0x004fea000383ffff */
[----:B------:R-:W-:Y:S05]  /*d960*/  BRA `(.L_x_12918) ;  /* 0xffffffc000cc7947 */ /* 0x000fea000383ffff */
.L_x_12801:
        /* <DEDUP_REMOVED lines=11> */
.L_x_12920:
[----:B------:R-:W-:Y:S05]  /*da20*/  BSYNC B0 ;  /* 0x0000000000007941 */ /* 0x000fea0003800000 */
.L_x_12919:
[----:B------:R-:W-:Y:S05]  /*da30*/  BRA `(.L_x_12921) ;  /* 0xffffffc000b47947 */ /* 0x000fea000383ffff */
.L_x_12804:
[----:B------:R-:W-:Y:S01]  /*da40*/  BSSY B1, `(.L_x_12922) ;  /* 0x0000006000017945 */ /* 0x000fe20003800000 */
[----:B------:R-:W-:-:S07]  /*da50*/  IMAD.MOV.U32 R15, RZ, RZ, -0x1 ;  /* 0xffffffffff0f7424 */ /* 0x000fce00078e00ff */
[----:B0-----:R-:W-:Y:S05]  /*da60*/  WARPSYNC.COLLECTIVE R15, `(.L_x_12923) ;  /* 0x000000000f0c7348 */ /* 0x001fea0003c00000 */
[----:B------:R-:W-:Y:S02]  /*da70*/  ELECT P6, UR62, PT ;  /* 0x00000000003e782f */ /* 0x000fe400038c0000 */
[----:B------:R-:W-:Y:S01]  /*da80*/  MOV R14, UR62 ;  /* 0x0000003e000e7c02 */ /* 0x000fe20008000f00 */
[----:B0-----:R-:W-:Y:S10]  /*da90*/  ENDCOLLECTIVE ;  /* 0x000000000000791b */ /* 0x001ff40003800000 */
.L_x_12923:
[----:B------:R-:W-:Y:S05]  /*daa0*/  BSYNC B1 ;  /* 0x0000000000017941 */ /* 0x000fea0003800000 */
.L_x_12922:
[----:B------:R-:W-:Y:S05]  /*dab0*/  BRA `(.L_x_12924) ;  /* 0xffffffc000ac7947 */ /* 0x000fea000383ffff */
.L_x_12806:
[----:B0-----:R0:W1:Y:S02]  /*dac0*/  SYNCS.PHASECHK.TRANS64.TRYWAIT P1, [R5+URZ+0x16840], R0 ;  /* 0x01684000050075a7 */ /* 0x001064000802017f */
[----:B-1----:R-:W-:Y:S05]  /*dad0*/  @!P1 NANOSLEEP.SYNCS 0x989680 ;  /* 0x009896800000995d */ /* 0x002fea0003900000 */
[----:B------:R-:W1:Y:S02]  /*dae0*/  @!P1 SYNCS.PHASECHK.TRANS64 P1, [R5+URZ+0x16840], R0 ;  /* 0x01684000050095a7 */ /* 0x000e64000802007f */
[----:B-1----:R-:W-:Y:S05]  /*daf0*/  @!P1 BRA `(.L_x_12806) ;  /* 0xfffffffc00f09947 */ /* 0x002fea000383ffff */
[----:B------:R-:W-:Y:S05]  /*db00*/  BRA `(.L_x_12925) ;  /* 0xffffffc000cc7947 */ /* 0x000fea000383ffff */
.L_x_12808:
[----:B-1----:R1:W2:Y:S02]  /*db10*/  SYNCS.PHASECHK.TRANS64.TRYWAIT P1, [R3+URZ+0x16840], R2 ;  /* 0x01684002030075a7 */ /* 0x0022a4000802017f */
[----:B--2---:R-:W-:Y:S05]  /*db20*/  @!P1 NANOSLEEP.SYNCS 0x989680 ;  /* 0x009896800000995d */ /* 0x004fea0003900000 */
[----:B------:R-:W2:Y:S02]  /*db30*/  @!P1 SYNCS.PHASECHK.TRANS64 P1, [R3+URZ+0x16840], R2 ;  /* 0x01684002030095a7 */ /* 0x000ea4000802007f */
[----:B--2---:R-:W-:Y:S05]  /*db40*/  @!P1 BRA `(.L_x_12808) ;  /* 0xfffffffc00f09947 */ /* 0x004fea000383ffff */
[----:B------:R-:W-:Y:S05]  /*db50*/  BRA `(.L_x_12926) ;  /* 0xffffffc000d87947 */ /* 0x000fea000383ffff */
.L_x_12810:
[----:B--2---:R2:W3:Y:S02]  /*db60*/  SYNCS.PHASECHK.TRANS64.TRYWAIT P1, [R5+URZ+0x16860], R0 ;  /* 0x01686000050075a7 */ /* 0x0044e4000802017f */
[----:B---3--:R-:W-:Y:S05]  /*db70*/  @!P1 NANOSLEEP.SYNCS 0x989680 ;  /* 0x009896800000995d */ /* 0x008fea0003900000 */
[----:B------:R-:W3:Y:S02]  /*db80*/  @!P1 SYNCS.PHASECHK.TRANS64 P1, [R5+URZ+0x16860], R0 ;  /* 0x01686000050095a7 */ /* 0x000ee4000802007f */
[----:B---3--:R-:W-:Y:S05]  /*db90*/  @!P1 BRA `(.L_x_12810) ;  /* 0xfffffffc00f09947 */ /* 0x008fea000383ffff */
[----:B------:R-:W-:Y:S05]  /*dba0*/  BRA `(.L_x_12927) ;  /* 0xffffffc000d47947 */ /* 0x000fea000383ffff */
.L_x_12928:
        /* <DEDUP_REMOVED lines=13> */
.L_x_15872:


//--------------------- .text._ZN7cutlass13device_kernelIN5flash11enable_sm90INS1_16FlashAttnFwdSm90INS1_25CollectiveMainloopFwdSm90ILi2EN4cute5tupleIJNS5_1CILi1EEES8_S8_EEENS6_IJNS7_ILi192EEENS7_ILi128EEENS7_ILi64EEEEEELi64ENS_6half_tEfNS_4arch4Sm90ELb0ELb0ELb0ELb1ELb1ELb0ELb0ELb1ELb1ELb1ELb0ELb0EEENS1_21CollectiveEpilogueFwdINS6_IJSA_SC_SB_EEES9_SE_SG_Li384ELb1ELb1ELb0ELb0EEENS1_36VarlenDynamicPersistentTileSchedulerILi192ELi128ELi384ELi128ELb0ELb1ELb1ELb0ELb1ELb1EEEEEEEEEvNT_6ParamsE --------------------------
	.section	.text._ZN7cutlass13device_kernelIN5flash11enable_sm90INS1_16FlashAttnFwdSm90INS1_25CollectiveMainloopFwdSm90ILi2EN4cute5tupleIJNS5_1CILi1EEES8_S8_EEENS6_IJNS7_ILi192EEENS7_ILi128EEENS7_ILi64EEEEEELi64ENS_6half_tEfNS_4arch4Sm90ELb0ELb0ELb0ELb1ELb1ELb0ELb0ELb1ELb1ELb1ELb0ELb0EEENS1_21CollectiveEpilogueFwdINS6_IJSA_SC_SB_EEES9_SE_SG_Li384ELb1ELb1ELb0ELb0EEENS1_36VarlenDynamicPersistentTileSchedulerILi192ELi128ELi384ELi128ELb0ELb1ELb1ELb0ELb1ELb1EEEEEEEEEvNT_6ParamsE,"ax",@progbits
	.align	128
.text._ZN7cutlass13device_kernelIN5flash11enable_sm90INS1_16FlashAttnFwdSm90INS1_25CollectiveMainloopFwdSm90ILi2EN4cute5tupleIJNS5_1CILi1EEES8_S8_EEENS6_IJNS7_ILi192EEENS7_ILi128EEENS7_ILi64EEEEEELi64ENS_6half_tEfNS_4arch4Sm90ELb0ELb0ELb0ELb1ELb1ELb0ELb0ELb1ELb1ELb1ELb0ELb0EEENS1_21CollectiveEpilogueFwdINS6_IJSA_SC_SB_EEES9_SE_SG_Li384ELb1ELb1ELb0ELb0EEENS1_36VarlenDynamicPersistentTileSchedulerILi192ELi128ELi384ELi128ELb0ELb1ELb1ELb0ELb1ELb1EEEEEEEEEvNT_6ParamsE:
        .type           _ZN7cutlass13device_kernelIN5flash11enable_sm90INS1_16FlashAttnFwdSm90INS1_25CollectiveMainloopFwdSm90ILi2EN4cute5tupleIJNS5_1CILi1EEES8_S8_EEENS6_IJNS7_ILi192EEENS7_ILi128EEENS7_ILi64EEEEEELi64ENS_6half_tEfNS_4arch4Sm90ELb0ELb0ELb0ELb1ELb1ELb0ELb0ELb1ELb1ELb1ELb0ELb0EEENS1_21CollectiveEpilogueFwdINS6_IJSA_SC_SB_EEES9_SE_SG_Li384ELb1ELb1ELb0ELb0EEENS1_36VarlenDynamicPersistentTileSchedulerILi192ELi128ELi384ELi128ELb0ELb1ELb1ELb0ELb1ELb1EEEEEEEEEvNT_6ParamsE,@function
        .size           _ZN7cutlass13device_kernelIN5flash11enable_sm90INS1_16FlashAttnFwdSm90INS1_25CollectiveMainloopFwdSm90ILi2EN4cute5tupleIJNS5_1CILi1EEES8_S8_EEENS6_IJNS7_ILi192EEENS7_ILi128EEENS7_ILi64EEEEEELi64ENS_6half_tEfNS_4arch4Sm90ELb0ELb0ELb0ELb1ELb1ELb0ELb0ELb1ELb1ELb1ELb0ELb0EEENS1_21CollectiveEpilogueFwdINS6_IJSA_SC_SB_EEES9_SE_SG_Li384ELb1ELb1ELb0ELb0EEENS1_36VarlenDynamicPersistentTileSchedulerILi192ELi128ELi384ELi128ELb0ELb1ELb1ELb0ELb1ELb1EEEEEEEEEvNT_6ParamsE,(.L_x_15873 - _ZN7cutlass13device_kernelIN5flash11enable_sm90INS1_16FlashAttnFwdSm90INS1_25CollectiveMainloopFwdSm90ILi2EN4cute5tupleIJNS5_1CILi1EEES8_S8_EEENS6_IJNS7_ILi192EEENS7_ILi128EEENS7_ILi64EEEEEELi64ENS_6half_tEfNS_4arch4Sm90ELb0ELb0ELb0ELb1ELb1ELb0ELb0ELb1ELb1ELb1ELb0ELb0EEENS1_21CollectiveEpilogueFwdINS6_IJSA_SC_SB_EEES9_SE_SG_Li384ELb1ELb1ELb0ELb0EEENS1_36VarlenDynamicPersistentTileSchedulerILi192ELi128ELi384ELi128ELb0ELb1ELb1ELb0ELb1ELb1EEEEEEEEEvNT_6ParamsE)
        .other          _ZN7cutlass13device_kernelIN5flash11enable_sm90INS1_16FlashAttnFwdSm90INS1_25CollectiveMainloopFwdSm90ILi2EN4cute5tupleIJNS5_1CILi1EEES8_S8_EEENS6_IJNS7_ILi192EEENS7_ILi128EEENS7_ILi64EEEEEELi64ENS_6half_tEfNS_4arch4Sm90ELb0ELb0ELb0ELb1ELb1ELb0ELb0ELb1ELb1ELb1ELb0ELb0EEENS1_21CollectiveEpilogueFwdINS6_IJSA_SC_SB_EEES9_SE_SG_Li384ELb1ELb1ELb0ELb0EEENS1_36VarlenDynamicPersistentTileSchedulerILi192ELi128ELi384ELi128ELb0ELb1ELb1ELb0ELb1ELb1EEEEEEEEEvNT_6ParamsE,@"STO_CUDA_ENTRY STV_DEFAULT"
_ZN7cutlass13device_kernelIN5flash11enable_sm90INS1_16FlashAttnFwdSm90INS1_25CollectiveMainloopFwdSm90ILi2EN4cute5tupleIJNS5_1CILi1EEES8_S8_EEENS6_IJNS7_ILi192EEENS7_ILi128EEENS7_ILi64EEEEEELi64ENS_6half_tEfNS_4arch4Sm90ELb0ELb0ELb0ELb1ELb1ELb0ELb0ELb1ELb1ELb1ELb0ELb0EEENS1_21CollectiveEpilogueFwdINS6_IJSA_SC_SB_EEES9_SE_SG_Li384ELb1ELb1ELb0ELb0EEENS1_36VarlenDynamicPersistentTileSchedulerILi192ELi128ELi384ELi128ELb0ELb1ELb1ELb0ELb1ELb1EEEEEEEEEvNT_6ParamsE:
        /* <DEDUP_REMOVED lines=45> */
.L_x_12929:
        /* <DEDUP_REMOVED lines=22> */
.L_x_12930:
        /* <DEDUP_REMOVED lines=18> */
.L_x_12931:
        /* <DEDUP_REMOVED lines=22> */
.L_x_12932:
        /* <DEDUP_REMOVED lines=23> */
.L_x_12933:
        /* <DEDUP_REMOVED lines=8> */
.L_x_12935:
        /* <DEDUP_REMOVED lines=30> */
[----:B------:R-:W-:Y:S02]  /*0a80*/  LEA.HI R2, R3, R156, RZ, 0x5 ;  /* 0x0000009c03027211 */ /* 0x000fe400078f28ff */
[----:B------:R-:W-:Y:S01]  /*0a90*/  SHF.R.S32.HI R7, RZ, 0x4, R0 ;  /* 0x00000004ff077819 */ /* 0x000fe20000011400 */
[----:B------:R-:W-:Y:S01]  /*0aa0*/  IMAD.IADD R18, R156, 0x1, -R5 ;  /* 0x000000019c127824 */ /* 0x000fe200078e0a05 */
[----:B------:R-:W-:Y:S01]  /*0ab0*/  LOP3.LUT R5, R0, 0x3fffff0, RZ, 0xc0, !PT ;  /* 0x03fffff000057812 */ /* 0x000fe200078ec0ff */
[----:B------:R-:W-:Y:S01]  /*0ac0*/  IMAD.SHL.U32 R2, R2, 0x20, RZ ;  /* 0x0000002002027824 */ /* 0x000fe200078e00ff */
[----:B------:R-:W-:Y:S02]  /*0ad0*/  LEA.HI R0, R0, R7, RZ, 0x1 ;  /* 0x0000000700007211 */ /* 0x000fe400078f08ff */
[----:B------:R-:W-:Y:S01]  /*0ae0*/  SHF.R.S32.HI R9, RZ, 0x1f, R18 ;  /* 0x0000001fff097819 */ /* 0x000fe20000011412 */
[----:B------:R-:W-:Y:S01]  /*0af0*/  IMAD.IADD R5, R156, 0x1, -R5 ;  /* 0x000000019c057824 */ /* 0x000fe200078e0a05 */
[----:B------:R-:W-:-:S02]  /*0b00*/  LOP3.LUT R2, R2, 0xfffffc00, RZ, 0xc0, !PT ;  /* 0xfffffc0002027812 */ /* 0x000fc400078ec0ff */
[----:B------:R-:W-:Y:S02]  /*0b10*/  LOP3.LUT R0, R0, 0x1ffffffe, RZ, 0xc0, !PT ;  /* 0x1ffffffe00007812 */ /* 0x000fe400078ec0ff */
[----:B------:R-:W-:Y:S01]  /*0b20*/  LEA.HI R4, R9, R18, RZ, 0x2 ;  /* 0x0000001209047211 */ /* 0x000fe200078f10ff */
[----:B------:R-:W-:Y:S01]  /*0b30*/  IMAD R5, R5, 0x40, R2 ;  /* 0x0000004005057824 */ /* 0x000fe200078e0202 */
[----:B------:R-:W-:Y:S01]  /*0b40*/  LEA.HI R2, R3, R156, RZ, 0x2 ;  /* 0x0000009c03027211 */ /* 0x000fe200078f10ff */
[----:B------:R-:W-:Y:S01]  /*0b50*/  IMAD.IADD R0, R7, 0x1, -R0 ;  /* 0x0000000107007824 */ /* 0x000fe200078e0a00 */
[----:B------:R-:W-:Y:S02]  /*0b60*/  SHF.R.S32.HI R22, RZ, 0x7, R22 ;  /* 0x00000007ff167819 */ /* 0x000fe40000011416 */
[--C-:B------:R-:W-:Y:S02]  /*0b70*/  SHF.R.S32.HI R6, RZ, 0x2, R4.reuse ;  /* 0x00000002ff067819 */ /* 0x100fe40000011404 */
[----:B------:R-:W-:Y:S01]  /*0b80*/  LEA R154, R0, R5, 0x3 ;  /* 0x00000005009a7211 */ /* 0x000fe200078e18ff */
[----:B------:R-:W-:Y:S01]  /*0b90*/  IMAD.HI R0, R22, 0x55555556, RZ ;  /* 0x5555555616007827 */ /* 0x000fe200078e02ff */
[----:B------:R-:W-:-:S02]  /*0ba0*/  SHF.R.S32.HI R11, RZ, 0x1f, R4 ;  /* 0x0000001fff0b7819 */ /* 0x000fc40000011404 */
[----:B------:R-:W-:Y:S02]  /*0bb0*/  LOP3.LUT R5, R2, 0xfffffffc, RZ, 0xc0, !PT ;  /* 0xfffffffc02057812 */ /* 0x000fe400078ec0ff */
[----:B------:R-:W-:Y:S02]  /*0bc0*/  LEA.HI R11, R11, R6, RZ, 0x3 ;  /* 0x000000060b0b7211 */ /* 0x000fe400078f18ff */
[----:B------:R-:W-:Y:S01]  /*0bd0*/  LEA.HI R7, R0, R0, RZ, 0x1 ;  /* 0x0000000000077211 */ /* 0x000fe200078f08ff */
[----:B------:R-:W-:Y:S01]  /*0be0*/  IMAD.IADD R2, R156, 0x1, -R5 ;  /* 0x000000019c027824 */ /* 0x000fe200078e0a05 */
[----:B------:R-:W-:Y:S02]  /*0bf0*/  LOP3.LUT R11, R11, 0xfffffff8, RZ, 0xc0, !PT ;  /* 0xfffffff80b0b7812 */ /* 0x000fe400078ec0ff */
[----:B------:R-:W-:Y:S01]  /*0c00*/  LEA.HI R9, R9, R18, RZ, 0x5 ;  /* 0x0000001209097211 */ /* 0x000fe200078f28ff */
[----:B------:R-:W-:Y:S01]  /*0c10*/  IMAD R7, R7, -0x3, R22 ;  /* 0xfffffffd07077824 */ /* 0x000fe200078e0216 */
[----:B------:R-:W-:Y:S01]  /*0c20*/  LEA.HI R0, R2, R2, RZ, 0x1 ;  /* 0x0000000202007211 */ /* 0x000fe200078f08ff */
[----:B------:R-:W-:Y:S01]  /*0c30*/  IMAD.IADD R6, R6, 0x1, -R11 ;  /* 0x0000000106067824 */ /* 0x000fe200078e0a0b */
[----:B------:R-:W-:-:S02]  /*0c40*/  LEA.HI R3, R3, R156, RZ, 0x3 ;  /* 0x0000009c03037211 */ /* 0x000fc400078f18ff */
[----:B------:R-:W-:Y:S02]  /*0c50*/  SHF.R.S32.HI R9, RZ, 0x5, R9 ;  /* 0x00000005ff097819 */ /* 0x000fe40000011409 */
[----:B------:R-:W-:Y:S02]  /*0c60*/  LOP3.LUT R11, R0, 0x1ffffffe, RZ, 0xc0, !PT ;  /* 0x1ffffffe000b7812 */ /* 0x000fe400078ec0ff */
[----:B------:R-:W-:Y:S01]  /*0c70*/  LOP3.LUT R5, R3, 0xfffffff8, RZ, 0xc0, !PT ;  /* 0xfffffff803057812 */ /* 0x000fe200078ec0ff */
[----:B------:R-:W-:Y:S01]  /*0c80*/  IMAD R6, R9, 0x10, R6 ;  /* 0x0000001009067824 */ /* 0x000fe200078e0206 */
[----:B------:R-:W-:Y:S01]  /*0c90*/  LOP3.LUT R13, R4, 0x7ffffffc, RZ, 0xc0, !PT ;  /* 0x7ffffffc040d7812 */ /* 0x000fe200078ec0ff */
[----:B------:R-:W-:Y:S01]  /*0ca0*/  IMAD.IADD R0, R2, 0x1, -R11 ;  /* 0x0000000102007824 */ /* 0x000fe200078e0a0b */
[----:B------:R-:W-:Y:S01]  /*0cb0*/  SHF.R.S32.HI R17, RZ, 0x3, R3 ;  /* 0x00000003ff117819 */ /* 0x000fe20000011403 */
[----:B------:R-:W-:Y:S01]  /*0cc0*/  IMAD.IADD R2, R156, 0x1, -R5 ;  /* 0x000000019c027824 */ /* 0x000fe200078e0a05 */
[----:B------:R-:W-:Y:S01]  /*0cd0*/  LEA R23, R7, R6, 0x6 ;  /* 0x0000000607177211 */ /* 0x000fe200078e30ff */
[----:B------:R-:W-:-:S02]  /*0ce0*/  IMAD.IADD R13, R18, 0x1, -R13 ;  /* 0x00000001120d7824 */ /* 0x000fc400078e0a0d */
[----:B------:R-:W-:Y:S02]  /*0cf0*/  IMAD.SHL.U32 R16, R2, 0x8, RZ ;  /* 0x0000000802107824 */ /* 0x000fe400078e00ff */
[----:B------:R-:W-:Y:S02]  /*0d00*/  IMAD R152, R13, R152, 0x80 ;  /* 0x000000800d987424 */ /* 0x000fe400078e0298 */
[----:B------:R-:W-:Y:S01]  /*0d10*/  IMAD R153, R0, 0x8, R23 ;  /* 0x0000000800997824 */ /* 0x000fe200078e0217 */
[----:B------:R-:W-:-:S07]  /*0d20*/  SHF.R.S32.HI R155, RZ, 0x1f, R16 ;  /* 0x0000001fff9b7819 */ /* 0x000fce0000011410 */
.L_x_12969:
        /* <DEDUP_REMOVED lines=24> */
[----:B------:R-:W3:Y:S01]  /*0eb0*/  @P1 LDG.E R6, desc[UR50][R6.64] ;  /* 0x0000003206061981 */ /* 0x000ee2000c1e1900 */
        /* <DEDUP_REMOVED lines=9> */
[----:B------:R-:W-:-:S02]  /*0f50*/  CS2R R24, SRZ ;  /* 0x0000000000187805 */ /* 0x000fc4000001ff00 */
[----:B------:R-:W-:Y:S02]  /*0f60*/  MOV R3, RZ ;  /* 0x000000ff00037202 */ /* 0x000fe40000000f00 */
[----:B------:R-:W-:Y:S01]  /*0f70*/  CS2R R26, SRZ ;  /* 0x00000000001a7805 */ /* 0x000fe2000001ff00 */
[----:B------:R-:W-:Y:S01]  /*0f80*/  UIMAD UR4, UR4, UR6, URZ ;  /* 0x00000006040472a4 */ /* 0x000fe2000f8e023f */
[----:B------:R-:W-:Y:S02]  /*0f90*/  CS2R R30, SRZ ;  /* 0x00000000001e7805 */ /* 0x000fe4000001ff00 */
[----:B------:R-:W-:Y:S02]  /*0fa0*/  CS2R R36, SRZ ;  /* 0x0000000000247805 */ /* 0x000fe4000001ff00 */
[----:B-----5:R-:W-:Y:S02]  /*0fb0*/  CS2R R14, SRZ ;  /* 0x00000000000e7805 */ /* 0x020fe4000001ff00 */
[----:B------:R-:W-:-:S02]  /*0fc0*/  CS2R R38, SRZ ;  /* 0x0000000000267805 */ /* 0x000fc4000001ff00 */
[----:B------:R-:W-:Y:S02]  /*0fd0*/  CS2R R12, SRZ ;  /* 0x00000000000c7805 */ /* 0x000fe4000001ff00 */
[----:B------:R-:W-:Y:S01]  /*0fe0*/  CS2R R40, SRZ ;  /* 0x0000000000287805 */ /* 0x000fe2000001ff00 */
[----:B------:R-:W-:Y:S01]  /*0ff0*/  IMAD.MOV.U32 R42, RZ, RZ, RZ ;  /* 0x000000ffff2a7224 */ /* 0x000fe200078e00ff */
[----:B--2---:R-:W-:Y:S02]  /*1000*/  @P0 R2UR UR42, R4 ;  /* 0x00000000042a02ca */ /* 0x004fe400000e0000 */
[----:B------:R-:W-:Y:S02]  /*1010*/  PLOP3.LUT P0, PT, PT, PT, PT, 0x80, 0x0 ;  /* 0x000000000000781c */ /* 0x000fe40003f0f070 */
[----:B---3--:R-:W-:Y:S01]  /*1020*/  @P1 R2UR UR4, R6 ;  /* 0x00000000060412ca */ /* 0x008fe200000e0000 */
[----:B------:R-:W-:-:S14]  /*1030*/  @P1 BRA `(.L_x_12936) ;  /* 0x0000000000341947 */ /* 0x000fdc0003800000 */
        /* <DEDUP_REMOVED lines=13> */
.L_x_12936:
[----:B------:R-:W-:Y:S01]  /*1110*/  UIADD3 UR42, -UR42, UR4, URZ ;  /* 0x000000042a2a7290 */ /* 0x000fe2000fffe13f */
[----:B------:R-:W-:Y:S01]  /*1120*/  CS2R R44, SRZ ;  /* 0x00000000002c7805 */ /* 0x000fe2000001ff00 */
[----:B------:R-:W-:Y:S01]  /*1130*/  IMAD.MOV.U32 R43, RZ, RZ, RZ ;  /* 0x000000ffff2b7224 */ /* 0x000fe200078e00ff */
[----:B------:R-:W-:Y:S01]  /*1140*/  CS2R R46, SRZ ;  /* 0x00000000002e7805 */ /* 0x000fe2000001ff00 */
[----:B------:R-:W-:Y:S01]  /*1150*/  UISETP.GE.AND UP0, UPT, UR42, 0x1, UPT ;  /* 0x000000012a00788c */ /* 0x000fe2000bf06270 */
[----:B------:R-:W-:Y:S01]  /*1160*/  CS2R R48, SRZ ;  /* 0x0000000000307805 */ /* 0x000fe2000001ff00 */
[----:B------:R-:W-:Y:S01]  /*1170*/  UIADD3 UR4, UR42, 0x7f, URZ ;  /* 0x0000007f2a047890 */ /* 0x000fe2000fffe03f */
[----:B------:R-:W-:Y:S02]  /*1180*/  CS2R R50, SRZ ;  /* 0x0000000000327805 */ /* 0x000fe4000001ff00 */
[----:B------:R-:W-:Y:S01]  /*1190*/  CS2R R52, SRZ ;  /* 0x0000000000347805 */ /* 0x000fe2000001ff00 */
[----:B------:R-:W-:Y:S01]  /*11a0*/  IMAD.MOV.U32 R54, RZ, RZ, RZ ;  /* 0x000000ffff367224 */ /* 0x000fe200078e00ff */
[----:B------:R-:W-:Y:S01]  /*11b0*/  PLOP3.LUT P1, PT, PT, PT, UP0, 0x80, 0x0 ;  /* 0x000000000000781c */ /* 0x000fe20003f2f008 */
[----:B------:R-:W-:Y:S01]  /*11c0*/  USHF.R.S32.HI UR5, URZ, 0x1f, UR4 ;  /* 0x0000001f3f057899 */ /* 0x000fe20008011404 */
[----:B------:R-:W-:-:S03]  /*11d0*/  IMAD.MOV.U32 R56, RZ, RZ, RZ ;  /* 0x000000ffff387224 */ /* 0x000fc600078e00ff */
[----:B------:R-:W-:-:S08]  /*11e0*/  ULEA.HI UR45, UR5, UR4, URZ, 0x7 ;  /* 0x00000004052d7291 */ /* 0x000fd0000f8f383f */
[----:B------:R-:W-:Y:S05]  /*11f0*/  @!P1 BRA `(.L_x_12937) ;  /* 0x0000004800309947 */ /* 0x000fea0003800000 */
[----:B------:R-:W0:Y:S01]  /*1200*/  SHFL.IDX PT, R0, R22, RZ, 0x1f ;  /* 0x00001fff16007589 */ /* 0x000e2200000e0000 */
[----:B------:R-:W1:Y:S01]  /*1210*/  S2UR UR43, SR_CgaCtaId ;  /* 0x00000000002b79c3 */ /* 0x000e620000008800 */
[----:B------:R-:W-:Y:S01]  /*1220*/  UMOV UR49, 0x400 ;  /* 0x0000040000317882 */ /* 0x000fe20000000000 */
[----:B------:R-:W-:Y:S01]  /*1230*/  USHF.R.S32.HI UR45, URZ, 0x7, UR45 ;  /* 0x000000073f2d7899 */ /* 0x000fe2000801142d */
[----:B0-----:R-:W-:Y:S01]  /*1240*/  R2UR UR44, R0 ;  /* 0x00000000002c72ca */ /* 0x001fe200000e0000 */
[----:B-1----:R-:W-:-:S12]  /*1250*/  ULEA UR49, UR43, UR49, 0x18 ;  /* 0x000000312b317291 */ /* 0x002fd8000f8ec03f */
[----:B------:R-:W-:Y:S02]  /*1260*/  UIMAD.WIDE UR4, UR44, 0x55555556, URZ ;  /* 0x555555562c0478a5 */ /* 0x000fe4000f8e023f */
[----:B------:R-:W-:Y:S02]  /*1270*/  UIADD3 UR4, UR49, 0x8400, URZ ;  /* 0x0000840031047890 */ /* 0x000fe4000fffe03f */
[----:B------:R-:W-:Y:S02]  /*1280*/  ULEA.HI UR5, UR5, UR5, URZ, 0x1 ;  /* 0x0000000505057291 */ /* 0x000fe4000f8f083f */
[----:B------:R-:W-:Y:S02]  /*1290*/  ULOP3.LUT UP0, URZ, UR4, 0x3ff, URZ, 0xc0, !UPT ;  /* 0x000003ff043f7892 */ /* 0x000fe4000f80c03f */
[----:B------:R-:W-:-:S04]  /*12a0*/  UIMAD UR5, UR5, -0x3, UR44 ;  /* 0xfffffffd050578a4 */ /* 0x000fc8000f8e022c */
[----:B------:R-:W-:Y:S01]  /*12b0*/  PLOP3.LUT P0, PT, PT, PT, UP0, 0x80, 0x0 ;  /* 0x000000000000781c */ /* 0x000fe20003f0f008 */
[----:B------:R-:W-:-:S04]  /*12c0*/  ULEA UR5, UR5, UR4, 0xd ;  /* 0x0000000405057291 */ /* 0x000fc8000f8e683f */
[----:B------:R-:W-:-:S04]  /*12d0*/  USHF.R.U32.HI UR5, URZ, 0x4, UR5 ;  /* 0x000000043f057899 */ /* 0x000fc80008011605 */
[----:B------:R-:W-:-:S04]  /*12e0*/  ULOP3.LUT UR52, UR5, 0x3fff, URZ, 0xc0, !UPT ;  /* 0x00003fff05347892 */ /* 0x000fc8000f8ec03f */
        /* <DEDUP_REMOVED lines=17> */
.L_x_12938:
[----:B------:R-:W-:Y:S01]  /*1400*/  ULEA.HI UR4, UR47, UR47, URZ, 0x1 ;  /* 0x0000002f2f047291 */ /* 0x000fe2000f8f083f */
[----:B------:R-:W-:-:S03]  /*1410*/  IMAD.U32 R3, RZ, RZ, UR48 ;  /* 0x00000030ff037e24 */ /* 0x000fc6000f8e00ff */
[----:B------:R-:W-:Y:S02]  /*1420*/  ULOP3.LUT UR4, UR4, 0xfffffffe, URZ, 0xc0, !UPT ;  /* 0xfffffffe04047892 */ /* 0x000fe4000f8ec03f */
[----:B------:R-:W-:Y:S02]  /*1430*/  ISETP.NE.AND P0, PT, R3, 0x3, PT ;  /* 0x000000030300780c */ /* 0x000fe40003f05270 */
[----:B------:R-:W-:-:S06]  /*1440*/  UIADD3 UR4, UR47, -UR4, URZ ;  /* 0x800000042f047290 */ /* 0x000fcc000fffe03f */
[----:B------:R-:W-:-:S04]  /*1450*/  MOV R0, UR4 ;  /* 0x0000000400007c02 */ /* 0x000fc80008000f00 */
[----:B------:R-:W-:-:S04]  /*1460*/  SHF.L.U32 R0, R0, 0x1f, RZ ;  /* 0x0000001f00007819 */ /* 0x000fc800000006ff */
[----:B------:R-:W0:Y:S02]  /*1470*/  SYNCS.PHASECHK.TRANS64.TRYWAIT P1, [UR49+0x16800], R0 ;  /* 0x01680000ff0075a7 */ /* 0x000e240008020171 */
[----:B0-----:R-:W-:Y:S05]  /*1480*/  @!P1 BRA `(.L_x_12939) ;  /* 0x000000b400b89947 */ /* 0x001fea0003800000 */
.L_x_13054:
[----:B------:R-:W-:Y:S05]  /*1490*/  @!P0 BRA `(.L_x_12940) ;  /* 0x0000000000048947 */ /* 0x000fea0003800000 */
[----:B------:R-:W-:Y:S01]  /*14a0*/  BPT.TRAP 0x1 ;  /* 0x000000040000795c */ /* 0x000fe20000300000 */
.L_x_12940:
[----:B------:R-:W-:Y:S02]  /*14b0*/  IMAD.U32 R4, RZ, RZ, UR36 ;  /* 0x00000024ff047e24 */ /* 0x000fe4000f8e00ff */
[----:B0-----:R-:W-:-:S03]  /*14c0*/  IMAD.U32 R3, RZ, RZ, UR46 ;  /* 0x0000002eff037e24 */ /* 0x001fc6000f8e00ff */
[----:B------:R-:W-:Y:S02]  /*14d0*/  LEA R4, R4, UR49, 0x3 ;  /* 0x0000003104047c11 */ /* 0x000fe4000f8e18ff */
[----:B------:R-:W-:-:S04]  /*14e0*/  SHF.L.U32 R3, R3, 0x1f, RZ ;  /* 0x0000001f03037819 */ /* 0x000fc800000006ff */
[----:B------:R0:W1:Y:S01]  /*14f0*/  SYNCS.PHASECHK.TRANS64.TRYWAIT P1, [R4+URZ+0x16830], R3 ;  /* 0x01683003040075a7 */ /* 0x000062000802017f */
[----:B------:R-:W-:Y:S05]  /*1500*/  @!P0 BRA `(.L_x_12941) ;  /* 0x0000000000048947 */ /* 0x000fea0003800000 */
[----:B------:R-:W-:Y:S01]  /*1510*/  BPT.TRAP 0x1 ;  /* 0x000000040000795c */ /* 0x000fe20000300000 */
.L_x_12941:
[----:B------:R-:W-:Y:S01]  /*1520*/  IMAD.MOV.U32 R119, RZ, RZ, RZ ;  /* 0x000000ffff777224 */ /* 0x000fe200078e00ff */
[----:B-1----:R-:W-:Y:S06]  /*1530*/  @P1 BRA `(.L_x_12942) ;  /* 0x0000000000081947 */ /* 0x002fec0003800000 */
[----:B------:R-:W1:Y:S02]  /*1540*/  SYNCS.PHASECHK.TRANS64.TRYWAIT P1, [R4+URZ+0x16830], R3 ;  /* 0x01683003040075a7 */ /* 0x000e64000802017f */
[----:B-1----:R-:W-:Y:S05]  /*1550*/  @!P1 BRA `(.L_x_12943) ;  /* 0x000000b4009c9947 */ /* 0x002fea0003800000 */
.L_x_12942:
        /* <DEDUP_REMOVED lines=35> */
.L_x_12944:
[----:B------:R-:W-:Y:S01]  /*1790*/  VIADD R8, R152, UR42 ;  /* 0x0000002a98087c36 */ /* 0x000fe20008000000 */
[----:B------:R-:W-:Y:S01]  /*17a0*/  P2R R10, PR, RZ, 0x1 ;  /* 0x00000001ff0a7803 */ /* 0x000fe20000000000 */
[----:B01----:R-:W-:Y:S01]  /*17b0*/  IMAD.U32 R3, RZ, RZ, UR45 ;  /* 0x0000002dff037e24 */ /* 0x003fe2000f8e00ff */
[----:B------:R-:W-:Y:S01]  /*17c0*/  ULDC UR6, c[0x0][0x988] ;  /* 0x0002620000067ab9 */ /* 0x000fe20000000800 */
[----:B------:R-:W-:Y:S01]  /*17d0*/  UISETP.GE.AND UP0, UPT, UR42, 0x81, UPT ;  /* 0x000000812a00788c */ /* 0x000fe2000bf06270 */
        /* <DEDUP_REMOVED lines=25> */
[----:B------:R-:W-:Y:S01]  /*1970*/  IMAD.MOV.U32 R88, RZ, RZ, R119 ;  /* 0x000000ffff587224 */ /* 0x000fe200078e0077 */
        /* <DEDUP_REMOVED lines=69> */
[C---:B------:R-:W-:Y:S02]  /*1dd0*/  ISETP.GT.AND P6, PT, R8.reuse, 0x58, PT ;  /* 0x000000580800780c */ /* 0x040fe40003fc4270 */
        /* <DEDUP_REMOVED lines=37> */
[----:B------:R-:W-:Y:S01]  /*2030*/  FMNMX.FTZ R12, R85, R0, !PT ;  /* 0x00000000550c7209 */ /* 0x000fe20007810000 */
[----:B------:R-:W-:Y:S01]  /*2040*/  IMAD.U32 R0, RZ, RZ, UR6 ;  /* 0x00000006ff007e24 */ /* 0x000fe2000f8e00ff */
[----:B------:R-:W-:-:S02]  /*2050*/  P2R R30, PR, RZ, 0x1 ;  /* 0x00000001ff1e7803 */ /* 0x000fc40000000000 */
[----:B------:R-:W-:Y:S01]  /*2060*/  P2R R28, PR, RZ, 0x2 ;  /* 0x00000002ff1c7803 */ /* 0x000fe20000000000 */
[----:B------:R-:W0:Y:S01]  /*2070*/  SHFL.BFLY PT, R3, R12, 0x2, 0x1f ;  /* 0x0c401f000c037f89 */ /* 0x000e2200000e0000 */
[----:B------:R-:W-:Y:S02]  /*2080*/  P2R R26, PR, RZ, 0x4 ;  /* 0x00000004ff1a7803 */ /* 0x000fe40000000000 */
[C---:B------:R-:W-:Y:S02]  /*2090*/  ISETP.GT.AND P2, PT, R8.reuse, 0x58, PT ;  /* 0x000000580800780c */ /* 0x040fe40003f44270 */
[C---:B------:R-:W-:Y:S02]  /*20a0*/  ISETP.GT.AND P1, PT, R8.reuse, 0x59, PT ;  /* 0x000000590800780c */ /* 0x040fe40003f24270 */
[----:B------:R-:W-:Y:S02]  /*20b0*/  ISETP.GT.AND P0, PT, R8, 0x60, PT ;  /* 0x000000600800780c */ /* 0x000fe40003f04270 */
[----:B------:R-:W-:-:S02]  /*20c0*/  FSEL R45, R70, -INF , P2 ;  /* 0xff800000462d7808 */ /* 0x000fc40001000000 */
[----:B------:R-:W-:Y:S02]  /*20d0*/  FSEL R71, R71, -INF , P1 ;  /* 0xff80000047477808 */ /* 0x000fe40000800000 */
[----:B------:R-:W-:Y:S02]  /*20e0*/  FSEL R49, R74, -INF , P0 ;  /* 0xff8000004a317808 */ /* 0x000fe40000000000 */
[----:B------:R-:W-:Y:S02]  /*20f0*/  ISETP.NE.AND P0, PT, R30, RZ, PT ;  /* 0x000000ff1e00720c */ /* 0x000fe40003f05270 */
[----:B------:R-:W-:Y:S02]  /*2100*/  ISETP.NE.AND P1, PT, R28, RZ, PT ;  /* 0x000000ff1c00720c */ /* 0x000fe40003f25270 */
[----:B------:R-:W-:Y:S02]  /*2110*/  FSEL R75, R75, -INF , P0 ;  /* 0xff8000004b4b7808 */ /* 0x000fe40000000000 */
[----:B------:R-:W-:-:S02]  /*2120*/  ISETP.NE.AND P2, PT, R26, RZ, PT ;  /* 0x000000ff1a00720c */ /* 0x000fc40003f45270 */
[----:B------:R-:W-:Y:S02]  /*2130*/  ISETP.NE.AND P0, PT, R10, RZ, PT ;  /* 0x000000ff0a00720c */ /* 0x000fe40003f05270 */
[----:B0-----:R-:W-:Y:S02]  /*2140*/  FMNMX.FTZ R14, R12, R3, !PT ;  /* 0x000000030c0e7209 */ /* 0x001fe40007810000 */
[----:B------:R-:W-:Y:S02]  /*2150*/  R2UR UR6, R4 ;  /* 0x00000000040672ca */ /* 0x000fe400000e0000 */
[----:B------:R-:W-:Y:S01]  /*2160*/  MOV R94, R119 ;  /* 0x00000077005e7202 */ /* 0x000fe20000000f00 */
[----:B------:R-:W0:Y:S10]  /*2170*/  SHFL.BFLY PT, R3, R14, 0x1, 0x1f ;  /* 0x0c201f000e037f89 */ /* 0x000e3400000e0000 */
[----:B------:R-:W-:-:S04]  /*2180*/  UIADD3 UR6, UR6, 0x16840, URZ ;  /* 0x0001684006067890 */ /* 0x000fc8000fffe03f */
[----:B------:R-:W-:-:S09]  /*2190*/  UPRMT UR6, UR43, 0x654, UR6 ;  /* 0x000006542b067896 */ /* 0x000fd20008000006 */
[----:B------:R-:W-:Y:S01]  /*21a0*/  SYNCS.ARRIVE.TRANS64.RED.A1T0 RZ, [UR6], RZ ;  /* 0x000000ffffff79a7 */ /* 0x000fe20008100406 */
[----:B0-----:R-:W-:-:S04]  /*21b0*/  FMNMX.FTZ R3, R14, R3, !PT ;  /* 0x000000030e037209 */ /* 0x001fc80007810000 */
        /* <DEDUP_REMOVED lines=60> */
[----:B------:R-:W-:Y:S01]  /*2580*/  FFMA.FTZ R81, R85, R0, -R8 ;  /* 0x0000000055517223 */ /* 0x000fe20000010808 */
[----:B------:R-:W-:Y:S01]  /*2590*/  FMNMX.FTZ R6, R55, R6, !PT ;  /* 0x0000000637067209 */ /* 0x000fe20007810000 */
[----:B------:R-:W-:-:S02]  /*25a0*/  IMAD.MOV.U32 R117, RZ, RZ, R119 ;  /* 0x000000ffff757224 */ /* 0x000fc400078e0077 */
[----:B------:R-:W4:Y:S01]  /*25b0*/  MUFU.EX2 R124, R124 ;  /* 0x0000007c007c7308 */ /* 0x000f220000000800 */
[----:B------:R-:W-:Y:S01]  /*25c0*/  FMNMX.FTZ R6, R33, R6, !PT ;  /* 0x0000000621067209 */ /* 0x000fe20007810000 */
[--C-:B------:R-:W-:Y:S02]  /*25d0*/  IMAD.MOV.U32 R115, RZ, RZ, R119.reuse ;  /* 0x000000ffff737224 */ /* 0x100fe400078e0077 */
[--C-:B------:R-:W-:Y:S01]  /*25e0*/  IMAD.MOV.U32 R113, RZ, RZ, R119.reuse ;  /* 0x000000ffff717224 */ /* 0x100fe200078e0077 */
[----:B------:R-:W-:Y:S01]  /*25f0*/  FMNMX.FTZ R6, R59, R6, !PT ;  /* 0x000000063b067209 */ /* 0x000fe20007810000 */
[----:B------:R-:W-:Y:S02]  /*2600*/  IMAD.MOV.U32 R111, RZ, RZ, R119 ;  /* 0x000000ffff6f7224 */ /* 0x000fe400078e0077 */
        /* <DEDUP_REMOVED lines=93> */
[----:B------:R-:W-:Y:S01]  /*2be0*/  F2FP.F16.F32.PACK_AB R130, R91, R130 ;  /* 0x000000825b82723e */ /* 0x000fe200000000ff */
[----:B------:R-:W-:Y:S01]  /*2bf0*/  IMAD.MOV.U32 R89, RZ, RZ, R119 ;  /* 0x000000ffff597224 */ /* 0x000fe200078e0077 */
[----:B------:R-:W-:Y:S01]  /*2c00*/  F2FP.F16.F32.PACK_AB R120, R53, R120 ;  /* 0x000000783578723e */ /* 0x000fe200000000ff */
[----:B------:R-:W-:Y:S01]  /*2c10*/  FADD.FTZ R9, R91, R34 ;  /* 0x000000225b097221 */ /* 0x000fe20000010000 */
[----:B------:R-:W-:Y:S01]  /*2c20*/  FFMA.FTZ R34, R67, R0, -R26 ;  /* 0x0000000043227223 */ /* 0x000fe2000001081a */
[----:B------:R-:W0:Y:S01]  /*2c30*/  MUFU.EX2 R12, R12 ;  /* 0x0000000c000c7308 */ /* 0x000e220000000800 */
[----:B-1----:R-:W-:Y:S01]  /*2c40*/  FADD.FTZ R36, R10, R7 ;  /* 0x000000070a247221 */ /* 0x002fe20000010000 */
[----:B------:R-:W-:Y:S01]  /*2c50*/  FADD.FTZ R38, R132, R9 ;  /* 0x0000000984267221 */ /* 0x000fe20000010000 */
[----:B------:R-:W-:Y:S01]  /*2c60*/  F2FP.F16.F32.PACK_AB R132, R93, R132 ;  /* 0x000000845d84723e */ /* 0x000fe200000000ff */
[----:B------:R-:W-:Y:S01]  /*2c70*/  IMAD.MOV.U32 R91, RZ, RZ, R119 ;  /* 0x000000ffff5b7224 */ /* 0x000fe200078e0077 */
[----:B------:R-:W-:Y:S01]  /*2c80*/  F2FP.F16.F32.PACK_AB R122, R57, R122 ;  /* 0x0000007a397a723e */ /* 0x000fe200000000ff */
[----:B------:R-:W-:Y:S01]  /*2c90*/  FADD.FTZ R9, R93, R38 ;  /* 0x000000265d097221 */ /* 0x000fe20000010000 */
[----:B------:R-:W-:Y:S01]  /*2ca0*/  F2FP.F16.F32.PACK_AB R124, R61, R124 ;  /* 0x0000007c3d7c723e */ /* 0x000fe200000000ff */
[----:B------:R-:W1:Y:S01]  /*2cb0*/  MUFU.EX2 R129, R129 ;  /* 0x0000008100817308 */ /* 0x000e620000000800 */
[----:B--2---:R-:W-:Y:S01]  /*2cc0*/  FADD.FTZ R7, R127, R36 ;  /* 0x000000247f077221 */ /* 0x004fe20000010000 */
[----:B------:R-:W-:Y:S01]  /*2cd0*/  FADD.FTZ R38, R134, R9 ;  /* 0x0000000986267221 */ /* 0x000fe20000010000 */
[----:B------:R-:W-:Y:S01]  /*2ce0*/  F2FP.F16.F32.PACK_AB R126, R69, R126 ;  /* 0x0000007e457e723e */ /* 0x000fe200000000ff */
[----:B------:R-:W-:Y:S01]  /*2cf0*/  IMAD.MOV.U32 R93, RZ, RZ, R119 ;  /* 0x000000ffff5d7224 */ /* 0x000fe200078e0077 */
[C---:B------:R-:W-:Y:S01]  /*2d00*/  F2FP.F16.F32.PACK_AB R134, R79.reuse, R134 ;  /* 0x000000864f86723e */ /* 0x040fe200000000ff */
[----:B------:R-:W-:Y:S01]  /*2d10*/  FADD.FTZ R9, R79, R38 ;  /* 0x000000264f097221 */ /* 0x000fe20000010000 */
[----:B------:R-:W-:Y:S01]  /*2d20*/  F2FP.F16.F32.PACK_AB R125, R10, R125 ;  /* 0x0000007d0a7d723e */ /* 0x000fe200000000ff */
[----:B------:R-:W2:Y:S01]  /*2d30*/  MUFU.EX2 R14, R14 ;  /* 0x0000000e000e7308 */ /* 0x000ea20000000800 */
[----:B0-----:R-:W-:Y:S01]  /*2d40*/  FADD.FTZ R36, R12, R7 ;  /* 0x000000070c247221 */ /* 0x001fe20000010000 */
[----:B------:R-:W-:Y:S01]  /*2d50*/  FADD.FTZ R38, R136, R9 ;  /* 0x0000000988267221 */ /* 0x000fe20000010000 */
[----:B------:R-:W-:-:S02]  /*2d60*/  F2FP.F16.F32.PACK_AB R136, R83, R136 ;  /* 0x000000885388723e */ /* 0x000fc400000000ff */
        /* <DEDUP_REMOVED lines=39> */
[----:B------:R-:W-:Y:S01]  /*2fe0*/  F2FP.F16.F32.PACK_AB R142, R107, R142 ;  /* 0x0000008e6b8e723e */ /* 0x000fe200000000ff */
[----:B------:R-:W-:-:S05]  /*2ff0*/  IMAD.MOV.U32 R107, RZ, RZ, R119 ;  /* 0x000000ffff6b7224 */ /* 0x000fca00078e0077 */
        /* <DEDUP_REMOVED lines=30> */
[----:B--2---:R-:W-:-:S06]  /*31e0*/  IMAD.MOV.U32 R97, RZ, RZ, R119 ;  /* 0x000000ffff617224 */ /* 0x004fcc00078e0077 */
        /* <DEDUP_REMOVED lines=17> */
[----:B------:R2:W3:Y:S01]  /*3300*/  MUFU.EX2 R6, R105 ;  /* 0x0000006900067308 */ /* 0x0004e20000000800 */
[----:B-1----:R-:W-:-:S07]  /*3310*/  FADD.FTZ R42, R150, R9 ;  /* 0x00000009962a7221 */ /* 0x002fce0000010000 */
[----:B------:R-:W1:Y:S01]  /*3320*/  MUFU.EX2 R81, R81 ;  /* 0x0000005100517308 */ /* 0x000e620000000800 */
[----:B0-----:R-:W-:Y:S01]  /*3330*/  FADD.FTZ R7, R103, R8 ;  /* 0x0000000867077221 */ /* 0x001fe20000010000 */
[----:B--2---:R-:W-:Y:S01]  /*3340*/  IMAD.MOV.U32 R105, RZ, RZ, R119 ;  /* 0x000000ffff697224 */ /* 0x004fe200078e0077 */
[C---:B---3--:R-:W-:Y:S02]  /*3350*/  F2FP.F16.F32.PACK_AB R151, R6.reuse, R103 ;  /* 0x000000670697723e */ /* 0x048fe400000000ff */
[----:B------:R-:W-:Y:S01]  /*3360*/  FADD.FTZ R7, R6, R7 ;  /* 0x0000000706077221 */ /* 0x000fe20000010000 */
[----:B------:R-:W-:Y:S02]  /*3370*/  IMAD.MOV.U32 R103, RZ, RZ, R119 ;  /* 0x000000ffff677224 */ /* 0x000fe400078e0077 */
[C---:B-1----:R-:W-:Y:S01]  /*3380*/  FADD.FTZ R9, R81.reuse, R42 ;  /* 0x0000002a51097221 */ /* 0x042fe20000010000 */
[----:B------:R-:W-:Y:S01]  /*3390*/  F2FP.F16.F32.PACK_AB R150, R81, R150 ;  /* 0x000000965196723e */ /* 0x000fe200000000ff */
[----:B------:R-:W-:Y:S06]  /*33a0*/  @!P1 BRA `(.L_x_12945) ;  /* 0x0000001c00b09947 */ /* 0x000fec0003800000 */
[----:B------:R-:W-:Y:S01]  /*33b0*/  IMAD.MOV.U32 R6, RZ, RZ, R5 ;  /* 0x000000ffff067224 */ /* 0x000fe200078e0005 */
[----:B------:R-:W-:Y:S02]  /*33c0*/  MOV R4, R3 ;  /* 0x0000000300047202 */ /* 0x000fe40000000f00 */
        /* <DEDUP_REMOVED lines=19> */
.L_x_12956:
[----:B------:R-:W-:Y:S01]  /*3500*/  ISETP.NE.AND P2, PT, RZ, UR44, PT ;  /* 0x0000002cff007c0c */ /* 0x000fe2000bf45270 */
[----:B------:R-:W-:-:S04]  /*3510*/  UISETP.NE.AND UP0, UPT, UR21, 0x1, UPT ;  /* 0x000000011500788c */ /* 0x000fc8000bf05270 */
[----:B------:R-:W-:-:S04]  /*3520*/  USEL UR46, URZ, 0x1, UP0 ;  /* 0x000000013f2e7887 */ /* 0x000fc80008000000 */
[----:B------:R-:W-:-:S04]  /*3530*/  ULOP3.LUT UR46, UR22, UR46, URZ, 0x3c, !UPT ;  /* 0x0000002e162e7292 */ /* 0x000fc8000f8e3c3f */
[----:B------:R-:W-:Y:S08]  /*3540*/  @P2 BRA `(.L_x_12946) ;  /* 0x0000000000442947 */ /* 0x000ff00003800000 */
[----:B------:R-:W-:Y:S05]  /*3550*/  @!P0 BRA `(.L_x_12947) ;  /* 0x0000000000048947 */ /* 0x000fea0003800000 */
[----:B------:R-:W-:Y:S01]  /*3560*/  BPT.TRAP 0x1 ;  /* 0x000000040000795c */ /* 0x000fe20000300000 */
.L_x_12947:
        /* <DEDUP_REMOVED lines=12> */
.L_x_12948:
[----:B-1----:R-:W-:Y:S05]  /*3630*/  @P1 BRA `(.L_x_12946) ;  /* 0x0000000000081947 */ /* 0x002fea0003800000 */
[----:B------:R-:W1:Y:S02]  /*3640*/  SYNCS.PHASECHK.TRANS64.TRYWAIT P1, [UR6+0x16830], R0 ;  /* 0x01683000ff0075a7 */ /* 0x000e640008020146 */
[----:B-1----:R-:W-:Y:S05]  /*3650*/  @!P1 BRA `(.L_x_12949) ;  /* 0x0000009400709947 */ /* 0x002fea0003800000 */
.L_x_12946:
        /* <DEDUP_REMOVED lines=28> */
.L_x_12951:
        /* <DEDUP_REMOVED lines=9> */
.L_x_12952:
[----:B-1----:R-:W-:Y:S05]  /*38b0*/  @P1 BRA `(.L_x_12950) ;  /* 0x0000000000081947 */ /* 0x002fea0003800000 */
[----:B------:R-:W1:Y:S02]  /*38c0*/  SYNCS.PHASECHK.TRANS64.TRYWAIT P1, [UR6+0x16850], R0 ;  /* 0x01685000ff0075a7 */ /* 0x000e640008020146 */
[----:B-1----:R-:W-:Y:S05]  /*38d0*/  @!P1 BRA `(.L_x_12953) ;  /* 0x0000009000e89947 */ /* 0x002fea0003800000 */
.L_x_12950:
[----:B------:R-:W2:Y:S01]  /*38e0*/  S2UR UR11, SR_CgaCtaId ;  /* 0x00000000000b79c3 */ /* 0x000ea20000008800 */
[----:B------:R-:W-:Y:S01]  /*38f0*/  UMOV UR6, 0x400 ;  /* 0x0000040000067882 */ /* 0x000fe20000000000 */
[----:B------:R-:W-:Y:S01]  /*3900*/  WARPGROUP.ARRIVE ;  /* 0x00000000000079c5 */ /* 0x000fe20000000000 */
[----:B------:R-:W-:-:S05]  /*3910*/  UMOV UR7, 0x40000040 ;  /* 0x4000004000077882 */ /* 0x000fca0000000000 */
[----:B-1----:R-:W1:Y:S01]  /*3920*/  S2R R3, SR_TID.X ;  /* 0x0000000000037919 */ /* 0x002e620000002100 */
[----:B0-----:R-:W-:Y:S01]  /*3930*/  VIADD R0, R19, 0x9 ;  /* 0x0000000913007836 */ /* 0x001fe20000000000 */
[----:B--2---:R-:W-:-:S04]  /*3940*/  ULEA UR14, UR11, UR6, 0x18 ;  /* 0x000000060b0e7291 */ /* 0x004fc8000f8ec03f */
[----:B------:R-:W-:-:S04]  /*3950*/  UIADD3 UR6, UR14, 0x400, URZ ;  /* 0x000004000e067890 */ /* 0x000fc8000fffe03f */
[----:B------:R-:W-:-:S04]  /*3960*/  USHF.R.U32.HI UR6, URZ, 0x4, UR6 ;  /* 0x000000043f067899 */ /* 0x000fc80008011606 */
[----:B------:R-:W-:Y:S01]  /*3970*/  ULOP3.LUT UR6, UR6, 0x3fff, URZ, 0xc0, !UPT ;  /* 0x00003fff06067892 */ /* 0x000fe2000f8ec03f */
[----:B-1----:R-:W-:-:S03]  /*3980*/  ISETP.GE.U32.AND P1, PT, R3, 0x180, PT ;  /* 0x000001800300780c */ /* 0x002fc60003f26070 */
[----:B------:R-:W-:Y:S01]  /*3990*/  ULEA UR10, UR21, UR6, 0xa ;  /* 0x00000006150a7291 */ /* 0x000fe2000f8e503f */
[----:B------:R-:W-:-:S06]  /*39a0*/  SEL R0, R0, 0x9, !P1 ;  /* 0x0000000900007807 */ /* 0x000fcc0004800000 */
[----:B------:R-:W-:Y:S02]  /*39b0*/  UMOV UR6, UR10 ;  /* 0x0000000a00067c82 */ /* 0x000fe40008000000 */
        /* <DEDUP_REMOVED lines=40> */
.L_x_12954:
        /* <DEDUP_REMOVED lines=279> */
.L_x_12955:
        /* <DEDUP_REMOVED lines=76> */
.L_x_12945:
[----:B------:R-:W-:Y:S06]  /*5270*/  BAR.ARV 0x8, 0x200 ;  /* 0x0208000000007b1d */ /* 0x000fec0000002000 */
[----:B------:R-:W-:Y:S05]  /*5280*/  @!P0 BRA `(.L_x_12957) ;  /* 0x0000000000048947 */ /* 0x000fea0003800000 */
[----:B------:R-:W-:Y:S01]  /*5290*/  BPT.TRAP 0x1 ;  /* 0x000000040000795c */ /* 0x000fe20000300000 */
.L_x_12957:
        /* <DEDUP_REMOVED lines=9> */
.L_x_12958:
[----:B-1----:R-:W-:Y:S05]  /*5330*/  @P1 BRA `(.L_x_12959) ;  /* 0x0000000000081947 */ /* 0x002fea0003800000 */
[----:B------:R-:W1:Y:S02]  /*5340*/  SYNCS.PHASECHK.TRANS64.TRYWAIT P1, [UR5+0x16850], R4 ;  /* 0x01685004ff0075a7 */ /* 0x000e640008020145 */
[----:B-1----:R-:W-:Y:S05]  /*5350*/  @!P1 BRA `(.L_x_12960) ;  /* 0x0000007800609947 */ /* 0x002fea0003800000 */
.L_x_12959:
[----:B------:R-:W-:Y:S01]  /*5360*/  UIADD3 UR4, UR4, 0x400, URZ ;  /* 0x0000040004047890 */ /* 0x000fe2000fffe03f */
[----:B------:R-:W-:Y:S01]  /*5370*/  WARPGROUP.ARRIVE ;  /* 0x00000000000079c5 */ /* 0x000fe20000000000 */
[----:B------:R-:W-:Y:S01]  /*5380*/  UMOV UR11, 0x40000040 ;  /* 0x40000040000b7882 */ /* 0x000fe20000000000 */
[----:B01----:R-:W0:Y:S01]  /*5390*/  SHFL.BFLY PT, R4, R9, 0x2, 0x1f ;  /* 0x0c401f0009047f89 */ /* 0x003e2200000e0000 */
[----:B------:R-:W-:Y:S01]  /*53a0*/  USHF.R.U32.HI UR4, URZ, 0x4, UR4 ;  /* 0x000000043f047899 */ /* 0x000fe20008011604 */
[----:B------:R-:W-:Y:S01]  /*53b0*/  MOV R29, 0xff800000 ;  /* 0xff800000001d7802 */ /* 0x000fe20000000f00 */
[----:B------:R-:W-:Y:S01]  /*53c0*/  IMAD.MOV.U32 R28, RZ, RZ, -0x800000 ;  /* 0xff800000ff1c7424 */ /* 0x000fe200078e00ff */
[----:B------:R-:W1:Y:S01]  /*53d0*/  SHFL.BFLY PT, R6, R7, 0x2, 0x1f ;  /* 0x0c401f0007067f89 */ /* 0x000e6200000e0000 */
[----:B------:R-:W-:-:S04]  /*53e0*/  ULOP3.LUT UR4, UR4, 0x3fff, URZ, 0xc0, !UPT ;  /* 0x00003fff04047892 */ /* 0x000fc8000f8ec03f */
[----:B------:R-:W-:-:S04]  /*53f0*/  ULEA UR4, UR36, UR4, 0xa ;  /* 0x0000000424047291 */ /* 0x000fc8000f8e503f */
[----:B------:R-:W-:-:S03]  /*5400*/  UIADD3 UR6, UR4, 0x80, URZ ;  /* 0x0000008004067890 */ /* 0x000fc6000fffe03f */
[----:B------:R-:W-:Y:S02]  /*5410*/  UMOV UR10, UR4 ;  /* 0x00000004000a7c82 */ /* 0x000fe40008000000 */
        /* <DEDUP_REMOVED lines=10> */
[----:B------:R-:W-:Y:S02]  /*54c0*/  FSETP.NE.FTZ.AND P1, PT, R11, RZ, PT ;  /* 0x000000ff0b00720b */ /* 0x000fe40003f35000 */
[----:B------:R-:W-:Y:S02]  /*54d0*/  CS2R R6, SRZ ;  /* 0x0000000000067805 */ /* 0x000fe4000001ff00 */
        /* <DEDUP_REMOVED lines=9> */
[----:B------:R-:W-:Y:S02]  /*5570*/  WARPGROUP.DEPBAR.LE gsb0, 0x0 ;  /* 0x00008000000079c5 */ /* 0x000fe40000010000 */
[----:B------:R-:W-:Y:S01]  /*5580*/  WARPGROUP.ARRIVE ;  /* 0x00000000000079c5 */ /* 0x000fe20000000000 */
[----:B-1----:R-:W-:-:S04]  /*5590*/  @P2 FMUL.FTZ R10, R10, 0.69314718246459960938 ;  /* 0x3f3172180a0a2820 */ /* 0x002fc80000410000 */
[----:B------:R-:W-:Y:S01]  /*55a0*/  @P2 FFMA.FTZ R28, R15, R5, R10 ;  /* 0x000000050f1c2223 */ /* 0x000fe2000001000a */
        /* <DEDUP_REMOVED lines=37> */
[----:B0-23--:R-:W-:Y:S05]  /*5800*/  @!P0 BRA `(.L_x_12961) ;  /* 0x0000000000048947 */ /* 0x00dfea0003800000 */
[----:B------:R-:W-:Y:S01]  /*5810*/  BPT.TRAP 0x1 ;  /* 0x000000040000795c */ /* 0x000fe20000300000 */
.L_x_12961:
        /* <DEDUP_REMOVED lines=42> */
.L_x_12937:
        /* <DEDUP_REMOVED lines=18> */
[----:B------:R-:W-:Y:S01]  /*5be0*/  F2FP.F16.F32.PACK_AB R36, R27, R36 ;  /* 0x000000241b24723e */ /* 0x000fe200000000ff */
[----:B------:R-:W-:Y:S01]  /*5bf0*/  BAR.SYNC.DEFER_BLOCKING 0x1, 0x180 ;  /* 0x0046000000007b1d */ /* 0x000fe20000010000 */
[----:B------:R-:W-:-:S02]  /*5c00*/  F2FP.F16.F32.PACK_AB R37, R25, R30 ;  /* 0x0000001e1925723e */ /* 0x000fc400000000ff */
[----:B------:R-:W-:-:S03]  /*5c10*/  F2FP.F16.F32.PACK_AB R38, R3, R26 ;  /* 0x0000001a0326723e */ /* 0x000fc600000000ff */
[----:B------:R-:W-:Y:S02]  /*5c20*/  ULDC.64 UR8, c[0x0][0xc00] ;  /* 0x0003000000087ab9 */ /* 0x000fe40000000a00 */
[----:B------:R-:W1:Y:S01]  /*5c30*/  LDC R30, c[0x0][0xbe8] ;  /* 0x0002fa00ff1e7b82 */ /* 0x000e620000000800 */
[----:B------:R-:W-:Y:S01]  /*5c40*/  UIMAD.WIDE UR8, UR38, 0x4, UR8 ;  /* 0x00000004260878a5 */ /* 0x000fe2000f8e0208 */
[----:B------:R-:W-:Y:S01]  /*5c50*/  UMOV UR4, URZ ;  /* 0x0000003f00047c82 */ /* 0x000fe20008000000 */
[----:B------:R-:W-:Y:S01]  /*5c60*/  USHF.R.S32.HI UR18, URZ, 0x1f, UR41 ;  /* 0x0000001f3f127899 */ /* 0x000fe20008011429 */
[----:B------:R-:W-:-:S03]  /*5c70*/  ULDC.64 UR10, c[0x0][0xb90] ;  /* 0x0002e400000a7ab9 */ /* 0x000fc60000000a00 */
[----:B------:R-:W-:Y:S01]  /*5c80*/  IMAD.U32 R25, RZ, RZ, UR9 ;  /* 0x00000009ff197e24 */ /* 0x000fe2000f8e00ff */
[----:B------:R-:W-:Y:S01]  /*5c90*/  ULDC.64 UR14, c[0x0][0xc08] ;  /* 0x00030200000e7ab9 */ /* 0x000fe20000000a00 */
[----:B------:R-:W-:Y:S01]  /*5ca0*/  ULDC.64 UR16, c[0x0][0xb98] ;  /* 0x0002e60000107ab9 */ /* 0x000fe20000000a00 */
[----:B------:R-:W-:Y:S02]  /*5cb0*/  MOV R20, R0 ;  /* 0x0000000000147202 */ /* 0x000fe40000000f00 */
[----:B0-----:R-:W-:-:S03]  /*5cc0*/  MOV R21, R5 ;  /* 0x0000000500157202 */ /* 0x001fc60000000f00 */
[----:B------:R-:W-:-:S03]  /*5cd0*/  IMAD.WIDE R4, R154, 0x2, R20 ;  /* 0x000000029a047825 */ /* 0x000fc600078e0214 */
[C---:B------:R-:W-:Y:S02]  /*5ce0*/  IADD3 R9, P1, R4.reuse, 0x40, RZ ;  /* 0x0000004004097810 */ /* 0x040fe40007f3e0ff */
[C---:B------:R-:W-:Y:S02]  /*5cf0*/  IADD3 R11, P2, R4.reuse, 0x20, RZ ;  /* 0x00000020040b7810 */ /* 0x040fe40007f5e0ff */
[C---:B------:R-:W-:Y:S02]  /*5d00*/  IADD3 R33, P0, R4.reuse, 0x60, RZ ;  /* 0x0000006004217810 */ /* 0x040fe40007f1e0ff */
[----:B------:R-:W-:Y:S02]  /*5d10*/  LOP3.LUT R8, R9, 0x380, RZ, 0xc0, !PT ;  /* 0x0000038009087812 */ /* 0x000fe400078ec0ff */
[----:B------:R-:W-:Y:S02]  /*5d20*/  LOP3.LUT R10, R11, 0x380, RZ, 0xc0, !PT ;  /* 0x000003800b0a7812 */ /* 0x000fe400078ec0ff */
[----:B------:R-:W-:-:S02]  /*5d30*/  LOP3.LUT R7, R4, 0x380, RZ, 0xc0, !PT ;  /* 0x0000038004077812 */ /* 0x000fc400078ec0ff */
[----:B------:R-:W-:Y:S02]  /*5d40*/  LOP3.LUT R6, R33, 0x380, RZ, 0xc0, !PT ;  /* 0x0000038021067812 */ /* 0x000fe400078ec0ff */
[----:B------:R-:W-:Y:S02]  /*5d50*/  SHF.R.U64 R8, R8, 0x3, RZ ;  /* 0x0000000308087819 */ /* 0x000fe400000012ff */
[----:B------:R-:W-:Y:S02]  /*5d60*/  SHF.R.U64 R10, R10, 0x3, RZ ;  /* 0x000000030a0a7819 */ /* 0x000fe400000012ff */
        /* <DEDUP_REMOVED lines=9> */
[----:B------:R-:W-:Y:S02]  /*5e00*/  MOV R33, R8 ;  /* 0x0000000800217202 */ /* 0x000fe40000000f00 */
[----:B------:R-:W-:Y:S02]  /*5e10*/  MOV R34, R10 ;  /* 0x0000000a00227202 */ /* 0x000fe40000000f00 */
[----:B------:R-:W-:Y:S02]  /*5e20*/  MOV R55, R4 ;  /* 0x0000000400377202 */ /* 0x000fe40000000f00 */
[----:B------:R-:W-:Y:S02]  /*5e30*/  MOV R32, R6 ;  /* 0x0000000600207202 */ /* 0x000fe40000000f00 */
[----:B------:R-:W-:Y:S02]  /*5e40*/  F2FP.F16.F32.PACK_AB R8, R53, R56 ;  /* 0x000000383508723e */ /* 0x000fe400000000ff */
[----:B------:R-:W-:-:S02]  /*5e50*/  F2FP.F16.F32.PACK_AB R9, R51, R54 ;  /* 0x000000363309723e */ /* 0x000fc400000000ff */
[----:B------:R-:W-:Y:S02]  /*5e60*/  F2FP.F16.F32.PACK_AB R10, R49, R52 ;  /* 0x00000034310a723e */ /* 0x000fe400000000ff */
[----:B------:R-:W-:Y:S02]  /*5e70*/  F2FP.F16.F32.PACK_AB R11, R47, R50 ;  /* 0x000000322f0b723e */ /* 0x000fe400000000ff */
[----:B------:R-:W-:Y:S02]  /*5e80*/  F2FP.F16.F32.PACK_AB R4, R45, R48 ;  /* 0x000000302d04723e */ /* 0x000fe400000000ff */
[----:B------:R-:W-:Y:S01]  /*5e90*/  F2FP.F16.F32.PACK_AB R5, R43, R46 ;  /* 0x0000002e2b05723e */ /* 0x000fe200000000ff */
[----:B------:R-:W-:Y:S01]  /*5ea0*/  STSM.16.M88.4 [R55], R8 ;  /* 0x0000000837007844 */ /* 0x000fe20000000200 */
[----:B------:R-:W-:Y:S02]  /*5eb0*/  F2FP.F16.F32.PACK_AB R6, R41, R44 ;  /* 0x0000002c2906723e */ /* 0x000fe400000000ff */
[----:B------:R-:W-:-:S02]  /*5ec0*/  F2FP.F16.F32.PACK_AB R7, R39, R42 ;  /* 0x0000002a2707723e */ /* 0x000fc400000000ff */
[----:B------:R-:W-:Y:S01]  /*5ed0*/  F2FP.F16.F32.PACK_AB R39, R119, R24 ;  /* 0x000000187727723e */ /* 0x000fe200000000ff */
[----:B------:R-:W-:Y:S01]  /*5ee0*/  IMAD.U32 R24, RZ, RZ, UR8 ;  /* 0x00000008ff187e24 */ /* 0x000fe2000f8e00ff */
[----:B------:R-:W-:Y:S01]  /*5ef0*/  PLOP3.LUT P2, PT, PT, PT, UP0, 0x80, 0x0 ;  /* 0x000000000000781c */ /* 0x000fe20003f4f008 */
[----:B------:R0:W-:Y:S04]  /*5f00*/  STSM.16.M88.4 [R34], R4 ;  /* 0x0000000422007844 */ /* 0x0001e80000000200 */
[----:B------:R2:W-:Y:S04]  /*5f10*/  STSM.16.M88.4 [R33], R12 ;  /* 0x0000000c21007844 */ /* 0x0005e80000000200 */
[----:B------:R2:W-:Y:S01]  /*5f20*/  STSM.16.M88.4 [R32], R36 ;  /* 0x0000002420007844 */ /* 0x0005e20000000200 */
[----:B------:R-:W-:Y:S06]  /*5f30*/  BAR.SYNC.DEFER_BLOCKING 0x1, 0x180 ;  /* 0x0046000000007b1d */ /* 0x000fec0000010000 */
[----:B------:R-:W3:Y:S01]  /*5f40*/  @P2 LDG.E R3, desc[UR50][R24.64] ;  /* 0x0000003218032981 */ /* 0x000ee2000c1e1900 */
[----:B-1----:R-:W-:Y:S01]  /*5f50*/  ISETP.NE.AND P1, PT, R30, 0x1, PT ;  /* 0x000000011e00780c */ /* 0x002fe20003f25270 */
[----:B0-----:R-:W-:Y:S01]  /*5f60*/  IMAD.U32 R4, RZ, RZ, UR40 ;  /* 0x00000028ff047e24 */ /* 0x001fe2000f8e00ff */
[----:B------:R-:W-:Y:S01]  /*5f70*/  UIMAD UR7, UR18, UR10, URZ ;  /* 0x0000000a120772a4 */ /* 0x000fe2000f8e023f */
[----:B------:R-:W-:Y:S01]  /*5f80*/  IMAD.U32 R10, RZ, RZ, UR40 ;  /* 0x00000028ff0a7e24 */ /* 0x000fe2000f8e00ff */
[----:B------:R-:W-:Y:S01]  /*5f90*/  USEL UR19, UR39, URZ, !UP0 ;  /* 0x0000003f27137287 */ /* 0x000fe2000c000000 */
[----:B------:R-:W-:Y:S01]  /*5fa0*/  IMAD R5, R4, 0xc0, R153 ;  /* 0x000000c004057824 */ /* 0x000fe200078e0299 */
[----:B------:R-:W-:-:S02]  /*5fb0*/  UIMAD UR12, UR41, UR11, UR7 ;  /* 0x0000000b290c72a4 */ /* 0x000fc4000f8e0207 */
[----:B------:R-:W-:Y:S02]  /*5fc0*/  UISETP.NE.U32.AND UP1, UPT, UR14, URZ, UPT ;  /* 0x0000003f0e00728c */ /* 0x000fe4000bf25070 */
[----:B------:R-:W-:Y:S01]  /*5fd0*/  MOV R4, R5 ;  /* 0x0000000500047202 */ /* 0x000fe20000000f00 */
[----:B------:R-:W-:Y:S02]  /*5fe0*/  USEL UR7, UR38, URZ, !UP0 ;  /* 0x0000003f26077287 */ /* 0x000fe4000c000000 */
[----:B------:R-:W0:Y:S01]  /*5ff0*/  @P1 LDC R26, c[0x0][0xbec] ;  /* 0x0002fb00ff1a1b82 */ /* 0x000e220000000800 */
[----:B------:R-:W-:-:S06]  /*6000*/  UISETP.NE.AND.EX UP0, UPT, UR15, URZ, UPT, UP1 ;  /* 0x0000003f0f00728c */ /* 0x000fcc000bf05310 */
[----:B------:R-:W-:Y:S01]  /*6010*/  PLOP3.LUT P3, PT, PT, PT, UP0, 0x80, 0x0 ;  /* 0x000000000000781c */ /* 0x000fe20003f6f008 */
[----:B------:R-:W1:Y:S01]  /*6020*/  @P1 LDC R8, c[0x0][0xbf0] ;  /* 0x0002fc00ff081b82 */ /* 0x000e620000000800 */
[----:B---3--:R-:W-:Y:S01]  /*6030*/  @P2 R2UR UR4, R3 ;  /* 0x00000000030422ca */ /* 0x008fe200000e0000 */
[----:B0-----:R-:W-:-:S05]  /*6040*/  @P1 IMAD.HI.U32 R3, R5, R26, RZ ;  /* 0x0000001a05031227 */ /* 0x001fca00078e00ff */
[----:B-1----:R-:W-:-:S04]  /*6050*/  @P1 SHF.R.U32.HI R4, RZ, R8, R3 ;  /* 0x00000008ff041219 */ /* 0x002fc80000011603 */
[--C-:B------:R-:W-:Y:S01]  /*6060*/  SHF.R.S32.HI R6, RZ, 0x1f, R4.reuse ;  /* 0x0000001fff067819 */ /* 0x100fe20000011404 */
[----:B------:R-:W-:Y:S02]  /*6070*/  IMAD.MOV R3, RZ, RZ, -R4 ;  /* 0x000000ffff037224 */ /* 0x000fe400078e0a04 */
[----:B------:R-:W-:Y:S02]  /*6080*/  USHF.R.S32.HI UR9, URZ, 0x1f, UR4 ;  /* 0x0000001f3f097899 */ /* 0x000fe40008011404 */
[----:B------:R-:W-:Y:S01]  /*6090*/  UMOV UR8, UR4 ;  /* 0x0000000400087c82 */ /* 0x000fe20008000000 */
[----:B------:R-:W-:Y:S01]  /*60a0*/  IMAD R3, R30, R3, R5 ;  /* 0x000000031e037224 */ /* 0x000fe200078e0205 */
[----:B------:R-:W-:-:S04]  /*60b0*/  UIMAD.WIDE.U32 UR10, UR41, UR10, UR8 ;  /* 0x0000000a290a72a5 */ /* 0x000fc8000f8e0008 */
[----:B------:R-:W-:Y:S01]  /*60c0*/  UIADD3 UR11, UR11, UR12, URZ ;  /* 0x0000000c0b0b7290 */ /* 0x000fe2000fffe03f */
[----:B------:R-:W-:Y:S01]  /*60d0*/  SHF.R.S32.HI R5, RZ, 0x1f, R3 ;  /* 0x0000001fff057819 */ /* 0x000fe20000011403 */
[----:B------:R-:W-:Y:S02]  /*60e0*/  UIMAD UR12, UR19, UR16, URZ ;  /* 0x00000010130c72a4 */ /* 0x000fe4000f8e023f */
[----:B------:R-:W-:Y:S02]  /*60f0*/  UIMAD.WIDE.U32 UR10, UR7, UR16, UR10 ;  /* 0x00000010070a72a5 */ /* 0x000fe4000f8e000a */
[----:B------:R-:W-:-:S03]  /*6100*/  UIMAD UR12, UR7, UR17, UR12 ;  /* 0x00000011070c72a4 */ /* 0x000fc6000f8e020c */
[----:B------:R-:W-:Y:S01]  /*6110*/  ULDC.64 UR16, c[0x0][0xb88] ;  /* 0x0002e20000107ab9 */ /* 0x000fe20000000a00 */
[----:B------:R-:W-:Y:S01]  /*6120*/  IADD3 R4, P0, R4, UR10, RZ ;  /* 0x0000000a04047c10 */ /* 0x000fe2000ff1e0ff */
[----:B------:R-:W-:Y:S01]  /*6130*/  @UP0 ULEA UR10, UP1, UR38, UR14, 0x2 ;  /* 0x0000000e260a0291 */ /* 0x000fe2000f82103f */
[----:B------:R-:W-:Y:S01]  /*6140*/  IMAD.U32 R7, RZ, RZ, UR12 ;  /* 0x0000000cff077e24 */ /* 0x000fe2000f8e00ff */
[----:B------:R-:W-:Y:S01]  /*6150*/  ULDC.64 UR12, c[0x0][0xb50] ;  /* 0x0002d400000c7ab9 */ /* 0x000fe20000000a00 */
[----:B------:R-:W-:Y:S01]  /*6160*/  IMAD R8, R5, UR16, RZ ;  /* 0x0000001005087c24 */ /* 0x000fe2000f8e02ff */
[----:B------:R-:W-:Y:S02]  /*6170*/  ULDC UR14, c[0x0][0xa88] ;  /* 0x0002a200000e7ab9 */ /* 0x000fe40000000800 */
[----:B------:R-:W-:Y:S01]  /*6180*/  IADD3.X R5, R6, UR11, R7, P0, !PT ;  /* 0x0000000b06057c10 */ /* 0x000fe200087fe407 */
[----:B------:R-:W-:Y:S01]  /*6190*/  @UP0 ULEA.HI.X UR11, UR38, UR15, UR39, 0x2, UP1 ;  /* 0x0000000f260b0291 */ /* 0x000fe200088f1427 */
[----:B------:R-:W-:-:S02]  /*61a0*/  IMAD R7, R3, UR17, R8 ;  /* 0x0000001103077c24 */ /* 0x000fc4000f8e0208 */
[----:B------:R-:W-:Y:S02]  /*61b0*/  IMAD.U32 R8, RZ, RZ, UR10 ;  /* 0x0000000aff087e24 */ /* 0x000fe4000f8e00ff */
[----:B------:R-:W-:-:S04]  /*61c0*/  IMAD.WIDE.U32 R4, R3, UR16, R4 ;  /* 0x0000001003047c25 */ /* 0x000fc8000f8e0004 */
[----:B------:R-:W-:Y:S01]  /*61d0*/  IMAD.U32 R3, RZ, RZ, UR14 ;  /* 0x0000000eff037e24 */ /* 0x000fe2000f8e00ff */
[----:B------:R-:W-:Y:S01]  /*61e0*/  LEA R6, P0, R4, UR12, 0x2 ;  /* 0x0000000c04067c11 */ /* 0x000fe2000f8010ff */
[----:B------:R-:W-:Y:S02]  /*61f0*/  IMAD.U32 R9, RZ, RZ, UR11 ;  /* 0x0000000bff097e24 */ /* 0x000fe4000f8e00ff */
[----:B------:R-:W-:-:S03]  /*6200*/  IMAD.IADD R5, R5, 0x1, R7 ;  /* 0x0000000105057824 */ /* 0x000fc600078e0207 */
[----:B------:R2:W5:Y:S02]  /*6210*/  @P3 LDG.E R3, desc[UR50][R8.64] ;  /* 0x0000003208033981 */ /* 0x000564000c1e1900 */
[----:B------:R-:W-:Y:S01]  /*6220*/  LEA.HI.X R4, R4, UR13, R5, 0x2, P0 ;  /* 0x0000000d04047c11 */ /* 0x000fe200080f1405 */
[----:B------:R-:W-:Y:S06]  /*6230*/  @P3 BRA `(.L_x_12964) ;  /* 0x0000000000103947 */ /* 0x000fec0003800000 */
[----:B------:R-:W-:Y:S05]  /*6240*/  @!P2 BRA `(.L_x_12964) ;  /* 0x00000000000ca947 */ /* 0x000fea0003800000 */
[----:B--2---:R-:W2:Y:S04]  /*6250*/  LDG.E R8, desc[UR50][R24.64] ;  /* 0x0000003218087981 */ /* 0x004ea8000c1e1900 */
[----:B-----5:R-:W2:Y:S02]  /*6260*/  LDG.E R3, desc[UR50][R24.64+0x4] ;  /* 0x0000043218037981 */ /* 0x020ea4000c1e1900 */
[----:B--2---:R-:W-:-:S07]  /*6270*/  IADD3 R3, -R8, R3, RZ ;  /* 0x0000000308037210 */ /* 0x004fce0007ffe1ff */
.L_x_12964:
[----:B------:R-:W-:Y:S01]  /*6280*/  IMAD R5, R17, 0x40, R16 ;  /* 0x0000004011057824 */ /* 0x000fe200078e0210 */
[----:B--2---:R-:W-:Y:S01]  /*6290*/  SHFL.IDX PT, R12, R6, RZ, 0x1c1f ;  /* 0x001c1fff060c7589 */ /* 0x004fe200000e0000 */
[----:B-----5:R-:W-:Y:S01]  /*62a0*/  IMAD R32, R3, R30, RZ ;  /* 0x0000001e03207224 */ /* 0x020fe200078e02ff */
[----:B------:R-:W-:Y:S01]  /*62b0*/  LOP3.LUT P0, RZ, R18, 0x3, RZ, 0xc0, !PT ;  /* 0x0000000312ff7812 */ /* 0x000fe2000780c0ff */
[----:B------:R-:W-:Y:S01]  /*62c0*/  IMAD.WIDE R20, R5, 0x2, R20 ;  /* 0x0000000205147825 */ /* 0x000fe200078e0214 */
[----:B------:R-:W0:Y:S01]  /*62d0*/  SHFL.IDX PT, R13, R4, RZ, 0x1c1f ;  /* 0x001c1fff040d7589 */ /* 0x000e2200000e0000 */
[----:B------:R-:W-:Y:S02]  /*62e0*/  ULDC.64 UR12, c[0x0][0xaa0] ;  /* 0x0002a800000c7ab9 */ /* 0x000fe40000000a00 */
[----:B------:R-:W-:Y:S01]  /*62f0*/  IMAD R5, R10, 0xc0, R23 ;  /* 0x000000c00a057824 */ /* 0x000fe200078e0217 */
[----:B------:R-:W-:Y:S01]  /*6300*/  SHFL.IDX PT, R14, R6, 0x1, 0x1c1f ;  /* 0x003c1f00060e7f89 */ /* 0x000fe200000e0000 */
[----:B------:R-:W-:-:S02]  /*6310*/  IADD3 R9, P3, R20, 0x1800, RZ ;  /* 0x0000180014097810 */ /* 0x000fc40007f7e0ff */
[C---:B------:R-:W-:Y:S01]  /*6320*/  VIADD R3, R5.reuse, 0x8 ;  /* 0x0000000805037836 */ /* 0x040fe20000000000 */
[----:B------:R1:W2:Y:S01]  /*6330*/  SHFL.IDX PT, R15, R4, 0x1, 0x1c1f ;  /* 0x003c1f00040f7f89 */ /* 0x0002a200000e0000 */
[C---:B------:R-:W-:Y:S02]  /*6340*/  IADD3 R25, P4, R20.reuse, 0x3000, RZ ;  /* 0x0000300014197810 */ /* 0x040fe40007f9e0ff */
[-C--:B------:R-:W-:Y:S02]  /*6350*/  ISETP.GE.OR P2, PT, R5, R32.reuse, P0 ;  /* 0x000000200500720c */ /* 0x080fe40000746670 */
[----:B------:R-:W-:Y:S02]  /*6360*/  LOP3.LUT R5, R20, 0x380, RZ, 0xc0, !PT ;  /* 0x0000038014057812 */ /* 0x000fe400078ec0ff */
[----:B------:R-:W-:Y:S02]  /*6370*/  LOP3.LUT R8, R9, 0x380, RZ, 0xc0, !PT ;  /* 0x0000038009087812 */ /* 0x000fe400078ec0ff */
[----:B------:R-:W-:-:S02]  /*6380*/  ISETP.GE.OR P0, PT, R3, R32, P0 ;  /* 0x000000200300720c */ /* 0x000fc40000706670 */
[----:B------:R-:W-:Y:S02]  /*6390*/  LOP3.LUT R24, R25, 0x380, RZ, 0xc0, !PT ;  /* 0x0000038019187812 */ /* 0x000fe400078ec0ff */
[----:B------:R-:W-:Y:S02]  /*63a0*/  SHF.R.U64 R5, R5, 0x3, RZ ;  /* 0x0000000305057819 */ /* 0x000fe400000012ff */
[----:B------:R-:W-:Y:S01]  /*63b0*/  SHF.R.U64 R8, R8, 0x3, RZ ;  /* 0x0000000308087819 */ /* 0x000fe200000012ff */
[----:B0-----:R0:W-:Y:S01]  /*63c0*/  @!P2 ST.E desc[UR50][R12.64], R29 ;  /* 0x0000001d0c00a985 */ /* 0x0011e2000c101932 */
[----:B------:R-:W-:Y:S02]  /*63d0*/  SHF.R.U64 R24, R24, 0x3, RZ ;  /* 0x0000000318187819 */ /* 0x000fe400000012ff */
[----:B-1----:R-:W-:Y:S01]  /*63e0*/  LOP3.LUT R4, R5, R20, RZ, 0x3c, !PT ;  /* 0x0000001405047212 */ /* 0x002fe200078e3cff */
[--C-:B------:R-:W-:Y:S01]  /*63f0*/  IMAD.MOV.U32 R5, RZ, RZ, R21.reuse ;  /* 0x000000ffff057224 */ /* 0x100fe200078e0015 */
[----:B------:R-:W-:Y:S01]  /*6400*/  LOP3.LUT R8, R8, R9, RZ, 0x3c, !PT ;  /* 0x0000000908087212 */ /* 0x000fe200078e3cff */
[--C-:B------:R-:W-:Y:S01]  /*6410*/  IMAD.X R9, RZ, RZ, R21.reuse, P3 ;  /* 0x000000ffff097224 */ /* 0x100fe200018e0615 */
[----:B------:R-:W-:Y:S01]  /*6420*/  LOP3.LUT R24, R24, R25, RZ, 0x3c, !PT ;  /* 0x0000001918187212 */ /* 0x000fe200078e3cff */
[----:B------:R-:W-:Y:S01]  /*6430*/  IMAD.X R25, RZ, RZ, R21, P4 ;  /* 0x000000ffff197224 */ /* 0x000fe200020e0615 */
[----:B--2---:R1:W-:Y:S04]  /*6440*/  @!P0 ST.E desc[UR50][R14.64], R28 ;  /* 0x0000001c0e008985 */ /* 0x0043e8000c101932 */
[----:B------:R-:W2:Y:S04]  /*6450*/  LD.E.128 R4, desc[UR50][R4.64] ;  /* 0x0000003204047980 */ /* 0x000ea8000c101d00 */
[----:B------:R-:W3:Y:S04]  /*6460*/  LD.E.128 R8, desc[UR50][R8.64] ;  /* 0x0000003208087980 */ /* 0x000ee8000c101d00 */
[----:B------:R-:W4:Y:S01]  /*6470*/  LD.E.128 R24, desc[UR50][R24.64] ;  /* 0x0000003218187980 */ /* 0x000f22000c101d00 */
[----:B------:R-:W-:-:S04]  /*6480*/  IADD3 R20, P0, R20, 0x4800, RZ ;  /* 0x0000480014147810 */ /* 0x000fc80007f1e0ff */
[----:B------:R-:W-:Y:S01]  /*6490*/  LOP3.LUT R3, R20, 0x380, RZ, 0xc0, !PT ;  /* 0x0000038014037812 */ /* 0x000fe200078ec0ff */
[----:B0-----:R-:W-:Y:S02]  /*64a0*/  IMAD.X R13, RZ, RZ, R21, P0 ;  /* 0x000000ffff0d7224 */ /* 0x001fe400000e0615 */
[----:B------:R-:W0:Y:S01]  /*64b0*/  @P1 LDC R21, c[0x0][0xbf0] ;  /* 0x0002fc00ff151b82 */ /* 0x000e220000000800 */
[----:B------:R-:W-:-:S04]  /*64c0*/  SHF.R.U64 R3, R3, 0x3, RZ ;  /* 0x0000000303037819 */ /* 0x000fc800000012ff */
[----:B------:R-:W-:-:S03]  /*64d0*/  LOP3.LUT R12, R3, R20, RZ, 0x3c, !PT ;  /* 0x00000014030c7212 */ /* 0x000fc600078e3cff */
[----:B------:R-:W0:Y:S01]  /*64e0*/  @P1 LDC R20, c[0x0][0xbec] ;  /* 0x0002fb00ff141b82 */ /* 0x000e220000000800 */
[----:B------:R-:W-:Y:S02]  /*64f0*/  UIMAD UR10, UR9, UR12, URZ ;  /* 0x0000000c090a72a4 */ /* 0x000fe4000f8e023f */
[----:B------:R-:W-:Y:S01]  /*6500*/  UIMAD.WIDE.U32 UR8, UR4, UR12, URZ ;  /* 0x0000000c040872a5 */ /* 0x000fe2000f8e003f */
[----:B------:R-:W-:Y:S01]  /*6510*/  IMAD R3, R2, 0x30, R17 ;  /* 0x0000003002037824 */ /* 0x000fe200078e0211 */
[----:B------:R-:W-:Y:S01]  /*6520*/  UIMAD UR10, UR4, UR13, UR10 ;  /* 0x0000000d040a72a4 */ /* 0x000fe2000f8e020a */
[----:B-1----:R-:W-:Y:S01]  /*6530*/  IMAD.U32 R28, RZ, RZ, UR40 ;  /* 0x00000028ff1c7e24 */ /* 0x002fe2000f8e00ff */
[----:B------:R-:W5:Y:S01]  /*6540*/  LD.E.128 R12, desc[UR50][R12.64] ;  /* 0x000000320c0c7980 */ /* 0x000f62000c101d00 */
[----:B------:R-:W-:Y:S01]  /*6550*/  ULDC.64 UR12, c[0x0][0xae8] ;  /* 0x0002ba00000c7ab9 */ /* 0x000fe20000000a00 */
[----:B------:R-:W-:Y:S01]  /*6560*/  UIADD3 UR9, UR9, UR10, URZ ;  /* 0x0000000a09097290 */ /* 0x000fe2000fffe03f */
[----:B------:R-:W-:Y:S01]  /*6570*/  IMAD R31, R28, 0xc0, R3 ;  /* 0x000000c01c1f7824 */ /* 0x000fe200078e0203 */
[----:B------:R-:W-:Y:S01]  /*6580*/  UIMAD UR4, UR18, UR12, URZ ;  /* 0x0000000c120472a4 */ /* 0x000fe2000f8e023f */
[----:B------:R-:W-:Y:S01]  /*6590*/  @!PT LDS RZ, [RZ] ;  /* 0x00000000fffff984 */ /* 0x000fe20000000800 */
[----:B------:R-:W-:Y:S01]  /*65a0*/  @!PT LDS RZ, [RZ] ;  /* 0x00000000fffff984 */ /* 0x000fe20000000800 */
[----:B------:R-:W-:Y:S01]  /*65b0*/  @!PT LDS RZ, [RZ] ;  /* 0x00000000fffff984 */ /* 0x000fe20000000800 */
[----:B------:R-:W-:Y:S01]  /*65c0*/  @!PT LDS RZ, [RZ] ;  /* 0x00000000fffff984 */ /* 0x000fe20000000800 */
[----:B------:R1:W-:Y:S06]  /*65d0*/  MEMBAR.ALL.CTA ;  /* 0x0000000000007992 */ /* 0x0003ec0000008000 */
[----:B-1----:R-:W1:Y:S01]  /*65e0*/  FENCE.VIEW.ASYNC.S ;  /* 0x00000000000073c6 */ /* 0x002e620000000000 */
[----:B------:R-:W-:Y:S01]  /*65f0*/  UIMAD.WIDE.U32 UR8, UR41, UR12, UR8 ;  /* 0x0000000c290872a5 */ /* 0x000fe2000f8e0008 */
[----:B------:R-:W-:Y:S01]  /*6600*/  VIADD R0, R0, 0x16820 ;  /* 0x0001682000007836 */ /* 0x000fe20000000000 */
[----:B------:R-:W-:Y:S01]  /*6610*/  UIMAD UR4, UR41, UR13, UR4 ;  /* 0x0000000d290472a4 */ /* 0x000fe2000f8e0204 */
[----:B------:R-:W-:Y:S01]  /*6620*/  MOV R3, R31 ;  /* 0x0000001f00037202 */ /* 0x000fe20000000f00 */
[----:B------:R-:W-:-:S02]  /*6630*/  ULDC.64 UR10, c[0x0][0xaf0] ;  /* 0x0002bc00000a7ab9 */ /* 0x000fc40000000a00 */
[----:B------:R-:W-:Y:S01]  /*6640*/  UIADD3 UR9, UR9, UR4, URZ ;  /* 0x0000000409097290 */ /* 0x000fe2000fffe03f */
[----:B------:R-:W-:Y:S01]  /*6650*/  PRMT R0, RZ, 0x654, R0 ;  /* 0x00000654ff007816 */ /* 0x000fe20000000000 */
[----:B------:R-:W-:Y:S02]  /*6660*/  UIMAD UR4, UR19, UR10, URZ ;  /* 0x0000000a130472a4 */ /* 0x000fe4000f8e023f */
[----:B------:R-:W-:Y:S01]  /*6670*/  UIMAD.WIDE.U32 UR8, UR7, UR10, UR8 ;  /* 0x0000000a070872a5 */ /* 0x000fe2000f8e0008 */
[----:B0-----:R-:W-:Y:S01]  /*6680*/  @P1 IMAD.HI.U32 R20, R31, R20, RZ ;  /* 0x000000141f141227 */ /* 0x001fe200078e00ff */
[----:B------:R-:W-:-:S03]  /*6690*/  UIMAD UR4, UR7, UR11, UR4 ;  /* 0x0000000b070472a4 */ /* 0x000fc6000f8e0204 */
[----:B------:R-:W-:Y:S01]  /*66a0*/  ULDC.64 UR10, c[0x0][0xae0] ;  /* 0x0002b800000a7ab9 */ /* 0x000fe20000000a00 */
[----:B------:R-:W-:Y:S01]  /*66b0*/  @P1 SHF.R.U32.HI R3, RZ, R21, R20 ;  /* 0x00000015ff031219 */ /* 0x000fe20000011614 */
[----:B------:R-:W-:Y:S02]  /*66c0*/  UIADD3 UR4, UR9, UR4, URZ ;  /* 0x0000000409047290 */ /* 0x000fe4000fffe03f */
[----:B------:R-:W-:Y:S01]  /*66d0*/  IMAD.U32 R21, RZ, RZ, UR9 ;  /* 0x00000009ff157e24 */ /* 0x000fe2000f8e00ff */
[--C-:B------:R-:W-:Y:S01]  /*66e0*/  SHF.R.S32.HI R28, RZ, 0x1f, R3.reuse ;  /* 0x0000001fff1c7819 */ /* 0x100fe20000011403 */
[----:B------:R-:W-:Y:S02]  /*66f0*/  IMAD.MOV R29, RZ, RZ, -R3 ;  /* 0x000000ffff1d7224 */ /* 0x000fe400078e0a03 */
[----:B------:R-:W-:Y:S01]  /*6700*/  IMAD.U32 R20, RZ, RZ, UR8 ;  /* 0x00000008ff147e24 */ /* 0x000fe2000f8e00ff */
[----:B------:R-:W-:Y:S01]  /*6710*/  ULDC.64 UR8, c[0x0][0xad8] ;  /* 0x0002b60000087ab9 */ /* 0x000fe20000000a00 */
[----:B------:R-:W-:Y:S01]  /*6720*/  IMAD.U32 R21, RZ, RZ, UR4 ;  /* 0x00000004ff157e24 */ /* 0x000fe2000f8e00ff */
[----:B------:R-:W-:Y:S01]  /*6730*/  ULDC UR4, c[0x0][0xac8] ;  /* 0x0002b20000047ab9 */ /* 0x000fe20000000800 */
[----:B------:R-:W-:Y:S01]  /*6740*/  IMAD R28, R28, UR10, RZ ;  /* 0x0000000a1c1c7c24 */ /* 0x000fe2000f8e02ff */
[----:B-1----:R0:W-:Y:S01]  /*6750*/  SYNCS.ARRIVE.TRANS64.RED.A1T0 RZ, [R0+URZ], RZ ;  /* 0x000000ff00ff79a7 */ /* 0x0021e2000810043f */
[----:B------:R-:W-:-:S02]  /*6760*/  IMAD R29, R30, R29, R31 ;  /* 0x0000001d1e1d7224 */ /* 0x000fc400078e021f */
[C---:B------:R-:W-:Y:S02]  /*6770*/  IMAD R31, R3.reuse, UR11, R28 ;  /* 0x0000000b031f7c24 */ /* 0x040fe4000f8e021c */
[----:B------:R-:W-:Y:S01]  /*6780*/  IMAD.WIDE.U32 R20, R3, UR10, R20 ;  /* 0x0000000a03147c25 */ /* 0x000fe2000f8e0014 */
[----:B------:R-:W-:-:S03]  /*6790*/  SHF.R.S32.HI R3, RZ, 0x1f, R29 ;  /* 0x0000001fff037819 */ /* 0x000fc6000001141d */
[----:B------:R-:W-:Y:S02]  /*67a0*/  IMAD.IADD R21, R21, 0x1, R31 ;  /* 0x0000000115157824 */ /* 0x000fe400078e021f */
[----:B------:R-:W-:Y:S02]  /*67b0*/  IMAD R28, R3, UR8, RZ ;  /* 0x00000008031c7c24 */ /* 0x000fe4000f8e02ff */
[----:B------:R-:W-:-:S04]  /*67c0*/  IMAD.WIDE.U32 R20, R29, UR8, R20 ;  /* 0x000000081d147c25 */ /* 0x000fc8000f8e0014 */
[----:B------:R-:W-:Y:S01]  /*67d0*/  IMAD R3, R29, UR9, R28 ;  /* 0x000000091d037c24 */ /* 0x000fe2000f8e021c */
[----:B------:R-:W-:Y:S01]  /*67e0*/  ULDC.64 UR8, c[0x0][0xa80] ;  /* 0x0002a00000087ab9 */ /* 0x000fe20000000a00 */
[----:B------:R-:W-:Y:S01]  /*67f0*/  IMAD.U32 R28, RZ, RZ, UR40 ;  /* 0x00000028ff1c7e24 */ /* 0x000fe2000f8e00ff */
[----:B------:R-:W-:Y:S01]  /*6800*/  LEA R33, P0, R20, UR8, 0x1 ;  /* 0x0000000814217c11 */ /* 0x000fe2000f8008ff */
[----:B------:R-:W-:Y:S02]  /*6810*/  IMAD.IADD R3, R21, 0x1, R3 ;  /* 0x0000000115037824 */ /* 0x000fe400078e0203 */
[----:B------:R-:W-:Y:S02]  /*6820*/  IMAD R37, R28, 0xc0, R17 ;  /* 0x000000c01c257824 */ /* 0x000fe400078e0211 */
[----:B------:R-:W1:Y:S01]  /*6830*/  SHFL.IDX PT, R29, R33, RZ, 0x181f ;  /* 0x00181fff211d7589 */ /* 0x000e6200000e0000 */
[----:B------:R-:W-:Y:S01]  /*6840*/  LEA.HI.X R34, R20, UR9, R3, 0x1, P0 ;  /* 0x0000000914227c11 */ /* 0x000fe200080f0c03 */
[C---:B------:R-:W-:Y:S01]  /*6850*/  VIADD R20, R37.reuse, 0x60 ;  /* 0x0000006025147836 */ /* 0x040fe20000000000 */
[----:B------:R-:W-:Y:S01]  /*6860*/  ISETP.GE.AND P0, PT, R16, UR4, PT ;  /* 0x0000000410007c0c */ /* 0x000fe2000bf06270 */
[----:B------:R-:W1:Y:S01]  /*6870*/  SHFL.IDX PT, R39, R33, 0x1, 0x181f ;  /* 0x00381f0021277f89 */ /* 0x000e6200000e0000 */
[C---:B------:R-:W-:Y:S01]  /*6880*/  IADD3 R3, R37.reuse, 0x30, RZ ;  /* 0x0000003025037810 */ /* 0x040fe20007ffe0ff */
[C---:B0-----:R-:W-:Y:S01]  /*6890*/  VIADD R0, R37.reuse, 0x90 ;  /* 0x0000009025007836 */ /* 0x041fe20000000000 */
[-C--:B------:R-:W-:Y:S01]  /*68a0*/  ISETP.GE.OR P1, PT, R37, R32.reuse, P0 ;  /* 0x000000202500720c */ /* 0x080fe20000726670 */
[----:B------:R-:W0:Y:S01]  /*68b0*/  SHFL.IDX PT, R41, R33, 0x2, 0x181f ;  /* 0x00581f0021297f89 */ /* 0x000e2200000e0000 */
[----:B------:R-:W-:-:S02]  /*68c0*/  ISETP.GE.OR P2, PT, R3, R32, P0 ;  /* 0x000000200300720c */ /* 0x000fc40000746670 */
[-C--:B------:R-:W-:Y:S01]  /*68d0*/  ISETP.GE.OR P3, PT, R20, R32.reuse, P0 ;  /* 0x000000201400720c */ /* 0x080fe20000766670 */
[----:B------:R-:W0:Y:S01]  /*68e0*/  SHFL.IDX PT, R21, R34, RZ, 0x181f ;  /* 0x00181fff22157589 */ /* 0x000e2200000e0000 */
[----:B------:R-:W-:-:S03]  /*68f0*/  ISETP.GE.OR P0, PT, R0, R32, P0 ;  /* 0x000000200000720c */ /* 0x000fc60000706670 */
[----:B------:R-:W0:Y:S04]  /*6900*/  SHFL.IDX PT, R31, R34, 0x1, 0x181f ;  /* 0x00381f00221f7f89 */ /* 0x000e2800000e0000 */
[----:B------:R-:W0:Y:S01]  /*6910*/  SHFL.IDX PT, R36, R34, 0x2, 0x181f ;  /* 0x00581f0022247f89 */ /* 0x000e2200000e0000 */
[----:B-1----:R-:W-:-:S03]  /*6920*/  @!P1 LEA R20, P4, R16, R29, 0x1 ;  /* 0x0000001d10149211 */ /* 0x002fc600078808ff */
[----:B------:R-:W1:Y:S01]  /*6930*/  SHFL.IDX PT, R33, R33, 0x3, 0x181f ;  /* 0x00781f0021217f89 */ /* 0x000e6200000e0000 */
[----:B------:R-:W-:-:S03]  /*6940*/  @!P2 LEA R28, P5, R16, R39, 0x1 ;  /* 0x00000027101ca211 */ /* 0x000fc600078a08ff */
[----:B------:R-:W1:Y:S01]  /*6950*/  SHFL.IDX PT, R34, R34, 0x3, 0x181f ;  /* 0x00781f0022227f89 */ /* 0x000e6200000e0000 */
[C---:B0-----:R-:W-:Y:S02]  /*6960*/  @!P3 LEA R30, P6, R16.reuse, R41, 0x1 ;  /* 0x00000029101eb211 */ /* 0x041fe400078c08ff */
[C-C-:B------:R-:W-:Y:S02]  /*6970*/  @!P1 LEA.HI.X R21, R16.reuse, R21, R155.reuse, 0x1, P4 ;  /* 0x0000001510159211 */ /* 0x140fe400020f0c9b */
[C-C-:B------:R-:W-:Y:S02]  /*6980*/  @!P2 LEA.HI.X R29, R16.reuse, R31, R155.reuse, 0x1, P5 ;  /* 0x0000001f101da211 */ /* 0x140fe400028f0c9b */
[----:B------:R-:W-:Y:S01]  /*6990*/  @!P3 LEA.HI.X R31, R16, R36, R155, 0x1, P6 ;  /* 0x00000024101fb211 */ /* 0x000fe200030f0c9b */
[----:B--2---:R0:W-:Y:S04]  /*69a0*/  @!P1 ST.E.128 desc[UR50][R20.64], R4 ;  /* 0x0000000414009985 */ /* 0x0041e8000c101d32 */
[----:B---3--:R0:W-:Y:S04]  /*69b0*/  @!P2 ST.E.128 desc[UR50][R28.64], R8 ;  /* 0x000000081c00a985 */ /* 0x0081e8000c101d32 */
[----:B----4-:R0:W-:Y:S01]  /*69c0*/  @!P3 ST.E.128 desc[UR50][R30.64], R24 ;  /* 0x000000181e00b985 */ /* 0x0101e2000c101d32 */
[----:B-1----:R-:W-:Y:S05]  /*69d0*/  @P0 BRA `(.L_x_12965) ;  /* 0x0000000800780947 */ /* 0x002fea0003800000 */
[----:B0-----:R-:W-:-:S04]  /*69e0*/  LEA R4, P0, R16, R33, 0x1 ;  /* 0x0000002110047211 */ /* 0x001fc800078008ff */
[----:B------:R-:W-:-:S05]  /*69f0*/  LEA.HI.X R5, R16, R34, R155, 0x1, P0 ;  /* 0x0000002210057211 */ /* 0x000fca00000f0c9b */
[----:B-----5:R2:W-:Y:S01]  /*6a00*/  ST.E.128 desc[UR50][R4.64], R12 ;  /* 0x0000000c04007985 */ /* 0x0205e2000c101d32 */
[----:B------:R-:W-:Y:S05]  /*6a10*/  BRA `(.L_x_12965) ;  /* 0x0000000800687947 */ /* 0x000fea0003800000 */
.L_x_12963:
        /* <DEDUP_REMOVED lines=11> */
[----:B------:R-:W-:-:S03]  /*6ad0*/  UISETP.NE.U32.AND UP1, UPT, UR8, URZ, UPT ;  /* 0x0000003f0800728c */ /* 0x000fc6000bf25070 */
[----:B------:R-:W2:Y:S01]  /*6ae0*/  @P2 LDG.E R3, desc[UR50][R4.64] ;  /* 0x0000003204032981 */ /* 0x000ea2000c1e1900 */
[----:B------:R-:W-:Y:S01]  /*6af0*/  UISETP.NE.AND.EX UP1, UPT, UR9, URZ, UPT, UP1 ;  /* 0x0000003f0900728c */ /* 0x000fe2000bf25310 */
[----:B------:R-:W-:-:S05]  /*6b00*/  IMAD.U32 R0, RZ, RZ, UR4 ;  /* 0x00000004ff007e24 */ /* 0x000fca000f8e00ff */
[----:B------:R-:W-:-:S05]  /*6b10*/  PLOP3.LUT P3, PT, PT, PT, UP1, 0x80, 0x0 ;  /* 0x000000000000781c */ /* 0x000fca0003f6f018 */
[----:B------:R-:W-:-:S04]  /*6b20*/  @UP1 ULEA UR8, UP2, UR38, UR8, 0x2 ;  /* 0x0000000826081291 */ /* 0x000fc8000f84103f */
[----:B------:R-:W-:Y:S02]  /*6b30*/  @UP1 ULEA.HI.X UR9, UR38, UR9, UR39, 0x2, UP2 ;  /* 0x0000000926091291 */ /* 0x000fe400090f1427 */
[----:B------:R-:W-:-:S04]  /*6b40*/  IMAD.U32 R6, RZ, RZ, UR8 ;  /* 0x00000008ff067e24 */ /* 0x000fc8000f8e00ff */
[----:B------:R-:W-:-:S05]  /*6b50*/  MOV R7, UR9 ;  /* 0x0000000900077c02 */ /* 0x000fca0008000f00 */
        /* <DEDUP_REMOVED lines=13> */
.L_x_12966:
[----:B------:R-:W-:Y:S01]  /*6c30*/  USEL UR38, UR38, URZ, !UP0 ;  /* 0x0000003f26267287 */ /* 0x000fe2000c000000 */
[----:B------:R-:W-:Y:S01]  /*6c40*/  BSSY B1, `(.L_x_12967) ;  /* 0x000002d000017945 */ /* 0x000fe20003800000 */
[----:B------:R-:W-:-:S03]  /*6c50*/  USEL UR39, UR39, URZ, !UP0 ;  /* 0x0000003f27277287 */ /* 0x000fc6000c000000 */
[----:B------:R-:W-:Y:S09]  /*6c60*/  @P1 BRA `(.L_x_12968) ;  /* 0x0000000000a81947 */ /* 0x000ff20003800000 */
[----:B------:R-:W0:Y:S01]  /*6c70*/  S2R R4, SR_TID.X ;  /* 0x0000000000047919 */ /* 0x000e220000002100 */
[----:B------:R-:W1:Y:S01]  /*6c80*/  LDC R6, c[0x0][0xbe8] ;  /* 0x0002fa00ff067b82 */ /* 0x000e620000000800 */
        /* <DEDUP_REMOVED lines=37> */
[----:B------:R-:W-:Y:S02]  /*6ee0*/  LEA.HI.X R7, R4, UR9, R3, 0x2, P1 ;  /* 0x0000000904077c11 */ /* 0x000fe400088f1403 */
[----:B------:R-:W-:-:S05]  /*6ef0*/  MOV R3, 0xff800000 ;  /* 0xff80000000037802 */ /* 0x000fca0000000f00 */
[----:B------:R0:W-:Y:S02]  /*6f00*/  STG.E desc[UR50][R6.64], R3 ;  /* 0x0000000306007986 */ /* 0x0001e4000c101932 */
.L_x_12968:
[----:B------:R-:W-:Y:S05]  /*6f10*/  BSYNC B1 ;  /* 0x0000000000017941 */ /* 0x000fea0003800000 */
.L_x_12967:
[----:B------:R-:W1:Y:S01]  /*6f20*/  @P0 LDC R5, c[0x0][0xbf0] ;  /* 0x0002fc00ff050b82 */ /* 0x000e620000000800 */
[----:B------:R-:W-:Y:S01]  /*6f30*/  ULDC.64 UR12, c[0x0][0xaa0] ;  /* 0x0002a800000c7ab9 */ /* 0x000fe20000000a00 */
[----:B0-----:R-:W-:Y:S01]  /*6f40*/  IMAD.U32 R6, RZ, RZ, UR40 ;  /* 0x00000028ff067e24 */ /* 0x001fe2000f8e00ff */
[----:B------:R-:W-:Y:S01]  /*6f50*/  UIMAD UR7, UR10, UR12, URZ ;  /* 0x0000000c0a0772a4 */ /* 0x000fe2000f8e023f */
[----:B------:R-:W-:Y:S01]  /*6f60*/  IMAD R3, R2, 0x30, R17 ;  /* 0x0000003002037824 */ /* 0x000fe200078e0211 */
[----:B------:R-:W-:Y:S01]  /*6f70*/  UIMAD.WIDE.U32 UR8, UR4, UR12, URZ ;  /* 0x0000000c040872a5 */ /* 0x000fe2000f8e003f */
[----:B-----5:R-:W-:Y:S01]  /*6f80*/  IMAD R25, R0, R11, RZ ;  /* 0x0000000b00197224 */ /* 0x020fe200078e02ff */
[----:B------:R-:W-:Y:S01]  /*6f90*/  UIMAD UR7, UR4, UR13, UR7 ;  /* 0x0000000d040772a4 */ /* 0x000fe2000f8e0207 */
[----:B------:R-:W-:Y:S02]  /*6fa0*/  IMAD R6, R6, 0xc0, R3 ;  /* 0x000000c006067824 */ /* 0x000fe400078e0203 */
[----:B------:R-:W-:Y:S01]  /*6fb0*/  ULDC.64 UR12, c[0x0][0xae8] ;  /* 0x0002ba00000c7ab9 */ /* 0x000fe20000000a00 */
[----:B------:R-:W-:Y:S01]  /*6fc0*/  UIADD3 UR9, UR9, UR7, URZ ;  /* 0x0000000709097290 */ /* 0x000fe2000fffe03f */
[----:B------:R-:W-:Y:S01]  /*6fd0*/  @P0 IMAD.HI.U32 R4, R6, R9, RZ ;  /* 0x0000000906040227 */ /* 0x000fe200078e00ff */
[----:B------:R-:W-:-:S02]  /*6fe0*/  UIMAD UR4, UR11, UR12, URZ ;  /* 0x0000000c0b0472a4 */ /* 0x000fc4000f8e023f */
        /* <DEDUP_REMOVED lines=17> */
[----:B------:R-:W-:Y:S01]  /*7100*/  SHF.R.S32.HI R6, RZ, 0x1f, R7 ;  /* 0x0000001fff067819 */ /* 0x000fe20000011407 */
[----:B------:R-:W-:Y:S01]  /*7110*/  IMAD.U32 R5, RZ, RZ, UR4 ;  /* 0x00000004ff057e24 */ /* 0x000fe2000f8e00ff */
[----:B------:R-:W-:Y:S01]  /*7120*/  ULDC.64 UR8, c[0x0][0xad8] ;  /* 0x0002b60000087ab9 */ /* 0x000fe20000000a00 */
[C---:B------:R-:W-:Y:S01]  /*7130*/  IMAD R9, R3.reuse, UR11, R8 ;  /* 0x0000000b03097c24 */ /* 0x040fe2000f8e0208 */
[----:B------:R-:W-:Y:S01]  /*7140*/  MOV R8, UR40 ;  /* 0x0000002800087c02 */ /* 0x000fe20008000f00 */
[----:B------:R-:W-:Y:S01]  /*7150*/  IMAD.WIDE.U32 R4, R3, UR10, R4 ;  /* 0x0000000a03047c25 */ /* 0x000fe2000f8e0004 */
[----:B------:R-:W-:-:S03]  /*7160*/  ULDC UR4, c[0x0][0xac8] ;  /* 0x0002b20000047ab9 */ /* 0x000fc60000000800 */
[----:B------:R-:W-:Y:S02]  /*7170*/  IMAD R6, R6, UR8, RZ ;  /* 0x0000000806067c24 */ /* 0x000fe4000f8e02ff */
[----:B------:R-:W-:Y:S02]  /*7180*/  IMAD.IADD R5, R5, 0x1, R9 ;  /* 0x0000000105057824 */ /* 0x000fe400078e0209 */
[C---:B------:R-:W-:Y:S02]  /*7190*/  IMAD R3, R7.reuse, UR9, R6 ;  /* 0x0000000907037c24 */ /* 0x040fe4000f8e0206 */
[----:B------:R-:W-:Y:S01]  /*71a0*/  IMAD.WIDE.U32 R4, R7, UR8, R4 ;  /* 0x0000000807047c25 */ /* 0x000fe2000f8e0004 */
[----:B------:R-:W-:-:S03]  /*71b0*/  ULDC.64 UR8, c[0x0][0xa80] ;  /* 0x0002a00000087ab9 */ /* 0x000fc60000000a00 */
[----:B------:R-:W-:Y:S01]  /*71c0*/  IMAD.IADD R3, R5, 0x1, R3 ;  /* 0x0000000105037824 */ /* 0x000fe200078e0203 */
[----:B------:R-:W-:Y:S01]  /*71d0*/  LEA R5, P0, R4, UR8, 0x1 ;  /* 0x0000000804057c11 */ /* 0x000fe2000f8008ff */
[----:B------:R-:W-:-:S03]  /*71e0*/  IMAD R6, R8, 0xc0, R17 ;  /* 0x000000c008067824 */ /* 0x000fc600078e0211 */
[----:B------:R-:W-:Y:S01]  /*71f0*/  LEA.HI.X R10, R4, UR9, R3, 0x1, P0 ;  /* 0x00000009040a7c11 */ /* 0x000fe200080f0c03 */
[----:B------:R-:W0:Y:S01]  /*7200*/  SHFL.IDX PT, R9, R5, RZ, 0x181f ;  /* 0x00181fff05097589 */ /* 0x000e2200000e0000 */
[----:B------:R-:W-:Y:S01]  /*7210*/  ISETP.GE.AND P0, PT, R16, UR4, PT ;  /* 0x0000000410007c0c */ /* 0x000fe2000bf06270 */
[C---:B------:R-:W-:Y:S02]  /*7220*/  VIADD R0, R6.reuse, 0x30 ;  /* 0x0000003006007836 */ /* 0x040fe40000000000 */
[----:B------:R-:W1:Y:S01]  /*7230*/  SHFL.IDX PT, R13, R5, 0x1, 0x181f ;  /* 0x00381f00050d7f89 */ /* 0x000e6200000e0000 */
[C---:B------:R-:W-:Y:S01]  /*7240*/  VIADD R3, R6.reuse, 0x60 ;  /* 0x0000006006037836 */ /* 0x040fe20000000000 */
[CC--:B------:R-:W-:Y:S01]  /*7250*/  ISETP.GE.OR P3, PT, R6.reuse, R25.reuse, P0 ;  /* 0x000000190600720c */ /* 0x0c0fe20000766670 */
[----:B------:R-:W-:Y:S01]  /*7260*/  VIADD R4, R6, 0x90 ;  /* 0x0000009006047836 */ /* 0x000fe20000000000 */
[----:B------:R-:W2:Y:S01]  /*7270*/  SHFL.IDX PT, R15, R5, 0x2, 0x181f ;  /* 0x00581f00050f7f89 */ /* 0x000ea200000e0000 */
[----:B------:R-:W-:-:S02]  /*7280*/  ISETP.GE.OR P2, PT, R0, R25, P0 ;  /* 0x000000190000720c */ /* 0x000fc40000746670 */
[-C--:B------:R-:W-:Y:S01]  /*7290*/  ISETP.GE.OR P1, PT, R3, R25.reuse, P0 ;  /* 0x000000190300720c */ /* 0x080fe20000726670 */
[----:B------:R-:W3:Y:S01]  /*72a0*/  SHFL.IDX PT, R7, R10, RZ, 0x181f ;  /* 0x00181fff0a077589 */ /* 0x000ee200000e0000 */
[----:B------:R-:W-:-:S03]  /*72b0*/  ISETP.GE.OR P0, PT, R4, R25, P0 ;  /* 0x000000190400720c */ /* 0x000fc60000706670 */
[----:B------:R3:W4:Y:S04]  /*72c0*/  SHFL.IDX PT, R21, R5, 0x3, 0x181f ;  /* 0x00781f0005157f89 */ /* 0x00072800000e0000 */
[----:B------:R-:W4:Y:S04]  /*72d0*/  SHFL.IDX PT, R11, R10, 0x1, 0x181f ;  /* 0x00381f000a0b7f89 */ /* 0x000f2800000e0000 */
[----:B------:R-:W4:Y:S01]  /*72e0*/  SHFL.IDX PT, R12, R10, 0x2, 0x181f ;  /* 0x00581f000a0c7f89 */ /* 0x000f2200000e0000 */
[----:B0-----:R-:W-:-:S03]  /*72f0*/  @!P3 LEA R4, P6, R16, R9, 0x1 ;  /* 0x000000091004b211 */ /* 0x001fc600078c08ff */
[----:B------:R4:W0:Y:S01]  /*7300*/  SHFL.IDX PT, R14, R10, 0x3, 0x181f ;  /* 0x00781f000a0e7f89 */ /* 0x00082200000e0000 */
[C---:B-1----:R-:W-:Y:S02]  /*7310*/  @!P2 LEA R6, P5, R16.reuse, R13, 0x1 ;  /* 0x0000000d1006a211 */ /* 0x042fe400078a08ff */
[C---:B--2---:R-:W-:Y:S02]  /*7320*/  @!P1 LEA R8, P4, R16.reuse, R15, 0x1 ;  /* 0x0000000f10089211 */ /* 0x044fe400078808ff */
[C---:B---3--:R-:W-:Y:S02]  /*7330*/  @!P3 LEA.HI.X R5, R16.reuse, R7, R155, 0x1, P6 ;  /* 0x000000071005b211 */ /* 0x048fe400030f0c9b */
[----:B----4-:R-:W-:-:S03]  /*7340*/  @!P0 LEA R10, P6, R16, R21, 0x1 ;  /* 0x00000015100a8211 */ /* 0x010fc600078c08ff */
[----:B------:R1:W-:Y:S01]  /*7350*/  @!P3 ST.E.128 desc[UR50][R4.64], RZ ;  /* 0x000000ff0400b985 */ /* 0x0003e2000c101d32 */
[C-C-:B------:R-:W-:Y:S02]  /*7360*/  @!P2 LEA.HI.X R7, R16.reuse, R11, R155.reuse, 0x1, P5 ;  /* 0x0000000b1007a211 */ /* 0x140fe400028f0c9b */
[----:B------:R-:W-:-:S03]  /*7370*/  @!P1 LEA.HI.X R9, R16, R12, R155, 0x1, P4 ;  /* 0x0000000c10099211 */ /* 0x000fc600020f0c9b */
[----:B------:R1:W-:Y:S01]  /*7380*/  @!P2 ST.E.128 desc[UR50][R6.64], RZ ;  /* 0x000000ff0600a985 */ /* 0x0003e2000c101d32 */
[----:B0-----:R-:W-:-:S03]  /*7390*/  @!P0 LEA.HI.X R11, R16, R14, R155, 0x1, P6 ;  /* 0x0000000e100b8211 */ /* 0x001fc600030f0c9b */
[----:B------:R1:W-:Y:S04]  /*73a0*/  @!P1 ST.E.128 desc[UR50][R8.64], RZ ;  /* 0x000000ff08009985 */ /* 0x0003e8000c101d32 */
[----:B------:R1:W-:Y:S02]  /*73b0*/  @!P0 ST.E.128 desc[UR50][R10.64], RZ ;  /* 0x000000ff0a008985 */ /* 0x0003e4000c101d32 */
.L_x_12965:
[----:B------:R-:W-:Y:S05]  /*73c0*/  BSYNC B0 ;  /* 0x0000000000007941 */ /* 0x000fea0003800000 */
.L_x_12962:
[----:B------:R-:W-:Y:S02]  /*73d0*/  ULDC UR4, c[0x0][0xc3c] ;  /* 0x00030f0000047ab9 */ /* 0x000fe40000000800 */
[----:B------:R-:W-:-:S13]  /*73e0*/  ISETP.GE.AND P0, PT, R35, UR4, PT ;  /* 0x0000000423007c0c */ /* 0x000fda000bf06270 */
[----:B------:R-:W-:Y:S05]  /*73f0*/  @!P0 BRA `(.L_x_12969) ;  /* 0xffffff98004c8947 */ /* 0x000fea000383ffff */
[----:B------:R-:W-:Y:S05]  /*7400*/  EXIT ;  /* 0x000000000000794d */ /* 0x000fea0003800000 */
.L_x_12934:
[----:B------:R-:W-:-:S08]  /*7410*/  NOP ;  /* 0x0000000000007918 */ /* 0x000fd00000000000 */
[----:B------:R-:W0:-:S00]  /*7420*/  USETMAXREG.DEALLOC.CTAPOOL 0x20 ;  /* 0x00000020000079c8 */ /* 0x000e0000080e0500 */
[----:B0-----:R-:W2:Y:S01]  /*7430*/  LDL.LU R2, [R1+0x8] ;  /* 0x0000080001027983 */ /* 0x001ea20000300800 */
[----:B------:R-:W-:-:S06]  /*7440*/  LOP3.LUT R0, R0, 0x3, RZ, 0xc0, !PT ;  /* 0x0000000300007812 */ /* 0x000fcc00078ec0ff */
[----:B------:R-:W0:Y:S02]  /*7450*/  SHFL.IDX PT, R0, R0, RZ, 0x1f ;  /* 0x00001fff00007589 */ /* 0x000e2400000e0000 */
[----:B0-----:R-:W-:Y:S01]  /*7460*/  ISETP.NE.AND P0, PT, R0, RZ, PT ;  /* 0x000000ff0000720c */ /* 0x001fe20003f05270 */
[----:B------:R-:W-:Y:S01]  /*7470*/  IMAD.MOV.U32 R0, RZ, RZ, RZ ;  /* 0x000000ffff007224 */ /* 0x000fe200078e00ff */
[----:B--2---:R-:W-:-:S11]  /*7480*/  LOP3.LUT R2, R2, 0xffffffef, RZ, 0xc0, !PT ;  /* 0xffffffef02027812 */ /* 0x004fd600078ec0ff */
[----:B------:R-:W-:-:S05]  /*7490*/  @P0 LOP3.LUT R2, R2, 0x10, RZ, 0xfc, !PT ;  /* 0x0000001002020812 */ /* 0x000fca00078efcff */
[----:B------:R0:W-:Y:S01]  /*74a0*/  STL [R1+0x8], R2 ;  /* 0x0000080201007387 */ /* 0x0001e20000100800 */
[----:B------:R-:W-:Y:S05]  /*74b0*/  @!P0 BRA `(.L_x_12970) ;  /* 0x00000000001c8947 */ /* 0x000fea0003800000 */
[----:B-1----:R-:W1:Y:S08]  /*74c0*/  S2UR UR5, SR_CgaCtaId ;  /* 0x00000000000579c3 */ /* 0x002e700000008800 */
[----:B------:R-:W-:Y:S06]  /*74d0*/  BAR.SYNC.DEFER_BLOCKING 0x5, 0x200 ;  /* 0x0148000000007b1d */ /* 0x000fec0000010000 */
[----:B------:R-:W-:-:S02]  /*74e0*/  UMOV UR4, 0x400 ;  /* 0x0000040000047882 */ /* 0x000fc40000000000 */
[----:B-1----:R-:W-:-:S09]  /*74f0*/  ULEA UR4, UR5, UR4, 0x18 ;  /* 0x0000000405047291 */ /* 0x002fd2000f8ec03f */
[----:B------:R-:W1:Y:S01]  /*7500*/  LDS.128 R16, [UR4+0x168d0] ;  /* 0x0168d004ff107984 */ /* 0x000e620008000c00 */
[----:B------:R-:W-:Y:S06]  /*7510*/  BAR.ARV 0x4, 0x200 ;  /* 0x0108000000007b1d */ /* 0x000fec0000002000 */
[----:B------:R-:W-:Y:S05]  /*7520*/  BRA `(.L_x_12971) ;  /* 0x0000000800007947 */ /* 0x000fea0003800000 */
.L_x_12970:
[----:B0-----:R-:W0:Y:S01]  /*7530*/  S2R R2, SR_TID.X ;  /* 0x0000000000027919 */ /* 0x001e220000002100 */
        /* <DEDUP_REMOVED lines=39> */
.L_x_12976:
        /* <DEDUP_REMOVED lines=12> */
.L_x_12975:
[----:B------:R-:W-:Y:S05]  /*7870*/  BSYNC B0 ;  /* 0x0000000000007941 */ /* 0x000fea0003800000 */
.L_x_12974:
        /* <DEDUP_REMOVED lines=21> */
.L_x_12972:
        /* <DEDUP_REMOVED lines=15> */
.L_x_12977:
[----:B---3--:R-:W-:Y:S01]  /*7ac0*/  IMAD R16, R16, UR5, R9 ;  /* 0x0000000510107c24 */ /* 0x008fe2000f8e0209 */
[----:B0-----:R-:W-:Y:S01]  /*7ad0*/  IABS R2, R0 ;  /* 0x0000000000027213 */ /* 0x001fe20000000000 */
[----:B-12---:R-:W-:Y:S02]  /*7ae0*/  IMAD.MOV R7, RZ, RZ, -R3 ;  /* 0x000000ffff077224 */ /* 0x006fe400078e0a03 */
[----:B------:R-:W-:Y:S01]  /*7af0*/  VIADD R19, R19, UR4 ;  /* 0x0000000413137c36 */ /* 0x000fe20008000000 */
        /* <DEDUP_REMOVED lines=24> */
.L_x_12973:
[----:B------:R-:W-:Y:S01]  /*7c80*/  ULDC UR4, c[0x0][0xc3c] ;  /* 0x00030f0000047ab9 */ /* 0x000fe20000000800 */
[----:B------:R-:W-:Y:S01]  /*7c90*/  IMAD.MOV.U32 R17, RZ, RZ, RZ ;  /* 0x000000ffff117224 */ /* 0x000fe200078e00ff */
[----:B------:R-:W-:Y:S01]  /*7ca0*/  MOV R18, RZ ;  /* 0x000000ff00127202 */ /* 0x000fe20000000f00 */
[----:B------:R-:W-:Y:S02]  /*7cb0*/  IMAD.U32 R16, RZ, RZ, UR6 ;  /* 0x00000006ff107e24 */ /* 0x000fe4000f8e00ff */
[----:B------:R-:W-:-:S07]  /*7cc0*/  IMAD.U32 R19, RZ, RZ, UR4 ;  /* 0x00000004ff137e24 */ /* 0x000fce000f8e00ff */
.L_x_12978:
[----:B------:R-:W-:-:S13]  /*7cd0*/  ISETP.NE.AND P0, PT, R5, RZ, PT ;  /* 0x000000ff0500720c */ /* 0x000fda0003f05270 */
[----:B------:R-:W0:Y:S01]  /*7ce0*/  @!P0 S2R R3, SR_CgaCtaId ;  /* 0x0000000000038919 */ /* 0x000e220000008800 */
[----:B------:R-:W-:-:S04]  /*7cf0*/  @!P0 MOV R0, 0x400 ;  /* 0x0000040000008802 */ /* 0x000fc80000000f00 */
[----:B0-----:R-:W-:-:S05]  /*7d00*/  @!P0 LEA R0, R3, R0, 0x18 ;  /* 0x0000000003008211 */ /* 0x001fca00078ec0ff */
[----:B------:R0:W-:Y:S01]  /*7d10*/  @!P0 STS.128 [R0+0x168d0], R16 ;  /* 0x0168d01000008388 */ /* 0x0001e20000000c00 */
[----:B------:R-:W-:Y:S06]  /*7d20*/  BAR.ARV 0x5, 0x200 ;  /* 0x0148000000007b1d */ /* 0x000fec0000002000 */
.L_x_12971:
        /* <DEDUP_REMOVED lines=16> */
[----:B------:R-:W-:Y:S01]  /*7e30*/  IMAD.U32 R22, RZ, RZ, UR4 ;  /* 0x00000004ff167e24 */ /* 0x000fe2000f8e00ff */
[C---:B-1----:R-:W-:Y:S01]  /*7e40*/  LOP3.LUT R4, R3.reuse, 0x7f, RZ, 0xc0, !PT ;  /* 0x0000007f03047812 */ /* 0x042fe200078ec0ff */
[C---:B------:R-:W-:Y:S02]  /*7e50*/  IMAD.SHL.U32 R28, R3.reuse, 0x8, RZ ;  /* 0x00000008031c7824 */ /* 0x040fe400078e00ff */
[----:B0-----:R-:W-:Y:S01]  /*7e60*/  IMAD.SHL.U32 R2, R3, 0x10, RZ ;  /* 0x0000001003027824 */ /* 0x001fe200078e00ff */
[----:B------:R-:W-:Y:S02]  /*7e70*/  SHF.R.U32.HI R4, RZ, 0x3, R4 ;  /* 0x00000003ff047819 */ /* 0x000fe40000011604 */
[----:B------:R-:W-:Y:S02]  /*7e80*/  LOP3.LUT R0, R28, 0x1f8, RZ, 0xc0, !PT ;  /* 0x000001f81c007812 */ /* 0x000fe400078ec0ff */
[----:B------:R-:W-:Y:S02]  /*7e90*/  LOP3.LUT R2, R2, 0x70, RZ, 0xc0, !PT ;  /* 0x0000007002027812 */ /* 0x000fe400078ec0ff */
[----:B------:R-:W-:-:S02]  /*7ea0*/  LOP3.LUT R3, R0, 0x38, R3, 0x78, !PT ;  /* 0x0000003800037812 */ /* 0x000fc400078e7803 */
[----:B------:R-:W-:Y:S02]  /*7eb0*/  LOP3.LUT R2, R4, R2, RZ, 0xfc, !PT ;  /* 0x0000000204027212 */ /* 0x000fe400078efcff */
[----:B------:R-:W-:Y:S02]  /*7ec0*/  LOP3.LUT R0, R3, 0x200, R28, 0xf8, !PT ;  /* 0x0000020003007812 */ /* 0x000fe400078ef81c */
[----:B------:R-:W-:-:S03]  /*7ed0*/  LOP3.LUT R28, R28, 0x38, RZ, 0xc0, !PT ;  /* 0x000000381c1c7812 */ /* 0x000fc600078ec0ff */
[----:B------:R-:W-:-:S05]  /*7ee0*/  IMAD R0, R0, 0x2, R22 ;  /* 0x0000000200007824 */ /* 0x000fca00078e0216 */
[----:B------:R3:W-:Y:S02]  /*7ef0*/  STL [R1+0x1c], R0 ;  /* 0x00001c0001007387 */ /* 0x0007e40000100800 */
.L_x_13040:
[----:B0-----:R-:W0:Y:S01]  /*7f00*/  LDC.64 R2, c[0x0][0xc88] ;  /* 0x00032200ff027b82 */ /* 0x001e220000000a00 */
[----:B--23--:R-:W2:Y:S01]  /*7f10*/  LDL.LU R0, [R1+0x8] ;  /* 0x0000080001007983 */ /* 0x00cea20000300800 */
        /* <DEDUP_REMOVED lines=8> */
[----:B--2---:R-:W-:Y:S02]  /*7fa0*/  LOP3.LUT R0, R0, 0xfffffff7, RZ, 0xc0, !PT ;  /* 0xfffffff700007812 */ /* 0x004fe400078ec0ff */
[----:B-1-3--:R-:W-:-:S09]  /*7fb0*/  SHF.R.S32.HI R4, RZ, 0x1f, R29 ;  /* 0x0000001fff047819 */ /* 0x00afd2000001141d */
[C---:B------:R-:W-:Y:S01]  /*7fc0*/  @P0 LEA R2, P1, R29.reuse, UR4, 0x2 ;  /* 0x000000041d020c11 */ /* 0x040fe2000f8210ff */
[C---:B------:R-:W-:Y:S01]  /*7fd0*/  IMAD.SHL.U32 R23, R29.reuse, 0x4, RZ ;  /* 0x000000041d177824 */ /* 0x040fe200078e00ff */
[C-C-:B------:R-:W-:Y:S01]  /*7fe0*/  SHF.L.U64.HI R24, R29.reuse, 0x2, R4.reuse ;  /* 0x000000021d187819 */ /* 0x140fe20000010204 */
[----:B------:R0:W-:Y:S01]  /*7ff0*/  STL [R1+0x28], R4 ;  /* 0x0000280401007387 */ /* 0x0001e20000100800 */
[----:B------:R-:W-:Y:S01]  /*8000*/  @P0 LEA.HI.X R3, R29, UR5, R4, 0x2, P1 ;  /* 0x000000051d030c11 */ /* 0x000fe200088f1404 */
[----:B------:R-:W-:-:S04]  /*8010*/  ULDC.64 UR4, c[0x0][0xa00] ;  /* 0x0002800000047ab9 */ /* 0x000fc80000000a00 */
[----:B------:R1:W2:Y:S01]  /*8020*/  @P0 LDG.E R6, desc[UR50][R2.64] ;  /* 0x0000003202060981 */ /* 0x0002a2000c1e1900 */
[----:B------:R-:W-:-:S04]  /*8030*/  ISETP.NE.U32.AND P0, PT, RZ, UR4, PT ;  /* 0x00000004ff007c0c */ /* 0x000fc8000bf05070 */
[----:B------:R-:W-:Y:S02]  /*8040*/  ISETP.NE.AND.EX P2, PT, RZ, UR5, PT, P0 ;  /* 0x00000005ff007c0c */ /* 0x000fe4000bf45300 */
[----:B------:R-:W-:Y:S02]  /*8050*/  ISETP.NE.U32.AND P0, PT, RZ, UR6, PT ;  /* 0x00000006ff007c0c */ /* 0x000fe4000bf05070 */
[----:B-1----:R-:W-:Y:S02]  /*8060*/  IADD3 R2, P1, R23, UR4, RZ ;  /* 0x0000000417027c10 */ /* 0x002fe4000ff3e0ff */
[----:B------:R-:W-:Y:S02]  /*8070*/  ISETP.NE.AND.EX P0, PT, RZ, UR7, PT, P0 ;  /* 0x00000007ff007c0c */ /* 0x000fe4000bf05300 */
[----:B------:R-:W-:Y:S01]  /*8080*/  IADD3.X R3, R24, UR5, RZ, P1, !PT ;  /* 0x0000000518037c10 */ /* 0x000fe20008ffe4ff */
[----:B------:R-:W-:-:S04]  /*8090*/  ULDC.64 UR4, c[0x0][0x418] ;  /* 0x0001060000047ab9 */ /* 0x000fc80000000a00 */
[----:B------:R-:W-:-:S05]  /*80a0*/  @P2 LOP3.LUT R0, R0, 0x8, RZ, 0xfc, !PT ;  /* 0x0000000800002812 */ /* 0x000fca00078efcff */
[----:B------:R1:W-:Y:S01]  /*80b0*/  STL [R1+0x8], R0 ;  /* 0x0000080001007387 */ /* 0x0003e20000100800 */
[----:B0-----:R-:W-:-:S04]  /*80c0*/  @P0 IADD3 R4, P1, R23, UR6, RZ ;  /* 0x0000000617040c10 */ /* 0x001fc8000ff3e0ff */
[----:B------:R-:W-:Y:S01]  /*80d0*/  @P0 IADD3.X R5, R24, UR7, RZ, P1, !PT ;  /* 0x0000000718050c10 */ /* 0x000fe20008ffe4ff */
[----:B-1----:R-:W-:-:S04]  /*80e0*/  IMAD.MOV.U32 R0, RZ, RZ, RZ ;  /* 0x000000ffff007224 */ /* 0x002fc800078e00ff */
[----:B------:R-:W3:Y:S04]  /*80f0*/  @P0 LDG.E R4, desc[UR50][R4.64] ;  /* 0x0000003204040981 */ /* 0x000ee8000c1e1900 */
[----:B------:R-:W4:Y:S01]  /*8100*/  @P2 LDG.E R0, desc[UR50][R2.64] ;  /* 0x0000003202002981 */ /* 0x000f22000c1e1900 */
[----:B------:R-:W-:-:S03]  /*8110*/  UISETP.NE.U32.AND UP0, UPT, UR4, URZ, UPT ;  /* 0x0000003f0400728c */ /* 0x000fc6000bf05070 */
[----:B------:R-:W-:Y:S01]  /*8120*/  ULDC UR4, c[0x0][0x424] ;  /* 0x0001090000047ab9 */ /* 0x000fe20000000800 */
[----:B------:R-:W-:-:S03]  /*8130*/  UISETP.NE.AND.EX UP0, UPT, UR5, URZ, UPT, UP0 ;  /* 0x0000003f0500728c */ /* 0x000fc6000bf05300 */
[----:B------:R-:W-:Y:S01]  /*8140*/  ULDC UR5, c[0x0][0x2f0] ;  /* 0x0000bc0000057ab9 */ /* 0x000fe20000000800 */
[----:B------:R-:W-:-:S04]  /*8150*/  USEL UR4, UR4, 0x1, UP0 ;  /* 0x0000000104047887 */ /* 0x000fc80008000000 */
[----:B------:R-:W-:Y:S01]  /*8160*/  UIMAD UR4, UR4, UR5, URZ ;  /* 0x00000005040472a4 */ /* 0x000fe2000f8e023f */
[----:B----4-:R0:W-:Y:S04]  /*8170*/  STL [R1+0x20], R0 ;  /* 0x0000200001007387 */ /* 0x0101e80000100800 */
[----:B--2---:R1:W-:Y:S04]  /*8180*/  STL [R1+0x14], R6 ;  /* 0x0000140601007387 */ /* 0x0043e80000100800 */
[----:B---3--:R1:W-:Y:S01]  /*8190*/  @P0 STL [R1+0x2c], R4 ;  /* 0x00002c0401000387 */ /* 0x0083e20000100800 */
[----:B0-----:R-:W-:Y:S01]  /*81a0*/  IMAD.U32 R0, RZ, RZ, UR4 ;  /* 0x00000004ff007e24 */ /* 0x001fe2000f8e00ff */
[----:B------:R-:W-:Y:S06]  /*81b0*/  @P0 BRA `(.L_x_12980) ;  /* 0x0000000000200947 */ /* 0x000fec0003800000 */
        /* <DEDUP_REMOVED lines=8> */
.L_x_12980:
[----:B01----:R-:W-:Y:S01]  /*8240*/  MOV R4, R29 ;  /* 0x0000001d00047202 */ /* 0x003fe20000000f00 */
        /* <DEDUP_REMOVED lines=9> */
.L_x_12981:
        /* <DEDUP_REMOVED lines=9> */
.L_x_12982:
[----:B0-2--5:R-:W-:Y:S01]  /*8370*/  IMAD.IADD R2, R0, 0x1, -R6 ;  /* 0x0000000100027824 */ /* 0x025fe200078e0a06 */
[----:B------:R-:W-:Y:S03]  /*8380*/  BSSY B7, `(.L_x_12983) ;  /* 0x00003a4000077945 */ /* 0x000fe60003800000 */
[C---:B------:R-:W-:Y:S01]  /*8390*/  VIADD R0, R2.reuse, 0x7f ;  /* 0x0000007f02007836 */ /* 0x040fe20000000000 */
[----:B------:R0:W-:Y:S01]  /*83a0*/  STL [R1+0x10], R2 ;  /* 0x0000100201007387 */ /* 0x0001e20000100800 */
[----:B------:R-:W-:-:S03]  /*83b0*/  ISETP.GT.AND P0, PT, R2, RZ, PT ;  /* 0x000000ff0200720c */ /* 0x000fc60003f04270 */
[----:B------:R-:W-:-:S04]  /*83c0*/  SHF.R.S32.HI R3, RZ, 0x1f, R0 ;  /* 0x0000001fff037819 */ /* 0x000fc80000011400 */
[----:B------:R-:W-:-:S05]  /*83d0*/  LEA.HI R0, R3, R0, RZ, 0x7 ;  /* 0x0000000003007211 */ /* 0x000fca00078f38ff */
[----:B------:R0:W-:Y:S01]  /*83e0*/  STL [R1+0x34], R0 ;  /* 0x0000340001007387 */ /* 0x0001e20000100800 */
[----:B------:R-:W-:Y:S05]  /*83f0*/  @P0 BRA `(.L_x_12984) ;  /* 0x0000000000440947 */ /* 0x000fea0003800000 */
[----:B0-----:R-:W0:Y:S02]  /*8400*/  S2R R2, SR_TID.X ;  /* 0x0000000000027919 */ /* 0x001e240000002100 */
        /* <DEDUP_REMOVED lines=16> */
.L_x_12984:
        /* <DEDUP_REMOVED lines=20> */
.L_x_12987:
[----:B------:R-:W-:Y:S05]  /*8650*/  BSYNC B6 ;  /* 0x0000000000067941 */ /* 0x000fea0003800000 */
.L_x_12986:
        /* <DEDUP_REMOVED lines=20> */
.L_x_12990:
[----:B------:R0:W1:Y:S01]  /*87a0*/  LDC.64 R2, c[0x4][R26] ;  /* 0x010000001a027b82 */ /* 0x0000620000000a00 */
[----:B------:R-:W-:Y:S01]  /*87b0*/  ULDC.64 UR6, c[0x4][0x138] ;  /* 0x01004e0000067ab9 */ /* 0x000fe20000000a00 */
[----:B------:R-:W-:Y:S01]  /*87c0*/  ULDC.64 UR8, c[0x4][0x140] ;  /* 0x0100500000087ab9 */ /* 0x000fe20000000a00 */
[----:B------:R-:W-:Y:S01]  /*87d0*/  ULDC.64 UR4, c[0x4][0x18] ;  /* 0x0100060000047ab9 */ /* 0x000fe20000000a00 */
[----:B------:R-:W-:Y:S01]  /*87e0*/  MOV R4, UR6 ;  /* 0x0000000600047c02 */ /* 0x000fe20008000f00 */
[----:B------:R-:W-:Y:S01]  /*87f0*/  IMAD.U32 R5, RZ, RZ, UR7 ;  /* 0x00000007ff057e24 */ /* 0x000fe2000f8e00ff */
[----:B------:R-:W-:Y:S01]  /*8800*/  MOV R13, RZ ;  /* 0x000000ff000d7202 */ /* 0x000fe20000000f00 */
        /* <DEDUP_REMOVED lines=8> */
.L_x_12989:
[----:B------:R-:W-:Y:S05]  /*8890*/  BSYNC B6 ;  /* 0x0000000000067941 */ /* 0x000fea0003800000 */
.L_x_12988:
[----:B------:R0:W2:Y:S01]  /*88a0*/  LDL R21, [R1+0x4] ;  /* 0x0000040001157983 */ /* 0x0000a20000100800 */
[----:B------:R-:W-:Y:S01]  /*88b0*/  ULDC.64 UR4, c[0x0][0x9f8] ;  /* 0x00027e0000047ab9 */ /* 0x000fe20000000a00 */
[----:B------:R-:W1:Y:S01]  /*88c0*/  LDC R7, c[0x0][0x430] ;  /* 0x00010c00ff077b82 */ /* 0x000e620000000800 */
[----:B------:R-:W-:Y:S01]  /*88d0*/  ISETP.NE.U32.AND P0, PT, RZ, UR4, PT ;  /* 0x00000004ff007c0c */ /* 0x000fe2000bf05070 */
[----:B------:R-:W3:Y:S03]  /*88e0*/  LDL R26, [R1+0x34] ;  /* 0x00003400011a7983 */ /* 0x000ee60000100800 */
[----:B------:R-:W-:Y:S01]  /*88f0*/  ISETP.NE.AND.EX P0, PT, RZ, UR5, PT, P0 ;  /* 0x00000005ff007c0c */ /* 0x000fe2000bf05300 */
[----:B------:R-:W4:Y:S04]  /*8900*/  LDL R9, [R1+0x10] ;  /* 0x0000100001097983 */ /* 0x000f280000100800 */
[----:B------:R-:W4:Y:S01]  /*8910*/  LDL R4, [R1+0x14] ;  /* 0x0000140001047983 */ /* 0x000f220000100800 */
[----:B------:R-:W0:Y:S07]  /*8920*/  S2R R5, SR_TID.X ;  /* 0x0000000000057919 */ /* 0x000e2e0000002100 */
[----:B------:R-:W-:Y:S01]  /*8930*/  @P0 IADD3 R2, P1, R23, UR4, RZ ;  /* 0x0000000417020c10 */ /* 0x000fe2000ff3e0ff */
[----:B------:R-:W3:Y:S03]  /*8940*/  S2R R0, SR_TID.X ;  /* 0x0000000000007919 */ /* 0x000ee60000002100 */
[----:B------:R-:W-:Y:S01]  /*8950*/  @P0 IADD3.X R3, R24, UR5, RZ, P1, !PT ;  /* 0x0000000518030c10 */ /* 0x000fe20008ffe4ff */
[----:B------:R-:W4:Y:S04]  /*8960*/  LDL.LU R20, [R1+0x8] ;  /* 0x0000080001147983 */ /* 0x000f280000300800 */
[----:B--2---:R-:W2:Y:S01]  /*8970*/  @P0 LDG.E R21, desc[UR50][R2.64] ;  /* 0x0000003202150981 */ /* 0x004ea2000c1e1900 */
[----:B-1----:R-:W-:Y:S01]  /*8980*/  ISETP.NE.AND P2, PT, R7, 0x1, PT ;  /* 0x000000010700780c */ /* 0x002fe20003f45270 */
[----:B0-----:R-:W-:Y:S01]  /*8990*/  IMAD.SHL.U32 R5, R5, 0x10, RZ ;  /* 0x0000001005057824 */ /* 0x001fe200078e00ff */
[----:B---3--:R-:W-:-:S02]  /*89a0*/  LEA.HI.SX32 R26, R26, 0xffffffff, 0x19 ;  /* 0xffffffff1a1a7811 */ /* 0x008fc400078fcaff */
[----:B------:R-:W-:Y:S02]  /*89b0*/  LOP3.LUT R0, R0, 0x7f, RZ, 0xc0, !PT ;  /* 0x0000007f00007812 */ /* 0x000fe400078ec0ff */
[----:B------:R-:W-:Y:S01]  /*89c0*/  LOP3.LUT R5, R5, 0x70, RZ, 0xc0, !PT ;  /* 0x0000007005057812 */ /* 0x000fe200078ec0ff */
[----:B------:R-:W-:Y:S01]  /*89d0*/  IMAD.SHL.U32 R8, R26, 0x80, RZ ;  /* 0x000000801a087824 */ /* 0x000fe200078e00ff */
[----:B------:R-:W-:-:S04]  /*89e0*/  SHF.R.U32.HI R0, RZ, 0x3, R0 ;  /* 0x00000003ff007819 */ /* 0x000fc80000011600 */
[----:B------:R-:W-:Y:S01]  /*89f0*/  LOP3.LUT R5, R8, R0, R5, 0xfe, !PT ;  /* 0x0000000008057212 */ /* 0x000fe200078efe05 */
[----:B------:R-:W0:Y:S08]  /*8a00*/  @P2 LDC R6, c[0x0][0x434] ;  /* 0x00010d00ff062b82 */ /* 0x000e300000000800 */
[----:B------:R-:W1:Y:S01]  /*8a10*/  @P2 LDC R0, c[0x0][0x438] ;  /* 0x00010e00ff002b82 */ /* 0x000e620000000800 */
[----:B--2---:R-:W-:Y:S01]  /*8a20*/  @P0 STL [R1+0x4], R21 ;  /* 0x0000041501000387 */ /* 0x004fe20000100800 */
[C---:B----4-:R-:W-:Y:S01]  /*8a30*/  ISETP.GE.AND P0, PT, R5.reuse, R9, PT ;  /* 0x000000090500720c */ /* 0x050fe20003f06270 */
[----:B------:R-:W-:-:S04]  /*8a40*/  IMAD.IADD R5, R5, 0x1, R4 ;  /* 0x0000000105057824 */ /* 0x000fc800078e0204 */
[----:B0-----:R-:W-:-:S08]  /*8a50*/  @P2 IMAD.HI.U32 R6, R5, R6, RZ ;  /* 0x0000000605062227 */ /* 0x001fd000078e00ff */
[----:B------:R-:W0:Y:S01]  /*8a60*/  @!P0 LDC.64 R2, c[0x0][0x428] ;  /* 0x00010a00ff028b82 */ /* 0x000e220000000a00 */
[----:B------:R-:W-:Y:S01]  /*8a70*/  IMAD.MOV.U32 R4, RZ, RZ, R5 ;  /* 0x000000ffff047224 */ /* 0x000fe200078e0005 */
[----:B-1----:R-:W-:Y:S02]  /*8a80*/  @P2 SHF.R.U32.HI R4, RZ, R0, R6 ;  /* 0x00000000ff042219 */ /* 0x002fe40000011606 */
[----:B------:R-:W-:-:S03]  /*8a90*/  SHF.R.S32.HI R6, RZ, 0x1f, R21 ;  /* 0x0000001fff067819 */ /* 0x000fc60000011415 */
[--C-:B------:R-:W-:Y:S02]  /*8aa0*/  IMAD.MOV R0, RZ, RZ, -R4.reuse ;  /* 0x000000ffff007224 */ /* 0x100fe400078e0a04 */
[----:B------:R0:W-:Y:S02]  /*8ab0*/  STL [R1+0x18], R6 ;  /* 0x0000180601007387 */ /* 0x0001e40000100800 */
[----:B------:R-:W-:Y:S01]  /*8ac0*/  IMAD R0, R7, R0, R5 ;  /* 0x0000000007007224 */ /* 0x000fe200078e0205 */
[--C-:B------:R-:W-:Y:S01]  /*8ad0*/  @!P0 SHF.R.S32.HI R5, RZ, 0x1f, R4.reuse ;  /* 0x0000001fff058819 */ /* 0x100fe20000011404 */
[-C--:B0-----:R-:W-:Y:S02]  /*8ae0*/  @!P0 IMAD R6, R6, R2.reuse, RZ ;  /* 0x0000000206068224 */ /* 0x081fe400078e02ff */
[----:B------:R-:W-:-:S04]  /*8af0*/  @!P0 IMAD.WIDE.U32 R4, R21, R2, R4 ;  /* 0x0000000215048225 */ /* 0x000fc800078e0004 */
[----:B------:R-:W-:Y:S02]  /*8b00*/  @!P0 IMAD R7, R21, R3, R6 ;  /* 0x0000000315078224 */ /* 0x000fe400078e0206 */
[----:B------:R-:W0:Y:S02]  /*8b10*/  @!P0 LDC.64 R2, c[0x0][0x418] ;  /* 0x00010600ff028b82 */ /* 0x000e240000000a00 */
[----:B------:R-:W-:Y:S01]  /*8b20*/  @!P0 IMAD.IADD R7, R5, 0x1, R7 ;  /* 0x0000000105078824 */ /* 0x000fe200078e0207 */
[----:B0-----:R-:W-:Y:S01]  /*8b30*/  @!P0 LEA R6, P1, R4, R2, 0x2 ;  /* 0x0000000204068211 */ /* 0x001fe200078210ff */
[----:B------:R-:W-:-:S03]  /*8b40*/  IMAD.MOV.U32 R2, RZ, RZ, RZ ;  /* 0x000000ffff027224 */ /* 0x000fc600078e00ff */
[----:B------:R-:W-:-:S05]  /*8b50*/  @!P0 LEA.HI.X R7, R4, R3, R7, 0x2, P1 ;  /* 0x0000000304078211 */ /* 0x000fca00008f1407 */
[----:B------:R0:W5:Y:S01]  /*8b60*/  @!P0 LDG.E R2, desc[UR50][R6.64] ;  /* 0x0000003206028981 */ /* 0x000162000c1e1900 */
[----:B------:R-:W-:Y:S02]  /*8b70*/  LOP3.LUT R20, R20, 0xfffffffb, RZ, 0xc0, !PT ;  /* 0xfffffffb14147812 */ /* 0x000fe400078ec0ff */
[----:B------:R-:W-:Y:S02]  /*8b80*/  MOV R9, UR36 ;  /* 0x0000002400097c02 */ /* 0x000fe40008000f00 */
[----:B------:R-:W-:Y:S02]  /*8b90*/  @P2 LOP3.LUT R20, R20, 0x4, RZ, 0xfc, !PT ;  /* 0x0000000414142812 */ /* 0x000fe400078efcff */
[----:B------:R-:W-:Y:S02]  /*8ba0*/  ISETP.NE.AND P2, PT, R9, 0x3, PT ;  /* 0x000000030900780c */ /* 0x000fe40003f45270 */
[----:B------:R-:W-:-:S11]  /*8bb0*/  LOP3.LUT R20, R20, 0xfffffffd, RZ, 0xc0, !PT ;  /* 0xfffffffd14147812 */ /* 0x000fd600078ec0ff */
[----:B------:R-:W-:-:S05]  /*8bc0*/  @P2 LOP3.LUT R20, R20, 0x2, RZ, 0xfc, !PT ;  /* 0x0000000214142812 */ /* 0x000fca00078efcff */
[----:B------:R0:W-:Y:S01]  /*8bd0*/  STL [R1+0x8], R20 ;  /* 0x0000081401007387 */ /* 0x0001e20000100800 */
[----:B------:R-:W-:-:S03]  /*8be0*/  UMOV UR4, 0xffffffff ;  /* 0xffffffff00047882 */ /* 0x000fc60000000000 */
[----:B------:R-:W-:Y:S05]  /*8bf0*/  BRA.DIV UR4, `(.L_x_12991) ;  /* 0x0000004204507947 */ /* 0x000fea000b800000 */
.L_x_13057:
[----:B------:R-:W-:-:S05]  /*8c00*/  SHF.R.S32.HI R9, RZ, 0x1f, R18 ;  /* 0x0000001fff097819 */ /* 0x000fca0000011412 */
[----:B------:R1:W-:Y:S01]  /*8c10*/  STL [R1], R9 ;  /* 0x0000000901007387 */ /* 0x0003e20000100800 */
[----:B------:R-:W-:Y:S05]  /*8c20*/  @!P2 BRA `(.L_x_12992) ;  /* 0x000000000004a947 */ /* 0x000fea0003800000 */
[----:B------:R-:W-:Y:S01]  /*8c30*/  BPT.TRAP 0x1 ;  /* 0x000000040000795c */ /* 0x000fe20000300000 */
.L_x_12992:
[----:B0-----:R-:W-:Y:S01]  /*8c40*/  SHF.R.S32.HI R6, RZ, 0x1f, R0 ;  /* 0x0000001fff067819 */ /* 0x001fe20000011400 */
        /* <DEDUP_REMOVED lines=24> */
.L_x_13058:
[----:B------:R-:W-:Y:S05]  /*8dd0*/  BSYNC B0 ;  /* 0x0000000000007941 */ /* 0x000fea0003800000 */
.L_x_12993:
[----:B------:R-:W2:Y:S01]  /*8de0*/  LDL R12, [R1] ;  /* 0x00000000010c7983 */ /* 0x000ea20000100800 */
[----:B------:R-:W-:-:S03]  /*8df0*/  ULDC.64 UR4, c[0x0][0x300] ;  /* 0x0000c00000047ab9 */ /* 0x000fc60000000a00 */
[----:B------:R-:W3:Y:S04]  /*8e00*/  LDL R11, [R1+0x10] ;  /* 0x00001000010b7983 */ /* 0x000ee80000100800 */
[----:B-1----:R-:W4:Y:S01]  /*8e10*/  LDL.LU R9, [R1+0x8] ;  /* 0x0000080001097983 */ /* 0x002f220000300800 */
[----:B------:R-:W-:Y:S02]  /*8e20*/  IMAD R6, R6, UR4, RZ ;  /* 0x0000000406067c24 */ /* 0x000fe4000f8e02ff */
[C---:B0-----:R-:W-:Y:S01]  /*8e30*/  IMAD.WIDE.U32 R4, R0.reuse, UR4, RZ ;  /* 0x0000000400047c25 */ /* 0x041fe2000f8e00ff */
[----:B------:R-:W0:Y:S03]  /*8e40*/  S2R R10, SR_TID.X ;  /* 0x00000000000a7919 */ /* 0x000e260000002100 */
        /* <DEDUP_REMOVED lines=14> */
[----:B------:R-:W-:-:S03]  /*8f30*/  ULDC.64 UR4, c[0x0][0x2e8] ;  /* 0x0000ba0000047ab9 */ /* 0x000fc60000000a00 */
[----:B------:R-:W-:Y:S01]  /*8f40*/  IMAD.IADD R2, R5, 0x1, R0 ;  /* 0x0000000105027824 */ /* 0x000fe200078e0200 */
[----:B------:R-:W-:Y:S01]  /*8f50*/  LEA R0, P0, R4, UR4, 0x1 ;  /* 0x0000000404007c11 */ /* 0x000fe2000f8008ff */
[----:B------:R-:W-:Y:S01]  /*8f60*/  ULDC UR4, c[0x0][0x2f4] ;  /* 0x0000bd0000047ab9 */ /* 0x000fe20000000800 */
[----:B----4-:R-:W-:Y:S02]  /*8f70*/  LOP3.LUT R9, R9, 0xfffffffe, RZ, 0xc0, !PT ;  /* 0xfffffffe09097812 */ /* 0x010fe400078ec0ff */
[----:B------:R-:W-:Y:S01]  /*8f80*/  ISETP.GE.AND P2, PT, R28, UR4, PT ;  /* 0x000000041c007c0c */ /* 0x000fe2000bf46270 */
[----:B------:R-:W-:Y:S01]  /*8f90*/  UMOV UR4, 0xffffffff ;  /* 0xffffffff00047882 */ /* 0x000fe20000000000 */
[----:B------:R-:W-:Y:S02]  /*8fa0*/  LEA.HI.X R2, R4, UR5, R2, 0x1, P0 ;  /* 0x0000000504027c11 */ /* 0x000fe400080f0c02 */
[----:B---3--:R-:W-:-:S04]  /*8fb0*/  IADD3 R4, -R10, R11, -R8 ;  /* 0x0000000b0a047210 */ /* 0x008fc80007ffe908 */
[----:B------:R-:W-:-:S05]  /*8fc0*/  ISETP.GE.AND P0, PT, R4, 0x1, PT ;  /* 0x000000010400780c */ /* 0x000fca0003f06270 */
[----:B------:R-:W-:-:S05]  /*8fd0*/  @P2 LOP3.LUT R9, R9, 0x1, RZ, 0xfc, !PT ;  /* 0x0000000109092812 */ /* 0x000fca00078efcff */
[----:B------:R1:W-:Y:S01]  /*8fe0*/  STL [R1+0x8], R9 ;  /* 0x0000080901007387 */ /* 0x0003e20000100800 */
[C---:B0-----:R-:W-:Y:S01]  /*8ff0*/  IMAD.SHL.U32 R10, R12.reuse, 0x8, RZ ;  /* 0x000000080c0a7824 */ /* 0x041fe200078e00ff */
[----:B------:R-:W-:-:S04]  /*9000*/  SHF.L.U32 R11, R12, 0x3, RZ ;  /* 0x000000030c0b7819 */ /* 0x000fc800000006ff */
[----:B------:R-:W-:-:S04]  /*9010*/  LOP3.LUT R10, R10, 0x1f8, RZ, 0xc0, !PT ;  /* 0x000001f80a0a7812 */ /* 0x000fc800078ec0ff */
[----:B------:R-:W-:-:S04]  /*9020*/  LOP3.LUT R10, R10, 0x38, R12, 0x78, !PT ;  /* 0x000000380a0a7812 */ /* 0x000fc800078e780c */
[----:B------:R-:W-:-:S05]  /*9030*/  LOP3.LUT R10, R10, 0x200, R11, 0xf8, !PT ;  /* 0x000002000a0a7812 */ /* 0x000fca00078ef80b */
[----:B------:R-:W-:Y:S01]  /*9040*/  IMAD R5, R25, 0x2000, R10 ;  /* 0x0000200019057824 */ /* 0x000fe200078e020a */
[----:B-1----:R-:W-:Y:S06]  /*9050*/  BRA.DIV UR4, `(.L_x_12995) ;  /* 0x0000003e04807947 */ /* 0x002fec000b800000 */
        /* <DEDUP_REMOVED lines=71> */
[----:B--23--:R1:W-:Y:S02]  /*94d0*/  @P1 LDGSTS.E.BYPASS.LTC128B.128 [R8+0x11400], desc[UR50][R6.64], !P2 ;  /* 0x1140000006081fae */ /* 0x00c3e4000d101d72 */
.L_x_13076:
[----:B------:R-:W-:-:S13]  /*94e0*/  ISETP.GE.AND P0, PT, R4, 0x71, PT ;  /* 0x000000710400780c */ /* 0x000fda0003f06270 */
[----:B01----:R-:W-:Y:S01]  /*94f0*/  @P0 LEA R6, P1, R28, R0, 0x1 ;  /* 0x000000001c060211 */ /* 0x003fe200078208ff */
[----:B------:R-:W-:-:S04]  /*9500*/  @P0 IMAD R5, R5, 0x2, R22 ;  /* 0x0000000205050824 */ /* 0x000fc800078e0216 */
[----:B------:R-:W-:-:S05]  /*9510*/  @P0 IMAD.X R7, RZ, RZ, R2, P1 ;  /* 0x000000ffff070224 */ /* 0x000fca00008e0602 */
[----:B------:R-:W-:Y:S01]  /*9520*/  @!PT LDS RZ, [RZ] ;  /* 0x00000000fffff984 */ /* 0x000fe20000000800 */
[----:B------:R-:W-:Y:S01]  /*9530*/  @!PT LDS RZ, [RZ] ;  /* 0x00000000fffff984 */ /* 0x000fe20000000800 */
[----:B------:R-:W-:Y:S01]  /*9540*/  @!PT LDS RZ, [RZ] ;  /* 0x00000000fffff984 */ /* 0x000fe20000000800 */
[----:B------:R0:W-:Y:S01]  /*9550*/  @P0 LDGSTS.E.BYPASS.LTC128B.128 [R5+0x11c00], desc[UR50][R6.64], !P2 ;  /* 0x11c0000006050fae */ /* 0x0001e2000d101d72 */
[----:B------:R-:W-:Y:S01]  /*9560*/  PLOP3.LUT P0, PT, PT, PT, PT, 0x80, 0x0 ;  /* 0x000000000000781c */ /* 0x000fe20003f0f070 */
[----:B------:R-:W-:-:S12]  /*9570*/  NOP ;  /* 0x0000000000007918 */ /* 0x000fd80000000000 */
.L_x_12996:
        /* <DEDUP_REMOVED lines=11> */
.L_x_12997:
[----:B------:R1:W5:Y:S01]  /*9630*/  LDL R0, [R1+0x8] ;  /* 0x0000080001007983 */ /* 0x0003620000100800 */
[----:B------:R1:W-:Y:S03]  /*9640*/  SYNCS.ARRIVE.TRANS64.A1T0 RZ, [R3+URZ+0x16830], RZ ;  /* 0x016830ff03ff79a7 */ /* 0x0003e6000810003f */
[----:B0-----:R1:W5:Y:S04]  /*9650*/  LDL.LU R5, [R1+0x20] ;  /* 0x0000200001057983 */ /* 0x0013680000300800 */
[----:B------:R1:W5:Y:S02]  /*9660*/  LDL.LU R4, [R1+0x28] ;  /* 0x0000280001047983 */ /* 0x0003640000300800 */
[----:B------:R-:W-:Y:S05]  /*9670*/  WARPSYNC.ALL ;  /* 0x0000000000007948 */ /* 0x000fea0003800000 */
[----:B------:R-:W-:Y:S01]  /*9680*/  ULDC.64 UR4, c[0x0][0x298] ;  /* 0x0000a60000047ab9 */ /* 0x000fe20000000a00 */
[----:B------:R-:W-:Y:S01]  /*9690*/  VIADD R2, R22, 0x8400 ;  /* 0x0000840016027836 */ /* 0x000fe20000000000 */
[----:B------:R-:W-:Y:S01]  /*96a0*/  BSSY B6, `(.L_x_12998) ;  /* 0x000001f000067945 */ /* 0x000fe20003800000 */
[----:B------:R-:W-:Y:S03]  /*96b0*/  BAR.SYNC.DEFER_BLOCKING 0x8, 0x200 ;  /* 0x0208000000007b1d */ /* 0x000fe60000010000 */
[----:B------:R-:W-:-:S02]  /*96c0*/  LOP3.LUT P0, RZ, R2, 0x3ff, RZ, 0xc0, !PT ;  /* 0x000003ff02ff7812 */ /* 0x000fc4000780c0ff */
[----:B-----5:R-:W-:Y:S02]  /*96d0*/  LOP3.LUT P1, RZ, R0, 0x8, RZ, 0xc0, !PT ;  /* 0x0000000800ff7812 */ /* 0x020fe4000782c0ff */
[----:B------:R-:W-:Y:S01]  /*96e0*/  SHF.R.S32.HI R0, RZ, 0x1f, R5 ;  /* 0x0000001fff007819 */ /* 0x000fe20000011405 */
[----:B-1----:R-:W-:Y:S01]  /*96f0*/  IMAD.WIDE.U32 R2, R5, UR4, RZ ;  /* 0x0000000405027c25 */ /* 0x002fe2000f8e00ff */
[----:B------:R-:W-:Y:S02]  /*9700*/  SEL R29, R29, RZ, !P1 ;  /* 0x000000ff1d1d7207 */ /* 0x000fe40004800000 */
[----:B------:R-:W-:Y:S01]  /*9710*/  SEL R4, R4, RZ, !P1 ;  /* 0x000000ff04047207 */ /* 0x000fe20004800000 */
[----:B------:R-:W-:Y:S01]  /*9720*/  IMAD R0, R0, UR4, RZ ;  /* 0x0000000400007c24 */ /* 0x000fe2000f8e02ff */
[----:B------:R0:W-:Y:S03]  /*9730*/  STL.64 [R1+0x20], R2 ;  /* 0x0000200201007387 */ /* 0x0001e60000100a00 */
[----:B------:R-:W-:Y:S01]  /*9740*/  IMAD R0, R5, UR5, R0 ;  /* 0x0000000505007c24 */ /* 0x000fe2000f8e0200 */
[----:B------:R0:W-:Y:S03]  /*9750*/  STL [R1+0x30], R4 ;  /* 0x0000300401007387 */ /* 0x0001e60000100800 */
[----:B------:R-:W-:-:S05]  /*9760*/  IMAD.IADD R0, R3, 0x1, R0 ;  /* 0x0000000103007824 */ /* 0x000fca00078e0200 */
        /* <DEDUP_REMOVED lines=18> */
.L_x_12999:
[----:B------:R-:W-:Y:S05]  /*9890*/  BSYNC B6 ;  /* 0x0000000000067941 */ /* 0x000fea0003800000 */
.L_x_12998:
[----:B0-----:R-:W2:Y:S01]  /*98a0*/  LDL.LU R0, [R1+0x30] ;  /* 0x0000300001007983 */ /* 0x001ea20000300800 */
[----:B------:R-:W-:Y:S01]  /*98b0*/  ULDC.64 UR4, c[0x0][0x2d8] ;  /* 0x0000b60000047ab9 */ /* 0x000fe20000000a00 */
[----:B------:R-:W0:Y:S01]  /*98c0*/  LDC R9, c[0x0][0x448] ;  /* 0x00011200ff097b82 */ /* 0x000e220000000800 */
[----:B------:R-:W-:Y:S01]  /*98d0*/  ULDC.64 UR6, c[0x0][0x2c8] ;  /* 0x0000b20000067ab9 */ /* 0x000fe20000000a00 */
[----:B------:R-:W3:Y:S01]  /*98e0*/  LDL.LU R21, [R1+0x28] ;  /* 0x0000280001157983 */ /* 0x000ee20000300800 */
[----:B------:R-:W-:-:S03]  /*98f0*/  ULDC.64 UR8, c[0x0][0x280] ;  /* 0x0000a00000087ab9 */ /* 0x000fc60000000a00 */
[----:B------:R-:W3:Y:S04]  /*9900*/  LDL.LU.64 R2, [R1+0x20] ;  /* 0x0000200001027983 */ /* 0x000ee80000300a00 */
[----:B------:R-:W4:Y:S04]  /*9910*/  LDL R20, [R1] ;  /* 0x0000000001147983 */ /* 0x000f280000100800 */
[----:B------:R1:W5:Y:S01]  /*9920*/  LDL R10, [R1+0x1c] ;  /* 0x00001c00010a7983 */ /* 0x0003620000100800 */
[----:B0-----:R-:W-:-:S13]  /*9930*/  ISETP.NE.AND P0, PT, R9, 0x1, PT ;  /* 0x000000010900780c */ /* 0x001fda0003f05270 */
[----:B------:R-:W0:Y:S08]  /*9940*/  @P0 LDC R5, c[0x0][0x450] ;  /* 0x00011400ff050b82 */ /* 0x000e300000000800 */
        /* <DEDUP_REMOVED lines=11> */
[----:B------:R-:W4:Y:S01]  /*9a00*/  @P0 LDC R4, c[0x0][0x44c] ;  /* 0x00011300ff040b82 */ /* 0x000f220000000800 */
        /* <DEDUP_REMOVED lines=11> */
[----:B----4-:R-:W-:-:S04]  /*9ac0*/  @P0 IMAD.HI.U32 R0, R6, R4, RZ ;  /* 0x0000000406000227 */ /* 0x010fc800078e00ff */
[----:B------:R-:W-:Y:S01]  /*9ad0*/  IMAD.MOV.U32 R4, RZ, RZ, R6 ;  /* 0x000000ffff047224 */ /* 0x000fe200078e0006 */
[----:B0-----:R-:W-:-:S04]  /*9ae0*/  @P0 SHF.R.U32.HI R4, RZ, R5, R0 ;  /* 0x00000005ff040219 */ /* 0x001fc80000011600 */
[----:B------:R-:W-:-:S05]  /*9af0*/  SHF.R.S32.HI R0, RZ, 0x1f, R4 ;  /* 0x0000001fff007819 */ /* 0x000fca0000011404 */
[----:B------:R-:W-:-:S04]  /*9b00*/  IMAD R0, R0, UR4, RZ ;  /* 0x0000000400007c24 */ /* 0x000fc8000f8e02ff */
[C---:B------:R-:W-:Y:S02]  /*9b10*/  IMAD R7, R4.reuse, UR5, R0 ;  /* 0x0000000504077c24 */ /* 0x040fe4000f8e0200 */
[----:B------:R-:W-:Y:S02]  /*9b20*/  IMAD.MOV R0, RZ, RZ, -R4 ;  /* 0x000000ffff007224 */ /* 0x000fe400078e0a04 */
[----:B------:R-:W-:-:S04]  /*9b30*/  IMAD.WIDE.U32 R4, R4, UR4, R2 ;  /* 0x0000000404047c25 */ /* 0x000fc8000f8e0002 */
[----:B------:R-:W-:Y:S02]  /*9b40*/  IMAD R0, R9, R0, R6 ;  /* 0x0000000009007224 */ /* 0x000fe400078e0206 */
[----:B------:R-:W-:-:S03]  /*9b50*/  IMAD.IADD R5, R5, 0x1, R7 ;  /* 0x0000000105057824 */ /* 0x000fc600078e0207 */
[----:B------:R-:W-:-:S05]  /*9b60*/  SHF.R.S32.HI R7, RZ, 0x1f, R0 ;  /* 0x0000001fff077819 */ /* 0x000fca0000011400 */
[----:B------:R-:W-:Y:S02]  /*9b70*/  IMAD R7, R7, UR6, RZ ;  /* 0x0000000607077c24 */ /* 0x000fe4000f8e02ff */
[----:B------:R-:W-:-:S04]  /*9b80*/  IMAD.WIDE.U32 R4, R0, UR6, R4 ;  /* 0x0000000600047c25 */ /* 0x000fc8000f8e0004 */
[----:B------:R-:W-:-:S04]  /*9b90*/  IMAD R7, R0, UR7, R7 ;  /* 0x0000000700077c24 */ /* 0x000fc8000f8e0207 */
[----:B------:R-:W-:Y:S02]  /*9ba0*/  IMAD.IADD R5, R5, 0x1, R7 ;  /* 0x0000000105057824 */ /* 0x000fe400078e0207 */
[----:B------:R-:W0:Y:S01]  /*9bb0*/  @P0 LDC R7, c[0x0][0x44c] ;  /* 0x00011300ff070b82 */ /* 0x000e220000000800 */
[----:B------:R-:W-:-:S04]  /*9bc0*/  LEA R0, P1, R4, UR8, 0x1 ;  /* 0x0000000804007c11 */ /* 0x000fc8000f8208ff */
[----:B------:R-:W-:Y:S02]  /*9bd0*/  LEA.HI.X R4, R4, UR9, R5, 0x1, P1 ;  /* 0x0000000904047c11 */ /* 0x000fe400088f0c05 */
[----:B------:R-:W-:-:S05]  /*9be0*/  IADD3 R5, R6, 0x80, RZ ;  /* 0x0000008006057810 */ /* 0x000fca0007ffe0ff */
[----:B------:R-:W-:Y:S01]  /*9bf0*/  IMAD.MOV.U32 R6, RZ, RZ, R5 ;  /* 0x000000ffff067224 */ /* 0x000fe200078e0005 */
[----:B------:R-:W3:Y:S01]  /*9c00*/  S2R R20, SR_TID.X ;  /* 0x0000000000147919 */ /* 0x000ee20000002100 */
[----:B0-----:R-:W-:-:S05]  /*9c10*/  @P0 IMAD.HI.U32 R7, R5, R7, RZ ;  /* 0x0000000705070227 */ /* 0x001fca00078e00ff */
[----:B-1----:R-:W-:-:S05]  /*9c20*/  @P0 SHF.R.U32.HI R6, RZ, R8, R7 ;  /* 0x00000008ff060219 */ /* 0x002fca0000011607 */
[----:B------:R-:W-:-:S04]  /*9c30*/  IMAD.MOV R7, RZ, RZ, -R6 ;  /* 0x000000ffff077224 */ /* 0x000fc800078e0a06 */
[----:B------:R-:W-:Y:S01]  /*9c40*/  IMAD R5, R9, R7, R5 ;  /* 0x0000000709057224 */ /* 0x000fe200078e0205 */
[----:B------:R-:W-:Y:S01]  /*9c50*/  SHF.R.S32.HI R7, RZ, 0x1f, R6 ;  /* 0x0000001fff077819 */ /* 0x000fe20000011406 */
[----:B------:R-:W-:-:S04]  /*9c60*/  IMAD.WIDE.U32 R2, R6, UR4, R2 ;  /* 0x0000000406027c25 */ /* 0x000fc8000f8e0002 */
[----:B------:R-:W-:Y:S01]  /*9c70*/  IMAD R7, R7, UR4, RZ ;  /* 0x0000000407077c24 */ /* 0x000fe2000f8e02ff */
[----:B------:R-:W-:-:S03]  /*9c80*/  ULDC UR4, c[0x0][0x2b8] ;  /* 0x0000ae0000047ab9 */ /* 0x000fc60000000800 */
[----:B------:R-:W-:Y:S01]  /*9c90*/  IMAD R7, R6, UR5, R7 ;  /* 0x0000000506077c24 */ /* 0x000fe2000f8e0207 */
[----:B------:R-:W-:-:S03]  /*9ca0*/  SHF.R.S32.HI R6, RZ, 0x1f, R5 ;  /* 0x0000001fff067819 */ /* 0x000fc60000011405 */
[----:B------:R-:W-:Y:S02]  /*9cb0*/  IMAD.IADD R3, R3, 0x1, R7 ;  /* 0x0000000103037824 */ /* 0x000fe400078e0207 */
[----:B------:R-:W-:Y:S02]  /*9cc0*/  IMAD R6, R6, UR6, RZ ;  /* 0x0000000606067c24 */ /* 0x000fe4000f8e02ff */
[----:B------:R-:W-:-:S04]  /*9cd0*/  IMAD.WIDE.U32 R2, R5, UR6, R2 ;  /* 0x0000000605027c25 */ /* 0x000fc8000f8e0002 */
[----:B------:R-:W-:Y:S01]  /*9ce0*/  IMAD R6, R5, UR7, R6 ;  /* 0x0000000705067c24 */ /* 0x000fe2000f8e0206 */
[----:B------:R-:W-:-:S03]  /*9cf0*/  LEA R5, P1, R2, UR8, 0x1 ;  /* 0x0000000802057c11 */ /* 0x000fc6000f8208ff */
[----:B------:R-:W-:Y:S01]  /*9d00*/  IMAD.IADD R6, R3, 0x1, R6 ;  /* 0x0000000103067824 */ /* 0x000fe200078e0206 */
[----:B------:R-:W-:Y:S01]  /*9d10*/  ISETP.GE.AND P0, PT, R28, UR4, PT ;  /* 0x000000041c007c0c */ /* 0x000fe2000bf06270 */
[----:B------:R-:W-:Y:S01]  /*9d20*/  UMOV UR4, 0xffffffff ;  /* 0xffffffff00047882 */ /* 0x000fe20000000000 */
[----:B---3--:R-:W-:Y:S02]  /*9d30*/  LOP3.LUT R20, R20, 0x7f, RZ, 0xc0, !PT ;  /* 0x0000007f14147812 */ /* 0x008fe400078ec0ff */
[----:B------:R-:W-:Y:S02]  /*9d40*/  LEA.HI.X R2, R2, UR9, R6, 0x1, P1 ;  /* 0x0000000902027c11 */ /* 0x000fe400088f0c06 */
[----:B------:R-:W-:Y:S01]  /*9d50*/  SHF.R.U32.HI R20, RZ, 0x3, R20 ;  /* 0x00000003ff147819 */ /* 0x000fe20000011614 */
[----:B--2---:R-:W-:Y:S06]  /*9d60*/  BRA.DIV UR4, `(.L_x_13000) ;  /* 0x0000003a04ec7947 */ /* 0x004fec000b800000 */
[----:B------:R-:W0:Y:S01]  /*9d70*/  SHFL.IDX PT, R7, R0, RZ, 0x181f ;  /* 0x00181fff00077589 */ /* 0x000e2200000e0000 */
[----:B-----5:R-:W-:Y:S02]  /*9d80*/  IMAD R3, R21, R9, RZ ;  /* 0x0000000915037224 */ /* 0x020fe400078e02ff */
[----:B------:R-:W-:Y:S01]  /*9d90*/  IMAD R17, R17, 0xc0, R20 ;  /* 0x000000c011117824 */ /* 0x000fe200078e0214 */
[----:B------:R-:W1:Y:S04]  /*9da0*/  SHFL.IDX PT, R6, R4, RZ, 0x181f ;  /* 0x00181fff04067589 */ /* 0x000e6800000e0000 */
[----:B------:R-:W-:-:S13]  /*9db0*/  ISETP.GE.AND P2, PT, R17, R3, PT ;  /* 0x000000031100720c */ /* 0x000fda0003f46270 */
[----:B0-----:R-:W-:-:S05]  /*9dc0*/  @!P2 LEA R7, P1, R28, R7, 0x1 ;  /* 0x000000071c07a211 */ /* 0x001fca00078208ff */
[----:B-1----:R-:W-:-:S05]  /*9dd0*/  @!P2 IMAD.X R6, RZ, RZ, R6, P1 ;  /* 0x000000ffff06a224 */ /* 0x002fca00008e0606 */
[----:B------:R-:W-:-:S04]  /*9de0*/  @!P2 LOP3.LUT R7, R7, R6, RZ, 0x3c, !PT ;  /* 0x000000060707a212 */ /* 0x000fc800078e3cff */
[----:B------:R-:W-:-:S04]  /*9df0*/  @!P2 LOP3.LUT R6, R7, R6, RZ, 0x3c, !PT ;  /* 0x000000060706a212 */ /* 0x000fc800078e3cff */
[----:B------:R-:W-:-:S05]  /*9e00*/  @!P2 LOP3.LUT R7, R7, R6, RZ, 0x3c, !PT ;  /* 0x000000060707a212 */ /* 0x000fca00078e3cff */
[----:B------:R-:W-:Y:S01]  /*9e10*/  @!PT LDS RZ, [RZ] ;  /* 0x00000000fffff984 */ /* 0x000fe20000000800 */
[----:B------:R0:W-:Y:S02]  /*9e20*/  @!P2 LDGSTS.E.BYPASS.LTC128B.128 [R10+0x8400], desc[UR50][R6.64], !P0 ;  /* 0x08400000060aafae */ /* 0x0001e4000c101d72 */
[----:B0-----:R-:W-:Y:S02]  /*9e30*/  VIADD R6, R17, 0x10 ;  /* 0x0000001011067836 */ /* 0x001fe40000000000 */
        /* <DEDUP_REMOVED lines=8> */
[----:B------:R0:W-:Y:S02]  /*9ec0*/  @!P1 LDGSTS.E.BYPASS.LTC128B.128 [R10+0x8c00], desc[UR50][R6.64], !P0 ;  /* 0x08c00000060a9fae */ /* 0x0001e4000c101d72 */
[----:B0-----:R-:W-:Y:S02]  /*9ed0*/  IADD3 R6, R17, 0x20, RZ ;  /* 0x0000002011067810 */ /* 0x001fe40007ffe0ff */
[----:B------:R-:W0:Y:S02]  /*9ee0*/  SHFL.IDX PT, R7, R0, 0x2, 0x181f ;  /* 0x00581f0000077f89 */ /* 0x000e2400000e0000 */
        /* <DEDUP_REMOVED lines=41> */
[----:B------:R-:W1:Y:S04]  /*a180*/  SHFL.IDX PT, R6, R4, 0x6, 0x181f ;  /* 0x00d81f0004067f89 */ /* 0x000e6800000e0000 */
[----:B------:R-:W-:Y:S07]  /*a190*/  SHFL.IDX PT, R4, R4, 0x7, 0x181f ;  /* 0x00f81f0004047f89 */ /* 0x000fee00000e0000 */
[----:B0-----:R-:W-:-:S05]  /*a1a0*/  @!P1 LEA R7, P2, R28, R7, 0x1 ;  /* 0x000000071c079211 */ /* 0x001fca00078408ff */
[----:B-1----:R-:W-:-:S05]  /*a1b0*/  @!P1 IMAD.X R6, RZ, RZ, R6, P2 ;  /* 0x000000ffff069224 */ /* 0x002fca00010e0606 */
[----:B------:R-:W-:-:S04]  /*a1c0*/  @!P1 LOP3.LUT R7, R7, R6, RZ, 0x3c, !PT ;  /* 0x0000000607079212 */ /* 0x000fc800078e3cff */
[----:B------:R-:W-:-:S04]  /*a1d0*/  @!P1 LOP3.LUT R6, R7, R6, RZ, 0x3c, !PT ;  /* 0x0000000607069212 */ /* 0x000fc800078e3cff */
[----:B------:R-:W-:-:S05]  /*a1e0*/  @!P1 LOP3.LUT R7, R7, R6, RZ, 0x3c, !PT ;  /* 0x0000000607079212 */ /* 0x000fca00078e3cff */
[----:B------:R0:W-:Y:S04]  /*a1f0*/  @!P1 LDGSTS.E.BYPASS.LTC128B.128 [R10+0xb400], desc[UR50][R6.64], !P0 ;  /* 0x0b400000060a9fae */ /* 0x0001e8000c101d72 */
[----:B0-----:R0:W1:Y:S02]  /*a200*/  SHFL.IDX PT, R6, R0, 0x7, 0x181f ;  /* 0x00f81f0000067f89 */ /* 0x00106400000e0000 */
[----:B0-----:R-:W-:-:S05]  /*a210*/  VIADD R0, R17, 0x80 ;  /* 0x0000008011007836 */ /* 0x001fca0000000000 */
[----:B------:R-:W-:Y:S01]  /*a220*/  ISETP.GE.AND P1, PT, R0, R3, PT ;  /* 0x000000030000720c */ /* 0x000fe20003f26270 */
[----:B------:R-:W-:-:S05]  /*a230*/  VIADD R0, R17, 0x70 ;  /* 0x0000007011007836 */ /* 0x000fca0000000000 */
[----:B------:R-:W-:Y:S02]  /*a240*/  ISETP.GE.AND P2, PT, R0, R3, PT ;  /* 0x000000030000720c */ /* 0x000fe40003f46270 */
[----:B------:R-:W-:Y:S11]  /*a250*/  SHFL.IDX PT, R0, R2, RZ, 0x181f ;  /* 0x00181fff02007589 */ /* 0x000ff600000e0000 */
[----:B-1----:R-:W-:-:S05]  /*a260*/  @!P2 LEA R6, P3, R28, R6, 0x1 ;  /* 0x000000061c06a211 */ /* 0x002fca00078608ff */
[----:B------:R-:W-:Y:S02]  /*a270*/  @!P2 IMAD.X R7, RZ, RZ, R4, P3 ;  /* 0x000000ffff07a224 */ /* 0x000fe400018e0604 */
[----:B------:R-:W0:Y:S04]  /*a280*/  SHFL.IDX PT, R4, R5, RZ, 0x181f ;  /* 0x00181fff05047589 */ /* 0x000e2800000e0000 */
[----:B------:R1:W-:Y:S01]  /*a290*/  @!P2 LDGSTS.E.BYPASS.LTC128B.128 [R10+0xbc00], desc[UR50][R6.64], !P0 ;  /* 0x0bc00000060aafae */ /* 0x0003e2000c101d72 */
[----:B0-----:R-:W-:-:S05]  /*a2a0*/  @!P1 LEA R4, P3, R28, R4, 0x1 ;  /* 0x000000041c049211 */ /* 0x001fca00078608ff */
[----:B------:R-:W-:Y:S02]  /*a2b0*/  @!P1 IMAD.X R0, RZ, RZ, R0, P3 ;  /* 0x000000ffff009224 */ /* 0x000fe400018e0600 */
[----:B-1----:R-:W-:Y:S02]  /*a2c0*/  @!P1 IMAD.MOV.U32 R6, RZ, RZ, R4 ;  /* 0x000000ffff069224 */ /* 0x002fe400078e0004 */
[----:B------:R-:W-:Y:S01]  /*a2d0*/  @!P1 IMAD.MOV.U32 R7, RZ, RZ, R0 ;  /* 0x000000ffff079224 */ /* 0x000fe200078e0000 */
[----:B------:R-:W-:-:S04]  /*a2e0*/  IADD3 R0, R17, 0x90, RZ ;  /* 0x0000009011007810 */ /* 0x000fc80007ffe0ff */
[----:B------:R0:W-:Y:S01]  /*a2f0*/  @!P1 LDGSTS.E.BYPASS.LTC128B.128 [R10+0xc400], desc[UR50][R6.64], !P0 ;  /* 0x0c400000060a9fae */ /* 0x0001e2000c101d72 */
[----:B------:R-:W-:-:S03]  /*a300*/  ISETP.GE.AND P1, PT, R0, R3, PT ;  /* 0x000000030000720c */ /* 0x000fc60003f26270 */
[----:B------:R-:W-:Y:S04]  /*a310*/  SHFL.IDX PT, R0, R2, 0x1, 0x181f ;  /* 0x00381f0002007f89 */ /* 0x000fe800000e0000 */
[----:B0-----:R-:W0:Y:S06]  /*a320*/  SHFL.IDX PT, R6, R5, 0x1, 0x181f ;  /* 0x00381f0005067f89 */ /* 0x001e2c00000e0000 */
[----:B0-----:R-:W-:-:S05]  /*a330*/  @!P1 LEA R6, P2, R28, R6, 0x1 ;  /* 0x000000061c069211 */ /* 0x001fca00078408ff */
[----:B------:R-:W-:-:S04]  /*a340*/  @!P1 IMAD.X R0, RZ, RZ, R0, P2 ;  /* 0x000000ffff009224 */ /* 0x000fc800010e0600 */
[----:B------:R-:W-:Y:S02]  /*a350*/  @!P1 IMAD.MOV.U32 R7, RZ, RZ, R0 ;  /* 0x000000ffff079224 */ /* 0x000fe400078e0000 */
[----:B------:R-:W-:-:S03]  /*a360*/  VIADD R0, R17, 0xa0 ;  /* 0x000000a011007836 */ /* 0x000fc60000000000 */
[----:B------:R0:W-:Y:S02]  /*a370*/  @!P1 LDGSTS.E.BYPASS.LTC128B.128 [R10+0xcc00], desc[UR50][R6.64], !P0 ;  /* 0x0cc00000060a9fae */ /* 0x0001e4000c101d72 */
[----:B------:R-:W-:Y:S02]  /*a380*/  ISETP.GE.AND P2, PT, R0, R3, PT ;  /* 0x000000030000720c */ /* 0x000fe40003f46270 */
[----:B------:R-:W-:Y:S04]  /*a390*/  SHFL.IDX PT, R0, R2, 0x2, 0x181f ;  /* 0x00581f0002007f89 */ /* 0x000fe800000e0000 */
[----:B0-----:R-:W0:Y:S07]  /*a3a0*/  SHFL.IDX PT, R6, R5, 0x2, 0x181f ;  /* 0x00581f0005067f89 */ /* 0x001e2e00000e0000 */
[----:B0-----:R-:W-:-:S05]  /*a3b0*/  @!P2 LEA R6, P1, R28, R6, 0x1 ;  /* 0x000000061c06a211 */ /* 0x001fca00078208ff */
[----:B------:R-:W-:-:S04]  /*a3c0*/  @!P2 IMAD.X R0, RZ, RZ, R0, P1 ;  /* 0x000000ffff00a224 */ /* 0x000fc800008e0600 */
[----:B------:R-:W-:Y:S02]  /*a3d0*/  @!P2 IMAD.MOV.U32 R7, RZ, RZ, R0 ;  /* 0x000000ffff07a224 */ /* 0x000fe400078e0000 */
[----:B------:R0:W1:Y:S04]  /*a3e0*/  SHFL.IDX PT, R0, R2, 0x3, 0x181f ;  /* 0x00781f0002007f89 */ /* 0x00006800000e0000 */
[----:B------:R0:W-:Y:S04]  /*a3f0*/  @!P2 LDGSTS.E.BYPASS.LTC128B.128 [R10+0xd400], desc[UR50][R6.64], !P0 ;  /* 0x0d400000060aafae */ /* 0x0001e8000c101d72 */
[----:B------:R0:W2:Y:S02]  /*a400*/  SHFL.IDX PT, R2, R5, 0x3, 0x181f ;  /* 0x00781f0005027f89 */ /* 0x0000a400000e0000 */
.L_x_13101:
[----:B------:R-:W-:-:S05]  /*a410*/  VIADD R17, R17, 0xb0 ;  /* 0x000000b011117836 */ /* 0x000fca0000000000 */
[----:B------:R-:W-:-:S13]  /*a420*/  ISETP.GE.AND P1, PT, R17, R3, PT ;  /* 0x000000031100720c */ /* 0x000fda0003f26270 */
[----:B0-2---:R-:W-:-:S05]  /*a430*/  @!P1 LEA R2, P2, R28, R2, 0x1 ;  /* 0x000000021c029211 */ /* 0x005fca00078408ff */
[----:B-1----:R-:W-:-:S05]  /*a440*/  @!P1 IMAD.X R3, RZ, RZ, R0, P2 ;  /* 0x000000ffff039224 */ /* 0x002fca00010e0600 */
[----:B------:R-:W-:Y:S01]  /*a450*/  @!PT LDS RZ, [RZ] ;  /* 0x00000000fffff984 */ /* 0x000fe20000000800 */
[----:B------:R-:W-:Y:S01]  /*a460*/  @!PT LDS RZ, [RZ] ;  /* 0x00000000fffff984 */ /* 0x000fe20000000800 */
[----:B------:R-:W-:Y:S01]  /*a470*/  @!PT LDS RZ, [RZ] ;  /* 0x00000000fffff984 */ /* 0x000fe20000000800 */
[----:B------:R0:W-:Y:S01]  /*a480*/  @!P1 LDGSTS.E.BYPASS.LTC128B.128 [R10+0xdc00], desc[UR50][R2.64], !P0 ;  /* 0x0dc00000020a9fae */ /* 0x0001e2000c101d72 */
[----:B------:R-:W-:Y:S01]  /*a490*/  PLOP3.LUT P0, PT, PT, PT, PT, 0x80, 0x0 ;  /* 0x000000000000781c */ /* 0x000fe20003f0f070 */
[----:B------:R-:W-:-:S12]  /*a4a0*/  NOP ;  /* 0x0000000000007918 */ /* 0x000fd80000000000 */
.L_x_13001:
        /* <DEDUP_REMOVED lines=14> */
[----:B0-----:R-:W2:Y:S01]  /*a590*/  LDL R2, [R1+0x10] ;  /* 0x0000100001027983 */ /* 0x001ea20000100800 */
[----:B------:R0:W-:Y:S01]  /*a5a0*/  SYNCS.ARRIVE.TRANS64.A1T0 RZ, [R22+URZ+0x16800], RZ ;  /* 0x016800ff16ff79a7 */ /* 0x0001e2000810003f */
[----:B------:R-:W-:Y:S01]  /*a5b0*/  BSSY B0, `(.L_x_13002) ;  /* 0x0000004000007945 */ /* 0x000fe20003800000 */
[----:B------:R-:W1:Y:S01]  /*a5c0*/  SYNCS.PHASECHK.TRANS64.TRYWAIT P0, [R22+URZ+0x16820], R3 ;  /* 0x01682003160075a7 */ /* 0x000e62000800017f */
[----:B--2---:R-:W-:Y:S02]  /*a5d0*/  ISETP.GE.AND P1, PT, R2, 0x81, PT ;  /* 0x000000810200780c */ /* 0x004fe40003f26270 */
[----:B01----:R-:W-:Y:S11]  /*a5e0*/  @!P0 BRA `(.L_x_13003) ;  /* 0x0000004000b08947 */ /* 0x003ff60003800000 */
.L_x_13102:
[----:B------:R-:W-:Y:S05]  /*a5f0*/  BSYNC B0 ;  /* 0x0000000000007941 */ /* 0x000fea0003800000 */
.L_x_13002:
[----:B------:R-:W-:Y:S04]  /*a600*/  BSSY B0, `(.L_x_13004) ;  /* 0x0000106000007945 */ /* 0x000fe80003800000 */
[----:B------:R-:W-:Y:S05]  /*a610*/  @!P1 BRA `(.L_x_13005) ;  /* 0x0000001000109947 */ /* 0x000fea0003800000 */
[----:B------:R-:W2:Y:S01]  /*a620*/  LDL.LU R0, [R1+0x34] ;  /* 0x0000340001007983 */ /* 0x000ea20000300800 */
[----:B------:R-:W-:Y:S01]  /*a630*/  ULDC UR4, c[0x0][0x2f4] ;  /* 0x0000bd0000047ab9 */ /* 0x000fe20000000800 */
[----:B------:R-:W-:Y:S01]  /*a640*/  IMAD.MOV.U32 R17, RZ, RZ, R27 ;  /* 0x000000ffff117224 */ /* 0x000fe200078e001b */
[----:B------:R-:W-:Y:S01]  /*a650*/  ISETP.GE.AND P1, PT, R28, UR4, PT ;  /* 0x000000041c007c0c */ /* 0x000fe2000bf26270 */
[----:B------:R-:W-:Y:S02]  /*a660*/  IMAD.MOV.U32 R6, RZ, RZ, R25 ;  /* 0x000000ffff067224 */ /* 0x000fe400078e0019 */
[----:B------:R-:W-:Y:S01]  /*a670*/  IMAD.MOV.U32 R29, RZ, RZ, R26 ;  /* 0x000000ffff1d7224 */ /* 0x000fe200078e001a */
[----:B--2---:R-:W-:-:S09]  /*a680*/  LEA.HI.SX32 R7, R0, 0xfffffffe, 0x19 ;  /* 0xfffffffe00077811 */ /* 0x004fd200078fcaff */
.L_x_13018:
[----:B------:R-:W2:Y:S01]  /*a690*/  LDL R9, [R1+0x14] ;  /* 0x0000140001097983 */ /* 0x000ea20000100800 */
[----:B0-----:R-:W0:Y:S03]  /*a6a0*/  LDC R3, c[0x0][0x430] ;  /* 0x00010c00ff037b82 */ /* 0x001e260000000800 */
        /* <DEDUP_REMOVED lines=17> */
[----:B------:R-:W-:-:S05]  /*a7c0*/  IADD3 R0, -R2, RZ, RZ ;  /* 0x000000ff02007210 */ /* 0x000fca0007ffe1ff */
[----:B------:R-:W-:Y:S01]  /*a7d0*/  IMAD R0, R0, UR4, R3 ;  /* 0x0000000400007c24 */ /* 0x000fe2000f8e0203 */
[----:B------:R-:W-:Y:S01]  /*a7e0*/  ULDC.64 UR4, c[0x0][0x428] ;  /* 0x00010a0000047ab9 */ /* 0x000fe20000000a00 */
        /* <DEDUP_REMOVED lines=20> */
.L_x_13006:
[----:B------:R-:W-:Y:S01]  /*a930*/  IMAD R5, R25, 0x8, R22 ;  /* 0x0000000819057824 */ /* 0x000fe200078e0216 */
[----:B------:R-:W-:Y:S01]  /*a940*/  SHF.L.U32 R2, R27, 0x1f, RZ ;  /* 0x0000001f1b027819 */ /* 0x000fe200000006ff */
[----:B------:R-:W-:Y:S03]  /*a950*/  BSSY B1, `(.L_x_13007) ;  /* 0x0000003000017945 */ /* 0x000fe60003800000 */
[----:B------:R-:W0:Y:S02]  /*a960*/  SYNCS.PHASECHK.TRANS64.TRYWAIT P0, [R5+URZ+0x16840], R2 ;  /* 0x01684002050075a7 */ /* 0x000e24000800017f */
[----:B0-----:R-:W-:Y:S05]  /*a970*/  @!P0 BRA `(.L_x_13008) ;  /* 0x0000003c00e08947 */ /* 0x001fea0003800000 */
.L_x_13103:
[----:B------:R-:W-:Y:S05]  /*a980*/  BSYNC B1 ;  /* 0x0000000000017941 */ /* 0x000fea0003800000 */
.L_x_13007:
[----:B------:R-:W2:Y:S04]  /*a990*/  LDL R3, [R1+0x8] ;  /* 0x0000080001037983 */ /* 0x000ea80000100800 */
[----:B------:R-:W3:Y:S01]  /*a9a0*/  LDL R8, [R1] ;  /* 0x0000000001087983 */ /* 0x000ee20000100800 */
[----:B------:R-:W-:Y:S01]  /*a9b0*/  SHF.R.S32.HI R20, RZ, 0x1f, R0 ;  /* 0x0000001fff147819 */ /* 0x000fe20000011400 */
[----:B------:R-:W-:Y:S01]  /*a9c0*/  ULDC.64 UR4, c[0x0][0x300] ;  /* 0x0000c00000047ab9 */ /* 0x000fe20000000a00 */
[----:B------:R-:W1:Y:S03]  /*a9d0*/  S2R R9, SR_TID.X ;  /* 0x0000000000097919 */ /* 0x000e660000002100 */
[----:B------:R-:W-:-:S04]  /*a9e0*/  IMAD R7, R20, UR4, RZ ;  /* 0x0000000414077c24 */ /* 0x000fc8000f8e02ff */
[C---:B------:R-:W-:Y:S01]  /*a9f0*/  IMAD R7, R0.reuse, UR5, R7 ;  /* 0x0000000500077c24 */ /* 0x040fe2000f8e0207 */
[----:B-1----:R-:W-:Y:S02]  /*aa00*/  SHF.L.U32 R11, R9, 0x3, RZ ;  /* 0x00000003090b7819 */ /* 0x002fe400000006ff */
[----:B--2---:R-:W-:Y:S01]  /*aa10*/  LOP3.LUT P2, RZ, R3, 0x1, RZ, 0xc0, !PT ;  /* 0x0000000103ff7812 */ /* 0x004fe2000784c0ff */
        /* <DEDUP_REMOVED lines=8> */
[----:B---3--:R-:W-:Y:S02]  /*aaa0*/  IMAD R7, R8, UR4, RZ ;  /* 0x0000000408077c24 */ /* 0x008fe4000f8e02ff */
[----:B------:R-:W-:Y:S02]  /*aab0*/  IMAD.SHL.U32 R8, R9, 0x8, RZ ;  /* 0x0000000809087824 */ /* 0x000fe400078e00ff */
[C---:B------:R-:W-:Y:S02]  /*aac0*/  IMAD R7, R18.reuse, UR5, R7 ;  /* 0x0000000512077c24 */ /* 0x040fe4000f8e0207 */
[----:B------:R-:W-:Y:S01]  /*aad0*/  IMAD.WIDE.U32 R2, R18, UR4, R2 ;  /* 0x0000000412027c25 */ /* 0x000fe2000f8e0002 */
[----:B------:R-:W-:Y:S01]  /*aae0*/  LOP3.LUT R8, R8, 0x1f8, RZ, 0xc0, !PT ;  /* 0x000001f808087812 */ /* 0x000fe200078ec0ff */
[----:B------:R-:W-:-:S02]  /*aaf0*/  ULDC.64 UR4, c[0x0][0x2e8] ;  /* 0x0000ba0000047ab9 */ /* 0x000fc40000000a00 */
[----:B------:R-:W-:Y:S01]  /*ab00*/  IMAD.IADD R7, R7, 0x1, R3 ;  /* 0x0000000107077824 */ /* 0x000fe200078e0203 */
[----:B------:R-:W-:Y:S02]  /*ab10*/  LOP3.LUT R8, R8, 0x38, R9, 0x78, !PT ;  /* 0x0000003808087812 */ /* 0x000fe400078e7809 */
[----:B------:R-:W-:Y:S01]  /*ab20*/  LEA R9, P0, R2, UR4, 0x1 ;  /* 0x0000000402097c11 */ /* 0x000fe2000f8008ff */
[----:B------:R-:W-:Y:S01]  /*ab30*/  UMOV UR4, 0xffffffff ;  /* 0xffffffff00047882 */ /* 0x000fe20000000000 */
[----:B------:R-:W-:Y:S02]  /*ab40*/  LOP3.LUT R8, R8, 0x200, R11, 0xf8, !PT ;  /* 0x0000020008087812 */ /* 0x000fe400078ef80b */
[----:B------:R-:W-:-:S03]  /*ab50*/  LEA.HI.X R10, R2, UR5, R7, 0x1, P0 ;  /* 0x00000005020a7c11 */ /* 0x000fc600080f0c07 */
[----:B------:R-:W-:Y:S01]  /*ab60*/  IMAD R8, R25, 0x2000, R8 ;  /* 0x0000200019087824 */ /* 0x000fe200078e0208 */
        /* <DEDUP_REMOVED lines=41> */
.L_x_13121:
        /* <DEDUP_REMOVED lines=8> */
.L_x_13010:
        /* <DEDUP_REMOVED lines=11> */
.L_x_13011:
[----:B------:R1:W-:Y:S01]  /*af30*/  SYNCS.ARRIVE.TRANS64.A1T0 RZ, [R5+URZ+0x16830], RZ ;  /* 0x016830ff05ff79a7 */ /* 0x0003e2000810003f */
[----:B------:R-:W-:Y:S05]  /*af40*/  @!P3 BRA `(.L_x_13012) ;  /* 0x000000000004b947 */ /* 0x000fea0003800000 */
[----:B------:R-:W-:Y:S01]  /*af50*/  BPT.TRAP 0x1 ;  /* 0x000000040000795c */ /* 0x000fe20000300000 */
.L_x_13012:
[----:B------:R-:W-:Y:S01]  /*af60*/  SHF.L.U32 R2, R17, 0x1f, RZ ;  /* 0x0000001f11027819 */ /* 0x000fe200000006ff */
[----:B-1----:R-:W-:Y:S01]  /*af70*/  IMAD R5, R6, 0x8, R22 ;  /* 0x0000000806057824 */ /* 0x002fe200078e0216 */
[----:B------:R-:W-:Y:S03]  /*af80*/  BSSY B1, `(.L_x_13013) ;  /* 0x0000003000017945 */ /* 0x000fe60003800000 */
[----:B------:R-:W1:Y:S02]  /*af90*/  SYNCS.PHASECHK.TRANS64.TRYWAIT P0, [R5+URZ+0x16860], R2 ;  /* 0x01686002050075a7 */ /* 0x000e64000800017f */
[----:B-1----:R-:W-:Y:S05]  /*afa0*/  @!P0 BRA `(.L_x_13014) ;  /* 0x0000004000988947 */ /* 0x002fea0003800000 */
.L_x_13122:
[----:B------:R-:W-:Y:S05]  /*afb0*/  BSYNC B1 ;  /* 0x0000000000017941 */ /* 0x000fea0003800000 */
.L_x_13013:
[----:B------:R-:W2:Y:S01]  /*afc0*/  LDL R8, [R1+0x10] ;  /* 0x0000100001087983 */ /* 0x000ea20000100800 */
[----:B------:R-:W0:Y:S01]  /*afd0*/  S2R R11, SR_TID.X ;  /* 0x00000000000b7919 */ /* 0x000e220000002100 */
[----:B------:R-:W-:Y:S01]  /*afe0*/  UMOV UR4, 0xffffffff ;  /* 0xffffffff00047882 */ /* 0x000fe20000000000 */
[C---:B0-----:R-:W-:Y:S01]  /*aff0*/  IMAD.SHL.U32 R9, R11.reuse, 0x8, RZ ;  /* 0x000000080b097824 */ /* 0x041fe200078e00ff */
[----:B------:R-:W-:-:S04]  /*b000*/  SHF.L.U32 R10, R11, 0x3, RZ ;  /* 0x000000030b0a7819 */ /* 0x000fc800000006ff */
[----:B------:R-:W-:Y:S02]  /*b010*/  LOP3.LUT R9, R9, 0x1f8, RZ, 0xc0, !PT ;  /* 0x000001f809097812 */ /* 0x000fe400078ec0ff */
[----:B------:R-:W-:Y:S02]  /*b020*/  LOP3.LUT R3, R11, 0x7f, RZ, 0xc0, !PT ;  /* 0x0000007f0b037812 */ /* 0x000fe400078ec0ff */
        /* <DEDUP_REMOVED lines=8> */
[----:B------:R-:W-:Y:S01]  /*b0b0*/  ISETP.LT.OR P0, PT, R8, 0x1, P1 ;  /* 0x000000010800780c */ /* 0x000fe20000f01670 */
[----:B------:R-:W-:Y:S02]  /*b0c0*/  IMAD R6, R6, 0x2, R22 ;  /* 0x0000000206067824 */ /* 0x000fe400078e0216 */
[----:B------:R-:W1:Y:S01]  /*b0d0*/  SHFL.IDX PT, R3, R24, RZ, 0x181f ;  /* 0x00181fff18037589 */ /* 0x000e6200000e0000 */
[----:B0-----:R-:W-:-:S05]  /*b0e0*/  IADD3 R2, P2, R2, R7, RZ ;  /* 0x0000000702027210 */ /* 0x001fca0007f5e0ff */
[----:B-1----:R-:W-:-:S05]  /*b0f0*/  IMAD.X R3, RZ, RZ, R3, P2 ;  /* 0x000000ffff037224 */ /* 0x002fca00010e0603 */
[----:B------:R-:W-:Y:S01]  /*b100*/  @!PT LDS RZ, [RZ] ;  /* 0x00000000fffff984 */ /* 0x000fe20000000800 */
[----:B------:R0:W-:Y:S01]  /*b110*/  LDGSTS.E.BYPASS.LTC128B.128 [R6+0x400], desc[UR50][R2.64], !P0 ;  /* 0x0040000002067fae */ /* 0x0001e2000c101d72 */
[----:B------:R-:W-:-:S03]  /*b120*/  ISETP.LT.OR P0, PT, R8, 0x11, P1 ;  /* 0x000000110800780c */ /* 0x000fc60000f01670 */
[----:B0-----:R-:W0:Y:S04]  /*b130*/  SHFL.IDX PT, R2, R23, 0x1, 0x181f ;  /* 0x00381f0017027f89 */ /* 0x001e2800000e0000 */
[----:B------:R-:W1:Y:S01]  /*b140*/  SHFL.IDX PT, R3, R24, 0x1, 0x181f ;  /* 0x00381f0018037f89 */ /* 0x000e6200000e0000 */
[----:B0-----:R-:W-:-:S05]  /*b150*/  IADD3 R2, P2, R2, R7, RZ ;  /* 0x0000000702027210 */ /* 0x001fca0007f5e0ff */
[----:B-1----:R-:W-:-:S05]  /*b160*/  IMAD.X R3, RZ, RZ, R3, P2 ;  /* 0x000000ffff037224 */ /* 0x002fca00010e0603 */
        /* <DEDUP_REMOVED lines=10> */
[----:B0-----:R-:W-:-:S04]  /*b210*/  IADD3 R2, P2, R2, R7, RZ ;  /* 0x0000000702027210 */ /* 0x001fc80007f5e0ff */
[----:B-1----:R-:W-:-:S05]  /*b220*/  IADD3.X R3, RZ, R3, RZ, P2, !PT ;  /* 0x00000003ff037210 */ /* 0x002fca00017fe4ff */
        /* <DEDUP_REMOVED lines=15> */
[----:B------:R-:W1:Y:S04]  /*b320*/  SHFL.IDX PT, R3, R24, 0x6, 0x181f ;  /* 0x00d81f0018037f89 */ /* 0x000e6800000e0000 */
[----:B------:R-:W2:Y:S01]  /*b330*/  SHFL.IDX PT, R24, R24, 0x7, 0x181f ;  /* 0x00f81f0018187f89 */ /* 0x000ea200000e0000 */
[----:B0-----:R-:W-:-:S05]  /*b340*/  IADD3 R2, P2, R2, R7, RZ ;  /* 0x0000000702027210 */ /* 0x001fca0007f5e0ff */
[----:B-1----:R-:W-:-:S05]  /*b350*/  IMAD.X R3, RZ, RZ, R3, P2 ;  /* 0x000000ffff037224 */ /* 0x002fca00010e0603 */
[----:B------:R0:W-:Y:S04]  /*b360*/  LDGSTS.E.BYPASS.LTC128B.128 [R6+0x3400], desc[UR50][R2.64], !P0 ;  /* 0x0340000002067fae */ /* 0x0001e8000c101d72 */
[----:B0-2---:R0:W1:Y:S02]  /*b370*/  SHFL.IDX PT, R2, R23, 0x7, 0x181f ;  /* 0x00f81f0017027f89 */ /* 0x00506400000e0000 */
.L_x_13140:
[----:B------:R-:W2:Y:S01]  /*b380*/  LDL R9, [R1] ;  /* 0x0000000001097983 */ /* 0x000ea20000100800 */
[----:B------:R-:W-:Y:S01]  /*b390*/  ISETP.LT.OR P0, PT, R8, 0x71, P1 ;  /* 0x000000710800780c */ /* 0x000fe20000f01670 */
[----:B------:R-:W-:Y:S01]  /*b3a0*/  ULDC.64 UR4, c[0x0][0x328] ;  /* 0x0000ca0000047ab9 */ /* 0x000fe20000000a00 */
[----:B-1----:R-:W-:-:S05]  /*b3b0*/  IADD3 R2, P2, R2, R7, RZ ;  /* 0x0000000702027210 */ /* 0x002fca0007f5e0ff */
[----:B------:R-:W-:-:S06]  /*b3c0*/  IMAD.X R3, RZ, RZ, R24, P2 ;  /* 0x000000ffff037224 */ /* 0x000fcc00010e0618 */
[----:B------:R-:W-:Y:S01]  /*b3d0*/  @!PT LDS RZ, [RZ] ;  /* 0x00000000fffff984 */ /* 0x000fe20000000800 */
[----:B------:R-:W-:Y:S01]  /*b3e0*/  @!PT LDS RZ, [RZ] ;  /* 0x00000000fffff984 */ /* 0x000fe20000000800 */
[----:B------:R-:W-:Y:S01]  /*b3f0*/  @!PT LDS RZ, [RZ] ;  /* 0x00000000fffff984 */ /* 0x000fe20000000800 */
[----:B------:R1:W-:Y:S01]  /*b400*/  LDGSTS.E.BYPASS.LTC128B.128 [R6+0x3c00], desc[UR50][R2.64], !P0 ;  /* 0x03c0000002067fae */ /* 0x0003e2000c101d72 */
[----:B------:R-:W-:Y:S01]  /*b410*/  PLOP3.LUT P0, PT, PT, PT, PT, 0x80, 0x0 ;  /* 0x000000000000781c */ /* 0x000fe20003f0f070 */
[----:B-1----:R-:W-:Y:S02]  /*b420*/  IMAD R6, R20, UR4, RZ ;  /* 0x0000000414067c24 */ /* 0x002fe4000f8e02ff */
[----:B------:R-:W-:-:S04]  /*b430*/  IMAD.WIDE.U32 R2, R0, UR4, RZ ;  /* 0x0000000400027c25 */ /* 0x000fc8000f8e00ff */
[----:B------:R-:W-:Y:S01]  /*b440*/  IMAD R6, R0, UR5, R6 ;  /* 0x0000000500067c24 */ /* 0x000fe2000f8e0206 */
[----:B------:R-:W-:Y:S01]  /*b450*/  ULDC.64 UR4, c[0x0][0x338] ;  /* 0x0000ce0000047ab9 */ /* 0x000fe20000000a00 */
[----:B------:R-:W-:Y:S02]  /*b460*/  NOP ;  /* 0x0000000000007918 */ /* 0x000fe40000000000 */
[----:B------:R-:W-:Y:S02]  /*b470*/  IMAD.IADD R3, R3, 0x1, R6 ;  /* 0x0000000103037824 */ /* 0x000fe400078e0206 */
[----:B------:R-:W-:-:S04]  /*b480*/  IMAD.WIDE.U32 R2, R4, UR4, R2 ;  /* 0x0000000404027c25 */ /* 0x000fc8000f8e0002 */
[----:B------:R-:W-:-:S04]  /*b490*/  IMAD R0, R21, UR4, RZ ;  /* 0x0000000415007c24 */ /* 0x000fc8000f8e02ff */
        /* <DEDUP_REMOVED lines=9> */
[----:B------:R-:W-:-:S07]  /*b530*/  LEA.HI.X R24, R2, UR5, R0, 0x1, P2 ;  /* 0x0000000502187c11 */ /* 0x000fce00090f0c00 */
.L_x_13016:
        /* <DEDUP_REMOVED lines=11> */
.L_x_13017:
[C---:B------:R-:W-:Y:S01]  /*b5f0*/  ISETP.GT.AND P0, PT, R26.reuse, RZ, PT ;  /* 0x000000ff1a00720c */ /* 0x040fe20003f04270 */
[----:B------:R1:W-:Y:S01]  /*b600*/  SYNCS.ARRIVE.TRANS64.A1T0 RZ, [R5+URZ+0x16850], RZ ;  /* 0x016850ff05ff79a7 */ /* 0x0003e2000810003f */
[----:B------:R-:W-:Y:S02]  /*b610*/  VIADD R7, R26, 0xffffffff ;  /* 0xffffffff1a077836 */ /* 0x000fe40000000000 */
[----:B------:R-:W-:Y:S02]  /*b620*/  IMAD.MOV.U32 R17, RZ, RZ, R27 ;  /* 0x000000ffff117224 */ /* 0x000fe400078e001b */
[----:B------:R-:W-:Y:S02]  /*b630*/  IMAD.MOV.U32 R6, RZ, RZ, R25 ;  /* 0x000000ffff067224 */ /* 0x000fe400078e0019 */
[----:B------:R-:W-:-:S05]  /*b640*/  IMAD.MOV.U32 R29, RZ, RZ, R26 ;  /* 0x000000ffff1d7224 */ /* 0x000fca00078e001a */
[----:B-1----:R-:W-:Y:S05]  /*b650*/  @P0 BRA `(.L_x_13018) ;  /* 0xfffffff0000c0947 */ /* 0x002fea000383ffff */
.L_x_13005:
[----:B------:R-:W-:Y:S05]  /*b660*/  BSYNC B0 ;  /* 0x0000000000007941 */ /* 0x000fea0003800000 */
.L_x_13004:
        /* <DEDUP_REMOVED lines=17> */
.L_x_13020:
[----:B------:R-:W-:Y:S05]  /*b780*/  BSYNC B0 ;  /* 0x0000000000007941 */ /* 0x000fea0003800000 */
.L_x_13019:
[----:B------:R-:W-:-:S05]  /*b790*/  IMAD.U32 R0, RZ, RZ, UR36 ;  /* 0x00000024ff007e24 */ /* 0x000fca000f8e00ff */
[----:B------:R-:W-:-:S13]  /*b7a0*/  ISETP.NE.AND P0, PT, R0, 0x3, PT ;  /* 0x000000030000780c */ /* 0x000fda0003f05270 */
[----:B------:R-:W-:Y:S05]  /*b7b0*/  @!P0 BRA `(.L_x_13021) ;  /* 0x0000000000048947 */ /* 0x000fea0003800000 */
[----:B------:R-:W-:Y:S01]  /*b7c0*/  BPT.TRAP 0x1 ;  /* 0x000000040000795c */ /* 0x000fe20000300000 */
.L_x_13021:
[----:B------:R-:W2:Y:S01]  /*b7d0*/  LDL.LU R2, [R1+0x10] ;  /* 0x0000100001027983 */ /* 0x000ea20000300800 */
[----:B------:R-:W-:Y:S01]  /*b7e0*/  IMAD R0, R25, 0x8, R22 ;  /* 0x0000000819007824 */ /* 0x000fe200078e0216 */
[----:B0-----:R-:W-:Y:S01]  /*b7f0*/  SHF.L.U32 R3, R27, 0x1f, RZ ;  /* 0x0000001f1b037819 */ /* 0x001fe200000006ff */
[----:B------:R-:W-:Y:S03]  /*b800*/  BSSY B0, `(.L_x_13022) ;  /* 0x0000004000007945 */ /* 0x000fe60003800000 */
[----:B------:R-:W0:Y:S01]  /*b810*/  SYNCS.PHASECHK.TRANS64.TRYWAIT P0, [R0+URZ+0x16860], R3 ;  /* 0x01686003000075a7 */ /* 0x000e22000800017f */
[----:B--2---:R-:W-:Y:S01]  /*b820*/  IMAD R6, R26, -0x80, R2 ;  /* 0xffffff801a067824 */ /* 0x004fe200078e0202 */
[----:B0-----:R-:W-:Y:S06]  /*b830*/  @!P0 BRA `(.L_x_13023) ;  /* 0x0000004000d08947 */ /* 0x001fec0003800000 */
.L_x_13141:
[----:B------:R-:W-:Y:S05]  /*b840*/  BSYNC B0 ;  /* 0x0000000000007941 */ /* 0x000fea0003800000 */
.L_x_13022:
[----:B------:R-:W1:Y:S01]  /*b850*/  S2R R2, SR_TID.X ;  /* 0x0000000000027919 */ /* 0x000e620000002100 */
[----:B------:R-:W-:Y:S01]  /*b860*/  UMOV UR4, 0xffffffff ;  /* 0xffffffff00047882 */ /* 0x000fe20000000000 */
[----:B------:R-:W2:Y:S01]  /*b870*/  S2R R7, SR_TID.X ;  /* 0x0000000000077919 */ /* 0x000ea20000002100 */
[----:B-1----:R-:W-:Y:S02]  /*b880*/  LOP3.LUT R5, R2, 0x7f, RZ, 0xc0, !PT ;  /* 0x0000007f02057812 */ /* 0x002fe400078ec0ff */
[C---:B--2---:R-:W-:Y:S01]  /*b890*/  SHF.L.U32 R2, R7.reuse, 0x3, RZ ;  /* 0x0000000307027819 */ /* 0x044fe200000006ff */
[----:B------:R-:W-:Y:S01]  /*b8a0*/  IMAD.SHL.U32 R4, R7, 0x8, RZ ;  /* 0x0000000807047824 */ /* 0x000fe200078e00ff */
[----:B------:R-:W-:Y:S02]  /*b8b0*/  SHF.R.U32.HI R5, RZ, 0x3, R5 ;  /* 0x00000003ff057819 */ /* 0x000fe40000011605 */
[----:B------:R-:W-:-:S03]  /*b8c0*/  LOP3.LUT R2, R2, 0x1f8, RZ, 0xc0, !PT ;  /* 0x000001f802027812 */ /* 0x000fc600078ec0ff */
[----:B------:R-:W-:Y:S01]  /*b8d0*/  IMAD.IADD R6, R6, 0x1, -R5 ;  /* 0x0000000106067824 */ /* 0x000fe200078e0a05 */
[----:B------:R-:W-:-:S04]  /*b8e0*/  LOP3.LUT R2, R2, 0x38, R7, 0x78, !PT ;  /* 0x0000003802027812 */ /* 0x000fc800078e7807 */
[----:B------:R-:W-:-:S05]  /*b8f0*/  LOP3.LUT R2, R2, 0x200, R4, 0xf8, !PT ;  /* 0x0000020002027812 */ /* 0x000fca00078ef804 */
[----:B------:R-:W-:Y:S01]  /*b900*/  IMAD R4, R25, 0x2000, R2 ;  /* 0x0000200019047824 */ /* 0x000fe200078e0202 */
[----:B------:R-:W-:Y:S06]  /*b910*/  BRA.DIV UR4, `(.L_x_13024) ;  /* 0x0000004204ac7947 */ /* 0x000fec000b800000 */
[----:B------:R-:W1:Y:S01]  /*b920*/  SHFL.IDX PT, R14, R23, RZ, 0x181f ;  /* 0x00181fff170e7589 */ /* 0x000e6200000e0000 */
[----:B------:R-:W-:Y:S01]  /*b930*/  ULDC UR4, c[0x0][0x2f4] ;  /* 0x0000bd0000047ab9 */ /* 0x000fe20000000800 */
[C---:B------:R-:W-:Y:S01]  /*b940*/  IMAD.SHL.U32 R5, R28.reuse, 0x2, RZ ;  /* 0x000000021c057824 */ /* 0x040fe200078e00ff */
[----:B------:R-:W-:Y:S01]  /*b950*/  ISETP.GE.AND P0, PT, R28, UR4, PT ;  /* 0x000000041c007c0c */ /* 0x000fe2000bf06270 */
[----:B0-----:R-:W0:Y:S01]  /*b960*/  SHFL.IDX PT, R3, R24, RZ, 0x181f ;  /* 0x00181fff18037589 */ /* 0x001e2200000e0000 */
[----:B------:R-:W-:Y:S02]  /*b970*/  IMAD R4, R4, 0x2, R22 ;  /* 0x0000000204047824 */ /* 0x000fe400078e0216 */
[----:B------:R-:W-:Y:S01]  /*b980*/  ISETP.LT.OR P1, PT, R6, 0x1, P0 ;  /* 0x000000010600780c */ /* 0x000fe20000721670 */
[----:B------:R-:W2:Y:S04]  /*b990*/  SHFL.IDX PT, R9, R23, 0x1, 0x181f ;  /* 0x00381f0017097f89 */ /* 0x000ea800000e0000 */
[----:B------:R-:W3:Y:S04]  /*b9a0*/  SHFL.IDX PT, R7, R24, 0x1, 0x181f ;  /* 0x00381f0018077f89 */ /* 0x000ee800000e0000 */
[----:B------:R-:W4:Y:S04]  /*b9b0*/  SHFL.IDX PT, R10, R23, 0x2, 0x181f ;  /* 0x00581f00170a7f89 */ /* 0x000f2800000e0000 */
[----:B------:R-:W5:Y:S01]  /*b9c0*/  SHFL.IDX PT, R8, R24, 0x2, 0x181f ;  /* 0x00581f0018087f89 */ /* 0x000f6200000e0000 */
[----:B-1----:R-:W-:-:S03]  /*b9d0*/  IADD3 R2, P2, R14, R5, RZ ;  /* 0x000000050e027210 */ /* 0x002fc60007f5e0ff */
[----:B------:R-:W-:Y:S02]  /*b9e0*/  SHFL.IDX PT, R14, R23, 0x6, 0x181f ;  /* 0x00d81f00170e7f89 */ /* 0x000fe400000e0000 */
[----:B0-----:R-:W-:-:S05]  /*b9f0*/  IMAD.X R3, RZ, RZ, R3, P2 ;  /* 0x000000ffff037224 */ /* 0x001fca00010e0603 */
[----:B------:R2:W-:Y:S01]  /*ba00*/  LDGSTS.E.BYPASS.LTC128B.128 [R4+0x400], desc[UR50][R2.64], !P1 ;  /* 0x0040000002047fae */ /* 0x0005e2000c901d72 */
[C---:B------:R-:W-:Y:S02]  /*ba10*/  ISETP.LT.OR P1, PT, R6.reuse, 0x11, P0 ;  /* 0x000000110600780c */ /* 0x040fe40000721670 */
[----:B--2---:R-:W-:Y:S02]  /*ba20*/  IADD3 R2, P2, R9, R5, RZ ;  /* 0x0000000509027210 */ /* 0x004fe40007f5e0ff */
[----:B------:R-:W0:Y:S03]  /*ba30*/  SHFL.IDX PT, R9, R23, 0x3, 0x181f ;  /* 0x00781f0017097f89 */ /* 0x000e2600000e0000 */
[----:B---3--:R-:W-:Y:S02]  /*ba40*/  IMAD.X R3, RZ, RZ, R7, P2 ;  /* 0x000000ffff037224 */ /* 0x008fe400010e0607 */
[----:B------:R-:W1:Y:S04]  /*ba50*/  SHFL.IDX PT, R7, R24, 0x3, 0x181f ;  /* 0x00781f0018077f89 */ /* 0x000e6800000e0000 */
[----:B------:R4:W-:Y:S01]  /*ba60*/  LDGSTS.E.BYPASS.LTC128B.128 [R4+0xc00], desc[UR50][R2.64], !P1 ;  /* 0x00c0000002047fae */ /* 0x0009e2000c901d72 */
[----:B------:R-:W-:-:S02]  /*ba70*/  ISETP.LT.OR P1, PT, R6, 0x21, P0 ;  /* 0x000000210600780c */ /* 0x000fc40000721670 */
[----:B----4-:R-:W-:Y:S02]  /*ba80*/  IADD3 R2, P2, R10, R5, RZ ;  /* 0x000000050a027210 */ /* 0x010fe40007f5e0ff */
[----:B------:R-:W2:Y:S03]  /*ba90*/  SHFL.IDX PT, R10, R23, 0x4, 0x181f ;  /* 0x00981f00170a7f89 */ /* 0x000ea600000e0000 */
[----:B-----5:R-:W-:Y:S02]  /*baa0*/  IMAD.X R3, RZ, RZ, R8, P2 ;  /* 0x000000ffff037224 */ /* 0x020fe400010e0608 */
[----:B------:R-:W3:Y:S04]  /*bab0*/  SHFL.IDX PT, R8, R24, 0x4, 0x181f ;  /* 0x00981f0018087f89 */ /* 0x000ee800000e0000 */
[----:B------:R0:W-:Y:S01]  /*bac0*/  LDGSTS.E.BYPASS.LTC128B.128 [R4+0x1400], desc[UR50][R2.64], !P1 ;  /* 0x0140000002047fae */ /* 0x0001e2000c901d72 */
[----:B------:R-:W-:-:S02]  /*bad0*/  ISETP.LT.OR P1, PT, R6, 0x31, P0 ;  /* 0x000000310600780c */ /* 0x000fc40000721670 */
[----:B0-----:R-:W-:Y:S02]  /*bae0*/  IADD3 R2, P2, R9, R5, RZ ;  /* 0x0000000509027210 */ /* 0x001fe40007f5e0ff */
[----:B------:R-:W0:Y:S02]  /*baf0*/  SHFL.IDX PT, R9, R23, 0x5, 0x181f ;  /* 0x00b81f0017097f89 */ /* 0x000e2400000e0000 */
[----:B-1----:R-:W-:Y:S02]  /*bb00*/  IADD3.X R3, RZ, R7, RZ, P2, !PT ;  /* 0x00000007ff037210 */ /* 0x002fe400017fe4ff */
[----:B------:R-:W1:Y:S05]  /*bb10*/  SHFL.IDX PT, R7, R24, 0x5, 0x181f ;  /* 0x00b81f0018077f89 */ /* 0x000e6a00000e0000 */
[----:B------:R2:W-:Y:S01]  /*bb20*/  LDGSTS.E.BYPASS.LTC128B.128 [R4+0x1c00], desc[UR50][R2.64], !P1 ;  /* 0x01c0000002047fae */ /* 0x0005e2000c901d72 */
[----:B------:R-:W-:-:S02]  /*bb30*/  ISETP.LT.OR P1, PT, R6, 0x41, P0 ;  /* 0x000000410600780c */ /* 0x000fc40000721670 */
[----:B--2---:R-:W-:-:S05]  /*bb40*/  IADD3 R2, P2, R10, R5, RZ ;  /* 0x000000050a027210 */ /* 0x004fca0007f5e0ff */
[----:B---3--:R-:W-:Y:S02]  /*bb50*/  IMAD.X R3, RZ, RZ, R8, P2 ;  /* 0x000000ffff037224 */ /* 0x008fe400010e0608 */
[----:B------:R-:W2:Y:S04]  /*bb60*/  SHFL.IDX PT, R8, R24, 0x6, 0x181f ;  /* 0x00d81f0018087f89 */ /* 0x000ea800000e0000 */
[----:B------:R0:W-:Y:S01]  /*bb70*/  LDGSTS.E.BYPASS.LTC128B.128 [R4+0x2400], desc[UR50][R2.64], !P1 ;  /* 0x0240000002047fae */ /* 0x0001e2000c901d72 */
[----:B------:R-:W-:-:S03]  /*bb80*/  ISETP.LT.OR P1, PT, R6, 0x51, P0 ;  /* 0x000000510600780c */ /* 0x000fc60000721670 */
[----:B------:R-:W3:Y:S01]  /*bb90*/  SHFL.IDX PT, R24, R24, 0x7, 0x181f ;  /* 0x00f81f0018187f89 */ /* 0x000ee200000e0000 */
[----:B0-----:R-:W-:-:S05]  /*bba0*/  IADD3 R2, P2, R9, R5, RZ ;  /* 0x0000000509027210 */ /* 0x001fca0007f5e0ff */
[----:B-1----:R-:W-:-:S05]  /*bbb0*/  IMAD.X R3, RZ, RZ, R7, P2 ;  /* 0x000000ffff037224 */ /* 0x002fca00010e0607 */
[----:B------:R0:W-:Y:S01]  /*bbc0*/  LDGSTS.E.BYPASS.LTC128B.128 [R4+0x2c00], desc[UR50][R2.64], !P1 ;  /* 0x02c0000002047fae */ /* 0x0001e2000c901d72 */
[----:B------:R-:W-:Y:S02]  /*bbd0*/  ISETP.LT.OR P1, PT, R6, 0x61, P0 ;  /* 0x000000610600780c */ /* 0x000fe40000721670 */
[----:B0-----:R-:W-:Y:S02]  /*bbe0*/  IADD3 R2, P2, R14, R5, RZ ;  /* 0x000000050e027210 */ /* 0x001fe40007f5e0ff */
[----:B------:R0:W1:Y:S03]  /*bbf0*/  SHFL.IDX PT, R14, R23, 0x7, 0x181f ;  /* 0x00f81f00170e7f89 */ /* 0x00006600000e0000 */
[----:B--2---:R-:W-:-:S06]  /*bc00*/  IMAD.X R3, RZ, RZ, R8, P2 ;  /* 0x000000ffff037224 */ /* 0x004fcc00010e0608 */
[----:B---3--:R0:W-:Y:S02]  /*bc10*/  LDGSTS.E.BYPASS.LTC128B.128 [R4+0x3400], desc[UR50][R2.64], !P1 ;  /* 0x0340000002047fae */ /* 0x0081e4000c901d72 */
.L_x_13159:
[----:B------:R-:W-:Y:S02]  /*bc20*/  ISETP.LT.OR P0, PT, R6, 0x71, P0 ;  /* 0x000000710600780c */ /* 0x000fe40000701670 */
[----:B01----:R-:W-:-:S05]  /*bc30*/  IADD3 R2, P1, R14, R5, RZ ;  /* 0x000000050e027210 */ /* 0x003fca0007f3e0ff */
[----:B------:R-:W-:-:S06]  /*bc40*/  IMAD.X R3, RZ, RZ, R24, P1 ;  /* 0x000000ffff037224 */ /* 0x000fcc00008e0618 */
[----:B------:R-:W-:Y:S01]  /*bc50*/  @!PT LDS RZ, [RZ] ;  /* 0x00000000fffff984 */ /* 0x000fe20000000800 */
[----:B------:R-:W-:Y:S01]  /*bc60*/  @!PT LDS RZ, [RZ] ;  /* 0x00000000fffff984 */ /* 0x000fe20000000800 */
[----:B------:R-:W-:Y:S01]  /*bc70*/  @!PT LDS RZ, [RZ] ;  /* 0x00000000fffff984 */ /* 0x000fe20000000800 */
[----:B------:R0:W-:Y:S01]  /*bc80*/  LDGSTS.E.BYPASS.LTC128B.128 [R4+0x3c00], desc[UR50][R2.64], !P0 ;  /* 0x03c0000002047fae */ /* 0x0001e2000c101d72 */
[----:B------:R-:W-:Y:S01]  /*bc90*/  PLOP3.LUT P0, PT, PT, PT, PT, 0x80, 0x0 ;  /* 0x000000000000781c */ /* 0x000fe20003f0f070 */
[----:B------:R-:W-:-:S12]  /*bca0*/  NOP ;  /* 0x0000000000007918 */ /* 0x000fd80000000000 */
.L_x_13025:
        /* <DEDUP_REMOVED lines=11> */
.L_x_13026:
[----:B------:R-:W-:Y:S01]  /*bd60*/  VIADD R25, R25, 0x1 ;  /* 0x0000000119197836 */ /* 0x000fe20000000000 */
[----:B------:R0:W-:Y:S04]  /*bd70*/  SYNCS.ARRIVE.TRANS64.A1T0 RZ, [R0+URZ+0x16850], RZ ;  /* 0x016850ff00ff79a7 */ /* 0x0001e8000810003f */
[----:B------:R-:W-:-:S04]  /*bd80*/  ISETP.NE.AND P0, PT, R25, 0x2, PT ;  /* 0x000000021900780c */ /* 0x000fc80003f05270 */
[----:B0-----:R-:W-:Y:S02]  /*bd90*/  SEL R0, RZ, 0x1, P0 ;  /* 0x00000001ff007807 */ /* 0x001fe40000000000 */
[----:B------:R-:W-:Y:S02]  /*bda0*/  SEL R25, R25, RZ, P0 ;  /* 0x000000ff19197207 */ /* 0x000fe40000000000 */
[----:B------:R-:W-:-:S07]  /*bdb0*/  LOP3.LUT R27, R27, R0, RZ, 0x3c, !PT ;  /* 0x000000001b1b7212 */ /* 0x000fce00078e3cff */
.L_x_12985:
[----:B------:R-:W-:Y:S05]  /*bdc0*/  BSYNC B7 ;  /* 0x0000000000077941 */ /* 0x000fea0003800000 */
.L_x_12983:
[----:B------:R-:W2:Y:S02]  /*bdd0*/  LDL R0, [R1+0x8] ;  /* 0x0000080001007983 */ /* 0x000ea40000100800 */
[----:B--2---:R-:W-:-:S13]  /*bde0*/  LOP3.LUT P0, RZ, R0, 0x10, RZ, 0xc0, !PT ;  /* 0x0000001000ff7812 */ /* 0x004fda000780c0ff */
        /* <DEDUP_REMOVED lines=10> */
.L_x_13027:
[----:B------:R-:W0:Y:S01]  /*be90*/  S2R R0, SR_TID.X ;  /* 0x0000000000007919 */ /* 0x000e220000002100 */
[----:B------:R-:W-:Y:S01]  /*bea0*/  UMOV UR4, 0xffffffff ;  /* 0xffffffff00047882 */ /* 0x000fe20000000000 */
[----:B0-----:R-:W-:-:S04]  /*beb0*/  LOP3.LUT R8, R0, 0x1f, RZ, 0xc0, !PT ;  /* 0x0000001f00087812 */ /* 0x001fc800078ec0ff */
[----:B------:R-:W-:Y:S01]  /*bec0*/  ISETP.NE.AND P0, PT, R8, 0x1f, PT ;  /* 0x0000001f0800780c */ /* 0x000fe20003f05270 */
[----:B------:R-:W-:-:S12]  /*bed0*/  BRA.DIV UR4, `(.L_x_13029) ;  /* 0x0000004604847947 */ /* 0x000fd8000b800000 */
[----:B------:R-:W-:Y:S01]  /*bee0*/  IADD3 R5, R19, R8, RZ ;  /* 0x0000000813057210 */ /* 0x000fe20007ffe0ff */
        /* <DEDUP_REMOVED lines=30> */
.L_x_13169:
[----:B------:R-:W-:Y:S02]  /*c0d0*/  ULDC UR4, c[0x0][0xc38] ;  /* 0x00030e0000047ab9 */ /* 0x000fe40000000800 */
[----:B------:R-:W-:-:S05]  /*c0e0*/  MOV R7, UR4 ;  /* 0x0000000400077c02 */ /* 0x000fca0008000f00 */
[----:B-1----:R-:W-:-:S04]  /*c0f0*/  IMAD R14, R14, R7, RZ ;  /* 0x000000070e0e7224 */ /* 0x002fc800078e02ff */
[----:B------:R-:W-:-:S05]  /*c100*/  IMAD.IADD R9, R4, 0x1, R14 ;  /* 0x0000000104097824 */ /* 0x000fca00078e020e */
[----:B------:R-:W-:-:S13]  /*c110*/  ISETP.GT.AND P6, PT, R9, R0, PT ;  /* 0x000000000900720c */ /* 0x000fda0003fc4270 */
[----:B------:R-:W-:Y:S05]  /*c120*/  @P6 BRA `(.L_x_13030) ;  /* 0x00000000009c6947 */ /* 0x000fea0003800000 */
.L_x_13035:
        /* <DEDUP_REMOVED lines=14> */
.L_x_13033:
[----:B------:R-:W-:Y:S05]  /*c210*/  BSYNC B0 ;  /* 0x0000000000007941 */ /* 0x000fea0003800000 */
.L_x_13032:
[----:B------:R-:W-:-:S03]  /*c220*/  UMOV UR4, 0xffffffff ;  /* 0xffffffff00047882 */ /* 0x000fc60000000000 */
[----:B------:R-:W-:Y:S05]  /*c230*/  BRA.DIV UR4, `(.L_x_13034) ;  /* 0x0000004604d07947 */ /* 0x000fea000b800000 */
[----:B-----5:R-:W1:Y:S02]  /*c240*/  SHFL.UP PT, R14, R5, 0x1, RZ ;  /* 0x04200000050e7989 */ /* 0x020e6400000e00ff */
        /* <DEDUP_REMOVED lines=15> */
.L_x_13177:
[----:B------:R-:W-:Y:S02]  /*c340*/  ULDC UR4, c[0x0][0xc38] ;  /* 0x00030e0000047ab9 */ /* 0x000fe40000000800 */
[----:B------:R-:W-:-:S04]  /*c350*/  IMAD.U32 R7, RZ, RZ, UR4 ;  /* 0x00000004ff077e24 */ /* 0x000fc8000f8e00ff */
[----:B-1----:R-:W-:-:S04]  /*c360*/  IMAD R14, R14, R7, RZ ;  /* 0x000000070e0e7224 */ /* 0x002fc800078e02ff */
[----:B------:R-:W-:-:S05]  /*c370*/  IMAD.IADD R9, R14, 0x1, R9 ;  /* 0x000000010e097824 */ /* 0x000fca00078e0209 */
[----:B------:R-:W-:-:S13]  /*c380*/  ISETP.GT.AND P6, PT, R9, R0, PT ;  /* 0x000000000900720c */ /* 0x000fda0003fc4270 */
[----:B------:R-:W-:Y:S05]  /*c390*/  @!P6 BRA `(.L_x_13035) ;  /* 0xfffffffc0064e947 */ /* 0x000fea000383ffff */
.L_x_13030:
        /* <DEDUP_REMOVED lines=8> */
.L_x_13181:
[----:B------:R-:W-:Y:S01]  /*c420*/  ISETP.NE.AND P0, PT, R3, RZ, PT ;  /* 0x000000ff0300720c */ /* 0x000fe20003f05270 */
[----:B------:R-:W-:-:S12]  /*c430*/  IMAD.MOV.U32 R14, RZ, RZ, RZ ;  /* 0x000000ffff0e7224 */ /* 0x000fd800078e00ff */
[----:B------:R-:W-:Y:S05]  /*c440*/  @!P0 BRA `(.L_x_13037) ;  /* 0x0000000000108947 */ /* 0x000fea0003800000 */
[----:B------:R-:W-:Y:S01]  /*c450*/  UMOV UR4, 0xffffffff ;  /* 0xffffffff00047882 */ /* 0x000fe20000000000 */
[----:B------:R-:W-:Y:S02]  /*c460*/  VIADD R12, R4, 0xffffffff ;  /* 0xffffffff040c7836 */ /* 0x000fe40000000000 */
[----:B------:R-:W-:Y:S05]  /*c470*/  BRA.DIV UR4, `(.L_x_13038) ;  /* 0x0000004a04447947 */ /* 0x000fea000b800000 */
[----:B------:R3:W4:Y:S02]  /*c480*/  SHFL.IDX PT, R14, R2, R12, 0x1f ;  /* 0x00001f0c020e7589 */ /* 0x00072400000e0000 */
.L_x_13037:
[----:B--2---:R-:W-:Y:S01]  /*c490*/  IABS R6, R5 ;  /* 0x0000000500067213 */ /* 0x004fe20000000000 */
[----:B----4-:R-:W-:Y:S02]  /*c4a0*/  IMAD R16, R14, R7, R16 ;  /* 0x000000070e107224 */ /* 0x010fe400078e0210 */
[----:B------:R-:W-:Y:S01]  /*c4b0*/  IMAD.IADD R19, R4, 0x1, R19 ;  /* 0x0000000104137824 */ /* 0x000fe200078e0213 */
[----:B------:R-:W2:Y:S01]  /*c4c0*/  I2F.RP R8, R6 ;  /* 0x0000000600087306 */ /* 0x000ea20000209400 */
[----:B------:R-:W-:-:S07]  /*c4d0*/  IMAD.IADD R0, R0, 0x1, -R16 ;  /* 0x0000000100007824 */ /* 0x000fce00078e0a10 */
[----:B--2---:R-:W0:Y:S02]  /*c4e0*/  MUFU.RCP R8, R8 ;  /* 0x0000000800087308 */ /* 0x004e240000001000 */
[----:B0--3--:R-:W-:-:S06]  /*c4f0*/  VIADD R2, R8, 0xffffffe ;  /* 0x0ffffffe08027836 */ /* 0x009fcc0000000000 */
[----:B------:R0:W2:Y:S02]  /*c500*/  F2I.FTZ.U32.TRUNC.NTZ R3, R2 ;  /* 0x0000000200037305 */ /* 0x0000a4000021f000 */
[----:B0-----:R-:W-:Y:S01]  /*c510*/  IMAD.MOV.U32 R2, RZ, RZ, RZ ;  /* 0x000000ffff027224 */ /* 0x001fe200078e00ff */
[----:B--2---:R-:W-:-:S05]  /*c520*/  IADD3 R7, RZ, -R3, RZ ;  /* 0x80000003ff077210 */ /* 0x004fca0007ffe0ff */
[----:B------:R-:W-:-:S04]  /*c530*/  IMAD R7, R7, R6, RZ ;  /* 0x0000000607077224 */ /* 0x000fc800078e02ff */
[----:B------:R-:W-:Y:S01]  /*c540*/  IMAD.HI.U32 R3, R3, R7, R2 ;  /* 0x0000000703037227 */ /* 0x000fe200078e0002 */
        /* <DEDUP_REMOVED lines=14> */
[----:B------:R-:W-:-:S04]  /*c630*/  @!P1 LOP3.LUT R3, RZ, R5, RZ, 0x33, !PT ;  /* 0x00000005ff039212 */ /* 0x000fc800078e33ff */
[----:B------:R-:W-:Y:S01]  /*c640*/  IADD3 R17, -R3, RZ, RZ ;  /* 0x000000ff03117210 */ /* 0x000fe20007ffe1ff */
[----:B------:R-:W-:-:S04]  /*c650*/  IMAD.MOV.U32 R18, RZ, RZ, R3 ;  /* 0x000000ffff127224 */ /* 0x000fc800078e0003 */
[----:B------:R-:W-:Y:S01]  /*c660*/  IMAD R17, R5, R17, R0 ;  /* 0x0000001105117224 */ /* 0x000fe200078e0200 */
[----:B------:R-:W-:Y:S06]  /*c670*/  BRA `(.L_x_13039) ;  /* 0x00000000001c7947 */ /* 0x000fec0003800000 */
.L_x_13031:
[----:B------:R-:W-:Y:S01]  /*c680*/  UMOV UR4, URZ ;  /* 0x0000003f00047c82 */ /* 0x000fe20008000000 */
[----:B------:R-:W-:Y:S01]  /*c690*/  UMOV UR5, URZ ;  /* 0x0000003f00057c82 */ /* 0x000fe20008000000 */
[----:B------:R-:W-:Y:S01]  /*c6a0*/  ULDC UR6, c[0x0][0xc3c] ;  /* 0x00030f0000067ab9 */ /* 0x000fe20000000800 */
[----:B------:R-:W-:Y:S02]  /*c6b0*/  IMAD.MOV.U32 R16, RZ, RZ, R0 ;  /* 0x000000ffff107224 */ /* 0x000fe400078e0000 */
[----:B------:R-:W-:Y:S02]  /*c6c0*/  IMAD.U32 R17, RZ, RZ, UR4 ;  /* 0x00000004ff117e24 */ /* 0x000fe4000f8e00ff */
[----:B------:R-:W-:Y:S02]  /*c6d0*/  IMAD.U32 R18, RZ, RZ, UR5 ;  /* 0x00000005ff127e24 */ /* 0x000fe4000f8e00ff */
[----:B------:R-:W-:-:S07]  /*c6e0*/  IMAD.U32 R19, RZ, RZ, UR6 ;  /* 0x00000006ff137e24 */ /* 0x000fce000f8e00ff */
.L_x_13039:
        /* <DEDUP_REMOVED lines=10> */
.L_x_13028:
[----:B------:R-:W-:Y:S02]  /*c790*/  ULDC UR4, c[0x0][0xc3c] ;  /* 0x00030f0000047ab9 */ /* 0x000fe40000000800 */
[----:B---3--:R-:W-:-:S13]  /*c7a0*/  ISETP.GE.AND P0, PT, R19, UR4, PT ;  /* 0x0000000413007c0c */ /* 0x008fda000bf06270 */
[----:B------:R-:W-:Y:S05]  /*c7b0*/  @!P0 BRA `(.L_x_13040) ;  /* 0xffffffb400d08947 */ /* 0x000fea000383ffff */
[----:B------:R-:W-:Y:S05]  /*c7c0*/  BSYNC B8 ;  /* 0x0000000000087941 */ /* 0x000fea0003800000 */
.L_x_12979:
[----:B0-----:R-:W3:Y:S01]  /*c7d0*/  LDL.LU R0, [R1+0x38] ;  /* 0x0000380001007983 */ /* 0x001ee20000300800 */
[----:B------:R-:W-:Y:S01]  /*c7e0*/  BSSY B0, `(.L_x_13041) ;  /* 0x000000b000007945 */ /* 0x000fe20003800000 */
[----:B------:R-:W0:Y:S01]  /*c7f0*/  S2R R5, SR_CgaCtaId ;  /* 0x0000000000057919 */ /* 0x000e220000008800 */
[----:B---3--:R-:W-:-:S05]  /*c800*/  VIADD R0, R0, 0x1 ;  /* 0x0000000100007836 */ /* 0x008fca0000000000 */
[----:B------:R-:W-:-:S04]  /*c810*/  LEA.HI R2, R0, R0, RZ, 0x1 ;  /* 0x0000000000027211 */ /* 0x000fc800078f08ff */
[----:B------:R-:W-:Y:S02]  /*c820*/  LOP3.LUT R3, R2, 0xfffffffe, RZ, 0xc0, !PT ;  /* 0xfffffffe02037812 */ /* 0x000fe400078ec0ff */
[----:B------:R-:W-:Y:S02]  /*c830*/  MOV R2, 0x400 ;  /* 0x0000040000027802 */ /* 0x000fe40000000f00 */
[----:B------:R-:W-:Y:S02]  /*c840*/  IADD3 R0, R0, -R3, RZ ;  /* 0x8000000300007210 */ /* 0x000fe40007ffe0ff */
[----:B0-----:R-:W-:Y:S02]  /*c850*/  LEA R5, R5, R2, 0x18 ;  /* 0x0000000205057211 */ /* 0x001fe400078ec0ff */
[----:B------:R-:W-:-:S04]  /*c860*/  SHF.L.U32 R0, R0, 0x1f, RZ ;  /* 0x0000001f00007819 */ /* 0x000fc800000006ff */
[----:B------:R-:W0:Y:S02]  /*c870*/  SYNCS.PHASECHK.TRANS64.TRYWAIT P0, [R5+URZ+0x16820], R0 ;  /* 0x01682000050075a7 */ /* 0x000e24000800017f */
[----:B0-----:R-:W-:Y:S05]  /*c880*/  @!P0 BRA `(.L_x_13042) ;  /* 0x0000004400648947 */ /* 0x001fea0003800000 */
.L_x_13184:
[----:B------:R-:W-:Y:S05]  /*c890*/  BSYNC B0 ;  /* 0x0000000000007941 */ /* 0x000fea0003800000 */
.L_x_13041:
[----:B------:R-:W-:-:S03]  /*c8a0*/  UMOV UR4, 0xffffffff ;  /* 0xffffffff00047882 */ /* 0x000fc60000000000 */
[----:B------:R-:W-:Y:S05]  /*c8b0*/  BRA.DIV UR4, `(.L_x_13043) ;  /* 0x00000046046c7947 */ /* 0x000fea000b800000 */
[----:B0-----:R-:W0:Y:S02]  /*c8c0*/  S2R R0, SR_TID.X ;  /* 0x0000000000007919 */ /* 0x001e240000002100 */
[----:B0-----:R-:W-:-:S04]  /*c8d0*/  SHF.R.U32.HI R0, RZ, 0x5, R0 ;  /* 0x00000005ff007819 */ /* 0x001fc80000011600 */
[----:B------:R-:W-:-:S05]  /*c8e0*/  LOP3.LUT R0, R0, 0x3, RZ, 0xc0, !PT ;  /* 0x0000000300007812 */ /* 0x000fca00078ec0ff */
[----:B------:R0:W3:Y:S02]  /*c8f0*/  SHFL.IDX PT, R14, R0, RZ, 0x1f ;  /* 0x00001fff000e7589 */ /* 0x0000e400000e0000 */
.L_x_13187:
[----:B---3--:R-:W-:Y:S01]  /*c900*/  ISETP.NE.AND P0, PT, R14, RZ, PT ;  /* 0x000000ff0e00720c */ /* 0x008fe20003f05270 */
[----:B------:R-:W-:-:S12]  /*c910*/  BSSY B0, `(.L_x_13044) ;  /* 0x0000024000007945 */ /* 0x000fd80003800000 */
[----:B------:R-:W-:Y:S05]  /*c920*/  @P0 BRA `(.L_x_13045) ;  /* 0x0000000000880947 */ /* 0x000fea0003800000 */
[----:B------:R-:W-:-:S03]  /*c930*/  UMOV UR4, 0xffffffff ;  /* 0xffffffff00047882 */ /* 0x000fc60000000000 */
[----:B------:R-:W-:Y:S05]  /*c940*/  BRA.DIV UR4, `(.L_x_13046) ;  /* 0x00000046047c7947 */ /* 0x000fea000b800000 */
[----:B------:R-:W-:-:S13]  /*c950*/  ELECT P6, URZ, PT ;  /* 0x00000000003f782f */ /* 0x000fda00038c0000 */
.L_x_13190:
[----:B------:R-:W-:Y:S05]  /*c960*/  @!P6 BRA `(.L_x_13045) ;  /* 0x000000000078e947 */ /* 0x000fea0003800000 */
[----:B------:R-:W-:-:S06]  /*c970*/  ULOP3.LUT UR4, UR37, 0x2, URZ, 0xfc, !UPT ;  /* 0x0000000225047892 */ /* 0x000fcc000f8efc3f */
[----:B0-----:R-:W-:-:S05]  /*c980*/  IMAD.U32 R0, RZ, RZ, UR4 ;  /* 0x00000004ff007e24 */ /* 0x001fca000f8e00ff */
[----:B------:R-:W-:-:S13]  /*c990*/  ISETP.NE.AND P0, PT, R0, 0x3, PT ;  /* 0x000000030000780c */ /* 0x000fda0003f05270 */
[----:B------:R-:W-:Y:S05]  /*c9a0*/  @!P0 BRA `(.L_x_13047) ;  /* 0x0000000000048947 */ /* 0x000fea0003800000 */
[----:B------:R-:W-:Y:S01]  /*c9b0*/  BPT.TRAP 0x1 ;  /* 0x000000040000795c */ /* 0x000fe20000300000 */
.L_x_13047:
[----:B------:R-:W-:Y:S01]  /*c9c0*/  IMAD R3, R25, 0x8, R5 ;  /* 0x0000000819037824 */ /* 0x000fe200078e0205 */
[----:B------:R-:W-:Y:S01]  /*c9d0*/  SHF.L.U32 R2, R27, 0x1f, RZ ;  /* 0x0000001f1b027819 */ /* 0x000fe200000006ff */
[----:B------:R-:W-:-:S03]  /*c9e0*/  VIADD R25, R25, 0x1 ;  /* 0x0000000119197836 */ /* 0x000fc60000000000 */
[----:B------:R-:W0:Y:S02]  /*c9f0*/  SYNCS.PHASECHK.TRANS64.TRYWAIT P1, [R3+URZ+0x16840], R2 ;  /* 0x01684002030075a7 */ /* 0x000e24000802017f */
[----:B------:R-:W-:-:S04]  /*ca00*/  ISETP.NE.AND P2, PT, R25, 0x2, PT ;  /* 0x000000021900780c */ /* 0x000fc80003f45270 */
[----:B------:R-:W-:Y:S01]  /*ca10*/  SEL R0, RZ, 0x1, P2 ;  /* 0x00000001ff007807 */ /* 0x000fe20001000000 */
[----:B0-----:R-:W-:Y:S08]  /*ca20*/  @!P1 BRA `(.L_x_13048) ;  /* 0x0000004400649947 */ /* 0x001ff00003800000 */
.L_x_13191:
[----:B------:R-:W-:Y:S02]  /*ca30*/  SEL R25, R25, RZ, P2 ;  /* 0x000000ff19197207 */ /* 0x000fe40001000000 */
[----:B------:R-:W-:Y:S01]  /*ca40*/  LOP3.LUT R0, R27, R0, RZ, 0x3c, !PT ;  /* 0x000000001b007212 */ /* 0x000fe200078e3cff */
[----:B------:R-:W-:Y:S06]  /*ca50*/  @!P0 BRA `(.L_x_13049) ;  /* 0x0000000000048947 */ /* 0x000fec0003800000 */
[----:B------:R-:W-:Y:S01]  /*ca60*/  BPT.TRAP 0x1 ;  /* 0x000000040000795c */ /* 0x000fe20000300000 */
.L_x_13049:
[----:B------:R-:W-:Y:S01]  /*ca70*/  IMAD R25, R25, 0x8, R5 ;  /* 0x0000000819197824 */ /* 0x000fe200078e0205 */
[----:B------:R-:W-:-:S04]  /*ca80*/  SHF.L.U32 R0, R0, 0x1f, RZ ;  /* 0x0000001f00007819 */ /* 0x000fc800000006ff */
[----:B------:R-:W3:Y:S02]  /*ca90*/  SYNCS.PHASECHK.TRANS64.TRYWAIT P1, [R25+URZ+0x16840], R0 ;  /* 0x01684000190075a7 */ /* 0x000ee4000802017f */
[----:B---3--:R-:W-:Y:S05]  /*caa0*/  @!P1 BRA `(.L_x_13050) ;  /* 0x0000004400589947 */ /* 0x008fea0003800000 */
.L_x_13192:
[----:B------:R-:W-:Y:S05]  /*cab0*/  @!P0 BRA `(.L_x_13051) ;  /* 0x0000000000048947 */ /* 0x000fea0003800000 */
[----:B------:R-:W-:Y:S01]  /*cac0*/  BPT.TRAP 0x1 ;  /* 0x000000040000795c */ /* 0x000fe20000300000 */
.L_x_13051:
[----:B------:R-:W4:Y:S02]  /*cad0*/  SYNCS.PHASECHK.TRANS64.TRYWAIT P1, [R3+URZ+0x16860], R2 ;  /* 0x01686002030075a7 */ /* 0x000f24000802017f */
[----:B----4-:R-:W-:Y:S05]  /*cae0*/  @!P1 BRA `(.L_x_13052) ;  /* 0x00000044005c9947 */ /* 0x010fea0003800000 */
.L_x_13193:
[----:B------:R-:W-:Y:S05]  /*caf0*/  @!P0 BRA `(.L_x_13053) ;  /* 0x0000000000048947 */ /* 0x000fea0003800000 */
[----:B------:R-:W-:Y:S01]  /*cb00*/  BPT.TRAP 0x1 ;  /* 0x000000040000795c */ /* 0x000fe20000300000 */
.L_x_13053:
[----:B------:R0:W0:Y:S02]  /*cb10*/  SYNCS.PHASECHK.TRANS64.TRYWAIT P0, [R25+URZ+0x16860], R0 ;  /* 0x01686000190075a7 */ /* 0x000024000800017f */
[----:B0-----:R-:W-:Y:S05]  /*cb20*/  @!P0 NANOSLEEP.SYNCS 0x989680 ;  /* 0x009896800000895d */ /* 0x001fea0003900000 */
[----:B------:R-:W0:Y:S02]  /*cb30*/  @!P0 SYNCS.PHASECHK.TRANS64 P0, [R25+URZ+0x16860], R0 ;  /* 0x01686000190085a7 */ /* 0x000e24000800007f */
[----:B0-----:R-:W-:Y:S05]  /*cb40*/  @!P0 BRA `(.L_x_13053) ;  /* 0xfffffffc00f08947 */ /* 0x001fea000383ffff */
.L_x_13045:
[----:B------:R-:W-:Y:S05]  /*cb50*/  BSYNC B0 ;  /* 0x0000000000007941 */ /* 0x000fea0003800000 */
.L_x_13044:
[----:B------:R-:W-:Y:S05]  /*cb60*/  EXIT ;  /* 0x000000000000794d */ /* 0x000fea0003800000 */
.L_x_12939:
[----:B0-----:R-:W-:-:S04]  /*cb70*/  IMAD.U32 R3, RZ, RZ, UR49 ;  /* 0x00000031ff037e24 */ /* 0x001fc8000f8e00ff */
[----:B------:R0:W1:Y:S03]  /*cb80*/  SYNCS.PHASECHK.TRANS64.TRYWAIT P1, [R3+URZ+0x16800], R0 ;  /* 0x01680000030075a7 */ /* 0x000066000802017f */
[----:B-1----:R-:W-:Y:S05]  /*cb90*/  @!P1 NANOSLEEP.SYNCS 0x989680 ;  /* 0x009896800000995d */ /* 0x002fea0003900000 */
[----:B------:R-:W1:Y:S02]  /*cba0*/  @!P1 SYNCS.PHASECHK.TRANS64 P1, [R3+URZ+0x16800], R0 ;  /* 0x01680000030095a7 */ /* 0x000e64000802007f */
[----:B-1----:R-:W-:Y:S05]  /*cbb0*/  @!P1 BRA `(.L_x_12939) ;  /* 0xfffffffc00ec9947 */ /* 0x002fea000383ffff */
[----:B------:R-:W-:Y:S05]  /*cbc0*/  BRA `(.L_x_13054) ;  /* 0xffffff4800307947 */ /* 0x000fea000383ffff */
.L_x_12943:
[----:B-1----:R1:W2:Y:S02]  /*cbd0*/  SYNCS.PHASECHK.TRANS64.TRYWAIT P1, [R4+URZ+0x16830], R3 ;  /* 0x01683003040075a7 */ /* 0x0022a4000802017f */
[----:B--2---:R-:W-:Y:S05]  /*cbe0*/  @!P1 NANOSLEEP.SYNCS 0x989680 ;  /* 0x009896800000995d */ /* 0x004fea0003900000 */
[----:B------:R-:W2:Y:S02]  /*cbf0*/  @!P1 SYNCS.PHASECHK.TRANS64 P1, [R4+URZ+0x16830], R3 ;  /* 0x01683003040095a7 */ /* 0x000ea4000802007f */
[----:B--2---:R-:W-:Y:S05]  /*cc00*/  @!P1 BRA `(.L_x_12943) ;  /* 0xfffffffc00f09947 */ /* 0x004fea000383ffff */
[----:B------:R-:W-:Y:S05]  /*cc10*/  BRA `(.L_x_12942) ;  /* 0xffffff4800507947 */ /* 0x000fea000383ffff */
.L_x_12949:
[----:B-1----:R-:W-:-:S04]  /*cc20*/  IMAD.U32 R3, RZ, RZ, UR6 ;  /* 0x00000006ff037e24 */ /* 0x002fc8000f8e00ff */
[----:B------:R1:W2:Y:S03]  /*cc30*/  SYNCS.PHASECHK.TRANS64.TRYWAIT P1, [R3+URZ+0x16830], R0 ;  /* 0x01683000030075a7 */ /* 0x0002a6000802017f */
[----:B--2---:R-:W-:Y:S05]  /*cc40*/  @!P1 NANOSLEEP.SYNCS 0x989680 ;  /* 0x009896800000995d */ /* 0x004fea0003900000 */
[----:B------:R-:W2:Y:S02]  /*cc50*/  @!P1 SYNCS.PHASECHK.TRANS64 P1, [R3+URZ+0x16830], R0 ;  /* 0x01683000030095a7 */ /* 0x000ea4000802007f */
[----:B--2---:R-:W-:Y:S05]  /*cc60*/  @!P1 BRA `(.L_x_12949) ;  /* 0xfffffffc00ec9947 */ /* 0x004fea000383ffff */
[----:B------:R-:W-:Y:S05]  /*cc70*/  BRA `(.L_x_12946) ;  /* 0xffffff6800787947 */ /* 0x000fea000383ffff */
.L_x_12953:
[----:B-1----:R-:W-:-:S04]  /*cc80*/  MOV R3, UR6 ;  /* 0x0000000600037c02 */ /* 0x002fc80008000f00 */
[----:B------:R1:W2:Y:S03]  /*cc90*/  SYNCS.PHASECHK.TRANS64.TRYWAIT P1, [R3+URZ+0x16850], R0 ;  /* 0x01685000030075a7 */ /* 0x0002a6000802017f */
[----:B--2---:R-:W-:Y:S05]  /*cca0*/  @!P1 NANOSLEEP.SYNCS 0x989680 ;  /* 0x009896800000995d */ /* 0x004fea0003900000 */
[----:B------:R-:W2:Y:S02]  /*ccb0*/  @!P1 SYNCS.PHASECHK.TRANS64 P1, [R3+URZ+0x16850], R0 ;  /* 0x01685000030095a7 */ /* 0x000ea4000802007f */
[----:B--2---:R-:W-:Y:S05]  /*ccc0*/  @!P1 BRA `(.L_x_12953) ;  /* 0xfffffffc00ec9947 */ /* 0x004fea000383ffff */
[----:B------:R-:W-:Y:S05]  /*ccd0*/  BRA `(.L_x_12950) ;  /* 0xffffff6c00007947 */ /* 0x000fea000383ffff */
.L_x_12960:
[----:B-1----:R-:W-:-:S04]  /*cce0*/  IMAD.U32 R11, RZ, RZ, UR5 ;  /* 0x00000005ff0b7e24 */ /* 0x002fc8000f8e00ff */
[----:B------:R1:W2:Y:S03]  /*ccf0*/  SYNCS.PHASECHK.TRANS64.TRYWAIT P1, [R11+URZ+0x16850], R4 ;  /* 0x016850040b0075a7 */ /* 0x0002a6000802017f */
[----:B--2---:R-:W-:Y:S05]  /*cd00*/  @!P1 NANOSLEEP.SYNCS 0x989680 ;  /* 0x009896800000995d */ /* 0x004fea0003900000 */
[----:B------:R-:W2:Y:S02]  /*cd10*/  @!P1 SYNCS.PHASECHK.TRANS64 P1, [R11+URZ+0x16850], R4 ;  /* 0x016850040b0095a7 */ /* 0x000ea4000802007f */
[----:B--2---:R-:W-:Y:S05]  /*cd20*/  @!P1 BRA `(.L_x_12960) ;  /* 0xfffffffc00ec9947 */ /* 0x004fea000383ffff */
[----:B------:R-:W-:Y:S05]  /*cd30*/  BRA `(.L_x_12959) ;  /* 0xffffff8400887947 */ /* 0x000fea000383ffff */
.L_x_12991:
[----:B0-----:R-:W0:Y:S01]  /*cd40*/  S2R R20, SR_TID.X ;  /* 0x0000000000147919 */ /* 0x001e220000002100 */
        /* <DEDUP_REMOVED lines=10> */
.L_x_13056:
[----:B------:R-:W-:Y:S05]  /*cdf0*/  BSYNC B0 ;  /* 0x0000000000007941 */ /* 0x000fea0003800000 */
.L_x_13055:
[----:B------:R-:W-:Y:S05]  /*ce00*/  BRA `(.L_x_13057) ;  /* 0xffffffbc007c7947 */ /* 0x000fea000383ffff */
.L_x_12994:
[----:B0-----:R0:W2:Y:S02]  /*ce10*/  SYNCS.PHASECHK.TRANS64.TRYWAIT P0, [R3+URZ+0x16840], R4 ;  /* 0x01684004030075a7 */ /* 0x0010a4000800017f */
[----:B--2---:R-:W-:Y:S05]  /*ce20*/  @!P0 NANOSLEEP.SYNCS 0x989680 ;  /* 0x009896800000895d */ /* 0x004fea0003900000 */
[----:B------:R-:W2:Y:S02]  /*ce30*/  @!P0 SYNCS.PHASECHK.TRANS64 P0, [R3+URZ+0x16840], R4 ;  /* 0x01684004030085a7 */ /* 0x000ea4000800007f */
[----:B--2---:R-:W-:Y:S05]  /*ce40*/  @!P0 BRA `(.L_x_12994) ;  /* 0xfffffffc00f08947 */ /* 0x004fea000383ffff */
[----:B------:R-:W-:Y:S05]  /*ce50*/  BRA `(.L_x_13058) ;  /* 0xffffffbc00dc7947 */ /* 0x000fea000383ffff */
.L_x_12995:
        /* <DEDUP_REMOVED lines=8> */
.L_x_13060:
[----:B------:R-:W-:Y:S05]  /*cee0*/  BSYNC B0 ;  /* 0x0000000000007941 */ /* 0x000fea0003800000 */
.L_x_13059:
        /* <DEDUP_REMOVED lines=9> */
.L_x_13061:
[----:B------:R-:W-:Y:S02]  /*cf80*/  IMAD.MOV.U32 R13, RZ, RZ, R2 ;  /* 0x000000ffff0d7224 */ /* 0x000fe400078e0002 */
[----:B------:R-:W-:Y:S02]  /*cf90*/  IMAD.MOV.U32 R12, RZ, RZ, 0x1 ;  /* 0x00000001ff0c7424 */ /* 0x000fe400078e00ff */
[----:B------:R-:W-:-:S07]  /*cfa0*/  IMAD.MOV.U32 R7, RZ, RZ, R14 ;  /* 0x000000ffff077224 */ /* 0x000fce00078e000e */
[----:B------:R-:W-:Y:S05]  /*cfb0*/  WARPSYNC.COLLECTIVE R15, `(.L_x_13062) ;  /* 0x000000000f087348 */ /* 0x000fea0003c00000 */
[----:B------:R0:W1:Y:S02]  /*cfc0*/  SHFL.IDX P6, R14, R13, R12, R11 ;  /* 0x0000000c0d0e7389 */ /* 0x00006400000c000b */
[----:B01----:R-:W-:Y:S01]  /*cfd0*/  ENDCOLLECTIVE ;  /* 0x000000000000791b */ /* 0x003fe20003800000 */
.L_x_13062:
[----:B------:R-:W-:-:S05]  /*cfe0*/  @P0 LEA R7, P1, R28, R7, 0x1 ;  /* 0x000000071c070211 */ /* 0x000fca00078208ff */
[----:B------:R-:W-:Y:S01]  /*cff0*/  @P0 IMAD.X R6, RZ, RZ, R6, P1 ;  /* 0x000000ffff060224 */ /* 0x000fe200008e0606 */
[----:B------:R-:W-:-:S04]  /*d000*/  ISETP.GE.AND P1, PT, R4, 0x11, PT ;  /* 0x000000110400780c */ /* 0x000fc80003f26270 */
[----:B------:R-:W-:Y:S02]  /*d010*/  @P0 LOP3.LUT R7, R7, R6, RZ, 0x3c, !PT ;  /* 0x0000000607070212 */ /* 0x000fe400078e3cff */
[----:B------:R-:W-:Y:S02]  /*d020*/  MOV R13, R0 ;  /* 0x00000000000d7202 */ /* 0x000fe40000000f00 */
[----:B------:R-:W-:-:S04]  /*d030*/  @P0 LOP3.LUT R6, R7, R6, RZ, 0x3c, !PT ;  /* 0x0000000607060212 */ /* 0x000fc800078e3cff */
[----:B------:R-:W-:-:S05]  /*d040*/  @P0 LOP3.LUT R7, R7, R6, RZ, 0x3c, !PT ;  /* 0x0000000607070212 */ /* 0x000fca00078e3cff */
[----:B------:R-:W-:Y:S01]  /*d050*/  @!PT LDS RZ, [RZ] ;  /* 0x00000000fffff984 */ /* 0x000fe20000000800 */
[----:B------:R-:W-:Y:S01]  /*d060*/  @!PT LDS RZ, [RZ] ;  /* 0x00000000fffff984 */ /* 0x000fe20000000800 */
[----:B------:R-:W-:Y:S01]  /*d070*/  @!PT LDS RZ, [RZ] ;  /* 0x00000000fffff984 */ /* 0x000fe20000000800 */
[----:B------:R0:W-:Y:S02]  /*d080*/  @P0 LDGSTS.E.BYPASS.LTC128B.128 [R8+0xe400], desc[UR50][R6.64], !P2 ;  /* 0x0e40000006080fae */ /* 0x0001e4000d101d72 */
[----:B0-----:R-:W-:-:S07]  /*d090*/  IMAD.MOV.U32 R6, RZ, RZ, R14 ;  /* 0x000000ffff067224 */ /* 0x001fce00078e000e */
[----:B------:R-:W-:Y:S05]  /*d0a0*/  WARPSYNC.COLLECTIVE R15, `(.L_x_13063) ;  /* 0x000000000f087348 */ /* 0x000fea0003c00000 */
[----:B------:R0:W1:Y:S02]  /*d0b0*/  SHFL.IDX P6, R14, R13, R12, R11 ;  /* 0x0000000c0d0e7389 */ /* 0x00006400000c000b */
[----:B01----:R-:W-:Y:S01]  /*d0c0*/  ENDCOLLECTIVE ;  /* 0x000000000000791b */ /* 0x003fe20003800000 */
.L_x_13063:
[----:B------:R-:W-:Y:S02]  /*d0d0*/  @P1 IMAD R8, R5, 0x2, R22 ;  /* 0x0000000205081824 */ /* 0x000fe400078e0216 */
[----:B------:R-:W-:Y:S02]  /*d0e0*/  IMAD.MOV.U32 R13, RZ, RZ, R2 ;  /* 0x000000ffff0d7224 */ /* 0x000fe400078e0002 */
[----:B------:R-:W-:Y:S02]  /*d0f0*/  IMAD.MOV.U32 R12, RZ, RZ, 0x2 ;  /* 0x00000002ff0c7424 */ /* 0x000fe400078e00ff */
[----:B------:R-:W-:-:S07]  /*d100*/  IMAD.MOV.U32 R7, RZ, RZ, R14 ;  /* 0x000000ffff077224 */ /* 0x000fce00078e000e */
[----:B------:R-:W-:Y:S05]  /*d110*/  WARPSYNC.COLLECTIVE R15, `(.L_x_13064) ;  /* 0x000000000f087348 */ /* 0x000fea0003c00000 */
[----:B------:R0:W1:Y:S02]  /*d120*/  SHFL.IDX P6, R14, R13, R12, R11 ;  /* 0x0000000c0d0e7389 */ /* 0x00006400000c000b */
[----:B01----:R-:W-:Y:S01]  /*d130*/  ENDCOLLECTIVE ;  /* 0x000000000000791b */ /* 0x003fe20003800000 */
.L_x_13064:
        /* <DEDUP_REMOVED lines=15> */
.L_x_13065:
[----:B------:R-:W-:Y:S02]  /*d230*/  @P1 IMAD R8, R5, 0x2, R22 ;  /* 0x0000000205081824 */ /* 0x000fe400078e0216 */
[----:B------:R-:W-:Y:S02]  /*d240*/  IMAD.MOV.U32 R13, RZ, RZ, R2 ;  /* 0x000000ffff0d7224 */ /* 0x000fe400078e0002 */
[----:B------:R-:W-:Y:S02]  /*d250*/  IMAD.MOV.U32 R12, RZ, RZ, 0x3 ;  /* 0x00000003ff0c7424 */ /* 0x000fe400078e00ff */
[----:B------:R-:W-:-:S07]  /*d260*/  IMAD.MOV.U32 R7, RZ, RZ, R14 ;  /* 0x000000ffff077224 */ /* 0x000fce00078e000e */
[----:B------:R-:W-:Y:S05]  /*d270*/  WARPSYNC.COLLECTIVE R15, `(.L_x_13066) ;  /* 0x000000000f087348 */ /* 0x000fea0003c00000 */
[----:B------:R0:W1:Y:S02]  /*d280*/  SHFL.IDX P6, R14, R13, R12, R11 ;  /* 0x0000000c0d0e7389 */ /* 0x00006400000c000b */
[----:B01----:R-:W-:Y:S01]  /*d290*/  ENDCOLLECTIVE ;  /* 0x000000000000791b */ /* 0x003fe20003800000 */
.L_x_13066:
        /* <DEDUP_REMOVED lines=15> */
.L_x_13067:
[----:B------:R-:W-:Y:S02]  /*d390*/  @P1 IMAD R8, R5, 0x2, R22 ;  /* 0x0000000205081824 */ /* 0x000fe400078e0216 */
[----:B------:R-:W-:Y:S02]  /*d3a0*/  IMAD.MOV.U32 R13, RZ, RZ, R2 ;  /* 0x000000ffff0d7224 */ /* 0x000fe400078e0002 */
[----:B------:R-:W-:Y:S02]  /*d3b0*/  IMAD.MOV.U32 R12, RZ, RZ, 0x4 ;  /* 0x00000004ff0c7424 */ /* 0x000fe400078e00ff */
[----:B------:R-:W-:-:S07]  /*d3c0*/  IMAD.MOV.U32 R7, RZ, RZ, R14 ;  /* 0x000000ffff077224 */ /* 0x000fce00078e000e */
[----:B------:R-:W-:Y:S05]  /*d3d0*/  WARPSYNC.COLLECTIVE R15, `(.L_x_13068) ;  /* 0x000000000f087348 */ /* 0x000fea0003c00000 */
[----:B------:R0:W1:Y:S02]  /*d3e0*/  SHFL.IDX P6, R14, R13, R12, R11 ;  /* 0x0000000c0d0e7389 */ /* 0x00006400000c000b */
[----:B01----:R-:W-:Y:S01]  /*d3f0*/  ENDCOLLECTIVE ;  /* 0x000000000000791b */ /* 0x003fe20003800000 */
.L_x_13068:
        /* <DEDUP_REMOVED lines=15> */
.L_x_13069:
[----:B------:R-:W-:Y:S02]  /*d4f0*/  @P1 IMAD R8, R5, 0x2, R22 ;  /* 0x0000000205081824 */ /* 0x000fe400078e0216 */
[----:B------:R-:W-:Y:S02]  /*d500*/  IMAD.MOV.U32 R13, RZ, RZ, R2 ;  /* 0x000000ffff0d7224 */ /* 0x000fe400078e0002 */
[----:B------:R-:W-:Y:S02]  /*d510*/  IMAD.MOV.U32 R12, RZ, RZ, 0x5 ;  /* 0x00000005ff0c7424 */ /* 0x000fe400078e00ff */
[----:B------:R-:W-:-:S07]  /*d520*/  IMAD.MOV.U32 R7, RZ, RZ, R14 ;  /* 0x000000ffff077224 */ /* 0x000fce00078e000e */
[----:B------:R-:W-:Y:S05]  /*d530*/  WARPSYNC.COLLECTIVE R15, `(.L_x_13070) ;  /* 0x000000000f087348 */ /* 0x000fea0003c00000 */
[----:B------:R0:W1:Y:S02]  /*d540*/  SHFL.IDX P6, R14, R13, R12, R11 ;  /* 0x0000000c0d0e7389 */ /* 0x00006400000c000b */
[----:B01----:R-:W-:Y:S01]  /*d550*/  ENDCOLLECTIVE ;  /* 0x000000000000791b */ /* 0x003fe20003800000 */
.L_x_13070:
        /* <DEDUP_REMOVED lines=15> */
.L_x_13071:
[----:B------:R-:W-:Y:S02]  /*d650*/  @P1 IMAD R8, R5, 0x2, R22 ;  /* 0x0000000205081824 */ /* 0x000fe400078e0216 */
[----:B------:R-:W-:Y:S02]  /*d660*/  IMAD.MOV.U32 R13, RZ, RZ, R2 ;  /* 0x000000ffff0d7224 */ /* 0x000fe400078e0002 */
[----:B------:R-:W-:Y:S02]  /*d670*/  IMAD.MOV.U32 R12, RZ, RZ, 0x6 ;  /* 0x00000006ff0c7424 */ /* 0x000fe400078e00ff */
[----:B------:R-:W-:-:S07]  /*d680*/  IMAD.MOV.U32 R7, RZ, RZ, R14 ;  /* 0x000000ffff077224 */ /* 0x000fce00078e000e */
[----:B------:R-:W-:Y:S05]  /*d690*/  WARPSYNC.COLLECTIVE R15, `(.L_x_13072) ;  /* 0x000000000f087348 */ /* 0x000fea0003c00000 */
[----:B------:R0:W1:Y:S02]  /*d6a0*/  SHFL.IDX P6, R14, R13, R12, R11 ;  /* 0x0000000c0d0e7389 */ /* 0x00006400000c000b */
[----:B01----:R-:W-:Y:S01]  /*d6b0*/  ENDCOLLECTIVE ;  /* 0x000000000000791b */ /* 0x003fe20003800000 */
.L_x_13072:
        /* <DEDUP_REMOVED lines=15> */
.L_x_13073:
[----:B------:R-:W-:Y:S02]  /*d7b0*/  @P1 IMAD R8, R5, 0x2, R22 ;  /* 0x0000000205081824 */ /* 0x000fe400078e0216 */
[----:B------:R-:W-:Y:S02]  /*d7c0*/  IMAD.MOV.U32 R13, RZ, RZ, R2 ;  /* 0x000000ffff0d7224 */ /* 0x000fe400078e0002 */
[----:B------:R-:W-:Y:S02]  /*d7d0*/  IMAD.MOV.U32 R12, RZ, RZ, 0x7 ;  /* 0x00000007ff0c7424 */ /* 0x000fe400078e00ff */
[----:B------:R-:W-:-:S07]  /*d7e0*/  IMAD.MOV.U32 R7, RZ, RZ, R14 ;  /* 0x000000ffff077224 */ /* 0x000fce00078e000e */
[----:B------:R-:W-:Y:S05]  /*d7f0*/  WARPSYNC.COLLECTIVE R15, `(.L_x_13074) ;  /* 0x000000000f087348 */ /* 0x000fea0003c00000 */
[----:B------:R0:W1:Y:S02]  /*d800*/  SHFL.IDX P6, R14, R13, R12, R11 ;  /* 0x0000000c0d0e7389 */ /* 0x00006400000c000b */
[----:B01----:R-:W-:Y:S01]  /*d810*/  ENDCOLLECTIVE ;  /* 0x000000000000791b */ /* 0x003fe20003800000 */
.L_x_13074:
        /* <DEDUP_REMOVED lines=10> */
.L_x_13075:
[----:B------:R-:W-:Y:S01]  /*d8c0*/  @!PT LDS RZ, [RZ] ;  /* 0x00000000fffff984 */ /* 0x000fe20000000800 */
[----:B------:R-:W-:Y:S01]  /*d8d0*/  @!PT LDS RZ, [RZ] ;  /* 0x00000000fffff984 */ /* 0x000fe20000000800 */
[----:B------:R-:W-:Y:S01]  /*d8e0*/  @!PT LDS RZ, [RZ] ;  /* 0x00000000fffff984 */ /* 0x000fe20000000800 */
[----:B------:R0:W-:Y:S01]  /*d8f0*/  @P1 LDGSTS.E.BYPASS.LTC128B.128 [R8+0x11400], desc[UR50][R6.64], !P2 ;  /* 0x1140000006081fae */ /* 0x0001e2000d101d72 */
[----:B------:R-:W-:Y:S01]  /*d900*/  IMAD.MOV.U32 R0, RZ, RZ, R14 ;  /* 0x000000ffff007224 */ /* 0x000fe200078e000e */
[----:B------:R-:W-:Y:S06]  /*d910*/  BRA `(.L_x_13076) ;  /* 0xffffffb800f07947 */ /* 0x000fec000383ffff */
.L_x_13000:
        /* <DEDUP_REMOVED lines=9> */
.L_x_13077:
[C---:B------:R-:W-:Y:S01]  /*d9b0*/  VIADD R8, R17.reuse, 0x10 ;  /* 0x0000001011087836 */ /* 0x040fe20000000000 */
[----:B------:R-:W-:Y:S02]  /*d9c0*/  ISETP.GE.AND P2, PT, R17, R3, PT ;  /* 0x000000031100720c */ /* 0x000fe40003f46270 */
[----:B------:R-:W-:Y:S01]  /*d9d0*/  MOV R13, R0 ;  /* 0x00000000000d7202 */ /* 0x000fe20000000f00 */
[----:B------:R-:W-:-:S10]  /*d9e0*/  IMAD.MOV.U32 R6, RZ, RZ, R14 ;  /* 0x000000ffff067224 */ /* 0x000fd400078e000e */
[----:B------:R-:W-:Y:S05]  /*d9f0*/  WARPSYNC.COLLECTIVE R15, `(.L_x_13078) ;  /* 0x000000000f087348 */ /* 0x000fea0003c00000 */
[----:B------:R0:W1:Y:S02]  /*da00*/  SHFL.IDX P6, R14, R13, R12, R11 ;  /* 0x0000000c0d0e7389 */ /* 0x00006400000c000b */
[----:B01----:R-:W-:Y:S01]  /*da10*/  ENDCOLLECTIVE ;  /* 0x000000000000791b */ /* 0x003fe20003800000 */
.L_x_13078:
[----:B------:R-:W-:Y:S02]  /*da20*/  IMAD.MOV.U32 R13, RZ, RZ, R4 ;  /* 0x000000ffff0d7224 */ /* 0x000fe400078e0004 */
[----:B------:R-:W-:Y:S02]  /*da30*/  IMAD.MOV.U32 R12, RZ, RZ, 0x1 ;  /* 0x00000001ff0c7424 */ /* 0x000fe400078e00ff */
[----:B------:R-:W-:-:S07]  /*da40*/  IMAD.MOV.U32 R7, RZ, RZ, R14 ;  /* 0x000000ffff077224 */ /* 0x000fce00078e000e */
[----:B------:R-:W-:Y:S05]  /*da50*/  WARPSYNC.COLLECTIVE R15, `(.L_x_13079) ;  /* 0x000000000f087348 */ /* 0x000fea0003c00000 */
[----:B------:R0:W1:Y:S02]  /*da60*/  SHFL.IDX P6, R14, R13, R12, R11 ;  /* 0x0000000c0d0e7389 */ /* 0x00006400000c000b */
[----:B01----:R-:W-:Y:S01]  /*da70*/  ENDCOLLECTIVE ;  /* 0x000000000000791b */ /* 0x003fe20003800000 */
.L_x_13079:
[----:B------:R-:W-:-:S05]  /*da80*/  @!P2 LEA R7, P1, R28, R7, 0x1 ;  /* 0x000000071c07a211 */ /* 0x000fca00078208ff */
[----:B------:R-:W-:Y:S01]  /*da90*/  @!P2 IMAD.X R6, RZ, RZ, R6, P1 ;  /* 0x000000ffff06a224 */ /* 0x000fe200008e0606 */
[----:B------:R-:W-:-:S04]  /*daa0*/  ISETP.GE.AND P1, PT, R8, R3, PT ;  /* 0x000000030800720c */ /* 0x000fc80003f26270 */
[----:B------:R-:W-:Y:S02]  /*dab0*/  @!P2 LOP3.LUT R7, R7, R6, RZ, 0x3c, !PT ;  /* 0x000000060707a212 */ /* 0x000fe400078e3cff */
[----:B------:R-:W-:Y:S02]  /*dac0*/  MOV R13, R0 ;  /* 0x00000000000d7202 */ /* 0x000fe40000000f00 */
        /* <DEDUP_REMOVED lines=10> */
.L_x_13080:
[----:B------:R-:W-:Y:S02]  /*db70*/  IMAD.MOV.U32 R13, RZ, RZ, R4 ;  /* 0x000000ffff0d7224 */ /* 0x000fe400078e0004 */
[----:B------:R-:W-:Y:S02]  /*db80*/  IMAD.MOV.U32 R12, RZ, RZ, 0x2 ;  /* 0x00000002ff0c7424 */ /* 0x000fe400078e00ff */
[----:B------:R-:W-:-:S07]  /*db90*/  IMAD.MOV.U32 R7, RZ, RZ, R14 ;  /* 0x000000ffff077224 */ /* 0x000fce00078e000e */
[----:B------:R-:W-:Y:S05]  /*dba0*/  WARPSYNC.COLLECTIVE R15, `(.L_x_13081) ;  /* 0x000000000f087348 */ /* 0x000fea0003c00000 */
[----:B------:R0:W1:Y:S02]  /*dbb0*/  SHFL.IDX P6, R14, R13, R12, R11 ;  /* 0x0000000c0d0e7389 */ /* 0x00006400000c000b */
[----:B01----:R-:W-:Y:S01]  /*dbc0*/  ENDCOLLECTIVE ;  /* 0x000000000000791b */ /* 0x003fe20003800000 */
.L_x_13081:
        /* <DEDUP_REMOVED lines=10> */
[----:B0-----:R-:W-:-:S05]  /*dc70*/  VIADD R6, R17, 0x20 ;  /* 0x0000002011067836 */ /* 0x001fca0000000000 */
[----:B------:R-:W-:Y:S01]  /*dc80*/  ISETP.GE.AND P1, PT, R6, R3, PT ;  /* 0x000000030600720c */ /* 0x000fe20003f26270 */
[----:B------:R-:W-:-:S12]  /*dc90*/  IMAD.MOV.U32 R6, RZ, RZ, R14 ;  /* 0x000000ffff067224 */ /* 0x000fd800078e000e */
[----:B------:R-:W-:Y:S05]  /*dca0*/  WARPSYNC.COLLECTIVE R15, `(.L_x_13082) ;  /* 0x000000000f087348 */ /* 0x000fea0003c00000 */
[----:B------:R0:W1:Y:S02]  /*dcb0*/  SHFL.IDX P6, R14, R13, R12, R11 ;  /* 0x0000000c0d0e7389 */ /* 0x00006400000c000b */
[----:B01----:R-:W-:Y:S01]  /*dcc0*/  ENDCOLLECTIVE ;  /* 0x000000000000791b */ /* 0x003fe20003800000 */
.L_x_13082:
[----:B------:R-:W-:Y:S02]  /*dcd0*/  IMAD.MOV.U32 R13, RZ, RZ, R4 ;  /* 0x000000ffff0d7224 */ /* 0x000fe400078e0004 */
[----:B------:R-:W-:Y:S02]  /*dce0*/  IMAD.MOV.U32 R12, RZ, RZ, 0x3 ;  /* 0x00000003ff0c7424 */ /* 0x000fe400078e00ff */
[----:B------:R-:W-:-:S07]  /*dcf0*/  IMAD.MOV.U32 R7, RZ, RZ, R14 ;  /* 0x000000ffff077224 */ /* 0x000fce00078e000e */
[----:B------:R-:W-:Y:S05]  /*dd00*/  WARPSYNC.COLLECTIVE R15, `(.L_x_13083) ;  /* 0x000000000f087348 */ /* 0x000fea0003c00000 */
[----:B------:R0:W1:Y:S02]  /*dd10*/  SHFL.IDX P6, R14, R13, R12, R11 ;  /* 0x0000000c0d0e7389 */ /* 0x00006400000c000b */
[----:B01----:R-:W-:Y:S01]  /*dd20*/  ENDCOLLECTIVE ;  /* 0x000000000000791b */ /* 0x003fe20003800000 */
.L_x_13083:
        /* <DEDUP_REMOVED lines=16> */
.L_x_13084:
[----:B------:R-:W-:Y:S02]  /*de30*/  IMAD.MOV.U32 R13, RZ, RZ, R4 ;  /* 0x000000ffff0d7224 */ /* 0x000fe400078e0004 */
[----:B------:R-:W-:Y:S02]  /*de40*/  IMAD.MOV.U32 R12, RZ, RZ, 0x4 ;  /* 0x00000004ff0c7424 */ /* 0x000fe400078e00ff */
[----:B------:R-:W-:-:S07]  /*de50*/  IMAD.MOV.U32 R7, RZ, RZ, R14 ;  /* 0x000000ffff077224 */ /* 0x000fce00078e000e */
[----:B------:R-:W-:Y:S05]  /*de60*/  WARPSYNC.COLLECTIVE R15, `(.L_x_13085) ;  /* 0x000000000f087348 */ /* 0x000fea0003c00000 */
[----:B------:R0:W1:Y:S02]  /*de70*/  SHFL.IDX P6, R14, R13, R12, R11 ;  /* 0x0000000c0d0e7389 */ /* 0x00006400000c000b */
[----:B01----:R-:W-:Y:S01]  /*de80*/  ENDCOLLECTIVE ;  /* 0x000000000000791b */ /* 0x003fe20003800000 */
.L_x_13085:
        /* <DEDUP_REMOVED lines=16> */
.L_x_13086:
[----:B------:R-:W-:Y:S02]  /*df90*/  IMAD.MOV.U32 R13, RZ, RZ, R4 ;  /* 0x000000ffff0d7224 */ /* 0x000fe400078e0004 */
[----:B------:R-:W-:Y:S02]  /*dfa0*/  IMAD.MOV.U32 R12, RZ, RZ, 0x5 ;  /* 0x00000005ff0c7424 */ /* 0x000fe400078e00ff */
[----:B------:R-:W-:-:S07]  /*dfb0*/  IMAD.MOV.U32 R7, RZ, RZ, R14 ;  /* 0x000000ffff077224 */ /* 0x000fce00078e000e */
[----:B------:R-:W-:Y:S05]  /*dfc0*/  WARPSYNC.COLLECTIVE R15, `(.L_x_13087) ;  /* 0x000000000f087348 */ /* 0x000fea0003c00000 */
[----:B------:R0:W1:Y:S02]  /*dfd0*/  SHFL.IDX P6, R14, R13, R12, R11 ;  /* 0x0000000c0d0e7389 */ /* 0x00006400000c000b */
[----:B01----:R-:W-:Y:S01]  /*dfe0*/  ENDCOLLECTIVE ;  /* 0x000000000000791b */ /* 0x003fe20003800000 */
.L_x_13087:
        /* <DEDUP_REMOVED lines=16> */
.L_x_13088:
[----:B------:R-:W-:Y:S02]  /*e0f0*/  IMAD.MOV.U32 R13, RZ, RZ, R4 ;  /* 0x000000ffff0d7224 */ /* 0x000fe400078e0004 */
[----:B------:R-:W-:Y:S02]  /*e100*/  IMAD.MOV.U32 R12, RZ, RZ, 0x6 ;  /* 0x00000006ff0c7424 */ /* 0x000fe400078e00ff */
[----:B------:R-:W-:-:S07]  /*e110*/  IMAD.MOV.U32 R7, RZ, RZ, R14 ;  /* 0x000000ffff077224 */ /* 0x000fce00078e000e */
[----:B------:R-:W-:Y:S05]  /*e120*/  WARPSYNC.COLLECTIVE R15, `(.L_x_13089) ;  /* 0x000000000f087348 */ /* 0x000fea0003c00000 */
[----:B------:R0:W1:Y:S02]  /*e130*/  SHFL.IDX P6, R14, R13, R12, R11 ;  /* 0x0000000c0d0e7389 */ /* 0x00006400000c000b */
[----:B01----:R-:W-:Y:S01]  /*e140*/  ENDCOLLECTIVE ;  /* 0x000000000000791b */ /* 0x003fe20003800000 */
.L_x_13089:
        /* <DEDUP_REMOVED lines=16> */
.L_x_13090:
[----:B------:R-:W-:Y:S02]  /*e250*/  IMAD.MOV.U32 R13, RZ, RZ, R4 ;  /* 0x000000ffff0d7224 */ /* 0x000fe400078e0004 */
[----:B------:R-:W-:Y:S02]  /*e260*/  IMAD.MOV.U32 R12, RZ, RZ, 0x7 ;  /* 0x00000007ff0c7424 */ /* 0x000fe400078e00ff */
[----:B------:R-:W-:-:S07]  /*e270*/  IMAD.MOV.U32 R7, RZ, RZ, R14 ;  /* 0x000000ffff077224 */ /* 0x000fce00078e000e */
[----:B------:R-:W-:Y:S05]  /*e280*/  WARPSYNC.COLLECTIVE R15, `(.L_x_13091) ;  /* 0x000000000f087348 */ /* 0x000fea0003c00000 */
[----:B------:R0:W1:Y:S02]  /*e290*/  SHFL.IDX P6, R14, R13, R12, R11 ;  /* 0x0000000c0d0e7389 */ /* 0x00006400000c000b */
[----:B01----:R-:W-:Y:S01]  /*e2a0*/  ENDCOLLECTIVE ;  /* 0x000000000000791b */ /* 0x003fe20003800000 */
.L_x_13091:
        /* <DEDUP_REMOVED lines=11> */
.L_x_13092:
[----:B------:R-:W-:Y:S01]  /*e360*/  @!PT LDS RZ, [RZ] ;  /* 0x00000000fffff984 */ /* 0x000fe20000000800 */
[----:B------:R-:W-:Y:S01]  /*e370*/  @!PT LDS RZ, [RZ] ;  /* 0x00000000fffff984 */ /* 0x000fe20000000800 */
[----:B------:R-:W-:Y:S01]  /*e380*/  @!PT LDS RZ, [RZ] ;  /* 0x00000000fffff984 */ /* 0x000fe20000000800 */
[----:B------:R0:W-:Y:S01]  /*e390*/  @!P1 LDGSTS.E.BYPASS.LTC128B.128 [R10+0xb400], desc[UR50][R6.64], !P0 ;  /* 0x0b400000060a9fae */ /* 0x0001e2000c101d72 */
[----:B------:R-:W-:Y:S01]  /*e3a0*/  ISETP.GE.AND P1, PT, R0, R3, PT ;  /* 0x000000030000720c */ /* 0x000fe20003f26270 */
[----:B------:R-:W-:Y:S02]  /*e3b0*/  VIADD R0, R17, 0x80 ;  /* 0x0000008011007836 */ /* 0x000fe40000000000 */
[----:B------:R-:W-:Y:S02]  /*e3c0*/  IMAD.MOV.U32 R13, RZ, RZ, R2 ;  /* 0x000000ffff0d7224 */ /* 0x000fe400078e0002 */
[----:B------:R-:W-:Y:S01]  /*e3d0*/  IMAD.MOV.U32 R12, RZ, RZ, RZ ;  /* 0x000000ffff0c7224 */ /* 0x000fe200078e00ff */
[----:B0-----:R-:W-:-:S07]  /*e3e0*/  MOV R6, R14 ;  /* 0x0000000e00067202 */ /* 0x001fce0000000f00 */
[----:B------:R-:W-:Y:S05]  /*e3f0*/  WARPSYNC.COLLECTIVE R15, `(.L_x_13093) ;  /* 0x000000000f087348 */ /* 0x000fea0003c00000 */
[----:B------:R0:W1:Y:S02]  /*e400*/  SHFL.IDX P6, R14, R13, R12, R11 ;  /* 0x0000000c0d0e7389 */ /* 0x00006400000c000b */
[----:B01----:R-:W-:Y:S01]  /*e410*/  ENDCOLLECTIVE ;  /* 0x000000000000791b */ /* 0x003fe20003800000 */
.L_x_13093:
[----:B------:R-:W-:-:S05]  /*e420*/  @!P1 LEA R6, P3, R28, R6, 0x1 ;  /* 0x000000061c069211 */ /* 0x000fca00078608ff */
[----:B------:R-:W-:-:S05]  /*e430*/  @!P1 IMAD.X R7, RZ, RZ, R4, P3 ;  /* 0x000000ffff079224 */ /* 0x000fca00018e0604 */
[----:B------:R-:W-:Y:S01]  /*e440*/  @!PT LDS RZ, [RZ] ;  /* 0x00000000fffff984 */ /* 0x000fe20000000800 */
[----:B------:R-:W-:Y:S01]  /*e450*/  @!PT LDS RZ, [RZ] ;  /* 0x00000000fffff984 */ /* 0x000fe20000000800 */
[----:B------:R-:W-:Y:S01]  /*e460*/  @!PT LDS RZ, [RZ] ;  /* 0x00000000fffff984 */ /* 0x000fe20000000800 */
[----:B------:R0:W-:Y:S01]  /*e470*/  @!P1 LDGSTS.E.BYPASS.LTC128B.128 [R10+0xbc00], desc[UR50][R6.64], !P0 ;  /* 0x0bc00000060a9fae */ /* 0x0001e2000c101d72 */
[----:B------:R-:W-:Y:S02]  /*e480*/  ISETP.GE.AND P1, PT, R0, R3, PT ;  /* 0x000000030000720c */ /* 0x000fe40003f26270 */
[----:B------:R-:W-:Y:S01]  /*e490*/  MOV R13, R5 ;  /* 0x00000005000d7202 */ /* 0x000fe20000000f00 */
[----:B------:R-:W-:-:S10]  /*e4a0*/  IMAD.MOV.U32 R0, RZ, RZ, R14 ;  /* 0x000000ffff007224 */ /* 0x000fd400078e000e */
[----:B0-----:R-:W-:Y:S05]  /*e4b0*/  WARPSYNC.COLLECTIVE R15, `(.L_x_13094) ;  /* 0x000000000f087348 */ /* 0x001fea0003c00000 */
[----:B------:R1:W2:Y:S02]  /*e4c0*/  SHFL.IDX P6, R14, R13, R12, R11 ;  /* 0x0000000c0d0e7389 */ /* 0x0002a400000c000b */
[----:B012---:R-:W-:Y:S01]  /*e4d0*/  ENDCOLLECTIVE ;  /* 0x000000000000791b */ /* 0x007fe20003800000 */
.L_x_13094:
[----:B------:R-:W-:Y:S01]  /*e4e0*/  IMAD.MOV.U32 R13, RZ, RZ, R2 ;  /* 0x000000ffff0d7224 */ /* 0x000fe200078e0002 */
[----:B------:R-:W-:Y:S01]  /*e4f0*/  MOV R12, 0x1 ;  /* 0x00000001000c7802 */ /* 0x000fe20000000f00 */
[----:B------:R-:W-:-:S07]  /*e500*/  IMAD.MOV.U32 R4, RZ, RZ, R14 ;  /* 0x000000ffff047224 */ /* 0x000fce00078e000e */
[----:B------:R-:W-:Y:S05]  /*e510*/  WARPSYNC.COLLECTIVE R15, `(.L_x_13095) ;  /* 0x000000000f087348 */ /* 0x000fea0003c00000 */
[----:B------:R0:W1:Y:S02]  /*e520*/  SHFL.IDX P6, R14, R13, R12, R11 ;  /* 0x0000000c0d0e7389 */ /* 0x00006400000c000b */
[----:B01----:R-:W-:Y:S01]  /*e530*/  ENDCOLLECTIVE ;  /* 0x000000000000791b */ /* 0x003fe20003800000 */
.L_x_13095:
[----:B------:R-:W-:-:S05]  /*e540*/  @!P1 LEA R4, P3, R28, R4, 0x1 ;  /* 0x000000041c049211 */ /* 0x000fca00078608ff */
[----:B------:R-:W-:Y:S02]  /*e550*/  @!P1 IMAD.X R0, RZ, RZ, R0, P3 ;  /* 0x000000ffff009224 */ /* 0x000fe400018e0600 */
[----:B------:R-:W-:Y:S02]  /*e560*/  @!P1 IMAD.MOV.U32 R6, RZ, RZ, R4 ;  /* 0x000000ffff069224 */ /* 0x000fe400078e0004 */
[----:B------:R-:W-:Y:S02]  /*e570*/  @!P1 IMAD.MOV.U32 R7, RZ, RZ, R0 ;  /* 0x000000ffff079224 */ /* 0x000fe400078e0000 */
[C---:B------:R-:W-:Y:S02]  /*e580*/  VIADD R0, R17.reuse, 0x90 ;  /* 0x0000009011007836 */ /* 0x040fe40000000000 */
[----:B------:R-:W-:Y:S01]  /*e590*/  IMAD.MOV.U32 R13, RZ, RZ, R5 ;  /* 0x000000ffff0d7224 */ /* 0x000fe200078e0005 */
[----:B------:R-:W-:Y:S01]  /*e5a0*/  @!PT LDS RZ, [RZ] ;  /* 0x00000000fffff984 */ /* 0x000fe20000000800 */
[----:B------:R-:W-:Y:S01]  /*e5b0*/  @!PT LDS RZ, [RZ] ;  /* 0x00000000fffff984 */ /* 0x000fe20000000800 */
[----:B------:R-:W-:Y:S01]  /*e5c0*/  @!PT LDS RZ, [RZ] ;  /* 0x00000000fffff984 */ /* 0x000fe20000000800 */
[----:B------:R0:W-:Y:S01]  /*e5d0*/  @!P1 LDGSTS.E.BYPASS.LTC128B.128 [R10+0xc400], desc[UR50][R6.64], !P0 ;  /* 0x0c400000060a9fae */ /* 0x0001e2000c101d72 */
[----:B------:R-:W-:Y:S01]  /*e5e0*/  VIADD R4, R17, 0xa0 ;  /* 0x000000a011047836 */ /* 0x000fe20000000000 */
[----:B------:R-:W-:Y:S01]  /*e5f0*/  ISETP.GE.AND P1, PT, R0, R3, PT ;  /* 0x000000030000720c */ /* 0x000fe20003f26270 */
[----:B------:R-:W-:-:S12]  /*e600*/  IMAD.MOV.U32 R0, RZ, RZ, R14 ;  /* 0x000000ffff007224 */ /* 0x000fd800078e000e */
[----:B0-----:R-:W-:Y:S05]  /*e610*/  WARPSYNC.COLLECTIVE R15, `(.L_x_13096) ;  /* 0x000000000f087348 */ /* 0x001fea0003c00000 */
[----:B------:R1:W2:Y:S02]  /*e620*/  SHFL.IDX P6, R14, R13, R12, R11 ;  /* 0x0000000c0d0e7389 */ /* 0x0002a400000c000b */
[----:B012---:R-:W-:Y:S01]  /*e630*/  ENDCOLLECTIVE ;  /* 0x000000000000791b */ /* 0x007fe20003800000 */
.L_x_13096:
[----:B------:R-:W-:Y:S01]  /*e640*/  IMAD.MOV.U32 R13, RZ, RZ, R2 ;  /* 0x000000ffff0d7224 */ /* 0x000fe200078e0002 */
[----:B------:R-:W-:Y:S01]  /*e650*/  MOV R12, 0x2 ;  /* 0x00000002000c7802 */ /* 0x000fe20000000f00 */
[----:B------:R-:W-:-:S07]  /*e660*/  IMAD.MOV.U32 R6, RZ, RZ, R14 ;  /* 0x000000ffff067224 */ /* 0x000fce00078e000e */
[----:B------:R-:W-:Y:S05]  /*e670*/  WARPSYNC.COLLECTIVE R15, `(.L_x_13097) ;  /* 0x000000000f087348 */ /* 0x000fea0003c00000 */
[----:B------:R0:W1:Y:S02]  /*e680*/  SHFL.IDX P6, R14, R13, R12, R11 ;  /* 0x0000000c0d0e7389 */ /* 0x00006400000c000b */
[----:B01----:R-:W-:Y:S01]  /*e690*/  ENDCOLLECTIVE ;  /* 0x000000000000791b */ /* 0x003fe20003800000 */
.L_x_13097:
[----:B------:R-:W-:-:S05]  /*e6a0*/  @!P1 LEA R6, P2, R28, R6, 0x1 ;  /* 0x000000061c069211 */ /* 0x000fca00078408ff */
[----:B------:R-:W-:Y:S01]  /*e6b0*/  @!P1 IMAD.X R0, RZ, RZ, R0, P2 ;  /* 0x000000ffff009224 */ /* 0x000fe200010e0600 */
[----:B------:R-:W-:-:S03]  /*e6c0*/  ISETP.GE.AND P2, PT, R4, R3, PT ;  /* 0x000000030400720c */ /* 0x000fc60003f46270 */
[----:B------:R-:W-:Y:S02]  /*e6d0*/  @!P1 IMAD.MOV.U32 R7, RZ, RZ, R0 ;  /* 0x000000ffff079224 */ /* 0x000fe400078e0000 */
[----:B------:R-:W-:-:S03]  /*e6e0*/  IMAD.MOV.U32 R13, RZ, RZ, R5 ;  /* 0x000000ffff0d7224 */ /* 0x000fc600078e0005 */
[----:B------:R-:W-:Y:S01]  /*e6f0*/  @!PT LDS RZ, [RZ] ;  /* 0x00000000fffff984 */ /* 0x000fe20000000800 */
[----:B------:R-:W-:Y:S01]  /*e700*/  @!PT LDS RZ, [RZ] ;  /* 0x00000000fffff984 */ /* 0x000fe20000000800 */
[----:B------:R-:W-:Y:S01]  /*e710*/  @!PT LDS RZ, [RZ] ;  /* 0x00000000fffff984 */ /* 0x000fe20000000800 */
[----:B------:R0:W-:Y:S01]  /*e720*/  @!P1 LDGSTS.E.BYPASS.LTC128B.128 [R10+0xcc00], desc[UR50][R6.64], !P0 ;  /* 0x0cc00000060a9fae */ /* 0x0001e2000c101d72 */
[----:B------:R-:W-:-:S07]  /*e730*/  IMAD.MOV.U32 R0, RZ, RZ, R14 ;  /* 0x000000ffff007224 */ /* 0x000fce00078e000e */
[----:B0-----:R-:W-:Y:S05]  /*e740*/  WARPSYNC.COLLECTIVE R15, `(.L_x_13098) ;  /* 0x000000000f087348 */ /* 0x001fea0003c00000 */
[----:B------:R1:W2:Y:S02]  /*e750*/  SHFL.IDX P6, R14, R13, R12, R11 ;  /* 0x0000000c0d0e7389 */ /* 0x0002a400000c000b */
[----:B012---:R-:W-:Y:S01]  /*e760*/  ENDCOLLECTIVE ;  /* 0x000000000000791b */ /* 0x007fe20003800000 */
.L_x_13098:
[----:B------:R-:W-:Y:S01]  /*e770*/  MOV R13, R2 ;  /* 0x00000002000d7202 */ /* 0x000fe20000000f00 */
[----:B------:R-:W-:Y:S02]  /*e780*/  IMAD.MOV.U32 R12, RZ, RZ, 0x3 ;  /* 0x00000003ff0c7424 */ /* 0x000fe400078e00ff */
[----:B------:R-:W-:-:S07]  /*e790*/  IMAD.MOV.U32 R6, RZ, RZ, R14 ;  /* 0x000000ffff067224 */ /* 0x000fce00078e000e */
[----:B------:R-:W-:Y:S05]  /*e7a0*/  WARPSYNC.COLLECTIVE R15, `(.L_x_13099) ;  /* 0x000000000f087348 */ /* 0x000fea0003c00000 */
[----:B------:R0:W1:Y:S02]  /*e7b0*/  SHFL.IDX P6, R14, R13, R12, R11 ;  /* 0x0000000c0d0e7389 */ /* 0x00006400000c000b */
[----:B01----:R-:W-:Y:S01]  /*e7c0*/  ENDCOLLECTIVE ;  /* 0x000000000000791b */ /* 0x003fe20003800000 */
.L_x_13099:
[----:B------:R-:W-:-:S05]  /*e7d0*/  @!P2 LEA R6, P1, R28, R6, 0x1 ;  /* 0x000000061c06a211 */ /* 0x000fca00078208ff */
[----:B------:R-:W-:-:S04]  /*e7e0*/  @!P2 IMAD.X R0, RZ, RZ, R0, P1 ;  /* 0x000000ffff00a224 */ /* 0x000fc800008e0600 */
        /* <DEDUP_REMOVED lines=10> */
.L_x_13100:
[----:B------:R-:W-:Y:S01]  /*e890*/  IMAD.MOV.U32 R2, RZ, RZ, R14 ;  /* 0x000000ffff027224 */ /* 0x000fe200078e000e */
[----:B------:R-:W-:Y:S06]  /*e8a0*/  BRA `(.L_x_13101) ;  /* 0xffffffb800d87947 */ /* 0x000fec000383ffff */
.L_x_13003:
[----:B0-----:R0:W1:Y:S02]  /*e8b0*/  SYNCS.PHASECHK.TRANS64.TRYWAIT P0, [R22+URZ+0x16820], R3 ;  /* 0x01682003160075a7 */ /* 0x001064000800017f */
[----:B-1----:R-:W-:Y:S05]  /*e8c0*/  @!P0 NANOSLEEP.SYNCS 0x989680 ;  /* 0x009896800000895d */ /* 0x002fea0003900000 */
[----:B------:R-:W1:Y:S02]  /*e8d0*/  @!P0 SYNCS.PHASECHK.TRANS64 P0, [R22+URZ+0x16820], R3 ;  /* 0x01682003160085a7 */ /* 0x000e64000800007f */
[----:B-1----:R-:W-:Y:S05]  /*e8e0*/  @!P0 BRA `(.L_x_13003) ;  /* 0xfffffffc00f08947 */ /* 0x002fea000383ffff */
[----:B------:R-:W-:Y:S05]  /*e8f0*/  BRA `(.L_x_13102) ;  /* 0xffffffbc003c7947 */ /* 0x000fea000383ffff */
.L_x_13008:
[----:B0-----:R0:W1:Y:S02]  /*e900*/  SYNCS.PHASECHK.TRANS64.TRYWAIT P0, [R5+URZ+0x16840], R2 ;  /* 0x01684002050075a7 */ /* 0x001064000800017f */
[----:B-1----:R-:W-:Y:S05]  /*e910*/  @!P0 NANOSLEEP.SYNCS 0x989680 ;  /* 0x009896800000895d */ /* 0x002fea0003900000 */
[----:B------:R-:W1:Y:S02]  /*e920*/  @!P0 SYNCS.PHASECHK.TRANS64 P0, [R5+URZ+0x16840], R2 ;  /* 0x01684002050085a7 */ /* 0x000e64000800007f */
[----:B-1----:R-:W-:Y:S05]  /*e930*/  @!P0 BRA `(.L_x_13008) ;  /* 0xfffffffc00f08947 */ /* 0x002fea000383ffff */
[----:B------:R-:W-:Y:S05]  /*e940*/  BRA `(.L_x_13103) ;  /* 0xffffffc0000c7947 */ /* 0x000fea000383ffff */
.L_x_13009:
        /* <DEDUP_REMOVED lines=8> */
.L_x_13105:
[----:B------:R-:W-:Y:S05]  /*e9d0*/  BSYNC B1 ;  /* 0x0000000000017941 */ /* 0x000fea0003800000 */
.L_x_13104:
        /* <DEDUP_REMOVED lines=9> */
.L_x_13106:
[----:B------:R-:W-:Y:S02]  /*ea70*/  IMAD R8, R8, 0x2, R22 ;  /* 0x0000000208087824 */ /* 0x000fe400078e0216 */
[----:B------:R-:W-:Y:S02]  /*ea80*/  IMAD.MOV.U32 R13, RZ, RZ, R10 ;  /* 0x000000ffff0d7224 */ /* 0x000fe400078e000a */
[----:B------:R-:W-:Y:S01]  /*ea90*/  IMAD.MOV.U32 R12, RZ, RZ, 0x1 ;  /* 0x00000001ff0c7424 */ /* 0x000fe200078e00ff */
[----:B------:R-:W-:-:S07]  /*eaa0*/  MOV R2, R14 ;  /* 0x0000000e00027202 */ /* 0x000fce0000000f00 */
[----:B------:R-:W-:Y:S05]  /*eab0*/  WARPSYNC.COLLECTIVE R15, `(.L_x_13107) ;  /* 0x000000000f087348 */ /* 0x000fea0003c00000 */
[----:B------:R0:W1:Y:S02]  /*eac0*/  SHFL.IDX P6, R14, R13, R12, R11 ;  /* 0x0000000c0d0e7389 */ /* 0x00006400000c000b */
[----:B01----:R-:W-:Y:S01]  /*ead0*/  ENDCOLLECTIVE ;  /* 0x000000000000791b */ /* 0x003fe20003800000 */
.L_x_13107:
        /* <DEDUP_REMOVED lines=11> */
.L_x_13108:
[----:B------:R-:W-:Y:S02]  /*eb90*/  IMAD.MOV.U32 R13, RZ, RZ, R10 ;  /* 0x000000ffff0d7224 */ /* 0x000fe400078e000a */
[----:B------:R-:W-:Y:S02]  /*eba0*/  IMAD.MOV.U32 R12, RZ, RZ, 0x2 ;  /* 0x00000002ff0c7424 */ /* 0x000fe400078e00ff */
[----:B------:R-:W-:-:S07]  /*ebb0*/  IMAD.MOV.U32 R2, RZ, RZ, R14 ;  /* 0x000000ffff027224 */ /* 0x000fce00078e000e */
[----:B------:R-:W-:Y:S05]  /*ebc0*/  WARPSYNC.COLLECTIVE R15, `(.L_x_13109) ;  /* 0x000000000f087348 */ /* 0x000fea0003c00000 */
[----:B------:R0:W1:Y:S02]  /*ebd0*/  SHFL.IDX P6, R14, R13, R12, R11 ;  /* 0x0000000c0d0e7389 */ /* 0x00006400000c000b */
[----:B01----:R-:W-:Y:S01]  /*ebe0*/  ENDCOLLECTIVE ;  /* 0x000000000000791b */ /* 0x003fe20003800000 */
.L_x_13109:
        /* <DEDUP_REMOVED lines=11> */
.L_x_13110:
[----:B------:R-:W-:Y:S02]  /*eca0*/  IMAD.MOV.U32 R13, RZ, RZ, R10 ;  /* 0x000000ffff0d7224 */ /* 0x000fe400078e000a */
[----:B------:R-:W-:Y:S01]  /*ecb0*/  IMAD.MOV.U32 R12, RZ, RZ, 0x3 ;  /* 0x00000003ff0c7424 */ /* 0x000fe200078e00ff */
[----:B------:R-:W-:-:S07]  /*ecc0*/  MOV R2, R14 ;  /* 0x0000000e00027202 */ /* 0x000fce0000000f00 */
[----:B------:R-:W-:Y:S05]  /*ecd0*/  WARPSYNC.COLLECTIVE R15, `(.L_x_13111) ;  /* 0x000000000f087348 */ /* 0x000fea0003c00000 */
[----:B------:R0:W1:Y:S02]  /*ece0*/  SHFL.IDX P6, R14, R13, R12, R11 ;  /* 0x0000000c0d0e7389 */ /* 0x00006400000c000b */
[----:B01----:R-:W-:Y:S01]  /*ecf0*/  ENDCOLLECTIVE ;  /* 0x000000000000791b */ /* 0x003fe20003800000 */
.L_x_13111:
        /* <DEDUP_REMOVED lines=11> */
.L_x_13112:
[----:B------:R-:W-:Y:S02]  /*edb0*/  IMAD.MOV.U32 R13, RZ, RZ, R10 ;  /* 0x000000ffff0d7224 */ /* 0x000fe400078e000a */
[----:B------:R-:W-:Y:S02]  /*edc0*/  IMAD.MOV.U32 R12, RZ, RZ, 0x4 ;  /* 0x00000004ff0c7424 */ /* 0x000fe400078e00ff */
[----:B------:R-:W-:-:S07]  /*edd0*/  IMAD.MOV.U32 R2, RZ, RZ, R14 ;  /* 0x000000ffff027224 */ /* 0x000fce00078e000e */
[----:B------:R-:W-:Y:S05]  /*ede0*/  WARPSYNC.COLLECTIVE R15, `(.L_x_13113) ;  /* 0x000000000f087348 */ /* 0x000fea0003c00000 */
[----:B------:R0:W1:Y:S02]  /*edf0*/  SHFL.IDX P6, R14, R13, R12, R11 ;  /* 0x0000000c0d0e7389 */ /* 0x00006400000c000b */
[----:B01----:R-:W-:Y:S01]  /*ee00*/  ENDCOLLECTIVE ;  /* 0x000000000000791b */ /* 0x003fe20003800000 */
.L_x_13113:
        /* <DEDUP_REMOVED lines=11> */
.L_x_13114:
[----:B------:R-:W-:Y:S01]  /*eec0*/  MOV R13, R10 ;  /* 0x0000000a000d7202 */ /* 0x000fe20000000f00 */
[----:B------:R-:W-:Y:S02]  /*eed0*/  IMAD.MOV.U32 R12, RZ, RZ, 0x5 ;  /* 0x00000005ff0c7424 */ /* 0x000fe400078e00ff */
[----:B------:R-:W-:-:S07]  /*eee0*/  IMAD.MOV.U32 R2, RZ, RZ, R14 ;  /* 0x000000ffff027224 */ /* 0x000fce00078e000e */
[----:B------:R-:W-:Y:S05]  /*eef0*/  WARPSYNC.COLLECTIVE R15, `(.L_x_13115) ;  /* 0x000000000f087348 */ /* 0x000fea0003c00000 */
[----:B------:R0:W1:Y:S02]  /*ef00*/  SHFL.IDX P6, R14, R13, R12, R11 ;  /* 0x0000000c0d0e7389 */ /* 0x00006400000c000b */
[----:B01----:R-:W-:Y:S01]  /*ef10*/  ENDCOLLECTIVE ;  /* 0x000000000000791b */ /* 0x003fe20003800000 */
.L_x_13115:
        /* <DEDUP_REMOVED lines=11> */
.L_x_13116:
[----:B------:R-:W-:Y:S01]  /*efd0*/  IMAD.MOV.U32 R13, RZ, RZ, R10 ;  /* 0x000000ffff0d7224 */ /* 0x000fe200078e000a */
[----:B------:R-:W-:Y:S01]  /*efe0*/  MOV R12, 0x6 ;  /* 0x00000006000c7802 */ /* 0x000fe20000000f00 */
[----:B------:R-:W-:-:S07]  /*eff0*/  IMAD.MOV.U32 R2, RZ, RZ, R14 ;  /* 0x000000ffff027224 */ /* 0x000fce00078e000e */
[----:B------:R-:W-:Y:S05]  /*f000*/  WARPSYNC.COLLECTIVE R15, `(.L_x_13117) ;  /* 0x000000000f087348 */ /* 0x000fea0003c00000 */
[----:B------:R0:W1:Y:S02]  /*f010*/  SHFL.IDX P6, R14, R13, R12, R11 ;  /* 0x0000000c0d0e7389 */ /* 0x00006400000c000b */
[----:B01----:R-:W-:Y:S01]  /*f020*/  ENDCOLLECTIVE ;  /* 0x000000000000791b */ /* 0x003fe20003800000 */
.L_x_13117:
        /* <DEDUP_REMOVED lines=11> */
.L_x_13118:
[----:B------:R-:W-:Y:S02]  /*f0e0*/  IMAD.MOV.U32 R13, RZ, RZ, R10 ;  /* 0x000000ffff0d7224 */ /* 0x000fe400078e000a */
[----:B------:R-:W-:Y:S02]  /*f0f0*/  IMAD.MOV.U32 R12, RZ, RZ, 0x7 ;  /* 0x00000007ff0c7424 */ /* 0x000fe400078e00ff */
[----:B------:R-:W-:-:S07]  /*f100*/  IMAD.MOV.U32 R2, RZ, RZ, R14 ;  /* 0x000000ffff027224 */ /* 0x000fce00078e000e */
[----:B------:R-:W-:Y:S05]  /*f110*/  WARPSYNC.COLLECTIVE R15, `(.L_x_13119) ;  /* 0x000000000f087348 */ /* 0x000fea0003c00000 */
[----:B------:R0:W1:Y:S02]  /*f120*/  SHFL.IDX P6, R14, R13, R12, R11 ;  /* 0x0000000c0d0e7389 */ /* 0x00006400000c000b */
[----:B01----:R-:W-:Y:S01]  /*f130*/  ENDCOLLECTIVE ;  /* 0x000000000000791b */ /* 0x003fe20003800000 */
.L_x_13119:
[----:B------:R-:W-:-:S05]  /*f140*/  IADD3 R2, P0, R2, R7, RZ ;  /* 0x0000000702027210 */ /* 0x000fca0007f1e0ff */
[----:B------:R-:W-:-:S05]  /*f150*/  IMAD.X R3, RZ, RZ, R3, P0 ;  /* 0x000000ffff037224 */ /* 0x000fca00000e0603 */
[----:B------:R-:W-:Y:S01]  /*f160*/  @!PT LDS RZ, [RZ] ;  /* 0x00000000fffff984 */ /* 0x000fe20000000800 */
[----:B------:R-:W-:Y:S01]  /*f170*/  @!PT LDS RZ, [RZ] ;  /* 0x00000000fffff984 */ /* 0x000fe20000000800 */
[----:B------:R-:W-:Y:S01]  /*f180*/  @!PT LDS RZ, [RZ] ;  /* 0x00000000fffff984 */ /* 0x000fe20000000800 */
[----:B------:R0:W-:Y:S01]  /*f190*/  LDGSTS.E.BYPASS.LTC128B.128 [R8+0x11400], desc[UR50][R2.64], !P2 ;  /* 0x1140000002087fae */ /* 0x0001e2000d101d72 */
[----:B------:R-:W-:Y:S01]  /*f1a0*/  IMAD.MOV.U32 R13, RZ, RZ, R9 ;  /* 0x000000ffff0d7224 */ /* 0x000fe200078e0009 */
[----:B------:R-:W-:-:S07]  /*f1b0*/  MOV R10, R14 ;  /* 0x0000000e000a7202 */ /* 0x000fce0000000f00 */
[----:B0-----:R-:W-:Y:S05]  /*f1c0*/  WARPSYNC.COLLECTIVE R15, `(.L_x_13120) ;  /* 0x000000000f087348 */ /* 0x001fea0003c00000 */
[----:B------:R1:W2:Y:S02]  /*f1d0*/  SHFL.IDX P6, R14, R13, R12, R11 ;  /* 0x0000000c0d0e7389 */ /* 0x0002a400000c000b */
[----:B012---:R-:W-:Y:S01]  /*f1e0*/  ENDCOLLECTIVE ;  /* 0x000000000000791b */ /* 0x007fe20003800000 */
.L_x_13120:
[----:B------:R-:W-:Y:S01]  /*f1f0*/  IMAD.MOV.U32 R2, RZ, RZ, R14 ;  /* 0x000000ffff027224 */ /* 0x000fe200078e000e */
[----:B------:R-:W-:Y:S06]  /*f200*/  BRA `(.L_x_13121) ;  /* 0xffffffb800fc7947 */ /* 0x000fec000383ffff */
.L_x_13014:
[----:B-1----:R1:W2:Y:S02]  /*f210*/  SYNCS.PHASECHK.TRANS64.TRYWAIT P0, [R5+URZ+0x16860], R2 ;  /* 0x01686002050075a7 */ /* 0x0022a4000800017f */
[----:B--2---:R-:W-:Y:S05]  /*f220*/  @!P0 NANOSLEEP.SYNCS 0x989680 ;  /* 0x009896800000895d */ /* 0x004fea0003900000 */
[----:B------:R-:W2:Y:S02]  /*f230*/  @!P0 SYNCS.PHASECHK.TRANS64 P0, [R5+URZ+0x16860], R2 ;  /* 0x01686002050085a7 */ /* 0x000ea4000800007f */
[----:B--2---:R-:W-:Y:S05]  /*f240*/  @!P0 BRA `(.L_x_13014) ;  /* 0xfffffffc00f08947 */ /* 0x004fea000383ffff */
[----:B------:R-:W-:Y:S05]  /*f250*/  BRA `(.L_x_13122) ;  /* 0xffffffbc00547947 */ /* 0x000fea000383ffff */
.L_x_13015:
        /* <DEDUP_REMOVED lines=8> */
.L_x_13124:
[----:B------:R-:W-:Y:S05]  /*f2e0*/  BSYNC B1 ;  /* 0x0000000000017941 */ /* 0x000fea0003800000 */
.L_x_13123:
[----:B------:R-:W-:Y:S01]  /*f2f0*/  IMAD.MOV.U32 R13, RZ, RZ, R23 ;  /* 0x000000ffff0d7224 */ /* 0x000fe200078e0017 */
[----:B------:R-:W-:Y:S01]  /*f300*/  MOV R3, R14 ;  /* 0x0000000e00037202 */ /* 0x000fe20000000f00 */
[----:B------:R-:W-:Y:S01]  /*f310*/  IMAD.MOV.U32 R12, RZ, RZ, RZ ;  /* 0x000000ffff0c7224 */ /* 0x000fe200078e00ff */
[----:B------:R-:W-:Y:S01]  /*f320*/  ISETP.LT.OR P2, PT, R8, 0x1, P1 ;  /* 0x000000010800780c */ /* 0x000fe20000f41670 */
[----:B------:R-:W-:Y:S01]  /*f330*/  IMAD.MOV.U32 R11, RZ, RZ, 0x181f ;  /* 0x0000181fff0b7424 */ /* 0x000fe200078e00ff */
[----:B------:R-:W-:Y:S01]  /*f340*/  LEA R6, R6, R22, 0x1 ;  /* 0x0000001606067211 */ /* 0x000fe200078e08ff */
[----:B------:R-:W-:-:S10]  /*f350*/  IMAD.MOV.U32 R15, RZ, RZ, -0x1 ;  /* 0xffffffffff0f7424 */ /* 0x000fd400078e00ff */
[----:B------:R-:W-:Y:S05]  /*f360*/  WARPSYNC.COLLECTIVE R15, `(.L_x_13125) ;  /* 0x000000000f087348 */ /* 0x000fea0003c00000 */
[----:B------:R0:W1:Y:S02]  /*f370*/  SHFL.IDX P6, R14, R13, R12, R11 ;  /* 0x0000000c0d0e7389 */ /* 0x00006400000c000b */
[----:B01----:R-:W-:Y:S01]  /*f380*/  ENDCOLLECTIVE ;  /* 0x000000000000791b */ /* 0x003fe20003800000 */
.L_x_13125:
[----:B------:R-:W-:Y:S02]  /*f390*/  IMAD.MOV.U32 R13, RZ, RZ, R24 ;  /* 0x000000ffff0d7224 */ /* 0x000fe400078e0018 */
[----:B------:R-:W-:Y:S02]  /*f3a0*/  IMAD.MOV.U32 R12, RZ, RZ, 0x1 ;  /* 0x00000001ff0c7424 */ /* 0x000fe400078e00ff */
[----:B------:R-:W-:-:S07]  /*f3b0*/  IMAD.MOV.U32 R2, RZ, RZ, R14 ;  /* 0x000000ffff027224 */ /* 0x000fce00078e000e */
[----:B------:R-:W-:Y:S05]  /*f3c0*/  WARPSYNC.COLLECTIVE R15, `(.L_x_13126) ;  /* 0x000000000f087348 */ /* 0x000fea0003c00000 */
[----:B------:R0:W1:Y:S02]  /*f3d0*/  SHFL.IDX P6, R14, R13, R12, R11 ;  /* 0x0000000c0d0e7389 */ /* 0x00006400000c000b */
[----:B01----:R-:W-:Y:S01]  /*f3e0*/  ENDCOLLECTIVE ;  /* 0x000000000000791b */ /* 0x003fe20003800000 */
.L_x_13126:
        /* <DEDUP_REMOVED lines=12> */
.L_x_13127:
[----:B------:R-:W-:Y:S01]  /*f4b0*/  MOV R13, R24 ;  /* 0x00000018000d7202 */ /* 0x000fe20000000f00 */
[----:B------:R-:W-:Y:S02]  /*f4c0*/  IMAD.MOV.U32 R12, RZ, RZ, 0x2 ;  /* 0x00000002ff0c7424 */ /* 0x000fe400078e00ff */
[----:B------:R-:W-:-:S07]  /*f4d0*/  IMAD.MOV.U32 R2, RZ, RZ, R14 ;  /* 0x000000ffff027224 */ /* 0x000fce00078e000e */
[----:B------:R-:W-:Y:S05]  /*f4e0*/  WARPSYNC.COLLECTIVE R15, `(.L_x_13128) ;  /* 0x000000000f087348 */ /* 0x000fea0003c00000 */
[----:B------:R0:W1:Y:S02]  /*f4f0*/  SHFL.IDX P6, R14, R13, R12, R11 ;  /* 0x0000000c0d0e7389 */ /* 0x00006400000c000b */
[----:B01----:R-:W-:Y:S01]  /*f500*/  ENDCOLLECTIVE ;  /* 0x000000000000791b */ /* 0x003fe20003800000 */
.L_x_13128:
        /* <DEDUP_REMOVED lines=12> */
.L_x_13129:
[----:B------:R-:W-:Y:S01]  /*f5d0*/  IMAD.MOV.U32 R13, RZ, RZ, R24 ;  /* 0x000000ffff0d7224 */ /* 0x000fe200078e0018 */
[----:B------:R-:W-:Y:S01]  /*f5e0*/  MOV R12, 0x3 ;  /* 0x00000003000c7802 */ /* 0x000fe20000000f00 */
[----:B------:R-:W-:-:S07]  /*f5f0*/  IMAD.MOV.U32 R2, RZ, RZ, R14 ;  /* 0x000000ffff027224 */ /* 0x000fce00078e000e */
[----:B------:R-:W-:Y:S05]  /*f600*/  WARPSYNC.COLLECTIVE R15, `(.L_x_13130) ;  /* 0x000000000f087348 */ /* 0x000fea0003c00000 */
[----:B------:R0:W1:Y:S02]  /*f610*/  SHFL.IDX P6, R14, R13, R12, R11 ;  /* 0x0000000c0d0e7389 */ /* 0x00006400000c000b */
[----:B01----:R-:W-:Y:S01]  /*f620*/  ENDCOLLECTIVE ;  /* 0x000000000000791b */ /* 0x003fe20003800000 */
.L_x_13130:
        /* <DEDUP_REMOVED lines=12> */
.L_x_13131:
[----:B------:R-:W-:Y:S02]  /*f6f0*/  IMAD.MOV.U32 R13, RZ, RZ, R24 ;  /* 0x000000ffff0d7224 */ /* 0x000fe400078e0018 */
[----:B------:R-:W-:Y:S02]  /*f700*/  IMAD.MOV.U32 R12, RZ, RZ, 0x4 ;  /* 0x00000004ff0c7424 */ /* 0x000fe400078e00ff */
[----:B------:R-:W-:-:S07]  /*f710*/  IMAD.MOV.U32 R2, RZ, RZ, R14 ;  /* 0x000000ffff027224 */ /* 0x000fce00078e000e */
[----:B------:R-:W-:Y:S05]  /*f720*/  WARPSYNC.COLLECTIVE R15, `(.L_x_13132) ;  /* 0x000000000f087348 */ /* 0x000fea0003c00000 */
[----:B------:R0:W1:Y:S02]  /*f730*/  SHFL.IDX P6, R14, R13, R12, R11 ;  /* 0x0000000c0d0e7389 */ /* 0x00006400000c000b */
[----:B01----:R-:W-:Y:S01]  /*f740*/  ENDCOLLECTIVE ;  /* 0x000000000000791b */ /* 0x003fe20003800000 */
.L_x_13132:
        /* <DEDUP_REMOVED lines=12> */
.L_x_13133:
[----:B------:R-:W-:Y:S02]  /*f810*/  IMAD.MOV.U32 R13, RZ, RZ, R24 ;  /* 0x000000ffff0d7224 */ /* 0x000fe400078e0018 */
[----:B------:R-:W-:Y:S02]  /*f820*/  IMAD.MOV.U32 R12, RZ, RZ, 0x5 ;  /* 0x00000005ff0c7424 */ /* 0x000fe400078e00ff */
[----:B------:R-:W-:-:S07]  /*f830*/  IMAD.MOV.U32 R2, RZ, RZ, R14 ;  /* 0x000000ffff027224 */ /* 0x000fce00078e000e */
[----:B------:R-:W-:Y:S05]  /*f840*/  WARPSYNC.COLLECTIVE R15, `(.L_x_13134) ;  /* 0x000000000f087348 */ /* 0x000fea0003c00000 */
[----:B------:R0:W1:Y:S02]  /*f850*/  SHFL.IDX P6, R14, R13, R12, R11 ;  /* 0x0000000c0d0e7389 */ /* 0x00006400000c000b */
[----:B01----:R-:W-:Y:S01]  /*f860*/  ENDCOLLECTIVE ;  /* 0x000000000000791b */ /* 0x003fe20003800000 */
.L_x_13134:
        /* <DEDUP_REMOVED lines=12> */
.L_x_13135:
[----:B------:R-:W-:Y:S02]  /*f930*/  IMAD.MOV.U32 R13, RZ, RZ, R24 ;  /* 0x000000ffff0d7224 */ /* 0x000fe400078e0018 */
[----:B------:R-:W-:Y:S02]  /*f940*/  IMAD.MOV.U32 R12, RZ, RZ, 0x6 ;  /* 0x00000006ff0c7424 */ /* 0x000fe400078e00ff */
[----:B------:R-:W-:-:S07]  /*f950*/  IMAD.MOV.U32 R2, RZ, RZ, R14 ;  /* 0x000000ffff027224 */ /* 0x000fce00078e000e */
[----:B------:R-:W-:Y:S05]  /*f960*/  WARPSYNC.COLLECTIVE R15, `(.L_x_13136) ;  /* 0x000000000f087348 */ /* 0x000fea0003c00000 */
[----:B------:R0:W1:Y:S02]  /*f970*/  SHFL.IDX P6, R14, R13, R12, R11 ;  /* 0x0000000c0d0e7389 */ /* 0x00006400000c000b */
[----:B01----:R-:W-:Y:S01]  /*f980*/  ENDCOLLECTIVE ;  /* 0x000000000000791b */ /* 0x003fe20003800000 */
.L_x_13136:
        /* <DEDUP_REMOVED lines=12> */
.L_x_13137:
[----:B------:R-:W-:Y:S02]  /*fa50*/  IMAD.MOV.U32 R13, RZ, RZ, R24 ;  /* 0x000000ffff0d7224 */ /* 0x000fe400078e0018 */
[----:B------:R-:W-:Y:S01]  /*fa60*/  IMAD.MOV.U32 R12, RZ, RZ, 0x7 ;  /* 0x00000007ff0c7424 */ /* 0x000fe200078e00ff */
[----:B------:R-:W-:-:S07]  /*fa70*/  MOV R2, R14 ;  /* 0x0000000e00027202 */ /* 0x000fce0000000f00 */
[----:B------:R-:W-:Y:S05]  /*fa80*/  WARPSYNC.COLLECTIVE R15, `(.L_x_13138) ;  /* 0x000000000f087348 */ /* 0x000fea0003c00000 */
[----:B------:R0:W1:Y:S02]  /*fa90*/  SHFL.IDX P6, R14, R13, R12, R11 ;  /* 0x0000000c0d0e7389 */ /* 0x00006400000c000b */
[----:B01----:R-:W-:Y:S01]  /*faa0*/  ENDCOLLECTIVE ;  /* 0x000000000000791b */ /* 0x003fe20003800000 */
.L_x_13138:
        /* <DEDUP_REMOVED lines=11> */
.L_x_13139:
[----:B------:R-:W-:Y:S01]  /*fb60*/  IMAD.MOV.U32 R2, RZ, RZ, R14 ;  /* 0x000000ffff027224 */ /* 0x000fe200078e000e */
[----:B------:R-:W-:Y:S06]  /*fb70*/  BRA `(.L_x_13140) ;  /* 0xffffffb800007947 */ /* 0x000fec000383ffff */
.L_x_13023:
[----:B0-----:R0:W1:Y:S02]  /*fb80*/  SYNCS.PHASECHK.TRANS64.TRYWAIT P0, [R0+URZ+0x16860], R3 ;  /* 0x01686003000075a7 */ /* 0x001064000800017f */
[----:B-1----:R-:W-:Y:S05]  /*fb90*/  @!P0 NANOSLEEP.SYNCS 0x989680 ;  /* 0x009896800000895d */ /* 0x002fea0003900000 */
[----:B------:R-:W1:Y:S02]  /*fba0*/  @!P0 SYNCS.PHASECHK.TRANS64 P0, [R0+URZ+0x16860], R3 ;  /* 0x01686003000085a7 */ /* 0x000e64000800007f */
[----:B-1----:R-:W-:Y:S05]  /*fbb0*/  @!P0 BRA `(.L_x_13023) ;  /* 0xfffffffc00f08947 */ /* 0x002fea000383ffff */
[----:B------:R-:W-:Y:S05]  /*fbc0*/  BRA `(.L_x_13141) ;  /* 0xffffffbc001c7947 */ /* 0x000fea000383ffff */
.L_x_13024:
        /* <DEDUP_REMOVED lines=8> */
.L_x_13143:
[----:B------:R-:W-:Y:S05]  /*fc50*/  BSYNC B0 ;  /* 0x0000000000007941 */ /* 0x000fea0003800000 */
.L_x_13142:
        /* <DEDUP_REMOVED lines=9> */
.L_x_13144:
[----:B------:R-:W-:Y:S01]  /*fcf0*/  ULDC UR4, c[0x0][0x2f4] ;  /* 0x0000bd0000047ab9 */ /* 0x000fe20000000800 */
[----:B------:R-:W-:Y:S01]  /*fd00*/  IMAD R4, R4, 0x2, R22 ;  /* 0x0000000204047824 */ /* 0x000fe200078e0216 */
[----:B------:R-:W-:-:S04]  /*fd10*/  ISETP.GE.AND P0, PT, R28, UR4, PT ;  /* 0x000000041c007c0c */ /* 0x000fc8000bf06270 */
[----:B------:R-:W-:Y:S01]  /*fd20*/  ISETP.LT.OR P2, PT, R6, 0x1, P0 ;  /* 0x000000010600780c */ /* 0x000fe20000741670 */
[----:B------:R-:W-:Y:S02]  /*fd30*/  IMAD.MOV.U32 R13, RZ, RZ, R24 ;  /* 0x000000ffff0d7224 */ /* 0x000fe400078e0018 */
[----:B------:R-:W-:Y:S01]  /*fd40*/  IMAD.MOV.U32 R12, RZ, RZ, 0x1 ;  /* 0x00000001ff0c7424 */ /* 0x000fe200078e00ff */
[----:B------:R-:W-:-:S13]  /*fd50*/  IADD3 R2, P1, R14, R5, RZ ;  /* 0x000000050e027210 */ /* 0x000fda0007f3e0ff */
[----:B------:R-:W-:Y:S05]  /*fd60*/  WARPSYNC.COLLECTIVE R15, `(.L_x_13145) ;  /* 0x000000000f087348 */ /* 0x000fea0003c00000 */
[----:B------:R0:W1:Y:S02]  /*fd70*/  SHFL.IDX P6, R14, R13, R12, R11 ;  /* 0x0000000c0d0e7389 */ /* 0x00006400000c000b */
[----:B01----:R-:W-:Y:S01]  /*fd80*/  ENDCOLLECTIVE ;  /* 0x000000000000791b */ /* 0x003fe20003800000 */
.L_x_13145:
        /* <DEDUP_REMOVED lines=11> */
.L_x_13146:
[----:B------:R-:W-:Y:S02]  /*fe40*/  IMAD.MOV.U32 R13, RZ, RZ, R24 ;  /* 0x000000ffff0d7224 */ /* 0x000fe400078e0018 */
[----:B------:R-:W-:Y:S02]  /*fe50*/  IMAD.MOV.U32 R12, RZ, RZ, 0x2 ;  /* 0x00000002ff0c7424 */ /* 0x000fe400078e00ff */
[----:B------:R-:W-:-:S07]  /*fe60*/  IMAD.MOV.U32 R9, RZ, RZ, R14 ;  /* 0x000000ffff097224 */ /* 0x000fce00078e000e */
[----:B------:R-:W-:Y:S05]  /*fe70*/  WARPSYNC.COLLECTIVE R15, `(.L_x_13147) ;  /* 0x000000000f087348 */ /* 0x000fea0003c00000 */
[----:B------:R0:W1:Y:S02]  /*fe80*/  SHFL.IDX P6, R14, R13, R12, R11 ;  /* 0x0000000c0d0e7389 */ /* 0x00006400000c000b */
[----:B01----:R-:W-:Y:S01]  /*fe90*/  ENDCOLLECTIVE ;  /* 0x000000000000791b */ /* 0x003fe20003800000 */
.L_x_13147:
        /* <DEDUP_REMOVED lines=8> */
[----:B------:R-:W-:-:S12]  /*ff20*/  IMAD.MOV.U32 R8, RZ, RZ, R14 ;  /* 0x000000ffff087224 */ /* 0x000fd800078e000e */
[----:B0-----:R-:W-:Y:S05]  /*ff30*/  WARPSYNC.COLLECTIVE R15, `(.L_x_13148) ;  /* 0x000000000f087348 */ /* 0x001fea0003c00000 */
[----:B------:R1:W2:Y:S02]  /*ff40*/  SHFL.IDX P6, R14, R13, R12, R11 ;  /* 0x0000000c0d0e7389 */ /* 0x0002a400000c000b */
[----:B012---:R-:W-:Y:S01]  /*ff50*/  ENDCOLLECTIVE ;  /* 0x000000000000791b */ /* 0x007fe20003800000 */
.L_x_13148:
[----:B------:R-:W-:Y:S02]  /*ff60*/  IMAD.MOV.U32 R13, RZ, RZ, R24 ;  /* 0x000000ffff0d7224 */ /* 0x000fe400078e0018 */
[----:B------:R-:W-:Y:S02]  /*ff70*/  IMAD.MOV.U32 R12, RZ, RZ, 0x3 ;  /* 0x00000003ff0c7424 */ /* 0x000fe400078e00ff */
[----:B------:R-:W-:-:S07]  /*ff80*/  IMAD.MOV.U32 R10, RZ, RZ, R14 ;  /* 0x000000ffff0a7224 */ /* 0x000fce00078e000e */
[----:B------:R-:W-:Y:S05]  /*ff90*/  WARPSYNC.COLLECTIVE R15, `(.L_x_13149) ;  /* 0x000000000f087348 */ /* 0x000fea0003c00000 */
[----:B------:R0:W1:Y:S02]  /*ffa0*/  SHFL.IDX P6, R14, R13, R12, R11 ;  /* 0x0000000c0d0e7389 */ /* 0x00006400000c000b */
[----:B01----:R-:W-:Y:S01]  /*ffb0*/  ENDCOLLECTIVE ;  /* 0x000000000000791b */ /* 0x003fe20003800000 */
.L_x_13149:
        /* <DEDUP_REMOVED lines=12> */
.L_x_13150:
[----:B------:R-:W-:Y:S02]  /*10080*/  IMAD.MOV.U32 R13, RZ, RZ, R24 ;  /* 0x000000ffff0d7224 */ /* 0x000fe400078e0018 */
[----:B------:R-:W-:Y:S01]  /*10090*/  IMAD.MOV.U32 R12, RZ, RZ, 0x4 ;  /* 0x00000004ff0c7424 */ /* 0x000fe200078e00ff */
[----:B------:R-:W-:-:S07]  /*100a0*/  MOV R9, R14 ;  /* 0x0000000e00097202 */ /* 0x000fce0000000f00 */
[----:B------:R-:W-:Y:S05]  /*100b0*/  WARPSYNC.COLLECTIVE R15, `(.L_x_13151) ;  /* 0x000000000f087348 */ /* 0x000fea0003c00000 */
[----:B------:R0:W1:Y:S02]  /*100c0*/  SHFL.IDX P6, R14, R13, R12, R11 ;  /* 0x0000000c0d0e7389 */ /* 0x00006400000c000b */
[----:B01----:R-:W-:Y:S01]  /*100d0*/  ENDCOLLECTIVE ;  /* 0x000000000000791b */ /* 0x003fe20003800000 */
.L_x_13151:
[----:B------:R-:W-:-:S05]  /*100e0*/  IADD3 R2, P1, R9, R5, RZ ;  /* 0x0000000509027210 */ /* 0x000fca0007f3e0ff */
[----:B------:R-:W-:-:S05]  /*100f0*/  IMAD.X R3, RZ, RZ, R7, P1 ;  /* 0x000000ffff037224 */ /* 0x000fca00008e0607 */
        /* <DEDUP_REMOVED lines=10> */
.L_x_13152:
[----:B------:R-:W-:Y:S02]  /*101a0*/  IMAD.MOV.U32 R13, RZ, RZ, R24 ;  /* 0x000000ffff0d7224 */ /* 0x000fe400078e0018 */
[----:B------:R-:W-:Y:S02]  /*101b0*/  IMAD.MOV.U32 R12, RZ, RZ, 0x5 ;  /* 0x00000005ff0c7424 */ /* 0x000fe400078e00ff */
[----:B------:R-:W-:-:S07]  /*101c0*/  IMAD.MOV.U32 R10, RZ, RZ, R14 ;  /* 0x000000ffff0a7224 */ /* 0x000fce00078e000e */
[----:B------:R-:W-:Y:S05]  /*101d0*/  WARPSYNC.COLLECTIVE R15, `(.L_x_13153) ;  /* 0x000000000f087348 */ /* 0x000fea0003c00000 */
[----:B------:R0:W1:Y:S02]  /*101e0*/  SHFL.IDX P6, R14, R13, R12, R11 ;  /* 0x0000000c0d0e7389 */ /* 0x00006400000c000b */
[----:B01----:R-:W-:Y:S01]  /*101f0*/  ENDCOLLECTIVE ;  /* 0x000000000000791b */ /* 0x003fe20003800000 */
.L_x_13153:
        /* <DEDUP_REMOVED lines=12> */
.L_x_13154:
[----:B------:R-:W-:Y:S01]  /*102c0*/  MOV R13, R24 ;  /* 0x00000018000d7202 */ /* 0x000fe20000000f00 */
[----:B------:R-:W-:Y:S02]  /*102d0*/  IMAD.MOV.U32 R12, RZ, RZ, 0x6 ;  /* 0x00000006ff0c7424 */ /* 0x000fe400078e00ff */
[----:B------:R-:W-:-:S07]  /*102e0*/  IMAD.MOV.U32 R9, RZ, RZ, R14 ;  /* 0x000000ffff097224 */ /* 0x000fce00078e000e */
[----:B------:R-:W-:Y:S05]  /*102f0*/  WARPSYNC.COLLECTIVE R15, `(.L_x_13155) ;  /* 0x000000000f087348 */ /* 0x000fea0003c00000 */
[----:B------:R0:W1:Y:S02]  /*10300*/  SHFL.IDX P6, R14, R13, R12, R11 ;  /* 0x0000000c0d0e7389 */ /* 0x00006400000c000b */
[----:B01----:R-:W-:Y:S01]  /*10310*/  ENDCOLLECTIVE ;  /* 0x000000000000791b */ /* 0x003fe20003800000 */
.L_x_13155:
        /* <DEDUP_REMOVED lines=12> */
.L_x_13156:
[----:B------:R-:W-:Y:S02]  /*103e0*/  IMAD.MOV.U32 R13, RZ, RZ, R24 ;  /* 0x000000ffff0d7224 */ /* 0x000fe400078e0018 */
[----:B------:R-:W-:Y:S01]  /*103f0*/  IMAD.MOV.U32 R12, RZ, RZ, 0x7 ;  /* 0x00000007ff0c7424 */ /* 0x000fe200078e00ff */
[----:B------:R-:W-:-:S13]  /*10400*/  IADD3 R2, P1, R14, R5, RZ ;  /* 0x000000050e027210 */ /* 0x000fda0007f3e0ff */
[----:B------:R-:W-:Y:S05]  /*10410*/  WARPSYNC.COLLECTIVE R15, `(.L_x_13157) ;  /* 0x000000000f087348 */ /* 0x000fea0003c00000 */
[----:B------:R0:W1:Y:S02]  /*10420*/  SHFL.IDX P6, R14, R13, R12, R11 ;  /* 0x0000000c0d0e7389 */ /* 0x00006400000c000b */
[----:B01----:R-:W-:Y:S01]  /*10430*/  ENDCOLLECTIVE ;  /* 0x000000000000791b */ /* 0x003fe20003800000 */
.L_x_13157:
        /* <DEDUP_REMOVED lines=10> */
.L_x_13158:
[----:B------:R-:W-:Y:S05]  /*104e0*/  BRA `(.L_x_13159) ;  /* 0xffffffb400cc7947 */ /* 0x000fea000383ffff */
.L_x_13029:
        /* <DEDUP_REMOVED lines=8> */
.L_x_13161:
[----:B------:R-:W-:Y:S05]  /*10570*/  BSYNC B0 ;  /* 0x0000000000007941 */ /* 0x000fea0003800000 */
.L_x_13160:
        /* <DEDUP_REMOVED lines=9> */
.L_x_13162:
        /* <DEDUP_REMOVED lines=11> */
[----:B------:R-:W-:Y:S02]  /*106c0*/  ISETP.GE.U32.AND P5, PT, R8, 0x10, PT ;  /* 0x000000100800780c */ /* 0x000fe40003fa6070 */
[----:B--2---:R-:W-:-:S02]  /*106d0*/  @!P1 MOV R5, R2 ;  /* 0x0000000200059202 */ /* 0x004fc40000000f00 */
[----:B------:R-:W-:-:S03]  /*106e0*/  ISETP.NE.AND P1, PT, R8, RZ, PT ;  /* 0x000000ff0800720c */ /* 0x000fc60003f25270 */
[----:B------:R-:W-:-:S10]  /*106f0*/  IMAD.MOV.U32 R13, RZ, RZ, R5 ;  /* 0x000000ffff0d7224 */ /* 0x000fd400078e0005 */
[----:B------:R-:W-:Y:S05]  /*10700*/  WARPSYNC.COLLECTIVE R15, `(.L_x_13163) ;  /* 0x000000000f087348 */ /* 0x000fea0003c00000 */
[----:B------:R0:W1:Y:S02]  /*10710*/  SHFL.UP P6, R14, R13, R12, R11 ;  /* 0x0400000c0d0e7389 */ /* 0x00006400000c000b */
[----:B01----:R-:W-:Y:S01]  /*10720*/  ENDCOLLECTIVE ;  /* 0x000000000000791b */ /* 0x003fe20003800000 */
.L_x_13163:
[----:B------:R-:W-:Y:S01]  /*10730*/  IMAD.MOV.U32 R12, RZ, RZ, 0x2 ;  /* 0x00000002ff0c7424 */ /* 0x000fe200078e00ff */
[----:B------:R-:W-:-:S05]  /*10740*/  SEL R6, R14, RZ, P1 ;  /* 0x000000ff0e067207 */ /* 0x000fca0000800000 */
[----:B------:R-:W-:-:S04]  /*10750*/  IMAD.IADD R6, R5, 0x1, R6 ;  /* 0x0000000105067824 */ /* 0x000fc800078e0206 */
[----:B------:R-:W-:-:S07]  /*10760*/  IMAD.MOV.U32 R13, RZ, RZ, R6 ;  /* 0x000000ffff0d7224 */ /* 0x000fce00078e0006 */
[----:B------:R-:W-:Y:S05]  /*10770*/  WARPSYNC.COLLECTIVE R15, `(.L_x_13164) ;  /* 0x000000000f087348 */ /* 0x000fea0003c00000 */
[----:B------:R0:W1:Y:S02]  /*10780*/  SHFL.UP P6, R14, R13, R12, R11 ;  /* 0x0400000c0d0e7389 */ /* 0x00006400000c000b */
[----:B01----:R-:W-:Y:S01]  /*10790*/  ENDCOLLECTIVE ;  /* 0x000000000000791b */ /* 0x003fe20003800000 */
.L_x_13164:
[----:B------:R-:W-:Y:S01]  /*107a0*/  IMAD.MOV.U32 R12, RZ, RZ, 0x4 ;  /* 0x00000004ff0c7424 */ /* 0x000fe200078e00ff */
[----:B------:R-:W-:-:S05]  /*107b0*/  SEL R7, R14, RZ, P2 ;  /* 0x000000ff0e077207 */ /* 0x000fca0001000000 */
[----:B------:R-:W-:-:S05]  /*107c0*/  IMAD.IADD R7, R6, 0x1, R7 ;  /* 0x0000000106077824 */ /* 0x000fca00078e0207 */
[----:B------:R-:W-:-:S07]  /*107d0*/  MOV R13, R7 ;  /* 0x00000007000d7202 */ /* 0x000fce0000000f00 */
[----:B------:R-:W-:Y:S05]  /*107e0*/  WARPSYNC.COLLECTIVE R15, `(.L_x_13165) ;  /* 0x000000000f087348 */ /* 0x000fea0003c00000 */
[----:B------:R0:W1:Y:S02]  /*107f0*/  SHFL.UP P6, R14, R13, R12, R11 ;  /* 0x0400000c0d0e7389 */ /* 0x00006400000c000b */
[----:B01----:R-:W-:Y:S01]  /*10800*/  ENDCOLLECTIVE ;  /* 0x000000000000791b */ /* 0x003fe20003800000 */
.L_x_13165:
[----:B------:R-:W-:Y:S01]  /*10810*/  IMAD.MOV.U32 R12, RZ, RZ, 0x8 ;  /* 0x00000008ff0c7424 */ /* 0x000fe200078e00ff */
[----:B------:R-:W-:-:S05]  /*10820*/  SEL R2, R14, RZ, P3 ;  /* 0x000000ff0e027207 */ /* 0x000fca0001800000 */
[----:B------:R-:W-:-:S04]  /*10830*/  IMAD.IADD R2, R7, 0x1, R2 ;  /* 0x0000000107027824 */ /* 0x000fc800078e0202 */
[----:B------:R-:W-:-:S07]  /*10840*/  IMAD.MOV.U32 R13, RZ, RZ, R2 ;  /* 0x000000ffff0d7224 */ /* 0x000fce00078e0002 */
[----:B------:R-:W-:Y:S05]  /*10850*/  WARPSYNC.COLLECTIVE R15, `(.L_x_13166) ;  /* 0x000000000f087348 */ /* 0x000fea0003c00000 */
[----:B------:R0:W1:Y:S02]  /*10860*/  SHFL.UP P6, R14, R13, R12, R11 ;  /* 0x0400000c0d0e7389 */ /* 0x00006400000c000b */
[----:B01----:R-:W-:Y:S01]  /*10870*/  ENDCOLLECTIVE ;  /* 0x000000000000791b */ /* 0x003fe20003800000 */
.L_x_13166:
[----:B------:R-:W-:Y:S02]  /*10880*/  MOV R12, 0x10 ;  /* 0x00000010000c7802 */ /* 0x000fe40000000f00 */
[----:B------:R-:W-:-:S05]  /*10890*/  SEL R3, R14, RZ, P4 ;  /* 0x000000ff0e037207 */ /* 0x000fca0002000000 */
[----:B------:R-:W-:-:S04]  /*108a0*/  IMAD.IADD R3, R2, 0x1, R3 ;  /* 0x0000000102037824 */ /* 0x000fc800078e0203 */
[----:B------:R-:W-:-:S07]  /*108b0*/  IMAD.MOV.U32 R13, RZ, RZ, R3 ;  /* 0x000000ffff0d7224 */ /* 0x000fce00078e0003 */
[----:B------:R-:W-:Y:S05]  /*108c0*/  WARPSYNC.COLLECTIVE R15, `(.L_x_13167) ;  /* 0x000000000f087348 */ /* 0x000fea0003c00000 */
[----:B------:R0:W1:Y:S02]  /*108d0*/  SHFL.UP P6, R14, R13, R12, R11 ;  /* 0x0400000c0d0e7389 */ /* 0x00006400000c000b */
[----:B01----:R-:W-:Y:S01]  /*108e0*/  ENDCOLLECTIVE ;  /* 0x000000000000791b */ /* 0x003fe20003800000 */
.L_x_13167:
        /* <DEDUP_REMOVED lines=8> */
.L_x_13168:
[----:B------:R-:W-:Y:S05]  /*10970*/  BRA `(.L_x_13169) ;  /* 0xffffffb400d47947 */ /* 0x000fea000383ffff */
.L_x_13034:
[----:B------:R-:W-:Y:S01]  /*10980*/  BSSY B0, `(.L_x_13170) ;  /* 0x0000008000007945 */ /* 0x000fe20003800000 */
[----:B-----5:R-:W-:Y:S01]  /*10990*/  IMAD.MOV.U32 R13, RZ, RZ, R5 ;  /* 0x000000ffff0d7224 */ /* 0x020fe200078e0005 */
[----:B------:R-:W-:Y:S01]  /*109a0*/  MOV R11, RZ ;  /* 0x000000ff000b7202 */ /* 0x000fe20000000f00 */
[----:B------:R-:W-:Y:S02]  /*109b0*/  IMAD.MOV.U32 R12, RZ, RZ, 0x1 ;  /* 0x00000001ff0c7424 */ /* 0x000fe400078e00ff */
[----:B------:R-:W-:-:S07]  /*109c0*/  IMAD.MOV.U32 R15, RZ, RZ, -0x1 ;  /* 0xffffffffff0f7424 */ /* 0x000fce00078e00ff */
[----:B0-----:R-:W-:Y:S05]  /*109d0*/  WARPSYNC.COLLECTIVE R15, `(.L_x_13171) ;  /* 0x000000000f087348 */ /* 0x001fea0003c00000 */
[----:B------:R1:W2:Y:S02]  /*109e0*/  SHFL.UP P6, R14, R13, R12, R11 ;  /* 0x0400000c0d0e7389 */ /* 0x0002a400000c000b */
[----:B012---:R-:W-:Y:S01]  /*109f0*/  ENDCOLLECTIVE ;  /* 0x000000000000791b */ /* 0x007fe20003800000 */
.L_x_13171:
[----:B------:R-:W-:Y:S05]  /*10a00*/  BSYNC B0 ;  /* 0x0000000000007941 */ /* 0x000fea0003800000 */
.L_x_13170:
        /* <DEDUP_REMOVED lines=8> */
.L_x_13172:
[----:B------:R-:W-:Y:S01]  /*10a90*/  IMAD.MOV.U32 R12, RZ, RZ, 0x4 ;  /* 0x00000004ff0c7424 */ /* 0x000fe200078e00ff */
[----:B------:R-:W-:-:S05]  /*10aa0*/  SEL R2, R14, RZ, P2 ;  /* 0x000000ff0e027207 */ /* 0x000fca0001000000 */
[----:B------:R-:W-:-:S05]  /*10ab0*/  IMAD.IADD R2, R13, 0x1, R2 ;  /* 0x000000010d027824 */ /* 0x000fca00078e0202 */
[----:B------:R-:W-:-:S07]  /*10ac0*/  MOV R13, R2 ;  /* 0x00000002000d7202 */ /* 0x000fce0000000f00 */
[----:B------:R-:W-:Y:S05]  /*10ad0*/  WARPSYNC.COLLECTIVE R15, `(.L_x_13173) ;  /* 0x000000000f087348 */ /* 0x000fea0003c00000 */
[----:B------:R0:W1:Y:S02]  /*10ae0*/  SHFL.UP P6, R14, R13, R12, R11 ;  /* 0x0400000c0d0e7389 */ /* 0x00006400000c000b */
[----:B01----:R-:W-:Y:S01]  /*10af0*/  ENDCOLLECTIVE ;  /* 0x000000000000791b */ /* 0x003fe20003800000 */
.L_x_13173:
[----:B------:R-:W-:Y:S01]  /*10b00*/  IMAD.MOV.U32 R12, RZ, RZ, 0x8 ;  /* 0x00000008ff0c7424 */ /* 0x000fe200078e00ff */
[----:B------:R-:W-:-:S05]  /*10b10*/  SEL R3, R14, RZ, P3 ;  /* 0x000000ff0e037207 */ /* 0x000fca0001800000 */
[----:B------:R-:W-:-:S04]  /*10b20*/  IMAD.IADD R3, R2, 0x1, R3 ;  /* 0x0000000102037824 */ /* 0x000fc800078e0203 */
[----:B------:R-:W-:-:S07]  /*10b30*/  IMAD.MOV.U32 R13, RZ, RZ, R3 ;  /* 0x000000ffff0d7224 */ /* 0x000fce00078e0003 */
[----:B------:R-:W-:Y:S05]  /*10b40*/  WARPSYNC.COLLECTIVE R15, `(.L_x_13174) ;  /* 0x000000000f087348 */ /* 0x000fea0003c00000 */
[----:B------:R0:W1:Y:S02]  /*10b50*/  SHFL.UP P6, R14, R13, R12, R11 ;  /* 0x0400000c0d0e7389 */ /* 0x00006400000c000b */
[----:B01----:R-:W-:Y:S01]  /*10b60*/  ENDCOLLECTIVE ;  /* 0x000000000000791b */ /* 0x003fe20003800000 */
.L_x_13174:
[----:B------:R-:W-:Y:S02]  /*10b70*/  MOV R12, 0x10 ;  /* 0x00000010000c7802 */ /* 0x000fe40000000f00 */
[----:B------:R-:W-:-:S05]  /*10b80*/  SEL R4, R14, RZ, P4 ;  /* 0x000000ff0e047207 */ /* 0x000fca0002000000 */
[----:B------:R-:W-:-:S04]  /*10b90*/  IMAD.IADD R4, R3, 0x1, R4 ;  /* 0x0000000103047824 */ /* 0x000fc800078e0204 */
[----:B------:R-:W-:-:S07]  /*10ba0*/  IMAD.MOV.U32 R13, RZ, RZ, R4 ;  /* 0x000000ffff0d7224 */ /* 0x000fce00078e0004 */
[----:B------:R-:W-:Y:S05]  /*10bb0*/  WARPSYNC.COLLECTIVE R15, `(.L_x_13175) ;  /* 0x000000000f087348 */ /* 0x000fea0003c00000 */
[----:B------:R0:W1:Y:S02]  /*10bc0*/  SHFL.UP P6, R14, R13, R12, R11 ;  /* 0x0400000c0d0e7389 */ /* 0x00006400000c000b */
[----:B01----:R-:W-:Y:S01]  /*10bd0*/  ENDCOLLECTIVE ;  /* 0x000000000000791b */ /* 0x003fe20003800000 */
.L_x_13175:
        /* <DEDUP_REMOVED lines=8> */
.L_x_13176:
[----:B------:R-:W-:Y:S05]  /*10c60*/  BRA `(.L_x_13177) ;  /* 0xffffffb400b47947 */ /* 0x000fea000383ffff */
.L_x_13036:
[----:B------:R-:W-:Y:S01]  /*10c70*/  BSSY B0, `(.L_x_13178) ;  /* 0x0000006000007945 */ /* 0x000fe20003800000 */
[----:B------:R-:W-:Y:S01]  /*10c80*/  PLOP3.LUT P6, PT, P6, PT, PT, 0x8, 0x0 ;  /* 0x000000000000781c */ /* 0x000fe200037ce170 */
[----:B------:R-:W-:-:S12]  /*10c90*/  IMAD.MOV.U32 R15, RZ, RZ, -0x1 ;  /* 0xffffffffff0f7424 */ /* 0x000fd800078e00ff */
[----:B0-----:R-:W-:Y:S05]  /*10ca0*/  WARPSYNC.COLLECTIVE R15, `(.L_x_13179) ;  /* 0x000000000f087348 */ /* 0x001fea0003c00000 */
[----:B------:R-:W-:Y:S01]  /*10cb0*/  VOTE.ANY R14, PT, P6 ;  /* 0x00000000000e7806 */ /* 0x000fe200030e0100 */
[----:B0-----:R-:W-:Y:S06]  /*10cc0*/  ENDCOLLECTIVE ;  /* 0x000000000000791b */ /* 0x001fec0003800000 */
.L_x_13179:
[----:B------:R-:W-:Y:S05]  /*10cd0*/  BSYNC B0 ;  /* 0x0000000000007941 */ /* 0x000fea0003800000 */
.L_x_13178:
        /* <DEDUP_REMOVED lines=9> */
.L_x_13180:
[----:B------:R-:W-:Y:S01]  /*10d70*/  IMAD.MOV.U32 R5, RZ, RZ, R14 ;  /* 0x000000ffff057224 */ /* 0x000fe200078e000e */
[----:B------:R-:W-:Y:S06]  /*10d80*/  BRA `(.L_x_13181) ;  /* 0xffffffb400a47947 */ /* 0x000fec000383ffff */
.L_x_13038:
[----:B------:R-:W-:Y:S01]  /*10d90*/  BSSY B0, `(.L_x_13182) ;  /* 0x0000007000007945 */ /* 0x000fe20003800000 */
[----:B------:R-:W-:Y:S01]  /*10da0*/  IMAD.MOV.U32 R13, RZ, RZ, R2 ;  /* 0x000000ffff0d7224 */ /* 0x000fe200078e0002 */
[----:B------:R-:W-:Y:S01]  /*10db0*/  MOV R15, 0xffffffff ;  /* 0xffffffff000f7802 */ /* 0x000fe20000000f00 */
[----:B------:R-:W-:-:S07]  /*10dc0*/  IMAD.MOV.U32 R11, RZ, RZ, 0x1f ;  /* 0x0000001fff0b7424 */ /* 0x000fce00078e00ff */
[----:B012---:R-:W-:Y:S05]  /*10dd0*/  WARPSYNC.COLLECTIVE R15, `(.L_x_13183) ;  /* 0x000000000f087348 */ /* 0x007fea0003c00000 */
[----:B------:R3:W4:Y:S02]  /*10de0*/  SHFL.IDX P6, R14, R13, R12, R11 ;  /* 0x0000000c0d0e7389 */ /* 0x00072400000c000b */
[----:B01234-:R-:W-:Y:S01]  /*10df0*/  ENDCOLLECTIVE ;  /* 0x000000000000791b */ /* 0x01ffe20003800000 */
.L_x_13183:
[----:B------:R-:W-:Y:S05]  /*10e00*/  BSYNC B0 ;  /* 0x0000000000007941 */ /* 0x000fea0003800000 */
.L_x_13182:
[----:B------:R-:W-:Y:S05]  /*10e10*/  BRA `(.L_x_13037) ;  /* 0xffffffb4009c7947 */ /* 0x000fea000383ffff */
.L_x_13042:
[----:B0-----:R0:W3:Y:S02]  /*10e20*/  SYNCS.PHASECHK.TRANS64.TRYWAIT P0, [R5+URZ+0x16820], R0 ;  /* 0x01682000050075a7 */ /* 0x0010e4000800017f */
[----:B---3--:R-:W-:Y:S05]  /*10e30*/  @!P0 NANOSLEEP.SYNCS 0x989680 ;  /* 0x009896800000895d */ /* 0x008fea0003900000 */
[----:B------:R-:W3:Y:S02]  /*10e40*/  @!P0 SYNCS.PHASECHK.TRANS64 P0, [R5+URZ+0x16820], R0 ;  /* 0x01682000050085a7 */ /* 0x000ee4000800007f */
[----:B---3--:R-:W-:Y:S05]  /*10e50*/  @!P0 BRA `(.L_x_13042) ;  /* 0xfffffffc00f08947 */ /* 0x008fea000383ffff */
[----:B------:R-:W-:Y:S05]  /*10e60*/  BRA `(.L_x_13184) ;  /* 0xffffffb800887947 */ /* 0x000fea000383ffff */
.L_x_13043:
        /* <DEDUP_REMOVED lines=11> */
.L_x_13186:
[----:B------:R-:W-:Y:S05]  /*10f20*/  BSYNC B0 ;  /* 0x0000000000007941 */ /* 0x000fea0003800000 */
.L_x_13185:
[----:B------:R-:W-:Y:S05]  /*10f30*/  BRA `(.L_x_13187) ;  /* 0xffffffb800707947 */ /* 0x000fea000383ffff */
.L_x_13046:
[----:B------:R-:W-:Y:S01]  /*10f40*/  BSSY B1, `(.L_x_13188) ;  /* 0x0000006000017945 */ /* 0x000fe20003800000 */
[----:B------:R-:W-:-:S07]  /*10f50*/  IMAD.MOV.U32 R15, RZ, RZ, -0x1 ;  /* 0xffffffffff0f7424 */ /* 0x000fce00078e00ff */
[----:B012---:R-:W-:Y:S05]  /*10f60*/  WARPSYNC.COLLECTIVE R15, `(.L_x_13189) ;  /* 0x000000000f0c7348 */ /* 0x007fea0003c00000 */
[----:B------:R-:W-:Y:S02]  /*10f70*/  ELECT P6, UR62, PT ;  /* 0x00000000003e782f */ /* 0x000fe400038c0000 */
[----:B------:R-:W-:Y:S01]  /*10f80*/  MOV R14, UR62 ;  /* 0x0000003e000e7c02 */ /* 0x000fe20008000f00 */
[----:B012---:R-:W-:Y:S10]  /*10f90*/  ENDCOLLECTIVE ;  /* 0x000000000000791b */ /* 0x007ff40003800000 */
.L_x_13189:
[----:B------:R-:W-:Y:S05]  /*10fa0*/  BSYNC B1 ;  /* 0x0000000000017941 */ /* 0x000fea0003800000 */
.L_x_13188:
[----:B------:R-:W-:Y:S05]  /*10fb0*/  BRA `(.L_x_13190) ;  /* 0xffffffb800687947 */ /* 0x000fea000383ffff */
.L_x_13048:
[----:B0-----:R0:W3:Y:S02]  /*10fc0*/  SYNCS.PHASECHK.TRANS64.TRYWAIT P1, [R3+URZ+0x16840], R2 ;  /* 0x01684002030075a7 */ /* 0x0010e4000802017f */
[----:B---3--:R-:W-:Y:S05]  /*10fd0*/  @!P1 NANOSLEEP.SYNCS 0x989680 ;  /* 0x009896800000995d */ /* 0x008fea0003900000 */
[----:B------:R-:W3:Y:S02]  /*10fe0*/  @!P1 SYNCS.PHASECHK.TRANS64 P1, [R3+URZ+0x16840], R2 ;  /* 0x01684002030095a7 */ /* 0x000ee4000802007f */
[----:B---3--:R-:W-:Y:S05]  /*10ff0*/  @!P1 BRA `(.L_x_13048) ;  /* 0xfffffffc00f09947 */ /* 0x008fea000383ffff */
[----:B------:R-:W-:Y:S05]  /*11000*/  BRA `(.L_x_13191) ;  /* 0xffffffb800887947 */ /* 0x000fea000383ffff */
.L_x_13050:
[----:B---3--:R3:W4:Y:S02]  /*11010*/  SYNCS.PHASECHK.TRANS64.TRYWAIT P1, [R25+URZ+0x16840], R0 ;  /* 0x01684000190075a7 */ /* 0x008724000802017f */
[----:B----4-:R-:W-:Y:S05]  /*11020*/  @!P1 NANOSLEEP.SYNCS 0x989680 ;  /* 0x009896800000995d */ /* 0x010fea0003900000 */
[----:B------:R-:W4:Y:S02]  /*11030*/  @!P1 SYNCS.PHASECHK.TRANS64 P1, [R25+URZ+0x16840], R0 ;  /* 0x01684000190095a7 */ /* 0x000f24000802007f */
[----:B----4-:R-:W-:Y:S05]  /*11040*/  @!P1 BRA `(.L_x_13050) ;  /* 0xfffffffc00f09947 */ /* 0x010fea000383ffff */
[----:B------:R-:W-:Y:S05]  /*11050*/  BRA `(.L_x_13192) ;  /* 0xffffffb800947947 */ /* 0x000fea000383ffff */
.L_x_13052:
[----:B----4-:R4:W0:Y:S02]  /*11060*/  SYNCS.PHASECHK.TRANS64.TRYWAIT P1, [R3+URZ+0x16860], R2 ;  /* 0x01686002030075a7 */ /* 0x010824000802017f */
[----:B0-----:R-:W-:Y:S05]  /*11070*/  @!P1 NANOSLEEP.SYNCS 0x989680 ;  /* 0x009896800000995d */ /* 0x001fea0003900000 */
[----:B------:R-:W0:Y:S02]  /*11080*/  @!P1 SYNCS.PHASECHK.TRANS64 P1, [R3+URZ+0x16860], R2 ;  /* 0x01686002030095a7 */ /* 0x000e24000802007f */
[----:B0-----:R-:W-:Y:S05]  /*11090*/  @!P1 BRA `(.L_x_13052) ;  /* 0xfffffffc00f09947 */ /* 0x001fea000383ffff */
[----:B------:R-:W-:Y:S05]  /*110a0*/  BRA `(.L_x_13193) ;  /* 0xffffffb800907947 */ /* 0x000fea000383ffff */
.L_x_13194:
        /* <DEDUP_REMOVED lines=13> */
.L_x_15873:


//--------------------- .text._ZN7cutlass13device_kernelIN5flash11enable_sm90INS1_16FlashAttnFwdSm90INS1_25CollectiveMainloopFwdSm90ILi2EN4cute5tupleIJNS5_1CILi1EEES8_S8_EEENS6_IJNS7_ILi192EEENS7_ILi128EEENS7_ILi64EEEEEELi64ENS_6half_tEfNS_4arch4Sm90ELb0ELb0ELb0ELb1ELb1ELb1ELb0ELb1ELb1ELb1ELb0ELb0EEENS1_21CollectiveEpilogueFwdINS6_IJSA_SC_SB_EEES9_SE_SG_Li384ELb1ELb1ELb0ELb0EEENS1_36VarlenDynamicPersistentTileSchedulerILi192ELi128ELi384ELi128ELb0ELb1ELb1ELb0ELb1ELb1EEEEEEEEEvNT_6ParamsE --------------------------
	.section	.text._ZN7cutlass13device_kernelIN5flash11enable_sm90INS1_16FlashAttnFwdSm90INS1_25CollectiveMainloopFwdSm90ILi2EN4cute5tupleIJNS5_1CILi1EEES8_S8_EEENS6_IJNS7_ILi192EEENS7_ILi128EEENS7_ILi64EEEEEELi64ENS_6half_tEfNS_4arch4Sm90ELb0ELb0ELb0ELb1ELb1ELb1ELb0ELb1ELb1ELb1ELb0ELb0EEENS1_21CollectiveEpilogueFwdINS6_IJSA_SC_SB_EEES9_SE_SG_Li384ELb1ELb1ELb0ELb0EEENS1_36VarlenDynamicPersistentTileSchedulerILi192ELi128ELi384ELi128ELb0ELb1ELb1ELb0ELb1ELb1EEEEEEEEEvNT_6ParamsE,"ax",@progbits
	.align	128
.text._ZN7cutlass13device_kernelIN5flash11enable_sm90INS1_16FlashAttnFwdSm90INS1_25CollectiveMainloopFwdSm90ILi2EN4cute5tupleIJNS5_1CILi1EEES8_S8_EEENS6_IJNS7_ILi192EEENS7_ILi128EEENS7_ILi64EEEEEELi64ENS_6half_tEfNS_4arch4Sm90ELb0ELb0ELb0ELb1ELb1ELb1ELb0ELb1ELb1ELb1ELb0ELb0EEENS1_21CollectiveEpilogueFwdINS6_IJSA_SC_SB_EEES9_SE_SG_Li384ELb1ELb1ELb0ELb0EEENS1_36VarlenDynamicPersistentTileSchedulerILi192ELi128ELi384ELi128ELb0ELb1ELb1ELb0ELb1ELb1EEEEEEEEEvNT_6ParamsE:
        .type           _ZN7cutlass13device_kernelIN5flash11enable_sm90INS1_16FlashAttnFwdSm90INS1_25CollectiveMainloopFwdSm90ILi2EN4cute5tupleIJNS5_1CILi1EEES8_S8_EEENS6_IJNS7_ILi192EEENS7_ILi128EEENS7_ILi64EEEEEELi64ENS_6half_tEfNS_4arch4Sm90ELb0ELb0ELb0ELb1ELb1ELb1ELb0ELb1ELb1ELb1ELb0ELb0EEENS1_21CollectiveEpilogueFwdINS6_IJSA_SC_SB_EEES9_SE_SG_Li384ELb1ELb1ELb0ELb0EEENS1_36VarlenDynamicPersistentTileSchedulerILi192ELi128ELi384ELi128ELb0ELb1ELb1ELb0ELb1ELb1EEEEEEEEEvNT_6ParamsE,@function
        .size           _ZN7cutlass13device_kernelIN5flash11enable_sm90INS1_16FlashAttnFwdSm90INS1_25CollectiveMainloopFwdSm90ILi2EN4cute5tupleIJNS5_1CILi1EEES8_S8_EEENS6_IJNS7_ILi192EEENS7_ILi128EEENS7_ILi64EEEEEELi64ENS_6half_tEfNS_4arch4Sm90ELb0ELb0ELb0ELb1ELb1ELb1ELb0ELb1ELb1ELb1ELb0ELb0EEENS1_21CollectiveEpilogueFwdINS6_IJSA_SC_SB_EEES9_SE_SG_Li384ELb1ELb1ELb0ELb0EEENS1_36VarlenDynamicPersistentTileSchedulerILi192ELi128ELi384ELi128ELb0ELb1ELb1ELb0ELb1ELb1EEEEEEEEEvNT_6ParamsE,(.L_x_15874 - _ZN7cutlass13device_kernelIN5flash11enable_sm90INS1_16FlashAttnFwdSm90INS1_25CollectiveMainloopFwdSm90ILi2EN4cute5tupleIJNS5_1CILi1EEES8_S8_EEENS6_IJNS7_ILi192EEENS7_ILi128EEENS7_ILi64EEEEEELi64ENS_6half_tEfNS_4arch4Sm90ELb0ELb0ELb0ELb1ELb1ELb1ELb0ELb1ELb1ELb1ELb0ELb0EEENS1_21CollectiveEpilogueFwdINS6_IJSA_SC_SB_EEES9_SE_SG_Li384ELb1ELb1ELb0ELb0EEENS1_36VarlenDynamicPersistentTileSchedulerILi192ELi128ELi384ELi128ELb0ELb1ELb1ELb0ELb1ELb1EEEEEEEEEvNT_6ParamsE)
        .other          _ZN7cutlass13device_kernelIN5flash11enable_sm90INS1_16FlashAttnFwdSm90INS1_25CollectiveMainloopFwdSm90ILi2EN4cute5tupleIJNS5_1CILi1EEES8_S8_EEENS6_IJNS7_ILi192EEENS7_ILi128EEENS7_ILi64EEEEEELi64ENS_6half_tEfNS_4arch4Sm90ELb0ELb0ELb0ELb1ELb1ELb1ELb0ELb1ELb1ELb1ELb0ELb0EEENS1_21CollectiveEpilogueFwdINS6_IJSA_SC_SB_EEES9_SE_SG_Li384ELb1ELb1ELb0ELb0EEENS1_36VarlenDynamicPersistentTileSchedulerILi192ELi128ELi384ELi128ELb0ELb1ELb1ELb0ELb1ELb1EEEEEEEEEvNT_6ParamsE,@"STO_CUDA_ENTRY STV_DEFAULT"
_ZN7cutlass13device_kernelIN5flash11enable_sm90INS1_16FlashAttnFwdSm90INS1_25CollectiveMainloopFwdSm90ILi2EN4cute5tupleIJNS5_1CILi1EEES8_S8_EEENS6_IJNS7_ILi192EEENS7_ILi128EEENS7_ILi64EEEEEELi64ENS_6half_tEfNS_4arch4Sm90ELb0ELb0ELb0ELb1ELb1ELb1ELb0ELb1ELb1ELb1ELb0ELb0EEENS1_21CollectiveEpilogueFwdINS6_IJSA_SC_SB_EEES9_SE_SG_Li384ELb1ELb1ELb0ELb0EEENS1_36VarlenDynamicPersistentTileSchedulerILi192ELi128ELi384ELi128ELb0ELb1ELb1ELb0ELb1ELb1EEEEEEEEEvNT_6ParamsE:
        /* <DEDUP_REMOVED lines=18> */
.L_x_13196:
[----:B------:R-:W-:Y:S05]  /*0120*/  BSYNC B0 ;  /* 0x0000000000007941 */ /* 0x000fea0003800000 */
.L_x_13195:
        /* <DEDUP_REMOVED lines=41> */
.L_x_13197:
        /* <DEDUP_REMOVED lines=22> */
.L_x_13198:
        /* <DEDUP_REMOVED lines=18> */
.L_x_13199:
        /* <DEDUP_REMOVED lines=22> */
.L_x_13200:
        /* <DEDUP_REMOVED lines=22> */
.L_x_13201:
        /* <DEDUP_REMOVED lines=8> */
.L_x_13204:
[----:B------:R-:W-:-:S08]  /*0980*/  NOP ;  /* 0x0000000000007918 */ /* 0x000fd00000000000 */
[----:B------:R-:W0:Y:S02]  /*0990*/  USETMAXREG.TRY_ALLOC.CTAPOOL UP0, 0xa0 ;  /* 0x000000a0000079c8 */ /* 0x000e240008000600 */
[----:B0-----:R-:W-:-:S13]  /*09a0*/  PLOP3.LUT P0, PT, PT, PT, UP0, 0x80, 0x0 ;  /* 0x000000000000781c */ /* 0x001fda0003f0f008 */
[----:B------:R-:W-:Y:S05]  /*09b0*/  @!P0 BRA `(.L_x_13204) ;  /* 0xfffffffc00f08947 */ /* 0x000fea000383ffff */
[----:B------:R-:W2:Y:S01]  /*09c0*/  LDL.LU R0, [R1] ;  /* 0x0000000001007983 */ /* 0x000ea20000300800 */
[----:B------:R-:W0:Y:S01]  /*09d0*/  S2R R2, SR_TID.X ;  /* 0x0000000000027919 */ /* 0x000e220000002100 */
[----:B------:R-:W1:Y:S01]  /*09e0*/  S2UR UR38, SR_CgaCtaId ;  /* 0x00000000002679c3 */ /* 0x000e620000008800 */
[----:B------:R-:W-:Y:S01]  /*09f0*/  UMOV UR4, 0x400 ;  /* 0x0000040000047882 */ /* 0x000fe20000000000 */
[----:B0-----:R-:W-:-:S06]  /*0a00*/  SHF.R.U32.HI R2, RZ, 0x7, R2 ;  /* 0x00000007ff027819 */ /* 0x001fcc0000011602 */
[----:B------:R-:W-:Y:S06]  /*0a10*/  BAR.ARV 0x8, 0x200 ;  /* 0x0208000000007b1d */ /* 0x000fec0000002000 */
[----:B------:R-:W-:-:S13]  /*0a20*/  ISETP.NE.AND P0, PT, R2, 0x1, PT ;  /* 0x000000010200780c */ /* 0x000fda0003f05270 */
[----:B------:R-:W-:Y:S08]  /*0a30*/  @!P0 BAR.ARV 0x9, 0x100 ;  /* 0x0244000000008b1d */ /* 0x000ff00000002000 */
[----:B------:R-:W-:Y:S01]  /*0a40*/  BAR.SYNC.DEFER_BLOCKING 0x5, 0x200 ;  /* 0x0148000000007b1d */ /* 0x000fe20000010000 */
[----:B-1----:R-:W-:-:S06]  /*0a50*/  ULEA UR4, UR38, UR4, 0x18 ;  /* 0x0000000426047291 */ /* 0x002fcc000f8ec03f */
[----:B------:R-:W-:Y:S01]  /*0a60*/  IMAD.U32 R18, RZ, RZ, UR4 ;  /* 0x00000004ff127e24 */ /* 0x000fe2000f8e00ff */
[----:B------:R-:W-:-:S04]  /*0a70*/  ULDC UR4, c[0x0][0xc3c] ;  /* 0x00030f0000047ab9 */ /* 0x000fc80000000800 */
[----:B------:R-:W0:Y:S01]  /*0a80*/  LDS.128 R32, [R18+0x168d0] ;  /* 0x0168d00012207984 */ /* 0x000e220000000c00 */
[----:B------:R-:W-:Y:S06]  /*0a90*/  BAR.ARV 0x4, 0x200 ;  /* 0x0108000000007b1d */ /* 0x000fec0000002000 */
[----:B--2---:R-:W-:-:S04]  /*0aa0*/  LOP3.LUT R0, R0, 0xffffffef, RZ, 0xc0, !PT ;  /* 0xffffffef00007812 */ /* 0x004fc800078ec0ff */
[----:B------:R-:W-:-:S05]  /*0ab0*/  @P0 LOP3.LUT R0, R0, 0x10, RZ, 0xfc, !PT ;  /* 0x0000001000000812 */ /* 0x000fca00078efcff */
[----:B------:R4:W-:Y:S01]  /*0ac0*/  STL [R1], R0 ;  /* 0x0000000001007387 */ /* 0x0009e20000100800 */
[----:B0-----:R-:W-:-:S13]  /*0ad0*/  ISETP.GE.AND P0, PT, R35, UR4, PT ;  /* 0x0000000423007c0c */ /* 0x001fda000bf06270 */
[----:B----4-:R-:W-:Y:S05]  /*0ae0*/  @P0 BRA `(.L_x_13205) ;  /* 0x0000014000300947 */ /* 0x010fea0003800000 */
[----:B------:R-:W0:Y:S01]  /*0af0*/  S2R R0, SR_TID.X ;  /* 0x0000000000007919 */ /* 0x000e220000002100 */
[----:B------:R-:W-:Y:S01]  /*0b00*/  IMAD.MOV.U32 R19, RZ, RZ, RZ ;  /* 0x000000ffff137224 */ /* 0x000fe200078e00ff */
[----:B------:R-:W-:Y:S02]  /*0b10*/  CS2R R154, SRZ ;  /* 0x00000000009a7805 */ /* 0x000fe4000001ff00 */
[----:B------:R-:W-:Y:S01]  /*0b20*/  MOV R157, RZ ;  /* 0x000000ff009d7202 */ /* 0x000fe20000000f00 */
[----:B------:R-:W-:Y:S01]  /*0b30*/  ULOP3.LUT UR39, UR36, 0x1, URZ, 0xfc, !UPT ;  /* 0x0000000124277892 */ /* 0x000fe2000f8efc3f */
[----:B------:R-:W-:Y:S01]  /*0b40*/  UMOV UR37, URZ ;  /* 0x0000003f00257c82 */ /* 0x000fe20008000000 */
[----:B0-----:R-:W-:-:S05]  /*0b50*/  VIADD R10, R0, 0xffffff80 ;  /* 0xffffff80000a7836 */ /* 0x001fca0000000000 */
[----:B------:R-:W-:-:S04]  /*0b60*/  SHF.R.S32.HI R0, RZ, 0x1f, R10 ;  /* 0x0000001fff007819 */ /* 0x000fc8000001140a */
[----:B------:R-:W-:-:S04]  /*0b70*/  LEA.HI R2, R0, R10, RZ, 0x7 ;  /* 0x0000000a00027211 */ /* 0x000fc800078f38ff */
[----:B------:R-:W-:Y:S02]  /*0b80*/  LOP3.LUT R3, R2, 0xffffff80, RZ, 0xc0, !PT ;  /* 0xffffff8002037812 */ /* 0x000fe400078ec0ff */
[----:B------:R-:W-:Y:S02]  /*0b90*/  SHF.R.S32.HI R11, RZ, 0x7, R2 ;  /* 0x00000007ff0b7819 */ /* 0x000fe40000011402 */
[-C--:B------:R-:W-:Y:S01]  /*0ba0*/  LEA.HI R2, R0, R10.reuse, RZ, 0x5 ;  /* 0x0000000a00027211 */ /* 0x080fe200078f28ff */
[----:B------:R-:W-:Y:S01]  /*0bb0*/  IMAD.IADD R12, R10, 0x1, -R3 ;  /* 0x000000010a0c7824 */ /* 0x000fe200078e0a03 */
[----:B------:R-:W-:Y:S02]  /*0bc0*/  LEA.HI R3, R0, R10, RZ, 0x4 ;  /* 0x0000000a00037211 */ /* 0x000fe400078f20ff */
[----:B------:R-:W-:Y:S02]  /*0bd0*/  SHF.R.S32.HI R13, RZ, 0x5, R2 ;  /* 0x00000005ff0d7819 */ /* 0x000fe40000011402 */
[----:B------:R-:W-:-:S02]  /*0be0*/  SHF.R.S32.HI R6, RZ, 0x1f, R12 ;  /* 0x0000001fff067819 */ /* 0x000fc4000001140c */
[----:B------:R-:W-:Y:S02]  /*0bf0*/  SHF.R.S32.HI R4, RZ, 0x4, R3 ;  /* 0x00000004ff047819 */ /* 0x000fe40000011403 */
[----:B------:R-:W-:Y:S02]  /*0c00*/  LEA.HI R7, R6, R12, RZ, 0x2 ;  /* 0x0000000c06077211 */ /* 0x000fe400078f10ff */
[C---:B------:R-:W-:Y:S02]  /*0c10*/  LEA.HI R5, R3.reuse, R4, RZ, 0x1 ;  /* 0x0000000403057211 */ /* 0x040fe400078f08ff */
[--C-:B------:R-:W-:Y:S02]  /*0c20*/  SHF.R.S32.HI R8, RZ, 0x2, R7.reuse ;  /* 0x00000002ff087819 */ /* 0x100fe40000011407 */
[----:B------:R-:W-:Y:S02]  /*0c30*/  SHF.R.S32.HI R9, RZ, 0x1f, R7 ;  /* 0x0000001fff097819 */ /* 0x000fe40000011407 */
[----:B------:R-:W-:-:S02]  /*0c40*/  LOP3.LUT R3, R3, 0x3fffff0, RZ, 0xc0, !PT ;  /* 0x03fffff003037812 */ /* 0x000fc400078ec0ff */
[----:B------:R-:W-:Y:S02]  /*0c50*/  LEA.HI R9, R9, R8, RZ, 0x3 ;  /* 0x0000000809097211 */ /* 0x000fe400078f18ff */
[----:B------:R-:W-:Y:S01]  /*0c60*/  LOP3.LUT R5, R5, 0x1ffffffe, RZ, 0xc0, !PT ;  /* 0x1ffffffe05057812 */ /* 0x000fe200078ec0ff */
[----:B------:R-:W-:Y:S01]  /*0c70*/  IMAD.IADD R3, R10, 0x1, -R3 ;  /* 0x000000010a037824 */ /* 0x000fe200078e0a03 */
[----:B------:R-:W-:Y:S02]  /*0c80*/  LOP3.LUT R9, R9, 0xfffffff8, RZ, 0xc0, !PT ;  /* 0xfffffff809097812 */ /* 0x000fe400078ec0ff */
[----:B------:R-:W-:Y:S01]  /*0c90*/  LOP3.LUT R7, R7, 0x7ffffffc, RZ, 0xc0, !PT ;  /* 0x7ffffffc07077812 */ /* 0x000fe200078ec0ff */
[----:B------:R-:W-:Y:S01]  /*0ca0*/  IMAD R2, R13, 0x10, R3 ;  /* 0x000000100d027824 */ /* 0x000fe200078e0203 */
[----:B------:R-:W-:Y:S01]  /*0cb0*/  IADD3 R5, R4, -R5, RZ ;  /* 0x8000000504057210 */ /* 0x000fe20007ffe0ff */
[----:B------:R-:W-:Y:S01]  /*0cc0*/  IMAD.IADD R9, R8, 0x1, -R9 ;  /* 0x0000000108097824 */ /* 0x000fe200078e0a09 */
[----:B------:R-:W-:Y:S01]  /*0cd0*/  IADD3 R7, R12, -R7, RZ ;  /* 0x800000070c077210 */ /* 0x000fe20007ffe0ff */
[----:B------:R-:W-:Y:S01]  /*0ce0*/  IMAD.MOV.U32 R8, RZ, RZ, -0x2 ;  /* 0xfffffffeff087424 */ /* 0x000fe200078e00ff */
[----:B------:R-:W-:Y:S01]  /*0cf0*/  LEA.HI R6, R6, R12, RZ, 0x5 ;  /* 0x0000000c06067211 */ /* 0x000fe200078f28ff */
[----:B------:R-:W-:-:S03]  /*0d00*/  IMAD.HI R4, R11, 0x55555556, RZ ;  /* 0x555555560b047827 */ /* 0x000fc600078e02ff */
[----:B------:R-:W-:Y:S01]  /*0d10*/  SHF.R.S32.HI R6, RZ, 0x5, R6 ;  /* 0x00000005ff067819 */ /* 0x000fe20000011406 */
[----:B------:R-:W-:Y:S01]  /*0d20*/  IMAD R5, R2, 0x8, R5 ;  /* 0x0000000802057824 */ /* 0x000fe200078e0205 */
[----:B------:R-:W-:Y:S01]  /*0d30*/  LEA.HI R4, R4, R4, RZ, 0x1 ;  /* 0x0000000404047211 */ /* 0x000fe200078f08ff */
[----:B------:R-:W-:Y:S02]  /*0d40*/  IMAD R2, R7, R8, 0x80 ;  /* 0x0000008007027424 */ /* 0x000fe400078e0208 */
[----:B------:R-:W-:Y:S02]  /*0d50*/  IMAD R9, R6, 0x10, R9 ;  /* 0x0000001006097824 */ /* 0x000fe400078e0209 */
[----:B------:R-:W-:Y:S01]  /*0d60*/  IMAD R4, R4, -0x3, R11 ;  /* 0xfffffffd04047824 */ /* 0x000fe200078e020b */
[----:B------:R0:W-:Y:S01]  /*0d70*/  STL [R1+0x5c], R2 ;  /* 0x00005c0201007387 */ /* 0x0001e20000100800 */
[----:B------:R-:W-:Y:S02]  /*0d80*/  IMAD.SHL.U32 R5, R5, 0x8, RZ ;  /* 0x0000000805057824 */ /* 0x000fe400078e00ff */
[----:B------:R-:W-:-:S05]  /*0d90*/  IMAD R6, R4, 0x40, R9 ;  /* 0x0000004004067824 */ /* 0x000fca00078e0209 */
[----:B------:R-:W-:Y:S01]  /*0da0*/  STL [R1+0x58], R6 ;  /* 0x0000580601007387 */ /* 0x000fe20000100800 */
[CC--:B0-----:R-:W-:Y:S02]  /*0db0*/  LEA.HI R2, R0.reuse, R10.reuse, RZ, 0x2 ;  /* 0x0000000a00027211 */ /* 0x0c1fe400078f10ff */
[----:B------:R-:W-:Y:S02]  /*0dc0*/  LEA.HI R0, R0, R10, RZ, 0x3 ;  /* 0x0000000a00007211 */ /* 0x000fe400078f18ff */
[--C-:B------:R-:W-:Y:S02]  /*0dd0*/  SHF.R.S32.HI R152, RZ, 0x2, R2.reuse ;  /* 0x00000002ff987819 */ /* 0x100fe40000011402 */
[----:B------:R-:W-:Y:S02]  /*0de0*/  SHF.R.S32.HI R3, RZ, 0x1f, R2 ;  /* 0x0000001fff037819 */ /* 0x000fe40000011402 */
[----:B------:R-:W-:Y:S01]  /*0df0*/  SHF.R.S32.HI R4, RZ, 0x3, R0 ;  /* 0x00000003ff047819 */ /* 0x000fe20000011400 */
[----:B------:R-:W-:Y:S01]  /*0e00*/  VIADD R9, R152, 0x60 ;  /* 0x0000006098097836 */ /* 0x000fe20000000000 */
[----:B------:R-:W-:-:S02]  /*0e10*/  LOP3.LUT R0, R0, 0xfffffff8, RZ, 0xc0, !PT ;  /* 0xfffffff800007812 */ /* 0x000fc400078ec0ff */
[----:B------:R-:W-:Y:S02]  /*0e20*/  LEA.HI R3, R3, R152, RZ, 0x3 ;  /* 0x0000009803037211 */ /* 0x000fe400078f18ff */
[----:B------:R-:W-:Y:S01]  /*0e30*/  LOP3.LUT R2, R2, 0xfffffffc, RZ, 0xc0, !PT ;  /* 0xfffffffc02027812 */ /* 0x000fe200078ec0ff */
[C---:B------:R-:W-:Y:S01]  /*0e40*/  IMAD.IADD R8, R10.reuse, 0x1, -R0 ;  /* 0x000000010a087824 */ /* 0x040fe200078e0a00 */
[----:B------:R-:W-:Y:S02]  /*0e50*/  LOP3.LUT R3, R3, 0xfffffff8, RZ, 0xc0, !PT ;  /* 0xfffffff803037812 */ /* 0x000fe400078ec0ff */
[----:B------:R-:W-:Y:S01]  /*0e60*/  SHF.R.S32.HI R4, RZ, 0x1f, R9 ;  /* 0x0000001fff047819 */ /* 0x000fe20000011409 */
[----:B------:R-:W-:Y:S02]  /*0e70*/  IMAD.IADD R7, R10, 0x1, -R2 ;  /* 0x000000010a077824 */ /* 0x000fe400078e0a02 */
[----:B------:R-:W-:Y:S01]  /*0e80*/  IMAD.SHL.U32 R8, R8, 0x8, RZ ;  /* 0x0000000808087824 */ /* 0x000fe200078e00ff */
[----:B------:R-:W-:Y:S01]  /*0e90*/  LEA.HI R4, R4, R9, RZ, 0x3 ;  /* 0x0000000904047211 */ /* 0x000fe200078f18ff */
[----:B------:R-:W-:Y:S01]  /*0ea0*/  IMAD.IADD R3, R152, 0x1, -R3 ;  /* 0x0000000198037824 */ /* 0x000fe200078e0a03 */
[----:B------:R-:W-:Y:S01]  /*0eb0*/  LEA.HI R0, R7, R7, RZ, 0x1 ;  /* 0x0000000707007211 */ /* 0x000fe200078f08ff */
[----:B------:R-:W-:Y:S01]  /*0ec0*/  IMAD.SHL.U32 R2, R9, 0x40, RZ ;  /* 0x0000004009027824 */ /* 0x000fe200078e00ff */
[----:B------:R-:W-:Y:S01]  /*0ed0*/  STL [R1+0x40], R8 ;  /* 0x0000400801007387 */ /* 0x000fe20000100800 */
[C---:B------:R-:W-:Y:S01]  /*0ee0*/  IMAD.SHL.U32 R22, R7.reuse, 0x4, RZ ;  /* 0x0000000407167824 */ /* 0x040fe200078e00ff */
[----:B------:R-:W-:-:S02]  /*0ef0*/  SHF.L.U32 R16, R7, 0x3, RZ ;  /* 0x0000000307107819 */ /* 0x000fc400000006ff */
[----:B------:R0:W-:Y:S01]  /*0f00*/  STL [R1+0x1c], R3 ;  /* 0x00001c0301007387 */ /* 0x0001e20000100800 */
[----:B------:R-:W-:Y:S01]  /*0f10*/  SHF.L.U32 R4, R4, 0x6, RZ ;  /* 0x0000000604047819 */ /* 0x000fe200000006ff */
[----:B------:R-:W-:Y:S01]  /*0f20*/  VIADD R156, R22, 0x10 ;  /* 0x00000010169c7836 */ /* 0x000fe20000000000 */
[----:B------:R-:W-:Y:S02]  /*0f30*/  LOP3.LUT R0, R0, 0x1ffffffe, RZ, 0xc0, !PT ;  /* 0x1ffffffe00007812 */ /* 0x000fe400078ec0ff */
[----:B------:R-:W-:Y:S02]  /*0f40*/  LOP3.LUT R4, R4, 0xfffffe00, RZ, 0xc0, !PT ;  /* 0xfffffe0004047812 */ /* 0x000fe400078ec0ff */
[----:B------:R-:W-:Y:S01]  /*0f50*/  SHF.R.S32.HI R17, RZ, 0x1f, R16 ;  /* 0x0000001fff117819 */ /* 0x000fe20000011410 */
[----:B------:R-:W-:Y:S01]  /*0f60*/  IMAD.IADD R0, R7, 0x1, -R0 ;  /* 0x0000000107007824 */ /* 0x000fe200078e0a00 */
[----:B------:R-:W-:Y:S02]  /*0f70*/  SHF.R.S32.HI R7, RZ, 0x1f, R156 ;  /* 0x0000001fff077819 */ /* 0x000fe4000001149c */
[----:B0-----:R-:W-:Y:S01]  /*0f80*/  LOP3.LUT R3, R2, 0x1c0, RZ, 0xc0, !PT ;  /* 0x000001c002037812 */ /* 0x001fe200078ec0ff */
[----:B------:R-:W-:Y:S01]  /*0f90*/  IMAD R0, R0, 0x8, R6 ;  /* 0x0000000800007824 */ /* 0x000fe200078e0206 */
[----:B------:R-:W-:-:S02]  /*0fa0*/  SHF.R.S32.HI R2, RZ, 0x1f, R8 ;  /* 0x0000001fff027819 */ /* 0x000fc40000011408 */
[----:B------:R-:W-:Y:S02]  /*0fb0*/  SHF.R.U32.HI R8, RZ, 0x3, R3 ;  /* 0x00000003ff087819 */ /* 0x000fe40000011603 */
[----:B------:R-:W-:Y:S01]  /*0fc0*/  LOP3.LUT R3, R3, 0x38, R16, 0xf8, !PT ;  /* 0x0000003803037812 */ /* 0x000fe200078ef810 */
[----:B------:R0:W-:Y:S03]  /*0fd0*/  STL [R1+0x68], R2 ;  /* 0x0000680201007387 */ /* 0x0001e60000100800 */
[----:B------:R-:W-:Y:S01]  /*0fe0*/  LOP3.LUT R3, R4, R3, R8, 0xf6, !PT ;  /* 0x0000000304037212 */ /* 0x000fe200078ef608 */
[----:B------:R-:W-:Y:S01]  /*0ff0*/  IMAD.SHL.U32 R8, R156, 0x2, RZ ;  /* 0x000000029c087824 */ /* 0x000fe200078e00ff */
[----:B------:R1:W-:Y:S02]  /*1000*/  STL [R1+0x24], R4 ;  /* 0x0000240401007387 */ /* 0x0003e40000100800 */
[----:B------:R-:W-:-:S02]  /*1010*/  LEA R3, R3, R18, 0x1 ;  /* 0x0000001203037211 */ /* 0x000fc400078e08ff */
[----:B------:R2:W-:Y:S01]  /*1020*/  STL [R1+0x50], R8 ;  /* 0x0000500801007387 */ /* 0x0005e20000100800 */
[----:B0-----:R-:W-:-:S03]  /*1030*/  VIADD R2, R16, 0x20 ;  /* 0x0000002010027836 */ /* 0x001fc60000000000 */
[----:B------:R2:W-:Y:S01]  /*1040*/  STL [R1+0x64], R5 ;  /* 0x0000640501007387 */ /* 0x0005e20000100800 */
[----:B-1----:R-:W-:Y:S02]  /*1050*/  SHF.L.U64.HI R4, R156, 0x1, R7 ;  /* 0x000000019c047819 */ /* 0x002fe40000010207 */
[----:B------:R-:W-:-:S03]  /*1060*/  SHF.R.S32.HI R153, RZ, 0x1f, R2 ;  /* 0x0000001fff997819 */ /* 0x000fc60000011402 */
[----:B------:R2:W-:Y:S04]  /*1070*/  STL [R1+0x4c], R4 ;  /* 0x00004c0401007387 */ /* 0x0005e80000100800 */
[----:B------:R2:W-:Y:S04]  /*1080*/  STL [R1+0x54], R3 ;  /* 0x0000540301007387 */ /* 0x0005e80000100800 */
[----:B------:R2:W-:Y:S02]  /*1090*/  STL [R1+0x60], R0 ;  /* 0x0000600001007387 */ /* 0x0005e40000100800 */
.L_x_13334:
[----:B0-2--5:R-:W0:Y:S02]  /*10a0*/  LDC.64 R4, c[0x0][0xc88] ;  /* 0x00032200ff047b82 */ /* 0x025e240000000a00 */
[----:B0-----:R-:W-:-:S05]  /*10b0*/  IMAD.WIDE R4, R35, 0x4, R4 ;  /* 0x0000000423047825 */ /* 0x001fca00078e0204 */
[----:B------:R-:W2:Y:S01]  /*10c0*/  LDG.E R3, desc[UR42][R4.64] ;  /* 0x0000002a04037981 */ /* 0x000ea2000c1e1900 */
        /* <DEDUP_REMOVED lines=11> */
[C---:B------:R-:W-:Y:S01]  /*1180*/  @P1 LEA R6, P2, R3.reuse, UR4, 0x2 ;  /* 0x0000000403061c11 */ /* 0x040fe2000f8410ff */
[C---:B------:R-:W-:Y:S01]  /*1190*/  IMAD.SHL.U32 R36, R3.reuse, 0x4, RZ ;  /* 0x0000000403247824 */ /* 0x040fe200078e00ff */
[C-C-:B------:R-:W-:Y:S01]  /*11a0*/  SHF.L.U64.HI R32, R3.reuse, 0x2, R0.reuse ;  /* 0x0000000203207819 */ /* 0x140fe20000010200 */
[----:B------:R0:W-:Y:S01]  /*11b0*/  STL [R1+0x44], R0 ;  /* 0x0000440001007387 */ /* 0x0001e20000100800 */
[----:B------:R-:W-:-:S02]  /*11c0*/  @P1 LEA.HI.X R7, R3, UR5, R0, 0x2, P2 ;  /* 0x0000000503071c11 */ /* 0x000fc400090f1400 */
[----:B------:R-:W-:Y:S01]  /*11d0*/  ISETP.NE.U32.AND P2, PT, RZ, UR8, PT ;  /* 0x00000008ff007c0c */ /* 0x000fe2000bf45070 */
[----:B------:R-:W-:Y:S01]  /*11e0*/  ULDC UR4, c[0x0][0x288] ;  /* 0x0000a20000047ab9 */ /* 0x000fe20000000800 */
[----:B------:R-:W-:Y:S01]  /*11f0*/  IADD3 R8, P3, R36, UR6, RZ ;  /* 0x0000000624087c10 */ /* 0x000fe2000ff7e0ff */
[----:B-1----:R1:W-:Y:S01]  /*1200*/  STL [R1+0x2c], R36 ;  /* 0x00002c2401007387 */ /* 0x0023e20000100800 */
[----:B------:R-:W-:Y:S01]  /*1210*/  ISETP.NE.AND.EX P2, PT, RZ, UR9, PT, P2 ;  /* 0x00000009ff007c0c */ /* 0x000fe2000bf45320 */
[----:B0-----:R-:W-:Y:S01]  /*1220*/  IMAD.MOV.U32 R0, RZ, RZ, RZ ;  /* 0x000000ffff007224 */ /* 0x001fe200078e00ff */
[----:B------:R-:W-:Y:S01]  /*1230*/  MOV R25, UR4 ;  /* 0x0000000400197c02 */ /* 0x000fe20008000f00 */
[----:B------:R-:W-:Y:S01]  /*1240*/  ULDC.64 UR4, c[0x0][0x418] ;  /* 0x0001060000047ab9 */ /* 0x000fe20000000a00 */
[----:B------:R-:W-:Y:S01]  /*1250*/  IADD3.X R9, R32, UR7, RZ, P3, !PT ;  /* 0x0000000720097c10 */ /* 0x000fe20009ffe4ff */
        /* <DEDUP_REMOVED lines=26> */
.L_x_13206:
        /* <DEDUP_REMOVED lines=10> */
.L_x_13207:
[----:B------:R-:W-:Y:S05]  /*14a0*/  @!P0 BRA `(.L_x_13208) ;  /* 0x00000000000c8947 */ /* 0x000fea0003800000 */
[----:B------:R-:W2:Y:S04]  /*14b0*/  LDG.E R4, desc[UR42][R8.64] ;  /* 0x0000002a08047981 */ /* 0x000ea8000c1e1900 */
[----:B------:R-:W2:Y:S02]  /*14c0*/  LDG.E R31, desc[UR42][R8.64+0x4] ;  /* 0x0000042a081f7981 */ /* 0x000ea4000c1e1900 */
[----:B--2---:R-:W-:-:S07]  /*14d0*/  IADD3 R31, -R4, R31, RZ ;  /* 0x0000001f041f7210 */ /* 0x004fce0007ffe1ff */
.L_x_13208:
        /* <DEDUP_REMOVED lines=10> */
[----:B------:R-:W-:Y:S01]  /*1580*/  ISETP.NE.U32.AND P1, PT, RZ, UR4, PT ;  /* 0x00000004ff007c0c */ /* 0x000fe2000bf25070 */
[----:B------:R-:W-:-:S03]  /*1590*/  IMAD.MOV.U32 R24, RZ, RZ, R31 ;  /* 0x000000ffff187224 */ /* 0x000fc600078e001f */
[----:B------:R-:W-:Y:S02]  /*15a0*/  VIMNMX R28, RZ, R28, !PT ;  /* 0x0000001cff1c7248 */ /* 0x000fe40007fe0100 */
[----:B------:R-:W-:-:S13]  /*15b0*/  ISETP.NE.AND.EX P1, PT, RZ, UR5, PT, P1 ;  /* 0x00000005ff007c0c */ /* 0x000fda000bf25310 */
[----:B------:R-:W-:-:S04]  /*15c0*/  @P1 IADD3 R6, P2, R36, UR4, RZ ;  /* 0x0000000424061c10 */ /* 0x000fc8000ff5e0ff */
[----:B------:R-:W-:-:S05]  /*15d0*/  @P1 IADD3.X R7, R32, UR5, RZ, P2, !PT ;  /* 0x0000000520071c10 */ /* 0x000fca00097fe4ff */
[----:B------:R0:W5:Y:S01]  /*15e0*/  @P1 LDG.E R24, desc[UR42][R6.64] ;  /* 0x0000002a06181981 */ /* 0x000162000c1e1900 */
[----:B--2---:R-:W-:-:S04]  /*15f0*/  @P0 IMAD.IADD R30, R8, 0x1, -R3 ;  /* 0x00000001081e0824 */ /* 0x004fc800078e0a03 */
[----:B------:R-:W-:-:S05]  /*1600*/  IMAD.IADD R88, R9, 0x1, R30 ;  /* 0x0000000109587824 */ /* 0x000fca00078e021e */
[----:B------:R-:W-:-:S04]  /*1610*/  IADD3 R0, R88, 0x7f, RZ ;  /* 0x0000007f58007810 */ /* 0x000fc80007ffe0ff */
[----:B------:R-:W-:-:S04]  /*1620*/  SHF.R.S32.HI R3, RZ, 0x1f, R0 ;  /* 0x0000001fff037819 */ /* 0x000fc80000011400 */
[----:B------:R-:W-:-:S04]  /*1630*/  LEA.HI R3, R3, R0, RZ, 0x7 ;  /* 0x0000000003037211 */ /* 0x000fc800078f38ff */
[----:B------:R-:W-:-:S04]  /*1640*/  LOP3.LUT R5, R3, 0xffffff80, RZ, 0xc0, !PT ;  /* 0xffffff8003057812 */ /* 0x000fc800078ec0ff */
[----:B------:R-:W-:-:S04]  /*1650*/  VIADDMNMX R5, R5, -R9, R30, PT ;  /* 0x8000000905057246 */ /* 0x000fc8000380011e */
[----:B------:R-:W-:Y:S02]  /*1660*/  ISETP.GT.AND P0, PT, R5, R28, PT ;  /* 0x0000001c0500720c */ /* 0x000fe40003f04270 */
[----:B------:R-:W-:-:S05]  /*1670*/  SHF.R.U32.HI R28, RZ, 0x7, R28 ;  /* 0x00000007ff1c7819 */ /* 0x000fca000001161c */
[----:B------:R-:W-:-:S06]  /*1680*/  IMAD.MOV.U32 R27, RZ, RZ, R28 ;  /* 0x000000ffff1b7224 */ /* 0x000fcc00078e001c */
[----:B------:R-:W-:-:S05]  /*1690*/  @P0 VIADD R0, R5, 0x7f ;  /* 0x0000007f05000836 */ /* 0x000fca0000000000 */
        /* <DEDUP_REMOVED lines=28> */
.L_x_13211:
[----:B------:R-:W-:Y:S05]  /*1860*/  BSYNC B6 ;  /* 0x0000000000067941 */ /* 0x000fea0003800000 */
.L_x_13210:
        /* <DEDUP_REMOVED lines=20> */
.L_x_13213:
[----:B------:R-:W-:Y:S05]  /*19b0*/  BSYNC B6 ;  /* 0x0000000000067941 */ /* 0x000fea0003800000 */
.L_x_13212:
[----:B------:R-:W-:Y:S01]  /*19c0*/  ULDC.64 UR4, c[0x0][0x9f8] ;  /* 0x00027e0000047ab9 */ /* 0x000fe20000000a00 */
[----:B------:R-:W2:Y:S01]  /*19d0*/  LDL R38, [R1+0x1c] ;  /* 0x00001c0001267983 */ /* 0x000ea20000100800 */
[----:B------:R-:W-:Y:S01]  /*19e0*/  ISETP.NE.U32.AND P0, PT, RZ, UR4, PT ;  /* 0x00000004ff007c0c */ /* 0x000fe2000bf05070 */
[----:B------:R-:W0:Y:S03]  /*19f0*/  LDC.64 R4, c[0x0][0x3f8] ;  /* 0x0000fe00ff047b82 */ /* 0x000e260000000a00 */
[----:B------:R-:W-:-:S05]  /*1a00*/  ISETP.NE.AND.EX P0, PT, RZ, UR5, PT, P0 ;  /* 0x00000005ff007c0c */ /* 0x000fca000bf05300 */
[----:B------:R-:W1:Y:S08]  /*1a10*/  LDC.64 R64, c[0x0][0x408] ;  /* 0x00010200ff407b82 */ /* 0x000e700000000a00 */
[----:B------:R-:W-:Y:S01]  /*1a20*/  @P0 IADD3 R6, P1, R36, UR4, RZ ;  /* 0x0000000424060c10 */ /* 0x000fe2000ff3e0ff */
[----:B------:R-:W3:Y:S03]  /*1a30*/  LDC R37, c[0x0][0x3f4] ;  /* 0x0000fd00ff257b82 */ /* 0x000ee60000000800 */
[----:B------:R-:W-:-:S02]  /*1a40*/  @P0 IADD3.X R7, R32, UR5, RZ, P1, !PT ;  /* 0x0000000520070c10 */ /* 0x000fc40008ffe4ff */
[----:B------:R-:W4:Y:S04]  /*1a50*/  LDL.LU R32, [R1] ;  /* 0x0000000001207983 */ /* 0x000f280000300800 */
[----:B------:R-:W4:Y:S04]  /*1a60*/  LDL R14, [R1+0x24] ;  /* 0x00002400010e7983 */ /* 0x000f280000100800 */
[----:B------:R1:W4:Y:S01]  /*1a70*/  @P0 LDG.E R29, desc[UR42][R6.64] ;  /* 0x0000002a061d0981 */ /* 0x000322000c1e1900 */
[----:B------:R-:W1:Y:S01]  /*1a80*/  S2R R36, SR_TID.X ;  /* 0x0000000000247919 */ /* 0x000e620000002100 */
[----:B------:R-:W-:-:S02]  /*1a90*/  SHF.R.S32.HI R3, RZ, 0x1f, R152 ;  /* 0x0000001fff037819 */ /* 0x000fc40000011498 */
[----:B------:R-:W-:-:S03]  /*1aa0*/  SHF.R.S32.HI R23, RZ, 0x1f, R22 ;  /* 0x0000001fff177819 */ /* 0x000fc60000011416 */
[-C--:B0-----:R-:W-:Y:S02]  /*1ab0*/  IMAD R0, R3, R4.reuse, RZ ;  /* 0x0000000403007224 */ /* 0x081fe400078e02ff */
[----:B------:R-:W-:-:S04]  /*1ac0*/  IMAD.WIDE.U32 R8, R152, R4, R22 ;  /* 0x0000000498087225 */ /* 0x000fc800078e0016 */
[C---:B------:R-:W-:Y:S02]  /*1ad0*/  IMAD R13, R152.reuse, R5, R0 ;  /* 0x00000005980d7224 */ /* 0x040fe400078e0200 */
[----:B------:R-:W-:Y:S01]  /*1ae0*/  IMAD.WIDE.U32 R10, R152, R4, R16 ;  /* 0x00000004980a7225 */ /* 0x000fe200078e0010 */
[----:B---3--:R-:W-:Y:S02]  /*1af0*/  ISETP.GE.AND P0, PT, R16, R37, PT ;  /* 0x000000251000720c */ /* 0x008fe40003f06270 */
[----:B------:R-:W-:Y:S01]  /*1b00*/  IADD3 R9, R9, R13, RZ ;  /* 0x0000000d09097210 */ /* 0x000fe20007ffe0ff */
[----:B-1----:R-:W-:Y:S02]  /*1b10*/  IMAD R3, R3, R64, RZ ;  /* 0x0000004003037224 */ /* 0x002fe400078e02ff */
[----:B------:R-:W-:Y:S01]  /*1b20*/  IMAD.IADD R11, R13, 0x1, R11 ;  /* 0x000000010d0b7824 */ /* 0x000fe200078e020b */
[----:B-----5:R-:W-:Y:S01]  /*1b30*/  SHF.R.S32.HI R13, RZ, 0x1f, R24 ;  /* 0x0000001fff0d7819 */ /* 0x020fe20000011418 */
[----:B------:R-:W-:Y:S01]  /*1b40*/  IMAD R15, R152, R65, R3 ;  /* 0x00000041980f7224 */ /* 0x000fe200078e0203 */
[----:B------:R-:W-:-:S03]  /*1b50*/  SEL R3, R37, RZ, P0 ;  /* 0x000000ff25037207 */ /* 0x000fc60000000000 */
[C---:B------:R-:W-:Y:S02]  /*1b60*/  IMAD R12, R13.reuse, R4, RZ ;  /* 0x000000040d0c7224 */ /* 0x040fe400078e02ff */
[----:B------:R-:W-:Y:S02]  /*1b70*/  IMAD R13, R13, R64, RZ ;  /* 0x000000400d0d7224 */ /* 0x000fe400078e02ff */
[----:B------:R-:W-:Y:S02]  /*1b80*/  VIADD R39, R36, 0xffffff80 ;  /* 0xffffff8024277836 */ /* 0x000fe40000000000 */
[----:B------:R-:W-:Y:S01]  /*1b90*/  IMAD.IADD R3, R16, 0x1, R3 ;  /* 0x0000000110037824 */ /* 0x000fe200078e0203 */
[----:B------:R-:W-:Y:S01]  /*1ba0*/  SHF.L.U64.HI R68, R4, 0x7, R5 ;  /* 0x0000000704447819 */ /* 0x000fe20000010205 */
[----:B------:R-:W-:Y:S01]  /*1bb0*/  IMAD.WIDE.U32 R20, R24, R4, R8 ;  /* 0x0000000418147225 */ /* 0x000fe200078e0008 */
[----:B------:R-:W-:-:S03]  /*1bc0*/  SHF.L.U64.HI R66, R64, 0x7, R65 ;  /* 0x0000000740427819 */ /* 0x000fc60000010241 */
[----:B------:R-:W-:Y:S01]  /*1bd0*/  IMAD.WIDE.U32 R52, R24, R4, R10 ;  /* 0x0000000418347225 */ /* 0x000fe200078e000a */
[----:B------:R-:W-:-:S03]  /*1be0*/  SHF.R.S32.HI R0, RZ, 0x1f, R3 ;  /* 0x0000001fff007819 */ /* 0x000fc60000011403 */
[----:B------:R-:W-:Y:S02]  /*1bf0*/  IMAD.SHL.U32 R67, R4, 0x80, RZ ;  /* 0x0000008004437824 */ /* 0x000fe400078e00ff */
[----:B------:R-:W-:Y:S02]  /*1c00*/  IMAD R13, R24, R65, R13 ;  /* 0x00000041180d7224 */ /* 0x000fe400078e020d */
[----:B------:R-:W-:Y:S01]  /*1c10*/  IMAD.WIDE.U32 R6, R152, R64, R16 ;  /* 0x0000004098067225 */ /* 0x000fe200078e0010 */
[----:B------:R-:W-:-:S03]  /*1c20*/  LEA.HI R0, R0, R3, RZ, 0x3 ;  /* 0x0000000300007211 */ /* 0x000fc600078f18ff */
[----:B------:R-:W-:Y:S02]  /*1c30*/  IMAD.IADD R7, R15, 0x1, R7 ;  /* 0x000000010f077824 */ /* 0x000fe400078e0207 */
[-C--:B------:R-:W-:Y:S01]  /*1c40*/  IMAD.WIDE.U32 R56, R24, R64.reuse, R6 ;  /* 0x0000004018387225 */ /* 0x080fe200078e0006 */
[----:B------:R-:W-:Y:S02]  /*1c50*/  SHF.R.S32.HI R7, RZ, 0x3, R0 ;  /* 0x00000003ff077819 */ /* 0x000fe40000011400 */
[----:B------:R-:W-:Y:S01]  /*1c60*/  LOP3.LUT R6, R0, 0xfffffff8, RZ, 0xc0, !PT ;  /* 0xfffffff800067812 */ /* 0x000fe200078ec0ff */
[----:B------:R-:W-:-:S04]  /*1c70*/  IMAD.WIDE.U32 R54, R152, R64, R22 ;  /* 0x0000004098367225 */ /* 0x000fc800078e0016 */
[----:B------:R-:W-:Y:S02]  /*1c80*/  IMAD.IADD R55, R55, 0x1, R15 ;  /* 0x0000000137377824 */ /* 0x000fe400078e020f */
[C---:B------:R-:W-:Y:S02]  /*1c90*/  IMAD R35, R24.reuse, R5, R12 ;  /* 0x0000000518237224 */ /* 0x040fe400078e020c */
[----:B------:R-:W-:Y:S01]  /*1ca0*/  IMAD.WIDE.U32 R54, R24, R64, R54 ;  /* 0x0000004018367225 */ /* 0x000fe200078e0036 */
[----:B------:R-:W-:-:S03]  /*1cb0*/  SHF.R.S32.HI R63, RZ, 0x1f, R34 ;  /* 0x0000001fff3f7819 */ /* 0x000fc60000011422 */
[----:B------:R-:W-:Y:S02]  /*1cc0*/  IMAD.IADD R70, R70, 0x1, R31 ;  /* 0x0000000146467824 */ /* 0x000fe400078e021f */
[----:B------:R-:W-:Y:S02]  /*1cd0*/  IMAD.IADD R58, R21, 0x1, R35 ;  /* 0x00000001153a7824 */ /* 0x000fe400078e0223 */
[----:B------:R-:W-:Y:S02]  /*1ce0*/  IMAD.SHL.U32 R64, R64, 0x80, RZ ;  /* 0x0000008040407824 */ /* 0x000fe400078e00ff */
[----:B------:R-:W-:Y:S02]  /*1cf0*/  IMAD.SHL.U32 R60, R37, 0x2, RZ ;  /* 0x00000002253c7824 */ /* 0x000fe400078e00ff */
[----:B------:R-:W-:Y:S02]  /*1d00*/  IMAD.IADD R35, R35, 0x1, R53 ;  /* 0x0000000123237824 */ /* 0x000fe400078e0235 */
[----:B------:R-:W-:Y:S01]  /*1d10*/  IMAD.IADD R31, R13, 0x1, R57 ;  /* 0x000000010d1f7824 */ /* 0x000fe200078e0239 */
[----:B--2---:R-:W-:-:S02]  /*1d20*/  SHF.L.U32 R69, R38, 0x6, RZ ;  /* 0x0000000626457819 */ /* 0x004fc400000006ff */
[----:B------:R-:W-:Y:S02]  /*1d30*/  LOP3.LUT P1, RZ, R38, 0x4, RZ, 0xc0, !PT ;  /* 0x0000000426ff7812 */ /* 0x000fe4000782c0ff */
[----:B------:R-:W-:Y:S02]  /*1d40*/  SHF.R.U32.HI R38, RZ, 0x7, R36 ;  /* 0x00000007ff267819 */ /* 0x000fe40000011624 */
[----:B------:R-:W-:Y:S02]  /*1d50*/  LOP3.LUT R69, R69, 0x1c0, RZ, 0xc0, !PT ;  /* 0x000001c045457812 */ /* 0x000fe400078ec0ff */
[----:B------:R-:W-:Y:S01]  /*1d60*/  SHF.R.S32.HI R36, RZ, 0x1f, R39 ;  /* 0x0000001fff247819 */ /* 0x000fe20000011427 */
[C---:B------:R-:W-:Y:S01]  /*1d70*/  VIADD R62, R38.reuse, 0x8 ;  /* 0x00000008263e7836 */ /* 0x040fe20000000000 */
[----:B------:R-:W-:Y:S01]  /*1d80*/  ISETP.NE.AND P6, PT, R38, 0x1, PT ;  /* 0x000000012600780c */ /* 0x000fe20003fc5270 */
[----:B------:R-:W-:Y:S01]  /*1d90*/  VIADD R38, R152, 0x60 ;  /* 0x0000006098267836 */ /* 0x000fe20000000000 */
[----:B------:R-:W-:-:S02]  /*1da0*/  SHF.R.U32.HI R65, RZ, 0x3, R69 ;  /* 0x00000003ff417819 */ /* 0x000fc40000011645 */
[C---:B------:R-:W-:Y:S02]  /*1db0*/  LOP3.LUT R4, R69.reuse, 0x18, R16, 0xf8, !PT ;  /* 0x0000001845047812 */ /* 0x040fe400078ef810 */
[----:B------:R-:W-:Y:S01]  /*1dc0*/  LEA.HI R36, R36, R39, RZ, 0x5 ;  /* 0x0000002724247211 */ /* 0x000fe200078f28ff */
[----:B------:R-:W-:Y:S01]  /*1dd0*/  IMAD.SHL.U32 R38, R38, 0x40, RZ ;  /* 0x0000004026267824 */ /* 0x000fe200078e00ff */
[----:B------:R-:W-:Y:S02]  /*1de0*/  LOP3.LUT R4, R4, R65, RZ, 0x3c, !PT ;  /* 0x0000004104047212 */ /* 0x000fe400078e3cff */
[----:B------:R-:W-:Y:S02]  /*1df0*/  SHF.R.S32.HI R36, RZ, 0x5, R36 ;  /* 0x00000005ff247819 */ /* 0x000fe40000011424 */
[----:B------:R-:W-:Y:S02]  /*1e00*/  LOP3.LUT R38, R38, 0x1c0, RZ, 0xc0, !PT ;  /* 0x000001c026267812 */ /* 0x000fe400078ec0ff */
[----:B----4-:R-:W-:Y:S01]  /*1e10*/  LOP3.LUT R32, R32, 0xfffffffd, RZ, 0xc0, !PT ;  /* 0xfffffffd20207812 */ /* 0x010fe200078ec0ff */
[----:B------:R-:W-:Y:S01]  /*1e20*/  IMAD R59, R36, 0x200, R4 ;  /* 0x00000200243b7824 */ /* 0x000fe200078e0204 */
[----:B------:R-:W-:-:S02]  /*1e30*/  LOP3.LUT R4, R69, 0x38, R0, 0xf8, !PT ;  /* 0x0000003845047812 */ /* 0x000fc400078ef800 */
[----:B------:R-:W-:Y:S02]  /*1e40*/  @P1 LOP3.LUT R32, R32, 0x2, RZ, 0xfc, !PT ;  /* 0x0000000220201812 */ /* 0x000fe400078efcff */
[----:B------:R-:W-:Y:S01]  /*1e50*/  LOP3.LUT R0, R38, 0x38, R0, 0xf8, !PT ;  /* 0x0000003826007812 */ /* 0x000fe200078ef800 */
[----:B------:R-:W-:Y:S01]  /*1e60*/  VIADD R38, R152, 0x60 ;  /* 0x0000006098267836 */ /* 0x000fe20000000000 */
[----:B------:R-:W-:Y:S05]  /*1e70*/  @!P6 WARPSYNC.ALL ;  /* 0x000000000000e948 */ /* 0x000fea0003800000 */
[----:B------:R0:W-:Y:S01]  /*1e80*/  STL [R1], R32 ;  /* 0x0000002001007387 */ /* 0x0001e20000100800 */
[----:B------:R-:W-:Y:S01]  /*1e90*/  SHF.L.U32 R38, R38, 0x6, RZ ;  /* 0x0000000626267819 */ /* 0x000fe200000006ff */
[----:B------:R-:W-:-:S03]  /*1ea0*/  ULDC UR4, c[0x0][0x2f4] ;  /* 0x0000bd0000047ab9 */ /* 0x000fc60000000800 */
[----:B------:R-:W-:Y:S02]  /*1eb0*/  LOP3.LUT R38, R38, 0x1c0, RZ, 0xc0, !PT ;  /* 0x000001c026267812 */ /* 0x000fe400078ec0ff */
[----:B0-----:R-:W-:-:S04]  /*1ec0*/  SHF.R.S32.HI R32, RZ, 0x1f, R39 ;  /* 0x0000001fff207819 */ /* 0x001fc80000011427 */
[----:B------:R-:W-:Y:S02]  /*1ed0*/  LEA.HI R32, R32, R39, RZ, 0x2 ;  /* 0x0000002720207211 */ /* 0x000fe400078f10ff */
[----:B------:R-:W-:Y:S02]  /*1ee0*/  SHF.R.U32.HI R38, RZ, 0x3, R38 ;  /* 0x00000003ff267819 */ /* 0x000fe40000011626 */
[----:B------:R-:W-:Y:S02]  /*1ef0*/  LOP3.LUT R32, R32, 0xfffffffc, RZ, 0xc0, !PT ;  /* 0xfffffffc20207812 */ /* 0x000fe400078ec0ff */
[----:B------:R-:W-:Y:S02]  /*1f00*/  LOP3.LUT R3, R4, R65, RZ, 0x3c, !PT ;  /* 0x0000004104037212 */ /* 0x000fe400078e3cff */
[----:B------:R-:W-:Y:S02]  /*1f10*/  IADD3 R32, R39, -R32, RZ ;  /* 0x8000002027207210 */ /* 0x000fe40007ffe0ff */
[----:B------:R-:W-:Y:S01]  /*1f20*/  LOP3.LUT R0, R0, R38, RZ, 0x3c, !PT ;  /* 0x0000002600007212 */ /* 0x000fe200078e3cff */
[----:B------:R-:W-:Y:S01]  /*1f30*/  IMAD R3, R36, 0x200, R3 ;  /* 0x0000020024037824 */ /* 0x000fe200078e0203 */
[----:B------:R-:W-:Y:S01]  /*1f40*/  @!P6 BAR.SYNC.DEFER_BLOCKING 0x9, 0x100 ;  /* 0x024400000000eb1d */ /* 0x000fe20000010000 */
[----:B------:R-:W-:Y:S01]  /*1f50*/  IMAD R61, R32, 0x60, R152 ;  /* 0x00000060203d7824 */ /* 0x000fe200078e0298 */
[----:B------:R-:W-:Y:S01]  /*1f60*/  IADD3 R32, R55, R13, RZ ;  /* 0x0000000d37207210 */ /* 0x000fe20007ffe0ff */
[----:B------:R-:W-:Y:S01]  /*1f70*/  IMAD.IADD R0, R14, 0x1, R0 ;  /* 0x000000010e007824 */ /* 0x000fe200078e0200 */
[----:B------:R-:W-:-:S02]  /*1f80*/  ISETP.GE.AND P1, PT, R16, UR4, PT ;  /* 0x0000000410007c0c */ /* 0x000fc4000bf26270 */
[----:B------:R-:W-:Y:S02]  /*1f90*/  ISETP.GE.AND P2, PT, R2, UR4, PT ;  /* 0x0000000402007c0c */ /* 0x000fe4000bf46270 */
[----:B------:R-:W-:Y:S02]  /*1fa0*/  SHF.R.S32.HI R5, RZ, 0x1f, R29 ;  /* 0x0000001fff057819 */ /* 0x000fe4000001141d */
[----:B------:R-:W-:-:S09]  /*1fb0*/  SHF.R.S32.HI R4, RZ, 0x1f, R6 ;  /* 0x0000001fff047819 */ /* 0x000fd20000011406 */
.L_x_13269:
[----:B--2---:R-:W2:Y:S01]  /*1fc0*/  LDL R38, [R1+0x1c] ;  /* 0x00001c0001267983 */ /* 0x004ea20000100800 */
[----:B------:R-:W0:Y:S03]  /*1fd0*/  LDC R75, c[0x0][0x430] ;  /* 0x00010c00ff4b7b82 */ /* 0x000e260000000800 */
[----:B----4-:R-:W3:Y:S01]  /*1fe0*/  LDL.LU R37, [R1] ;  /* 0x0000000001257983 */ /* 0x010ee20000300800 */
[----:B------:R-:W-:Y:S02]  /*1ff0*/  VIADD R27, R27, 0xffffffff ;  /* 0xffffffff1b1b7836 */ /* 0x000fe40000000000 */
[----:B------:R-:W-:Y:S02]  /*2000*/  IMAD.MOV.U32 R74, RZ, RZ, RZ ;  /* 0x000000ffff4a7224 */ /* 0x000fe400078e00ff */
[----:B------:R-:W-:Y:S01]  /*2010*/  IMAD R9, R27, 0x80, R61 ;  /* 0x000000801b097824 */ /* 0x000fe200078e023d */
[----:B------:R-:W1:Y:S04]  /*2020*/  LDC R80, c[0x0][0x3f4] ;  /* 0x0000fd00ff507b82 */ /* 0x000e680000000800 */
[----:B------:R-:W-:-:S02]  /*2030*/  ISETP.GE.AND P3, PT, R9, R30, PT ;  /* 0x0000001e0900720c */ /* 0x000fc40003f66270 */
[----:B------:R-:W-:Y:S02]  /*2040*/  IADD3 R36, R70, R9, RZ ;  /* 0x0000000946247210 */ /* 0x000fe40007ffe0ff */
[----:B------:R-:W-:-:S03]  /*2050*/  ISETP.GT.OR P3, PT, R61, 0x7f, P3 ;  /* 0x0000007f3d00780c */ /* 0x000fc60001f64670 */
[----:B------:R-:W-:Y:S01]  /*2060*/  IMAD.MOV.U32 R12, RZ, RZ, R36 ;  /* 0x000000ffff0c7224 */ /* 0x000fe200078e0024 */
[----:B0-----:R-:W-:-:S09]  /*2070*/  ISETP.NE.AND P4, PT, R75, 0x1, PT ;  /* 0x000000014b00780c */ /* 0x001fd20003f85270 */
[----:B------:R-:W0:Y:S08]  /*2080*/  @!P3 LDC.64 R10, c[0x0][0x428] ;  /* 0x00010a00ff0abb82 */ /* 0x000e300000000a00 */
[----:B------:R-:W4:Y:S08]  /*2090*/  @P4 LDC R13, c[0x0][0x434] ;  /* 0x00010d00ff0d4b82 */ /* 0x000f300000000800 */
[----:B------:R-:W1:Y:S08]  /*20a0*/  @P4 LDC R14, c[0x0][0x438] ;  /* 0x00010e00ff0e4b82 */ /* 0x000e700000000800 */
[----:B------:R-:W0:Y:S01]  /*20b0*/  @!P3 LDC.64 R8, c[0x0][0x418] ;  /* 0x00010600ff08bb82 */ /* 0x000e220000000a00 */
[----:B----4-:R-:W-:-:S05]  /*20c0*/  @P4 IMAD.HI.U32 R13, R36, R13, RZ ;  /* 0x0000000d240d4227 */ /* 0x010fca00078e00ff */
[----:B-1----:R-:W-:Y:S01]  /*20d0*/  @P4 SHF.R.U32.HI R12, RZ, R14, R13 ;  /* 0x0000000eff0c4219 */ /* 0x002fe2000001160d */
[----:B0-----:R-:W-:-:S03]  /*20e0*/  @!P3 IMAD R14, R5, R10, RZ ;  /* 0x0000000a050eb224 */ /* 0x001fc600078e02ff */
[----:B------:R-:W-:Y:S01]  /*20f0*/  @!P3 SHF.R.S32.HI R13, RZ, 0x1f, R12 ;  /* 0x0000001fff0db819 */ /* 0x000fe2000001140c */
[C---:B------:R-:W-:Y:S02]  /*2100*/  @!P3 IMAD R15, R29.reuse, R11, R14 ;  /* 0x0000000b1d0fb224 */ /* 0x040fe400078e020e */
[----:B------:R-:W-:-:S04]  /*2110*/  @!P3 IMAD.WIDE.U32 R10, R29, R10, R12 ;  /* 0x0000000a1d0ab225 */ /* 0x000fc800078e000c */
[----:B------:R-:W-:Y:S01]  /*2120*/  @!P3 IMAD.IADD R11, R11, 0x1, R15 ;  /* 0x000000010b0bb824 */ /* 0x000fe200078e020f */
[----:B------:R-:W-:-:S04]  /*2130*/  @!P3 LEA R8, P4, R10, R8, 0x2 ;  /* 0x000000080a08b211 */ /* 0x000fc800078810ff */
[----:B------:R-:W-:-:S05]  /*2140*/  @!P3 LEA.HI.X R9, R10, R9, R11, 0x2, P4 ;  /* 0x000000090a09b211 */ /* 0x000fca00020f140b */
[----:B------:R0:W5:Y:S01]  /*2150*/  @!P3 LDG.E R74, desc[UR42][R8.64] ;  /* 0x0000002a084ab981 */ /* 0x000162000c1e1900 */
[----:B------:R-:W-:Y:S01]  /*2160*/  ISETP.GT.AND P3, PT, R27, R28, PT ;  /* 0x0000001c1b00720c */ /* 0x000fe20003f64270 */
[----:B------:R-:W-:Y:S01]  /*2170*/  IMAD R73, R19, 0x2000, R59 ;  /* 0x0000200013497824 */ /* 0x000fe200078e023b */
[----:B------:R-:W-:Y:S01]  /*2180*/  IADD3 R10, -R12, RZ, RZ ;  /* 0x000000ff0c0a7210 */ /* 0x000fe20007ffe1ff */
[----:B------:R-:W-:Y:S05]  /*2190*/  YIELD ;  /* 0x0000000000007946 */ /* 0x000fea0003800000 */
[----:B------:R-:W-:Y:S01]  /*21a0*/  VIADD R11, R73, 0x20 ;  /* 0x00000020490b7836 */ /* 0x000fe20000000000 */
[----:B------:R-:W-:Y:S01]  /*21b0*/  BSSY B0, `(.L_x_13214) ;  /* 0x0000301000007945 */ /* 0x000fe20003800000 */
[----:B------:R-:W-:Y:S01]  /*21c0*/  IMAD R75, R75, R10, R36 ;  /* 0x0000000a4b4b7224 */ /* 0x000fe200078e0224 */
[----:B--2---:R-:W-:-:S02]  /*21d0*/  LOP3.LUT P5, RZ, R38, 0x4, RZ, 0xc0, !PT ;  /* 0x0000000426ff7812 */ /* 0x004fc400078ac0ff */
[----:B---3--:R-:W-:-:S04]  /*21e0*/  LOP3.LUT R37, R37, 0xfffffffe, RZ, 0xc0, !PT ;  /* 0xfffffffe25257812 */ /* 0x008fc800078ec0ff */
[----:B------:R-:W-:Y:S02]  /*21f0*/  @P3 LOP3.LUT R37, R37, 0x1, RZ, 0xfc, !PT ;  /* 0x0000000125253812 */ /* 0x000fe400078efcff */
[----:B------:R-:W-:-:S03]  /*2200*/  ISETP.GE.AND P3, PT, R80, 0x1, PT ;  /* 0x000000015000780c */ /* 0x000fc60003f66270 */
[----:B------:R0:W-:Y:S02]  /*2210*/  STL [R1], R37 ;  /* 0x0000002501007387 */ /* 0x0001e40000100800 */
[C---:B------:R-:W-:Y:S02]  /*2220*/  @P5 VIADD R11, R73.reuse, 0xffffffe0 ;  /* 0xffffffe0490b5836 */ /* 0x040fe40000000000 */
[--C-:B------:R-:W-:Y:S02]  /*2230*/  IMAD R73, R73, 0x2, R26.reuse ;  /* 0x0000000249497824 */ /* 0x100fe400078e021a */
[----:B------:R-:W-:-:S04]  /*2240*/  IMAD R72, R11, 0x2, R26 ;  /* 0x000000020b487824 */ /* 0x000fc800078e021a */
[----:B0-----:R-:W-:Y:S05]  /*2250*/  @!P3 BRA `(.L_x_13215) ;  /* 0x0000002800c4b947 */ /* 0x001fea0003800000 */
        /* <DEDUP_REMOVED lines=8> */
[----:B------:R-:W-:Y:S01]  /*22e0*/  SHF.R.S32.HI R10, RZ, 0x1f, R27 ;  /* 0x0000001fff0a7819 */ /* 0x000fe2000001141b */
[----:B------:R-:W-:Y:S02]  /*22f0*/  IMAD R13, R77, UR4, RZ ;  /* 0x000000044d0d7c24 */ /* 0x000fe4000f8e02ff */
[----:B------:R-:W-:Y:S01]  /*2300*/  IADD3 R9, R9, R11, RZ ;  /* 0x0000000b09097210 */ /* 0x000fe20007ffe0ff */
[----:B------:R-:W-:-:S02]  /*2310*/  IMAD R78, R27, -0x80, R30 ;  /* 0xffffff801b4e7824 */ /* 0x000fc400078e021e */
[C---:B------:R-:W-:Y:S02]  /*2320*/  IMAD R13, R74.reuse, UR5, R13 ;  /* 0x000000054a0d7c24 */ /* 0x040fe4000f8e020d */
[----:B------:R-:W-:Y:S01]  /*2330*/  IMAD.WIDE.U32 R8, R74, UR4, R8 ;  /* 0x000000044a087c25 */ /* 0x000fe2000f8e0008 */
[----:B------:R-:W-:Y:S01]  /*2340*/  ULDC.64 UR4, c[0x0][0x308] ;  /* 0x0000c20000047ab9 */ /* 0x000fe20000000a00 */
[----:B------:R-:W-:Y:S02]  /*2350*/  VIMNMX R78, R78, 0x80, PT ;  /* 0x000000804e4e7848 */ /* 0x000fe40003fe0100 */
[----:B------:R-:W-:Y:S02]  /*2360*/  IMAD R11, R63, UR4, RZ ;  /* 0x000000043f0b7c24 */ /* 0x000fe4000f8e02ff */
[----:B------:R-:W-:Y:S02]  /*2370*/  IMAD.IADD R9, R9, 0x1, R13 ;  /* 0x0000000109097824 */ /* 0x000fe400078e020d */
[----:B------:R-:W-:-:S02]  /*2380*/  IMAD R11, R34, UR5, R11 ;  /* 0x00000005220b7c24 */ /* 0x000fc4000f8e020b */
        /* <DEDUP_REMOVED lines=46> */
.L_x_13218:
[----:B------:R-:W-:Y:S05]  /*2670*/  BSYNC B1 ;  /* 0x0000000000017941 */ /* 0x000fea0003800000 */
.L_x_13217:
[----:B0-----:R-:W-:Y:S01]  /*2680*/  VIADD R12, R152, 0x60 ;  /* 0x00000060980c7836 */ /* 0x001fe20000000000 */
[----:B------:R-:W-:Y:S01]  /*2690*/  BSSY B1, `(.L_x_13219) ;  /* 0x0000021000017945 */ /* 0x000fe20003800000 */
[----:B-----5:R-:W-:Y:S02]  /*26a0*/  IMAD.MOV.U32 R81, RZ, RZ, R44 ;  /* 0x000000ffff517224 */ /* 0x020fe400078e002c */
[----:B------:R-:W-:Y:S01]  /*26b0*/  IMAD.MOV.U32 R82, RZ, RZ, R45 ;  /* 0x000000ffff527224 */ /* 0x000fe200078e002d */
[----:B------:R-:W-:-:S13]  /*26c0*/  ISETP.GE.AND P4, PT, R12, R78, PT ;  /* 0x0000004e0c00720c */ /* 0x000fda0003f86270 */
[----:B------:R-:W-:Y:S05]  /*26d0*/  @P4 BRA `(.L_x_13220) ;  /* 0x0000000000704947 */ /* 0x000fea0003800000 */
[----:B------:R-:W0:Y:S01]  /*26e0*/  LDC.64 R12, c[0x0][0x3f8] ;  /* 0x0000fe00ff0c7b82 */ /* 0x000e220000000a00 */
[----:B------:R-:W-:Y:S01]  /*26f0*/  MOV R11, R79 ;  /* 0x0000004f000b7202 */ /* 0x000fe20000000f00 */
[----:B------:R-:W-:Y:S01]  /*2700*/  ULDC.64 UR4, c[0x0][0x3e8] ;  /* 0x0000fa0000047ab9 */ /* 0x000fe20000000a00 */
[----:B------:R-:W-:Y:S02]  /*2710*/  CS2R R40, SRZ ;  /* 0x0000000000287805 */ /* 0x000fe4000001ff00 */
[----:B------:R-:W-:Y:S01]  /*2720*/  CS2R R42, SRZ ;  /* 0x00000000002a7805 */ /* 0x000fe2000001ff00 */
[----:B0-----:R-:W-:-:S04]  /*2730*/  IMAD.WIDE.U32 R10, R12, 0x60, R10 ;  /* 0x000000600c0a7825 */ /* 0x001fc800078e000a */
[----:B------:R-:W-:Y:S01]  /*2740*/  IMAD R9, R13, 0x60, RZ ;  /* 0x000000600d097824 */ /* 0x000fe200078e02ff */
[----:B------:R-:W-:-:S04]  /*2750*/  IADD3 R13, P5, R20, R10, RZ ;  /* 0x0000000a140d7210 */ /* 0x000fc80007fbe0ff */
[----:B------:R-:W-:Y:S01]  /*2760*/  IADD3.X R14, R58, R11, R9, P5, !PT ;  /* 0x0000000b3a0e7210 */ /* 0x000fe20002ffe409 */
[----:B------:R-:W-:Y:S01]  /*2770*/  IMAD.MOV.U32 R9, RZ, RZ, R71 ;  /* 0x000000ffff097224 */ /* 0x000fe200078e0047 */
[----:B------:R-:W0:Y:S02]  /*2780*/  LDC.64 R10, c[0x0][0x408] ;  /* 0x00010200ff0a7b82 */ /* 0x000e240000000a00 */
[----:B0-----:R-:W-:-:S04]  /*2790*/  IMAD.WIDE.U32 R8, R10, 0x60, R8 ;  /* 0x000000600a087825 */ /* 0x001fc800078e0008 */
        /* <DEDUP_REMOVED lines=16> */
.L_x_13220:
[----:B------:R-:W-:Y:S05]  /*28a0*/  BSYNC B1 ;  /* 0x0000000000017941 */ /* 0x000fea0003800000 */
.L_x_13219:
[----:B0-----:R-:W-:Y:S01]  /*28b0*/  IMAD.MOV.U32 R8, RZ, RZ, R48 ;  /* 0x000000ffff087224 */ /* 0x001fe200078e0030 */
[----:B------:R-:W-:Y:S01]  /*28c0*/  UISETP.NE.AND UP0, UPT, UR39, 0x3, UPT ;  /* 0x000000032700788c */ /* 0x000fe2000bf05270 */
[----:B------:R-:W-:Y:S01]  /*28d0*/  IMAD.MOV.U32 R9, RZ, RZ, R49 ;  /* 0x000000ffff097224 */ /* 0x000fe200078e0031 */
[----:B------:R-:W-:Y:S01]  /*28e0*/  PRMT R89, R82, 0x5410, R81 ;  /* 0x0000541052597816 */ /* 0x000fe20000000051 */
[----:B------:R-:W-:Y:S02]  /*28f0*/  IMAD.MOV.U32 R10, RZ, RZ, R50 ;  /* 0x000000ffff0a7224 */ /* 0x000fe400078e0032 */
[----:B------:R-:W-:Y:S01]  /*2900*/  IMAD.MOV.U32 R11, RZ, RZ, R51 ;  /* 0x000000ffff0b7224 */ /* 0x000fe200078e0033 */
[----:B------:R-:W-:Y:S01]  /*2910*/  PRMT R91, R8, 0x5410, R9 ;  /* 0x00005410085b7816 */ /* 0x000fe20000000009 */
[----:B------:R-:W-:Y:S01]  /*2920*/  IMAD.MOV.U32 R8, RZ, RZ, R46 ;  /* 0x000000ffff087224 */ /* 0x000fe200078e002e */
[----:B------:R-:W-:Y:S02]  /*2930*/  MOV R9, R47 ;  /* 0x0000002f00097202 */ /* 0x000fe40000000f00 */
[----:B------:R-:W-:-:S02]  /*2940*/  PLOP3.LUT P5, PT, PT, PT, UP0, 0x80, 0x0 ;  /* 0x000000000000781c */ /* 0x000fc40003faf008 */
        /* <DEDUP_REMOVED lines=16> */
.L_x_13221:
[----:B------:R-:W-:Y:S01]  /*2a50*/  IMAD R71, R19, 0x8, R18 ;  /* 0x0000000813477824 */ /* 0x000fe200078e0212 */
[----:B------:R-:W-:Y:S01]  /*2a60*/  SHF.L.U32 R79, R154, 0x1f, RZ ;  /* 0x0000001f9a4f7819 */ /* 0x000fe200000006ff */
[----:B------:R-:W-:Y:S03]  /*2a70*/  BSSY B1, `(.L_x_13222) ;  /* 0x0000003000017945 */ /* 0x000fe60003800000 */
[----:B------:R-:W0:Y:S02]  /*2a80*/  SYNCS.PHASECHK.TRANS64.TRYWAIT P6, [R71+URZ+0x16890], R79 ;  /* 0x0168904f470075a7 */ /* 0x000e2400080c017f */
[----:B0-----:R-:W-:Y:S05]  /*2a90*/  @!P6 BRA `(.L_x_13223) ;  /* 0x00000120004ce947 */ /* 0x001fea0003800000 */
.L_x_13449:
[----:B------:R-:W-:Y:S05]  /*2aa0*/  BSYNC B1 ;  /* 0x0000000000017941 */ /* 0x000fea0003800000 */
.L_x_13222:
[----:B------:R-:W-:-:S03]  /*2ab0*/  UMOV UR4, 0xffffffff ;  /* 0xffffffff00047882 */ /* 0x000fc60000000000 */
[----:B------:R-:W-:Y:S05]  /*2ac0*/  BRA.DIV UR4, `(.L_x_13224) ;  /* 0x0000012204547947 */ /* 0x000fea000b800000 */
[----:B------:R1:W2:Y:S04]  /*2ad0*/  SHFL.IDX PT, R81, R85, RZ, 0x1c1f ;  /* 0x001c1fff55517589 */ /* 0x0002a800000e0000 */
[----:B------:R1:W3:Y:S02]  /*2ae0*/  SHFL.IDX PT, R14, R84, RZ, 0x1c1f ;  /* 0x001c1fff540e7589 */ /* 0x0002e400000e0000 */
.L_x_13453:
[----:B------:R-:W-:Y:S04]  /*2af0*/  BSSY B1, `(.L_x_13225) ;  /* 0x0000068000017945 */ /* 0x000fe80003800000 */
        /* <DEDUP_REMOVED lines=11> */
[--C-:B------:R-:W-:Y:S01]  /*2bb0*/  SHF.R.U64 R92, R50, 0x10, R51.reuse ;  /* 0x00000010325c7819 */ /* 0x100fe20000001233 */
[----:B------:R-:W-:Y:S01]  /*2bc0*/  HADD2.F32 R11, -RZ, R9.H1_H1 ;  /* 0x30000009ff0b7230 */ /* 0x000fe20000004100 */
[----:B------:R-:W-:Y:S01]  /*2bd0*/  SHF.R.U32.HI R51, RZ, 0x10, R51 ;  /* 0x00000010ff337819 */ /* 0x000fe20000011633 */
[----:B------:R-:W-:Y:S01]  /*2be0*/  HADD2.F32 R50, -RZ, R48.H0_H0 ;  /* 0x20000030ff327230 */ /* 0x000fe20000004100 */
[----:B------:R-:W-:Y:S01]  /*2bf0*/  SHF.R.U32.HI R49, RZ, 0x10, R49 ;  /* 0x00000010ff317819 */ /* 0x000fe20000011631 */
[----:B------:R-:W-:Y:S02]  /*2c00*/  HADD2.F32 R92, -RZ, R92.H0_H0 ;  /* 0x2000005cff5c7230 */ /* 0x000fe40000004100 */
[----:B------:R-:W-:Y:S02]  /*2c10*/  HADD2.F32 R51, -RZ, R51.H0_H0 ;  /* 0x20000033ff337230 */ /* 0x000fe40000004100 */
[----:B------:R-:W-:-:S02]  /*2c20*/  HADD2.F32 R9, -RZ, R9.H0_H0 ;  /* 0x20000009ff097230 */ /* 0x000fc40000004100 */
[-C--:B------:R-:W-:Y:S01]  /*2c30*/  FMUL.FTZ R94, R11, R92.reuse ;  /* 0x0000005c0b5e7220 */ /* 0x080fe20000410000 */
[--C-:B------:R-:W-:Y:S02]  /*2c40*/  HADD2.F32 R48, -RZ, R15.reuse.H1_H1 ;  /* 0x3000000fff307230 */ /* 0x100fe40000004100 */
[----:B------:R-:W-:Y:S02]  /*2c50*/  HADD2.F32 R15, -RZ, R15.H0_H0 ;  /* 0x2000000fff0f7230 */ /* 0x000fe40000004100 */
[C---:B------:R-:W-:Y:S01]  /*2c60*/  FMUL.FTZ R92, R9.reuse, R92 ;  /* 0x0000005c095c7220 */ /* 0x040fe20000410000 */
[----:B------:R-:W-:Y:S02]  /*2c70*/  HADD2.F32 R49, -RZ, R49.H0_H0 ;  /* 0x20000031ff317230 */ /* 0x000fe40000004100 */
[-C--:B------:R-:W-:Y:S01]  /*2c80*/  FMUL.FTZ R96, R48, R51.reuse ;  /* 0x0000003330607220 */ /* 0x080fe20000410000 */
[-C--:B------:R-:W-:Y:S01]  /*2c90*/  FFMA.FTZ R9, R9, R50.reuse, -R94 ;  /* 0x0000003209097223 */ /* 0x080fe2000001085e */
[----:B------:R-:W-:Y:S01]  /*2ca0*/  FMUL.FTZ R51, R15, R51 ;  /* 0x000000330f337220 */ /* 0x000fe20000410000 */
        /* <DEDUP_REMOVED lines=9> */
[----:B------:R-:W-:Y:S02]  /*2d40*/  HADD2.F32 R10, -RZ, R10.H0_H0 ;  /* 0x2000000aff0a7230 */ /* 0x000fe40000004100 */
[----:B------:R-:W-:Y:S01]  /*2d50*/  FMUL.FTZ R93, R15, R51 ;  /* 0x000000330f5d7220 */ /* 0x000fe20000410000 */
[----:B------:R-:W-:-:S02]  /*2d60*/  HADD2.F32 R48, -RZ, R91.H0_H0 ;  /* 0x2000005bff307230 */ /* 0x000fc40000004100 */
[----:B------:R-:W-:Y:S02]  /*2d70*/  HADD2.F32 R49, -RZ, R91.H1_H1 ;  /* 0x3000005bff317230 */ /* 0x000fe40000004100 */
[CC--:B------:R-:W-:Y:S01]  /*2d80*/  FMUL.FTZ R91, R11.reuse, R50.reuse ;  /* 0x000000320b5b7220 */ /* 0x0c0fe20000410000 */
[----:B------:R-:W-:Y:S01]  /*2d90*/  FMUL.FTZ R50, R8, R50 ;  /* 0x0000003208327220 */ /* 0x000fe20000410000 */
[----:B------:R-:W-:Y:S02]  /*2da0*/  FMUL.FTZ R94, R10, R51 ;  /* 0x000000330a5e7220 */ /* 0x000fe40000410000 */
[-C--:B------:R-:W-:Y:S01]  /*2db0*/  FFMA.FTZ R91, R8, R48.reuse, -R91 ;  /* 0x00000030085b7223 */ /* 0x080fe2000001085b */
[----:B------:R-:W-:Y:S01]  /*2dc0*/  FFMA.FTZ R50, R11, R48, R50 ;  /* 0x000000300b327223 */ /* 0x000fe20000010032 */
[-C--:B------:R-:W-:Y:S01]  /*2dd0*/  FFMA.FTZ R93, R10, R49.reuse, -R93 ;  /* 0x000000310a5d7223 */ /* 0x080fe2000001085d */
[----:B------:R-:W-:Y:S01]  /*2de0*/  FFMA.FTZ R94, R15, R49, R94 ;  /* 0x000000310f5e7223 */ /* 0x000fe2000001005e */
[----:B------:R-:W-:-:S02]  /*2df0*/  F2FP.F16.F32.PACK_AB R11, R95, R96 ;  /* 0x000000605f0b723e */ /* 0x000fc400000000ff */
[----:B------:R-:W-:Y:S02]  /*2e00*/  F2FP.F16.F32.PACK_AB R8, R50, R91 ;  /* 0x0000005b3208723e */ /* 0x000fe400000000ff */
[----:B------:R-:W-:-:S07]  /*2e10*/  F2FP.F16.F32.PACK_AB R10, R94, R93 ;  /* 0x0000005d5e0a723e */ /* 0x000fce00000000ff */
.L_x_13230:
[----:B------:R-:W-:Y:S05]  /*2e20*/  BSYNC B3 ;  /* 0x0000000000037941 */ /* 0x000fea0003800000 */
.L_x_13229:
[----:B0-----:R4:W-:Y:S02]  /*2e30*/  ST.E.128 desc[UR42][R12.64], R8 ;  /* 0x000000080c007985 */ /* 0x0019e4000c101d2a */
.L_x_13228:
[----:B------:R-:W-:Y:S05]  /*2e40*/  BSYNC B2 ;  /* 0x0000000000027941 */ /* 0x000fea0003800000 */
.L_x_13227:
[----:B------:R-:W-:Y:S05]  /*2e50*/  @P2 BRA `(.L_x_13226) ;  /* 0x0000000000c42947 */ /* 0x000fea0003800000 */
[----:B----4-:R4:W0:Y:S01]  /*2e60*/  LDS.128 R8, [R72+0xe000] ;  /* 0x00e0000048087984 */ /* 0x0108220000000c00 */
[C---:B---3--:R-:W-:Y:S01]  /*2e70*/  LEA R12, P3, R2.reuse, R14, 0x1 ;  /* 0x0000000e020c7211 */ /* 0x048fe200078608ff */
[----:B------:R-:W-:Y:S03]  /*2e80*/  BSSY B2, `(.L_x_13231) ;  /* 0x000002d000027945 */ /* 0x000fe60003800000 */
[----:B--2---:R-:W-:Y:S02]  /*2e90*/  LEA.HI.X R13, R2, R81, R153, 0x1, P3 ;  /* 0x00000051020d7211 */ /* 0x004fe400018f0c99 */
[----:B------:R-:W-:-:S13]  /*2ea0*/  ISETP.GE.AND P3, PT, R156, R80, PT ;  /* 0x000000509c00720c */ /* 0x000fda0003f66270 */
[----:B----4-:R-:W-:Y:S05]  /*2eb0*/  @P3 BRA `(.L_x_13232) ;  /* 0x0000000000a43947 */ /* 0x010fea0003800000 */
[--C-:B------:R-:W-:Y:S01]  /*2ec0*/  SHF.R.U64 R44, R44, 0x10, R45.reuse ;  /* 0x000000102c2c7819 */ /* 0x100fe2000000122d */
[----:B0-----:R-:W-:Y:S01]  /*2ed0*/  IMAD.MOV.U32 R14, RZ, RZ, R10 ;  /* 0x000000ffff0e7224 */ /* 0x001fe200078e000a */
[----:B------:R-:W-:Y:S01]  /*2ee0*/  SHF.R.U32.HI R49, RZ, 0x10, R45 ;  /* 0x00000010ff317819 */ /* 0x000fe2000001162d */
[----:B------:R-:W-:Y:S01]  /*2ef0*/  HADD2.F32 R10, -RZ, R9.H1_H1 ;  /* 0x30000009ff0a7230 */ /* 0x000fe20000004100 */
        /* <DEDUP_REMOVED lines=10> */
[----:B------:R-:W-:Y:S02]  /*2fa0*/  HADD2.F32 R46, -RZ, R49.H0_H0 ;  /* 0x20000031ff2e7230 */ /* 0x000fe40000004100 */
[----:B------:R-:W-:Y:S01]  /*2fb0*/  FMUL.FTZ R48, R11, R48 ;  /* 0x000000300b307220 */ /* 0x000fe20000410000 */
[C---:B------:R-:W-:Y:S01]  /*2fc0*/  FMUL.FTZ R45, R9.reuse, R45 ;  /* 0x0000002d092d7220 */ /* 0x040fe20000410000 */
[----:B------:R-:W-:Y:S01]  /*2fd0*/  FFMA.FTZ R50, R9, R44, -R50 ;  /* 0x0000002c09327223 */ /* 0x000fe20000010832 */
[----:B------:R-:W-:-:S02]  /*2fe0*/  HADD2.F32 R9, -RZ, R8.H1_H1 ;  /* 0x30000008ff097230 */ /* 0x000fc40000004100 */
[----:B------:R-:W-:Y:S01]  /*2ff0*/  FFMA.FTZ R51, R15, R46, R48 ;  /* 0x0000002e0f337223 */ /* 0x000fe20000010030 */
[----:B------:R-:W-:Y:S01]  /*3000*/  FFMA.FTZ R49, R10, R44, R45 ;  /* 0x0000002c0a317223 */ /* 0x000fe2000001002d */
[----:B------:R-:W-:Y:S02]  /*3010*/  HADD2.F32 R15, -RZ, R90.H1_H1 ;  /* 0x3000005aff0f7230 */ /* 0x000fe40000004100 */
[----:B------:R-:W-:Y:S01]  /*3020*/  FFMA.FTZ R92, R11, R46, -R92 ;  /* 0x0000002e0b5c7223 */ /* 0x000fe2000001085c */
[----:B------:R-:W-:Y:S02]  /*3030*/  HADD2.F32 R8, -RZ, R8.H0_H0 ;  /* 0x20000008ff087230 */ /* 0x000fe40000004100 */
[----:B------:R-:W-:Y:S02]  /*3040*/  HADD2.F32 R45, -RZ, R90.H0_H0 ;  /* 0x2000005aff2d7230 */ /* 0x000fe40000004100 */
[----:B------:R-:W-:Y:S01]  /*3050*/  FMUL.FTZ R47, R9, R15 ;  /* 0x0000000f092f7220 */ /* 0x000fe20000410000 */
[----:B------:R-:W-:-:S02]  /*3060*/  HADD2.F32 R10, -RZ, R14.H1_H1 ;  /* 0x3000000eff0a7230 */ /* 0x000fc40000004100 */
[----:B------:R-:W-:Y:S01]  /*3070*/  FMUL.FTZ R44, R8, R15 ;  /* 0x0000000f082c7220 */ /* 0x000fe20000410000 */
[----:B------:R-:W-:Y:S02]  /*3080*/  HADD2.F32 R14, -RZ, R14.H0_H0 ;  /* 0x2000000eff0e7230 */ /* 0x000fe40000004100 */
[--C-:B------:R-:W-:Y:S02]  /*3090*/  HADD2.F32 R11, -RZ, R89.reuse.H1_H1 ;  /* 0x30000059ff0b7230 */ /* 0x100fe40000004100 */
        /* <DEDUP_REMOVED lines=11> */
.L_x_13232:
[----:B------:R-:W-:Y:S05]  /*3150*/  BSYNC B2 ;  /* 0x0000000000027941 */ /* 0x000fea0003800000 */
.L_x_13231:
[----:B0-----:R0:W-:Y:S02]  /*3160*/  ST.E.128 desc[UR42][R12.64], R8 ;  /* 0x000000080c007985 */ /* 0x0011e4000c101d2a */
.L_x_13226:
[----:B------:R-:W-:Y:S05]  /*3170*/  BSYNC B1 ;  /* 0x0000000000017941 */ /* 0x000fea0003800000 */
.L_x_13225:
[----:B------:R-:W-:-:S03]  /*3180*/  UMOV UR4, 0xffffffff ;  /* 0xffffffff00047882 */ /* 0x000fc60000000000 */
[----:B------:R-:W-:Y:S05]  /*3190*/  BRA.DIV UR4, `(.L_x_13233) ;  /* 0x0000011a04e87947 */ /* 0x000fea000b800000 */
[----:B-1----:R-:W1:Y:S04]  /*31a0*/  SHFL.IDX PT, R85, R85, 0x1, 0x1c1f ;  /* 0x003c1f0055557f89 */ /* 0x002e6800000e0000 */
[----:B---3--:R3:W0:Y:S02]  /*31b0*/  SHFL.IDX PT, R14, R84, 0x1, 0x1c1f ;  /* 0x003c1f00540e7f89 */ /* 0x00862400000e0000 */
.L_x_13457:
        /* <DEDUP_REMOVED lines=10> */
[----:B----4-:R-:W-:Y:S01]  /*3260*/  IMAD.MOV.U32 R15, RZ, RZ, R10 ;  /* 0x000000ffff0f7224 */ /* 0x010fe200078e000a */
[--C-:B------:R-:W-:Y:S01]  /*3270*/  SHF.R.U64 R40, R42, 0x10, R43.reuse ;  /* 0x000000102a287819 */ /* 0x100fe2000000122b */
[--C-:B------:R-:W-:Y:S01]  /*3280*/  HADD2.F32 R10, -RZ, R9.reuse.H1_H1 ;  /* 0x30000009ff0a7230 */ /* 0x100fe20000004100 */
        /* <DEDUP_REMOVED lines=10> */
[-C--:B------:R-:W-:Y:S01]  /*3330*/  FMUL.FTZ R45, R11, R44.reuse ;  /* 0x0000002c0b2d7220 */ /* 0x080fe20000410000 */
[C---:B------:R-:W-:Y:S01]  /*3340*/  FMUL.FTZ R43, R9.reuse, R43 ;  /* 0x0000002b092b7220 */ /* 0x040fe20000410000 */
[C---:B------:R-:W-:Y:S01]  /*3350*/  FMUL.FTZ R48, R40.reuse, R44 ;  /* 0x0000002c28307220 */ /* 0x040fe20000410000 */
[-C--:B------:R-:W-:Y:S01]  /*3360*/  FFMA.FTZ R46, R9, R41.reuse, -R46 ;  /* 0x00000029092e7223 */ /* 0x080fe2000001082e */
[----:B------:R-:W-:Y:S01]  /*3370*/  FFMA.FTZ R45, R40, R42, R45 ;  /* 0x0000002a282d7223 */ /* 0x000fe2000001002d */
[----:B------:R-:W-:Y:S01]  /*3380*/  FFMA.FTZ R43, R10, R41, R43 ;  /* 0x000000290a2b7223 */ /* 0x000fe2000001002b */
[----:B------:R-:W-:-:S02]  /*3390*/  HADD2.F32 R40, -RZ, R87.H0_H0 ;  /* 0x20000057ff287230 */ /* 0x000fc40000004100 */
[----:B------:R-:W-:Y:S01]  /*33a0*/  FFMA.FTZ R48, R11, R42, -R48 ;  /* 0x0000002a0b307223 */ /* 0x000fe20000010830 */
[----:B------:R-:W-:Y:S02]  /*33b0*/  HADD2.F32 R87, -RZ, R87.H1_H1 ;  /* 0x30000057ff577230 */ /* 0x000fe40000004100 */
[--C-:B------:R-:W-:Y:S02]  /*33c0*/  HADD2.F32 R9, -RZ, R8.reuse.H1_H1 ;  /* 0x30000008ff097230 */ /* 0x100fe40000004100 */
[--C-:B------:R-:W-:Y:S02]  /*33d0*/  HADD2.F32 R10, -RZ, R15.reuse.H1_H1 ;  /* 0x3000000fff0a7230 */ /* 0x100fe40000004100 */
[----:B------:R-:W-:Y:S02]  /*33e0*/  HADD2.F32 R8, -RZ, R8.H0_H0 ;  /* 0x20000008ff087230 */ /* 0x000fe40000004100 */
[----:B------:R-:W-:Y:S01]  /*33f0*/  FMUL.FTZ R41, R9, R40 ;  /* 0x0000002809297220 */ /* 0x000fe20000410000 */
[----:B------:R-:W-:-:S02]  /*3400*/  HADD2.F32 R15, -RZ, R15.H0_H0 ;  /* 0x2000000fff0f7230 */ /* 0x000fc40000004100 */
[-C--:B------:R-:W-:Y:S01]  /*3410*/  FMUL.FTZ R42, R10, R87.reuse ;  /* 0x000000570a2a7220 */ /* 0x080fe20000410000 */
[--C-:B------:R-:W-:Y:S02]  /*3420*/  HADD2.F32 R11, -RZ, R86.reuse.H0_H0 ;  /* 0x20000056ff0b7230 */ /* 0x100fe40000004100 */
[C---:B------:R-:W-:Y:S01]  /*3430*/  FMUL.FTZ R40, R8.reuse, R40 ;  /* 0x0000002808287220 */ /* 0x040fe20000410000 */
        /* <DEDUP_REMOVED lines=10> */
.L_x_13238:
[----:B------:R-:W-:Y:S05]  /*34e0*/  BSYNC B2 ;  /* 0x0000000000027941 */ /* 0x000fea0003800000 */
.L_x_13237:
[----:B----4-:R0:W-:Y:S02]  /*34f0*/  ST.E.128 desc[UR42][R12.64], R8 ;  /* 0x000000080c007985 */ /* 0x0101e4000c101d2a */
.L_x_13236:
[----:B------:R-:W-:Y:S05]  /*3500*/  BSYNC B1 ;  /* 0x0000000000017941 */ /* 0x000fea0003800000 */
.L_x_13235:
[----:B------:R-:W-:Y:S05]  /*3510*/  @P2 BRA `(.L_x_13234) ;  /* 0x0000001c00282947 */ /* 0x000fea0003800000 */
[----:B0---4-:R0:W4:Y:S01]  /*3520*/  LDS.128 R8, [R72+0x11000] ;  /* 0x0110000048087984 */ /* 0x0111220000000c00 */
[C---:B------:R-:W-:Y:S01]  /*3530*/  LEA R12, P3, R2.reuse, R14, 0x1 ;  /* 0x0000000e020c7211 */ /* 0x040fe200078608ff */
[----:B------:R-:W-:Y:S03]  /*3540*/  BSSY B1, `(.L_x_13239) ;  /* 0x000002d000017945 */ /* 0x000fe60003800000 */
[----:B-1----:R-:W-:Y:S02]  /*3550*/  LEA.HI.X R13, R2, R85, R153, 0x1, P3 ;  /* 0x00000055020d7211 */ /* 0x002fe400018f0c99 */
[----:B------:R-:W-:-:S13]  /*3560*/  ISETP.GE.AND P3, PT, R156, R80, PT ;  /* 0x000000509c00720c */ /* 0x000fda0003f66270 */
[----:B0-----:R-:W-:Y:S05]  /*3570*/  @P3 BRA `(.L_x_13240) ;  /* 0x0000000000a43947 */ /* 0x001fea0003800000 */
[--C-:B------:R-:W-:Y:S01]  /*3580*/  SHF.R.U64 R36, R36, 0x10, R37.reuse ;  /* 0x0000001024247819 */ /* 0x100fe20000001225 */
[--C-:B----4-:R-:W-:Y:S01]  /*3590*/  HADD2.F32 R15, -RZ, R11.reuse.H1_H1 ;  /* 0x3000000bff0f7230 */ /* 0x110fe20000004100 */
[----:B------:R-:W-:Y:S01]  /*35a0*/  SHF.R.U32.HI R41, RZ, 0x10, R37 ;  /* 0x00000010ff297819 */ /* 0x000fe20000011625 */
[----:B------:R-:W-:Y:S01]  /*35b0*/  HADD2.F32 R11, -RZ, R11.H0_H0 ;  /* 0x2000000bff0b7230 */ /* 0x000fe20000004100 */
[--C-:B------:R-:W-:Y:S01]  /*35c0*/  SHF.R.U64 R37, R38, 0x10, R39.reuse ;  /* 0x0000001026257819 */ /* 0x100fe20000001227 */
[----:B------:R-:W-:Y:S01]  /*35d0*/  HADD2.F32 R36, -RZ, R36.H0_H0 ;  /* 0x20000024ff247230 */ /* 0x000fe20000004100 */
[----:B------:R-:W-:Y:S01]  /*35e0*/  MOV R14, R10 ;  /* 0x0000000a000e7202 */ /* 0x000fe20000000f00 */
[----:B------:R-:W-:Y:S01]  /*35f0*/  HADD2.F32 R10, -RZ, R9.H1_H1 ;  /* 0x30000009ff0a7230 */ /* 0x000fe20000004100 */
[----:B------:R-:W-:Y:S01]  /*3600*/  SHF.R.U32.HI R40, RZ, 0x10, R39 ;  /* 0x00000010ff287819 */ /* 0x000fe20000011627 */
[----:B------:R-:W-:Y:S02]  /*3610*/  HADD2.F32 R37, -RZ, R37.H0_H0 ;  /* 0x20000025ff257230 */ /* 0x000fe40000004100 */
[----:B------:R-:W-:-:S02]  /*3620*/  HADD2.F32 R9, -RZ, R9.H0_H0 ;  /* 0x20000009ff097230 */ /* 0x000fc40000004100 */
[----:B------:R-:W-:Y:S02]  /*3630*/  HADD2.F32 R40, -RZ, R40.H0_H0 ;  /* 0x20000028ff287230 */ /* 0x000fe40000004100 */
[CC--:B------:R-:W-:Y:S01]  /*3640*/  FMUL.FTZ R42, R10.reuse, R37.reuse ;  /* 0x000000250a2a7220 */ /* 0x0c0fe20000410000 */
[----:B------:R-:W-:Y:S02]  /*3650*/  HADD2.F32 R38, -RZ, R41.H0_H0 ;  /* 0x20000029ff267230 */ /* 0x000fe40000004100 */
[C---:B------:R-:W-:Y:S01]  /*3660*/  FMUL.FTZ R37, R9.reuse, R37 ;  /* 0x0000002509257220 */ /* 0x040fe20000410000 */
[----:B------:R-:W-:Y:S01]  /*3670*/  FFMA.FTZ R42, R9, R36, -R42 ;  /* 0x00000024092a7223 */ /* 0x000fe2000001082a */
[----:B------:R-:W-:Y:S02]  /*3680*/  FMUL.FTZ R44, R15, R40 ;  /* 0x000000280f2c7220 */ /* 0x000fe40000410000 */
[----:B------:R-:W-:Y:S01]  /*3690*/  FFMA.FTZ R39, R10, R36, R37 ;  /* 0x000000240a277223 */ /* 0x000fe20000010025 */
[----:B------:R-:W-:-:S02]  /*36a0*/  HADD2.F32 R36, -RZ, R83.H0_H0 ;  /* 0x20000053ff247230 */ /* 0x000fc40000004100 */
[C---:B------:R-:W-:Y:S01]  /*36b0*/  FMUL.FTZ R40, R11.reuse, R40 ;  /* 0x000000280b287220 */ /* 0x040fe20000410000 */
[----:B------:R-:W-:Y:S02]  /*36c0*/  HADD2.F32 R83, -RZ, R83.H1_H1 ;  /* 0x30000053ff537230 */ /* 0x000fe40000004100 */
        /* <DEDUP_REMOVED lines=20> */
.L_x_13240:
[----:B------:R-:W-:Y:S05]  /*3810*/  BSYNC B1 ;  /* 0x0000000000017941 */ /* 0x000fea0003800000 */
.L_x_13239:
[----:B----4-:R0:W-:Y:S01]  /*3820*/  ST.E.128 desc[UR42][R12.64], R8 ;  /* 0x000000080c007985 */ /* 0x0101e2000c101d2a */
[----:B------:R-:W-:Y:S05]  /*3830*/  BRA `(.L_x_13234) ;  /* 0x0000001800607947 */ /* 0x000fea0003800000 */
.L_x_13216:
[C---:B------:R-:W-:Y:S01]  /*3840*/  ISETP.GE.AND P3, PT, R152.reuse, R78, PT ;  /* 0x0000004e9800720c */ /* 0x040fe20003f66270 */
[----:B------:R-:W-:Y:S01]  /*3850*/  VIADD R44, R152, 0x60 ;  /* 0x00000060982c7836 */ /* 0x000fe20000000000 */
[----:B------:R-:W-:Y:S02]  /*3860*/  CS2R R38, SRZ ;  /* 0x0000000000267805 */ /* 0x000fe4000001ff00 */
[----:B------:R-:W-:Y:S02]  /*3870*/  CS2R R42, SRZ ;  /* 0x00000000002a7805 */ /* 0x000fe4000001ff00 */
[----:B------:R-:W-:Y:S02]  /*3880*/  ISETP.GE.OR P3, PT, R16, R80, P3 ;  /* 0x000000501000720c */ /* 0x000fe40001f66670 */
[----:B------:R-:W-:-:S11]  /*3890*/  CS2R R40, SRZ ;  /* 0x0000000000287805 */ /* 0x000fd6000001ff00 */
[----:B------:R-:W0:Y:S01]  /*38a0*/  @!P3 LDC.64 R12, c[0x0][0x3e8] ;  /* 0x0000fa00ff0cbb82 */ /* 0x000e220000000a00 */
[----:B------:R-:W-:-:S05]  /*38b0*/  @!P3 IADD3 R14, P4, R52, R10, RZ ;  /* 0x0000000a340eb210 */ /* 0x000fca0007f9e0ff */
[----:B------:R-:W-:Y:S01]  /*38c0*/  @!P3 IMAD.X R15, R79, 0x1, R35, P4 ;  /* 0x000000014f0fb824 */ /* 0x000fe200020e0623 */
[----:B------:R-:W-:-:S05]  /*38d0*/  @!P3 IADD3 R36, P4, R56, R8, RZ ;  /* 0x000000083824b210 */ /* 0x000fca0007f9e0ff */
[----:B------:R-:W-:Y:S01]  /*38e0*/  @!P3 IMAD.X R37, R71, 0x1, R31, P4 ;  /* 0x000000014725b824 */ /* 0x000fe200020e061f */
[----:B0-----:R-:W-:-:S04]  /*38f0*/  @!P3 LEA R12, P4, R14, R12, 0x1 ;  /* 0x0000000c0e0cb211 */ /* 0x001fc800078808ff */
[----:B------:R-:W-:Y:S02]  /*3900*/  @!P3 LEA.HI.X R13, R14, R13, R15, 0x1, P4 ;  /* 0x0000000d0e0db211 */ /* 0x000fe400020f0c0f */
[----:B------:R-:W0:Y:S01]  /*3910*/  @!P3 LDC.64 R14, c[0x0][0x400] ;  /* 0x00010000ff0ebb82 */ /* 0x000e220000000a00 */
[----:B------:R-:W-:Y:S01]  /*3920*/  BSSY B1, `(.L_x_13241) ;  /* 0x0000022000017945 */ /* 0x000fe20003800000 */
[----:B0-----:R-:W-:-:S04]  /*3930*/  @!P3 LEA R14, P4, R36, R14, 0x1 ;  /* 0x0000000e240eb211 */ /* 0x001fc800078808ff */
[----:B------:R-:W-:Y:S02]  /*3940*/  @!P3 LEA.HI.X R15, R36, R15, R37, 0x1, P4 ;  /* 0x0000000f240fb211 */ /* 0x000fe400020f0c25 */
[----:B------:R-:W-:Y:S02]  /*3950*/  CS2R R36, SRZ ;  /* 0x0000000000247805 */ /* 0x000fe4000001ff00 */
[----:B------:R-:W-:Y:S02]  /*3960*/  ISETP.GE.AND P4, PT, R44, R78, PT ;  /* 0x0000004e2c00720c */ /* 0x000fe40003f86270 */
[----:B------:R-:W-:Y:S02]  /*3970*/  CS2R R46, SRZ ;  /* 0x00000000002e7805 */ /* 0x000fe4000001ff00 */
[----:B------:R-:W-:Y:S01]  /*3980*/  CS2R R50, SRZ ;  /* 0x0000000000327805 */ /* 0x000fe2000001ff00 */
[----:B------:R0:W5:Y:S01]  /*3990*/  @!P3 LDG.E.128 R40, desc[UR42][R14.64] ;  /* 0x0000002a0e28b981 */ /* 0x000162000c1e1d00 */
[----:B------:R-:W-:-:S02]  /*39a0*/  ISETP.GE.OR P4, PT, R16, R80, P4 ;  /* 0x000000501000720c */ /* 0x000fc40002786670 */
[----:B------:R-:W-:Y:S02]  /*39b0*/  CS2R R44, SRZ ;  /* 0x00000000002c7805 */ /* 0x000fe4000001ff00 */
[----:B------:R-:W-:Y:S01]  /*39c0*/  CS2R R48, SRZ ;  /* 0x0000000000307805 */ /* 0x000fe2000001ff00 */
[----:B------:R0:W5:Y:S01]  /*39d0*/  @!P3 LDG.E.128 R36, desc[UR42][R12.64] ;  /* 0x0000002a0c24b981 */ /* 0x000162000c1e1d00 */
[----:B------:R-:W-:-:S07]  /*39e0*/  ISETP.GE.AND P3, PT, R16, R80, PT ;  /* 0x000000501000720c */ /* 0x000fce0003f66270 */
[----:B------:R-:W-:Y:S06]  /*39f0*/  @P4 BRA `(.L_x_13242) ;  /* 0x0000000000504947 */ /* 0x000fec0003800000 */
[----:B0-----:R-:W0:Y:S01]  /*3a00*/  LDC.64 R12, c[0x0][0x3f8] ;  /* 0x0000fe00ff0c7b82 */ /* 0x001e220000000a00 */
[----:B------:R-:W-:Y:S01]  /*3a10*/  IMAD.MOV.U32 R11, RZ, RZ, R79 ;  /* 0x000000ffff0b7224 */ /* 0x000fe200078e004f */
[----:B------:R-:W-:Y:S01]  /*3a20*/  MOV R9, R71 ;  /* 0x0000004700097202 */ /* 0x000fe20000000f00 */
[----:B------:R-:W-:Y:S01]  /*3a30*/  ULDC.64 UR4, c[0x0][0x3e8] ;  /* 0x0000fa0000047ab9 */ /* 0x000fe20000000a00 */
[----:B0-----:R-:W-:-:S04]  /*3a40*/  IMAD.WIDE.U32 R10, R12, 0x60, R10 ;  /* 0x000000600c0a7825 */ /* 0x001fc800078e000a */
[----:B------:R-:W-:Y:S01]  /*3a50*/  IMAD R13, R13, 0x60, RZ ;  /* 0x000000600d0d7824 */ /* 0x000fe200078e02ff */
[----:B------:R-:W-:-:S04]  /*3a60*/  IADD3 R12, P4, R52, R10, RZ ;  /* 0x0000000a340c7210 */ /* 0x000fc80007f9e0ff */
[----:B------:R-:W-:Y:S02]  /*3a70*/  IADD3.X R13, R35, R11, R13, P4, !PT ;  /* 0x0000000b230d7210 */ /* 0x000fe400027fe40d */
        /* <DEDUP_REMOVED lines=8> */
[----:B------:R-:W-:-:S03]  /*3b00*/  LEA R48, P4, R8, UR4, 0x1 ;  /* 0x0000000408307c11 */ /* 0x000fc6000f8808ff */
[----:B------:R-:W5:Y:S01]  /*3b10*/  LDG.E.128 R44, desc[UR42][R44.64] ;  /* 0x0000002a2c2c7981 */ /* 0x000f62000c1e1d00 */
[----:B------:R-:W-:-:S06]  /*3b20*/  LEA.HI.X R49, R8, UR5, R9, 0x1, P4 ;  /* 0x0000000508317c11 */ /* 0x000fcc000a0f0c09 */
[----:B------:R-:W5:Y:S03]  /*3b30*/  LDG.E.128 R48, desc[UR42][R48.64] ;  /* 0x0000002a30307981 */ /* 0x000f66000c1e1d00 */
.L_x_13242:
[----:B------:R-:W-:Y:S05]  /*3b40*/  BSYNC B1 ;  /* 0x0000000000017941 */ /* 0x000fea0003800000 */
.L_x_13241:
[----:B-----5:R-:W-:Y:S01]  /*3b50*/  IMAD.MOV.U32 R9, RZ, RZ, R47 ;  /* 0x000000ffff097224 */ /* 0x020fe200078e002f */
[----:B------:R-:W-:Y:S01]  /*3b60*/  UISETP.NE.AND UP0, UPT, UR39, 0x3, UPT ;  /* 0x000000032700788c */ /* 0x000fe2000bf05270 */
[----:B------:R-:W-:Y:S02]  /*3b70*/  IMAD.MOV.U32 R10, RZ, RZ, R44 ;  /* 0x000000ffff0a7224 */ /* 0x000fe400078e002c */
        /* <DEDUP_REMOVED lines=25> */
[----:B------:R-:W-:Y:S02]  /*3d10*/  PRMT R94, R94, 0x5410, R8 ;  /* 0x000054105e5e7816 */ /* 0x000fe40000000008 */
[----:B------:R-:W-:Y:S02]  /*3d20*/  PRMT R98, R9, 0x7610, R98 ;  /* 0x0000761009627816 */ /* 0x000fe40000000062 */
[----:B------:R-:W-:Y:S02]  /*3d30*/  PRMT R97, R10, 0x7610, R97 ;  /* 0x000076100a617816 */ /* 0x000fe40000000061 */
[----:B------:R-:W-:Y:S01]  /*3d40*/  PRMT R101, R11, 0x7610, R101 ;  /* 0x000076100b657816 */ /* 0x000fe20000000065 */
[----:B------:R-:W-:Y:S06]  /*3d50*/  @!P5 BRA `(.L_x_13243) ;  /* 0x000000000004d947 */ /* 0x000fec0003800000 */
[----:B------:R-:W-:Y:S01]  /*3d60*/  BPT.TRAP 0x1 ;  /* 0x000000040000795c */ /* 0x000fe20000300000 */
.L_x_13243:
[----:B------:R-:W-:Y:S01]  /*3d70*/  IMAD R71, R19, 0x8, R18 ;  /* 0x0000000813477824 */ /* 0x000fe200078e0212 */
[----:B------:R-:W-:Y:S01]  /*3d80*/  SHF.L.U32 R79, R154, 0x1f, RZ ;  /* 0x0000001f9a4f7819 */ /* 0x000fe200000006ff */
[----:B------:R-:W1:Y:S01]  /*3d90*/  LDC R87, c[0x0][0x2f4] ;  /* 0x0000bd00ff577b82 */ /* 0x000e620000000800 */
[----:B------:R-:W-:Y:S02]  /*3da0*/  BSSY B1, `(.L_x_13244) ;  /* 0x0000003000017945 */ /* 0x000fe40003800000 */
[----:B------:R-:W2:Y:S02]  /*3db0*/  SYNCS.PHASECHK.TRANS64.TRYWAIT P4, [R71+URZ+0x16890], R79 ;  /* 0x0168904f470075a7 */ /* 0x000ea4000808017f */
[----:B--2---:R-:W-:Y:S05]  /*3dc0*/  @!P4 BRA `(.L_x_13245) ;  /* 0x000001100024c947 */ /* 0x004fea0003800000 */
.L_x_13458:
[----:B------:R-:W-:Y:S05]  /*3dd0*/  BSYNC B1 ;  /* 0x0000000000017941 */ /* 0x000fea0003800000 */
.L_x_13244:
[----:B------:R-:W-:Y:S01]  /*3de0*/  UMOV UR4, 0xffffffff ;  /* 0xffffffff00047882 */ /* 0x000fe20000000000 */
[----:B-1----:R-:W-:Y:S02]  /*3df0*/  IMAD.IADD R89, R87, 0x1, -R60 ;  /* 0x0000000157597824 */ /* 0x002fe400078e0a3c */
[----:B------:R-:W-:Y:S05]  /*3e00*/  BRA.DIV UR4, `(.L_x_13246) ;  /* 0x0000011204287947 */ /* 0x000fea000b800000 */
[----:B------:R1:W3:Y:S04]  /*3e10*/  SHFL.IDX PT, R83, R85, RZ, 0x1c1f ;  /* 0x001c1fff55537589 */ /* 0x0002e800000e0000 */
[----:B------:R1:W4:Y:S02]  /*3e20*/  SHFL.IDX PT, R82, R84, RZ, 0x1c1f ;  /* 0x001c1fff54527589 */ /* 0x00032400000e0000 */
.L_x_13462:
[----:B------:R-:W-:Y:S01]  /*3e30*/  ISETP.GE.OR P4, PT, R152, R78, P1 ;  /* 0x0000004e9800720c */ /* 0x000fe20000f86670 */
[----:B------:R-:W-:-:S12]  /*3e40*/  BSSY B1, `(.L_x_13247) ;  /* 0x0000071000017945 */ /* 0x000fd80003800000 */
[----:B------:R-:W-:Y:S05]  /*3e50*/  @P4 BRA `(.L_x_13248) ;  /* 0x0000000400bc4947 */ /* 0x000fea0003800000 */
[----:B------:R-:W5:Y:S01]  /*3e60*/  S2R R9, SR_TID.X ;  /* 0x0000000000097919 */ /* 0x000f620000002100 */
[----:B------:R-:W-:Y:S01]  /*3e70*/  SEL R8, R60, R89, !P0 ;  /* 0x000000593c087207 */ /* 0x000fe20004000000 */
[----:B------:R-:W-:Y:S01]  /*3e80*/  BSSY B2, `(.L_x_13249) ;  /* 0x0000068000027945 */ /* 0x000fe20003800000 */
[----:B----4-:R-:W-:-:S04]  /*3e90*/  LEA R80, P4, R6, R82, 0x1 ;  /* 0x0000005206507211 */ /* 0x010fc800078808ff */
[----:B---3--:R-:W-:Y:S01]  /*3ea0*/  LEA.HI.X R81, R6, R83, R4, 0x1, P4 ;  /* 0x0000005306517211 */ /* 0x008fe200020f0c04 */
[----:B-----5:R-:W-:Y:S01]  /*3eb0*/  VIADD R11, R9, 0xffffff80 ;  /* 0xffffff80090b7836 */ /* 0x020fe20000000000 */
[----:B------:R-:W-:-:S04]  /*3ec0*/  SHF.R.S32.HI R9, RZ, 0x1f, R8 ;  /* 0x0000001fff097819 */ /* 0x000fc80000011408 */
[----:B------:R-:W-:Y:S01]  /*3ed0*/  LEA.HI R8, R9, R8, RZ, 0x4 ;  /* 0x0000000809087211 */ /* 0x000fe200078f20ff */
[----:B------:R-:W-:Y:S01]  /*3ee0*/  IMAD R9, R19, 0x2000, R3 ;  /* 0x0000200013097824 */ /* 0x000fe200078e0203 */
[----:B------:R-:W-:Y:S02]  /*3ef0*/  SHF.R.S32.HI R10, RZ, 0x1f, R11 ;  /* 0x0000001fff0a7819 */ /* 0x000fe4000001140b */
[----:B------:R-:W-:Y:S01]  /*3f00*/  LEA.HI.SX32 R8, R8, R7, 0x1c ;  /* 0x0000000708087211 */ /* 0x000fe200078fe2ff */
[----:B------:R-:W-:Y:S01]  /*3f10*/  IMAD R9, R9, 0x2, R18 ;  /* 0x0000000209097824 */ /* 0x000fe200078e0212 */
[----:B------:R-:W-:Y:S02]  /*3f20*/  LEA.HI R10, R10, R11, RZ, 0x5 ;  /* 0x0000000b0a0a7211 */ /* 0x000fe400078f28ff */
[----:B------:R-:W-:Y:S02]  /*3f30*/  SHF.L.U32 R86, R8, 0x3, RZ ;  /* 0x0000000308567819 */ /* 0x000fe400000006ff */
[----:B------:R-:W-:-:S02]  /*3f40*/  SHF.R.S32.HI R10, RZ, 0x5, R10 ;  /* 0x00000005ff0a7819 */ /* 0x000fc4000001140a */
[----:B------:R-:W-:-:S04]  /*3f50*/  LOP3.LUT R8, R69, 0x38, R86, 0xf8, !PT ;  /* 0x0000003845087812 */ /* 0x000fc800078ef856 */
[----:B------:R-:W-:-:S05]  /*3f60*/  LOP3.LUT R8, R8, R65, RZ, 0x3c, !PT ;  /* 0x0000004108087212 */ /* 0x000fca00078e3cff */
[----:B------:R-:W-:-:S04]  /*3f70*/  IMAD R8, R10, 0x200, R8 ;  /* 0x000002000a087824 */ /* 0x000fc800078e0208 */
[----:B------:R-:W-:-:S05]  /*3f80*/  IMAD R11, R19, 0x2000, R8 ;  /* 0x00002000130b7824 */ /* 0x000fca00078e0208 */
[----:B0-----:R-:W-:Y:S02]  /*3f90*/  LEA R12, R11, R18, 0x1 ;  /* 0x000000120b0c7211 */ /* 0x001fe400078e08ff */
[----:B------:R-:W0:Y:S04]  /*3fa0*/  LDS.128 R8, [R9+0xe400] ;  /* 0x00e4000009087984 */ /* 0x000e280000000c00 */
[----:B------:R-:W3:Y:S01]  /*3fb0*/  LDS.128 R12, [R12+0xe400] ;  /* 0x00e400000c0c7984 */ /* 0x000ee20000000c00 */
[----:B------:R-:W-:Y:S05]  /*3fc0*/  @P3 BRA `(.L_x_13250) ;  /* 0x00000004004c3947 */ /* 0x000fea0003800000 */
[--C-:B------:R-:W-:Y:S01]  /*3fd0*/  SHF.R.U64 R36, R36, 0x10, R37.reuse ;  /* 0x0000001024247819 */ /* 0x100fe20000001225 */
[----:B------:R-:W-:Y:S01]  /*3fe0*/  HADD2.F32 R101, -RZ, R101.H0_H0 ;  /* 0x20000065ff657230 */ /* 0x000fe20000004100 */
[----:B------:R-:W-:Y:S01]  /*3ff0*/  SHF.R.U32.HI R95, RZ, 0x10, R37 ;  /* 0x00000010ff5f7819 */ /* 0x000fe20000011625 */
[----:B------:R-:W-:Y:S01]  /*4000*/  HADD2.F32 R100, -RZ, R100.H0_H0 ;  /* 0x20000064ff647230 */ /* 0x000fe20000004100 */
[----:B------:R-:W-:Y:S01]  /*4010*/  SHF.R.U64 R37, R38, 0x10, R39 ;  /* 0x0000001026257819 */ /* 0x000fe20000001227 */
[----:B------:R-:W-:Y:S01]  /*4020*/  HADD2.F32 R36, -RZ, R36.H0_H0 ;  /* 0x20000024ff247230 */ /* 0x000fe20000004100 */
[----:B------:R-:W-:Y:S01]  /*4030*/  SHF.R.U64 R38, R42, 0x10, R43 ;  /* 0x000000102a267819 */ /* 0x000fe2000000122b */
[----:B---3--:R-:W-:Y:S01]  /*4040*/  IMAD.MOV.U32 R42, RZ, RZ, R13 ;  /* 0x000000ffff2a7224 */ /* 0x008fe200078e000d */
[----:B------:R-:W-:Y:S01]  /*4050*/  SHF.R.U64 R40, R40, 0x10, R41 ;  /* 0x0000001028287819 */ /* 0x000fe20000001229 */
[----:B0-----:R-:W-:Y:S01]  /*4060*/  IMAD.MOV.U32 R13, RZ, RZ, R11 ;  /* 0x000000ffff0d7224 */ /* 0x001fe200078e000b */
[----:B------:R-:W-:Y:S01]  /*4070*/  SHF.R.U32.HI R41, RZ, 0x10, R41 ;  /* 0x00000010ff297819 */ /* 0x000fe20000011629 */
[----:B------:R-:W-:Y:S01]  /*4080*/  HADD2.F32 R11, -RZ, R9.H0_H0 ;  /* 0x20000009ff0b7230 */ /* 0x000fe20000004100 */
[----:B------:R-:W-:Y:S01]  /*4090*/  SHF.R.U32.HI R43, RZ, 0x10, R43 ;  /* 0x00000010ff2b7819 */ /* 0x000fe2000001162b */
[--C-:B------:R-:W-:Y:S01]  /*40a0*/  HADD2.F32 R96, -RZ, R42.reuse.H0_H0 ;  /* 0x2000002aff607230 */ /* 0x100fe20000004100 */
[----:B------:R-:W-:Y:S01]  /*40b0*/  SHF.R.U32.HI R39, RZ, 0x10, R39 ;  /* 0x00000010ff277819 */ /* 0x000fe20000011627 */
[----:B------:R-:W-:-:S02]  /*40c0*/  HADD2.F32 R99, -RZ, R42.H1_H1 ;  /* 0x3000002aff637230 */ /* 0x000fc40000004100 */
[----:B------:R-:W-:Y:S02]  /*40d0*/  HADD2.F32 R41, -RZ, R41.H0_H0 ;  /* 0x20000029ff297230 */ /* 0x000fe40000004100 */
[-C--:B------:R-:W-:Y:S01]  /*40e0*/  FMUL.FTZ R102, R96, R101.reuse ;  /* 0x0000006560667220 */ /* 0x080fe20000410000 */
[----:B------:R-:W-:Y:S02]  /*40f0*/  HADD2.F32 R42, -RZ, R9.H1_H1 ;  /* 0x30000009ff2a7230 */ /* 0x000fe40000004100 */
[C---:B------:R-:W-:Y:S01]  /*4100*/  FMUL.FTZ R101, R11.reuse, R101 ;  /* 0x000000650b657220 */ /* 0x040fe20000410000 */
[----:B------:R-:W-:Y:S02]  /*4110*/  HADD2.F32 R95, -RZ, R95.H0_H0 ;  /* 0x2000005fff5f7230 */ /* 0x000fe40000004100 */
[-C--:B------:R-:W-:Y:S01]  /*4120*/  FFMA.FTZ R9, R11, R100.reuse, -R102 ;  /* 0x000000640b097223 */ /* 0x080fe20000010866 */
[-C--:B------:R-:W-:Y:S01]  /*4130*/  FMUL.FTZ R103, R99, R41.reuse ;  /* 0x0000002963677220 */ /* 0x080fe20000410000 */
[----:B------:R-:W-:Y:S01]  /*4140*/  FMUL.FTZ R104, R42, R41 ;  /* 0x000000292a687220 */ /* 0x000fe20000410000 */
[----:B------:R-:W-:Y:S01]  /*4150*/  FFMA.FTZ R11, R96, R100, R101 ;  /* 0x00000064600b7223 */ /* 0x000fe20000010065 */
[----:B------:R-:W-:-:S02]  /*4160*/  HADD2.F32 R41, -RZ, R15.H0_H0 ;  /* 0x2000000fff297230 */ /* 0x000fc40000004100 */
[-C--:B------:R-:W-:Y:S01]  /*4170*/  FFMA.FTZ R42, R42, R95.reuse, -R103 ;  /* 0x0000005f2a2a7223 */ /* 0x080fe20000010867 */
[----:B------:R-:W-:Y:S01]  /*4180*/  FFMA.FTZ R96, R99, R95, R104 ;  /* 0x0000005f63607223 */ /* 0x000fe20000010068 */
[--C-:B------:R-:W-:Y:S02]  /*4190*/  HADD2.F32 R104, -RZ, R98.reuse.H0_H0 ;  /* 0x20000062ff687230 */ /* 0x100fe40000004100 */
[----:B------:R-:W-:Y:S01]  /*41a0*/  HADD2.F32 R100, -RZ, R15.H1_H1 ;  /* 0x3000000fff647230 */ /* 0x000fe20000004100 */
[----:B------:R-:W-:Y:S01]  /*41b0*/  F2FP.F16.F32.PACK_AB R9, R42, R9 ;  /* 0x000000092a09723e */ /* 0x000fe200000000ff */
[----:B------:R-:W-:Y:S02]  /*41c0*/  HADD2.F32 R102, -RZ, R98.H1_H1 ;  /* 0x30000062ff667230 */ /* 0x000fe40000004100 */
[----:B------:R-:W-:Y:S01]  /*41d0*/  FMUL.FTZ R106, R41, R104 ;  /* 0x00000068296a7220 */ /* 0x000fe20000410000 */
[----:B------:R-:W-:Y:S02]  /*41e0*/  HADD2.F32 R15, -RZ, R13.H0_H0 ;  /* 0x2000000dff0f7230 */ /* 0x000fe40000004100 */
[----:B------:R-:W-:-:S02]  /*41f0*/  HADD2.F32 R43, -RZ, R43.H0_H0 ;  /* 0x2000002bff2b7230 */ /* 0x000fc40000004100 */
[----:B------:R-:W-:Y:S02]  /*4200*/  HADD2.F32 R98, -RZ, R13.H1_H1 ;  /* 0x3000000dff627230 */ /* 0x000fe40000004100 */
[C---:B------:R-:W-:Y:S01]  /*4210*/  FMUL.FTZ R104, R15.reuse, R104 ;  /* 0x000000680f687220 */ /* 0x040fe20000410000 */
[----:B------:R-:W-:Y:S02]  /*4220*/  HADD2.F32 R39, -RZ, R39.H0_H0 ;  /* 0x20000027ff277230 */ /* 0x000fe40000004100 */
[-C--:B------:R-:W-:Y:S01]  /*4230*/  FMUL.FTZ R95, R100, R43.reuse ;  /* 0x0000002b645f7220 */ /* 0x080fe20000410000 */
[-C--:B------:R-:W-:Y:S01]  /*4240*/  FFMA.FTZ R13, R15, R102.reuse, -R106 ;  /* 0x000000660f0d7223 */ /* 0x080fe2000001086a */
[C---:B------:R-:W-:Y:S01]  /*4250*/  FMUL.FTZ R43, R98.reuse, R43 ;  /* 0x0000002b622b7220 */ /* 0x040fe20000410000 */
[----:B------:R-:W-:Y:S01]  /*4260*/  FFMA.FTZ R15, R41, R102, R104 ;  /* 0x00000066290f7223 */ /* 0x000fe20000010068 */
[----:B------:R-:W-:Y:S01]  /*4270*/  FFMA.FTZ R98, R98, R39, -R95 ;  /* 0x0000002762627223 */ /* 0x000fe2000001085f */
[----:B------:R-:W-:-:S02]  /*4280*/  HADD2.F32 R104, -RZ, R97.H0_H0 ;  /* 0x20000061ff687230 */ /* 0x000fc40000004100 */
        /* <DEDUP_REMOVED lines=10> */
[----:B------:R-:W-:-:S02]  /*4330*/  HADD2.F32 R102, -RZ, R97.H1_H1 ;  /* 0x30000061ff667230 */ /* 0x000fc40000004100 */
[----:B------:R-:W-:Y:S01]  /*4340*/  FMUL.FTZ R12, R39, R104 ;  /* 0x00000068270c7220 */ /* 0x000fe20000410000 */
[-C--:B------:R-:W-:Y:S01]  /*4350*/  FMUL.FTZ R97, R43, R95.reuse ;  /* 0x0000005f2b617220 */ /* 0x080fe20000410000 */
[C---:B------:R-:W-:Y:S01]  /*4360*/  FMUL.FTZ R104, R40.reuse, R95 ;  /* 0x0000005f28687220 */ /* 0x040fe20000410000 */
[----:B------:R-:W-:Y:S02]  /*4370*/  HADD2.F32 R95, -RZ, R38.H0_H0 ;  /* 0x20000026ff5f7230 */ /* 0x000fe40000004100 */
[----:B------:R-:W-:Y:S01]  /*4380*/  FFMA.FTZ R8, R39, R102, -R8 ;  /* 0x0000006627087223 */ /* 0x000fe20000010808 */
[-C--:B------:R-:W-:Y:S01]  /*4390*/  FFMA.FTZ R39, R40, R36.reuse, -R97 ;  /* 0x0000002428277223 */ /* 0x080fe20000010861 */
[----:B------:R-:W-:Y:S01]  /*43a0*/  FFMA.FTZ R97, R43, R36, R104 ;  /* 0x000000242b617223 */ /* 0x000fe20000010068 */
[----:B------:R-:W-:Y:S02]  /*43b0*/  HADD2.F32 R38, -RZ, R14.H0_H0 ;  /* 0x2000000eff267230 */ /* 0x000fe40000004100 */
[----:B------:R-:W-:Y:S01]  /*43c0*/  FFMA.FTZ R12, R41, R102, R12 ;  /* 0x00000066290c7223 */ /* 0x000fe2000001000c */
[----:B------:R-:W-:Y:S01]  /*43d0*/  HADD2.F32 R43, -RZ, R94.H1_H1 ;  /* 0x3000005eff2b7230 */ /* 0x000fe20000004100 */
[----:B------:R-:W-:Y:S01]  /*43e0*/  F2FP.F16.F32.PACK_AB R8, R39, R8 ;  /* 0x000000082708723e */ /* 0x000fe200000000ff */
        /* <DEDUP_REMOVED lines=14> */
[----:B------:R-:W-:-:S03]  /*44d0*/  IMAD.MOV.U32 R11, RZ, RZ, R98 ;  /* 0x000000ffff0b7224 */ /* 0x000fc600078e0062 */
[----:B------:R-:W-:Y:S02]  /*44e0*/  F2FP.F16.F32.PACK_AB R10, R10, R99 ;  /* 0x000000630a0a723e */ /* 0x000fe400000000ff */
[----:B------:R-:W-:-:S07]  /*44f0*/  F2FP.F16.F32.PACK_AB R14, R14, R43 ;  /* 0x0000002b0e0e723e */ /* 0x000fce00000000ff */
.L_x_13250:
[----:B------:R-:W-:Y:S05]  /*4500*/  BSYNC B2 ;  /* 0x0000000000027941 */ /* 0x000fea0003800000 */
.L_x_13249:
[----:B------:R-:W-:Y:S01]  /*4510*/  ISETP.GE.AND P4, PT, R86, R87, PT ;  /* 0x000000575600720c */ /* 0x000fe20003f86270 */
[----:B0-----:R0:W-:-:S12]  /*4520*/  ST.E.128 desc[UR42][R80.64], R8 ;  /* 0x0000000850007985 */ /* 0x0011d8000c101d2a */
[----:B------:R-:W-:-:S05]  /*4530*/  @!P4 IMAD.WIDE R82, R86, 0x2, R82 ;  /* 0x000000025652c825 */ /* 0x000fca00078e0252 */
[----:B---3--:R0:W-:Y:S02]  /*4540*/  @!P4 ST.E.128 desc[UR42][R82.64], R12 ;  /* 0x0000000c5200c985 */ /* 0x0081e4000c101d2a */
.L_x_13248:
[----:B------:R-:W-:Y:S05]  /*4550*/  BSYNC B1 ;  /* 0x0000000000017941 */ /* 0x000fea0003800000 */
.L_x_13247:
[----:B------:R-:W-:-:S03]  /*4560*/  UMOV UR4, 0xffffffff ;  /* 0xffffffff00047882 */ /* 0x000fc60000000000 */
[----:B------:R-:W-:Y:S05]  /*4570*/  BRA.DIV UR4, `(.L_x_13251) ;  /* 0x0000010a04987947 */ /* 0x000fea000b800000 */
[----:B-1----:R-:W1:Y:S04]  /*4580*/  SHFL.IDX PT, R85, R85, 0x1, 0x1c1f ;  /* 0x003c1f0055557f89 */ /* 0x002e6800000e0000 */
[----:B------:R-:W0:Y:S02]  /*4590*/  SHFL.IDX PT, R84, R84, 0x1, 0x1c1f ;  /* 0x003c1f0054547f89 */ /* 0x000e2400000e0000 */
.L_x_13466:
[----:B0-----:R-:W-:-:S05]  /*45a0*/  VIADD R8, R152, 0x60 ;  /* 0x0000006098087836 */ /* 0x001fca0000000000 */
[----:B------:R-:W-:-:S13]  /*45b0*/  ISETP.GE.OR P4, PT, R8, R78, P1 ;  /* 0x0000004e0800720c */ /* 0x000fda0000f86670 */
[----:B------:R-:W-:Y:S05]  /*45c0*/  @P4 BRA `(.L_x_13234) ;  /* 0x0000000800fc4947 */ /* 0x000fea0003800000 */
[----:B------:R-:W5:Y:S01]  /*45d0*/  LDL R9, [R1+0x24] ;  /* 0x0000240001097983 */ /* 0x000f620000100800 */
[----:B------:R-:W-:Y:S01]  /*45e0*/  SEL R89, R60, R89, !P0 ;  /* 0x000000593c597207 */ /* 0x000fe20004000000 */
        /* <DEDUP_REMOVED lines=11> */
[----:B-1----:R-:W-:Y:S01]  /*46a0*/  LEA.HI.X R37, R6, R85, R4, 0x1, P4 ;  /* 0x0000005506257211 */ /* 0x002fe200020f0c04 */
[----:B------:R-:W-:Y:S01]  /*46b0*/  IMAD.SHL.U32 R38, R8, 0x8, RZ ;  /* 0x0000000808267824 */ /* 0x000fe200078e00ff */
[----:B------:R-:W-:-:S04]  /*46c0*/  SHF.R.U32.HI R10, RZ, 0x3, R10 ;  /* 0x00000003ff0a7819 */ /* 0x000fc8000001160a */
[----:B------:R-:W-:-:S04]  /*46d0*/  LOP3.LUT R8, R11, 0x38, R38, 0xf8, !PT ;  /* 0x000000380b087812 */ /* 0x000fc800078ef826 */
[----:B------:R-:W-:-:S04]  /*46e0*/  LOP3.LUT R8, R8, R10, RZ, 0x3c, !PT ;  /* 0x0000000a08087212 */ /* 0x000fc800078e3cff */
[----:B-----5:R-:W-:Y:S01]  /*46f0*/  IADD3 R8, R9, R8, RZ ;  /* 0x0000000809087210 */ /* 0x020fe20007ffe0ff */
[----:B------:R-:W-:-:S04]  /*4700*/  IMAD R9, R19, 0x2000, R0 ;  /* 0x0000200013097824 */ /* 0x000fc800078e0200 */
[----:B------:R-:W-:Y:S02]  /*4710*/  IMAD R11, R19, 0x2000, R8 ;  /* 0x00002000130b7824 */ /* 0x000fe400078e0208 */
[--C-:B------:R-:W-:Y:S02]  /*4720*/  IMAD R9, R9, 0x2, R18.reuse ;  /* 0x0000000209097824 */ /* 0x100fe400078e0212 */
[----:B------:R-:W-:-:S04]  /*4730*/  IMAD R12, R11, 0x2, R18 ;  /* 0x000000020b0c7824 */ /* 0x000fc800078e0212 */
[----:B------:R-:W0:Y:S04]  /*4740*/  LDS.128 R8, [R9+0xe400] ;  /* 0x00e4000009087984 */ /* 0x000e280000000c00 */
[----:B------:R-:W1:Y:S01]  /*4750*/  LDS.128 R12, [R12+0xe400] ;  /* 0x00e400000c0c7984 */ /* 0x000e620000000c00 */
[----:B------:R-:W-:Y:S05]  /*4760*/  @P3 BRA `(.L_x_13253) ;  /* 0x00000004005c3947 */ /* 0x000fea0003800000 */
[----:B0-----:R-:W-:Y:S01]  /*4770*/  MOV R43, R8 ;  /* 0x00000008002b7202 */ /* 0x001fe20000000f00 */
[----:B-1----:R-:W-:Y:S01]  /*4780*/  IMAD.MOV.U32 R8, RZ, RZ, R13 ;  /* 0x000000ffff087224 */ /* 0x002fe200078e000d */
[----:B------:R-:W-:Y:S01]  /*4790*/  SHF.R.U64 R42, R48, 0x10, R49 ;  /* 0x00000010302a7819 */ /* 0x000fe20000001231 */
[----:B------:R-:W-:Y:S01]  /*47a0*/  IMAD.MOV.U32 R13, RZ, RZ, R11 ;  /* 0x000000ffff0d7224 */ /* 0x000fe200078e000b */
[----:B------:R-:W-:Y:S01]  /*47b0*/  SHF.R.U32.HI R48, RZ, 0x10, R49 ;  /* 0x00000010ff307819 */ /* 0x000fe20000011631 */
[----:B------:R-:W-:Y:S01]  /*47c0*/  HADD2.F32 R11, -RZ, R9.H1_H1 ;  /* 0x30000009ff0b7230 */ /* 0x000fe20000004100 */
[--C-:B------:R-:W-:Y:S01]  /*47d0*/  SHF.R.U64 R40, R44, 0x10, R45.reuse ;  /* 0x000000102c287819 */ /* 0x100fe2000000122d */
[----:B------:R-:W-:Y:S01]  /*47e0*/  IMAD.MOV.U32 R44, RZ, RZ, R12 ;  /* 0x000000ffff2c7224 */ /* 0x000fe200078e000c */
[----:B----4-:R-:W-:Y:S01]  /*47f0*/  SHF.R.U32.HI R82, RZ, 0x10, R45 ;  /* 0x00000010ff527819 */ /* 0x010fe2000001162d */
[----:B------:R-:W-:Y:S01]  /*4800*/  IMAD.MOV.U32 R45, RZ, RZ, R15 ;  /* 0x000000ffff2d7224 */ /* 0x000fe200078e000f */
[--C-:B------:R-:W-:Y:S01]  /*4810*/  SHF.R.U64 R39, R46, 0x10, R47.reuse ;  /* 0x000000102e277819 */ /* 0x100fe2000000122f */
[--C-:B------:R-:W-:Y:S01]  /*4820*/  HADD2.F32 R12, -RZ, R8.reuse.H0_H0 ;  /* 0x20000008ff0c7230 */ /* 0x100fe20000004100 */
[----:B------:R-:W-:Y:S01]  /*4830*/  SHF.R.U32.HI R81, RZ, 0x10, R47 ;  /* 0x00000010ff517819 */ /* 0x000fe2000001162f */
[--C-:B------:R-:W-:Y:S01]  /*4840*/  HADD2.F32 R47, -RZ, R93.reuse.H0_H0 ;  /* 0x2000005dff2f7230 */ /* 0x100fe20000004100 */
[--C-:B------:R-:W-:Y:S01]  /*4850*/  SHF.R.U64 R41, R50, 0x10, R51.reuse ;  /* 0x0000001032297819 */ /* 0x100fe20000001233 */
[----:B------:R-:W-:Y:S01]  /*4860*/  HADD2.F32 R93, -RZ, R93.H1_H1 ;  /* 0x3000005dff5d7230 */ /* 0x000fe20000004100 */
[----:B------:R-:W-:Y:S01]  /*4870*/  SHF.R.U32.HI R80, RZ, 0x10, R51 ;  /* 0x00000010ff507819 */ /* 0x000fe20000011633 */
[----:B------:R-:W-:-:S02]  /*4880*/  HADD2.F32 R15, -RZ, R8.H1_H1 ;  /* 0x30000008ff0f7230 */ /* 0x000fc40000004100 */
[----:B------:R-:W-:Y:S02]  /*4890*/  HADD2.F32 R8, -RZ, R9.H0_H0 ;  /* 0x20000009ff087230 */ /* 0x000fe40000004100 */
[-C--:B------:R-:W-:Y:S01]  /*48a0*/  FMUL.FTZ R9, R12, R93.reuse ;  /* 0x0000005d0c097220 */ /* 0x080fe20000410000 */
[----:B------:R-:W-:Y:S02]  /*48b0*/  HADD2.F32 R48, -RZ, R48.H0_H0 ;  /* 0x20000030ff307230 */ /* 0x000fe40000004100 */
[----:B------:R-:W-:Y:S02]  /*48c0*/  HADD2.F32 R46, -RZ, R82.H0_H0 ;  /* 0x20000052ff2e7230 */ /* 0x000fe40000004100 */
[C---:B------:R-:W-:Y:S01]  /*48d0*/  FMUL.FTZ R93, R8.reuse, R93 ;  /* 0x0000005d085d7220 */ /* 0x040fe20000410000 */
[-C--:B------:R-:W-:Y:S01]  /*48e0*/  FFMA.FTZ R8, R8, R47.reuse, -R9 ;  /* 0x0000002f08087223 */ /* 0x080fe20000010809 */
[-C--:B------:R-:W-:Y:S01]  /*48f0*/  FMUL.FTZ R50, R15, R48.reuse ;  /* 0x000000300f327220 */ /* 0x080fe20000410000 */
[----:B------:R-:W-:Y:S01]  /*4900*/  FMUL.FTZ R48, R11, R48 ;  /* 0x000000300b307220 */ /* 0x000fe20000410000 */
[----:B------:R-:W-:Y:S01]  /*4910*/  FFMA.FTZ R9, R12, R47, R93 ;  /* 0x0000002f0c097223 */ /* 0x000fe2000001005d */
[----:B------:R-:W-:-:S02]  /*4920*/  HADD2.F32 R47, -RZ, R45.H1_H1 ;  /* 0x3000002dff2f7230 */ /* 0x000fc40000004100 */
[-C--:B------:R-:W-:Y:S01]  /*4930*/  FFMA.FTZ R11, R11, R46.reuse, -R50 ;  /* 0x0000002e0b0b7223 */ /* 0x080fe20000010832 */
[----:B------:R-:W-:Y:S01]  /*4940*/  FFMA.FTZ R12, R15, R46, R48 ;  /* 0x0000002e0f0c7223 */ /* 0x000fe20000010030 */
[----:B------:R-:W-:Y:S02]  /*4950*/  HADD2.F32 R46, -RZ, R45.H0_H0 ;  /* 0x2000002dff2e7230 */ /* 0x000fe40000004100 */
[----:B------:R-:W-:Y:S01]  /*4960*/  HADD2.F32 R80, -RZ, R80.H0_H0 ;  /* 0x20000050ff507230 */ /* 0x000fe20000004100 */
[----:B------:R-:W-:Y:S01]  /*4970*/  F2FP.F16.F32.PACK_AB R11, R11, R8 ;  /* 0x000000080b0b723e */ /* 0x000fe200000000ff */
[----:B------:R-:W-:Y:S02]  /*4980*/  HADD2.F32 R45, -RZ, R13.H1_H1 ;  /* 0x3000000dff2d7230 */ /* 0x000fe40000004100 */
[----:B------:R-:W-:Y:S02]  /*4990*/  HADD2.F32 R50, -RZ, R81.H0_H0 ;  /* 0x20000051ff327230 */ /* 0x000fe40000004100 */
[----:B------:R-:W-:Y:S01]  /*49a0*/  FMUL.FTZ R86, R47, R80 ;  /* 0x000000502f567220 */ /* 0x000fe20000410000 */
[----:B------:R-:W-:-:S02]  /*49b0*/  HADD2.F32 R49, -RZ, R92.H0_H0 ;  /* 0x2000005cff317230 */ /* 0x000fc40000004100 */
[C---:B------:R-:W-:Y:S01]  /*49c0*/  FMUL.FTZ R80, R45.reuse, R80 ;  /* 0x000000502d507220 */ /* 0x040fe20000410000 */
[----:B------:R-:W-:Y:S02]  /*49d0*/  HADD2.F32 R15, -RZ, R13.H0_H0 ;  /* 0x2000000dff0f7230 */ /* 0x000fe40000004100 */
[-C--:B------:R-:W-:Y:S01]  /*49e0*/  FFMA.FTZ R86, R45, R50.reuse, -R86 ;  /* 0x000000322d567223 */ /* 0x080fe20000010856 */
[----:B------:R-:W-:Y:S02]  /*49f0*/  HADD2.F32 R48, -RZ, R90.H1_H1 ;  /* 0x3000005aff307230 */ /* 0x000fe40000004100 */
[-C--:B------:R-:W-:Y:S01]  /*4a00*/  FMUL.FTZ R82, R46, R49.reuse ;  /* 0x000000312e527220 */ /* 0x080fe20000410000 */
[----:B------:R-:W-:Y:S01]  /*4a10*/  FFMA.FTZ R80, R47, R50, R80 ;  /* 0x000000322f507223 */ /* 0x000fe20000010050 */
[----:B------:R-:W-:Y:S02]  /*4a20*/  HADD2.F32 R45, -RZ, R44.H0_H0 ;  /* 0x2000002cff2d7230 */ /* 0x000fe40000004100 */
[----:B------:R-:W-:Y:S01]  /*4a30*/  FMUL.FTZ R49, R15, R49 ;  /* 0x000000310f317220 */ /* 0x000fe20000410000 */
[----:B------:R-:W-:-:S02]  /*4a40*/  HADD2.F32 R47, -RZ, R42.H0_H0 ;  /* 0x2000002aff2f7230 */ /* 0x000fc40000004100 */
[-C--:B------:R-:W-:Y:S01]  /*4a50*/  FFMA.FTZ R13, R15, R48.reuse, -R82 ;  /* 0x000000300f0d7223 */ /* 0x080fe20000010852 */
[----:B------:R-:W-:Y:S02]  /*4a60*/  HADD2.F32 R44, -RZ, R44.H1_H1 ;  /* 0x3000002cff2c7230 */ /* 0x000fe40000004100 */
[----:B------:R-:W-:Y:S01]  /*4a70*/  FFMA.FTZ R15, R46, R48, R49 ;  /* 0x000000302e0f7223 */ /* 0x000fe20000010031 */
[--C-:B------:R-:W-:Y:S02]  /*4a80*/  HADD2.F32 R42, -RZ, R43.reuse.H0_H0 ;  /* 0x2000002bff2a7230 */ /* 0x100fe40000004100 */
[----:B------:R-:W-:Y:S02]  /*4a90*/  HADD2.F32 R43, -RZ, R43.H1_H1 ;  /* 0x3000002bff2b7230 */ /* 0x000fe40000004100 */
[----:B------:R-:W-:Y:S01]  /*4aa0*/  FMUL.FTZ R48, R44, R47 ;  /* 0x0000002f2c307220 */ /* 0x000fe20000410000 */
[----:B------:R-:W-:Y:S01]  /*4ab0*/  HADD2.F32 R40, -RZ, R40.H0_H0 ;  /* 0x20000028ff287230 */ /* 0x000fe20000004100 */
[----:B------:R-:W-:Y:S01]  /*4ac0*/  F2FP.F16.F32.PACK_AB R86, R86, R13 ;  /* 0x0000000d5656723e */ /* 0x000fe200000000ff */
[----:B------:R-:W-:-:S02]  /*4ad0*/  HADD2.F32 R46, -RZ, R91.H0_H0 ;  /* 0x2000005bff2e7230 */ /* 0x000fc40000004100 */
[C---:B------:R-:W-:Y:S01]  /*4ae0*/  FMUL.FTZ R47, R43.reuse, R47 ;  /* 0x0000002f2b2f7220 */ /* 0x040fe20000410000 */
[----:B------:R-:W-:Y:S02]  /*4af0*/  HADD2.F32 R90, -RZ, R90.H0_H0 ;  /* 0x2000005aff5a7230 */ /* 0x000fe40000004100 */
[----:B------:R-:W-:Y:S01]  /*4b00*/  FFMA.FTZ R48, R43, R40, -R48 ;  /* 0x000000282b307223 */ /* 0x000fe20000010830 */
[----:B------:R-:W-:Y:S02]  /*4b10*/  HADD2.F32 R43, -RZ, R41.H0_H0 ;  /* 0x20000029ff2b7230 */ /* 0x000fe40000004100 */
[----:B------:R-:W-:Y:S01]  /*4b20*/  FMUL.FTZ R49, R45, R46 ;  /* 0x0000002e2d317220 */ /* 0x000fe20000410000 */
[----:B------:R-:W-:Y:S01]  /*4b30*/  FFMA.FTZ R47, R44, R40, R47 ;  /* 0x000000282c2f7223 */ /* 0x000fe2000001002f */
[----:B------:R-:W-:Y:S02]  /*4b40*/  HADD2.F32 R41, -RZ, R14.H0_H0 ;  /* 0x2000000eff297230 */ /* 0x000fe40000004100 */
[----:B------:R-:W-:Y:S01]  /*4b50*/  FMUL.FTZ R46, R42, R46 ;  /* 0x0000002e2a2e7220 */ /* 0x000fe20000410000 */
[----:B------:R-:W-:-:S02]  /*4b60*/  HADD2.F32 R92, -RZ, R92.H1_H1 ;  /* 0x3000005cff5c7230 */ /* 0x000fc40000004100 */
[-C--:B------:R-:W-:Y:S01]  /*4b70*/  FFMA.FTZ R49, R42, R90.reuse, -R49 ;  /* 0x0000005a2a317223 */ /* 0x080fe20000010831 */
[----:B------:R-:W-:Y:S02]  /*4b80*/  HADD2.F32 R40, -RZ, R10.H0_H0 ;  /* 0x2000000aff287230 */ /* 0x000fe40000004100 */
[----:B------:R-:W-:Y:S01]  /*4b90*/  FFMA.FTZ R46, R45, R90, R46 ;  /* 0x0000005a2d2e7223 */ /* 0x000fe2000001002e */
[----:B------:R-:W-:Y:S02]  /*4ba0*/  HADD2.F32 R14, -RZ, R14.H1_H1 ;  /* 0x3000000eff0e7230 */ /* 0x000fe40000004100 */
[-C--:B------:R-:W-:Y:S01]  /*4bb0*/  FMUL.FTZ R45, R41, R92.reuse ;  /* 0x0000005c292d7220 */ /* 0x080fe20000410000 */
[----:B------:R-:W-:Y:S02]  /*4bc0*/  HADD2.F32 R10, -RZ, R10.H1_H1 ;  /* 0x3000000aff0a7230 */ /* 0x000fe40000004100 */
[----:B------:R-:W-:Y:S01]  /*4bd0*/  FMUL.FTZ R92, R40, R92 ;  /* 0x0000005c285c7220 */ /* 0x000fe20000410000 */
[----:B------:R-:W-:-:S02]  /*4be0*/  HADD2.F32 R91, -RZ, R91.H1_H1 ;  /* 0x3000005bff5b7230 */ /* 0x000fc40000004100 */
        /* <DEDUP_REMOVED lines=8> */
[----:B------:R-:W-:Y:S01]  /*4c70*/  MOV R9, R11 ;  /* 0x0000000b00097202 */ /* 0x000fe20000000f00 */
[----:B------:R-:W-:Y:S01]  /*4c80*/  IMAD.MOV.U32 R11, RZ, RZ, R86 ;  /* 0x000000ffff0b7224 */ /* 0x000fe200078e0056 */
[----:B------:R-:W-:-:S02]  /*4c90*/  F2FP.F16.F32.PACK_AB R15, R80, R15 ;  /* 0x0000000f500f723e */ /* 0x000fc400000000ff */
[----:B------:R-:W-:Y:S02]  /*4ca0*/  F2FP.F16.F32.PACK_AB R8, R48, R49 ;  /* 0x000000313008723e */ /* 0x000fe400000000ff */
[----:B------:R-:W-:Y:S02]  /*4cb0*/  F2FP.F16.F32.PACK_AB R12, R47, R46 ;  /* 0x0000002e2f0c723e */ /* 0x000fe400000000ff */
[----:B------:R-:W-:Y:S02]  /*4cc0*/  F2FP.F16.F32.PACK_AB R10, R10, R45 ;  /* 0x0000002d0a0a723e */ /* 0x000fe400000000ff */
[----:B------:R-:W-:-:S07]  /*4cd0*/  F2FP.F16.F32.PACK_AB R14, R43, R92 ;  /* 0x0000005c2b0e723e */ /* 0x000fce00000000ff */
.L_x_13253:
[----:B------:R-:W-:Y:S05]  /*4ce0*/  BSYNC B1 ;  /* 0x0000000000017941 */ /* 0x000fea0003800000 */
.L_x_13252:
[----:B------:R-:W-:Y:S01]  /*4cf0*/  ISETP.GE.AND P3, PT, R38, R87, PT ;  /* 0x000000572600720c */ /* 0x000fe20003f66270 */
[----:B0-----:R0:W-:Y:S02]  /*4d00*/  ST.E.128 desc[UR42][R36.64], R8 ;  /* 0x0000000824007985 */ /* 0x0011e4000c101d2a */
[----:B0-----:R-:W-:Y:S02]  /*4d10*/  IMAD.MOV.U32 R8, RZ, RZ, R84 ;  /* 0x000000ffff087224 */ /* 0x001fe400078e0054 */
[----:B------:R-:W-:-:S08]  /*4d20*/  IMAD.MOV.U32 R9, RZ, RZ, R85 ;  /* 0x000000ffff097224 */ /* 0x000fd000078e0055 */
[----:B------:R-:W-:Y:S05]  /*4d30*/  @P3 BRA `(.L_x_13234) ;  /* 0x0000000400203947 */ /* 0x000fea0003800000 */
[----:B------:R-:W-:-:S05]  /*4d40*/  IMAD.WIDE R8, R38, 0x2, R8 ;  /* 0x0000000226087825 */ /* 0x000fca00078e0208 */
[----:B-1----:R0:W-:Y:S01]  /*4d50*/  ST.E.128 desc[UR42][R8.64], R12 ;  /* 0x0000000c08007985 */ /* 0x0021e2000c101d2a */
[----:B------:R-:W-:Y:S05]  /*4d60*/  BRA `(.L_x_13234) ;  /* 0x0000000400147947 */ /* 0x000fea0003800000 */
.L_x_13215:
[----:B------:R-:W-:-:S06]  /*4d70*/  UISETP.NE.AND UP0, UPT, UR39, 0x3, UPT ;  /* 0x000000032700788c */ /* 0x000fcc000bf05270 */
[----:B------:R-:W-:-:S13]  /*4d80*/  PLOP3.LUT P5, PT, PT, PT, UP0, 0x80, 0x0 ;  /* 0x000000000000781c */ /* 0x000fda0003faf008 */
[----:B------:R-:W-:Y:S05]  /*4d90*/  @!P5 BRA `(.L_x_13254) ;  /* 0x000000000004d947 */ /* 0x000fea0003800000 */
[----:B------:R-:W-:Y:S01]  /*4da0*/  BPT.TRAP 0x1 ;  /* 0x000000040000795c */ /* 0x000fe20000300000 */
.L_x_13254:
[----:B------:R-:W-:Y:S01]  /*4db0*/  IMAD R71, R19, 0x8, R18 ;  /* 0x0000000813477824 */ /* 0x000fe200078e0212 */
[----:B------:R-:W-:Y:S01]  /*4dc0*/  SHF.L.U32 R79, R154, 0x1f, RZ ;  /* 0x0000001f9a4f7819 */ /* 0x000fe200000006ff */
[----:B------:R-:W-:Y:S01]  /*4dd0*/  BSSY B1, `(.L_x_13255) ;  /* 0x0000004000017945 */ /* 0x000fe20003800000 */
[----:B------:R-:W-:Y:S02]  /*4de0*/  SHF.R.S32.HI R76, RZ, 0x1f, R75 ;  /* 0x0000001fff4c7819 */ /* 0x000fe4000001144b */
[----:B------:R-:W0:Y:S02]  /*4df0*/  SYNCS.PHASECHK.TRANS64.TRYWAIT P3, [R71+URZ+0x16890], R79 ;  /* 0x0168904f470075a7 */ /* 0x000e24000806017f */
[----:B0-----:R-:W-:Y:S05]  /*4e00*/  @!P3 BRA `(.L_x_13256) ;  /* 0x0000010000c0b947 */ /* 0x001fea0003800000 */
.L_x_13467:
[----:B------:R-:W-:Y:S05]  /*4e10*/  BSYNC B1 ;  /* 0x0000000000017941 */ /* 0x000fea0003800000 */
.L_x_13255:
        /* <DEDUP_REMOVED lines=27> */
.L_x_13471:
[----:B------:R-:W-:Y:S04]  /*4fd0*/  BSSY B1, `(.L_x_13258) ;  /* 0x000000d000017945 */ /* 0x000fe80003800000 */
[----:B------:R-:W-:Y:S05]  /*4fe0*/  @!P3 BRA `(.L_x_13259) ;  /* 0x00000000002cb947 */ /* 0x000fea0003800000 */
[----:B------:R-:W-:Y:S02]  /*4ff0*/  ULDC UR4, c[0x0][0x2f4] ;  /* 0x0000bd0000047ab9 */ /* 0x000fe40000000800 */
[----:B------:R-:W-:-:S13]  /*5000*/  ISETP.GE.AND P3, PT, R16, UR4, PT ;  /* 0x0000000410007c0c */ /* 0x000fda000bf66270 */
[----:B---3--:R-:W-:-:S04]  /*5010*/  @!P3 LEA R14, P4, R16, R37, 0x1 ;  /* 0x00000025100eb211 */ /* 0x008fc800078808ff */
[----:B--2---:R-:W-:Y:S02]  /*5020*/  @!P3 LEA.HI.X R15, R16, R9, R17, 0x1, P4 ;  /* 0x00000009100fb211 */ /* 0x004fe400020f0c11 */
[----:B------:R-:W-:-:S13]  /*5030*/  ISETP.GE.AND P4, PT, R2, UR4, PT ;  /* 0x0000000402007c0c */ /* 0x000fda000bf86270 */
[----:B------:R-:W-:-:S04]  /*5040*/  @!P4 LEA R12, P6, R2, R37, 0x1 ;  /* 0x00000025020cc211 */ /* 0x000fc800078c08ff */
[----:B------:R-:W-:Y:S02]  /*5050*/  @!P4 LEA.HI.X R13, R2, R9, R153, 0x1, P6 ;  /* 0x00000009020dc211 */ /* 0x000fe400030f0c99 */
[----:B------:R-:W2:Y:S04]  /*5060*/  @!P3 LDS.128 R8, [R73+0xe000] ;  /* 0x00e000004908b984 */ /* 0x000ea80000000c00 */
[----:B--2---:R-:W-:Y:S04]  /*5070*/  @!P3 ST.E.128 desc[UR42][R14.64], R8 ;  /* 0x000000080e00b985 */ /* 0x004fe8000c101d2a */
[----:B------:R-:W2:Y:S04]  /*5080*/  @!P4 LDS.128 R8, [R72+0xe000] ;  /* 0x00e000004808c984 */ /* 0x000ea80000000c00 */
[----:B--2---:R4:W-:Y:S02]  /*5090*/  @!P4 ST.E.128 desc[UR42][R12.64], R8 ;  /* 0x000000080c00c985 */ /* 0x0049e4000c101d2a */
.L_x_13259:
[----:B------:R-:W-:Y:S05]  /*50a0*/  BSYNC B1 ;  /* 0x0000000000017941 */ /* 0x000fea0003800000 */
.L_x_13258:
[----:B------:R-:W-:-:S03]  /*50b0*/  UMOV UR4, 0xffffffff ;  /* 0xffffffff00047882 */ /* 0x000fc60000000000 */
[----:B------:R-:W-:Y:S05]  /*50c0*/  BRA.DIV UR4, `(.L_x_13260) ;  /* 0x0000010204707947 */ /* 0x000fea000b800000 */
[----:B--2-4-:R2:W4:Y:S04]  /*50d0*/  SHFL.IDX PT, R9, R38, 0x1, 0x1c1f ;  /* 0x003c1f0026097f89 */ /* 0x01452800000e0000 */
[----:B---3--:R2:W3:Y:S02]  /*50e0*/  SHFL.IDX PT, R37, R36, 0x1, 0x1c1f ;  /* 0x003c1f0024257f89 */ /* 0x0084e400000e0000 */
.L_x_13475:
[----:B------:R-:W-:-:S13]  /*50f0*/  ISETP.GE.AND P3, PT, R39, 0x61, PT ;  /* 0x000000612700780c */ /* 0x000fda0003f66270 */
[----:B------:R-:W-:Y:S05]  /*5100*/  @!P3 BRA `(.L_x_13234) ;  /* 0x00000000002cb947 */ /* 0x000fea0003800000 */
[----:B------:R-:W-:Y:S02]  /*5110*/  ULDC UR4, c[0x0][0x2f4] ;  /* 0x0000bd0000047ab9 */ /* 0x000fe40000000800 */
[----:B------:R-:W-:-:S13]  /*5120*/  ISETP.GE.AND P3, PT, R16, UR4, PT ;  /* 0x0000000410007c0c */ /* 0x000fda000bf66270 */
[----:B---3--:R-:W-:-:S04]  /*5130*/  @!P3 LEA R14, P4, R16, R37, 0x1 ;  /* 0x00000025100eb211 */ /* 0x008fc800078808ff */
[----:B----4-:R-:W-:Y:S02]  /*5140*/  @!P3 LEA.HI.X R15, R16, R9, R17, 0x1, P4 ;  /* 0x00000009100fb211 */ /* 0x010fe400020f0c11 */
[----:B------:R-:W-:-:S13]  /*5150*/  ISETP.GE.AND P4, PT, R2, UR4, PT ;  /* 0x0000000402007c0c */ /* 0x000fda000bf86270 */
[----:B------:R-:W-:-:S04]  /*5160*/  @!P4 LEA R12, P6, R2, R37, 0x1 ;  /* 0x00000025020cc211 */ /* 0x000fc800078c08ff */
[----:B------:R-:W-:Y:S02]  /*5170*/  @!P4 LEA.HI.X R13, R2, R9, R153, 0x1, P6 ;  /* 0x00000009020dc211 */ /* 0x000fe400030f0c99 */
[----:B------:R-:W3:Y:S04]  /*5180*/  @!P3 LDS.128 R8, [R73+0x11000] ;  /* 0x011000004908b984 */ /* 0x000ee80000000c00 */
[----:B---3--:R-:W-:Y:S04]  /*5190*/  @!P3 ST.E.128 desc[UR42][R14.64], R8 ;  /* 0x000000080e00b985 */ /* 0x008fe8000c101d2a */
[----:B------:R-:W3:Y:S04]  /*51a0*/  @!P4 LDS.128 R8, [R72+0x11000] ;  /* 0x011000004808c984 */ /* 0x000ee80000000c00 */
[----:B---3--:R3:W-:Y:S02]  /*51b0*/  @!P4 ST.E.128 desc[UR42][R12.64], R8 ;  /* 0x000000080c00c985 */ /* 0x0087e4000c101d2a */
.L_x_13234:
[----:B------:R-:W-:Y:S05]  /*51c0*/  BSYNC B0 ;  /* 0x0000000000007941 */ /* 0x000fea0003800000 */
.L_x_13214:
[----:B0--34-:R-:W0:Y:S01]  /*51d0*/  S2R R8, SR_TID.X ;  /* 0x0000000000087919 */ /* 0x019e220000002100 */
        /* <DEDUP_REMOVED lines=8> */
[----:B---3--:R3:W-:Y:S01]  /*5260*/  BAR.SYNC.DEFER_BLOCKING R62, 0x80 ;  /* 0x0002003e0000751d */ /* 0x0087e20000010000 */
[----:B0-----:R-:W-:-:S13]  /*5270*/  LOP3.LUT P3, RZ, R8, 0x7f, RZ, 0xc0, !PT ;  /* 0x0000007f08ff7812 */ /* 0x001fda000786c0ff */
[----:B------:R-:W-:-:S05]  /*5280*/  @!P3 VIADD R8, R71, 0x168a0 ;  /* 0x000168a04708b836 */ /* 0x000fca0000000000 */
[----:B------:R-:W-:-:S04]  /*5290*/  @!P3 PRMT R8, RZ, 0x654, R8 ;  /* 0x00000654ff08b816 */ /* 0x000fc80000000008 */
[----:B------:R3:W-:Y:S01]  /*52a0*/  @!P3 SYNCS.ARRIVE.TRANS64.RED.A1T0 RZ, [R8+URZ], RZ ;  /* 0x000000ff08ffb9a7 */ /* 0x0007e2000810043f */
[----:B------:R-:W-:Y:S05]  /*52b0*/  @!P5 BRA `(.L_x_13262) ;  /* 0x000000000004d947 */ /* 0x000fea0003800000 */
[----:B------:R-:W-:Y:S01]  /*52c0*/  BPT.TRAP 0x1 ;  /* 0x000000040000795c */ /* 0x000fe20000300000 */
.L_x_13262:
[----:B------:R-:W-:Y:S05]  /*52d0*/  BSYNC B0 ;  /* 0x0000000000007941 */ /* 0x000fea0003800000 */
.L_x_13261:
[----:B------:R-:W0:Y:S01]  /*52e0*/  SYNCS.PHASECHK.TRANS64.TRYWAIT P4, [R71+URZ+0x168b0], R79 ;  /* 0x0168b04f470075a7 */ /* 0x000e22000808017f */
[----:B------:R-:W-:Y:S01]  /*52f0*/  ULDC UR40, c[0x0][0x2f4] ;  /* 0x0000bd0000287ab9 */ /* 0x000fe20000000800 */
[----:B------:R-:W-:Y:S04]  /*5300*/  BSSY B0, `(.L_x_13263) ;  /* 0x0000002000007945 */ /* 0x000fe80003800000 */
[----:B0-----:R-:W-:Y:S05]  /*5310*/  @!P4 BRA `(.L_x_13264) ;  /* 0x000001000028c947 */ /* 0x001fea0003800000 */
.L_x_13476:
[----:B------:R-:W-:Y:S05]  /*5320*/  BSYNC B0 ;  /* 0x0000000000007941 */ /* 0x000fea0003800000 */
.L_x_13263:
[----:B------:R-:W-:Y:S01]  /*5330*/  ULDC.64 UR4, c[0x0][0x328] ;  /* 0x0000ca0000047ab9 */ /* 0x000fe20000000a00 */
[----:B------:R-:W-:Y:S01]  /*5340*/  IMAD.IADD R78, R78, 0x1, -R152 ;  /* 0x000000014e4e7824 */ /* 0x000fe200078e0a98 */
[----:B------:R-:W-:Y:S01]  /*5350*/  BSSY B0, `(.L_x_13265) ;  /* 0x0000020000007945 */ /* 0x000fe20003800000 */
[----:B------:R-:W-:Y:S02]  /*5360*/  IMAD R76, R76, UR4, RZ ;  /* 0x000000044c4c7c24 */ /* 0x000fe4000f8e02ff */
[----:B---3--:R-:W-:-:S04]  /*5370*/  IMAD.WIDE.U32 R8, R75, UR4, RZ ;  /* 0x000000044b087c25 */ /* 0x008fc8000f8e00ff */
[----:B------:R-:W-:Y:S01]  /*5380*/  IMAD R75, R75, UR5, R76 ;  /* 0x000000054b4b7c24 */ /* 0x000fe2000f8e024c */
[----:B------:R-:W-:Y:S02]  /*5390*/  ULDC.64 UR4, c[0x0][0x338] ;  /* 0x0000ce0000047ab9 */ /* 0x000fe40000000a00 */
[----:B------:R-:W-:Y:S02]  /*53a0*/  IMAD R77, R77, UR4, RZ ;  /* 0x000000044d4d7c24 */ /* 0x000fe4000f8e02ff */
        /* <DEDUP_REMOVED lines=10> */
[----:B-12---:R-:W-:-:S04]  /*5450*/  LEA R36, P4, R8, UR4, 0x1 ;  /* 0x0000000408247c11 */ /* 0x006fc8000f8808ff */
[----:B------:R-:W-:Y:S01]  /*5460*/  LEA.HI.X R37, R8, UR5, R9, 0x1, P4 ;  /* 0x0000000508257c11 */ /* 0x000fe2000a0f0c09 */
[----:B------:R1:W2:Y:S01]  /*5470*/  SHFL.IDX PT, R13, R36, RZ, 0x1c1f ;  /* 0x001c1fff240d7589 */ /* 0x0002a200000e0000 */
[----:B------:R-:W-:-:S03]  /*5480*/  ISETP.GE.AND P4, PT, R78, 0x1, PT ;  /* 0x000000014e00780c */ /* 0x000fc60003f86270 */
[----:B------:R1:W3:Y:S10]  /*5490*/  SHFL.IDX PT, R9, R37, RZ, 0x1c1f ;  /* 0x001c1fff25097589 */ /* 0x0002f400000e0000 */
[----:B-1----:R-:W-:Y:S05]  /*54a0*/  @!P4 BRA `(.L_x_13266) ;  /* 0x000000000028c947 */ /* 0x002fea0003800000 */
[----:B------:R-:W-:-:S13]  /*54b0*/  ISETP.GE.AND P4, PT, R16, UR40, PT ;  /* 0x0000002810007c0c */ /* 0x000fda000bf86270 */
[----:B--2---:R-:W-:-:S04]  /*54c0*/  @!P4 LEA R14, P5, R16, R13, 0x1 ;  /* 0x0000000d100ec211 */ /* 0x004fc800078a08ff */
[----:B---3--:R-:W-:Y:S02]  /*54d0*/  @!P4 LEA.HI.X R15, R16, R9, R17, 0x1, P5 ;  /* 0x00000009100fc211 */ /* 0x008fe400028f0c11 */
[----:B------:R-:W-:-:S13]  /*54e0*/  ISETP.GE.AND P5, PT, R2, UR40, PT ;  /* 0x0000002802007c0c */ /* 0x000fda000bfa6270 */
[----:B------:R-:W-:-:S04]  /*54f0*/  @!P5 LEA R12, P6, R2, R13, 0x1 ;  /* 0x0000000d020cd211 */ /* 0x000fc800078c08ff */
[----:B------:R-:W-:Y:S02]  /*5500*/  @!P5 LEA.HI.X R13, R2, R9, R153, 0x1, P6 ;  /* 0x00000009020dd211 */ /* 0x000fe400030f0c99 */
[----:B------:R-:W1:Y:S04]  /*5510*/  @!P4 LDS.128 R8, [R73] ;  /* 0x000000004908c984 */ /* 0x000e680000000c00 */
[----:B-1----:R-:W-:Y:S04]  /*5520*/  @!P4 ST.E.128 desc[UR42][R14.64], R8 ;  /* 0x000000080e00c985 */ /* 0x002fe8000c101d2a */
[----:B------:R-:W1:Y:S04]  /*5530*/  @!P5 LDS.128 R8, [R72] ;  /* 0x000000004808d984 */ /* 0x000e680000000c00 */
[----:B-1----:R1:W-:Y:S02]  /*5540*/  @!P5 ST.E.128 desc[UR42][R12.64], R8 ;  /* 0x000000080c00d985 */ /* 0x0023e4000c101d2a */
.L_x_13266:
[----:B------:R-:W-:Y:S05]  /*5550*/  BSYNC B0 ;  /* 0x0000000000007941 */ /* 0x000fea0003800000 */
.L_x_13265:
[----:B------:R-:W-:Y:S01]  /*5560*/  ISETP.GE.AND P4, PT, R78, 0x61, PT ;  /* 0x000000614e00780c */ /* 0x000fe20003f86270 */
[----:B------:R-:W4:Y:S01]  /*5570*/  SHFL.IDX PT, R37, R37, 0x1, 0x1c1f ;  /* 0x003c1f0025257f89 */ /* 0x000f2200000e0000 */
[----:B------:R-:W-:Y:S03]  /*5580*/  BSSY B0, `(.L_x_13267) ;  /* 0x000000d000007945 */ /* 0x000fe60003800000 */
[----:B-12---:R1:W2:Y:S08]  /*5590*/  SHFL.IDX PT, R13, R36, 0x1, 0x1c1f ;  /* 0x003c1f00240d7f89 */ /* 0x0062b000000e0000 */
[----:B-1----:R-:W-:Y:S05]  /*55a0*/  @!P4 BRA `(.L_x_13268) ;  /* 0x000000000028c947 */ /* 0x002fea0003800000 */
[----:B------:R-:W-:-:S13]  /*55b0*/  ISETP.GE.AND P4, PT, R16, UR40, PT ;  /* 0x0000002810007c0c */ /* 0x000fda000bf86270 */
[----:B---3--:R-:W1:Y:S01]  /*55c0*/  @!P4 LDS.128 R8, [R73+0x3000] ;  /* 0x003000004908c984 */ /* 0x008e620000000c00 */
[----:B--2---:R-:W-:-:S04]  /*55d0*/  @!P4 LEA R14, P5, R16, R13, 0x1 ;  /* 0x0000000d100ec211 */ /* 0x004fc800078a08ff */
[----:B----4-:R-:W-:Y:S02]  /*55e0*/  @!P4 LEA.HI.X R15, R16, R37, R17, 0x1, P5 ;  /* 0x00000025100fc211 */ /* 0x010fe400028f0c11 */
[----:B------:R-:W-:-:S13]  /*55f0*/  ISETP.GE.AND P5, PT, R2, UR40, PT ;  /* 0x0000002802007c0c */ /* 0x000fda000bfa6270 */
[----:B------:R-:W-:-:S04]  /*5600*/  @!P5 LEA R12, P6, R2, R13, 0x1 ;  /* 0x0000000d020cd211 */ /* 0x000fc800078c08ff */
[----:B------:R-:W-:Y:S01]  /*5610*/  @!P5 LEA.HI.X R13, R2, R37, R153, 0x1, P6 ;  /* 0x00000025020dd211 */ /* 0x000fe200030f0c99 */
[----:B-1----:R-:W-:Y:S04]  /*5620*/  @!P4 ST.E.128 desc[UR42][R14.64], R8 ;  /* 0x000000080e00c985 */ /* 0x002fe8000c101d2a */
[----:B------:R-:W1:Y:S04]  /*5630*/  @!P5 LDS.128 R8, [R72+0x3000] ;  /* 0x003000004808d984 */ /* 0x000e680000000c00 */
[----:B-1----:R1:W-:Y:S02]  /*5640*/  @!P5 ST.E.128 desc[UR42][R12.64], R8 ;  /* 0x000000080c00d985 */ /* 0x0023e4000c101d2a */
.L_x_13268:
[----:B------:R-:W-:Y:S05]  /*5650*/  BSYNC B0 ;  /* 0x0000000000007941 */ /* 0x000fea0003800000 */
.L_x_13267:
[----:B-1----:R-:W5:Y:S01]  /*5660*/  LDL R8, [R1] ;  /* 0x0000000001087983 */ /* 0x002f620000100800 */
[----:B0-----:R-:W-:Y:S01]  /*5670*/  @!P3 VIADD R71, R71, 0x168c0 ;  /* 0x000168c04747b836 */ /* 0x001fe20000000000 */
[----:B------:R-:W-:Y:S01]  /*5680*/  IADD3 R19, R19, 0x1, RZ ;  /* 0x0000000113137810 */ /* 0x000fe20007ffe0ff */
[----:B------:R-:W-:Y:S01]  /*5690*/  @!PT LDS RZ, [RZ] ;  /* 0x00000000fffff984 */ /* 0x000fe20000000800 */
[----:B------:R-:W-:Y:S01]  /*56a0*/  @!PT LDS RZ, [RZ] ;  /* 0x00000000fffff984 */ /* 0x000fe20000000800 */
[----:B------:R-:W-:Y:S01]  /*56b0*/  @!PT LDS RZ, [RZ] ;  /* 0x00000000fffff984 */ /* 0x000fe20000000800 */
[----:B------:R-:W-:Y:S01]  /*56c0*/  @!PT LDS RZ, [RZ] ;  /* 0x00000000fffff984 */ /* 0x000fe20000000800 */
[----:B------:R0:W-:Y:S06]  /*56d0*/  MEMBAR.ALL.CTA ;  /* 0x0000000000007992 */ /* 0x0001ec0000008000 */
[----:B0-----:R-:W0:Y:S01]  /*56e0*/  FENCE.VIEW.ASYNC.S ;  /* 0x00000000000073c6 */ /* 0x001e220000000000 */
[----:B------:R-:W-:Y:S01]  /*56f0*/  @!P3 PRMT R71, RZ, 0x654, R71 ;  /* 0x00000654ff47b816 */ /* 0x000fe20000000047 */
[----:B0-----:R0:W-:Y:S06]  /*5700*/  BAR.SYNC.DEFER_BLOCKING R62, 0x80 ;  /* 0x0002003e0000751d */ /* 0x0011ec0000010000 */
[----:B------:R0:W-:Y:S01]  /*5710*/  @!P3 SYNCS.ARRIVE.TRANS64.RED.A1T0 RZ, [R71+URZ], RZ ;  /* 0x000000ff47ffb9a7 */ /* 0x0001e2000810043f */
[----:B------:R-:W-:-:S04]  /*5720*/  ISETP.NE.AND P3, PT, R19, 0x2, PT ;  /* 0x000000021300780c */ /* 0x000fc80003f65270 */
[----:B---3--:R-:W-:Y:S02]  /*5730*/  SEL R9, RZ, 0x1, P3 ;  /* 0x00000001ff097807 */ /* 0x008fe40001800000 */
[----:B------:R-:W-:Y:S02]  /*5740*/  SEL R19, R19, RZ, P3 ;  /* 0x000000ff13137207 */ /* 0x000fe40001800000 */
[----:B------:R-:W-:Y:S02]  /*5750*/  LOP3.LUT R154, R154, R9, RZ, 0x3c, !PT ;  /* 0x000000099a9a7212 */ /* 0x000fe400078e3cff */
[----:B-----5:R-:W-:-:S13]  /*5760*/  LOP3.LUT P4, RZ, R8, 0x1, RZ, 0xc0, !PT ;  /* 0x0000000108ff7812 */ /* 0x020fda000788c0ff */
[----:B0-----:R-:W-:Y:S05]  /*5770*/  @P4 BRA `(.L_x_13269) ;  /* 0xffffffc800104947 */ /* 0x001fea000383ffff */
[----:B------:R-:W0:Y:S01]  /*5780*/  S2R R8, SR_TID.X ;  /* 0x0000000000087919 */ /* 0x000e220000002100 */
[----:B------:R-:W-:Y:S02]  /*5790*/  PLOP3.LUT P0, PT, PT, PT, PT, 0x8, 0x0 ;  /* 0x000000000000781c */ /* 0x000fe40003f0e170 */
[----:B0-----:R-:W-:-:S04]  /*57a0*/  SHF.R.U32.HI R8, RZ, 0x7, R8 ;  /* 0x00000007ff087819 */ /* 0x001fc80000011608 */
[----:B------:R-:W-:-:S13]  /*57b0*/  ISETP.NE.AND P4, PT, R8, 0x1, PT ;  /* 0x000000010800780c */ /* 0x000fda0003f85270 */
[----:B------:R-:W-:Y:S06]  /*57c0*/  @!P4 BAR.ARV 0x9, 0x100 ;  /* 0x024400000000cb1d */ /* 0x000fec0000002000 */
.L_x_13209:
[----:B------:R-:W-:Y:S01]  /*57d0*/  ISETP.GE.AND P2, PT, R88, 0x1, PT ;  /* 0x000000015800780c */ /* 0x000fe20003f46270 */
[----:B------:R-:W-:Y:S01]  /*57e0*/  IMAD.MOV.U32 R3, RZ, RZ, RZ ;  /* 0x000000ffff037224 */ /* 0x000fe200078e00ff */
[----:B------:R-:W-:Y:S02]  /*57f0*/  PLOP3.LUT P1, PT, PT, PT, PT, 0x80, 0x0 ;  /* 0x000000000000781c */ /* 0x000fe40003f2f070 */
[----:B------:R-:W-:Y:S01]  /*5800*/  CS2R R28, SRZ ;  /* 0x00000000001c7805 */ /* 0x000fe2000001ff00 */
[----:B------:R-:W-:Y:S01]  /*5810*/  IMAD.MOV.U32 R119, RZ, RZ, RZ ;  /* 0x000000ffff777224 */ /* 0x000fe200078e00ff */
[----:B------:R-:W-:Y:S01]  /*5820*/  CS2R R26, SRZ ;  /* 0x00000000001a7805 */ /* 0x000fe2000001ff00 */
[----:B------:R-:W-:Y:S01]  /*5830*/  IMAD.MOV.U32 R0, RZ, RZ, RZ ;  /* 0x000000ffff007224 */ /* 0x000fe200078e00ff */
[----:B------:R-:W-:Y:S02]  /*5840*/  CS2R R30, SRZ ;  /* 0x00000000001e7805 */ /* 0x000fe4000001ff00 */
[----:B----4-:R-:W-:-:S02]  /*5850*/  CS2R R36, SRZ ;  /* 0x0000000000247805 */ /* 0x010fc4000001ff00 */
        /* <DEDUP_REMOVED lines=10> */
[----:B--2---:R-:W-:Y:S01]  /*5900*/  MOV R13, RZ ;  /* 0x000000ff000d7202 */ /* 0x004fe20000000f00 */
[----:B------:R-:W-:Y:S01]  /*5910*/  IMAD.MOV.U32 R56, RZ, RZ, RZ ;  /* 0x000000ffff387224 */ /* 0x000fe200078e00ff */
[----:B------:R-:W-:Y:S06]  /*5920*/  @P0 BRA `(.L_x_13270) ;  /* 0x00000000000c0947 */ /* 0x000fec0003800000 */
[----:B------:R-:W0:Y:S01]  /*5930*/  FENCE.VIEW.ASYNC.G ;  /* 0x00000000000073c6 */ /* 0x000e220000000100 */
[----:B------:R-:W-:Y:S05]  /*5940*/  WARPSYNC.ALL ;  /* 0x0000000000007948 */ /* 0x000fea0003800000 */
[----:B0-----:R-:W-:Y:S06]  /*5950*/  BAR.ARV 0xc, 0x200 ;  /* 0x0308000000007b1d */ /* 0x001fec0000002000 */
.L_x_13270:
        /* <DEDUP_REMOVED lines=12> */
.L_x_13479:
[----:B------:R-:W0:Y:S01]  /*5a20*/  LDL R3, [R1+0x20] ;  /* 0x0000200001037983 */ /* 0x000e220000100800 */
[----:B------:R-:W-:Y:S01]  /*5a30*/  BSSY B6, `(.L_x_13273) ;  /* 0x000001b000067945 */ /* 0x000fe20003800000 */
[----:B0-----:R-:W-:-:S05]  /*5a40*/  IMAD.HI R0, R3, 0x55555556, RZ ;  /* 0x5555555603007827 */ /* 0x001fca00078e02ff */
[----:B------:R-:W-:-:S05]  /*5a50*/  LEA.HI R0, R0, R0, RZ, 0x1 ;  /* 0x0000000000007211 */ /* 0x000fca00078f08ff */
[----:B------:R-:W-:Y:S01]  /*5a60*/  IMAD R0, R0, -0x3, R3 ;  /* 0xfffffffd00007824 */ /* 0x000fe200078e0203 */
[----:B------:R-:W-:-:S04]  /*5a70*/  IADD3 R3, R18, 0x8400, RZ ;  /* 0x0000840012037810 */ /* 0x000fc80007ffe0ff */
[----:B------:R-:W-:Y:S01]  /*5a80*/  LOP3.LUT P0, RZ, R3, 0x3ff, RZ, 0xc0, !PT ;  /* 0x000003ff03ff7812 */ /* 0x000fe2000780c0ff */
[----:B------:R-:W-:-:S03]  /*5a90*/  IMAD R0, R0, 0x2000, R3 ;  /* 0x0000200000007824 */ /* 0x000fc600078e0203 */
        /* <DEDUP_REMOVED lines=8> */
[----:B-1----:R0:W1:Y:S01]  /*5b20*/  LDC.64 R14, c[0x4][R0] ;  /* 0x01000000000e7b82 */ /* 0x0020620000000a00 */
        /* <DEDUP_REMOVED lines=11> */
.L_x_13274:
[----:B------:R-:W-:Y:S05]  /*5be0*/  BSYNC B6 ;  /* 0x0000000000067941 */ /* 0x000fea0003800000 */
.L_x_13273:
        /* <DEDUP_REMOVED lines=8> */
[----:B------:R0:W2:Y:S03]  /*5c70*/  SYNCS.PHASECHK.TRANS64.TRYWAIT P0, [R18+URZ+0x16800], R3 ;  /* 0x01680003120075a7 */ /* 0x0000a6000800017f */
[----:B--2---:R-:W-:Y:S05]  /*5c80*/  @!P0 NANOSLEEP.SYNCS 0x989680 ;  /* 0x009896800000895d */ /* 0x004fea0003900000 */
[----:B------:R-:W2:Y:S01]  /*5c90*/  @!P0 SYNCS.PHASECHK.TRANS64 P0, [R18+URZ+0x16800], R3 ;  /* 0x01680003120085a7 */ /* 0x000ea2000800007f */
[----:B------:R-:W-:Y:S04]  /*5ca0*/  BSSY B0, `(.L_x_13276) ;  /* 0x0000006000007945 */ /* 0x000fe80003800000 */
[----:B--2---:R-:W-:Y:S05]  /*5cb0*/  @P0 BRA `(.L_x_13277) ;  /* 0x0000000000100947 */ /* 0x004fea0003800000 */
.L_x_13278:
[----:B--2---:R2:W3:Y:S02]  /*5cc0*/  SYNCS.PHASECHK.TRANS64.TRYWAIT P0, [R18+URZ+0x16800], R3 ;  /* 0x01680003120075a7 */ /* 0x0044e4000800017f */
[----:B---3--:R-:W-:Y:S05]  /*5cd0*/  @!P0 NANOSLEEP.SYNCS 0x989680 ;  /* 0x009896800000895d */ /* 0x008fea0003900000 */
[----:B------:R-:W3:Y:S02]  /*5ce0*/  @!P0 SYNCS.PHASECHK.TRANS64 P0, [R18+URZ+0x16800], R3 ;  /* 0x01680003120085a7 */ /* 0x000ee4000800007f */
[----:B---3--:R-:W-:Y:S05]  /*5cf0*/  @!P0 BRA `(.L_x_13278) ;  /* 0xfffffffc00f08947 */ /* 0x008fea000383ffff */
.L_x_13277:
[----:B------:R-:W-:Y:S05]  /*5d00*/  BSYNC B0 ;  /* 0x0000000000007941 */ /* 0x000fea0003800000 */
.L_x_13276:
[----:B------:R-:W-:Y:S05]  /*5d10*/  BRA `(.L_x_13279) ;  /* 0x0000002000ec7947 */ /* 0x000fea0003800000 */
.L_x_13275:
[----:B-----5:R-:W-:Y:S01]  /*5d20*/  SHF.R.S32.HI R0, RZ, 0x1f, R24 ;  /* 0x0000001fff007819 */ /* 0x020fe20000011418 */
[----:B------:R-:W-:Y:S01]  /*5d30*/  ULDC.64 UR4, c[0x0][0x3f8] ;  /* 0x0000fe0000047ab9 */ /* 0x000fe20000000a00 */
[----:B------:R-:W-:Y:S01]  /*5d40*/  ULDC.64 UR6, c[0x0][0x408] ;  /* 0x0001020000067ab9 */ /* 0x000fe20000000a00 */
[----:B------:R-:W-:Y:S01]  /*5d50*/  ISETP.NE.AND P2, PT, R26, RZ, PT ;  /* 0x000000ff1a00720c */ /* 0x000fe20003f45270 */
[----:B------:R-:W-:Y:S01]  /*5d60*/  IMAD.WIDE.U32 R4, R24, UR4, RZ ;  /* 0x0000000418047c25 */ /* 0x000fe2000f8e00ff */
[----:B------:R-:W-:Y:S03]  /*5d70*/  BSSY B6, `(.L_x_13280) ;  /* 0x000001f000067945 */ /* 0x000fe60003800000 */
[C---:B------:R-:W-:Y:S02]  /*5d80*/  IMAD R3, R0.reuse, UR4, RZ ;  /* 0x0000000400037c24 */ /* 0x040fe4000f8e02ff */
[----:B------:R-:W-:-:S02]  /*5d90*/  IMAD R9, R0, UR6, RZ ;  /* 0x0000000600097c24 */ /* 0x000fc4000f8e02ff */
        /* <DEDUP_REMOVED lines=15> */
[----:B------:R-:W-:Y:S01]  /*5e90*/  IMAD.U32 R4, RZ, RZ, UR4 ;  /* 0x00000004ff047e24 */ /* 0x000fe2000f8e00ff */
[----:B-1----:R0:W1:Y:S01]  /*5ea0*/  LDC.64 R14, c[0x4][R0] ;  /* 0x01000000000e7b82 */ /* 0x0020620000000a00 */
        /* <DEDUP_REMOVED lines=11> */
.L_x_13281:
[----:B------:R-:W-:Y:S05]  /*5f60*/  BSYNC B6 ;  /* 0x0000000000067941 */ /* 0x000fea0003800000 */
.L_x_13280:
        /* <DEDUP_REMOVED lines=10> */
[----:B-1----:R0:W1:Y:S02]  /*6010*/  SHFL.IDX PT, R14, R27, RZ, 0x1c1f ;  /* 0x001c1fff1b0e7589 */ /* 0x00206400000e0000 */
.L_x_13485:
[----:B------:R-:W-:Y:S01]  /*6020*/  ULDC UR4, c[0x0][0x448] ;  /* 0x0001120000047ab9 */ /* 0x000fe20000000800 */
[----:B------:R-:W-:Y:S01]  /*6030*/  BSSY B1, `(.L_x_13285) ;  /* 0x000001e000017945 */ /* 0x000fe20003800000 */
[----:B0-----:R-:W-:Y:S01]  /*6040*/  IMAD R26, R25, UR4, RZ ;  /* 0x00000004191a7c24 */ /* 0x001fe2000f8e02ff */
[----:B------:R-:W-:Y:S02]  /*6050*/  CS2R R8, SRZ ;  /* 0x0000000000087805 */ /* 0x000fe4000001ff00 */
[----:B------:R-:W-:Y:S02]  /*6060*/  CS2R R6, SRZ ;  /* 0x0000000000067805 */ /* 0x000fe4000001ff00 */
[----:B------:R-:W-:Y:S02]  /*6070*/  CS2R R10, SRZ ;  /* 0x00000000000a7805 */ /* 0x000fe4000001ff00 */
[----:B------:R-:W-:Y:S02]  /*6080*/  CS2R R12, SRZ ;  /* 0x00000000000c7805 */ /* 0x000fe4000001ff00 */
[----:B------:R-:W-:-:S13]  /*6090*/  ISETP.GE.AND P0, PT, R4, R26, PT ;  /* 0x0000001a0400720c */ /* 0x000fda0003f06270 */
[----:B------:R-:W-:Y:S05]  /*60a0*/  @P0 BRA `(.L_x_13286) ;  /* 0x0000000000580947 */ /* 0x000fea0003800000 */
[----:B------:R-:W4:Y:S01]  /*60b0*/  LDL R28, [R1+0x50] ;  /* 0x00005000011c7983 */ /* 0x000f220000100800 */
[----:B------:R-:W-:-:S03]  /*60c0*/  ULDC UR4, c[0x0][0x3f4] ;  /* 0x0000fd0000047ab9 */ /* 0x000fc60000000800 */
[----:B------:R-:W4:Y:S01]  /*60d0*/  LDL R27, [R1+0x4c] ;  /* 0x00004c00011b7983 */ /* 0x000f220000100800 */
[----:B------:R-:W-:Y:S01]  /*60e0*/  ISETP.GE.AND P3, PT, R156, UR4, PT ;  /* 0x000000049c007c0c */ /* 0x000fe2000bf66270 */
[----:B---3--:R-:W-:Y:S01]  /*60f0*/  IMAD.MOV.U32 R6, RZ, RZ, R0 ;  /* 0x000000ffff067224 */ /* 0x008fe200078e0000 */
[----:B------:R-:W-:Y:S01]  /*6100*/  ISETP.GE.AND P2, PT, R22, UR4, PT ;  /* 0x0000000416007c0c */ /* 0x000fe2000bf46270 */
[----:B--2---:R-:W-:Y:S01]  /*6110*/  IMAD.MOV.U32 R7, RZ, RZ, R3 ;  /* 0x000000ffff077224 */ /* 0x004fe200078e0003 */
[----:B----4-:R-:W-:Y:S02]  /*6120*/  MOV R15, R5 ;  /* 0x00000005000f7202 */ /* 0x010fe40000000f00 */
[----:B------:R-:W-:Y:S02]  /*6130*/  CS2R R10, SRZ ;  /* 0x00000000000a7805 */ /* 0x000fe4000001ff00 */
[----:B------:R-:W-:Y:S02]  /*6140*/  CS2R R8, SRZ ;  /* 0x0000000000087805 */ /* 0x000fe4000001ff00 */
[----:B------:R-:W-:-:S05]  /*6150*/  CS2R R12, SRZ ;  /* 0x00000000000c7805 */ /* 0x000fca000001ff00 */
[----:B------:R-:W-:Y:S01]  /*6160*/  @!P2 IMAD.WIDE R20, R22, 0x2, R6 ;  /* 0x000000021614a825 */ /* 0x000fe200078e0206 */
[----:B------:R-:W-:-:S04]  /*6170*/  CS2R R6, SRZ ;  /* 0x0000000000067805 */ /* 0x000fc8000001ff00 */
[----:B------:R0:W5:Y:S01]  /*6180*/  @!P2 LD.E.64 R10, desc[UR42][R20.64] ;  /* 0x0000002a140aa980 */ /* 0x000162000c101b00 */
[-C--:B------:R-:W-:Y:S02]  /*6190*/  @!P3 IADD3 R24, P0, R0, R28.reuse, RZ ;  /* 0x0000001c0018b210 */ /* 0x080fe40007f1e0ff */
[----:B-1----:R-:W-:Y:S01]  /*61a0*/  @!P3 IADD3 R4, P1, R14, R28, RZ ;  /* 0x0000001c0e04b210 */ /* 0x002fe20007f3e0ff */
[----:B------:R-:W-:-:S04]  /*61b0*/  @!P2 IMAD.WIDE R14, R22, 0x2, R14 ;  /* 0x00000002160ea825 */ /* 0x000fc800078e020e */
[--C-:B------:R-:W-:Y:S01]  /*61c0*/  @!P3 IMAD.X R25, R3, 0x1, R27.reuse, P0 ;  /* 0x000000010319b824 */ /* 0x100fe200000e061b */
[----:B------:R0:W5:Y:S01]  /*61d0*/  @!P2 LD.E.64 R8, desc[UR42][R14.64] ;  /* 0x0000002a0e08a980 */ /* 0x000162000c101b00 */
[----:B------:R-:W-:-:S03]  /*61e0*/  @!P3 IMAD.X R5, R5, 0x1, R27, P1 ;  /* 0x000000010505b824 */ /* 0x000fc600008e061b */
[----:B------:R0:W5:Y:S04]  /*61f0*/  @!P3 LD.E.64 R12, desc[UR42][R24.64] ;  /* 0x0000002a180cb980 */ /* 0x000168000c101b00 */
[----:B------:R0:W5:Y:S02]  /*6200*/  @!P3 LD.E.64 R6, desc[UR42][R4.64] ;  /* 0x0000002a0406b980 */ /* 0x000164000c101b00 */
.L_x_13286:
[----:B------:R-:W-:Y:S05]  /*6210*/  BSYNC B1 ;  /* 0x0000000000017941 */ /* 0x000fea0003800000 */
.L_x_13285:
[----:B01----:R-:W3:Y:S01]  /*6220*/  LDL R14, [R1+0x1c] ;  /* 0x00001c00010e7983 */ /* 0x003ee20000100800 */
[----:B------:R-:W-:Y:S01]  /*6230*/  ULEA.HI UR4, UR37, UR37, URZ, 0x1 ;  /* 0x0000002525047291 */ /* 0x000fe2000f8f083f */
[----:B------:R-:W-:Y:S01]  /*6240*/  IMAD R4, R33, -0xc0, R26 ;  /* 0xffffff4021047824 */ /* 0x000fe200078e021a */
[--C-:B-----5:R-:W-:Y:S01]  /*6250*/  SHF.R.U64 R34, R10, 0x10, R11.reuse ;  /* 0x000000100a227819 */ /* 0x120fe2000000120b */
[----:B----4-:R-:W0:Y:S01]  /*6260*/  S2R R5, SR_TID.X ;  /* 0x0000000000057919 */ /* 0x010e220000002100 */
[----:B------:R-:W-:Y:S01]  /*6270*/  ULOP3.LUT UR4, UR4, 0xfffffffe, URZ, 0xc0, !UPT ;  /* 0xfffffffe04047892 */ /* 0x000fe2000f8ec03f */
[----:B------:R-:W-:Y:S01]  /*6280*/  IMAD.MOV.U32 R20, RZ, RZ, R11 ;  /* 0x000000ffff147224 */ /* 0x000fe200078e000b */
[----:B------:R-:W-:Y:S01]  /*6290*/  SHF.R.U64 R24, R12, 0x10, R13 ;  /* 0x000000100c187819 */ /* 0x000fe2000000120d */
[----:B------:R-:W-:Y:S01]  /*62a0*/  IMAD.MOV.U32 R30, RZ, RZ, R8 ;  /* 0x000000ffff1e7224 */ /* 0x000fe200078e0008 */
[----:B------:R-:W-:Y:S01]  /*62b0*/  UIADD3 UR4, UR37, -UR4, URZ ;  /* 0x8000000425047290 */ /* 0x000fe2000fffe03f */
[--C-:B------:R-:W-:Y:S01]  /*62c0*/  SHF.R.U64 R35, R8, 0x10, R9.reuse ;  /* 0x0000001008237819 */ /* 0x100fe20000001209 */
[----:B------:R-:W-:Y:S01]  /*62d0*/  BSSY B1, `(.L_x_13287) ;  /* 0x0000029000017945 */ /* 0x000fe20003800000 */
[----:B------:R-:W-:-:S02]  /*62e0*/  SHF.R.U32.HI R26, RZ, 0x10, R9 ;  /* 0x00000010ff1a7819 */ /* 0x000fc40000011609 */
[----:B------:R-:W-:Y:S01]  /*62f0*/  MOV R32, R10 ;  /* 0x0000000a00207202 */ /* 0x000fe20000000f00 */
[----:B------:R-:W-:Y:S01]  /*6300*/  IMAD.U32 R15, RZ, RZ, UR4 ;  /* 0x00000004ff0f7e24 */ /* 0x000fe2000f8e00ff */
[----:B------:R-:W-:Y:S02]  /*6310*/  MOV R10, R13 ;  /* 0x0000000d000a7202 */ /* 0x000fe40000000f00 */
[----:B------:R-:W-:Y:S02]  /*6320*/  SHF.R.U32.HI R25, RZ, 0x10, R13 ;  /* 0x00000010ff197819 */ /* 0x000fe4000001160d */
[----:B------:R-:W-:Y:S02]  /*6330*/  SHF.L.U32 R15, R15, 0x1f, RZ ;  /* 0x0000001f0f0f7819 */ /* 0x000fe400000006ff */
[----:B------:R-:W-:Y:S02]  /*6340*/  VIMNMX R13, R4, 0xc0, PT ;  /* 0x000000c0040d7848 */ /* 0x000fe40003fe0100 */
[----:B------:R-:W1:Y:S01]  /*6350*/  SYNCS.PHASECHK.TRANS64.TRYWAIT P0, [R18+URZ+0x16800], R15 ;  /* 0x0168000f120075a7 */ /* 0x000e62000800017f */
[----:B------:R-:W-:-:S02]  /*6360*/  PRMT R8, R10, 0x5410, R25 ;  /* 0x000054100a087816 */ /* 0x000fc40000000019 */
[----:B------:R-:W-:Y:S02]  /*6370*/  PRMT R32, R32, 0x5410, R20 ;  /* 0x0000541020207816 */ /* 0x000fe40000000014 */
[----:B------:R-:W-:Y:S02]  /*6380*/  PRMT R10, R24, 0x7610, R10 ;  /* 0x00007610180a7816 */ /* 0x000fe4000000000a */
[----:B------:R-:W-:Y:S01]  /*6390*/  PRMT R35, R35, 0x5410, R26 ;  /* 0x0000541023237816 */ /* 0x000fe2000000001a */
[----:B0-----:R-:W-:-:S05]  /*63a0*/  VIADD R21, R5, 0xffffff80 ;  /* 0xffffff8005157836 */ /* 0x001fca0000000000 */
[----:B------:R-:W-:-:S04]  /*63b0*/  SHF.R.S32.HI R5, RZ, 0x1f, R21 ;  /* 0x0000001fff057819 */ /* 0x000fc80000011415 */
[----:B------:R-:W-:Y:S02]  /*63c0*/  LEA.HI R5, R5, R21, RZ, 0x5 ;  /* 0x0000001505057211 */ /* 0x000fe400078f28ff */
[----:B------:R-:W-:Y:S01]  /*63d0*/  SHF.R.U32.HI R21, RZ, 0x10, R11 ;  /* 0x00000010ff157819 */ /* 0x000fe2000001160b */
[----:B------:R-:W-:Y:S01]  /*63e0*/  IMAD.MOV.U32 R11, RZ, RZ, R12 ;  /* 0x000000ffff0b7224 */ /* 0x000fe200078e000c */
[----:B------:R-:W-:Y:S01]  /*63f0*/  SHF.R.S32.HI R5, RZ, 0x5, R5 ;  /* 0x00000005ff057819 */ /* 0x000fe20000011405 */
[----:B------:R-:W-:Y:S01]  /*6400*/  IMAD.MOV.U32 R12, RZ, RZ, R9 ;  /* 0x000000ffff0c7224 */ /* 0x000fe200078e0009 */
[----:B------:R-:W-:Y:S01]  /*6410*/  PRMT R34, R34, 0x5410, R21 ;  /* 0x0000541022227816 */ /* 0x000fe20000000015 */
[----:B------:R-:W-:Y:S01]  /*6420*/  IMAD.MOV.U32 R9, RZ, RZ, R6 ;  /* 0x000000ffff097224 */ /* 0x000fe200078e0006 */
[----:B------:R-:W-:Y:S02]  /*6430*/  SHF.R.U64 R6, R6, 0x10, R7 ;  /* 0x0000001006067819 */ /* 0x000fe40000001207 */
[----:B------:R-:W-:-:S02]  /*6440*/  PRMT R30, R30, 0x5410, R12 ;  /* 0x000054101e1e7816 */ /* 0x000fc4000000000c */
[----:B------:R-:W-:Y:S01]  /*6450*/  PRMT R11, R11, 0x5410, R9 ;  /* 0x000054100b0b7816 */ /* 0x000fe20000000009 */
[C---:B---3--:R-:W-:Y:S01]  /*6460*/  IMAD.SHL.U32 R0, R14.reuse, 0x40, RZ ;  /* 0x000000400e007824 */ /* 0x048fe200078e00ff */
[----:B------:R-:W-:Y:S01]  /*6470*/  LOP3.LUT P1, RZ, R14, 0x4, RZ, 0xc0, !PT ;  /* 0x000000040eff7812 */ /* 0x000fe2000782c0ff */
[--C-:B------:R-:W-:Y:S01]  /*6480*/  IMAD.MOV.U32 R14, RZ, RZ, R7.reuse ;  /* 0x000000ffff0e7224 */ /* 0x100fe200078e0007 */
[----:B------:R-:W-:Y:S02]  /*6490*/  SHF.R.U32.HI R7, RZ, 0x10, R7 ;  /* 0x00000010ff077819 */ /* 0x000fe40000011607 */
[----:B--2---:R-:W-:Y:S02]  /*64a0*/  LOP3.LUT R3, R0, 0x1c0, RZ, 0xc0, !PT ;  /* 0x000001c000037812 */ /* 0x004fe400078ec0ff */
[----:B------:R-:W-:Y:S02]  /*64b0*/  PRMT R9, R14, 0x7610, R9 ;  /* 0x000076100e097816 */ /* 0x000fe40000000009 */
[----:B------:R-:W-:-:S02]  /*64c0*/  LOP3.LUT R0, R3, 0x18, R16, 0xf8, !PT ;  /* 0x0000001803007812 */ /* 0x000fc400078ef810 */
[----:B------:R-:W-:-:S04]  /*64d0*/  SHF.R.U32.HI R3, RZ, 0x3, R3 ;  /* 0x00000003ff037819 */ /* 0x000fc80000011603 */
[----:B------:R-:W-:-:S05]  /*64e0*/  LOP3.LUT R0, R0, R3, RZ, 0x3c, !PT ;  /* 0x0000000300007212 */ /* 0x000fca00078e3cff */
[----:B------:R-:W-:-:S04]  /*64f0*/  IMAD R3, R5, 0x200, R0 ;  /* 0x0000020005037824 */ /* 0x000fc800078e0200 */
[----:B------:R-:W-:-:S04]  /*6500*/  IMAD R3, R3, 0x2, R18 ;  /* 0x0000000203037824 */ /* 0x000fc800078e0212 */
[C---:B------:R-:W-:Y:S01]  /*6510*/  VIADD R0, R3.reuse, 0x8440 ;  /* 0x0000844003007836 */ /* 0x040fe20000000000 */
[----:B------:R-:W-:-:S05]  /*6520*/  IADD3 R5, R3, 0x8400, RZ ;  /* 0x0000840003057810 */ /* 0x000fca0007ffe0ff */
[----:B------:R-:W-:Y:S01]  /*6530*/  @P1 VIADD R0, R5, 0xffffffc0 ;  /* 0xffffffc005001836 */ /* 0x000fe20000000000 */
[----:B------:R-:W-:Y:S01]  /*6540*/  ISETP.GE.AND P1, PT, R152, R13, PT ;  /* 0x0000000d9800720c */ /* 0x000fe20003f26270 */
[----:B-1----:R-:W-:-:S12]  /*6550*/  @!P0 BRA `(.L_x_13288) ;  /* 0x000000f0005c8947 */ /* 0x002fd80003800000 */
.L_x_13486:
[----:B------:R-:W-:Y:S05]  /*6560*/  BSYNC B1 ;  /* 0x0000000000017941 */ /* 0x000fea0003800000 */
.L_x_13287:
[----:B------:R-:W-:Y:S01]  /*6570*/  BSSY B1, `(.L_x_13289) ;  /* 0x0000057000017945 */ /* 0x000fe20003800000 */
[----:B------:R-:W-:Y:S02]  /*6580*/  PRMT R10, R10, 0x5410, R6 ;  /* 0x000054100a0a7816 */ /* 0x000fe40000000006 */
[----:B------:R-:W-:Y:S01]  /*6590*/  PRMT R9, R9, 0x5410, R7 ;  /* 0x0000541009097816 */ /* 0x000fe20000000007 */
[----:B------:R-:W-:Y:S06]  /*65a0*/  @P1 BRA `(.L_x_13290) ;  /* 0x00000004004c1947 */ /* 0x000fec0003800000 */
[----:B------:R-:W1:Y:S01]  /*65b0*/  LDC R5, c[0x0][0x3f4] ;  /* 0x0000fd00ff057b82 */ /* 0x000e620000000800 */
[----:B------:R-:W-:Y:S01]  /*65c0*/  BSSY B2, `(.L_x_13291) ;  /* 0x000002a000027945 */ /* 0x000fe20003800000 */
[-C--:B-1----:R-:W-:Y:S02]  /*65d0*/  ISETP.GE.AND P0, PT, R22, R5.reuse, PT ;  /* 0x000000051600720c */ /* 0x082fe40003f06270 */
[----:B------:R-:W-:-:S11]  /*65e0*/  ISETP.GE.AND P1, PT, R156, R5, PT ;  /* 0x000000059c00720c */ /* 0x000fd60003f26270 */
[----:B------:R-:W-:Y:S05]  /*65f0*/  @P0 BRA `(.L_x_13292) ;  /* 0x0000000000980947 */ /* 0x000fea0003800000 */
[----:B------:R-:W1:Y:S01]  /*6600*/  LDS.128 R4, [R3+0x8400] ;  /* 0x0084000003047984 */ /* 0x000e620000000c00 */
[----:B------:R-:W-:Y:S02]  /*6610*/  HADD2.F32 R25, -RZ, R30.H0_H0 ;  /* 0x2000001eff197230 */ /* 0x000fe40000004100 */
[----:B------:R-:W-:Y:S02]  /*6620*/  HADD2.F32 R21, -RZ, R32.H0_H0 ;  /* 0x20000020ff157230 */ /* 0x000fe40000004100 */
[----:B------:R-:W-:Y:S02]  /*6630*/  HADD2.F32 R24, -RZ, R34.H0_H0 ;  /* 0x20000022ff187230 */ /* 0x000fe40000004100 */
[----:B------:R-:W-:Y:S02]  /*6640*/  HADD2.F32 R26, -RZ, R35.H0_H0 ;  /* 0x20000023ff1a7230 */ /* 0x000fe40000004100 */
[--C-:B-1----:R-:W-:Y:S02]  /*6650*/  HADD2.F32 R12, -RZ, R4.reuse.H0_H0 ;  /* 0x20000004ff0c7230 */ /* 0x102fe40000004100 */
[----:B------:R-:W-:-:S02]  /*6660*/  HADD2.F32 R4, -RZ, R4.H1_H1 ;  /* 0x30000004ff047230 */ /* 0x000fc40000004100 */
[--C-:B------:R-:W-:Y:S02]  /*6670*/  HADD2.F32 R14, -RZ, R5.reuse.H0_H0 ;  /* 0x20000005ff0e7230 */ /* 0x100fe40000004100 */
[----:B------:R-:W-:Y:S02]  /*6680*/  HADD2.F32 R5, -RZ, R5.H1_H1 ;  /* 0x30000005ff057230 */ /* 0x000fe40000004100 */
[C---:B------:R-:W-:Y:S01]  /*6690*/  FMUL.FTZ R27, R4.reuse, R25 ;  /* 0x00000019041b7220 */ /* 0x040fe20000410000 */
[----:B------:R-:W-:Y:S01]  /*66a0*/  FMUL.FTZ R4, R4, R21 ;  /* 0x0000001504047220 */ /* 0x000fe20000410000 */
[--C-:B0-----:R-:W-:Y:S02]  /*66b0*/  HADD2.F32 R15, -RZ, R6.reuse.H0_H0 ;  /* 0x20000006ff0f7230 */ /* 0x101fe40000004100 */
[----:B------:R-:W-:Y:S02]  /*66c0*/  HADD2.F32 R20, -RZ, R7.H0_H0 ;  /* 0x20000007ff147230 */ /* 0x000fe40000004100 */
[C---:B------:R-:W-:Y:S01]  /*66d0*/  FFMA.FTZ R28, R12.reuse, R25, R4 ;  /* 0x000000190c1c7223 */ /* 0x040fe20000010004 */
[C---:B------:R-:W-:Y:S01]  /*66e0*/  FMUL.FTZ R31, R5.reuse, R26 ;  /* 0x0000001a051f7220 */ /* 0x040fe20000410000 */
[----:B------:R-:W-:Y:S01]  /*66f0*/  FFMA.FTZ R27, R12, R21, -R27 ;  /* 0x000000150c1b7223 */ /* 0x000fe2000001081b */
        /* <DEDUP_REMOVED lines=13> */
[-C--:B------:R-:W-:Y:S01]  /*67d0*/  FMUL.FTZ R26, R7, R5.reuse ;  /* 0x00000005071a7220 */ /* 0x080fe20000410000 */
[----:B------:R-:W-:Y:S01]  /*67e0*/  FFMA.FTZ R25, R15, R12, R25 ;  /* 0x0000000c0f197223 */ /* 0x000fe20000010019 */
[----:B------:R-:W-:Y:S01]  /*67f0*/  FFMA.FTZ R7, R20, R5, -R33 ;  /* 0x0000000514077223 */ /* 0x000fe20000010821 */
[----:B------:R-:W-:Y:S01]  /*6800*/  F2FP.F16.F32.PACK_AB R4, R28, R27 ;  /* 0x0000001b1c04723e */ /* 0x000fe200000000ff */
[----:B------:R-:W-:Y:S01]  /*6810*/  FFMA.FTZ R26, R20, R21, R26 ;  /* 0x00000015141a7223 */ /* 0x000fe2000001001a */
[----:B------:R-:W-:Y:S02]  /*6820*/  F2FP.F16.F32.PACK_AB R5, R14, R31 ;  /* 0x0000001f0e05723e */ /* 0x000fe400000000ff */
[----:B------:R-:W-:-:S02]  /*6830*/  F2FP.F16.F32.PACK_AB R6, R25, R6 ;  /* 0x000000061906723e */ /* 0x000fc400000000ff */
[----:B------:R-:W-:-:S05]  /*6840*/  F2FP.F16.F32.PACK_AB R7, R26, R7 ;  /* 0x000000071a07723e */ /* 0x000fca00000000ff */
[----:B------:R1:W-:Y:S02]  /*6850*/  STS.128 [R3+0x8400], R4 ;  /* 0x0084000403007388 */ /* 0x0003e40000000c00 */
.L_x_13292:
[----:B------:R-:W-:Y:S05]  /*6860*/  BSYNC B2 ;  /* 0x0000000000027941 */ /* 0x000fea0003800000 */
.L_x_13291:
[----:B------:R-:W-:Y:S05]  /*6870*/  @P1 BRA `(.L_x_13290) ;  /* 0x0000000000981947 */ /* 0x000fea0003800000 */
[----:B-1----:R-:W1:Y:S01]  /*6880*/  LDS.128 R4, [R0] ;  /* 0x0000000000047984 */ /* 0x002e620000000c00 */
[--C-:B------:R-:W-:Y:S02]  /*6890*/  HADD2.F32 R25, -RZ, R11.reuse.H1_H1 ;  /* 0x3000000bff197230 */ /* 0x100fe40000004100 */
[----:B------:R-:W-:Y:S02]  /*68a0*/  HADD2.F32 R21, -RZ, R11.H0_H0 ;  /* 0x2000000bff157230 */ /* 0x000fe40000004100 */
[--C-:B------:R-:W-:Y:S02]  /*68b0*/  HADD2.F32 R24, -RZ, R10.reuse.H0_H0 ;  /* 0x2000000aff187230 */ /* 0x100fe40000004100 */
[----:B------:R-:W-:Y:S02]  /*68c0*/  HADD2.F32 R26, -RZ, R10.H1_H1 ;  /* 0x3000000aff1a7230 */ /* 0x000fe40000004100 */
        /* <DEDUP_REMOVED lines=16> */
[--C-:B------:R-:W-:Y:S02]  /*69d0*/  HADD2.F32 R12, -RZ, R9.reuse.H0_H0 ;  /* 0x20000009ff0c7230 */ /* 0x100fe40000004100 */
[--C-:B------:R-:W-:Y:S02]  /*69e0*/  HADD2.F32 R4, -RZ, R8.reuse.H0_H0 ;  /* 0x20000008ff047230 */ /* 0x100fe40000004100 */
        /* <DEDUP_REMOVED lines=14> */
[----:B------:R2:W-:Y:S02]  /*6ad0*/  STS.128 [R0], R4 ;  /* 0x0000000400007388 */ /* 0x0005e40000000c00 */
.L_x_13290:
[----:B------:R-:W-:Y:S05]  /*6ae0*/  BSYNC B1 ;  /* 0x0000000000017941 */ /* 0x000fea0003800000 */
.L_x_13289:
[----:B-12---:R-:W-:-:S05]  /*6af0*/  VIADD R4, R152, 0x60 ;  /* 0x0000006098047836 */ /* 0x006fca0000000000 */
[----:B------:R-:W-:-:S13]  /*6b00*/  ISETP.GE.AND P0, PT, R4, R13, PT ;  /* 0x0000000d0400720c */ /* 0x000fda0003f06270 */
[----:B------:R-:W-:Y:S05]  /*6b10*/  @P0 BRA `(.L_x_13293) ;  /* 0x0000001400480947 */ /* 0x000fea0003800000 */
        /* <DEDUP_REMOVED lines=8> */
[--C-:B------:R-:W-:Y:S02]  /*6ba0*/  HADD2.F32 R31, -RZ, R35.reuse.H0_H0 ;  /* 0x20000023ff1f7230 */ /* 0x100fe40000004100 */
[----:B------:R-:W-:Y:S02]  /*6bb0*/  HADD2.F32 R27, -RZ, R34.H0_H0 ;  /* 0x20000022ff1b7230 */ /* 0x000fe40000004100 */
[----:B------:R-:W-:Y:S02]  /*6bc0*/  HADD2.F32 R28, -RZ, R30.H1_H1 ;  /* 0x3000001eff1c7230 */ /* 0x000fe40000004100 */
[----:B------:R-:W-:-:S02]  /*6bd0*/  HADD2.F32 R33, -RZ, R35.H1_H1 ;  /* 0x30000023ff217230 */ /* 0x000fc40000004100 */
[--C-:B-1----:R-:W-:Y:S02]  /*6be0*/  HADD2.F32 R12, -RZ, R4.reuse.H0_H0 ;  /* 0x20000004ff0c7230 */ /* 0x102fe40000004100 */
[----:B------:R-:W-:Y:S02]  /*6bf0*/  HADD2.F32 R4, -RZ, R4.H1_H1 ;  /* 0x30000004ff047230 */ /* 0x000fe40000004100 */
[--C-:B------:R-:W-:Y:S02]  /*6c00*/  HADD2.F32 R13, -RZ, R5.reuse.H0_H0 ;  /* 0x20000005ff0d7230 */ /* 0x100fe40000004100 */
[----:B------:R-:W-:Y:S02]  /*6c10*/  HADD2.F32 R5, -RZ, R5.H1_H1 ;  /* 0x30000005ff057230 */ /* 0x000fe40000004100 */
[-C--:B------:R-:W-:Y:S01]  /*6c20*/  FMUL.FTZ R21, R26, R4.reuse ;  /* 0x000000041a157220 */ /* 0x080fe20000410000 */
[----:B------:R-:W-:Y:S01]  /*6c30*/  FMUL.FTZ R25, R24, R4 ;  /* 0x0000000418197220 */ /* 0x000fe20000410000 */
[----:B------:R-:W-:-:S02]  /*6c40*/  HADD2.F32 R14, -RZ, R6.H0_H0 ;  /* 0x20000006ff0e7230 */ /* 0x000fc40000004100 */
[-C--:B------:R-:W-:Y:S01]  /*6c50*/  FMUL.FTZ R20, R31, R5.reuse ;  /* 0x000000051f147220 */ /* 0x080fe20000410000 */
[-C--:B------:R-:W-:Y:S01]  /*6c60*/  FFMA.FTZ R4, R24, R12.reuse, -R21 ;  /* 0x0000000c18047223 */ /* 0x080fe20000010815 */
[----:B------:R-:W-:Y:S01]  /*6c70*/  FFMA.FTZ R25, R26, R12, R25 ;  /* 0x0000000c1a197223 */ /* 0x000fe20000010019 */
[C---:B------:R-:W-:Y:S01]  /*6c80*/  FMUL.FTZ R12, R27.reuse, R5 ;  /* 0x000000051b0c7220 */ /* 0x040fe20000410000 */
[--C-:B0-----:R-:W-:Y:S02]  /*6c90*/  HADD2.F32 R15, -RZ, R7.reuse.H0_H0 ;  /* 0x20000007ff0f7230 */ /* 0x101fe40000004100 */
[-C--:B------:R-:W-:Y:S01]  /*6ca0*/  FFMA.FTZ R5, R27, R13.reuse, -R20 ;  /* 0x0000000d1b057223 */ /* 0x080fe20000010814 */
[----:B------:R-:W-:Y:S02]  /*6cb0*/  HADD2.F32 R6, -RZ, R6.H1_H1 ;  /* 0x30000006ff067230 */ /* 0x000fe40000004100 */
[----:B------:R-:W-:Y:S01]  /*6cc0*/  FFMA.FTZ R12, R31, R13, R12 ;  /* 0x0000000d1f0c7223 */ /* 0x000fe2000001000c */
[----:B------:R-:W-:Y:S01]  /*6cd0*/  HADD2.F32 R7, -RZ, R7.H1_H1 ;  /* 0x30000007ff077230 */ /* 0x000fe20000004100 */
[----:B------:R-:W-:Y:S01]  /*6ce0*/  F2FP.F16.F32.PACK_AB R4, R25, R4 ;  /* 0x000000041904723e */ /* 0x000fe200000000ff */
[----:B------:R-:W-:-:S02]  /*6cf0*/  HADD2.F32 R26, -RZ, R32.H1_H1 ;  /* 0x30000020ff1a7230 */ /* 0x000fc40000004100 */
[-C--:B------:R-:W-:Y:S01]  /*6d00*/  FMUL.FTZ R13, R28, R6.reuse ;  /* 0x000000061c0d7220 */ /* 0x080fe20000410000 */
[----:B------:R-:W-:Y:S02]  /*6d10*/  HADD2.F32 R27, -RZ, R34.H1_H1 ;  /* 0x30000022ff1b7230 */ /* 0x000fe40000004100 */
[----:B------:R-:W-:Y:S01]  /*6d20*/  FMUL.FTZ R20, R33, R7 ;  /* 0x0000000721147220 */ /* 0x000fe20000410000 */
[----:B------:R-:W-:Y:S01]  /*6d30*/  F2FP.F16.F32.PACK_AB R5, R12, R5 ;  /* 0x000000050c05723e */ /* 0x000fe200000000ff */
[C---:B------:R-:W-:Y:S01]  /*6d40*/  FMUL.FTZ R21, R26.reuse, R6 ;  /* 0x000000061a157220 */ /* 0x040fe20000410000 */
[-C--:B------:R-:W-:Y:S01]  /*6d50*/  FFMA.FTZ R6, R26, R14.reuse, -R13 ;  /* 0x0000000e1a067223 */ /* 0x080fe2000001080d */
[C---:B------:R-:W-:Y:S01]  /*6d60*/  FMUL.FTZ R24, R27.reuse, R7 ;  /* 0x000000071b187220 */ /* 0x040fe20000410000 */
[-C--:B------:R-:W-:Y:S01]  /*6d70*/  FFMA.FTZ R7, R27, R15.reuse, -R20 ;  /* 0x0000000f1b077223 */ /* 0x080fe20000010814 */
[----:B------:R-:W-:Y:S02]  /*6d80*/  FFMA.FTZ R21, R28, R14, R21 ;  /* 0x0000000e1c157223 */ /* 0x000fe40000010015 */
[----:B------:R-:W-:-:S03]  /*6d90*/  FFMA.FTZ R24, R33, R15, R24 ;  /* 0x0000000f21187223 */ /* 0x000fc60000010018 */
[----:B------:R-:W-:Y:S02]  /*6da0*/  F2FP.F16.F32.PACK_AB R6, R21, R6 ;  /* 0x000000061506723e */ /* 0x000fe400000000ff */
[----:B------:R-:W-:-:S05]  /*6db0*/  F2FP.F16.F32.PACK_AB R7, R24, R7 ;  /* 0x000000071807723e */ /* 0x000fca00000000ff */
[----:B------:R1:W-:Y:S02]  /*6dc0*/  STS.128 [R3+0xb400], R4 ;  /* 0x00b4000403007388 */ /* 0x0003e40000000c00 */
.L_x_13295:
[----:B------:R-:W-:Y:S05]  /*6dd0*/  BSYNC B1 ;  /* 0x0000000000017941 */ /* 0x000fea0003800000 */
.L_x_13294:
[----:B------:R-:W-:Y:S05]  /*6de0*/  @P1 BRA `(.L_x_13293) ;  /* 0x0000001000941947 */ /* 0x000fea0003800000 */
[----:B-1----:R-:W1:Y:S01]  /*6df0*/  LDS.128 R4, [R0+0x3000] ;  /* 0x0030000000047984 */ /* 0x002e620000000c00 */
[--C-:B------:R-:W-:Y:S02]  /*6e00*/  HADD2.F32 R21, -RZ, R11.reuse.H1_H1 ;  /* 0x3000000bff157230 */ /* 0x100fe40000004100 */
[--C-:B------:R-:W-:Y:S02]  /*6e10*/  HADD2.F32 R24, -RZ, R10.reuse.H0_H0 ;  /* 0x2000000aff187230 */ /* 0x100fe40000004100 */
[----:B------:R-:W-:Y:S02]  /*6e20*/  HADD2.F32 R26, -RZ, R10.H1_H1 ;  /* 0x3000000aff1a7230 */ /* 0x000fe40000004100 */
[----:B0-----:R-:W-:Y:S02]  /*6e30*/  HADD2.F32 R15, -RZ, R11.H0_H0 ;  /* 0x2000000bff0f7230 */ /* 0x001fe40000004100 */
[----:B------:R-:W-:Y:S02]  /*6e40*/  HADD2.F32 R25, -RZ, R9.H0_H0 ;  /* 0x20000009ff197230 */ /* 0x000fe40000004100 */
[----:B-1----:R-:W-:-:S02]  /*6e50*/  HADD2.F32 R3, -RZ, R4.H0_H0 ;  /* 0x20000004ff037230 */ /* 0x002fc40000004100 */
[----:B------:R-:W-:Y:S02]  /*6e60*/  HADD2.F32 R4, -RZ, R4.H1_H1 ;  /* 0x30000004ff047230 */ /* 0x000fe40000004100 */
[--C-:B------:R-:W-:Y:S02]  /*6e70*/  HADD2.F32 R10, -RZ, R5.reuse.H0_H0 ;  /* 0x20000005ff0a7230 */ /* 0x100fe40000004100 */
[----:B------:R-:W-:Y:S02]  /*6e80*/  HADD2.F32 R5, -RZ, R5.H1_H1 ;  /* 0x30000005ff057230 */ /* 0x000fe40000004100 */
[-C--:B------:R-:W-:Y:S01]  /*6e90*/  FMUL.FTZ R14, R21, R4.reuse ;  /* 0x00000004150e7220 */ /* 0x080fe20000410000 */
[C---:B------:R-:W-:Y:S01]  /*6ea0*/  FMUL.FTZ R20, R15.reuse, R4 ;  /* 0x000000040f147220 */ /* 0x040fe20000410000 */
[----:B------:R-:W-:Y:S02]  /*6eb0*/  HADD2.F32 R11, -RZ, R6.H0_H0 ;  /* 0x20000006ff0b7230 */ /* 0x000fe40000004100 */
[----:B------:R-:W-:Y:S01]  /*6ec0*/  FMUL.FTZ R13, R26, R5 ;  /* 0x000000051a0d7220 */ /* 0x000fe20000410000 */
[----:B------:R-:W-:Y:S01]  /*6ed0*/  FFMA.FTZ R4, R15, R3, -R14 ;  /* 0x000000030f047223 */ /* 0x000fe2000001080e */
[----:B------:R-:W-:Y:S01]  /*6ee0*/  FMUL.FTZ R15, R24, R5 ;  /* 0x00000005180f7220 */ /* 0x000fe20000410000 */
[----:B------:R-:W-:-:S02]  /*6ef0*/  HADD2.F32 R12, -RZ, R7.H0_H0 ;  /* 0x20000007ff0c7230 */ /* 0x000fc40000004100 */
[-C--:B------:R-:W-:Y:S01]  /*6f00*/  FFMA.FTZ R5, R24, R10.reuse, -R13 ;  /* 0x0000000a18057223 */ /* 0x080fe2000001080d */
[----:B------:R-:W-:Y:S02]  /*6f10*/  HADD2.F32 R6, -RZ, R6.H1_H1 ;  /* 0x30000006ff067230 */ /* 0x000fe40000004100 */
[----:B------:R-:W-:Y:S01]  /*6f20*/  FFMA.FTZ R3, R21, R3, R20 ;  /* 0x0000000315037223 */ /* 0x000fe20000010014 */
[----:B------:R-:W-:Y:S02]  /*6f30*/  HADD2.F32 R7, -RZ, R7.H1_H1 ;  /* 0x30000007ff077230 */ /* 0x000fe40000004100 */
[----:B------:R-:W-:Y:S01]  /*6f40*/  FFMA.FTZ R10, R26, R10, R15 ;  /* 0x0000000a1a0a7223 */ /* 0x000fe2000001000f */
[----:B------:R-:W-:Y:S02]  /*6f50*/  HADD2.F32 R24, -RZ, R9.H1_H1 ;  /* 0x30000009ff187230 */ /* 0x000fe40000004100 */
[--C-:B------:R-:W-:Y:S01]  /*6f60*/  HADD2.F32 R21, -RZ, R8.reuse.H0_H0 ;  /* 0x20000008ff157230 */ /* 0x100fe20000004100 */
        /* <DEDUP_REMOVED lines=13> */
[----:B------:R3:W-:Y:S01]  /*7040*/  STS.128 [R0+0x3000], R4 ;  /* 0x0030000400007388 */ /* 0x0007e20000000c00 */
[----:B------:R-:W-:Y:S05]  /*7050*/  BRA `(.L_x_13293) ;  /* 0x0000000c00f87947 */ /* 0x000fea0003800000 */
.L_x_13283:
[----:B------:R-:W-:-:S03]  /*7060*/  UMOV UR4, 0xffffffff ;  /* 0xffffffff00047882 */ /* 0x000fc60000000000 */
[----:B------:R-:W-:Y:S05]  /*7070*/  BRA.DIV UR4, `(.L_x_13296) ;  /* 0x000000e604a87947 */ /* 0x000fea000b800000 */
[----:B------:R0:W2:Y:S04]  /*7080*/  SHFL.IDX PT, R0, R26, RZ, 0x1c1f ;  /* 0x001c1fff1a007589 */ /* 0x0000a800000e0000 */
[----:B------:R0:W3:Y:S04]  /*7090*/  SHFL.IDX PT, R3, R24, RZ, 0x1c1f ;  /* 0x001c1fff18037589 */ /* 0x0000e800000e0000 */
[----:B------:R0:W4:Y:S04]  /*70a0*/  SHFL.IDX PT, R20, R28, RZ, 0x1c1f ;  /* 0x001c1fff1c147589 */ /* 0x00012800000e0000 */
[----:B-1----:R0:W1:Y:S02]  /*70b0*/  SHFL.IDX PT, R14, R27, RZ, 0x1c1f ;  /* 0x001c1fff1b0e7589 */ /* 0x00206400000e0000 */
.L_x_13492:
[----:B------:R-:W-:Y:S01]  /*70c0*/  ULDC UR4, c[0x0][0x448] ;  /* 0x0001120000047ab9 */ /* 0x000fe20000000800 */
[----:B------:R-:W-:Y:S01]  /*70d0*/  BSSY B1, `(.L_x_13297) ;  /* 0x0000014000017945 */ /* 0x000fe20003800000 */
[----:B------:R-:W-:Y:S01]  /*70e0*/  IMAD R25, R25, UR4, RZ ;  /* 0x0000000419197c24 */ /* 0x000fe2000f8e02ff */
[----:B------:R-:W-:Y:S02]  /*70f0*/  CS2R R6, SRZ ;  /* 0x0000000000067805 */ /* 0x000fe4000001ff00 */
[----:B------:R-:W-:Y:S02]  /*7100*/  CS2R R8, SRZ ;  /* 0x0000000000087805 */ /* 0x000fe4000001ff00 */
[----:B------:R-:W-:Y:S02]  /*7110*/  CS2R R10, SRZ ;  /* 0x00000000000a7805 */ /* 0x000fe4000001ff00 */
[----:B------:R-:W-:Y:S02]  /*7120*/  ISETP.GE.AND P0, PT, R4, R25, PT ;  /* 0x000000190400720c */ /* 0x000fe40003f06270 */
[----:B------:R-:W-:-:S11]  /*7130*/  CS2R R4, SRZ ;  /* 0x0000000000047805 */ /* 0x000fd6000001ff00 */
[----:B------:R-:W-:Y:S05]  /*7140*/  @P0 BRA `(.L_x_13298) ;  /* 0x0000000000300947 */ /* 0x000fea0003800000 */
[----:B------:R-:W-:Y:S01]  /*7150*/  ULDC UR4, c[0x0][0x3f4] ;  /* 0x0000fd0000047ab9 */ /* 0x000fe20000000800 */
[C---:B------:R-:W-:Y:S02]  /*7160*/  SHF.L.U32 R15, R16.reuse, 0x1, RZ ;  /* 0x00000001100f7819 */ /* 0x040fe400000006ff */
[C---:B------:R-:W-:Y:S02]  /*7170*/  ISETP.GE.AND P2, PT, R16.reuse, UR4, PT ;  /* 0x0000000410007c0c */ /* 0x040fe4000bf46270 */
[----:B------:R-:W-:Y:S02]  /*7180*/  SHF.L.U64.HI R5, R16, 0x1, R17 ;  /* 0x0000000110057819 */ /* 0x000fe40000010211 */
[-C--:B---3--:R-:W-:Y:S02]  /*7190*/  IADD3 R12, P0, R3, R15.reuse, RZ ;  /* 0x0000000f030c7210 */ /* 0x088fe40007f1e0ff */
[----:B-1----:R-:W-:-:S03]  /*71a0*/  IADD3 R14, P1, R14, R15, RZ ;  /* 0x0000000f0e0e7210 */ /* 0x002fc60007f3e0ff */
[--C-:B--2---:R-:W-:Y:S02]  /*71b0*/  IMAD.X R13, R0, 0x1, R5.reuse, P0 ;  /* 0x00000001000d7824 */ /* 0x104fe400000e0605 */
[----:B----4-:R-:W-:Y:S01]  /*71c0*/  IMAD.X R15, R20, 0x1, R5, P1 ;  /* 0x00000001140f7824 */ /* 0x010fe200008e0605 */
[----:B------:R-:W-:Y:S01]  /*71d0*/  CS2R R4, SRZ ;  /* 0x0000000000047805 */ /* 0x000fe2000001ff00 */
[----:B------:R-:W-:Y:S06]  /*71e0*/  @P2 BRA `(.L_x_13298) ;  /* 0x0000000000082947 */ /* 0x000fec0003800000 */
[----:B------:R1:W5:Y:S04]  /*71f0*/  LD.E.128 R4, desc[UR42][R12.64] ;  /* 0x0000002a0c047980 */ /* 0x000368000c101d00 */
[----:B------:R1:W5:Y:S02]  /*7200*/  LD.E.128 R8, desc[UR42][R14.64] ;  /* 0x0000002a0e087980 */ /* 0x000364000c101d00 */
.L_x_13298:
[----:B------:R-:W-:Y:S05]  /*7210*/  BSYNC B1 ;  /* 0x0000000000017941 */ /* 0x000fea0003800000 */
.L_x_13297:
[----:B------:R-:W-:Y:S01]  /*7220*/  ULEA.HI UR4, UR37, UR37, URZ, 0x1 ;  /* 0x0000002525047291 */ /* 0x000fe2000f8f083f */
[----:B-1----:R-:W-:Y:S01]  /*7230*/  IMAD R12, R33, -0xc0, R25 ;  /* 0xffffff40210c7824 */ /* 0x002fe200078e0219 */
[----:B0-----:R-:W0:Y:S01]  /*7240*/  LDC R27, c[0x0][0x3f4] ;  /* 0x0000fd00ff1b7b82 */ /* 0x001e220000000800 */
[----:B-----5:R-:W-:Y:S01]  /*7250*/  MOV R15, R5 ;  /* 0x00000005000f7202 */ /* 0x020fe20000000f00 */
[----:B------:R-:W-:Y:S01]  /*7260*/  ULOP3.LUT UR4, UR4, 0xfffffffe, URZ, 0xc0, !UPT ;  /* 0xfffffffe04047892 */ /* 0x000fe2000f8ec03f */
[--C-:B---3--:R-:W-:Y:S01]  /*7270*/  SHF.R.U64 R3, R4, 0x10, R5.reuse ;  /* 0x0000001004037819 */ /* 0x108fe20000001205 */
[----:B------:R-:W-:Y:S01]  /*7280*/  IMAD.MOV.U32 R13, RZ, RZ, R6 ;  /* 0x000000ffff0d7224 */ /* 0x000fe200078e0006 */
[----:B------:R-:W-:Y:S01]  /*7290*/  SHF.R.U32.HI R14, RZ, 0x10, R5 ;  /* 0x00000010ff0e7819 */ /* 0x000fe20000011605 */
[----:B------:R-:W-:Y:S01]  /*72a0*/  UIADD3 UR4, UR37, -UR4, URZ ;  /* 0x8000000425047290 */ /* 0x000fe2000fffe03f */
[----:B------:R-:W-:Y:S01]  /*72b0*/  SHF.R.U64 R5, R6, 0x10, R7 ;  /* 0x0000001006057819 */ /* 0x000fe20000001207 */
[----:B------:R-:W-:Y:S01]  /*72c0*/  IMAD.MOV.U32 R21, RZ, RZ, R4 ;  /* 0x000000ffff157224 */ /* 0x000fe200078e0004 */
[----:B------:R-:W-:Y:S01]  /*72d0*/  MOV R6, R10 ;  /* 0x0000000a00067202 */ /* 0x000fe20000000f00 */
[----:B------:R-:W-:Y:S01]  /*72e0*/  IMAD.MOV.U32 R4, RZ, RZ, R8 ;  /* 0x000000ffff047224 */ /* 0x000fe200078e0008 */
[----:B------:R-:W-:Y:S01]  /*72f0*/  SHF.R.U64 R10, R10, 0x10, R11 ;  /* 0x000000100a0a7819 */ /* 0x000fe2000000120b */
[----:B--2---:R-:W-:Y:S01]  /*7300*/  IMAD.U32 R0, RZ, RZ, UR4 ;  /* 0x00000004ff007e24 */ /* 0x004fe2000f8e00ff */
[----:B------:R-:W-:Y:S01]  /*7310*/  PRMT R15, R15, 0x5410, R3 ;  /* 0x000054100f0f7816 */ /* 0x000fe20000000003 */
[----:B----4-:R-:W-:Y:S01]  /*7320*/  IMAD.MOV.U32 R20, RZ, RZ, R9 ;  /* 0x000000ffff147224 */ /* 0x010fe200078e0009 */
[--C-:B------:R-:W-:Y:S01]  /*7330*/  SHF.R.U32.HI R24, RZ, 0x10, R7.reuse ;  /* 0x00000010ff187819 */ /* 0x100fe20000011607 */
[----:B------:R-:W-:Y:S01]  /*7340*/  VIADD R26, R152, 0x60 ;  /* 0x00000060981a7836 */ /* 0x000fe20000000000 */
[----:B------:R-:W-:Y:S01]  /*7350*/  SHF.L.U32 R25, R0, 0x1f, RZ ;  /* 0x0000001f00197819 */ /* 0x000fe200000006ff */
[----:B------:R-:W-:Y:S01]  /*7360*/  IMAD.MOV.U32 R0, RZ, RZ, R7 ;  /* 0x000000ffff007224 */ /* 0x000fe200078e0007 */
[----:B------:R-:W-:Y:S01]  /*7370*/  PRMT R3, R5, 0x5410, R10 ;  /* 0x0000541005037816 */ /* 0x000fe2000000000a */
[----:B------:R-:W-:Y:S01]  /*7380*/  IMAD.MOV.U32 R7, RZ, RZ, R11 ;  /* 0x000000ffff077224 */ /* 0x000fe200078e000b */
[----:B------:R-:W1:Y:S01]  /*7390*/  SYNCS.PHASECHK.TRANS64.TRYWAIT P1, [R18+URZ+0x16800], R25 ;  /* 0x01680019120075a7 */ /* 0x000e62000802017f */
[----:B------:R-:W-:Y:S01]  /*73a0*/  SHF.R.U64 R8, R8, 0x10, R9 ;  /* 0x0000001008087819 */ /* 0x000fe20000001209 */
[----:B------:R-:W-:Y:S01]  /*73b0*/  BSSY B1, `(.L_x_13299) ;  /* 0x000000f000017945 */ /* 0x000fe20003800000 */
[----:B0-----:R-:W-:-:S02]  /*73c0*/  ISETP.GE.AND P0, PT, R16, R27, PT ;  /* 0x0000001b1000720c */ /* 0x001fc40003f06270 */
[----:B------:R-:W-:Y:S02]  /*73d0*/  VIMNMX R5, R12, 0xc0, PT ;  /* 0x000000c00c057848 */ /* 0x000fe40003fe0100 */
[----:B------:R-:W-:Y:S02]  /*73e0*/  SHF.R.U32.HI R9, RZ, 0x10, R9 ;  /* 0x00000010ff097819 */ /* 0x000fe40000011609 */
[----:B------:R-:W-:Y:S02]  /*73f0*/  SHF.R.U32.HI R11, RZ, 0x10, R11 ;  /* 0x00000010ff0b7819 */ /* 0x000fe4000001160b */
[----:B------:R-:W-:Y:S01]  /*7400*/  PRMT R21, R21, 0x5410, R4 ;  /* 0x0000541015157816 */ /* 0x000fe20000000004 */
[----:B------:R-:W-:Y:S01]  /*7410*/  IMAD.IADD R4, R16, 0x1, R27 ;  /* 0x0000000110047824 */ /* 0x000fe200078e021b */
[----:B------:R-:W-:Y:S02]  /*7420*/  ISETP.GE.OR P2, PT, R152, R5, P0 ;  /* 0x000000059800720c */ /* 0x000fe40000746670 */
[----:B------:R-:W-:-:S02]  /*7430*/  PRMT R0, R24, 0x5410, R0 ;  /* 0x0000541018007816 */ /* 0x000fc40000000000 */
[----:B------:R-:W-:Y:S02]  /*7440*/  PRMT R20, R20, 0x5410, R8 ;  /* 0x0000541014147816 */ /* 0x000fe40000000008 */
[----:B------:R-:W-:Y:S02]  /*7450*/  ISETP.GE.OR P0, PT, R26, R5, P0 ;  /* 0x000000051a00720c */ /* 0x000fe40000706670 */
[----:B------:R-:W-:Y:S02]  /*7460*/  PRMT R14, R14, 0x5410, R9 ;  /* 0x000054100e0e7816 */ /* 0x000fe40000000009 */
[----:B------:R-:W-:Y:S02]  /*7470*/  PRMT R13, R13, 0x5410, R6 ;  /* 0x000054100d0d7816 */ /* 0x000fe40000000006 */
[----:B------:R-:W-:Y:S01]  /*7480*/  PRMT R12, R7, 0x5410, R11 ;  /* 0x00005410070c7816 */ /* 0x000fe2000000000b */
[----:B-1----:R-:W-:Y:S06]  /*7490*/  @!P1 BRA `(.L_x_13300) ;  /* 0x000000e400109947 */ /* 0x002fec0003800000 */
.L_x_13493:
[----:B------:R-:W-:Y:S05]  /*74a0*/  BSYNC B1 ;  /* 0x0000000000017941 */ /* 0x000fea0003800000 */
.L_x_13299:
[----:B------:R-:W-:Y:S01]  /*74b0*/  BSSY B1, `(.L_x_13301) ;  /* 0x000005f000017945 */ /* 0x000fe20003800000 */
[----:B------:R-:W-:-:S03]  /*74c0*/  LOP3.LUT R24, R4, 0x38, RZ, 0xc0, !PT ;  /* 0x0000003804187812 */ /* 0x000fc600078ec0ff */
[----:B------:R-:W-:Y:S05]  /*74d0*/  @P2 BRA `(.L_x_13302) ;  /* 0x0000000400702947 */ /* 0x000fea0003800000 */
[----:B------:R-:W2:Y:S01]  /*74e0*/  LDL R6, [R1+0x1c] ;  /* 0x00001c0001067983 */ /* 0x000ea20000100800 */
[----:B------:R-:W1:Y:S02]  /*74f0*/  S2R R5, SR_TID.X ;  /* 0x0000000000057919 */ /* 0x000e640000002100 */
[----:B-1----:R-:W-:-:S05]  /*7500*/  VIADD R5, R5, 0xffffff80 ;  /* 0xffffff8005057836 */ /* 0x002fca0000000000 */
[----:B------:R-:W-:-:S04]  /*7510*/  SHF.R.S32.HI R10, RZ, 0x1f, R5 ;  /* 0x0000001fff0a7819 */ /* 0x000fc80000011405 */
[----:B------:R-:W-:-:S04]  /*7520*/  LEA.HI R10, R10, R5, RZ, 0x5 ;  /* 0x000000050a0a7211 */ /* 0x000fc800078f28ff */
[----:B------:R-:W-:Y:S01]  /*7530*/  SHF.R.S32.HI R10, RZ, 0x5, R10 ;  /* 0x00000005ff0a7819 */ /* 0x000fe2000001140a */
[--C-:B------:R-:W-:Y:S02]  /*7540*/  HADD2.F32 R34, -RZ, R21.reuse.H0_H0 ;  /* 0x20000015ff227230 */ /* 0x100fe40000004100 */
[----:B------:R-:W-:Y:S02]  /*7550*/  HADD2.F32 R36, -RZ, R21.H1_H1 ;  /* 0x30000015ff247230 */ /* 0x000fe40000004100 */
[----:B------:R-:W-:Y:S02]  /*7560*/  HADD2.F32 R37, -RZ, R20.H1_H1 ;  /* 0x30000014ff257230 */ /* 0x000fe40000004100 */
[----:B------:R-:W-:Y:S01]  /*7570*/  HADD2.F32 R35, -RZ, R15.H1_H1 ;  /* 0x3000000fff237230 */ /* 0x000fe20000004100 */
[----:B--2---:R-:W-:-:S04]  /*7580*/  SHF.L.U32 R4, R6, 0x6, RZ ;  /* 0x0000000606047819 */ /* 0x004fc800000006ff */
[----:B------:R-:W-:-:S04]  /*7590*/  LOP3.LUT R7, R4, 0x1c0, RZ, 0xc0, !PT ;  /* 0x000001c004077812 */ /* 0x000fc800078ec0ff */
[--C-:B------:R-:W-:Y:S02]  /*75a0*/  SHF.R.U32.HI R9, RZ, 0x3, R7.reuse ;  /* 0x00000003ff097819 */ /* 0x100fe40000011607 */
[----:B------:R-:W-:Y:S02]  /*75b0*/  LOP3.LUT R4, R7, 0x38, R16, 0xf8, !PT ;  /* 0x0000003807047812 */ /* 0x000fe400078ef810 */
[----:B------:R-:W-:Y:S02]  /*75c0*/  LOP3.LUT R8, R9, R24, R7, 0x1e, !PT ;  /* 0x0000001809087212 */ /* 0x000fe400078e1e07 */
[----:B------:R-:W-:-:S03]  /*75d0*/  LOP3.LUT R4, R4, R9, RZ, 0x3c, !PT ;  /* 0x0000000904047212 */ /* 0x000fc600078e3cff */
[C---:B------:R-:W-:Y:S02]  /*75e0*/  IMAD R9, R10.reuse, 0x200, R8 ;  /* 0x000002000a097824 */ /* 0x040fe400078e0208 */
[----:B------:R-:W-:Y:S02]  /*75f0*/  IMAD R5, R10, 0x200, R4 ;  /* 0x000002000a057824 */ /* 0x000fe400078e0204 */
[--C-:B------:R-:W-:Y:S02]  /*7600*/  IMAD R44, R9, 0x2, R18.reuse ;  /* 0x00000002092c7824 */ /* 0x100fe400078e0212 */
[----:B------:R-:W-:-:S03]  /*7610*/  IMAD R43, R5, 0x2, R18 ;  /* 0x00000002052b7824 */ /* 0x000fc600078e0212 */
[----:B------:R-:W1:Y:S04]  /*7620*/  LDS.128 R8, [R44+0x8400] ;  /* 0x008400002c087984 */ /* 0x000e680000000c00 */
[----:B------:R-:W0:Y:S01]  /*7630*/  LDS.128 R4, [R43+0x8400] ;  /* 0x008400002b047984 */ /* 0x000e220000000c00 */
[--C-:B-1----:R-:W-:Y:S02]  /*7640*/  HADD2.F32 R30, -RZ, R8.reuse.H0_H0 ;  /* 0x20000008ff1e7230 */ /* 0x102fe40000004100 */
[----:B------:R-:W-:Y:S02]  /*7650*/  HADD2.F32 R8, -RZ, R8.H1_H1 ;  /* 0x30000008ff087230 */ /* 0x000fe40000004100 */
[--C-:B0-----:R-:W-:Y:S02]  /*7660*/  HADD2.F32 R25, -RZ, R4.reuse.H0_H0 ;  /* 0x20000004ff197230 */ /* 0x101fe40000004100 */
[C---:B------:R-:W-:Y:S01]  /*7670*/  FMUL.FTZ R38, R30.reuse, R36 ;  /* 0x000000241e267220 */ /* 0x040fe20000410000 */
[----:B------:R-:W-:Y:S01]  /*7680*/  FMUL.FTZ R40, R30, R34 ;  /* 0x000000221e287220 */ /* 0x000fe20000410000 */
[----:B------:R-:W-:-:S02]  /*7690*/  HADD2.F32 R4, -RZ, R4.H1_H1 ;  /* 0x30000004ff047230 */ /* 0x000fc40000004100 */
[C---:B------:R-:W-:Y:S01]  /*76a0*/  FMUL.FTZ R39, R8.reuse, R37 ;  /* 0x0000002508277220 */ /* 0x040fe20000410000 */
[----:B------:R-:W-:Y:S02]  /*76b0*/  HADD2.F32 R31, -RZ, R9.H0_H0 ;  /* 0x20000009ff1f7230 */ /* 0x000fe40000004100 */
[C---:B------:R-:W-:Y:S01]  /*76c0*/  FFMA.FTZ R38, R25.reuse, R34, -R38 ;  /* 0x0000002219267223 */ /* 0x040fe20000010826 */
[----:B------:R-:W-:Y:S02]  /*76d0*/  HADD2.F32 R30, -RZ, R20.H0_H0 ;  /* 0x20000014ff1e7230 */ /* 0x000fe40000004100 */
[----:B------:R-:W-:Y:S01]  /*76e0*/  FFMA.FTZ R40, R25, R36, R40 ;  /* 0x0000002419287223 */ /* 0x000fe20000010028 */
[----:B------:R-:W-:Y:S02]  /*76f0*/  HADD2.F32 R25, -RZ, R15.H0_H0 ;  /* 0x2000000fff197230 */ /* 0x000fe40000004100 */
[----:B------:R-:W-:Y:S01]  /*7700*/  FMUL.FTZ R41, R8, R35 ;  /* 0x0000002308297220 */ /* 0x000fe20000410000 */
[----:B------:R-:W-:-:S02]  /*7710*/  HADD2.F32 R26, -RZ, R5.H0_H0 ;  /* 0x20000005ff1a7230 */ /* 0x000fc40000004100 */
[C---:B------:R-:W-:Y:S01]  /*7720*/  FFMA.FTZ R39, R4.reuse, R35, -R39 ;  /* 0x0000002304277223 */ /* 0x040fe20000010827 */
[C---:B------:R-:W-:Y:S01]  /*7730*/  FMUL.FTZ R35, R31.reuse, R30 ;  /* 0x0000001e1f237220 */ /* 0x040fe20000410000 */
[----:B------:R-:W-:Y:S02]  /*7740*/  HADD2.F32 R9, -RZ, R9.H1_H1 ;  /* 0x30000009ff097230 */ /* 0x000fe40000004100 */
[----:B------:R-:W-:Y:S01]  /*7750*/  FMUL.FTZ R31, R31, R25 ;  /* 0x000000191f1f7220 */ /* 0x000fe20000410000 */
[--C-:B------:R-:W-:Y:S02]  /*7760*/  HADD2.F32 R34, -RZ, R14.reuse.H1_H1 ;  /* 0x3000000eff227230 */ /* 0x100fe40000004100 */
[----:B------:R-:W-:Y:S01]  /*7770*/  FFMA.FTZ R41, R4, R37, R41 ;  /* 0x0000002504297223 */ /* 0x000fe20000010029 */
[----:B------:R-:W-:Y:S02]  /*7780*/  HADD2.F32 R4, -RZ, R14.H0_H0 ;  /* 0x2000000eff047230 */ /* 0x000fe40000004100 */
[----:B------:R-:W-:Y:S01]  /*7790*/  FFMA.FTZ R35, R26, R25, -R35 ;  /* 0x000000191a237223 */ /* 0x000fe20000010823 */
[----:B------:R-:W-:-:S02]  /*77a0*/  HADD2.F32 R5, -RZ, R5.H1_H1 ;  /* 0x30000005ff057230 */ /* 0x000fc40000004100 */
[----:B------:R-:W-:Y:S01]  /*77b0*/  FFMA.FTZ R26, R26, R30, R31 ;  /* 0x0000001e1a1a7223 */ /* 0x000fe2000001001f */
[--C-:B------:R-:W-:Y:S02]  /*77c0*/  HADD2.F32 R32, -RZ, R10.reuse.H0_H0 ;  /* 0x2000000aff207230 */ /* 0x100fe40000004100 */
[C---:B------:R-:W-:Y:S01]  /*77d0*/  FMUL.FTZ R30, R9.reuse, R34 ;  /* 0x00000022091e7220 */ /* 0x040fe20000410000 */
[--C-:B------:R-:W-:Y:S02]  /*77e0*/  HADD2.F32 R8, -RZ, R13.reuse.H0_H0 ;  /* 0x2000000dff087230 */ /* 0x100fe40000004100 */
[----:B------:R-:W-:Y:S01]  /*77f0*/  FMUL.FTZ R36, R9, R4 ;  /* 0x0000000409247220 */ /* 0x000fe20000410000 */
[----:B------:R-:W-:Y:S02]  /*7800*/  HADD2.F32 R25, -RZ, R13.H1_H1 ;  /* 0x3000000dff197230 */ /* 0x000fe40000004100 */
[----:B------:R-:W-:Y:S02]  /*7810*/  HADD2.F32 R10, -RZ, R10.H1_H1 ;  /* 0x3000000aff0a7230 */ /* 0x000fe40000004100 */
[----:B------:R-:W-:-:S02]  /*7820*/  HADD2.F32 R31, -RZ, R3.H1_H1 ;  /* 0x30000003ff1f7230 */ /* 0x000fc40000004100 */
[C---:B------:R-:W-:Y:S01]  /*7830*/  FFMA.FTZ R30, R5.reuse, R4, -R30 ;  /* 0x00000004051e7223 */ /* 0x040fe2000001081e */
[--C-:B------:R-:W-:Y:S02]  /*7840*/  HADD2.F32 R27, -RZ, R6.reuse.H0_H0 ;  /* 0x20000006ff1b7230 */ /* 0x100fe40000004100 */
[C---:B------:R-:W-:Y:S01]  /*7850*/  FMUL.FTZ R4, R32.reuse, R25 ;  /* 0x0000001920047220 */ /* 0x040fe20000410000 */
[----:B------:R-:W-:Y:S02]  /*7860*/  HADD2.F32 R6, -RZ, R6.H1_H1 ;  /* 0x30000006ff067230 */ /* 0x000fe40000004100 */
[----:B------:R-:W-:Y:S01]  /*7870*/  FMUL.FTZ R42, R32, R8 ;  /* 0x00000008202a7220 */ /* 0x000fe20000410000 */
[----:B------:R-:W-:Y:S02]  /*7880*/  HADD2.F32 R9, -RZ, R3.H0_H0 ;  /* 0x20000003ff097230 */ /* 0x000fe40000004100 */
[----:B------:R-:W-:Y:S01]  /*7890*/  FFMA.FTZ R37, R5, R34, R36 ;  /* 0x0000002205257223 */ /* 0x000fe20000010024 */
[----:B------:R-:W-:Y:S01]  /*78a0*/  FMUL.FTZ R5, R10, R31 ;  /* 0x0000001f0a057220 */ /* 0x000fe20000410000 */
[C---:B------:R-:W-:Y:S01]  /*78b0*/  FFMA.FTZ R32, R27.reuse, R8, -R4 ;  /* 0x000000081b207223 */ /* 0x040fe20000010804 */
[----:B------:R-:W-:Y:S01]  /*78c0*/  FFMA.FTZ R42, R27, R25, R42 ;  /* 0x000000191b2a7223 */ /* 0x000fe2000001002a */
[----:B------:R-:W-:-:S02]  /*78d0*/  HADD2.F32 R33, -RZ, R11.H0_H0 ;  /* 0x2000000bff217230 */ /* 0x000fc40000004100 */
[-C--:B------:R-:W-:Y:S01]  /*78e0*/  FMUL.FTZ R27, R10, R9.reuse ;  /* 0x000000090a1b7220 */ /* 0x080fe20000410000 */
[----:B------:R-:W-:Y:S01]  /*78f0*/  FFMA.FTZ R25, R6, R9, -R5 ;  /* 0x0000000906197223 */ /* 0x000fe20000010805 */
[----:B------:R-:W-:Y:S02]  /*7900*/  HADD2.F32 R11, -RZ, R11.H1_H1 ;  /* 0x3000000bff0b7230 */ /* 0x000fe40000004100 */
[--C-:B------:R-:W-:Y:S02]  /*7910*/  HADD2.F32 R5, -RZ, R12.reuse.H0_H0 ;  /* 0x2000000cff057230 */ /* 0x100fe40000004100 */
[----:B------:R-:W-:Y:S02]  /*7920*/  HADD2.F32 R10, -RZ, R12.H1_H1 ;  /* 0x3000000cff0a7230 */ /* 0x000fe40000004100 */
[--C-:B------:R-:W-:Y:S02]  /*7930*/  HADD2.F32 R4, -RZ, R0.reuse.H1_H1 ;  /* 0x30000000ff047230 */ /* 0x100fe40000004100 */
[----:B------:R-:W-:-:S02]  /*7940*/  HADD2.F32 R8, -RZ, R0.H0_H0 ;  /* 0x20000000ff087230 */ /* 0x000fc40000004100 */
[--C-:B------:R-:W-:Y:S02]  /*7950*/  HADD2.F32 R28, -RZ, R7.reuse.H0_H0 ;  /* 0x20000007ff1c7230 */ /* 0x100fe40000004100 */
[----:B------:R-:W-:Y:S01]  /*7960*/  FFMA.FTZ R27, R6, R31, R27 ;  /* 0x0000001f061b7223 */ /* 0x000fe2000001001b */
[----:B------:R-:W-:Y:S02]  /*7970*/  HADD2.F32 R7, -RZ, R7.H1_H1 ;  /* 0x30000007ff077230 */ /* 0x000fe40000004100 */
[-C--:B------:R-:W-:Y:S01]  /*7980*/  FMUL.FTZ R9, R33, R5.reuse ;  /* 0x0000000521097220 */ /* 0x080fe20000410000 */
[----:B------:R-:W-:Y:S01]  /*7990*/  FMUL.FTZ R34, R11, R10 ;  /* 0x0000000a0b227220 */ /* 0x000fe20000410000 */
[----:B------:R-:W-:Y:S01]  /*79a0*/  FMUL.FTZ R6, R33, R4 ;  /* 0x0000000421067220 */ /* 0x000fe20000410000 */
[----:B------:R-:W-:Y:S01]  /*79b0*/  FMUL.FTZ R31, R11, R8 ;  /* 0x000000080b1f7220 */ /* 0x000fe20000410000 */
[C---:B------:R-:W-:Y:S01]  /*79c0*/  FFMA.FTZ R11, R28.reuse, R4, -R9 ;  /* 0x000000041c0b7223 */ /* 0x040fe20000010809 */
[C---:B------:R-:W-:Y:S01]  /*79d0*/  FFMA.FTZ R34, R7.reuse, R8, -R34 ;  /* 0x0000000807227223 */ /* 0x040fe20000010822 */
        /* <DEDUP_REMOVED lines=10> */
[----:B------:R1:W-:Y:S04]  /*7a80*/  STS.128 [R43+0x8400], R4 ;  /* 0x008400042b007388 */ /* 0x0003e80000000c00 */
[----:B------:R1:W-:Y:S02]  /*7a90*/  STS.128 [R44+0x8400], R8 ;  /* 0x008400082c007388 */ /* 0x0003e40000000c00 */
.L_x_13302:
[----:B------:R-:W-:Y:S05]  /*7aa0*/  BSYNC B1 ;  /* 0x0000000000017941 */ /* 0x000fea0003800000 */
.L_x_13301:
[----:B------:R-:W-:Y:S05]  /*7ab0*/  @P0 BRA `(.L_x_13293) ;  /* 0x0000000400600947 */ /* 0x000fea0003800000 */
[----:B-1----:R-:W2:Y:S01]  /*7ac0*/  LDL R8, [R1+0x24] ;  /* 0x0000240001087983 */ /* 0x002ea20000100800 */
[C---:B------:R-:W-:Y:S01]  /*7ad0*/  IADD3 R4, R152.reuse, 0x60, RZ ;  /* 0x0000006098047810 */ /* 0x040fe20007ffe0ff */
[----:B------:R-:W-:Y:S02]  /*7ae0*/  VIADD R5, R152, 0x60 ;  /* 0x0000006098057836 */ /* 0x000fe40000000000 */
[----:B------:R-:W3:Y:S02]  /*7af0*/  LDL R41, [R1+0x54] ;  /* 0x0000540001297983 */ /* 0x000ee40000100800 */
[----:B------:R-:W-:Y:S02]  /*7b00*/  IMAD.SHL.U32 R4, R4, 0x40, RZ ;  /* 0x0000004004047824 */ /* 0x000fe400078e00ff */
[----:B------:R-:W-:-:S03]  /*7b10*/  IMAD.SHL.U32 R5, R5, 0x40, RZ ;  /* 0x0000004005057824 */ /* 0x000fc600078e00ff */
[----:B------:R-:W-:Y:S02]  /*7b20*/  LOP3.LUT R4, R4, 0x1c0, RZ, 0xc0, !PT ;  /* 0x000001c004047812 */ /* 0x000fe400078ec0ff */
[----:B------:R-:W-:Y:S02]  /*7b30*/  LOP3.LUT R5, R5, 0x1c0, RZ, 0xc0, !PT ;  /* 0x000001c005057812 */ /* 0x000fe400078ec0ff */
[----:B------:R-:W-:-:S04]  /*7b40*/  SHF.R.U32.HI R4, RZ, 0x3, R4 ;  /* 0x00000003ff047819 */ /* 0x000fc80000011604 */
[----:B------:R-:W-:Y:S01]  /*7b50*/  LOP3.LUT R24, R4, R24, R5, 0x1e, !PT ;  /* 0x0000001804187212 */ /* 0x000fe200078e1e05 */
[--C-:B------:R-:W-:Y:S02]  /*7b60*/  HADD2.F32 R33, -RZ, R21.reuse.H0_H0 ;  /* 0x20000015ff217230 */ /* 0x100fe40000004100 */
[----:B------:R-:W-:Y:S02]  /*7b70*/  HADD2.F32 R35, -RZ, R21.H1_H1 ;  /* 0x30000015ff237230 */ /* 0x000fe40000004100 */
[--C-:B------:R-:W-:Y:S02]  /*7b80*/  HADD2.F32 R40, -RZ, R20.reuse.H1_H1 ;  /* 0x30000014ff287230 */ /* 0x100fe40000004100 */
[--C-:B------:R-:W-:Y:S02]  /*7b90*/  HADD2.F32 R38, -RZ, R15.reuse.H1_H1 ;  /* 0x3000000fff267230 */ /* 0x100fe40000004100 */
[----:B------:R-:W-:Y:S02]  /*7ba0*/  HADD2.F32 R42, -RZ, R20.H0_H0 ;  /* 0x20000014ff2a7230 */ /* 0x000fe40000004100 */
[----:B------:R-:W-:-:S02]  /*7bb0*/  HADD2.F32 R20, -RZ, R15.H0_H0 ;  /* 0x2000000fff147230 */ /* 0x000fc40000004100 */
[----:B------:R-:W-:Y:S02]  /*7bc0*/  HADD2.F32 R39, -RZ, R14.H1_H1 ;  /* 0x3000000eff277230 */ /* 0x000fe40000004100 */
[--C-:B------:R-:W-:Y:S02]  /*7bd0*/  HADD2.F32 R37, -RZ, R13.reuse.H0_H0 ;  /* 0x2000000dff257230 */ /* 0x100fe40000004100 */
[----:B------:R-:W-:Y:S02]  /*7be0*/  HADD2.F32 R13, -RZ, R13.H1_H1 ;  /* 0x3000000dff0d7230 */ /* 0x000fe40000004100 */
[----:B--2---:R-:W-:Y:S01]  /*7bf0*/  IMAD.IADD R9, R8, 0x1, R24 ;  /* 0x0000000108097824 */ /* 0x004fe200078e0218 */
[----:B---3--:R-:W0:Y:S04]  /*7c00*/  LDS.128 R4, [R41+0x8400] ;  /* 0x0084000029047984 */ /* 0x008e280000000c00 */
[----:B------:R-:W-:-:S05]  /*7c10*/  LEA R24, R9, R18, 0x1 ;  /* 0x0000001209187211 */ /* 0x000fca00078e08ff */
[----:B------:R-:W1:Y:S01]  /*7c20*/  LDS.128 R8, [R24+0x8400] ;  /* 0x0084000018087984 */ /* 0x000e620000000c00 */
[----:B0-----:R-:W-:Y:S02]  /*7c30*/  HADD2.F32 R25, -RZ, R4.H0_H0 ;  /* 0x20000004ff197230 */ /* 0x001fe40000004100 */
[--C-:B-1----:R-:W-:Y:S02]  /*7c40*/  HADD2.F32 R21, -RZ, R8.reuse.H0_H0 ;  /* 0x20000008ff157230 */ /* 0x102fe40000004100 */
[----:B------:R-:W-:-:S03]  /*7c50*/  HADD2.F32 R8, -RZ, R8.H1_H1 ;  /* 0x30000008ff087230 */ /* 0x000fc60000004100 */
[-C--:B------:R-:W-:Y:S01]  /*7c60*/  FMUL.FTZ R36, R33, R21.reuse ;  /* 0x0000001521247220 */ /* 0x080fe20000410000 */
[----:B------:R-:W-:Y:S02]  /*7c70*/  HADD2.F32 R4, -RZ, R4.H1_H1 ;  /* 0x30000004ff047230 */ /* 0x000fe40000004100 */
[C---:B------:R-:W-:Y:S01]  /*7c80*/  FMUL.FTZ R34, R35.reuse, R21 ;  /* 0x0000001523227220 */ /* 0x040fe20000410000 */
[--C-:B------:R-:W-:Y:S02]  /*7c90*/  HADD2.F32 R30, -RZ, R9.reuse.H0_H0 ;  /* 0x20000009ff1e7230 */ /* 0x100fe40000004100 */
[----:B------:R-:W-:Y:S01]  /*7ca0*/  FFMA.FTZ R36, R35, R25, R36 ;  /* 0x0000001923247223 */ /* 0x000fe20000010024 */
[----:B------:R-:W-:Y:S02]  /*7cb0*/  HADD2.F32 R9, -RZ, R9.H1_H1 ;  /* 0x30000009ff097230 */ /* 0x000fe40000004100 */
[-C--:B------:R-:W-:Y:S01]  /*7cc0*/  FMUL.FTZ R21, R40, R8.reuse ;  /* 0x0000000828157220 */ /* 0x080fe20000410000 */
[----:B------:R-:W-:Y:S01]  /*7cd0*/  FMUL.FTZ R15, R38, R8 ;  /* 0x00000008260f7220 */ /* 0x000fe20000410000 */
[----:B------:R-:W-:-:S02]  /*7ce0*/  HADD2.F32 R35, -RZ, R14.H0_H0 ;  /* 0x2000000eff237230 */ /* 0x000fc40000004100 */
[----:B------:R-:W-:Y:S01]  /*7cf0*/  FFMA.FTZ R34, R33, R25, -R34 ;  /* 0x0000001921227223 */ /* 0x000fe20000010822 */
[--C-:B------:R-:W-:Y:S02]  /*7d00*/  HADD2.F32 R26, -RZ, R5.reuse.H0_H0 ;  /* 0x20000005ff1a7230 */ /* 0x100fe40000004100 */
[----:B------:R-:W-:Y:S01]  /*7d10*/  FFMA.FTZ R21, R38, R4, -R21 ;  /* 0x0000000426157223 */ /* 0x000fe20000010815 */
[----:B------:R-:W-:Y:S02]  /*7d20*/  HADD2.F32 R5, -RZ, R5.H1_H1 ;  /* 0x30000005ff057230 */ /* 0x000fe40000004100 */
[----:B------:R-:W-:Y:S01]  /*7d30*/  FMUL.FTZ R25, R42, R30 ;  /* 0x0000001e2a197220 */ /* 0x000fe20000410000 */
[--C-:B------:R-:W-:Y:S02]  /*7d40*/  HADD2.F32 R31, -RZ, R10.reuse.H0_H0 ;  /* 0x2000000aff1f7230 */ /* 0x100fe40000004100 */
[----:B------:R-:W-:Y:S01]  /*7d50*/  FFMA.FTZ R15, R40, R4, R15 ;  /* 0x00000004280f7223 */ /* 0x000fe2000001000f */
[----:B------:R-:W-:-:S02]  /*7d60*/  HADD2.F32 R10, -RZ, R10.H1_H1 ;  /* 0x3000000aff0a7230 */ /* 0x000fc40000004100 */
[-C--:B------:R-:W-:Y:S01]  /*7d70*/  FMUL.FTZ R4, R39, R9.reuse ;  /* 0x0000000927047220 */ /* 0x080fe20000410000 */
[C---:B------:R-:W-:Y:S01]  /*7d80*/  FMUL.FTZ R8, R35.reuse, R9 ;  /* 0x0000000923087220 */ /* 0x040fe20000410000 */
[--C-:B------:R-:W-:Y:S02]  /*7d90*/  HADD2.F32 R38, -RZ, R3.reuse.H1_H1 ;  /* 0x30000003ff267230 */ /* 0x100fe40000004100 */
[C---:B------:R-:W-:Y:S01]  /*7da0*/  FMUL.FTZ R33, R20.reuse, R30 ;  /* 0x0000001e14217220 */ /* 0x040fe20000410000 */
[--C-:B------:R-:W-:Y:S02]  /*7db0*/  HADD2.F32 R27, -RZ, R6.reuse.H0_H0 ;  /* 0x20000006ff1b7230 */ /* 0x100fe40000004100 */
[----:B------:R-:W-:Y:S01]  /*7dc0*/  FFMA.FTZ R25, R20, R26, -R25 ;  /* 0x0000001a14197223 */ /* 0x000fe20000010819 */
[----:B------:R-:W-:Y:S02]  /*7dd0*/  HADD2.F32 R30, -RZ, R3.H0_H0 ;  /* 0x20000003ff1e7230 */ /* 0x000fe40000004100 */
[----:B------:R-:W-:Y:S01]  /*7de0*/  FFMA.FTZ R14, R35, R5, -R4 ;  /* 0x00000005230e7223 */ /* 0x000fe20000010804 */
[----:B------:R-:W-:-:S02]  /*7df0*/  HADD2.F32 R6, -RZ, R6.H1_H1 ;  /* 0x30000006ff067230 */ /* 0x000fc40000004100 */
[----:B------:R-:W-:Y:S01]  /*7e00*/  FFMA.FTZ R20, R39, R5, R8 ;  /* 0x0000000527147223 */ /* 0x000fe20000010008 */
[----:B------:R-:W-:Y:S01]  /*7e10*/  FFMA.FTZ R33, R42, R26, R33 ;  /* 0x0000001a2a217223 */ /* 0x000fe20000010021 */
[-C--:B------:R-:W-:Y:S01]  /*7e20*/  FMUL.FTZ R5, R38, R10.reuse ;  /* 0x0000000a26057220 */ /* 0x080fe20000410000 */
[-C--:B------:R-:W-:Y:S01]  /*7e30*/  FMUL.FTZ R4, R13, R31.reuse ;  /* 0x0000001f0d047220 */ /* 0x080fe20000410000 */
[C---:B------:R-:W-:Y:S01]  /*7e40*/  FMUL.FTZ R26, R37.reuse, R31 ;  /* 0x0000001f251a7220 */ /* 0x040fe20000410000 */
[C---:B------:R-:W-:Y:S01]  /*7e50*/  FMUL.FTZ R9, R30.reuse, R10 ;  /* 0x0000000a1e097220 */ /* 0x040fe20000410000 */
[--C-:B------:R-:W-:Y:S02]  /*7e60*/  HADD2.F32 R32, -RZ, R11.reuse.H0_H0 ;  /* 0x2000000bff207230 */ /* 0x100fe40000004100 */
[----:B------:R-:W-:Y:S01]  /*7e70*/  FFMA.FTZ R10, R30, R6, -R5 ;  /* 0x000000061e0a7223 */ /* 0x000fe20000010805 */
[----:B------:R-:W-:Y:S02]  /*7e80*/  HADD2.F32 R11, -RZ, R11.H1_H1 ;  /* 0x3000000bff0b7230 */ /* 0x000fe40000004100 */
[-C--:B------:R-:W-:Y:S01]  /*7e90*/  FFMA.FTZ R3, R37, R27.reuse, -R4 ;  /* 0x0000001b25037223 */ /* 0x080fe20000010804 */
[----:B------:R-:W-:Y:S01]  /*7ea0*/  FFMA.FTZ R26, R13, R27, R26 ;  /* 0x0000001b0d1a7223 */ /* 0x000fe2000001001a */
[----:B------:R-:W-:-:S02]  /*7eb0*/  HADD2.F32 R30, -RZ, R12.H0_H0 ;  /* 0x2000000cff1e7230 */ /* 0x000fc40000004100 */
[----:B------:R-:W-:Y:S02]  /*7ec0*/  HADD2.F32 R31, -RZ, R12.H1_H1 ;  /* 0x3000000cff1f7230 */ /* 0x000fe40000004100 */
[--C-:B------:R-:W-:Y:S02]  /*7ed0*/  HADD2.F32 R8, -RZ, R0.reuse.H1_H1 ;  /* 0x30000000ff087230 */ /* 0x100fe40000004100 */
[----:B------:R-:W-:Y:S02]  /*7ee0*/  HADD2.F32 R27, -RZ, R0.H0_H0 ;  /* 0x20000000ff1b7230 */ /* 0x000fe40000004100 */
[--C-:B------:R-:W-:Y:S02]  /*7ef0*/  HADD2.F32 R28, -RZ, R7.reuse.H0_H0 ;  /* 0x20000007ff1c7230 */ /* 0x100fe40000004100 */
[----:B------:R-:W-:Y:S01]  /*7f00*/  FFMA.FTZ R13, R38, R6, R9 ;  /* 0x00000006260d7223 */ /* 0x000fe20000010009 */
[----:B------:R-:W-:Y:S02]  /*7f10*/  HADD2.F32 R7, -RZ, R7.H1_H1 ;  /* 0x30000007ff077230 */ /* 0x000fe40000004100 */
        /* <DEDUP_REMOVED lines=18> */
.L_x_13293:
[----:B------:R-:W-:Y:S05]  /*8040*/  BSYNC B0 ;  /* 0x0000000000007941 */ /* 0x000fea0003800000 */
.L_x_13282:
[----:B------:R-:W-:Y:S01]  /*8050*/  @!PT LDS RZ, [RZ] ;  /* 0x00000000fffff984 */ /* 0x000fe20000000800 */
[----:B------:R-:W-:Y:S01]  /*8060*/  @!PT LDS RZ, [RZ] ;  /* 0x00000000fffff984 */ /* 0x000fe20000000800 */
[----:B------:R-:W-:Y:S01]  /*8070*/  @!PT LDS RZ, [RZ] ;  /* 0x00000000fffff984 */ /* 0x000fe20000000800 */
[----:B------:R-:W-:Y:S01]  /*8080*/  @!PT LDS RZ, [RZ] ;  /* 0x00000000fffff984 */ /* 0x000fe20000000800 */
[----:B------:R4:W-:Y:S06]  /*8090*/  MEMBAR.ALL.CTA ;  /* 0x0000000000007992 */ /* 0x0009ec0000008000 */
[----:B----4-:R-:W4:Y:S01]  /*80a0*/  FENCE.VIEW.ASYNC.S ;  /* 0x00000000000073c6 */ /* 0x010f220000000000 */
[----:B------:R-:W-:Y:S05]  /*80b0*/  WARPSYNC.ALL ;  /* 0x0000000000007948 */ /* 0x000fea0003800000 */
[----:B----4-:R-:W-:Y:S06]  /*80c0*/  BAR.SYNC.DEFER_BLOCKING 0xd, 0x180 ;  /* 0x0346000000007b1d */ /* 0x010fec0000010000 */
.L_x_13279:
[----:B---3--:R-:W-:-:S05]  /*80d0*/  IMAD.U32 R0, RZ, RZ, UR39 ;  /* 0x00000027ff007e24 */ /* 0x008fca000f8e00ff */
[----:B------:R-:W-:-:S13]  /*80e0*/  ISETP.NE.AND P0, PT, R0, 0x3, PT ;  /* 0x000000030000780c */ /* 0x000fda0003f05270 */
[----:B------:R-:W-:Y:S05]  /*80f0*/  @!P0 BRA `(.L_x_13303) ;  /* 0x0000000000048947 */ /* 0x000fea0003800000 */
[----:B------:R-:W-:Y:S01]  /*8100*/  BPT.TRAP 0x1 ;  /* 0x000000040000795c */ /* 0x000fe20000300000 */
.L_x_13303:
[----:B012---:R-:W-:Y:S01]  /*8110*/  IMAD R3, R155, 0x8, R18 ;  /* 0x000000089b037824 */ /* 0x007fe200078e0212 */
[----:B------:R-:W-:-:S04]  /*8120*/  SHF.L.U32 R4, R157, 0x1f, RZ ;  /* 0x0000001f9d047819 */ /* 0x000fc800000006ff */
[----:B------:R0:W1:Y:S01]  /*8130*/  SYNCS.PHASECHK.TRANS64.TRYWAIT P1, [R3+URZ+0x16830], R4 ;  /* 0x01683004030075a7 */ /* 0x000062000802017f */
[----:B------:R-:W-:Y:S05]  /*8140*/  @!P0 BRA `(.L_x_13304) ;  /* 0x0000000000048947 */ /* 0x000fea0003800000 */
[----:B------:R-:W-:Y:S01]  /*8150*/  BPT.TRAP 0x1 ;  /* 0x000000040000795c */ /* 0x000fe20000300000 */
.L_x_13304:
[----:B------:R-:W-:Y:S01]  /*8160*/  VIADD R0, R18, 0xe400 ;  /* 0x0000e40012007836 */ /* 0x000fe20000000000 */
[----:B------:R-:W-:Y:S01]  /*8170*/  LOP3.LUT R14, R29, 0x10000, RZ, 0xfc, !PT ;  /* 0x000100001d0e7812 */ /* 0x000fe200078efcff */
[----:B------:R-:W-:-:S03]  /*8180*/  IMAD.MOV.U32 R15, RZ, RZ, 0x40000040 ;  /* 0x40000040ff0f7424 */ /* 0x000fc600078e00ff */
[----:B------:R-:W-:-:S04]  /*8190*/  SHF.R.U32.HI R0, RZ, 0x4, R0 ;  /* 0x00000004ff007819 */ /* 0x000fc80000011600 */
[----:B------:R-:W-:-:S04]  /*81a0*/  LOP3.LUT R0, R0, 0x3fff, RZ, 0xc0, !PT ;  /* 0x00003fff00007812 */ /* 0x000fc800078ec0ff */
[----:B------:R-:W-:Y:S01]  /*81b0*/  LOP3.LUT R13, R0, 0x10000, RZ, 0xfc, !PT ;  /* 0x00010000000d7812 */ /* 0x000fe200078efcff */
[----:B-1----:R-:W-:Y:S06]  /*81c0*/  @P1 BRA `(.L_x_13305) ;  /* 0x0000000000081947 */ /* 0x002fec0003800000 */
[----:B------:R-:W1:Y:S02]  /*81d0*/  SYNCS.PHASECHK.TRANS64.TRYWAIT P1, [R3+URZ+0x16830], R4 ;  /* 0x01683004030075a7 */ /* 0x000e64000802017f */
[----:B-1----:R-:W-:Y:S05]  /*81e0*/  @!P1 BRA `(.L_x_13306) ;  /* 0x000000d400d09947 */ /* 0x002fea0003800000 */
.L_x_13305:
[----:B------:R-:W-:Y:S01]  /*81f0*/  IMAD.MOV.U32 R5, RZ, RZ, 0x40000040 ;  /* 0x40000040ff057424 */ /* 0x000fe200078e00ff */
[----:B01----:R-:W-:Y:S01]  /*8200*/  LEA R4, R155, R13, 0xa ;  /* 0x0000000d9b047211 */ /* 0x003fe200078e50ff */
[----:B------:R-:W-:Y:S05]  /*8210*/  WARPSYNC.ALL ;  /* 0x0000000000007948 */ /* 0x000fea0003800000 */
[C---:B------:R-:W-:Y:S01]  /*8220*/  R2UR UR4, R14.reuse ;  /* 0x000000000e0472ca */ /* 0x040fe200000e0000 */
[----:B-----5:R-:W-:Y:S01]  /*8230*/  WARPGROUP.ARRIVE ;  /* 0x00000000000079c5 */ /* 0x020fe20000000000 */
[----:B------:R-:W-:Y:S01]  /*8240*/  R2UR UR5, R15 ;  /* 0x000000000f0572ca */ /* 0x000fe200000e0000 */
[----:B------:R-:W-:Y:S01]  /*8250*/  VIADD R10, R14, 0x2 ;  /* 0x000000020e0a7836 */ /* 0x000fe20000000000 */
[C---:B------:R-:W-:Y:S01]  /*8260*/  R2UR UR6, R4.reuse ;  /* 0x00000000040672ca */ /* 0x040fe200000e0000 */
[----:B------:R-:W-:Y:S01]  /*8270*/  VIADD R6, R4, 0x2 ;  /* 0x0000000204067836 */ /* 0x000fe20000000000 */
[----:B------:R-:W-:Y:S01]  /*8280*/  R2UR UR7, R5 ;  /* 0x00000000050772ca */ /* 0x000fe200000e0000 */
[----:B------:R-:W-:Y:S01]  /*8290*/  IMAD.MOV.U32 R11, RZ, RZ, 0x40000040 ;  /* 0x40000040ff0b7424 */ /* 0x000fe200078e00ff */
[----:B------:R-:W-:Y:S01]  /*82a0*/  MOV R7, 0x40000040 ;  /* 0x4000004000077802 */ /* 0x000fe20000000f00 */
[C---:B------:R-:W-:Y:S01]  /*82b0*/  VIADD R8, R14.reuse, 0x4 ;  /* 0x000000040e087836 */ /* 0x040fe20000000000 */
[----:B------:R-:W-:Y:S01]  /*82c0*/  IADD3 R20, R14, 0x6, RZ ;  /* 0x000000060e147810 */ /* 0x000fe20007ffe0ff */
[----:B------:R-:W-:Y:S01]  /*82d0*/  IMAD.MOV.U32 R9, RZ, RZ, 0x40000040 ;  /* 0x40000040ff097424 */ /* 0x000fe200078e00ff */
[----:B------:R0:W-:Y:S01]  /*82e0*/  STL.64 [R1+0x10], R10 ;  /* 0x0000100a01007387 */ /* 0x0001e20000100a00 */
[----:B------:R-:W-:-:S02]  /*82f0*/  IMAD.MOV.U32 R21, RZ, RZ, 0x40000040 ;  /* 0x40000040ff157424 */ /* 0x000fc400078e00ff */
[----:B------:R-:W-:Y:S01]  /*8300*/  IMAD.MOV.U32 R5, RZ, RZ, 0x40000040 ;  /* 0x40000040ff057424 */ /* 0x000fe200078e00ff */
[----:B------:R0:W-:Y:S01]  /*8310*/  STL.64 [R1+0x8], R8 ;  /* 0x0000080801007387 */ /* 0x0001e20000100a00 */
[----:B------:R-:W-:Y:S02]  /*8320*/  IMAD.MOV.U32 R119, RZ, RZ, RZ ;  /* 0x000000ffff777224 */ /* 0x000fe400078e00ff */
[----:B------:R-:W-:Y:S01]  /*8330*/  HGMMA.64x128x16.F32 R24, gdesc[UR4], RZ, !UPT, gsb0 ;  /* 0x01e00000041879f0 */ /* 0x000fe2000c0008ff */
[----:B------:R-:W-:Y:S02]  /*8340*/  R2UR UR4, R10 ;  /* 0x000000000a0472ca */ /* 0x000fe400000e0000 */
[----:B------:R-:W-:Y:S02]  /*8350*/  R2UR UR5, R11 ;  /* 0x000000000b0572ca */ /* 0x000fe400000e0000 */
[----:B------:R-:W-:Y:S01]  /*8360*/  R2UR UR6, R6 ;  /* 0x00000000060672ca */ /* 0x000fe200000e0000 */
[----:B------:R-:W-:Y:S01]  /*8370*/  VIADD R6, R4, 0x4 ;  /* 0x0000000404067836 */ /* 0x000fe20000000000 */
[----:B------:R-:W-:Y:S01]  /*8380*/  R2UR UR7, R7 ;  /* 0x00000000070772ca */ /* 0x000fe200000e0000 */
[----:B------:R-:W-:-:S02]  /*8390*/  IMAD.MOV.U32 R7, RZ, RZ, 0x40000040 ;  /* 0x40000040ff077424 */ /* 0x000fc400078e00ff */
[----:B------:R-:W-:Y:S01]  /*83a0*/  VIADD R4, R4, 0x6 ;  /* 0x0000000604047836 */ /* 0x000fe20000000000 */
[----:B------:R-:W-:Y:S02]  /*83b0*/  WARPGROUP.DEPBAR.LE gsb0, 0x0 ;  /* 0x00008000000079c5 */ /* 0x000fe40000010000 */
        /* <DEDUP_REMOVED lines=17> */
[----:B0-----:R-:W-:Y:S05]  /*84d0*/  @!P0 BRA `(.L_x_13307) ;  /* 0x0000000000048947 */ /* 0x001fea0003800000 */
[----:B------:R-:W-:Y:S01]  /*84e0*/  BPT.TRAP 0x1 ;  /* 0x000000040000795c */ /* 0x000fe20000300000 */
.L_x_13307:
[----:B------:R-:W2:Y:S04]  /*84f0*/  LDL R4, [R1+0x5c] ;  /* 0x00005c0001047983 */ /* 0x000ea80000100800 */
[----:B------:R-:W3:Y:S01]  /*8500*/  LDL R0, [R1+0x48] ;  /* 0x0000480001007983 */ /* 0x000ee20000100800 */
[----:B------:R-:W-:Y:S01]  /*8510*/  P2R R5, PR, RZ, 0x1 ;  /* 0x00000001ff057803 */ /* 0x000fe20000000000 */
[----:B------:R-:W-:Y:S01]  /*8520*/  ULDC UR4, c[0x0][0x988] ;  /* 0x0002620000047ab9 */ /* 0x000fe20000000800 */
[----:B------:R-:W-:Y:S01]  /*8530*/  VIADD R3, R3, 0x16840 ;  /* 0x0001684003037836 */ /* 0x000fe20000000000 */
[----:B------:R-:W-:Y:S01]  /*8540*/  ULDC UR5, c[0x0][0x988] ;  /* 0x0002620000057ab9 */ /* 0x000fe20000000800 */
        /* <DEDUP_REMOVED lines=29> */
[----:B------:R-:W-:Y:S01]  /*8720*/  IMAD.MOV.U32 R89, RZ, RZ, R119 ;  /* 0x000000ffff597224 */ /* 0x000fe200078e0077 */
[----:B--2---:R-:W-:-:S05]  /*8730*/  IADD3 R4, R4, R88, RZ ;  /* 0x0000005804047210 */ /* 0x004fca0007ffe0ff */
        /* <DEDUP_REMOVED lines=120> */
[----:B------:R-:W-:-:S02]  /*8ec0*/  P2R R11, PR, RZ, 0x2 ;  /* 0x00000002ff0b7803 */ /* 0x000fc40000000000 */
[C---:B------:R-:W-:Y:S01]  /*8ed0*/  ISETP.GT.AND P1, PT, R4.reuse, 0x59, PT ;  /* 0x000000590400780c */ /* 0x040fe20003f24270 */
[----:B------:R-:W0:Y:S01]  /*8ee0*/  SHFL.BFLY PT, R0, R7, 0x2, 0x1f ;  /* 0x0c401f0007007f89 */ /* 0x000e2200000e0000 */
[----:B------:R-:W-:Y:S02]  /*8ef0*/  ISETP.GT.AND P0, PT, R4, 0x60, PT ;  /* 0x000000600400780c */ /* 0x000fe40003f04270 */
[----:B------:R-:W-:Y:S02]  /*8f00*/  FSEL R71, R71, -INF , P1 ;  /* 0xff80000047477808 */ /* 0x000fe40000800000 */
[----:B------:R-:W-:Y:S02]  /*8f10*/  ISETP.NE.AND P1, PT, R11, RZ, PT ;  /* 0x000000ff0b00720c */ /* 0x000fe40003f25270 */
[----:B------:R-:W-:Y:S02]  /*8f20*/  P2R R10, PR, RZ, 0x4 ;  /* 0x00000004ff0a7803 */ /* 0x000fe40000000000 */
[----:B------:R-:W-:-:S02]  /*8f30*/  FSEL R74, R74, -INF , P0 ;  /* 0xff8000004a4a7808 */ /* 0x000fc40000000000 */
[----:B------:R-:W-:Y:S02]  /*8f40*/  ISETP.NE.AND P0, PT, R12, RZ, PT ;  /* 0x000000ff0c00720c */ /* 0x000fe40003f05270 */
[----:B------:R-:W-:Y:S02]  /*8f50*/  FSEL R78, R78, -INF , P1 ;  /* 0xff8000004e4e7808 */ /* 0x000fe40000800000 */
[----:B------:R-:W-:Y:S02]  /*8f60*/  FSEL R75, R75, -INF , P0 ;  /* 0xff8000004b4b7808 */ /* 0x000fe40000000000 */
[----:B------:R-:W-:Y:S02]  /*8f70*/  ISETP.NE.AND P0, PT, R5, RZ, PT ;  /* 0x000000ff0500720c */ /* 0x000fe40003f05270 */
[----:B------:R-:W-:Y:S02]  /*8f80*/  FSEL R82, R82, -INF , P3 ;  /* 0xff80000052527808 */ /* 0x000fe40001800000 */
[----:B------:R-:W-:-:S02]  /*8f90*/  FSEL R83, R83, -INF , P4 ;  /* 0xff80000053537808 */ /* 0x000fc40002000000 */
[----:B------:R-:W-:Y:S02]  /*8fa0*/  FSEL R86, R86, -INF , P5 ;  /* 0xff80000056567808 */ /* 0x000fe40002800000 */
[----:B0-----:R-:W-:Y:S02]  /*8fb0*/  FMNMX.FTZ R8, R7, R0, !PT ;  /* 0x0000000007087209 */ /* 0x001fe40007810000 */
[----:B------:R-:W-:-:S03]  /*8fc0*/  FSEL R87, R87, -INF , P6 ;  /* 0xff80000057577808 */ /* 0x000fc60003000000 */
[----:B------:R-:W0:Y:S02]  /*8fd0*/  SHFL.BFLY PT, R9, R8, 0x1, 0x1f ;  /* 0x0c201f0008097f89 */ /* 0x000e2400000e0000 */
[----:B0-----:R-:W-:Y:S02]  /*8fe0*/  FMNMX.FTZ R0, R8, R9, !PT ;  /* 0x0000000908007209 */ /* 0x001fe40007810000 */
[----:B------:R-:W-:Y:S02]  /*8ff0*/  FMNMX.FTZ R9, R26, R27, !PT ;  /* 0x0000001b1a097209 */ /* 0x000fe40007810000 */
[C---:B------:R-:W-:Y:S01]  /*9000*/  FSETP.NEU.FTZ.AND P2, PT, R0.reuse, -INF , PT ;  /* 0xff8000000000780b */ /* 0x040fe20003f5d000 */
[----:B------:R-:W-:Y:S01]  /*9010*/  FMUL.FTZ R6, R0, UR4 ;  /* 0x0000000400067c20 */ /* 0x000fe20008410000 */
[----:B------:R-:W-:-:S04]  /*9020*/  FMNMX.FTZ R4, R30, R9, !PT ;  /* 0x000000091e047209 */ /* 0x000fc80007810000 */
[----:B------:R-:W-:Y:S02]  /*9030*/  FMNMX.FTZ R9, R31, R4, !PT ;  /* 0x000000041f097209 */ /* 0x000fe40007810000 */
[----:B------:R-:W-:Y:S02]  /*9040*/  FSEL R6, R6, RZ, P2 ;  /* 0x000000ff06067208 */ /* 0x000fe40001000000 */
[----:B------:R-:W-:Y:S02]  /*9050*/  FMNMX.FTZ R4, R34, R9, !PT ;  /* 0x0000000922047209 */ /* 0x000fe40007810000 */
[----:B------:R-:W-:Y:S01]  /*9060*/  ISETP.NE.AND P2, PT, R10, RZ, PT ;  /* 0x000000ff0a00720c */ /* 0x000fe20003f45270 */
[--C-:B------:R-:W-:Y:S01]  /*9070*/  FFMA.FTZ R5, R25, UR4, -R6.reuse ;  /* 0x0000000419057c23 */ /* 0x100fe20008010806 */
[----:B------:R-:W-:Y:S01]  /*9080*/  FMNMX.FTZ R11, R35, R4, !PT ;  /* 0x00000004230b7209 */ /* 0x000fe20007810000 */
[--C-:B------:R-:W-:Y:S01]  /*9090*/  FFMA.FTZ R7, R29, UR4, -R6.reuse ;  /* 0x000000041d077c23 */ /* 0x100fe20008010806 */
[--C-:B------:R-:W-:Y:S01]  /*90a0*/  FFMA.FTZ R9, R33, UR4, -R6.reuse ;  /* 0x0000000421097c23 */ /* 0x100fe20008010806 */
[----:B------:R-:W-:Y:S01]  /*90b0*/  FSEL R79, R79, -INF , P2 ;  /* 0xff8000004f4f7808 */ /* 0x000fe20001000000 */
        /* <DEDUP_REMOVED lines=19> */
[----:B------:R-:W1:Y:S01]  /*91f0*/  MUFU.EX2 R150, R150 ;  /* 0x0000009600967308 */ /* 0x000e620000000800 */
[--C-:B------:R-:W-:Y:S01]  /*9200*/  FFMA.FTZ R138, R68, UR4, -R6.reuse ;  /* 0x00000004448a7c23 */ /* 0x100fe20008010806 */
[----:B------:R-:W-:Y:S01]  /*9210*/  FMNMX.FTZ R25, R47, R4, !PT ;  /* 0x000000042f197209 */ /* 0x000fe20007810000 */
[--C-:B------:R-:W-:Y:S01]  /*9220*/  FFMA.FTZ R140, R72, UR4, -R6.reuse ;  /* 0x00000004488c7c23 */ /* 0x100fe20008010806 */
[--C-:B------:R-:W-:Y:S01]  /*9230*/  FFMA.FTZ R142, R76, UR4, -R6.reuse ;  /* 0x000000044c8e7c23 */ /* 0x100fe20008010806 */
[--C-:B------:R-:W-:Y:S01]  /*9240*/  FFMA.FTZ R144, R80, UR4, -R6.reuse ;  /* 0x0000000450907c23 */ /* 0x100fe20008010806 */
[----:B------:R-:W-:Y:S01]  /*9250*/  FMNMX.FTZ R4, R50, R25, !PT ;  /* 0x0000001932047209 */ /* 0x000fe20007810000 */
[--C-:B------:R-:W-:Y:S01]  /*9260*/  FFMA.FTZ R25, R41, UR4, -R6.reuse ;  /* 0x0000000429197c23 */ /* 0x100fe20008010806 */
[----:B------:R-:W2:Y:S01]  /*9270*/  MUFU.EX2 R7, R7 ;  /* 0x0000000700077308 */ /* 0x000ea20000000800 */
[--C-:B------:R-:W-:Y:S01]  /*9280*/  FFMA.FTZ R81, R81, UR4, -R6.reuse ;  /* 0x0000000451517c23 */ /* 0x100fe20008010806 */
[----:B------:R-:W-:Y:S01]  /*9290*/  FMNMX.FTZ R29, R51, R4, !PT ;  /* 0x00000004331d7209 */ /* 0x000fe20007810000 */
[----:B------:R-:W-:Y:S01]  /*92a0*/  FFMA.FTZ R146, R84, UR4, -R6 ;  /* 0x0000000454927c23 */ /* 0x000fe20008010806 */
[----:B------:R-:W-:-:S02]  /*92b0*/  IMAD.U32 R44, RZ, RZ, UR38 ;  /* 0x00000026ff2c7e24 */ /* 0x000fc4000f8e00ff */
[----:B------:R-:W-:Y:S02]  /*92c0*/  FMNMX.FTZ R4, R54, R29, !PT ;  /* 0x0000001d36047209 */ /* 0x000fe40007810000 */
[----:B------:R-:W3:Y:S01]  /*92d0*/  MUFU.EX2 R120, R120 ;  /* 0x0000007800787308 */ /* 0x000ee20000000800 */
[----:B------:R-:W-:Y:S02]  /*92e0*/  PRMT R3, R44, 0x654, R3 ;  /* 0x000006542c037816 */ /* 0x000fe40000000003 */
[----:B------:R-:W-:Y:S02]  /*92f0*/  FMNMX.FTZ R29, R55, R4, !PT ;  /* 0x00000004371d7209 */ /* 0x000fe40007810000 */
[----:B------:R4:W-:Y:S02]  /*9300*/  SYNCS.ARRIVE.TRANS64.RED.A1T0 RZ, [R3+URZ], RZ ;  /* 0x000000ff03ff79a7 */ /* 0x0009e4000810043f */
[----:B------:R-:W-:Y:S01]  /*9310*/  FMNMX.FTZ R4, R58, R29, !PT ;  /* 0x0000001d3a047209 */ /* 0x000fe20007810000 */
[----:B------:R-:W-:Y:S01]  /*9320*/  FFMA.FTZ R29, R45, UR4, -R6 ;  /* 0x000000042d1d7c23 */ /* 0x000fe20008010806 */
[----:B------:R-:W5:Y:S02]  /*9330*/  MUFU.EX2 R9, R9 ;  /* 0x0000000900097308 */ /* 0x000f640000000800 */
[----:B------:R-:W-:-:S04]  /*9340*/  FMNMX.FTZ R33, R59, R4, !PT ;  /* 0x000000043b217209 */ /* 0x000fc80007810000 */
[----:B------:R-:W-:Y:S02]  /*9350*/  FMNMX.FTZ R4, R62, R33, !PT ;  /* 0x000000213e047209 */ /* 0x000fe40007810000 */
[----:B------:R-:W4:Y:S02]  /*9360*/  MUFU.EX2 R122, R122 ;  /* 0x0000007a007a7308 */ /* 0x000f240000000800 */
[----:B------:R-:W-:-:S04]  /*9370*/  FMNMX.FTZ R33, R63, R4, !PT ;  /* 0x000000043f217209 */ /* 0x000fc80007810000 */
[----:B------:R-:W-:Y:S01]  /*9380*/  FMNMX.FTZ R4, R66, R33, !PT ;  /* 0x0000002142047209 */ /* 0x000fe20007810000 */
[--C-:B------:R-:W-:Y:S01]  /*9390*/  FFMA.FTZ R33, R49, UR4, -R6.reuse ;  /* 0x0000000431217c23 */ /* 0x100fe20008010806 */
[----:B------:R-:W-:Y:S01]  /*93a0*/  FFMA.FTZ R49, R65, UR4, -R6 ;  /* 0x0000000441317c23 */ /* 0x000fe20008010806 */
[----:B------:R-:W4:Y:S01]  /*93b0*/  MUFU.EX2 R11, R11 ;  /* 0x0000000b000b7308 */ /* 0x000f220000000800 */
[----:B------:R-:W-:-:S04]  /*93c0*/  FMNMX.FTZ R37, R67, R4, !PT ;  /* 0x0000000443257209 */ /* 0x000fc80007810000 */
[----:B------:R-:W-:-:S03]  /*93d0*/  FMNMX.FTZ R4, R70, R37, !PT ;  /* 0x0000002546047209 */ /* 0x000fc60007810000 */
[----:B------:R-:W-:Y:S01]  /*93e0*/  MUFU.EX2 R124, R124 ;  /* 0x0000007c007c7308 */ /* 0x000fe20000000800 */
[----:B------:R-:W-:-:S04]  /*93f0*/  FMNMX.FTZ R37, R71, R4, !PT ;  /* 0x0000000447257209 */ /* 0x000fc80007810000 */
[----:B------:R-:W-:Y:S01]  /*9400*/  FMNMX.FTZ R4, R74, R37, !PT ;  /* 0x000000254a047209 */ /* 0x000fe20007810000 */
[--C-:B------:R-:W-:Y:S01]  /*9410*/  FFMA.FTZ R37, R53, UR4, -R6.reuse ;  /* 0x0000000435257c23 */ /* 0x100fe20008010806 */
[--C-:B------:R-:W-:Y:S01]  /*9420*/  FFMA.FTZ R53, R69, UR4, -R6.reuse ;  /* 0x0000000445357c23 */ /* 0x100fe20008010806 */
[----:B------:R-:W-:Y:S01]  /*9430*/  FFMA.FTZ R69, R85, UR4, -R6 ;  /* 0x0000000455457c23 */ /* 0x000fe20008010806 */
        /* <DEDUP_REMOVED lines=9> */
[----:B------:R-:W-:Y:S01]  /*94d0*/  FMNMX.FTZ R4, R86, R45, !PT ;  /* 0x0000002d56047209 */ /* 0x000fe20007810000 */
[--C-:B------:R-:W-:Y:S01]  /*94e0*/  FFMA.FTZ R45, R61, UR4, -R6.reuse ;  /* 0x000000043d2d7c23 */ /* 0x100fe20008010806 */
[--C-:B------:R-:W-:Y:S02]  /*94f0*/  FFMA.FTZ R61, R77, UR4, -R6.reuse ;  /* 0x000000044d3d7c23 */ /* 0x100fe40008010806 */
[----:B------:R-:W-:Y:S01]  /*9500*/  FMNMX.FTZ R4, R87, R4, !PT ;  /* 0x0000000457047209 */ /* 0x000fe20007810000 */
[----:B------:R-:W-:Y:S04]  /*9510*/  MUFU.EX2 R128, R128 ;  /* 0x0000008000807308 */ /* 0x000fe80000000800 */
[----:B------:R-:W0:Y:S04]  /*9520*/  SHFL.BFLY PT, R57, R4, 0x2, 0x1f ;  /* 0x0c401f0004397f89 */ /* 0x000e2800000e0000 */
[----:B------:R-:W-:Y:S08]  /*9530*/  MUFU.EX2 R33, R33 ;  /* 0x0000002100217308 */ /* 0x000ff00000000800 */
[----:B------:R-:W-:Y:S08]  /*9540*/  MUFU.EX2 R130, R130 ;  /* 0x0000008200827308 */ /* 0x000ff00000000800 */
[----:B------:R-:W-:Y:S01]  /*9550*/  MUFU.EX2 R37, R37 ;  /* 0x0000002500257308 */ /* 0x000fe20000000800 */
[----:B0-----:R-:W-:Y:S01]  /*9560*/  FMNMX.FTZ R8, R4, R57, !PT ;  /* 0x0000003904087209 */ /* 0x001fe20007810000 */
[----:B------:R-:W-:-:S06]  /*9570*/  FFMA.FTZ R57, R73, UR4, -R6 ;  /* 0x0000000449397c23 */ /* 0x000fcc0008010806 */
        /* <DEDUP_REMOVED lines=9> */
[----:B------:R-:W-:Y:S02]  /*9610*/  FSEL R40, R40, RZ, P1 ;  /* 0x000000ff28287208 */ /* 0x000fe40000800000 */
[----:B------:R-:W-:Y:S01]  /*9620*/  ISETP.GE.AND P1, PT, R88, 0x81, PT ;  /* 0x000000815800780c */ /* 0x000fe20003f26270 */
[----:B------:R-:W-:Y:S02]  /*9630*/  IMAD.MOV.U32 R88, RZ, RZ, R119 ;  /* 0x000000ffff587224 */ /* 0x000fe400078e0077 */
[--C-:B------:R-:W-:Y:S01]  /*9640*/  FFMA.FTZ R149, R26, UR4, -R40.reuse ;  /* 0x000000041a957c23 */ /* 0x100fe20008010828 */
[--C-:B------:R-:W-:Y:S01]  /*9650*/  FFMA.FTZ R6, R27, UR4, -R40.reuse ;  /* 0x000000041b067c23 */ /* 0x100fe20008010828 */
[--C-:B------:R-:W-:Y:S01]  /*9660*/  FFMA.FTZ R151, R30, UR4, -R40.reuse ;  /* 0x000000041e977c23 */ /* 0x100fe20008010828 */
[----:B------:R-:W-:Y:S01]  /*9670*/  FADD.FTZ R27, R148, R5 ;  /* 0x00000005941b7221 */ /* 0x000fe20000010000 */
[--C-:B------:R-:W-:Y:S01]  /*9680*/  FFMA.FTZ R8, R31, UR4, -R40.reuse ;  /* 0x000000041f087c23 */ /* 0x100fe20008010828 */
[--C-:B------:R-:W-:Y:S01]  /*9690*/  FFMA.FTZ R121, R34, UR4, -R40.reuse ;  /* 0x0000000422797c23 */ /* 0x100fe20008010828 */
[----:B------:R-:W-:Y:S01]  /*96a0*/  MUFU.EX2 R149, R149 ;  /* 0x0000009500957308 */ /* 0x000fe20000000800 */
[----:B-1----:R-:W-:Y:S01]  /*96b0*/  FADD.FTZ R32, R150, R27 ;  /* 0x0000001b96207221 */ /* 0x002fe20000010000 */
[--C-:B------:R-:W-:Y:S01]  /*96c0*/  FFMA.FTZ R10, R35, UR4, -R40.reuse ;  /* 0x00000004230a7c23 */ /* 0x100fe20008010828 */
[--C-:B------:R-:W-:Y:S01]  /*96d0*/  FFMA.FTZ R123, R38, UR4, -R40.reuse ;  /* 0x00000004267b7c23 */ /* 0x100fe20008010828 */
[----:B------:R-:W-:Y:S01]  /*96e0*/  FFMA.FTZ R12, R39, UR4, -R40 ;  /* 0x00000004270c7c23 */ /* 0x000fe20008010828 */
[----:B--2---:R-:W-:Y:S01]  /*96f0*/  FADD.FTZ R27, R7, R32 ;  /* 0x00000020071b7221 */ /* 0x004fe20000010000 */
[--C-:B------:R-:W-:Y:S01]  /*9700*/  FFMA.FTZ R125, R42, UR4, -R40.reuse ;  /* 0x000000042a7d7c23 */ /* 0x100fe20008010828 */
[--C-:B------:R-:W-:Y:S01]  /*9710*/  FFMA.FTZ R24, R43, UR4, -R40.reuse ;  /* 0x000000042b187c23 */ /* 0x100fe20008010828 */
[----:B------:R-:W0:Y:S01]  /*9720*/  MUFU.EX2 R6, R6 ;  /* 0x0000000600067308 */ /* 0x000e220000000800 */
[----:B---3--:R-:W-:Y:S01]  /*9730*/  FADD.FTZ R34, R120, R27 ;  /* 0x0000001b78227221 */ /* 0x008fe20000010000 */
[--C-:B------:R-:W-:Y:S01]  /*9740*/  FFMA.FTZ R127, R46, UR4, -R40.reuse ;  /* 0x000000042e7f7c23 */ /* 0x100fe20008010828 */
[--C-:B------:R-:W-:Y:S01]  /*9750*/  FFMA.FTZ R26, R47, UR4, -R40.reuse ;  /* 0x000000042f1a7c23 */ /* 0x100fe20008010828 */
[----:B------:R-:W-:Y:S01]  /*9760*/  FFMA.FTZ R129, R50, UR4, -R40 ;  /* 0x0000000432817c23 */ /* 0x000fe20008010828 */
[----:B-----5:R-:W-:Y:S01]  /*9770*/  FADD.FTZ R27, R9, R34 ;  /* 0x00000022091b7221 */ /* 0x020fe20000010000 */
[--C-:B------:R-:W-:Y:S01]  /*9780*/  FFMA.FTZ R28, R51, UR4, -R40.reuse ;  /* 0x00000004331c7c23 */ /* 0x100fe20008010828 */
[--C-:B------:R-:W-:Y:S01]  /*9790*/  FFMA.FTZ R131, R54, UR4, -R40.reuse ;  /* 0x0000000436837c23 */ /* 0x100fe20008010828 */
[----:B------:R-:W1:Y:S01]  /*97a0*/  MUFU.EX2 R151, R151 ;  /* 0x0000009700977308 */ /* 0x000e620000000800 */
[----:B----4-:R-:W-:Y:S01]  /*97b0*/  FADD.FTZ R34, R122, R27 ;  /* 0x0000001b7a227221 */ /* 0x010fe20000010000 */
[--C-:B------:R-:W-:Y:S01]  /*97c0*/  FFMA.FTZ R30, R55, UR4, -R40.reuse ;  /* 0x00000004371e7c23 */ /* 0x100fe20008010828 */
[--C-:B------:R-:W-:Y:S01]  /*97d0*/  FFMA.FTZ R133, R58, UR4, -R40.reuse ;  /* 0x000000043a857c23 */ /* 0x100fe20008010828 */
[----:B------:R-:W-:Y:S01]  /*97e0*/  FFMA.FTZ R32, R59, UR4, -R40 ;  /* 0x000000043b207c23 */ /* 0x000fe20008010828 */
[----:B------:R-:W-:Y:S01]  /*97f0*/  FADD.FTZ R31, R11, R34 ;  /* 0x000000220b1f7221 */ /* 0x000fe20000010000 */
[--C-:B------:R-:W-:Y:S01]  /*9800*/  FFMA.FTZ R135, R62, UR4, -R40.reuse ;  /* 0x000000043e877c23 */ /* 0x100fe20008010828 */
[----:B------:R-:W-:Y:S01]  /*9810*/  FFMA.FTZ R34, R63, UR4, -R40 ;  /* 0x000000043f227c23 */ /* 0x000fe20008010828 */
[----:B------:R-:W2:Y:S01]  /*9820*/  MUFU.EX2 R8, R8 ;  /* 0x0000000800087308 */ /* 0x000ea20000000800 */
[----:B0-----:R-:W-:Y:S01]  /*9830*/  FADD.FTZ R36, R149, R6 ;  /* 0x0000000695247221 */ /* 0x001fe20000010000 */
[----:B------:R-:W-:Y:S01]  /*9840*/  FADD.FTZ R38, R124, R31 ;  /* 0x0000001f7c267221 */ /* 0x000fe20000010000 */
[--C-:B------:R-:W-:Y:S01]  /*9850*/  FFMA.FTZ R137, R66, UR4, -R40.reuse ;  /* 0x0000000442897c23 */ /* 0x100fe20008010828 */
[--C-:B------:R-:W-:Y:S01]  /*9860*/  FFMA.FTZ R139, R70, UR4, -R40.reuse ;  /* 0x00000004468b7c23 */ /* 0x100fe20008010828 */
[----:B------:R-:W-:Y:S01]  /*9870*/  FFMA.FTZ R141, R74, UR4, -R40 ;  /* 0x000000044a8d7c23 */ /* 0x000fe20008010828 */
[----:B------:R-:W-:Y:S01]  /*9880*/  FADD.FTZ R31, R25, R38 ;  /* 0x00000026191f7221 */ /* 0x000fe20000010000 */
[----:B------:R-:W-:Y:S01]  /*9890*/  F2FP.F16.F32.PACK_AB R148, R5, R148 ;  /* 0x000000940594723e */ /* 0x000fe200000000ff */
        /* <DEDUP_REMOVED lines=10> */
[----:B------:R-:W-:-:S02]  /*9940*/  F2FP.F16.F32.PACK_AB R149, R6, R149 ;  /* 0x000000950695723e */ /* 0x000fc400000000ff */
[----:B------:R-:W-:Y:S02]  /*9950*/  F2FP.F16.F32.PACK_AB R150, R7, R150 ;  /* 0x000000960796723e */ /* 0x000fe400000000ff */
[----:B------:R-:W-:Y:S02]  /*9960*/  F2FP.F16.F32.PACK_AB R120, R9, R120 ;  /* 0x000000780978723e */ /* 0x000fe400000000ff */
[----:B------:R-:W2:Y:S01]  /*9970*/  MUFU.EX2 R123, R123 ;  /* 0x0000007b007b7308 */ /* 0x000ea20000000800 */
[----:B0-----:R-:W-:Y:S01]  /*9980*/  FADD.FTZ R27, R121, R36 ;  /* 0x00000024791b7221 */ /* 0x001fe20000010000 */
[----:B------:R-:W-:Y:S01]  /*9990*/  FADD.FTZ R36, R126, R31 ;  /* 0x0000001f7e247221 */ /* 0x000fe20000010000 */
[----:B------:R-:W-:Y:S02]  /*99a0*/  F2FP.F16.F32.PACK_AB R122, R11, R122 ;  /* 0x0000007a0b7a723e */ /* 0x000fe400000000ff */
[----:B------:R-:W-:Y:S01]  /*99b0*/  F2FP.F16.F32.PACK_AB R124, R25, R124 ;  /* 0x0000007c197c723e */ /* 0x000fe200000000ff */
[----:B------:R-:W-:Y:S01]  /*99c0*/  FADD.FTZ R31, R29, R36 ;  /* 0x000000241d1f7221 */ /* 0x000fe20000010000 */
[----:B------:R-:W-:Y:S01]  /*99d0*/  FFMA.FTZ R36, R67, UR4, -R40 ;  /* 0x0000000443247c23 */ /* 0x000fe20008010828 */
[----:B------:R-:W0:Y:S01]  /*99e0*/  MUFU.EX2 R12, R12 ;  /* 0x0000000c000c7308 */ /* 0x000e220000000800 */
[----:B-1----:R-:W-:Y:S01]  /*99f0*/  FADD.FTZ R38, R10, R27 ;  /* 0x0000001b0a267221 */ /* 0x002fe20000010000 */
[----:B------:R-:W-:Y:S01]  /*9a00*/  FADD.FTZ R42, R128, R31 ;  /* 0x0000001f802a7221 */ /* 0x000fe20000010000 */
[----:B------:R-:W-:-:S02]  /*9a10*/  F2FP.F16.F32.PACK_AB R126, R29, R126 ;  /* 0x0000007e1d7e723e */ /* 0x000fc400000000ff */
[C---:B------:R-:W-:Y:S01]  /*9a20*/  F2FP.F16.F32.PACK_AB R128, R33.reuse, R128 ;  /* 0x000000802180723e */ /* 0x040fe200000000ff */
[----:B------:R-:W-:Y:S01]  /*9a30*/  FADD.FTZ R31, R33, R42 ;  /* 0x0000002a211f7221 */ /* 0x000fe20000010000 */
[----:B------:R-:W-:Y:S01]  /*9a40*/  F2FP.F16.F32.PACK_AB R151, R8, R151 ;  /* 0x000000970897723e */ /* 0x000fe200000000ff */
[----:B------:R-:W1:Y:S01]  /*9a50*/  MUFU.EX2 R125, R125 ;  /* 0x0000007d007d7308 */ /* 0x000e620000000800 */
[----:B--2---:R-:W-:Y:S01]  /*9a60*/  FADD.FTZ R27, R123, R38 ;  /* 0x000000267b1b7221 */ /* 0x004fe20000010000 */
[----:B------:R-:W-:-:S06]  /*9a70*/  F2FP.F16.F32.PACK_AB R121, R10, R121 ;  /* 0x000000790a79723e */ /* 0x000fcc00000000ff */
[----:B------:R-:W2:Y:S01]  /*9a80*/  MUFU.EX2 R24, R24 ;  /* 0x0000001800187308 */ /* 0x000ea20000000800 */
[C---:B0-----:R-:W-:Y:S01]  /*9a90*/  FADD.FTZ R38, R12.reuse, R27 ;  /* 0x0000001b0c267221 */ /* 0x041fe20000010000 */
[----:B------:R-:W-:-:S06]  /*9aa0*/  F2FP.F16.F32.PACK_AB R123, R12, R123 ;  /* 0x0000007b0c7b723e */ /* 0x000fcc00000000ff */
[----:B------:R-:W0:Y:S01]  /*9ab0*/  MUFU.EX2 R127, R127 ;  /* 0x0000007f007f7308 */ /* 0x000e220000000800 */
[----:B-1----:R-:W-:Y:S01]  /*9ac0*/  FADD.FTZ R27, R125, R38 ;  /* 0x000000267d1b7221 */ /* 0x002fe20000010000 */
[----:B------:R-:W-:Y:S01]  /*9ad0*/  FADD.FTZ R38, R130, R31 ;  /* 0x0000001f82267221 */ /* 0x000fe20000010000 */
[----:B------:R-:W-:-:S05]  /*9ae0*/  F2FP.F16.F32.PACK_AB R130, R37, R130 ;  /* 0x000000822582723e */ /* 0x000fca00000000ff */
[----:B------:R-:W1:Y:S01]  /*9af0*/  MUFU.EX2 R26, R26 ;  /* 0x0000001a001a7308 */ /* 0x000e620000000800 */
[C---:B--2---:R-:W-:Y:S01]  /*9b00*/  FADD.FTZ R42, R24.reuse, R27 ;  /* 0x0000001b182a7221 */ /* 0x044fe20000010000 */
[----:B------:R-:W-:Y:S01]  /*9b10*/  FADD.FTZ R27, R37, R38 ;  /* 0x00000026251b7221 */ /* 0x000fe20000010000 */
[----:B------:R-:W-:Y:S01]  /*9b20*/  FFMA.FTZ R38, R71, UR4, -R40 ;  /* 0x0000000447267c23 */ /* 0x000fe20008010828 */
[----:B------:R-:W-:-:S04]  /*9b30*/  F2FP.F16.F32.PACK_AB R125, R24, R125 ;  /* 0x0000007d187d723e */ /* 0x000fc800000000ff */
[----:B------:R-:W2:Y:S01]  /*9b40*/  MUFU.EX2 R129, R129 ;  /* 0x0000008100817308 */ /* 0x000ea20000000800 */
[----:B0-----:R-:W-:Y:S01]  /*9b50*/  FADD.FTZ R3, R127, R42 ;  /* 0x0000002a7f037221 */ /* 0x001fe20000010000 */
[----:B------:R-:W-:Y:S01]  /*9b60*/  FADD.FTZ R42, R132, R27 ;  /* 0x0000001b842a7221 */ /* 0x000fe20000010000 */
[----:B------:R-:W-:-:S03]  /*9b70*/  F2FP.F16.F32.PACK_AB R132, R41, R132 ;  /* 0x000000842984723e */ /* 0x000fc600000000ff */
[----:B------:R-:W-:Y:S01]  /*9b80*/  FADD.FTZ R27, R41, R42 ;  /* 0x0000002a291b7221 */ /* 0x000fe20000010000 */
[----:B------:R-:W-:Y:S01]  /*9b90*/  FFMA.FTZ R42, R79, UR4, -R40 ;  /* 0x000000044f2a7c23 */ /* 0x000fe20008010828 */
[----:B------:R-:W0:Y:S01]  /*9ba0*/  MUFU.EX2 R28, R28 ;  /* 0x0000001c001c7308 */ /* 0x000e220000000800 */
[----:B-1----:R-:W-:Y:S01]  /*9bb0*/  FADD.FTZ R44, R26, R3 ;  /* 0x000000031a2c7221 */ /* 0x002fe20000010000 */
[----:B------:R-:W-:Y:S01]  /*9bc0*/  FADD.FTZ R46, R134, R27 ;  /* 0x0000001b862e7221 */ /* 0x000fe20000010000 */
[C---:B------:R-:W-:Y:S02]  /*9bd0*/  F2FP.F16.F32.PACK_AB R134, R45.reuse, R134 ;  /* 0x000000862d86723e */ /* 0x040fe400000000ff */
[----:B------:R-:W-:Y:S01]  /*9be0*/  F2FP.F16.F32.PACK_AB R127, R26, R127 ;  /* 0x0000007f1a7f723e */ /* 0x000fe200000000ff */
[----:B------:R-:W-:Y:S02]  /*9bf0*/  FADD.FTZ R27, R45, R46 ;  /* 0x0000002e2d1b7221 */ /* 0x000fe40000010000 */
[----:B------:R-:W1:Y:S01]  /*9c00*/  MUFU.EX2 R131, R131 ;  /* 0x0000008300837308 */ /* 0x000e620000000800 */
[----:B--2---:R-:W-:Y:S01]  /*9c10*/  FADD.FTZ R3, R129, R44 ;  /* 0x0000002c81037221 */ /* 0x004fe20000010000 */
[----:B------:R-:W-:-:S06]  /*9c20*/  FADD.FTZ R46, R136, R27 ;  /* 0x0000001b882e7221 */ /* 0x000fcc0000010000 */
        /* <DEDUP_REMOVED lines=70> */
[C---:B-1----:R-:W-:Y:S01]  /*a090*/  FADD.FTZ R3, R69.reuse, R46 ;  /* 0x0000002e45037221 */ /* 0x042fe20000010000 */
[----:B------:R-:W-:Y:S02]  /*a0a0*/  F2FP.F16.F32.PACK_AB R146, R69, R146 ;  /* 0x000000924592723e */ /* 0x000fe400000000ff */
[C---:B--2---:R-:W-:Y:S01]  /*a0b0*/  FADD.FTZ R6, R87.reuse, R6 ;  /* 0x0000000657067221 */ /* 0x044fe20000010000 */
[----:B------:R-:W-:Y:S01]  /*a0c0*/  F2FP.F16.F32.PACK_AB R147, R87, R86 ;  /* 0x000000565793723e */ /* 0x000fe200000000ff */
[----:B------:R-:W-:Y:S06]  /*a0d0*/  @!P1 BRA `(.L_x_13308) ;  /* 0x0000002000389947 */ /* 0x000fec0003800000 */
[----:B------:R-:W2:Y:S01]  /*a0e0*/  LDL.LU R48, [R1+0x48] ;  /* 0x0000480001307983 */ /* 0x000ea20000300800 */
[----:B------:R-:W-:Y:S01]  /*a0f0*/  MOV R10, R4 ;  /* 0x00000004000a7202 */ /* 0x000fe20000000f00 */
[----:B------:R-:W-:Y:S01]  /*a100*/  IMAD.MOV.U32 R11, RZ, RZ, R0 ;  /* 0x000000ffff0b7224 */ /* 0x000fe200078e0000 */
        /* <DEDUP_REMOVED lines=18> */
[----:B--2---:R-:W-:-:S07]  /*a230*/  VIADD R7, R48, 0xfffffffe ;  /* 0xfffffffe30077836 */ /* 0x004fce0000000000 */
.L_x_13320:
        /* <DEDUP_REMOVED lines=9> */
.L_x_13310:
        /* <DEDUP_REMOVED lines=8> */
.L_x_13311:
[----:B------:R-:W-:Y:S04]  /*a350*/  BSSY B0, `(.L_x_13309) ;  /* 0x0000004000007945 */ /* 0x000fe80003800000 */
[----:B-1----:R-:W-:Y:S05]  /*a360*/  @P2 BRA `(.L_x_13312) ;  /* 0x0000000000082947 */ /* 0x002fea0003800000 */
[----:B------:R-:W1:Y:S02]  /*a370*/  SYNCS.PHASECHK.TRANS64.TRYWAIT P2, [R9+URZ+0x16830], R0 ;  /* 0x01683000090075a7 */ /* 0x000e64000804017f */
[----:B-1----:R-:W-:Y:S05]  /*a380*/  @!P2 BRA `(.L_x_13313) ;  /* 0x000000b4007ca947 */ /* 0x002fea0003800000 */
.L_x_13312:
[----:B------:R-:W-:Y:S05]  /*a390*/  BSYNC B0 ;  /* 0x0000000000007941 */ /* 0x000fea0003800000 */
.L_x_13309:
[----:B------:R2:W-:Y:S01]  /*a3a0*/  STL.64 [R1+0x70], R2 ;  /* 0x0000700201007387 */ /* 0x0005e20000100a00 */
[----:B01----:R-:W0:Y:S03]  /*a3b0*/  S2R R0, SR_TID.X ;  /* 0x0000000000007919 */ /* 0x003e260000002100 */
[----:B--2---:R-:W2:Y:S01]  /*a3c0*/  LDL.64 R2, [R1+0x10] ;  /* 0x0000100001027983 */ /* 0x004ea20000100a00 */
[----:B------:R-:W-:Y:S01]  /*a3d0*/  VIADD R155, R12, 0x1 ;  /* 0x000000010c9b7836 */ /* 0x000fe20000000000 */
[----:B------:R-:W-:Y:S05]  /*a3e0*/  WARPSYNC.ALL ;  /* 0x0000000000007948 */ /* 0x000fea0003800000 */
[C---:B------:R-:W-:Y:S01]  /*a3f0*/  ISETP.NE.AND P2, PT, R155.reuse, 0x2, PT ;  /* 0x000000029b00780c */ /* 0x040fe20003f45270 */
[----:B------:R-:W-:Y:S01]  /*a400*/  IMAD.MOV.U32 R9, RZ, RZ, 0x40000040 ;  /* 0x40000040ff097424 */ /* 0x000fe200078e00ff */
[----:B------:R-:W-:Y:S01]  /*a410*/  R2UR UR8, R14 ;  /* 0x000000000e0872ca */ /* 0x000fe200000e0000 */
[----:B------:R-:W-:Y:S01]  /*a420*/  IMAD.MOV.U32 R27, RZ, RZ, 0x40000040 ;  /* 0x40000040ff1b7424 */ /* 0x000fe200078e00ff */
[----:B------:R-:W-:Y:S01]  /*a430*/  SEL R155, R155, RZ, P2 ;  /* 0x000000ff9b9b7207 */ /* 0x000fe20001000000 */
[----:B------:R-:W-:Y:S01]  /*a440*/  IMAD.MOV.U32 R25, RZ, RZ, 0x40000040 ;  /* 0x40000040ff197424 */ /* 0x000fe200078e00ff */
[----:B------:R-:W-:-:S02]  /*a450*/  R2UR UR19, R9 ;  /* 0x00000000091372ca */ /* 0x000fc400000e0000 */
[----:B------:R-:W-:Y:S01]  /*a460*/  R2UR UR9, R15 ;  /* 0x000000000f0972ca */ /* 0x000fe200000e0000 */
[----:B------:R-:W-:Y:S01]  /*a470*/  IMAD R26, R155, 0x400, R13 ;  /* 0x000004009b1a7824 */ /* 0x000fe200078e020d */
[----:B------:R-:W-:Y:S02]  /*a480*/  R2UR UR11, R27 ;  /* 0x000000001b0b72ca */ /* 0x000fe400000e0000 */
[----:B------:R-:W-:Y:S01]  /*a490*/  R2UR UR15, R25 ;  /* 0x00000000190f72ca */ /* 0x000fe200000e0000 */
[C---:B------:R-:W-:Y:S01]  /*a4a0*/  VIADD R8, R26.reuse, 0x4 ;  /* 0x000000041a087836 */ /* 0x040fe20000000000 */
[C---:B------:R-:W-:Y:S02]  /*a4b0*/  R2UR UR10, R26.reuse ;  /* 0x000000001a0a72ca */ /* 0x040fe400000e0000 */
[C---:B------:R-:W-:Y:S01]  /*a4c0*/  IADD3 R24, R26.reuse, 0x2, RZ ;  /* 0x000000021a187810 */ /* 0x040fe20007ffe0ff */
[----:B------:R-:W-:Y:S01]  /*a4d0*/  VIADD R26, R26, 0x6 ;  /* 0x000000061a1a7836 */ /* 0x000fe20000000000 */
[----:B------:R-:W-:-:S02]  /*a4e0*/  R2UR UR18, R8 ;  /* 0x00000000081272ca */ /* 0x000fc400000e0000 */
[----:B------:R-:W3:Y:S01]  /*a4f0*/  LDL.64 R8, [R1+0x8] ;  /* 0x0000080001087983 */ /* 0x000ee20000100a00 */
[----:B0-----:R-:W-:Y:S02]  /*a500*/  SHF.R.U32.HI R0, RZ, 0x7, R0 ;  /* 0x00000007ff007819 */ /* 0x001fe40000011600 */
[----:B------:R-:W-:-:S03]  /*a510*/  R2UR UR14, R24 ;  /* 0x00000000180e72ca */ /* 0x000fc600000e0000 */
[----:B------:R-:W-:Y:S01]  /*a520*/  VIADD R0, R0, 0x8 ;  /* 0x0000000800007836 */ /* 0x000fe20000000000 */
[----:B------:R-:W-:Y:S02]  /*a530*/  R2UR UR22, R26 ;  /* 0x000000001a1672ca */ /* 0x000fe400000e0000 */
[----:B------:R-:W-:Y:S02]  /*a540*/  R2UR UR23, R27 ;  /* 0x000000001b1772ca */ /* 0x000fe400000e0000 */
[----:B------:R0:W-:Y:S06]  /*a550*/  BAR.SYNC.DEFER_BLOCKING R0, 0x100 ;  /* 0x000400000000751d */ /* 0x0001ec0000010000 */
[----:B------:R-:W-:-:S06]  /*a560*/  WARPGROUP.ARRIVE ;  /* 0x00000000000079c5 */ /* 0x000fcc0000000000 */
[----:B------:R-:W-:Y:S03]  /*a570*/  HGMMA.64x128x16.F32 R24, gdesc[UR8], RZ, !UPT, gsb0 ;  /* 0x01e00000081879f0 */ /* 0x000fe6000c0008ff */
[----:B------:R-:W-:Y:S02]  /*a580*/  WARPGROUP.DEPBAR.LE gsb0, 0x0 ;  /* 0x00008000000079c5 */ /* 0x000fe40000010000 */
[----:B------:R-:W-:Y:S01]  /*a590*/  WARPGROUP.ARRIVE ;  /* 0x00000000000079c5 */ /* 0x000fe20000000000 */
[----:B--2---:R-:W-:Y:S02]  /*a5a0*/  R2UR UR12, R2 ;  /* 0x00000000020c72ca */ /* 0x004fe400000e0000 */
[----:B------:R-:W-:Y:S02]  /*a5b0*/  R2UR UR13, R3 ;  /* 0x00000000030d72ca */ /* 0x000fe400000e0000 */
[----:B------:R0:W5:Y:S11]  /*a5c0*/  LDL.LU.64 R2, [R1+0x70] ;  /* 0x0000700001027983 */ /* 0x0001760000300a00 */
[----:B------:R-:W-:Y:S01]  /*a5d0*/  HGMMA.64x128x16.F32 R24, gdesc[UR12], R24, gsb0 ;  /* 0x01e000000c1879f0 */ /* 0x000fe20008000818 */
[----:B---3--:R-:W-:-:S02]  /*a5e0*/  R2UR UR16, R8 ;  /* 0x00000000081072ca */ /* 0x008fc400000e0000 */
        /* <DEDUP_REMOVED lines=13> */
.L_x_13315:
[----:B------:R-:W-:Y:S02]  /*a6c0*/  SHF.L.U32 R0, R5, 0x1f, RZ ;  /* 0x0000001f05007819 */ /* 0x000fe400000006ff */
[----:B------:R-:W-:-:S04]  /*a6d0*/  LEA R4, R12, R18, 0x3 ;  /* 0x000000120c047211 */ /* 0x000fc800078e18ff */
[----:B------:R0:W1:Y:S01]  /*a6e0*/  SYNCS.PHASECHK.TRANS64.TRYWAIT P1, [R4+URZ+0x16850], R0 ;  /* 0x01685000040075a7 */ /* 0x000062000802017f */
[----:B------:R-:W-:Y:S05]  /*a6f0*/  @!P0 BRA `(.L_x_13316) ;  /* 0x0000000000048947 */ /* 0x000fea0003800000 */
[----:B------:R-:W-:Y:S01]  /*a700*/  BPT.TRAP 0x1 ;  /* 0x000000040000795c */ /* 0x000fe20000300000 */
.L_x_13316:
[----:B-1----:R-:W-:Y:S05]  /*a710*/  @P1 BRA `(.L_x_13314) ;  /* 0x0000000000081947 */ /* 0x002fea0003800000 */
[----:B------:R-:W1:Y:S02]  /*a720*/  SYNCS.PHASECHK.TRANS64.TRYWAIT P1, [R4+URZ+0x16850], R0 ;  /* 0x01685000040075a7 */ /* 0x000e64000802017f */
[----:B-1----:R-:W-:Y:S05]  /*a730*/  @!P1 BRA `(.L_x_13317) ;  /* 0x000000b000a49947 */ /* 0x002fea0003800000 */
.L_x_13314:
[----:B01----:R-:W-:Y:S01]  /*a740*/  VIADD R0, R18, 0x400 ;  /* 0x0000040012007836 */ /* 0x003fe20000000000 */
[----:B------:R-:W-:Y:S05]  /*a750*/  WARPSYNC.ALL ;  /* 0x0000000000007948 */ /* 0x000fea0003800000 */
[----:B------:R-:W-:Y:S01]  /*a760*/  SHF.R.U32.HI R0, RZ, 0x4, R0 ;  /* 0x00000004ff007819 */ /* 0x000fe20000011600 */
[----:B------:R-:W-:Y:S01]  /*a770*/  IMAD.MOV.U32 R5, RZ, RZ, 0x40000040 ;  /* 0x40000040ff057424 */ /* 0x000fe200078e00ff */
[----:B------:R-:W-:Y:S01]  /*a780*/  WARPGROUP.ARRIVE ;  /* 0x00000000000079c5 */ /* 0x000fe20000000000 */
[----:B------:R-:W-:Y:S02]  /*a790*/  MOV R9, 0x40000040 ;  /* 0x4000004000097802 */ /* 0x000fe40000000f00 */
[----:B------:R-:W-:-:S02]  /*a7a0*/  LOP3.LUT R0, R0, 0x3fff, RZ, 0xc0, !PT ;  /* 0x00003fff00007812 */ /* 0x000fc400078ec0ff */
[----:B------:R-:W-:Y:S01]  /*a7b0*/  R2UR UR7, R5 ;  /* 0x00000000050772ca */ /* 0x000fe200000e0000 */
[----:B------:R-:W-:Y:S02]  /*a7c0*/  IMAD.MOV.U32 R5, RZ, RZ, 0x40000040 ;  /* 0x40000040ff057424 */ /* 0x000fe400078e00ff */
[----:B------:R-:W-:-:S04]  /*a7d0*/  IMAD R4, R12, 0x400, R0 ;  /* 0x000004000c047824 */ /* 0x000fc800078e0200 */
[C---:B------:R-:W-:Y:S01]  /*a7e0*/  VIADD R8, R4.reuse, 0x80 ;  /* 0x0000008004087836 */ /* 0x040fe20000000000 */
[----:B------:R-:W-:-:S13]  /*a7f0*/  R2UR UR6, R4 ;  /* 0x00000000040672ca */ /* 0x000fda00000e0000 */
[----:B------:R-:W-:Y:S01]  /*a800*/  HGMMA.64x64x16.F32 R88, R148, gdesc[UR4].tnspB, R88, gsb0 ;  /* 0x40e0000494587df0 */ /* 0x000fe20008000858 */
[----:B------:R-:W-:Y:S01]  /*a810*/  R2UR UR6, R8 ;  /* 0x00000000080672ca */ /* 0x000fe200000e0000 */
[----:B------:R-:W-:Y:S01]  /*a820*/  VIADD R8, R4, 0x100 ;  /* 0x0000010004087836 */ /* 0x000fe20000000000 */
[----:B------:R-:W-:Y:S01]  /*a830*/  R2UR UR7, R9 ;  /* 0x00000000090772ca */ /* 0x000fe200000e0000 */
[----:B------:R-:W-:Y:S01]  /*a840*/  IMAD.MOV.U32 R9, RZ, RZ, 0x40000040 ;  /* 0x40000040ff097424 */ /* 0x000fe200078e00ff */
[----:B------:R-:W-:Y:S02]  /*a850*/  WARPGROUP.DEPBAR.LE gsb0, 0x0 ;  /* 0x00008000000079c5 */ /* 0x000fe40000010000 */
[----:B------:R-:W-:-:S06]  /*a860*/  WARPGROUP.ARRIVE ;  /* 0x00000000000079c5 */ /* 0x000fcc0000000000 */
[----:B------:R-:W0:Y:S03]  /*a870*/  S2R R151, SR_TID.X ;  /* 0x0000000000977919 */ /* 0x000e260000002100 */
[----:B------:R-:W-:Y:S01]  /*a880*/  HGMMA.64x64x16.F32 R88, R120, gdesc[UR4].tnspB, R88, gsb0 ;  /* 0x40e0000478587df0 */ /* 0x000fe20008000858 */
[----:B------:R-:W-:Y:S01]  /*a890*/  R2UR UR6, R8 ;  /* 0x00000000080672ca */ /* 0x000fe200000e0000 */
[----:B------:R-:W-:Y:S01]  /*a8a0*/  VIADD R8, R4, 0x180 ;  /* 0x0000018004087836 */ /* 0x000fe20000000000 */
[----:B------:R-:W-:Y:S01]  /*a8b0*/  R2UR UR7, R9 ;  /* 0x00000000090772ca */ /* 0x000fe200000e0000 */
[----:B------:R-:W-:Y:S01]  /*a8c0*/  IMAD.MOV.U32 R9, RZ, RZ, 0x40000040 ;  /* 0x40000040ff097424 */ /* 0x000fe200078e00ff */
[----:B0-----:R-:W-:Y:S02]  /*a8d0*/  SHF.R.U32.HI R0, RZ, 0x7, R151 ;  /* 0x00000007ff007819 */ /* 0x001fe40000011697 */
[----:B------:R-:W-:-:S03]  /*a8e0*/  ISETP.GE.U32.AND P1, PT, R151, 0x180, PT ;  /* 0x000001809700780c */ /* 0x000fc60003f26070 */
[----:B------:R-:W-:-:S05]  /*a8f0*/  VIADD R0, R0, 0x9 ;  /* 0x0000000900007836 */ /* 0x000fca0000000000 */
[----:B------:R-:W-:Y:S01]  /*a900*/  SEL R0, R0, 0x9, !P1 ;  /* 0x0000000900007807 */ /* 0x000fe20004800000 */
[----:B------:R-:W-:Y:S02]  /*a910*/  WARPGROUP.DEPBAR.LE gsb0, 0x0 ;  /* 0x00008000000079c5 */ /* 0x000fe40000010000 */
[----:B------:R-:W-:-:S06]  /*a920*/  WARPGROUP.ARRIVE ;  /* 0x00000000000079c5 */ /* 0x000fcc0000000000 */
[----:B------:R-:W-:Y:S01]  /*a930*/  HGMMA.64x64x16.F32 R88, R124, gdesc[UR4].tnspB, R88, gsb0 ;  /* 0x40e000047c587df0 */ /* 0x000fe20008000858 */
[----:B------:R-:W-:Y:S02]  /*a940*/  R2UR UR6, R8 ;  /* 0x00000000080672ca */ /* 0x000fe400000e0000 */
[----:B------:R-:W-:Y:S01]  /*a950*/  R2UR UR7, R9 ;  /* 0x00000000090772ca */ /* 0x000fe200000e0000 */
[----:B------:R-:W-:Y:S01]  /*a960*/  IMAD.MOV.U32 R9, RZ, RZ, 0x40000040 ;  /* 0x40000040ff097424 */ /* 0x000fe200078e00ff */
[----:B------:R-:W-:Y:S01]  /*a970*/  IADD3 R8, R4, 0x200, RZ ;  /* 0x0000020004087810 */ /* 0x000fe20007ffe0ff */
[----:B------:R-:W-:Y:S02]  /*a980*/  WARPGROUP.DEPBAR.LE gsb0, 0x0 ;  /* 0x00008000000079c5 */ /* 0x000fe40000010000 */
[----:B------:R-:W-:-:S08]  /*a990*/  WARPGROUP.ARRIVE ;  /* 0x00000000000079c5 */ /* 0x000fd00000000000 */
[----:B------:R-:W-:Y:S01]  /*a9a0*/  HGMMA.64x64x16.F32 R88, R128, gdesc[UR4].tnspB, R88, gsb0 ;  /* 0x40e0000480587df0 */ /* 0x000fe20008000858 */
[----:B------:R-:W-:Y:S01]  /*a9b0*/  R2UR UR6, R8 ;  /* 0x00000000080672ca */ /* 0x000fe200000e0000 */
[----:B------:R-:W-:Y:S01]  /*a9c0*/  VIADD R8, R4, 0x280 ;  /* 0x0000028004087836 */ /* 0x000fe20000000000 */
[----:B------:R-:W-:Y:S01]  /*a9d0*/  R2UR UR7, R9 ;  /* 0x00000000090772ca */ /* 0x000fe200000e0000 */
[----:B------:R-:W-:Y:S01]  /*a9e0*/  IMAD.MOV.U32 R9, RZ, RZ, 0x40000040 ;  /* 0x40000040ff097424 */ /* 0x000fe200078e00ff */
[----:B------:R-:W-:Y:S02]  /*a9f0*/  WARPGROUP.DEPBAR.LE gsb0, 0x0 ;  /* 0x00008000000079c5 */ /* 0x000fe40000010000 */
[----:B------:R-:W-:-:S09]  /*aa00*/  WARPGROUP.ARRIVE ;  /* 0x00000000000079c5 */ /* 0x000fd20000000000 */
[----:B------:R-:W-:Y:S01]  /*aa10*/  HGMMA.64x64x16.F32 R88, R132, gdesc[UR4].tnspB, R88, gsb0 ;  /* 0x40e0000484587df0 */ /* 0x000fe20008000858 */
[----:B------:R-:W-:Y:S01]  /*aa20*/  R2UR UR6, R8 ;  /* 0x00000000080672ca */ /* 0x000fe200000e0000 */
[C---:B------:R-:W-:Y:S01]  /*aa30*/  VIADD R8, R4.reuse, 0x300 ;  /* 0x0000030004087836 */ /* 0x040fe20000000000 */
[----:B------:R-:W-:Y:S01]  /*aa40*/  R2UR UR7, R9 ;  /* 0x00000000090772ca */ /* 0x000fe200000e0000 */
[----:B------:R-:W-:Y:S01]  /*aa50*/  VIADD R4, R4, 0x380 ;  /* 0x0000038004047836 */ /* 0x000fe20000000000 */
[----:B------:R-:W-:Y:S01]  /*aa60*/  MOV R9, 0x40000040 ;  /* 0x4000004000097802 */ /* 0x000fe20000000f00 */
[----:B------:R-:W-:Y:S02]  /*aa70*/  WARPGROUP.DEPBAR.LE gsb0, 0x0 ;  /* 0x00008000000079c5 */ /* 0x000fe40000010000 */
[----:B------:R-:W-:-:S08]  /*aa80*/  WARPGROUP.ARRIVE ;  /* 0x00000000000079c5 */ /* 0x000fd00000000000 */
[----:B------:R-:W-:Y:S01]  /*aa90*/  HGMMA.64x64x16.F32 R88, R136, gdesc[UR4].tnspB, R88, gsb0 ;  /* 0x40e0000488587df0 */ /* 0x000fe20008000858 */
[----:B------:R-:W-:Y:S02]  /*aaa0*/  R2UR UR6, R8 ;  /* 0x00000000080672ca */ /* 0x000fe400000e0000 */
[----:B------:R-:W-:Y:S01]  /*aab0*/  R2UR UR7, R9 ;  /* 0x00000000090772ca */ /* 0x000fe200000e0000 */
[----:B------:R-:W-:Y:S02]  /*aac0*/  WARPGROUP.DEPBAR.LE gsb0, 0x0 ;  /* 0x00008000000079c5 */ /* 0x000fe40000010000 */
[----:B------:R-:W-:-:S10]  /*aad0*/  WARPGROUP.ARRIVE ;  /* 0x00000000000079c5 */ /* 0x000fd40000000000 */
[----:B------:R-:W-:Y:S01]  /*aae0*/  HGMMA.64x64x16.F32 R88, R140, gdesc[UR4].tnspB, R88, gsb0 ;  /* 0x40e000048c587df0 */ /* 0x000fe20008000858 */
[----:B------:R-:W-:Y:S02]  /*aaf0*/  R2UR UR6, R4 ;  /* 0x00000000040672ca */ /* 0x000fe400000e0000 */
[----:B------:R-:W-:Y:S01]  /*ab00*/  R2UR UR7, R5 ;  /* 0x00000000050772ca */ /* 0x000fe200000e0000 */
[----:B------:R-:W-:Y:S02]  /*ab10*/  WARPGROUP.DEPBAR.LE gsb0, 0x0 ;  /* 0x00008000000079c5 */ /* 0x000fe40000010000 */
[----:B------:R-:W-:-:S10]  /*ab20*/  WARPGROUP.ARRIVE ;  /* 0x00000000000079c5 */ /* 0x000fd40000000000 */
[----:B------:R-:W-:Y:S03]  /*ab30*/  HGMMA.64x64x16.F32 R88, R144, gdesc[UR4].tnspB, R88, gsb0 ;  /* 0x40e0000490587df0 */ /* 0x000fe60008000858 */
[----:B------:R-:W-:Y:S02]  /*ab40*/  WARPGROUP.DEPBAR.LE gsb0, 0x0 ;  /* 0x00008000000079c5 */ /* 0x000fe40000010000 */
[----:B------:R0:W-:Y:S06]  /*ab50*/  BAR.ARV R0, 0x100 ;  /* 0x000400000000751d */ /* 0x0001ec0000002000 */
[----:B------:R-:W-:Y:S05]  /*ab60*/  @!P0 BRA `(.L_x_13318) ;  /* 0x0000000000048947 */ /* 0x000fea0003800000 */
[----:B------:R-:W-:Y:S01]  /*ab70*/  BPT.TRAP 0x1 ;  /* 0x000000040000795c */ /* 0x000fe20000300000 */
.L_x_13318:
[----:B0-----:R-:W-:Y:S01]  /*ab80*/  LEA R0, R155, R18, 0x3 ;  /* 0x000000129b007211 */ /* 0x001fe200078e18ff */
[----:B------:R-:W-:Y:S01]  /*ab90*/  IMAD.U32 R5, RZ, RZ, UR38 ;  /* 0x00000026ff057e24 */ /* 0x000fe2000f8e00ff */
[----:B------:R-:W-:Y:S01]  /*aba0*/  FMNMX.FTZ R4, R26, R10, !PT ;  /* 0x0000000a1a047209 */ /* 0x000fe20007810000 */
        /* <DEDUP_REMOVED lines=48> */
[----:B------:R-:W-:Y:S01]  /*aeb0*/  FMUL.FTZ R9, R0, UR4 ;  /* 0x0000000400097c20 */ /* 0x000fe20008410000 */
[----:B------:R-:W-:-:S03]  /*aec0*/  FMNMX.FTZ R5, R43, R4, !PT ;  /* 0x000000042b057209 */ /* 0x000fc60007810000 */
        /* <DEDUP_REMOVED lines=50> */
[----:B------:R-:W-:-:S03]  /*b1f0*/  FFMA.FTZ R9, R85, UR4, -R9 ;  /* 0x0000000455097c23 */ /* 0x000fc60008010809 */
        /* <DEDUP_REMOVED lines=25> */
[----:B------:R-:W-:-:S04]  /*b390*/  FADD.FTZ R5, -R0, R11 ;  /* 0x0000000b00057221 */ /* 0x000fc80000010100 */
        /* <DEDUP_REMOVED lines=28> */
[----:B0----5:R-:W-:Y:S01]  /*b560*/  FFMA.FTZ R3, R5, R3, R24 ;  /* 0x0000000305037223 */ /* 0x021fe20000010018 */
[--C-:B------:R-:W-:Y:S01]  /*b570*/  FFMA.FTZ R66, R66, UR4, -R10.reuse ;  /* 0x0000000442427c23 */ /* 0x100fe2000801080a */
[--C-:B------:R-:W-:Y:S01]  /*b580*/  FFMA.FTZ R67, R67, UR4, -R10.reuse ;  /* 0x0000000443437c23 */ /* 0x100fe2000801080a */
[--C-:B------:R-:W-:Y:S01]  /*b590*/  FFMA.FTZ R70, R70, UR4, -R10.reuse ;  /* 0x0000000446467c23 */ /* 0x100fe2000801080a */
[----:B------:R-:W-:Y:S01]  /*b5a0*/  FADD.FTZ R3, R25, R3 ;  /* 0x0000000319037221 */ /* 0x000fe20000010000 */
        /* <DEDUP_REMOVED lines=11> */
[----:B-1----:R-:W-:Y:S01]  /*b660*/  FFMA.FTZ R6, R8, R6, R26 ;  /* 0x0000000608067223 */ /* 0x002fe2000001001a */
[----:B------:R-:W-:Y:S01]  /*b670*/  FADD.FTZ R3, R32, R3 ;  /* 0x0000000320037221 */ /* 0x000fe20000010000 */
[--C-:B------:R-:W-:Y:S01]  /*b680*/  FFMA.FTZ R86, R86, UR4, -R10.reuse ;  /* 0x0000000456567c23 */ /* 0x100fe2000801080a */
[----:B------:R-:W-:-:S02]  /*b690*/  FFMA.FTZ R147, R87, UR4, -R10 ;  /* 0x0000000457937c23 */ /* 0x000fc4000801080a */
        /* <DEDUP_REMOVED lines=102> */
.L_x_13319:
[----:B------:R-:W-:Y:S01]  /*bd00*/  IMAD R10, R12, 0x8, R18 ;  /* 0x000000080c0a7824 */ /* 0x000fe200078e0212 */
[----:B------:R-:W-:Y:S01]  /*bd10*/  ISETP.GT.AND P1, PT, R7, RZ, PT ;  /* 0x000000ff0700720c */ /* 0x000fe20003f24270 */
[----:B------:R-:W-:Y:S02]  /*bd20*/  IMAD.U32 R11, RZ, RZ, UR38 ;  /* 0x00000026ff0b7e24 */ /* 0x000fe4000f8e00ff */
[-C--:B------:R-:W-:Y:S01]  /*bd30*/  FMUL.FTZ R88, R88, R5.reuse ;  /* 0x0000000558587220 */ /* 0x080fe20000410000 */
[-C--:B------:R-:W-:Y:S01]  /*bd40*/  FMUL.FTZ R89, R89, R5.reuse ;  /* 0x0000000559597220 */ /* 0x080fe20000410000 */
[----:B------:R-:W-:Y:S01]  /*bd50*/  IADD3 R10, R10, 0x16860, RZ ;  /* 0x000168600a0a7810 */ /* 0x000fe20007ffe0ff */
        /* <DEDUP_REMOVED lines=49> */
[----:B------:R-:W-:Y:S01]  /*c070*/  VIADD R7, R7, 0xffffffff ;  /* 0xffffffff07077836 */ /* 0x000fe20000000000 */
[----:B------:R-:W-:Y:S01]  /*c080*/  F2FP.F16.F32.PACK_AB R133, R59, R58 ;  /* 0x0000003a3b85723e */ /* 0x000fe200000000ff */
[----:B0-----:R-:W-:Y:S01]  /*c090*/  IMAD.MOV.U32 R10, RZ, RZ, R4 ;  /* 0x000000ffff0a7224 */ /* 0x001fe200078e0004 */
        /* <DEDUP_REMOVED lines=16> */
[----:B------:R-:W-:Y:S01]  /*c1a0*/  MOV R11, R0 ;  /* 0x00000000000b7202 */ /* 0x000fe20000000f00 */
[----:B------:R-:W-:Y:S06]  /*c1b0*/  @P1 BRA `(.L_x_13320) ;  /* 0xffffffe000201947 */ /* 0x000fec000383ffff */
.L_x_13308:
[----:B------:R-:W-:Y:S05]  /*c1c0*/  WARPSYNC.ALL ;  /* 0x0000000000007948 */ /* 0x000fea0003800000 */
[----:B------:R-:W-:Y:S06]  /*c1d0*/  BAR.ARV 0x8, 0x200 ;  /* 0x0208000000007b1d */ /* 0x000fec0000002000 */
[----:B------:R-:W-:Y:S05]  /*c1e0*/  @!P0 BRA `(.L_x_13321) ;  /* 0x0000000000048947 */ /* 0x000fea0003800000 */
[----:B------:R-:W-:Y:S01]  /*c1f0*/  BPT.TRAP 0x1 ;  /* 0x000000040000795c */ /* 0x000fe20000300000 */
.L_x_13321:
[----:B------:R-:W-:Y:S01]  /*c200*/  IMAD R12, R155, 0x8, R18 ;  /* 0x000000089b0c7824 */ /* 0x000fe200078e0212 */
[----:B------:R-:W-:-:S04]  /*c210*/  SHF.L.U32 R5, R157, 0x1f, RZ ;  /* 0x0000001f9d057819 */ /* 0x000fc800000006ff */
[----:B------:R0:W1:Y:S01]  /*c220*/  SYNCS.PHASECHK.TRANS64.TRYWAIT P1, [R12+URZ+0x16850], R5 ;  /* 0x016850050c0075a7 */ /* 0x000062000802017f */
[----:B------:R-:W-:Y:S05]  /*c230*/  @!P0 BRA `(.L_x_13322) ;  /* 0x0000000000048947 */ /* 0x000fea0003800000 */
[----:B------:R-:W-:Y:S01]  /*c240*/  BPT.TRAP 0x1 ;  /* 0x000000040000795c */ /* 0x000fe20000300000 */
.L_x_13322:
[----:B------:R-:W-:-:S04]  /*c250*/  IADD3 R18, R18, 0x400, RZ ;  /* 0x0000040012127810 */ /* 0x000fc80007ffe0ff */
[----:B------:R-:W-:-:S04]  /*c260*/  SHF.R.U32.HI R18, RZ, 0x4, R18 ;  /* 0x00000004ff127819 */ /* 0x000fc80000011612 */
[----:B------:R-:W-:Y:S01]  /*c270*/  LOP3.LUT R18, R18, 0x3fff, RZ, 0xc0, !PT ;  /* 0x00003fff12127812 */ /* 0x000fe200078ec0ff */
[----:B-1----:R-:W-:Y:S06]  /*c280*/  @P1 BRA `(.L_x_13323) ;  /* 0x0000000000081947 */ /* 0x002fec0003800000 */
[----:B------:R-:W1:Y:S02]  /*c290*/  SYNCS.PHASECHK.TRANS64.TRYWAIT P1, [R12+URZ+0x16850], R5 ;  /* 0x016850050c0075a7 */ /* 0x000e64000802017f */
[----:B-1----:R-:W-:Y:S05]  /*c2a0*/  @!P1 BRA `(.L_x_13324) ;  /* 0x0000009400dc9947 */ /* 0x002fea0003800000 */
.L_x_13323:
        /* <DEDUP_REMOVED lines=11> */
[----:B------:R-:W-:-:S10]  /*c360*/  IMAD.MOV.U32 R28, RZ, RZ, -0x800000 ;  /* 0xff800000ff1c7424 */ /* 0x000fd400078e00ff */
[----:B------:R-:W-:Y:S01]  /*c370*/  HGMMA.64x64x16.F32 R88, R148, gdesc[UR4].tnspB, R88, gsb0 ;  /* 0x40e0000494587df0 */ /* 0x000fe20008000858 */
[----:B------:R-:W-:Y:S01]  /*c380*/  R2UR UR6, R10 ;  /* 0x000000000a0672ca */ /* 0x000fe200000e0000 */
[----:B------:R-:W-:Y:S01]  /*c390*/  VIADD R10, R8, 0x100 ;  /* 0x00000100080a7836 */ /* 0x000fe20000000000 */
[----:B------:R-:W-:Y:S01]  /*c3a0*/  R2UR UR7, R11 ;  /* 0x000000000b0772ca */ /* 0x000fe200000e0000 */
[----:B------:R-:W-:Y:S02]  /*c3b0*/  IMAD.MOV.U32 R11, RZ, RZ, 0x40000040 ;  /* 0x40000040ff0b7424 */ /* 0x000fe400078e00ff */
[----:B0-----:R-:W-:Y:S01]  /*c3c0*/  FADD.FTZ R7, R5, R6 ;  /* 0x0000000605077221 */ /* 0x001fe20000010000 */
[----:B------:R-:W-:Y:S02]  /*c3d0*/  WARPGROUP.DEPBAR.LE gsb0, 0x0 ;  /* 0x00008000000079c5 */ /* 0x000fe40000010000 */
[----:B------:R-:W-:-:S07]  /*c3e0*/  WARPGROUP.ARRIVE ;  /* 0x00000000000079c5 */ /* 0x000fce0000000000 */
[----:B------:R-:W-:Y:S01]  /*c3f0*/  HGMMA.64x64x16.F32 R88, R120, gdesc[UR4].tnspB, R88, gsb0 ;  /* 0x40e0000478587df0 */ /* 0x000fe20008000858 */
[----:B------:R-:W-:Y:S01]  /*c400*/  R2UR UR6, R10 ;  /* 0x000000000a0672ca */ /* 0x000fe200000e0000 */
[----:B------:R-:W-:Y:S01]  /*c410*/  VIADD R10, R8, 0x180 ;  /* 0x00000180080a7836 */ /* 0x000fe20000000000 */
[----:B------:R-:W-:Y:S02]  /*c420*/  R2UR UR7, R11 ;  /* 0x000000000b0772ca */ /* 0x000fe400000e0000 */
[----:B------:R-:W-:Y:S01]  /*c430*/  MOV R11, 0x40000040 ;  /* 0x40000040000b7802 */ /* 0x000fe20000000f00 */
        /* <DEDUP_REMOVED lines=18> */
[C---:B------:R-:W-:Y:S01]  /*c560*/  VIADD R10, R8.reuse, 0x300 ;  /* 0x00000300080a7836 */ /* 0x040fe20000000000 */
[----:B------:R-:W-:Y:S01]  /*c570*/  R2UR UR7, R11 ;  /* 0x000000000b0772ca */ /* 0x000fe200000e0000 */
[----:B------:R-:W-:Y:S02]  /*c580*/  IMAD.MOV.U32 R11, RZ, RZ, 0x40000040 ;  /* 0x40000040ff0b7424 */ /* 0x000fe400078e00ff */
[----:B------:R-:W-:Y:S01]  /*c590*/  VIADD R8, R8, 0x380 ;  /* 0x0000038008087836 */ /* 0x000fe20000000000 */
[----:B------:R-:W-:Y:S02]  /*c5a0*/  WARPGROUP.DEPBAR.LE gsb0, 0x0 ;  /* 0x00008000000079c5 */ /* 0x000fe40000010000 */
[----:B------:R-:W-:-:S07]  /*c5b0*/  WARPGROUP.ARRIVE ;  /* 0x00000000000079c5 */ /* 0x000fce0000000000 */
[----:B------:R-:W-:Y:S01]  /*c5c0*/  HGMMA.64x64x16.F32 R88, R136, gdesc[UR4].tnspB, R88, gsb0 ;  /* 0x40e0000488587df0 */ /* 0x000fe20008000858 */
[----:B------:R-:W-:Y:S02]  /*c5d0*/  R2UR UR6, R10 ;  /* 0x000000000a0672ca */ /* 0x000fe400000e0000 */
[----:B------:R-:W-:Y:S01]  /*c5e0*/  R2UR UR7, R11 ;  /* 0x000000000b0772ca */ /* 0x000fe200000e0000 */
[----:B------:R-:W0:Y:S02]  /*c5f0*/  SHFL.BFLY PT, R10, R3, 0x2, 0x1f ;  /* 0x0c401f00030a7f89 */ /* 0x000e2400000e0000 */
[----:B0-----:R-:W-:Y:S01]  /*c600*/  FADD.FTZ R10, R10, R3 ;  /* 0x000000030a0a7221 */ /* 0x001fe20000010000 */
[----:B------:R-:W-:-:S04]  /*c610*/  IMAD.MOV.U32 R3, RZ, RZ, -0x800000 ;  /* 0xff800000ff037424 */ /* 0x000fc800078e00ff */
[----:B------:R-:W0:Y:S02]  /*c620*/  SHFL.BFLY PT, R5, R10, 0x1, 0x1f ;  /* 0x0c201f000a057f89 */ /* 0x000e2400000e0000 */
[----:B0-----:R-:W-:Y:S01]  /*c630*/  FADD.FTZ R11, R10, R5 ;  /* 0x000000050a0b7221 */ /* 0x001fe20000010000 */
[----:B------:R-:W-:Y:S01]  /*c640*/  MOV R10, UR4 ;  /* 0x00000004000a7c02 */ /* 0x000fe20008000f00 */
[----:B------:R-:W-:-:S03]  /*c650*/  IMAD.U32 R5, RZ, RZ, UR4 ;  /* 0x00000004ff057e24 */ /* 0x000fc6000f8e00ff */
[----:B------:R-:W-:-:S13]  /*c660*/  FSETP.NE.FTZ.AND P1, PT, R11, RZ, PT ;  /* 0x000000ff0b00720b */ /* 0x000fda0003f35000 */
[----:B------:R-:W0:Y:S01]  /*c670*/  @P1 MUFU.LG2 R6, R11 ;  /* 0x0000000b00061308 */ /* 0x000e220000000c00 */
[----:B------:R-:W-:Y:S01]  /*c680*/  @P1 FMUL.FTZ R5, R5, 0.69314718246459960938 ;  /* 0x3f31721805051820 */ /* 0x000fe20000410000 */
[----:B------:R-:W-:Y:S02]  /*c690*/  WARPGROUP.DEPBAR.LE gsb0, 0x0 ;  /* 0x00008000000079c5 */ /* 0x000fe40000010000 */
[----:B------:R-:W-:-:S04]  /*c6a0*/  WARPGROUP.ARRIVE ;  /* 0x00000000000079c5 */ /* 0x000fc80000000000 */
[----:B------:R-:W-:Y:S02]  /*c6b0*/  @P1 MUFU.RCP R26, R11 ;  /* 0x0000000b001a1308 */ /* 0x000fe40000001000 */
[----:B------:R-:W-:Y:S01]  /*c6c0*/  HGMMA.64x64x16.F32 R88, R140, gdesc[UR4].tnspB, R88, gsb0 ;  /* 0x40e000048c587df0 */ /* 0x000fe20008000858 */
[----:B------:R-:W-:Y:S02]  /*c6d0*/  R2UR UR6, R8 ;  /* 0x00000000080672ca */ /* 0x000fe400000e0000 */
[----:B------:R-:W-:Y:S01]  /*c6e0*/  R2UR UR7, R9 ;  /* 0x00000000090772ca */ /* 0x000fe200000e0000 */
[----:B------:R-:W1:Y:S01]  /*c6f0*/  SHFL.BFLY PT, R8, R7, 0x1, 0x1f ;  /* 0x0c201f0007087f89 */ /* 0x000e6200000e0000 */
[----:B0-----:R-:W-:-:S04]  /*c700*/  @P1 FMUL.FTZ R6, R6, 0.69314718246459960938 ;  /* 0x3f31721806061820 */ /* 0x001fc80000410000 */
[----:B------:R-:W-:Y:S01]  /*c710*/  @P1 FFMA.FTZ R28, R5, R0, R6 ;  /* 0x00000000051c1223 */ /* 0x000fe20000010006 */
[----:B-1----:R-:W-:Y:S01]  /*c720*/  FADD.FTZ R13, R7, R8 ;  /* 0x00000008070d7221 */ /* 0x002fe20000010000 */
[----:B------:R-:W-:-:S04]  /*c730*/  IMAD.MOV.U32 R8, RZ, RZ, RZ ;  /* 0x000000ffff087224 */ /* 0x000fc800078e00ff */
[----:B------:R-:W-:-:S13]  /*c740*/  FSETP.NE.FTZ.AND P2, PT, R13, RZ, PT ;  /* 0x000000ff0d00720b */ /* 0x000fda0003f55000 */
[----:B------:R-:W0:Y:S01]  /*c750*/  @P2 MUFU.LG2 R9, R13 ;  /* 0x0000000d00092308 */ /* 0x000e220000000c00 */
[----:B------:R-:W-:-:S07]  /*c760*/  @P2 FMUL.FTZ R10, R10, 0.69314718246459960938 ;  /* 0x3f3172180a0a2820 */ /* 0x000fce0000410000 */
[----:B------:R1:W2:Y:S01]  /*c770*/  @P2 MUFU.RCP R8, R13 ;  /* 0x0000000d00082308 */ /* 0x0002a20000001000 */
[----:B0-----:R-:W-:-:S04]  /*c780*/  @P2 FMUL.FTZ R9, R9, 0.69314718246459960938 ;  /* 0x3f31721809092820 */ /* 0x001fc80000410000 */
[----:B------:R-:W-:Y:S01]  /*c790*/  @P2 FFMA.FTZ R3, R10, R4, R9 ;  /* 0x000000040a032223 */ /* 0x000fe20000010009 */
[----:B------:R-:W-:Y:S02]  /*c7a0*/  WARPGROUP.DEPBAR.LE gsb0, 0x0 ;  /* 0x00008000000079c5 */ /* 0x000fe40000010000 */
[----:B------:R-:W-:-:S06]  /*c7b0*/  WARPGROUP.ARRIVE ;  /* 0x00000000000079c5 */ /* 0x000fcc0000000000 */
[----:B------:R-:W-:Y:S03]  /*c7c0*/  HGMMA.64x64x16.F32 R88, R144, gdesc[UR4].tnspB, R88, gsb0 ;  /* 0x40e0000490587df0 */ /* 0x000fe60008000858 */
[----:B------:R-:W-:Y:S02]  /*c7d0*/  WARPGROUP.DEPBAR.LE gsb0, 0x0 ;  /* 0x00008000000079c5 */ /* 0x000fe40000010000 */
[----:B-12---:R-:W-:Y:S05]  /*c7e0*/  @!P0 BRA `(.L_x_13325) ;  /* 0x0000000000048947 */ /* 0x006fea0003800000 */
[----:B------:R-:W-:Y:S01]  /*c7f0*/  BPT.TRAP 0x1 ;  /* 0x000000040000795c */ /* 0x000fe20000300000 */
.L_x_13325:
[----:B------:R-:W-:Y:S01]  /*c800*/  VIADD R155, R155, 0x1 ;  /* 0x000000019b9b7836 */ /* 0x000fe20000000000 */
[----:B------:R-:W-:Y:S01]  /*c810*/  MOV R5, UR38 ;  /* 0x0000002600057c02 */ /* 0x000fe20008000f00 */
[----:B------:R-:W-:Y:S02]  /*c820*/  VIADD R0, R12, 0x16860 ;  /* 0x000168600c007836 */ /* 0x000fe40000000000 */
[-C--:B------:R-:W-:Y:S01]  /*c830*/  FMUL.FTZ R55, R88, R26.reuse ;  /* 0x0000001a58377220 */ /* 0x080fe20000410000 */
[-C--:B------:R-:W-:Y:S01]  /*c840*/  FMUL.FTZ R12, R89, R26.reuse ;  /* 0x0000001a590c7220 */ /* 0x080fe20000410000 */
[----:B------:R-:W-:Y:S01]  /*c850*/  ISETP.NE.AND P0, PT, R155, 0x2, PT ;  /* 0x000000029b00780c */ /* 0x000fe20003f05270 */
[-C--:B------:R-:W-:Y:S01]  /*c860*/  FMUL.FTZ R53, R92, R26.reuse ;  /* 0x0000001a5c357220 */ /* 0x080fe20000410000 */
[----:B------:R-:W-:Y:S01]  /*c870*/  PRMT R0, R5, 0x654, R0 ;  /* 0x0000065405007816 */ /* 0x000fe20000000000 */
        /* <DEDUP_REMOVED lines=13> */
[----:B------:R0:W-:Y:S01]  /*c950*/  SYNCS.ARRIVE.TRANS64.RED.A1T0 RZ, [R0+URZ], RZ ;  /* 0x000000ff00ff79a7 */ /* 0x0001e2000810043f */
        /* <DEDUP_REMOVED lines=16> */
[-C--:B0-----:R-:W-:Y:S01]  /*ca60*/  FMUL.FTZ R0, R118, R8.reuse ;  /* 0x0000000876007220 */ /* 0x081fe20000410000 */
[----:B------:R-:W-:Y:S01]  /*ca70*/  FMUL.FTZ R119, R119, R8 ;  /* 0x0000000877777220 */ /* 0x000fe20000410000 */
[----:B------:R-:W-:Y:S01]  /*ca80*/  LOP3.LUT R157, R157, R4, RZ, 0x3c, !PT ;  /* 0x000000049d9d7212 */ /* 0x000fe200078e3cff */
[----:B------:R-:W-:Y:S01]  /*ca90*/  UIADD3 UR37, UR37, 0x1, URZ ;  /* 0x0000000125257890 */ /* 0x000fe2000fffe03f */
[----:B------:R-:W-:-:S11]  /*caa0*/  SEL R155, R155, RZ, P0 ;  /* 0x000000ff9b9b7207 */ /* 0x000fd60000000000 */
.L_x_13271:
        /* <DEDUP_REMOVED lines=19> */
[----:B------:R-:W-:-:S02]  /*cbe0*/  F2FP.F16.F32.PACK_AB R14, R14, R53 ;  /* 0x000000350e0e723e */ /* 0x000fc400000000ff */
[----:B------:R-:W-:Y:S01]  /*cbf0*/  F2FP.F16.F32.PACK_AB R15, R15, R54 ;  /* 0x000000360f0f723e */ /* 0x000fe200000000ff */
[----:B------:R-:W4:Y:S01]  /*cc00*/  LDL R58, [R1+0x3c] ;  /* 0x00003c00013a7983 */ /* 0x000f220000100800 */
[----:B------:R-:W-:Y:S02]  /*cc10*/  MOV R20, R18 ;  /* 0x0000001200147202 */ /* 0x000fe40000000f00 */
[----:B0-----:R-:W-:Y:S01]  /*cc20*/  MOV R21, R5 ;  /* 0x0000000500157202 */ /* 0x001fe20000000f00 */
[----:B------:R-:W-:Y:S02]  /*cc30*/  BAR.SYNC.DEFER_BLOCKING 0x1, 0x180 ;  /* 0x0046000000007b1d */ /* 0x000fe40000010000 */
[----:B--2---:R-:W-:-:S03]  /*cc40*/  IMAD.WIDE R10, R4, 0x2, R20 ;  /* 0x00000002040a7825 */ /* 0x004fc600078e0214 */
[C---:B------:R-:W-:Y:S02]  /*cc50*/  IADD3 R25, P2, R10.reuse, 0x20, RZ ;  /* 0x000000200a197810 */ /* 0x040fe40007f5e0ff */
[C---:B------:R-:W-:Y:S02]  /*cc60*/  LOP3.LUT R9, R10.reuse, 0x380, RZ, 0xc0, !PT ;  /* 0x000003800a097812 */ /* 0x040fe400078ec0ff */
[C---:B------:R-:W-:Y:S02]  /*cc70*/  IADD3 R59, P0, R10.reuse, 0x60, RZ ;  /* 0x000000600a3b7810 */ /* 0x040fe40007f1e0ff */
[----:B------:R-:W-:Y:S02]  /*cc80*/  IADD3 R57, P1, R10, 0x40, RZ ;  /* 0x000000400a397810 */ /* 0x000fe40007f3e0ff */
[----:B------:R-:W-:Y:S02]  /*cc90*/  LOP3.LUT R4, R25, 0x380, RZ, 0xc0, !PT ;  /* 0x0000038019047812 */ /* 0x000fe400078ec0ff */
[----:B------:R-:W-:-:S02]  /*cca0*/  SHF.R.U64 R9, R9, 0x3, RZ ;  /* 0x0000000309097819 */ /* 0x000fc400000012ff */
[----:B------:R-:W-:Y:S02]  /*ccb0*/  LOP3.LUT R6, R57, 0x380, RZ, 0xc0, !PT ;  /* 0x0000038039067812 */ /* 0x000fe400078ec0ff */
[----:B-----5:R-:W-:Y:S02]  /*ccc0*/  LOP3.LUT R24, R59, 0x380, RZ, 0xc0, !PT ;  /* 0x000003803b187812 */ /* 0x020fe400078ec0ff */
[----:B------:R-:W-:Y:S02]  /*ccd0*/  SHF.R.U64 R4, R4, 0x3, RZ ;  /* 0x0000000304047819 */ /* 0x000fe400000012ff */
[----:B------:R-:W-:Y:S02]  /*cce0*/  LOP3.LUT R10, R9, R10, RZ, 0x3c, !PT ;  /* 0x0000000a090a7212 */ /* 0x000fe400078e3cff */
[----:B------:R-:W-:Y:S02]  /*ccf0*/  SHF.R.U64 R6, R6, 0x3, RZ ;  /* 0x0000000306067819 */ /* 0x000fe400000012ff */
[----:B------:R-:W-:Y:S01]  /*cd00*/  SHF.R.U64 R24, R24, 0x3, RZ ;  /* 0x0000000318187819 */ /* 0x000fe200000012ff */
[--C-:B------:R-:W-:Y:S01]  /*cd10*/  IMAD.X R5, RZ, RZ, R11.reuse, P0 ;  /* 0x000000ffff057224 */ /* 0x100fe200000e060b */
[----:B------:R-:W-:Y:S01]  /*cd20*/  LOP3.LUT R8, R4, R25, RZ, 0x3c, !PT ;  /* 0x0000001904087212 */ /* 0x000fe200078e3cff */
[----:B------:R-:W-:Y:S01]  /*cd30*/  IMAD.X R9, RZ, RZ, R11, P2 ;  /* 0x000000ffff097224 */ /* 0x000fe200010e060b */
[----:B------:R-:W-:-:S02]  /*cd40*/  IADD3.X R7, RZ, R11, RZ, P1, !PT ;  /* 0x0000000bff077210 */ /* 0x000fc40000ffe4ff */
[----:B------:R-:W-:Y:S02]  /*cd50*/  LOP3.LUT R6, R6, R57, RZ, 0x3c, !PT ;  /* 0x0000003906067212 */ /* 0x000fe400078e3cff */
[----:B------:R-:W-:Y:S02]  /*cd60*/  LOP3.LUT R4, R24, R59, RZ, 0x3c, !PT ;  /* 0x0000003b18047212 */ /* 0x000fe400078e3cff */
[----:B------:R-:W-:Y:S02]  /*cd70*/  MOV R10, R10 ;  /* 0x0000000a000a7202 */ /* 0x000fe40000000f00 */
[----:B------:R-:W-:Y:S02]  /*cd80*/  MOV R53, R6 ;  /* 0x0000000600357202 */ /* 0x000fe40000000f00 */
[----:B-1----:R-:W-:Y:S01]  /*cd90*/  MOV R32, R4 ;  /* 0x0000000400207202 */ /* 0x002fe20000000f00 */
[----:B------:R0:W-:Y:S01]  /*cda0*/  STSM.16.M88.4 [R10], R12 ;  /* 0x0000000c0a007844 */ /* 0x0001e20000000200 */
[----:B------:R-:W-:-:S02]  /*cdb0*/  ISETP.NE.U32.AND P0, PT, RZ, UR4, PT ;  /* 0x00000004ff007c0c */ /* 0x000fc4000bf05070 */
[----:B---3--:R-:W-:Y:S02]  /*cdc0*/  IADD3 R24, P1, R62, UR4, RZ ;  /* 0x000000043e187c10 */ /* 0x008fe4000ff3e0ff */
[----:B------:R-:W-:Y:S02]  /*cdd0*/  MOV R54, R8 ;  /* 0x0000000800367202 */ /* 0x000fe40000000f00 */
[----:B------:R-:W-:Y:S02]  /*cde0*/  F2FP.F16.F32.PACK_AB R4, R51, R52 ;  /* 0x000000343304723e */ /* 0x000fe400000000ff */
[----:B------:R-:W-:Y:S02]  /*cdf0*/  F2FP.F16.F32.PACK_AB R5, R49, R50 ;  /* 0x000000323105723e */ /* 0x000fe400000000ff */
[----:B------:R-:W-:Y:S02]  /*ce00*/  F2FP.F16.F32.PACK_AB R6, R47, R48 ;  /* 0x000000302f06723e */ /* 0x000fe400000000ff */
[----:B------:R-:W-:-:S02]  /*ce10*/  F2FP.F16.F32.PACK_AB R7, R45, R46 ;  /* 0x0000002e2d07723e */ /* 0x000fc400000000ff */
[----:B------:R-:W-:Y:S02]  /*ce20*/  F2FP.F16.F32.PACK_AB R8, R43, R44 ;  /* 0x0000002c2b08723e */ /* 0x000fe400000000ff */
[----:B------:R-:W-:Y:S02]  /*ce30*/  F2FP.F16.F32.PACK_AB R9, R41, R42 ;  /* 0x0000002a2909723e */ /* 0x000fe400000000ff */
[----:B0-----:R-:W-:Y:S02]  /*ce40*/  F2FP.F16.F32.PACK_AB R10, R39, R40 ;  /* 0x00000028270a723e */ /* 0x001fe400000000ff */
[----:B------:R-:W-:Y:S02]  /*ce50*/  F2FP.F16.F32.PACK_AB R11, R37, R38 ;  /* 0x00000026250b723e */ /* 0x000fe400000000ff */
[----:B------:R-:W-:Y:S02]  /*ce60*/  F2FP.F16.F32.PACK_AB R12, R31, R36 ;  /* 0x000000241f0c723e */ /* 0x000fe400000000ff */
[----:B------:R-:W-:-:S02]  /*ce70*/  F2FP.F16.F32.PACK_AB R13, R29, R30 ;  /* 0x0000001e1d0d723e */ /* 0x000fc400000000ff */
        /* <DEDUP_REMOVED lines=9> */
[----:B------:R2:W-:Y:S01]  /*cf10*/  STSM.16.M88.4 [R53], R8 ;  /* 0x0000000835007844 */ /* 0x0005e20000000200 */
[----:B------:R-:W-:-:S03]  /*cf20*/  ISETP.NE.AND.EX P1, PT, RZ, UR5, PT, P1 ;  /* 0x00000005ff007c0c */ /* 0x000fc6000bf25310 */
[----:B------:R3:W-:Y:S03]  /*cf30*/  STSM.16.M88.4 [R32], R12 ;  /* 0x0000000c20007844 */ /* 0x0007e60000000200 */
[----:B------:R-:W-:Y:S07]  /*cf40*/  BAR.SYNC.DEFER_BLOCKING 0x1, 0x180 ;  /* 0x0046000000007b1d */ /* 0x000fee0000010000 */
[----:B0-----:R-:W-:Y:S01]  /*cf50*/  @P1 IADD3 R4, P3, R62, UR4, RZ ;  /* 0x000000043e041c10 */ /* 0x001fe2000ff7e0ff */
[----:B------:R-:W-:-:S02]  /*cf60*/  ULDC UR4, c[0x0][0xa88] ;  /* 0x0002a20000047ab9 */ /* 0x000fc40000000800 */
[----:B--2---:R-:W-:Y:S01]  /*cf70*/  IMAD.U32 R9, RZ, RZ, UR4 ;  /* 0x00000004ff097e24 */ /* 0x004fe2000f8e00ff */
[----:B------:R-:W-:Y:S01]  /*cf80*/  @P1 IADD3.X R5, R61, UR5, RZ, P3, !PT ;  /* 0x000000053d051c10 */ /* 0x000fe20009ffe4ff */
[----:B------:R0:W5:Y:S04]  /*cf90*/  @P0 LDG.E R30, desc[UR42][R24.64] ;  /* 0x0000002a181e0981 */ /* 0x000168000c1e1900 */
[----:B------:R0:W5:Y:S01]  /*cfa0*/  @P1 LDG.E R9, desc[UR42][R4.64] ;  /* 0x0000002a04091981 */ /* 0x000162000c1e1900 */
[----:B-1----:R-:W-:-:S13]  /*cfb0*/  ISETP.NE.AND P2, PT, R0, 0x1, PT ;  /* 0x000000010000780c */ /* 0x002fda0003f45270 */
[----:B------:R-:W1:Y:S08]  /*cfc0*/  @P2 LDC R6, c[0x0][0xbec] ;  /* 0x0002fb00ff062b82 */ /* 0x000e700000000800 */
[----:B------:R-:W2:Y:S01]  /*cfd0*/  @P2 LDC R27, c[0x0][0xbf0] ;  /* 0x0002fc00ff1b2b82 */ /* 0x000ea20000000800 */
[----:B---3--:R-:W-:Y:S01]  /*cfe0*/  IMAD R15, R58, 0xc0, R60 ;  /* 0x000000c03a0f7824 */ /* 0x008fe200078e023c */
[----:B0-----:R-:W-:Y:S06]  /*cff0*/  @P1 BRA `(.L_x_13328) ;  /* 0x0000000000101947 */ /* 0x001fec0003800000 */
[----:B------:R-:W-:Y:S05]  /*d000*/  @!P0 BRA `(.L_x_13328) ;  /* 0x00000000000c8947 */ /* 0x000fea0003800000 */
[----:B------:R-:W3:Y:S04]  /*d010*/  LDG.E R4, desc[UR42][R24.64] ;  /* 0x0000002a18047981 */ /* 0x000ee8000c1e1900 */
[----:B-----5:R-:W3:Y:S02]  /*d020*/  LDG.E R9, desc[UR42][R24.64+0x4] ;  /* 0x0000042a18097981 */ /* 0x020ee4000c1e1900 */
[----:B---3--:R-:W-:-:S07]  /*d030*/  IADD3 R9, -R4, R9, RZ ;  /* 0x0000000904097210 */ /* 0x008fce0007ffe1ff */
.L_x_13328:
[----:B------:R-:W3:Y:S01]  /*d040*/  LDL.LU R10, [R1+0x44] ;  /* 0x00004400010a7983 */ /* 0x000ee20000300800 */
[----:B-1----:R-:W-:Y:S01]  /*d050*/  @P2 IMAD.HI.U32 R4, R15, R6, RZ ;  /* 0x000000060f042227 */ /* 0x002fe200078e00ff */
[----:B------:R-:W-:Y:S01]  /*d060*/  ULDC.64 UR4, c[0x0][0xb90] ;  /* 0x0002e40000047ab9 */ /* 0x000fe20000000a00 */
[----:B-----5:R-:W-:Y:S01]  /*d070*/  SHF.R.S32.HI R31, RZ, 0x1f, R30 ;  /* 0x0000001fff1f7819 */ /* 0x020fe2000001141e */
[----:B------:R-:W4:Y:S01]  /*d080*/  LDL.LU R8, [R1+0x38] ;  /* 0x0000380001087983 */ /* 0x000f220000300800 */
[----:B------:R-:W0:Y:S01]  /*d090*/  S2R R24, SR_TID.X ;  /* 0x0000000000187919 */ /* 0x000e220000002100 */
[----:B------:R-:W-:Y:S01]  /*d0a0*/  IMAD.MOV.U32 R7, RZ, RZ, R15 ;  /* 0x000000ffff077224 */ /* 0x000fe200078e000f */
[----:B------:R-:W1:Y:S01]  /*d0b0*/  @P2 LDC R41, c[0x0][0xbec] ;  /* 0x0002fb00ff292b82 */ /* 0x000e620000000800 */
[----:B------:R-:W4:Y:S04]  /*d0c0*/  LDL.LU R42, [R1+0x28] ;  /* 0x00002800012a7983 */ /* 0x000f280000300800 */
[----:B------:R-:W4:Y:S04]  /*d0d0*/  LDL R12, [R1+0x58] ;  /* 0x00005800010c7983 */ /* 0x000f280000100800 */
[----:B------:R-:W4:Y:S01]  /*d0e0*/  LDL R40, [R1+0x40] ;  /* 0x0000400001287983 */ /* 0x000f220000100800 */
[----:B--2---:R-:W-:-:S05]  /*d0f0*/  @P2 SHF.R.U32.HI R7, RZ, R27, R4 ;  /* 0x0000001bff072219 */ /* 0x004fca0000011604 */
[----:B------:R-:W-:Y:S02]  /*d100*/  IMAD.MOV R13, RZ, RZ, -R7 ;  /* 0x000000ffff0d7224 */ /* 0x000fe400078e0a07 */
[C---:B0-----:R-:W-:Y:S01]  /*d110*/  VIADD R25, R24.reuse, 0xffffff80 ;  /* 0xffffff8018197836 */ /* 0x041fe20000000000 */
[----:B------:R-:W-:-:S04]  /*d120*/  IADD3 R44, R24, -0x80, RZ ;  /* 0xffffff80182c7810 */ /* 0x000fc80007ffe0ff */
[----:B------:R-:W-:-:S04]  /*d130*/  SHF.R.S32.HI R24, RZ, 0x1f, R25 ;  /* 0x0000001fff187819 */ /* 0x000fc80000011419 */
[----:B------:R-:W-:Y:S02]  /*d140*/  LEA.HI R24, R24, R25, RZ, 0x7 ;  /* 0x0000001918187211 */ /* 0x000fe400078f38ff */
[----:B------:R-:W-:Y:S02]  /*d150*/  SHF.R.S32.HI R38, RZ, 0x1f, R44 ;  /* 0x0000001fff267819 */ /* 0x000fe4000001142c */
[----:B------:R-:W-:Y:S02]  /*d160*/  LOP3.LUT R24, R24, 0xffffff80, RZ, 0xc0, !PT ;  /* 0xffffff8018187812 */ /* 0x000fe400078ec0ff */
[----:B------:R-:W-:Y:S02]  /*d170*/  LEA.HI R38, R38, R44, RZ, 0x3 ;  /* 0x0000002c26267211 */ /* 0x000fe400078f18ff */
[----:B------:R-:W-:Y:S01]  /*d180*/  IADD3 R24, R25, -R24, RZ ;  /* 0x8000001819187210 */ /* 0x000fe20007ffe0ff */
[----:B------:R-:W-:Y:S01]  /*d190*/  IMAD R39, R9, R0, RZ ;  /* 0x0000000009277224 */ /* 0x000fe200078e02ff */
[----:B------:R-:W-:-:S02]  /*d1a0*/  SHF.R.S32.HI R38, RZ, 0x3, R38 ;  /* 0x00000003ff267819 */ /* 0x000fc40000011426 */
[----:B---3--:R-:W-:Y:S02]  /*d1b0*/  SEL R32, R10, RZ, !P0 ;  /* 0x000000ff0a207207 */ /* 0x008fe40004000000 */
[----:B----4-:R-:W-:Y:S02]  /*d1c0*/  SEL R37, R8, RZ, !P0 ;  /* 0x000000ff08257207 */ /* 0x010fe40004000000 */
[----:B------:R-:W-:Y:S01]  /*d1d0*/  SHF.R.S32.HI R36, RZ, 0x1f, R42 ;  /* 0x0000001fff247819 */ /* 0x000fe2000001142a */
[----:B------:R-:W-:-:S04]  /*d1e0*/  IMAD.WIDE.U32 R4, R42, UR4, R30 ;  /* 0x000000042a047c25 */ /* 0x000fc8000f8e001e */
[----:B------:R-:W-:-:S04]  /*d1f0*/  IMAD R6, R36, UR4, RZ ;  /* 0x0000000424067c24 */ /* 0x000fc8000f8e02ff */
[----:B------:R-:W-:Y:S01]  /*d200*/  IMAD R11, R42, UR5, R6 ;  /* 0x000000052a0b7c24 */ /* 0x000fe2000f8e0206 */
[----:B------:R-:W-:-:S03]  /*d210*/  ULDC.64 UR4, c[0x0][0xb98] ;  /* 0x0002e60000047ab9 */ /* 0x000fc60000000a00 */
[----:B------:R-:W-:Y:S02]  /*d220*/  IMAD.IADD R5, R5, 0x1, R11 ;  /* 0x0000000105057824 */ /* 0x000fe400078e020b */
[----:B------:R-:W-:Y:S02]  /*d230*/  IMAD R11, R0, R13, R15 ;  /* 0x0000000d000b7224 */ /* 0x000fe400078e020f */
[----:B------:R-:W-:Y:S02]  /*d240*/  IMAD R8, R32, UR4, RZ ;  /* 0x0000000420087c24 */ /* 0x000fe4000f8e02ff */
[C---:B------:R-:W-:Y:S01]  /*d250*/  IMAD.WIDE.U32 R4, R37.reuse, UR4, R4 ;  /* 0x0000000425047c25 */ /* 0x040fe2000f8e0004 */
[----:B------:R-:W-:Y:S02]  /*d260*/  SHF.R.S32.HI R6, RZ, 0x1f, R11 ;  /* 0x0000001fff067819 */ /* 0x000fe4000001140b */
[----:B------:R-:W-:Y:S01]  /*d270*/  SHF.R.S32.HI R13, RZ, 0x1f, R7 ;  /* 0x0000001fff0d7819 */ /* 0x000fe20000011407 */
[----:B------:R-:W-:Y:S01]  /*d280*/  IMAD R8, R37, UR5, R8 ;  /* 0x0000000525087c24 */ /* 0x000fe2000f8e0208 */
[----:B------:R-:W-:Y:S01]  /*d290*/  IADD3 R4, P0, R7, R4, RZ ;  /* 0x0000000407047210 */ /* 0x000fe20007f1e0ff */
[----:B------:R-:W-:-:S02]  /*d2a0*/  ULDC.64 UR4, c[0x0][0xb88] ;  /* 0x0002e20000047ab9 */ /* 0x000fc40000000a00 */
[----:B------:R-:W-:Y:S01]  /*d2b0*/  IMAD R6, R6, UR4, RZ ;  /* 0x0000000406067c24 */ /* 0x000fe2000f8e02ff */
[----:B------:R-:W-:-:S03]  /*d2c0*/  IADD3.X R5, R13, R5, R8, P0, !PT ;  /* 0x000000050d057210 */ /* 0x000fc600007fe408 */
[C---:B------:R-:W-:Y:S02]  /*d2d0*/  IMAD R7, R11.reuse, UR5, R6 ;  /* 0x000000050b077c24 */ /* 0x040fe4000f8e0206 */
[----:B------:R-:W-:Y:S01]  /*d2e0*/  IMAD.WIDE.U32 R4, R11, UR4, R4 ;  /* 0x000000040b047c25 */ /* 0x000fe2000f8e0004 */
[----:B------:R-:W-:-:S03]  /*d2f0*/  ULDC.64 UR4, c[0x0][0xb50] ;  /* 0x0002d40000047ab9 */ /* 0x000fc60000000a00 */
[----:B------:R-:W-:Y:S01]  /*d300*/  IMAD.IADD R5, R5, 0x1, R7 ;  /* 0x0000000105057824 */ /* 0x000fe200078e0207 */
[----:B------:R-:W-:-:S04]  /*d310*/  LEA R10, P0, R4, UR4, 0x2 ;  /* 0x00000004040a7c11 */ /* 0x000fc8000f8010ff */
[----:B------:R-:W-:Y:S01]  /*d320*/  LEA.HI.X R14, R4, UR5, R5, 0x2, P0 ;  /* 0x00000005040e7c11 */ /* 0x000fe200080f1405 */
[----:B------:R-:W-:Y:S01]  /*d330*/  SHFL.IDX PT, R6, R10, 0x1, 0x1c1f ;  /* 0x003c1f000a067f89 */ /* 0x000fe200000e0000 */
[----:B------:R-:W-:Y:S01]  /*d340*/  IMAD R12, R58, 0xc0, R12 ;  /* 0x000000c03a0c7824 */ /* 0x000fe200078e020c */
[----:B------:R-:W-:Y:S02]  /*d350*/  ULDC.64 UR4, c[0x0][0xaa0] ;  /* 0x0002a80000047ab9 */ /* 0x000fe40000000a00 */
[----:B------:R-:W-:Y:S04]  /*d360*/  SHFL.IDX PT, R4, R10, RZ, 0x1c1f ;  /* 0x001c1fff0a047589 */ /* 0x000fe800000e0000 */
[----:B------:R-:W0:Y:S04]  /*d370*/  SHFL.IDX PT, R5, R14, RZ, 0x1c1f ;  /* 0x001c1fff0e057589 */ /* 0x000e2800000e0000 */
[----:B------:R-:W2:Y:S01]  /*d380*/  SHFL.IDX PT, R7, R14, 0x1, 0x1c1f ;  /* 0x003c1f000e077f89 */ /* 0x000ea200000e0000 */
[----:B------:R-:W-:Y:S01]  /*d390*/  LOP3.LUT P0, RZ, R24, 0x3, RZ, 0xc0, !PT ;  /* 0x0000000318ff7812 */ /* 0x000fe2000780c0ff */
[----:B------:R-:W-:-:S02]  /*d3a0*/  VIADD R8, R12, 0x8 ;  /* 0x000000080c087836 */ /* 0x000fc40000000000 */
[----:B------:R-:W-:Y:S01]  /*d3b0*/  IMAD R11, R38, 0x40, R40 ;  /* 0x00000040260b7824 */ /* 0x000fe200078e0228 */
[-C--:B------:R-:W-:Y:S02]  /*d3c0*/  ISETP.GE.OR P1, PT, R12, R39.reuse, P0 ;  /* 0x000000270c00720c */ /* 0x080fe40000726670 */
[----:B------:R-:W-:Y:S01]  /*d3d0*/  ISETP.GE.OR P0, PT, R8, R39, P0 ;  /* 0x000000270800720c */ /* 0x000fe20000706670 */
[----:B------:R-:W-:-:S03]  /*d3e0*/  IMAD.WIDE R20, R11, 0x2, R20 ;  /* 0x000000020b147825 */ /* 0x000fc600078e0214 */
[C---:B------:R-:W-:Y:S02]  /*d3f0*/  IADD3 R13, P3, R20.reuse, 0x1800, RZ ;  /* 0x00001800140d7810 */ /* 0x040fe40007f7e0ff */
[C---:B------:R-:W-:Y:S02]  /*d400*/  IADD3 R25, P4, R20.reuse, 0x3000, RZ ;  /* 0x0000300014197810 */ /* 0x040fe40007f9e0ff */
[C---:B------:R-:W-:Y:S02]  /*d410*/  LOP3.LUT R9, R20.reuse, 0x380, RZ, 0xc0, !PT ;  /* 0x0000038014097812 */ /* 0x040fe400078ec0ff */
[----:B------:R-:W-:Y:S01]  /*d420*/  LOP3.LUT R12, R13, 0x380, RZ, 0xc0, !PT ;  /* 0x000003800d0c7812 */ /* 0x000fe200078ec0ff */
[----:B0-----:R-:W-:Y:S01]  /*d430*/  @!P1 ST.E desc[UR42][R4.64], R28 ;  /* 0x0000001c04009985 */ /* 0x001fe2000c10192a */
[----:B------:R-:W-:Y:S02]  /*d440*/  LOP3.LUT R24, R25, 0x380, RZ, 0xc0, !PT ;  /* 0x0000038019187812 */ /* 0x000fe400078ec0ff */
[----:B------:R-:W-:Y:S01]  /*d450*/  SHF.R.U64 R9, R9, 0x3, RZ ;  /* 0x0000000309097819 */ /* 0x000fe200000012ff */
[----:B--2---:R0:W-:Y:S01]  /*d460*/  @!P0 ST.E desc[UR42][R6.64], R3 ;  /* 0x0000000306008985 */ /* 0x0041e2000c10192a */
[----:B------:R-:W-:-:S02]  /*d470*/  IADD3 R29, P0, R20, 0x4800, RZ ;  /* 0x00004800141d7810 */ /* 0x000fc40007f1e0ff */
[----:B------:R-:W-:Y:S02]  /*d480*/  SHF.R.U64 R12, R12, 0x3, RZ ;  /* 0x000000030c0c7819 */ /* 0x000fe400000012ff */
[----:B------:R-:W-:Y:S02]  /*d490*/  SHF.R.U64 R24, R24, 0x3, RZ ;  /* 0x0000000318187819 */ /* 0x000fe400000012ff */
[----:B------:R-:W-:Y:S02]  /*d4a0*/  LOP3.LUT R8, R9, R20, RZ, 0x3c, !PT ;  /* 0x0000001409087212 */ /* 0x000fe400078e3cff */
[----:B------:R-:W-:Y:S01]  /*d4b0*/  LOP3.LUT R20, R29, 0x380, RZ, 0xc0, !PT ;  /* 0x000003801d147812 */ /* 0x000fe200078ec0ff */
[----:B0-----:R-:W-:Y:S01]  /*d4c0*/  IMAD R3, R31, UR4, RZ ;  /* 0x000000041f037c24 */ /* 0x001fe2000f8e02ff */
[----:B------:R-:W-:Y:S01]  /*d4d0*/  LOP3.LUT R12, R12, R13, RZ, 0x3c, !PT ;  /* 0x0000000d0c0c7212 */ /* 0x000fe200078e3cff */
[--C-:B------:R-:W-:Y:S01]  /*d4e0*/  IMAD.X R13, RZ, RZ, R21.reuse, P3 ;  /* 0x000000ffff0d7224 */ /* 0x100fe200018e0615 */
[----:B------:R-:W-:Y:S01]  /*d4f0*/  LOP3.LUT R24, R24, R25, RZ, 0x3c, !PT ;  /* 0x0000001918187212 */ /* 0x000fe200078e3cff */
[--C-:B------:R-:W-:Y:S01]  /*d500*/  IMAD.X R25, RZ, RZ, R21.reuse, P4 ;  /* 0x000000ffff197224 */ /* 0x100fe200020e0615 */
[----:B------:R-:W-:Y:S01]  /*d510*/  MOV R9, R21 ;  /* 0x0000001500097202 */ /* 0x000fe20000000f00 */
[----:B------:R-:W-:Y:S01]  /*d520*/  IMAD.X R5, RZ, RZ, R21, P0 ;  /* 0x000000ffff057224 */ /* 0x000fe200000e0615 */
[----:B------:R-:W-:Y:S01]  /*d530*/  SHF.R.U64 R4, R20, 0x3, RZ ;  /* 0x0000000314047819 */ /* 0x000fe200000012ff */
[C---:B------:R-:W-:Y:S01]  /*d540*/  IMAD R3, R30.reuse, UR5, R3 ;  /* 0x000000051e037c24 */ /* 0x040fe2000f8e0203 */
[----:B------:R-:W2:Y:S01]  /*d550*/  LD.E.128 R12, desc[UR42][R12.64] ;  /* 0x0000002a0c0c7980 */ /* 0x000ea2000c101d00 */
[----:B------:R-:W-:Y:S01]  /*d560*/  IMAD.WIDE.U32 R20, R30, UR4, RZ ;  /* 0x000000041e147c25 */ /* 0x000fe2000f8e00ff */
[----:B------:R-:W-:Y:S01]  /*d570*/  ULDC.64 UR4, c[0x0][0xae8] ;  /* 0x0002ba0000047ab9 */ /* 0x000fe20000000a00 */
[----:B------:R-:W-:Y:S01]  /*d580*/  SHF.R.S32.HI R43, RZ, 0x1f, R44 ;  /* 0x0000001fff2b7819 */ /* 0x000fe2000001142c */
[----:B------:R-:W3:Y:S01]  /*d590*/  LD.E.128 R8, desc[UR42][R8.64] ;  /* 0x0000002a08087980 */ /* 0x000ee2000c101d00 */
[----:B------:R-:W-:Y:S01]  /*d5a0*/  IMAD.IADD R21, R21, 0x1, R3 ;  /* 0x0000000115157824 */ /* 0x000fe200078e0203 */
[----:B------:R-:W0:Y:S01]  /*d5b0*/  @P2 LDC R31, c[0x0][0xbf0] ;  /* 0x0002fc00ff1f2b82 */ /* 0x000e220000000800 */
[----:B------:R-:W-:Y:S01]  /*d5c0*/  IMAD R28, R36, UR4, RZ ;  /* 0x00000004241c7c24 */ /* 0x000fe2000f8e02ff */
[----:B------:R-:W-:Y:S01]  /*d5d0*/  LOP3.LUT R4, R4, R29, RZ, 0x3c, !PT ;  /* 0x0000001d04047212 */ /* 0x000fe200078e3cff */
[C---:B------:R-:W-:Y:S01]  /*d5e0*/  IMAD.WIDE.U32 R20, R42.reuse, UR4, R20 ;  /* 0x000000042a147c25 */ /* 0x040fe2000f8e0014 */
[----:B------:R-:W4:Y:S03]  /*d5f0*/  LD.E.128 R24, desc[UR42][R24.64] ;  /* 0x0000002a18187980 */ /* 0x000f26000c101d00 */
[----:B------:R-:W-:Y:S01]  /*d600*/  IMAD R29, R42, UR5, R28 ;  /* 0x000000052a1d7c24 */ /* 0x000fe2000f8e021c */
[----:B------:R-:W-:Y:S01]  /*d610*/  LEA.HI R43, R43, R44, RZ, 0x3 ;  /* 0x0000002c2b2b7211 */ /* 0x000fe200078f18ff */
[----:B------:R-:W2:Y:S01]  /*d620*/  LDL R42, [R1+0x68] ;  /* 0x00006800012a7983 */ /* 0x000ea20000100800 */
[----:B------:R-:W-:-:S02]  /*d630*/  ULDC.64 UR4, c[0x0][0xaf0] ;  /* 0x0002bc0000047ab9 */ /* 0x000fc40000000a00 */
[----:B------:R-:W-:Y:S01]  /*d640*/  LOP3.LUT R43, R43, 0xfffffff8, RZ, 0xc0, !PT ;  /* 0xfffffff82b2b7812 */ /* 0x000fe200078ec0ff */
[----:B------:R-:W5:Y:S04]  /*d650*/  LD.E.128 R4, desc[UR42][R4.64] ;  /* 0x0000002a04047980 */ /* 0x000f68000c101d00 */
[----:B------:R-:W-:Y:S01]  /*d660*/  IMAD.IADD R43, R44, 0x1, -R43 ;  /* 0x000000012c2b7824 */ /* 0x000fe200078e0a2b */
[----:B------:R-:W-:Y:S01]  /*d670*/  IADD3 R21, R21, R29, RZ ;  /* 0x0000001d15157210 */ /* 0x000fe20007ffe0ff */
[----:B------:R-:W-:Y:S01]  /*d680*/  @!PT LDS RZ, [RZ] ;  /* 0x00000000fffff984 */ /* 0x000fe20000000800 */
[----:B------:R-:W-:Y:S01]  /*d690*/  @!PT LDS RZ, [RZ] ;  /* 0x00000000fffff984 */ /* 0x000fe20000000800 */
[----:B------:R-:W-:Y:S01]  /*d6a0*/  @!PT LDS RZ, [RZ] ;  /* 0x00000000fffff984 */ /* 0x000fe20000000800 */
[----:B------:R-:W-:Y:S01]  /*d6b0*/  @!PT LDS RZ, [RZ] ;  /* 0x00000000fffff984 */ /* 0x000fe20000000800 */
[----:B------:R1:W-:Y:S06]  /*d6c0*/  MEMBAR.ALL.CTA ;  /* 0x0000000000007992 */ /* 0x0003ec0000008000 */
[----:B-1----:R-:W1:Y:S01]  /*d6d0*/  FENCE.VIEW.ASYNC.S ;  /* 0x00000000000073c6 */ /* 0x002e620000000000 */
[----:B------:R-:W-:-:S04]  /*d6e0*/  IMAD R3, R43, 0x30, R38 ;  /* 0x000000302b037824 */ /* 0x000fc800078e0226 */
[----:B------:R-:W-:-:S04]  /*d6f0*/  IMAD R30, R58, 0xc0, R3 ;  /* 0x000000c03a1e7824 */ /* 0x000fc800078e0203 */
[----:B------:R-:W-:-:S04]  /*d700*/  @P2 IMAD.HI.U32 R28, R30, R41, RZ ;  /* 0x000000291e1c2227 */ /* 0x000fc800078e00ff */
[----:B------:R-:W-:Y:S01]  /*d710*/  IMAD.MOV.U32 R3, RZ, RZ, R30 ;  /* 0x000000ffff037224 */ /* 0x000fe200078e001e */
[----:B0-----:R-:W-:Y:S01]  /*d720*/  @P2 SHF.R.U32.HI R3, RZ, R31, R28 ;  /* 0x0000001fff032219 */ /* 0x001fe2000001161c */
        /* <DEDUP_REMOVED lines=20> */
[----:B------:R-:W-:-:S03]  /*d870*/  ULDC UR4, c[0x0][0xac8] ;  /* 0x0002b20000047ab9 */ /* 0x000fc60000000800 */
[----:B------:R-:W-:Y:S02]  /*d880*/  LEA.HI.X R36, R20, UR5, R3, 0x1, P0 ;  /* 0x0000000514247c11 */ /* 0x000fe400080f0c03 */
[----:B-1----:R-:W0:Y:S01]  /*d890*/  SHFL.IDX PT, R20, R32, RZ, 0x181f ;  /* 0x00181fff20147589 */ /* 0x002e2200000e0000 */
[----:B------:R-:W-:-:S03]  /*d8a0*/  IMAD R38, R58, 0xc0, R38 ;  /* 0x000000c03a267824 */ /* 0x000fc600078e0226 */
[----:B------:R-:W1:Y:S01]  /*d8b0*/  SHFL.IDX PT, R28, R32, 0x1, 0x181f ;  /* 0x00381f00201c7f89 */ /* 0x000e6200000e0000 */
[----:B------:R-:W-:-:S03]  /*d8c0*/  ISETP.GE.AND P0, PT, R40, UR4, PT ;  /* 0x0000000428007c0c */ /* 0x000fc6000bf06270 */
[----:B------:R-:W2:Y:S04]  /*d8d0*/  SHFL.IDX PT, R21, R36, RZ, 0x181f ;  /* 0x00181fff24157589 */ /* 0x000ea800000e0000 */
[----:B------:R-:W2:Y:S01]  /*d8e0*/  SHFL.IDX PT, R30, R32, 0x2, 0x181f ;  /* 0x00581f00201e7f89 */ /* 0x000ea200000e0000 */
[----:B------:R-:W-:-:S03]  /*d8f0*/  VIADD R0, R38, 0x30 ;  /* 0x0000003026007836 */ /* 0x000fc60000000000 */
[----:B------:R-:W2:Y:S01]  /*d900*/  SHFL.IDX PT, R29, R36, 0x1, 0x181f ;  /* 0x00381f00241d7f89 */ /* 0x000ea200000e0000 */
[CC--:B------:R-:W-:Y:S01]  /*d910*/  ISETP.GE.OR P3, PT, R38.reuse, R39.reuse, P0 ;  /* 0x000000272600720c */ /* 0x0c0fe20000766670 */
[----:B------:R-:W-:Y:S02]  /*d920*/  VIADD R3, R38, 0x60 ;  /* 0x0000006026037836 */ /* 0x000fe40000000000 */
[----:B------:R-:W2:Y:S01]  /*d930*/  SHFL.IDX PT, R31, R36, 0x2, 0x181f ;  /* 0x00581f00241f7f89 */ /* 0x000ea200000e0000 */
[-C--:B------:R-:W-:Y:S02]  /*d940*/  ISETP.GE.OR P2, PT, R0, R39.reuse, P0 ;  /* 0x000000270000720c */ /* 0x080fe40000746670 */
[----:B------:R-:W-:Y:S02]  /*d950*/  ISETP.GE.OR P1, PT, R3, R39, P0 ;  /* 0x000000270300720c */ /* 0x000fe40000726670 */
[----:B------:R-:W-:-:S05]  /*d960*/  IADD3 R0, R18, 0x16820, RZ ;  /* 0x0001682012007810 */ /* 0x000fca0007ffe0ff */
[----:B0-----:R-:W-:-:S04]  /*d970*/  @!P3 LEA R20, P5, R40, R20, 0x1 ;  /* 0x000000142814b211 */ /* 0x001fc800078a08ff */
[----:B-1----:R-:W-:Y:S02]  /*d980*/  @!P2 LEA R28, P4, R40, R28, 0x1 ;  /* 0x0000001c281ca211 */ /* 0x002fe400078808ff */
[----:B------:R-:W-:-:S04]  /*d990*/  PRMT R0, RZ, 0x654, R0 ;  /* 0x00000654ff007816 */ /* 0x000fc80000000000 */
[----:B------:R0:W-:Y:S02]  /*d9a0*/  SYNCS.ARRIVE.TRANS64.RED.A1T0 RZ, [R0+URZ], RZ ;  /* 0x000000ff00ff79a7 */ /* 0x0001e4000810043f */
[----:B0-----:R-:W-:-:S05]  /*d9b0*/  VIADD R0, R38, 0x90 ;  /* 0x0000009026007836 */ /* 0x001fca0000000000 */
[----:B------:R-:W-:Y:S01]  /*d9c0*/  ISETP.GE.OR P0, PT, R0, R39, P0 ;  /* 0x000000270000720c */ /* 0x000fe20000706670 */
[----:B------:R-:W0:Y:S04]  /*d9d0*/  SHFL.IDX PT, R32, R32, 0x3, 0x181f ;  /* 0x00781f0020207f89 */ /* 0x000e2800000e0000 */
[----:B------:R-:W1:Y:S01]  /*d9e0*/  SHFL.IDX PT, R36, R36, 0x3, 0x181f ;  /* 0x00781f0024247f89 */ /* 0x000e6200000e0000 */
[C-C-:B--2---:R-:W-:Y:S02]  /*d9f0*/  @!P3 LEA.HI.X R21, R40.reuse, R21, R42.reuse, 0x1, P5 ;  /* 0x000000152815b211 */ /* 0x144fe400028f0c2a */
[C---:B------:R-:W-:Y:S02]  /*da00*/  @!P1 LEA R30, P5, R40.reuse, R30, 0x1 ;  /* 0x0000001e281e9211 */ /* 0x040fe400078a08ff */
[----:B------:R-:W-:-:S02]  /*da10*/  @!P2 LEA.HI.X R29, R40, R29, R42, 0x1, P4 ;  /* 0x0000001d281da211 */ /* 0x000fc400020f0c2a */
[----:B------:R-:W-:Y:S01]  /*da20*/  @!P1 LEA.HI.X R31, R40, R31, R42, 0x1, P5 ;  /* 0x0000001f281f9211 */ /* 0x000fe200028f0c2a */
[----:B---3--:R2:W-:Y:S04]  /*da30*/  @!P3 ST.E.128 desc[UR42][R20.64], R8 ;  /* 0x000000081400b985 */ /* 0x0085e8000c101d2a */
[----:B------:R2:W-:Y:S04]  /*da40*/  @!P2 ST.E.128 desc[UR42][R28.64], R12 ;  /* 0x0000000c1c00a985 */ /* 0x0005e8000c101d2a */
[----:B----4-:R2:W-:Y:S01]  /*da50*/  @!P1 ST.E.128 desc[UR42][R30.64], R24 ;  /* 0x000000181e009985 */ /* 0x0105e2000c101d2a */
[----:B01----:R-:W-:Y:S05]  /*da60*/  @P0 BRA `(.L_x_13329) ;  /* 0x0000000800980947 */ /* 0x003fea0003800000 */
[----:B--2---:R-:W-:-:S04]  /*da70*/  LEA R8, P0, R40, R32, 0x1 ;  /* 0x0000002028087211 */ /* 0x004fc800078008ff */
[----:B------:R-:W-:-:S05]  /*da80*/  LEA.HI.X R9, R40, R36, R42, 0x1, P0 ;  /* 0x0000002428097211 */ /* 0x000fca00000f0c2a */
[----:B-----5:R0:W-:Y:S01]  /*da90*/  ST.E.128 desc[UR42][R8.64], R4 ;  /* 0x0000000408007985 */ /* 0x0201e2000c101d2a */
[----:B------:R-:W-:Y:S05]  /*daa0*/  BRA `(.L_x_13329) ;  /* 0x0000000800887947 */ /* 0x000fea0003800000 */
.L_x_13327:
        /* <DEDUP_REMOVED lines=19> */
[----:B---3--:R-:W-:Y:S02]  /*dbe0*/  ISETP.NE.AND P2, PT, R25, 0x1, PT ;  /* 0x000000011900780c */ /* 0x008fe40003f45270 */
[----:B----4-:R-:W-:-:S11]  /*dbf0*/  IADD3 R26, R9, -0x80, RZ ;  /* 0xffffff80091a7810 */ /* 0x010fd60007ffe0ff */
        /* <DEDUP_REMOVED lines=8> */
.L_x_13330:
[----:B------:R-:W2:Y:S04]  /*dc80*/  LDL.LU R4, [R1+0x38] ;  /* 0x0000380001047983 */ /* 0x000ea80000300800 */
[----:B------:R-:W3:Y:S04]  /*dc90*/  LDL.LU R3, [R1+0x44] ;  /* 0x0000440001037983 */ /* 0x000ee80000300800 */
[----:B-----5:R-:W4:Y:S04]  /*dca0*/  LDL R24, [R1+0x28] ;  /* 0x0000280001187983 */ /* 0x020f280000100800 */
[----:B------:R0:W5:Y:S01]  /*dcb0*/  LDL R28, [R1+0x3c] ;  /* 0x00003c00011c7983 */ /* 0x0001620000100800 */
[----:B------:R-:W-:Y:S01]  /*dcc0*/  BSSY B1, `(.L_x_13331) ;  /* 0x000002d000017945 */ /* 0x000fe20003800000 */
[----:B------:R-:W-:-:S02]  /*dcd0*/  SHF.R.S32.HI R11, RZ, 0x1f, R0 ;  /* 0x0000001fff0b7819 */ /* 0x000fc40000011400 */
[----:B--2---:R-:W-:Y:S02]  /*dce0*/  SEL R13, R4, RZ, !P0 ;  /* 0x000000ff040d7207 */ /* 0x004fe40004000000 */
[----:B---3--:R-:W-:Y:S02]  /*dcf0*/  SEL R12, R3, RZ, !P0 ;  /* 0x000000ff030c7207 */ /* 0x008fe40004000000 */
[----:B----4-:R-:W-:Y:S01]  /*dd00*/  SHF.R.S32.HI R10, RZ, 0x1f, R24 ;  /* 0x0000001fff0a7819 */ /* 0x010fe20000011418 */
[----:B0-----:R-:W-:Y:S06]  /*dd10*/  @P3 BRA `(.L_x_13332) ;  /* 0x00000000009c3947 */ /* 0x001fec0003800000 */
[----:B------:R-:W0:Y:S01]  /*dd20*/  LDC R14, c[0x0][0xbe8] ;  /* 0x0002fa00ff0e7b82 */ /* 0x000e220000000800 */
[----:B-----5:R-:W-:-:S04]  /*dd30*/  IMAD R3, R28, 0xc0, R9 ;  /* 0x000000c01c037824 */ /* 0x020fc800078e0209 */
[----:B------:R-:W-:Y:S02]  /*dd40*/  VIADD R9, R3, 0xffffff80 ;  /* 0xffffff8003097836 */ /* 0x000fe40000000000 */
[----:B0-----:R-:W-:-:S05]  /*dd50*/  IMAD R4, R8, R14, RZ ;  /* 0x0000000e08047224 */ /* 0x001fca00078e02ff */
        /* <DEDUP_REMOVED lines=35> */
.L_x_13332:
[----:B------:R-:W-:Y:S05]  /*df90*/  BSYNC B1 ;  /* 0x0000000000017941 */ /* 0x000fea0003800000 */
.L_x_13331:
[----:B0-----:R-:W2:Y:S04]  /*dfa0*/  LDL R6, [R1+0x40] ;  /* 0x0000400001067983 */ /* 0x001ea80000100800 */
[----:B------:R-:W3:Y:S01]  /*dfb0*/  LDL R14, [R1+0x68] ;  /* 0x00006800010e7983 */ /* 0x000ee20000100800 */
[--C-:B------:R-:W-:Y:S01]  /*dfc0*/  SHF.R.S32.HI R7, RZ, 0x1f, R26.reuse ;  /* 0x0000001fff077819 */ /* 0x100fe2000001141a */
[----:B------:R-:W-:Y:S01]  /*dfd0*/  ULDC.64 UR4, c[0x0][0xaa0] ;  /* 0x0002a80000047ab9 */ /* 0x000fe20000000a00 */
[----:B------:R-:W-:Y:S01]  /*dfe0*/  SHF.R.S32.HI R29, RZ, 0x1f, R26 ;  /* 0x0000001fff1d7819 */ /* 0x000fe2000001141a */
[----:B------:R-:W-:Y:S01]  /*dff0*/  IMAD R3, R11, UR4, RZ ;  /* 0x000000040b037c24 */ /* 0x000fe2000f8e02ff */
[-C--:B------:R-:W-:Y:S01]  /*e000*/  LEA.HI R7, R7, R26.reuse, RZ, 0x3 ;  /* 0x0000001a07077211 */ /* 0x080fe200078f18ff */
[C---:B------:R-:W-:Y:S01]  /*e010*/  IMAD.WIDE.U32 R4, R0.reuse, UR4, RZ ;  /* 0x0000000400047c25 */ /* 0x040fe2000f8e00ff */
[----:B------:R-:W-:Y:S01]  /*e020*/  LEA.HI R29, R29, R26, RZ, 0x3 ;  /* 0x0000001a1d1d7211 */ /* 0x000fe200078f18ff */
[----:B------:R-:W-:Y:S01]  /*e030*/  ULDC.64 UR6, c[0x0][0xa80] ;  /* 0x0002a00000067ab9 */ /* 0x000fe20000000a00 */
[----:B------:R-:W-:Y:S01]  /*e040*/  LOP3.LUT R7, R7, 0xfffffff8, RZ, 0xc0, !PT ;  /* 0xfffffff807077812 */ /* 0x000fe200078ec0ff */
[----:B------:R-:W-:Y:S01]  /*e050*/  IMAD R3, R0, UR5, R3 ;  /* 0x0000000500037c24 */ /* 0x000fe2000f8e0203 */
[----:B------:R-:W-:Y:S01]  /*e060*/  SHF.R.S32.HI R29, RZ, 0x3, R29 ;  /* 0x00000003ff1d7819 */ /* 0x000fe2000001141d */
[----:B------:R-:W-:-:S02]  /*e070*/  ULDC.64 UR4, c[0x0][0xae8] ;  /* 0x0002ba0000047ab9 */ /* 0x000fc40000000a00 */
[----:B------:R-:W-:Y:S01]  /*e080*/  IMAD.IADD R7, R26, 0x1, -R7 ;  /* 0x000000011a077824 */ /* 0x000fe200078e0a07 */
[----:B------:R-:W-:-:S03]  /*e090*/  IADD3 R5, R5, R3, RZ ;  /* 0x0000000305057210 */ /* 0x000fc60007ffe0ff */
[----:B------:R-:W-:Y:S02]  /*e0a0*/  IMAD R0, R7, 0x30, R29 ;  /* 0x0000003007007824 */ /* 0x000fe400078e021d */
[----:B------:R-:W-:-:S04]  /*e0b0*/  IMAD.WIDE.U32 R4, R24, UR4, R4 ;  /* 0x0000000418047c25 */ /* 0x000fc8000f8e0004 */
[----:B-----5:R-:W-:-:S04]  /*e0c0*/  IMAD R9, R28, 0xc0, R0 ;  /* 0x000000c01c097824 */ /* 0x020fc800078e0200 */
[----:B------:R-:W-:-:S04]  /*e0d0*/  @P2 IMAD.HI.U32 R0, R9, R20, RZ ;  /* 0x0000001409002227 */ /* 0x000fc800078e00ff */
[----:B------:R-:W-:Y:S01]  /*e0e0*/  IMAD.MOV.U32 R3, RZ, RZ, R9 ;  /* 0x000000ffff037224 */ /* 0x000fe200078e0009 */
[----:B------:R-:W-:-:S04]  /*e0f0*/  @P2 SHF.R.U32.HI R3, RZ, R21, R0 ;  /* 0x00000015ff032219 */ /* 0x000fc80000011600 */
[----:B------:R-:W-:Y:S01]  /*e100*/  SHF.R.S32.HI R0, RZ, 0x1f, R3 ;  /* 0x0000001fff007819 */ /* 0x000fe20000011403 */
[----:B--2---:R-:W-:Y:S02]  /*e110*/  IMAD.MOV.U32 R26, RZ, RZ, R6 ;  /* 0x000000ffff1a7224 */ /* 0x004fe400078e0006 */
[----:B------:R-:W-:Y:S02]  /*e120*/  IMAD R6, R10, UR4, RZ ;  /* 0x000000040a067c24 */ /* 0x000fe4000f8e02ff */
[----:B---3--:R-:W-:Y:S02]  /*e130*/  IMAD.MOV.U32 R27, RZ, RZ, R14 ;  /* 0x000000ffff1b7224 */ /* 0x008fe400078e000e */
[----:B------:R-:W-:Y:S01]  /*e140*/  IMAD R7, R24, UR5, R6 ;  /* 0x0000000518077c24 */ /* 0x000fe2000f8e0206 */
[----:B------:R-:W-:Y:S02]  /*e150*/  ULDC.64 UR4, c[0x0][0xaf0] ;  /* 0x0002bc0000047ab9 */ /* 0x000fe40000000a00 */
[----:B------:R-:W-:-:S02]  /*e160*/  IMAD R6, R12, UR4, RZ ;  /* 0x000000040c067c24 */ /* 0x000fc4000f8e02ff */
[----:B------:R-:W-:Y:S02]  /*e170*/  IMAD.IADD R5, R5, 0x1, R7 ;  /* 0x0000000105057824 */ /* 0x000fe400078e0207 */
[----:B------:R-:W-:Y:S01]  /*e180*/  IMAD R7, R13, UR5, R6 ;  /* 0x000000050d077c24 */ /* 0x000fe2000f8e0206 */
[----:B------:R-:W-:Y:S01]  /*e190*/  IADD3 R6, -R3, RZ, RZ ;  /* 0x000000ff03067210 */ /* 0x000fe20007ffe1ff */
[----:B------:R-:W-:Y:S01]  /*e1a0*/  IMAD.WIDE.U32 R4, R13, UR4, R4 ;  /* 0x000000040d047c25 */ /* 0x000fe2000f8e0004 */
[----:B------:R-:W-:-:S03]  /*e1b0*/  ULDC.64 UR4, c[0x0][0xae0] ;  /* 0x0002b80000047ab9 */ /* 0x000fc60000000a00 */
        /* <DEDUP_REMOVED lines=9> */
[C---:B------:R-:W-:Y:S01]  /*e250*/  IMAD.WIDE.U32 R20, R7.reuse, UR4, R4 ;  /* 0x0000000407147c25 */ /* 0x040fe2000f8e0004 */
[----:B------:R-:W-:Y:S02]  /*e260*/  ULDC UR4, c[0x0][0xac8] ;  /* 0x0002b20000047ab9 */ /* 0x000fe40000000800 */
[----:B------:R-:W-:Y:S01]  /*e270*/  ISETP.GE.AND P0, PT, R26, UR4, PT ;  /* 0x000000041a007c0c */ /* 0x000fe2000bf06270 */
[----:B------:R-:W-:Y:S01]  /*e280*/  IMAD R3, R7, UR5, R0 ;  /* 0x0000000507037c24 */ /* 0x000fe2000f8e0200 */
[----:B------:R-:W-:Y:S01]  /*e290*/  LEA R7, P1, R20, UR6, 0x1 ;  /* 0x0000000614077c11 */ /* 0x000fe2000f8208ff */
[----:B------:R-:W-:-:S02]  /*e2a0*/  UMOV UR4, 0xffffffff ;  /* 0xffffffff00047882 */ /* 0x000fc40000000000 */
[----:B------:R-:W-:-:S05]  /*e2b0*/  IMAD.IADD R3, R21, 0x1, R3 ;  /* 0x0000000115037824 */ /* 0x000fca00078e0203 */
[----:B------:R-:W-:Y:S01]  /*e2c0*/  LEA.HI.X R20, R20, UR7, R3, 0x1, P1 ;  /* 0x0000000714147c11 */ /* 0x000fe200088f0c03 */
[----:B------:R-:W-:Y:S06]  /*e2d0*/  BRA.DIV UR4, `(.L_x_13333) ;  /* 0x0000007604e47947 */ /* 0x000fec000b800000 */
[----:B------:R-:W0:Y:S01]  /*e2e0*/  SHFL.IDX PT, R3, R7, RZ, 0x181f ;  /* 0x00181fff07037589 */ /* 0x000e2200000e0000 */
[----:B------:R-:W-:Y:S02]  /*e2f0*/  IMAD R21, R8, R25, RZ ;  /* 0x0000001908157224 */ /* 0x000fe400078e02ff */
[----:B------:R-:W-:Y:S01]  /*e300*/  IMAD R24, R28, 0xc0, R29 ;  /* 0x000000c01c187824 */ /* 0x000fe200078e021d */
[----:B------:R-:W2:Y:S03]  /*e310*/  SHFL.IDX PT, R0, R20, RZ, 0x181f ;  /* 0x00181fff14007589 */ /* 0x000ea600000e0000 */
[C---:B------:R-:W-:Y:S01]  /*e320*/  VIADD R10, R24.reuse, 0x60 ;  /* 0x00000060180a7836 */ /* 0x040fe20000000000 */
[----:B------:R-:W3:Y:S01]  /*e330*/  SHFL.IDX PT, R5, R7, 0x1, 0x181f ;  /* 0x00381f0007057f89 */ /* 0x000ee200000e0000 */
[CC--:B------:R-:W-:Y:S02]  /*e340*/  ISETP.GE.OR P2, PT, R24.reuse, R21.reuse, P0 ;  /* 0x000000151800720c */ /* 0x0c0fe40000746670 */
[----:B------:R-:W-:Y:S01]  /*e350*/  IADD3 R8, R24, 0x30, RZ ;  /* 0x0000003018087810 */ /* 0x000fe20007ffe0ff */
[----:B------:R-:W4:Y:S01]  /*e360*/  SHFL.IDX PT, R14, R7, 0x2, 0x181f ;  /* 0x00581f00070e7f89 */ /* 0x000f2200000e0000 */
[----:B------:R-:W-:-:S02]  /*e370*/  ISETP.GE.OR P4, PT, R10, R21, P0 ;  /* 0x000000150a00720c */ /* 0x000fc40000786670 */
[----:B------:R-:W-:Y:S01]  /*e380*/  ISETP.GE.OR P3, PT, R8, R21, P0 ;  /* 0x000000150800720c */ /* 0x000fe20000766670 */
[----:B------:R-:W5:Y:S04]  /*e390*/  SHFL.IDX PT, R4, R20, 0x1, 0x181f ;  /* 0x00381f0014047f89 */ /* 0x000f6800000e0000 */
[----:B------:R-:W1:Y:S02]  /*e3a0*/  SHFL.IDX PT, R6, R20, 0x2, 0x181f ;  /* 0x00581f0014067f89 */ /* 0x000e6400000e0000 */
[----:B0-----:R-:W-:-:S04]  /*e3b0*/  @!P2 LEA R10, P5, R26, R3, 0x1 ;  /* 0x000000031a0aa211 */ /* 0x001fc800078a08ff */
[C---:B--2---:R-:W-:Y:S02]  /*e3c0*/  @!P2 LEA.HI.X R3, R26.reuse, R0, R27, 0x1, P5 ;  /* 0x000000001a03a211 */ /* 0x044fe400028f0c1b */
[----:B------:R0:W2:Y:S01]  /*e3d0*/  SHFL.IDX PT, R0, R20, 0x3, 0x181f ;  /* 0x00781f0014007f89 */ /* 0x0000a200000e0000 */
[C---:B---3--:R-:W-:Y:S02]  /*e3e0*/  @!P3 LEA R8, P1, R26.reuse, R5, 0x1 ;  /* 0x000000051a08b211 */ /* 0x048fe400078208ff */
[----:B------:R-:W-:Y:S01]  /*e3f0*/  @!P2 IMAD.MOV.U32 R11, RZ, RZ, R3 ;  /* 0x000000ffff0ba224 */ /* 0x000fe200078e0003 */
[----:B----4-:R-:W-:-:S04]  /*e400*/  @!P4 LEA R25, P5, R26, R14, 0x1 ;  /* 0x0000000e1a19c211 */ /* 0x010fc800078a08ff */
[----:B------:R0:W-:Y:S01]  /*e410*/  @!P2 ST.E.128 desc[UR42][R10.64], RZ ;  /* 0x000000ff0a00a985 */ /* 0x0001e2000c101d2a */
[C---:B-----5:R-:W-:Y:S01]  /*e420*/  @!P3 LEA.HI.X R9, R26.reuse, R4, R27, 0x1, P1 ;  /* 0x000000041a09b211 */ /* 0x060fe200008f0c1b */
[----:B------:R-:W-:Y:S02]  /*e430*/  @!P4 IMAD.MOV.U32 R4, RZ, RZ, R25 ;  /* 0x000000ffff04c224 */ /* 0x000fe400078e0019 */
[----:B------:R0:W3:Y:S01]  /*e440*/  SHFL.IDX PT, R14, R7, 0x3, 0x181f ;  /* 0x00781f00070e7f89 */ /* 0x0000e200000e0000 */
[----:B-1----:R-:W-:-:S03]  /*e450*/  @!P4 LEA.HI.X R5, R26, R6, R27, 0x1, P5 ;  /* 0x000000061a05c211 */ /* 0x002fc600028f0c1b */
[----:B------:R0:W-:Y:S04]  /*e460*/  @!P3 ST.E.128 desc[UR42][R8.64], RZ ;  /* 0x000000ff0800b985 */ /* 0x0001e8000c101d2a */
[----:B------:R0:W-:Y:S02]  /*e470*/  @!P4 ST.E.128 desc[UR42][R4.64], RZ ;  /* 0x000000ff0400c985 */ /* 0x0001e4000c101d2a */
.L_x_13502:
[----:B------:R-:W-:-:S04]  /*e480*/  IADD3 R24, R24, 0x90, RZ ;  /* 0x0000009018187810 */ /* 0x000fc80007ffe0ff */
[----:B------:R-:W-:-:S13]  /*e490*/  ISETP.GE.OR P0, PT, R24, R21, P0 ;  /* 0x000000151800720c */ /* 0x000fda0000706670 */
[----:B---3--:R-:W-:-:S04]  /*e4a0*/  @!P0 LEA R14, P1, R26, R14, 0x1 ;  /* 0x0000000e1a0e8211 */ /* 0x008fc800078208ff */
[----:B--2---:R-:W-:-:S05]  /*e4b0*/  @!P0 LEA.HI.X R15, R26, R0, R27, 0x1, P1 ;  /* 0x000000001a0f8211 */ /* 0x004fca00008f0c1b */
[----:B------:R1:W-:Y:S04]  /*e4c0*/  @!P0 ST.E.128 desc[UR42][R14.64], RZ ;  /* 0x000000ff0e008985 */ /* 0x0003e8000c101d2a */
.L_x_13329:
[----:B------:R-:W-:Y:S05]  /*e4d0*/  BSYNC B0 ;  /* 0x0000000000007941 */ /* 0x000fea0003800000 */
.L_x_13326:
[----:B------:R-:W-:Y:S02]  /*e4e0*/  ULDC UR4, c[0x0][0xc3c] ;  /* 0x00030f0000047ab9 */ /* 0x000fe40000000800 */
[----:B------:R-:W-:-:S13]  /*e4f0*/  ISETP.GE.AND P0, PT, R35, UR4, PT ;  /* 0x0000000423007c0c */ /* 0x000fda000bf06270 */
[----:B------:R-:W-:Y:S05]  /*e500*/  @!P0 BRA `(.L_x_13334) ;  /* 0xffffff2800e48947 */ /* 0x000fea000383ffff */
[----:B------:R-:W-:Y:S05]  /*e510*/  BRA `(.L_x_13205) ;  /* 0x0000006400a47947 */ /* 0x000fea0003800000 */
.L_x_13203:
[----:B------:R-:W-:-:S08]  /*e520*/  NOP ;  /* 0x0000000000007918 */ /* 0x000fd00000000000 */
[----:B------:R-:W0:-:S00]  /*e530*/  USETMAXREG.DEALLOC.CTAPOOL 0x20 ;  /* 0x00000020000079c8 */ /* 0x000e0000080e0500 */
[----:B0-----:R-:W2:Y:S01]  /*e540*/  LDL.LU R2, [R1] ;  /* 0x0000000001027983 */ /* 0x001ea20000300800 */
[----:B------:R-:W-:-:S06]  /*e550*/  LOP3.LUT R0, R0, 0x3, RZ, 0xc0, !PT ;  /* 0x0000000300007812 */ /* 0x000fcc00078ec0ff */
[----:B------:R-:W0:Y:S02]  /*e560*/  SHFL.IDX PT, R0, R0, RZ, 0x1f ;  /* 0x00001fff00007589 */ /* 0x000e2400000e0000 */
[----:B0-----:R-:W-:Y:S01]  /*e570*/  ISETP.NE.AND P0, PT, R0, RZ, PT ;  /* 0x000000ff0000720c */ /* 0x001fe20003f05270 */
[----:B------:R-:W-:Y:S01]  /*e580*/  IMAD.MOV.U32 R0, RZ, RZ, RZ ;  /* 0x000000ffff007224 */ /* 0x000fe200078e00ff */
        /* <DEDUP_REMOVED lines=11> */
.L_x_13335:
[----:B0-----:R-:W0:Y:S01]  /*e640*/  S2R R2, SR_TID.X ;  /* 0x0000000000027919 */ /* 0x001e220000002100 */
        /* <DEDUP_REMOVED lines=36> */
[----:B------:R-:W0:Y:S01]  /*e890*/  LDC R6, c[0x0][0xc3c] ;  /* 0x00030f00ff067b82 */ /* 0x000e220000000800 */
[----:B------:R-:W-:Y:S01]  /*e8a0*/  IMAD.MOV.U32 R4, RZ, RZ, R3 ;  /* 0x000000ffff047224 */ /* 0x000fe200078e0003 */
[----:B------:R-:W-:Y:S01]  /*e8b0*/  UMOV UR4, URZ ;  /* 0x0000003f00047c82 */ /* 0x000fe20008000000 */
[----:B------:R-:W-:Y:S01]  /*e8c0*/  ULDC UR7, c[0x0][0xc3c] ;  /* 0x00030f0000077ab9 */ /* 0x000fe20000000800 */
[----:B------:R-:W-:-:S05]  /*e8d0*/  ULDC UR5, c[0x0][0xc38] ;  /* 0x00030e0000057ab9 */ /* 0x000fca0000000800 */
.L_x_13341:
        /* <DEDUP_REMOVED lines=12> */
.L_x_13340:
[----:B------:R-:W-:Y:S05]  /*e9a0*/  BSYNC B0 ;  /* 0x0000000000007941 */ /* 0x000fea0003800000 */
.L_x_13339:
        /* <DEDUP_REMOVED lines=21> */
.L_x_13337:
[----:B------:R-:W-:-:S05]  /*eb00*/  IADD3 R9, -R3, R4, RZ ;  /* 0x0000000403097210 */ /* 0x000fca0007ffe1ff */
        /* <DEDUP_REMOVED lines=14> */
.L_x_13342:
        /* <DEDUP_REMOVED lines=24> */
[----:B------:R-:W-:Y:S01]  /*ed70*/  IADD3 R17, -R2, RZ, RZ ;  /* 0x000000ff02117210 */ /* 0x000fe20007ffe1ff */
[----:B------:R-:W-:-:S04]  /*ed80*/  IMAD.MOV.U32 R18, RZ, RZ, R2 ;  /* 0x000000ffff127224 */ /* 0x000fc800078e0002 */
[----:B------:R-:W-:Y:S01]  /*ed90*/  IMAD R17, R0, R17, R9 ;  /* 0x0000001100117224 */ /* 0x000fe200078e0209 */
[----:B------:R-:W-:Y:S06]  /*eda0*/  BRA `(.L_x_13343) ;  /* 0x00000000000c7947 */ /* 0x000fec0003800000 */
.L_x_13338:
[----:B------:R-:W-:Y:S01]  /*edb0*/  IMAD.MOV.U32 R17, RZ, RZ, RZ ;  /* 0x000000ffff117224 */ /* 0x000fe200078e00ff */
[----:B------:R-:W-:Y:S01]  /*edc0*/  MOV R16, UR6 ;  /* 0x0000000600107c02 */ /* 0x000fe20008000f00 */
[----:B------:R-:W-:-:S07]  /*edd0*/  IMAD.MOV.U32 R18, RZ, RZ, RZ ;  /* 0x000000ffff127224 */ /* 0x000fce00078e00ff */
.L_x_13343:
[----:B------:R-:W-:-:S13]  /*ede0*/  ISETP.NE.AND P0, PT, R5, RZ, PT ;  /* 0x000000ff0500720c */ /* 0x000fda0003f05270 */
[----:B------:R-:W0:Y:S01]  /*edf0*/  @!P0 S2R R3, SR_CgaCtaId ;  /* 0x0000000000038919 */ /* 0x000e220000008800 */
[----:B------:R-:W-:-:S04]  /*ee00*/  @!P0 MOV R0, 0x400 ;  /* 0x0000040000008802 */ /* 0x000fc80000000f00 */
[----:B0-----:R-:W-:-:S05]  /*ee10*/  @!P0 LEA R0, R3, R0, 0x18 ;  /* 0x0000000003008211 */ /* 0x001fca00078ec0ff */
[----:B------:R2:W-:Y:S01]  /*ee20*/  @!P0 STS.128 [R0+0x168d0], R16 ;  /* 0x0168d01000008388 */ /* 0x0005e20000000c00 */
[----:B------:R-:W-:Y:S06]  /*ee30*/  BAR.ARV 0x5, 0x200 ;  /* 0x0148000000007b1d */ /* 0x000fec0000002000 */
.L_x_13336:
[----:B------:R3:W-:Y:S01]  /*ee40*/  STL [R1+0x40], RZ ;  /* 0x000040ff01007387 */ /* 0x0007e20000100800 */
[----:B------:R-:W-:Y:S01]  /*ee50*/  ULDC UR4, c[0x0][0xc3c] ;  /* 0x00030f0000047ab9 */ /* 0x000fe20000000800 */
[----:B------:R-:W-:Y:S01]  /*ee60*/  IMAD.MOV.U32 R28, RZ, RZ, 0x1 ;  /* 0x00000001ff1c7424 */ /* 0x000fe200078e00ff */
[----:B-1----:R-:W-:Y:S01]  /*ee70*/  ISETP.GE.AND P0, PT, R19, UR4, PT ;  /* 0x0000000413007c0c */ /* 0x002fe2000bf06270 */
[----:B------:R-:W-:-:S12]  /*ee80*/  IMAD.MOV.U32 R25, RZ, RZ, RZ ;  /* 0x000000ffff197224 */ /* 0x000fd800078e00ff */
[----:B---3--:R-:W-:Y:S05]  /*ee90*/  @P0 BRA `(.L_x_13344) ;  /* 0x0000005800680947 */ /* 0x008fea0003800000 */
[----:B------:R-:W2:Y:S01]  /*eea0*/  S2R R6, SR_TID.X ;  /* 0x0000000000067919 */ /* 0x000ea20000002100 */
[----:B------:R-:W1:Y:S01]  /*eeb0*/  S2UR UR5, SR_CgaCtaId ;  /* 0x00000000000579c3 */ /* 0x000e620000008800 */
[----:B------:R-:W-:Y:S01]  /*eec0*/  UMOV UR4, 0x400 ;  /* 0x0000040000047882 */ /* 0x000fe20000000000 */
[----:B------:R-:W-:Y:S01]  /*eed0*/  BSSY B8, `(.L_x_13344) ;  /* 0x0000596000087945 */ /* 0x000fe20003800000 */
[----:B------:R3:W-:Y:S01]  /*eee0*/  STL [R1+0x40], RZ ;  /* 0x000040ff01007387 */ /* 0x0007e20000100800 */
[----:B------:R-:W-:Y:S01]  /*eef0*/  IMAD.MOV.U32 R29, RZ, RZ, 0x1 ;  /* 0x00000001ff1d7424 */ /* 0x000fe200078e00ff */
[----:B------:R-:W-:Y:S01]  /*ef00*/  MOV R27, RZ ;  /* 0x000000ff001b7202 */ /* 0x000fe20000000f00 */
[----:B------:R-:W-:Y:S01]  /*ef10*/  IMAD.MOV.U32 R28, RZ, RZ, 0x1 ;  /* 0x00000001ff1c7424 */ /* 0x000fe200078e00ff */
[----:B------:R-:W-:Y:S01]  /*ef20*/  ULDC.64 UR40, c[0x0][0x198] ;  /* 0x0000660000287ab9 */ /* 0x000fe20000000a00 */
[----:B------:R-:W-:Y:S01]  /*ef30*/  IMAD.MOV.U32 R25, RZ, RZ, RZ ;  /* 0x000000ffff197224 */ /* 0x000fe200078e00ff */
[----:B------:R-:W-:Y:S01]  /*ef40*/  ULOP3.LUT UR38, UR36, 0x2, URZ, 0xfc, !UPT ;  /* 0x0000000224267892 */ /* 0x000fe2000f8efc3f */
[----:B------:R-:W-:Y:S01]  /*ef50*/  ULDC UR37, c[0x0][0xc] ;  /* 0x0000030000257ab9 */ /* 0x000fe20000000800 */
[----:B-1----:R-:W-:-:S06]  /*ef60*/  ULEA UR4, UR5, UR4, 0x18 ;  /* 0x0000000405047291 */ /* 0x002fcc000f8ec03f */
[----:B------:R-:W-:Y:S01]  /*ef70*/  IMAD.U32 R22, RZ, RZ, UR4 ;  /* 0x00000004ff167e24 */ /* 0x000fe2000f8e00ff */
[C---:B--2---:R-:W-:Y:S02]  /*ef80*/  SHF.L.U32 R0, R6.reuse, 0x3, RZ ;  /* 0x0000000306007819 */ /* 0x044fe400000006ff */
[----:B------:R-:W-:Y:S02]  /*ef90*/  LOP3.LUT R5, R6, 0x7f, RZ, 0xc0, !PT ;  /* 0x0000007f06057812 */ /* 0x000fe400078ec0ff */
[----:B0-----:R-:W-:-:S03]  /*efa0*/  LOP3.LUT R2, R0, 0x1f8, RZ, 0xc0, !PT ;  /* 0x000001f800027812 */ /* 0x001fc600078ec0ff */
[----:B------:R-:W-:Y:S01]  /*efb0*/  IMAD.SHL.U32 R3, R5, 0x8, RZ ;  /* 0x0000000805037824 */ /* 0x000fe200078e00ff */
[----:B------:R-:W-:-:S04]  /*efc0*/  LOP3.LUT R2, R2, 0x38, R6, 0x78, !PT ;  /* 0x0000003802027812 */ /* 0x000fc800078e7806 */
[----:B------:R-:W-:Y:S01]  /*efd0*/  LOP3.LUT R4, R2, 0x200, R3, 0xf8, !PT ;  /* 0x0000020002047812 */ /* 0x000fe200078ef803 */
[----:B------:R-:W-:Y:S01]  /*efe0*/  IMAD.SHL.U32 R2, R6, 0x10, RZ ;  /* 0x0000001006027824 */ /* 0x000fe200078e00ff */
[----:B------:R-:W-:Y:S02]  /*eff0*/  SHF.R.U32.HI R3, RZ, 0x3, R5 ;  /* 0x00000003ff037819 */ /* 0x000fe40000011605 */
[----:B------:R-:W-:Y:S02]  /*f000*/  LEA R0, R4, R22, 0x1 ;  /* 0x0000001604007211 */ /* 0x000fe400078e08ff */
[----:B------:R-:W-:-:S03]  /*f010*/  LOP3.LUT R2, R2, 0x70, RZ, 0xc0, !PT ;  /* 0x0000007002027812 */ /* 0x000fc600078ec0ff */
[----:B------:R3:W-:Y:S01]  /*f020*/  STL [R1+0x24], R0 ;  /* 0x0000240001007387 */ /* 0x0007e20000100800 */
[----:B------:R-:W-:-:S07]  /*f030*/  LOP3.LUT R2, R3, R2, RZ, 0xfc, !PT ;  /* 0x0000000203027212 */ /* 0x000fce00078efcff */
.L_x_13437:
[----:B0-----:R-:W0:Y:S02]  /*f040*/  LDC.64 R2, c[0x0][0xc88] ;  /* 0x00032200ff027b82 */ /* 0x001e240000000a00 */
[----:B0-----:R-:W-:-:S05]  /*f050*/  IMAD.WIDE R2, R19, 0x4, R2 ;  /* 0x0000000413027825 */ /* 0x001fca00078e0202 */
[----:B------:R-:W3:Y:S01]  /*f060*/  LDG.E R10, desc[UR42][R2.64] ;  /* 0x0000002a020a7981 */ /* 0x000ee2000c1e1900 */
        /* <DEDUP_REMOVED lines=8> */
[----:B---3--:R-:W-:Y:S01]  /*f0f0*/  SHF.R.S32.HI R0, RZ, 0x1f, R10 ;  /* 0x0000001fff007819 */ /* 0x008fe2000001140a */
[----:B------:R-:W-:-:S10]  /*f100*/  IMAD.SHL.U32 R23, R10, 0x4, RZ ;  /* 0x000000040a177824 */ /* 0x000fd400078e00ff */
[C---:B------:R-:W-:Y:S01]  /*f110*/  @P0 LEA R2, P1, R10.reuse, UR4, 0x2 ;  /* 0x000000040a020c11 */ /* 0x040fe2000f8210ff */
[----:B------:R-:W-:Y:S03]  /*f120*/  STL [R1+0x8], R10 ;  /* 0x0000080a01007387 */ /* 0x000fe60000100800 */
[C-C-:B------:R-:W-:Y:S01]  /*f130*/  @P0 LEA.HI.X R3, R10.reuse, UR5, R0.reuse, 0x2, P1 ;  /* 0x000000050a030c11 */ /* 0x140fe200088f1400 */
[----:B------:R-:W-:Y:S01]  /*f140*/  ULDC.64 UR4, c[0x0][0xa00] ;  /* 0x0002800000047ab9 */ /* 0x000fe20000000a00 */
[----:B------:R-:W-:Y:S01]  /*f150*/  SHF.L.U64.HI R24, R10, 0x2, R0 ;  /* 0x000000020a187819 */ /* 0x000fe20000010200 */
[----:B------:R0:W-:Y:S04]  /*f160*/  STL [R1+0x30], R0 ;  /* 0x0000300001007387 */ /* 0x0001e80000100800 */
[----:B--2---:R1:W2:Y:S01]  /*f170*/  @P0 LDG.E R9, desc[UR42][R2.64] ;  /* 0x0000002a02090981 */ /* 0x0042a2000c1e1900 */
[----:B------:R-:W-:-:S02]  /*f180*/  ISETP.NE.U32.AND P0, PT, RZ, UR4, PT ;  /* 0x00000004ff007c0c */ /* 0x000fc4000bf05070 */
[----:B------:R-:W-:Y:S02]  /*f190*/  ISETP.NE.U32.AND P2, PT, RZ, UR8, PT ;  /* 0x00000008ff007c0c */ /* 0x000fe4000bf45070 */
[----:B------:R-:W-:Y:S02]  /*f1a0*/  ISETP.NE.AND.EX P0, PT, RZ, UR5, PT, P0 ;  /* 0x00000005ff007c0c */ /* 0x000fe4000bf05300 */
[----:B------:R-:W-:Y:S02]  /*f1b0*/  ISETP.NE.AND.EX P2, PT, RZ, UR9, PT, P2 ;  /* 0x00000009ff007c0c */ /* 0x000fe4000bf45320 */
[----:B------:R-:W-:Y:S02]  /*f1c0*/  ISETP.NE.U32.AND P1, PT, RZ, UR6, PT ;  /* 0x00000006ff007c0c */ /* 0x000fe4000bf25070 */
[----:B-1----:R-:W-:Y:S02]  /*f1d0*/  IADD3 R2, P3, R23, UR4, RZ ;  /* 0x0000000417027c10 */ /* 0x002fe4000ff7e0ff */
[----:B------:R-:W-:-:S02]  /*f1e0*/  ISETP.NE.AND.EX P1, PT, RZ, UR7, PT, P1 ;  /* 0x00000007ff007c0c */ /* 0x000fc4000bf25310 */
[C---:B------:R-:W-:Y:S02]  /*f1f0*/  IADD3.X R3, R24.reuse, UR5, RZ, P3, !PT ;  /* 0x0000000518037c10 */ /* 0x040fe40009ffe4ff */
[----:B------:R-:W-:Y:S02]  /*f200*/  IADD3 R4, P4, R23, UR6, RZ ;  /* 0x0000000617047c10 */ /* 0x000fe4000ff9e0ff */
[----:B0-----:R-:W-:Y:S01]  /*f210*/  MOV R0, RZ ;  /* 0x000000ff00007202 */ /* 0x001fe20000000f00 */
[----:B------:R-:W3:Y:S01]  /*f220*/  @P0 LDG.E R6, desc[UR42][R2.64] ;  /* 0x0000002a02060981 */ /* 0x000ee2000c1e1900 */
        /* <DEDUP_REMOVED lines=17> */
[----:B0-----:R-:W-:Y:S02]  /*f340*/  IMAD.U32 R6, RZ, RZ, UR5 ;  /* 0x00000005ff067e24 */ /* 0x001fe4000f8e00ff */
[----:B------:R-:W-:Y:S01]  /*f350*/  IMAD.U32 R7, RZ, RZ, UR4 ;  /* 0x00000004ff077e24 */ /* 0x000fe2000f8e00ff */
[----:B---3--:R1:W-:Y:S01]  /*f360*/  STL [R1+0x34], R8 ;  /* 0x0000340801007387 */ /* 0x0083e20000100800 */
[----:B------:R-:W-:Y:S05]  /*f370*/  @P2 BRA `(.L_x_13345) ;  /* 0x0000000000142947 */ /* 0x000fea0003800000 */
[----:B------:R-:W-:Y:S05]  /*f380*/  @!P0 BRA `(.L_x_13345) ;  /* 0x0000000000108947 */ /* 0x000fea0003800000 */
[----:B-1----:R-:W2:Y:S04]  /*f390*/  LDG.E R8, desc[UR42][R2.64] ;  /* 0x0000002a02087981 */ /* 0x002ea8000c1e1900 */
[----:B------:R-:W2:Y:S02]  /*f3a0*/  LDG.E R2, desc[UR42][R2.64+0x4] ;  /* 0x0000042a02027981 */ /* 0x000ea4000c1e1900 */
[----:B--2---:R-:W-:-:S05]  /*f3b0*/  IADD3 R2, -R8, R2, RZ ;  /* 0x0000000208027210 */ /* 0x004fca0007ffe1ff */
[----:B------:R0:W-:Y:S02]  /*f3c0*/  STL [R1+0x34], R2 ;  /* 0x0000340201007387 */ /* 0x0001e40000100800 */
.L_x_13345:
        /* <DEDUP_REMOVED lines=10> */
.L_x_13346:
        /* <DEDUP_REMOVED lines=9> */
.L_x_13347:
[----:B01----:R-:W2:Y:S04]  /*f500*/  @P1 LDG.E R2, desc[UR42][R4.64] ;  /* 0x0000002a04021981 */ /* 0x003ea8000c1e1900 */
        /* <DEDUP_REMOVED lines=16> */
[----:B------:R-:W-:-:S04]  /*f610*/  @P0 IADD3 R2, R2, 0x7f, RZ ;  /* 0x0000007f02020810 */ /* 0x000fc80007ffe0ff */
[----:B0-----:R-:W-:-:S04]  /*f620*/  @P0 SHF.R.S32.HI R4, RZ, 0x1f, R2 ;  /* 0x0000001fff040819 */ /* 0x001fc80000011402 */
        /* <DEDUP_REMOVED lines=13> */
.L_x_13505:
[----:B-1----:R-:W-:Y:S02]  /*f700*/  ISETP.NE.AND P0, PT, R14, RZ, PT ;  /* 0x000000ff0e00720c */ /* 0x002fe40003f05270 */
[----:B------:R-:W-:-:S11]  /*f710*/  PLOP3.LUT P6, PT, PT, PT, PT, 0x8, 0x0 ;  /* 0x000000000000781c */ /* 0x000fd60003fce170 */
[----:B------:R-:W-:Y:S05]  /*f720*/  @P0 BRA `(.L_x_13351) ;  /* 0x00000000000c0947 */ /* 0x000fea0003800000 */
[----:B------:R-:W-:-:S03]  /*f730*/  UMOV UR4, 0xffffffff ;  /* 0xffffffff00047882 */ /* 0x000fc60000000000 */
[----:B------:R-:W-:Y:S05]  /*f740*/  BRA.DIV UR4, `(.L_x_13352) ;  /* 0x0000006604fc7947 */ /* 0x000fea000b800000 */
[----:B------:R-:W-:-:S13]  /*f750*/  ELECT P6, URZ, PT ;  /* 0x00000000003f782f */ /* 0x000fda00038c0000 */
.L_x_13351:
        /* <DEDUP_REMOVED lines=9> */
.L_x_13508:
[----:B------:R-:W-:Y:S05]  /*f7f0*/  BSYNC B1 ;  /* 0x0000000000017941 */ /* 0x000fea0003800000 */
.L_x_13353:
[----:B------:R-:W-:Y:S04]  /*f800*/  BSSY B1, `(.L_x_13355) ;  /* 0x000004f000017945 */ /* 0x000fe80003800000 */
[----:B------:R-:W-:Y:S05]  /*f810*/  @!P6 BRA `(.L_x_13356) ;  /* 0x000000040034e947 */ /* 0x000fea0003800000 */
[----:B------:R-:W1:Y:S01]  /*f820*/  S2R R6, SR_TID.X ;  /* 0x0000000000067919 */ /* 0x000e620000002100 */
[----:B0-----:R-:W-:Y:S01]  /*f830*/  LEA R5, R27, R22, 0x3 ;  /* 0x000000161b057211 */ /* 0x001fe200078e18ff */
[----:B------:R-:W-:Y:S01]  /*f840*/  BSSY B2, `(.L_x_13357) ;  /* 0x0000006000027945 */ /* 0x000fe20003800000 */
[----:B-1----:R-:W-:Y:S02]  /*f850*/  LOP3.LUT R7, R6, 0x7f, RZ, 0xc0, !PT ;  /* 0x0000007f06077812 */ /* 0x002fe400078ec0ff */
[----:B------:R-:W-:Y:S02]  /*f860*/  SHF.L.U32 R6, R29, 0x1f, RZ ;  /* 0x0000001f1d067819 */ /* 0x000fe400000006ff */
[----:B------:R-:W-:Y:S02]  /*f870*/  ISETP.NE.AND P1, PT, R7, RZ, PT ;  /* 0x000000ff0700720c */ /* 0x000fe40003f25270 */
[----:B------:R-:W0:Y:S02]  /*f880*/  SYNCS.PHASECHK.TRANS64.TRYWAIT P0, [R5+URZ+0x168a0], R6 ;  /* 0x0168a006050075a7 */ /* 0x000e24000800017f */
[----:B0-----:R-:W-:Y:S09]  /*f890*/  @!P0 BRA `(.L_x_13358) ;  /* 0x0000006400dc8947 */ /* 0x001ff20003800000 */
.L_x_13509:
[----:B------:R-:W-:Y:S05]  /*f8a0*/  BSYNC B2 ;  /* 0x0000000000027941 */ /* 0x000fea0003800000 */
.L_x_13357:
        /* <DEDUP_REMOVED lines=9> */
.L_x_13360:
[----:B------:R-:W-:Y:S05]  /*f940*/  BSYNC B2 ;  /* 0x0000000000027941 */ /* 0x000fea0003800000 */
.L_x_13359:
[----:B------:R-:W-:Y:S01]  /*f950*/  IMAD.MOV.U32 R11, RZ, RZ, RZ ;  /* 0x000000ffff0b7224 */ /* 0x000fe200078e00ff */
[C---:B------:R-:W-:Y:S01]  /*f960*/  LEA R8, R27.reuse, R22, 0xe ;  /* 0x000000161b087211 */ /* 0x040fe200078e70ff */
[----:B------:R-:W-:Y:S01]  /*f970*/  IMAD R7, R4, 0x80, R0 ;  /* 0x0000008004077824 */ /* 0x000fe200078e0200 */
[----:B------:R-:W-:Y:S01]  /*f980*/  UIADD3 UR4, UP0, UR40, 0x570, URZ ;  /* 0x0000057028047890 */ /* 0x000fe2000ff1e03f */
[----:B------:R-:W-:Y:S01]  /*f990*/  PLOP3.LUT P0, PT, PT, PT, PT, 0x80, 0x0 ;  /* 0x000000000000781c */ /* 0x000fe20003f0f070 */
[----:B------:R-:W-:Y:S01]  /*f9a0*/  IMAD.SHL.U32 R10, R27, 0x2000, RZ ;  /* 0x000020001b0a7824 */ /* 0x000fe200078e00ff */
[----:B------:R-:W-:Y:S01]  /*f9b0*/  R2UR UR10, R11 ;  /* 0x000000000b0a72ca */ /* 0x000fe200000e0000 */
[----:B------:R-:W-:Y:S01]  /*f9c0*/  VIADD R7, R7, 0xffffff80 ;  /* 0xffffff8007077836 */ /* 0x000fe20000000000 */
[----:B------:R-:W-:Y:S01]  /*f9d0*/  IADD3 R9, R5, 0x16890, RZ ;  /* 0x0001689005097810 */ /* 0x000fe20007ffe0ff */
[----:B------:R-:W-:Y:S01]  /*f9e0*/  VIADD R8, R8, 0xe400 ;  /* 0x0000e40008087836 */ /* 0x000fe20000000000 */
[----:B------:R-:W-:Y:S01]  /*f9f0*/  UIADD3.X UR5, URZ, UR41, URZ, UP0, !UPT ;  /* 0x000000293f057290 */ /* 0x000fe200087fe43f */
[----:B------:R-:W-:Y:S01]  /*fa00*/  UMOV UR6, 0x0 ;  /* 0x0000000000067882 */ /* 0x000fe20000000000 */
[----:B------:R-:W-:-:S10]  /*fa10*/  UMOV UR7, 0x12f00000 ;  /* 0x12f0000000077882 */ /* 0x000fd40000000000 */
.L_x_13361:
        /* <DEDUP_REMOVED lines=13> */
.L_x_13510:
[----:B------:R-:W-:Y:S05]  /*faf0*/  BSYNC B2 ;  /* 0x0000000000027941 */ /* 0x000fea0003800000 */
.L_x_13362:
[----:B------:R-:W-:Y:S01]  /*fb00*/  BSSY B2, `(.L_x_13364) ;  /* 0x000000b000027945 */ /* 0x000fe20003800000 */
[----:B------:R-:W-:Y:S02]  /*fb10*/  IMAD.MOV.U32 R8, RZ, RZ, 0x0 ;  /* 0x00000000ff087424 */ /* 0x000fe400078e00ff */
[----:B------:R-:W-:Y:S01]  /*fb20*/  IMAD.MOV.U32 R9, RZ, RZ, 0x12f00000 ;  /* 0x12f00000ff097424 */ /* 0x000fe200078e00ff */
[----:B------:R-:W-:Y:S06]  /*fb30*/  @P1 BRA `(.L_x_13365) ;  /* 0x00000000001c1947 */ /* 0x000fec0003800000 */
[----:B------:R-:W2:Y:S01]  /*fb40*/  S2R R12, SR_TID.X ;  /* 0x00000000000c7919 */ /* 0x000ea20000002100 */
[----:B01----:R-:W-:-:S04]  /*fb50*/  IMAD.MOV.U32 R6, RZ, RZ, 0x4000 ;  /* 0x00004000ff067424 */ /* 0x003fc800078e00ff */
[----:B------:R3:W-:Y:S01]  /*fb60*/  SYNCS.ARRIVE.TRANS64 RZ, [R5+URZ+0x168b0], R6 ;  /* 0x0168b00605ff79a7 */ /* 0x0007e2000800003f */
[----:B--2---:R-:W-:-:S04]  /*fb70*/  LOP3.LUT R12, R12, 0x1f, RZ, 0xc0, !PT ;  /* 0x0000001f0c0c7812 */ /* 0x004fc800078ec0ff */
[----:B------:R-:W-:-:S13]  /*fb80*/  ISETP.NE.AND P0, PT, R12, RZ, PT ;  /* 0x000000ff0c00720c */ /* 0x000fda0003f05270 */
[----:B---3--:R-:W-:Y:S05]  /*fb90*/  @!P0 BRA `(.L_x_13365) ;  /* 0x0000000000048947 */ /* 0x008fea0003800000 */
[----:B------:R-:W-:Y:S01]  /*fba0*/  BPT.TRAP 0x1 ;  /* 0x000000040000795c */ /* 0x000fe20000300000 */
.L_x_13365:
[----:B------:R-:W-:Y:S05]  /*fbb0*/  BSYNC B2 ;  /* 0x0000000000027941 */ /* 0x000fea0003800000 */
.L_x_13364:
[----:B------:R-:W-:Y:S01]  /*fbc0*/  R2UR UR10, R11 ;  /* 0x000000000b0a72ca */ /* 0x000fe200000e0000 */
[----:B------:R-:W-:Y:S01]  /*fbd0*/  UIADD3 UR4, UP0, UR40, 0x670, URZ ;  /* 0x0000067028047890 */ /* 0x000fe2000ff1e03f */
[----:B------:R-:W-:Y:S01]  /*fbe0*/  R2UR UR6, R8 ;  /* 0x00000000080672ca */ /* 0x000fe200000e0000 */
[----:B01----:R-:W-:Y:S01]  /*fbf0*/  VIADD R5, R5, 0x168b0 ;  /* 0x000168b005057836 */ /* 0x003fe20000000000 */
[----:B------:R-:W-:Y:S01]  /*fc00*/  R2UR UR7, R9 ;  /* 0x00000000090772ca */ /* 0x000fe200000e0000 */
[----:B------:R-:W-:Y:S01]  /*fc10*/  UIADD3.X UR5, URZ, UR41, URZ, UP0, !UPT ;  /* 0x000000293f057290 */ /* 0x000fe200087fe43f */
[----:B------:R-:W-:Y:S02]  /*fc20*/  LEA R10, R10, R22, 0x1 ;  /* 0x000000160a0a7211 */ /* 0x000fe400078e08ff */
[----:B------:R-:W-:-:S03]  /*fc30*/  PLOP3.LUT P0, PT, PT, PT, PT, 0x80, 0x0 ;  /* 0x000000000000781c */ /* 0x000fc60003f0f070 */
[----:B------:R-:W-:-:S10]  /*fc40*/  VIADD R10, R10, 0x400 ;  /* 0x000004000a0a7836 */ /* 0x000fd40000000000 */
.L_x_13366:
        /* <DEDUP_REMOVED lines=10> */
.L_x_13356:
[----:B------:R-:W-:Y:S05]  /*fcf0*/  BSYNC B1 ;  /* 0x0000000000017941 */ /* 0x000fea0003800000 */
.L_x_13355:
[----:B------:R-:W-:Y:S01]  /*fd00*/  IADD3 R4, R4, -0x2, RZ ;  /* 0xfffffffe04047810 */ /* 0x000fe20007ffe0ff */
[----:B------:R-:W-:Y:S01]  /*fd10*/  VIADD R27, R27, 0x1 ;  /* 0x000000011b1b7836 */ /* 0x000fe20000000000 */
[----:B------:R-:W-:Y:S02]  /*fd20*/  PLOP3.LUT P0, PT, PT, PT, PT, 0x8, 0x0 ;  /* 0x000000000000781c */ /* 0x000fe40003f0e170 */
[----:B------:R-:W-:Y:S02]  /*fd30*/  ISETP.GE.AND P2, PT, R4, R3, PT ;  /* 0x000000030400720c */ /* 0x000fe40003f46270 */
[----:B------:R-:W-:-:S04]  /*fd40*/  ISETP.NE.AND P1, PT, R27, 0x2, PT ;  /* 0x000000021b00780c */ /* 0x000fc80003f25270 */
[----:B0-----:R-:W-:Y:S02]  /*fd50*/  SEL R5, RZ, 0x1, P1 ;  /* 0x00000001ff057807 */ /* 0x001fe40000800000 */
[----:B------:R-:W-:Y:S02]  /*fd60*/  SEL R27, R27, RZ, P1 ;  /* 0x000000ff1b1b7207 */ /* 0x000fe40000800000 */
[----:B------:R-:W-:-:S03]  /*fd70*/  LOP3.LUT R29, R29, R5, RZ, 0x3c, !PT ;  /* 0x000000051d1d7212 */ /* 0x000fc600078e3cff */
[----:B------:R-:W-:Y:S05]  /*fd80*/  @!P2 BRA `(.L_x_13349) ;  /* 0x000000040058a947 */ /* 0x000fea0003800000 */
.L_x_13379:
[----:B------:R-:W-:Y:S05]  /*fd90*/  YIELD ;  /* 0x0000000000007946 */ /* 0x000fea0003800000 */
[----:B------:R-:W-:Y:S04]  /*fda0*/  BSSY B1, `(.L_x_13367) ;  /* 0x000004c000017945 */ /* 0x000fe80003800000 */
[----:B------:R-:W-:Y:S05]  /*fdb0*/  @!P6 BRA `(.L_x_13368) ;  /* 0x000000040028e947 */ /* 0x000fea0003800000 */
[----:B------:R-:W0:Y:S01]  /*fdc0*/  S2R R5, SR_TID.X ;  /* 0x0000000000057919 */ /* 0x000e220000002100 */
[----:B------:R-:W-:Y:S01]  /*fdd0*/  SHF.L.U32 R6, R29, 0x1f, RZ ;  /* 0x0000001f1d067819 */ /* 0x000fe200000006ff */
[----:B------:R-:W-:Y:S01]  /*fde0*/  BSSY B2, `(.L_x_13369) ;  /* 0x0000006000027945 */ /* 0x000fe20003800000 */
[----:B0-----:R-:W-:Y:S01]  /*fdf0*/  LOP3.LUT R7, R5, 0x7f, RZ, 0xc0, !PT ;  /* 0x0000007f05077812 */ /* 0x001fe200078ec0ff */
[----:B------:R-:W-:-:S03]  /*fe00*/  IMAD R5, R27, 0x8, R22 ;  /* 0x000000081b057824 */ /* 0x000fc600078e0216 */
[----:B------:R-:W-:Y:S01]  /*fe10*/  ISETP.NE.AND P2, PT, R7, RZ, PT ;  /* 0x000000ff0700720c */ /* 0x000fe20003f45270 */
[----:B------:R-:W0:Y:S02]  /*fe20*/  SYNCS.PHASECHK.TRANS64.TRYWAIT P1, [R5+URZ+0x168a0], R6 ;  /* 0x0168a006050075a7 */ /* 0x000e24000802017f */
[----:B0-----:R-:W-:Y:S10]  /*fe30*/  @!P1 BRA `(.L_x_13370) ;  /* 0x00000060009c9947 */ /* 0x001ff40003800000 */
.L_x_13511:
[----:B------:R-:W-:Y:S05]  /*fe40*/  BSYNC B2 ;  /* 0x0000000000027941 */ /* 0x000fea0003800000 */
.L_x_13369:
        /* <DEDUP_REMOVED lines=9> */
.L_x_13372:
[----:B------:R-:W-:Y:S05]  /*fee0*/  BSYNC B2 ;  /* 0x0000000000027941 */ /* 0x000fea0003800000 */
.L_x_13371:
[----:B------:R-:W-:Y:S01]  /*fef0*/  IMAD.MOV.U32 R11, RZ, RZ, RZ ;  /* 0x000000ffff0b7224 */ /* 0x000fe200078e00ff */
[----:B------:R-:W-:Y:S01]  /*ff00*/  LEA R7, R27, R22, 0xe ;  /* 0x000000161b077211 */ /* 0x000fe200078e70ff */
        /* <DEDUP_REMOVED lines=9> */
.L_x_13373:
        /* <DEDUP_REMOVED lines=13> */
.L_x_13512:
[----:B------:R-:W-:Y:S05]  /*10070*/  BSYNC B2 ;  /* 0x0000000000027941 */ /* 0x000fea0003800000 */
.L_x_13374:
        /* <DEDUP_REMOVED lines=11> */
.L_x_13377:
[----:B------:R-:W-:Y:S05]  /*10130*/  BSYNC B2 ;  /* 0x0000000000027941 */ /* 0x000fea0003800000 */
.L_x_13376:
        /* <DEDUP_REMOVED lines=8> */
.L_x_13378:
        /* <DEDUP_REMOVED lines=10> */
.L_x_13368:
[----:B------:R-:W-:Y:S05]  /*10260*/  BSYNC B1 ;  /* 0x0000000000017941 */ /* 0x000fea0003800000 */
.L_x_13367:
        /* <DEDUP_REMOVED lines=8> */
.L_x_13349:
[----:B------:R-:W-:Y:S05]  /*102f0*/  BSYNC B0 ;  /* 0x0000000000007941 */ /* 0x000fea0003800000 */
.L_x_13348:
[----:B------:R-:W2:Y:S01]  /*10300*/  LDL R5, [R1+0x18] ;  /* 0x0000180001057983 */ /* 0x000ea20000100800 */
[----:B------:R-:W-:Y:S05]  /*10310*/  @!P0 WARPSYNC.ALL ;  /* 0x0000000000008948 */ /* 0x000fea0003800000 */
[----:B------:R-:W-:Y:S06]  /*10320*/  @!P0 BAR.SYNC.DEFER_BLOCKING 0xc, 0x200 ;  /* 0x0308000000008b1d */ /* 0x000fec0000010000 */
[----:B------:R-:W-:Y:S01]  /*10330*/  BSSY B7, `(.L_x_13380) ;  /* 0x00003b0000077945 */ /* 0x000fe20003800000 */
[----:B--2---:R-:W-:-:S13]  /*10340*/  ISETP.GT.AND P0, PT, R5, RZ, PT ;  /* 0x000000ff0500720c */ /* 0x004fda0003f04270 */
        /* <DEDUP_REMOVED lines=18> */
.L_x_13381:
        /* <DEDUP_REMOVED lines=19> */
[----:B0-----:R-:W-:Y:S05]  /*105a0*/  CALL.ABS.NOINC R2 ;  /* 0x0000000002007343 */ /* 0x001fea0003c00000 */
.L_x_13384:
[----:B------:R-:W-:Y:S05]  /*105b0*/  BSYNC B6 ;  /* 0x0000000000067941 */ /* 0x000fea0003800000 */
.L_x_13383:
        /* <DEDUP_REMOVED lines=20> */
.L_x_13387:
        /* <DEDUP_REMOVED lines=15> */
.L_x_13386:
[----:B------:R-:W-:Y:S05]  /*107f0*/  BSYNC B6 ;  /* 0x0000000000067941 */ /* 0x000fea0003800000 */
.L_x_13385:
        /* <DEDUP_REMOVED lines=10> */
[----:B------:R-:W0:Y:S03]  /*108a0*/  S2R R5, SR_TID.X ;  /* 0x0000000000057919 */ /* 0x000e260000002100 */
[----:B------:R-:W-:Y:S01]  /*108b0*/  @P0 IADD3.X R3, R24, UR5, RZ, P1, !PT ;  /* 0x0000000518030c10 */ /* 0x000fe20008ffe4ff */
[----:B------:R-:W4:Y:S04]  /*108c0*/  LDL.LU R9, [R1] ;  /* 0x0000000001097983 */ /* 0x000f280000300800 */
[----:B--2---:R-:W2:Y:S01]  /*108d0*/  @P0 LDG.E R20, desc[UR42][R2.64] ;  /* 0x0000002a02140981 */ /* 0x004ea2000c1e1900 */
[----:B-1----:R-:W-:-:S02]  /*108e0*/  ISETP.NE.AND P1, PT, R7, 0x1, PT ;  /* 0x000000010700780c */ /* 0x002fc40003f25270 */
[----:B---3--:R-:W-:Y:S02]  /*108f0*/  LEA.HI.SX32 R26, R26, 0xffffffff, 0x19 ;  /* 0xffffffff1a1a7811 */ /* 0x008fe400078fcaff */
[----:B0-----:R-:W-:Y:S02]  /*10900*/  LOP3.LUT R0, R0, 0x7f, RZ, 0xc0, !PT ;  /* 0x0000007f00007812 */ /* 0x001fe400078ec0ff */
[----:B------:R-:W-:Y:S01]  /*10910*/  SHF.L.U32 R6, R5, 0x4, RZ ;  /* 0x0000000405067819 */ /* 0x000fe200000006ff */
[----:B------:R-:W-:Y:S01]  /*10920*/  IMAD.SHL.U32 R8, R26, 0x80, RZ ;  /* 0x000000801a087824 */ /* 0x000fe200078e00ff */
[----:B------:R-:W-:Y:S02]  /*10930*/  SHF.R.U32.HI R0, RZ, 0x3, R0 ;  /* 0x00000003ff007819 */ /* 0x000fe40000011600 */
[----:B------:R-:W-:-:S03]  /*10940*/  LOP3.LUT R6, R6, 0x70, RZ, 0xc0, !PT ;  /* 0x0000007006067812 */ /* 0x000fc600078ec0ff */
[----:B------:R-:W0:Y:S01]  /*10950*/  @P1 LDC R5, c[0x0][0x434] ;  /* 0x00010d00ff051b82 */ /* 0x000e220000000800 */
[----:B------:R-:W-:-:S07]  /*10960*/  LOP3.LUT R0, R8, R0, R6, 0xfe, !PT ;  /* 0x0000000008007212 */ /* 0x000fce00078efe06 */
        /* <DEDUP_REMOVED lines=20> */
[----:B------:R0:W5:Y:S04]  /*10ab0*/  @!P0 LDG.E R2, desc[UR42][R6.64] ;  /* 0x0000002a06028981 */ /* 0x000168000c1e1900 */
[----:B------:R1:W-:Y:S02]  /*10ac0*/  STL [R1+0x20], R10 ;  /* 0x0000200a01007387 */ /* 0x0003e40000100800 */
[----:B-1----:R-:W-:-:S05]  /*10ad0*/  IMAD.U32 R10, RZ, RZ, UR38 ;  /* 0x00000026ff0a7e24 */ /* 0x002fca000f8e00ff */
[----:B------:R-:W-:Y:S02]  /*10ae0*/  ISETP.NE.AND P2, PT, R10, 0x3, PT ;  /* 0x000000030a00780c */ /* 0x000fe40003f45270 */
[----:B------:R-:W-:-:S11]  /*10af0*/  LOP3.LUT R9, R9, 0xfffffffd, RZ, 0xc0, !PT ;  /* 0xfffffffd09097812 */ /* 0x000fd600078ec0ff */
[----:B------:R-:W-:-:S05]  /*10b00*/  @P2 LOP3.LUT R9, R9, 0x2, RZ, 0xfc, !PT ;  /* 0x0000000209092812 */ /* 0x000fca00078efcff */
[----:B------:R0:W-:Y:S01]  /*10b10*/  STL [R1], R9 ;  /* 0x0000000901007387 */ /* 0x0001e20000100800 */
[----:B------:R-:W-:-:S03]  /*10b20*/  UMOV UR4, 0xffffffff ;  /* 0xffffffff00047882 */ /* 0x000fc60000000000 */
[----:B------:R-:W-:Y:S05]  /*10b30*/  BRA.DIV UR4, `(.L_x_13388) ;  /* 0x0000005604847947 */ /* 0x000fea000b800000 */
.L_x_13515:
[----:B0-----:R-:W-:-:S05]  /*10b40*/  SHF.R.S32.HI R9, RZ, 0x1f, R18 ;  /* 0x0000001fff097819 */ /* 0x001fca0000011412 */
[----:B------:R0:W-:Y:S01]  /*10b50*/  STL [R1+0x10], R9 ;  /* 0x0000100901007387 */ /* 0x0001e20000100800 */
[----:B------:R-:W-:Y:S05]  /*10b60*/  @!P2 BRA `(.L_x_13389) ;  /* 0x000000000004a947 */ /* 0x000fea0003800000 */
[----:B------:R-:W-:Y:S01]  /*10b70*/  BPT.TRAP 0x1 ;  /* 0x000000040000795c */ /* 0x000fe20000300000 */
.L_x_13389:
        /* <DEDUP_REMOVED lines=23> */
[----:B------:R-:W1:Y:S02]  /*10cf0*/  SYNCS.PHASECHK.TRANS64.TRYWAIT P0, [R3+URZ+0x16840], R4 ;  /* 0x01684004030075a7 */ /* 0x000e64000800017f */
[----:B-1----:R-:W-:Y:S05]  /*10d00*/  @!P0 BRA `(.L_x_13391) ;  /* 0x0000005400448947 */ /* 0x002fea0003800000 */
.L_x_13516:
[----:B------:R-:W-:Y:S05]  /*10d10*/  BSYNC B0 ;  /* 0x0000000000007941 */ /* 0x000fea0003800000 */
.L_x_13390:
[----:B0-----:R-:W2:Y:S01]  /*10d20*/  LDL R9, [R1+0x10] ;  /* 0x0000100001097983 */ /* 0x001ea20000100800 */
[----:B------:R-:W-:-:S03]  /*10d30*/  ULDC.64 UR4, c[0x0][0x300] ;  /* 0x0000c00000047ab9 */ /* 0x000fc60000000a00 */
[----:B------:R-:W3:Y:S04]  /*10d40*/  LDL R14, [R1+0x18] ;  /* 0x00001800010e7983 */ /* 0x000ee80000100800 */
[----:B------:R-:W4:Y:S01]  /*10d50*/  LDL.LU R10, [R1] ;  /* 0x00000000010a7983 */ /* 0x000f220000300800 */
[----:B------:R-:W-:Y:S02]  /*10d60*/  IMAD R6, R6, UR4, RZ ;  /* 0x0000000406067c24 */ /* 0x000fe4000f8e02ff */
[C---:B-1----:R-:W-:Y:S01]  /*10d70*/  IMAD.WIDE.U32 R4, R0.reuse, UR4, RZ ;  /* 0x0000000400047c25 */ /* 0x042fe2000f8e00ff */
[----:B------:R-:W0:Y:S03]  /*10d80*/  S2R R13, SR_TID.X ;  /* 0x00000000000d7919 */ /* 0x000e260000002100 */
[----:B------:R-:W-:Y:S01]  /*10d90*/  IMAD R6, R0, UR5, R6 ;  /* 0x0000000500067c24 */ /* 0x000fe2000f8e0206 */
[----:B------:R-:W-:-:S02]  /*10da0*/  ULDC.64 UR4, c[0x0][0x310] ;  /* 0x0000c40000047ab9 */ /* 0x000fc40000000a00 */
[----:B------:R-:W-:Y:S02]  /*10db0*/  IMAD R7, R7, UR4, RZ ;  /* 0x0000000407077c24 */ /* 0x000fe4000f8e02ff */
[----:B------:R-:W-:Y:S02]  /*10dc0*/  IADD3 R5, R5, R6, RZ ;  /* 0x0000000605057210 */ /* 0x000fe40007ffe0ff */
[C---:B------:R-:W-:Y:S02]  /*10dd0*/  IMAD R7, R2.reuse, UR5, R7 ;  /* 0x0000000502077c24 */ /* 0x040fe4000f8e0207 */
[----:B------:R-:W-:Y:S01]  /*10de0*/  IMAD.WIDE.U32 R4, R2, UR4, R4 ;  /* 0x0000000402047c25 */ /* 0x000fe2000f8e0004 */
[----:B------:R-:W-:-:S03]  /*10df0*/  ULDC.64 UR4, c[0x0][0x308] ;  /* 0x0000c20000047ab9 */ /* 0x000fc60000000a00 */
[----:B------:R-:W-:Y:S02]  /*10e00*/  IMAD.IADD R5, R5, 0x1, R7 ;  /* 0x0000000105057824 */ /* 0x000fe400078e0207 */
[----:B------:R-:W-:-:S04]  /*10e10*/  IMAD.WIDE.U32 R4, R18, UR4, R4 ;  /* 0x0000000412047c25 */ /* 0x000fc8000f8e0004 */
[----:B--2---:R-:W-:Y:S02]  /*10e20*/  IMAD R2, R9, UR4, RZ ;  /* 0x0000000409027c24 */ /* 0x004fe4000f8e02ff */
[----:B------:R-:W1:Y:S02]  /*10e30*/  S2R R9, SR_TID.X ;  /* 0x0000000000097919 */ /* 0x000e640000002100 */
[----:B------:R-:W-:Y:S01]  /*10e40*/  IMAD R2, R18, UR5, R2 ;  /* 0x0000000512027c24 */ /* 0x000fe2000f8e0202 */
[----:B------:R-:W-:Y:S02]  /*10e50*/  ULDC.64 UR4, c[0x0][0x2e8] ;  /* 0x0000ba0000047ab9 */ /* 0x000fe40000000a00 */
[----:B------:R-:W-:Y:S01]  /*10e60*/  LEA R0, P0, R4, UR4, 0x1 ;  /* 0x0000000404007c11 */ /* 0x000fe2000f8008ff */
[----:B------:R-:W-:Y:S01]  /*10e70*/  ULDC UR4, c[0x0][0x2f4] ;  /* 0x0000bd0000047ab9 */ /* 0x000fe20000000800 */
[----:B----4-:R-:W-:Y:S01]  /*10e80*/  LOP3.LUT R10, R10, 0xfffffffe, RZ, 0xc0, !PT ;  /* 0xfffffffe0a0a7812 */ /* 0x010fe200078ec0ff */
[----:B------:R-:W-:-:S05]  /*10e90*/  IMAD.IADD R2, R5, 0x1, R2 ;  /* 0x0000000105027824 */ /* 0x000fca00078e0202 */
[----:B------:R-:W-:Y:S02]  /*10ea0*/  LEA.HI.X R2, R4, UR5, R2, 0x1, P0 ;  /* 0x0000000504027c11 */ /* 0x000fe400080f0c02 */
[----:B-1----:R-:W-:Y:S01]  /*10eb0*/  LOP3.LUT R11, R9, 0x7f, RZ, 0xc0, !PT ;  /* 0x0000007f090b7812 */ /* 0x002fe200078ec0ff */
[----:B0-----:R-:W-:-:S03]  /*10ec0*/  IMAD.SHL.U32 R9, R13, 0x8, RZ ;  /* 0x000000080d097824 */ /* 0x001fc600078e00ff */
[----:B------:R-:W-:Y:S02]  /*10ed0*/  SHF.R.U32.HI R12, RZ, 0x3, R11 ;  /* 0x00000003ff0c7819 */ /* 0x000fe4000001160b */
[----:B------:R-:W-:Y:S02]  /*10ee0*/  LOP3.LUT R9, R9, 0x38, RZ, 0xc0, !PT ;  /* 0x0000003809097812 */ /* 0x000fe400078ec0ff */
[----:B---3--:R-:W-:Y:S02]  /*10ef0*/  IADD3 R4, -R12, R14, -R8 ;  /* 0x0000000e0c047210 */ /* 0x008fe40007ffe908 */
[----:B------:R-:W-:Y:S01]  /*10f00*/  ISETP.GE.AND P2, PT, R9, UR4, PT ;  /* 0x0000000409007c0c */ /* 0x000fe2000bf46270 */
[----:B------:R-:W-:Y:S01]  /*10f10*/  UMOV UR4, 0xffffffff ;  /* 0xffffffff00047882 */ /* 0x000fe20000000000 */
[----:B------:R-:W-:Y:S01]  /*10f20*/  SHF.L.U32 R12, R11, 0x3, RZ ;  /* 0x000000030b0c7819 */ /* 0x000fe200000006ff */
[----:B------:R-:W-:Y:S01]  /*10f30*/  IMAD.SHL.U32 R11, R13, 0x8, RZ ;  /* 0x000000080d0b7824 */ /* 0x000fe200078e00ff */
[----:B------:R-:W-:-:S04]  /*10f40*/  ISETP.GE.AND P0, PT, R4, 0x1, PT ;  /* 0x000000010400780c */ /* 0x000fc80003f06270 */
[----:B------:R-:W-:-:S04]  /*10f50*/  LOP3.LUT R11, R11, 0x1f8, RZ, 0xc0, !PT ;  /* 0x000001f80b0b7812 */ /* 0x000fc800078ec0ff */
[----:B------:R-:W-:Y:S02]  /*10f60*/  LOP3.LUT R11, R11, 0x38, R13, 0x78, !PT ;  /* 0x000000380b0b7812 */ /* 0x000fe400078e780d */
[----:B------:R-:W-:Y:S02]  /*10f70*/  @P2 LOP3.LUT R10, R10, 0x1, RZ, 0xfc, !PT ;  /* 0x000000010a0a2812 */ /* 0x000fe400078efcff */
[----:B------:R-:W-:-:S03]  /*10f80*/  LOP3.LUT R11, R11, 0x200, R12, 0xf8, !PT ;  /* 0x000002000b0b7812 */ /* 0x000fc600078ef80c */
[----:B------:R0:W-:Y:S02]  /*10f90*/  STL [R1], R10 ;  /* 0x0000000a01007387 */ /* 0x0001e40000100800 */
[----:B------:R-:W-:Y:S01]  /*10fa0*/  IMAD R5, R25, 0x2000, R11 ;  /* 0x0000200019057824 */ /* 0x000fe200078e020b */
[----:B------:R-:W-:Y:S06]  /*10fb0*/  BRA.DIV UR4, `(.L_x_13392) ;  /* 0x0000005204ac7947 */ /* 0x000fec000b800000 */
[----:B------:R-:W1:Y:S01]  /*10fc0*/  SHFL.IDX PT, R7, R0, RZ, 0x181f ;  /* 0x00181fff00077589 */ /* 0x000e6200000e0000 */
[----:B------:R-:W-:-:S03]  /*10fd0*/  @P0 LEA R8, R5, R22, 0x1 ;  /* 0x0000001605080211 */ /* 0x000fc600078e08ff */
[----:B------:R-:W2:Y:S01]  /*10fe0*/  SHFL.IDX PT, R6, R2, RZ, 0x181f ;  /* 0x00181fff02067589 */ /* 0x000ea200000e0000 */
[----:B-1----:R-:W-:-:S05]  /*10ff0*/  @P0 LEA R7, P1, R9, R7, 0x1 ;  /* 0x0000000709070211 */ /* 0x002fca00078208ff */
[----:B--2---:R-:W-:-:S05]  /*11000*/  @P0 IMAD.X R6, RZ, RZ, R6, P1 ;  /* 0x000000ffff060224 */ /* 0x004fca00008e0606 */
[----:B------:R-:W-:-:S04]  /*11010*/  @P0 LOP3.LUT R7, R7, R6, RZ, 0x3c, !PT ;  /* 0x0000000607070212 */ /* 0x000fc800078e3cff */
[----:B------:R-:W-:-:S04]  /*11020*/  @P0 LOP3.LUT R6, R7, R6, RZ, 0x3c, !PT ;  /* 0x0000000607060212 */ /* 0x000fc800078e3cff */
[----:B------:R-:W-:-:S05]  /*11030*/  @P0 LOP3.LUT R7, R7, R6, RZ, 0x3c, !PT ;  /* 0x0000000607070212 */ /* 0x000fca00078e3cff */
[----:B------:R-:W-:Y:S01]  /*11040*/  @!PT LDS RZ, [RZ] ;  /* 0x00000000fffff984 */ /* 0x000fe20000000800 */
[----:B------:R1:W-:Y:S01]  /*11050*/  @P0 LDGSTS.E.BYPASS.LTC128B.128 [R8+0xe400], desc[UR42][R6.64], !P2 ;  /* 0x0e40000006080fae */ /* 0x0003e2000d101d6a */
[----:B------:R-:W-:-:S03]  /*11060*/  ISETP.GE.AND P0, PT, R4, 0x11, PT ;  /* 0x000000110400780c */ /* 0x000fc60003f06270 */
[----:B-1----:R-:W1:Y:S10]  /*11070*/  SHFL.IDX PT, R7, R0, 0x1, 0x181f ;  /* 0x00381f0000077f89 */ /* 0x002e7400000e0000 */
[----:B------:R-:W-:Y:S01]  /*11080*/  @P0 IMAD R8, R5, 0x2, R22 ;  /* 0x0000000205080824 */ /* 0x000fe200078e0216 */
[----:B------:R-:W2:Y:S01]  /*11090*/  SHFL.IDX PT, R6, R2, 0x1, 0x181f ;  /* 0x00381f0002067f89 */ /* 0x000ea200000e0000 */
[----:B-1----:R-:W-:-:S05]  /*110a0*/  @P0 LEA R7, P1, R9, R7, 0x1 ;  /* 0x0000000709070211 */ /* 0x002fca00078208ff */
[----:B--2---:R-:W-:-:S05]  /*110b0*/  @P0 IMAD.X R6, RZ, RZ, R6, P1 ;  /* 0x000000ffff060224 */ /* 0x004fca00008e0606 */
[----:B------:R-:W-:-:S04]  /*110c0*/  @P0 LOP3.LUT R7, R7, R6, RZ, 0x3c, !PT ;  /* 0x0000000607070212 */ /* 0x000fc800078e3cff */
[----:B------:R-:W-:-:S04]  /*110d0*/  @P0 LOP3.LUT R6, R7, R6, RZ, 0x3c, !PT ;  /* 0x0000000607060212 */ /* 0x000fc800078e3cff */
[----:B------:R-:W-:-:S05]  /*110e0*/  @P0 LOP3.LUT R7, R7, R6, RZ, 0x3c, !PT ;  /* 0x0000000607070212 */ /* 0x000fca00078e3cff */
[----:B------:R1:W-:Y:S01]  /*110f0*/  @P0 LDGSTS.E.BYPASS.LTC128B.128 [R8+0xec00], desc[UR42][R6.64], !P2 ;  /* 0x0ec0000006080fae */ /* 0x0003e2000d101d6a */
[----:B------:R-:W-:-:S03]  /*11100*/  ISETP.GE.AND P0, PT, R4, 0x21, PT ;  /* 0x000000210400780c */ /* 0x000fc60003f06270 */
[----:B-1----:R-:W1:Y:S10]  /*11110*/  SHFL.IDX PT, R7, R0, 0x2, 0x181f ;  /* 0x00581f0000077f89 */ /* 0x002e7400000e0000 */
[----:B------:R-:W-:Y:S01]  /*11120*/  @P0 LEA R8, R5, R22, 0x1 ;  /* 0x0000001605080211 */ /* 0x000fe200078e08ff */
        /* <DEDUP_REMOVED lines=40> */
[----:B------:R-:W2:Y:S04]  /*113b0*/  SHFL.IDX PT, R6, R2, 0x6, 0x181f ;  /* 0x00d81f0002067f89 */ /* 0x000ea800000e0000 */
[----:B------:R-:W3:Y:S04]  /*113c0*/  SHFL.IDX PT, R2, R2, 0x7, 0x181f ;  /* 0x00f81f0002027f89 */ /* 0x000ee800000e0000 */
[----:B------:R-:W4:Y:S01]  /*113d0*/  SHFL.IDX PT, R0, R0, 0x7, 0x181f ;  /* 0x00f81f0000007f89 */ /* 0x000f2200000e0000 */
[----:B-1----:R-:W-:-:S05]  /*113e0*/  @P0 LEA R7, P1, R9, R7, 0x1 ;  /* 0x0000000709070211 */ /* 0x002fca00078208ff */
[----:B--2---:R-:W-:-:S05]  /*113f0*/  @P0 IMAD.X R6, RZ, RZ, R6, P1 ;  /* 0x000000ffff060224 */ /* 0x004fca00008e0606 */
[----:B------:R-:W-:-:S04]  /*11400*/  @P0 LOP3.LUT R7, R7, R6, RZ, 0x3c, !PT ;  /* 0x0000000607070212 */ /* 0x000fc800078e3cff */
[----:B------:R-:W-:-:S04]  /*11410*/  @P0 LOP3.LUT R6, R7, R6, RZ, 0x3c, !PT ;  /* 0x0000000607060212 */ /* 0x000fc800078e3cff */
[----:B------:R-:W-:-:S05]  /*11420*/  @P0 LOP3.LUT R7, R7, R6, RZ, 0x3c, !PT ;  /* 0x0000000607070212 */ /* 0x000fca00078e3cff */
[----:B---34-:R1:W-:Y:S02]  /*11430*/  @P0 LDGSTS.E.BYPASS.LTC128B.128 [R8+0x11400], desc[UR42][R6.64], !P2 ;  /* 0x1140000006080fae */ /* 0x0183e4000d101d6a */
.L_x_13534:
[----:B------:R-:W-:-:S13]  /*11440*/  ISETP.GE.AND P0, PT, R4, 0x71, PT ;  /* 0x000000710400780c */ /* 0x000fda0003f06270 */
[----:B-12---:R-:W-:Y:S01]  /*11450*/  @P0 LEA R6, P1, R9, R0, 0x1 ;  /* 0x0000000009060211 */ /* 0x006fe200078208ff */
        /* <DEDUP_REMOVED lines=8> */
.L_x_13393:
        /* <DEDUP_REMOVED lines=11> */
.L_x_13394:
[----:B------:R2:W5:Y:S01]  /*11590*/  LDL.LU R4, [R1+0x28] ;  /* 0x0000280001047983 */ /* 0x0005620000300800 */
[----:B------:R2:W-:Y:S03]  /*115a0*/  SYNCS.ARRIVE.TRANS64.A1T0 RZ, [R3+URZ+0x16830], RZ ;  /* 0x016830ff03ff79a7 */ /* 0x0005e6000810003f */
[----:B-1----:R2:W5:Y:S04]  /*115b0*/  LDL.LU R7, [R1+0x8] ;  /* 0x0000080001077983 */ /* 0x0025680000300800 */
[----:B------:R2:W5:Y:S02]  /*115c0*/  LDL.LU R6, [R1+0x30] ;  /* 0x0000300001067983 */ /* 0x0005640000300800 */
[----:B------:R-:W-:Y:S05]  /*115d0*/  WARPSYNC.ALL ;  /* 0x0000000000007948 */ /* 0x000fea0003800000 */
[----:B------:R-:W-:Y:S01]  /*115e0*/  ULDC.64 UR6, c[0x0][0xa00] ;  /* 0x0002800000067ab9 */ /* 0x000fe20000000a00 */
[----:B------:R-:W-:Y:S01]  /*115f0*/  ULDC.64 UR4, c[0x0][0x298] ;  /* 0x0000a60000047ab9 */ /* 0x000fe20000000a00 */
[----:B------:R-:W-:Y:S01]  /*11600*/  BAR.SYNC.DEFER_BLOCKING 0x8, 0x200 ;  /* 0x0208000000007b1d */ /* 0x000fe20000010000 */
[----:B------:R-:W-:Y:S02]  /*11610*/  ISETP.NE.U32.AND P0, PT, RZ, UR6, PT ;  /* 0x00000006ff007c0c */ /* 0x000fe4000bf05070 */
[----:B------:R-:W-:-:S02]  /*11620*/  IADD3 R0, R22, 0x8400, RZ ;  /* 0x0000840016007810 */ /* 0x000fc40007ffe0ff */
[----:B------:R-:W-:Y:S01]  /*11630*/  ISETP.NE.AND.EX P0, PT, RZ, UR7, PT, P0 ;  /* 0x00000007ff007c0c */ /* 0x000fe2000bf05300 */
[----:B------:R-:W-:Y:S01]  /*11640*/  BSSY B6, `(.L_x_13395) ;  /* 0x000001e000067945 */ /* 0x000fe20003800000 */
[----:B------:R-:W-:Y:S02]  /*11650*/  LOP3.LUT P1, RZ, R0, 0x3ff, RZ, 0xc0, !PT ;  /* 0x000003ff00ff7812 */ /* 0x000fe4000782c0ff */
[----:B-----5:R-:W-:Y:S02]  /*11660*/  SHF.R.S32.HI R2, RZ, 0x1f, R4 ;  /* 0x0000001fff027819 */ /* 0x020fe40000011404 */
[----:B--2---:R-:W-:-:S03]  /*11670*/  SEL R3, R7, RZ, !P0 ;  /* 0x000000ff07037207 */ /* 0x004fc60004000000 */
[----:B------:R-:W-:-:S04]  /*11680*/  IMAD R2, R2, UR4, RZ ;  /* 0x0000000402027c24 */ /* 0x000fc8000f8e02ff */
[----:B------:R-:W-:Y:S01]  /*11690*/  IMAD R0, R4, UR5, R2 ;  /* 0x0000000504007c24 */ /* 0x000fe2000f8e0202 */
[----:B------:R-:W-:Y:S01]  /*116a0*/  SEL R2, R6, RZ, !P0 ;  /* 0x000000ff06027207 */ /* 0x000fe20004000000 */
[----:B------:R-:W-:-:S04]  /*116b0*/  IMAD.WIDE.U32 R4, R4, UR4, RZ ;  /* 0x0000000404047c25 */ /* 0x000fc8000f8e00ff */
[----:B------:R-:W-:Y:S01]  /*116c0*/  IMAD.IADD R0, R5, 0x1, R0 ;  /* 0x0000000105007824 */ /* 0x000fe200078e0200 */
[----:B------:R1:W-:Y:S04]  /*116d0*/  STL.64 [R1+0x28], R4 ;  /* 0x0000280401007387 */ /* 0x0003e80000100a00 */
[----:B------:R1:W-:Y:S04]  /*116e0*/  STL [R1+0x8], R3 ;  /* 0x0000080301007387 */ /* 0x0003e80000100800 */
[----:B------:R1:W-:Y:S04]  /*116f0*/  STL [R1+0x38], R2 ;  /* 0x0000380201007387 */ /* 0x0003e80000100800 */
[----:B------:R1:W-:Y:S01]  /*11700*/  STL [R1+0x30], R0 ;  /* 0x0000300001007387 */ /* 0x0003e20000100800 */
[----:B------:R-:W-:Y:S05]  /*11710*/  @!P1 BRA `(.L_x_13396) ;  /* 0x0000000000409947 */ /* 0x000fea0003800000 */
[----:B-1----:R-:W-:Y:S01]  /*11720*/  MOV R2, 0x0 ;  /* 0x0000000000027802 */ /* 0x002fe20000000f00 */
        /* <DEDUP_REMOVED lines=9> */
[----:B0-----:R-:W-:-:S02]  /*117c0*/  IMAD.U32 R10, RZ, RZ, UR8 ;  /* 0x00000008ff0a7e24 */ /* 0x001fc4000f8e00ff */
[----:B------:R-:W-:Y:S02]  /*117d0*/  IMAD.U32 R11, RZ, RZ, UR9 ;  /* 0x00000009ff0b7e24 */ /* 0x000fe4000f8e00ff */
[----:B------:R-:W-:Y:S02]  /*117e0*/  IMAD.MOV.U32 R12, RZ, RZ, 0x1 ;  /* 0x00000001ff0c7424 */ /* 0x000fe400078e00ff */
[----:B------:R-:W-:-:S07]  /*117f0*/  IMAD.MOV.U32 R13, RZ, RZ, RZ ;  /* 0x000000ffff0d7224 */ /* 0x000fce00078e00ff */
[----:B------:R-:W-:-:S07]  /*11800*/  LEPC R20, `(.L_x_13396) ;  /* 0x000000001014794e */ /* 0x000fce0000000000 */
[----:B-1----:R-:W-:Y:S05]  /*11810*/  CALL.ABS.NOINC R2 ;  /* 0x0000000002007343 */ /* 0x002fea0003c00000 */
.L_x_13396:
[----:B------:R-:W-:Y:S05]  /*11820*/  BSYNC B6 ;  /* 0x0000000000067941 */ /* 0x000fea0003800000 */
.L_x_13395:
[----:B------:R-:W2:Y:S01]  /*11830*/  LDL.LU R21, [R1+0x30] ;  /* 0x0000300001157983 */ /* 0x000ea20000300800 */
[----:B------:R-:W-:Y:S01]  /*11840*/  ULDC.64 UR4, c[0x0][0x2d8] ;  /* 0x0000b60000047ab9 */ /* 0x000fe20000000a00 */
[----:B0-----:R-:W0:Y:S01]  /*11850*/  LDC R10, c[0x0][0x448] ;  /* 0x00011200ff0a7b82 */ /* 0x001e220000000800 */
[----:B------:R-:W-:Y:S01]  /*11860*/  ULDC.64 UR6, c[0x0][0x2c8] ;  /* 0x0000b20000067ab9 */ /* 0x000fe20000000a00 */
[----:B-1----:R-:W2:Y:S01]  /*11870*/  LDL.LU.64 R2, [R1+0x28] ;  /* 0x0000280001027983 */ /* 0x002ea20000300a00 */
[----:B------:R-:W-:-:S03]  /*11880*/  ULDC.64 UR8, c[0x0][0x280] ;  /* 0x0000a00000087ab9 */ /* 0x000fc60000000a00 */
[----:B------:R-:W3:Y:S04]  /*11890*/  LDL R20, [R1+0x10] ;  /* 0x0000100001147983 */ /* 0x000ee80000100800 */
[----:B------:R-:W4:Y:S04]  /*118a0*/  LDL.LU R6, [R1+0x38] ;  /* 0x0000380001067983 */ /* 0x000f280000300800 */
[----:B------:R-:W4:Y:S01]  /*118b0*/  LDL.LU R5, [R1+0x8] ;  /* 0x0000080001057983 */ /* 0x000f220000300800 */
[----:B0-----:R-:W-:-:S13]  /*118c0*/  ISETP.NE.AND P0, PT, R10, 0x1, PT ;  /* 0x000000010a00780c */ /* 0x001fda0003f05270 */
[----:B------:R-:W0:Y:S08]  /*118d0*/  @P0 LDC R7, c[0x0][0x44c] ;  /* 0x00011300ff070b82 */ /* 0x000e300000000800 */
[----:B------:R-:W1:Y:S01]  /*118e0*/  @P0 LDC R8, c[0x0][0x450] ;  /* 0x00011400ff080b82 */ /* 0x000e620000000800 */
[----:B--2---:R-:W-:Y:S02]  /*118f0*/  IMAD.MOV.U32 R3, RZ, RZ, R21 ;  /* 0x000000ffff037224 */ /* 0x004fe400078e0015 */
[----:B------:R-:W2:Y:S01]  /*11900*/  S2R R21, SR_TID.X ;  /* 0x0000000000157919 */ /* 0x000ea20000002100 */
[----:B---3--:R-:W-:-:S02]  /*11910*/  IMAD R0, R20, UR4, RZ ;  /* 0x0000000414007c24 */ /* 0x008fc4000f8e02ff */
[----:B------:R-:W3:Y:S01]  /*11920*/  S2R R20, SR_TID.X ;  /* 0x0000000000147919 */ /* 0x000ee20000002100 */
[----:B------:R-:W-:-:S04]  /*11930*/  IMAD.WIDE.U32 R2, R18, UR4, R2 ;  /* 0x0000000412027c25 */ /* 0x000fc8000f8e0002 */
[----:B------:R-:W-:Y:S01]  /*11940*/  IMAD R0, R18, UR5, R0 ;  /* 0x0000000512007c24 */ /* 0x000fe2000f8e0200 */
[----:B------:R-:W-:-:S04]  /*11950*/  ULDC.64 UR4, c[0x0][0x2e0] ;  /* 0x0000b80000047ab9 */ /* 0x000fc80000000a00 */
[----:B------:R-:W-:Y:S01]  /*11960*/  IADD3 R3, R3, R0, RZ ;  /* 0x0000000003037210 */ /* 0x000fe20007ffe0ff */
[----:B----4-:R-:W-:Y:S02]  /*11970*/  IMAD R0, R6, UR4, RZ ;  /* 0x0000000406007c24 */ /* 0x010fe4000f8e02ff */
[----:B------:R-:W-:-:S04]  /*11980*/  IMAD.WIDE.U32 R2, R5, UR4, R2 ;  /* 0x0000000405027c25 */ /* 0x000fc8000f8e0002 */
[----:B------:R-:W-:Y:S02]  /*11990*/  IMAD.MOV.U32 R4, RZ, RZ, R2 ;  /* 0x000000ffff047224 */ /* 0x000fe400078e0002 */
[----:B------:R-:W-:Y:S01]  /*119a0*/  IMAD R0, R5, UR5, R0 ;  /* 0x0000000505007c24 */ /* 0x000fe2000f8e0200 */
[----:B------:R-:W-:-:S03]  /*119b0*/  ULDC.64 UR4, c[0x0][0x2d0] ;  /* 0x0000b40000047ab9 */ /* 0x000fc60000000a00 */
[----:B------:R-:W-:Y:S02]  /*119c0*/  IMAD.IADD R5, R3, 0x1, R0 ;  /* 0x0000000103057824 */ /* 0x000fe400078e0200 */
[----:B--2---:R-:W-:Y:S01]  /*119d0*/  IMAD.SHL.U32 R21, R21, 0x10, RZ ;  /* 0x0000001015157824 */ /* 0x004fe200078e00ff */
[----:B---3--:R-:W-:-:S04]  /*119e0*/  LOP3.LUT R20, R20, 0x7f, RZ, 0xc0, !PT ;  /* 0x0000007f14147812 */ /* 0x008fc800078ec0ff */
[----:B------:R-:W-:Y:S02]  /*119f0*/  LOP3.LUT R21, R21, 0x70, RZ, 0xc0, !PT ;  /* 0x0000007015157812 */ /* 0x000fe400078ec0ff */
[----:B------:R-:W-:-:S04]  /*11a00*/  SHF.R.U32.HI R20, RZ, 0x3, R20 ;  /* 0x00000003ff147819 */ /* 0x000fc80000011614 */
[----:B------:R-:W-:-:S05]  /*11a10*/  LOP3.LUT R20, R20, R21, RZ, 0xfc, !PT ;  /* 0x0000001514147212 */ /* 0x000fca00078efcff */
[----:B------:R-:W-:Y:S02]  /*11a20*/  IMAD R6, R17, 0xc0, R20 ;  /* 0x000000c011067824 */ /* 0x000fe400078e0214 */
[----:B------:R2:W5:Y:S02]  /*11a30*/  LDL R20, [R1+0x24] ;  /* 0x0000240001147983 */ /* 0x0005640000100800 */
[----:B0-----:R-:W-:Y:S01]  /*11a40*/  @P0 IMAD.HI.U32 R7, R6, R7, RZ ;  /* 0x0000000706070227 */ /* 0x001fe200078e00ff */
[----:B------:R-:W-:Y:S01]  /*11a50*/  MOV R2, R6 ;  /* 0x0000000600027202 */ /* 0x000fe20000000f00 */
[----:B------:R-:W0:Y:S03]  /*11a60*/  S2R R11, SR_TID.X ;  /* 0x00000000000b7919 */ /* 0x000e260000002100 */
        /* <DEDUP_REMOVED lines=9> */
[----:B------:R-:W-:Y:S01]  /*11b00*/  IMAD.WIDE.U32 R8, R0, UR6, R2 ;  /* 0x0000000600087c25 */ /* 0x000fe2000f8e0002 */
[----:B------:R-:W-:Y:S02]  /*11b10*/  IADD3 R3, R6, 0x80, RZ ;  /* 0x0000008006037810 */ /* 0x000fe40007ffe0ff */
[----:B0-----:R-:W-:Y:S01]  /*11b20*/  SHF.L.U32 R21, R11, 0x3, RZ ;  /* 0x000000030b157819 */ /* 0x001fe200000006ff */
[----:B------:R-:W-:Y:S01]  /*11b30*/  IMAD R7, R7, UR6, RZ ;  /* 0x0000000607077c24 */ /* 0x000fe2000f8e02ff */
[----:B------:R-:W-:Y:S01]  /*11b40*/  LEA R2, P1, R8, UR8, 0x1 ;  /* 0x0000000808027c11 */ /* 0x000fe2000f8208ff */
[----:B------:R-:W-:Y:S01]  /*11b50*/  IMAD.MOV.U32 R6, RZ, RZ, R3 ;  /* 0x000000ffff067224 */ /* 0x000fe200078e0003 */
[----:B------:R-:W-:Y:S01]  /*11b60*/  LOP3.LUT R21, R21, 0x38, RZ, 0xc0, !PT ;  /* 0x0000003815157812 */ /* 0x000fe200078ec0ff */
[----:B------:R-:W-:Y:S01]  /*11b70*/  IMAD R0, R0, UR7, R7 ;  /* 0x0000000700007c24 */ /* 0x000fe2000f8e0207 */
[----:B------:R-:W-:Y:S01]  /*11b80*/  LOP3.LUT R11, R11, 0x7f, RZ, 0xc0, !PT ;  /* 0x0000007f0b0b7812 */ /* 0x000fe200078ec0ff */
[----:B------:R-:W0:Y:S02]  /*11b90*/  @P0 LDC R7, c[0x0][0x44c] ;  /* 0x00011300ff070b82 */ /* 0x000e240000000800 */
[----:B------:R-:W-:Y:S01]  /*11ba0*/  IMAD.IADD R0, R9, 0x1, R0 ;  /* 0x0000000109007824 */ /* 0x000fe200078e0200 */
[----:B------:R-:W-:-:S04]  /*11bb0*/  SHF.R.U32.HI R9, RZ, 0x3, R11 ;  /* 0x00000003ff097819 */ /* 0x000fc8000001160b */
[----:B------:R-:W-:Y:S02]  /*11bc0*/  LEA.HI.X R0, R8, UR9, R0, 0x1, P1 ;  /* 0x0000000908007c11 */ /* 0x000fe400088f0c00 */
[----:B------:R-:W1:Y:S01]  /*11bd0*/  @P0 LDC R8, c[0x0][0x450] ;  /* 0x00011400ff080b82 */ /* 0x000e620000000800 */
[----:B0-----:R-:W-:-:S05]  /*11be0*/  @P0 IMAD.HI.U32 R7, R3, R7, RZ ;  /* 0x0000000703070227 */ /* 0x001fca00078e00ff */
[----:B-1----:R-:W-:-:S05]  /*11bf0*/  @P0 SHF.R.U32.HI R6, RZ, R8, R7 ;  /* 0x00000008ff060219 */ /* 0x002fca0000011607 */
[----:B------:R-:W-:Y:S02]  /*11c00*/  IMAD.MOV R7, RZ, RZ, -R6 ;  /* 0x000000ffff077224 */ /* 0x000fe400078e0a06 */
[----:B------:R-:W-:-:S04]  /*11c10*/  IMAD.WIDE.U32 R4, R6, UR4, R4 ;  /* 0x0000000406047c25 */ /* 0x000fc8000f8e0004 */
[----:B------:R-:W-:Y:S01]  /*11c20*/  IMAD R3, R10, R7, R3 ;  /* 0x000000070a037224 */ /* 0x000fe200078e0203 */
[----:B------:R-:W-:-:S04]  /*11c30*/  SHF.R.S32.HI R7, RZ, 0x1f, R6 ;  /* 0x0000001fff077819 */ /* 0x000fc80000011406 */
[----:B------:R-:W-:Y:S01]  /*11c40*/  SHF.R.S32.HI R8, RZ, 0x1f, R3 ;  /* 0x0000001fff087819 */ /* 0x000fe20000011403 */
[----:B------:R-:W-:Y:S01]  /*11c50*/  IMAD R7, R7, UR4, RZ ;  /* 0x0000000407077c24 */ /* 0x000fe2000f8e02ff */
[----:B------:R-:W-:Y:S02]  /*11c60*/  ULDC UR4, c[0x0][0x2b8] ;  /* 0x0000ae0000047ab9 */ /* 0x000fe40000000800 */
[----:B------:R-:W-:Y:S01]  /*11c70*/  ISETP.GE.AND P0, PT, R21, UR4, PT ;  /* 0x0000000415007c0c */ /* 0x000fe2000bf06270 */
[----:B------:R-:W-:Y:S01]  /*11c80*/  IMAD R7, R6, UR5, R7 ;  /* 0x0000000506077c24 */ /* 0x000fe2000f8e0207 */
[----:B------:R-:W-:Y:S01]  /*11c90*/  UMOV UR4, 0xffffffff ;  /* 0xffffffff00047882 */ /* 0x000fe20000000000 */
[----:B------:R-:W-:Y:S02]  /*11ca0*/  IMAD R8, R8, UR6, RZ ;  /* 0x0000000608087c24 */ /* 0x000fe4000f8e02ff */
[----:B------:R-:W-:Y:S02]  /*11cb0*/  IMAD.IADD R5, R5, 0x1, R7 ;  /* 0x0000000105057824 */ /* 0x000fe400078e0207 */
[----:B------:R-:W-:-:S02]  /*11cc0*/  IMAD R8, R3, UR7, R8 ;  /* 0x0000000703087c24 */ /* 0x000fc4000f8e0208 */
[----:B------:R-:W-:-:S04]  /*11cd0*/  IMAD.WIDE.U32 R6, R3, UR6, R4 ;  /* 0x0000000603067c25 */ /* 0x000fc8000f8e0004 */
[----:B------:R-:W-:Y:S01]  /*11ce0*/  IMAD.IADD R4, R7, 0x1, R8 ;  /* 0x0000000107047824 */ /* 0x000fe200078e0208 */
[----:B------:R-:W-:-:S04]  /*11cf0*/  LEA R5, P1, R6, UR8, 0x1 ;  /* 0x0000000806057c11 */ /* 0x000fc8000f8208ff */
[----:B------:R-:W-:Y:S01]  /*11d00*/  LEA.HI.X R4, R6, UR9, R4, 0x1, P1 ;  /* 0x0000000906047c11 */ /* 0x000fe200088f0c04 */
[----:B--2---:R-:W-:Y:S08]  /*11d10*/  BRA.DIV UR4, `(.L_x_13397) ;  /* 0x0000005204047947 */ /* 0x004ff0000b800000 */
[----:B------:R-:W2:Y:S01]  /*11d20*/  LDL.LU R6, [R1+0x34] ;  /* 0x0000340001067983 */ /* 0x000ea20000300800 */
[----:B------:R-:W-:-:S03]  /*11d30*/  IMAD R17, R17, 0xc0, R9 ;  /* 0x000000c011117824 */ /* 0x000fc600078e0209 */
[----:B------:R-:W0:Y:S04]  /*11d40*/  SHFL.IDX PT, R7, R2, RZ, 0x181f ;  /* 0x00181fff02077589 */ /* 0x000e2800000e0000 */
[----:B------:R-:W-:Y:S01]  /*11d50*/  SHFL.IDX PT, R8, R5, RZ, 0x181f ;  /* 0x00181fff05087589 */ /* 0x000fe200000e0000 */
[----:B--2---:R-:W-:-:S03]  /*11d60*/  IMAD R3, R6, R10, RZ ;  /* 0x0000000a06037224 */ /* 0x004fc600078e02ff */
[----:B------:R-:W1:Y:S02]  /*11d70*/  SHFL.IDX PT, R6, R0, RZ, 0x181f ;  /* 0x00181fff00067589 */ /* 0x000e6400000e0000 */
[----:B------:R-:W-:-:S13]  /*11d80*/  ISETP.GE.AND P1, PT, R17, R3, PT ;  /* 0x000000031100720c */ /* 0x000fda0003f26270 */
[----:B0-----:R-:W-:-:S05]  /*11d90*/  @!P1 LEA R7, P2, R21, R7, 0x1 ;  /* 0x0000000715079211 */ /* 0x001fca00078408ff */
[----:B-1----:R-:W-:-:S05]  /*11da0*/  @!P1 IMAD.X R6, RZ, RZ, R6, P2 ;  /* 0x000000ffff069224 */ /* 0x002fca00010e0606 */
[----:B------:R-:W-:-:S04]  /*11db0*/  @!P1 LOP3.LUT R7, R7, R6, RZ, 0x3c, !PT ;  /* 0x0000000607079212 */ /* 0x000fc800078e3cff */
[----:B------:R-:W-:-:S04]  /*11dc0*/  @!P1 LOP3.LUT R6, R7, R6, RZ, 0x3c, !PT ;  /* 0x0000000607069212 */ /* 0x000fc800078e3cff */
[----:B------:R-:W-:-:S05]  /*11dd0*/  @!P1 LOP3.LUT R7, R7, R6, RZ, 0x3c, !PT ;  /* 0x0000000607079212 */ /* 0x000fca00078e3cff */
[----:B-----5:R0:W-:Y:S02]  /*11de0*/  @!P1 LDGSTS.E.BYPASS.LTC128B.128 [R20+0x8400], desc[UR42][R6.64], !P0 ;  /* 0x0840000006149fae */ /* 0x0201e4000c101d6a */
[----:B0-----:R-:W-:Y:S02]  /*11df0*/  VIADD R6, R17, 0x10 ;  /* 0x0000001011067836 */ /* 0x001fe40000000000 */
[----:B------:R-:W0:Y:S03]  /*11e00*/  SHFL.IDX PT, R7, R2, 0x1, 0x181f ;  /* 0x00381f0002077f89 */ /* 0x000e2600000e0000 */
[----:B------:R-:W-:Y:S02]  /*11e10*/  ISETP.GE.AND P1, PT, R6, R3, PT ;  /* 0x000000030600720c */ /* 0x000fe40003f26270 */
[----:B------:R-:W1:Y:S11]  /*11e20*/  SHFL.IDX PT, R6, R0, 0x1, 0x181f ;  /* 0x00381f0000067f89 */ /* 0x000e7600000e0000 */
[----:B0-----:R-:W-:-:S04]  /*11e30*/  @!P1 LEA R7, P2, R21, R7, 0x1 ;  /* 0x0000000715079211 */ /* 0x001fc800078408ff */
[----:B-1----:R-:W-:-:S04]  /*11e40*/  @!P1 IADD3.X R6, RZ, R6, RZ, P2, !PT ;  /* 0x00000006ff069210 */ /* 0x002fc800017fe4ff */
        /* <DEDUP_REMOVED lines=57> */
[----:B------:R-:W-:Y:S02]  /*121e0*/  ISETP.GE.AND P1, PT, R2, R3, PT ;  /* 0x000000030200720c */ /* 0x000fe40003f26270 */
[----:B------:R-:W-:-:S04]  /*121f0*/  IADD3 R2, R17, 0x70, RZ ;  /* 0x0000007011027810 */ /* 0x000fc80007ffe0ff */
[----:B------:R-:W-:Y:S02]  /*12200*/  ISETP.GE.AND P3, PT, R2, R3, PT ;  /* 0x000000030200720c */ /* 0x000fe40003f66270 */
[----:B------:R-:W0:Y:S11]  /*12210*/  SHFL.IDX PT, R2, R4, RZ, 0x181f ;  /* 0x00181fff04027589 */ /* 0x000e3600000e0000 */
[----:B-1----:R-:W-:-:S05]  /*12220*/  @!P3 LEA R6, P2, R21, R6, 0x1 ;  /* 0x000000061506b211 */ /* 0x002fca00078408ff */
[----:B------:R-:W-:-:S04]  /*12230*/  @!P3 IMAD.X R0, RZ, RZ, R0, P2 ;  /* 0x000000ffff00b224 */ /* 0x000fc800010e0600 */
[----:B------:R-:W-:Y:S02]  /*12240*/  @!P3 IMAD.MOV.U32 R7, RZ, RZ, R0 ;  /* 0x000000ffff07b224 */ /* 0x000fe400078e0000 */
[----:B------:R-:W-:-:S03]  /*12250*/  VIADD R0, R17, 0x90 ;  /* 0x0000009011007836 */ /* 0x000fc60000000000 */
[----:B------:R1:W-:Y:S02]  /*12260*/  @!P3 LDGSTS.E.BYPASS.LTC128B.128 [R20+0xbc00], desc[UR42][R6.64], !P0 ;  /* 0x0bc000000614bfae */ /* 0x0003e4000c101d6a */
[----:B-1----:R-:W-:-:S05]  /*12270*/  @!P1 LEA R6, P2, R21, R8, 0x1 ;  /* 0x0000000815069211 */ /* 0x002fca00078408ff */
[----:B0-----:R-:W-:-:S05]  /*12280*/  @!P1 IMAD.X R2, RZ, RZ, R2, P2 ;  /* 0x000000ffff029224 */ /* 0x001fca00010e0602 */
[----:B------:R-:W-:Y:S02]  /*12290*/  @!P1 MOV R7, R2 ;  /* 0x0000000200079202 */ /* 0x000fe40000000f00 */
[----:B------:R-:W-:Y:S04]  /*122a0*/  SHFL.IDX PT, R2, R5, 0x3, 0x181f ;  /* 0x00781f0005027f89 */ /* 0x000fe800000e0000 */
[----:B------:R0:W-:Y:S01]  /*122b0*/  @!P1 LDGSTS.E.BYPASS.LTC128B.128 [R20+0xc400], desc[UR42][R6.64], !P0 ;  /* 0x0c40000006149fae */ /* 0x0001e2000c101d6a */
[----:B------:R-:W-:-:S03]  /*122c0*/  ISETP.GE.AND P1, PT, R0, R3, PT ;  /* 0x000000030000720c */ /* 0x000fc60003f26270 */
[----:B------:R-:W-:Y:S04]  /*122d0*/  SHFL.IDX PT, R0, R4, 0x1, 0x181f ;  /* 0x00381f0004007f89 */ /* 0x000fe800000e0000 */
[----:B0-----:R-:W0:Y:S06]  /*122e0*/  SHFL.IDX PT, R6, R5, 0x1, 0x181f ;  /* 0x00381f0005067f89 */ /* 0x001e2c00000e0000 */
[----:B0-----:R-:W-:-:S05]  /*122f0*/  @!P1 LEA R6, P2, R21, R6, 0x1 ;  /* 0x0000000615069211 */ /* 0x001fca00078408ff */
[----:B------:R-:W-:-:S04]  /*12300*/  @!P1 IMAD.X R0, RZ, RZ, R0, P2 ;  /* 0x000000ffff009224 */ /* 0x000fc800010e0600 */
[----:B------:R-:W-:Y:S01]  /*12310*/  @!P1 IMAD.MOV.U32 R7, RZ, RZ, R0 ;  /* 0x000000ffff079224 */ /* 0x000fe200078e0000 */
[----:B------:R-:W-:-:S04]  /*12320*/  IADD3 R0, R17, 0xa0, RZ ;  /* 0x000000a011007810 */ /* 0x000fc80007ffe0ff */
[----:B------:R0:W-:Y:S01]  /*12330*/  @!P1 LDGSTS.E.BYPASS.LTC128B.128 [R20+0xcc00], desc[UR42][R6.64], !P0 ;  /* 0x0cc0000006149fae */ /* 0x0001e2000c101d6a */
[----:B------:R-:W-:-:S03]  /*12340*/  ISETP.GE.AND P1, PT, R0, R3, PT ;  /* 0x000000030000720c */ /* 0x000fc60003f26270 */
[----:B------:R-:W-:Y:S04]  /*12350*/  SHFL.IDX PT, R0, R4, 0x2, 0x181f ;  /* 0x00581f0004007f89 */ /* 0x000fe800000e0000 */
[----:B------:R-:W-:Y:S04]  /*12360*/  SHFL.IDX PT, R4, R4, 0x3, 0x181f ;  /* 0x00781f0004047f89 */ /* 0x000fe800000e0000 */
[----:B0-----:R-:W0:Y:S02]  /*12370*/  SHFL.IDX PT, R6, R5, 0x2, 0x181f ;  /* 0x00581f0005067f89 */ /* 0x001e2400000e0000 */
[----:B0-----:R-:W-:-:S05]  /*12380*/  @!P1 LEA R6, P2, R21, R6, 0x1 ;  /* 0x0000000615069211 */ /* 0x001fca00078408ff */
[----:B------:R-:W-:-:S04]  /*12390*/  @!P1 IMAD.X R0, RZ, RZ, R0, P2 ;  /* 0x000000ffff009224 */ /* 0x000fc800010e0600 */
[----:B------:R-:W-:-:S05]  /*123a0*/  @!P1 IMAD.MOV.U32 R7, RZ, RZ, R0 ;  /* 0x000000ffff079224 */ /* 0x000fca00078e0000 */
[----:B------:R0:W-:Y:S02]  /*123b0*/  @!P1 LDGSTS.E.BYPASS.LTC128B.128 [R20+0xd400], desc[UR42][R6.64], !P0 ;  /* 0x0d40000006149fae */ /* 0x0001e4000c101d6a */
.L_x_13559:
[----:B------:R-:W-:-:S05]  /*123c0*/  VIADD R17, R17, 0xb0 ;  /* 0x000000b011117836 */ /* 0x000fca0000000000 */
[----:B------:R-:W-:-:S13]  /*123d0*/  ISETP.GE.AND P1, PT, R17, R3, PT ;  /* 0x000000031100720c */ /* 0x000fda0003f26270 */
[----:B------:R-:W-:-:S04]  /*123e0*/  @!P1 LEA R2, P2, R21, R2, 0x1 ;  /* 0x0000000215029211 */ /* 0x000fc800078408ff */
[----:B------:R-:W-:-:S05]  /*123f0*/  @!P1 IADD3.X R3, RZ, R4, RZ, P2, !PT ;  /* 0x00000004ff039210 */ /* 0x000fca00017fe4ff */
[----:B------:R-:W-:Y:S01]  /*12400*/  @!PT LDS RZ, [RZ] ;  /* 0x00000000fffff984 */ /* 0x000fe20000000800 */
[----:B------:R-:W-:Y:S01]  /*12410*/  @!PT LDS RZ, [RZ] ;  /* 0x00000000fffff984 */ /* 0x000fe20000000800 */
[----:B------:R-:W-:Y:S01]  /*12420*/  @!PT LDS RZ, [RZ] ;  /* 0x00000000fffff984 */ /* 0x000fe20000000800 */
[----:B------:R1:W-:Y:S01]  /*12430*/  @!P1 LDGSTS.E.BYPASS.LTC128B.128 [R20+0xdc00], desc[UR42][R2.64], !P0 ;  /* 0x0dc0000002149fae */ /* 0x0003e2000c101d6a */
[----:B------:R-:W-:Y:S01]  /*12440*/  PLOP3.LUT P0, PT, PT, PT, PT, 0x80, 0x0 ;  /* 0x000000000000781c */ /* 0x000fe20003f0f070 */
[----:B------:R-:W-:-:S12]  /*12450*/  NOP ;  /* 0x0000000000007918 */ /* 0x000fd80000000000 */
.L_x_13398:
        /* <DEDUP_REMOVED lines=18> */
.L_x_13560:
[----:B------:R-:W-:Y:S05]  /*12580*/  BSYNC B0 ;  /* 0x0000000000007941 */ /* 0x000fea0003800000 */
.L_x_13399:
[----:B------:R-:W2:Y:S01]  /*12590*/  LDL R2, [R1+0x18] ;  /* 0x0000180001027983 */ /* 0x000ea20000100800 */
[----:B------:R-:W-:Y:S01]  /*125a0*/  BSSY B0, `(.L_x_13401) ;  /* 0x0000110000007945 */ /* 0x000fe20003800000 */
[----:B--2---:R-:W-:-:S13]  /*125b0*/  ISETP.GE.AND P0, PT, R2, 0x81, PT ;  /* 0x000000810200780c */ /* 0x004fda0003f06270 */
[----:B------:R-:W-:Y:S05]  /*125c0*/  @!P0 BRA `(.L_x_13402) ;  /* 0x0000001000348947 */ /* 0x000fea0003800000 */
[----:B------:R-:W2:Y:S01]  /*125d0*/  S2R R2, SR_TID.X ;  /* 0x0000000000027919 */ /* 0x000ea20000002100 */
[----:B------:R-:W-:Y:S01]  /*125e0*/  ULDC UR4, c[0x0][0x2f4] ;  /* 0x0000bd0000047ab9 */ /* 0x000fe20000000800 */
[----:B--2---:R-:W-:Y:S02]  /*125f0*/  IMAD.SHL.U32 R3, R2, 0x8, RZ ;  /* 0x0000000802037824 */ /* 0x004fe400078e00ff */
[----:B------:R-:W2:Y:S03]  /*12600*/  LDL.LU R2, [R1+0x3c] ;  /* 0x00003c0001027983 */ /* 0x000ea60000300800 */
[----:B------:R-:W-:Y:S01]  /*12610*/  LOP3.LUT R3, R3, 0x38, RZ, 0xc0, !PT ;  /* 0x0000003803037812 */ /* 0x000fe200078ec0ff */
[----:B------:R3:W-:Y:S01]  /*12620*/  STL [R1+0x8], R26 ;  /* 0x0000081a01007387 */ /* 0x0007e20000100800 */
[----:B------:R-:W-:Y:S01]  /*12630*/  MOV R17, R28 ;  /* 0x0000001c00117202 */ /* 0x000fe20000000f00 */
[----:B0-----:R-:W-:Y:S01]  /*12640*/  IMAD.MOV.U32 R6, RZ, RZ, R25 ;  /* 0x000000ffff067224 */ /* 0x001fe200078e0019 */
[----:B------:R-:W-:-:S02]  /*12650*/  ISETP.GE.AND P1, PT, R3, UR4, PT ;  /* 0x0000000403007c0c */ /* 0x000fc4000bf26270 */
[----:B--23--:R-:W-:-:S11]  /*12660*/  LEA.HI.SX32 R7, R2, 0xfffffffe, 0x19 ;  /* 0xfffffffe02077811 */ /* 0x00cfd600078fcaff */
.L_x_13415:
[----:B------:R-:W2:Y:S01]  /*12670*/  LDL R10, [R1+0x1c] ;  /* 0x00001c00010a7983 */ /* 0x000ea20000100800 */
[----:B-1----:R-:W0:Y:S03]  /*12680*/  LDC R0, c[0x0][0x430] ;  /* 0x00010c00ff007b82 */ /* 0x002e260000000800 */
        /* <DEDUP_REMOVED lines=14> */
[----:B0-----:R-:W-:Y:S01]  /*12770*/  @P0 IMAD.HI.U32 R5, R4, R5, RZ ;  /* 0x0000000504050227 */ /* 0x001fe200078e00ff */
[----:B------:R-:W-:-:S04]  /*12780*/  MOV R2, R4 ;  /* 0x0000000400027202 */ /* 0x000fc80000000f00 */
[----:B-1----:R-:W-:-:S05]  /*12790*/  @P0 SHF.R.U32.HI R2, RZ, R3, R5 ;  /* 0x00000003ff020219 */ /* 0x002fca0000011605 */
        /* <DEDUP_REMOVED lines=11> */
[----:B------:R-:W-:Y:S01]  /*12850*/  MOV R8, UR38 ;  /* 0x0000002600087c02 */ /* 0x000fe20008000f00 */
        /* <DEDUP_REMOVED lines=10> */
.L_x_13403:
[----:B------:R-:W-:Y:S01]  /*12900*/  IMAD R5, R25, 0x8, R22 ;  /* 0x0000000819057824 */ /* 0x000fe200078e0216 */
[----:B------:R-:W-:Y:S01]  /*12910*/  SHF.L.U32 R2, R28, 0x1f, RZ ;  /* 0x0000001f1c027819 */ /* 0x000fe200000006ff */
[----:B------:R-:W-:Y:S03]  /*12920*/  BSSY B1, `(.L_x_13404) ;  /* 0x0000003000017945 */ /* 0x000fe60003800000 */
[----:B------:R-:W0:Y:S02]  /*12930*/  SYNCS.PHASECHK.TRANS64.TRYWAIT P0, [R5+URZ+0x16840], R2 ;  /* 0x01684002050075a7 */ /* 0x000e24000800017f */
[----:B0-----:R-:W-:Y:S05]  /*12940*/  @!P0 BRA `(.L_x_13405) ;  /* 0x0000005000f48947 */ /* 0x001fea0003800000 */
.L_x_13561:
[----:B------:R-:W-:Y:S05]  /*12950*/  BSYNC B1 ;  /* 0x0000000000017941 */ /* 0x000fea0003800000 */
.L_x_13404:
[----:B------:R-:W2:Y:S04]  /*12960*/  LDL R3, [R1] ;  /* 0x0000000001037983 */ /* 0x000ea80000100800 */
[----:B------:R-:W3:Y:S01]  /*12970*/  LDL R9, [R1+0x10] ;  /* 0x0000100001097983 */ /* 0x000ee20000100800 */
[----:B------:R-:W-:Y:S01]  /*12980*/  SHF.R.S32.HI R20, RZ, 0x1f, R0 ;  /* 0x0000001fff147819 */ /* 0x000fe20000011400 */
[----:B------:R-:W-:Y:S01]  /*12990*/  ULDC.64 UR4, c[0x0][0x300] ;  /* 0x0000c00000047ab9 */ /* 0x000fe20000000a00 */
[----:B------:R-:W1:Y:S03]  /*129a0*/  S2R R8, SR_TID.X ;  /* 0x0000000000087919 */ /* 0x000e660000002100 */
[----:B------:R-:W-:-:S04]  /*129b0*/  IMAD R7, R20, UR4, RZ ;  /* 0x0000000414077c24 */ /* 0x000fc8000f8e02ff */
[----:B------:R-:W-:Y:S01]  /*129c0*/  IMAD R7, R0, UR5, R7 ;  /* 0x0000000500077c24 */ /* 0x000fe2000f8e0207 */
[----:B-1----:R-:W-:-:S05]  /*129d0*/  LOP3.LUT R8, R8, 0x7f, RZ, 0xc0, !PT ;  /* 0x0000007f08087812 */ /* 0x002fca00078ec0ff */
[----:B------:R-:W-:Y:S01]  /*129e0*/  IMAD.SHL.U32 R11, R8, 0x8, RZ ;  /* 0x00000008080b7824 */ /* 0x000fe200078e00ff */
[----:B--2---:R-:W-:Y:S01]  /*129f0*/  LOP3.LUT P2, RZ, R3, 0x1, RZ, 0xc0, !PT ;  /* 0x0000000103ff7812 */ /* 0x004fe2000784c0ff */
        /* <DEDUP_REMOVED lines=8> */
[----:B---3--:R-:W-:Y:S02]  /*12a80*/  IMAD R7, R9, UR4, RZ ;  /* 0x0000000409077c24 */ /* 0x008fe4000f8e02ff */
[----:B------:R-:W0:Y:S02]  /*12a90*/  S2R R9, SR_TID.X ;  /* 0x0000000000097919 */ /* 0x000e240000002100 */
[C---:B------:R-:W-:Y:S02]  /*12aa0*/  IMAD R7, R18.reuse, UR5, R7 ;  /* 0x0000000512077c24 */ /* 0x040fe4000f8e0207 */
[----:B------:R-:W-:Y:S01]  /*12ab0*/  IMAD.WIDE.U32 R2, R18, UR4, R2 ;  /* 0x0000000412027c25 */ /* 0x000fe2000f8e0002 */
[----:B------:R-:W-:-:S03]  /*12ac0*/  ULDC.64 UR4, c[0x0][0x2e8] ;  /* 0x0000ba0000047ab9 */ /* 0x000fc60000000a00 */
[----:B------:R-:W-:Y:S02]  /*12ad0*/  IMAD.IADD R7, R7, 0x1, R3 ;  /* 0x0000000107077824 */ /* 0x000fe400078e0203 */
[----:B0-----:R-:W-:-:S05]  /*12ae0*/  IMAD.SHL.U32 R8, R9, 0x8, RZ ;  /* 0x0000000809087824 */ /* 0x001fca00078e00ff */
[----:B------:R-:W-:-:S04]  /*12af0*/  LOP3.LUT R8, R8, 0x1f8, RZ, 0xc0, !PT ;  /* 0x000001f808087812 */ /* 0x000fc800078ec0ff */
[----:B------:R-:W-:Y:S02]  /*12b00*/  LOP3.LUT R8, R8, 0x38, R9, 0x78, !PT ;  /* 0x0000003808087812 */ /* 0x000fe400078e7809 */
[----:B------:R-:W-:Y:S01]  /*12b10*/  LEA R9, P0, R2, UR4, 0x1 ;  /* 0x0000000402097c11 */ /* 0x000fe2000f8008ff */
[----:B------:R-:W-:Y:S01]  /*12b20*/  UMOV UR4, 0xffffffff ;  /* 0xffffffff00047882 */ /* 0x000fe20000000000 */
[----:B------:R-:W-:Y:S02]  /*12b30*/  LOP3.LUT R8, R8, 0x200, R11, 0xf8, !PT ;  /* 0x0000020008087812 */ /* 0x000fe400078ef80b */
[----:B------:R-:W-:Y:S02]  /*12b40*/  LEA.HI.X R10, R2, UR5, R7, 0x1, P0 ;  /* 0x00000005020a7c11 */ /* 0x000fe400080f0c07 */
[----:B------:R-:W-:Y:S01]  /*12b50*/  LEA R8, R25, R8, 0xd ;  /* 0x0000000819087211 */ /* 0x000fe200078e68ff */
[----:B------:R-:W-:Y:S06]  /*12b60*/  BRA.DIV UR4, `(.L_x_13406) ;  /* 0x0000005204807947 */ /* 0x000fec000b800000 */
[----:B------:R-:W0:Y:S01]  /*12b70*/  S2R R3, SR_TID.X ;  /* 0x0000000000037919 */ /* 0x000e220000002100 */
[----:B------:R-:W-:Y:S01]  /*12b80*/  LEA R8, R8, R22, 0x1 ;  /* 0x0000001608087211 */ /* 0x000fe200078e08ff */
        /* <DEDUP_REMOVED lines=41> */
.L_x_13579:
        /* <DEDUP_REMOVED lines=8> */
.L_x_13407:
        /* <DEDUP_REMOVED lines=11> */
.L_x_13408:
[----:B------:R1:W-:Y:S01]  /*12f50*/  SYNCS.ARRIVE.TRANS64.A1T0 RZ, [R5+URZ+0x16830], RZ ;  /* 0x016830ff05ff79a7 */ /* 0x0003e2000810003f */
[----:B------:R-:W-:Y:S05]  /*12f60*/  @!P3 BRA `(.L_x_13409) ;  /* 0x000000000004b947 */ /* 0x000fea0003800000 */
[----:B------:R-:W-:Y:S01]  /*12f70*/  BPT.TRAP 0x1 ;  /* 0x000000040000795c */ /* 0x000fe20000300000 */
.L_x_13409:
[----:B------:R-:W-:Y:S01]  /*12f80*/  SHF.L.U32 R2, R17, 0x1f, RZ ;  /* 0x0000001f11027819 */ /* 0x000fe200000006ff */
[----:B-1----:R-:W-:Y:S01]  /*12f90*/  IMAD R5, R6, 0x8, R22 ;  /* 0x0000000806057824 */ /* 0x002fe200078e0216 */
[----:B------:R-:W-:Y:S03]  /*12fa0*/  BSSY B1, `(.L_x_13410) ;  /* 0x0000003000017945 */ /* 0x000fe60003800000 */
[----:B------:R-:W1:Y:S02]  /*12fb0*/  SYNCS.PHASECHK.TRANS64.TRYWAIT P0, [R5+URZ+0x16860], R2 ;  /* 0x01686002050075a7 */ /* 0x000e64000800017f */
[----:B-1----:R-:W-:Y:S05]  /*12fc0*/  @!P0 BRA `(.L_x_13411) ;  /* 0x0000005400a48947 */ /* 0x002fea0003800000 */
.L_x_13580:
[----:B------:R-:W-:Y:S05]  /*12fd0*/  BSYNC B1 ;  /* 0x0000000000017941 */ /* 0x000fea0003800000 */
.L_x_13410:
[----:B------:R-:W2:Y:S04]  /*12fe0*/  LDL R11, [R1+0x18] ;  /* 0x00001800010b7983 */ /* 0x000ea80000100800 */
[----:B------:R-:W2:Y:S01]  /*12ff0*/  LDL.LU R8, [R1+0x8] ;  /* 0x0000080001087983 */ /* 0x000ea20000300800 */
[----:B------:R-:W0:Y:S01]  /*13000*/  S2R R12, SR_TID.X ;  /* 0x00000000000c7919 */ /* 0x000e220000002100 */
[----:B------:R-:W-:Y:S01]  /*13010*/  UMOV UR4, 0xffffffff ;  /* 0xffffffff00047882 */ /* 0x000fe20000000000 */
[C---:B0-----:R-:W-:Y:S01]  /*13020*/  IMAD.SHL.U32 R9, R12.reuse, 0x8, RZ ;  /* 0x000000080c097824 */ /* 0x041fe200078e00ff */
[----:B------:R-:W-:-:S04]  /*13030*/  LOP3.LUT R3, R12, 0x7f, RZ, 0xc0, !PT ;  /* 0x0000007f0c037812 */ /* 0x000fc800078ec0ff */
[----:B------:R-:W-:Y:S01]  /*13040*/  LOP3.LUT R9, R9, 0x1f8, RZ, 0xc0, !PT ;  /* 0x000001f809097812 */ /* 0x000fe200078ec0ff */
[----:B------:R-:W-:-:S03]  /*13050*/  IMAD.SHL.U32 R10, R3, 0x8, RZ ;  /* 0x00000008030a7824 */ /* 0x000fc600078e00ff */
[----:B------:R-:W-:Y:S02]  /*13060*/  LOP3.LUT R9, R9, 0x38, R12, 0x78, !PT ;  /* 0x0000003809097812 */ /* 0x000fe400078e780c */
[----:B------:R-:W-:Y:S02]  /*13070*/  SHF.R.U32.HI R3, RZ, 0x3, R3 ;  /* 0x00000003ff037819 */ /* 0x000fe40000011603 */
[----:B------:R-:W-:-:S04]  /*13080*/  LOP3.LUT R9, R9, 0x200, R10, 0xf8, !PT ;  /* 0x0000020009097812 */ /* 0x000fc800078ef80a */
[----:B------:R-:W-:Y:S01]  /*13090*/  LEA R6, R6, R9, 0xd ;  /* 0x0000000906067211 */ /* 0x000fe200078e68ff */
        /* <DEDUP_REMOVED lines=49> */
.L_x_13598:
[----:B------:R-:W2:Y:S01]  /*133b0*/  LDL R9, [R1+0x10] ;  /* 0x0000100001097983 */ /* 0x000ea20000100800 */
        /* <DEDUP_REMOVED lines=18> */
[----:B------:R-:W-:-:S04]  /*134e0*/  ULDC.64 UR4, c[0x0][0x330] ;  /* 0x0000cc0000047ab9 */ /* 0x000fc80000000a00 */
[----:B------:R-:W-:-:S03]  /*134f0*/  IADD3 R3, R3, R0, RZ ;  /* 0x0000000003037210 */ /* 0x000fc60007ffe0ff */
[----:B------:R-:W-:-:S04]  /*13500*/  IMAD.WIDE.U32 R2, R18, UR4, R2 ;  /* 0x0000000412027c25 */ /* 0x000fc8000f8e0002 */
[----:B--2---:R-:W-:-:S04]  /*13510*/  IMAD R0, R9, UR4, RZ ;  /* 0x0000000409007c24 */ /* 0x004fc8000f8e02ff */
[----:B------:R-:W-:Y:S01]  /*13520*/  IMAD R0, R18, UR5, R0 ;  /* 0x0000000512007c24 */ /* 0x000fe2000f8e0200 */
[----:B------:R-:W-:Y:S02]  /*13530*/  ULDC.64 UR4, c[0x0][0x318] ;  /* 0x0000c60000047ab9 */ /* 0x000fe40000000a00 */
[----:B0-----:R-:W-:Y:S01]  /*13540*/  LEA R23, P2, R2, UR4, 0x1 ;  /* 0x0000000402177c11 */ /* 0x001fe2000f8408ff */
[----:B------:R-:W-:-:S05]  /*13550*/  IMAD.IADD R0, R0, 0x1, R3 ;  /* 0x0000000100007824 */ /* 0x000fca00078e0203 */
[----:B------:R-:W-:-:S07]  /*13560*/  LEA.HI.X R0, R2, UR5, R0, 0x1, P2 ;  /* 0x0000000502007c11 */ /* 0x000fce00090f0c00 */
.L_x_13413:
        /* <DEDUP_REMOVED lines=12> */
.L_x_13414:
[----:B------:R2:W-:Y:S01]  /*13630*/  STL [R1+0x8], R26 ;  /* 0x0000081a01007387 */ /* 0x0005e20000100800 */
[C---:B------:R-:W-:Y:S01]  /*13640*/  ISETP.GT.AND P0, PT, R26.reuse, RZ, PT ;  /* 0x000000ff1a00720c */ /* 0x040fe20003f04270 */
[----:B------:R2:W-:Y:S01]  /*13650*/  SYNCS.ARRIVE.TRANS64.A1T0 RZ, [R5+URZ+0x16850], RZ ;  /* 0x016850ff05ff79a7 */ /* 0x0005e2000810003f */
[----:B------:R-:W-:Y:S01]  /*13660*/  IADD3 R7, R26, -0x1, RZ ;  /* 0xffffffff1a077810 */ /* 0x000fe20007ffe0ff */
[----:B------:R-:W-:Y:S02]  /*13670*/  IMAD.MOV.U32 R17, RZ, RZ, R28 ;  /* 0x000000ffff117224 */ /* 0x000fe400078e001c */
[----:B------:R-:W-:-:S08]  /*13680*/  IMAD.MOV.U32 R6, RZ, RZ, R25 ;  /* 0x000000ffff067224 */ /* 0x000fd000078e0019 */
[----:B--2---:R-:W-:Y:S05]  /*13690*/  @P0 BRA `(.L_x_13415) ;  /* 0xffffffec00f40947 */ /* 0x004fea000383ffff */
.L_x_13402:
[----:B------:R-:W-:Y:S05]  /*136a0*/  BSYNC B0 ;  /* 0x0000000000007941 */ /* 0x000fea0003800000 */
.L_x_13401:
[----:B-1----:R-:W1:Y:S01]  /*136b0*/  S2R R0, SR_TID.X ;  /* 0x0000000000007919 */ /* 0x002e620000002100 */
        /* <DEDUP_REMOVED lines=16> */
.L_x_13417:
[----:B------:R-:W-:Y:S05]  /*137c0*/  BSYNC B0 ;  /* 0x0000000000007941 */ /* 0x000fea0003800000 */
.L_x_13416:
[----:B------:R-:W-:-:S05]  /*137d0*/  IMAD.U32 R0, RZ, RZ, UR38 ;  /* 0x00000026ff007e24 */ /* 0x000fca000f8e00ff */
[----:B------:R-:W-:-:S13]  /*137e0*/  ISETP.NE.AND P0, PT, R0, 0x3, PT ;  /* 0x000000030000780c */ /* 0x000fda0003f05270 */
[----:B------:R-:W-:Y:S05]  /*137f0*/  @!P0 BRA `(.L_x_13418) ;  /* 0x0000000000048947 */ /* 0x000fea0003800000 */
[----:B------:R-:W-:Y:S01]  /*13800*/  BPT.TRAP 0x1 ;  /* 0x000000040000795c */ /* 0x000fe20000300000 */
.L_x_13418:
[----:B------:R-:W0:Y:S01]  /*13810*/  LDL.LU R2, [R1+0x18] ;  /* 0x0000180001027983 */ /* 0x000e220000300800 */
[----:B------:R-:W-:Y:S01]  /*13820*/  LEA R0, R25, R22, 0x3 ;  /* 0x0000001619007211 */ /* 0x000fe200078e18ff */
[----:B------:R-:W-:Y:S01]  /*13830*/  BSSY B0, `(.L_x_13419) ;  /* 0x0000005000007945 */ /* 0x000fe20003800000 */
[----:B------:R-:W-:-:S04]  /*13840*/  SHF.L.U32 R3, R28, 0x1f, RZ ;  /* 0x0000001f1c037819 */ /* 0x000fc800000006ff */
[----:B------:R-:W1:Y:S01]  /*13850*/  SYNCS.PHASECHK.TRANS64.TRYWAIT P0, [R0+URZ+0x16860], R3 ;  /* 0x01686003000075a7 */ /* 0x000e62000800017f */
[----:B0-----:R-:W-:Y:S01]  /*13860*/  IMAD R6, R26, -0x80, R2 ;  /* 0xffffff801a067824 */ /* 0x001fe200078e0202 */
[----:B-1----:R-:W-:Y:S06]  /*13870*/  @!P0 BRA `(.L_x_13420) ;  /* 0x0000005400d48947 */ /* 0x002fec0003800000 */
.L_x_13599:
[----:B------:R-:W-:Y:S05]  /*13880*/  BSYNC B0 ;  /* 0x0000000000007941 */ /* 0x000fea0003800000 */
.L_x_13419:
[----:B------:R-:W1:Y:S01]  /*13890*/  S2R R2, SR_TID.X ;  /* 0x0000000000027919 */ /* 0x000e620000002100 */
[----:B------:R-:W-:Y:S01]  /*138a0*/  UMOV UR4, 0xffffffff ;  /* 0xffffffff00047882 */ /* 0x000fe20000000000 */
[----:B------:R-:W2:Y:S01]  /*138b0*/  S2R R7, SR_TID.X ;  /* 0x0000000000077919 */ /* 0x000ea20000002100 */
[----:B-1----:R-:W-:Y:S01]  /*138c0*/  LOP3.LUT R5, R2, 0x7f, RZ, 0xc0, !PT ;  /* 0x0000007f02057812 */ /* 0x002fe200078ec0ff */
[----:B--2---:R-:W-:-:S04]  /*138d0*/  IMAD.SHL.U32 R2, R7, 0x8, RZ ;  /* 0x0000000807027824 */ /* 0x004fc800078e00ff */
[----:B------:R-:W-:Y:S01]  /*138e0*/  IMAD.SHL.U32 R4, R5, 0x8, RZ ;  /* 0x0000000805047824 */ /* 0x000fe200078e00ff */
[----:B------:R-:W-:Y:S02]  /*138f0*/  SHF.R.U32.HI R5, RZ, 0x3, R5 ;  /* 0x00000003ff057819 */ /* 0x000fe40000011605 */
[----:B------:R-:W-:-:S03]  /*13900*/  LOP3.LUT R2, R2, 0x1f8, RZ, 0xc0, !PT ;  /* 0x000001f802027812 */ /* 0x000fc600078ec0ff */
[----:B------:R-:W-:Y:S01]  /*13910*/  IMAD.IADD R6, R6, 0x1, -R5 ;  /* 0x0000000106067824 */ /* 0x000fe200078e0a05 */
[----:B------:R-:W-:-:S04]  /*13920*/  LOP3.LUT R2, R2, 0x38, R7, 0x78, !PT ;  /* 0x0000003802027812 */ /* 0x000fc800078e7807 */
[----:B------:R-:W-:-:S04]  /*13930*/  LOP3.LUT R2, R2, 0x200, R4, 0xf8, !PT ;  /* 0x0000020002027812 */ /* 0x000fc800078ef804 */
[----:B------:R-:W-:Y:S01]  /*13940*/  LEA R4, R25, R2, 0xd ;  /* 0x0000000219047211 */ /* 0x000fe200078e68ff */
[----:B------:R-:W-:Y:S06]  /*13950*/  BRA.DIV UR4, `(.L_x_13421) ;  /* 0x0000005604b07947 */ /* 0x000fec000b800000 */
[----:B------:R-:W1:Y:S01]  /*13960*/  S2R R2, SR_TID.X ;  /* 0x0000000000027919 */ /* 0x000e620000002100 */
[----:B------:R-:W-:Y:S01]  /*13970*/  ULDC UR4, c[0x0][0x2f4] ;  /* 0x0000bd0000047ab9 */ /* 0x000fe20000000800 */
[----:B------:R-:W-:Y:S01]  /*13980*/  LEA R4, R4, R22, 0x1 ;  /* 0x0000001604047211 */ /* 0x000fe200078e08ff */
[----:B------:R-:W2:Y:S04]  /*13990*/  SHFL.IDX PT, R14, R23, RZ, 0x181f ;  /* 0x00181fff170e7589 */ /* 0x000ea800000e0000 */
[----:B0-----:R-:W0:Y:S01]  /*139a0*/  SHFL.IDX PT, R3, R24, RZ, 0x181f ;  /* 0x00181fff18037589 */ /* 0x001e2200000e0000 */
[----:B-1----:R-:W-:-:S05]  /*139b0*/  IMAD.SHL.U32 R2, R2, 0x8, RZ ;  /* 0x0000000802027824 */ /* 0x002fca00078e00ff */
[----:B------:R-:W-:-:S04]  /*139c0*/  LOP3.LUT R2, R2, 0x38, RZ, 0xc0, !PT ;  /* 0x0000003802027812 */ /* 0x000fc800078ec0ff */
[C---:B------:R-:W-:Y:S01]  /*139d0*/  ISETP.GE.AND P0, PT, R2.reuse, UR4, PT ;  /* 0x0000000402007c0c */ /* 0x040fe2000bf06270 */
[----:B------:R-:W-:-:S03]  /*139e0*/  IMAD.SHL.U32 R5, R2, 0x2, RZ ;  /* 0x0000000202057824 */ /* 0x000fc600078e00ff */
[----:B------:R-:W-:Y:S02]  /*139f0*/  ISETP.LT.OR P1, PT, R6, 0x1, P0 ;  /* 0x000000010600780c */ /* 0x000fe40000721670 */
[----:B--2---:R-:W-:Y:S02]  /*13a00*/  IADD3 R2, P2, R14, R5, RZ ;  /* 0x000000050e027210 */ /* 0x004fe40007f5e0ff */
[----:B------:R-:W1:Y:S03]  /*13a10*/  SHFL.IDX PT, R14, R23, 0x1, 0x181f ;  /* 0x00381f00170e7f89 */ /* 0x000e6600000e0000 */
[----:B0-----:R-:W-:-:S06]  /*13a20*/  IMAD.X R3, RZ, RZ, R3, P2 ;  /* 0x000000ffff037224 */ /* 0x001fcc00010e0603 */
[----:B------:R0:W-:Y:S01]  /*13a30*/  LDGSTS.E.BYPASS.LTC128B.128 [R4+0x400], desc[UR42][R2.64], !P1 ;  /* 0x0040000002047fae */ /* 0x0001e2000c901d6a */
[----:B------:R-:W-:-:S03]  /*13a40*/  ISETP.LT.OR P1, PT, R6, 0x11, P0 ;  /* 0x000000110600780c */ /* 0x000fc60000721670 */
[----:B0-----:R-:W0:Y:S01]  /*13a50*/  SHFL.IDX PT, R3, R24, 0x1, 0x181f ;  /* 0x00381f0018037f89 */ /* 0x001e2200000e0000 */
[----:B-1----:R-:W-:-:S03]  /*13a60*/  IADD3 R2, P2, R14, R5, RZ ;  /* 0x000000050e027210 */ /* 0x002fc60007f5e0ff */
[----:B------:R-:W1:Y:S02]  /*13a70*/  SHFL.IDX PT, R14, R23, 0x2, 0x181f ;  /* 0x00581f00170e7f89 */ /* 0x000e6400000e0000 */
[----:B0-----:R-:W-:-:S05]  /*13a80*/  IMAD.X R3, RZ, RZ, R3, P2 ;  /* 0x000000ffff037224 */ /* 0x001fca00010e0603 */
        /* <DEDUP_REMOVED lines=16> */
[----:B------:R-:W1:Y:S01]  /*13b90*/  SHFL.IDX PT, R14, R23, 0x5, 0x181f ;  /* 0x00b81f00170e7f89 */ /* 0x000e6200000e0000 */
[----:B0-----:R-:W-:-:S05]  /*13ba0*/  IADD3.X R3, RZ, R3, RZ, P2, !PT ;  /* 0x00000003ff037210 */ /* 0x001fca00017fe4ff */
        /* <DEDUP_REMOVED lines=10> */
[----:B------:R-:W1:Y:S04]  /*13c50*/  SHFL.IDX PT, R24, R24, 0x7, 0x181f ;  /* 0x00f81f0018187f89 */ /* 0x000e6800000e0000 */
[----:B------:R2:W3:Y:S01]  /*13c60*/  SHFL.IDX PT, R14, R23, 0x7, 0x181f ;  /* 0x00f81f00170e7f89 */ /* 0x0004e200000e0000 */
[----:B0-----:R-:W-:-:S05]  /*13c70*/  IMAD.X R3, RZ, RZ, R3, P2 ;  /* 0x000000ffff037224 */ /* 0x001fca00010e0603 */
[----:B-1----:R2:W-:Y:S02]  /*13c80*/  LDGSTS.E.BYPASS.LTC128B.128 [R4+0x3400], desc[UR42][R2.64], !P1 ;  /* 0x0340000002047fae */ /* 0x0025e4000c901d6a */
.L_x_13617:
[----:B------:R-:W-:Y:S02]  /*13c90*/  ISETP.LT.OR P0, PT, R6, 0x71, P0 ;  /* 0x000000710600780c */ /* 0x000fe40000701670 */
[----:B--23--:R-:W-:-:S05]  /*13ca0*/  IADD3 R2, P1, R14, R5, RZ ;  /* 0x000000050e027210 */ /* 0x00cfca0007f3e0ff */
[----:B------:R-:W-:-:S06]  /*13cb0*/  IMAD.X R3, RZ, RZ, R24, P1 ;  /* 0x000000ffff037224 */ /* 0x000fcc00008e0618 */
[----:B------:R-:W-:Y:S01]  /*13cc0*/  @!PT LDS RZ, [RZ] ;  /* 0x00000000fffff984 */ /* 0x000fe20000000800 */
[----:B------:R-:W-:Y:S01]  /*13cd0*/  @!PT LDS RZ, [RZ] ;  /* 0x00000000fffff984 */ /* 0x000fe20000000800 */
[----:B------:R-:W-:Y:S01]  /*13ce0*/  @!PT LDS RZ, [RZ] ;  /* 0x00000000fffff984 */ /* 0x000fe20000000800 */
[----:B------:R0:W-:Y:S01]  /*13cf0*/  LDGSTS.E.BYPASS.LTC128B.128 [R4+0x3c00], desc[UR42][R2.64], !P0 ;  /* 0x03c0000002047fae */ /* 0x0001e2000c101d6a */
[----:B------:R-:W-:Y:S01]  /*13d00*/  PLOP3.LUT P0, PT, PT, PT, PT, 0x80, 0x0 ;  /* 0x000000000000781c */ /* 0x000fe20003f0f070 */
[----:B------:R-:W-:-:S12]  /*13d10*/  NOP ;  /* 0x0000000000007918 */ /* 0x000fd80000000000 */
.L_x_13422:
        /* <DEDUP_REMOVED lines=11> */
.L_x_13423:
[----:B------:R0:W-:Y:S01]  /*13dd0*/  SYNCS.ARRIVE.TRANS64.A1T0 RZ, [R0+URZ+0x16850], RZ ;  /* 0x016850ff00ff79a7 */ /* 0x0001e2000810003f */
[----:B------:R-:W-:-:S05]  /*13de0*/  VIADD R25, R25, 0x1 ;  /* 0x0000000119197836 */ /* 0x000fca0000000000 */
[----:B------:R-:W-:-:S04]  /*13df0*/  ISETP.NE.AND P0, PT, R25, 0x2, PT ;  /* 0x000000021900780c */ /* 0x000fc80003f05270 */
[----:B------:R-:W-:Y:S02]  /*13e00*/  SEL R3, RZ, 0x1, P0 ;  /* 0x00000001ff037807 */ /* 0x000fe40000000000 */
[----:B------:R-:W-:Y:S02]  /*13e10*/  SEL R25, R25, RZ, P0 ;  /* 0x000000ff19197207 */ /* 0x000fe40000000000 */
[----:B0-----:R-:W-:-:S07]  /*13e20*/  LOP3.LUT R28, R28, R3, RZ, 0x3c, !PT ;  /* 0x000000031c1c7212 */ /* 0x001fce00078e3cff */
.L_x_13382:
[----:B------:R-:W-:Y:S05]  /*13e30*/  BSYNC B7 ;  /* 0x0000000000077941 */ /* 0x000fea0003800000 */
.L_x_13380:
[----:B------:R-:W2:Y:S02]  /*13e40*/  LDL R0, [R1] ;  /* 0x0000000001007983 */ /* 0x000ea40000100800 */
        /* <DEDUP_REMOVED lines=11> */
.L_x_13424:
        /* <DEDUP_REMOVED lines=17> */
[----:B0-----:R-:W-:Y:S01]  /*14010*/  MOV R2, RZ ;  /* 0x000000ff00027202 */ /* 0x001fe20000000f00 */
        /* <DEDUP_REMOVED lines=18> */
.L_x_13627:
[----:B------:R-:W-:Y:S02]  /*14140*/  ULDC UR4, c[0x0][0xc38] ;  /* 0x00030e0000047ab9 */ /* 0x000fe40000000800 */
[----:B------:R-:W-:-:S04]  /*14150*/  IMAD.U32 R16, RZ, RZ, UR4 ;  /* 0x00000004ff107e24 */ /* 0x000fc8000f8e00ff */
[----:B-1----:R-:W-:-:S05]  /*14160*/  IMAD R5, R14, R16, RZ ;  /* 0x000000100e057224 */ /* 0x002fca00078e02ff */
[----:B------:R-:W-:-:S04]  /*14170*/  IADD3 R4, R4, R5, RZ ;  /* 0x0000000504047210 */ /* 0x000fc80007ffe0ff */
[----:B------:R-:W-:-:S13]  /*14180*/  ISETP.GT.AND P6, PT, R4, R0, PT ;  /* 0x000000000400720c */ /* 0x000fda0003fc4270 */
[----:B------:R-:W-:Y:S05]  /*14190*/  @P6 BRA `(.L_x_13427) ;  /* 0x00000000009c6947 */ /* 0x000fea0003800000 */
.L_x_13432:
        /* <DEDUP_REMOVED lines=14> */
.L_x_13430:
[----:B------:R-:W-:Y:S05]  /*14280*/  BSYNC B0 ;  /* 0x0000000000007941 */ /* 0x000fea0003800000 */
.L_x_13429:
        /* <DEDUP_REMOVED lines=17> */
[----:B------:R0:W1:Y:S02]  /*143a0*/  SHFL.IDX PT, R14, R3, 0x1f, 0x1f ;  /* 0x03e01f00030e7f89 */ /* 0x00006400000e0000 */
.L_x_13635:
[----:B------:R-:W-:Y:S02]  /*143b0*/  ULDC UR4, c[0x0][0xc38] ;  /* 0x00030e0000047ab9 */ /* 0x000fe40000000800 */
[----:B------:R-:W-:-:S04]  /*143c0*/  IMAD.U32 R16, RZ, RZ, UR4 ;  /* 0x00000004ff107e24 */ /* 0x000fc8000f8e00ff */
[----:B-1----:R-:W-:-:S04]  /*143d0*/  IMAD R5, R14, R16, RZ ;  /* 0x000000100e057224 */ /* 0x002fc800078e02ff */
[----:B------:R-:W-:-:S05]  /*143e0*/  IMAD.IADD R4, R5, 0x1, R4 ;  /* 0x0000000105047824 */ /* 0x000fca00078e0204 */
[----:B------:R-:W-:-:S13]  /*143f0*/  ISETP.GT.AND P6, PT, R4, R0, PT ;  /* 0x000000000400720c */ /* 0x000fda0003fc4270 */
[----:B------:R-:W-:Y:S05]  /*14400*/  @!P6 BRA `(.L_x_13432) ;  /* 0xfffffffc0064e947 */ /* 0x000fea000383ffff */
.L_x_13427:
        /* <DEDUP_REMOVED lines=8> */
.L_x_13639:
[----:B------:R-:W-:Y:S02]  /*14490*/  ISETP.NE.AND P0, PT, R6, RZ, PT ;  /* 0x000000ff0600720c */ /* 0x000fe40003f05270 */
[----:B------:R-:W-:-:S11]  /*144a0*/  MOV R14, RZ ;  /* 0x000000ff000e7202 */ /* 0x000fd60000000f00 */
[----:B------:R-:W-:Y:S05]  /*144b0*/  @!P0 BRA `(.L_x_13434) ;  /* 0x0000000000108947 */ /* 0x000fea0003800000 */
[----:B------:R-:W-:Y:S01]  /*144c0*/  UMOV UR4, 0xffffffff ;  /* 0xffffffff00047882 */ /* 0x000fe20000000000 */
[----:B------:R-:W-:Y:S02]  /*144d0*/  VIADD R12, R4, 0xffffffff ;  /* 0xffffffff040c7836 */ /* 0x000fe40000000000 */
[----:B------:R-:W-:Y:S05]  /*144e0*/  BRA.DIV UR4, `(.L_x_13435) ;  /* 0x0000005e04347947 */ /* 0x000fea000b800000 */
[----:B------:R3:W4:Y:S02]  /*144f0*/  SHFL.IDX PT, R14, R3, R12, 0x1f ;  /* 0x00001f0c030e7589 */ /* 0x00072400000e0000 */
.L_x_13434:
[----:B--2---:R-:W-:Y:S01]  /*14500*/  IABS R6, R17 ;  /* 0x0000001100067213 */ /* 0x004fe20000000000 */
[----:B----4-:R-:W-:Y:S01]  /*14510*/  IMAD R16, R14, R16, R5 ;  /* 0x000000100e107224 */ /* 0x010fe200078e0205 */
[----:B------:R-:W-:Y:S02]  /*14520*/  IADD3 R19, R4, R19, RZ ;  /* 0x0000001304137210 */ /* 0x000fe40007ffe0ff */
[----:B------:R-:W2:Y:S01]  /*14530*/  I2F.RP R7, R6 ;  /* 0x0000000600077306 */ /* 0x000ea20000209400 */
[----:B------:R-:W-:-:S07]  /*14540*/  IMAD.IADD R0, R0, 0x1, -R16 ;  /* 0x0000000100007824 */ /* 0x000fce00078e0a10 */
[----:B--2---:R-:W1:Y:S02]  /*14550*/  MUFU.RCP R7, R7 ;  /* 0x0000000700077308 */ /* 0x004e640000001000 */
[----:B-1----:R-:W-:-:S06]  /*14560*/  VIADD R2, R7, 0xffffffe ;  /* 0x0ffffffe07027836 */ /* 0x002fcc0000000000 */
[----:B0--3--:R0:W1:Y:S02]  /*14570*/  F2I.FTZ.U32.TRUNC.NTZ R3, R2 ;  /* 0x0000000200037305 */ /* 0x009064000021f000 */
[----:B0-----:R-:W-:Y:S01]  /*14580*/  MOV R2, RZ ;  /* 0x000000ff00027202 */ /* 0x001fe20000000f00 */
[----:B-1----:R-:W-:-:S04]  /*14590*/  IMAD.MOV R5, RZ, RZ, -R3 ;  /* 0x000000ffff057224 */ /* 0x002fc800078e0a03 */
        /* <DEDUP_REMOVED lines=21> */
.L_x_13428:
[----:B------:R-:W-:Y:S01]  /*146f0*/  UMOV UR4, URZ ;  /* 0x0000003f00047c82 */ /* 0x000fe20008000000 */
[----:B------:R-:W-:Y:S01]  /*14700*/  UMOV UR5, URZ ;  /* 0x0000003f00057c82 */ /* 0x000fe20008000000 */
[----:B------:R-:W-:Y:S01]  /*14710*/  ULDC UR6, c[0x0][0xc3c] ;  /* 0x00030f0000067ab9 */ /* 0x000fe20000000800 */
[----:B------:R-:W-:Y:S01]  /*14720*/  IMAD.MOV.U32 R16, RZ, RZ, R0 ;  /* 0x000000ffff107224 */ /* 0x000fe200078e0000 */
[----:B------:R-:W-:Y:S01]  /*14730*/  MOV R18, UR5 ;  /* 0x0000000500127c02 */ /* 0x000fe20008000f00 */
[----:B------:R-:W-:Y:S02]  /*14740*/  IMAD.U32 R17, RZ, RZ, UR4 ;  /* 0x00000004ff117e24 */ /* 0x000fe4000f8e00ff */
[----:B------:R-:W-:-:S07]  /*14750*/  IMAD.U32 R19, RZ, RZ, UR6 ;  /* 0x00000006ff137e24 */ /* 0x000fce000f8e00ff */
.L_x_13436:
        /* <DEDUP_REMOVED lines=10> */
.L_x_13425:
[----:B------:R-:W-:Y:S02]  /*14800*/  ULDC UR4, c[0x0][0xc3c] ;  /* 0x00030f0000047ab9 */ /* 0x000fe40000000800 */
[----:B-1----:R-:W-:-:S13]  /*14810*/  ISETP.GE.AND P0, PT, R19, UR4, PT ;  /* 0x0000000413007c0c */ /* 0x002fda000bf06270 */
[----:B------:R-:W-:Y:S05]  /*14820*/  @!P0 BRA `(.L_x_13437) ;  /* 0xffffffa800048947 */ /* 0x000fea000383ffff */
[----:B------:R-:W-:Y:S05]  /*14830*/  BSYNC B8 ;  /* 0x0000000000087941 */ /* 0x000fea0003800000 */
.L_x_13344:
[----:B--2---:R-:W2:Y:S01]  /*14840*/  LDL.LU R0, [R1+0x40] ;  /* 0x0000400001007983 */ /* 0x004ea20000300800 */
[----:B------:R-:W-:Y:S01]  /*14850*/  BSSY B0, `(.L_x_13438) ;  /* 0x000000b000007945 */ /* 0x000fe20003800000 */
[----:B------:R-:W1:Y:S01]  /*14860*/  S2R R5, SR_CgaCtaId ;  /* 0x0000000000057919 */ /* 0x000e620000008800 */
[----:B--2---:R-:W-:-:S05]  /*14870*/  VIADD R0, R0, 0x1 ;  /* 0x0000000100007836 */ /* 0x004fca0000000000 */
[----:B0-----:R-:W-:-:S04]  /*14880*/  LEA.HI R2, R0, R0, RZ, 0x1 ;  /* 0x0000000000027211 */ /* 0x001fc800078f08ff */
[----:B------:R-:W-:Y:S02]  /*14890*/  LOP3.LUT R3, R2, 0xfffffffe, RZ, 0xc0, !PT ;  /* 0xfffffffe02037812 */ /* 0x000fe400078ec0ff */
[----:B------:R-:W-:-:S03]  /*148a0*/  MOV R2, 0x400 ;  /* 0x0000040000027802 */ /* 0x000fc60000000f00 */
[----:B------:R-:W-:Y:S01]  /*148b0*/  IMAD.IADD R0, R0, 0x1, -R3 ;  /* 0x0000000100007824 */ /* 0x000fe200078e0a03 */
[----:B-1----:R-:W-:-:S04]  /*148c0*/  LEA R4, R5, R2, 0x18 ;  /* 0x0000000205047211 */ /* 0x002fc800078ec0ff */
[----:B------:R-:W-:-:S04]  /*148d0*/  SHF.L.U32 R0, R0, 0x1f, RZ ;  /* 0x0000001f00007819 */ /* 0x000fc800000006ff */
[----:B------:R-:W0:Y:S02]  /*148e0*/  SYNCS.PHASECHK.TRANS64.TRYWAIT P0, [R4+URZ+0x16820], R0 ;  /* 0x01682000040075a7 */ /* 0x000e24000800017f */
[----:B0-----:R-:W-:Y:S05]  /*148f0*/  @!P0 BRA `(.L_x_13439) ;  /* 0x0000005800548947 */ /* 0x001fea0003800000 */
.L_x_13642:
[----:B------:R-:W-:Y:S05]  /*14900*/  BSYNC B0 ;  /* 0x0000000000007941 */ /* 0x000fea0003800000 */
.L_x_13438:
[----:B------:R-:W-:-:S03]  /*14910*/  UMOV UR4, 0xffffffff ;  /* 0xffffffff00047882 */ /* 0x000fc60000000000 */
[----:B------:R-:W-:Y:S05]  /*14920*/  BRA.DIV UR4, `(.L_x_13440) ;  /* 0x0000005a045c7947 */ /* 0x000fea000b800000 */
[----:B0-----:R-:W0:Y:S02]  /*14930*/  S2R R0, SR_TID.X ;  /* 0x0000000000007919 */ /* 0x001e240000002100 */
[----:B0-----:R-:W-:-:S04]  /*14940*/  SHF.R.U32.HI R0, RZ, 0x5, R0 ;  /* 0x00000005ff007819 */ /* 0x001fc80000011600 */
[----:B------:R-:W-:-:S05]  /*14950*/  LOP3.LUT R0, R0, 0x3, RZ, 0xc0, !PT ;  /* 0x0000000300007812 */ /* 0x000fca00078ec0ff */
[----:B------:R0:W1:Y:S02]  /*14960*/  SHFL.IDX PT, R14, R0, RZ, 0x1f ;  /* 0x00001fff000e7589 */ /* 0x00006400000e0000 */
.L_x_13645:
[----:B-1----:R-:W-:-:S13]  /*14970*/  ISETP.NE.AND P0, PT, R14, RZ, PT ;  /* 0x000000ff0e00720c */ /* 0x002fda0003f05270 */
[----:B------:R-:W-:Y:S05]  /*14980*/  @P0 BRA `(.L_x_13205) ;  /* 0x0000000000880947 */ /* 0x000fea0003800000 */
[----:B------:R-:W-:-:S03]  /*14990*/  UMOV UR4, 0xffffffff ;  /* 0xffffffff00047882 */ /* 0x000fc60000000000 */
[----:B------:R-:W-:Y:S05]  /*149a0*/  BRA.DIV UR4, `(.L_x_13441) ;  /* 0x0000005a04707947 */ /* 0x000fea000b800000 */
[----:B------:R-:W-:-:S13]  /*149b0*/  ELECT P6, URZ, PT ;  /* 0x00000000003f782f */ /* 0x000fda00038c0000 */
.L_x_13648:
[----:B------:R-:W-:Y:S05]  /*149c0*/  @!P6 BRA `(.L_x_13205) ;  /* 0x000000000078e947 */ /* 0x000fea0003800000 */
[----:B------:R-:W-:-:S06]  /*149d0*/  ULOP3.LUT UR4, UR36, 0x2, URZ, 0xfc, !UPT ;  /* 0x0000000224047892 */ /* 0x000fcc000f8efc3f */
[----:B0-----:R-:W-:-:S04]  /*149e0*/  MOV R0, UR4 ;  /* 0x0000000400007c02 */ /* 0x001fc80008000f00 */
[----:B------:R-:W-:-:S13]  /*149f0*/  ISETP.NE.AND P0, PT, R0, 0x3, PT ;  /* 0x000000030000780c */ /* 0x000fda0003f05270 */
[----:B------:R-:W-:Y:S05]  /*14a00*/  @!P0 BRA `(.L_x_13442) ;  /* 0x0000000000048947 */ /* 0x000fea0003800000 */
[----:B------:R-:W-:Y:S01]  /*14a10*/  BPT.TRAP 0x1 ;  /* 0x000000040000795c */ /* 0x000fe20000300000 */
.L_x_13442:
[C---:B------:R-:W-:Y:S01]  /*14a20*/  IMAD R5, R25.reuse, 0x8, R4 ;  /* 0x0000000819057824 */ /* 0x040fe200078e0204 */
[----:B------:R-:W-:Y:S01]  /*14a30*/  SHF.L.U32 R0, R28, 0x1f, RZ ;  /* 0x0000001f1c007819 */ /* 0x000fe200000006ff */
[----:B------:R-:W-:-:S03]  /*14a40*/  VIADD R25, R25, 0x1 ;  /* 0x0000000119197836 */ /* 0x000fc60000000000 */
[----:B------:R-:W0:Y:S02]  /*14a50*/  SYNCS.PHASECHK.TRANS64.TRYWAIT P1, [R5+URZ+0x16840], R0 ;  /* 0x01684000050075a7 */ /* 0x000e24000802017f */
[----:B------:R-:W-:-:S04]  /*14a60*/  ISETP.NE.AND P2, PT, R25, 0x2, PT ;  /* 0x000000021900780c */ /* 0x000fc80003f45270 */
[----:B------:R-:W-:Y:S01]  /*14a70*/  SEL R3, RZ, 0x1, P2 ;  /* 0x00000001ff037807 */ /* 0x000fe20001000000 */
[----:B0-----:R-:W-:Y:S08]  /*14a80*/  @!P1 BRA `(.L_x_13443) ;  /* 0x0000005800589947 */ /* 0x001ff00003800000 */
.L_x_13649:
[----:B------:R-:W-:Y:S02]  /*14a90*/  SEL R25, R25, RZ, P2 ;  /* 0x000000ff19197207 */ /* 0x000fe40001000000 */
[----:B------:R-:W-:Y:S01]  /*14aa0*/  LOP3.LUT R2, R28, R3, RZ, 0x3c, !PT ;  /* 0x000000031c027212 */ /* 0x000fe200078e3cff */
[----:B------:R-:W-:Y:S06]  /*14ab0*/  @!P0 BRA `(.L_x_13444) ;  /* 0x0000000000048947 */ /* 0x000fec0003800000 */
[----:B------:R-:W-:Y:S01]  /*14ac0*/  BPT.TRAP 0x1 ;  /* 0x000000040000795c */ /* 0x000fe20000300000 */
.L_x_13444:
[----:B------:R-:W-:Y:S01]  /*14ad0*/  IMAD R25, R25, 0x8, R4 ;  /* 0x0000000819197824 */ /* 0x000fe200078e0204 */
[----:B------:R-:W-:-:S04]  /*14ae0*/  SHF.L.U32 R2, R2, 0x1f, RZ ;  /* 0x0000001f02027819 */ /* 0x000fc800000006ff */
[----:B------:R-:W1:Y:S02]  /*14af0*/  SYNCS.PHASECHK.TRANS64.TRYWAIT P1, [R25+URZ+0x16840], R2 ;  /* 0x01684002190075a7 */ /* 0x000e64000802017f */
[----:B-1----:R-:W-:Y:S05]  /*14b00*/  @!P1 BRA `(.L_x_13445) ;  /* 0x00000058004c9947 */ /* 0x002fea0003800000 */
.L_x_13650:
[----:B------:R-:W-:Y:S05]  /*14b10*/  @!P0 BRA `(.L_x_13446) ;  /* 0x0000000000048947 */ /* 0x000fea0003800000 */
[----:B------:R-:W-:Y:S01]  /*14b20*/  BPT.TRAP 0x1 ;  /* 0x000000040000795c */ /* 0x000fe20000300000 */
.L_x_13446:
[----:B------:R-:W2:Y:S02]  /*14b30*/  SYNCS.PHASECHK.TRANS64.TRYWAIT P1, [R5+URZ+0x16860], R0 ;  /* 0x01686000050075a7 */ /* 0x000ea4000802017f */
[----:B--2---:R-:W-:Y:S05]  /*14b40*/  @!P1 BRA `(.L_x_13447) ;  /* 0x0000005800509947 */ /* 0x004fea0003800000 */
.L_x_13651:
[----:B------:R-:W-:Y:S05]  /*14b50*/  @!P0 BRA `(.L_x_13448) ;  /* 0x0000000000048947 */ /* 0x000fea0003800000 */
[----:B------:R-:W-:Y:S01]  /*14b60*/  BPT.TRAP 0x1 ;  /* 0x000000040000795c */ /* 0x000fe20000300000 */
.L_x_13448:
[----:B---3--:R3:W4:Y:S02]  /*14b70*/  SYNCS.PHASECHK.TRANS64.TRYWAIT P0, [R25+URZ+0x16860], R2 ;  /* 0x01686002190075a7 */ /* 0x008724000800017f */
[----:B----4-:R-:W-:Y:S05]  /*14b80*/  @!P0 NANOSLEEP.SYNCS 0x989680 ;  /* 0x009896800000895d */ /* 0x010fea0003900000 */
[----:B------:R-:W4:Y:S02]  /*14b90*/  @!P0 SYNCS.PHASECHK.TRANS64 P0, [R25+URZ+0x16860], R2 ;  /* 0x01686002190085a7 */ /* 0x000f24000800007f */
[----:B----4-:R-:W-:Y:S05]  /*14ba0*/  @!P0 BRA `(.L_x_13448) ;  /* 0xfffffffc00f08947 */ /* 0x010fea000383ffff */
.L_x_13205:
[----:B------:R-:W-:Y:S05]  /*14bb0*/  BSYNC B9 ;  /* 0x0000000000097941 */ /* 0x000fea0003800000 */
.L_x_13202:
[----:B------:R-:W-:Y:S05]  /*14bc0*/  EXIT ;  /* 0x000000000000794d */ /* 0x000fea0003800000 */
.L_x_13223:
[----:B0-----:R0:W1:Y:S02]  /*14bd0*/  SYNCS.PHASECHK.TRANS64.TRYWAIT P6, [R71+URZ+0x16890], R79 ;  /* 0x0168904f470075a7 */ /* 0x00106400080c017f */
[----:B-1----:R-:W-:Y:S05]  /*14be0*/  @!P6 NANOSLEEP.SYNCS 0x989680 ;  /* 0x009896800000e95d */ /* 0x002fea0003900000 */
[----:B------:R-:W1:Y:S02]  /*14bf0*/  @!P6 SYNCS.PHASECHK.TRANS64 P6, [R71+URZ+0x16890], R79 ;  /* 0x0168904f4700e5a7 */ /* 0x000e6400080c007f */
[----:B-1----:R-:W-:Y:S05]  /*14c00*/  @!P6 BRA `(.L_x_13223) ;  /* 0xfffffffc00f0e947 */ /* 0x002fea000383ffff */
[----:B------:R-:W-:Y:S05]  /*14c10*/  BRA `(.L_x_13449) ;  /* 0xfffffedc00a07947 */ /* 0x000fea000383ffff */
.L_x_13224:
        /* <DEDUP_REMOVED lines=8> */
.L_x_13451:
[----:B------:R-:W-:Y:S05]  /*14ca0*/  BSYNC B1 ;  /* 0x0000000000017941 */ /* 0x000fea0003800000 */
.L_x_13450:
        /* <DEDUP_REMOVED lines=8> */
.L_x_13452:
[----:B------:R-:W-:Y:S05]  /*14d30*/  BRA `(.L_x_13453) ;  /* 0xfffffedc006c7947 */ /* 0x000fea000383ffff */
.L_x_13233:
[----:B------:R-:W-:Y:S01]  /*14d40*/  BSSY B1, `(.L_x_13454) ;  /* 0x0000008000017945 */ /* 0x000fe20003800000 */
[----:B0---4-:R-:W-:Y:S01]  /*14d50*/  IMAD.MOV.U32 R13, RZ, RZ, R85 ;  /* 0x000000ffff0d7224 */ /* 0x011fe200078e0055 */
[----:B------:R-:W-:Y:S01]  /*14d60*/  MOV R15, 0xffffffff ;  /* 0xffffffff000f7802 */ /* 0x000fe20000000f00 */
[----:B------:R-:W-:Y:S02]  /*14d70*/  IMAD.MOV.U32 R12, RZ, RZ, 0x1 ;  /* 0x00000001ff0c7424 */ /* 0x000fe400078e00ff */
[----:B------:R-:W-:-:S07]  /*14d80*/  IMAD.MOV.U32 R11, RZ, RZ, 0x1c1f ;  /* 0x00001c1fff0b7424 */ /* 0x000fce00078e00ff */
[----:B-123--:R-:W-:Y:S05]  /*14d90*/  WARPSYNC.COLLECTIVE R15, `(.L_x_13455) ;  /* 0x000000000f087348 */ /* 0x00efea0003c00000 */
[----:B---3--:R0:W3:Y:S02]  /*14da0*/  SHFL.IDX P6, R14, R13, R12, R11 ;  /* 0x0000000c0d0e7389 */ /* 0x0080e400000c000b */
[----:B0123--:R-:W-:Y:S01]  /*14db0*/  ENDCOLLECTIVE ;  /* 0x000000000000791b */ /* 0x00ffe20003800000 */
.L_x_13455:
[----:B------:R-:W-:Y:S05]  /*14dc0*/  BSYNC B1 ;  /* 0x0000000000017941 */ /* 0x000fea0003800000 */
.L_x_13454:
        /* <DEDUP_REMOVED lines=8> */
.L_x_13456:
[----:B------:R-:W-:Y:S05]  /*14e50*/  BRA `(.L_x_13457) ;  /* 0xfffffee000d87947 */ /* 0x000fea000383ffff */
.L_x_13245:
[----:B--2---:R2:W3:Y:S02]  /*14e60*/  SYNCS.PHASECHK.TRANS64.TRYWAIT P4, [R71+URZ+0x16890], R79 ;  /* 0x0168904f470075a7 */ /* 0x0044e4000808017f */
[----:B---3--:R-:W-:Y:S05]  /*14e70*/  @!P4 NANOSLEEP.SYNCS 0x989680 ;  /* 0x009896800000c95d */ /* 0x008fea0003900000 */
[----:B------:R-:W3:Y:S02]  /*14e80*/  @!P4 SYNCS.PHASECHK.TRANS64 P4, [R71+URZ+0x16890], R79 ;  /* 0x0168904f4700c5a7 */ /* 0x000ee4000808007f */
[----:B---3--:R-:W-:Y:S05]  /*14e90*/  @!P4 BRA `(.L_x_13245) ;  /* 0xfffffffc00f0c947 */ /* 0x008fea000383ffff */
[----:B------:R-:W-:Y:S05]  /*14ea0*/  BRA `(.L_x_13458) ;  /* 0xfffffeec00c87947 */ /* 0x000fea000383ffff */
.L_x_13246:
[----:B------:R-:W-:Y:S01]  /*14eb0*/  BSSY B1, `(.L_x_13459) ;  /* 0x0000008000017945 */ /* 0x000fe20003800000 */
[----:B0-----:R-:W-:Y:S01]  /*14ec0*/  IMAD.MOV.U32 R13, RZ, RZ, R85 ;  /* 0x000000ffff0d7224 */ /* 0x001fe200078e0055 */
[----:B------:R-:W-:Y:S01]  /*14ed0*/  MOV R11, 0x1c1f ;  /* 0x00001c1f000b7802 */ /* 0x000fe20000000f00 */
[----:B------:R-:W-:Y:S02]  /*14ee0*/  IMAD.MOV.U32 R12, RZ, RZ, RZ ;  /* 0x000000ffff0c7224 */ /* 0x000fe400078e00ff */
[----:B------:R-:W-:-:S07]  /*14ef0*/  IMAD.MOV.U32 R15, RZ, RZ, -0x1 ;  /* 0xffffffffff0f7424 */ /* 0x000fce00078e00ff */
[----:B--2---:R-:W-:Y:S05]  /*14f00*/  WARPSYNC.COLLECTIVE R15, `(.L_x_13460) ;  /* 0x000000000f087348 */ /* 0x004fea0003c00000 */
[----:B------:R0:W1:Y:S02]  /*14f10*/  SHFL.IDX P6, R14, R13, R12, R11 ;  /* 0x0000000c0d0e7389 */ /* 0x00006400000c000b */
[----:B012---:R-:W-:Y:S01]  /*14f20*/  ENDCOLLECTIVE ;  /* 0x000000000000791b */ /* 0x007fe20003800000 */
.L_x_13460:
[----:B------:R-:W-:Y:S05]  /*14f30*/  BSYNC B1 ;  /* 0x0000000000017941 */ /* 0x000fea0003800000 */
.L_x_13459:
        /* <DEDUP_REMOVED lines=8> */
.L_x_13461:
[----:B------:R-:W-:Y:S01]  /*14fc0*/  IMAD.MOV.U32 R82, RZ, RZ, R14 ;  /* 0x000000ffff527224 */ /* 0x000fe200078e000e */
[----:B------:R-:W-:Y:S06]  /*14fd0*/  BRA `(.L_x_13462) ;  /* 0xfffffeec00947947 */ /* 0x000fec000383ffff */
.L_x_13251:
[----:B------:R-:W-:Y:S01]  /*14fe0*/  BSSY B1, `(.L_x_13463) ;  /* 0x0000008000017945 */ /* 0x000fe20003800000 */
[----:B0-----:R-:W-:Y:S01]  /*14ff0*/  MOV R13, R85 ;  /* 0x00000055000d7202 */ /* 0x001fe20000000f00 */
[----:B------:R-:W-:Y:S02]  /*15000*/  IMAD.MOV.U32 R12, RZ, RZ, 0x1 ;  /* 0x00000001ff0c7424 */ /* 0x000fe400078e00ff */
[----:B------:R-:W-:Y:S02]  /*15010*/  IMAD.MOV.U32 R11, RZ, RZ, 0x1c1f ;  /* 0x00001c1fff0b7424 */ /* 0x000fe400078e00ff */
[----:B------:R-:W-:-:S07]  /*15020*/  IMAD.MOV.U32 R15, RZ, RZ, -0x1 ;  /* 0xffffffffff0f7424 */ /* 0x000fce00078e00ff */
[----:B-1234-:R-:W-:Y:S05]  /*15030*/  WARPSYNC.COLLECTIVE R15, `(.L_x_13464) ;  /* 0x000000000f087348 */ /* 0x01efea0003c00000 */
[----:B------:R0:W0:Y:S02]  /*15040*/  SHFL.IDX P6, R14, R13, R12, R11 ;  /* 0x0000000c0d0e7389 */ /* 0x00002400000c000b */
[----:B01234-:R-:W-:Y:S01]  /*15050*/  ENDCOLLECTIVE ;  /* 0x000000000000791b */ /* 0x01ffe20003800000 */
.L_x_13464:
[----:B------:R-:W-:Y:S05]  /*15060*/  BSYNC B1 ;  /* 0x0000000000017941 */ /* 0x000fea0003800000 */
.L_x_13463:
        /* <DEDUP_REMOVED lines=8> */
.L_x_13465:
[----:B------:R-:W-:Y:S01]  /*150f0*/  IMAD.MOV.U32 R84, RZ, RZ, R14 ;  /* 0x000000ffff547224 */ /* 0x000fe200078e000e */
[----:B------:R-:W-:Y:S06]  /*15100*/  BRA `(.L_x_13466) ;  /* 0xfffffef400247947 */ /* 0x000fec000383ffff */
.L_x_13256:
[----:B0-----:R0:W1:Y:S02]  /*15110*/  SYNCS.PHASECHK.TRANS64.TRYWAIT P3, [R71+URZ+0x16890], R79 ;  /* 0x0168904f470075a7 */ /* 0x001064000806017f */
[----:B-1----:R-:W-:Y:S05]  /*15120*/  @!P3 NANOSLEEP.SYNCS 0x989680 ;  /* 0x009896800000b95d */ /* 0x002fea0003900000 */
[----:B------:R-:W1:Y:S02]  /*15130*/  @!P3 SYNCS.PHASECHK.TRANS64 P3, [R71+URZ+0x16890], R79 ;  /* 0x0168904f4700b5a7 */ /* 0x000e64000806007f */
[----:B-1----:R-:W-:Y:S05]  /*15140*/  @!P3 BRA `(.L_x_13256) ;  /* 0xfffffffc00f0b947 */ /* 0x002fea000383ffff */
[----:B------:R-:W-:Y:S05]  /*15150*/  BRA `(.L_x_13467) ;  /* 0xfffffefc002c7947 */ /* 0x000fea000383ffff */
.L_x_13257:
        /* <DEDUP_REMOVED lines=8> */
.L_x_13469:
[----:B------:R-:W-:Y:S05]  /*151e0*/  BSYNC B1 ;  /* 0x0000000000017941 */ /* 0x000fea0003800000 */
.L_x_13468:
        /* <DEDUP_REMOVED lines=8> */
.L_x_13470:
[----:B------:R-:W-:Y:S01]  /*15270*/  IMAD.MOV.U32 R37, RZ, RZ, R14 ;  /* 0x000000ffff257224 */ /* 0x000fe200078e000e */
[----:B------:R-:W-:Y:S06]  /*15280*/  BRA `(.L_x_13471) ;  /* 0xfffffefc00507947 */ /* 0x000fec000383ffff */
.L_x_13260:
        /* <DEDUP_REMOVED lines=8> */
.L_x_13473:
[----:B------:R-:W-:Y:S05]  /*15310*/  BSYNC B1 ;  /* 0x0000000000017941 */ /* 0x000fea0003800000 */
.L_x_13472:
        /* <DEDUP_REMOVED lines=8> */
.L_x_13474:
[----:B------:R-:W-:Y:S01]  /*153a0*/  IMAD.MOV.U32 R37, RZ, RZ, R14 ;  /* 0x000000ffff257224 */ /* 0x000fe200078e000e */
[----:B------:R-:W-:Y:S06]  /*153b0*/  BRA `(.L_x_13475) ;  /* 0xfffffefc004c7947 */ /* 0x000fec000383ffff */
.L_x_13264:
[----:B0-----:R0:W4:Y:S02]  /*153c0*/  SYNCS.PHASECHK.TRANS64.TRYWAIT P4, [R71+URZ+0x168b0], R79 ;  /* 0x0168b04f470075a7 */ /* 0x001124000808017f */
[----:B----4-:R-:W-:Y:S05]  /*153d0*/  @!P4 NANOSLEEP.SYNCS 0x989680 ;  /* 0x009896800000c95d */ /* 0x010fea0003900000 */
[----:B------:R-:W4:Y:S02]  /*153e0*/  @!P4 SYNCS.PHASECHK.TRANS64 P4, [R71+URZ+0x168b0], R79 ;  /* 0x0168b04f4700c5a7 */ /* 0x000f24000808007f */
[----:B----4-:R-:W-:Y:S05]  /*153f0*/  @!P4 BRA `(.L_x_13264) ;  /* 0xfffffffc00f0c947 */ /* 0x010fea000383ffff */
[----:B------:R-:W-:Y:S05]  /*15400*/  BRA `(.L_x_13476) ;  /* 0xfffffefc00c47947 */ /* 0x000fea000383ffff */
.L_x_13272:
[----:B------:R-:W0:Y:S01]  /*15410*/  S2R R4, SR_TID.X ;  /* 0x0000000000047919 */ /* 0x000e220000002100 */
[----:B------:R-:W-:Y:S01]  /*15420*/  BSSY B0, `(.L_x_13477) ;  /* 0x000000c000007945 */ /* 0x000fe20003800000 */
[----:B------:R-:W-:Y:S01]  /*15430*/  MOV R12, RZ ;  /* 0x000000ff000c7202 */ /* 0x000fe20000000f00 */
[----:B------:R-:W-:Y:S02]  /*15440*/  IMAD.MOV.U32 R11, RZ, RZ, 0x1f ;  /* 0x0000001fff0b7424 */ /* 0x000fe400078e00ff */
[----:B------:R-:W-:Y:S02]  /*15450*/  IMAD.MOV.U32 R15, RZ, RZ, -0x1 ;  /* 0xffffffffff0f7424 */ /* 0x000fe400078e00ff */
        /* <DEDUP_REMOVED lines=8> */
.L_x_13478:
[----:B------:R-:W-:Y:S05]  /*154e0*/  BSYNC B0 ;  /* 0x0000000000007941 */ /* 0x000fea0003800000 */
.L_x_13477:
[----:B------:R1:W-:Y:S01]  /*154f0*/  STL [R1+0x20], R14 ;  /* 0x0000200e01007387 */ /* 0x0003e20000100800 */
[----:B------:R-:W-:Y:S05]  /*15500*/  BRA `(.L_x_13479) ;  /* 0xffffff0400447947 */ /* 0x000fea000383ffff */
.L_x_13284:
[----:B------:R-:W-:Y:S01]  /*15510*/  BSSY B1, `(.L_x_13480) ;  /* 0x0000008000017945 */ /* 0x000fe20003800000 */
[----:B------:R-:W-:Y:S01]  /*15520*/  IMAD.MOV.U32 R13, RZ, RZ, R26 ;  /* 0x000000ffff0d7224 */ /* 0x000fe200078e001a */
[----:B------:R-:W-:Y:S01]  /*15530*/  MOV R12, RZ ;  /* 0x000000ff000c7202 */ /* 0x000fe20000000f00 */
[----:B------:R-:W-:Y:S02]  /*15540*/  IMAD.MOV.U32 R11, RZ, RZ, 0x1c1f ;  /* 0x00001c1fff0b7424 */ /* 0x000fe400078e00ff */
[----:B------:R-:W-:-:S07]  /*15550*/  IMAD.MOV.U32 R15, RZ, RZ, -0x1 ;  /* 0xffffffffff0f7424 */ /* 0x000fce00078e00ff */
[----:B-1----:R-:W-:Y:S05]  /*15560*/  WARPSYNC.COLLECTIVE R15, `(.L_x_13481) ;  /* 0x000000000f087348 */ /* 0x002fea0003c00000 */
[----:B-1----:R0:W1:Y:S02]  /*15570*/  SHFL.IDX P6, R14, R13, R12, R11 ;  /* 0x0000000c0d0e7389 */ /* 0x00206400000c000b */
[----:B01----:R-:W-:Y:S01]  /*15580*/  ENDCOLLECTIVE ;  /* 0x000000000000791b */ /* 0x003fe20003800000 */
.L_x_13481:
[----:B------:R-:W-:Y:S05]  /*15590*/  BSYNC B1 ;  /* 0x0000000000017941 */ /* 0x000fea0003800000 */
.L_x_13480:
        /* <DEDUP_REMOVED lines=8> */
.L_x_13482:
[----:B------:R-:W-:Y:S01]  /*15620*/  IMAD.MOV.U32 R13, RZ, RZ, R28 ;  /* 0x000000ffff0d7224 */ /* 0x000fe200078e001c */
[----:B------:R-:W-:-:S07]  /*15630*/  MOV R0, R14 ;  /* 0x0000000e00007202 */ /* 0x000fce0000000f00 */
[----:B------:R-:W-:Y:S05]  /*15640*/  WARPSYNC.COLLECTIVE R15, `(.L_x_13483) ;  /* 0x000000000f087348 */ /* 0x000fea0003c00000 */
[----:B------:R0:W1:Y:S02]  /*15650*/  SHFL.IDX P6, R14, R13, R12, R11 ;  /* 0x0000000c0d0e7389 */ /* 0x00006400000c000b */
[----:B01----:R-:W-:Y:S01]  /*15660*/  ENDCOLLECTIVE ;  /* 0x000000000000791b */ /* 0x003fe20003800000 */
.L_x_13483:
[----:B------:R-:W-:Y:S02]  /*15670*/  IMAD.MOV.U32 R13, RZ, RZ, R27 ;  /* 0x000000ffff0d7224 */ /* 0x000fe400078e001b */
[----:B------:R-:W-:-:S07]  /*15680*/  IMAD.MOV.U32 R5, RZ, RZ, R14 ;  /* 0x000000ffff057224 */ /* 0x000fce00078e000e */
[----:B------:R-:W-:Y:S05]  /*15690*/  WARPSYNC.COLLECTIVE R15, `(.L_x_13484) ;  /* 0x000000000f087348 */ /* 0x000fea0003c00000 */
[----:B------:R0:W1:Y:S02]  /*156a0*/  SHFL.IDX P6, R14, R13, R12, R11 ;  /* 0x0000000c0d0e7389 */ /* 0x00006400000c000b */
[----:B01----:R-:W-:Y:S01]  /*156b0*/  ENDCOLLECTIVE ;  /* 0x000000000000791b */ /* 0x003fe20003800000 */
.L_x_13484:
[----:B------:R-:W-:Y:S05]  /*156c0*/  BRA `(.L_x_13485) ;  /* 0xffffff0800547947 */ /* 0x000fea000383ffff */
.L_x_13288:
[----:B0-----:R0:W1:Y:S02]  /*156d0*/  SYNCS.PHASECHK.TRANS64.TRYWAIT P0, [R18+URZ+0x16800], R15 ;  /* 0x0168000f120075a7 */ /* 0x001064000800017f */
[----:B-1----:R-:W-:Y:S05]  /*156e0*/  @!P0 NANOSLEEP.SYNCS 0x989680 ;  /* 0x009896800000895d */ /* 0x002fea0003900000 */
[----:B------:R-:W1:Y:S02]  /*156f0*/  @!P0 SYNCS.PHASECHK.TRANS64 P0, [R18+URZ+0x16800], R15 ;  /* 0x0168000f120085a7 */ /* 0x000e64000800007f */
[----:B-1----:R-:W-:Y:S05]  /*15700*/  @!P0 BRA `(.L_x_13288) ;  /* 0xfffffffc00f08947 */ /* 0x002fea000383ffff */
[----:B------:R-:W-:Y:S05]  /*15710*/  BRA `(.L_x_13486) ;  /* 0xffffff0c00907947 */ /* 0x000fea000383ffff */
.L_x_13296:
[----:B------:R-:W-:Y:S01]  /*15720*/  BSSY B1, `(.L_x_13487) ;  /* 0x0000008000017945 */ /* 0x000fe20003800000 */
[----:B------:R-:W-:Y:S01]  /*15730*/  MOV R13, R26 ;  /* 0x0000001a000d7202 */ /* 0x000fe20000000f00 */
[----:B------:R-:W-:Y:S02]  /*15740*/  IMAD.MOV.U32 R12, RZ, RZ, RZ ;  /* 0x000000ffff0c7224 */ /* 0x000fe400078e00ff */
[----:B------:R-:W-:Y:S02]  /*15750*/  IMAD.MOV.U32 R11, RZ, RZ, 0x1c1f ;  /* 0x00001c1fff0b7424 */ /* 0x000fe400078e00ff */
[----:B------:R-:W-:-:S07]  /*15760*/  IMAD.MOV.U32 R15, RZ, RZ, -0x1 ;  /* 0xffffffffff0f7424 */ /* 0x000fce00078e00ff */
[----:B-1----:R-:W-:Y:S05]  /*15770*/  WARPSYNC.COLLECTIVE R15, `(.L_x_13488) ;  /* 0x000000000f087348 */ /* 0x002fea0003c00000 */
[----:B-1----:R0:W1:Y:S02]  /*15780*/  SHFL.IDX P6, R14, R13, R12, R11 ;  /* 0x0000000c0d0e7389 */ /* 0x00206400000c000b */
[----:B01----:R-:W-:Y:S01]  /*15790*/  ENDCOLLECTIVE ;  /* 0x000000000000791b */ /* 0x003fe20003800000 */
.L_x_13488:
[----:B------:R-:W-:Y:S05]  /*157a0*/  BSYNC B1 ;  /* 0x0000000000017941 */ /* 0x000fea0003800000 */
.L_x_13487:
        /* <DEDUP_REMOVED lines=8> */
.L_x_13489:
[----:B------:R-:W-:Y:S02]  /*15830*/  IMAD.MOV.U32 R13, RZ, RZ, R28 ;  /* 0x000000ffff0d7224 */ /* 0x000fe400078e001c */
[----:B------:R-:W-:-:S07]  /*15840*/  IMAD.MOV.U32 R3, RZ, RZ, R14 ;  /* 0x000000ffff037224 */ /* 0x000fce00078e000e */
[----:B------:R-:W-:Y:S05]  /*15850*/  WARPSYNC.COLLECTIVE R15, `(.L_x_13490) ;  /* 0x000000000f087348 */ /* 0x000fea0003c00000 */
[----:B------:R0:W1:Y:S02]  /*15860*/  SHFL.IDX P6, R14, R13, R12, R11 ;  /* 0x0000000c0d0e7389 */ /* 0x00006400000c000b */
[----:B01----:R-:W-:Y:S01]  /*15870*/  ENDCOLLECTIVE ;  /* 0x000000000000791b */ /* 0x003fe20003800000 */
.L_x_13490:
[----:B------:R-:W-:Y:S01]  /*15880*/  MOV R13, R27 ;  /* 0x0000001b000d7202 */ /* 0x000fe20000000f00 */
[----:B------:R-:W-:-:S07]  /*15890*/  IMAD.MOV.U32 R20, RZ, RZ, R14 ;  /* 0x000000ffff147224 */ /* 0x000fce00078e000e */
[----:B------:R-:W-:Y:S05]  /*158a0*/  WARPSYNC.COLLECTIVE R15, `(.L_x_13491) ;  /* 0x000000000f087348 */ /* 0x000fea0003c00000 */
[----:B------:R0:W1:Y:S02]  /*158b0*/  SHFL.IDX P6, R14, R13, R12, R11 ;  /* 0x0000000c0d0e7389 */ /* 0x00006400000c000b */
[----:B01----:R-:W-:Y:S01]  /*158c0*/  ENDCOLLECTIVE ;  /* 0x000000000000791b */ /* 0x003fe20003800000 */
.L_x_13491:
[----:B------:R-:W-:Y:S05]  /*158d0*/  BRA `(.L_x_13492) ;  /* 0xffffff1400f87947 */ /* 0x000fea000383ffff */
.L_x_13300:
[----:B0-----:R0:W1:Y:S02]  /*158e0*/  SYNCS.PHASECHK.TRANS64.TRYWAIT P1, [R18+URZ+0x16800], R25 ;  /* 0x01680019120075a7 */ /* 0x001064000802017f */
[----:B-1----:R-:W-:Y:S05]  /*158f0*/  @!P1 NANOSLEEP.SYNCS 0x989680 ;  /* 0x009896800000995d */ /* 0x002fea0003900000 */
[----:B------:R-:W1:Y:S02]  /*15900*/  @!P1 SYNCS.PHASECHK.TRANS64 P1, [R18+URZ+0x16800], R25 ;  /* 0x01680019120095a7 */ /* 0x000e64000802007f */
[----:B-1----:R-:W-:Y:S05]  /*15910*/  @!P1 BRA `(.L_x_13300) ;  /* 0xfffffffc00f09947 */ /* 0x002fea000383ffff */
[----:B------:R-:W-:Y:S05]  /*15920*/  BRA `(.L_x_13493) ;  /* 0xffffff1800dc7947 */ /* 0x000fea000383ffff */
.L_x_13306:
[----:B-1----:R1:W2:Y:S02]  /*15930*/  SYNCS.PHASECHK.TRANS64.TRYWAIT P1, [R3+URZ+0x16830], R4 ;  /* 0x01683004030075a7 */ /* 0x0022a4000802017f */
[----:B--2---:R-:W-:Y:S05]  /*15940*/  @!P1 NANOSLEEP.SYNCS 0x989680 ;  /* 0x009896800000995d */ /* 0x004fea0003900000 */
[----:B------:R-:W2:Y:S02]  /*15950*/  @!P1 SYNCS.PHASECHK.TRANS64 P1, [R3+URZ+0x16830], R4 ;  /* 0x01683004030095a7 */ /* 0x000ea4000802007f */
[----:B--2---:R-:W-:Y:S05]  /*15960*/  @!P1 BRA `(.L_x_13306) ;  /* 0xfffffffc00f09947 */ /* 0x004fea000383ffff */
[----:B------:R-:W-:Y:S05]  /*15970*/  BRA `(.L_x_13305) ;  /* 0xffffff28001c7947 */ /* 0x000fea000383ffff */
.L_x_13313:
[----:B-1----:R1:W2:Y:S02]  /*15980*/  SYNCS.PHASECHK.TRANS64.TRYWAIT P2, [R9+URZ+0x16830], R0 ;  /* 0x01683000090075a7 */ /* 0x0022a4000804017f */
[----:B--2---:R-:W-:Y:S05]  /*15990*/  @!P2 NANOSLEEP.SYNCS 0x989680 ;  /* 0x009896800000a95d */ /* 0x004fea0003900000 */
[----:B------:R-:W2:Y:S02]  /*159a0*/  @!P2 SYNCS.PHASECHK.TRANS64 P2, [R9+URZ+0x16830], R0 ;  /* 0x016830000900a5a7 */ /* 0x000ea4000804007f */
[----:B--2---:R-:W-:Y:S05]  /*159b0*/  @!P2 BRA `(.L_x_13313) ;  /* 0xfffffffc00f0a947 */ /* 0x004fea000383ffff */
[----:B------:R-:W-:Y:S05]  /*159c0*/  BRA `(.L_x_13312) ;  /* 0xffffff4800707947 */ /* 0x000fea000383ffff */
.L_x_13317:
[----:B-1----:R1:W2:Y:S02]  /*159d0*/  SYNCS.PHASECHK.TRANS64.TRYWAIT P1, [R4+URZ+0x16850], R0 ;  /* 0x01685000040075a7 */ /* 0x0022a4000802017f */
[----:B--2---:R-:W-:Y:S05]  /*159e0*/  @!P1 NANOSLEEP.SYNCS 0x989680 ;  /* 0x009896800000995d */ /* 0x004fea0003900000 */
[----:B------:R-:W2:Y:S02]  /*159f0*/  @!P1 SYNCS.PHASECHK.TRANS64 P1, [R4+URZ+0x16850], R0 ;  /* 0x01685000040095a7 */ /* 0x000ea4000802007f */
[----:B--2---:R-:W-:Y:S05]  /*15a00*/  @!P1 BRA `(.L_x_13317) ;  /* 0xfffffffc00f09947 */ /* 0x004fea000383ffff */
[----:B------:R-:W-:Y:S05]  /*15a10*/  BRA `(.L_x_13314) ;  /* 0xffffff4c00487947 */ /* 0x000fea000383ffff */
.L_x_13324:
[----:B-1----:R1:W2:Y:S02]  /*15a20*/  SYNCS.PHASECHK.TRANS64.TRYWAIT P1, [R12+URZ+0x16850], R5 ;  /* 0x016850050c0075a7 */ /* 0x0022a4000802017f */
[----:B--2---:R-:W-:Y:S05]  /*15a30*/  @!P1 NANOSLEEP.SYNCS 0x989680 ;  /* 0x009896800000995d */ /* 0x004fea0003900000 */
[----:B------:R-:W2:Y:S02]  /*15a40*/  @!P1 SYNCS.PHASECHK.TRANS64 P1, [R12+URZ+0x16850], R5 ;  /* 0x016850050c0095a7 */ /* 0x000ea4000802007f */
[----:B--2---:R-:W-:Y:S05]  /*15a50*/  @!P1 BRA `(.L_x_13324) ;  /* 0xfffffffc00f09947 */ /* 0x004fea000383ffff */
[----:B------:R-:W-:Y:S05]  /*15a60*/  BRA `(.L_x_13323) ;  /* 0xffffff6800107947 */ /* 0x000fea000383ffff */
.L_x_13333:
[----:B------:R-:W-:Y:S01]  /*15a70*/  IMAD.MOV.U32 R13, RZ, RZ, R20 ;  /* 0x000000ffff0d7224 */ /* 0x000fe200078e0014 */
[----:B------:R-:W-:Y:S01]  /*15a80*/  MOV R15, 0xffffffff ;  /* 0xffffffff000f7802 */ /* 0x000fe20000000f00 */
[----:B------:R-:W-:Y:S02]  /*15a90*/  IMAD.MOV.U32 R12, RZ, RZ, RZ ;  /* 0x000000ffff0c7224 */ /* 0x000fe400078e00ff */
[----:B------:R-:W-:Y:S02]  /*15aa0*/  IMAD.MOV.U32 R11, RZ, RZ, 0x181f ;  /* 0x0000181fff0b7424 */ /* 0x000fe400078e00ff */
[----:B------:R-:W-:Y:S02]  /*15ab0*/  IMAD R24, R28, 0xc0, R29 ;  /* 0x000000c01c187824 */ /* 0x000fe400078e021d */
[----:B------:R-:W-:-:S07]  /*15ac0*/  IMAD R21, R8, R25, RZ ;  /* 0x0000001908157224 */ /* 0x000fce00078e02ff */
[----:B-1----:R-:W-:Y:S05]  /*15ad0*/  WARPSYNC.COLLECTIVE R15, `(.L_x_13494) ;  /* 0x000000000f087348 */ /* 0x002fea0003c00000 */
[----:B------:R0:W2:Y:S02]  /*15ae0*/  SHFL.IDX P6, R14, R13, R12, R11 ;  /* 0x0000000c0d0e7389 */ /* 0x0000a400000c000b */
[----:B012---:R-:W-:Y:S01]  /*15af0*/  ENDCOLLECTIVE ;  /* 0x000000000000791b */ /* 0x007fe20003800000 */
.L_x_13494:
[C---:B------:R-:W-:Y:S01]  /*15b00*/  VIADD R8, R24.reuse, 0x30 ;  /* 0x0000003018087836 */ /* 0x040fe20000000000 */
[----:B------:R-:W-:-:S04]  /*15b10*/  ISETP.GE.OR P3, PT, R24, R21, P0 ;  /* 0x000000151800720c */ /* 0x000fc80000766670 */
[----:B------:R-:W-:Y:S01]  /*15b20*/  ISETP.GE.OR P4, PT, R8, R21, P0 ;  /* 0x000000150800720c */ /* 0x000fe20000786670 */
[----:B------:R-:W-:-:S05]  /*15b30*/  VIADD R8, R24, 0x60 ;  /* 0x0000006018087836 */ /* 0x000fca0000000000 */
[----:B------:R-:W-:Y:S01]  /*15b40*/  ISETP.GE.OR P2, PT, R8, R21, P0 ;  /* 0x000000150800720c */ /* 0x000fe20000746670 */
[----:B------:R-:W-:Y:S02]  /*15b50*/  IMAD.MOV.U32 R13, RZ, RZ, R7 ;  /* 0x000000ffff0d7224 */ /* 0x000fe400078e0007 */
[----:B------:R-:W-:-:S10]  /*15b60*/  IMAD.MOV.U32 R0, RZ, RZ, R14 ;  /* 0x000000ffff007224 */ /* 0x000fd400078e000e */
[----:B------:R-:W-:Y:S05]  /*15b70*/  WARPSYNC.COLLECTIVE R15, `(.L_x_13495) ;  /* 0x000000000f087348 */ /* 0x000fea0003c00000 */
[----:B------:R0:W1:Y:S02]  /*15b80*/  SHFL.IDX P6, R14, R13, R12, R11 ;  /* 0x0000000c0d0e7389 */ /* 0x00006400000c000b */
[----:B01----:R-:W-:Y:S01]  /*15b90*/  ENDCOLLECTIVE ;  /* 0x000000000000791b */ /* 0x003fe20003800000 */
.L_x_13495:
[----:B------:R-:W-:Y:S01]  /*15ba0*/  MOV R13, R20 ;  /* 0x00000014000d7202 */ /* 0x000fe20000000f00 */
[----:B------:R-:W-:Y:S02]  /*15bb0*/  IMAD.MOV.U32 R12, RZ, RZ, 0x1 ;  /* 0x00000001ff0c7424 */ /* 0x000fe400078e00ff */
[----:B------:R-:W-:-:S07]  /*15bc0*/  IMAD.MOV.U32 R3, RZ, RZ, R14 ;  /* 0x000000ffff037224 */ /* 0x000fce00078e000e */
[----:B------:R-:W-:Y:S05]  /*15bd0*/  WARPSYNC.COLLECTIVE R15, `(.L_x_13496) ;  /* 0x000000000f087348 */ /* 0x000fea0003c00000 */
[----:B------:R0:W1:Y:S02]  /*15be0*/  SHFL.IDX P6, R14, R13, R12, R11 ;  /* 0x0000000c0d0e7389 */ /* 0x00006400000c000b */
[----:B01----:R-:W-:Y:S01]  /*15bf0*/  ENDCOLLECTIVE ;  /* 0x000000000000791b */ /* 0x003fe20003800000 */
.L_x_13496:
[----:B------:R-:W-:-:S04]  /*15c00*/  @!P3 LEA R10, P5, R26, R3, 0x1 ;  /* 0x000000031a0ab211 */ /* 0x000fc800078a08ff */
[----:B------:R-:W-:Y:S01]  /*15c10*/  @!P3 LEA.HI.X R3, R26, R0, R27, 0x1, P5 ;  /* 0x000000001a03b211 */ /* 0x000fe200028f0c1b */
[----:B------:R-:W-:Y:S02]  /*15c20*/  IMAD.MOV.U32 R13, RZ, RZ, R7 ;  /* 0x000000ffff0d7224 */ /* 0x000fe400078e0007 */
[----:B------:R-:W-:-:S07]  /*15c30*/  IMAD.MOV.U32 R4, RZ, RZ, R14 ;  /* 0x000000ffff047224 */ /* 0x000fce00078e000e */
[----:B------:R-:W-:Y:S05]  /*15c40*/  WARPSYNC.COLLECTIVE R15, `(.L_x_13497) ;  /* 0x000000000f087348 */ /* 0x000fea0003c00000 */
[----:B------:R0:W1:Y:S02]  /*15c50*/  SHFL.IDX P6, R14, R13, R12, R11 ;  /* 0x0000000c0d0e7389 */ /* 0x00006400000c000b */
[----:B01----:R-:W-:Y:S01]  /*15c60*/  ENDCOLLECTIVE ;  /* 0x000000000000791b */ /* 0x003fe20003800000 */
.L_x_13497:
[----:B------:R-:W-:Y:S02]  /*15c70*/  IMAD.MOV.U32 R13, RZ, RZ, R20 ;  /* 0x000000ffff0d7224 */ /* 0x000fe400078e0014 */
[----:B------:R-:W-:Y:S01]  /*15c80*/  IMAD.MOV.U32 R12, RZ, RZ, 0x2 ;  /* 0x00000002ff0c7424 */ /* 0x000fe200078e00ff */
[----:B------:R-:W-:-:S07]  /*15c90*/  MOV R5, R14 ;  /* 0x0000000e00057202 */ /* 0x000fce0000000f00 */
[----:B------:R-:W-:Y:S05]  /*15ca0*/  WARPSYNC.COLLECTIVE R15, `(.L_x_13498) ;  /* 0x000000000f087348 */ /* 0x000fea0003c00000 */
[----:B------:R0:W1:Y:S02]  /*15cb0*/  SHFL.IDX P6, R14, R13, R12, R11 ;  /* 0x0000000c0d0e7389 */ /* 0x00006400000c000b */
[----:B01----:R-:W-:Y:S01]  /*15cc0*/  ENDCOLLECTIVE ;  /* 0x000000000000791b */ /* 0x003fe20003800000 */
.L_x_13498:
[----:B------:R-:W-:-:S04]  /*15cd0*/  @!P4 LEA R8, P1, R26, R5, 0x1 ;  /* 0x000000051a08c211 */ /* 0x000fc800078208ff */
[----:B------:R-:W-:Y:S02]  /*15ce0*/  @!P4 LEA.HI.X R9, R26, R4, R27, 0x1, P1 ;  /* 0x000000041a09c211 */ /* 0x000fe400008f0c1b */
[----:B------:R-:W-:Y:S01]  /*15cf0*/  MOV R13, R7 ;  /* 0x00000007000d7202 */ /* 0x000fe20000000f00 */
[----:B------:R-:W-:-:S07]  /*15d00*/  IMAD.MOV.U32 R6, RZ, RZ, R14 ;  /* 0x000000ffff067224 */ /* 0x000fce00078e000e */
[----:B------:R-:W-:Y:S05]  /*15d10*/  WARPSYNC.COLLECTIVE R15, `(.L_x_13499) ;  /* 0x000000000f087348 */ /* 0x000fea0003c00000 */
[----:B------:R0:W1:Y:S02]  /*15d20*/  SHFL.IDX P6, R14, R13, R12, R11 ;  /* 0x0000000c0d0e7389 */ /* 0x00006400000c000b */
[----:B01----:R-:W-:Y:S01]  /*15d30*/  ENDCOLLECTIVE ;  /* 0x000000000000791b */ /* 0x003fe20003800000 */
.L_x_13499:
[----:B------:R-:W-:Y:S01]  /*15d40*/  @!P3 IMAD.MOV.U32 R11, RZ, RZ, R3 ;  /* 0x000000ffff0bb224 */ /* 0x000fe200078e0003 */
[----:B------:R-:W-:Y:S01]  /*15d50*/  MOV R13, R20 ;  /* 0x00000014000d7202 */ /* 0x000fe20000000f00 */
[----:B------:R-:W-:-:S03]  /*15d60*/  IMAD.MOV.U32 R12, RZ, RZ, 0x3 ;  /* 0x00000003ff0c7424 */ /* 0x000fc600078e00ff */
[----:B------:R0:W-:Y:S04]  /*15d70*/  @!P3 ST.E.128 desc[UR42][R10.64], RZ ;  /* 0x000000ff0a00b985 */ /* 0x0001e8000c101d2a */
[----:B------:R1:W-:Y:S01]  /*15d80*/  @!P4 ST.E.128 desc[UR42][R8.64], RZ ;  /* 0x000000ff0800c985 */ /* 0x0003e2000c101d2a */
[----:B------:R-:W-:-:S04]  /*15d90*/  @!P2 LEA R25, P5, R26, R14, 0x1 ;  /* 0x0000000e1a19a211 */ /* 0x000fc800078a08ff */
[----:B------:R-:W-:Y:S01]  /*15da0*/  @!P2 LEA.HI.X R5, R26, R6, R27, 0x1, P5 ;  /* 0x000000061a05a211 */ /* 0x000fe200028f0c1b */
[----:B0-----:R-:W-:Y:S02]  /*15db0*/  IMAD.MOV.U32 R11, RZ, RZ, 0x181f ;  /* 0x0000181fff0b7424 */ /* 0x001fe400078e00ff */
[----:B------:R-:W-:-:S07]  /*15dc0*/  @!P2 IMAD.MOV.U32 R4, RZ, RZ, R25 ;  /* 0x000000ffff04a224 */ /* 0x000fce00078e0019 */
[----:B-1----:R-:W-:Y:S05]  /*15dd0*/  WARPSYNC.COLLECTIVE R15, `(.L_x_13500) ;  /* 0x000000000f087348 */ /* 0x002fea0003c00000 */
[----:B------:R0:W2:Y:S02]  /*15de0*/  SHFL.IDX P6, R14, R13, R12, R11 ;  /* 0x0000000c0d0e7389 */ /* 0x0000a400000c000b */
[----:B012---:R-:W-:Y:S01]  /*15df0*/  ENDCOLLECTIVE ;  /* 0x000000000000791b */ /* 0x007fe20003800000 */
.L_x_13500:
[----:B------:R0:W-:Y:S01]  /*15e00*/  @!P2 ST.E.128 desc[UR42][R4.64], RZ ;  /* 0x000000ff0400a985 */ /* 0x0001e2000c101d2a */
[----:B------:R-:W-:Y:S01]  /*15e10*/  MOV R13, R7 ;  /* 0x00000007000d7202 */ /* 0x000fe20000000f00 */
[----:B------:R-:W-:-:S07]  /*15e20*/  IMAD.MOV.U32 R0, RZ, RZ, R14 ;  /* 0x000000ffff007224 */ /* 0x000fce00078e000e */
[----:B0-----:R-:W-:Y:S05]  /*15e30*/  WARPSYNC.COLLECTIVE R15, `(.L_x_13501) ;  /* 0x000000000f087348 */ /* 0x001fea0003c00000 */
[----:B------:R1:W2:Y:S02]  /*15e40*/  SHFL.IDX P6, R14, R13, R12, R11 ;  /* 0x0000000c0d0e7389 */ /* 0x0002a400000c000b */
[----:B012---:R-:W-:Y:S01]  /*15e50*/  ENDCOLLECTIVE ;  /* 0x000000000000791b */ /* 0x007fe20003800000 */
.L_x_13501:
[----:B------:R-:W-:Y:S05]  /*15e60*/  BRA `(.L_x_13502) ;  /* 0xffffff8400847947 */ /* 0x000fea000383ffff */
.L_x_13350:
        /* <DEDUP_REMOVED lines=8> */
[----:B------:R-:W-:Y:S05]  /*15ef0*/  WARPSYNC.COLLECTIVE R15, `(.L_x_13504) ;  /* 0x000000000f087348 */ /* 0x000fea0003c00000 */
[----:B------:R0:W1:Y:S02]  /*15f00*/  SHFL.IDX P6, R14, R13, R12, R11 ;  /* 0x0000000c0d0e7389 */ /* 0x00006400000c000b */
[----:B01----:R-:W-:Y:S01]  /*15f10*/  ENDCOLLECTIVE ;  /* 0x000000000000791b */ /* 0x003fe20003800000 */
.L_x_13504:
[----:B------:R-:W-:Y:S05]  /*15f20*/  BSYNC B1 ;  /* 0x0000000000017941 */ /* 0x000fea0003800000 */
.L_x_13503:
[----:B------:R-:W-:Y:S05]  /*15f30*/  BRA `(.L_x_13505) ;  /* 0xffffff9400f07947 */ /* 0x000fea000383ffff */
.L_x_13352:
[----:B------:R-:W-:Y:S01]  /*15f40*/  BSSY B1, `(.L_x_13506) ;  /* 0x0000006000017945 */ /* 0x000fe20003800000 */
[----:B------:R-:W-:-:S07]  /*15f50*/  IMAD.MOV.U32 R15, RZ, RZ, -0x1 ;  /* 0xffffffffff0f7424 */ /* 0x000fce00078e00ff */
[----:B0-----:R-:W-:Y:S05]  /*15f60*/  WARPSYNC.COLLECTIVE R15, `(.L_x_13507) ;  /* 0x000000000f0c7348 */ /* 0x001fea0003c00000 */
[----:B------:R-:W-:Y:S02]  /*15f70*/  ELECT P6, UR62, PT ;  /* 0x00000000003e782f */ /* 0x000fe400038c0000 */
[----:B------:R-:W-:Y:S01]  /*15f80*/  MOV R14, UR62 ;  /* 0x0000003e000e7c02 */ /* 0x000fe20008000f00 */
[----:B0-----:R-:W-:Y:S10]  /*15f90*/  ENDCOLLECTIVE ;  /* 0x000000000000791b */ /* 0x001ff40003800000 */
.L_x_13507:
[----:B------:R-:W-:Y:S05]  /*15fa0*/  BSYNC B1 ;  /* 0x0000000000017941 */ /* 0x000fea0003800000 */
.L_x_13506:
[----:B------:R-:W-:Y:S05]  /*15fb0*/  BRA `(.L_x_13351) ;  /* 0xffffff9400e87947 */ /* 0x000fea000383ffff */
.L_x_13354:
[----:B0-----:R0:W1:Y:S02]  /*15fc0*/  SYNCS.PHASECHK.TRANS64.TRYWAIT P0, [R22+URZ+0x16820], R5 ;  /* 0x01682005160075a7 */ /* 0x001064000800017f */
[----:B-1----:R-:W-:Y:S05]  /*15fd0*/  @!P0 NANOSLEEP.SYNCS 0x989680 ;  /* 0x009896800000895d */ /* 0x002fea0003900000 */
[----:B------:R-:W1:Y:S02]  /*15fe0*/  @!P0 SYNCS.PHASECHK.TRANS64 P0, [R22+URZ+0x16820], R5 ;  /* 0x01682005160085a7 */ /* 0x000e64000800007f */
[----:B-1----:R-:W-:Y:S05]  /*15ff0*/  @!P0 BRA `(.L_x_13354) ;  /* 0xfffffffc00f08947 */ /* 0x002fea000383ffff */
[----:B------:R-:W-:Y:S05]  /*16000*/  BRA `(.L_x_13508) ;  /* 0xffffff9400f87947 */ /* 0x000fea000383ffff */
.L_x_13358:
[----:B0-----:R0:W1:Y:S02]  /*16010*/  SYNCS.PHASECHK.TRANS64.TRYWAIT P0, [R5+URZ+0x168a0], R6 ;  /* 0x0168a006050075a7 */ /* 0x001064000800017f */
[----:B-1----:R-:W-:Y:S05]  /*16020*/  @!P0 NANOSLEEP.SYNCS 0x989680 ;  /* 0x009896800000895d */ /* 0x002fea0003900000 */
[----:B------:R-:W1:Y:S02]  /*16030*/  @!P0 SYNCS.PHASECHK.TRANS64 P0, [R5+URZ+0x168a0], R6 ;  /* 0x0168a006050085a7 */ /* 0x000e64000800007f */
[----:B-1----:R-:W-:Y:S05]  /*16040*/  @!P0 BRA `(.L_x_13358) ;  /* 0xfffffffc00f08947 */ /* 0x002fea000383ffff */
[----:B------:R-:W-:Y:S05]  /*16050*/  BRA `(.L_x_13509) ;  /* 0xffffff9800107947 */ /* 0x000fea000383ffff */
.L_x_13363:
[----:B-1----:R1:W2:Y:S02]  /*16060*/  SYNCS.PHASECHK.TRANS64.TRYWAIT P0, [R5+URZ+0x168c0], R6 ;  /* 0x0168c006050075a7 */ /* 0x0022a4000800017f */
[----:B--2---:R-:W-:Y:S05]  /*16070*/  @!P0 NANOSLEEP.SYNCS 0x989680 ;  /* 0x009896800000895d */ /* 0x004fea0003900000 */
[----:B------:R-:W2:Y:S02]  /*16080*/  @!P0 SYNCS.PHASECHK.TRANS64 P0, [R5+URZ+0x168c0], R6 ;  /* 0x0168c006050085a7 */ /* 0x000ea4000800007f */
[----:B--2---:R-:W-:Y:S05]  /*16090*/  @!P0 BRA `(.L_x_13363) ;  /* 0xfffffffc00f08947 */ /* 0x004fea000383ffff */
[----:B------:R-:W-:Y:S05]  /*160a0*/  BRA `(.L_x_13510) ;  /* 0xffffff9800907947 */ /* 0x000fea000383ffff */
.L_x_13370:
[----:B0-----:R0:W1:Y:S02]  /*160b0*/  SYNCS.PHASECHK.TRANS64.TRYWAIT P1, [R5+URZ+0x168a0], R6 ;  /* 0x0168a006050075a7 */ /* 0x001064000802017f */
[----:B-1----:R-:W-:Y:S05]  /*160c0*/  @!P1 NANOSLEEP.SYNCS 0x989680 ;  /* 0x009896800000995d */ /* 0x002fea0003900000 */
[----:B------:R-:W1:Y:S02]  /*160d0*/  @!P1 SYNCS.PHASECHK.TRANS64 P1, [R5+URZ+0x168a0], R6 ;  /* 0x0168a006050095a7 */ /* 0x000e64000802007f */
[----:B-1----:R-:W-:Y:S05]  /*160e0*/  @!P1 BRA `(.L_x_13370) ;  /* 0xfffffffc00f09947 */ /* 0x002fea000383ffff */
[----:B------:R-:W-:Y:S05]  /*160f0*/  BRA `(.L_x_13511) ;  /* 0xffffff9c00507947 */ /* 0x000fea000383ffff */
.L_x_13375:
[----:B-1----:R1:W2:Y:S02]  /*16100*/  SYNCS.PHASECHK.TRANS64.TRYWAIT P1, [R5+URZ+0x168c0], R6 ;  /* 0x0168c006050075a7 */ /* 0x0022a4000802017f */
[----:B--2---:R-:W-:Y:S05]  /*16110*/  @!P1 NANOSLEEP.SYNCS 0x989680 ;  /* 0x009896800000995d */ /* 0x004fea0003900000 */
[----:B------:R-:W2:Y:S02]  /*16120*/  @!P1 SYNCS.PHASECHK.TRANS64 P1, [R5+URZ+0x168c0], R6 ;  /* 0x0168c006050095a7 */ /* 0x000ea4000802007f */
[----:B--2---:R-:W-:Y:S05]  /*16130*/  @!P1 BRA `(.L_x_13375) ;  /* 0xfffffffc00f09947 */ /* 0x004fea000383ffff */
[----:B------:R-:W-:Y:S05]  /*16140*/  BRA `(.L_x_13512) ;  /* 0xffffff9c00c87947 */ /* 0x000fea000383ffff */
.L_x_13388:
        /* <DEDUP_REMOVED lines=11> */
.L_x_13514:
[----:B------:R-:W-:Y:S05]  /*16200*/  BSYNC B0 ;  /* 0x0000000000007941 */ /* 0x000fea0003800000 */
.L_x_13513:
[----:B------:R-:W-:Y:S05]  /*16210*/  BRA `(.L_x_13515) ;  /* 0xffffffa800487947 */ /* 0x000fea000383ffff */
.L_x_13391:
[----:B-1----:R1:W2:Y:S02]  /*16220*/  SYNCS.PHASECHK.TRANS64.TRYWAIT P0, [R3+URZ+0x16840], R4 ;  /* 0x01684004030075a7 */ /* 0x0022a4000800017f */
[----:B--2---:R-:W-:Y:S05]  /*16230*/  @!P0 NANOSLEEP.SYNCS 0x989680 ;  /* 0x009896800000895d */ /* 0x004fea0003900000 */
[----:B------:R-:W2:Y:S02]  /*16240*/  @!P0 SYNCS.PHASECHK.TRANS64 P0, [R3+URZ+0x16840], R4 ;  /* 0x01684004030085a7 */ /* 0x000ea4000800007f */
[----:B--2---:R-:W-:Y:S05]  /*16250*/  @!P0 BRA `(.L_x_13391) ;  /* 0xfffffffc00f08947 */ /* 0x004fea000383ffff */
[----:B------:R-:W-:Y:S05]  /*16260*/  BRA `(.L_x_13516) ;  /* 0xffffffa800a87947 */ /* 0x000fea000383ffff */
.L_x_13392:
        /* <DEDUP_REMOVED lines=8> */
.L_x_13518:
[----:B------:R-:W-:Y:S05]  /*162f0*/  BSYNC B0 ;  /* 0x0000000000007941 */ /* 0x000fea0003800000 */
.L_x_13517:
        /* <DEDUP_REMOVED lines=9> */
.L_x_13519:
[----:B------:R-:W-:Y:S01]  /*16390*/  IMAD.MOV.U32 R13, RZ, RZ, R2 ;  /* 0x000000ffff0d7224 */ /* 0x000fe200078e0002 */
[----:B------:R-:W-:Y:S02]  /*163a0*/  MOV R12, 0x1 ;  /* 0x00000001000c7802 */ /* 0x000fe40000000f00 */
[----:B------:R-:W-:-:S07]  /*163b0*/  MOV R7, R14 ;  /* 0x0000000e00077202 */ /* 0x000fce0000000f00 */
[----:B------:R-:W-:Y:S05]  /*163c0*/  WARPSYNC.COLLECTIVE R15, `(.L_x_13520) ;  /* 0x000000000f087348 */ /* 0x000fea0003c00000 */
[----:B------:R0:W1:Y:S02]  /*163d0*/  SHFL.IDX P6, R14, R13, R12, R11 ;  /* 0x0000000c0d0e7389 */ /* 0x00006400000c000b */
[----:B01----:R-:W-:Y:S01]  /*163e0*/  ENDCOLLECTIVE ;  /* 0x000000000000791b */ /* 0x003fe20003800000 */
.L_x_13520:
        /* <DEDUP_REMOVED lines=15> */
.L_x_13521:
[----:B------:R-:W-:Y:S02]  /*164e0*/  @P0 IMAD R8, R5, 0x2, R22 ;  /* 0x0000000205080824 */ /* 0x000fe400078e0216 */
[----:B------:R-:W-:Y:S02]  /*164f0*/  IMAD.MOV.U32 R13, RZ, RZ, R2 ;  /* 0x000000ffff0d7224 */ /* 0x000fe400078e0002 */
[----:B------:R-:W-:Y:S02]  /*16500*/  IMAD.MOV.U32 R12, RZ, RZ, 0x2 ;  /* 0x00000002ff0c7424 */ /* 0x000fe400078e00ff */
[----:B------:R-:W-:-:S07]  /*16510*/  IMAD.MOV.U32 R7, RZ, RZ, R14 ;  /* 0x000000ffff077224 */ /* 0x000fce00078e000e */
[----:B------:R-:W-:Y:S05]  /*16520*/  WARPSYNC.COLLECTIVE R15, `(.L_x_13522) ;  /* 0x000000000f087348 */ /* 0x000fea0003c00000 */
[----:B------:R0:W1:Y:S02]  /*16530*/  SHFL.IDX P6, R14, R13, R12, R11 ;  /* 0x0000000c0d0e7389 */ /* 0x00006400000c000b */
[----:B01----:R-:W-:Y:S01]  /*16540*/  ENDCOLLECTIVE ;  /* 0x000000000000791b */ /* 0x003fe20003800000 */
.L_x_13522:
        /* <DEDUP_REMOVED lines=15> */
.L_x_13523:
[----:B------:R-:W-:Y:S01]  /*16640*/  @P0 LEA R8, R5, R22, 0x1 ;  /* 0x0000001605080211 */ /* 0x000fe200078e08ff */
[----:B------:R-:W-:Y:S02]  /*16650*/  IMAD.MOV.U32 R13, RZ, RZ, R2 ;  /* 0x000000ffff0d7224 */ /* 0x000fe400078e0002 */
[----:B------:R-:W-:Y:S02]  /*16660*/  IMAD.MOV.U32 R12, RZ, RZ, 0x3 ;  /* 0x00000003ff0c7424 */ /* 0x000fe400078e00ff */
[----:B------:R-:W-:-:S07]  /*16670*/  IMAD.MOV.U32 R7, RZ, RZ, R14 ;  /* 0x000000ffff077224 */ /* 0x000fce00078e000e */
[----:B------:R-:W-:Y:S05]  /*16680*/  WARPSYNC.COLLECTIVE R15, `(.L_x_13524) ;  /* 0x000000000f087348 */ /* 0x000fea0003c00000 */
[----:B------:R0:W1:Y:S02]  /*16690*/  SHFL.IDX P6, R14, R13, R12, R11 ;  /* 0x0000000c0d0e7389 */ /* 0x00006400000c000b */
[----:B01----:R-:W-:Y:S01]  /*166a0*/  ENDCOLLECTIVE ;  /* 0x000000000000791b */ /* 0x003fe20003800000 */
.L_x_13524:
        /* <DEDUP_REMOVED lines=15> */
.L_x_13525:
[----:B------:R-:W-:Y:S01]  /*167a0*/  @P0 IMAD R8, R5, 0x2, R22 ;  /* 0x0000000205080824 */ /* 0x000fe200078e0216 */
[----:B------:R-:W-:Y:S01]  /*167b0*/  MOV R13, R2 ;  /* 0x00000002000d7202 */ /* 0x000fe20000000f00 */
[----:B------:R-:W-:Y:S02]  /*167c0*/  IMAD.MOV.U32 R12, RZ, RZ, 0x4 ;  /* 0x00000004ff0c7424 */ /* 0x000fe400078e00ff */
[----:B------:R-:W-:-:S07]  /*167d0*/  IMAD.MOV.U32 R7, RZ, RZ, R14 ;  /* 0x000000ffff077224 */ /* 0x000fce00078e000e */
[----:B------:R-:W-:Y:S05]  /*167e0*/  WARPSYNC.COLLECTIVE R15, `(.L_x_13526) ;  /* 0x000000000f087348 */ /* 0x000fea0003c00000 */
[----:B------:R0:W1:Y:S02]  /*167f0*/  SHFL.IDX P6, R14, R13, R12, R11 ;  /* 0x0000000c0d0e7389 */ /* 0x00006400000c000b */
[----:B01----:R-:W-:Y:S01]  /*16800*/  ENDCOLLECTIVE ;  /* 0x000000000000791b */ /* 0x003fe20003800000 */
.L_x_13526:
        /* <DEDUP_REMOVED lines=15> */
.L_x_13527:
[----:B------:R-:W-:Y:S02]  /*16900*/  @P0 IMAD R8, R5, 0x2, R22 ;  /* 0x0000000205080824 */ /* 0x000fe400078e0216 */
[----:B------:R-:W-:Y:S01]  /*16910*/  IMAD.MOV.U32 R13, RZ, RZ, R2 ;  /* 0x000000ffff0d7224 */ /* 0x000fe200078e0002 */
[----:B------:R-:W-:Y:S02]  /*16920*/  MOV R12, 0x5 ;  /* 0x00000005000c7802 */ /* 0x000fe40000000f00 */
[----:B------:R-:W-:-:S07]  /*16930*/  MOV R7, R14 ;  /* 0x0000000e00077202 */ /* 0x000fce0000000f00 */
[----:B------:R-:W-:Y:S05]  /*16940*/  WARPSYNC.COLLECTIVE R15, `(.L_x_13528) ;  /* 0x000000000f087348 */ /* 0x000fea0003c00000 */
[----:B------:R0:W1:Y:S02]  /*16950*/  SHFL.IDX P6, R14, R13, R12, R11 ;  /* 0x0000000c0d0e7389 */ /* 0x00006400000c000b */
[----:B01----:R-:W-:Y:S01]  /*16960*/  ENDCOLLECTIVE ;  /* 0x000000000000791b */ /* 0x003fe20003800000 */
.L_x_13528:
        /* <DEDUP_REMOVED lines=15> */
.L_x_13529:
[----:B------:R-:W-:Y:S02]  /*16a60*/  @P0 IMAD R8, R5, 0x2, R22 ;  /* 0x0000000205080824 */ /* 0x000fe400078e0216 */
[----:B------:R-:W-:Y:S02]  /*16a70*/  IMAD.MOV.U32 R13, RZ, RZ, R2 ;  /* 0x000000ffff0d7224 */ /* 0x000fe400078e0002 */
[----:B------:R-:W-:Y:S02]  /*16a80*/  IMAD.MOV.U32 R12, RZ, RZ, 0x6 ;  /* 0x00000006ff0c7424 */ /* 0x000fe400078e00ff */
[----:B------:R-:W-:-:S07]  /*16a90*/  IMAD.MOV.U32 R7, RZ, RZ, R14 ;  /* 0x000000ffff077224 */ /* 0x000fce00078e000e */
[----:B------:R-:W-:Y:S05]  /*16aa0*/  WARPSYNC.COLLECTIVE R15, `(.L_x_13530) ;  /* 0x000000000f087348 */ /* 0x000fea0003c00000 */
[----:B------:R0:W1:Y:S02]  /*16ab0*/  SHFL.IDX P6, R14, R13, R12, R11 ;  /* 0x0000000c0d0e7389 */ /* 0x00006400000c000b */
[----:B01----:R-:W-:Y:S01]  /*16ac0*/  ENDCOLLECTIVE ;  /* 0x000000000000791b */ /* 0x003fe20003800000 */
.L_x_13530:
        /* <DEDUP_REMOVED lines=15> */
.L_x_13531:
[----:B------:R-:W-:Y:S01]  /*16bc0*/  @P0 LEA R8, R5, R22, 0x1 ;  /* 0x0000001605080211 */ /* 0x000fe200078e08ff */
[----:B------:R-:W-:Y:S02]  /*16bd0*/  IMAD.MOV.U32 R13, RZ, RZ, R2 ;  /* 0x000000ffff0d7224 */ /* 0x000fe400078e0002 */
[----:B------:R-:W-:Y:S02]  /*16be0*/  IMAD.MOV.U32 R12, RZ, RZ, 0x7 ;  /* 0x00000007ff0c7424 */ /* 0x000fe400078e00ff */
[----:B------:R-:W-:-:S07]  /*16bf0*/  IMAD.MOV.U32 R7, RZ, RZ, R14 ;  /* 0x000000ffff077224 */ /* 0x000fce00078e000e */
[----:B------:R-:W-:Y:S05]  /*16c00*/  WARPSYNC.COLLECTIVE R15, `(.L_x_13532) ;  /* 0x000000000f087348 */ /* 0x000fea0003c00000 */
[----:B------:R0:W1:Y:S02]  /*16c10*/  SHFL.IDX P6, R14, R13, R12, R11 ;  /* 0x0000000c0d0e7389 */ /* 0x00006400000c000b */
[----:B01----:R-:W-:Y:S01]  /*16c20*/  ENDCOLLECTIVE ;  /* 0x000000000000791b */ /* 0x003fe20003800000 */
.L_x_13532:
        /* <DEDUP_REMOVED lines=10> */
.L_x_13533:
[----:B------:R-:W-:Y:S01]  /*16cd0*/  @!PT LDS RZ, [RZ] ;  /* 0x00000000fffff984 */ /* 0x000fe20000000800 */
[----:B------:R-:W-:Y:S01]  /*16ce0*/  @!PT LDS RZ, [RZ] ;  /* 0x00000000fffff984 */ /* 0x000fe20000000800 */
[----:B------:R-:W-:Y:S01]  /*16cf0*/  @!PT LDS RZ, [RZ] ;  /* 0x00000000fffff984 */ /* 0x000fe20000000800 */
[----:B------:R2:W-:Y:S01]  /*16d00*/  @P0 LDGSTS.E.BYPASS.LTC128B.128 [R8+0x11400], desc[UR42][R6.64], !P2 ;  /* 0x1140000006080fae */ /* 0x0005e2000d101d6a */
[----:B------:R-:W-:Y:S01]  /*16d10*/  IMAD.MOV.U32 R0, RZ, RZ, R14 ;  /* 0x000000ffff007224 */ /* 0x000fe200078e000e */
[----:B------:R-:W-:Y:S06]  /*16d20*/  BRA `(.L_x_13534) ;  /* 0xffffffa400c47947 */ /* 0x000fec000383ffff */
.L_x_13397:
[----:B------:R-:W2:Y:S01]  /*16d30*/  LDL.LU R11, [R1+0x34] ;  /* 0x00003400010b7983 */ /* 0x000ea20000300800 */
[----:B------:R-:W-:Y:S02]  /*16d40*/  IMAD.MOV.U32 R13, RZ, RZ, R0 ;  /* 0x000000ffff0d7224 */ /* 0x000fe400078e0000 */
[----:B------:R-:W-:Y:S02]  /*16d50*/  IMAD.MOV.U32 R12, RZ, RZ, RZ ;  /* 0x000000ffff0c7224 */ /* 0x000fe400078e00ff */
[----:B------:R-:W-:Y:S02]  /*16d60*/  IMAD.MOV.U32 R15, RZ, RZ, -0x1 ;  /* 0xffffffffff0f7424 */ /* 0x000fe400078e00ff */
[----:B------:R-:W-:-:S04]  /*16d70*/  IMAD R17, R17, 0xc0, R9 ;  /* 0x000000c011117824 */ /* 0x000fc800078e0209 */
[----:B------:R-:W-:Y:S02]  /*16d80*/  VIADD R8, R17, 0x10 ;  /* 0x0000001011087836 */ /* 0x000fe40000000000 */
[----:B--2---:R-:W-:Y:S01]  /*16d90*/  IMAD R3, R11, R10, RZ ;  /* 0x0000000a0b037224 */ /* 0x004fe200078e02ff */
[----:B------:R-:W-:-:S04]  /*16da0*/  MOV R11, 0x181f ;  /* 0x0000181f000b7802 */ /* 0x000fc80000000f00 */
[----:B------:R-:W-:-:S13]  /*16db0*/  ISETP.GE.AND P1, PT, R17, R3, PT ;  /* 0x000000031100720c */ /* 0x000fda0003f26270 */
[----:B-----5:R-:W-:Y:S05]  /*16dc0*/  WARPSYNC.COLLECTIVE R15, `(.L_x_13535) ;  /* 0x000000000f087348 */ /* 0x020fea0003c00000 */
[----:B------:R0:W1:Y:S02]  /*16dd0*/  SHFL.IDX P6, R14, R13, R12, R11 ;  /* 0x0000000c0d0e7389 */ /* 0x00006400000c000b */
[----:B01---5:R-:W-:Y:S01]  /*16de0*/  ENDCOLLECTIVE ;  /* 0x000000000000791b */ /* 0x023fe20003800000 */
.L_x_13535:
[----:B------:R-:W-:Y:S02]  /*16df0*/  IMAD.MOV.U32 R13, RZ, RZ, R2 ;  /* 0x000000ffff0d7224 */ /* 0x000fe400078e0002 */
[----:B------:R-:W-:-:S07]  /*16e00*/  IMAD.MOV.U32 R6, RZ, RZ, R14 ;  /* 0x000000ffff067224 */ /* 0x000fce00078e000e */
[----:B------:R-:W-:Y:S05]  /*16e10*/  WARPSYNC.COLLECTIVE R15, `(.L_x_13536) ;  /* 0x000000000f087348 */ /* 0x000fea0003c00000 */
[----:B------:R0:W1:Y:S02]  /*16e20*/  SHFL.IDX P6, R14, R13, R12, R11 ;  /* 0x0000000c0d0e7389 */ /* 0x00006400000c000b */
[----:B01----:R-:W-:Y:S01]  /*16e30*/  ENDCOLLECTIVE ;  /* 0x000000000000791b */ /* 0x003fe20003800000 */
.L_x_13536:
[----:B------:R-:W-:Y:S01]  /*16e40*/  IMAD.MOV.U32 R13, RZ, RZ, R0 ;  /* 0x000000ffff0d7224 */ /* 0x000fe200078e0000 */
[----:B------:R-:W-:Y:S02]  /*16e50*/  MOV R12, 0x1 ;  /* 0x00000001000c7802 */ /* 0x000fe40000000f00 */
[----:B------:R-:W-:-:S07]  /*16e60*/  MOV R7, R14 ;  /* 0x0000000e00077202 */ /* 0x000fce0000000f00 */
[----:B------:R-:W-:Y:S05]  /*16e70*/  WARPSYNC.COLLECTIVE R15, `(.L_x_13537) ;  /* 0x000000000f087348 */ /* 0x000fea0003c00000 */
[----:B------:R0:W1:Y:S02]  /*16e80*/  SHFL.IDX P6, R14, R13, R12, R11 ;  /* 0x0000000c0d0e7389 */ /* 0x00006400000c000b */
[----:B01----:R-:W-:Y:S01]  /*16e90*/  ENDCOLLECTIVE ;  /* 0x000000000000791b */ /* 0x003fe20003800000 */
.L_x_13537:
        /* <DEDUP_REMOVED lines=10> */
[----:B------:R-:W-:Y:S01]  /*16f40*/  ISETP.GE.AND P1, PT, R8, R3, PT ;  /* 0x000000030800720c */ /* 0x000fe20003f26270 */
[----:B0-----:R-:W-:-:S12]  /*16f50*/  IMAD.MOV.U32 R6, RZ, RZ, R14 ;  /* 0x000000ffff067224 */ /* 0x001fd800078e000e */
[----:B------:R-:W-:Y:S05]  /*16f60*/  WARPSYNC.COLLECTIVE R15, `(.L_x_13538) ;  /* 0x000000000f087348 */ /* 0x000fea0003c00000 */
[----:B------:R0:W1:Y:S02]  /*16f70*/  SHFL.IDX P6, R14, R13, R12, R11 ;  /* 0x0000000c0d0e7389 */ /* 0x00006400000c000b */
[----:B01----:R-:W-:Y:S01]  /*16f80*/  ENDCOLLECTIVE ;  /* 0x000000000000791b */ /* 0x003fe20003800000 */
.L_x_13538:
[----:B------:R-:W-:Y:S02]  /*16f90*/  IMAD.MOV.U32 R13, RZ, RZ, R0 ;  /* 0x000000ffff0d7224 */ /* 0x000fe400078e0000 */
[----:B------:R-:W-:Y:S02]  /*16fa0*/  IMAD.MOV.U32 R12, RZ, RZ, 0x2 ;  /* 0x00000002ff0c7424 */ /* 0x000fe400078e00ff */
[----:B------:R-:W-:-:S07]  /*16fb0*/  IMAD.MOV.U32 R7, RZ, RZ, R14 ;  /* 0x000000ffff077224 */ /* 0x000fce00078e000e */
[----:B------:R-:W-:Y:S05]  /*16fc0*/  WARPSYNC.COLLECTIVE R15, `(.L_x_13539) ;  /* 0x000000000f087348 */ /* 0x000fea0003c00000 */
[----:B------:R0:W1:Y:S02]  /*16fd0*/  SHFL.IDX P6, R14, R13, R12, R11 ;  /* 0x0000000c0d0e7389 */ /* 0x00006400000c000b */
[----:B01----:R-:W-:Y:S01]  /*16fe0*/  ENDCOLLECTIVE ;  /* 0x000000000000791b */ /* 0x003fe20003800000 */
.L_x_13539:
        /* <DEDUP_REMOVED lines=10> */
[----:B0-----:R-:W-:-:S05]  /*17090*/  VIADD R6, R17, 0x20 ;  /* 0x0000002011067836 */ /* 0x001fca0000000000 */
[----:B------:R-:W-:Y:S02]  /*170a0*/  ISETP.GE.AND P1, PT, R6, R3, PT ;  /* 0x000000030600720c */ /* 0x000fe40003f26270 */
[----:B------:R-:W-:-:S11]  /*170b0*/  MOV R6, R14 ;  /* 0x0000000e00067202 */ /* 0x000fd60000000f00 */
[----:B------:R-:W-:Y:S05]  /*170c0*/  WARPSYNC.COLLECTIVE R15, `(.L_x_13540) ;  /* 0x000000000f087348 */ /* 0x000fea0003c00000 */
[----:B------:R0:W1:Y:S02]  /*170d0*/  SHFL.IDX P6, R14, R13, R12, R11 ;  /* 0x0000000c0d0e7389 */ /* 0x00006400000c000b */
[----:B01----:R-:W-:Y:S01]  /*170e0*/  ENDCOLLECTIVE ;  /* 0x000000000000791b */ /* 0x003fe20003800000 */
.L_x_13540:
[----:B------:R-:W-:Y:S02]  /*170f0*/  IMAD.MOV.U32 R13, RZ, RZ, R0 ;  /* 0x000000ffff0d7224 */ /* 0x000fe400078e0000 */
[----:B------:R-:W-:Y:S02]  /*17100*/  IMAD.MOV.U32 R12, RZ, RZ, 0x3 ;  /* 0x00000003ff0c7424 */ /* 0x000fe400078e00ff */
[----:B------:R-:W-:-:S07]  /*17110*/  IMAD.MOV.U32 R7, RZ, RZ, R14 ;  /* 0x000000ffff077224 */ /* 0x000fce00078e000e */
[----:B------:R-:W-:Y:S05]  /*17120*/  WARPSYNC.COLLECTIVE R15, `(.L_x_13541) ;  /* 0x000000000f087348 */ /* 0x000fea0003c00000 */
[----:B------:R0:W1:Y:S02]  /*17130*/  SHFL.IDX P6, R14, R13, R12, R11 ;  /* 0x0000000c0d0e7389 */ /* 0x00006400000c000b */
[----:B01----:R-:W-:Y:S01]  /*17140*/  ENDCOLLECTIVE ;  /* 0x000000000000791b */ /* 0x003fe20003800000 */
.L_x_13541:
        /* <DEDUP_REMOVED lines=10> */
[----:B0-----:R-:W-:-:S04]  /*171f0*/  IADD3 R6, R17, 0x30, RZ ;  /* 0x0000003011067810 */ /* 0x001fc80007ffe0ff */
[----:B------:R-:W-:Y:S01]  /*17200*/  ISETP.GE.AND P1, PT, R6, R3, PT ;  /* 0x000000030600720c */ /* 0x000fe20003f26270 */
[----:B------:R-:W-:-:S12]  /*17210*/  IMAD.MOV.U32 R6, RZ, RZ, R14 ;  /* 0x000000ffff067224 */ /* 0x000fd800078e000e */
[----:B------:R-:W-:Y:S05]  /*17220*/  WARPSYNC.COLLECTIVE R15, `(.L_x_13542) ;  /* 0x000000000f087348 */ /* 0x000fea0003c00000 */
[----:B------:R0:W1:Y:S02]  /*17230*/  SHFL.IDX P6, R14, R13, R12, R11 ;  /* 0x0000000c0d0e7389 */ /* 0x00006400000c000b */
[----:B01----:R-:W-:Y:S01]  /*17240*/  ENDCOLLECTIVE ;  /* 0x000000000000791b */ /* 0x003fe20003800000 */
.L_x_13542:
[----:B------:R-:W-:Y:S01]  /*17250*/  MOV R13, R0 ;  /* 0x00000000000d7202 */ /* 0x000fe20000000f00 */
[----:B------:R-:W-:Y:S02]  /*17260*/  IMAD.MOV.U32 R12, RZ, RZ, 0x4 ;  /* 0x00000004ff0c7424 */ /* 0x000fe400078e00ff */
[----:B------:R-:W-:-:S07]  /*17270*/  IMAD.MOV.U32 R7, RZ, RZ, R14 ;  /* 0x000000ffff077224 */ /* 0x000fce00078e000e */
[----:B------:R-:W-:Y:S05]  /*17280*/  WARPSYNC.COLLECTIVE R15, `(.L_x_13543) ;  /* 0x000000000f087348 */ /* 0x000fea0003c00000 */
[----:B------:R0:W1:Y:S02]  /*17290*/  SHFL.IDX P6, R14, R13, R12, R11 ;  /* 0x0000000c0d0e7389 */ /* 0x00006400000c000b */
[----:B01----:R-:W-:Y:S01]  /*172a0*/  ENDCOLLECTIVE ;  /* 0x000000000000791b */ /* 0x003fe20003800000 */
.L_x_13543:
        /* <DEDUP_REMOVED lines=16> */
.L_x_13544:
[----:B------:R-:W-:Y:S01]  /*173b0*/  IMAD.MOV.U32 R13, RZ, RZ, R0 ;  /* 0x000000ffff0d7224 */ /* 0x000fe200078e0000 */
[----:B------:R-:W-:Y:S02]  /*173c0*/  MOV R12, 0x5 ;  /* 0x00000005000c7802 */ /* 0x000fe40000000f00 */
[----:B------:R-:W-:-:S07]  /*173d0*/  MOV R7, R14 ;  /* 0x0000000e00077202 */ /* 0x000fce0000000f00 */
[----:B------:R-:W-:Y:S05]  /*173e0*/  WARPSYNC.COLLECTIVE R15, `(.L_x_13545) ;  /* 0x000000000f087348 */ /* 0x000fea0003c00000 */
[----:B------:R0:W1:Y:S02]  /*173f0*/  SHFL.IDX P6, R14, R13, R12, R11 ;  /* 0x0000000c0d0e7389 */ /* 0x00006400000c000b */
[----:B01----:R-:W-:Y:S01]  /*17400*/  ENDCOLLECTIVE ;  /* 0x000000000000791b */ /* 0x003fe20003800000 */
.L_x_13545:
        /* <DEDUP_REMOVED lines=16> */
.L_x_13546:
[----:B------:R-:W-:Y:S02]  /*17510*/  IMAD.MOV.U32 R13, RZ, RZ, R0 ;  /* 0x000000ffff0d7224 */ /* 0x000fe400078e0000 */
[----:B------:R-:W-:Y:S02]  /*17520*/  IMAD.MOV.U32 R12, RZ, RZ, 0x6 ;  /* 0x00000006ff0c7424 */ /* 0x000fe400078e00ff */
[----:B------:R-:W-:-:S07]  /*17530*/  IMAD.MOV.U32 R7, RZ, RZ, R14 ;  /* 0x000000ffff077224 */ /* 0x000fce00078e000e */
[----:B------:R-:W-:Y:S05]  /*17540*/  WARPSYNC.COLLECTIVE R15, `(.L_x_13547) ;  /* 0x000000000f087348 */ /* 0x000fea0003c00000 */
[----:B------:R0:W1:Y:S02]  /*17550*/  SHFL.IDX P6, R14, R13, R12, R11 ;  /* 0x0000000c0d0e7389 */ /* 0x00006400000c000b */
[----:B01----:R-:W-:Y:S01]  /*17560*/  ENDCOLLECTIVE ;  /* 0x000000000000791b */ /* 0x003fe20003800000 */
.L_x_13547:
        /* <DEDUP_REMOVED lines=16> */
.L_x_13548:
[----:B------:R-:W-:Y:S01]  /*17670*/  MOV R13, R0 ;  /* 0x00000000000d7202 */ /* 0x000fe20000000f00 */
[----:B------:R-:W-:Y:S02]  /*17680*/  IMAD.MOV.U32 R12, RZ, RZ, 0x7 ;  /* 0x00000007ff0c7424 */ /* 0x000fe400078e00ff */
[----:B------:R-:W-:-:S07]  /*17690*/  IMAD.MOV.U32 R7, RZ, RZ, R14 ;  /* 0x000000ffff077224 */ /* 0x000fce00078e000e */
[----:B------:R-:W-:Y:S05]  /*176a0*/  WARPSYNC.COLLECTIVE R15, `(.L_x_13549) ;  /* 0x000000000f087348 */ /* 0x000fea0003c00000 */
[----:B------:R0:W1:Y:S02]  /*176b0*/  SHFL.IDX P6, R14, R13, R12, R11 ;  /* 0x0000000c0d0e7389 */ /* 0x00006400000c000b */
[----:B01----:R-:W-:Y:S01]  /*176c0*/  ENDCOLLECTIVE ;  /* 0x000000000000791b */ /* 0x003fe20003800000 */
.L_x_13549:
        /* <DEDUP_REMOVED lines=11> */
.L_x_13550:
[----:B------:R-:W-:Y:S01]  /*17780*/  @!PT LDS RZ, [RZ] ;  /* 0x00000000fffff984 */ /* 0x000fe20000000800 */
[----:B------:R-:W-:Y:S01]  /*17790*/  @!PT LDS RZ, [RZ] ;  /* 0x00000000fffff984 */ /* 0x000fe20000000800 */
[----:B------:R-:W-:Y:S01]  /*177a0*/  @!PT LDS RZ, [RZ] ;  /* 0x00000000fffff984 */ /* 0x000fe20000000800 */
[----:B------:R0:W-:Y:S01]  /*177b0*/  @!P1 LDGSTS.E.BYPASS.LTC128B.128 [R20+0xb400], desc[UR42][R6.64], !P0 ;  /* 0x0b40000006149fae */ /* 0x0001e2000c101d6a */
[----:B------:R-:W-:Y:S01]  /*177c0*/  ISETP.GE.AND P1, PT, R2, R3, PT ;  /* 0x000000030200720c */ /* 0x000fe20003f26270 */
[----:B------:R-:W-:Y:S02]  /*177d0*/  IMAD.MOV.U32 R13, RZ, RZ, R4 ;  /* 0x000000ffff0d7224 */ /* 0x000fe400078e0004 */
[----:B------:R-:W-:Y:S01]  /*177e0*/  IMAD.MOV.U32 R12, RZ, RZ, RZ ;  /* 0x000000ffff0c7224 */ /* 0x000fe200078e00ff */
[----:B0-----:R-:W-:-:S09]  /*177f0*/  MOV R6, R14 ;  /* 0x0000000e00067202 */ /* 0x001fd20000000f00 */
[----:B------:R-:W-:Y:S05]  /*17800*/  WARPSYNC.COLLECTIVE R15, `(.L_x_13551) ;  /* 0x000000000f087348 */ /* 0x000fea0003c00000 */
[----:B------:R0:W1:Y:S02]  /*17810*/  SHFL.IDX P6, R14, R13, R12, R11 ;  /* 0x0000000c0d0e7389 */ /* 0x00006400000c000b */
[----:B01----:R-:W-:Y:S01]  /*17820*/  ENDCOLLECTIVE ;  /* 0x000000000000791b */ /* 0x003fe20003800000 */
.L_x_13551:
[----:B------:R-:W-:-:S05]  /*17830*/  @!P1 LEA R6, P2, R21, R6, 0x1 ;  /* 0x0000000615069211 */ /* 0x000fca00078408ff */
[----:B------:R-:W-:-:S04]  /*17840*/  @!P1 IMAD.X R0, RZ, RZ, R0, P2 ;  /* 0x000000ffff009224 */ /* 0x000fc800010e0600 */
[----:B------:R-:W-:Y:S01]  /*17850*/  @!P1 IMAD.MOV.U32 R7, RZ, RZ, R0 ;  /* 0x000000ffff079224 */ /* 0x000fe200078e0000 */
[C---:B------:R-:W-:Y:S02]  /*17860*/  IADD3 R0, R17.reuse, 0x80, RZ ;  /* 0x0000008011007810 */ /* 0x040fe40007ffe0ff */
[----:B------:R-:W-:Y:S02]  /*17870*/  MOV R13, R5 ;  /* 0x00000005000d7202 */ /* 0x000fe40000000f00 */
[----:B------:R-:W-:Y:S01]  /*17880*/  @!PT LDS RZ, [RZ] ;  /* 0x00000000fffff984 */ /* 0x000fe20000000800 */
[----:B------:R-:W-:Y:S01]  /*17890*/  @!PT LDS RZ, [RZ] ;  /* 0x00000000fffff984 */ /* 0x000fe20000000800 */
[----:B------:R-:W-:Y:S01]  /*178a0*/  @!PT LDS RZ, [RZ] ;  /* 0x00000000fffff984 */ /* 0x000fe20000000800 */
[----:B------:R0:W-:Y:S01]  /*178b0*/  @!P1 LDGSTS.E.BYPASS.LTC128B.128 [R20+0xbc00], desc[UR42][R6.64], !P0 ;  /* 0x0bc0000006149fae */ /* 0x0001e2000c101d6a */
[----:B------:R-:W-:Y:S02]  /*178c0*/  ISETP.GE.AND P1, PT, R0, R3, PT ;  /* 0x000000030000720c */ /* 0x000fe40003f26270 */
[----:B------:R-:W-:Y:S01]  /*178d0*/  IADD3 R0, R17, 0x90, RZ ;  /* 0x0000009011007810 */ /* 0x000fe20007ffe0ff */
[----:B------:R-:W-:-:S10]  /*178e0*/  IMAD.MOV.U32 R2, RZ, RZ, R14 ;  /* 0x000000ffff027224 */ /* 0x000fd400078e000e */
[----:B0-----:R-:W-:Y:S05]  /*178f0*/  WARPSYNC.COLLECTIVE R15, `(.L_x_13552) ;  /* 0x000000000f087348 */ /* 0x001fea0003c00000 */
[----:B------:R1:W2:Y:S02]  /*17900*/  SHFL.IDX P6, R14, R13, R12, R11 ;  /* 0x0000000c0d0e7389 */ /* 0x0002a400000c000b */
[----:B012---:R-:W-:Y:S01]  /*17910*/  ENDCOLLECTIVE ;  /* 0x000000000000791b */ /* 0x007fe20003800000 */
.L_x_13552:
[----:B------:R-:W-:Y:S02]  /*17920*/  IMAD.MOV.U32 R13, RZ, RZ, R4 ;  /* 0x000000ffff0d7224 */ /* 0x000fe400078e0004 */
[----:B------:R-:W-:Y:S02]  /*17930*/  IMAD.MOV.U32 R12, RZ, RZ, 0x1 ;  /* 0x00000001ff0c7424 */ /* 0x000fe400078e00ff */
[----:B------:R-:W-:-:S07]  /*17940*/  IMAD.MOV.U32 R8, RZ, RZ, R14 ;  /* 0x000000ffff087224 */ /* 0x000fce00078e000e */
[----:B------:R-:W-:Y:S05]  /*17950*/  WARPSYNC.COLLECTIVE R15, `(.L_x_13553) ;  /* 0x000000000f087348 */ /* 0x000fea0003c00000 */
[----:B------:R0:W1:Y:S02]  /*17960*/  SHFL.IDX P6, R14, R13, R12, R11 ;  /* 0x0000000c0d0e7389 */ /* 0x00006400000c000b */
[----:B01----:R-:W-:Y:S01]  /*17970*/  ENDCOLLECTIVE ;  /* 0x000000000000791b */ /* 0x003fe20003800000 */
.L_x_13553:
[----:B------:R-:W-:-:S05]  /*17980*/  @!P1 LEA R6, P2, R21, R8, 0x1 ;  /* 0x0000000815069211 */ /* 0x000fca00078408ff */
[----:B------:R-:W-:-:S04]  /*17990*/  @!P1 IMAD.X R2, RZ, RZ, R2, P2 ;  /* 0x000000ffff029224 */ /* 0x000fc800010e0602 */
[----:B------:R-:W-:Y:S01]  /*179a0*/  @!P1 IMAD.MOV.U32 R7, RZ, RZ, R2 ;  /* 0x000000ffff079224 */ /* 0x000fe200078e0002 */
[----:B------:R-:W-:Y:S01]  /*179b0*/  MOV R13, R5 ;  /* 0x00000005000d7202 */ /* 0x000fe20000000f00 */
[----:B------:R-:W-:-:S03]  /*179c0*/  VIADD R2, R17, 0xa0 ;  /* 0x000000a011027836 */ /* 0x000fc60000000000 */
[----:B------:R-:W-:Y:S01]  /*179d0*/  @!PT LDS RZ, [RZ] ;  /* 0x00000000fffff984 */ /* 0x000fe20000000800 */
[----:B------:R-:W-:Y:S01]  /*179e0*/  @!PT LDS RZ, [RZ] ;  /* 0x00000000fffff984 */ /* 0x000fe20000000800 */
[----:B------:R-:W-:Y:S01]  /*179f0*/  @!PT LDS RZ, [RZ] ;  /* 0x00000000fffff984 */ /* 0x000fe20000000800 */
[----:B------:R0:W-:Y:S01]  /*17a00*/  @!P1 LDGSTS.E.BYPASS.LTC128B.128 [R20+0xc400], desc[UR42][R6.64], !P0 ;  /* 0x0c40000006149fae */ /* 0x0001e2000c101d6a */
[----:B------:R-:W-:Y:S01]  /*17a10*/  ISETP.GE.AND P1, PT, R0, R3, PT ;  /* 0x000000030000720c */ /* 0x000fe20003f26270 */
[----:B------:R-:W-:-:S12]  /*17a20*/  IMAD.MOV.U32 R0, RZ, RZ, R14 ;  /* 0x000000ffff007224 */ /* 0x000fd800078e000e */
[----:B0-----:R-:W-:Y:S05]  /*17a30*/  WARPSYNC.COLLECTIVE R15, `(.L_x_13554) ;  /* 0x000000000f087348 */ /* 0x001fea0003c00000 */
[----:B------:R1:W2:Y:S02]  /*17a40*/  SHFL.IDX P6, R14, R13, R12, R11 ;  /* 0x0000000c0d0e7389 */ /* 0x0002a400000c000b */
[----:B012---:R-:W-:Y:S01]  /*17a50*/  ENDCOLLECTIVE ;  /* 0x000000000000791b */ /* 0x007fe20003800000 */
.L_x_13554:
[----:B------:R-:W-:Y:S01]  /*17a60*/  MOV R13, R4 ;  /* 0x00000004000d7202 */ /* 0x000fe20000000f00 */
[----:B------:R-:W-:Y:S02]  /*17a70*/  IMAD.MOV.U32 R12, RZ, RZ, 0x2 ;  /* 0x00000002ff0c7424 */ /* 0x000fe400078e00ff */
[----:B------:R-:W-:-:S07]  /*17a80*/  IMAD.MOV.U32 R6, RZ, RZ, R14 ;  /* 0x000000ffff067224 */ /* 0x000fce00078e000e */
[----:B------:R-:W-:Y:S05]  /*17a90*/  WARPSYNC.COLLECTIVE R15, `(.L_x_13555) ;  /* 0x000000000f087348 */ /* 0x000fea0003c00000 */
[----:B------:R0:W1:Y:S02]  /*17aa0*/  SHFL.IDX P6, R14, R13, R12, R11 ;  /* 0x0000000c0d0e7389 */ /* 0x00006400000c000b */
[----:B01----:R-:W-:Y:S01]  /*17ab0*/  ENDCOLLECTIVE ;  /* 0x000000000000791b */ /* 0x003fe20003800000 */
.L_x_13555:
        /* <DEDUP_REMOVED lines=13> */
.L_x_13556:
[----:B------:R-:W-:Y:S01]  /*17b90*/  MOV R13, R4 ;  /* 0x00000004000d7202 */ /* 0x000fe20000000f00 */
[----:B------:R-:W-:Y:S01]  /*17ba0*/  IMAD.MOV.U32 R12, RZ, RZ, 0x3 ;  /* 0x00000003ff0c7424 */ /* 0x000fe200078e00ff */
[----:B------:R-:W-:-:S07]  /*17bb0*/  MOV R6, R14 ;  /* 0x0000000e00067202 */ /* 0x000fce0000000f00 */
[----:B------:R-:W-:Y:S05]  /*17bc0*/  WARPSYNC.COLLECTIVE R15, `(.L_x_13557) ;  /* 0x000000000f087348 */ /* 0x000fea0003c00000 */
[----:B------:R0:W1:Y:S02]  /*17bd0*/  SHFL.IDX P6, R14, R13, R12, R11 ;  /* 0x0000000c0d0e7389 */ /* 0x00006400000c000b */
[----:B01----:R-:W-:Y:S01]  /*17be0*/  ENDCOLLECTIVE ;  /* 0x000000000000791b */ /* 0x003fe20003800000 */
.L_x_13557:
        /* <DEDUP_REMOVED lines=12> */
.L_x_13558:
[----:B------:R-:W-:Y:S01]  /*17cb0*/  MOV R2, R14 ;  /* 0x0000000e00027202 */ /* 0x000fe20000000f00 */
[----:B------:R-:W-:Y:S06]  /*17cc0*/  BRA `(.L_x_13559) ;  /* 0xffffffa400bc7947 */ /* 0x000fec000383ffff */
.L_x_13400:
[----:B-1----:R1:W2:Y:S02]  /*17cd0*/  SYNCS.PHASECHK.TRANS64.TRYWAIT P0, [R22+URZ+0x16820], R0 ;  /* 0x01682000160075a7 */ /* 0x0022a4000800017f */
[----:B--2---:R-:W-:Y:S05]  /*17ce0*/  @!P0 NANOSLEEP.SYNCS 0x989680 ;  /* 0x009896800000895d */ /* 0x004fea0003900000 */
[----:B------:R-:W2:Y:S02]  /*17cf0*/  @!P0 SYNCS.PHASECHK.TRANS64 P0, [R22+URZ+0x16820], R0 ;  /* 0x01682000160085a7 */ /* 0x000ea4000800007f */
[----:B--2---:R-:W-:Y:S05]  /*17d00*/  @!P0 BRA `(.L_x_13400) ;  /* 0xfffffffc00f08947 */ /* 0x004fea000383ffff */
[----:B------:R-:W-:Y:S05]  /*17d10*/  BRA `(.L_x_13560) ;  /* 0xffffffa800187947 */ /* 0x000fea000383ffff */
.L_x_13405:
[----:B0-----:R0:W1:Y:S02]  /*17d20*/  SYNCS.PHASECHK.TRANS64.TRYWAIT P0, [R5+URZ+0x16840], R2 ;  /* 0x01684002050075a7 */ /* 0x001064000800017f */
[----:B-1----:R-:W-:Y:S05]  /*17d30*/  @!P0 NANOSLEEP.SYNCS 0x989680 ;  /* 0x009896800000895d */ /* 0x002fea0003900000 */
[----:B------:R-:W1:Y:S02]  /*17d40*/  @!P0 SYNCS.PHASECHK.TRANS64 P0, [R5+URZ+0x16840], R2 ;  /* 0x01684002050085a7 */ /* 0x000e64000800007f */
[----:B-1----:R-:W-:Y:S05]  /*17d50*/  @!P0 BRA `(.L_x_13405) ;  /* 0xfffffffc00f08947 */ /* 0x002fea000383ffff */
[----:B------:R-:W-:Y:S05]  /*17d60*/  BRA `(.L_x_13561) ;  /* 0xffffffa800f87947 */ /* 0x000fea000383ffff */
.L_x_13406:
        /* <DEDUP_REMOVED lines=8> */
.L_x_13563:
[----:B------:R-:W-:Y:S05]  /*17df0*/  BSYNC B1 ;  /* 0x0000000000017941 */ /* 0x000fea0003800000 */
.L_x_13562:
[----:B------:R-:W0:Y:S01]  /*17e00*/  S2R R7, SR_TID.X ;  /* 0x0000000000077919 */ /* 0x000e220000002100 */
[----:B------:R-:W-:Y:S01]  /*17e10*/  IMAD.MOV.U32 R13, RZ, RZ, R9 ;  /* 0x000000ffff0d7224 */ /* 0x000fe200078e0009 */
[----:B------:R-:W-:Y:S01]  /*17e20*/  MOV R11, 0x181f ;  /* 0x0000181f000b7802 */ /* 0x000fe20000000f00 */
[----:B------:R-:W-:Y:S02]  /*17e30*/  IMAD.MOV.U32 R12, RZ, RZ, RZ ;  /* 0x000000ffff0c7224 */ /* 0x000fe400078e00ff */
[----:B------:R-:W-:Y:S02]  /*17e40*/  IMAD.MOV.U32 R15, RZ, RZ, -0x1 ;  /* 0xffffffffff0f7424 */ /* 0x000fe400078e00ff */
[----:B------:R-:W-:Y:S02]  /*17e50*/  IMAD.MOV.U32 R3, RZ, RZ, R14 ;  /* 0x000000ffff037224 */ /* 0x000fe400078e000e */
[----:B------:R-:W-:-:S07]  /*17e60*/  IMAD R8, R8, 0x2, R22 ;  /* 0x0000000208087824 */ /* 0x000fce00078e0216 */
[----:B0-----:R-:W-:Y:S05]  /*17e70*/  WARPSYNC.COLLECTIVE R15, `(.L_x_13564) ;  /* 0x000000000f087348 */ /* 0x001fea0003c00000 */
[----:B------:R1:W2:Y:S02]  /*17e80*/  SHFL.IDX P6, R14, R13, R12, R11 ;  /* 0x0000000c0d0e7389 */ /* 0x0002a400000c000b */
[----:B012---:R-:W-:Y:S01]  /*17e90*/  ENDCOLLECTIVE ;  /* 0x000000000000791b */ /* 0x007fe20003800000 */
.L_x_13564:
[----:B------:R-:W-:Y:S01]  /*17ea0*/  IMAD.MOV.U32 R13, RZ, RZ, R10 ;  /* 0x000000ffff0d7224 */ /* 0x000fe200078e000a */
[----:B------:R-:W-:Y:S01]  /*17eb0*/  MOV R12, 0x1 ;  /* 0x00000001000c7802 */ /* 0x000fe20000000f00 */
[----:B------:R-:W-:Y:S02]  /*17ec0*/  IMAD.SHL.U32 R7, R7, 0x8, RZ ;  /* 0x0000000807077824 */ /* 0x000fe400078e00ff */
[----:B------:R-:W-:-:S07]  /*17ed0*/  IMAD.MOV.U32 R2, RZ, RZ, R14 ;  /* 0x000000ffff027224 */ /* 0x000fce00078e000e */
[----:B------:R-:W-:Y:S05]  /*17ee0*/  WARPSYNC.COLLECTIVE R15, `(.L_x_13565) ;  /* 0x000000000f087348 */ /* 0x000fea0003c00000 */
[----:B------:R0:W1:Y:S02]  /*17ef0*/  SHFL.IDX P6, R14, R13, R12, R11 ;  /* 0x0000000c0d0e7389 */ /* 0x00006400000c000b */
[----:B01----:R-:W-:Y:S01]  /*17f00*/  ENDCOLLECTIVE ;  /* 0x000000000000791b */ /* 0x003fe20003800000 */
.L_x_13565:
[----:B------:R-:W-:-:S04]  /*17f10*/  LOP3.LUT R7, R7, 0x38, RZ, 0xc0, !PT ;  /* 0x0000003807077812 */ /* 0x000fc800078ec0ff */
[----:B------:R-:W-:-:S04]  /*17f20*/  SHF.L.U32 R7, R7, 0x1, RZ ;  /* 0x0000000107077819 */ /* 0x000fc800000006ff */
[----:B------:R-:W-:-:S05]  /*17f30*/  IADD3 R2, P0, R2, R7, RZ ;  /* 0x0000000702027210 */ /* 0x000fca0007f1e0ff */
[----:B------:R-:W-:Y:S02]  /*17f40*/  IMAD.X R3, RZ, RZ, R3, P0 ;  /* 0x000000ffff037224 */ /* 0x000fe400000e0603 */
[----:B------:R-:W-:-:S03]  /*17f50*/  IMAD.MOV.U32 R13, RZ, RZ, R9 ;  /* 0x000000ffff0d7224 */ /* 0x000fc600078e0009 */
[----:B------:R-:W-:Y:S01]  /*17f60*/  @!PT LDS RZ, [RZ] ;  /* 0x00000000fffff984 */ /* 0x000fe20000000800 */
[----:B------:R-:W-:Y:S01]  /*17f70*/  @!PT LDS RZ, [RZ] ;  /* 0x00000000fffff984 */ /* 0x000fe20000000800 */
[----:B------:R-:W-:Y:S01]  /*17f80*/  @!PT LDS RZ, [RZ] ;  /* 0x00000000fffff984 */ /* 0x000fe20000000800 */
[----:B------:R0:W-:Y:S02]  /*17f90*/  LDGSTS.E.BYPASS.LTC128B.128 [R8+0xe400], desc[UR42][R2.64], !P2 ;  /* 0x0e40000002087fae */ /* 0x0001e4000d101d6a */
[----:B0-----:R-:W-:-:S07]  /*17fa0*/  IMAD.MOV.U32 R3, RZ, RZ, R14 ;  /* 0x000000ffff037224 */ /* 0x001fce00078e000e */
[----:B------:R-:W-:Y:S05]  /*17fb0*/  WARPSYNC.COLLECTIVE R15, `(.L_x_13566) ;  /* 0x000000000f087348 */ /* 0x000fea0003c00000 */
[----:B------:R0:W1:Y:S02]  /*17fc0*/  SHFL.IDX P6, R14, R13, R12, R11 ;  /* 0x0000000c0d0e7389 */ /* 0x00006400000c000b */
[----:B01----:R-:W-:Y:S01]  /*17fd0*/  ENDCOLLECTIVE ;  /* 0x000000000000791b */ /* 0x003fe20003800000 */
.L_x_13566:
[----:B------:R-:W-:Y:S02]  /*17fe0*/  IMAD.MOV.U32 R13, RZ, RZ, R10 ;  /* 0x000000ffff0d7224 */ /* 0x000fe400078e000a */
[----:B------:R-:W-:Y:S02]  /*17ff0*/  IMAD.MOV.U32 R12, RZ, RZ, 0x2 ;  /* 0x00000002ff0c7424 */ /* 0x000fe400078e00ff */
[----:B------:R-:W-:-:S07]  /*18000*/  IMAD.MOV.U32 R2, RZ, RZ, R14 ;  /* 0x000000ffff027224 */ /* 0x000fce00078e000e */
[----:B------:R-:W-:Y:S05]  /*18010*/  WARPSYNC.COLLECTIVE R15, `(.L_x_13567) ;  /* 0x000000000f087348 */ /* 0x000fea0003c00000 */
[----:B------:R0:W1:Y:S02]  /*18020*/  SHFL.IDX P6, R14, R13, R12, R11 ;  /* 0x0000000c0d0e7389 */ /* 0x00006400000c000b */
[----:B01----:R-:W-:Y:S01]  /*18030*/  ENDCOLLECTIVE ;  /* 0x000000000000791b */ /* 0x003fe20003800000 */
.L_x_13567:
[----:B------:R-:W-:-:S04]  /*18040*/  IADD3 R2, P0, R2, R7, RZ ;  /* 0x0000000702027210 */ /* 0x000fc80007f1e0ff */
[----:B------:R-:W-:-:S05]  /*18050*/  IADD3.X R3, RZ, R3, RZ, P0, !PT ;  /* 0x00000003ff037210 */ /* 0x000fca00007fe4ff */
        /* <DEDUP_REMOVED lines=9> */
.L_x_13568:
[----:B------:R-:W-:Y:S01]  /*180f0*/  IMAD.MOV.U32 R13, RZ, RZ, R10 ;  /* 0x000000ffff0d7224 */ /* 0x000fe200078e000a */
[----:B------:R-:W-:Y:S01]  /*18100*/  MOV R12, 0x3 ;  /* 0x00000003000c7802 */ /* 0x000fe20000000f00 */
[----:B------:R-:W-:-:S07]  /*18110*/  IMAD.MOV.U32 R2, RZ, RZ, R14 ;  /* 0x000000ffff027224 */ /* 0x000fce00078e000e */
[----:B------:R-:W-:Y:S05]  /*18120*/  WARPSYNC.COLLECTIVE R15, `(.L_x_13569) ;  /* 0x000000000f087348 */ /* 0x000fea0003c00000 */
[----:B------:R0:W1:Y:S02]  /*18130*/  SHFL.IDX P6, R14, R13, R12, R11 ;  /* 0x0000000c0d0e7389 */ /* 0x00006400000c000b */
[----:B01----:R-:W-:Y:S01]  /*18140*/  ENDCOLLECTIVE ;  /* 0x000000000000791b */ /* 0x003fe20003800000 */
.L_x_13569:
        /* <DEDUP_REMOVED lines=11> */
.L_x_13570:
[----:B------:R-:W-:Y:S02]  /*18200*/  IMAD.MOV.U32 R13, RZ, RZ, R10 ;  /* 0x000000ffff0d7224 */ /* 0x000fe400078e000a */
[----:B------:R-:W-:Y:S02]  /*18210*/  IMAD.MOV.U32 R12, RZ, RZ, 0x4 ;  /* 0x00000004ff0c7424 */ /* 0x000fe400078e00ff */
[----:B------:R-:W-:-:S07]  /*18220*/  IMAD.MOV.U32 R2, RZ, RZ, R14 ;  /* 0x000000ffff027224 */ /* 0x000fce00078e000e */
[----:B------:R-:W-:Y:S05]  /*18230*/  WARPSYNC.COLLECTIVE R15, `(.L_x_13571) ;  /* 0x000000000f087348 */ /* 0x000fea0003c00000 */
[----:B------:R0:W1:Y:S02]  /*18240*/  SHFL.IDX P6, R14, R13, R12, R11 ;  /* 0x0000000c0d0e7389 */ /* 0x00006400000c000b */
[----:B01----:R-:W-:Y:S01]  /*18250*/  ENDCOLLECTIVE ;  /* 0x000000000000791b */ /* 0x003fe20003800000 */
.L_x_13571:
        /* <DEDUP_REMOVED lines=11> */
.L_x_13572:
[----:B------:R-:W-:Y:S01]  /*18310*/  IMAD.MOV.U32 R13, RZ, RZ, R10 ;  /* 0x000000ffff0d7224 */ /* 0x000fe200078e000a */
[----:B------:R-:W-:Y:S01]  /*18320*/  MOV R12, 0x5 ;  /* 0x00000005000c7802 */ /* 0x000fe20000000f00 */
[----:B------:R-:W-:-:S07]  /*18330*/  IMAD.MOV.U32 R2, RZ, RZ, R14 ;  /* 0x000000ffff027224 */ /* 0x000fce00078e000e */
[----:B------:R-:W-:Y:S05]  /*18340*/  WARPSYNC.COLLECTIVE R15, `(.L_x_13573) ;  /* 0x000000000f087348 */ /* 0x000fea0003c00000 */
[----:B------:R0:W1:Y:S02]  /*18350*/  SHFL.IDX P6, R14, R13, R12, R11 ;  /* 0x0000000c0d0e7389 */ /* 0x00006400000c000b */
[----:B01----:R-:W-:Y:S01]  /*18360*/  ENDCOLLECTIVE ;  /* 0x000000000000791b */ /* 0x003fe20003800000 */
.L_x_13573:
        /* <DEDUP_REMOVED lines=11> */
.L_x_13574:
[----:B------:R-:W-:Y:S02]  /*18420*/  IMAD.MOV.U32 R13, RZ, RZ, R10 ;  /* 0x000000ffff0d7224 */ /* 0x000fe400078e000a */
[----:B------:R-:W-:Y:S02]  /*18430*/  IMAD.MOV.U32 R12, RZ, RZ, 0x6 ;  /* 0x00000006ff0c7424 */ /* 0x000fe400078e00ff */
[----:B------:R-:W-:-:S07]  /*18440*/  IMAD.MOV.U32 R2, RZ, RZ, R14 ;  /* 0x000000ffff027224 */ /* 0x000fce00078e000e */
[----:B------:R-:W-:Y:S05]  /*18450*/  WARPSYNC.COLLECTIVE R15, `(.L_x_13575) ;  /* 0x000000000f087348 */ /* 0x000fea0003c00000 */
[----:B------:R0:W1:Y:S02]  /*18460*/  SHFL.IDX P6, R14, R13, R12, R11 ;  /* 0x0000000c0d0e7389 */ /* 0x00006400000c000b */
[----:B01----:R-:W-:Y:S01]  /*18470*/  ENDCOLLECTIVE ;  /* 0x000000000000791b */ /* 0x003fe20003800000 */
.L_x_13575:
        /* <DEDUP_REMOVED lines=11> */
.L_x_13576:
[----:B------:R-:W-:Y:S01]  /*18530*/  IMAD.MOV.U32 R13, RZ, RZ, R10 ;  /* 0x000000ffff0d7224 */ /* 0x000fe200078e000a */
[----:B------:R-:W-:Y:S01]  /*18540*/  MOV R12, 0x7 ;  /* 0x00000007000c7802 */ /* 0x000fe20000000f00 */
[----:B------:R-:W-:-:S07]  /*18550*/  IMAD.MOV.U32 R2, RZ, RZ, R14 ;  /* 0x000000ffff027224 */ /* 0x000fce00078e000e */
[----:B------:R-:W-:Y:S05]  /*18560*/  WARPSYNC.COLLECTIVE R15, `(.L_x_13577) ;  /* 0x000000000f087348 */ /* 0x000fea0003c00000 */
[----:B------:R0:W1:Y:S02]  /*18570*/  SHFL.IDX P6, R14, R13, R12, R11 ;  /* 0x0000000c0d0e7389 */ /* 0x00006400000c000b */
[----:B01----:R-:W-:Y:S01]  /*18580*/  ENDCOLLECTIVE ;  /* 0x000000000000791b */ /* 0x003fe20003800000 */
.L_x_13577:
        /* <DEDUP_REMOVED lines=11> */
.L_x_13578:
[----:B------:R-:W-:Y:S01]  /*18640*/  IMAD.MOV.U32 R2, RZ, RZ, R14 ;  /* 0x000000ffff027224 */ /* 0x000fe200078e000e */
[----:B------:R-:W-:Y:S06]  /*18650*/  BRA `(.L_x_13579) ;  /* 0xffffffa400f07947 */ /* 0x000fec000383ffff */
.L_x_13411:
[----:B-1----:R1:W2:Y:S02]  /*18660*/  SYNCS.PHASECHK.TRANS64.TRYWAIT P0, [R5+URZ+0x16860], R2 ;  /* 0x01686002050075a7 */ /* 0x0022a4000800017f */
[----:B--2---:R-:W-:Y:S05]  /*18670*/  @!P0 NANOSLEEP.SYNCS 0x989680 ;  /* 0x009896800000895d */ /* 0x004fea0003900000 */
[----:B------:R-:W2:Y:S02]  /*18680*/  @!P0 SYNCS.PHASECHK.TRANS64 P0, [R5+URZ+0x16860], R2 ;  /* 0x01686002050085a7 */ /* 0x000ea4000800007f */
[----:B--2---:R-:W-:Y:S05]  /*18690*/  @!P0 BRA `(.L_x_13411) ;  /* 0xfffffffc00f08947 */ /* 0x004fea000383ffff */
[----:B------:R-:W-:Y:S05]  /*186a0*/  BRA `(.L_x_13580) ;  /* 0xffffffa800487947 */ /* 0x000fea000383ffff */
.L_x_13412:
        /* <DEDUP_REMOVED lines=8> */
.L_x_13582:
[----:B------:R-:W-:Y:S05]  /*18730*/  BSYNC B1 ;  /* 0x0000000000017941 */ /* 0x000fea0003800000 */
.L_x_13581:
[----:B------:R-:W-:Y:S01]  /*18740*/  IMAD.MOV.U32 R13, RZ, RZ, R23 ;  /* 0x000000ffff0d7224 */ /* 0x000fe200078e0017 */
[----:B------:R-:W-:Y:S01]  /*18750*/  MOV R15, 0xffffffff ;  /* 0xffffffff000f7802 */ /* 0x000fe20000000f00 */
[----:B------:R-:W-:Y:S01]  /*18760*/  IMAD.MOV.U32 R12, RZ, RZ, RZ ;  /* 0x000000ffff0c7224 */ /* 0x000fe200078e00ff */
[----:B------:R-:W-:Y:S01]  /*18770*/  MOV R3, R14 ;  /* 0x0000000e00037202 */ /* 0x000fe20000000f00 */
[----:B------:R-:W-:Y:S01]  /*18780*/  IMAD.MOV.U32 R11, RZ, RZ, 0x181f ;  /* 0x0000181fff0b7424 */ /* 0x000fe200078e00ff */
[----:B------:R-:W-:Y:S01]  /*18790*/  ISETP.LT.OR P2, PT, R8, 0x1, P1 ;  /* 0x000000010800780c */ /* 0x000fe20000f41670 */
[----:B------:R-:W-:-:S12]  /*187a0*/  IMAD R6, R6, 0x2, R22 ;  /* 0x0000000206067824 */ /* 0x000fd800078e0216 */
[----:B------:R-:W-:Y:S05]  /*187b0*/  WARPSYNC.COLLECTIVE R15, `(.L_x_13583) ;  /* 0x000000000f087348 */ /* 0x000fea0003c00000 */
[----:B------:R0:W1:Y:S02]  /*187c0*/  SHFL.IDX P6, R14, R13, R12, R11 ;  /* 0x0000000c0d0e7389 */ /* 0x00006400000c000b */
[----:B01----:R-:W-:Y:S01]  /*187d0*/  ENDCOLLECTIVE ;  /* 0x000000000000791b */ /* 0x003fe20003800000 */
.L_x_13583:
[----:B------:R-:W-:Y:S01]  /*187e0*/  MOV R13, R24 ;  /* 0x00000018000d7202 */ /* 0x000fe20000000f00 */
[----:B------:R-:W-:Y:S02]  /*187f0*/  IMAD.MOV.U32 R12, RZ, RZ, 0x1 ;  /* 0x00000001ff0c7424 */ /* 0x000fe400078e00ff */
[----:B------:R-:W-:-:S07]  /*18800*/  IMAD.MOV.U32 R2, RZ, RZ, R14 ;  /* 0x000000ffff027224 */ /* 0x000fce00078e000e */
[----:B------:R-:W-:Y:S05]  /*18810*/  WARPSYNC.COLLECTIVE R15, `(.L_x_13584) ;  /* 0x000000000f087348 */ /* 0x000fea0003c00000 */
[----:B------:R0:W1:Y:S02]  /*18820*/  SHFL.IDX P6, R14, R13, R12, R11 ;  /* 0x0000000c0d0e7389 */ /* 0x00006400000c000b */
[----:B01----:R-:W-:Y:S01]  /*18830*/  ENDCOLLECTIVE ;  /* 0x000000000000791b */ /* 0x003fe20003800000 */
.L_x_13584:
        /* <DEDUP_REMOVED lines=12> */
.L_x_13585:
[----:B------:R-:W-:Y:S02]  /*18900*/  IMAD.MOV.U32 R13, RZ, RZ, R24 ;  /* 0x000000ffff0d7224 */ /* 0x000fe400078e0018 */
[----:B------:R-:W-:Y:S01]  /*18910*/  IMAD.MOV.U32 R12, RZ, RZ, 0x2 ;  /* 0x00000002ff0c7424 */ /* 0x000fe200078e00ff */
[----:B------:R-:W-:-:S07]  /*18920*/  MOV R2, R14 ;  /* 0x0000000e00027202 */ /* 0x000fce0000000f00 */
[----:B------:R-:W-:Y:S05]  /*18930*/  WARPSYNC.COLLECTIVE R15, `(.L_x_13586) ;  /* 0x000000000f087348 */ /* 0x000fea0003c00000 */
[----:B------:R0:W1:Y:S02]  /*18940*/  SHFL.IDX P6, R14, R13, R12, R11 ;  /* 0x0000000c0d0e7389 */ /* 0x00006400000c000b */
[----:B01----:R-:W-:Y:S01]  /*18950*/  ENDCOLLECTIVE ;  /* 0x000000000000791b */ /* 0x003fe20003800000 */
.L_x_13586:
[----:B------:R-:W-:-:S05]  /*18960*/  IADD3 R2, P0, R2, R7, RZ ;  /* 0x0000000702027210 */ /* 0x000fca0007f1e0ff */
[----:B------:R-:W-:-:S05]  /*18970*/  IMAD.X R3, RZ, RZ, R3, P0 ;  /* 0x000000ffff037224 */ /* 0x000fca00000e0603 */
[----:B------:R-:W-:Y:S01]  /*18980*/  @!PT LDS RZ, [RZ] ;  /* 0x00000000fffff984 */ /* 0x000fe20000000800 */
[----:B------:R-:W-:Y:S01]  /*18990*/  @!PT LDS RZ, [RZ] ;  /* 0x00000000fffff984 */ /* 0x000fe20000000800 */
[----:B------:R-:W-:Y:S01]  /*189a0*/  @!PT LDS RZ, [RZ] ;  /* 0x00000000fffff984 */ /* 0x000fe20000000800 */
[----:B------:R0:W-:Y:S01]  /*189b0*/  LDGSTS.E.BYPASS.LTC128B.128 [R6+0xc00], desc[UR42][R2.64], !P2 ;  /* 0x00c0000002067fae */ /* 0x0001e2000d101d6a */
[----:B------:R-:W-:Y:S01]  /*189c0*/  ISETP.LT.OR P2, PT, R8, 0x21, P1 ;  /* 0x000000210800780c */ /* 0x000fe20000f41670 */
[----:B------:R-:W-:Y:S01]  /*189d0*/  IMAD.MOV.U32 R13, RZ, RZ, R23 ;  /* 0x000000ffff0d7224 */ /* 0x000fe200078e0017 */
[----:B0-----:R-:W-:-:S11]  /*189e0*/  MOV R3, R14 ;  /* 0x0000000e00037202 */ /* 0x001fd60000000f00 */
[----:B------:R-:W-:Y:S05]  /*189f0*/  WARPSYNC.COLLECTIVE R15, `(.L_x_13587) ;  /* 0x000000000f087348 */ /* 0x000fea0003c00000 */
[----:B------:R0:W1:Y:S02]  /*18a00*/  SHFL.IDX P6, R14, R13, R12, R11 ;  /* 0x0000000c0d0e7389 */ /* 0x00006400000c000b */
[----:B01----:R-:W-:Y:S01]  /*18a10*/  ENDCOLLECTIVE ;  /* 0x000000000000791b */ /* 0x003fe20003800000 */
.L_x_13587:
[----:B------:R-:W-:Y:S01]  /*18a20*/  MOV R13, R24 ;  /* 0x00000018000d7202 */ /* 0x000fe20000000f00 */
[----:B------:R-:W-:Y:S02]  /*18a30*/  IMAD.MOV.U32 R12, RZ, RZ, 0x3 ;  /* 0x00000003ff0c7424 */ /* 0x000fe400078e00ff */
[----:B------:R-:W-:-:S07]  /*18a40*/  IMAD.MOV.U32 R2, RZ, RZ, R14 ;  /* 0x000000ffff027224 */ /* 0x000fce00078e000e */
[----:B------:R-:W-:Y:S05]  /*18a50*/  WARPSYNC.COLLECTIVE R15, `(.L_x_13588) ;  /* 0x000000000f087348 */ /* 0x000fea0003c00000 */
[----:B------:R0:W1:Y:S02]  /*18a60*/  SHFL.IDX P6, R14, R13, R12, R11 ;  /* 0x0000000c0d0e7389 */ /* 0x00006400000c000b */
[----:B01----:R-:W-:Y:S01]  /*18a70*/  ENDCOLLECTIVE ;  /* 0x000000000000791b */ /* 0x003fe20003800000 */
.L_x_13588:
        /* <DEDUP_REMOVED lines=12> */
.L_x_13589:
[----:B------:R-:W-:Y:S02]  /*18b40*/  IMAD.MOV.U32 R13, RZ, RZ, R24 ;  /* 0x000000ffff0d7224 */ /* 0x000fe400078e0018 */
[----:B------:R-:W-:Y:S01]  /*18b50*/  IMAD.MOV.U32 R12, RZ, RZ, 0x4 ;  /* 0x00000004ff0c7424 */ /* 0x000fe200078e00ff */
[----:B------:R-:W-:-:S07]  /*18b60*/  MOV R2, R14 ;  /* 0x0000000e00027202 */ /* 0x000fce0000000f00 */
[----:B------:R-:W-:Y:S05]  /*18b70*/  WARPSYNC.COLLECTIVE R15, `(.L_x_13590) ;  /* 0x000000000f087348 */ /* 0x000fea0003c00000 */
[----:B------:R0:W1:Y:S02]  /*18b80*/  SHFL.IDX P6, R14, R13, R12, R11 ;  /* 0x0000000c0d0e7389 */ /* 0x00006400000c000b */
[----:B01----:R-:W-:Y:S01]  /*18b90*/  ENDCOLLECTIVE ;  /* 0x000000000000791b */ /* 0x003fe20003800000 */
.L_x_13590:
        /* <DEDUP_REMOVED lines=12> */
.L_x_13591:
[----:B------:R-:W-:Y:S01]  /*18c60*/  MOV R13, R24 ;  /* 0x00000018000d7202 */ /* 0x000fe20000000f00 */
[----:B------:R-:W-:Y:S02]  /*18c70*/  IMAD.MOV.U32 R12, RZ, RZ, 0x5 ;  /* 0x00000005ff0c7424 */ /* 0x000fe400078e00ff */
[----:B------:R-:W-:-:S07]  /*18c80*/  IMAD.MOV.U32 R2, RZ, RZ, R14 ;  /* 0x000000ffff027224 */ /* 0x000fce00078e000e */
[----:B------:R-:W-:Y:S05]  /*18c90*/  WARPSYNC.COLLECTIVE R15, `(.L_x_13592) ;  /* 0x000000000f087348 */ /* 0x000fea0003c00000 */
[----:B------:R0:W1:Y:S02]  /*18ca0*/  SHFL.IDX P6, R14, R13, R12, R11 ;  /* 0x0000000c0d0e7389 */ /* 0x00006400000c000b */
[----:B01----:R-:W-:Y:S01]  /*18cb0*/  ENDCOLLECTIVE ;  /* 0x000000000000791b */ /* 0x003fe20003800000 */
.L_x_13592:
        /* <DEDUP_REMOVED lines=12> */
.L_x_13593:
[----:B------:R-:W-:Y:S02]  /*18d80*/  IMAD.MOV.U32 R13, RZ, RZ, R24 ;  /* 0x000000ffff0d7224 */ /* 0x000fe400078e0018 */
[----:B------:R-:W-:Y:S01]  /*18d90*/  IMAD.MOV.U32 R12, RZ, RZ, 0x6 ;  /* 0x00000006ff0c7424 */ /* 0x000fe200078e00ff */
[----:B------:R-:W-:-:S07]  /*18da0*/  MOV R2, R14 ;  /* 0x0000000e00027202 */ /* 0x000fce0000000f00 */
[----:B------:R-:W-:Y:S05]  /*18db0*/  WARPSYNC.COLLECTIVE R15, `(.L_x_13594) ;  /* 0x000000000f087348 */ /* 0x000fea0003c00000 */
[----:B------:R0:W1:Y:S02]  /*18dc0*/  SHFL.IDX P6, R14, R13, R12, R11 ;  /* 0x0000000c0d0e7389 */ /* 0x00006400000c000b */
[----:B01----:R-:W-:Y:S01]  /*18dd0*/  ENDCOLLECTIVE ;  /* 0x000000000000791b */ /* 0x003fe20003800000 */
.L_x_13594:
        /* <DEDUP_REMOVED lines=12> */
.L_x_13595:
[----:B------:R-:W-:Y:S01]  /*18ea0*/  MOV R13, R24 ;  /* 0x00000018000d7202 */ /* 0x000fe20000000f00 */
[----:B------:R-:W-:Y:S02]  /*18eb0*/  IMAD.MOV.U32 R12, RZ, RZ, 0x7 ;  /* 0x00000007ff0c7424 */ /* 0x000fe400078e00ff */
[----:B------:R-:W-:-:S07]  /*18ec0*/  IMAD.MOV.U32 R2, RZ, RZ, R14 ;  /* 0x000000ffff027224 */ /* 0x000fce00078e000e */
[----:B------:R-:W-:Y:S05]  /*18ed0*/  WARPSYNC.COLLECTIVE R15, `(.L_x_13596) ;  /* 0x000000000f087348 */ /* 0x000fea0003c00000 */
[----:B------:R0:W1:Y:S02]  /*18ee0*/  SHFL.IDX P6, R14, R13, R12, R11 ;  /* 0x0000000c0d0e7389 */ /* 0x00006400000c000b */
[----:B01----:R-:W-:Y:S01]  /*18ef0*/  ENDCOLLECTIVE ;  /* 0x000000000000791b */ /* 0x003fe20003800000 */
.L_x_13596:
        /* <DEDUP_REMOVED lines=11> */
.L_x_13597:
[----:B------:R-:W-:Y:S01]  /*18fb0*/  MOV R2, R14 ;  /* 0x0000000e00027202 */ /* 0x000fe20000000f00 */
[----:B------:R-:W-:Y:S06]  /*18fc0*/  BRA `(.L_x_13598) ;  /* 0xffffffa000f87947 */ /* 0x000fec000383ffff */
.L_x_13420:
[----:B0-----:R0:W1:Y:S02]  /*18fd0*/  SYNCS.PHASECHK.TRANS64.TRYWAIT P0, [R0+URZ+0x16860], R3 ;  /* 0x01686003000075a7 */ /* 0x001064000800017f */
[----:B-1----:R-:W-:Y:S05]  /*18fe0*/  @!P0 NANOSLEEP.SYNCS 0x989680 ;  /* 0x009896800000895d */ /* 0x002fea0003900000 */
[----:B------:R-:W1:Y:S02]  /*18ff0*/  @!P0 SYNCS.PHASECHK.TRANS64 P0, [R0+URZ+0x16860], R3 ;  /* 0x01686003000085a7 */ /* 0x000e64000800007f */
[----:B-1----:R-:W-:Y:S05]  /*19000*/  @!P0 BRA `(.L_x_13420) ;  /* 0xfffffffc00f08947 */ /* 0x002fea000383ffff */
[----:B------:R-:W-:Y:S05]  /*19010*/  BRA `(.L_x_13599) ;  /* 0xffffffa800187947 */ /* 0x000fea000383ffff */
.L_x_13421:
        /* <DEDUP_REMOVED lines=8> */
.L_x_13601:
[----:B------:R-:W-:Y:S05]  /*190a0*/  BSYNC B0 ;  /* 0x0000000000007941 */ /* 0x000fea0003800000 */
.L_x_13600:
        /* <DEDUP_REMOVED lines=10> */
.L_x_13602:
[----:B------:R-:W-:Y:S01]  /*19150*/  ULDC UR4, c[0x0][0x2f4] ;  /* 0x0000bd0000047ab9 */ /* 0x000fe20000000800 */
[----:B------:R-:W-:Y:S02]  /*19160*/  IMAD.MOV.U32 R13, RZ, RZ, R24 ;  /* 0x000000ffff0d7224 */ /* 0x000fe400078e0018 */
[----:B------:R-:W-:Y:S02]  /*19170*/  IMAD.MOV.U32 R12, RZ, RZ, 0x1 ;  /* 0x00000001ff0c7424 */ /* 0x000fe400078e00ff */
[----:B------:R-:W-:-:S05]  /*19180*/  IMAD.SHL.U32 R2, R2, 0x8, RZ ;  /* 0x0000000802027824 */ /* 0x000fca00078e00ff */
[----:B------:R-:W-:-:S04]  /*19190*/  LOP3.LUT R2, R2, 0x38, RZ, 0xc0, !PT ;  /* 0x0000003802027812 */ /* 0x000fc800078ec0ff */
[C---:B------:R-:W-:Y:S01]  /*191a0*/  ISETP.GE.AND P0, PT, R2.reuse, UR4, PT ;  /* 0x0000000402007c0c */ /* 0x040fe2000bf06270 */
[----:B------:R-:W-:-:S03]  /*191b0*/  IMAD.SHL.U32 R5, R2, 0x2, RZ ;  /* 0x0000000202057824 */ /* 0x000fc600078e00ff */
[----:B------:R-:W-:Y:S02]  /*191c0*/  ISETP.LT.OR P2, PT, R6, 0x1, P0 ;  /* 0x000000010600780c */ /* 0x000fe40000741670 */
[----:B------:R-:W-:-:S13]  /*191d0*/  IADD3 R2, P1, R14, R5, RZ ;  /* 0x000000050e027210 */ /* 0x000fda0007f3e0ff */
[----:B------:R-:W-:Y:S05]  /*191e0*/  WARPSYNC.COLLECTIVE R15, `(.L_x_13603) ;  /* 0x000000000f087348 */ /* 0x000fea0003c00000 */
[----:B------:R0:W1:Y:S02]  /*191f0*/  SHFL.IDX P6, R14, R13, R12, R11 ;  /* 0x0000000c0d0e7389 */ /* 0x00006400000c000b */
[----:B01----:R-:W-:Y:S01]  /*19200*/  ENDCOLLECTIVE ;  /* 0x000000000000791b */ /* 0x003fe20003800000 */
.L_x_13603:
[----:B------:R-:W-:-:S05]  /*19210*/  IADD3.X R3, RZ, R3, RZ, P1, !PT ;  /* 0x00000003ff037210 */ /* 0x000fca0000ffe4ff */
        /* <DEDUP_REMOVED lines=10> */
.L_x_13604:
[----:B------:R-:W-:Y:S01]  /*192c0*/  IMAD.MOV.U32 R13, RZ, RZ, R24 ;  /* 0x000000ffff0d7224 */ /* 0x000fe200078e0018 */
[----:B------:R-:W-:Y:S02]  /*192d0*/  MOV R12, 0x2 ;  /* 0x00000002000c7802 */ /* 0x000fe40000000f00 */
[----:B------:R-:W-:-:S13]  /*192e0*/  IADD3 R2, P1, R14, R5, RZ ;  /* 0x000000050e027210 */ /* 0x000fda0007f3e0ff */
[----:B------:R-:W-:Y:S05]  /*192f0*/  WARPSYNC.COLLECTIVE R15, `(.L_x_13605) ;  /* 0x000000000f087348 */ /* 0x000fea0003c00000 */
[----:B------:R0:W1:Y:S02]  /*19300*/  SHFL.IDX P6, R14, R13, R12, R11 ;  /* 0x0000000c0d0e7389 */ /* 0x00006400000c000b */
[----:B01----:R-:W-:Y:S01]  /*19310*/  ENDCOLLECTIVE ;  /* 0x000000000000791b */ /* 0x003fe20003800000 */
.L_x_13605:
[----:B------:R-:W-:-:S05]  /*19320*/  IMAD.X R3, RZ, RZ, R3, P1 ;  /* 0x000000ffff037224 */ /* 0x000fca00008e0603 */
        /* <DEDUP_REMOVED lines=10> */
.L_x_13606:
[----:B------:R-:W-:Y:S01]  /*193d0*/  MOV R13, R24 ;  /* 0x00000018000d7202 */ /* 0x000fe20000000f00 */
[----:B------:R-:W-:Y:S01]  /*193e0*/  IMAD.MOV.U32 R12, RZ, RZ, 0x3 ;  /* 0x00000003ff0c7424 */ /* 0x000fe200078e00ff */
[----:B------:R-:W-:-:S13]  /*193f0*/  IADD3 R2, P1, R14, R5, RZ ;  /* 0x000000050e027210 */ /* 0x000fda0007f3e0ff */
[----:B------:R-:W-:Y:S05]  /*19400*/  WARPSYNC.COLLECTIVE R15, `(.L_x_13607) ;  /* 0x000000000f087348 */ /* 0x000fea0003c00000 */
[----:B------:R0:W1:Y:S02]  /*19410*/  SHFL.IDX P6, R14, R13, R12, R11 ;  /* 0x0000000c0d0e7389 */ /* 0x00006400000c000b */
[----:B01----:R-:W-:Y:S01]  /*19420*/  ENDCOLLECTIVE ;  /* 0x000000000000791b */ /* 0x003fe20003800000 */
.L_x_13607:
        /* <DEDUP_REMOVED lines=11> */
.L_x_13608:
[----:B------:R-:W-:Y:S02]  /*194e0*/  IMAD.MOV.U32 R13, RZ, RZ, R24 ;  /* 0x000000ffff0d7224 */ /* 0x000fe400078e0018 */
[----:B------:R-:W-:Y:S01]  /*194f0*/  IMAD.MOV.U32 R12, RZ, RZ, 0x4 ;  /* 0x00000004ff0c7424 */ /* 0x000fe200078e00ff */
[----:B------:R-:W-:-:S13]  /*19500*/  IADD3 R2, P1, R14, R5, RZ ;  /* 0x000000050e027210 */ /* 0x000fda0007f3e0ff */
[----:B------:R-:W-:Y:S05]  /*19510*/  WARPSYNC.COLLECTIVE R15, `(.L_x_13609) ;  /* 0x000000000f087348 */ /* 0x000fea0003c00000 */
[----:B------:R0:W1:Y:S02]  /*19520*/  SHFL.IDX P6, R14, R13, R12, R11 ;  /* 0x0000000c0d0e7389 */ /* 0x00006400000c000b */
[----:B01----:R-:W-:Y:S01]  /*19530*/  ENDCOLLECTIVE ;  /* 0x000000000000791b */ /* 0x003fe20003800000 */
.L_x_13609:
[----:B------:R-:W-:-:S05]  /*19540*/  IADD3.X R3, RZ, R3, RZ, P1, !PT ;  /* 0x00000003ff037210 */ /* 0x000fca0000ffe4ff */
[----:B------:R-:W-:Y:S01]  /*19550*/  @!PT LDS RZ, [RZ] ;  /* 0x00000000fffff984 */ /* 0x000fe20000000800 */
[----:B------:R-:W-:Y:S01]  /*19560*/  @!PT LDS RZ, [RZ] ;  /* 0x00000000fffff984 */ /* 0x000fe20000000800 */
[----:B------:R-:W-:Y:S01]  /*19570*/  @!PT LDS RZ, [RZ] ;  /* 0x00000000fffff984 */ /* 0x000fe20000000800 */
[----:B------:R0:W-:Y:S01]  /*19580*/  LDGSTS.E.BYPASS.LTC128B.128 [R4+0x1c00], desc[UR42][R2.64], !P2 ;  /* 0x01c0000002047fae */ /* 0x0001e2000d101d6a */
[----:B------:R-:W-:Y:S02]  /*19590*/  ISETP.LT.OR P2, PT, R6, 0x41, P0 ;  /* 0x000000410600780c */ /* 0x000fe40000741670 */
[----:B------:R-:W-:Y:S01]  /*195a0*/  MOV R13, R23 ;  /* 0x00000017000d7202 */ /* 0x000fe20000000f00 */
[----:B0-----:R-:W-:-:S10]  /*195b0*/  IMAD.MOV.U32 R3, RZ, RZ, R14 ;  /* 0x000000ffff037224 */ /* 0x001fd400078e000e */
[----:B------:R-:W-:Y:S05]  /*195c0*/  WARPSYNC.COLLECTIVE R15, `(.L_x_13610) ;  /* 0x000000000f087348 */ /* 0x000fea0003c00000 */
[----:B------:R0:W1:Y:S02]  /*195d0*/  SHFL.IDX P6, R14, R13, R12, R11 ;  /* 0x0000000c0d0e7389 */ /* 0x00006400000c000b */
[----:B01----:R-:W-:Y:S01]  /*195e0*/  ENDCOLLECTIVE ;  /* 0x000000000000791b */ /* 0x003fe20003800000 */
.L_x_13610:
[----:B------:R-:W-:Y:S02]  /*195f0*/  IMAD.MOV.U32 R13, RZ, RZ, R24 ;  /* 0x000000ffff0d7224 */ /* 0x000fe400078e0018 */
[----:B------:R-:W-:Y:S01]  /*19600*/  IMAD.MOV.U32 R12, RZ, RZ, 0x5 ;  /* 0x00000005ff0c7424 */ /* 0x000fe200078e00ff */
[----:B------:R-:W-:-:S13]  /*19610*/  IADD3 R2, P1, R14, R5, RZ ;  /* 0x000000050e027210 */ /* 0x000fda0007f3e0ff */
[----:B------:R-:W-:Y:S05]  /*19620*/  WARPSYNC.COLLECTIVE R15, `(.L_x_13611) ;  /* 0x000000000f087348 */ /* 0x000fea0003c00000 */
[----:B------:R0:W1:Y:S02]  /*19630*/  SHFL.IDX P6, R14, R13, R12, R11 ;  /* 0x0000000c0d0e7389 */ /* 0x00006400000c000b */
[----:B01----:R-:W-:Y:S01]  /*19640*/  ENDCOLLECTIVE ;  /* 0x000000000000791b */ /* 0x003fe20003800000 */
.L_x_13611:
        /* <DEDUP_REMOVED lines=11> */
.L_x_13612:
[----:B------:R-:W-:Y:S01]  /*19700*/  IMAD.MOV.U32 R13, RZ, RZ, R24 ;  /* 0x000000ffff0d7224 */ /* 0x000fe200078e0018 */
[----:B------:R-:W-:Y:S02]  /*19710*/  MOV R12, 0x6 ;  /* 0x00000006000c7802 */ /* 0x000fe40000000f00 */
[----:B------:R-:W-:-:S13]  /*19720*/  IADD3 R2, P1, R14, R5, RZ ;  /* 0x000000050e027210 */ /* 0x000fda0007f3e0ff */
[----:B------:R-:W-:Y:S05]  /*19730*/  WARPSYNC.COLLECTIVE R15, `(.L_x_13613) ;  /* 0x000000000f087348 */ /* 0x000fea0003c00000 */
[----:B------:R0:W1:Y:S02]  /*19740*/  SHFL.IDX P6, R14, R13, R12, R11 ;  /* 0x0000000c0d0e7389 */ /* 0x00006400000c000b */
[----:B01----:R-:W-:Y:S01]  /*19750*/  ENDCOLLECTIVE ;  /* 0x000000000000791b */ /* 0x003fe20003800000 */
.L_x_13613:
        /* <DEDUP_REMOVED lines=11> */
.L_x_13614:
[----:B------:R-:W-:Y:S01]  /*19810*/  MOV R13, R24 ;  /* 0x00000018000d7202 */ /* 0x000fe20000000f00 */
[----:B------:R-:W-:Y:S01]  /*19820*/  IMAD.MOV.U32 R12, RZ, RZ, 0x7 ;  /* 0x00000007ff0c7424 */ /* 0x000fe200078e00ff */
[----:B------:R-:W-:-:S13]  /*19830*/  IADD3 R2, P1, R14, R5, RZ ;  /* 0x000000050e027210 */ /* 0x000fda0007f3e0ff */
[----:B------:R-:W-:Y:S05]  /*19840*/  WARPSYNC.COLLECTIVE R15, `(.L_x_13615) ;  /* 0x000000000f087348 */ /* 0x000fea0003c00000 */
[----:B------:R0:W1:Y:S02]  /*19850*/  SHFL.IDX P6, R14, R13, R12, R11 ;  /* 0x0000000c0d0e7389 */ /* 0x00006400000c000b */
[----:B01----:R-:W-:Y:S01]  /*19860*/  ENDCOLLECTIVE ;  /* 0x000000000000791b */ /* 0x003fe20003800000 */
.L_x_13615:
        /* <DEDUP_REMOVED lines=10> */
.L_x_13616:
[----:B------:R-:W-:Y:S05]  /*19910*/  BRA `(.L_x_13617) ;  /* 0xffffffa000dc7947 */ /* 0x000fea000383ffff */
.L_x_13426:
        /* <DEDUP_REMOVED lines=8> */
.L_x_13619:
[----:B------:R-:W-:Y:S05]  /*199a0*/  BSYNC B0 ;  /* 0x0000000000007941 */ /* 0x000fea0003800000 */
.L_x_13618:
        /* <DEDUP_REMOVED lines=9> */
.L_x_13620:
        /* <DEDUP_REMOVED lines=11> */
[----:B0-----:R-:W-:Y:S01]  /*19af0*/  IMAD.MOV.U32 R2, RZ, RZ, RZ ;  /* 0x000000ffff027224 */ /* 0x001fe200078e00ff */
[----:B--2---:R-:W-:Y:S02]  /*19b00*/  @!P1 MOV R2, R3 ;  /* 0x0000000300029202 */ /* 0x004fe40000000f00 */
[----:B------:R-:W-:-:S03]  /*19b10*/  ISETP.NE.AND P1, PT, R8, RZ, PT ;  /* 0x000000ff0800720c */ /* 0x000fc60003f25270 */
[----:B------:R-:W-:-:S10]  /*19b20*/  IMAD.MOV.U32 R13, RZ, RZ, R2 ;  /* 0x000000ffff0d7224 */ /* 0x000fd400078e0002 */
[----:B------:R-:W-:Y:S05]  /*19b30*/  WARPSYNC.COLLECTIVE R15, `(.L_x_13621) ;  /* 0x000000000f087348 */ /* 0x000fea0003c00000 */
[----:B------:R0:W1:Y:S02]  /*19b40*/  SHFL.UP P6, R14, R13, R12, R11 ;  /* 0x0400000c0d0e7389 */ /* 0x00006400000c000b */
[----:B01----:R-:W-:Y:S01]  /*19b50*/  ENDCOLLECTIVE ;  /* 0x000000000000791b */ /* 0x003fe20003800000 */
.L_x_13621:
[----:B------:R-:W-:Y:S01]  /*19b60*/  IMAD.MOV.U32 R12, RZ, RZ, 0x2 ;  /* 0x00000002ff0c7424 */ /* 0x000fe200078e00ff */
[----:B------:R-:W-:-:S05]  /*19b70*/  SEL R5, R14, RZ, P1 ;  /* 0x000000ff0e057207 */ /* 0x000fca0000800000 */
[----:B------:R-:W-:-:S05]  /*19b80*/  IMAD.IADD R5, R2, 0x1, R5 ;  /* 0x0000000102057824 */ /* 0x000fca00078e0205 */
[----:B------:R-:W-:-:S07]  /*19b90*/  MOV R13, R5 ;  /* 0x00000005000d7202 */ /* 0x000fce0000000f00 */
[----:B------:R-:W-:Y:S05]  /*19ba0*/  WARPSYNC.COLLECTIVE R15, `(.L_x_13622) ;  /* 0x000000000f087348 */ /* 0x000fea0003c00000 */
[----:B------:R0:W1:Y:S02]  /*19bb0*/  SHFL.UP P6, R14, R13, R12, R11 ;  /* 0x0400000c0d0e7389 */ /* 0x00006400000c000b */
[----:B01----:R-:W-:Y:S01]  /*19bc0*/  ENDCOLLECTIVE ;  /* 0x000000000000791b */ /* 0x003fe20003800000 */
.L_x_13622:
[----:B------:R-:W-:Y:S02]  /*19bd0*/  MOV R12, 0x4 ;  /* 0x00000004000c7802 */ /* 0x000fe40000000f00 */
[----:B------:R-:W-:-:S05]  /*19be0*/  SEL R6, R14, RZ, P2 ;  /* 0x000000ff0e067207 */ /* 0x000fca0001000000 */
[----:B------:R-:W-:-:S04]  /*19bf0*/  IMAD.IADD R6, R5, 0x1, R6 ;  /* 0x0000000105067824 */ /* 0x000fc800078e0206 */
[----:B------:R-:W-:-:S07]  /*19c00*/  IMAD.MOV.U32 R13, RZ, RZ, R6 ;  /* 0x000000ffff0d7224 */ /* 0x000fce00078e0006 */
[----:B------:R-:W-:Y:S05]  /*19c10*/  WARPSYNC.COLLECTIVE R15, `(.L_x_13623) ;  /* 0x000000000f087348 */ /* 0x000fea0003c00000 */
[----:B------:R0:W1:Y:S02]  /*19c20*/  SHFL.UP P6, R14, R13, R12, R11 ;  /* 0x0400000c0d0e7389 */ /* 0x00006400000c000b */
[----:B01----:R-:W-:Y:S01]  /*19c30*/  ENDCOLLECTIVE ;  /* 0x000000000000791b */ /* 0x003fe20003800000 */
.L_x_13623:
[----:B------:R-:W-:Y:S01]  /*19c40*/  IMAD.MOV.U32 R12, RZ, RZ, 0x8 ;  /* 0x00000008ff0c7424 */ /* 0x000fe200078e00ff */
[----:B------:R-:W-:-:S05]  /*19c50*/  SEL R7, R14, RZ, P3 ;  /* 0x000000ff0e077207 */ /* 0x000fca0001800000 */
[----:B------:R-:W-:-:S04]  /*19c60*/  IMAD.IADD R7, R6, 0x1, R7 ;  /* 0x0000000106077824 */ /* 0x000fc800078e0207 */
[----:B------:R-:W-:-:S07]  /*19c70*/  IMAD.MOV.U32 R13, RZ, RZ, R7 ;  /* 0x000000ffff0d7224 */ /* 0x000fce00078e0007 */
[----:B------:R-:W-:Y:S05]  /*19c80*/  WARPSYNC.COLLECTIVE R15, `(.L_x_13624) ;  /* 0x000000000f087348 */ /* 0x000fea0003c00000 */
[----:B------:R0:W1:Y:S02]  /*19c90*/  SHFL.UP P6, R14, R13, R12, R11 ;  /* 0x0400000c0d0e7389 */ /* 0x00006400000c000b */
[----:B01----:R-:W-:Y:S01]  /*19ca0*/  ENDCOLLECTIVE ;  /* 0x000000000000791b */ /* 0x003fe20003800000 */
.L_x_13624:
[----:B------:R-:W-:Y:S01]  /*19cb0*/  IMAD.MOV.U32 R12, RZ, RZ, 0x10 ;  /* 0x00000010ff0c7424 */ /* 0x000fe200078e00ff */
[----:B------:R-:W-:-:S04]  /*19cc0*/  SEL R14, R14, RZ, P4 ;  /* 0x000000ff0e0e7207 */ /* 0x000fc80002000000 */
[----:B------:R-:W-:-:S05]  /*19cd0*/  IADD3 R5, R7, R14, RZ ;  /* 0x0000000e07057210 */ /* 0x000fca0007ffe0ff */
[----:B------:R-:W-:-:S07]  /*19ce0*/  IMAD.MOV.U32 R13, RZ, RZ, R5 ;  /* 0x000000ffff0d7224 */ /* 0x000fce00078e0005 */
[----:B------:R-:W-:Y:S05]  /*19cf0*/  WARPSYNC.COLLECTIVE R15, `(.L_x_13625) ;  /* 0x000000000f087348 */ /* 0x000fea0003c00000 */
[----:B------:R0:W1:Y:S02]  /*19d00*/  SHFL.UP P6, R14, R13, R12, R11 ;  /* 0x0400000c0d0e7389 */ /* 0x00006400000c000b */
[----:B01----:R-:W-:Y:S01]  /*19d10*/  ENDCOLLECTIVE ;  /* 0x000000000000791b */ /* 0x003fe20003800000 */
.L_x_13625:
        /* <DEDUP_REMOVED lines=8> */
.L_x_13626:
[----:B------:R-:W-:Y:S05]  /*19da0*/  BRA `(.L_x_13627) ;  /* 0xffffffa000e47947 */ /* 0x000fea000383ffff */
.L_x_13431:
        /* <DEDUP_REMOVED lines=8> */
.L_x_13629:
[----:B------:R-:W-:Y:S05]  /*19e30*/  BSYNC B0 ;  /* 0x0000000000007941 */ /* 0x000fea0003800000 */
.L_x_13628:
        /* <DEDUP_REMOVED lines=8> */
.L_x_13630:
[----:B------:R-:W-:Y:S01]  /*19ec0*/  IMAD.MOV.U32 R12, RZ, RZ, 0x4 ;  /* 0x00000004ff0c7424 */ /* 0x000fe200078e00ff */
[----:B------:R-:W-:-:S05]  /*19ed0*/  SEL R14, R14, RZ, P2 ;  /* 0x000000ff0e0e7207 */ /* 0x000fca0001000000 */
[----:B------:R-:W-:-:S05]  /*19ee0*/  IMAD.IADD R3, R13, 0x1, R14 ;  /* 0x000000010d037824 */ /* 0x000fca00078e020e */
[----:B------:R-:W-:-:S07]  /*19ef0*/  MOV R13, R3 ;  /* 0x00000003000d7202 */ /* 0x000fce0000000f00 */
[----:B------:R-:W-:Y:S05]  /*19f00*/  WARPSYNC.COLLECTIVE R15, `(.L_x_13631) ;  /* 0x000000000f087348 */ /* 0x000fea0003c00000 */
[----:B------:R0:W1:Y:S02]  /*19f10*/  SHFL.UP P6, R14, R13, R12, R11 ;  /* 0x0400000c0d0e7389 */ /* 0x00006400000c000b */
[----:B01----:R-:W-:Y:S01]  /*19f20*/  ENDCOLLECTIVE ;  /* 0x000000000000791b */ /* 0x003fe20003800000 */
.L_x_13631:
[----:B------:R-:W-:Y:S02]  /*19f30*/  MOV R12, 0x8 ;  /* 0x00000008000c7802 */ /* 0x000fe40000000f00 */
[----:B------:R-:W-:-:S05]  /*19f40*/  SEL R14, R14, RZ, P3 ;  /* 0x000000ff0e0e7207 */ /* 0x000fca0001800000 */
[----:B------:R-:W-:-:S04]  /*19f50*/  IMAD.IADD R5, R3, 0x1, R14 ;  /* 0x0000000103057824 */ /* 0x000fc800078e020e */
[----:B------:R-:W-:-:S07]  /*19f60*/  IMAD.MOV.U32 R13, RZ, RZ, R5 ;  /* 0x000000ffff0d7224 */ /* 0x000fce00078e0005 */
[----:B------:R-:W-:Y:S05]  /*19f70*/  WARPSYNC.COLLECTIVE R15, `(.L_x_13632) ;  /* 0x000000000f087348 */ /* 0x000fea0003c00000 */
[----:B------:R0:W1:Y:S02]  /*19f80*/  SHFL.UP P6, R14, R13, R12, R11 ;  /* 0x0400000c0d0e7389 */ /* 0x00006400000c000b */
[----:B01----:R-:W-:Y:S01]  /*19f90*/  ENDCOLLECTIVE ;  /* 0x000000000000791b */ /* 0x003fe20003800000 */
.L_x_13632:
[----:B------:R-:W-:Y:S01]  /*19fa0*/  IMAD.MOV.U32 R12, RZ, RZ, 0x10 ;  /* 0x00000010ff0c7424 */ /* 0x000fe200078e00ff */
[----:B------:R-:W-:-:S05]  /*19fb0*/  SEL R6, R14, RZ, P4 ;  /* 0x000000ff0e067207 */ /* 0x000fca0002000000 */
[----:B------:R-:W-:-:S04]  /*19fc0*/  IMAD.IADD R6, R5, 0x1, R6 ;  /* 0x0000000105067824 */ /* 0x000fc800078e0206 */
[----:B------:R-:W-:-:S07]  /*19fd0*/  IMAD.MOV.U32 R13, RZ, RZ, R6 ;  /* 0x000000ffff0d7224 */ /* 0x000fce00078e0006 */
[----:B------:R-:W-:Y:S05]  /*19fe0*/  WARPSYNC.COLLECTIVE R15, `(.L_x_13633) ;  /* 0x000000000f087348 */ /* 0x000fea0003c00000 */
[----:B------:R0:W1:Y:S02]  /*19ff0*/  SHFL.UP P6, R14, R13, R12, R11 ;  /* 0x0400000c0d0e7389 */ /* 0x00006400000c000b */
[----:B01----:R-:W-:Y:S01]  /*1a000*/  ENDCOLLECTIVE ;  /* 0x000000000000791b */ /* 0x003fe20003800000 */
.L_x_13633:
        /* <DEDUP_REMOVED lines=8> */
.L_x_13634:
[----:B------:R-:W-:Y:S05]  /*1a090*/  BRA `(.L_x_13635) ;  /* 0xffffffa000c47947 */ /* 0x000fea000383ffff */
.L_x_13433:
[----:B------:R-:W-:Y:S01]  /*1a0a0*/  BSSY B0, `(.L_x_13636) ;  /* 0x0000006000007945 */ /* 0x000fe20003800000 */
[----:B------:R-:W-:Y:S02]  /*1a0b0*/  PLOP3.LUT P6, PT, P6, PT, PT, 0x8, 0x0 ;  /* 0x000000000000781c */ /* 0x000fe400037ce170 */
[----:B------:R-:W-:-:S11]  /*1a0c0*/  MOV R15, 0xffffffff ;  /* 0xffffffff000f7802 */ /* 0x000fd60000000f00 */
[----:B0-----:R-:W-:Y:S05]  /*1a0d0*/  WARPSYNC.COLLECTIVE R15, `(.L_x_13637) ;  /* 0x000000000f087348 */ /* 0x001fea0003c00000 */
[----:B------:R-:W-:Y:S01]  /*1a0e0*/  VOTE.ANY R14, PT, P6 ;  /* 0x00000000000e7806 */ /* 0x000fe200030e0100 */
[----:B0-----:R-:W-:Y:S06]  /*1a0f0*/  ENDCOLLECTIVE ;  /* 0x000000000000791b */ /* 0x001fec0003800000 */
.L_x_13637:
[----:B------:R-:W-:Y:S05]  /*1a100*/  BSYNC B0 ;  /* 0x0000000000007941 */ /* 0x000fea0003800000 */
.L_x_13636:
        /* <DEDUP_REMOVED lines=9> */
.L_x_13638:
[----:B------:R-:W-:Y:S01]  /*1a1a0*/  IMAD.MOV.U32 R17, RZ, RZ, R14 ;  /* 0x000000ffff117224 */ /* 0x000fe200078e000e */
[----:B------:R-:W-:Y:S06]  /*1a1b0*/  BRA `(.L_x_13639) ;  /* 0xffffffa000b47947 */ /* 0x000fec000383ffff */
.L_x_13435:
[----:B------:R-:W-:Y:S01]  /*1a1c0*/  BSSY B0, `(.L_x_13640) ;  /* 0x0000007000007945 */ /* 0x000fe20003800000 */
[----:B------:R-:W-:Y:S01]  /*1a1d0*/  IMAD.MOV.U32 R13, RZ, RZ, R3 ;  /* 0x000000ffff0d7224 */ /* 0x000fe200078e0003 */
[----:B------:R-:W-:Y:S01]  /*1a1e0*/  MOV R11, 0x1f ;  /* 0x0000001f000b7802 */ /* 0x000fe20000000f00 */
[----:B------:R-:W-:-:S07]  /*1a1f0*/  IMAD.MOV.U32 R15, RZ, RZ, -0x1 ;  /* 0xffffffffff0f7424 */ /* 0x000fce00078e00ff */
[----:B012---:R-:W-:Y:S05]  /*1a200*/  WARPSYNC.COLLECTIVE R15, `(.L_x_13641) ;  /* 0x000000000f087348 */ /* 0x007fea0003c00000 */
[----:B------:R3:W4:Y:S02]  /*1a210*/  SHFL.IDX P6, R14, R13, R12, R11 ;  /* 0x0000000c0d0e7389 */ /* 0x00072400000c000b */
[----:B01234-:R-:W-:Y:S01]  /*1a220*/  ENDCOLLECTIVE ;  /* 0x000000000000791b */ /* 0x01ffe20003800000 */
.L_x_13641:
[----:B------:R-:W-:Y:S05]  /*1a230*/  BSYNC B0 ;  /* 0x0000000000007941 */ /* 0x000fea0003800000 */
.L_x_13640:
[----:B------:R-:W-:Y:S05]  /*1a240*/  BRA `(.L_x_13434) ;  /* 0xffffffa000ac7947 */ /* 0x000fea000383ffff */
.L_x_13439:
[----:B0-----:R0:W1:Y:S02]  /*1a250*/  SYNCS.PHASECHK.TRANS64.TRYWAIT P0, [R4+URZ+0x16820], R0 ;  /* 0x01682000040075a7 */ /* 0x001064000800017f */
[----:B-1----:R-:W-:Y:S05]  /*1a260*/  @!P0 NANOSLEEP.SYNCS 0x989680 ;  /* 0x009896800000895d */ /* 0x002fea0003900000 */
[----:B------:R-:W1:Y:S02]  /*1a270*/  @!P0 SYNCS.PHASECHK.TRANS64 P0, [R4+URZ+0x16820], R0 ;  /* 0x01682000040085a7 */ /* 0x000e64000800007f */
[----:B-1----:R-:W-:Y:S05]  /*1a280*/  @!P0 BRA `(.L_x_13439) ;  /* 0xfffffffc00f08947 */ /* 0x002fea000383ffff */
[----:B------:R-:W-:Y:S05]  /*1a290*/  BRA `(.L_x_13642) ;  /* 0xffffffa400987947 */ /* 0x000fea000383ffff */
.L_x_13440:
        /* <DEDUP_REMOVED lines=11> */
.L_x_13644:
[----:B------:R-:W-:Y:S05]  /*1a350*/  BSYNC B0 ;  /* 0x0000000000007941 */ /* 0x000fea0003800000 */
.L_x_13643:
[----:B------:R-:W-:Y:S05]  /*1a360*/  BRA `(.L_x_13645) ;  /* 0xffffffa400807947 */ /* 0x000fea000383ffff */
.L_x_13441:
[----:B------:R-:W-:Y:S01]  /*1a370*/  BSSY B0, `(.L_x_13646) ;  /* 0x0000006000007945 */ /* 0x000fe20003800000 */
[----:B------:R-:W-:-:S07]  /*1a380*/  IMAD.MOV.U32 R15, RZ, RZ, -0x1 ;  /* 0xffffffffff0f7424 */ /* 0x000fce00078e00ff */
[----:B0-----:R-:W-:Y:S05]  /*1a390*/  WARPSYNC.COLLECTIVE R15, `(.L_x_13647) ;  /* 0x000000000f0c7348 */ /* 0x001fea0003c00000 */
[----:B------:R-:W-:Y:S02]  /*1a3a0*/  ELECT P6, UR62, PT ;  /* 0x00000000003e782f */ /* 0x000fe400038c0000 */
[----:B------:R-:W-:Y:S01]  /*1a3b0*/  MOV R14, UR62 ;  /* 0x0000003e000e7c02 */ /* 0x000fe20008000f00 */
[----:B0-----:R-:W-:Y:S10]  /*1a3c0*/  ENDCOLLECTIVE ;  /* 0x000000000000791b */ /* 0x001ff40003800000 */
.L_x_13647:
[----:B------:R-:W-:Y:S05]  /*1a3d0*/  BSYNC B0 ;  /* 0x0000000000007941 */ /* 0x000fea0003800000 */
.L_x_13646:
[----:B------:R-:W-:Y:S05]  /*1a3e0*/  BRA `(.L_x_13648) ;  /* 0xffffffa400747947 */ /* 0x000fea000383ffff */
.L_x_13443:
[----:B0-----:R0:W1:Y:S02]  /*1a3f0*/  SYNCS.PHASECHK.TRANS64.TRYWAIT P1, [R5+URZ+0x16840], R0 ;  /* 0x01684000050075a7 */ /* 0x001064000802017f */
[----:B-1----:R-:W-:Y:S05]  /*1a400*/  @!P1 NANOSLEEP.SYNCS 0x989680 ;  /* 0x009896800000995d */ /* 0x002fea0003900000 */
[----:B------:R-:W1:Y:S02]  /*1a410*/  @!P1 SYNCS.PHASECHK.TRANS64 P1, [R5+URZ+0x16840], R0 ;  /* 0x01684000050095a7 */ /* 0x000e64000802007f */
[----:B-1----:R-:W-:Y:S05]  /*1a420*/  @!P1 BRA `(.L_x_13443) ;  /* 0xfffffffc00f09947 */ /* 0x002fea000383ffff */
[----:B------:R-:W-:Y:S05]  /*1a430*/  BRA `(.L_x_13649) ;  /* 0xffffffa400947947 */ /* 0x000fea000383ffff */
.L_x_13445:
[----:B-1----:R1:W2:Y:S02]  /*1a440*/  SYNCS.PHASECHK.TRANS64.TRYWAIT P1, [R25+URZ+0x16840], R2 ;  /* 0x01684002190075a7 */ /* 0x0022a4000802017f */
[----:B--2---:R-:W-:Y:S05]  /*1a450*/  @!P1 NANOSLEEP.SYNCS 0x989680 ;  /* 0x009896800000995d */ /* 0x004fea0003900000 */
[----:B------:R-:W2:Y:S02]  /*1a460*/  @!P1 SYNCS.PHASECHK.TRANS64 P1, [R25+URZ+0x16840], R2 ;  /* 0x01684002190095a7 */ /* 0x000ea4000802007f */
[----:B--2---:R-:W-:Y:S05]  /*1a470*/  @!P1 BRA `(.L_x_13445) ;  /* 0xfffffffc00f09947 */ /* 0x004fea000383ffff */
[----:B------:R-:W-:Y:S05]  /*1a480*/  BRA `(.L_x_13650) ;  /* 0xffffffa400a07947 */ /* 0x000fea000383ffff */
.L_x_13447:
[----:B--2---:R2:W3:Y:S02]  /*1a490*/  SYNCS.PHASECHK.TRANS64.TRYWAIT P1, [R5+URZ+0x16860], R0 ;  /* 0x01686000050075a7 */ /* 0x0044e4000802017f */
[----:B---3--:R-:W-:Y:S05]  /*1a4a0*/  @!P1 NANOSLEEP.SYNCS 0x989680 ;  /* 0x009896800000995d */ /* 0x008fea0003900000 */
[----:B------:R-:W3:Y:S02]  /*1a4b0*/  @!P1 SYNCS.PHASECHK.TRANS64 P1, [R5+URZ+0x16860], R0 ;  /* 0x01686000050095a7 */ /* 0x000ee4000802007f */
[----:B---3--:R-:W-:Y:S05]  /*1a4c0*/  @!P1 BRA `(.L_x_13447) ;  /* 0xfffffffc00f09947 */ /* 0x008fea000383ffff */
[----:B------:R-:W-:Y:S05]  /*1a4d0*/  BRA `(.L_x_13651) ;  /* 0xffffffa4009c7947 */ /* 0x000fea000383ffff */
.L_x_13652:
        /* <DEDUP_REMOVED lines=10> */
.L_x_15874:


//--------------------- .text._ZN7cutlass13device_kernelIN5flash11enable_sm90INS1_16FlashAttnFwdSm90INS1_25CollectiveMainloopFwdSm90ILi2EN4cute5tupleIJNS5_1CILi1EEES8_S8_EEENS6_IJNS7_ILi192EEENS7_ILi128EEENS7_ILi64EEEEEELi64ENS_6half_tEfNS_4arch4Sm90ELb0ELb1ELb0ELb0ELb1ELb0ELb0ELb1ELb1ELb1ELb0ELb0EEENS1_21CollectiveEpilogueFwdINS6_IJSA_SC_SB_EEES9_SE_SG_Li384ELb0ELb1ELb0ELb0EEENS1_30DynamicPersistentTileSchedulerILi384ELi128ELb0ELb1ELb1EEEEEEEEEvNT_6ParamsE --------------------------
	.section	.text._ZN7cutlass13device_kernelIN5flash11enable_sm90INS1_16FlashAttnFwdSm90INS1_25CollectiveMainloopFwdSm90ILi2EN4cute5tupleIJNS5_1CILi1EEES8_S8_EEENS6_IJNS7_ILi192EEENS7_ILi128EEENS7_ILi64EEEEEELi64ENS_6half_tEfNS_4arch4Sm90ELb0ELb1ELb0ELb0ELb1ELb0ELb0ELb1ELb1ELb1ELb0ELb0EEENS1_21CollectiveEpilogueFwdINS6_IJSA_SC_SB_EEES9_SE_SG_Li384ELb0ELb1ELb0ELb0EEENS1_30DynamicPersistentTileSchedulerILi384ELi128ELb0ELb1ELb1EEEEEEEEEvNT_6ParamsE,"ax",@progbits
	.align	128
.text._ZN7cutlass13device_kernelIN5flash11enable_sm90INS1_16FlashAttnFwdSm90INS1_25CollectiveMainloopFwdSm90ILi2EN4cute5tupleIJNS5_1CILi1EEES8_S8_EEENS6_IJNS7_ILi192EEENS7_ILi128EEENS7_ILi64EEEEEELi64ENS_6half_tEfNS_4arch4Sm90ELb0ELb1ELb0ELb0ELb1ELb0ELb0ELb1ELb1ELb1ELb0ELb0EEENS1_21CollectiveEpilogueFwdINS6_IJSA_SC_SB_EEES9_SE_SG_Li384ELb0ELb1ELb0ELb0EEENS1_30DynamicPersistentTileSchedulerILi384ELi128ELb0ELb1ELb1EEEEEEEEEvNT_6ParamsE:
        .type           _ZN7cutlass13device_kernelIN5flash11enable_sm90INS1_16FlashAttnFwdSm90INS1_25CollectiveMainloopFwdSm90ILi2EN4cute5tupleIJNS5_1CILi1EEES8_S8_EEENS6_IJNS7_ILi192EEENS7_ILi128EEENS7_ILi64EEEEEELi64ENS_6half_tEfNS_4arch4Sm90ELb0ELb1ELb0ELb0ELb1ELb0ELb0ELb1ELb1ELb1ELb0ELb0EEENS1_21CollectiveEpilogueFwdINS6_IJSA_SC_SB_EEES9_SE_SG_Li384ELb0ELb1ELb0ELb0EEENS1_30DynamicPersistentTileSchedulerILi384ELi128ELb0ELb1ELb1EEEEEEEEEvNT_6ParamsE,@function
        .size           _ZN7cutlass13device_kernelIN5flash11enable_sm90INS1_16FlashAttnFwdSm90INS1_25CollectiveMainloopFwdSm90ILi2EN4cute5tupleIJNS5_1CILi1EEES8_S8_EEENS6_IJNS7_ILi192EEENS7_ILi128EEENS7_ILi64EEEEEELi64ENS_6half_tEfNS_4arch4Sm90ELb0ELb1ELb0ELb0ELb1ELb0ELb0ELb1ELb1ELb1ELb0ELb0EEENS1_21CollectiveEpilogueFwdINS6_IJSA_SC_SB_EEES9_SE_SG_Li384ELb0ELb1ELb0ELb0EEENS1_30DynamicPersistentTileSchedulerILi384ELi128ELb0ELb1ELb1EEEEEEEEEvNT_6ParamsE,(.L_x_15875 - _ZN7cutlass13device_kernelIN5flash11enable_sm90INS1_16FlashAttnFwdSm90INS1_25CollectiveMainloopFwdSm90ILi2EN4cute5tupleIJNS5_1CILi1EEES8_S8_EEENS6_IJNS7_ILi192EEENS7_ILi128EEENS7_ILi64EEEEEELi64ENS_6half_tEfNS_4arch4Sm90ELb0ELb1ELb0ELb0ELb1ELb0ELb0ELb1ELb1ELb1ELb0ELb0EEENS1_21CollectiveEpilogueFwdINS6_IJSA_SC_SB_EEES9_SE_SG_Li384ELb0ELb1ELb0ELb0EEENS1_30DynamicPersistentTileSchedulerILi384ELi128ELb0ELb1ELb1EEEEEEEEEvNT_6ParamsE)
        .other          _ZN7cutlass13device_kernelIN5flash11enable_sm90INS1_16FlashAttnFwdSm90INS1_25CollectiveMainloopFwdSm90ILi2EN4cute5tupleIJNS5_1CILi1EEES8_S8_EEENS6_IJNS7_ILi192EEENS7_ILi128EEENS7_ILi64EEEEEELi64ENS_6half_tEfNS_4arch4Sm90ELb0ELb1ELb0ELb0ELb1ELb0ELb0ELb1ELb1ELb1ELb0ELb0EEENS1_21CollectiveEpilogueFwdINS6_IJSA_SC_SB_EEES9_SE_SG_Li384ELb0ELb1ELb0ELb0EEENS1_30DynamicPersistentTileSchedulerILi384ELi128ELb0ELb1ELb1EEEEEEEEEvNT_6ParamsE,@"STO_CUDA_ENTRY STV_DEFAULT"
_ZN7cutlass13device_kernelIN5flash11enable_sm90INS1_16FlashAttnFwdSm90INS1_25CollectiveMainloopFwdSm90ILi2EN4cute5tupleIJNS5_1CILi1EEES8_S8_EEENS6_IJNS7_ILi192EEENS7_ILi128EEENS7_ILi64EEEEEELi64ENS_6half_tEfNS_4arch4Sm90ELb0ELb1ELb0ELb0ELb1ELb0ELb0ELb1ELb1ELb1ELb0ELb0EEENS1_21CollectiveEpilogueFwdINS6_IJSA_SC_SB_EEES9_SE_SG_Li384ELb0ELb1ELb0ELb0EEENS1_30DynamicPersistentTileSchedulerILi384ELi128ELb0ELb1ELb1EEEEEEEEEvNT_6ParamsE:
        /* <DEDUP_REMOVED lines=45> */
.L_x_13653:
        /* <DEDUP_REMOVED lines=22> */
.L_x_13654:
        /* <DEDUP_REMOVED lines=18> */
.L_x_13655:
        /* <DEDUP_REMOVED lines=22> */
.L_x_13656:
        /* <DEDUP_REMOVED lines=23> */
.L_x_13657:
        /* <DEDUP_REMOVED lines=8> */
.L_x_13659:
[----:B------:R-:W-:-:S08]  /*08a0*/  NOP ;  /* 0x0000000000007918 */ /* 0x000fd00000000000 */
[----:B------:R-:W0:Y:S02]  /*08b0*/  USETMAXREG.TRY_ALLOC.CTAPOOL UP0, 0xa0 ;  /* 0x000000a0000079c8 */ /* 0x000e240008000600 */
[----:B0-----:R-:W-:-:S13]  /*08c0*/  PLOP3.LUT P0, PT, PT, PT, UP0, 0x80, 0x0 ;  /* 0x000000000000781c */ /* 0x001fda0003f0f008 */
[----:B------:R-:W-:Y:S05]  /*08d0*/  @!P0 BRA `(.L_x_13659) ;  /* 0xfffffffc00f08947 */ /* 0x000fea000383ffff */
[----:B------:R-:W0:Y:S01]  /*08e0*/  S2R R2, SR_TID.X ;  /* 0x0000000000027919 */ /* 0x000e220000002100 */
[----:B-1----:R-:W1:Y:S08]  /*08f0*/  S2UR UR4, SR_CTAID.X ;  /* 0x00000000000479c3 */ /* 0x002e700000002500 */
        /* <DEDUP_REMOVED lines=16> */
[----:B------:R-:W-:Y:S02]  /*0a00*/  LEA.HI R2, R0, R10, RZ, 0x4 ;  /* 0x0000000a00027211 */ /* 0x000fe400078f20ff */
[----:B------:R-:W-:Y:S01]  /*0a10*/  LOP3.LUT R153, R154, 0xffffff80, RZ, 0xc0, !PT ;  /* 0xffffff809a997812 */ /* 0x000fe200078ec0ff */
[----:B------:R-:W-:Y:S01]  /*0a20*/  IMAD.SHL.U32 R4, R3, 0x20, RZ ;  /* 0x0000002003047824 */ /* 0x000fe200078e00ff */
[----:B------:R-:W-:Y:S02]  /*0a30*/  SHF.R.S32.HI R5, RZ, 0x4, R2 ;  /* 0x00000004ff057819 */ /* 0x000fe40000011402 */
[----:B------:R-:W-:Y:S01]  /*0a40*/  LOP3.LUT R3, R2, 0x3fffff0, RZ, 0xc0, !PT ;  /* 0x03fffff002037812 */ /* 0x000fe200078ec0ff */
[----:B------:R-:W-:Y:S01]  /*0a50*/  IMAD.IADD R153, R10, 0x1, -R153 ;  /* 0x000000010a997824 */ /* 0x000fe200078e0a99 */
[----:B------:R-:W-:-:S02]  /*0a60*/  LEA.HI R2, R2, R5, RZ, 0x1 ;  /* 0x0000000502027211 */ /* 0x000fc400078f08ff */
[----:B------:R-:W-:Y:S01]  /*0a70*/  LOP3.LUT R4, R4, 0xfffffc00, RZ, 0xc0, !PT ;  /* 0xfffffc0004047812 */ /* 0x000fe200078ec0ff */
[----:B------:R-:W-:Y:S01]  /*0a80*/  IMAD.IADD R3, R10, 0x1, -R3 ;  /* 0x000000010a037824 */ /* 0x000fe200078e0a03 */
[----:B------:R-:W-:Y:S02]  /*0a90*/  SHF.R.S32.HI R6, RZ, 0x1f, R153 ;  /* 0x0000001fff067819 */ /* 0x000fe40000011499 */
[----:B------:R-:W-:Y:S01]  /*0aa0*/  LOP3.LUT R2, R2, 0x1ffffffe, RZ, 0xc0, !PT ;  /* 0x1ffffffe02027812 */ /* 0x000fe200078ec0ff */
[----:B------:R-:W-:Y:S01]  /*0ab0*/  IMAD R3, R3, 0x40, R4 ;  /* 0x0000004003037824 */ /* 0x000fe200078e0204 */
[----:B------:R-:W-:Y:S02]  /*0ac0*/  LEA.HI R4, R6, R153, RZ, 0x2 ;  /* 0x0000009906047211 */ /* 0x000fe400078f10ff */
[----:B------:R-:W-:Y:S01]  /*0ad0*/  LEA.HI R7, R0, R10, RZ, 0x2 ;  /* 0x0000000a00077211 */ /* 0x000fe200078f10ff */
[----:B------:R-:W-:Y:S01]  /*0ae0*/  IMAD.IADD R2, R5, 0x1, -R2 ;  /* 0x0000000105027824 */ /* 0x000fe200078e0a02 */
[----:B------:R-:W-:-:S02]  /*0af0*/  SHF.R.S32.HI R5, RZ, 0x2, R4 ;  /* 0x00000002ff057819 */ /* 0x000fc40000011404 */
[----:B------:R-:W-:Y:S01]  /*0b00*/  SHF.R.S32.HI R8, RZ, 0x1f, R4 ;  /* 0x0000001fff087819 */ /* 0x000fe20000011404 */
[----:B------:R-:W-:Y:S01]  /*0b10*/  IMAD R156, R2, 0x8, R3 ;  /* 0x00000008029c7824 */ /* 0x000fe200078e0203 */
[----:B------:R-:W-:Y:S02]  /*0b20*/  SHF.R.S32.HI R154, RZ, 0x7, R154 ;  /* 0x00000007ff9a7819 */ /* 0x000fe4000001149a */
[----:B------:R-:W-:Y:S02]  /*0b30*/  LOP3.LUT R7, R7, 0xfffffffc, RZ, 0xc0, !PT ;  /* 0xfffffffc07077812 */ /* 0x000fe400078ec0ff */
[----:B------:R-:W-:Y:S01]  /*0b40*/  LEA.HI R8, R8, R5, RZ, 0x3 ;  /* 0x0000000508087211 */ /* 0x000fe200078f18ff */
[----:B------:R-:W-:Y:S01]  /*0b50*/  IMAD.HI R2, R154, 0x55555556, RZ ;  /* 0x555555569a027827 */ /* 0x000fe200078e02ff */
[----:B------:R-:W-:Y:S02]  /*0b60*/  LEA.HI R0, R0, R10, RZ, 0x3 ;  /* 0x0000000a00007211 */ /* 0x000fe400078f18ff */
[----:B------:R-:W-:Y:S01]  /*0b70*/  LOP3.LUT R8, R8, 0xfffffff8, RZ, 0xc0, !PT ;  /* 0xfffffff808087812 */ /* 0x000fe200078ec0ff */
[----:B------:R-:W-:Y:S01]  /*0b80*/  IMAD.IADD R7, R10, 0x1, -R7 ;  /* 0x000000010a077824 */ /* 0x000fe200078e0a07 */
[----:B------:R-:W-:-:S02]  /*0b90*/  LEA.HI R6, R6, R153, RZ, 0x5 ;  /* 0x0000009906067211 */ /* 0x000fc400078f28ff */
[----:B------:R-:W-:Y:S01]  /*0ba0*/  LOP3.LUT R18, R0, 0xfffffff8, RZ, 0xc0, !PT ;  /* 0xfffffff800127812 */ /* 0x000fe200078ec0ff */
[----:B------:R-:W-:Y:S01]  /*0bb0*/  IMAD.IADD R5, R5, 0x1, -R8 ;  /* 0x0000000105057824 */ /* 0x000fe200078e0a08 */
[----:B------:R-:W-:Y:S02]  /*0bc0*/  LEA.HI R9, R7, R7, RZ, 0x1 ;  /* 0x0000000707097211 */ /* 0x000fe400078f08ff */
[----:B------:R-:W-:Y:S01]  /*0bd0*/  LEA.HI R3, R2, R2, RZ, 0x1 ;  /* 0x0000000202037211 */ /* 0x000fe200078f08ff */
[----:B------:R-:W-:Y:S01]  /*0be0*/  IMAD.IADD R18, R10, 0x1, -R18 ;  /* 0x000000010a127824 */ /* 0x000fe200078e0a12 */
[----:B------:R-:W-:Y:S02]  /*0bf0*/  SHF.R.S32.HI R6, RZ, 0x5, R6 ;  /* 0x00000005ff067819 */ /* 0x000fe40000011406 */
[----:B------:R-:W-:Y:S01]  /*0c00*/  LOP3.LUT R2, R9, 0x1ffffffe, RZ, 0xc0, !PT ;  /* 0x1ffffffe09027812 */ /* 0x000fe200078ec0ff */
[----:B------:R-:W-:Y:S01]  /*0c10*/  IMAD R3, R3, -0x3, R154 ;  /* 0xfffffffd03037824 */ /* 0x000fe200078e029a */
[----:B------:R-:W-:Y:S01]  /*0c20*/  LOP3.LUT R16, R4, 0x7ffffffc, RZ, 0xc0, !PT ;  /* 0x7ffffffc04107812 */ /* 0x000fe200078ec0ff */
[----:B------:R-:W-:Y:S01]  /*0c30*/  IMAD R6, R6, 0x10, R5 ;  /* 0x0000001006067824 */ /* 0x000fe200078e0205 */
[----:B------:R-:W-:Y:S01]  /*0c40*/  SHF.R.S32.HI R152, RZ, 0x3, R0 ;  /* 0x00000003ff987819 */ /* 0x000fe20000011400 */
[----:B------:R-:W-:-:S02]  /*0c50*/  IMAD.SHL.U32 R22, R18, 0x8, RZ ;  /* 0x0000000812167824 */ /* 0x000fc400078e00ff */
[----:B------:R-:W-:Y:S02]  /*0c60*/  IMAD.IADD R2, R7, 0x1, -R2 ;  /* 0x0000000107027824 */ /* 0x000fe400078e0a02 */
[----:B------:R-:W-:Y:S01]  /*0c70*/  IMAD R155, R3, 0x40, R6 ;  /* 0x00000040039b7824 */ /* 0x000fe200078e0206 */
[----:B------:R-:W-:Y:S01]  /*0c80*/  SHF.R.S32.HI R157, RZ, 0x1f, R22 ;  /* 0x0000001fff9d7819 */ /* 0x000fe20000011416 */
[----:B------:R-:W-:Y:S02]  /*0c90*/  IMAD.IADD R16, R153, 0x1, -R16 ;  /* 0x0000000199107824 */ /* 0x000fe400078e0a10 */
[----:B------:R-:W-:-:S07]  /*0ca0*/  IMAD R17, R2, 0x8, R155 ;  /* 0x0000000802117824 */ /* 0x000fce00078e029b */
.L_x_13752:
        /* <DEDUP_REMOVED lines=12> */
[----:B01---5:R-:W-:Y:S05]  /*0d70*/  @!P0 BRA `(.L_x_13660) ;  /* 0x0000000000208947 */ /* 0x023fea0003800000 */
        /* <DEDUP_REMOVED lines=8> */
.L_x_13660:
[----:B------:R-:W-:Y:S01]  /*0e00*/  ULDC UR7, c[0x0][0xc54] ;  /* 0x0003150000077ab9 */ /* 0x000fe20000000800 */
[----:B------:R-:W-:Y:S01]  /*0e10*/  UMOV UR6, UR9 ;  /* 0x0000000900067c82 */ /* 0x000fe20008000000 */
[----:B------:R-:W-:-:S11]  /*0e20*/  UISETP.NE.AND UP0, UPT, UR7, 0x1, UPT ;  /* 0x000000010700788c */ /* 0x000fd6000bf05270 */
[----:B------:R-:W-:Y:S02]  /*0e30*/  @UP0 ULDC.64 UR10, c[0x0][0xc58] ;  /* 0x00031600000a0ab9 */ /* 0x000fe40000000a00 */
[----:B------:R-:W-:-:S04]  /*0e40*/  UIMAD.WIDE.U32 UR4, UR9, UR10, URZ ;  /* 0x0000000a090472a5 */ /* 0x000fc8000f8e003f */
[----:B------:R-:W-:-:S04]  /*0e50*/  @UP0 USHF.R.U32.HI UR6, URZ, UR11, UR5 ;  /* 0x0000000b3f060299 */ /* 0x000fc80008011605 */
[----:B------:R-:W-:-:S12]  /*0e60*/  UIMAD UR4, UR6, UR7, URZ ;  /* 0x00000007060472a4 */ /* 0x000fd8000f8e023f */
.L_x_13661:
        /* <DEDUP_REMOVED lines=51> */
.L_x_13663:
[----:B------:R-:W-:-:S11]  /*11a0*/  UISETP.NE.AND UP0, UPT, UR5, 0x1, UPT ;  /* 0x000000010500788c */ /* 0x000fd6000bf05270 */
[----:B------:R-:W-:Y:S02]  /*11b0*/  @UP0 ULDC.64 UR8, c[0x0][0x9e8] ;  /* 0x00027a0000080ab9 */ /* 0x000fe40000000a00 */
[----:B------:R-:W-:-:S04]  /*11c0*/  UIMAD.WIDE.U32 UR6, UR4, UR8, URZ ;  /* 0x00000008040672a5 */ /* 0x000fc8000f8e003f */
[----:B------:R-:W-:-:S12]  /*11d0*/  @UP0 USHF.R.U32.HI UR4, URZ, UR9, UR7 ;  /* 0x000000093f040299 */ /* 0x000fd80008011607 */
.L_x_13664:
[----:B------:R-:W-:-:S06]  /*11e0*/  UIMAD UR4, UR4, UR5, UR5 ;  /* 0x00000005040472a4 */ /* 0x000fcc000f8e0205 */
[----:B------:R-:W-:-:S07]  /*11f0*/  VIMNMX R0, R0, UR4, PT ;  /* 0x0000000400007c48 */ /* 0x000fce000bfe0100 */
.L_x_13662:
        /* <DEDUP_REMOVED lines=32> */
.L_x_13666:
[----:B------:R-:W-:-:S11]  /*1400*/  UISETP.NE.AND UP0, UPT, UR5, 0x1, UPT ;  /* 0x000000010500788c */ /* 0x000fd6000bf05270 */
[----:B------:R-:W-:Y:S02]  /*1410*/  @UP0 ULDC.64 UR10, c[0x0][0x9e8] ;  /* 0x00027a00000a0ab9 */ /* 0x000fe40000000a00 */
[----:B------:R-:W-:-:S04]  /*1420*/  UIMAD.WIDE.U32 UR6, UR4, UR10, URZ ;  /* 0x0000000a040672a5 */ /* 0x000fc8000f8e003f */
[----:B------:R-:W-:-:S12]  /*1430*/  @UP0 USHF.R.U32.HI UR4, URZ, UR11, UR7 ;  /* 0x0000000b3f040299 */ /* 0x000fd80008011607 */
.L_x_13667:
[----:B------:R-:W-:-:S04]  /*1440*/  UIMAD UR4, UR4, UR5, URZ ;  /* 0x00000005040472a4 */ /* 0x000fc8000f8e023f */
[----:B------:R-:W-:-:S04]  /*1450*/  UISETP.LT.AND UP0, UPT, UR9, UR4, UPT ;  /* 0x000000040900728c */ /* 0x000fc8000bf01270 */
[----:B------:R-:W-:-:S12]  /*1460*/  USEL UR9, UR9, UR4, !UP0 ;  /* 0x0000000409097287 */ /* 0x000fd8000c000000 */
.L_x_13665:
[----:B------:R-:W-:Y:S01]  /*1470*/  USHF.R.S32.HI UR4, URZ, 0x1f, UR9 ;  /* 0x0000001f3f047899 */ /* 0x000fe20008011409 */
[----:B------:R-:W-:Y:S02]  /*1480*/  PLOP3.LUT P0, PT, PT, PT, PT, 0x80, 0x0 ;  /* 0x000000000000781c */ /* 0x000fe40003f0f070 */
[----:B------:R-:W-:Y:S02]  /*1490*/  CS2R R24, SRZ ;  /* 0x0000000000187805 */ /* 0x000fe4000001ff00 */
[----:B------:R-:W-:Y:S01]  /*14a0*/  CS2R R34, SRZ ;  /* 0x0000000000227805 */ /* 0x000fe2000001ff00 */
[----:B------:R-:W-:Y:S01]  /*14b0*/  ULEA.HI UR4, UR4, UR9, URZ, 0x7 ;  /* 0x0000000904047291 */ /* 0x000fe2000f8f383f */
[----:B------:R-:W-:Y:S01]  /*14c0*/  IMAD.MOV.U32 R118, RZ, RZ, RZ ;  /* 0x000000ffff767224 */ /* 0x000fe200078e00ff */
[----:B------:R-:W-:Y:S01]  /*14d0*/  CS2R R32, SRZ ;  /* 0x0000000000207805 */ /* 0x000fe2000001ff00 */
[----:B------:R-:W-:Y:S01]  /*14e0*/  IMAD.MOV.U32 R21, RZ, RZ, RZ ;  /* 0x000000ffff157224 */ /* 0x000fe200078e00ff */
        /* <DEDUP_REMOVED lines=9> */
[----:B------:R-:W-:Y:S01]  /*1580*/  IMAD.MOV.U32 R106, RZ, RZ, RZ ;  /* 0x000000ffff6a7224 */ /* 0x000fe200078e00ff */
[----:B------:R-:W-:Y:S01]  /*1590*/  CS2R R102, SRZ ;  /* 0x0000000000667805 */ /* 0x000fe2000001ff00 */
[----:B------:R-:W-:Y:S01]  /*15a0*/  IMAD.MOV.U32 R41, RZ, RZ, RZ ;  /* 0x000000ffff297224 */ /* 0x000fe200078e00ff */
[----:B------:R-:W-:-:S02]  /*15b0*/  CS2R R100, SRZ ;  /* 0x0000000000647805 */ /* 0x000fc4000001ff00 */
[----:B------:R-:W-:Y:S02]  /*15c0*/  CS2R R98, SRZ ;  /* 0x0000000000627805 */ /* 0x000fe4000001ff00 */
[----:B------:R-:W-:Y:S02]  /*15d0*/  ISETP.GT.AND P1, PT, R88, UR42, PT ;  /* 0x0000002a58007c0c */ /* 0x000fe4000bf24270 */
[----:B------:R-:W-:Y:S02]  /*15e0*/  CS2R R96, SRZ ;  /* 0x0000000000607805 */ /* 0x000fe4000001ff00 */
[----:B------:R-:W-:Y:S02]  /*15f0*/  CS2R R94, SRZ ;  /* 0x00000000005e7805 */ /* 0x000fe4000001ff00 */
[----:B------:R-:W-:Y:S02]  /*1600*/  CS2R R92, SRZ ;  /* 0x00000000005c7805 */ /* 0x000fe4000001ff00 */
[----:B------:R-:W-:Y:S01]  /*1610*/  CS2R R90, SRZ ;  /* 0x00000000005a7805 */ /* 0x000fe2000001ff00 */
[----:B------:R-:W-:-:S02]  /*1620*/  IMAD.MOV.U32 R89, RZ, RZ, RZ ;  /* 0x000000ffff597224 */ /* 0x000fc400078e00ff */
[----:B------:R-:W-:Y:S02]  /*1630*/  IMAD.MOV.U32 R26, RZ, RZ, RZ ;  /* 0x000000ffff1a7224 */ /* 0x000fe400078e00ff */
[----:B------:R-:W-:Y:S05]  /*1640*/  @!P1 BRA `(.L_x_13668) ;  /* 0x000000b8000c9947 */ /* 0x000fea0003800000 */
[----:B------:R-:W0:Y:S01]  /*1650*/  SHFL.IDX PT, R0, R154, RZ, 0x1f ;  /* 0x00001fff9a007589 */ /* 0x000e2200000e0000 */
[----:B------:R-:W1:Y:S01]  /*1660*/  S2UR UR43, SR_CgaCtaId ;  /* 0x00000000002b79c3 */ /* 0x000e620000008800 */
[----:B------:R-:W-:Y:S01]  /*1670*/  UMOV UR45, 0x400 ;  /* 0x00000400002d7882 */ /* 0x000fe20000000000 */
        /* <DEDUP_REMOVED lines=28> */
.L_x_13669:
        /* <DEDUP_REMOVED lines=9> */
.L_x_13822:
[----:B------:R-:W-:Y:S05]  /*18d0*/  @!P0 BRA `(.L_x_13671) ;  /* 0x0000000000048947 */ /* 0x000fea0003800000 */
[----:B------:R-:W-:Y:S01]  /*18e0*/  BPT.TRAP 0x1 ;  /* 0x000000040000795c */ /* 0x000fe20000300000 */
.L_x_13671:
[----:B0-----:R-:W-:Y:S02]  /*18f0*/  IMAD.U32 R3, RZ, RZ, UR36 ;  /* 0x00000024ff037e24 */ /* 0x001fe4000f8e00ff */
[----:B------:R-:W-:-:S03]  /*1900*/  IMAD.U32 R0, RZ, RZ, UR46 ;  /* 0x0000002eff007e24 */ /* 0x000fc6000f8e00ff */
[----:B------:R-:W-:Y:S02]  /*1910*/  LEA R3, R3, UR45, 0x3 ;  /* 0x0000002d03037c11 */ /* 0x000fe4000f8e18ff */
[----:B------:R-:W-:-:S04]  /*1920*/  SHF.L.U32 R0, R0, 0x1f, RZ ;  /* 0x0000001f00007819 */ /* 0x000fc800000006ff */
[----:B------:R0:W1:Y:S01]  /*1930*/  SYNCS.PHASECHK.TRANS64.TRYWAIT P1, [R3+URZ+0x16830], R0 ;  /* 0x01683000030075a7 */ /* 0x000062000802017f */
[----:B------:R-:W-:Y:S05]  /*1940*/  @!P0 BRA `(.L_x_13672) ;  /* 0x0000000000048947 */ /* 0x000fea0003800000 */
[----:B------:R-:W-:Y:S01]  /*1950*/  BPT.TRAP 0x1 ;  /* 0x000000040000795c */ /* 0x000fe20000300000 */
.L_x_13672:
[----:B-1----:R-:W-:Y:S05]  /*1960*/  @P1 BRA `(.L_x_13673) ;  /* 0x0000000000081947 */ /* 0x002fea0003800000 */
[----:B------:R-:W1:Y:S02]  /*1970*/  SYNCS.PHASECHK.TRANS64.TRYWAIT P1, [R3+URZ+0x16830], R0 ;  /* 0x01683000030075a7 */ /* 0x000e64000802017f */
[----:B-1----:R-:W-:Y:S05]  /*1980*/  @!P1 BRA `(.L_x_13674) ;  /* 0x0000011400049947 */ /* 0x002fea0003800000 */
.L_x_13673:
        /* <DEDUP_REMOVED lines=35> */
.L_x_13675:
        /* <DEDUP_REMOVED lines=48> */
.L_x_13678:
[----:B------:R-:W-:Y:S02]  /*1ec0*/  ULDC UR6, c[0x0][0x9e4] ;  /* 0x0002790000067ab9 */ /* 0x000fe40000000800 */
[----:B------:R-:W-:-:S05]  /*1ed0*/  IMAD.U32 R7, RZ, RZ, UR6 ;  /* 0x00000006ff077e24 */ /* 0x000fca000f8e00ff */
[----:B------:R-:W-:-:S13]  /*1ee0*/  ISETP.NE.AND P1, PT, R7, 0x1, PT ;  /* 0x000000010700780c */ /* 0x000fda0003f25270 */
[----:B------:R-:W0:Y:S02]  /*1ef0*/  @P1 LDC.64 R8, c[0x0][0x9e8] ;  /* 0x00027a00ff081b82 */ /* 0x000e240000000a00 */
[----:B0-----:R-:W-:-:S05]  /*1f00*/  @P1 IMAD.HI.U32 R8, R3, R8, RZ ;  /* 0x0000000803081227 */ /* 0x001fca00078e00ff */
[----:B------:R-:W-:-:S07]  /*1f10*/  @P1 SHF.R.U32.HI R3, RZ, R9, R8 ;  /* 0x00000009ff031219 */ /* 0x000fce0000011608 */
.L_x_13679:
[----:B------:R-:W-:Y:S05]  /*1f20*/  BSYNC B0 ;  /* 0x0000000000007941 */ /* 0x000fea0003800000 */
.L_x_13677:
[----:B------:R-:W-:-:S04]  /*1f30*/  IMAD R3, R3, R7, -R10 ;  /* 0x0000000703037224 */ /* 0x000fc800078e0a0a */
[----:B------:R-:W-:-:S05]  /*1f40*/  IMAD R3, R16, -0x2, R3 ;  /* 0xfffffffe10037824 */ /* 0x000fca00078e0203 */
[----:B------:R-:W-:Y:S02]  /*1f50*/  VIADDMNMX R2, R3, R7, R2, PT ;  /* 0x0000000703027246 */ /* 0x000fe40003800102 */
[----:B------:R-:W-:-:S07]  /*1f60*/  VIMNMX R4, R4, R3, !PT ;  /* 0x0000000304047248 */ /* 0x000fce0007fe0100 */
.L_x_13676:
        /* <DEDUP_REMOVED lines=14> */
[----:B------:R-:W-:Y:S01]  /*2050*/  FSEL R121, R28, -INF , !P3 ;  /* 0xff8000001c797808 */ /* 0x000fe20005800000 */
[----:B0-----:R-:W-:Y:S01]  /*2060*/  IMAD.IADD R8, R20, 0x1, R0 ;  /* 0x0000000114087824 */ /* 0x001fe200078e0200 */
[C---:B------:R-:W-:Y:S02]  /*2070*/  ISETP.GT.AND P4, PT, R4.reuse, 0x9, !P6 ;  /* 0x000000090400780c */ /* 0x040fe40007784270 */
        /* <DEDUP_REMOVED lines=185> */
.L_x_13682:
[----:B------:R-:W-:Y:S02]  /*2c10*/  ULDC UR6, c[0x0][0x9e4] ;  /* 0x0002790000067ab9 */ /* 0x000fe40000000800 */
[----:B------:R-:W-:-:S05]  /*2c20*/  IMAD.U32 R2, RZ, RZ, UR6 ;  /* 0x00000006ff027e24 */ /* 0x000fca000f8e00ff */
[----:B------:R-:W-:-:S13]  /*2c30*/  ISETP.NE.AND P6, PT, R2, 0x1, PT ;  /* 0x000000010200780c */ /* 0x000fda0003fc5270 */
[----:B------:R-:W0:Y:S02]  /*2c40*/  @P6 LDC.64 R100, c[0x0][0x9e8] ;  /* 0x00027a00ff646b82 */ /* 0x000e240000000a00 */
[----:B0-----:R-:W-:-:S05]  /*2c50*/  @P6 IMAD.HI.U32 R0, R99, R100, RZ ;  /* 0x0000006463006227 */ /* 0x001fca00078e00ff */
[----:B------:R-:W-:-:S07]  /*2c60*/  @P6 SHF.R.U32.HI R99, RZ, R101, R0 ;  /* 0x00000065ff636219 */ /* 0x000fce0000011600 */
.L_x_13683:
[----:B------:R-:W-:Y:S05]  /*2c70*/  BSYNC B0 ;  /* 0x0000000000007941 */ /* 0x000fea0003800000 */
.L_x_13681:
[----:B------:R-:W-:-:S04]  /*2c80*/  IMAD R99, R99, R2, -R10 ;  /* 0x0000000263637224 */ /* 0x000fc800078e0a0a */
[----:B------:R-:W-:-:S05]  /*2c90*/  IMAD R99, R16, -0x2, R99 ;  /* 0xfffffffe10637824 */ /* 0x000fca00078e0263 */
[----:B------:R-:W-:Y:S02]  /*2ca0*/  VIADDMNMX R4, R99, R2, R4, PT ;  /* 0x0000000263047246 */ /* 0x000fe40003800104 */
[----:B------:R-:W-:-:S07]  /*2cb0*/  VIMNMX R8, R8, R99, !PT ;  /* 0x0000006308087248 */ /* 0x000fce0007fe0100 */
.L_x_13680:
        /* <DEDUP_REMOVED lines=15> */
[----:B------:R-:W-:Y:S02]  /*2db0*/  LOP3.LUT P1, RZ, R19, 0x8, RZ, 0xc0, !PT ;  /* 0x0000000813ff7812 */ /* 0x000fe4000782c0ff */
[----:B------:R-:W-:-:S02]  /*2dc0*/  FMNMX.FTZ R0, R97, R0, !PT ;  /* 0x0000000061007209 */ /* 0x000fc40007810000 */
[----:B------:R-:W-:Y:S02]  /*2dd0*/  ISETP.GT.AND P1, PT, R8, 0x10, !P1 ;  /* 0x000000100800780c */ /* 0x000fe40004f24270 */
[----:B------:R-:W-:Y:S02]  /*2de0*/  FMNMX.FTZ R0, R33, R0, !PT ;  /* 0x0000000021007209 */ /* 0x000fe40007810000 */
[----:B------:R-:W-:Y:S02]  /*2df0*/  ISETP.LT.OR P1, PT, R4, 0x11, P1 ;  /* 0x000000110400780c */ /* 0x000fe40000f21670 */
        /* <DEDUP_REMOVED lines=9> */
[C---:B------:R-:W-:Y:S02]  /*2e90*/  LOP3.LUT P1, RZ, R19.reuse, 0x2000000, RZ, 0xc0, !PT ;  /* 0x0200000013ff7812 */ /* 0x040fe4000782c0ff */
        /* <DEDUP_REMOVED lines=61> */
[----:B------:R-:W-:Y:S01]  /*3270*/  FMNMX.FTZ R12, R85, R0, !PT ;  /* 0x00000000550c7209 */ /* 0x000fe20007810000 */
[----:B------:R-:W-:Y:S01]  /*3280*/  IMAD.U32 R0, RZ, RZ, UR6 ;  /* 0x00000006ff007e24 */ /* 0x000fe2000f8e00ff */
[----:B------:R-:W-:Y:S01]  /*3290*/  ISETP.LT.OR P1, PT, R4, 0x3a, P1 ;  /* 0x0000003a0400780c */ /* 0x000fe20000f21670 */
[----:B------:R-:W-:Y:S01]  /*32a0*/  @UP1 ULDC UR6, c[0x0][0x44c] ;  /* 0x0001130000061ab9 */ /* 0x000fe20000000800 */
[----:B------:R-:W-:Y:S01]  /*32b0*/  LOP3.LUT P2, RZ, R19, 0x80, RZ, 0xc0, !PT ;  /* 0x0000008013ff7812 */ /* 0x000fe2000784c0ff */
[----:B------:R-:W0:Y:S01]  /*32c0*/  SHFL.BFLY PT, R131, R12, 0x2, 0x1f ;  /* 0x0c401f000c837f89 */ /* 0x000e2200000e0000 */
[----:B------:R-:W-:Y:S01]  /*32d0*/  FSEL R55, R55, -INF , !P1 ;  /* 0xff80000037377808 */ /* 0x000fe20004800000 */
[----:B------:R-:W-:Y:S01]  /*32e0*/  UIMAD.WIDE.U32 UR6, UR38, UR6, URZ ;  /* 0x00000006260672a5 */ /* 0x000fe2000f8e003f */
[----:B------:R-:W-:-:S02]  /*32f0*/  LOP3.LUT P1, RZ, R19, 0x8000, RZ, 0xc0, !PT ;  /* 0x0000800013ff7812 */ /* 0x000fc4000782c0ff */
[----:B------:R-:W-:Y:S01]  /*3300*/  LOP3.LUT P6, RZ, R19, 0x40, RZ, 0xc0, !PT ;  /* 0x0000004013ff7812 */ /* 0x000fe200078cc0ff */
        /* <DEDUP_REMOVED lines=8> */
[----:B------:R-:W-:Y:S02]  /*3390*/  LOP3.LUT P1, RZ, R19, 0x4000, RZ, 0xc0, !PT ;  /* 0x0000400013ff7812 */ /* 0x000fe4000782c0ff */
[----:B------:R-:W-:Y:S02]  /*33a0*/  ISETP.LT.OR P3, PT, R4, 0x71, P3 ;  /* 0x000000710400780c */ /* 0x000fe40001f61670 */
[C---:B------:R-:W-:Y:S02]  /*33b0*/  ISETP.GT.AND P1, PT, R8.reuse, 0x41, !P1 ;  /* 0x000000410800780c */ /* 0x040fe40004f24270 */
[----:B------:R-:W-:Y:S02]  /*33c0*/  ISETP.GT.AND P5, PT, R8, 0x78, !P5 ;  /* 0x000000780800780c */ /* 0x000fe40006fa4270 */
[----:B------:R-:W-:Y:S02]  /*33d0*/  ISETP.LT.OR P1, PT, R4, 0x42, P1 ;  /* 0x000000420400780c */ /* 0x000fe40000f21670 */
[----:B0-----:R-:W-:-:S02]  /*33e0*/  FMNMX.FTZ R131, R12, R131, !PT ;  /* 0x000000830c837209 */ /* 0x001fc40007810000 */
[----:B------:R-:W-:Y:S02]  /*33f0*/  FSEL R59, R59, -INF , !P1 ;  /* 0xff8000003b3b7808 */ /* 0x000fe40004800000 */
[----:B------:R-:W-:Y:S01]  /*3400*/  LOP3.LUT P1, RZ, R19, 0x2000, RZ, 0xc0, !PT ;  /* 0x0000200013ff7812 */ /* 0x000fe2000782c0ff */
[----:B------:R-:W0:Y:S01]  /*3410*/  SHFL.BFLY PT, R2, R131, 0x1, 0x1f ;  /* 0x0c201f0083027f89 */ /* 0x000e2200000e0000 */
[----:B------:R-:W-:Y:S02]  /*3420*/  ISETP.LT.OR P4, PT, R4, 0x72, P4 ;  /* 0x000000720400780c */ /* 0x000fe40002781670 */
[----:B------:R-:W-:Y:S02]  /*3430*/  ISETP.GT.AND P1, PT, R8, 0x48, !P1 ;  /* 0x000000480800780c */ /* 0x000fe40004f24270 */
[C---:B------:R-:W-:Y:S02]  /*3440*/  ISETP.LT.OR P5, PT, R4.reuse, 0x79, P5 ;  /* 0x000000790400780c */ /* 0x040fe40002fa1670 */
[----:B------:R-:W-:-:S02]  /*3450*/  ISETP.LT.OR P1, PT, R4, 0x49, P1 ;  /* 0x000000490400780c */ /* 0x000fc40000f21670 */
[----:B------:R-:W-:Y:S02]  /*3460*/  FSEL R83, R83, -INF , !P4 ;  /* 0xff80000053537808 */ /* 0x000fe40006000000 */
[----:B------:R-:W-:Y:S02]  /*3470*/  FSEL R31, R62, -INF , !P1 ;  /* 0xff8000003e1f7808 */ /* 0x000fe40004800000 */
[----:B------:R-:W-:-:S04]  /*3480*/  LOP3.LUT P1, RZ, R19, 0x1000, RZ, 0xc0, !PT ;  /* 0x0000100013ff7812 */ /* 0x000fc8000782c0ff */
[----:B------:R-:W-:-:S04]  /*3490*/  ISETP.GT.AND P1, PT, R8, 0x49, !P1 ;  /* 0x000000490800780c */ /* 0x000fc80004f24270 */
[----:B------:R-:W-:Y:S02]  /*34a0*/  ISETP.LT.OR P1, PT, R4, 0x4a, P1 ;  /* 0x0000004a0400780c */ /* 0x000fe40000f21670 */
[----:B0-----:R-:W-:Y:S02]  /*34b0*/  FMNMX.FTZ R2, R131, R2, !PT ;  /* 0x0000000283027209 */ /* 0x001fe40007810000 */
[----:B------:R-:W-:Y:S02]  /*34c0*/  FSEL R63, R63, -INF , !P1 ;  /* 0xff8000003f3f7808 */ /* 0x000fe40004800000 */
[----:B------:R-:W-:Y:S01]  /*34d0*/  LOP3.LUT P1, RZ, R19, 0x800, RZ, 0xc0, !PT ;  /* 0x0000080013ff7812 */ /* 0x000fe2000782c0ff */
[----:B------:R-:W-:-:S03]  /*34e0*/  FMUL.FTZ R10, R2, R0 ;  /* 0x00000000020a7220 */ /* 0x000fc60000410000 */
        /* <DEDUP_REMOVED lines=30> */
[-CC-:B------:R-:W-:Y:S01]  /*36d0*/  FFMA.FTZ R138, R29, R0.reuse, -R10.reuse ;  /* 0x000000001d8a7223 */ /* 0x180fe2000001080a */
[----:B------:R-:W-:Y:S01]  /*36e0*/  ISETP.LT.OR P1, PT, R4, 0x1, P1 ;  /* 0x000000010400780c */ /* 0x000fe20000f21670 */
[-CC-:B------:R-:W-:Y:S01]  /*36f0*/  FFMA.FTZ R29, R53, R0.reuse, -R10.reuse ;  /* 0x00000000351d7223 */ /* 0x180fe2000001080a */
[-CC-:B------:R-:W-:Y:S01]  /*3700*/  FFMA.FTZ R136, R89, R0.reuse, -R10.reuse ;  /* 0x0000000059887223 */ /* 0x180fe2000001080a */
[----:B------:R-:W-:Y:S01]  /*3710*/  FSEL R89, R82, -INF , !P3 ;  /* 0xff80000052597808 */ /* 0x000fe20005800000 */
[-CC-:B------:R-:W-:Y:S01]  /*3720*/  FFMA.FTZ R132, R25, R0.reuse, -R10.reuse ;  /* 0x0000000019847223 */ /* 0x180fe2000001080a */
[----:B------:R-:W-:Y:S01]  /*3730*/  FSEL R26, R26, -INF , !P1 ;  /* 0xff8000001a1a7808 */ /* 0x000fe20004800000 */
[-CC-:B------:R-:W-:Y:S01]  /*3740*/  FFMA.FTZ R25, R57, R0.reuse, -R10.reuse ;  /* 0x0000000039197223 */ /* 0x180fe2000001080a */
[----:B------:R-:W-:Y:S01]  /*3750*/  LOP3.LUT P1, RZ, R19, 0x4000000, RZ, 0xc0, !PT ;  /* 0x0400000013ff7812 */ /* 0x000fe2000782c0ff */
        /* <DEDUP_REMOVED lines=48> */
[----:B------:R-:W4:Y:S01]  /*3a60*/  MUFU.EX2 R33, R33 ;  /* 0x0000002100217308 */ /* 0x000f220000000800 */
[----:B------:R-:W-:Y:S01]  /*3a70*/  FMNMX.FTZ R12, R105, R12, !PT ;  /* 0x0000000c690c7209 */ /* 0x000fe20007810000 */
[-CC-:B------:R-:W-:Y:S01]  /*3a80*/  FFMA.FTZ R15, R77, R0.reuse, -R10.reuse ;  /* 0x000000004d0f7223 */ /* 0x180fe2000001080a */
[-CC-:B------:R-:W-:Y:S01]  /*3a90*/  FFMA.FTZ R21, R81, R0.reuse, -R10.reuse ;  /* 0x0000000051157223 */ /* 0x180fe2000001080a */
[----:B------:R-:W-:Y:S01]  /*3aa0*/  FFMA.FTZ R3, R85, R0, -R10 ;  /* 0x0000000055037223 */ /* 0x000fe2000001080a */
        /* <DEDUP_REMOVED lines=42> */
[----:B------:R-:W-:-:S03]  /*3d50*/  PLOP3.LUT P1, PT, PT, PT, UP0, 0x40, 0x0 ;  /* 0x000000000000781c */ /* 0x000fc60003f2e808 */
[----:B------:R-:W-:Y:S01]  /*3d60*/  MUFU.EX2 R61, R61 ;  /* 0x0000003d003d7308 */ /* 0x000fe20000000800 */
[-CC-:B------:R-:W-:Y:S01]  /*3d70*/  FFMA.FTZ R141, R35, R0.reuse, -R4.reuse ;  /* 0x00000000238d7223 */ /* 0x180fe20000010804 */
[----:B------:R-:W-:Y:S01]  /*3d80*/  FADD.FTZ R35, R148, R123 ;  /* 0x0000007b94237221 */ /* 0x000fe20000010000 */
[-CC-:B------:R-:W-:Y:S01]  /*3d90*/  FFMA.FTZ R149, R26, R0.reuse, -R4.reuse ;  /* 0x000000001a957223 */ /* 0x180fe20000010804 */
[-CC-:B------:R-:W-:Y:S01]  /*3da0*/  FFMA.FTZ R8, R117, R0.reuse, -R4.reuse ;  /* 0x0000000075087223 */ /* 0x180fe20000010804 */
[-CC-:B------:R-:W-:Y:S01]  /*3db0*/  FFMA.FTZ R151, R103, R0.reuse, -R4.reuse ;  /* 0x0000000067977223 */ /* 0x180fe20000010804 */
[----:B-1----:R-:W-:Y:S01]  /*3dc0*/  FADD.FTZ R28, R150, R35 ;  /* 0x00000023961c7221 */ /* 0x002fe20000010000 */
[-CC-:B------:R-:W-:Y:S01]  /*3dd0*/  FFMA.FTZ R10, R115, R0.reuse, -R4.reuse ;  /* 0x00000000730a7223 */ /* 0x180fe20000010804 */
[-C--:B------:R-:W-:Y:S01]  /*3de0*/  FFMA.FTZ R145, R99, R0.reuse, -R4 ;  /* 0x0000000063917223 */ /* 0x080fe20000010804 */
[----:B------:R-:W-:Y:S01]  /*3df0*/  MUFU.EX2 R149, R149 ;  /* 0x0000009500957308 */ /* 0x000fe20000000800 */
[----:B--2---:R-:W-:Y:S01]  /*3e00*/  FADD.FTZ R35, R119, R28 ;  /* 0x0000001c77237221 */ /* 0x004fe20000010000 */
[-CC-:B------:R-:W-:Y:S01]  /*3e10*/  FFMA.FTZ R12, R113, R0.reuse, -R4.reuse ;  /* 0x00000000710c7223 */ /* 0x180fe20000010804 */
[-CC-:B------:R-:W-:Y:S01]  /*3e20*/  FFMA.FTZ R147, R101, R0.reuse, -R4.reuse ;  /* 0x0000000065937223 */ /* 0x180fe20000010804 */
[-CC-:B------:R-:W-:Y:S01]  /*3e30*/  FFMA.FTZ R14, R111, R0.reuse, -R4.reuse ;  /* 0x000000006f0e7223 */ /* 0x180fe20000010804 */
[----:B---3--:R-:W-:Y:S01]  /*3e40*/  FADD.FTZ R30, R144, R35 ;  /* 0x00000023901e7221 */ /* 0x008fe20000010000 */
[-CC-:B------:R-:W-:Y:S01]  /*3e50*/  FFMA.FTZ R135, R31, R0.reuse, -R4.reuse ;  /* 0x000000001f877223 */ /* 0x180fe20000010804 */
[-C--:B------:R-:W-:Y:S01]  /*3e60*/  FFMA.FTZ R20, R109, R0.reuse, -R4 ;  /* 0x000000006d147223 */ /* 0x080fe20000010804 */
[----:B------:R-:W0:Y:S01]  /*3e70*/  MUFU.EX2 R8, R8 ;  /* 0x0000000800087308 */ /* 0x000e220000000800 */
[----:B----4-:R-:W-:Y:S01]  /*3e80*/  FADD.FTZ R35, R33, R30 ;  /* 0x0000001e21237221 */ /* 0x010fe20000010000 */
[-CC-:B------:R-:W-:Y:S01]  /*3e90*/  FFMA.FTZ R129, R27, R0.reuse, -R4.reuse ;  /* 0x000000001b817223 */ /* 0x180fe20000010804 */
[-CC-:B------:R-:W-:Y:S01]  /*3ea0*/  FFMA.FTZ R143, R39, R0.reuse, -R4.reuse ;  /* 0x00000000278f7223 */ /* 0x180fe20000010804 */
[-CC-:B------:R-:W-:Y:S01]  /*3eb0*/  FFMA.FTZ R24, R107, R0.reuse, -R4.reuse ;  /* 0x000000006b187223 */ /* 0x180fe20000010804 */
[----:B-----5:R-:W-:Y:S01]  /*3ec0*/  FADD.FTZ R30, R146, R35 ;  /* 0x00000023921e7221 */ /* 0x020fe20000010000 */
[-CC-:B------:R-:W-:Y:S01]  /*3ed0*/  FFMA.FTZ R137, R43, R0.reuse, -R4.reuse ;  /* 0x000000002b897223 */ /* 0x180fe20000010804 */
[-C--:B------:R-:W-:Y:S01]  /*3ee0*/  FFMA.FTZ R26, R105, R0.reuse, -R4 ;  /* 0x00000000691a7223 */ /* 0x080fe20000010804 */
[----:B------:R-:W1:Y:S01]  /*3ef0*/  MUFU.EX2 R151, R151 ;  /* 0x0000009700977308 */ /* 0x000e620000000800 */
[----:B------:R-:W-:Y:S01]  /*3f00*/  FADD.FTZ R35, R37, R30 ;  /* 0x0000001e25237221 */ /* 0x000fe20000010000 */
[-CC-:B------:R-:W-:Y:S01]  /*3f10*/  FFMA.FTZ R139, R51, R0.reuse, -R4.reuse ;  /* 0x00000000338b7223 */ /* 0x180fe20000010804 */
[-CC-:B------:R-:W-:Y:S01]  /*3f20*/  FFMA.FTZ R28, R55, R0.reuse, -R4.reuse ;  /* 0x00000000371c7223 */ /* 0x180fe20000010804 */
[-CC-:B------:R-:W-:Y:S01]  /*3f30*/  FFMA.FTZ R133, R47, R0.reuse, -R4.reuse ;  /* 0x000000002f857223 */ /* 0x180fe20000010804 */
[----:B------:R-:W-:Y:S01]  /*3f40*/  FADD.FTZ R32, R140, R35 ;  /* 0x000000238c207221 */ /* 0x000fe20000010000 */
[-CC-:B------:R-:W-:Y:S01]  /*3f50*/  FFMA.FTZ R30, R59, R0.reuse, -R4.reuse ;  /* 0x000000003b1e7223 */ /* 0x180fe20000010804 */
[-C--:B------:R-:W-:Y:S01]  /*3f60*/  FFMA.FTZ R131, R67, R0.reuse, -R4 ;  /* 0x0000000043837223 */ /* 0x080fe20000010804 */
[----:B------:R-:W2:Y:S01]  /*3f70*/  MUFU.EX2 R10, R10 ;  /* 0x0000000a000a7308 */ /* 0x000ea20000000800 */
[----:B------:R-:W-:Y:S01]  /*3f80*/  FADD.FTZ R35, R41, R32 ;  /* 0x0000002029237221 */ /* 0x000fe20000010000 */
[----:B0-----:R-:W-:Y:S01]  /*3f90*/  FADD.FTZ R34, R149, R8 ;  /* 0x0000000895227221 */ /* 0x001fe20000010000 */
[-CC-:B------:R-:W-:Y:S01]  /*3fa0*/  FFMA.FTZ R71, R71, R0.reuse, -R4.reuse ;  /* 0x0000000047477223 */ /* 0x180fe20000010804 */
[-CC-:B------:R-:W-:Y:S01]  /*3fb0*/  FFMA.FTZ R127, R127, R0.reuse, -R4.reuse ;  /* 0x000000007f7f7223 */ /* 0x180fe20000010804 */
[----:B------:R-:W-:Y:S01]  /*3fc0*/  FADD.FTZ R32, R142, R35 ;  /* 0x000000238e207221 */ /* 0x000fe20000010000 */
[-CC-:B------:R-:W-:Y:S01]  /*3fd0*/  FFMA.FTZ R75, R75, R0.reuse, -R4.reuse ;  /* 0x000000004b4b7223 */ /* 0x180fe20000010804 */
[-C--:B------:R-:W-:Y:S01]  /*3fe0*/  FFMA.FTZ R53, R53, R0.reuse, -R4 ;  /* 0x0000000035357223 */ /* 0x080fe20000010804 */
[----:B------:R-:W0:Y:S01]  /*3ff0*/  MUFU.EX2 R145, R145 ;  /* 0x0000009100917308 */ /* 0x000e220000000800 */
[----:B------:R-:W-:Y:S01]  /*4000*/  FADD.FTZ R35, R45, R32 ;  /* 0x000000202d237221 */ /* 0x000fe20000010000 */
[----:B-1----:R-:W-:Y:S01]  /*4010*/  FADD.FTZ R31, R151, R34 ;  /* 0x00000022971f7221 */ /* 0x002fe20000010000 */
[-CC-:B------:R-:W-:Y:S01]  /*4020*/  FFMA.FTZ R32, R63, R0.reuse, -R4.reuse ;  /* 0x000000003f207223 */ /* 0x180fe20000010804 */
[-CC-:B------:R-:W-:Y:S01]  /*4030*/  FFMA.FTZ R79, R79, R0.reuse, -R4.reuse ;  /* 0x000000004f4f7223 */ /* 0x180fe20000010804 */
[----:B------:R-:W-:Y:S01]  /*4040*/  FADD.FTZ R36, R136, R35 ;  /* 0x0000002388247221 */ /* 0x000fe20000010000 */
[-CC-:B------:R-:W-:Y:S01]  /*4050*/  FFMA.FTZ R89, R89, R0.reuse, -R4.reuse ;  /* 0x0000000059597223 */ /* 0x180fe20000010804 */
[-C--:B------:R-:W-:Y:S01]  /*4060*/  FFMA.FTZ R83, R83, R0.reuse, -R4 ;  /* 0x0000000053537223 */ /* 0x080fe20000010804 */
[----:B------:R-:W1:Y:S01]  /*4070*/  MUFU.EX2 R12, R12 ;  /* 0x0000000c000c7308 */ /* 0x000e620000000800 */
[C---:B--2---:R-:W-:Y:S01]  /*4080*/  FADD.FTZ R34, R10.reuse, R31 ;  /* 0x0000001f0a227221 */ /* 0x044fe20000010000 */
[----:B------:R-:W-:Y:S01]  /*4090*/  FADD.FTZ R31, R49, R36 ;  /* 0x00000024311f7221 */ /* 0x000fe20000010000 */
[-CC-:B------:R-:W-:Y:S01]  /*40a0*/  FFMA.FTZ R57, R57, R0.reuse, -R4.reuse ;  /* 0x0000000039397223 */ /* 0x180fe20000010804 */
[-C--:B------:R-:W-:Y:S01]  /*40b0*/  FFMA.FTZ R87, R87, R0.reuse, -R4 ;  /* 0x0000000057577223 */ /* 0x080fe20000010804 */
[----:B------:R-:W-:Y:S01]  /*40c0*/  F2FP.F16.F32.PACK_AB R151, R10, R151 ;  /* 0x000000970a97723e */ /* 0x000fe200000000ff */
[----:B------:R-:W-:Y:S01]  /*40d0*/  FADD.FTZ R38, R138, R31 ;  /* 0x0000001f8a267221 */ /* 0x000fe20000010000 */
[----:B------:R-:W-:Y:S01]  /*40e0*/  F2FP.F16.F32.PACK_AB R149, R8, R149 ;  /* 0x000000950895723e */ /* 0x000fe200000000ff */
[----:B------:R-:W2:Y:S01]  /*40f0*/  MUFU.EX2 R147, R147 ;  /* 0x0000009300937308 */ /* 0x000ea20000000800 */
[----:B0-----:R-:W-:Y:S01]  /*4100*/  FADD.FTZ R27, R145, R34 ;  /* 0x00000022911b7221 */ /* 0x001fe20000010000 */
[----:B------:R-:W-:Y:S01]  /*4110*/  FADD.FTZ R31, R29, R38 ;  /* 0x000000261d1f7221 */ /* 0x000fe20000010000 */
[----:B------:R-:W-:Y:S01]  /*4120*/  FFMA.FTZ R34, R125, R0, -R4 ;  /* 0x000000007d227223 */ /* 0x000fe20000010804 */
[----:B------:R-:W-:-:S02]  /*4130*/  F2FP.F16.F32.PACK_AB R148, R123, R148 ;  /* 0x000000947b94723e */ /* 0x000fc400000000ff */
[----:B------:R-:W-:Y:S01]  /*4140*/  FADD.FTZ R38, R132, R31 ;  /* 0x0000001f84267221 */ /* 0x000fe20000010000 */
[C---:B------:R-:W-:Y:S01]  /*4150*/  F2FP.F16.F32.PACK_AB R132, R25.reuse, R132 ;  /* 0x000000841984723e */ /* 0x040fe200000000ff */
        /* <DEDUP_REMOVED lines=13> */
[C---:B------:R-:W-:Y:S01]  /*4230*/  F2FP.F16.F32.PACK_AB R128, R9.reuse, R128 ;  /* 0x000000800980723e */ /* 0x040fe200000000ff */
[----:B------:R-:W2:Y:S01]  /*4240*/  MUFU.EX2 R20, R20 ;  /* 0x0000001400147308 */ /* 0x000ea20000000800 */
[----:B0-----:R-:W-:Y:S01]  /*4250*/  FADD.FTZ R36, R14, R27 ;  /* 0x0000001b0e247221 */ /* 0x001fe20000010000 */
[----:B------:R-:W-:Y:S01]  /*4260*/  FADD.FTZ R31, R9, R40 ;  /* 0x00000028091f7221 */ /* 0x000fe20000010000 */
[----:B------:R-:W-:Y:S02]  /*4270*/  F2FP.F16.F32.PACK_AB R140, R41, R140 ;  /* 0x0000008c298c723e */ /* 0x000fe400000000ff */
[----:B------:R-:W-:Y:S02]  /*4280*/  F2FP.F16.F32.PACK_AB R142, R45, R142 ;  /* 0x0000008e2d8e723e */ /* 0x000fe400000000ff */
        /* <DEDUP_REMOVED lines=55> */
[----:B------:R-:W-:-:S06]  /*4600*/  VIADD R9, R88, 0xfffffffe ;  /* 0xfffffffe58097836 */ /* 0x000fcc0000000000 */
        /* <DEDUP_REMOVED lines=41> */
.L_x_13685:
[----:B------:R-:W-:Y:S02]  /*48a0*/  ULDC UR14, c[0x0][0x9e4] ;  /* 0x00027900000e7ab9 */ /* 0x000fe40000000800 */
[----:B------:R-:W-:-:S11]  /*48b0*/  UISETP.NE.AND UP0, UPT, UR14, 0x1, UPT ;  /* 0x000000010e00788c */ /* 0x000fd6000bf05270 */
[----:B------:R-:W-:Y:S02]  /*48c0*/  @UP0 ULDC.64 UR18, c[0x0][0x9e8] ;  /* 0x00027a0000120ab9 */ /* 0x000fe40000000a00 */
[----:B------:R-:W-:-:S04]  /*48d0*/  UIMAD.WIDE.U32 UR6, UR11, UR18, URZ ;  /* 0x000000120b0672a5 */ /* 0x000fc8000f8e003f */
[----:B------:R-:W-:-:S12]  /*48e0*/  @UP0 USHF.R.U32.HI UR11, URZ, UR19, UR7 ;  /* 0x000000133f0b0299 */ /* 0x000fd80008011607 */
.L_x_13686:
[----:B------:R-:W-:-:S04]  /*48f0*/  UIMAD UR11, UR11, UR14, UR14 ;  /* 0x0000000e0b0b72a4 */ /* 0x000fc8000f8e020e */
[----:B------:R-:W-:-:S04]  /*4900*/  UISETP.LT.AND UP0, UPT, UR10, UR11, UPT ;  /* 0x0000000b0a00728c */ /* 0x000fc8000bf01270 */
[----:B------:R-:W-:-:S12]  /*4910*/  USEL UR10, UR10, UR11, UP0 ;  /* 0x0000000b0a0a7287 */ /* 0x000fd80008000000 */
.L_x_13684:
        /* <DEDUP_REMOVED lines=21> */
[----:B------:R-:W-:-:S13]  /*4a70*/  ISETP.GE.AND P1, PT, R9, UR24, PT ;  /* 0x0000001809007c0c */ /* 0x000fda000bf26270 */
[----:B------:R-:W-:Y:S05]  /*4a80*/  @!P1 BRA `(.L_x_13687) ;  /* 0x0000002c00a09947 */ /* 0x000fea0003800000 */
        /* <DEDUP_REMOVED lines=8> */
.L_x_13706:
[----:B------:R-:W-:Y:S01]  /*4b10*/  ISETP.NE.AND P2, PT, RZ, UR44, PT ;  /* 0x0000002cff007c0c */ /* 0x000fe2000bf45270 */
[----:B------:R-:W-:-:S04]  /*4b20*/  UISETP.NE.AND UP0, UPT, UR25, 0x1, UPT ;  /* 0x000000011900788c */ /* 0x000fc8000bf05270 */
[----:B------:R-:W-:-:S04]  /*4b30*/  USEL UR46, URZ, 0x1, UP0 ;  /* 0x000000013f2e7887 */ /* 0x000fc80008000000 */
[----:B------:R-:W-:-:S04]  /*4b40*/  ULOP3.LUT UR46, UR26, UR46, URZ, 0x3c, !UPT ;  /* 0x0000002e1a2e7292 */ /* 0x000fc8000f8e3c3f */
[----:B------:R-:W-:Y:S08]  /*4b50*/  @P2 BRA `(.L_x_13688) ;  /* 0x0000000000382947 */ /* 0x000ff00003800000 */
[----:B------:R-:W-:Y:S05]  /*4b60*/  @!P0 BRA `(.L_x_13689) ;  /* 0x0000000000048947 */ /* 0x000fea0003800000 */
[----:B------:R-:W-:Y:S01]  /*4b70*/  BPT.TRAP 0x1 ;  /* 0x000000040000795c */ /* 0x000fe20000300000 */
.L_x_13689:
        /* <DEDUP_REMOVED lines=9> */
.L_x_13690:
[----:B-1----:R-:W-:Y:S05]  /*4c10*/  @P1 BRA `(.L_x_13688) ;  /* 0x0000000000081947 */ /* 0x002fea0003800000 */
[----:B------:R-:W1:Y:S02]  /*4c20*/  SYNCS.PHASECHK.TRANS64.TRYWAIT P1, [UR6+0x16830], R0 ;  /* 0x01683000ff0075a7 */ /* 0x000e640008020146 */
[----:B-1----:R-:W-:Y:S05]  /*4c30*/  @!P1 BRA `(.L_x_13691) ;  /* 0x000000e0006c9947 */ /* 0x002fea0003800000 */
.L_x_13688:
        /* <DEDUP_REMOVED lines=28> */
.L_x_13693:
[----:B------:R-:W-:Y:S01]  /*4e00*/  ULEA UR6, UR25, UR45, 0x3 ;  /* 0x0000002d19067291 */ /* 0x000fe2000f8e183f */
[----:B------:R-:W-:-:S05]  /*4e10*/  IMAD.U32 R0, RZ, RZ, UR26 ;  /* 0x0000001aff007e24 */ /* 0x000fca000f8e00ff */
[----:B------:R-:W-:-:S04]  /*4e20*/  SHF.L.U32 R0, R0, 0x1f, RZ ;  /* 0x0000001f00007819 */ /* 0x000fc800000006ff */
[----:B------:R0:W1:Y:S01]  /*4e30*/  SYNCS.PHASECHK.TRANS64.TRYWAIT P1, [UR6+0x16850], R0 ;  /* 0x01685000ff0075a7 */ /* 0x0000620008020146 */
[----:B------:R-:W-:Y:S05]  /*4e40*/  @!P0 BRA `(.L_x_13694) ;  /* 0x0000000000048947 */ /* 0x000fea0003800000 */
[----:B------:R-:W-:Y:S01]  /*4e50*/  BPT.TRAP 0x1 ;  /* 0x000000040000795c */ /* 0x000fe20000300000 */
.L_x_13694:
[----:B-1----:R-:W-:Y:S05]  /*4e60*/  @P1 BRA `(.L_x_13692) ;  /* 0x0000000000081947 */ /* 0x002fea0003800000 */
[----:B------:R-:W1:Y:S02]  /*4e70*/  SYNCS.PHASECHK.TRANS64.TRYWAIT P1, [UR6+0x16850], R0 ;  /* 0x01685000ff0075a7 */ /* 0x000e640008020146 */
[----:B-1----:R-:W-:Y:S05]  /*4e80*/  @!P1 BRA `(.L_x_13695) ;  /* 0x000000dc00f09947 */ /* 0x002fea0003800000 */
.L_x_13692:
[----:B------:R-:W-:Y:S01]  /*4e90*/  UIADD3 UR6, UR45, 0x400, URZ ;  /* 0x000004002d067890 */ /* 0x000fe2000fffe03f */
[----:B------:R-:W-:Y:S01]  /*4ea0*/  WARPGROUP.ARRIVE ;  /* 0x00000000000079c5 */ /* 0x000fe20000000000 */
[----:B------:R-:W-:-:S05]  /*4eb0*/  UMOV UR7, 0x40000040 ;  /* 0x4000004000077882 */ /* 0x000fca0000000000 */
[----:B------:R-:W2:Y:S01]  /*4ec0*/  S2R R2, SR_TID.X ;  /* 0x0000000000027919 */ /* 0x000ea20000002100 */
[----:B------:R-:W-:Y:S01]  /*4ed0*/  USHF.R.U32.HI UR6, URZ, 0x4, UR6 ;  /* 0x000000043f067899 */ /* 0x000fe20008011606 */
[----:B01----:R-:W-:-:S03]  /*4ee0*/  VIADD R0, R23, 0x9 ;  /* 0x0000000917007836 */ /* 0x003fc60000000000 */
[----:B------:R-:W-:-:S04]  /*4ef0*/  ULOP3.LUT UR6, UR6, 0x3fff, URZ, 0xc0, !UPT ;  /* 0x00003fff06067892 */ /* 0x000fc8000f8ec03f */
[----:B------:R-:W-:-:S07]  /*4f00*/  ULEA UR10, UR25, UR6, 0xa ;  /* 0x00000006190a7291 */ /* 0x000fce000f8e503f */
[----:B------:R-:W-:Y:S02]  /*4f10*/  UMOV UR6, UR10 ;  /* 0x0000000a00067c82 */ /* 0x000fe40008000000 */
[----:B------:R-:W-:Y:S01]  /*4f20*/  HGMMA.64x64x16.F32 R88, R148, gdesc[UR4].tnspB, R88, gsb0 ;  /* 0x40e0000494587df0 */ /* 0x000fe20008000858 */
[----:B------:R-:W-:Y:S01]  /*4f30*/  UIADD3 UR6, UR10, 0x80, URZ ;  /* 0x000000800a067890 */ /* 0x000fe2000fffe03f */
[----:B------:R-:W-:Y:S01]  /*4f40*/  UMOV UR7, 0x40000040 ;  /* 0x4000004000077882 */ /* 0x000fe20000000000 */
[----:B--2---:R-:W-:-:S04]  /*4f50*/  ISETP.GE.U32.AND P1, PT, R2, 0x180, PT ;  /* 0x000001800200780c */ /* 0x004fc80003f26070 */
        /* <DEDUP_REMOVED lines=38> */
.L_x_13696:
        /* <DEDUP_REMOVED lines=41> */
.L_x_13699:
[----:B------:R-:W-:-:S05]  /*5450*/  IMAD.U32 R15, RZ, RZ, UR21 ;  /* 0x00000015ff0f7e24 */ /* 0x000fca000f8e00ff */
[----:B------:R-:W-:-:S13]  /*5460*/  ISETP.NE.AND P1, PT, R15, 0x1, PT ;  /* 0x000000010f00780c */ /* 0x000fda0003f25270 */
[----:B------:R-:W0:Y:S02]  /*5470*/  @P1 LDC.64 R20, c[0x0][0x9e8] ;  /* 0x00027a00ff141b82 */ /* 0x000e240000000a00 */
[----:B0-----:R-:W-:-:S05]  /*5480*/  @P1 IMAD.HI.U32 R20, R13, R20, RZ ;  /* 0x000000140d141227 */ /* 0x001fca00078e00ff */
[----:B------:R-:W-:-:S07]  /*5490*/  @P1 SHF.R.U32.HI R13, RZ, R21, R20 ;  /* 0x00000015ff0d1219 */ /* 0x000fce0000011614 */
.L_x_13700:
[----:B------:R-:W-:Y:S05]  /*54a0*/  BSYNC B0 ;  /* 0x0000000000007941 */ /* 0x000fea0003800000 */
.L_x_13698:
[----:B------:R-:W-:-:S04]  /*54b0*/  IMAD R13, R13, R15, -R0 ;  /* 0x0000000f0d0d7224 */ /* 0x000fc800078e0a00 */
[----:B------:R-:W-:-:S05]  /*54c0*/  IMAD R13, R16, -0x2, R13 ;  /* 0xfffffffe100d7824 */ /* 0x000fca00078e020d */
[----:B------:R-:W-:Y:S02]  /*54d0*/  VIADDMNMX R2, R13, R15, R2, PT ;  /* 0x0000000f0d027246 */ /* 0x000fe40003800102 */
[----:B------:R-:W-:-:S07]  /*54e0*/  VIMNMX R10, R10, R13, !PT ;  /* 0x0000000d0a0a7248 */ /* 0x000fce0007fe0100 */
.L_x_13697:
        /* <DEDUP_REMOVED lines=116> */
.L_x_13703:
[----:B------:R-:W-:-:S05]  /*5c30*/  IMAD.U32 R2, RZ, RZ, UR21 ;  /* 0x00000015ff027e24 */ /* 0x000fca000f8e00ff */
[----:B------:R-:W-:-:S13]  /*5c40*/  ISETP.NE.AND P2, PT, R2, 0x1, PT ;  /* 0x000000010200780c */ /* 0x000fda0003f45270 */
[----:B------:R-:W0:Y:S02]  /*5c50*/  @P2 LDC.64 R10, c[0x0][0x9e8] ;  /* 0x00027a00ff0a2b82 */ /* 0x000e240000000a00 */
[----:B0-----:R-:W-:-:S05]  /*5c60*/  @P2 IMAD.HI.U32 R10, R145, R10, RZ ;  /* 0x0000000a910a2227 */ /* 0x001fca00078e00ff */
[----:B------:R-:W-:-:S07]  /*5c70*/  @P2 SHF.R.U32.HI R145, RZ, R11, R10 ;  /* 0x0000000bff912219 */ /* 0x000fce000001160a */
.L_x_13704:
[----:B------:R-:W-:Y:S05]  /*5c80*/  BSYNC B0 ;  /* 0x0000000000007941 */ /* 0x000fea0003800000 */
.L_x_13702:
[----:B------:R-:W-:-:S04]  /*5c90*/  IMAD R145, R145, R2, -R0 ;  /* 0x0000000291917224 */ /* 0x000fc800078e0a00 */
[----:B------:R-:W-:-:S05]  /*5ca0*/  IMAD R145, R16, -0x2, R145 ;  /* 0xfffffffe10917824 */ /* 0x000fca00078e0291 */
[----:B------:R-:W-:Y:S02]  /*5cb0*/  VIADDMNMX R14, R145, R2, R14, PT ;  /* 0x00000002910e7246 */ /* 0x000fe4000380010e */
[----:B------:R-:W-:-:S07]  /*5cc0*/  VIMNMX R12, R12, R145, !PT ;  /* 0x000000910c0c7248 */ /* 0x000fce0007fe0100 */
.L_x_13701:
        /* <DEDUP_REMOVED lines=25> */
[----:B------:R-:W-:Y:S02]  /*5e60*/  FSEL R145, R30, -INF , !P3 ;  /* 0xff8000001e917808 */ /* 0x000fe40005800000 */
[----:B------:R-:W-:Y:S02]  /*5e70*/  FMNMX.FTZ R0, R49, R0, !PT ;  /* 0x0000000031007209 */ /* 0x000fe40007810000 */
[----:B------:R-:W-:Y:S02]  /*5e80*/  ISETP.GT.AND P2, PT, R12, 0x11, P1 ;  /* 0x000000110c00780c */ /* 0x000fe40000f44270 */
        /* <DEDUP_REMOVED lines=9> */
[C---:B------:R-:W-:Y:S02]  /*5f20*/  ISETP.LT.OR P3, PT, R14.reuse, 0x19, P3 ;  /* 0x000000190e00780c */ /* 0x040fe40001f61670 */
[----:B------:R-:W-:Y:S02]  /*5f30*/  FMNMX.FTZ R0, R61, R0, !PT ;  /* 0x000000003d007209 */ /* 0x000fe40007810000 */
[----:B------:R-:W-:Y:S02]  /*5f40*/  FSEL R149, R35, -INF , !P2 ;  /* 0xff80000023957808 */ /* 0x000fe40005000000 */
        /* <DEDUP_REMOVED lines=23> */
[----:B------:R-:W0:Y:S01]  /*60c0*/  LDC R0, c[0x0][0x988] ;  /* 0x00026200ff007b82 */ /* 0x000e220000000800 */
[----:B------:R-:W-:Y:S02]  /*60d0*/  ISETP.LT.OR P4, PT, R14, 0x2a, P4 ;  /* 0x0000002a0e00780c */ /* 0x000fe40002781670 */
[----:B------:R-:W1:Y:S01]  /*60e0*/  SHFL.BFLY PT, R11, R10, 0x2, 0x1f ;  /* 0x0c401f000a0b7f89 */ /* 0x000e6200000e0000 */
[----:B------:R-:W-:-:S02]  /*60f0*/  ISETP.GT.AND P3, PT, R12, 0x31, P1 ;  /* 0x000000310c00780c */ /* 0x000fc40000f64270 */
[----:B------:R-:W-:Y:S02]  /*6100*/  ISETP.LT.OR P2, PT, R14, 0x31, P2 ;  /* 0x000000310e00780c */ /* 0x000fe40001741670 */
[----:B------:R-:W-:Y:S02]  /*6110*/  FSEL R47, R47, -INF , !P4 ;  /* 0xff8000002f2f7808 */ /* 0x000fe40006000000 */
[----:B------:R-:W-:Y:S02]  /*6120*/  FSEL R50, R50, -INF , !P2 ;  /* 0xff80000032327808 */ /* 0x000fe40005000000 */
[----:B------:R-:W-:Y:S02]  /*6130*/  ISETP.LT.OR P3, PT, R14, 0x32, P3 ;  /* 0x000000320e00780c */ /* 0x000fe40001f61670 */
[----:B------:R-:W-:Y:S02]  /*6140*/  ISETP.GT.AND P4, PT, R12, 0x39, P1 ;  /* 0x000000390c00780c */ /* 0x000fe40000f84270 */
[----:B------:R-:W-:-:S02]  /*6150*/  FSEL R51, R51, -INF , !P3 ;  /* 0xff80000033337808 */ /* 0x000fc40005800000 */
[----:B------:R-:W-:Y:S02]  /*6160*/  ISETP.GT.AND P2, PT, R12, 0x40, P1 ;  /* 0x000000400c00780c */ /* 0x000fe40000f44270 */
[----:B------:R-:W-:Y:S02]  /*6170*/  ISETP.LT.OR P4, PT, R14, 0x3a, P4 ;  /* 0x0000003a0e00780c */ /* 0x000fe40002781670 */
[----:B------:R-:W-:Y:S02]  /*6180*/  ISETP.GT.AND P3, PT, R12, 0x41, P1 ;  /* 0x000000410c00780c */ /* 0x000fe40000f64270 */
[----:B------:R-:W-:Y:S02]  /*6190*/  ISETP.LT.OR P2, PT, R14, 0x41, P2 ;  /* 0x000000410e00780c */ /* 0x000fe40001741670 */
[----:B------:R-:W-:Y:S02]  /*61a0*/  FSEL R55, R55, -INF , !P4 ;  /* 0xff80000037377808 */ /* 0x000fe40006000000 */
[----:B-1----:R-:W-:-:S02]  /*61b0*/  FMNMX.FTZ R11, R10, R11, !PT ;  /* 0x0000000b0a0b7209 */ /* 0x002fc40007810000 */
[----:B------:R-:W-:Y:S02]  /*61c0*/  FSEL R58, R58, -INF , !P2 ;  /* 0xff8000003a3a7808 */ /* 0x000fe40005000000 */
[----:B------:R-:W-:Y:S01]  /*61d0*/  ISETP.LT.OR P3, PT, R14, 0x42, P3 ;  /* 0x000000420e00780c */ /* 0x000fe20001f61670 */
[----:B------:R-:W1:Y:S01]  /*61e0*/  SHFL.BFLY PT, R2, R11, 0x1, 0x1f ;  /* 0x0c201f000b027f89 */ /* 0x000e6200000e0000 */
[C---:B------:R-:W-:Y:S02]  /*61f0*/  ISETP.GT.AND P4, PT, R12.reuse, 0x49, P1 ;  /* 0x000000490c00780c */ /* 0x040fe40000f84270 */
[----:B------:R-:W-:Y:S02]  /*6200*/  FSEL R59, R59, -INF , !P3 ;  /* 0xff8000003b3b7808 */ /* 0x000fe40005800000 */
[----:B------:R-:W-:Y:S02]  /*6210*/  ISETP.GT.AND P2, PT, R12, 0x50, P1 ;  /* 0x000000500c00780c */ /* 0x000fe40000f44270 */
[----:B------:R-:W-:-:S02]  /*6220*/  ISETP.LT.OR P4, PT, R14, 0x4a, P4 ;  /* 0x0000004a0e00780c */ /* 0x000fc40002781670 */
[----:B------:R-:W-:Y:S02]  /*6230*/  ISETP.GT.AND P3, PT, R12, 0x51, P1 ;  /* 0x000000510c00780c */ /* 0x000fe40000f64270 */
[C---:B------:R-:W-:Y:S02]  /*6240*/  ISETP.LT.OR P2, PT, R14.reuse, 0x51, P2 ;  /* 0x000000510e00780c */ /* 0x040fe40001741670 */
[----:B------:R-:W-:Y:S02]  /*6250*/  FSEL R63, R63, -INF , !P4 ;  /* 0xff8000003f3f7808 */ /* 0x000fe40006000000 */
[----:B------:R-:W-:Y:S02]  /*6260*/  ISETP.LT.OR P3, PT, R14, 0x52, P3 ;  /* 0x000000520e00780c */ /* 0x000fe40001f61670 */
[----:B------:R-:W-:Y:S02]  /*6270*/  ISETP.GT.AND P4, PT, R12, 0x59, P1 ;  /* 0x000000590c00780c */ /* 0x000fe40000f84270 */
[----:B------:R-:W-:-:S02]  /*6280*/  FSEL R67, R67, -INF , !P3 ;  /* 0xff80000043437808 */ /* 0x000fc40005800000 */
[----:B------:R-:W-:Y:S02]  /*6290*/  ISETP.LT.OR P4, PT, R14, 0x5a, P4 ;  /* 0x0000005a0e00780c */ /* 0x000fe40002781670 */
[----:B------:R-:W-:Y:S02]  /*62a0*/  ISETP.GT.AND P3, PT, R12, 0x61, P1 ;  /* 0x000000610c00780c */ /* 0x000fe40000f64270 */
[----:B-1----:R-:W-:Y:S02]  /*62b0*/  FMNMX.FTZ R2, R11, R2, !PT ;  /* 0x000000020b027209 */ /* 0x002fe40007810000 */
[----:B------:R-:W-:Y:S02]  /*62c0*/  ISETP.LT.OR P3, PT, R14, 0x62, P3 ;  /* 0x000000620e00780c */ /* 0x000fe40001f61670 */
        /* <DEDUP_REMOVED lines=8> */
[-CC-:B------:R-:W-:Y:S01]  /*6350*/  FFMA.FTZ R140, R121, R0.reuse, -R10.reuse ;  /* 0x00000000798c7223 */ /* 0x180fe2000001080a */
[-CC-:B------:R-:W-:Y:S01]  /*6360*/  FFMA.FTZ R24, R24, R0.reuse, -R10.reuse ;  /* 0x0000000018187223 */ /* 0x180fe2000001080a */
[----:B------:R-:W-:Y:S01]  /*6370*/  ISETP.LT.OR P5, PT, R14, 0x1, P5 ;  /* 0x000000010e00780c */ /* 0x000fe20002fa1670 */
[-CC-:B------:R-:W-:Y:S01]  /*6380*/  FFMA.FTZ R142, R123, R0.reuse, -R10.reuse ;  /* 0x000000007b8e7223 */ /* 0x180fe2000001080a */
[----:B------:R-:W-:Y:S01]  /*6390*/  FSEL R123, R66, -INF , !P2 ;  /* 0xff800000427b7808 */ /* 0x000fe20005000000 */
[----:B------:R0:W-:Y:S01]  /*63a0*/  MUFU.EX2 R35, R24 ;  /* 0x0000001800237308 */ /* 0x0001e20000000800 */
[----:B------:R-:W-:Y:S01]  /*63b0*/  FSEL R29, R26, -INF , !P5 ;  /* 0xff8000001a1d7808 */ /* 0x000fe20006800000 */
        /* <DEDUP_REMOVED lines=37> */
[----:B------:R-:W-:Y:S01]  /*6610*/  FSEL R125, R70, -INF , !P5 ;  /* 0xff800000467d7808 */ /* 0x000fe20006800000 */
[--C-:B------:R-:W-:Y:S01]  /*6620*/  FFMA.FTZ R53, R81, R0, -R10.reuse ;  /* 0x0000000051357223 */ /* 0x100fe2000001080a */
[----:B------:R-:W-:Y:S01]  /*6630*/  FMNMX.FTZ R11, R43, R20, !PT ;  /* 0x000000142b0b7209 */ /* 0x000fe20007810000 */
[----:B------:R-:W-:Y:S01]  /*6640*/  FFMA.FTZ R122, R143, R0, -R10 ;  /* 0x000000008f7a7223 */ /* 0x000fe2000001080a */
[----:B------:R-:W-:Y:S01]  /*6650*/  ISETP.LT.OR P2, PT, R14, 0x61, P2 ;  /* 0x000000610e00780c */ /* 0x000fe20001741670 */
[----:B------:R-:W-:Y:S01]  /*6660*/  MUFU.EX2 R148, R148 ;  /* 0x0000009400947308 */ /* 0x000fe20000000800 */
[----:B------:R-:W-:-:S02]  /*6670*/  FMNMX.FTZ R20, R46, R11, !PT ;  /* 0x0000000b2e147209 */ /* 0x000fc40007810000 */
[----:B------:R-:W-:Y:S02]  /*6680*/  ISETP.GT.AND P5, PT, R12, 0x68, P1 ;  /* 0x000000680c00780c */ /* 0x000fe40000fa4270 */
[----:B------:R-:W-:Y:S02]  /*6690*/  FMNMX.FTZ R11, R47, R20, !PT ;  /* 0x000000142f0b7209 */ /* 0x000fe40007810000 */
[----:B------:R-:W-:Y:S01]  /*66a0*/  FSEL R74, R74, -INF , !P2 ;  /* 0xff8000004a4a7808 */ /* 0x000fe20005000000 */
[----:B------:R-:W-:Y:S01]  /*66b0*/  MUFU.EX2 R150, R150 ;  /* 0x0000009600967308 */ /* 0x000fe20000000800 */
[----:B------:R-:W-:Y:S02]  /*66c0*/  FMNMX.FTZ R20, R50, R11, !PT ;  /* 0x0000000b32147209 */ /* 0x000fe40007810000 */
[----:B------:R-:W-:Y:S02]  /*66d0*/  ISETP.LT.OR P5, PT, R14, 0x69, P5 ;  /* 0x000000690e00780c */ /* 0x000fe40002fa1670 */
[----:B------:R-:W-:-:S02]  /*66e0*/  FMNMX.FTZ R11, R51, R20, !PT ;  /* 0x00000014330b7209 */ /* 0x000fc40007810000 */
[----:B------:R-:W-:Y:S01]  /*66f0*/  FSEL R127, R75, -INF , !P3 ;  /* 0xff8000004b7f7808 */ /* 0x000fe20005800000 */
[-CC-:B------:R-:W-:Y:S01]  /*6700*/  FFMA.FTZ R75, R61, R0.reuse, -R10.reuse ;  /* 0x000000003d4b7223 */ /* 0x180fe2000001080a */
[----:B------:R-:W-:Y:S01]  /*6710*/  FMNMX.FTZ R20, R54, R11, !PT ;  /* 0x0000000b36147209 */ /* 0x000fe20007810000 */
[----:B------:R-:W-:Y:S01]  /*6720*/  FFMA.FTZ R61, R73, R0, -R10 ;  /* 0x00000000493d7223 */ /* 0x000fe2000001080a */
[----:B------:R-:W-:Y:S01]  /*6730*/  ISETP.GT.AND P2, PT, R12, 0x70, P1 ;  /* 0x000000700c00780c */ /* 0x000fe20000f44270 */
[----:B------:R-:W-:Y:S01]  /*6740*/  MUFU.EX2 R13, R13 ;  /* 0x0000000d000d7308 */ /* 0x000fe20000000800 */
[----:B------:R-:W-:Y:S02]  /*6750*/  FMNMX.FTZ R11, R55, R20, !PT ;  /* 0x00000014370b7209 */ /* 0x000fe40007810000 */
[----:B------:R-:W-:Y:S02]  /*6760*/  FSEL R78, R78, -INF , !P5 ;  /* 0xff8000004e4e7808 */ /* 0x000fe40006800000 */
[----:B------:R-:W-:-:S02]  /*6770*/  FMNMX.FTZ R20, R58, R11, !PT ;  /* 0x0000000b3a147209 */ /* 0x000fc40007810000 */
[C---:B------:R-:W-:Y:S01]  /*6780*/  ISETP.GT.AND P3, PT, R12.reuse, 0x71, P1 ;  /* 0x000000710c00780c */ /* 0x040fe20000f64270 */
[----:B------:R-:W-:Y:S01]  /*6790*/  MUFU.EX2 R144, R144 ;  /* 0x0000009000907308 */ /* 0x000fe20000000800 */
[----:B------:R-:W-:Y:S02]  /*67a0*/  FMNMX.FTZ R20, R59, R20, !PT ;  /* 0x000000143b147209 */ /* 0x000fe40007810000 */
[----:B------:R-:W-:Y:S02]  /*67b0*/  ISETP.GT.AND P5, PT, R12, 0x78, P1 ;  /* 0x000000780c00780c */ /* 0x000fe40000fa4270 */
[----:B------:R-:W-:Y:S02]  /*67c0*/  FMNMX.FTZ R20, R121, R20, !PT ;  /* 0x0000001479147209 */ /* 0x000fe40007810000 */
[----:B------:R-:W-:Y:S01]  /*67d0*/  ISETP.LT.OR P2, PT, R14, 0x71, P2 ;  /* 0x000000710e00780c */ /* 0x000fe20001741670 */
[----:B------:R-:W-:Y:S01]  /*67e0*/  MUFU.EX2 R15, R15 ;  /* 0x0000000f000f7308 */ /* 0x000fe20000000800 */
[----:B0-----:R-:W-:-:S02]  /*67f0*/  FMNMX.FTZ R24, R63, R20, !PT ;  /* 0x000000143f187209 */ /* 0x001fc40007810000 */
[----:B------:R-:W-:Y:S01]  /*6800*/  FSEL R20, R71, -INF , !P4 ;  /* 0xff80000047147808 */ /* 0x000fe20006000000 */
[--C-:B------:R-:W-:Y:S01]  /*6810*/  FFMA.FTZ R71, R65, R0, -R10.reuse ;  /* 0x0000000041477223 */ /* 0x100fe2000001080a */
[----:B------:R-:W-:Y:S01]  /*6820*/  FMNMX.FTZ R24, R123, R24, !PT ;  /* 0x000000187b187209 */ /* 0x000fe20007810000 */
[----:B------:R-:W-:Y:S01]  /*6830*/  FFMA.FTZ R65, R69, R0, -R10 ;  /* 0x0000000045417223 */ /* 0x000fe2000001080a */
[----:B------:R-:W-:Y:S01]  /*6840*/  ISETP.GT.AND P4, PT, R12, 0x69, P1 ;  /* 0x000000690c00780c */ /* 0x000fe20000f84270 */
[----:B------:R-:W-:Y:S01]  /*6850*/  MUFU.EX2 R146, R146 ;  /* 0x0000009200927308 */ /* 0x000fe20000000800 */
[----:B------:R-:W-:Y:S02]  /*6860*/  FMNMX.FTZ R24, R67, R24, !PT ;  /* 0x0000001843187209 */ /* 0x000fe40007810000 */
[----:B------:R-:W-:Y:S02]  /*6870*/  ISETP.LT.OR P4, PT, R14, 0x6a, P4 ;  /* 0x0000006a0e00780c */ /* 0x000fe40002781670 */
[----:B------:R-:W-:-:S02]  /*6880*/  FMNMX.FTZ R11, R125, R24, !PT ;  /* 0x000000187d0b7209 */ /* 0x000fc40007810000 */
[----:B------:R-:W-:Y:S01]  /*6890*/  ISETP.GT.AND P1, PT, R12, 0x79, P1 ;  /* 0x000000790c00780c */ /* 0x000fe20000f24270 */
[----:B------:R-:W-:Y:S01]  /*68a0*/  MUFU.EX2 R21, R21 ;  /* 0x0000001500157308 */ /* 0x000fe20000000800 */
[----:B------:R-:W-:Y:S02]  /*68b0*/  FMNMX.FTZ R11, R20, R11, !PT ;  /* 0x0000000b140b7209 */ /* 0x000fe40007810000 */
[----:B------:R-:W-:Y:S02]  /*68c0*/  FSEL R79, R79, -INF , !P4 ;  /* 0xff8000004f4f7808 */ /* 0x000fe40006000000 */
[----:B------:R-:W-:Y:S02]  /*68d0*/  FMNMX.FTZ R24, R74, R11, !PT ;  /* 0x0000000b4a187209 */ /* 0x000fe40007810000 */
[----:B------:R-:W-:Y:S01]  /*68e0*/  ISETP.LT.OR P3, PT, R14, 0x72, P3 ;  /* 0x000000720e00780c */ /* 0x000fe20001f61670 */
[----:B------:R-:W-:Y:S01]  /*68f0*/  MUFU.EX2 R140, R140 ;  /* 0x0000008c008c7308 */ /* 0x000fe20000000800 */
[----:B------:R-:W-:-:S02]  /*6900*/  FMNMX.FTZ R11, R127, R24, !PT ;  /* 0x000000187f0b7209 */ /* 0x000fc40007810000 */
[----:B------:R-:W-:Y:S02]  /*6910*/  FSEL R129, R82, -INF , !P2 ;  /* 0xff80000052817808 */ /* 0x000fe40005000000 */
[----:B------:R-:W-:Y:S02]  /*6920*/  FMNMX.FTZ R12, R78, R11, !PT ;  /* 0x0000000b4e0c7209 */ /* 0x000fe40007810000 */
[----:B------:R-:W-:Y:S01]  /*6930*/  ISETP.LT.OR P5, PT, R14, 0x79, P5 ;  /* 0x000000790e00780c */ /* 0x000fe20002fa1670 */
[----:B------:R-:W-:Y:S01]  /*6940*/  MUFU.EX2 R33, R33 ;  /* 0x0000002100217308 */ /* 0x000fe20000000800 */
[----:B------:R-:W-:Y:S02]  /*6950*/  FMNMX.FTZ R12, R79, R12, !PT ;  /* 0x0000000c4f0c7209 */ /* 0x000fe40007810000 */
[----:B------:R-:W-:Y:S02]  /*6960*/  FSEL R83, R83, -INF , !P3 ;  /* 0xff80000053537808 */ /* 0x000fe40005800000 */
[----:B------:R-:W-:-:S02]  /*6970*/  FMNMX.FTZ R12, R129, R12, !PT ;  /* 0x0000000c810c7209 */ /* 0x000fc40007810000 */
[----:B------:R-:W-:Y:S01]  /*6980*/  ISETP.LT.OR P1, PT, R14, 0x7a, P1 ;  /* 0x0000007a0e00780c */ /* 0x000fe20000f21670 */
[----:B------:R-:W-:Y:S01]  /*6990*/  MUFU.EX2 R142, R142 ;  /* 0x0000008e008e7308 */ /* 0x000fe20000000800 */
[----:B------:R-:W-:Y:S02]  /*69a0*/  FSEL R86, R86, -INF , !P5 ;  /* 0xff80000056567808 */ /* 0x000fe40006800000 */
[----:B------:R-:W-:Y:S02]  /*69b0*/  FMNMX.FTZ R11, R83, R12, !PT ;  /* 0x0000000c530b7209 */ /* 0x000fe40007810000 */
[----:B------:R-:W-:Y:S02]  /*69c0*/  FSEL R87, R87, -INF , !P1 ;  /* 0xff80000057577808 */ /* 0x000fe40004800000 */
[----:B------:R-:W-:Y:S01]  /*69d0*/  FMNMX.FTZ R12, R86, R11, !PT ;  /* 0x0000000b560c7209 */ /* 0x000fe20007810000 */
[----:B------:R-:W-:Y:S01]  /*69e0*/  MUFU.EX2 R37, R37 ;  /* 0x0000002500257308 */ /* 0x000fe20000000800 */
[----:B------:R-:W-:-:S02]  /*69f0*/  FSEL R14, R2, RZ, P6 ;  /* 0x000000ff020e7208 */ /* 0x000fc40003000000 */
[----:B------:R-:W-:-:S03]  /*6a00*/  FMNMX.FTZ R12, R87, R12, !PT ;  /* 0x0000000c570c7209 */ /* 0x000fc60007810000 */
[----:B------:R-:W-:Y:S01]  /*6a10*/  FADD.FTZ R69, -R14, R7 ;  /* 0x000000070e457221 */ /* 0x000fe20000010100 */
[-C--:B------:R-:W-:Y:S01]  /*6a20*/  FFMA.FTZ R7, R85, R0.reuse, -R10 ;  /* 0x0000000055077223 */ /* 0x080fe2000001080a */
[----:B------:R-:W0:Y:S01]  /*6a30*/  SHFL.BFLY PT, R11, R12, 0x2, 0x1f ;  /* 0x0c401f000c0b7f89 */ /* 0x000e2200000e0000 */
[----:B------:R-:W-:Y:S01]  /*6a40*/  MUFU.EX2 R136, R136 ;  /* 0x0000008800887308 */ /* 0x000fe20000000800 */
[----:B------:R-:W-:-:S07]  /*6a50*/  FMUL.FTZ R10, R69, R0 ;  /* 0x00000000450a7220 */ /* 0x000fce0000410000 */
        /* <DEDUP_REMOVED lines=13> */
[----:B------:R-:W-:Y:S01]  /*6b30*/  MUFU.EX2 R75, R75 ;  /* 0x0000004b004b7308 */ /* 0x000fe20000000800 */
[-CC-:B------:R-:W-:Y:S01]  /*6b40*/  FFMA.FTZ R141, R25, R0.reuse, -R12.reuse ;  /* 0x00000000198d7223 */ /* 0x180fe2000001080c */
[----:B------:R-:W-:Y:S01]  /*6b50*/  FSEL R25, R11, RZ, P1 ;  /* 0x000000ff0b197208 */ /* 0x000fe20000800000 */
[-CC-:B------:R-:W-:Y:S01]  /*6b60*/  FFMA.FTZ R29, R29, R0.reuse, -R12.reuse ;  /* 0x000000001d1d7223 */ /* 0x180fe2000001080c */
[-CC-:B------:R-:W-:Y:S01]  /*6b70*/  FFMA.FTZ R14, R27, R0.reuse, -R12.reuse ;  /* 0x000000001b0e7223 */ /* 0x180fe2000001080c */
[-CC-:B------:R-:W-:Y:S01]  /*6b80*/  FFMA.FTZ R24, R145, R0.reuse, -R12.reuse ;  /* 0x0000000091187223 */ /* 0x180fe2000001080c */
[-C--:B------:R-:W-:Y:S01]  /*6b90*/  FFMA.FTZ R27, R31, R0.reuse, -R12 ;  /* 0x000000001f1b7223 */ /* 0x080fe2000001080c */
[----:B------:R-:W-:Y:S01]  /*6ba0*/  FADD.FTZ R25, -R25, R8 ;  /* 0x0000000819197221 */ /* 0x000fe20000010100 */
[-CC-:B------:R-:W-:Y:S01]  /*6bb0*/  FFMA.FTZ R145, R147, R0.reuse, -R12.reuse ;  /* 0x0000000093917223 */ /* 0x180fe2000001080c */
[----:B------:R-:W-:Y:S01]  /*6bc0*/  MUFU.EX2 R29, R29 ;  /* 0x0000001d001d7308 */ /* 0x000fe20000000800 */
[-CC-:B------:R-:W-:Y:S01]  /*6bd0*/  FFMA.FTZ R26, R149, R0.reuse, -R12.reuse ;  /* 0x00000000951a7223 */ /* 0x180fe2000001080c */
[----:B------:R-:W-:Y:S01]  /*6be0*/  FMUL.FTZ R8, R25, R0 ;  /* 0x0000000019087220 */ /* 0x000fe20000410000 */
[----:B-1----:R-:W-:Y:S01]  /*6bf0*/  FFMA.FTZ R25, R10, R4, R35 ;  /* 0x000000040a197223 */ /* 0x002fe20000010023 */
[-CC-:B------:R-:W-:Y:S01]  /*6c00*/  FFMA.FTZ R147, R151, R0.reuse, -R12.reuse ;  /* 0x0000000097937223 */ /* 0x180fe2000001080c */
[-CC-:B------:R-:W-:Y:S01]  /*6c10*/  FFMA.FTZ R28, R39, R0.reuse, -R12.reuse ;  /* 0x00000000271c7223 */ /* 0x180fe2000001080c */
[-CC-:B------:R-:W-:Y:S01]  /*6c20*/  FFMA.FTZ R30, R43, R0.reuse, -R12.reuse ;  /* 0x000000002b1e7223 */ /* 0x180fe2000001080c */
[----:B------:R-:W-:Y:S01]  /*6c30*/  FADD.FTZ R25, R148, R25 ;  /* 0x0000001994197221 */ /* 0x000fe20000010000 */
[----:B------:R-:W0:Y:S01]  /*6c40*/  MUFU.EX2 R8, R8 ;  /* 0x0000000800087308 */ /* 0x000e220000000800 */
[-CC-:B------:R-:W-:Y:S01]  /*6c50*/  FFMA.FTZ R143, R46, R0.reuse, -R12.reuse ;  /* 0x000000002e8f7223 */ /* 0x180fe2000001080c */
[-CC-:B------:R-:W-:Y:S01]  /*6c60*/  FFMA.FTZ R32, R47, R0.reuse, -R12.reuse ;  /* 0x000000002f207223 */ /* 0x180fe2000001080c */
[----:B------:R-:W-:Y:S01]  /*6c70*/  FADD.FTZ R4, R150, R25 ;  /* 0x0000001996047221 */ /* 0x000fe20000010000 */
        /* <DEDUP_REMOVED lines=16> */
[----:B------:R-:W-:-:S04]  /*6d80*/  FFMA.FTZ R123, R86, R0, -R12 ;  /* 0x00000000567b7223 */ /* 0x000fc8000001080c */
        /* <DEDUP_REMOVED lines=26> */
[-CC-:B------:R-:W-:Y:S01]  /*6f30*/  FFMA.FTZ R44, R127, R0.reuse, -R12.reuse ;  /* 0x000000007f2c7223 */ /* 0x180fe2000001080c */
[----:B------:R-:W-:Y:S02]  /*6f40*/  FFMA.FTZ R127, R78, R0, -R12 ;  /* 0x000000004e7f7223 */ /* 0x000fe4000001080c */
        /* <DEDUP_REMOVED lines=81> */
.L_x_13705:
        /* <DEDUP_REMOVED lines=75> */
.L_x_13687:
        /* <DEDUP_REMOVED lines=23> */
.L_x_13708:
[----:B------:R-:W0:Y:S02]  /*7a80*/  LDC R10, c[0x0][0x9e4] ;  /* 0x00027900ff0a7b82 */ /* 0x000e240000000800 */
[----:B0-----:R-:W-:-:S13]  /*7a90*/  ISETP.NE.AND P1, PT, R10, 0x1, PT ;  /* 0x000000010a00780c */ /* 0x001fda0003f25270 */
[----:B------:R-:W0:Y:S02]  /*7aa0*/  @P1 LDC.64 R12, c[0x0][0x9e8] ;  /* 0x00027a00ff0c1b82 */ /* 0x000e240000000a00 */
[----:B0-----:R-:W-:-:S05]  /*7ab0*/  @P1 IMAD.HI.U32 R8, R5, R12, RZ ;  /* 0x0000000c05081227 */ /* 0x001fca00078e00ff */
[----:B------:R-:W-:-:S07]  /*7ac0*/  @P1 SHF.R.U32.HI R5, RZ, R13, R8 ;  /* 0x0000000dff051219 */ /* 0x000fce0000011608 */
.L_x_13709:
[----:B------:R-:W-:-:S05]  /*7ad0*/  IMAD R5, R5, R10, RZ ;  /* 0x0000000a05057224 */ /* 0x000fca00078e02ff */
[----:B------:R-:W-:-:S07]  /*7ae0*/  VIMNMX R6, R6, R5, !PT ;  /* 0x0000000506067248 */ /* 0x000fce0007fe0100 */
.L_x_13707:
        /* <DEDUP_REMOVED lines=10> */
[----:B------:R-:W-:-:S06]  /*7b90*/  UMOV UR21, UR36 ;  /* 0x0000002400157c82 */ /* 0x000fcc0008000000 */
.L_x_13721:
[----:B------:R-:W-:Y:S01]  /*7ba0*/  ISETP.NE.AND P2, PT, RZ, UR44, PT ;  /* 0x0000002cff007c0c */ /* 0x000fe2000bf45270 */
[----:B------:R-:W-:-:S04]  /*7bb0*/  UISETP.NE.AND UP0, UPT, UR21, 0x1, UPT ;  /* 0x000000011500788c */ /* 0x000fc8000bf05270 */
[----:B------:R-:W-:-:S04]  /*7bc0*/  USEL UR46, URZ, 0x1, UP0 ;  /* 0x000000013f2e7887 */ /* 0x000fc80008000000 */
[----:B------:R-:W-:-:S04]  /*7bd0*/  ULOP3.LUT UR46, UR22, UR46, URZ, 0x3c, !UPT ;  /* 0x0000002e162e7292 */ /* 0x000fc8000f8e3c3f */
[----:B------:R-:W-:Y:S08]  /*7be0*/  @P2 BRA `(.L_x_13711) ;  /* 0x0000000000382947 */ /* 0x000ff00003800000 */
[----:B------:R-:W-:Y:S05]  /*7bf0*/  @!P0 BRA `(.L_x_13712) ;  /* 0x0000000000048947 */ /* 0x000fea0003800000 */
[----:B------:R-:W-:Y:S01]  /*7c00*/  BPT.TRAP 0x1 ;  /* 0x000000040000795c */ /* 0x000fe20000300000 */
.L_x_13712:
        /* <DEDUP_REMOVED lines=9> */
.L_x_13713:
[----:B-1----:R-:W-:Y:S05]  /*7ca0*/  @P1 BRA `(.L_x_13711) ;  /* 0x0000000000081947 */ /* 0x002fea0003800000 */
[----:B------:R-:W1:Y:S02]  /*7cb0*/  SYNCS.PHASECHK.TRANS64.TRYWAIT P1, [UR6+0x16830], R0 ;  /* 0x01683000ff0075a7 */ /* 0x000e640008020146 */
[----:B-1----:R-:W-:Y:S05]  /*7cc0*/  @!P1 BRA `(.L_x_13714) ;  /* 0x000000b000789947 */ /* 0x002fea0003800000 */
.L_x_13711:
        /* <DEDUP_REMOVED lines=28> */
.L_x_13716:
[----:B------:R-:W-:Y:S01]  /*7e90*/  ULEA UR6, UR21, UR45, 0x3 ;  /* 0x0000002d15067291 */ /* 0x000fe2000f8e183f */
[----:B------:R-:W-:-:S05]  /*7ea0*/  IMAD.U32 R0, RZ, RZ, UR22 ;  /* 0x00000016ff007e24 */ /* 0x000fca000f8e00ff */
[----:B------:R-:W-:-:S04]  /*7eb0*/  SHF.L.U32 R0, R0, 0x1f, RZ ;  /* 0x0000001f00007819 */ /* 0x000fc800000006ff */
[----:B------:R0:W1:Y:S01]  /*7ec0*/  SYNCS.PHASECHK.TRANS64.TRYWAIT P1, [UR6+0x16850], R0 ;  /* 0x01685000ff0075a7 */ /* 0x0000620008020146 */
[----:B------:R-:W-:Y:S05]  /*7ed0*/  @!P0 BRA `(.L_x_13717) ;  /* 0x0000000000048947 */ /* 0x000fea0003800000 */
[----:B------:R-:W-:Y:S01]  /*7ee0*/  BPT.TRAP 0x1 ;  /* 0x000000040000795c */ /* 0x000fe20000300000 */
.L_x_13717:
[----:B-1----:R-:W-:Y:S05]  /*7ef0*/  @P1 BRA `(.L_x_13715) ;  /* 0x0000000000081947 */ /* 0x002fea0003800000 */
[----:B------:R-:W1:Y:S02]  /*7f00*/  SYNCS.PHASECHK.TRANS64.TRYWAIT P1, [UR6+0x16850], R0 ;  /* 0x01685000ff0075a7 */ /* 0x000e640008020146 */
[----:B-1----:R-:W-:Y:S05]  /*7f10*/  @!P1 BRA `(.L_x_13718) ;  /* 0x000000ac00fc9947 */ /* 0x002fea0003800000 */
.L_x_13715:
        /* <DEDUP_REMOVED lines=51> */
.L_x_13719:
        /* <DEDUP_REMOVED lines=80> */
[-C--:B------:R-:W-:Y:S01]  /*8750*/  FFMA.FTZ R37, R53, R0.reuse, -R131 ;  /* 0x0000000035257223 */ /* 0x080fe20000010883 */
[CC--:B------:R-:W-:Y:S01]  /*8760*/  FMUL.FTZ R53, R11.reuse, R0.reuse ;  /* 0x000000000b357220 */ /* 0x0c0fe20000410000 */
[----:B------:R-:W-:Y:S01]  /*8770*/  FADD.FTZ R7, -R11, R7 ;  /* 0x000000070b077221 */ /* 0x000fe20000010100 */
[-C--:B------:R-:W-:Y:S01]  /*8780*/  FMUL.FTZ R5, R5, R0.reuse ;  /* 0x0000000005057220 */ /* 0x080fe20000410000 */
[-C--:B------:R-:W-:Y:S01]  /*8790*/  FFMA.FTZ R148, R24, R0.reuse, -R131 ;  /* 0x0000000018947223 */ /* 0x080fe20000010883 */
[-C--:B------:R-:W-:Y:S01]  /*87a0*/  FFMA.FTZ R149, R26, R0.reuse, -R53 ;  /* 0x000000001a957223 */ /* 0x080fe20000010835 */
[-C--:B------:R-:W-:Y:S01]  /*87b0*/  FMUL.FTZ R7, R7, R0.reuse ;  /* 0x0000000007077220 */ /* 0x080fe20000410000 */
        /* <DEDUP_REMOVED lines=31> */
[-CC-:B------:R-:W-:Y:S01]  /*89b0*/  FFMA.FTZ R139, R54, R0.reuse, -R53.reuse ;  /* 0x00000000368b7223 */ /* 0x180fe20000010835 */
        /* <DEDUP_REMOVED lines=12> */
[-CC-:B------:R-:W-:Y:S01]  /*8a80*/  FFMA.FTZ R128, R64, R0.reuse, -R131.reuse ;  /* 0x0000000040807223 */ /* 0x180fe20000010883 */
[-CC-:B------:R-:W-:Y:S01]  /*8a90*/  FFMA.FTZ R25, R65, R0.reuse, -R131.reuse ;  /* 0x0000000041197223 */ /* 0x180fe20000010883 */
[-CC-:B------:R-:W-:Y:S01]  /*8aa0*/  FFMA.FTZ R130, R68, R0.reuse, -R131.reuse ;  /* 0x0000000044827223 */ /* 0x180fe20000010883 */
[-CC-:B------:R-:W-:Y:S01]  /*8ab0*/  FFMA.FTZ R21, R69, R0.reuse, -R131.reuse ;  /* 0x0000000045157223 */ /* 0x180fe20000010883 */
[-CC-:B------:R-:W-:Y:S01]  /*8ac0*/  FFMA.FTZ R124, R72, R0.reuse, -R131.reuse ;  /* 0x00000000487c7223 */ /* 0x180fe20000010883 */
[-CC-:B------:R-:W-:Y:S01]  /*8ad0*/  FFMA.FTZ R15, R73, R0.reuse, -R131.reuse ;  /* 0x00000000490f7223 */ /* 0x180fe20000010883 */
[----:B------:R-:W1:Y:S01]  /*8ae0*/  MUFU.EX2 R150, R150 ;  /* 0x0000009600967308 */ /* 0x000e620000000800 */
        /* <DEDUP_REMOVED lines=9> */
[----:B------:R-:W-:-:S06]  /*8b80*/  FFMA.FTZ R131, R70, R0, -R53 ;  /* 0x0000000046837223 */ /* 0x000fcc0000010835 */
        /* <DEDUP_REMOVED lines=131> */
.L_x_13720:
[----:B------:R-:W-:Y:S01]  /*93c0*/  ULEA UR6, UR21, UR45, 0x3 ;  /* 0x0000002d15067291 */ /* 0x000fe2000f8e183f */
[----:B------:R-:W-:Y:S01]  /*93d0*/  ISETP.GT.AND P1, PT, R9, R6, PT ;  /* 0x000000060900720c */ /* 0x000fe20003f24270 */
[----:B------:R-:W-:Y:S01]  /*93e0*/  UMOV UR22, UR46 ;  /* 0x0000002e00167c82 */ /* 0x000fe20008000000 */
[----:B------:R-:W-:Y:S01]  /*93f0*/  UMOV UR21, UR36 ;  /* 0x0000002400157c82 */ /* 0x000fe20008000000 */
[----:B------:R-:W-:Y:S01]  /*9400*/  UIADD3 UR6, UR6, 0x16860, URZ ;  /* 0x0001686006067890 */ /* 0x000fe2000fffe03f */
[----:B------:R-:W-:Y:S01]  /*9410*/  F2FP.F16.F32.PACK_AB R148, R129, R148 ;  /* 0x000000948194723e */ /* 0x000fe200000000ff */
[-C--:B------:R-:W-:Y:S01]  /*9420*/  FMUL.FTZ R88, R88, R5.reuse ;  /* 0x0000000558587220 */ /* 0x080fe20000410000 */
        /* <DEDUP_REMOVED lines=68> */
.L_x_13710:
        /* <DEDUP_REMOVED lines=10> */
.L_x_13741:
        /* <DEDUP_REMOVED lines=9> */
.L_x_13724:
[----:B------:R-:W-:Y:S01]  /*99a0*/  ULEA UR6, UR36, UR45, 0x3 ;  /* 0x0000002d24067291 */ /* 0x000fe2000f8e183f */
[----:B------:R-:W-:-:S05]  /*99b0*/  IMAD.U32 R0, RZ, RZ, UR46 ;  /* 0x0000002eff007e24 */ /* 0x000fca000f8e00ff */
[----:B------:R-:W-:-:S04]  /*99c0*/  SHF.L.U32 R0, R0, 0x1f, RZ ;  /* 0x0000001f00007819 */ /* 0x000fc800000006ff */
[----:B------:R0:W1:Y:S01]  /*99d0*/  SYNCS.PHASECHK.TRANS64.TRYWAIT P1, [UR6+0x16830], R0 ;  /* 0x01683000ff0075a7 */ /* 0x0000620008020146 */
[----:B------:R-:W-:Y:S05]  /*99e0*/  @!P0 BRA `(.L_x_13725) ;  /* 0x0000000000048947 */ /* 0x000fea0003800000 */
[----:B------:R-:W-:Y:S01]  /*99f0*/  BPT.TRAP 0x1 ;  /* 0x000000040000795c */ /* 0x000fe20000300000 */
.L_x_13725:
[----:B-1----:R-:W-:Y:S05]  /*9a00*/  @P1 BRA `(.L_x_13723) ;  /* 0x0000000000081947 */ /* 0x002fea0003800000 */
[----:B------:R-:W1:Y:S02]  /*9a10*/  SYNCS.PHASECHK.TRANS64.TRYWAIT P1, [UR6+0x16830], R0 ;  /* 0x01683000ff0075a7 */ /* 0x000e640008020146 */
[----:B-1----:R-:W-:Y:S05]  /*9a20*/  @!P1 BRA `(.L_x_13726) ;  /* 0x0000009400509947 */ /* 0x002fea0003800000 */
.L_x_13723:
        /* <DEDUP_REMOVED lines=25> */
.L_x_13728:
[----:B------:R-:W-:Y:S01]  /*9bc0*/  ULEA UR6, UR25, UR45, 0x3 ;  /* 0x0000002d19067291 */ /* 0x000fe2000f8e183f */
[----:B------:R-:W-:-:S05]  /*9bd0*/  IMAD.U32 R0, RZ, RZ, UR26 ;  /* 0x0000001aff007e24 */ /* 0x000fca000f8e00ff */
[----:B------:R-:W-:-:S04]  /*9be0*/  SHF.L.U32 R0, R0, 0x1f, RZ ;  /* 0x0000001f00007819 */ /* 0x000fc800000006ff */
[----:B------:R0:W1:Y:S01]  /*9bf0*/  SYNCS.PHASECHK.TRANS64.TRYWAIT P1, [UR6+0x16850], R0 ;  /* 0x01685000ff0075a7 */ /* 0x0000620008020146 */
[----:B------:R-:W-:Y:S05]  /*9c00*/  @!P0 BRA `(.L_x_13729) ;  /* 0x0000000000048947 */ /* 0x000fea0003800000 */
[----:B------:R-:W-:Y:S01]  /*9c10*/  BPT.TRAP 0x1 ;  /* 0x000000040000795c */ /* 0x000fe20000300000 */
.L_x_13729:
[----:B-1----:R-:W-:Y:S05]  /*9c20*/  @P1 BRA `(.L_x_13727) ;  /* 0x0000000000081947 */ /* 0x002fea0003800000 */
[----:B------:R-:W1:Y:S02]  /*9c30*/  SYNCS.PHASECHK.TRANS64.TRYWAIT P1, [UR6+0x16850], R0 ;  /* 0x01685000ff0075a7 */ /* 0x000e640008020146 */
[----:B-1----:R-:W-:Y:S05]  /*9c40*/  @!P1 BRA `(.L_x_13730) ;  /* 0x0000009000e09947 */ /* 0x002fea0003800000 */
.L_x_13727:
        /* <DEDUP_REMOVED lines=51> */
.L_x_13731:
        /* <DEDUP_REMOVED lines=40> */
.L_x_13734:
[----:B------:R-:W-:-:S05]  /*a200*/  IMAD.U32 R20, RZ, RZ, UR21 ;  /* 0x00000015ff147e24 */ /* 0x000fca000f8e00ff */
[----:B------:R-:W-:-:S13]  /*a210*/  ISETP.NE.AND P1, PT, R20, 0x1, PT ;  /* 0x000000011400780c */ /* 0x000fda0003f25270 */
[----:B------:R-:W0:Y:S02]  /*a220*/  @P1 LDC.64 R14, c[0x0][0x9e8] ;  /* 0x00027a00ff0e1b82 */ /* 0x000e240000000a00 */
[----:B0-----:R-:W-:-:S05]  /*a230*/  @P1 IMAD.HI.U32 R14, R13, R14, RZ ;  /* 0x0000000e0d0e1227 */ /* 0x001fca00078e00ff */
[----:B------:R-:W-:-:S07]  /*a240*/  @P1 SHF.R.U32.HI R13, RZ, R15, R14 ;  /* 0x0000000fff0d1219 */ /* 0x000fce000001160e */
.L_x_13735:
[----:B------:R-:W-:Y:S05]  /*a250*/  BSYNC B0 ;  /* 0x0000000000007941 */ /* 0x000fea0003800000 */
.L_x_13733:
[----:B------:R-:W-:-:S04]  /*a260*/  IMAD R13, R13, R20, -R0 ;  /* 0x000000140d0d7224 */ /* 0x000fc800078e0a00 */
[----:B------:R-:W-:-:S05]  /*a270*/  IMAD R13, R16, -0x2, R13 ;  /* 0xfffffffe100d7824 */ /* 0x000fca00078e020d */
[----:B------:R-:W-:Y:S02]  /*a280*/  VIADDMNMX R10, R13, R20, R10, PT ;  /* 0x000000140d0a7246 */ /* 0x000fe4000380010a */
[----:B------:R-:W-:-:S07]  /*a290*/  VIMNMX R11, R11, R13, !PT ;  /* 0x0000000d0b0b7248 */ /* 0x000fce0007fe0100 */
.L_x_13732:
[----:B------:R-:W-:Y:S01]  /*a2a0*/  ISETP.GT.AND P1, PT, R9, -0x1, PT ;  /* 0xffffffff0900780c */ /* 0x000fe20003f24270 */
[----:B------:R0:W1:Y:S01]  /*a2b0*/  SHFL.IDX PT, R143, R7, 0x1, 0x1c1f ;  /* 0x003c1f00078f7f89 */ /* 0x00006200000e0000 */
[----:B------:R-:W-:Y:S02]  /*a2c0*/  UISETP.NE.AND UP0, UPT, UR49, URZ, UPT ;  /* 0x0000003f3100728c */ /* 0x000fe4000bf05270 */
[C---:B------:R-:W-:Y:S02]  /*a2d0*/  ISETP.GT.AND P3, PT, R11.reuse, 0x8, P1 ;  /* 0x000000080b00780c */ /* 0x040fe40000f64270 */
[C---:B------:R-:W-:Y:S02]  /*a2e0*/  ISETP.GT.AND P6, PT, R11.reuse, RZ, P1 ;  /* 0x000000ff0b00720c */ /* 0x040fe40000fc4270 */
[----:B------:R-:W-:Y:S02]  /*a2f0*/  ISETP.LT.OR P3, PT, R10, 0x9, P3 ;  /* 0x000000090a00780c */ /* 0x000fe40001f61670 */
[----:B------:R-:W-:-:S02]  /*a300*/  ISETP.GT.AND P2, PT, R11, 0x1, P1 ;  /* 0x000000010b00780c */ /* 0x000fc40000f44270 */
[----:B0-----:R-:W-:Y:S02]  /*a310*/  FSEL R7, R28, -INF , !P3 ;  /* 0xff8000001c077808 */ /* 0x001fe40005800000 */
[----:B------:R-:W-:Y:S02]  /*a320*/  ISETP.GT.AND P3, PT, R11, 0x19, P1 ;  /* 0x000000190b00780c */ /* 0x000fe40000f64270 */
[C---:B------:R-:W-:Y:S02]  /*a330*/  ISETP.LT.OR P6, PT, R10.reuse, 0x1, P6 ;  /* 0x000000010a00780c */ /* 0x040fe400037c1670 */
[C---:B------:R-:W-:Y:S02]  /*a340*/  ISETP.LT.OR P2, PT, R10.reuse, 0x2, P2 ;  /* 0x000000020a00780c */ /* 0x040fe40001741670 */
[----:B------:R-:W-:Y:S02]  /*a350*/  ISETP.LT.OR P3, PT, R10, 0x1a, P3 ;  /* 0x0000001a0a00780c */ /* 0x000fe40001f61670 */
[----:B------:R-:W-:-:S02]  /*a360*/  FSEL R24, R24, -INF , !P6 ;  /* 0xff80000018187808 */ /* 0x000fc40007000000 */
[----:B------:R-:W-:Y:S01]  /*a370*/  FSEL R25, R25, -INF , !P2 ;  /* 0xff80000019197808 */ /* 0x000fe20005000000 */
[--C-:B-1----:R-:W-:Y:S01]  /*a380*/  IMAD.IADD R8, R8, 0x1, R143.reuse ;  /* 0x0000000108087824 */ /* 0x102fe200078e028f */
[C---:B------:R-:W-:Y:S01]  /*a390*/  ISETP.GT.AND P5, PT, R11.reuse, 0x9, P1 ;  /* 0x000000090b00780c */ /* 0x040fe20000fa4270 */
        /* <DEDUP_REMOVED lines=18> */
[C---:B------:R-:W-:Y:S02]  /*a4c0*/  ISETP.GT.AND P2, PT, R11.reuse, 0x29, P1 ;  /* 0x000000290b00780c */ /* 0x040fe40000f44270 */
        /* <DEDUP_REMOVED lines=81> */
.L_x_13738:
[----:B------:R-:W-:-:S05]  /*a9e0*/  IMAD.U32 R2, RZ, RZ, UR21 ;  /* 0x00000015ff027e24 */ /* 0x000fca000f8e00ff */
[----:B------:R-:W-:-:S13]  /*a9f0*/  ISETP.NE.AND P2, PT, R2, 0x1, PT ;  /* 0x000000010200780c */ /* 0x000fda0003f45270 */
[----:B------:R-:W0:Y:S02]  /*aa00*/  @P2 LDC.64 R10, c[0x0][0x9e8] ;  /* 0x00027a00ff0a2b82 */ /* 0x000e240000000a00 */
[----:B0-----:R-:W-:-:S05]  /*aa10*/  @P2 IMAD.HI.U32 R10, R143, R10, RZ ;  /* 0x0000000a8f0a2227 */ /* 0x001fca00078e00ff */
[----:B------:R-:W-:-:S07]  /*aa20*/  @P2 SHF.R.U32.HI R143, RZ, R11, R10 ;  /* 0x0000000bff8f2219 */ /* 0x000fce000001160a */
.L_x_13739:
[----:B------:R-:W-:Y:S05]  /*aa30*/  BSYNC B0 ;  /* 0x0000000000007941 */ /* 0x000fea0003800000 */
.L_x_13737:
[----:B------:R-:W-:-:S04]  /*aa40*/  IMAD R143, R143, R2, -R0 ;  /* 0x000000028f8f7224 */ /* 0x000fc800078e0a00 */
[----:B------:R-:W-:-:S05]  /*aa50*/  IMAD R143, R16, -0x2, R143 ;  /* 0xfffffffe108f7824 */ /* 0x000fca00078e028f */
[----:B------:R-:W-:Y:S02]  /*aa60*/  VIADDMNMX R8, R143, R2, R8, PT ;  /* 0x000000028f087246 */ /* 0x000fe40003800108 */
[----:B------:R-:W-:-:S07]  /*aa70*/  VIMNMX R12, R12, R143, !PT ;  /* 0x0000008f0c0c7248 */ /* 0x000fce0007fe0100 */
.L_x_13736:
        /* <DEDUP_REMOVED lines=109> */
[-CC-:B------:R-:W-:Y:S01]  /*b150*/  FFMA.FTZ R136, R123, R0.reuse, -R10.reuse ;  /* 0x000000007b887223 */ /* 0x180fe2000001080a */
        /* <DEDUP_REMOVED lines=39> */
[----:B------:R-:W-:Y:S01]  /*b3d0*/  FFMA.FTZ R122, R141, R0, -R10 ;  /* 0x000000008d7a7223 */ /* 0x000fe2000001080a */
[----:B------:R-:W-:Y:S01]  /*b3e0*/  FMNMX.FTZ R14, R43, R14, !PT ;  /* 0x0000000e2b0e7209 */ /* 0x000fe20007810000 */
[----:B------:R0:W-:Y:S01]  /*b3f0*/  MUFU.EX2 R35, R24 ;  /* 0x0000001800237308 */ /* 0x0001e20000000800 */
[----:B------:R-:W-:-:S02]  /*b400*/  ISETP.LT.OR P2, PT, R8, 0x61, P2 ;  /* 0x000000610800780c */ /* 0x000fc40001741670 */
[----:B------:R-:W-:Y:S02]  /*b410*/  FMNMX.FTZ R14, R151, R14, !PT ;  /* 0x0000000e970e7209 */ /* 0x000fe40007810000 */
[----:B------:R-:W-:Y:S02]  /*b420*/  ISETP.GT.AND P5, PT, R12, 0x68, P1 ;  /* 0x000000680c00780c */ /* 0x000fe40000fa4270 */
[----:B------:R-:W-:Y:S01]  /*b430*/  FMNMX.FTZ R11, R47, R14, !PT ;  /* 0x0000000e2f0b7209 */ /* 0x000fe20007810000 */
[----:B------:R-:W-:Y:S01]  /*b440*/  MUFU.EX2 R148, R148 ;  /* 0x0000009400947308 */ /* 0x000fe20000000800 */
[----:B------:R-:W-:Y:S02]  /*b450*/  FSEL R74, R74, -INF , !P2 ;  /* 0xff8000004a4a7808 */ /* 0x000fe40005000000 */
[----:B------:R-:W-:Y:S02]  /*b460*/  FMNMX.FTZ R14, R50, R11, !PT ;  /* 0x0000000b320e7209 */ /* 0x000fe40007810000 */
[----:B------:R-:W-:-:S02]  /*b470*/  ISETP.LT.OR P5, PT, R8, 0x69, P5 ;  /* 0x000000690800780c */ /* 0x000fc40002fa1670 */
[----:B------:R-:W-:Y:S01]  /*b480*/  FMNMX.FTZ R14, R51, R14, !PT ;  /* 0x0000000e330e7209 */ /* 0x000fe20007810000 */
[----:B------:R-:W-:Y:S01]  /*b490*/  MUFU.EX2 R150, R150 ;  /* 0x0000009600967308 */ /* 0x000fe20000000800 */
[----:B------:R-:W-:Y:S01]  /*b4a0*/  FSEL R125, R75, -INF , !P3 ;  /* 0xff8000004b7d7808 */ /* 0x000fe20005800000 */
[--C-:B------:R-:W-:Y:S01]  /*b4b0*/  FFMA.FTZ R75, R61, R0, -R10.reuse ;  /* 0x000000003d4b7223 */ /* 0x100fe2000001080a */
[----:B------:R-:W-:Y:S01]  /*b4c0*/  FMNMX.FTZ R14, R33, R14, !PT ;  /* 0x0000000e210e7209 */ /* 0x000fe20007810000 */
[----:B------:R-:W-:Y:S01]  /*b4d0*/  FFMA.FTZ R61, R73, R0, -R10 ;  /* 0x00000000493d7223 */ /* 0x000fe2000001080a */
[----:B------:R-:W-:Y:S02]  /*b4e0*/  ISETP.GT.AND P2, PT, R12, 0x70, P1 ;  /* 0x000000700c00780c */ /* 0x000fe40000f44270 */
[----:B------:R-:W-:Y:S01]  /*b4f0*/  FMNMX.FTZ R11, R55, R14, !PT ;  /* 0x0000000e370b7209 */ /* 0x000fe20007810000 */
[----:B------:R-:W-:Y:S01]  /*b500*/  MUFU.EX2 R7, R7 ;  /* 0x0000000700077308 */ /* 0x000fe20000000800 */
[----:B------:R-:W-:-:S02]  /*b510*/  FSEL R78, R78, -INF , !P5 ;  /* 0xff8000004e4e7808 */ /* 0x000fc40006800000 */
[----:B------:R-:W-:Y:S02]  /*b520*/  FMNMX.FTZ R14, R58, R11, !PT ;  /* 0x0000000b3a0e7209 */ /* 0x000fe40007810000 */
[C---:B------:R-:W-:Y:S02]  /*b530*/  ISETP.GT.AND P3, PT, R12.reuse, 0x71, P1 ;  /* 0x000000710c00780c */ /* 0x040fe40000f64270 */
[----:B------:R-:W-:Y:S01]  /*b540*/  FMNMX.FTZ R11, R59, R14, !PT ;  /* 0x0000000e3b0b7209 */ /* 0x000fe20007810000 */
[----:B------:R-:W-:Y:S01]  /*b550*/  MUFU.EX2 R144, R144 ;  /* 0x0000009000907308 */ /* 0x000fe20000000800 */
[----:B------:R-:W-:Y:S02]  /*b560*/  ISETP.GT.AND P5, PT, R12, 0x78, P1 ;  /* 0x000000780c00780c */ /* 0x000fe40000fa4270 */
        /* <DEDUP_REMOVED lines=21> */
[----:B------:R-:W-:Y:S02]  /*b6c0*/  FSEL R127, R82, -INF , !P2 ;  /* 0xff800000527f7808 */ /* 0x000fe40005000000 */
[----:B------:R-:W-:Y:S02]  /*b6d0*/  FMNMX.FTZ R12, R78, R11, !PT ;  /* 0x0000000b4e0c7209 */ /* 0x000fe40007810000 */
[----:B------:R-:W-:Y:S02]  /*b6e0*/  ISETP.LT.OR P5, PT, R8, 0x79, P5 ;  /* 0x000000790800780c */ /* 0x000fe40002fa1670 */
[----:B------:R-:W-:Y:S01]  /*b6f0*/  FMNMX.FTZ R12, R79, R12, !PT ;  /* 0x0000000c4f0c7209 */ /* 0x000fe20007810000 */
[----:B------:R-:W-:Y:S01]  /*b700*/  MUFU.EX2 R21, R21 ;  /* 0x0000001500157308 */ /* 0x000fe20000000800 */
[----:B------:R-:W-:-:S02]  /*b710*/  FSEL R83, R83, -INF , !P3 ;  /* 0xff80000053537808 */ /* 0x000fc40005800000 */
[----:B------:R-:W-:Y:S02]  /*b720*/  FMNMX.FTZ R12, R127, R12, !PT ;  /* 0x0000000c7f0c7209 */ /* 0x000fe40007810000 */
[----:B------:R-:W-:Y:S02]  /*b730*/  ISETP.LT.OR P1, PT, R8, 0x7a, P1 ;  /* 0x0000007a0800780c */ /* 0x000fe40000f21670 */
[----:B------:R-:W-:Y:S01]  /*b740*/  FSEL R86, R86, -INF , !P5 ;  /* 0xff80000056567808 */ /* 0x000fe20006800000 */
[----:B------:R-:W-:Y:S01]  /*b750*/  MUFU.EX2 R142, R142 ;  /* 0x0000008e008e7308 */ /* 0x000fe20000000800 */
[----:B------:R-:W-:Y:S02]  /*b760*/  FMNMX.FTZ R11, R83, R12, !PT ;  /* 0x0000000c530b7209 */ /* 0x000fe40007810000 */
[----:B------:R-:W-:Y:S02]  /*b770*/  FSEL R87, R87, -INF , !P1 ;  /* 0xff80000057577808 */ /* 0x000fe40004800000 */
[----:B------:R-:W-:-:S02]  /*b780*/  FMNMX.FTZ R8, R86, R11, !PT ;  /* 0x0000000b56087209 */ /* 0x000fc40007810000 */
[----:B------:R-:W-:Y:S01]  /*b790*/  FSEL R12, R2, RZ, P6 ;  /* 0x000000ff020c7208 */ /* 0x000fe20003000000 */
[----:B------:R-:W-:Y:S01]  /*b7a0*/  MUFU.EX2 R37, R37 ;  /* 0x0000002500257308 */ /* 0x000fe20000000800 */
[----:B------:R-:W-:-:S03]  /*b7b0*/  FMNMX.FTZ R8, R87, R8, !PT ;  /* 0x0000000857087209 */ /* 0x000fc60007810000 */
[----:B------:R-:W-:Y:S01]  /*b7c0*/  FADD.FTZ R69, -R12, R5 ;  /* 0x000000050c457221 */ /* 0x000fe20000010100 */
[----:B------:R-:W-:Y:S01]  /*b7d0*/  FFMA.FTZ R5, R85, R0, -R10 ;  /* 0x0000000055057223 */ /* 0x000fe2000001080a */
[----:B------:R-:W1:Y:S02]  /*b7e0*/  SHFL.BFLY PT, R11, R8, 0x2, 0x1f ;  /* 0x0c401f00080b7f89 */ /* 0x000e6400000e0000 */
        /* <DEDUP_REMOVED lines=9> */
[----:B-1----:R-:W-:Y:S01]  /*b880*/  FMNMX.FTZ R11, R11, R8, !PT ;  /* 0x000000080b0b7209 */ /* 0x002fe20007810000 */
[----:B------:R-:W-:-:S03]  /*b890*/  FMUL.FTZ R8, R69, R0 ;  /* 0x0000000045087220 */ /* 0x000fc60000410000 */
[C---:B------:R-:W-:Y:S01]  /*b8a0*/  FSETP.NEU.FTZ.AND P1, PT, R11.reuse, -INF , PT ;  /* 0xff8000000b00780b */ /* 0x040fe20003f3d000 */
[----:B------:R-:W-:Y:S02]  /*b8b0*/  FMUL.FTZ R10, R11, R0 ;  /* 0x000000000b0a7220 */ /* 0x000fe40000410000 */
[----:B------:R-:W-:Y:S03]  /*b8c0*/  MUFU.EX2 R75, R75 ;  /* 0x0000004b004b7308 */ /* 0x000fe60000000800 */
[----:B------:R-:W-:-:S05]  /*b8d0*/  FSEL R10, R10, RZ, P1 ;  /* 0x000000ff0a0a7208 */ /* 0x000fca0000800000 */
[----:B------:R-:W1:Y:S01]  /*b8e0*/  MUFU.EX2 R8, R8 ;  /* 0x0000000800087308 */ /* 0x000e620000000800 */
        /* <DEDUP_REMOVED lines=9> */
[-CC-:B0-----:R-:W-:Y:S01]  /*b980*/  FFMA.FTZ R24, R147, R0.reuse, -R10.reuse ;  /* 0x0000000093187223 */ /* 0x181fe2000001080a */
[-C--:B------:R-:W-:Y:S01]  /*b990*/  FMUL.FTZ R6, R25, R0.reuse ;  /* 0x0000000019067220 */ /* 0x080fe20000410000 */
[-CC-:B------:R-:W-:Y:S01]  /*b9a0*/  FFMA.FTZ R147, R149, R0.reuse, -R10.reuse ;  /* 0x0000000095937223 */ /* 0x180fe2000001080a */
[-CC-:B------:R-:W-:Y:S01]  /*b9b0*/  FFMA.FTZ R26, R39, R0.reuse, -R10.reuse ;  /* 0x00000000271a7223 */ /* 0x180fe2000001080a */
[-CC-:B------:R-:W-:Y:S01]  /*b9c0*/  FFMA.FTZ R28, R43, R0.reuse, -R10.reuse ;  /* 0x000000002b1c7223 */ /* 0x180fe2000001080a */
[-CC-:B------:R-:W-:Y:S01]  /*b9d0*/  FFMA.FTZ R143, R151, R0.reuse, -R10.reuse ;  /* 0x00000000978f7223 */ /* 0x180fe2000001080a */
[--C-:B------:R-:W-:Y:S01]  /*b9e0*/  FFMA.FTZ R30, R47, R0, -R10.reuse ;  /* 0x000000002f1e7223 */ /* 0x100fe2000001080a */
[----:B------:R-:W0:Y:S01]  /*b9f0*/  MUFU.EX2 R6, R6 ;  /* 0x0000000600067308 */ /* 0x000e220000000800 */
[----:B-1----:R-:W-:Y:S01]  /*ba00*/  FFMA.FTZ R25, R8, R4, R35 ;  /* 0x0000000408197223 */ /* 0x002fe20000010023 */
[-CC-:B------:R-:W-:Y:S01]  /*ba10*/  FFMA.FTZ R137, R50, R0.reuse, -R10.reuse ;  /* 0x0000000032897223 */ /* 0x180fe2000001080a */
[-CC-:B------:R-:W-:Y:S01]  /*ba20*/  FFMA.FTZ R32, R51, R0.reuse, -R10.reuse ;  /* 0x0000000033207223 */ /* 0x180fe2000001080a */
[-CC-:B------:R-:W-:Y:S01]  /*ba30*/  FFMA.FTZ R139, R33, R0.reuse, -R10.reuse ;  /* 0x00000000218b7223 */ /* 0x180fe2000001080a */
[----:B------:R-:W-:Y:S01]  /*ba40*/  FADD.FTZ R25, R148, R25 ;  /* 0x0000001994197221 */ /* 0x000fe20000010000 */
[-CC-:B------:R-:W-:Y:S01]  /*ba50*/  FFMA.FTZ R34, R55, R0.reuse, -R10.reuse ;  /* 0x0000000037227223 */ /* 0x180fe2000001080a */
[-CC-:B------:R-:W-:Y:S01]  /*ba60*/  FFMA.FTZ R133, R58, R0.reuse, -R10.reuse ;  /* 0x000000003a857223 */ /* 0x180fe2000001080a */
[----:B------:R-:W1:Y:S01]  /*ba70*/  MUFU.EX2 R12, R12 ;  /* 0x0000000c000c7308 */ /* 0x000e620000000800 */
[----:B------:R-:W-:Y:S01]  /*ba80*/  FADD.FTZ R4, R150, R25 ;  /* 0x0000001996047221 */ /* 0x000fe20000010000 */
        /* <DEDUP_REMOVED lines=9> */
[----:B------:R-:W-:-:S05]  /*bb20*/  FFMA.FTZ R123, R86, R0, -R10 ;  /* 0x00000000567b7223 */ /* 0x000fca000001080a */
        /* <DEDUP_REMOVED lines=18> */
[----:B------:R-:W-:Y:S01]  /*bc50*/  FADD.FTZ R42, R142, R25 ;  /* 0x000000198e2a7221 */ /* 0x000fe20000010000 */
[----:B------:R-:W-:Y:S01]  /*bc60*/  FFMA.FTZ R25, R74, R0, -R10 ;  /* 0x000000004a197223 */ /* 0x000fe2000001080a */
        /* <DEDUP_REMOVED lines=8> */
[----:B------:R-:W-:Y:S01]  /*bcf0*/  FADD.FTZ R44, R138, R31 ;  /* 0x0000001f8a2c7221 */ /* 0x000fe20000010000 */
[----:B------:R-:W-:Y:S01]  /*bd00*/  FFMA.FTZ R31, R78, R0, -R10 ;  /* 0x000000004e1f7223 */ /* 0x000fe2000001080a */
        /* <DEDUP_REMOVED lines=80> */
.L_x_13740:
        /* <DEDUP_REMOVED lines=75> */
.L_x_13722:
[----:B------:R-:W-:Y:S06]  /*c6c0*/  BAR.ARV 0x8, 0x200 ;  /* 0x0208000000007b1d */ /* 0x000fec0000002000 */
[----:B------:R-:W-:Y:S05]  /*c6d0*/  @!P0 BRA `(.L_x_13742) ;  /* 0x0000000000048947 */ /* 0x000fea0003800000 */
[----:B------:R-:W-:Y:S01]  /*c6e0*/  BPT.TRAP 0x1 ;  /* 0x000000040000795c */ /* 0x000fe20000300000 */
.L_x_13742:
[----:B------:R-:W-:Y:S01]  /*c6f0*/  ULEA UR5, UR36, UR45, 0x3 ;  /* 0x0000002d24057291 */ /* 0x000fe2000f8e183f */
[----:B------:R-:W-:-:S05]  /*c700*/  IMAD.U32 R5, RZ, RZ, UR46 ;  /* 0x0000002eff057e24 */ /* 0x000fca000f8e00ff */
[----:B------:R-:W-:-:S04]  /*c710*/  SHF.L.U32 R5, R5, 0x1f, RZ ;  /* 0x0000001f05057819 */ /* 0x000fc800000006ff */
[----:B------:R0:W1:Y:S01]  /*c720*/  SYNCS.PHASECHK.TRANS64.TRYWAIT P1, [UR5+0x16850], R5 ;  /* 0x01685005ff0075a7 */ /* 0x0000620008020145 */
[----:B------:R-:W-:Y:S05]  /*c730*/  @!P0 BRA `(.L_x_13743) ;  /* 0x0000000000048947 */ /* 0x000fea0003800000 */
[----:B------:R-:W-:Y:S01]  /*c740*/  BPT.TRAP 0x1 ;  /* 0x000000040000795c */ /* 0x000fe20000300000 */
.L_x_13743:
[----:B-1----:R-:W-:Y:S05]  /*c750*/  @P1 BRA `(.L_x_13744) ;  /* 0x0000000000081947 */ /* 0x002fea0003800000 */
[----:B------:R-:W1:Y:S02]  /*c760*/  SYNCS.PHASECHK.TRANS64.TRYWAIT P1, [UR5+0x16850], R5 ;  /* 0x01685005ff0075a7 */ /* 0x000e640008020145 */
[----:B-1----:R-:W-:Y:S05]  /*c770*/  @!P1 BRA `(.L_x_13745) ;  /* 0x00000068002c9947 */ /* 0x002fea0003800000 */
.L_x_13744:
[----:B------:R-:W-:Y:S01]  /*c780*/  UIADD3 UR45, UR45, 0x400, URZ ;  /* 0x000004002d2d7890 */ /* 0x000fe2000fffe03f */
[----:B------:R-:W-:Y:S01]  /*c790*/  WARPGROUP.ARRIVE ;  /* 0x00000000000079c5 */ /* 0x000fe20000000000 */
[----:B------:R-:W-:Y:S01]  /*c7a0*/  UMOV UR7, 0x40000040 ;  /* 0x4000004000077882 */ /* 0x000fe20000000000 */
[----:B01----:R-:W0:Y:S01]  /*c7b0*/  SHFL.BFLY PT, R5, R4, 0x2, 0x1f ;  /* 0x0c401f0004057f89 */ /* 0x003e2200000e0000 */
[----:B------:R-:W-:Y:S01]  /*c7c0*/  USHF.R.U32.HI UR45, URZ, 0x4, UR45 ;  /* 0x000000043f2d7899 */ /* 0x000fe2000801162d */
[----:B------:R-:W-:Y:S01]  /*c7d0*/  CS2R R34, SRZ ;  /* 0x0000000000227805 */ /* 0x000fe2000001ff00 */
[----:B------:R-:W-:Y:S01]  /*c7e0*/  IMAD.MOV.U32 R25, RZ, RZ, -0x800000 ;  /* 0xff800000ff197424 */ /* 0x000fe200078e00ff */
[----:B------:R-:W1:Y:S01]  /*c7f0*/  SHFL.BFLY PT, R6, R3, 0x2, 0x1f ;  /* 0x0c401f0003067f89 */ /* 0x000e6200000e0000 */
[----:B------:R-:W-:Y:S01]  /*c800*/  ULOP3.LUT UR4, UR45, 0x3fff, URZ, 0xc0, !UPT ;  /* 0x00003fff2d047892 */ /* 0x000fe2000f8ec03f */
[----:B------:R-:W-:-:S03]  /*c810*/  IMAD.MOV.U32 R24, RZ, RZ, -0x800000 ;  /* 0xff800000ff187424 */ /* 0x000fc600078e00ff */
[----:B------:R-:W-:-:S07]  /*c820*/  ULEA UR4, UR36, UR4, 0xa ;  /* 0x0000000424047291 */ /* 0x000fce000f8e503f */
[----:B------:R-:W-:Y:S02]  /*c830*/  UMOV UR6, UR4 ;  /* 0x0000000400067c82 */ /* 0x000fe40008000000 */
[----:B------:R-:W-:Y:S01]  /*c840*/  HGMMA.64x64x16.F32 R88, R148, gdesc[UR4].tnspB, R88, gsb0 ;  /* 0x40e0000494587df0 */ /* 0x000fe20008000858 */
[----:B------:R-:W-:Y:S01]  /*c850*/  UIADD3 UR6, UR4, 0x80, URZ ;  /* 0x0000008004067890 */ /* 0x000fe2000fffe03f */
[----:B------:R-:W-:Y:S01]  /*c860*/  UMOV UR7, 0x40000040 ;  /* 0x4000004000077882 */ /* 0x000fe20000000000 */
[----:B0-----:R-:W-:Y:S01]  /*c870*/  FADD.FTZ R5, R5, R4 ;  /* 0x0000000405057221 */ /* 0x001fe20000010000 */
[----:B-1----:R-:W-:-:S04]  /*c880*/  FADD.FTZ R7, R6, R3 ;  /* 0x0000000306077221 */ /* 0x002fc80000010000 */
        /* <DEDUP_REMOVED lines=18> */
[----:B------:R-:W-:Y:S01]  /*c9b0*/  UIADD3 UR6, UR4, 0x100, URZ ;  /* 0x0000010004067890 */ /* 0x000fe2000fffe03f */
[----:B------:R-:W-:Y:S01]  /*c9c0*/  @P2 FFMA.FTZ R24, R5, R11, R6 ;  /* 0x0000000b05182223 */ /* 0x000fe20000010006 */
        /* <DEDUP_REMOVED lines=33> */
.L_x_13746:
        /* <DEDUP_REMOVED lines=42> */
.L_x_13668:
        /* <DEDUP_REMOVED lines=11> */
[----:B------:R-:W-:Y:S01]  /*cf30*/  USHF.R.S32.HI UR12, URZ, 0x1f, UR41 ;  /* 0x0000001f3f0c7899 */ /* 0x000fe20008011429 */
[----:B------:R-:W-:Y:S01]  /*cf40*/  VIADD R47, R17, UR38 ;  /* 0x00000026112f7c36 */ /* 0x000fe20008000000 */
        /* <DEDUP_REMOVED lines=20> */
[----:B------:R-:W-:Y:S01]  /*d090*/  BAR.SYNC.DEFER_BLOCKING 0x1, 0x180 ;  /* 0x0046000000007b1d */ /* 0x000fe20000010000 */
[----:B-1----:R-:W-:Y:S01]  /*d0a0*/  ISETP.NE.AND P1, PT, R30, 0x1, PT ;  /* 0x000000011e00780c */ /* 0x002fe20003f25270 */
[----:B------:R-:W-:-:S04]  /*d0b0*/  IMAD.U32 R36, RZ, RZ, UR8 ;  /* 0x00000008ff247e24 */ /* 0x000fc8000f8e00ff */
[----:B------:R-:W-:Y:S01]  /*d0c0*/  ULDC.64 UR8, c[0x0][0xae8] ;  /* 0x0002ba0000087ab9 */ /* 0x000fe20000000a00 */
[----:B------:R-:W-:Y:S02]  /*d0d0*/  MOV R2, R0 ;  /* 0x0000000000027202 */ /* 0x000fe40000000f00 */
[----:B0-----:R-:W-:Y:S01]  /*d0e0*/  MOV R3, R5 ;  /* 0x0000000500037202 */ /* 0x001fe20000000f00 */
[----:B------:R-:W-:Y:S02]  /*d0f0*/  IMAD R5, R152, 0x40, R22 ;  /* 0x0000004098057824 */ /* 0x000fe400078e0216 */
[--C-:B------:R-:W-:Y:S02]  /*d100*/  IMAD.WIDE R10, R156, 0x2, R2.reuse ;  /* 0x000000029c0a7825 */ /* 0x100fe400078e0202 */
[----:B------:R-:W0:Y:S02]  /*d110*/  @P1 LDC R20, c[0x0][0xbec] ;  /* 0x0002fb00ff141b82 */ /* 0x000e240000000800 */
[----:B------:R-:W-:Y:S01]  /*d120*/  IMAD.WIDE R2, R5, 0x2, R2 ;  /* 0x0000000205027825 */ /* 0x000fe200078e0202 */
[----:B------:R-:W-:-:S02]  /*d130*/  LOP3.LUT R4, R10, 0x380, RZ, 0xc0, !PT ;  /* 0x000003800a047812 */ /* 0x000fc400078ec0ff */
[----:B------:R-:W-:Y:S02]  /*d140*/  IADD3 R39, P0, R10, 0x60, RZ ;  /* 0x000000600a277810 */ /* 0x000fe40007f1e0ff */
[----:B------:R-:W-:Y:S01]  /*d150*/  SHF.R.U64 R5, R4, 0x3, RZ ;  /* 0x0000000304057819 */ /* 0x000fe200000012ff */
[----:B------:R-:W1:Y:S01]  /*d160*/  @P1 LDC R45, c[0x0][0xbf0] ;  /* 0x0002fc00ff2d1b82 */ /* 0x000e620000000800 */
[----:B------:R-:W-:Y:S01]  /*d170*/  LOP3.LUT R4, R39, 0x380, RZ, 0xc0, !PT ;  /* 0x0000038027047812 */ /* 0x000fe200078ec0ff */
[----:B------:R-:W-:Y:S01]  /*d180*/  IMAD.X R9, RZ, RZ, R11, P0 ;  /* 0x000000ffff097224 */ /* 0x000fe200000e060b */
[----:B------:R-:W-:Y:S02]  /*d190*/  IADD3 R27, P3, R10, 0x20, RZ ;  /* 0x000000200a1b7810 */ /* 0x000fe40007f7e0ff */
[----:B------:R-:W-:Y:S02]  /*d1a0*/  SHF.R.U64 R4, R4, 0x3, RZ ;  /* 0x0000000304047819 */ /* 0x000fe400000012ff */
[----:B------:R-:W-:-:S02]  /*d1b0*/  IADD3 R31, P2, R10, 0x40, RZ ;  /* 0x000000400a1f7810 */ /* 0x000fc40007f5e0ff */
[----:B------:R-:W-:Y:S02]  /*d1c0*/  LOP3.LUT R8, R4, R39, RZ, 0x3c, !PT ;  /* 0x0000002704087212 */ /* 0x000fe400078e3cff */
[----:B------:R-:W-:Y:S01]  /*d1d0*/  LOP3.LUT R4, R27, 0x380, RZ, 0xc0, !PT ;  /* 0x000003801b047812 */ /* 0x000fe200078ec0ff */
[----:B------:R-:W-:Y:S01]  /*d1e0*/  IMAD.X R7, RZ, RZ, R11, P2 ;  /* 0x000000ffff077224 */ /* 0x000fe200010e060b */
[----:B------:R-:W-:Y:S02]  /*d1f0*/  LOP3.LUT R6, R31, 0x380, RZ, 0xc0, !PT ;  /* 0x000003801f067812 */ /* 0x000fe400078ec0ff */
[----:B------:R-:W-:Y:S01]  /*d200*/  SHF.R.U64 R4, R4, 0x3, RZ ;  /* 0x0000000304047819 */ /* 0x000fe200000012ff */
[----:B0-----:R-:W-:Y:S01]  /*d210*/  @P1 IMAD.HI.U32 R20, R47, R20, RZ ;  /* 0x000000142f141227 */ /* 0x001fe200078e00ff */
[----:B------:R-:W-:Y:S02]  /*d220*/  SHF.R.U64 R6, R6, 0x3, RZ ;  /* 0x0000000306067819 */ /* 0x000fe400000012ff */
[----:B------:R-:W-:-:S02]  /*d230*/  IADD3 R39, P2, R2, 0x3000, RZ ;  /* 0x0000300002277810 */ /* 0x000fc40007f5e0ff */
[----:B------:R-:W-:Y:S01]  /*d240*/  LOP3.LUT R4, R4, R27, RZ, 0x3c, !PT ;  /* 0x0000001b04047212 */ /* 0x000fe200078e3cff */
[----:B------:R-:W-:Y:S01]  /*d250*/  IMAD.MOV.U32 R27, RZ, RZ, R47 ;  /* 0x000000ffff1b7224 */ /* 0x000fe200078e002f */
[----:B------:R-:W-:Y:S01]  /*d260*/  LOP3.LUT R6, R6, R31, RZ, 0x3c, !PT ;  /* 0x0000001f06067212 */ /* 0x000fe200078e3cff */
[----:B------:R-:W-:Y:S01]  /*d270*/  IMAD.X R21, RZ, RZ, R3, P2 ;  /* 0x000000ffff157224 */ /* 0x000fe200010e0603 */
[----:B------:R-:W-:Y:S02]  /*d280*/  LOP3.LUT R31, R39, 0x380, RZ, 0xc0, !PT ;  /* 0x00000380271f7812 */ /* 0x000fe400078ec0ff */
[----:B-1----:R-:W-:Y:S02]  /*d290*/  @P1 SHF.R.U32.HI R27, RZ, R45, R20 ;  /* 0x0000002dff1b1219 */ /* 0x002fe40000011614 */
[----:B------:R-:W-:Y:S02]  /*d2a0*/  SHF.R.U64 R20, R31, 0x3, RZ ;  /* 0x000000031f147819 */ /* 0x000fe400000012ff */
[----:B------:R-:W-:Y:S01]  /*d2b0*/  LOP3.LUT R10, R5, R10, RZ, 0x3c, !PT ;  /* 0x0000000a050a7212 */ /* 0x000fe200078e3cff */
[----:B------:R-:W-:Y:S01]  /*d2c0*/  IMAD.MOV R31, RZ, RZ, -R27 ;  /* 0x000000ffff1f7224 */ /* 0x000fe200078e0a1b */
[----:B------:R-:W-:Y:S01]  /*d2d0*/  MOV R40, R8 ;  /* 0x0000000800287202 */ /* 0x000fe20000000f00 */
[----:B------:R-:W-:Y:S01]  /*d2e0*/  IMAD.X R5, RZ, RZ, R11, P3 ;  /* 0x000000ffff057224 */ /* 0x000fe200018e060b */
[----:B------:R-:W-:Y:S01]  /*d2f0*/  MOV R44, R10 ;  /* 0x0000000a002c7202 */ /* 0x000fe20000000f00 */
[----:B------:R-:W-:Y:S01]  /*d300*/  IMAD R31, R30, R31, R47 ;  /* 0x0000001f1e1f7224 */ /* 0x000fe200078e022f */
[----:B------:R-:W-:-:S02]  /*d310*/  SHF.R.S32.HI R11, RZ, 0x1f, R27 ;  /* 0x0000001fff0b7819 */ /* 0x000fc4000001141b */
[----:B------:R-:W-:Y:S02]  /*d320*/  IADD3 R10, P0, R27, UR6, RZ ;  /* 0x000000061b0a7c10 */ /* 0x000fe4000ff1e0ff */
[----:B------:R-:W-:Y:S02]  /*d330*/  SHF.R.S32.HI R27, RZ, 0x1f, R31 ;  /* 0x0000001fff1b7819 */ /* 0x000fe4000001141f */
[----:B------:R-:W-:Y:S01]  /*d340*/  IADD3.X R11, R11, UR7, R36, P0, !PT ;  /* 0x000000070b0b7c10 */ /* 0x000fe200087fe424 */
[----:B------:R-:W-:Y:S01]  /*d350*/  ULDC.64 UR6, c[0x0][0xb88] ;  /* 0x0002e20000067ab9 */ /* 0x000fe20000000a00 */
[----:B------:R-:W-:Y:S01]  /*d360*/  IADD3 R43, P3, R2, 0x1800, RZ ;  /* 0x00001800022b7810 */ /* 0x000fe20007f7e0ff */
[----:B------:R-:W-:Y:S01]  /*d370*/  IMAD R8, R27, UR6, RZ ;  /* 0x000000061b087c24 */ /* 0x000fe2000f8e02ff */
[----:B------:R-:W-:Y:S01]  /*d380*/  MOV R42, R6 ;  /* 0x00000006002a7202 */ /* 0x000fe20000000f00 */
[----:B------:R-:W-:Y:S01]  /*d390*/  IMAD.WIDE.U32 R6, R31, UR6, R10 ;  /* 0x000000061f067c25 */ /* 0x000fe2000f8e000a */
[----:B------:R-:W-:-:S02]  /*d3a0*/  LOP3.LUT R28, R43, 0x380, RZ, 0xc0, !PT ;  /* 0x000003802b1c7812 */ /* 0x000fc400078ec0ff */
[----:B------:R-:W-:Y:S01]  /*d3b0*/  LOP3.LUT P0, RZ, R153, 0x3, RZ, 0xc0, !PT ;  /* 0x0000000399ff7812 */ /* 0x000fe2000780c0ff */
[----:B------:R-:W-:Y:S01]  /*d3c0*/  IMAD R9, R31, UR7, R8 ;  /* 0x000000071f097c24 */ /* 0x000fe2000f8e0208 */
[----:B------:R-:W-:Y:S01]  /*d3d0*/  ULDC.64 UR6, c[0x0][0xb50] ;  /* 0x0002d40000067ab9 */ /* 0x000fe20000000a00 */
[----:B------:R-:W-:Y:S01]  /*d3e0*/  VIADD R10, R155, UR38 ;  /* 0x000000269b0a7c36 */ /* 0x000fe20008000000 */
[----:B------:R-:W-:Y:S01]  /*d3f0*/  SHF.R.U64 R28, R28, 0x3, RZ ;  /* 0x000000031c1c7819 */ /* 0x000fe200000012ff */
[----:B------:R-:W-:Y:S01]  /*d400*/  IMAD R31, R30, UR5, RZ ;  /* 0x000000051e1f7c24 */ /* 0x000fe2000f8e02ff */
[----:B------:R-:W-:Y:S01]  /*d410*/  LEA R36, P5, R6, UR6, 0x2 ;  /* 0x0000000606247c11 */ /* 0x000fe2000f8a10ff */
[----:B------:R-:W-:Y:S01]  /*d420*/  IMAD.IADD R7, R7, 0x1, R9 ;  /* 0x0000000107077824 */ /* 0x000fe200078e0209 */
[----:B------:R-:W-:Y:S01]  /*d430*/  LOP3.LUT R28, R28, R43, RZ, 0x3c, !PT ;  /* 0x0000002b1c1c7212 */ /* 0x000fe200078e3cff */
[C---:B------:R-:W-:Y:S01]  /*d440*/  VIADD R8, R10.reuse, 0x8 ;  /* 0x000000080a087836 */ /* 0x040fe20000000000 */
[----:B------:R-:W-:Y:S01]  /*d450*/  MOV R43, R4 ;  /* 0x00000004002b7202 */ /* 0x000fe20000000f00 */
[----:B------:R-:W-:Y:S01]  /*d460*/  SHFL.IDX PT, R38, R36, 0x1, 0x1c1f ;  /* 0x003c1f0024267f89 */ /* 0x000fe200000e0000 */
[----:B------:R-:W-:Y:S01]  /*d470*/  ISETP.GE.OR P4, PT, R10, R31, P0 ;  /* 0x0000001f0a00720c */ /* 0x000fe20000786670 */
[----:B------:R-:W-:Y:S01]  /*d480*/  IMAD.X R29, RZ, RZ, R3, P3 ;  /* 0x000000ffff1d7224 */ /* 0x000fe200018e0603 */
[----:B------:R-:W-:-:S02]  /*d490*/  LEA.HI.X R45, R6, UR7, R7, 0x2, P5 ;  /* 0x00000007062d7c11 */ /* 0x000fc4000a8f1407 */
[----:B------:R-:W-:Y:S02]  /*d4a0*/  ISETP.GE.OR P0, PT, R8, R31, P0 ;  /* 0x0000001f0800720c */ /* 0x000fe40000706670 */
[----:B------:R-:W-:Y:S01]  /*d4b0*/  F2FP.F16.F32.PACK_AB R4, R89, R26 ;  /* 0x0000001a5904723e */ /* 0x000fe200000000ff */
[----:B------:R-:W-:Y:S01]  /*d4c0*/  SHFL.IDX PT, R27, R45, RZ, 0x1c1f ;  /* 0x001c1fff2d1b7589 */ /* 0x000fe200000e0000 */
[----:B------:R-:W-:Y:S02]  /*d4d0*/  F2FP.F16.F32.PACK_AB R5, R91, R90 ;  /* 0x0000005a5b05723e */ /* 0x000fe400000000ff */
[----:B------:R-:W-:Y:S01]  /*d4e0*/  F2FP.F16.F32.PACK_AB R6, R93, R92 ;  /* 0x0000005c5d06723e */ /* 0x000fe200000000ff */
[----:B------:R0:W1:Y:S01]  /*d4f0*/  SHFL.IDX PT, R26, R36, RZ, 0x1c1f ;  /* 0x001c1fff241a7589 */ /* 0x00006200000e0000 */
[----:B------:R-:W-:Y:S02]  /*d500*/  F2FP.F16.F32.PACK_AB R7, R95, R94 ;  /* 0x0000005e5f07723e */ /* 0x000fe400000000ff */
[----:B------:R-:W-:-:S02]  /*d510*/  F2FP.F16.F32.PACK_AB R8, R97, R96 ;  /* 0x000000606108723e */ /* 0x000fc400000000ff */
[----:B------:R-:W-:Y:S01]  /*d520*/  F2FP.F16.F32.PACK_AB R9, R99, R98 ;  /* 0x000000626309723e */ /* 0x000fe200000000ff */
[----:B------:R-:W-:Y:S01]  /*d530*/  STSM.16.M88.4 [R44], R4 ;  /* 0x000000042c007844 */ /* 0x000fe20000000200 */
[----:B------:R-:W-:Y:S02]  /*d540*/  F2FP.F16.F32.PACK_AB R10, R101, R100 ;  /* 0x00000064650a723e */ /* 0x000fe400000000ff */
[----:B------:R-:W-:Y:S02]  /*d550*/  F2FP.F16.F32.PACK_AB R11, R103, R102 ;  /* 0x00000066670b723e */ /* 0x000fe400000000ff */
[----:B------:R-:W-:Y:S02]  /*d560*/  LOP3.LUT R20, R20, R39, RZ, 0x3c, !PT ;  /* 0x0000002714147212 */ /* 0x000fe400078e3cff */
[----:B------:R-:W2:Y:S01]  /*d570*/  SHFL.IDX PT, R39, R45, 0x1, 0x1c1f ;  /* 0x003c1f002d277f89 */ /* 0x000ea200000e0000 */
[----:B------:R-:W-:-:S03]  /*d580*/  LOP3.LUT R37, R2, 0x380, RZ, 0xc0, !PT ;  /* 0x0000038002257812 */ /* 0x000fc600078ec0ff */
[----:B------:R3:W-:Y:S01]  /*d590*/  STSM.16.M88.4 [R43], R8 ;  /* 0x000000082b007844 */ /* 0x0007e20000000200 */
[----:B------:R-:W-:-:S03]  /*d5a0*/  SHF.R.U64 R37, R37, 0x3, RZ ;  /* 0x0000000325257819 */ /* 0x000fc600000012ff */
[----:B------:R4:W-:Y:S01]  /*d5b0*/  STSM.16.M88.4 [R42], R12 ;  /* 0x0000000c2a007844 */ /* 0x0009e20000000200 */
[----:B0-----:R-:W-:Y:S01]  /*d5c0*/  LOP3.LUT R36, R37, R2, RZ, 0x3c, !PT ;  /* 0x0000000225247212 */ /* 0x001fe200078e3cff */
[----:B------:R-:W-:Y:S02]  /*d5d0*/  IMAD.MOV.U32 R37, RZ, RZ, R3 ;  /* 0x000000ffff257224 */ /* 0x000fe400078e0003 */
[----:B------:R0:W-:Y:S01]  /*d5e0*/  STSM.16.M88.4 [R40], R32 ;  /* 0x0000002028007844 */ /* 0x0001e20000000200 */
[----:B------:R-:W-:Y:S06]  /*d5f0*/  BAR.SYNC.DEFER_BLOCKING 0x1, 0x180 ;  /* 0x0046000000007b1d */ /* 0x000fec0000010000 */
[----:B-1----:R1:W-:Y:S04]  /*d600*/  @!P4 ST.E desc[UR52][R26.64], R25 ;  /* 0x000000191a00c985 */ /* 0x0023e8000c101934 */
[----:B--2---:R2:W-:Y:S04]  /*d610*/  @!P0 ST.E desc[UR52][R38.64], R24 ;  /* 0x0000001826008985 */ /* 0x0045e8000c101934 */
[----:B------:R-:W2:Y:S04]  /*d620*/  LD.E.128 R4, desc[UR52][R36.64] ;  /* 0x0000003424047980 */ /* 0x000ea8000c101d00 */
[----:B---3--:R3:W2:Y:S04]  /*d630*/  LD.E.128 R8, desc[UR52][R28.64] ;  /* 0x000000341c087980 */ /* 0x0086a8000c101d00 */
[----:B----4-:R4:W4:Y:S01]  /*d640*/  LD.E.128 R12, desc[UR52][R20.64] ;  /* 0x00000034140c7980 */ /* 0x010922000c101d00 */
[----:B0-----:R-:W-:-:S04]  /*d650*/  IADD3 R33, P0, R2, 0x4800, RZ ;  /* 0x0000480002217810 */ /* 0x001fc80007f1e0ff */
[----:B------:R-:W-:Y:S01]  /*d660*/  LOP3.LUT R2, R33, 0x380, RZ, 0xc0, !PT ;  /* 0x0000038021027812 */ /* 0x000fe200078ec0ff */
[----:B-1----:R-:W-:Y:S02]  /*d670*/  IMAD.X R27, RZ, RZ, R3, P0 ;  /* 0x000000ffff1b7224 */ /* 0x002fe400000e0603 */
[----:B------:R-:W0:Y:S01]  /*d680*/  @P1 LDC R3, c[0x0][0xbec] ;  /* 0x0002fb00ff031b82 */ /* 0x000e220000000800 */
[----:B------:R-:W-:-:S04]  /*d690*/  SHF.R.U64 R2, R2, 0x3, RZ ;  /* 0x0000000302027819 */ /* 0x000fc800000012ff */
[----:B------:R-:W-:-:S03]  /*d6a0*/  LOP3.LUT R26, R2, R33, RZ, 0x3c, !PT ;  /* 0x00000021021a7212 */ /* 0x000fc600078e3cff */
[----:B------:R-:W1:Y:S01]  /*d6b0*/  @P1 LDC R33, c[0x0][0xbf0] ;  /* 0x0002fc00ff211b82 */ /* 0x000e620000000800 */
[----:B------:R-:W-:Y:S01]  /*d6c0*/  IMAD R2, R18, 0x30, R152 ;  /* 0x0000003012027824 */ /* 0x000fe200078e0298 */
[----:B------:R-:W-:Y:S02]  /*d6d0*/  UIMAD UR5, UR12, UR8, URZ ;  /* 0x000000080c0572a4 */ /* 0x000fe4000f8e023f */
[----:B------:R-:W-:Y:S01]  /*d6e0*/  UIMAD.WIDE.U32 UR6, UR41, UR8, URZ ;  /* 0x00000008290672a5 */ /* 0x000fe2000f8e003f */
[----:B---3--:R-:W-:Y:S01]  /*d6f0*/  VIADD R28, R2, UR38 ;  /* 0x00000026021c7c36 */ /* 0x008fe20008000000 */
[----:B------:R-:W-:Y:S01]  /*d700*/  UIMAD UR5, UR41, UR9, UR5 ;  /* 0x00000009290572a4 */ /* 0x000fe2000f8e0205 */
[----:B------:R-:W-:Y:S01]  /*d710*/  VIADD R34, R152, UR38 ;  /* 0x0000002698227c36 */ /* 0x000fe20008000000 */
[----:B------:R-:W-:Y:S01]  /*d720*/  UIMAD UR8, UR13, UR10, URZ ;  /* 0x0000000a0d0872a4 */ /* 0x000fe2000f8e023f */
[----:B--2---:R-:W5:Y:S01]  /*d730*/  LD.E.128 R24, desc[UR52][R26.64] ;  /* 0x000000341a187980 */ /* 0x004f62000c101d00 */
[----:B------:R-:W-:Y:S01]  /*d740*/  UIADD3 UR7, UR7, UR5, URZ ;  /* 0x0000000507077290 */ /* 0x000fe2000fffe03f */
[----:B----4-:R-:W-:Y:S01]  /*d750*/  IMAD.MOV.U32 R21, RZ, RZ, R28 ;  /* 0x000000ffff157224 */ /* 0x010fe200078e001c */
[----:B------:R-:W-:Y:S01]  /*d760*/  UIMAD UR5, UR39, UR11, UR8 ;  /* 0x0000000b270572a4 */ /* 0x000fe2000f8e0208 */
[----:B------:R-:W-:Y:S01]  /*d770*/  @!PT LDS RZ, [RZ] ;  /* 0x00000000fffff984 */ /* 0x000fe20000000800 */
[----:B------:R-:W-:Y:S01]  /*d780*/  @!PT LDS RZ, [RZ] ;  /* 0x00000000fffff984 */ /* 0x000fe20000000800 */
[----:B------:R-:W-:Y:S01]  /*d790*/  @!PT LDS RZ, [RZ] ;  /* 0x00000000fffff984 */ /* 0x000fe20000000800 */
[----:B------:R-:W-:Y:S01]  /*d7a0*/  @!PT LDS RZ, [RZ] ;  /* 0x00000000fffff984 */ /* 0x000fe20000000800 */
[----:B------:R2:W-:Y:S06]  /*d7b0*/  MEMBAR.ALL.CTA ;  /* 0x0000000000007992 */ /* 0x0005ec0000008000 */
[----:B--2---:R-:W2:Y:S01]  /*d7c0*/  FENCE.VIEW.ASYNC.S ;  /* 0x00000000000073c6 */ /* 0x004ea20000000000 */
[----:B------:R-:W-:Y:S01]  /*d7d0*/  UIMAD.WIDE.U32 UR6, UR39, UR10, UR6 ;  /* 0x0000000a270672a5 */ /* 0x000fe2000f8e0006 */
[----:B------:R-:W-:Y:S01]  /*d7e0*/  VIADD R0, R0, 0x16820 ;  /* 0x0001682000007836 */ /* 0x000fe20000000000 */
[----:B------:R-:W-:Y:S01]  /*d7f0*/  ULDC.64 UR8, c[0x0][0xae0] ;  /* 0x0002b80000087ab9 */ /* 0x000fe20000000a00 */
[----:B0-----:R-:W-:Y:S01]  /*d800*/  @P1 IMAD.HI.U32 R2, R28, R3, RZ ;  /* 0x000000031c021227 */ /* 0x001fe200078e00ff */
[----:B------:R-:W-:-:S02]  /*d810*/  UIADD3 UR5, UR7, UR5, URZ ;  /* 0x0000000507057290 */ /* 0x000fc4000fffe03f */
[----:B------:R-:W-:Y:S01]  /*d820*/  PRMT R0, RZ, 0x654, R0 ;  /* 0x00000654ff007816 */ /* 0x000fe20000000000 */
[----:B------:R-:W-:Y:S01]  /*d830*/  IMAD.U32 R3, RZ, RZ, UR7 ;  /* 0x00000007ff037e24 */ /* 0x000fe2000f8e00ff */
[----:B-1----:R-:W-:Y:S01]  /*d840*/  @P1 SHF.R.U32.HI R21, RZ, R33, R2 ;  /* 0x00000021ff151219 */ /* 0x002fe20000011602 */
[----:B------:R-:W-:Y:S01]  /*d850*/  IMAD.U32 R2, RZ, RZ, UR6 ;  /* 0x00000006ff027e24 */ /* 0x000fe2000f8e00ff */
[----:B------:R-:W-:Y:S01]  /*d860*/  ULDC.64 UR6, c[0x0][0xad8] ;  /* 0x0002b60000067ab9 */ /* 0x000fe20000000a00 */
[----:B------:R-:W-:Y:S01]  /*d870*/  IMAD.U32 R3, RZ, RZ, UR5 ;  /* 0x00000005ff037e24 */ /* 0x000fe2000f8e00ff */
[--C-:B------:R-:W-:Y:S01]  /*d880*/  SHF.R.S32.HI R20, RZ, 0x1f, R21.reuse ;  /* 0x0000001fff147819 */ /* 0x100fe20000011415 */
[----:B------:R-:W-:Y:S01]  /*d890*/  IMAD.MOV R29, RZ, RZ, -R21 ;  /* 0x000000ffff1d7224 */ /* 0x000fe200078e0a15 */
[----:B------:R-:W-:Y:S01]  /*d8a0*/  ULDC UR5, c[0x0][0xac8] ;  /* 0x0002b20000057ab9 */ /* 0x000fe20000000800 */
[----:B------:R-:W-:-:S04]  /*d8b0*/  IMAD.WIDE.U32 R2, R21, UR8, R2 ;  /* 0x0000000815027c25 */ /* 0x000fc8000f8e0002 */
[----:B------:R-:W-:Y:S02]  /*d8c0*/  IMAD R20, R20, UR8, RZ ;  /* 0x0000000814147c24 */ /* 0x000fe4000f8e02ff */
[----:B------:R-:W-:Y:S01]  /*d8d0*/  IMAD R29, R30, R29, R28 ;  /* 0x0000001d1e1d7224 */ /* 0x000fe200078e021c */
[----:B--2---:R0:W-:Y:S01]  /*d8e0*/  SYNCS.ARRIVE.TRANS64.RED.A1T0 RZ, [R0+URZ], RZ ;  /* 0x000000ff00ff79a7 */ /* 0x0041e2000810043f */
[----:B------:R-:W-:-:S03]  /*d8f0*/  IMAD R33, R21, UR9, R20 ;  /* 0x0000000915217c24 */ /* 0x000fc6000f8e0214 */
[----:B------:R-:W-:Y:S01]  /*d900*/  SHF.R.S32.HI R20, RZ, 0x1f, R29 ;  /* 0x0000001fff147819 */ /* 0x000fe2000001141d */
[----:B------:R-:W-:Y:S02]  /*d910*/  IMAD.IADD R3, R3, 0x1, R33 ;  /* 0x0000000103037824 */ /* 0x000fe400078e0221 */
[----:B0-----:R-:W-:Y:S02]  /*d920*/  VIADD R0, R34, 0x90 ;  /* 0x0000009022007836 */ /* 0x001fe40000000000 */
[----:B------:R-:W-:Y:S02]  /*d930*/  IMAD R20, R20, UR6, RZ ;  /* 0x0000000614147c24 */ /* 0x000fe4000f8e02ff */
[----:B------:R-:W-:-:S04]  /*d940*/  IMAD.WIDE.U32 R2, R29, UR6, R2 ;  /* 0x000000061d027c25 */ /* 0x000fc8000f8e0002 */
[----:B------:R-:W-:Y:S01]  /*d950*/  IMAD R21, R29, UR7, R20 ;  /* 0x000000071d157c24 */ /* 0x000fe2000f8e0214 */
[----:B------:R-:W-:Y:S01]  /*d960*/  ULDC.64 UR6, c[0x0][0xa80] ;  /* 0x0002a00000067ab9 */ /* 0x000fe20000000a00 */
[----:B------:R-:W-:Y:S01]  /*d970*/  VIADD R20, R34, 0x60 ;  /* 0x0000006022147836 */ /* 0x000fe20000000000 */
[----:B------:R-:W-:Y:S01]  /*d980*/  LEA R30, P0, R2, UR6, 0x1 ;  /* 0x00000006021e7c11 */ /* 0x000fe2000f8008ff */
[----:B------:R-:W-:-:S04]  /*d990*/  IMAD.IADD R3, R3, 0x1, R21 ;  /* 0x0000000103037824 */ /* 0x000fc800078e0215 */
[----:B------:R-:W0:Y:S01]  /*d9a0*/  SHFL.IDX PT, R21, R30, RZ, 0x181f ;  /* 0x00181fff1e157589 */ /* 0x000e2200000e0000 */
[----:B------:R-:W-:Y:S01]  /*d9b0*/  LEA.HI.X R32, R2, UR7, R3, 0x1, P0 ;  /* 0x0000000702207c11 */ /* 0x000fe200080f0c03 */
[----:B------:R-:W-:Y:S01]  /*d9c0*/  VIADD R2, R34, 0x30 ;  /* 0x0000003022027836 */ /* 0x000fe20000000000 */
[----:B------:R-:W-:Y:S01]  /*d9d0*/  ISETP.GE.AND P0, PT, R22, UR5, PT ;  /* 0x0000000516007c0c */ /* 0x000fe2000bf06270 */
[----:B------:R-:W1:Y:S03]  /*d9e0*/  SHFL.IDX PT, R33, R30, 0x1, 0x181f ;  /* 0x00381f001e217f89 */ /* 0x000e6600000e0000 */
[-C--:B------:R-:W-:Y:S01]  /*d9f0*/  ISETP.GE.OR P1, PT, R34, R31.reuse, P0 ;  /* 0x0000001f2200720c */ /* 0x080fe20000726670 */
[----:B------:R-:W2:Y:S01]  /*da00*/  SHFL.IDX PT, R37, R30, 0x2, 0x181f ;  /* 0x00581f001e257f89 */ /* 0x000ea200000e0000 */
[-C--:B------:R-:W-:Y:S02]  /*da10*/  ISETP.GE.OR P2, PT, R2, R31.reuse, P0 ;  /* 0x0000001f0200720c */ /* 0x080fe40000746670 */
[-C--:B------:R-:W-:Y:S01]  /*da20*/  ISETP.GE.OR P3, PT, R20, R31.reuse, P0 ;  /* 0x0000001f1400720c */ /* 0x080fe20000766670 */
[----:B------:R-:W3:Y:S01]  /*da30*/  SHFL.IDX PT, R3, R32, RZ, 0x181f ;  /* 0x00181fff20037589 */ /* 0x000ee200000e0000 */
[----:B------:R-:W-:-:S03]  /*da40*/  ISETP.GE.OR P0, PT, R0, R31, P0 ;  /* 0x0000001f0000720c */ /* 0x000fc60000706670 */
[----:B------:R-:W4:Y:S04]  /*da50*/  SHFL.IDX PT, R29, R32, 0x1, 0x181f ;  /* 0x00381f00201d7f89 */ /* 0x000f2800000e0000 */
[----:B------:R-:W4:Y:S01]  /*da60*/  SHFL.IDX PT, R35, R32, 0x2, 0x181f ;  /* 0x00581f0020237f89 */ /* 0x000f2200000e0000 */
[----:B0-----:R-:W-:-:S03]  /*da70*/  @!P1 LEA R2, P4, R22, R21, 0x1 ;  /* 0x0000001516029211 */ /* 0x001fc600078808ff */
[----:B------:R-:W0:Y:S01]  /*da80*/  SHFL.IDX PT, R32, R32, 0x3, 0x181f ;  /* 0x00781f0020207f89 */ /* 0x000e2200000e0000 */
[----:B-1----:R-:W-:-:S03]  /*da90*/  @!P2 LEA R20, P5, R22, R33, 0x1 ;  /* 0x000000211614a211 */ /* 0x002fc600078a08ff */
[----:B------:R1:W0:Y:S01]  /*daa0*/  SHFL.IDX PT, R33, R30, 0x3, 0x181f ;  /* 0x00781f001e217f89 */ /* 0x00022200000e0000 */
[C---:B--2---:R-:W-:Y:S02]  /*dab0*/  @!P3 LEA R28, P6, R22.reuse, R37, 0x1 ;  /* 0x00000025161cb211 */ /* 0x044fe400078c08ff */
[C-C-:B---3--:R-:W-:Y:S02]  /*dac0*/  @!P1 LEA.HI.X R3, R22.reuse, R3, R157.reuse, 0x1, P4 ;  /* 0x0000000316039211 */ /* 0x148fe400020f0c9d */
[C-C-:B----4-:R-:W-:Y:S02]  /*dad0*/  @!P2 LEA.HI.X R21, R22.reuse, R29, R157.reuse, 0x1, P5 ;  /* 0x0000001d1615a211 */ /* 0x150fe400028f0c9d */
[----:B------:R-:W-:Y:S01]  /*dae0*/  @!P3 LEA.HI.X R29, R22, R35, R157, 0x1, P6 ;  /* 0x00000023161db211 */ /* 0x000fe200030f0c9d */
[----:B------:R1:W-:Y:S04]  /*daf0*/  @!P1 ST.E.128 desc[UR52][R2.64], R4 ;  /* 0x0000000402009985 */ /* 0x0003e8000c101d34 */
[----:B------:R1:W-:Y:S04]  /*db00*/  @!P2 ST.E.128 desc[UR52][R20.64], R8 ;  /* 0x000000081400a985 */ /* 0x0003e8000c101d34 */
[----:B------:R1:W-:Y:S01]  /*db10*/  @!P3 ST.E.128 desc[UR52][R28.64], R12 ;  /* 0x0000000c1c00b985 */ /* 0x0003e2000c101d34 */
[----:B0-----:R-:W-:Y:S05]  /*db20*/  @P0 BRA `(.L_x_13749) ;  /* 0x0000000400ec0947 */ /* 0x001fea0003800000 */
[----:B-1----:R-:W-:-:S04]  /*db30*/  LEA R2, P0, R22, R33, 0x1 ;  /* 0x0000002116027211 */ /* 0x002fc800078008ff */
[----:B------:R-:W-:-:S05]  /*db40*/  LEA.HI.X R3, R22, R32, R157, 0x1, P0 ;  /* 0x0000002016037211 */ /* 0x000fca00000f0c9d */
[----:B-----5:R0:W-:Y:S01]  /*db50*/  ST.E.128 desc[UR52][R2.64], R24 ;  /* 0x0000001802007985 */ /* 0x0201e2000c101d34 */
[----:B------:R-:W-:Y:S05]  /*db60*/  BRA `(.L_x_13749) ;  /* 0x0000000400dc7947 */ /* 0x000fea0003800000 */
.L_x_13748:
[----:B------:R-:W0:Y:S01]  /*db70*/  LDC R10, c[0x0][0xbe8] ;  /* 0x0002fa00ff0a7b82 */ /* 0x000e220000000800 */
[----:B------:R-:W1:Y:S01]  /*db80*/  S2R R0, SR_TID.X ;  /* 0x0000000000007919 */ /* 0x000e620000002100 */
[----:B------:R-:W-:Y:S01]  /*db90*/  USHF.R.S32.HI UR8, URZ, 0x1f, UR41 ;  /* 0x0000001f3f087899 */ /* 0x000fe20008011429 */
[----:B------:R-:W-:Y:S01]  /*dba0*/  BSSY B1, `(.L_x_13750) ;  /* 0x0000031000017945 */ /* 0x000fe20003800000 */
[----:B------:R-:W-:Y:S01]  /*dbb0*/  USHF.R.S32.HI UR9, URZ, 0x1f, UR39 ;  /* 0x0000001f3f097899 */ /* 0x000fe20008011427 */
[----:B------:R-:W-:Y:S01]  /*dbc0*/  IMAD R6, R18, 0x30, R152 ;  /* 0x0000003012067824 */ /* 0x000fe200078e0298 */
        /* <DEDUP_REMOVED lines=46> */
.L_x_13751:
[----:B------:R-:W-:Y:S05]  /*deb0*/  BSYNC B1 ;  /* 0x0000000000017941 */ /* 0x000fea0003800000 */
.L_x_13750:
[----:B------:R-:W-:Y:S01]  /*dec0*/  ULDC.64 UR10, c[0x0][0xae8] ;  /* 0x0002ba00000a7ab9 */ /* 0x000fe20000000a00 */
[----:B------:R-:W-:Y:S01]  /*ded0*/  VIADD R6, R6, UR38 ;  /* 0x0000002606067c36 */ /* 0x000fe20008000000 */
[----:B------:R-:W-:Y:S02]  /*dee0*/  UIMAD UR5, UR8, UR10, URZ ;  /* 0x0000000a080572a4 */ /* 0x000fe4000f8e023f */
        /* <DEDUP_REMOVED lines=29> */
[----:B------:R-:W-:Y:S01]  /*e0c0*/  IMAD.IADD R3, R3, 0x1, R5 ;  /* 0x0000000103037824 */ /* 0x000fe200078e0205 */
[----:B------:R-:W-:Y:S01]  /*e0d0*/  LEA R8, P0, R2, UR6, 0x1 ;  /* 0x0000000602087c11 */ /* 0x000fe2000f8008ff */
[----:B------:R-:W-:Y:S01]  /*e0e0*/  ULDC UR6, c[0x0][0xa88] ;  /* 0x0002a20000067ab9 */ /* 0x000fe20000000800 */
[----:B------:R-:W-:Y:S02]  /*e0f0*/  VIADD R6, R152, UR38 ;  /* 0x0000002698067c36 */ /* 0x000fe40008000000 */
[----:B------:R-:W-:Y:S01]  /*e100*/  LEA.HI.X R12, R2, UR7, R3, 0x1, P0 ;  /* 0x00000007020c7c11 */ /* 0x000fe200080f0c03 */
[----:B------:R-:W0:Y:S01]  /*e110*/  SHFL.IDX PT, R7, R8, 0x1, 0x181f ;  /* 0x00381f0008077f89 */ /* 0x000e2200000e0000 */
[----:B------:R-:W-:Y:S01]  /*e120*/  IMAD R15, R10, UR6, RZ ;  /* 0x000000060a0f7c24 */ /* 0x000fe2000f8e02ff */
[----:B------:R-:W-:Y:S01]  /*e130*/  ISETP.GE.AND P0, PT, R22, UR5, PT ;  /* 0x0000000516007c0c */ /* 0x000fe2000bf06270 */
[C---:B------:R-:W-:Y:S01]  /*e140*/  VIADD R4, R6.reuse, 0x30 ;  /* 0x0000003006047836 */ /* 0x040fe20000000000 */
[----:B------:R-:W1:Y:S01]  /*e150*/  SHFL.IDX PT, R3, R8, RZ, 0x181f ;  /* 0x00181fff08037589 */ /* 0x000e6200000e0000 */
        /* <DEDUP_REMOVED lines=8> */
[----:B------:R-:W4:Y:S04]  /*e1e0*/  SHFL.IDX PT, R13, R8, 0x3, 0x181f ;  /* 0x00781f00080d7f89 */ /* 0x000f2800000e0000 */
[----:B------:R-:W5:Y:S04]  /*e1f0*/  SHFL.IDX PT, R5, R12, 0x1, 0x181f ;  /* 0x00381f000c057f89 */ /* 0x000f6800000e0000 */
[----:B------:R-:W5:Y:S01]  /*e200*/  SHFL.IDX PT, R9, R12, 0x2, 0x181f ;  /* 0x00581f000c097f89 */ /* 0x000f6200000e0000 */
[----:B0-----:R-:W-:-:S03]  /*e210*/  @!P2 LEA R4, P5, R22, R7, 0x1 ;  /* 0x000000071604a211 */ /* 0x001fc600078a08ff */
[----:B------:R-:W0:Y:S01]  /*e220*/  SHFL.IDX PT, R10, R12, 0x3, 0x181f ;  /* 0x00781f000c0a7f89 */ /* 0x000e2200000e0000 */
[C---:B-1----:R-:W-:Y:S02]  /*e230*/  @!P3 LEA R2, P6, R22.reuse, R3, 0x1 ;  /* 0x000000031602b211 */ /* 0x042fe400078c08ff */
[C---:B--2---:R-:W-:Y:S02]  /*e240*/  @!P1 LEA R6, P4, R22.reuse, R11, 0x1 ;  /* 0x0000000b16069211 */ /* 0x044fe400078808ff */
[C---:B---3--:R-:W-:Y:S02]  /*e250*/  @!P3 LEA.HI.X R3, R22.reuse, R0, R157, 0x1, P6 ;  /* 0x000000001603b211 */ /* 0x048fe400030f0c9d */
[----:B----4-:R-:W-:-:S03]  /*e260*/  @!P0 LEA R8, P6, R22, R13, 0x1 ;  /* 0x0000000d16088211 */ /* 0x010fc600078c08ff */
[----:B------:R1:W-:Y:S01]  /*e270*/  @!P3 ST.E.128 desc[UR52][R2.64], RZ ;  /* 0x000000ff0200b985 */ /* 0x0003e2000c101d34 */
[C-C-:B-----5:R-:W-:Y:S02]  /*e280*/  @!P2 LEA.HI.X R5, R22.reuse, R5, R157.reuse, 0x1, P5 ;  /* 0x000000051605a211 */ /* 0x160fe400028f0c9d */
[----:B------:R-:W-:-:S03]  /*e290*/  @!P1 LEA.HI.X R7, R22, R9, R157, 0x1, P4 ;  /* 0x0000000916079211 */ /* 0x000fc600020f0c9d */
[----:B------:R1:W-:Y:S01]  /*e2a0*/  @!P2 ST.E.128 desc[UR52][R4.64], RZ ;  /* 0x000000ff0400a985 */ /* 0x0003e2000c101d34 */
[----:B0-----:R-:W-:-:S03]  /*e2b0*/  @!P0 LEA.HI.X R9, R22, R10, R157, 0x1, P6 ;  /* 0x0000000a16098211 */ /* 0x001fc600030f0c9d */
[----:B------:R1:W-:Y:S04]  /*e2c0*/  @!P1 ST.E.128 desc[UR52][R6.64], RZ ;  /* 0x000000ff06009985 */ /* 0x0003e8000c101d34 */
[----:B------:R1:W-:Y:S02]  /*e2d0*/  @!P0 ST.E.128 desc[UR52][R8.64], RZ ;  /* 0x000000ff08008985 */ /* 0x0003e4000c101d34 */
.L_x_13749:
[----:B------:R-:W-:Y:S05]  /*e2e0*/  BSYNC B0 ;  /* 0x0000000000007941 */ /* 0x000fea0003800000 */
.L_x_13747:
[----:B------:R-:W-:Y:S02]  /*e2f0*/  ULDC UR5, c[0x0][0xc38] ;  /* 0x00030e0000057ab9 */ /* 0x000fe40000000800 */
[----:B------:R-:W-:-:S06]  /*e300*/  UISETP.GE.AND UP0, UPT, UR4, UR5, UPT ;  /* 0x000000050400728c */ /* 0x000fcc000bf06270 */
[----:B------:R-:W-:-:S13]  /*e310*/  PLOP3.LUT P0, PT, PT, PT, UP0, 0x80, 0x0 ;  /* 0x000000000000781c */ /* 0x000fda0003f0f008 */
[----:B------:R-:W-:Y:S05]  /*e320*/  @!P0 BRA `(.L_x_13752) ;  /* 0xffffff2800608947 */ /* 0x000fea000383ffff */
[----:B------:R-:W-:Y:S05]  /*e330*/  EXIT ;  /* 0x000000000000794d */ /* 0x000fea0003800000 */
.L_x_13658:
        /* <DEDUP_REMOVED lines=8> */
[----:B------:R2:W3:Y:S02]  /*e3c0*/  SHFL.IDX PT, R2, R0, RZ, 0x1f ;  /* 0x00001fff00027589 */ /* 0x0004e400000e0000 */
[----:B--2---:R-:W0:Y:S01]  /*e3d0*/  LDC R0, c[0x0][0xc38] ;  /* 0x00030e00ff007b82 */ /* 0x004e220000000800 */
[----:B---3--:R-:W-:-:S13]  /*e3e0*/  ISETP.NE.AND P0, PT, R2, RZ, PT ;  /* 0x000000ff0200720c */ /* 0x008fda0003f05270 */
[----:B------:R-:W-:Y:S01]  /*e3f0*/  @P0 LOP3.LUT R19, R19, 0x20, RZ, 0xfc, !PT ;  /* 0x0000002013130812 */ /* 0x000fe200078efcff */
[----:B------:R-:W-:Y:S06]  /*e400*/  @P0 BAR.ARV 0x4, 0x200 ;  /* 0x0108000000000b1d */ /* 0x000fec0000002000 */
[----:B0-----:R-:W-:-:S13]  /*e410*/  ISETP.LE.AND P0, PT, R0, UR10, PT ;  /* 0x0000000a00007c0c */ /* 0x001fda000bf03270 */
[----:B------:R-:W-:Y:S05]  /*e420*/  @P0 BRA `(.L_x_13753) ;  /* 0x00000044005c0947 */ /* 0x000fea0003800000 */
[----:B------:R-:W0:Y:S01]  /*e430*/  S2R R7, SR_TID.X ;  /* 0x0000000000077919 */ /* 0x000e220000002100 */
[----:B-1----:R-:W1:Y:S01]  /*e440*/  S2UR UR8, SR_CgaCtaId ;  /* 0x00000000000879c3 */ /* 0x002e620000008800 */
[----:B------:R-:W-:Y:S01]  /*e450*/  ULDC.64 UR4, c[0x0][0x418] ;  /* 0x0001060000047ab9 */ /* 0x000fe20000000a00 */
[----:B------:R-:W-:Y:S01]  /*e460*/  ULDC.64 UR6, c[0x0][0x2f0] ;  /* 0x0000bc0000067ab9 */ /* 0x000fe20000000a00 */
[----:B------:R-:W-:Y:S01]  /*e470*/  UISETP.NE.U32.AND UP0, UPT, UR4, URZ, UPT ;  /* 0x0000003f0400728c */ /* 0x000fe2000bf05070 */
[----:B------:R-:W-:Y:S01]  /*e480*/  LOP3.LUT R19, R19, 0xfffffffe, RZ, 0xc0, !PT ;  /* 0xfffffffe13137812 */ /* 0x000fe200078ec0ff */
[----:B------:R-:W-:Y:S01]  /*e490*/  ULDC UR9, c[0x0][0x2b8] ;  /* 0x0000ae0000097ab9 */ /* 0x000fe20000000800 */
[----:B------:R-:W-:Y:S01]  /*e4a0*/  ULDC UR4, c[0x0][0x424] ;  /* 0x0001090000047ab9 */ /* 0x000fe20000000800 */
[----:B------:R-:W-:Y:S01]  /*e4b0*/  UISETP.NE.AND.EX UP0, UPT, UR5, URZ, UPT, UP0 ;  /* 0x0000003f0500728c */ /* 0x000fe2000bf05300 */
[----:B------:R-:W-:Y:S01]  /*e4c0*/  IMAD.MOV.U32 R26, RZ, RZ, 0x1 ;  /* 0x00000001ff1a7424 */ /* 0x000fe200078e00ff */
[----:B------:R-:W-:Y:S01]  /*e4d0*/  ULDC UR39, c[0x0][0x288] ;  /* 0x0000a20000277ab9 */ /* 0x000fe20000000800 */
[----:B------:R-:W-:Y:S01]  /*e4e0*/  UMOV UR5, 0x400 ;  /* 0x0000040000057882 */ /* 0x000fe20000000000 */
[----:B------:R-:W-:Y:S01]  /*e4f0*/  USEL UR4, UR4, 0x1, UP0 ;  /* 0x0000000104047887 */ /* 0x000fe20008000000 */
[----:B------:R-:W-:Y:S01]  /*e500*/  IMAD.MOV.U32 R23, RZ, RZ, RZ ;  /* 0x000000ffff177224 */ /* 0x000fe200078e00ff */
[----:B------:R-:W-:Y:S01]  /*e510*/  ULDC UR38, c[0x0][0x448] ;  /* 0x0001120000267ab9 */ /* 0x000fe20000000800 */
[----:B------:R-:W-:-:S02]  /*e520*/  ULOP3.LUT UR46, UR37, 0x2, URZ, 0xfc, !UPT ;  /* 0x00000002252e7892 */ /* 0x000fc4000f8efc3f */
[----:B------:R-:W-:Y:S02]  /*e530*/  UIMAD UR36, UR4, UR6, URZ ;  /* 0x00000006042472a4 */ /* 0x000fe4000f8e023f */
[----:B------:R-:W-:Y:S02]  /*e540*/  UIMAD UR38, UR38, UR39, URZ ;  /* 0x00000027262672a4 */ /* 0x000fe4000f8e023f */
[----:B------:R-:W-:Y:S02]  /*e550*/  UIADD3 UR4, UR36, 0x7f, URZ ;  /* 0x0000007f24047890 */ /* 0x000fe4000fffe03f */
[----:B------:R-:W-:Y:S02]  /*e560*/  UIADD3 UR47, UR36, 0x1, -UR39 ;  /* 0x00000001242f7890 */ /* 0x000fe4000fffe827 */
[----:B-1----:R-:W-:Y:S02]  /*e570*/  ULEA UR8, UR8, UR5, 0x18 ;  /* 0x0000000508087291 */ /* 0x002fe4000f8ec03f */
[----:B------:R-:W-:-:S02]  /*e580*/  USHF.R.S32.HI UR5, URZ, 0x1f, UR4 ;  /* 0x0000001f3f057899 */ /* 0x000fc40008011404 */
[----:B------:R-:W-:Y:S02]  /*e590*/  UIADD3 UR39, UR36, -UR39, URZ ;  /* 0x8000002724277290 */ /* 0x000fe4000fffe03f */
[----:B------:R-:W-:Y:S01]  /*e5a0*/  IMAD.U32 R16, RZ, RZ, UR8 ;  /* 0x00000008ff107e24 */ /* 0x000fe2000f8e00ff */
[C---:B0-----:R-:W-:Y:S01]  /*e5b0*/  LOP3.LUT R6, R7.reuse, 0x7f, RZ, 0xc0, !PT ;  /* 0x0000007f07067812 */ /* 0x041fe200078ec0ff */
[----:B------:R-:W-:Y:S01]  /*e5c0*/  IMAD.SHL.U32 R0, R7, 0x8, RZ ;  /* 0x0000000807007824 */ /* 0x000fe200078e00ff */
[----:B------:R-:W-:Y:S01]  /*e5d0*/  ULEA.HI UR5, UR5, UR4, URZ, 0x7 ;  /* 0x0000000405057291 */ /* 0x000fe2000f8f383f */
[----:B------:R-:W-:-:S03]  /*e5e0*/  ULDC UR48, c[0x0][0xc] ;  /* 0x0000030000307ab9 */ /* 0x000fc60000000800 */
[C---:B------:R-:W-:Y:S01]  /*e5f0*/  LOP3.LUT R2, R0.reuse, 0x1f8, RZ, 0xc0, !PT ;  /* 0x000001f800027812 */ /* 0x040fe200078ec0ff */
[----:B------:R-:W-:Y:S01]  /*e600*/  USHF.R.S32.HI UR40, URZ, 0x7, UR5 ;  /* 0x000000073f287899 */ /* 0x000fe20008011405 */
[----:B------:R-:W-:Y:S02]  /*e610*/  LOP3.LUT R5, R0, 0x38, RZ, 0xc0, !PT ;  /* 0x0000003800057812 */ /* 0x000fe400078ec0ff */
[----:B------:R-:W-:Y:S01]  /*e620*/  LOP3.LUT R3, R2, 0x38, R7, 0x78, !PT ;  /* 0x0000003802037812 */ /* 0x000fe200078e7807 */
[----:B------:R-:W-:Y:S01]  /*e630*/  IMAD.U32 R2, RZ, RZ, UR10 ;  /* 0x0000000aff027e24 */ /* 0x000fe2000f8e00ff */
[----:B------:R-:W-:Y:S02]  /*e640*/  ISETP.GE.AND P1, PT, R5, UR7, PT ;  /* 0x0000000705007c0c */ /* 0x000fe4000bf26270 */
[----:B------:R-:W-:Y:S01]  /*e650*/  LOP3.LUT R4, R3, 0x200, R0, 0xf8, !PT ;  /* 0x0000020003047812 */ /* 0x000fe200078ef800 */
[----:B------:R-:W-:Y:S01]  /*e660*/  IMAD.SHL.U32 R0, R7, 0x10, RZ ;  /* 0x0000001007007824 */ /* 0x000fe200078e00ff */
[----:B------:R0:W-:Y:S01]  /*e670*/  STL [R1+0xc], R2 ;  /* 0x00000c0201007387 */ /* 0x0001e20000100800 */
[----:B------:R-:W-:-:S03]  /*e680*/  ISETP.GE.AND P0, PT, R5, UR7, PT ;  /* 0x0000000705007c0c */ /* 0x000fc6000bf06270 */
[----:B------:R-:W-:Y:S01]  /*e690*/  LOP3.LUT R0, R0, 0x70, RZ, 0xc0, !PT ;  /* 0x0000007000007812 */ /* 0x000fe200078ec0ff */
[----:B------:R1:W-:Y:S04]  /*e6a0*/  STL [R1+0x10], RZ ;  /* 0x000010ff01007387 */ /* 0x0003e80000100800 */
[----:B------:R-:W-:Y:S02]  /*e6b0*/  @P1 LOP3.LUT R19, R19, 0x1, RZ, 0xfc, !PT ;  /* 0x0000000113131812 */ /* 0x000fe400078efcff */
[----:B0-----:R-:W-:Y:S02]  /*e6c0*/  SHF.R.U32.HI R2, RZ, 0x3, R6 ;  /* 0x00000003ff027819 */ /* 0x001fe40000011606 */
[----:B------:R-:W-:Y:S02]  /*e6d0*/  LOP3.LUT R19, R19, 0xfffffffd, RZ, 0xc0, !PT ;  /* 0xfffffffd13137812 */ /* 0x000fe400078ec0ff */
[----:B------:R-:W-:Y:S01]  /*e6e0*/  LOP3.LUT R2, R2, R0, RZ, 0xfc, !PT ;  /* 0x0000000002027212 */ /* 0x000fe200078efcff */
[----:B------:R-:W-:Y:S01]  /*e6f0*/  IMAD R0, R4, 0x2, R16 ;  /* 0x0000000204007824 */ /* 0x000fe200078e0210 */
[----:B------:R-:W-:-:S02]  /*e700*/  @P0 LOP3.LUT R19, R19, 0x2, RZ, 0xfc, !PT ;  /* 0x0000000213130812 */ /* 0x000fc400078efcff */
[----:B------:R-:W-:Y:S02]  /*e710*/  ISETP.GE.AND P0, PT, R5, UR9, PT ;  /* 0x0000000905007c0c */ /* 0x000fe4000bf06270 */
[----:B------:R1:W-:Y:S01]  /*e720*/  STL [R1+0x8], R0 ;  /* 0x0000080001007387 */ /* 0x0003e20000100800 */
[----:B------:R-:W-:-:S10]  /*e730*/  LOP3.LUT R19, R19, 0xffffffef, RZ, 0xc0, !PT ;  /* 0xffffffef13137812 */ /* 0x000fd400078ec0ff */
[----:B-1----:R-:W-:-:S07]  /*e740*/  @P0 LOP3.LUT R19, R19, 0x10, RZ, 0xfc, !PT ;  /* 0x0000001013130812 */ /* 0x002fce00078efcff */
.L_x_13808:
        /* <DEDUP_REMOVED lines=14> */
[----:B0--3--:R-:W-:Y:S05]  /*e830*/  @!P0 BRA `(.L_x_13754) ;  /* 0x0000000000208947 */ /* 0x009fea0003800000 */
        /* <DEDUP_REMOVED lines=8> */
.L_x_13754:
[----:B------:R-:W-:Y:S01]  /*e8c0*/  ULDC UR8, c[0x0][0xc54] ;  /* 0x0003150000087ab9 */ /* 0x000fe20000000800 */
[----:B------:R-:W-:Y:S01]  /*e8d0*/  UMOV UR6, UR7 ;  /* 0x0000000700067c82 */ /* 0x000fe20008000000 */
[----:B------:R-:W-:-:S11]  /*e8e0*/  UISETP.NE.AND UP0, UPT, UR8, 0x1, UPT ;  /* 0x000000010800788c */ /* 0x000fd6000bf05270 */
[----:B------:R-:W-:Y:S02]  /*e8f0*/  @UP0 ULDC.64 UR10, c[0x0][0xc58] ;  /* 0x00031600000a0ab9 */ /* 0x000fe40000000a00 */
[----:B------:R-:W-:-:S04]  /*e900*/  UIMAD.WIDE.U32 UR4, UR7, UR10, URZ ;  /* 0x0000000a070472a5 */ /* 0x000fc8000f8e003f */
[----:B------:R-:W-:-:S04]  /*e910*/  @UP0 USHF.R.U32.HI UR6, URZ, UR11, UR5 ;  /* 0x0000000b3f060299 */ /* 0x000fc80008011605 */
[----:B------:R-:W-:-:S12]  /*e920*/  UIMAD UR4, UR6, UR8, URZ ;  /* 0x00000008060472a4 */ /* 0x000fd8000f8e023f */
.L_x_13755:
        /* <DEDUP_REMOVED lines=26> */
[----:B------:R-:W-:Y:S01]  /*ead0*/  UIMAD UR43, UR6, 0xc0, URZ ;  /* 0x000000c0062b78a4 */ /* 0x000fe2000f8e023f */
[----:B------:R-:W-:Y:S02]  /*eae0*/  ULDC.64 UR4, c[0x0][0x9e0] ;  /* 0x0002780000047ab9 */ /* 0x000fe40000000a00 */
[----:B------:R-:W-:-:S02]  /*eaf0*/  UISETP.GE.AND UP0, UPT, UR5, 0x1, UPT ;  /* 0x000000010500788c */ /* 0x000fc4000bf06270 */
[----:B------:R-:W-:Y:S01]  /*eb00*/  UIADD3 UR8, UR43, 0xbf, URZ ;  /* 0x000000bf2b087890 */ /* 0x000fe2000fffe03f */
[----:B------:R-:W-:Y:S01]  /*eb10*/  @UP2 ULDC UR6, c[0x0][0x44c] ;  /* 0x0001130000062ab9 */ /* 0x000fe20000000800 */
[----:B------:R-:W-:Y:S02]  /*eb20*/  @UP2 ULDC UR9, c[0x0][0x450] ;  /* 0x0001140000092ab9 */ /* 0x000fe40000000800 */
[----:B------:R-:W-:Y:S01]  /*eb30*/  UIMAD.WIDE.U32 UR6, UR8, UR6, URZ ;  /* 0x00000006080672a5 */ /* 0x000fe2000f8e003f */
[----:B------:R-:W-:-:S03]  /*eb40*/  PLOP3.LUT P1, PT, PT, PT, UP0, 0x80, 0x0 ;  /* 0x000000000000781c */ /* 0x000fc60003f2f008 */
[----:B------:R-:W-:-:S04]  /*eb50*/  @UP2 USHF.R.U32.HI UR8, URZ, UR9, UR7 ;  /* 0x000000093f082299 */ /* 0x000fc80008011607 */
[----:B------:R-:W-:-:S04]  /*eb60*/  UIADD3 UR6, UR47, UR8, URZ ;  /* 0x000000082f067290 */ /* 0x000fc8000fffe03f */
[----:B------:R-:W-:Y:S01]  /*eb70*/  UIADD3 UR4, UR6, UR4, URZ ;  /* 0x0000000406047290 */ /* 0x000fe2000fffe03f */
[----:B--2---:R0:W-:Y:S01]  /*eb80*/  STL [R1+0x4], R18 ;  /* 0x0000041201007387 */ /* 0x0041e20000100800 */
[----:B------:R-:W-:Y:S10]  /*eb90*/  @!P1 BRA `(.L_x_13756) ;  /* 0x0000000000449947 */ /* 0x000ff40003800000 */
        /* <DEDUP_REMOVED lines=10> */
.L_x_13757:
[----:B------:R-:W-:-:S11]  /*ec40*/  UISETP.NE.AND UP0, UPT, UR5, 0x1, UPT ;  /* 0x000000010500788c */ /* 0x000fd6000bf05270 */
[----:B------:R-:W-:Y:S02]  /*ec50*/  @UP0 ULDC.64 UR10, c[0x0][0x9e8] ;  /* 0x00027a00000a0ab9 */ /* 0x000fe40000000a00 */
[----:B------:R-:W-:-:S04]  /*ec60*/  UIMAD.WIDE.U32 UR6, UR8, UR10, URZ ;  /* 0x0000000a080672a5 */ /* 0x000fc8000f8e003f */
[----:B------:R-:W-:-:S12]  /*ec70*/  @UP0 USHF.R.U32.HI UR8, URZ, UR11, UR7 ;  /* 0x0000000b3f080299 */ /* 0x000fd80008011607 */
.L_x_13758:
[----:B------:R-:W-:-:S04]  /*ec80*/  UIMAD UR8, UR8, UR5, UR5 ;  /* 0x00000005080872a4 */ /* 0x000fc8000f8e0205 */
[----:B------:R-:W-:-:S04]  /*ec90*/  UISETP.LT.AND UP0, UPT, UR4, UR8, UPT ;  /* 0x000000080400728c */ /* 0x000fc8000bf01270 */
[----:B------:R-:W-:-:S12]  /*eca0*/  USEL UR4, UR4, UR8, UP0 ;  /* 0x0000000804047287 */ /* 0x000fd80008000000 */
.L_x_13756:
[----:B------:R-:W-:Y:S02]  /*ecb0*/  UISETP.NE.AND UP0, UPT, UR49, URZ, UPT ;  /* 0x0000003f3100728c */ /* 0x000fe4000bf05270 */
        /* <DEDUP_REMOVED lines=14> */
[----:B------:R-:W-:Y:S11]  /*eda0*/  @!P1 BRA `(.L_x_13759) ;  /* 0x0000000000449947 */ /* 0x000ff60003800000 */
        /* <DEDUP_REMOVED lines=10> */
.L_x_13760:
[----:B------:R-:W-:-:S11]  /*ee50*/  UISETP.NE.AND UP0, UPT, UR5, 0x1, UPT ;  /* 0x000000010500788c */ /* 0x000fd6000bf05270 */
[----:B------:R-:W-:Y:S02]  /*ee60*/  @UP0 ULDC.64 UR10, c[0x0][0x9e8] ;  /* 0x00027a00000a0ab9 */ /* 0x000fe40000000a00 */
[----:B------:R-:W-:-:S04]  /*ee70*/  UIMAD.WIDE.U32 UR6, UR4, UR10, URZ ;  /* 0x0000000a040672a5 */ /* 0x000fc8000f8e003f */
[----:B------:R-:W-:-:S12]  /*ee80*/  @UP0 USHF.R.U32.HI UR4, URZ, UR11, UR7 ;  /* 0x0000000b3f040299 */ /* 0x000fd80008011607 */
.L_x_13761:
[----:B------:R-:W-:-:S04]  /*ee90*/  UIMAD UR4, UR4, UR5, URZ ;  /* 0x00000005040472a4 */ /* 0x000fc8000f8e023f */
[----:B------:R-:W-:-:S04]  /*eea0*/  UISETP.LT.AND UP0, UPT, UR8, UR4, UPT ;  /* 0x000000040800728c */ /* 0x000fc8000bf01270 */
[----:B------:R-:W-:-:S12]  /*eeb0*/  USEL UR8, UR8, UR4, !UP0 ;  /* 0x0000000408087287 */ /* 0x000fd8000c000000 */
.L_x_13759:
        /* <DEDUP_REMOVED lines=27> */
.L_x_13763:
        /* <DEDUP_REMOVED lines=20> */
.L_x_13766:
[----:B------:R-:W-:Y:S05]  /*f1b0*/  BSYNC B6 ;  /* 0x0000000000067941 */ /* 0x000fea0003800000 */
.L_x_13765:
        /* <DEDUP_REMOVED lines=20> */
.L_x_13769:
        /* <DEDUP_REMOVED lines=15> */
.L_x_13768:
[----:B------:R-:W-:Y:S05]  /*f3f0*/  BSYNC B6 ;  /* 0x0000000000067941 */ /* 0x000fea0003800000 */
.L_x_13767:
        /* <DEDUP_REMOVED lines=15> */
.L_x_13824:
[----:B--2---:R-:W2:Y:S01]  /*f4f0*/  S2R R2, SR_TID.X ;  /* 0x0000000000027919 */ /* 0x004ea20000002100 */
[----:B------:R-:W-:Y:S01]  /*f500*/  UIADD3 UR4, UR44, -0x1, URZ ;  /* 0xffffffff2c047890 */ /* 0x000fe2000fffe03f */
[----:B-1----:R-:W-:Y:S01]  /*f510*/  ISETP.NE.AND P1, PT, R10, 0x1, PT ;  /* 0x000000010a00780c */ /* 0x002fe20003f25270 */
[----:B------:R-:W1:Y:S01]  /*f520*/  S2R R0, SR_TID.X ;  /* 0x0000000000007919 */ /* 0x000e620000002100 */
[----:B-----5:R-:W-:-:S03]  /*f530*/  SHF.R.S32.HI R6, RZ, 0x1f, R29 ;  /* 0x0000001fff067819 */ /* 0x020fc6000001141d */
[----:B------:R-:W-:Y:S01]  /*f540*/  IMAD.U32 R8, RZ, RZ, UR4 ;  /* 0x00000004ff087e24 */ /* 0x000fe2000f8e00ff */
[----:B------:R-:W-:Y:S01]  /*f550*/  LOP3.LUT R19, R19, 0xfffffff7, RZ, 0xc0, !PT ;  /* 0xfffffff713137812 */ /* 0x000fe200078ec0ff */
[----:B------:R3:W-:Y:S02]  /*f560*/  STL [R1], R6 ;  /* 0x0000000601007387 */ /* 0x0007e40000100800 */
[----:B------:R-:W-:-:S04]  /*f570*/  IMAD.SHL.U32 R8, R8, 0x80, RZ ;  /* 0x0000008008087824 */ /* 0x000fc800078e00ff */
[----:B------:R-:W4:Y:S01]  /*f580*/  @P1 LDC R3, c[0x0][0x434] ;  /* 0x00010d00ff031b82 */ /* 0x000f220000000800 */
[----:B------:R-:W-:-:S07]  /*f590*/  @P1 LOP3.LUT R19, R19, 0x8, RZ, 0xfc, !PT ;  /* 0x0000000813131812 */ /* 0x000fce00078efcff */
[----:B------:R-:W0:Y:S01]  /*f5a0*/  @P1 LDC R9, c[0x0][0x438] ;  /* 0x00010e00ff091b82 */ /* 0x000e220000000800 */
[----:B--2---:R-:W-:Y:S01]  /*f5b0*/  IMAD.SHL.U32 R2, R2, 0x10, RZ ;  /* 0x0000001002027824 */ /* 0x004fe200078e00ff */
[----:B-1----:R-:W-:-:S04]  /*f5c0*/  LOP3.LUT R0, R0, 0x7f, RZ, 0xc0, !PT ;  /* 0x0000007f00007812 */ /* 0x002fc800078ec0ff */
[----:B------:R-:W-:Y:S02]  /*f5d0*/  LOP3.LUT R2, R2, 0x70, RZ, 0xc0, !PT ;  /* 0x0000007002027812 */ /* 0x000fe400078ec0ff */
[----:B------:R-:W-:-:S04]  /*f5e0*/  SHF.R.U32.HI R0, RZ, 0x3, R0 ;  /* 0x00000003ff007819 */ /* 0x000fc80000011600 */
[----:B------:R-:W-:-:S04]  /*f5f0*/  LOP3.LUT R0, R8, R0, R2, 0xfe, !PT ;  /* 0x0000000008007212 */ /* 0x000fc800078efe02 */
[C---:B------:R-:W-:Y:S01]  /*f600*/  ISETP.GE.AND P0, PT, R0.reuse, UR36, PT ;  /* 0x0000002400007c0c */ /* 0x040fe2000bf06270 */
[----:B------:R-:W-:-:S04]  /*f610*/  IMAD.IADD R0, R0, 0x1, R18 ;  /* 0x0000000100007824 */ /* 0x000fc800078e0212 */
[----:B----4-:R-:W-:-:S04]  /*f620*/  @P1 IMAD.HI.U32 R2, R0, R3, RZ ;  /* 0x0000000300021227 */ /* 0x010fc800078e00ff */
[----:B------:R-:W-:Y:S01]  /*f630*/  IMAD.MOV.U32 R7, RZ, RZ, R0 ;  /* 0x000000ffff077224 */ /* 0x000fe200078e0000 */
[----:B0-----:R-:W-:Y:S01]  /*f640*/  @P1 SHF.R.U32.HI R7, RZ, R9, R2 ;  /* 0x00000009ff071219 */ /* 0x001fe20000011602 */
[----:B------:R-:W-:Y:S02]  /*f650*/  IMAD R3, RZ, RZ, -UR42 ;  /* 0x8000002aff037e24 */ /* 0x000fe4000f8e02ff */
[----:B------:R-:W3:Y:S02]  /*f660*/  @!P0 LDC.64 R4, c[0x0][0x428] ;  /* 0x00010a00ff048b82 */ /* 0x000ee40000000a00 */
[----:B------:R-:W-:Y:S01]  /*f670*/  IMAD R22, R22, R3, UR41 ;  /* 0x0000002916167e24 */ /* 0x000fe2000f8e0203 */
[--C-:B------:R-:W-:Y:S01]  /*f680*/  @!P0 SHF.R.S32.HI R3, RZ, 0x1f, R7.reuse ;  /* 0x0000001fff038819 */ /* 0x100fe20000011407 */
[----:B------:R-:W-:Y:S02]  /*f690*/  @!P0 IMAD.MOV.U32 R2, RZ, RZ, R7 ;  /* 0x000000ffff028224 */ /* 0x000fe400078e0007 */
[----:B---3--:R-:W-:-:S02]  /*f6a0*/  @!P0 IMAD R6, R6, R4, RZ ;  /* 0x0000000406068224 */ /* 0x008fc400078e02ff */
[----:B------:R-:W-:-:S04]  /*f6b0*/  @!P0 IMAD.WIDE.U32 R2, R29, R4, R2 ;  /* 0x000000041d028225 */ /* 0x000fc800078e0002 */
[----:B------:R-:W-:Y:S02]  /*f6c0*/  @!P0 IMAD R6, R29, R5, R6 ;  /* 0x000000051d068224 */ /* 0x000fe400078e0206 */
[----:B------:R-:W0:Y:S01]  /*f6d0*/  @!P0 LDC.64 R4, c[0x0][0x418] ;  /* 0x00010600ff048b82 */ /* 0x000e220000000a00 */
[----:B------:R-:W-:Y:S02]  /*f6e0*/  IMAD.U32 R9, RZ, RZ, UR46 ;  /* 0x0000002eff097e24 */ /* 0x000fe4000f8e00ff */
[----:B------:R-:W-:-:S03]  /*f6f0*/  @!P0 IMAD.IADD R6, R3, 0x1, R6 ;  /* 0x0000000103068824 */ /* 0x000fc600078e0206 */
[----:B------:R-:W-:Y:S01]  /*f700*/  ISETP.NE.AND P2, PT, R9, 0x3, PT ;  /* 0x000000030900780c */ /* 0x000fe20003f45270 */
[----:B------:R-:W-:Y:S01]  /*f710*/  IMAD.MOV R3, RZ, RZ, -R7 ;  /* 0x000000ffff037224 */ /* 0x000fe200078e0a07 */
[----:B------:R-:W-:Y:S01]  /*f720*/  LOP3.LUT R19, R19, 0xfffffffb, RZ, 0xc0, !PT ;  /* 0xfffffffb13137812 */ /* 0x000fe200078ec0ff */
[----:B------:R-:W-:Y:S01]  /*f730*/  IMAD.U32 R24, RZ, RZ, UR4 ;  /* 0x00000004ff187e24 */ /* 0x000fe2000f8e00ff */
[----:B------:R-:W-:Y:S02]  /*f740*/  SHF.R.S32.HI R28, RZ, 0x1f, R22 ;  /* 0x0000001fff1c7819 */ /* 0x000fe40000011416 */
[----:B0-----:R-:W-:-:S04]  /*f750*/  @!P0 LEA R4, P1, R2, R4, 0x2 ;  /* 0x0000000402048211 */ /* 0x001fc800078210ff */
[----:B------:R-:W-:Y:S01]  /*f760*/  @!P0 LEA.HI.X R5, R2, R5, R6, 0x2, P1 ;  /* 0x0000000502058211 */ /* 0x000fe200008f1406 */
[----:B------:R-:W-:Y:S02]  /*f770*/  IMAD.MOV.U32 R6, RZ, RZ, RZ ;  /* 0x000000ffff067224 */ /* 0x000fe400078e00ff */
[----:B------:R-:W-:-:S04]  /*f780*/  @P2 LOP3.LUT R19, R19, 0x4, RZ, 0xfc, !PT ;  /* 0x0000000413132812 */ /* 0x000fc800078efcff */
[----:B------:R0:W5:Y:S02]  /*f790*/  @!P0 LDG.E R6, desc[UR52][R4.64] ;  /* 0x0000003404068981 */ /* 0x000164000c1e1900 */
[----:B0-----:R-:W-:Y:S01]  /*f7a0*/  IMAD R5, R10, R3, R0 ;  /* 0x000000030a057224 */ /* 0x001fe200078e0200 */
[----:B------:R-:W-:Y:S06]  /*f7b0*/  @!P2 BRA `(.L_x_13771) ;  /* 0x000000000004a947 */ /* 0x000fec0003800000 */
[----:B------:R-:W-:Y:S01]  /*f7c0*/  BPT.TRAP 0x1 ;  /* 0x000000040000795c */ /* 0x000fe20000300000 */
.L_x_13771:
        /* <DEDUP_REMOVED lines=25> */
.L_x_13825:
[----:B------:R-:W-:Y:S05]  /*f960*/  BSYNC B0 ;  /* 0x0000000000007941 */ /* 0x000fea0003800000 */
.L_x_13772:
[----:B------:R-:W1:Y:S01]  /*f970*/  S2R R9, SR_TID.X ;  /* 0x0000000000097919 */ /* 0x000e620000002100 */
[----:B------:R-:W-:Y:S01]  /*f980*/  ULDC.64 UR4, c[0x0][0x300] ;  /* 0x0000c00000047ab9 */ /* 0x000fe20000000a00 */
[----:B------:R-:W-:Y:S01]  /*f990*/  LOP3.LUT P2, RZ, R19, 0x1, RZ, 0xc0, !PT ;  /* 0x0000000113ff7812 */ /* 0x000fe2000784c0ff */
[----:B------:R-:W-:Y:S02]  /*f9a0*/  IMAD R4, R4, UR4, RZ ;  /* 0x0000000404047c24 */ /* 0x000fe4000f8e02ff */
        /* <DEDUP_REMOVED lines=13> */
[----:B-1----:R-:W-:Y:S02]  /*fa80*/  LOP3.LUT R9, R9, 0x7f, RZ, 0xc0, !PT ;  /* 0x0000007f09097812 */ /* 0x002fe400078ec0ff */
[----:B------:R-:W-:Y:S01]  /*fa90*/  IMAD.IADD R5, R3, 0x1, R4 ;  /* 0x0000000103057824 */ /* 0x000fe200078e0204 */
[C---:B------:R-:W-:Y:S01]  /*faa0*/  LEA R4, P0, R2.reuse, UR4, 0x1 ;  /* 0x0000000402047c11 */ /* 0x040fe2000f8008ff */
[----:B------:R-:W-:Y:S01]  /*fab0*/  UMOV UR4, 0xffffffff ;  /* 0xffffffff00047882 */ /* 0x000fe20000000000 */
[----:B------:R-:W-:Y:S02]  /*fac0*/  SHF.R.U32.HI R10, RZ, 0x3, R9 ;  /* 0x00000003ff0a7819 */ /* 0x000fe40000011609 */
[----:B------:R-:W0:Y:S01]  /*fad0*/  S2R R9, SR_TID.X ;  /* 0x0000000000097919 */ /* 0x000e220000002100 */
[----:B------:R-:W-:-:S02]  /*fae0*/  LEA.HI.X R5, R2, UR5, R5, 0x1, P0 ;  /* 0x0000000502057c11 */ /* 0x000fc400080f0c05 */
        /* <DEDUP_REMOVED lines=16> */
[----:B-1----:R-:W-:Y:S01]  /*fbf0*/  @P0 IMAD.X R2, RZ, RZ, R2, P1 ;  /* 0x000000ffff020224 */ /* 0x002fe200008e0602 */
[----:B------:R-:W-:-:S04]  /*fc00*/  ISETP.GE.AND P1, PT, R7, 0x11, PT ;  /* 0x000000110700780c */ /* 0x000fc80003f26270 */
[----:B------:R-:W-:-:S04]  /*fc10*/  @P0 LOP3.LUT R3, R3, R2, RZ, 0x3c, !PT ;  /* 0x0000000203030212 */ /* 0x000fc800078e3cff */
[----:B------:R-:W-:-:S04]  /*fc20*/  @P0 LOP3.LUT R2, R3, R2, RZ, 0x3c, !PT ;  /* 0x0000000203020212 */ /* 0x000fc800078e3cff */
[----:B------:R-:W-:-:S05]  /*fc30*/  @P0 LOP3.LUT R3, R3, R2, RZ, 0x3c, !PT ;  /* 0x0000000203030212 */ /* 0x000fca00078e3cff */
        /* <DEDUP_REMOVED lines=60> */
[----:B--2---:R0:W-:Y:S02]  /*10000*/  @P1 LDGSTS.E.BYPASS.LTC128B.128 [R8+0x11400], desc[UR52][R2.64], !P2 ;  /* 0x1140000002081fae */ /* 0x0041e4000d101d74 */
.L_x_13843:
[----:B------:R-:W-:-:S13]  /*10010*/  ISETP.GE.AND P0, PT, R7, 0x71, PT ;  /* 0x000000710700780c */ /* 0x000fda0003f06270 */
[----:B0-----:R-:W-:-:S05]  /*10020*/  @P0 LEA R2, P1, R9, R14, 0x1 ;  /* 0x0000000e09020211 */ /* 0x001fca00078208ff */
[----:B------:R-:W-:Y:S02]  /*10030*/  @P0 IMAD.X R3, RZ, RZ, R5, P1 ;  /* 0x000000ffff030224 */ /* 0x000fe400008e0605 */
[----:B------:R-:W-:-:S05]  /*10040*/  @P0 IMAD R5, R6, 0x2, R16 ;  /* 0x0000000206050824 */ /* 0x000fca00078e0210 */
[----:B------:R-:W-:Y:S01]  /*10050*/  @!PT LDS RZ, [RZ] ;  /* 0x00000000fffff984 */ /* 0x000fe20000000800 */
[----:B------:R-:W-:Y:S01]  /*10060*/  @!PT LDS RZ, [RZ] ;  /* 0x00000000fffff984 */ /* 0x000fe20000000800 */
[----:B------:R-:W-:Y:S01]  /*10070*/  @!PT LDS RZ, [RZ] ;  /* 0x00000000fffff984 */ /* 0x000fe20000000800 */
[----:B------:R0:W-:Y:S01]  /*10080*/  @P0 LDGSTS.E.BYPASS.LTC128B.128 [R5+0x11c00], desc[UR52][R2.64], !P2 ;  /* 0x11c0000002050fae */ /* 0x0001e2000d101d74 */
[----:B------:R-:W-:Y:S01]  /*10090*/  PLOP3.LUT P0, PT, PT, PT, PT, 0x80, 0x0 ;  /* 0x000000000000781c */ /* 0x000fe20003f0f070 */
[----:B------:R-:W-:-:S12]  /*100a0*/  NOP ;  /* 0x0000000000007918 */ /* 0x000fd80000000000 */
.L_x_13775:
        /* <DEDUP_REMOVED lines=11> */
.L_x_13776:
[----:B------:R0:W-:Y:S02]  /*10160*/  SYNCS.ARRIVE.TRANS64.A1T0 RZ, [R0+URZ+0x16830], RZ ;  /* 0x016830ff00ff79a7 */ /* 0x0001e4000810003f */
[----:B------:R-:W-:Y:S05]  /*10170*/  WARPSYNC.ALL ;  /* 0x0000000000007948 */ /* 0x000fea0003800000 */
[----:B------:R-:W-:Y:S01]  /*10180*/  BSSY B6, `(.L_x_13777) ;  /* 0x0000015000067945 */ /* 0x000fe20003800000 */
[----:B0-----:R-:W-:Y:S01]  /*10190*/  VIADD R0, R16, 0x8400 ;  /* 0x0000840010007836 */ /* 0x001fe20000000000 */
[----:B------:R-:W-:Y:S04]  /*101a0*/  BAR.SYNC.DEFER_BLOCKING 0x8, 0x200 ;  /* 0x0208000000007b1d */ /* 0x000fe80000010000 */
        /* <DEDUP_REMOVED lines=18> */
.L_x_13778:
[----:B------:R-:W-:Y:S05]  /*102d0*/  BSYNC B6 ;  /* 0x0000000000067941 */ /* 0x000fea0003800000 */
.L_x_13777:
[----:B------:R0:W5:Y:S01]  /*102e0*/  LDL R9, [R1+0x8] ;  /* 0x0000080001097983 */ /* 0x0001620000100800 */
[----:B------:R-:W-:Y:S01]  /*102f0*/  UISETP.NE.AND UP0, UPT, UR49, URZ, UPT ;  /* 0x0000003f3100728c */ /* 0x000fe2000bf05270 */
[----:B------:R-:W-:Y:S01]  /*10300*/  R2UR UR7, R28 ;  /* 0x000000001c0772ca */ /* 0x000fe200000e0000 */
[----:B------:R-:W-:Y:S01]  /*10310*/  ULDC.64 UR8, c[0x0][0x2d8] ;  /* 0x0000b60000087ab9 */ /* 0x000fe20000000a00 */
[----:B------:R-:W1:Y:S01]  /*10320*/  S2R R20, SR_TID.X ;  /* 0x0000000000147919 */ /* 0x000e620000002100 */
[C---:B------:R-:W-:Y:S02]  /*10330*/  R2UR UR10, R22.reuse ;  /* 0x00000000160a72ca */ /* 0x040fe400000e0000 */
[----:B------:R-:W-:Y:S01]  /*10340*/  R2UR UR4, R22 ;  /* 0x00000000160472ca */ /* 0x000fe200000e0000 */
[----:B------:R-:W2:Y:S01]  /*10350*/  S2R R2, SR_TID.X ;  /* 0x0000000000027919 */ /* 0x000ea20000002100 */
[----:B------:R-:W-:Y:S01]  /*10360*/  PLOP3.LUT P0, PT, PT, PT, UP0, 0x80, 0x0 ;  /* 0x000000000000781c */ /* 0x000fe20003f0f008 */
[----:B------:R-:W-:Y:S01]  /*10370*/  USHF.R.S32.HI UR6, URZ, 0x1f, UR42 ;  /* 0x0000001f3f067899 */ /* 0x000fe2000801142a */
[----:B------:R-:W-:Y:S01]  /*10380*/  LOP3.LUT P5, RZ, R19, 0x10, RZ, 0xc0, !PT ;  /* 0x0000001013ff7812 */ /* 0x000fe200078ac0ff */
[----:B------:R-:W-:Y:S01]  /*10390*/  @UP0 ULDC UR5, c[0x0][0x44c] ;  /* 0x0001130000050ab9 */ /* 0x000fe20000000800 */
[----:B------:R-:W-:Y:S01]  /*103a0*/  ULDC UR12, c[0x0][0x448] ;  /* 0x00011200000c7ab9 */ /* 0x000fe20000000800 */
[----:B------:R-:W-:Y:S01]  /*103b0*/  @UP0 ULDC UR13, c[0x0][0x44c] ;  /* 0x00011300000d0ab9 */ /* 0x000fe20000000800 */
[----:B------:R-:W-:Y:S01]  /*103c0*/  UIMAD UR7, UR7, UR8, URZ ;  /* 0x00000008070772a4 */ /* 0x000fe2000f8e023f */
[----:B-1----:R-:W-:Y:S01]  /*103d0*/  IMAD.SHL.U32 R20, R20, 0x10, RZ ;  /* 0x0000001014147824 */ /* 0x002fe200078e00ff */
[----:B--2---:R-:W-:-:S04]  /*103e0*/  LOP3.LUT R2, R2, 0x7f, RZ, 0xc0, !PT ;  /* 0x0000007f02027812 */ /* 0x004fc800078ec0ff */
[----:B------:R-:W-:Y:S02]  /*103f0*/  LOP3.LUT R20, R20, 0x70, RZ, 0xc0, !PT ;  /* 0x0000007014147812 */ /* 0x000fe400078ec0ff */
[----:B------:R-:W-:-:S04]  /*10400*/  SHF.R.U32.HI R2, RZ, 0x3, R2 ;  /* 0x00000003ff027819 */ /* 0x000fc80000011602 */
[----:B------:R-:W-:-:S05]  /*10410*/  LOP3.LUT R2, R2, R20, RZ, 0xfc, !PT ;  /* 0x0000001402027212 */ /* 0x000fca00078efcff */
[----:B------:R-:W-:-:S04]  /*10420*/  VIADD R6, R2, UR43 ;  /* 0x0000002b02067c36 */ /* 0x000fc80008000000 */
[----:B------:R-:W-:Y:S01]  /*10430*/  @P0 IMAD.HI.U32 R0, R6, UR5, RZ ;  /* 0x0000000506000c27 */ /* 0x000fe2000f8e00ff */
[----:B------:R-:W-:Y:S01]  /*10440*/  PLOP3.LUT P0, PT, PT, PT, UP0, 0x80, 0x0 ;  /* 0x000000000000781c */ /* 0x000fe20003f0f008 */
[----:B------:R-:W-:Y:S02]  /*10450*/  UIMAD UR7, UR10, UR9, UR7 ;  /* 0x000000090a0772a4 */ /* 0x000fe4000f8e0207 */
[----:B------:R-:W-:Y:S01]  /*10460*/  UIMAD.WIDE.U32 UR4, UR4, UR8, URZ ;  /* 0x00000008040472a5 */ /* 0x000fe2000f8e003f */
[----:B------:R-:W-:Y:S01]  /*10470*/  IMAD.MOV.U32 R2, RZ, RZ, R6 ;  /* 0x000000ffff027224 */ /* 0x000fe200078e0006 */
[----:B------:R-:W-:Y:S01]  /*10480*/  ULDC.64 UR10, c[0x0][0x280] ;  /* 0x0000a000000a7ab9 */ /* 0x000fe20000000a00 */
[----:B------:R-:W-:Y:S01]  /*10490*/  ULDC.64 UR8, c[0x0][0x2e0] ;  /* 0x0000b80000087ab9 */ /* 0x000fe20000000a00 */
[----:B------:R-:W-:-:S03]  /*104a0*/  UIADD3 UR5, UR5, UR7, URZ ;  /* 0x0000000705057290 */ /* 0x000fc6000fffe03f */
[----:B------:R-:W-:Y:S01]  /*104b0*/  @UP0 ULDC UR7, c[0x0][0x450] ;  /* 0x0001140000070ab9 */ /* 0x000fe20000000800 */
[----:B------:R-:W-:Y:S02]  /*104c0*/  UIMAD UR6, UR6, UR8, URZ ;  /* 0x00000008060672a4 */ /* 0x000fe4000f8e023f */
[----:B------:R-:W-:Y:S01]  /*104d0*/  @P0 SHF.R.U32.HI R2, RZ, UR7, R0 ;  /* 0x00000007ff020c19 */ /* 0x000fe20008011600 */
[----:B------:R-:W-:Y:S02]  /*104e0*/  UIMAD.WIDE.U32 UR4, UR42, UR8, UR4 ;  /* 0x000000082a0472a5 */ /* 0x000fe4000f8e0004 */
[----:B------:R-:W-:Y:S01]  /*104f0*/  UIMAD UR6, UR42, UR9, UR6 ;  /* 0x000000092a0672a4 */ /* 0x000fe2000f8e0206 */
[----:B------:R-:W-:Y:S02]  /*10500*/  SHF.R.S32.HI R0, RZ, 0x1f, R2 ;  /* 0x0000001fff007819 */ /* 0x000fe40000011402 */
[----:B------:R-:W-:Y:S01]  /*10510*/  ULDC.64 UR8, c[0x0][0x2d0] ;  /* 0x0000b40000087ab9 */ /* 0x000fe20000000a00 */
[----:B------:R-:W-:Y:S01]  /*10520*/  UIADD3 UR5, UR5, UR6, URZ ;  /* 0x0000000605057290 */ /* 0x000fe2000fffe03f */
[----:B------:R-:W-:-:S02]  /*10530*/  IMAD.U32 R5, RZ, RZ, UR8 ;  /* 0x00000008ff057e24 */ /* 0x000fc4000f8e00ff */
[----:B------:R-:W-:Y:S01]  /*10540*/  IMAD R3, R0, UR8, RZ ;  /* 0x0000000800037c24 */ /* 0x000fe2000f8e02ff */
[----:B------:R-:W-:Y:S01]  /*10550*/  ULDC.64 UR6, c[0x0][0x2c8] ;  /* 0x0000b20000067ab9 */ /* 0x000fe20000000a00 */
[----:B------:R-:W-:Y:S02]  /*10560*/  IMAD.MOV R0, RZ, RZ, -R2 ;  /* 0x000000ffff007224 */ /* 0x000fe400078e0a02 */
[C---:B------:R-:W-:Y:S02]  /*10570*/  IMAD R4, R2.reuse, UR9, R3 ;  /* 0x0000000902047c24 */ /* 0x040fe4000f8e0203 */
        /* <DEDUP_REMOVED lines=16> */
[----:B------:R-:W1:Y:S09]  /*10680*/  S2R R21, SR_TID.X ;  /* 0x0000000000157919 */ /* 0x000e720000002100 */
        /* <DEDUP_REMOVED lines=12> */
[----:B------:R-:W-:-:S03]  /*10750*/  UMOV UR4, 0xffffffff ;  /* 0xffffffff00047882 */ /* 0x000fc60000000000 */
[----:B------:R-:W-:Y:S01]  /*10760*/  IMAD.IADD R7, R3, 0x1, R5 ;  /* 0x0000000103077824 */ /* 0x000fe200078e0205 */
[C---:B------:R-:W-:Y:S01]  /*10770*/  LEA R5, P0, R2.reuse, UR10, 0x1 ;  /* 0x0000000a02057c11 */ /* 0x040fe2000f8008ff */
[C---:B-1----:R-:W-:Y:S01]  /*10780*/  IMAD.SHL.U32 R10, R21.reuse, 0x8, RZ ;  /* 0x00000008150a7824 */ /* 0x042fe200078e00ff */
[----:B------:R-:W-:Y:S02]  /*10790*/  LOP3.LUT R20, R21, 0x7f, RZ, 0xc0, !PT ;  /* 0x0000007f15147812 */ /* 0x000fe400078ec0ff */
[----:B------:R-:W-:Y:S02]  /*107a0*/  LEA.HI.X R7, R2, UR11, R7, 0x1, P0 ;  /* 0x0000000b02077c11 */ /* 0x000fe400080f0c07 */
[----:B------:R-:W-:Y:S02]  /*107b0*/  LOP3.LUT R10, R10, 0x38, RZ, 0xc0, !PT ;  /* 0x000000380a0a7812 */ /* 0x000fe400078ec0ff */
[----:B------:R-:W-:Y:S01]  /*107c0*/  SHF.R.U32.HI R20, RZ, 0x3, R20 ;  /* 0x00000003ff147819 */ /* 0x000fe20000011614 */
[----:B0-----:R-:W-:Y:S06]  /*107d0*/  BRA.DIV UR4, `(.L_x_13779) ;  /* 0x0000003604187947 */ /* 0x001fec000b800000 */
[----:B------:R-:W0:Y:S01]  /*107e0*/  SHFL.IDX PT, R3, R0, RZ, 0x181f ;  /* 0x00181fff00037589 */ /* 0x000e2200000e0000 */
[----:B------:R-:W-:-:S03]  /*107f0*/  VIADD R6, R20, UR43 ;  /* 0x0000002b14067c36 */ /* 0x000fc60008000000 */
[----:B------:R-:W1:Y:S01]  /*10800*/  SHFL.IDX PT, R2, R4, RZ, 0x181f ;  /* 0x00181fff04027589 */ /* 0x000e6200000e0000 */
[C---:B------:R-:W-:Y:S01]  /*10810*/  VIADD R8, R6.reuse, 0x80 ;  /* 0x0000008006087836 */ /* 0x040fe20000000000 */
[----:B------:R-:W-:Y:S02]  /*10820*/  ISETP.GE.AND P1, PT, R6, UR38, PT ;  /* 0x0000002606007c0c */ /* 0x000fe4000bf26270 */
[----:B------:R-:W-:Y:S11]  /*10830*/  SHFL.IDX PT, R14, R5, RZ, 0x181f ;  /* 0x00181fff050e7589 */ /* 0x000ff600000e0000 */
        /* <DEDUP_REMOVED lines=8> */
[----:B------:R-:W-:Y:S02]  /*108c0*/  ISETP.GE.AND P1, PT, R2, UR38, PT ;  /* 0x0000002602007c0c */ /* 0x000fe4000bf26270 */
        /* <DEDUP_REMOVED lines=49> */
[----:B------:R-:W-:Y:S01]  /*10be0*/  ISETP.GE.AND P1, PT, R2, UR38, PT ;  /* 0x0000002602007c0c */ /* 0x000fe2000bf26270 */
        /* <DEDUP_REMOVED lines=8> */
[----:B------:R0:W-:Y:S02]  /*10c70*/  @!P1 LDGSTS.E.BYPASS.LTC128B.128 [R9+0xb400], desc[UR52][R2.64], !P5 ;  /* 0x0b40000002099fae */ /* 0x0001e4000e901d74 */
[----:B0-----:R-:W-:-:S05]  /*10c80*/  VIADD R2, R6, 0x70 ;  /* 0x0000007006027836 */ /* 0x001fca0000000000 */
[----:B------:R-:W-:-:S13]  /*10c90*/  ISETP.GE.AND P1, PT, R2, UR38, PT ;  /* 0x0000002602007c0c */ /* 0x000fda000bf26270 */
[----:B------:R-:W-:Y:S02]  /*10ca0*/  @!P1 LEA R2, P0, R10, R0, 0x1 ;  /* 0x000000000a029211 */ /* 0x000fe400078008ff */
[----:B------:R-:W0:Y:S03]  /*10cb0*/  SHFL.IDX PT, R0, R7, RZ, 0x181f ;  /* 0x00181fff07007589 */ /* 0x000e2600000e0000 */
[----:B--2---:R-:W-:-:S05]  /*10cc0*/  @!P1 IMAD.X R3, RZ, RZ, R4, P0 ;  /* 0x000000ffff039224 */ /* 0x004fca00000e0604 */
[----:B------:R1:W-:Y:S01]  /*10cd0*/  @!P1 LDGSTS.E.BYPASS.LTC128B.128 [R9+0xbc00], desc[UR52][R2.64], !P5 ;  /* 0x0bc0000002099fae */ /* 0x0003e2000e901d74 */
[----:B------:R-:W-:-:S13]  /*10ce0*/  ISETP.GE.AND P1, PT, R8, UR38, PT ;  /* 0x0000002608007c0c */ /* 0x000fda000bf26270 */
[----:B-1----:R-:W-:Y:S02]  /*10cf0*/  @!P1 LEA R2, P0, R10, R14, 0x1 ;  /* 0x0000000e0a029211 */ /* 0x002fe400078008ff */
[----:B------:R-:W-:Y:S03]  /*10d00*/  SHFL.IDX PT, R14, R5, 0x3, 0x181f ;  /* 0x00781f00050e7f89 */ /* 0x000fe600000e0000 */
[----:B0-----:R-:W-:Y:S02]  /*10d10*/  @!P1 IMAD.X R3, RZ, RZ, R0, P0 ;  /* 0x000000ffff039224 */ /* 0x001fe400000e0600 */
[----:B------:R-:W-:Y:S04]  /*10d20*/  SHFL.IDX PT, R0, R7, 0x1, 0x181f ;  /* 0x00381f0007007f89 */ /* 0x000fe800000e0000 */
[----:B------:R0:W-:Y:S04]  /*10d30*/  @!P1 LDGSTS.E.BYPASS.LTC128B.128 [R9+0xc400], desc[UR52][R2.64], !P5 ;  /* 0x0c40000002099fae */ /* 0x0001e8000e901d74 */
[----:B0-----:R-:W0:Y:S01]  /*10d40*/  SHFL.IDX PT, R2, R5, 0x1, 0x181f ;  /* 0x00381f0005027f89 */ /* 0x001e2200000e0000 */
[----:B------:R-:W-:-:S05]  /*10d50*/  VIADD R3, R6, 0x90 ;  /* 0x0000009006037836 */ /* 0x000fca0000000000 */
[----:B------:R-:W-:-:S13]  /*10d60*/  ISETP.GE.AND P1, PT, R3, UR38, PT ;  /* 0x0000002603007c0c */ /* 0x000fda000bf26270 */
[----:B0-----:R-:W-:-:S05]  /*10d70*/  @!P1 LEA R2, P0, R10, R2, 0x1 ;  /* 0x000000020a029211 */ /* 0x001fca00078008ff */
[----:B------:R-:W-:Y:S02]  /*10d80*/  @!P1 IMAD.X R3, RZ, RZ, R0, P0 ;  /* 0x000000ffff039224 */ /* 0x000fe400000e0600 */
[----:B------:R-:W-:Y:S04]  /*10d90*/  SHFL.IDX PT, R0, R7, 0x2, 0x181f ;  /* 0x00581f0007007f89 */ /* 0x000fe800000e0000 */
[----:B------:R0:W-:Y:S04]  /*10da0*/  @!P1 LDGSTS.E.BYPASS.LTC128B.128 [R9+0xcc00], desc[UR52][R2.64], !P5 ;  /* 0x0cc0000002099fae */ /* 0x0001e8000e901d74 */
[----:B------:R-:W-:Y:S04]  /*10db0*/  SHFL.IDX PT, R7, R7, 0x3, 0x181f ;  /* 0x00781f0007077f89 */ /* 0x000fe800000e0000 */
[----:B0-----:R-:W0:Y:S01]  /*10dc0*/  SHFL.IDX PT, R2, R5, 0x2, 0x181f ;  /* 0x00581f0005027f89 */ /* 0x001e2200000e0000 */
[----:B------:R-:W-:-:S05]  /*10dd0*/  VIADD R3, R6, 0xa0 ;  /* 0x000000a006037836 */ /* 0x000fca0000000000 */
[----:B------:R-:W-:-:S13]  /*10de0*/  ISETP.GE.AND P1, PT, R3, UR38, PT ;  /* 0x0000002603007c0c */ /* 0x000fda000bf26270 */
[----:B0-----:R-:W-:-:S05]  /*10df0*/  @!P1 LEA R2, P0, R10, R2, 0x1 ;  /* 0x000000020a029211 */ /* 0x001fca00078008ff */
[----:B------:R-:W-:-:S05]  /*10e00*/  @!P1 IMAD.X R3, RZ, RZ, R0, P0 ;  /* 0x000000ffff039224 */ /* 0x000fca00000e0600 */
[----:B------:R0:W-:Y:S03]  /*10e10*/  @!P1 LDGSTS.E.BYPASS.LTC128B.128 [R9+0xd400], desc[UR52][R2.64], !P5 ;  /* 0x0d40000002099fae */ /* 0x0001e6000e901d74 */
.L_x_13868:
[----:B------:R-:W-:-:S05]  /*10e20*/  VIADD R6, R6, 0xb0 ;  /* 0x000000b006067836 */ /* 0x000fca0000000000 */
[----:B------:R-:W-:-:S13]  /*10e30*/  ISETP.GE.AND P0, PT, R6, UR38, PT ;  /* 0x0000002606007c0c */ /* 0x000fda000bf06270 */
[----:B0-----:R-:W-:-:S05]  /*10e40*/  @!P0 LEA R2, P1, R10, R14, 0x1 ;  /* 0x0000000e0a028211 */ /* 0x001fca00078208ff */
[----:B------:R-:W-:-:S05]  /*10e50*/  @!P0 IMAD.X R3, RZ, RZ, R7, P1 ;  /* 0x000000ffff038224 */ /* 0x000fca00008e0607 */
[----:B------:R-:W-:Y:S01]  /*10e60*/  @!PT LDS RZ, [RZ] ;  /* 0x00000000fffff984 */ /* 0x000fe20000000800 */
[----:B------:R-:W-:Y:S01]  /*10e70*/  @!PT LDS RZ, [RZ] ;  /* 0x00000000fffff984 */ /* 0x000fe20000000800 */
[----:B------:R-:W-:Y:S01]  /*10e80*/  @!PT LDS RZ, [RZ] ;  /* 0x00000000fffff984 */ /* 0x000fe20000000800 */
[----:B------:R0:W-:Y:S01]  /*10e90*/  @!P0 LDGSTS.E.BYPASS.LTC128B.128 [R9+0xdc00], desc[UR52][R2.64], !P5 ;  /* 0x0dc0000002098fae */ /* 0x0001e2000e901d74 */
[----:B------:R-:W-:Y:S01]  /*10ea0*/  PLOP3.LUT P0, PT, PT, PT, PT, 0x80, 0x0 ;  /* 0x000000000000781c */ /* 0x000fe20003f0f070 */
[----:B------:R-:W-:-:S12]  /*10eb0*/  NOP ;  /* 0x0000000000007918 */ /* 0x000fd80000000000 */
.L_x_13780:
        /* <DEDUP_REMOVED lines=18> */
.L_x_13869:
[----:B------:R-:W-:Y:S05]  /*10fe0*/  BSYNC B0 ;  /* 0x0000000000007941 */ /* 0x000fea0003800000 */
.L_x_13781:
[----:B------:R-:W-:-:S04]  /*10ff0*/  UIADD3 UR4, UR44, -0x2, URZ ;  /* 0xfffffffe2c047890 */ /* 0x000fc8000fffe03f */
[----:B------:R-:W-:-:S06]  /*11000*/  UISETP.GE.AND UP0, UPT, UR4, UR45, UPT ;  /* 0x0000002d0400728c */ /* 0x000fcc000bf06270 */
[----:B------:R-:W-:-:S13]  /*11010*/  PLOP3.LUT P0, PT, PT, PT, UP0, 0x80, 0x0 ;  /* 0x000000000000781c */ /* 0x000fda0003f0f008 */
[----:B------:R-:W-:Y:S05]  /*11020*/  @!P0 BRA `(.L_x_13783) ;  /* 0x00000010000c8947 */ /* 0x000fea0003800000 */
[----:B------:R-:W-:Y:S01]  /*11030*/  BSSY B0, `(.L_x_13783) ;  /* 0x0000102000007945 */ /* 0x000fe20003800000 */
[----:B------:R-:W-:Y:S02]  /*11040*/  IMAD.MOV.U32 R20, RZ, RZ, R26 ;  /* 0x000000ffff147224 */ /* 0x000fe400078e001a */
[----:B------:R-:W-:Y:S02]  /*11050*/  IMAD.MOV.U32 R6, RZ, RZ, R23 ;  /* 0x000000ffff067224 */ /* 0x000fe400078e0017 */
[----:B------:R-:W-:Y:S02]  /*11060*/  IMAD.MOV.U32 R27, RZ, RZ, R24 ;  /* 0x000000ffff1b7224 */ /* 0x000fe400078e0018 */
[----:B------:R-:W-:-:S07]  /*11070*/  IMAD.U32 R7, RZ, RZ, UR4 ;  /* 0x00000004ff077e24 */ /* 0x000fce000f8e00ff */
.L_x_13796:
[----:B------:R-:W2:Y:S01]  /*11080*/  LDL R8, [R1+0x4] ;  /* 0x0000040001087983 */ /* 0x000ea20000100800 */
[----:B0-----:R-:W0:Y:S03]  /*11090*/  LDC R3, c[0x0][0x430] ;  /* 0x00010c00ff037b82 */ /* 0x001e260000000800 */
[----:B------:R-:W3:Y:S01]  /*110a0*/  LDL R4, [R1] ;  /* 0x0000000001047983 */ /* 0x000ee20000100800 */
[----:B------:R-:W1:Y:S01]  /*110b0*/  S2R R2, SR_TID.X ;  /* 0x0000000000027919 */ /* 0x000e620000002100 */
[----:B0-----:R-:W-:Y:S02]  /*110c0*/  ISETP.NE.AND P0, PT, R3, 0x1, PT ;  /* 0x000000010300780c */ /* 0x001fe40003f05270 */
[C---:B-1----:R-:W-:Y:S01]  /*110d0*/  LOP3.LUT R0, R2.reuse, 0x7f, RZ, 0xc0, !PT ;  /* 0x0000007f02007812 */ /* 0x042fe200078ec0ff */
[----:B------:R-:W-:-:S10]  /*110e0*/  IMAD.SHL.U32 R5, R2, 0x10, RZ ;  /* 0x0000001002057824 */ /* 0x000fd400078e00ff */
[----:B------:R-:W0:Y:S01]  /*110f0*/  @P0 LDC R2, c[0x0][0x434] ;  /* 0x00010d00ff020b82 */ /* 0x000e220000000800 */
[----:B------:R-:W-:-:S07]  /*11100*/  SHF.R.U32.HI R3, RZ, 0x3, R0 ;  /* 0x00000003ff037819 */ /* 0x000fce0000011600 */
[----:B------:R-:W1:Y:S01]  /*11110*/  @P0 LDC R0, c[0x0][0x438] ;  /* 0x00010e00ff000b82 */ /* 0x000e620000000800 */
[----:B------:R-:W-:Y:S01]  /*11120*/  IMAD R3, R7, 0x80, R3 ;  /* 0x0000008007037824 */ /* 0x000fe200078e0203 */
[----:B------:R-:W-:Y:S01]  /*11130*/  LOP3.LUT R5, R5, 0x70, RZ, 0xc0, !PT ;  /* 0x0000007005057812 */ /* 0x000fe200078ec0ff */
[----:B------:R-:W-:Y:S05]  /*11140*/  YIELD ;  /* 0x0000000000007946 */ /* 0x000fea0003800000 */
[----:B------:R-:W-:Y:S01]  /*11150*/  ULDC UR4, c[0x0][0x430] ;  /* 0x00010c0000047ab9 */ /* 0x000fe20000000800 */
[----:B--2---:R-:W-:-:S05]  /*11160*/  IADD3 R3, R5, R3, R8 ;  /* 0x0000000305037210 */ /* 0x004fca0007ffe008 */
[----:B0-----:R-:W-:-:S04]  /*11170*/  @P0 IMAD.HI.U32 R5, R3, R2, RZ ;  /* 0x0000000203050227 */ /* 0x001fc800078e00ff */
[----:B------:R-:W-:Y:S01]  /*11180*/  IMAD.MOV.U32 R2, RZ, RZ, R3 ;  /* 0x000000ffff027224 */ /* 0x000fe200078e0003 */
[----:B-1----:R-:W-:-:S05]  /*11190*/  @P0 SHF.R.U32.HI R2, RZ, R0, R5 ;  /* 0x00000000ff020219 */ /* 0x002fca0000011605 */
[----:B------:R-:W-:-:S04]  /*111a0*/  IMAD.MOV R0, RZ, RZ, -R2 ;  /* 0x000000ffff007224 */ /* 0x000fc800078e0a02 */
        /* <DEDUP_REMOVED lines=22> */
.L_x_13784:
[----:B------:R-:W-:Y:S01]  /*11310*/  IMAD R5, R23, 0x8, R16 ;  /* 0x0000000817057824 */ /* 0x000fe200078e0210 */
[----:B------:R-:W-:Y:S01]  /*11320*/  SHF.L.U32 R2, R26, 0x1f, RZ ;  /* 0x0000001f1a027819 */ /* 0x000fe200000006ff */
[----:B------:R-:W-:Y:S03]  /*11330*/  BSSY B1, `(.L_x_13785) ;  /* 0x0000003000017945 */ /* 0x000fe60003800000 */
[----:B------:R-:W0:Y:S02]  /*11340*/  SYNCS.PHASECHK.TRANS64.TRYWAIT P0, [R5+URZ+0x16840], R2 ;  /* 0x01684002050075a7 */ /* 0x000e24000800017f */
[----:B0-----:R-:W-:Y:S05]  /*11350*/  @!P0 BRA `(.L_x_13786) ;  /* 0x0000003800148947 */ /* 0x001fea0003800000 */
.L_x_13870:
[----:B------:R-:W-:Y:S05]  /*11360*/  BSYNC B1 ;  /* 0x0000000000017941 */ /* 0x000fea0003800000 */
.L_x_13785:
[----:B------:R-:W1:Y:S01]  /*11370*/  S2R R12, SR_TID.X ;  /* 0x00000000000c7919 */ /* 0x000e620000002100 */
[----:B------:R-:W-:Y:S01]  /*11380*/  SHF.R.S32.HI R21, RZ, 0x1f, R0 ;  /* 0x0000001fff157819 */ /* 0x000fe20000011400 */
[----:B------:R-:W-:Y:S01]  /*11390*/  ULDC.64 UR4, c[0x0][0x300] ;  /* 0x0000c00000047ab9 */ /* 0x000fe20000000a00 */
[----:B------:R-:W-:Y:S01]  /*113a0*/  LOP3.LUT P1, RZ, R19, 0x1, RZ, 0xc0, !PT ;  /* 0x0000000113ff7812 */ /* 0x000fe2000782c0ff */
[----:B0-----:R-:W-:-:S04]  /*113b0*/  IMAD.WIDE.U32 R2, R0, UR4, RZ ;  /* 0x0000000400027c25 */ /* 0x001fc8000f8e00ff */
        /* <DEDUP_REMOVED lines=18> */
[C---:B------:R-:W-:Y:S01]  /*114e0*/  LEA R8, P0, R2.reuse, UR4, 0x1 ;  /* 0x0000000402087c11 */ /* 0x040fe2000f8008ff */
[----:B------:R-:W-:Y:S01]  /*114f0*/  UMOV UR4, 0xffffffff ;  /* 0xffffffff00047882 */ /* 0x000fe20000000000 */
[----:B------:R-:W-:Y:S02]  /*11500*/  LOP3.LUT R9, R9, 0x200, R11, 0xf8, !PT ;  /* 0x0000020009097812 */ /* 0x000fe400078ef80b */
[----:B------:R-:W-:-:S03]  /*11510*/  LEA.HI.X R10, R2, UR5, R7, 0x1, P0 ;  /* 0x00000005020a7c11 */ /* 0x000fc600080f0c07 */
[----:B------:R-:W-:Y:S01]  /*11520*/  IMAD R9, R23, 0x2000, R9 ;  /* 0x0000200017097824 */ /* 0x000fe200078e0209 */
[----:B------:R-:W-:Y:S06]  /*11530*/  BRA.DIV UR4, `(.L_x_13787) ;  /* 0x0000003604b07947 */ /* 0x000fec000b800000 */
[----:B------:R-:W0:Y:S01]  /*11540*/  S2R R3, SR_TID.X ;  /* 0x0000000000037919 */ /* 0x000e220000002100 */
[----:B------:R-:W-:Y:S01]  /*11550*/  IMAD R9, R9, 0x2, R16 ;  /* 0x0000000209097824 */ /* 0x000fe200078e0210 */
        /* <DEDUP_REMOVED lines=41> */
.L_x_13888:
        /* <DEDUP_REMOVED lines=8> */
.L_x_13788:
        /* <DEDUP_REMOVED lines=11> */
.L_x_13789:
[----:B------:R1:W-:Y:S01]  /*11920*/  SYNCS.ARRIVE.TRANS64.A1T0 RZ, [R5+URZ+0x16830], RZ ;  /* 0x016830ff05ff79a7 */ /* 0x0003e2000810003f */
[----:B------:R-:W-:Y:S05]  /*11930*/  @!P2 BRA `(.L_x_13790) ;  /* 0x000000000004a947 */ /* 0x000fea0003800000 */
[----:B------:R-:W-:Y:S01]  /*11940*/  BPT.TRAP 0x1 ;  /* 0x000000040000795c */ /* 0x000fe20000300000 */
.L_x_13790:
[----:B------:R-:W-:Y:S01]  /*11950*/  SHF.L.U32 R2, R20, 0x1f, RZ ;  /* 0x0000001f14027819 */ /* 0x000fe200000006ff */
[----:B-1----:R-:W-:Y:S01]  /*11960*/  IMAD R5, R6, 0x8, R16 ;  /* 0x0000000806057824 */ /* 0x002fe200078e0210 */
[----:B------:R-:W-:Y:S03]  /*11970*/  BSSY B1, `(.L_x_13791) ;  /* 0x0000003000017945 */ /* 0x000fe60003800000 */
[----:B------:R-:W1:Y:S02]  /*11980*/  SYNCS.PHASECHK.TRANS64.TRYWAIT P0, [R5+URZ+0x16860], R2 ;  /* 0x01686002050075a7 */ /* 0x000e64000800017f */
[----:B-1----:R-:W-:Y:S05]  /*11990*/  @!P0 BRA `(.L_x_13792) ;  /* 0x0000003800d48947 */ /* 0x002fea0003800000 */
.L_x_13889:
[----:B------:R-:W-:Y:S05]  /*119a0*/  BSYNC B1 ;  /* 0x0000000000017941 */ /* 0x000fea0003800000 */
.L_x_13791:
[----:B------:R-:W0:Y:S01]  /*119b0*/  S2R R3, SR_TID.X ;  /* 0x0000000000037919 */ /* 0x000e220000002100 */
[----:B-1----:R-:W-:Y:S01]  /*119c0*/  IMAD.MOV.U32 R2, RZ, RZ, -0x80 ;  /* 0xffffff80ff027424 */ /* 0x002fe200078e00ff */
[----:B------:R-:W-:Y:S01]  /*119d0*/  UMOV UR4, 0xffffffff ;  /* 0xffffffff00047882 */ /* 0x000fe20000000000 */
[----:B------:R-:W-:Y:S02]  /*119e0*/  LOP3.LUT P1, RZ, R19, 0x2, RZ, 0xc0, !PT ;  /* 0x0000000213ff7812 */ /* 0x000fe4000782c0ff */
[----:B------:R-:W-:Y:S02]  /*119f0*/  IMAD R2, R27, R2, UR36 ;  /* 0x000000241b027e24 */ /* 0x000fe4000f8e0202 */
        /* <DEDUP_REMOVED lines=17> */
[----:B------:R0:W-:Y:S04]  /*11b10*/  LDGSTS.E.BYPASS.LTC128B.128 [R6+0x400], desc[UR52][R2.64], !P0 ;  /* 0x0040000002067fae */ /* 0x0001e8000c101d74 */
[----:B0-----:R-:W0:Y:S04]  /*11b20*/  SHFL.IDX PT, R2, R17, 0x1, 0x181f ;  /* 0x00381f0011027f89 */ /* 0x001e2800000e0000 */
[----:B------:R-:W1:Y:S01]  /*11b30*/  SHFL.IDX PT, R3, R18, 0x1, 0x181f ;  /* 0x00381f0012037f89 */ /* 0x000e6200000e0000 */
[----:B0-----:R-:W-:-:S05]  /*11b40*/  IADD3 R2, P0, R2, R7, RZ ;  /* 0x0000000702027210 */ /* 0x001fca0007f1e0ff */
[----:B-1----:R-:W-:Y:S01]  /*11b50*/  IMAD.X R3, RZ, RZ, R3, P0 ;  /* 0x000000ffff037224 */ /* 0x002fe200000e0603 */
[----:B------:R-:W-:-:S13]  /*11b60*/  ISETP.LT.OR P0, PT, R8, 0x11, P1 ;  /* 0x000000110800780c */ /* 0x000fda0000f01670 */
        /* <DEDUP_REMOVED lines=31> */
[----:B------:R0:W-:Y:S04]  /*11d60*/  LDGSTS.E.BYPASS.LTC128B.128 [R6+0x3400], desc[UR52][R2.64], !P0 ;  /* 0x0340000002067fae */ /* 0x0001e8000c101d74 */
[----:B0-2---:R0:W1:Y:S02]  /*11d70*/  SHFL.IDX PT, R2, R17, 0x7, 0x181f ;  /* 0x00f81f0011027f89 */ /* 0x00506400000e0000 */
.L_x_13907:
        /* <DEDUP_REMOVED lines=27> */
.L_x_13794:
        /* <DEDUP_REMOVED lines=11> */
.L_x_13795:
        /* <DEDUP_REMOVED lines=8> */
.L_x_13783:
        /* <DEDUP_REMOVED lines=16> */
[----:B0-----:R-:W-:-:S05]  /*12160*/  IADD3 R0, R0, UR48, R7 ;  /* 0x0000003000007c10 */ /* 0x001fca000fffe007 */
[----:B------:R1:W-:Y:S02]  /*12170*/  STL [R1+0xc], R0 ;  /* 0x00000c0001007387 */ /* 0x0003e40000100800 */
.L_x_13798:
[----:B------:R-:W-:Y:S05]  /*12180*/  BSYNC B0 ;  /* 0x0000000000007941 */ /* 0x000fea0003800000 */
.L_x_13797:
[----:B-1----:R-:W-:-:S05]  /*12190*/  IMAD.U32 R0, RZ, RZ, UR46 ;  /* 0x0000002eff007e24 */ /* 0x002fca000f8e00ff */
[----:B------:R-:W-:-:S13]  /*121a0*/  ISETP.NE.AND P0, PT, R0, 0x3, PT ;  /* 0x000000030000780c */ /* 0x000fda0003f05270 */
[----:B------:R-:W-:Y:S05]  /*121b0*/  @!P0 BRA `(.L_x_13799) ;  /* 0x0000000000048947 */ /* 0x000fea0003800000 */
[----:B------:R-:W-:Y:S01]  /*121c0*/  BPT.TRAP 0x1 ;  /* 0x000000040000795c */ /* 0x000fe20000300000 */
.L_x_13799:
[----:B------:R-:W-:Y:S01]  /*121d0*/  IMAD R4, R23, 0x8, R16 ;  /* 0x0000000817047824 */ /* 0x000fe200078e0210 */
[----:B0-----:R-:W-:Y:S01]  /*121e0*/  SHF.L.U32 R3, R26, 0x1f, RZ ;  /* 0x0000001f1a037819 */ /* 0x001fe200000006ff */
[----:B------:R-:W-:Y:S03]  /*121f0*/  BSSY B0, `(.L_x_13800) ;  /* 0x0000003000007945 */ /* 0x000fe60003800000 */
[----:B------:R-:W0:Y:S02]  /*12200*/  SYNCS.PHASECHK.TRANS64.TRYWAIT P0, [R4+URZ+0x16860], R3 ;  /* 0x01686003040075a7 */ /* 0x000e24000800017f */
[----:B0-----:R-:W-:Y:S05]  /*12210*/  @!P0 BRA `(.L_x_13801) ;  /* 0x0000003c00108947 */ /* 0x001fea0003800000 */
.L_x_13908:
[----:B------:R-:W-:Y:S05]  /*12220*/  BSYNC B0 ;  /* 0x0000000000007941 */ /* 0x000fea0003800000 */
.L_x_13800:
[----:B------:R-:W1:Y:S01]  /*12230*/  S2R R7, SR_TID.X ;  /* 0x0000000000077919 */ /* 0x000e620000002100 */
[----:B------:R-:W-:Y:S01]  /*12240*/  IMAD.MOV.U32 R5, RZ, RZ, -0x80 ;  /* 0xffffff80ff057424 */ /* 0x000fe200078e00ff */
[----:B------:R-:W-:Y:S01]  /*12250*/  UMOV UR4, 0xffffffff ;  /* 0xffffffff00047882 */ /* 0x000fe20000000000 */
[----:B------:R-:W-:Y:S02]  /*12260*/  LOP3.LUT P2, RZ, R19, 0x2, RZ, 0xc0, !PT ;  /* 0x0000000213ff7812 */ /* 0x000fe4000784c0ff */
[----:B------:R-:W-:Y:S02]  /*12270*/  IMAD R5, R24, R5, UR36 ;  /* 0x0000002418057e24 */ /* 0x000fe4000f8e0205 */
        /* <DEDUP_REMOVED lines=11> */
[----:B------:R-:W-:Y:S01]  /*12330*/  IMAD R0, R0, 0x2, R16 ;  /* 0x0000000200007824 */ /* 0x000fe200078e0210 */
[----:B------:R-:W2:Y:S04]  /*12340*/  SHFL.IDX PT, R14, R17, RZ, 0x181f ;  /* 0x00181fff110e7589 */ /* 0x000ea800000e0000 */
[----:B0-----:R-:W0:Y:S04]  /*12350*/  SHFL.IDX PT, R3, R18, RZ, 0x181f ;  /* 0x00181fff12037589 */ /* 0x001e2800000e0000 */
[----:B------:R-:W-:Y:S04]  /*12360*/  SHFL.IDX PT, R7, R18, 0x1, 0x181f ;  /* 0x00381f0012077f89 */ /* 0x000fe800000e0000 */
[----:B------:R-:W-:Y:S04]  /*12370*/  SHFL.IDX PT, R9, R17, 0x2, 0x181f ;  /* 0x00581f0011097f89 */ /* 0x000fe800000e0000 */
[----:B------:R-:W-:Y:S01]  /*12380*/  SHFL.IDX PT, R8, R18, 0x2, 0x181f ;  /* 0x00581f0012087f89 */ /* 0x000fe200000e0000 */
[----:B-1----:R-:W-:-:S05]  /*12390*/  IMAD.SHL.U32 R2, R2, 0x8, RZ ;  /* 0x0000000802027824 */ /* 0x002fca00078e00ff */
[----:B------:R-:W-:-:S05]  /*123a0*/  LOP3.LUT R2, R2, 0x38, RZ, 0xc0, !PT ;  /* 0x0000003802027812 */ /* 0x000fca00078ec0ff */
[----:B------:R-:W-:-:S05]  /*123b0*/  IMAD.SHL.U32 R6, R2, 0x2, RZ ;  /* 0x0000000202067824 */ /* 0x000fca00078e00ff */
[----:B--2---:R-:W-:Y:S02]  /*123c0*/  IADD3 R2, P0, R14, R6, RZ ;  /* 0x000000060e027210 */ /* 0x004fe40007f1e0ff */
[----:B------:R-:W1:Y:S03]  /*123d0*/  SHFL.IDX PT, R14, R17, 0x1, 0x181f ;  /* 0x00381f00110e7f89 */ /* 0x000e6600000e0000 */
[----:B0-----:R-:W-:Y:S01]  /*123e0*/  IMAD.X R3, RZ, RZ, R3, P0 ;  /* 0x000000ffff037224 */ /* 0x001fe200000e0603 */
[----:B------:R-:W-:-:S13]  /*123f0*/  ISETP.LT.OR P0, PT, R5, 0x1, P2 ;  /* 0x000000010500780c */ /* 0x000fda0001701670 */
[----:B------:R1:W-:Y:S02]  /*12400*/  LDGSTS.E.BYPASS.LTC128B.128 [R0+0x400], desc[UR52][R2.64], !P0 ;  /* 0x0040000002007fae */ /* 0x0003e4000c101d74 */
[----:B-1----:R-:W-:Y:S02]  /*12410*/  IADD3 R2, P0, R14, R6, RZ ;  /* 0x000000060e027210 */ /* 0x002fe40007f1e0ff */
[----:B------:R-:W0:Y:S03]  /*12420*/  SHFL.IDX PT, R14, R17, 0x3, 0x181f ;  /* 0x00781f00110e7f89 */ /* 0x000e2600000e0000 */
[----:B------:R-:W-:Y:S01]  /*12430*/  IMAD.X R3, RZ, RZ, R7, P0 ;  /* 0x000000ffff037224 */ /* 0x000fe200000e0607 */
[----:B------:R-:W-:Y:S01]  /*12440*/  ISETP.LT.OR P0, PT, R5, 0x11, P2 ;  /* 0x000000110500780c */ /* 0x000fe20001701670 */
[----:B------:R-:W1:-:S12]  /*12450*/  SHFL.IDX PT, R7, R18, 0x3, 0x181f ;  /* 0x00781f0012077f89 */ /* 0x000e5800000e0000 */
[----:B------:R2:W-:Y:S02]  /*12460*/  LDGSTS.E.BYPASS.LTC128B.128 [R0+0xc00], desc[UR52][R2.64], !P0 ;  /* 0x00c0000002007fae */ /* 0x0005e4000c101d74 */
[----:B--2---:R-:W-:Y:S02]  /*12470*/  IADD3 R2, P0, R9, R6, RZ ;  /* 0x0000000609027210 */ /* 0x004fe40007f1e0ff */
[----:B------:R-:W2:Y:S03]  /*12480*/  SHFL.IDX PT, R9, R17, 0x4, 0x181f ;  /* 0x00981f0011097f89 */ /* 0x000ea600000e0000 */
[----:B------:R-:W-:Y:S01]  /*12490*/  IMAD.X R3, RZ, RZ, R8, P0 ;  /* 0x000000ffff037224 */ /* 0x000fe200000e0608 */
[----:B------:R-:W-:Y:S01]  /*124a0*/  ISETP.LT.OR P0, PT, R5, 0x21, P2 ;  /* 0x000000210500780c */ /* 0x000fe20001701670 */
[----:B------:R-:W3:-:S12]  /*124b0*/  SHFL.IDX PT, R8, R18, 0x4, 0x181f ;  /* 0x00981f0012087f89 */ /* 0x000ed800000e0000 */
[----:B------:R0:W-:Y:S02]  /*124c0*/  LDGSTS.E.BYPASS.LTC128B.128 [R0+0x1400], desc[UR52][R2.64], !P0 ;  /* 0x0140000002007fae */ /* 0x0001e4000c101d74 */
[----:B0-----:R-:W-:Y:S02]  /*124d0*/  IADD3 R2, P0, R14, R6, RZ ;  /* 0x000000060e027210 */ /* 0x001fe40007f1e0ff */
[----:B------:R-:W0:Y:S03]  /*124e0*/  SHFL.IDX PT, R14, R17, 0x5, 0x181f ;  /* 0x00b81f00110e7f89 */ /* 0x000e2600000e0000 */
[----:B-1----:R-:W-:Y:S01]  /*124f0*/  IMAD.X R3, RZ, RZ, R7, P0 ;  /* 0x000000ffff037224 */ /* 0x002fe200000e0607 */
[----:B------:R-:W-:Y:S01]  /*12500*/  ISETP.LT.OR P0, PT, R5, 0x31, P2 ;  /* 0x000000310500780c */ /* 0x000fe20001701670 */
[----:B------:R-:W1:-:S12]  /*12510*/  SHFL.IDX PT, R7, R18, 0x5, 0x181f ;  /* 0x00b81f0012077f89 */ /* 0x000e5800000e0000 */
[----:B------:R2:W-:Y:S02]  /*12520*/  LDGSTS.E.BYPASS.LTC128B.128 [R0+0x1c00], desc[UR52][R2.64], !P0 ;  /* 0x01c0000002007fae */ /* 0x0005e4000c101d74 */
[----:B--2---:R-:W-:Y:S02]  /*12530*/  IADD3 R2, P0, R9, R6, RZ ;  /* 0x0000000609027210 */ /* 0x004fe40007f1e0ff */
[----:B------:R-:W2:Y:S03]  /*12540*/  SHFL.IDX PT, R9, R17, 0x6, 0x181f ;  /* 0x00d81f0011097f89 */ /* 0x000ea600000e0000 */
[----:B---3--:R-:W-:Y:S01]  /*12550*/  IMAD.X R3, RZ, RZ, R8, P0 ;  /* 0x000000ffff037224 */ /* 0x008fe200000e0608 */
[----:B------:R-:W-:Y:S01]  /*12560*/  ISETP.LT.OR P0, PT, R5, 0x41, P2 ;  /* 0x000000410500780c */ /* 0x000fe20001701670 */
[----:B------:R-:W3:-:S12]  /*12570*/  SHFL.IDX PT, R8, R18, 0x6, 0x181f ;  /* 0x00d81f0012087f89 */ /* 0x000ed800000e0000 */
[----:B------:R0:W-:Y:S02]  /*12580*/  LDGSTS.E.BYPASS.LTC128B.128 [R0+0x2400], desc[UR52][R2.64], !P0 ;  /* 0x0240000002007fae */ /* 0x0001e4000c101d74 */
[----:B0-----:R-:W-:Y:S02]  /*12590*/  IADD3 R2, P0, R14, R6, RZ ;  /* 0x000000060e027210 */ /* 0x001fe40007f1e0ff */
[----:B------:R0:W4:Y:S03]  /*125a0*/  SHFL.IDX PT, R14, R17, 0x7, 0x181f ;  /* 0x00f81f00110e7f89 */ /* 0x00012600000e0000 */
[----:B-1----:R-:W-:Y:S01]  /*125b0*/  IMAD.X R3, RZ, RZ, R7, P0 ;  /* 0x000000ffff037224 */ /* 0x002fe200000e0607 */
[----:B------:R-:W-:Y:S01]  /*125c0*/  ISETP.LT.OR P0, PT, R5, 0x51, P2 ;  /* 0x000000510500780c */ /* 0x000fe20001701670 */
[----:B------:R0:W1:-:S12]  /*125d0*/  SHFL.IDX PT, R7, R18, 0x7, 0x181f ;  /* 0x00f81f0012077f89 */ /* 0x00005800000e0000 */
[----:B------:R2:W-:Y:S02]  /*125e0*/  LDGSTS.E.BYPASS.LTC128B.128 [R0+0x2c00], desc[UR52][R2.64], !P0 ;  /* 0x02c0000002007fae */ /* 0x0005e4000c101d74 */
[----:B--2---:R-:W-:-:S05]  /*125f0*/  IADD3 R2, P0, R9, R6, RZ ;  /* 0x0000000609027210 */ /* 0x004fca0007f1e0ff */
[----:B---3--:R-:W-:Y:S01]  /*12600*/  IMAD.X R3, RZ, RZ, R8, P0 ;  /* 0x000000ffff037224 */ /* 0x008fe200000e0608 */
[----:B------:R-:W-:-:S13]  /*12610*/  ISETP.LT.OR P0, PT, R5, 0x61, P2 ;  /* 0x000000610500780c */ /* 0x000fda0001701670 */
[----:B-1--4-:R0:W-:Y:S02]  /*12620*/  LDGSTS.E.BYPASS.LTC128B.128 [R0+0x3400], desc[UR52][R2.64], !P0 ;  /* 0x0340000002007fae */ /* 0x0121e4000c101d74 */
.L_x_13926:
[----:B0-----:R-:W-:-:S05]  /*12630*/  IADD3 R2, P0, R14, R6, RZ ;  /* 0x000000060e027210 */ /* 0x001fca0007f1e0ff */
[----:B------:R-:W-:Y:S01]  /*12640*/  IMAD.X R3, RZ, RZ, R7, P0 ;  /* 0x000000ffff037224 */ /* 0x000fe200000e0607 */
[----:B------:R-:W-:-:S13]  /*12650*/  ISETP.LT.OR P0, PT, R5, 0x71, P2 ;  /* 0x000000710500780c */ /* 0x000fda0001701670 */
[----:B------:R-:W-:Y:S01]  /*12660*/  @!PT LDS RZ, [RZ] ;  /* 0x00000000fffff984 */ /* 0x000fe20000000800 */
[----:B------:R-:W-:Y:S01]  /*12670*/  @!PT LDS RZ, [RZ] ;  /* 0x00000000fffff984 */ /* 0x000fe20000000800 */
[----:B------:R-:W-:Y:S01]  /*12680*/  @!PT LDS RZ, [RZ] ;  /* 0x00000000fffff984 */ /* 0x000fe20000000800 */
[----:B------:R0:W-:Y:S01]  /*12690*/  LDGSTS.E.BYPASS.LTC128B.128 [R0+0x3c00], desc[UR52][R2.64], !P0 ;  /* 0x03c0000002007fae */ /* 0x0001e2000c101d74 */
[----:B------:R-:W-:Y:S01]  /*126a0*/  PLOP3.LUT P0, PT, PT, PT, PT, 0x80, 0x0 ;  /* 0x000000000000781c */ /* 0x000fe20003f0f070 */
[----:B------:R-:W-:-:S12]  /*126b0*/  NOP ;  /* 0x0000000000007918 */ /* 0x000fd80000000000 */
.L_x_13803:
        /* <DEDUP_REMOVED lines=11> */
.L_x_13804:
[----:B------:R2:W-:Y:S01]  /*12770*/  SYNCS.ARRIVE.TRANS64.A1T0 RZ, [R4+URZ+0x16850], RZ ;  /* 0x016850ff04ff79a7 */ /* 0x0005e2000810003f */
[----:B------:R-:W-:-:S05]  /*12780*/  VIADD R23, R23, 0x1 ;  /* 0x0000000117177836 */ /* 0x000fca0000000000 */
[----:B------:R-:W-:-:S04]  /*12790*/  ISETP.NE.AND P0, PT, R23, 0x2, PT ;  /* 0x000000021700780c */ /* 0x000fc80003f05270 */
[----:B------:R-:W-:Y:S02]  /*127a0*/  SEL R3, RZ, 0x1, P0 ;  /* 0x00000001ff037807 */ /* 0x000fe40000000000 */
[----:B------:R-:W-:Y:S02]  /*127b0*/  SEL R23, R23, RZ, P0 ;  /* 0x000000ff17177207 */ /* 0x000fe40000000000 */
[----:B--2---:R-:W-:-:S07]  /*127c0*/  LOP3.LUT R26, R26, R3, RZ, 0x3c, !PT ;  /* 0x000000031a1a7212 */ /* 0x004fce00078e3cff */
.L_x_13764:
[----:B------:R-:W-:Y:S05]  /*127d0*/  BSYNC B7 ;  /* 0x0000000000077941 */ /* 0x000fea0003800000 */
.L_x_13762:
        /* <DEDUP_REMOVED lines=13> */
.L_x_13805:
[----:B------:R-:W-:-:S03]  /*128b0*/  UMOV UR4, 0xffffffff ;  /* 0xffffffff00047882 */ /* 0x000fc60000000000 */
[----:B------:R-:W-:Y:S05]  /*128c0*/  BRA.DIV UR4, `(.L_x_13807) ;  /* 0x0000003e04bc7947 */ /* 0x000fea000b800000 */
[----:B-----5:R2:W3:Y:S02]  /*128d0*/  SHFL.IDX PT, R14, R2, RZ, 0x1f ;  /* 0x00001fff020e7589 */ /* 0x0204e400000e0000 */
.L_x_13929:
        /* <DEDUP_REMOVED lines=8> */
.L_x_13806:
[----:B-1----:R-:W4:Y:S01]  /*12960*/  LDL R0, [R1+0xc] ;  /* 0x00000c0001007983 */ /* 0x002f220000100800 */
[----:B------:R-:W-:Y:S02]  /*12970*/  ULDC UR4, c[0x0][0xc38] ;  /* 0x00030e0000047ab9 */ /* 0x000fe40000000800 */
[----:B----4-:R-:W-:-:S13]  /*12980*/  ISETP.GE.AND P0, PT, R0, UR4, PT ;  /* 0x0000000400007c0c */ /* 0x010fda000bf06270 */
[----:B------:R-:W-:Y:S05]  /*12990*/  @!P0 BRA `(.L_x_13808) ;  /* 0xffffffbc006c8947 */ /* 0x000fea000383ffff */
.L_x_13753:
[----:B------:R-:W4:Y:S01]  /*129a0*/  LDL.LU R0, [R1+0x10] ;  /* 0x0000100001007983 */ /* 0x000f220000300800 */
[----:B------:R-:W-:Y:S01]  /*129b0*/  BSSY B0, `(.L_x_13809) ;  /* 0x000000b000007945 */ /* 0x000fe20003800000 */
[----:B------:R-:W5:Y:S01]  /*129c0*/  S2R R5, SR_CgaCtaId ;  /* 0x0000000000057919 */ /* 0x000f620000008800 */
[----:B----4-:R-:W-:-:S05]  /*129d0*/  VIADD R0, R0, 0x1 ;  /* 0x0000000100007836 */ /* 0x010fca0000000000 */
[----:B--23--:R-:W-:-:S04]  /*129e0*/  LEA.HI R2, R0, R0, RZ, 0x1 ;  /* 0x0000000000027211 */ /* 0x00cfc800078f08ff */
[----:B------:R-:W-:Y:S02]  /*129f0*/  LOP3.LUT R3, R2, 0xfffffffe, RZ, 0xc0, !PT ;  /* 0xfffffffe02037812 */ /* 0x000fe400078ec0ff */
[----:B------:R-:W-:-:S03]  /*12a00*/  MOV R2, 0x400 ;  /* 0x0000040000027802 */ /* 0x000fc60000000f00 */
[----:B------:R-:W-:Y:S01]  /*12a10*/  IMAD.IADD R0, R0, 0x1, -R3 ;  /* 0x0000000100007824 */ /* 0x000fe200078e0a03 */
[----:B-----5:R-:W-:-:S04]  /*12a20*/  LEA R4, R5, R2, 0x18 ;  /* 0x0000000205047211 */ /* 0x020fc800078ec0ff */
[----:B------:R-:W-:-:S04]  /*12a30*/  SHF.L.U32 R0, R0, 0x1f, RZ ;  /* 0x0000001f00007819 */ /* 0x000fc800000006ff */
[----:B------:R-:W2:Y:S02]  /*12a40*/  SYNCS.PHASECHK.TRANS64.TRYWAIT P0, [R4+URZ+0x16820], R0 ;  /* 0x01682000040075a7 */ /* 0x000ea4000800017f */
[----:B--2---:R-:W-:Y:S05]  /*12a50*/  @!P0 BRA `(.L_x_13810) ;  /* 0x0000003c00808947 */ /* 0x004fea0003800000 */
.L_x_13930:
[----:B-1----:R-:W-:Y:S05]  /*12a60*/  BSYNC B0 ;  /* 0x0000000000007941 */ /* 0x002fea0003800000 */
.L_x_13809:
[----:B------:R-:W-:-:S03]  /*12a70*/  UMOV UR4, 0xffffffff ;  /* 0xffffffff00047882 */ /* 0x000fc60000000000 */
[----:B------:R-:W-:Y:S05]  /*12a80*/  BRA.DIV UR4, `(.L_x_13811) ;  /* 0x0000003e04887947 */ /* 0x000fea000b800000 */
[----:B--2---:R-:W1:Y:S02]  /*12a90*/  S2R R0, SR_TID.X ;  /* 0x0000000000007919 */ /* 0x004e640000002100 */
[----:B-1----:R-:W-:-:S04]  /*12aa0*/  SHF.R.U32.HI R0, RZ, 0x5, R0 ;  /* 0x00000005ff007819 */ /* 0x002fc80000011600 */
[----:B------:R-:W-:-:S05]  /*12ab0*/  LOP3.LUT R0, R0, 0x3, RZ, 0xc0, !PT ;  /* 0x0000000300007812 */ /* 0x000fca00078ec0ff */
[----:B------:R1:W2:Y:S02]  /*12ac0*/  SHFL.IDX PT, R14, R0, RZ, 0x1f ;  /* 0x00001fff000e7589 */ /* 0x0002a400000e0000 */
.L_x_13933:
[----:B--2---:R-:W-:Y:S01]  /*12ad0*/  ISETP.NE.AND P0, PT, R14, RZ, PT ;  /* 0x000000ff0e00720c */ /* 0x004fe20003f05270 */
[----:B------:R-:W-:-:S12]  /*12ae0*/  BSSY B0, `(.L_x_13812) ;  /* 0x0000024000007945 */ /* 0x000fd80003800000 */
[----:B------:R-:W-:Y:S05]  /*12af0*/  @P0 BRA `(.L_x_13813) ;  /* 0x0000000000880947 */ /* 0x000fea0003800000 */
[----:B------:R-:W-:-:S03]  /*12b00*/  UMOV UR4, 0xffffffff ;  /* 0xffffffff00047882 */ /* 0x000fc60000000000 */
[----:B------:R-:W-:Y:S05]  /*12b10*/  BRA.DIV UR4, `(.L_x_13814) ;  /* 0x0000003e04987947 */ /* 0x000fea000b800000 */
[----:B------:R-:W-:-:S13]  /*12b20*/  ELECT P6, URZ, PT ;  /* 0x00000000003f782f */ /* 0x000fda00038c0000 */
.L_x_13936:
[----:B------:R-:W-:Y:S05]  /*12b30*/  @!P6 BRA `(.L_x_13813) ;  /* 0x000000000078e947 */ /* 0x000fea0003800000 */
[----:B------:R-:W-:-:S06]  /*12b40*/  ULOP3.LUT UR4, UR37, 0x2, URZ, 0xfc, !UPT ;  /* 0x0000000225047892 */ /* 0x000fcc000f8efc3f */
[----:B-1----:R-:W-:-:S05]  /*12b50*/  IMAD.U32 R0, RZ, RZ, UR4 ;  /* 0x00000004ff007e24 */ /* 0x002fca000f8e00ff */
[----:B------:R-:W-:-:S13]  /*12b60*/  ISETP.NE.AND P0, PT, R0, 0x3, PT ;  /* 0x000000030000780c */ /* 0x000fda0003f05270 */
[----:B------:R-:W-:Y:S05]  /*12b70*/  @!P0 BRA `(.L_x_13815) ;  /* 0x0000000000048947 */ /* 0x000fea0003800000 */
[----:B------:R-:W-:Y:S01]  /*12b80*/  BPT.TRAP 0x1 ;  /* 0x000000040000795c */ /* 0x000fe20000300000 */
.L_x_13815:
[C---:B------:R-:W-:Y:S01]  /*12b90*/  IMAD R5, R23.reuse, 0x8, R4 ;  /* 0x0000000817057824 */ /* 0x040fe200078e0204 */
[----:B------:R-:W-:Y:S01]  /*12ba0*/  SHF.L.U32 R0, R26, 0x1f, RZ ;  /* 0x0000001f1a007819 */ /* 0x000fe200000006ff */
[----:B------:R-:W-:-:S03]  /*12bb0*/  VIADD R23, R23, 0x1 ;  /* 0x0000000117177836 */ /* 0x000fc60000000000 */
[----:B------:R-:W1:Y:S02]  /*12bc0*/  SYNCS.PHASECHK.TRANS64.TRYWAIT P1, [R5+URZ+0x16840], R0 ;  /* 0x01684000050075a7 */ /* 0x000e64000802017f */
[----:B------:R-:W-:-:S04]  /*12bd0*/  ISETP.NE.AND P2, PT, R23, 0x2, PT ;  /* 0x000000021700780c */ /* 0x000fc80003f45270 */
[----:B------:R-:W-:Y:S01]  /*12be0*/  SEL R3, RZ, 0x1, P2 ;  /* 0x00000001ff037807 */ /* 0x000fe20001000000 */
[----:B-1----:R-:W-:Y:S08]  /*12bf0*/  @!P1 BRA `(.L_x_13816) ;  /* 0x0000003c00809947 */ /* 0x002ff00003800000 */
.L_x_13937:
[----:B------:R-:W-:Y:S02]  /*12c00*/  SEL R23, R23, RZ, P2 ;  /* 0x000000ff17177207 */ /* 0x000fe40001000000 */
[----:B------:R-:W-:Y:S01]  /*12c10*/  LOP3.LUT R2, R26, R3, RZ, 0x3c, !PT ;  /* 0x000000031a027212 */ /* 0x000fe200078e3cff */
[----:B------:R-:W-:Y:S06]  /*12c20*/  @!P0 BRA `(.L_x_13817) ;  /* 0x0000000000048947 */ /* 0x000fec0003800000 */
[----:B------:R-:W-:Y:S01]  /*12c30*/  BPT.TRAP 0x1 ;  /* 0x000000040000795c */ /* 0x000fe20000300000 */
.L_x_13817:
[----:B------:R-:W-:Y:S01]  /*12c40*/  IMAD R23, R23, 0x8, R4 ;  /* 0x0000000817177824 */ /* 0x000fe200078e0204 */
[----:B------:R-:W-:-:S04]  /*12c50*/  SHF.L.U32 R2, R2, 0x1f, RZ ;  /* 0x0000001f02027819 */ /* 0x000fc800000006ff */
[----:B------:R-:W2:Y:S02]  /*12c60*/  SYNCS.PHASECHK.TRANS64.TRYWAIT P1, [R23+URZ+0x16840], R2 ;  /* 0x01684002170075a7 */ /* 0x000ea4000802017f */
[----:B--2---:R-:W-:Y:S05]  /*12c70*/  @!P1 BRA `(.L_x_13818) ;  /* 0x0000003c00749947 */ /* 0x004fea0003800000 */
.L_x_13938:
[----:B------:R-:W-:Y:S05]  /*12c80*/  @!P0 BRA `(.L_x_13819) ;  /* 0x0000000000048947 */ /* 0x000fea0003800000 */
[----:B------:R-:W-:Y:S01]  /*12c90*/  BPT.TRAP 0x1 ;  /* 0x000000040000795c */ /* 0x000fe20000300000 */
.L_x_13819:
[----:B------:R-:W3:Y:S02]  /*12ca0*/  SYNCS.PHASECHK.TRANS64.TRYWAIT P1, [R5+URZ+0x16860], R0 ;  /* 0x01686000050075a7 */ /* 0x000ee4000802017f */
[----:B---3--:R-:W-:Y:S05]  /*12cb0*/  @!P1 BRA `(.L_x_13820) ;  /* 0x0000003c00789947 */ /* 0x008fea0003800000 */
.L_x_13939:
[----:B------:R-:W-:Y:S05]  /*12cc0*/  @!P0 BRA `(.L_x_13821) ;  /* 0x0000000000048947 */ /* 0x000fea0003800000 */
[----:B------:R-:W-:Y:S01]  /*12cd0*/  BPT.TRAP 0x1 ;  /* 0x000000040000795c */ /* 0x000fe20000300000 */
.L_x_13821:
[----:B----4-:R4:W0:Y:S02]  /*12ce0*/  SYNCS.PHASECHK.TRANS64.TRYWAIT P0, [R23+URZ+0x16860], R2 ;  /* 0x01686002170075a7 */ /* 0x010824000800017f */
[----:B0-----:R-:W-:Y:S05]  /*12cf0*/  @!P0 NANOSLEEP.SYNCS 0x989680 ;  /* 0x009896800000895d */ /* 0x001fea0003900000 */
[----:B------:R-:W0:Y:S02]  /*12d00*/  @!P0 SYNCS.PHASECHK.TRANS64 P0, [R23+URZ+0x16860], R2 ;  /* 0x01686002170085a7 */ /* 0x000e24000800007f */
[----:B0-----:R-:W-:Y:S05]  /*12d10*/  @!P0 BRA `(.L_x_13821) ;  /* 0xfffffffc00f08947 */ /* 0x001fea000383ffff */
.L_x_13813:
[----:B------:R-:W-:Y:S05]  /*12d20*/  BSYNC B0 ;  /* 0x0000000000007941 */ /* 0x000fea0003800000 */
.L_x_13812:
[----:B------:R-:W-:Y:S05]  /*12d30*/  EXIT ;  /* 0x000000000000794d */ /* 0x000fea0003800000 */
.L_x_13670:
[----:B0-----:R-:W-:-:S04]  /*12d40*/  IMAD.U32 R3, RZ, RZ, UR45 ;  /* 0x0000002dff037e24 */ /* 0x001fc8000f8e00ff */
[----:B------:R0:W1:Y:S03]  /*12d50*/  SYNCS.PHASECHK.TRANS64.TRYWAIT P1, [R3+URZ+0x16800], R0 ;  /* 0x01680000030075a7 */ /* 0x000066000802017f */
[----:B-1----:R-:W-:Y:S05]  /*12d60*/  @!P1 NANOSLEEP.SYNCS 0x989680 ;  /* 0x009896800000995d */ /* 0x002fea0003900000 */
[----:B------:R-:W1:Y:S02]  /*12d70*/  @!P1 SYNCS.PHASECHK.TRANS64 P1, [R3+URZ+0x16800], R0 ;  /* 0x01680000030095a7 */ /* 0x000e64000802007f */
[----:B-1----:R-:W-:Y:S05]  /*12d80*/  @!P1 BRA `(.L_x_13670) ;  /* 0xfffffffc00ec9947 */ /* 0x002fea000383ffff */
[----:B------:R-:W-:Y:S05]  /*12d90*/  BRA `(.L_x_13822) ;  /* 0xfffffee800cc7947 */ /* 0x000fea000383ffff */
.L_x_13674:
[----:B-1----:R1:W2:Y:S02]  /*12da0*/  SYNCS.PHASECHK.TRANS64.TRYWAIT P1, [R3+URZ+0x16830], R0 ;  /* 0x01683000030075a7 */ /* 0x0022a4000802017f */
[----:B--2---:R-:W-:Y:S05]  /*12db0*/  @!P1 NANOSLEEP.SYNCS 0x989680 ;  /* 0x009896800000995d */ /* 0x004fea0003900000 */
[----:B------:R-:W2:Y:S02]  /*12dc0*/  @!P1 SYNCS.PHASECHK.TRANS64 P1, [R3+URZ+0x16830], R0 ;  /* 0x01683000030095a7 */ /* 0x000ea4000802007f */
[----:B--2---:R-:W-:Y:S05]  /*12dd0*/  @!P1 BRA `(.L_x_13674) ;  /* 0xfffffffc00f09947 */ /* 0x004fea000383ffff */
[----:B------:R-:W-:Y:S05]  /*12de0*/  BRA `(.L_x_13673) ;  /* 0xfffffee800e87947 */ /* 0x000fea000383ffff */
.L_x_13691:
[----:B-1----:R-:W-:-:S04]  /*12df0*/  IMAD.U32 R5, RZ, RZ, UR6 ;  /* 0x00000006ff057e24 */ /* 0x002fc8000f8e00ff */
[----:B------:R1:W2:Y:S03]  /*12e00*/  SYNCS.PHASECHK.TRANS64.TRYWAIT P1, [R5+URZ+0x16830], R0 ;  /* 0x01683000050075a7 */ /* 0x0002a6000802017f */
[----:B--2---:R-:W-:Y:S05]  /*12e10*/  @!P1 NANOSLEEP.SYNCS 0x989680 ;  /* 0x009896800000995d */ /* 0x004fea0003900000 */
[----:B------:R-:W2:Y:S02]  /*12e20*/  @!P1 SYNCS.PHASECHK.TRANS64 P1, [R5+URZ+0x16830], R0 ;  /* 0x01683000050095a7 */ /* 0x000ea4000802007f */
[----:B--2---:R-:W-:Y:S05]  /*12e30*/  @!P1 BRA `(.L_x_13691) ;  /* 0xfffffffc00ec9947 */ /* 0x004fea000383ffff */
[----:B------:R-:W-:Y:S05]  /*12e40*/  BRA `(.L_x_13688) ;  /* 0xffffff1c007c7947 */ /* 0x000fea000383ffff */
.L_x_13695:
[----:B-1----:R-:W-:-:S04]  /*12e50*/  IMAD.U32 R5, RZ, RZ, UR6 ;  /* 0x00000006ff057e24 */ /* 0x002fc8000f8e00ff */
[----:B------:R1:W2:Y:S03]  /*12e60*/  SYNCS.PHASECHK.TRANS64.TRYWAIT P1, [R5+URZ+0x16850], R0 ;  /* 0x01685000050075a7 */ /* 0x0002a6000802017f */
[----:B--2---:R-:W-:Y:S05]  /*12e70*/  @!P1 NANOSLEEP.SYNCS 0x989680 ;  /* 0x009896800000995d */ /* 0x004fea0003900000 */
[----:B------:R-:W2:Y:S02]  /*12e80*/  @!P1 SYNCS.PHASECHK.TRANS64 P1, [R5+URZ+0x16850], R0 ;  /* 0x01685000050095a7 */ /* 0x000ea4000802007f */
[----:B--2---:R-:W-:Y:S05]  /*12e90*/  @!P1 BRA `(.L_x_13695) ;  /* 0xfffffffc00ec9947 */ /* 0x004fea000383ffff */
[----:B------:R-:W-:Y:S05]  /*12ea0*/  BRA `(.L_x_13692) ;  /* 0xffffff1c00f87947 */ /* 0x000fea000383ffff */
.L_x_13714:
[----:B-1----:R-:W-:-:S04]  /*12eb0*/  IMAD.U32 R11, RZ, RZ, UR6 ;  /* 0x00000006ff0b7e24 */ /* 0x002fc8000f8e00ff */
[----:B------:R1:W2:Y:S03]  /*12ec0*/  SYNCS.PHASECHK.TRANS64.TRYWAIT P1, [R11+URZ+0x16830], R0 ;  /* 0x016830000b0075a7 */ /* 0x0002a6000802017f */
[----:B--2---:R-:W-:Y:S05]  /*12ed0*/  @!P1 NANOSLEEP.SYNCS 0x989680 ;  /* 0x009896800000995d */ /* 0x004fea0003900000 */
[----:B------:R-:W2:Y:S02]  /*12ee0*/  @!P1 SYNCS.PHASECHK.TRANS64 P1, [R11+URZ+0x16830], R0 ;  /* 0x016830000b0095a7 */ /* 0x000ea4000802007f */
[----:B--2---:R-:W-:Y:S05]  /*12ef0*/  @!P1 BRA `(.L_x_13714) ;  /* 0xfffffffc00ec9947 */ /* 0x004fea000383ffff */
[----:B------:R-:W-:Y:S05]  /*12f00*/  BRA `(.L_x_13711) ;  /* 0xffffff4c00707947 */ /* 0x000fea000383ffff */
.L_x_13718:
[----:B-1----:R-:W-:-:S04]  /*12f10*/  IMAD.U32 R11, RZ, RZ, UR6 ;  /* 0x00000006ff0b7e24 */ /* 0x002fc8000f8e00ff */
[----:B------:R1:W2:Y:S03]  /*12f20*/  SYNCS.PHASECHK.TRANS64.TRYWAIT P1, [R11+URZ+0x16850], R0 ;  /* 0x016850000b0075a7 */ /* 0x0002a6000802017f */
[----:B--2---:R-:W-:Y:S05]  /*12f30*/  @!P1 NANOSLEEP.SYNCS 0x989680 ;  /* 0x009896800000995d */ /* 0x004fea0003900000 */
[----:B------:R-:W2:Y:S02]  /*12f40*/  @!P1 SYNCS.PHASECHK.TRANS64 P1, [R11+URZ+0x16850], R0 ;  /* 0x016850000b0095a7 */ /* 0x000ea4000802007f */
[----:B--2---:R-:W-:Y:S05]  /*12f50*/  @!P1 BRA `(.L_x_13718) ;  /* 0xfffffffc00ec9947 */ /* 0x004fea000383ffff */
[----:B------:R-:W-:Y:S05]  /*12f60*/  BRA `(.L_x_13715) ;  /* 0xffffff4c00ec7947 */ /* 0x000fea000383ffff */
.L_x_13726:
[----:B-1----:R-:W-:-:S04]  /*12f70*/  IMAD.U32 R7, RZ, RZ, UR6 ;  /* 0x00000006ff077e24 */ /* 0x002fc8000f8e00ff */
[----:B------:R1:W2:Y:S03]  /*12f80*/  SYNCS.PHASECHK.TRANS64.TRYWAIT P1, [R7+URZ+0x16830], R0 ;  /* 0x01683000070075a7 */ /* 0x0002a6000802017f */
[----:B--2---:R-:W-:Y:S05]  /*12f90*/  @!P1 NANOSLEEP.SYNCS 0x989680 ;  /* 0x009896800000995d */ /* 0x004fea0003900000 */
[----:B------:R-:W2:Y:S02]  /*12fa0*/  @!P1 SYNCS.PHASECHK.TRANS64 P1, [R7+URZ+0x16830], R0 ;  /* 0x01683000070095a7 */ /* 0x000ea4000802007f */
[----:B--2---:R-:W-:Y:S05]  /*12fb0*/  @!P1 BRA `(.L_x_13726) ;  /* 0xfffffffc00ec9947 */ /* 0x004fea000383ffff */
[----:B------:R-:W-:Y:S05]  /*12fc0*/  BRA `(.L_x_13723) ;  /* 0xffffff6800987947 */ /* 0x000fea000383ffff */
.L_x_13730:
[----:B-1----:R-:W-:-:S04]  /*12fd0*/  IMAD.U32 R7, RZ, RZ, UR6 ;  /* 0x00000006ff077e24 */ /* 0x002fc8000f8e00ff */
[----:B------:R1:W2:Y:S03]  /*12fe0*/  SYNCS.PHASECHK.TRANS64.TRYWAIT P1, [R7+URZ+0x16850], R0 ;  /* 0x01685000070075a7 */ /* 0x0002a6000802017f */
[----:B--2---:R-:W-:Y:S05]  /*12ff0*/  @!P1 NANOSLEEP.SYNCS 0x989680 ;  /* 0x009896800000995d */ /* 0x004fea0003900000 */
[----:B------:R-:W2:Y:S02]  /*13000*/  @!P1 SYNCS.PHASECHK.TRANS64 P1, [R7+URZ+0x16850], R0 ;  /* 0x01685000070095a7 */ /* 0x000ea4000802007f */
[----:B--2---:R-:W-:Y:S05]  /*13010*/  @!P1 BRA `(.L_x_13730) ;  /* 0xfffffffc00ec9947 */ /* 0x004fea000383ffff */
[----:B------:R-:W-:Y:S05]  /*13020*/  BRA `(.L_x_13727) ;  /* 0xffffff6c00087947 */ /* 0x000fea000383ffff */
.L_x_13745:
[----:B-1----:R-:W-:-:S04]  /*13030*/  IMAD.U32 R6, RZ, RZ, UR5 ;  /* 0x00000005ff067e24 */ /* 0x002fc8000f8e00ff */
[----:B------:R1:W2:Y:S03]  /*13040*/  SYNCS.PHASECHK.TRANS64.TRYWAIT P1, [R6+URZ+0x16850], R5 ;  /* 0x01685005060075a7 */ /* 0x0002a6000802017f */
[----:B--2---:R-:W-:Y:S05]  /*13050*/  @!P1 NANOSLEEP.SYNCS 0x989680 ;  /* 0x009896800000995d */ /* 0x004fea0003900000 */
[----:B------:R-:W2:Y:S02]  /*13060*/  @!P1 SYNCS.PHASECHK.TRANS64 P1, [R6+URZ+0x16850], R5 ;  /* 0x01685005060095a7 */ /* 0x000ea4000802007f */
[----:B--2---:R-:W-:Y:S05]  /*13070*/  @!P1 BRA `(.L_x_13745) ;  /* 0xfffffffc00ec9947 */ /* 0x004fea000383ffff */
[----:B------:R-:W-:Y:S05]  /*13080*/  BRA `(.L_x_13744) ;  /* 0xffffff9400bc7947 */ /* 0x000fea000383ffff */
.L_x_13770:
[----:B------:R-:W3:Y:S01]  /*13090*/  S2R R17, SR_TID.X ;  /* 0x0000000000117919 */ /* 0x000ee20000002100 */
[----:B------:R-:W-:Y:S02]  /*130a0*/  IMAD.MOV.U32 R12, RZ, RZ, RZ ;  /* 0x000000ffff0c7224 */ /* 0x000fe400078e00ff */
[----:B------:R-:W-:Y:S02]  /*130b0*/  IMAD.MOV.U32 R11, RZ, RZ, 0x1f ;  /* 0x0000001fff0b7424 */ /* 0x000fe400078e00ff */
[----:B------:R-:W-:Y:S01]  /*130c0*/  IMAD.MOV.U32 R15, RZ, RZ, -0x1 ;  /* 0xffffffffff0f7424 */ /* 0x000fe200078e00ff */
[----:B---3--:R-:W-:-:S04]  /*130d0*/  SHF.R.U32.HI R17, RZ, 0x5, R17 ;  /* 0x00000005ff117819 */ /* 0x008fc80000011611 */
[----:B------:R-:W-:-:S05]  /*130e0*/  LOP3.LUT R17, R17, 0x3, RZ, 0xc0, !PT ;  /* 0x0000000311117812 */ /* 0x000fca00078ec0ff */
[----:B------:R-:W-:-:S07]  /*130f0*/  IMAD.MOV.U32 R13, RZ, RZ, R17 ;  /* 0x000000ffff0d7224 */ /* 0x000fce00078e0011 */
[----:B012--5:R-:W-:Y:S05]  /*13100*/  WARPSYNC.COLLECTIVE R15, `(.L_x_13823) ;  /* 0x000000000f087348 */ /* 0x027fea0003c00000 */
[----:B------:R3:W4:Y:S02]  /*13110*/  SHFL.IDX P6, R14, R13, R12, R11 ;  /* 0x0000000c0d0e7389 */ /* 0x00072400000c000b */
[----:B012345:R-:W-:Y:S01]  /*13120*/  ENDCOLLECTIVE ;  /* 0x000000000000791b */ /* 0x03ffe20003800000 */
.L_x_13823:
[----:B------:R-:W-:Y:S05]  /*13130*/  BRA `(.L_x_13824) ;  /* 0xffffffc000ec7947 */ /* 0x000fea000383ffff */
.L_x_13773:
[----:B0-----:R0:W1:Y:S02]  /*13140*/  SYNCS.PHASECHK.TRANS64.TRYWAIT P0, [R0+URZ+0x16840], R2 ;  /* 0x01684002000075a7 */ /* 0x001064000800017f */
[----:B-1----:R-:W-:Y:S05]  /*13150*/  @!P0 NANOSLEEP.SYNCS 0x989680 ;  /* 0x009896800000895d */ /* 0x002fea0003900000 */
[----:B------:R-:W1:Y:S02]  /*13160*/  @!P0 SYNCS.PHASECHK.TRANS64 P0, [R0+URZ+0x16840], R2 ;  /* 0x01684002000085a7 */ /* 0x000e64000800007f */
[----:B-1----:R-:W-:Y:S05]  /*13170*/  @!P0 BRA `(.L_x_13773) ;  /* 0xfffffffc00f08947 */ /* 0x002fea000383ffff */
[----:B------:R-:W-:Y:S05]  /*13180*/  BRA `(.L_x_13825) ;  /* 0xffffffc400f47947 */ /* 0x000fea000383ffff */
.L_x_13774:
        /* <DEDUP_REMOVED lines=8> */
.L_x_13827:
[----:B------:R-:W-:Y:S05]  /*13210*/  BSYNC B0 ;  /* 0x0000000000007941 */ /* 0x000fea0003800000 */
.L_x_13826:
        /* <DEDUP_REMOVED lines=9> */
.L_x_13828:
[----:B------:R-:W-:Y:S02]  /*132b0*/  IMAD.MOV.U32 R13, RZ, RZ, R5 ;  /* 0x000000ffff0d7224 */ /* 0x000fe400078e0005 */
[----:B------:R-:W-:Y:S02]  /*132c0*/  IMAD.MOV.U32 R12, RZ, RZ, 0x1 ;  /* 0x00000001ff0c7424 */ /* 0x000fe400078e00ff */
[----:B------:R-:W-:-:S07]  /*132d0*/  IMAD.MOV.U32 R3, RZ, RZ, R14 ;  /* 0x000000ffff037224 */ /* 0x000fce00078e000e */
[----:B------:R-:W-:Y:S05]  /*132e0*/  WARPSYNC.COLLECTIVE R15, `(.L_x_13829) ;  /* 0x000000000f087348 */ /* 0x000fea0003c00000 */
[----:B------:R0:W1:Y:S02]  /*132f0*/  SHFL.IDX P6, R14, R13, R12, R11 ;  /* 0x0000000c0d0e7389 */ /* 0x00006400000c000b */
[----:B01----:R-:W-:Y:S01]  /*13300*/  ENDCOLLECTIVE ;  /* 0x000000000000791b */ /* 0x003fe20003800000 */
.L_x_13829:
        /* <DEDUP_REMOVED lines=15> */
.L_x_13830:
[----:B------:R-:W-:Y:S02]  /*13400*/  @P1 IMAD R8, R6, 0x2, R16 ;  /* 0x0000000206081824 */ /* 0x000fe400078e0210 */
[----:B------:R-:W-:Y:S02]  /*13410*/  IMAD.MOV.U32 R13, RZ, RZ, R5 ;  /* 0x000000ffff0d7224 */ /* 0x000fe400078e0005 */
[----:B------:R-:W-:Y:S02]  /*13420*/  IMAD.MOV.U32 R12, RZ, RZ, 0x2 ;  /* 0x00000002ff0c7424 */ /* 0x000fe400078e00ff */
[----:B------:R-:W-:-:S07]  /*13430*/  IMAD.MOV.U32 R3, RZ, RZ, R14 ;  /* 0x000000ffff037224 */ /* 0x000fce00078e000e */
[----:B------:R-:W-:Y:S05]  /*13440*/  WARPSYNC.COLLECTIVE R15, `(.L_x_13831) ;  /* 0x000000000f087348 */ /* 0x000fea0003c00000 */
[----:B------:R0:W1:Y:S02]  /*13450*/  SHFL.IDX P6, R14, R13, R12, R11 ;  /* 0x0000000c0d0e7389 */ /* 0x00006400000c000b */
[----:B01----:R-:W-:Y:S01]  /*13460*/  ENDCOLLECTIVE ;  /* 0x000000000000791b */ /* 0x003fe20003800000 */
.L_x_13831:
        /* <DEDUP_REMOVED lines=15> */
.L_x_13832:
[----:B------:R-:W-:Y:S02]  /*13560*/  @P1 IMAD R8, R6, 0x2, R16 ;  /* 0x0000000206081824 */ /* 0x000fe400078e0210 */
[----:B------:R-:W-:Y:S02]  /*13570*/  IMAD.MOV.U32 R13, RZ, RZ, R5 ;  /* 0x000000ffff0d7224 */ /* 0x000fe400078e0005 */
[----:B------:R-:W-:Y:S02]  /*13580*/  IMAD.MOV.U32 R12, RZ, RZ, 0x3 ;  /* 0x00000003ff0c7424 */ /* 0x000fe400078e00ff */
[----:B------:R-:W-:-:S07]  /*13590*/  IMAD.MOV.U32 R3, RZ, RZ, R14 ;  /* 0x000000ffff037224 */ /* 0x000fce00078e000e */
[----:B------:R-:W-:Y:S05]  /*135a0*/  WARPSYNC.COLLECTIVE R15, `(.L_x_13833) ;  /* 0x000000000f087348 */ /* 0x000fea0003c00000 */
[----:B------:R0:W1:Y:S02]  /*135b0*/  SHFL.IDX P6, R14, R13, R12, R11 ;  /* 0x0000000c0d0e7389 */ /* 0x00006400000c000b */
[----:B01----:R-:W-:Y:S01]  /*135c0*/  ENDCOLLECTIVE ;  /* 0x000000000000791b */ /* 0x003fe20003800000 */
.L_x_13833:
        /* <DEDUP_REMOVED lines=15> */
.L_x_13834:
[----:B------:R-:W-:Y:S02]  /*136c0*/  @P1 IMAD R8, R6, 0x2, R16 ;  /* 0x0000000206081824 */ /* 0x000fe400078e0210 */
[----:B------:R-:W-:Y:S02]  /*136d0*/  IMAD.MOV.U32 R13, RZ, RZ, R5 ;  /* 0x000000ffff0d7224 */ /* 0x000fe400078e0005 */
[----:B------:R-:W-:Y:S02]  /*136e0*/  IMAD.MOV.U32 R12, RZ, RZ, 0x4 ;  /* 0x00000004ff0c7424 */ /* 0x000fe400078e00ff */
[----:B------:R-:W-:-:S07]  /*136f0*/  IMAD.MOV.U32 R3, RZ, RZ, R14 ;  /* 0x000000ffff037224 */ /* 0x000fce00078e000e */
[----:B------:R-:W-:Y:S05]  /*13700*/  WARPSYNC.COLLECTIVE R15, `(.L_x_13835) ;  /* 0x000000000f087348 */ /* 0x000fea0003c00000 */
[----:B------:R0:W1:Y:S02]  /*13710*/  SHFL.IDX P6, R14, R13, R12, R11 ;  /* 0x0000000c0d0e7389 */ /* 0x00006400000c000b */
[----:B01----:R-:W-:Y:S01]  /*13720*/  ENDCOLLECTIVE ;  /* 0x000000000000791b */ /* 0x003fe20003800000 */
.L_x_13835:
        /* <DEDUP_REMOVED lines=15> */
.L_x_13836:
[----:B------:R-:W-:Y:S02]  /*13820*/  @P1 IMAD R8, R6, 0x2, R16 ;  /* 0x0000000206081824 */ /* 0x000fe400078e0210 */
[----:B------:R-:W-:Y:S02]  /*13830*/  IMAD.MOV.U32 R13, RZ, RZ, R5 ;  /* 0x000000ffff0d7224 */ /* 0x000fe400078e0005 */
[----:B------:R-:W-:Y:S02]  /*13840*/  IMAD.MOV.U32 R12, RZ, RZ, 0x5 ;  /* 0x00000005ff0c7424 */ /* 0x000fe400078e00ff */
[----:B------:R-:W-:-:S07]  /*13850*/  IMAD.MOV.U32 R3, RZ, RZ, R14 ;  /* 0x000000ffff037224 */ /* 0x000fce00078e000e */
[----:B------:R-:W-:Y:S05]  /*13860*/  WARPSYNC.COLLECTIVE R15, `(.L_x_13837) ;  /* 0x000000000f087348 */ /* 0x000fea0003c00000 */
[----:B------:R0:W1:Y:S02]  /*13870*/  SHFL.IDX P6, R14, R13, R12, R11 ;  /* 0x0000000c0d0e7389 */ /* 0x00006400000c000b */
[----:B01----:R-:W-:Y:S01]  /*13880*/  ENDCOLLECTIVE ;  /* 0x000000000000791b */ /* 0x003fe20003800000 */
.L_x_13837:
        /* <DEDUP_REMOVED lines=15> */
.L_x_13838:
[----:B------:R-:W-:Y:S02]  /*13980*/  @P1 IMAD R8, R6, 0x2, R16 ;  /* 0x0000000206081824 */ /* 0x000fe400078e0210 */
[----:B------:R-:W-:Y:S02]  /*13990*/  IMAD.MOV.U32 R13, RZ, RZ, R5 ;  /* 0x000000ffff0d7224 */ /* 0x000fe400078e0005 */
[----:B------:R-:W-:Y:S02]  /*139a0*/  IMAD.MOV.U32 R12, RZ, RZ, 0x6 ;  /* 0x00000006ff0c7424 */ /* 0x000fe400078e00ff */
[----:B------:R-:W-:-:S07]  /*139b0*/  IMAD.MOV.U32 R3, RZ, RZ, R14 ;  /* 0x000000ffff037224 */ /* 0x000fce00078e000e */
[----:B------:R-:W-:Y:S05]  /*139c0*/  WARPSYNC.COLLECTIVE R15, `(.L_x_13839) ;  /* 0x000000000f087348 */ /* 0x000fea0003c00000 */
[----:B------:R0:W1:Y:S02]  /*139d0*/  SHFL.IDX P6, R14, R13, R12, R11 ;  /* 0x0000000c0d0e7389 */ /* 0x00006400000c000b */
[----:B01----:R-:W-:Y:S01]  /*139e0*/  ENDCOLLECTIVE ;  /* 0x000000000000791b */ /* 0x003fe20003800000 */
.L_x_13839:
        /* <DEDUP_REMOVED lines=15> */
.L_x_13840:
[----:B------:R-:W-:Y:S02]  /*13ae0*/  @P1 IMAD R8, R6, 0x2, R16 ;  /* 0x0000000206081824 */ /* 0x000fe400078e0210 */
[----:B------:R-:W-:Y:S02]  /*13af0*/  IMAD.MOV.U32 R13, RZ, RZ, R5 ;  /* 0x000000ffff0d7224 */ /* 0x000fe400078e0005 */
[----:B------:R-:W-:Y:S02]  /*13b00*/  IMAD.MOV.U32 R12, RZ, RZ, 0x7 ;  /* 0x00000007ff0c7424 */ /* 0x000fe400078e00ff */
[----:B------:R-:W-:-:S07]  /*13b10*/  IMAD.MOV.U32 R3, RZ, RZ, R14 ;  /* 0x000000ffff037224 */ /* 0x000fce00078e000e */
[----:B------:R-:W-:Y:S05]  /*13b20*/  WARPSYNC.COLLECTIVE R15, `(.L_x_13841) ;  /* 0x000000000f087348 */ /* 0x000fea0003c00000 */
[----:B------:R0:W1:Y:S02]  /*13b30*/  SHFL.IDX P6, R14, R13, R12, R11 ;  /* 0x0000000c0d0e7389 */ /* 0x00006400000c000b */
[----:B01----:R-:W-:Y:S01]  /*13b40*/  ENDCOLLECTIVE ;  /* 0x000000000000791b */ /* 0x003fe20003800000 */
.L_x_13841:
        /* <DEDUP_REMOVED lines=14> */
.L_x_13842:
[----:B------:R-:W-:Y:S05]  /*13c30*/  BRA `(.L_x_13843) ;  /* 0xffffffc000f47947 */ /* 0x000fea000383ffff */
.L_x_13779:
        /* <DEDUP_REMOVED lines=8> */
.L_x_13844:
[C---:B------:R-:W-:Y:S01]  /*13cc0*/  VIADD R8, R6.reuse, 0x10 ;  /* 0x0000001006087836 */ /* 0x040fe20000000000 */
[----:B------:R-:W-:Y:S01]  /*13cd0*/  ISETP.GE.AND P1, PT, R6, UR38, PT ;  /* 0x0000002606007c0c */ /* 0x000fe2000bf26270 */
[----:B------:R-:W-:Y:S02]  /*13ce0*/  IMAD.MOV.U32 R13, RZ, RZ, R0 ;  /* 0x000000ffff0d7224 */ /* 0x000fe400078e0000 */
[----:B------:R-:W-:-:S10]  /*13cf0*/  IMAD.MOV.U32 R2, RZ, RZ, R14 ;  /* 0x000000ffff027224 */ /* 0x000fd400078e000e */
[----:B------:R-:W-:Y:S05]  /*13d00*/  WARPSYNC.COLLECTIVE R15, `(.L_x_13845) ;  /* 0x000000000f087348 */ /* 0x000fea0003c00000 */
[----:B------:R0:W1:Y:S02]  /*13d10*/  SHFL.IDX P6, R14, R13, R12, R11 ;  /* 0x0000000c0d0e7389 */ /* 0x00006400000c000b */
[----:B01----:R-:W-:Y:S01]  /*13d20*/  ENDCOLLECTIVE ;  /* 0x000000000000791b */ /* 0x003fe20003800000 */
.L_x_13845:
[----:B------:R-:W-:Y:S02]  /*13d30*/  IMAD.MOV.U32 R13, RZ, RZ, R4 ;  /* 0x000000ffff0d7224 */ /* 0x000fe400078e0004 */
[----:B------:R-:W-:Y:S02]  /*13d40*/  IMAD.MOV.U32 R12, RZ, RZ, 0x1 ;  /* 0x00000001ff0c7424 */ /* 0x000fe400078e00ff */
[----:B------:R-:W-:-:S07]  /*13d50*/  IMAD.MOV.U32 R3, RZ, RZ, R14 ;  /* 0x000000ffff037224 */ /* 0x000fce00078e000e */
[----:B------:R-:W-:Y:S05]  /*13d60*/  WARPSYNC.COLLECTIVE R15, `(.L_x_13846) ;  /* 0x000000000f087348 */ /* 0x000fea0003c00000 */
[----:B------:R0:W1:Y:S02]  /*13d70*/  SHFL.IDX P6, R14, R13, R12, R11 ;  /* 0x0000000c0d0e7389 */ /* 0x00006400000c000b */
[----:B01----:R-:W-:Y:S01]  /*13d80*/  ENDCOLLECTIVE ;  /* 0x000000000000791b */ /* 0x003fe20003800000 */
.L_x_13846:
        /* <DEDUP_REMOVED lines=15> */
.L_x_13847:
[----:B------:R-:W-:Y:S02]  /*13e80*/  IMAD.MOV.U32 R13, RZ, RZ, R4 ;  /* 0x000000ffff0d7224 */ /* 0x000fe400078e0004 */
[----:B------:R-:W-:Y:S02]  /*13e90*/  IMAD.MOV.U32 R12, RZ, RZ, 0x2 ;  /* 0x00000002ff0c7424 */ /* 0x000fe400078e00ff */
[----:B------:R-:W-:-:S07]  /*13ea0*/  IMAD.MOV.U32 R3, RZ, RZ, R14 ;  /* 0x000000ffff037224 */ /* 0x000fce00078e000e */
[----:B------:R-:W-:Y:S05]  /*13eb0*/  WARPSYNC.COLLECTIVE R15, `(.L_x_13848) ;  /* 0x000000000f087348 */ /* 0x000fea0003c00000 */
[----:B------:R0:W1:Y:S02]  /*13ec0*/  SHFL.IDX P6, R14, R13, R12, R11 ;  /* 0x0000000c0d0e7389 */ /* 0x00006400000c000b */
[----:B01----:R-:W-:Y:S01]  /*13ed0*/  ENDCOLLECTIVE ;  /* 0x000000000000791b */ /* 0x003fe20003800000 */
.L_x_13848:
        /* <DEDUP_REMOVED lines=11> */
[----:B------:R-:W-:Y:S01]  /*13f90*/  ISETP.GE.AND P1, PT, R2, UR38, PT ;  /* 0x0000002602007c0c */ /* 0x000fe2000bf26270 */
[----:B------:R-:W-:-:S12]  /*13fa0*/  IMAD.MOV.U32 R2, RZ, RZ, R14 ;  /* 0x000000ffff027224 */ /* 0x000fd800078e000e */
[----:B------:R-:W-:Y:S05]  /*13fb0*/  WARPSYNC.COLLECTIVE R15, `(.L_x_13849) ;  /* 0x000000000f087348 */ /* 0x000fea0003c00000 */
[----:B------:R0:W1:Y:S02]  /*13fc0*/  SHFL.IDX P6, R14, R13, R12, R11 ;  /* 0x0000000c0d0e7389 */ /* 0x00006400000c000b */
[----:B01----:R-:W-:Y:S01]  /*13fd0*/  ENDCOLLECTIVE ;  /* 0x000000000000791b */ /* 0x003fe20003800000 */
.L_x_13849:
[----:B------:R-:W-:Y:S02]  /*13fe0*/  IMAD.MOV.U32 R13, RZ, RZ, R4 ;  /* 0x000000ffff0d7224 */ /* 0x000fe400078e0004 */
[----:B------:R-:W-:Y:S02]  /*13ff0*/  IMAD.MOV.U32 R12, RZ, RZ, 0x3 ;  /* 0x00000003ff0c7424 */ /* 0x000fe400078e00ff */
[----:B------:R-:W-:-:S07]  /*14000*/  IMAD.MOV.U32 R3, RZ, RZ, R14 ;  /* 0x000000ffff037224 */ /* 0x000fce00078e000e */
[----:B------:R-:W-:Y:S05]  /*14010*/  WARPSYNC.COLLECTIVE R15, `(.L_x_13850) ;  /* 0x000000000f087348 */ /* 0x000fea0003c00000 */
[----:B------:R0:W1:Y:S02]  /*14020*/  SHFL.IDX P6, R14, R13, R12, R11 ;  /* 0x0000000c0d0e7389 */ /* 0x00006400000c000b */
[----:B01----:R-:W-:Y:S01]  /*14030*/  ENDCOLLECTIVE ;  /* 0x000000000000791b */ /* 0x003fe20003800000 */
.L_x_13850:
        /* <DEDUP_REMOVED lines=16> */
.L_x_13851:
[----:B------:R-:W-:Y:S02]  /*14140*/  IMAD.MOV.U32 R13, RZ, RZ, R4 ;  /* 0x000000ffff0d7224 */ /* 0x000fe400078e0004 */
[----:B------:R-:W-:Y:S02]  /*14150*/  IMAD.MOV.U32 R12, RZ, RZ, 0x4 ;  /* 0x00000004ff0c7424 */ /* 0x000fe400078e00ff */
[----:B------:R-:W-:-:S07]  /*14160*/  IMAD.MOV.U32 R3, RZ, RZ, R14 ;  /* 0x000000ffff037224 */ /* 0x000fce00078e000e */
[----:B------:R-:W-:Y:S05]  /*14170*/  WARPSYNC.COLLECTIVE R15, `(.L_x_13852) ;  /* 0x000000000f087348 */ /* 0x000fea0003c00000 */
[----:B------:R0:W1:Y:S02]  /*14180*/  SHFL.IDX P6, R14, R13, R12, R11 ;  /* 0x0000000c0d0e7389 */ /* 0x00006400000c000b */
[----:B01----:R-:W-:Y:S01]  /*14190*/  ENDCOLLECTIVE ;  /* 0x000000000000791b */ /* 0x003fe20003800000 */
.L_x_13852:
        /* <DEDUP_REMOVED lines=16> */
.L_x_13853:
[----:B------:R-:W-:Y:S02]  /*142a0*/  IMAD.MOV.U32 R13, RZ, RZ, R4 ;  /* 0x000000ffff0d7224 */ /* 0x000fe400078e0004 */
[----:B------:R-:W-:Y:S02]  /*142b0*/  IMAD.MOV.U32 R12, RZ, RZ, 0x5 ;  /* 0x00000005ff0c7424 */ /* 0x000fe400078e00ff */
[----:B------:R-:W-:-:S07]  /*142c0*/  IMAD.MOV.U32 R3, RZ, RZ, R14 ;  /* 0x000000ffff037224 */ /* 0x000fce00078e000e */
[----:B------:R-:W-:Y:S05]  /*142d0*/  WARPSYNC.COLLECTIVE R15, `(.L_x_13854) ;  /* 0x000000000f087348 */ /* 0x000fea0003c00000 */
[----:B------:R0:W1:Y:S02]  /*142e0*/  SHFL.IDX P6, R14, R13, R12, R11 ;  /* 0x0000000c0d0e7389 */ /* 0x00006400000c000b */
[----:B01----:R-:W-:Y:S01]  /*142f0*/  ENDCOLLECTIVE ;  /* 0x000000000000791b */ /* 0x003fe20003800000 */
.L_x_13854:
        /* <DEDUP_REMOVED lines=16> */
.L_x_13855:
[----:B------:R-:W-:Y:S02]  /*14400*/  IMAD.MOV.U32 R13, RZ, RZ, R4 ;  /* 0x000000ffff0d7224 */ /* 0x000fe400078e0004 */
[----:B------:R-:W-:Y:S02]  /*14410*/  IMAD.MOV.U32 R12, RZ, RZ, 0x6 ;  /* 0x00000006ff0c7424 */ /* 0x000fe400078e00ff */
[----:B------:R-:W-:-:S07]  /*14420*/  IMAD.MOV.U32 R3, RZ, RZ, R14 ;  /* 0x000000ffff037224 */ /* 0x000fce00078e000e */
[----:B------:R-:W-:Y:S05]  /*14430*/  WARPSYNC.COLLECTIVE R15, `(.L_x_13856) ;  /* 0x000000000f087348 */ /* 0x000fea0003c00000 */
[----:B------:R0:W1:Y:S02]  /*14440*/  SHFL.IDX P6, R14, R13, R12, R11 ;  /* 0x0000000c0d0e7389 */ /* 0x00006400000c000b */
[----:B01----:R-:W-:Y:S01]  /*14450*/  ENDCOLLECTIVE ;  /* 0x000000000000791b */ /* 0x003fe20003800000 */
.L_x_13856:
        /* <DEDUP_REMOVED lines=16> */
.L_x_13857:
[----:B------:R-:W-:Y:S02]  /*14560*/  IMAD.MOV.U32 R13, RZ, RZ, R4 ;  /* 0x000000ffff0d7224 */ /* 0x000fe400078e0004 */
[----:B------:R-:W-:Y:S02]  /*14570*/  IMAD.MOV.U32 R12, RZ, RZ, 0x7 ;  /* 0x00000007ff0c7424 */ /* 0x000fe400078e00ff */
[----:B------:R-:W-:-:S07]  /*14580*/  IMAD.MOV.U32 R3, RZ, RZ, R14 ;  /* 0x000000ffff037224 */ /* 0x000fce00078e000e */
[----:B------:R-:W-:Y:S05]  /*14590*/  WARPSYNC.COLLECTIVE R15, `(.L_x_13858) ;  /* 0x000000000f087348 */ /* 0x000fea0003c00000 */
[----:B------:R0:W1:Y:S02]  /*145a0*/  SHFL.IDX P6, R14, R13, R12, R11 ;  /* 0x0000000c0d0e7389 */ /* 0x00006400000c000b */
[----:B01----:R-:W-:Y:S01]  /*145b0*/  ENDCOLLECTIVE ;  /* 0x000000000000791b */ /* 0x003fe20003800000 */
.L_x_13858:
        /* <DEDUP_REMOVED lines=10> */
.L_x_13859:
[----:B------:R-:W-:Y:S01]  /*14660*/  @!PT LDS RZ, [RZ] ;  /* 0x00000000fffff984 */ /* 0x000fe20000000800 */
[----:B------:R-:W-:Y:S01]  /*14670*/  @!PT LDS RZ, [RZ] ;  /* 0x00000000fffff984 */ /* 0x000fe20000000800 */
[----:B------:R-:W-:Y:S01]  /*14680*/  @!PT LDS RZ, [RZ] ;  /* 0x00000000fffff984 */ /* 0x000fe20000000800 */
[----:B------:R0:W-:Y:S01]  /*14690*/  @!P1 LDGSTS.E.BYPASS.LTC128B.128 [R9+0xb400], desc[UR52][R2.64], !P5 ;  /* 0x0b40000002099fae */ /* 0x0001e2000e901d74 */
[----:B------:R-:W-:Y:S02]  /*146a0*/  IMAD.MOV.U32 R13, RZ, RZ, R7 ;  /* 0x000000ffff0d7224 */ /* 0x000fe400078e0007 */
[----:B0-----:R-:W-:Y:S02]  /*146b0*/  VIADD R2, R6, 0x70 ;  /* 0x0000007006027836 */ /* 0x001fe40000000000 */
[----:B------:R-:W-:-:S03]  /*146c0*/  IMAD.MOV.U32 R12, RZ, RZ, RZ ;  /* 0x000000ffff0c7224 */ /* 0x000fc600078e00ff */
[----:B------:R-:W-:Y:S01]  /*146d0*/  ISETP.GE.AND P1, PT, R2, UR38, PT ;  /* 0x0000002602007c0c */ /* 0x000fe2000bf26270 */
[----:B------:R-:W-:-:S12]  /*146e0*/  IMAD.MOV.U32 R0, RZ, RZ, R14 ;  /* 0x000000ffff007224 */ /* 0x000fd800078e000e */
[----:B------:R-:W-:Y:S05]  /*146f0*/  WARPSYNC.COLLECTIVE R15, `(.L_x_13860) ;  /* 0x000000000f087348 */ /* 0x000fea0003c00000 */
[----:B------:R0:W1:Y:S02]  /*14700*/  SHFL.IDX P6, R14, R13, R12, R11 ;  /* 0x0000000c0d0e7389 */ /* 0x00006400000c000b */
[----:B01----:R-:W-:Y:S01]  /*14710*/  ENDCOLLECTIVE ;  /* 0x000000000000791b */ /* 0x003fe20003800000 */
.L_x_13860:
[----:B------:R-:W-:Y:S01]  /*14720*/  @!P1 LEA R2, P0, R10, R0, 0x1 ;  /* 0x000000000a029211 */ /* 0x000fe200078008ff */
[----:B------:R-:W-:-:S04]  /*14730*/  VIADD R0, R6, 0x80 ;  /* 0x0000008006007836 */ /* 0x000fc80000000000 */
[----:B------:R-:W-:Y:S02]  /*14740*/  @!P1 IMAD.X R3, RZ, RZ, R4, P0 ;  /* 0x000000ffff039224 */ /* 0x000fe400000e0604 */
[----:B------:R-:W-:-:S03]  /*14750*/  IMAD.MOV.U32 R13, RZ, RZ, R5 ;  /* 0x000000ffff0d7224 */ /* 0x000fc600078e0005 */
[----:B------:R-:W-:Y:S01]  /*14760*/  @!PT LDS RZ, [RZ] ;  /* 0x00000000fffff984 */ /* 0x000fe20000000800 */
[----:B------:R-:W-:Y:S01]  /*14770*/  @!PT LDS RZ, [RZ] ;  /* 0x00000000fffff984 */ /* 0x000fe20000000800 */
[----:B------:R-:W-:Y:S01]  /*14780*/  @!PT LDS RZ, [RZ] ;  /* 0x00000000fffff984 */ /* 0x000fe20000000800 */
[----:B------:R0:W-:Y:S01]  /*14790*/  @!P1 LDGSTS.E.BYPASS.LTC128B.128 [R9+0xbc00], desc[UR52][R2.64], !P5 ;  /* 0x0bc0000002099fae */ /* 0x0001e2000e901d74 */
[----:B------:R-:W-:Y:S01]  /*147a0*/  ISETP.GE.AND P1, PT, R0, UR38, PT ;  /* 0x0000002600007c0c */ /* 0x000fe2000bf26270 */
[----:B------:R-:W-:-:S12]  /*147b0*/  IMAD.MOV.U32 R0, RZ, RZ, R14 ;  /* 0x000000ffff007224 */ /* 0x000fd800078e000e */
[----:B0-----:R-:W-:Y:S05]  /*147c0*/  WARPSYNC.COLLECTIVE R15, `(.L_x_13861) ;  /* 0x000000000f087348 */ /* 0x001fea0003c00000 */
[----:B------:R1:W2:Y:S02]  /*147d0*/  SHFL.IDX P6, R14, R13, R12, R11 ;  /* 0x0000000c0d0e7389 */ /* 0x0002a400000c000b */
[----:B012---:R-:W-:Y:S01]  /*147e0*/  ENDCOLLECTIVE ;  /* 0x000000000000791b */ /* 0x007fe20003800000 */
.L_x_13861:
[----:B------:R-:W-:Y:S02]  /*147f0*/  IMAD.MOV.U32 R13, RZ, RZ, R7 ;  /* 0x000000ffff0d7224 */ /* 0x000fe400078e0007 */
[----:B------:R-:W-:Y:S01]  /*14800*/  IMAD.MOV.U32 R12, RZ, RZ, 0x1 ;  /* 0x00000001ff0c7424 */ /* 0x000fe200078e00ff */
[----:B------:R-:W-:-:S13]  /*14810*/  @!P1 LEA R2, P0, R10, R14, 0x1 ;  /* 0x0000000e0a029211 */ /* 0x000fda00078008ff */
[----:B------:R-:W-:Y:S05]  /*14820*/  WARPSYNC.COLLECTIVE R15, `(.L_x_13862) ;  /* 0x000000000f087348 */ /* 0x000fea0003c00000 */
[----:B------:R0:W1:Y:S02]  /*14830*/  SHFL.IDX P6, R14, R13, R12, R11 ;  /* 0x0000000c0d0e7389 */ /* 0x00006400000c000b */
[----:B01----:R-:W-:Y:S01]  /*14840*/  ENDCOLLECTIVE ;  /* 0x000000000000791b */ /* 0x003fe20003800000 */
.L_x_13862:
[----:B------:R-:W-:Y:S02]  /*14850*/  @!P1 IMAD.X R3, RZ, RZ, R0, P0 ;  /* 0x000000ffff039224 */ /* 0x000fe400000e0600 */
[----:B------:R-:W-:-:S03]  /*14860*/  VIADD R0, R6, 0x90 ;  /* 0x0000009006007836 */ /* 0x000fc60000000000 */
[----:B------:R-:W-:Y:S01]  /*14870*/  @!PT LDS RZ, [RZ] ;  /* 0x00000000fffff984 */ /* 0x000fe20000000800 */
[----:B------:R-:W-:Y:S01]  /*14880*/  @!PT LDS RZ, [RZ] ;  /* 0x00000000fffff984 */ /* 0x000fe20000000800 */
[----:B------:R-:W-:Y:S01]  /*14890*/  @!PT LDS RZ, [RZ] ;  /* 0x00000000fffff984 */ /* 0x000fe20000000800 */
[----:B------:R0:W-:Y:S02]  /*148a0*/  @!P1 LDGSTS.E.BYPASS.LTC128B.128 [R9+0xc400], desc[UR52][R2.64], !P5 ;  /* 0x0c40000002099fae */ /* 0x0001e4000e901d74 */
[----:B------:R-:W-:Y:S01]  /*148b0*/  ISETP.GE.AND P1, PT, R0, UR38, PT ;  /* 0x0000002600007c0c */ /* 0x000fe2000bf26270 */
[----:B------:R-:W-:Y:S02]  /*148c0*/  IMAD.MOV.U32 R13, RZ, RZ, R5 ;  /* 0x000000ffff0d7224 */ /* 0x000fe400078e0005 */
[----:B------:R-:W-:-:S10]  /*148d0*/  IMAD.MOV.U32 R0, RZ, RZ, R14 ;  /* 0x000000ffff007224 */ /* 0x000fd400078e000e */
[----:B0-----:R-:W-:Y:S05]  /*148e0*/  WARPSYNC.COLLECTIVE R15, `(.L_x_13863) ;  /* 0x000000000f087348 */ /* 0x001fea0003c00000 */
[----:B------:R1:W2:Y:S02]  /*148f0*/  SHFL.IDX P6, R14, R13, R12, R11 ;  /* 0x0000000c0d0e7389 */ /* 0x0002a400000c000b */
[----:B012---:R-:W-:Y:S01]  /*14900*/  ENDCOLLECTIVE ;  /* 0x000000000000791b */ /* 0x007fe20003800000 */
.L_x_13863:
[----:B------:R-:W-:Y:S02]  /*14910*/  IMAD.MOV.U32 R13, RZ, RZ, R7 ;  /* 0x000000ffff0d7224 */ /* 0x000fe400078e0007 */
[----:B------:R-:W-:Y:S02]  /*14920*/  IMAD.MOV.U32 R12, RZ, RZ, 0x2 ;  /* 0x00000002ff0c7424 */ /* 0x000fe400078e00ff */
[----:B------:R-:W-:-:S07]  /*14930*/  IMAD.MOV.U32 R2, RZ, RZ, R14 ;  /* 0x000000ffff027224 */ /* 0x000fce00078e000e */
[----:B------:R-:W-:Y:S05]  /*14940*/  WARPSYNC.COLLECTIVE R15, `(.L_x_13864) ;  /* 0x000000000f087348 */ /* 0x000fea0003c00000 */
[----:B------:R0:W1:Y:S02]  /*14950*/  SHFL.IDX P6, R14, R13, R12, R11 ;  /* 0x0000000c0d0e7389 */ /* 0x00006400000c000b */
[----:B01----:R-:W-:Y:S01]  /*14960*/  ENDCOLLECTIVE ;  /* 0x000000000000791b */ /* 0x003fe20003800000 */
.L_x_13864:
[----:B------:R-:W-:-:S05]  /*14970*/  @!P1 LEA R2, P0, R10, R2, 0x1 ;  /* 0x000000020a029211 */ /* 0x000fca00078008ff */
[----:B------:R-:W-:-:S05]  /*14980*/  @!P1 IMAD.X R3, RZ, RZ, R0, P0 ;  /* 0x000000ffff039224 */ /* 0x000fca00000e0600 */
        /* <DEDUP_REMOVED lines=9> */
.L_x_13865:
[----:B------:R-:W-:-:S05]  /*14a20*/  VIADD R3, R6, 0xa0 ;  /* 0x000000a006037836 */ /* 0x000fca0000000000 */
[----:B------:R-:W-:Y:S01]  /*14a30*/  ISETP.GE.AND P1, PT, R3, UR38, PT ;  /* 0x0000002603007c0c */ /* 0x000fe2000bf26270 */
[----:B------:R-:W-:Y:S02]  /*14a40*/  IMAD.MOV.U32 R13, RZ, RZ, R7 ;  /* 0x000000ffff0d7224 */ /* 0x000fe400078e0007 */
[----:B------:R-:W-:Y:S02]  /*14a50*/  IMAD.MOV.U32 R12, RZ, RZ, 0x3 ;  /* 0x00000003ff0c7424 */ /* 0x000fe400078e00ff */
[----:B------:R-:W-:-:S08]  /*14a60*/  IMAD.MOV.U32 R2, RZ, RZ, R14 ;  /* 0x000000ffff027224 */ /* 0x000fd000078e000e */
[----:B------:R-:W-:Y:S05]  /*14a70*/  WARPSYNC.COLLECTIVE R15, `(.L_x_13866) ;  /* 0x000000000f087348 */ /* 0x000fea0003c00000 */
[----:B------:R0:W1:Y:S02]  /*14a80*/  SHFL.IDX P6, R14, R13, R12, R11 ;  /* 0x0000000c0d0e7389 */ /* 0x00006400000c000b */
[----:B01----:R-:W-:Y:S01]  /*14a90*/  ENDCOLLECTIVE ;  /* 0x000000000000791b */ /* 0x003fe20003800000 */
.L_x_13866:
        /* <DEDUP_REMOVED lines=11> */
.L_x_13867:
[----:B------:R-:W-:Y:S05]  /*14b50*/  BRA `(.L_x_13868) ;  /* 0xffffffc000b07947 */ /* 0x000fea000383ffff */
.L_x_13782:
[----:B0-----:R0:W1:Y:S02]  /*14b60*/  SYNCS.PHASECHK.TRANS64.TRYWAIT P0, [R16+URZ+0x16820], R3 ;  /* 0x01682003100075a7 */ /* 0x001064000800017f */
[----:B-1----:R-:W-:Y:S05]  /*14b70*/  @!P0 NANOSLEEP.SYNCS 0x989680 ;  /* 0x009896800000895d */ /* 0x002fea0003900000 */
[----:B------:R-:W1:Y:S02]  /*14b80*/  @!P0 SYNCS.PHASECHK.TRANS64 P0, [R16+URZ+0x16820], R3 ;  /* 0x01682003100085a7 */ /* 0x000e64000800007f */
[----:B-1----:R-:W-:Y:S05]  /*14b90*/  @!P0 BRA `(.L_x_13782) ;  /* 0xfffffffc00f08947 */ /* 0x002fea000383ffff */
[----:B------:R-:W-:Y:S05]  /*14ba0*/  BRA `(.L_x_13869) ;  /* 0xffffffc4000c7947 */ /* 0x000fea000383ffff */
.L_x_13786:
[----:B0-----:R0:W1:Y:S02]  /*14bb0*/  SYNCS.PHASECHK.TRANS64.TRYWAIT P0, [R5+URZ+0x16840], R2 ;  /* 0x01684002050075a7 */ /* 0x001064000800017f */
[----:B-1----:R-:W-:Y:S05]  /*14bc0*/  @!P0 NANOSLEEP.SYNCS 0x989680 ;  /* 0x009896800000895d */ /* 0x002fea0003900000 */
[----:B------:R-:W1:Y:S02]  /*14bd0*/  @!P0 SYNCS.PHASECHK.TRANS64 P0, [R5+URZ+0x16840], R2 ;  /* 0x01684002050085a7 */ /* 0x000e64000800007f */
[----:B-1----:R-:W-:Y:S05]  /*14be0*/  @!P0 BRA `(.L_x_13786) ;  /* 0xfffffffc00f08947 */ /* 0x002fea000383ffff */
[----:B------:R-:W-:Y:S05]  /*14bf0*/  BRA `(.L_x_13870) ;  /* 0xffffffc400d87947 */ /* 0x000fea000383ffff */
.L_x_13787:
        /* <DEDUP_REMOVED lines=8> */
.L_x_13872:
[----:B------:R-:W-:Y:S05]  /*14c80*/  BSYNC B1 ;  /* 0x0000000000017941 */ /* 0x000fea0003800000 */
.L_x_13871:
        /* <DEDUP_REMOVED lines=10> */
.L_x_13873:
        /* <DEDUP_REMOVED lines=8> */
.L_x_13874:
        /* <DEDUP_REMOVED lines=12> */
.L_x_13875:
[----:B------:R-:W-:Y:S02]  /*14e70*/  IMAD.MOV.U32 R13, RZ, RZ, R10 ;  /* 0x000000ffff0d7224 */ /* 0x000fe400078e000a */
[----:B------:R-:W-:Y:S02]  /*14e80*/  IMAD.MOV.U32 R12, RZ, RZ, 0x2 ;  /* 0x00000002ff0c7424 */ /* 0x000fe400078e00ff */
[----:B------:R-:W-:-:S07]  /*14e90*/  IMAD.MOV.U32 R2, RZ, RZ, R14 ;  /* 0x000000ffff027224 */ /* 0x000fce00078e000e */
[----:B------:R-:W-:Y:S05]  /*14ea0*/  WARPSYNC.COLLECTIVE R15, `(.L_x_13876) ;  /* 0x000000000f087348 */ /* 0x000fea0003c00000 */
[----:B------:R0:W1:Y:S02]  /*14eb0*/  SHFL.IDX P6, R14, R13, R12, R11 ;  /* 0x0000000c0d0e7389 */ /* 0x00006400000c000b */
[----:B01----:R-:W-:Y:S01]  /*14ec0*/  ENDCOLLECTIVE ;  /* 0x000000000000791b */ /* 0x003fe20003800000 */
.L_x_13876:
        /* <DEDUP_REMOVED lines=11> */
.L_x_13877:
[----:B------:R-:W-:Y:S02]  /*14f80*/  IMAD.MOV.U32 R13, RZ, RZ, R10 ;  /* 0x000000ffff0d7224 */ /* 0x000fe400078e000a */
[----:B------:R-:W-:Y:S02]  /*14f90*/  IMAD.MOV.U32 R12, RZ, RZ, 0x3 ;  /* 0x00000003ff0c7424 */ /* 0x000fe400078e00ff */
[----:B------:R-:W-:-:S07]  /*14fa0*/  IMAD.MOV.U32 R2, RZ, RZ, R14 ;  /* 0x000000ffff027224 */ /* 0x000fce00078e000e */
[----:B------:R-:W-:Y:S05]  /*14fb0*/  WARPSYNC.COLLECTIVE R15, `(.L_x_13878) ;  /* 0x000000000f087348 */ /* 0x000fea0003c00000 */
[----:B------:R0:W1:Y:S02]  /*14fc0*/  SHFL.IDX P6, R14, R13, R12, R11 ;  /* 0x0000000c0d0e7389 */ /* 0x00006400000c000b */
[----:B01----:R-:W-:Y:S01]  /*14fd0*/  ENDCOLLECTIVE ;  /* 0x000000000000791b */ /* 0x003fe20003800000 */
.L_x_13878:
        /* <DEDUP_REMOVED lines=11> */
.L_x_13879:
[----:B------:R-:W-:Y:S02]  /*15090*/  IMAD.MOV.U32 R13, RZ, RZ, R10 ;  /* 0x000000ffff0d7224 */ /* 0x000fe400078e000a */
[----:B------:R-:W-:Y:S02]  /*150a0*/  IMAD.MOV.U32 R12, RZ, RZ, 0x4 ;  /* 0x00000004ff0c7424 */ /* 0x000fe400078e00ff */
[----:B------:R-:W-:-:S07]  /*150b0*/  IMAD.MOV.U32 R2, RZ, RZ, R14 ;  /* 0x000000ffff027224 */ /* 0x000fce00078e000e */
[----:B------:R-:W-:Y:S05]  /*150c0*/  WARPSYNC.COLLECTIVE R15, `(.L_x_13880) ;  /* 0x000000000f087348 */ /* 0x000fea0003c00000 */
[----:B------:R0:W1:Y:S02]  /*150d0*/  SHFL.IDX P6, R14, R13, R12, R11 ;  /* 0x0000000c0d0e7389 */ /* 0x00006400000c000b */
[----:B01----:R-:W-:Y:S01]  /*150e0*/  ENDCOLLECTIVE ;  /* 0x000000000000791b */ /* 0x003fe20003800000 */
.L_x_13880:
        /* <DEDUP_REMOVED lines=11> */
.L_x_13881:
[----:B------:R-:W-:Y:S02]  /*151a0*/  IMAD.MOV.U32 R13, RZ, RZ, R10 ;  /* 0x000000ffff0d7224 */ /* 0x000fe400078e000a */
[----:B------:R-:W-:Y:S02]  /*151b0*/  IMAD.MOV.U32 R12, RZ, RZ, 0x5 ;  /* 0x00000005ff0c7424 */ /* 0x000fe400078e00ff */
[----:B------:R-:W-:-:S07]  /*151c0*/  IMAD.MOV.U32 R2, RZ, RZ, R14 ;  /* 0x000000ffff027224 */ /* 0x000fce00078e000e */
[----:B------:R-:W-:Y:S05]  /*151d0*/  WARPSYNC.COLLECTIVE R15, `(.L_x_13882) ;  /* 0x000000000f087348 */ /* 0x000fea0003c00000 */
[----:B------:R0:W1:Y:S02]  /*151e0*/  SHFL.IDX P6, R14, R13, R12, R11 ;  /* 0x0000000c0d0e7389 */ /* 0x00006400000c000b */
[----:B01----:R-:W-:Y:S01]  /*151f0*/  ENDCOLLECTIVE ;  /* 0x000000000000791b */ /* 0x003fe20003800000 */
.L_x_13882:
        /* <DEDUP_REMOVED lines=11> */
.L_x_13883:
[----:B------:R-:W-:Y:S02]  /*152b0*/  IMAD.MOV.U32 R13, RZ, RZ, R10 ;  /* 0x000000ffff0d7224 */ /* 0x000fe400078e000a */
[----:B------:R-:W-:Y:S02]  /*152c0*/  IMAD.MOV.U32 R12, RZ, RZ, 0x6 ;  /* 0x00000006ff0c7424 */ /* 0x000fe400078e00ff */
[----:B------:R-:W-:-:S07]  /*152d0*/  IMAD.MOV.U32 R2, RZ, RZ, R14 ;  /* 0x000000ffff027224 */ /* 0x000fce00078e000e */
[----:B------:R-:W-:Y:S05]  /*152e0*/  WARPSYNC.COLLECTIVE R15, `(.L_x_13884) ;  /* 0x000000000f087348 */ /* 0x000fea0003c00000 */
[----:B------:R0:W1:Y:S02]  /*152f0*/  SHFL.IDX P6, R14, R13, R12, R11 ;  /* 0x0000000c0d0e7389 */ /* 0x00006400000c000b */
[----:B01----:R-:W-:Y:S01]  /*15300*/  ENDCOLLECTIVE ;  /* 0x000000000000791b */ /* 0x003fe20003800000 */
.L_x_13884:
        /* <DEDUP_REMOVED lines=11> */
.L_x_13885:
[----:B------:R-:W-:Y:S02]  /*153c0*/  IMAD.MOV.U32 R13, RZ, RZ, R10 ;  /* 0x000000ffff0d7224 */ /* 0x000fe400078e000a */
[----:B------:R-:W-:Y:S02]  /*153d0*/  IMAD.MOV.U32 R12, RZ, RZ, 0x7 ;  /* 0x00000007ff0c7424 */ /* 0x000fe400078e00ff */
[----:B------:R-:W-:-:S07]  /*153e0*/  IMAD.MOV.U32 R2, RZ, RZ, R14 ;  /* 0x000000ffff027224 */ /* 0x000fce00078e000e */
[----:B------:R-:W-:Y:S05]  /*153f0*/  WARPSYNC.COLLECTIVE R15, `(.L_x_13886) ;  /* 0x000000000f087348 */ /* 0x000fea0003c00000 */
[----:B------:R0:W1:Y:S02]  /*15400*/  SHFL.IDX P6, R14, R13, R12, R11 ;  /* 0x0000000c0d0e7389 */ /* 0x00006400000c000b */
[----:B01----:R-:W-:Y:S01]  /*15410*/  ENDCOLLECTIVE ;  /* 0x000000000000791b */ /* 0x003fe20003800000 */
.L_x_13886:
        /* <DEDUP_REMOVED lines=11> */
.L_x_13887:
[----:B------:R-:W-:Y:S01]  /*154d0*/  IMAD.MOV.U32 R2, RZ, RZ, R14 ;  /* 0x000000ffff027224 */ /* 0x000fe200078e000e */
[----:B------:R-:W-:Y:S06]  /*154e0*/  BRA `(.L_x_13888) ;  /* 0xffffffc000c07947 */ /* 0x000fec000383ffff */
.L_x_13792:
[----:B-1----:R1:W2:Y:S02]  /*154f0*/  SYNCS.PHASECHK.TRANS64.TRYWAIT P0, [R5+URZ+0x16860], R2 ;  /* 0x01686002050075a7 */ /* 0x0022a4000800017f */
[----:B--2---:R-:W-:Y:S05]  /*15500*/  @!P0 NANOSLEEP.SYNCS 0x989680 ;  /* 0x009896800000895d */ /* 0x004fea0003900000 */
[----:B------:R-:W2:Y:S02]  /*15510*/  @!P0 SYNCS.PHASECHK.TRANS64 P0, [R5+URZ+0x16860], R2 ;  /* 0x01686002050085a7 */ /* 0x000ea4000800007f */
[----:B--2---:R-:W-:Y:S05]  /*15520*/  @!P0 BRA `(.L_x_13792) ;  /* 0xfffffffc00f08947 */ /* 0x004fea000383ffff */
[----:B------:R-:W-:Y:S05]  /*15530*/  BRA `(.L_x_13889) ;  /* 0xffffffc400187947 */ /* 0x000fea000383ffff */
.L_x_13793:
        /* <DEDUP_REMOVED lines=8> */
.L_x_13891:
[----:B------:R-:W-:Y:S05]  /*155c0*/  BSYNC B1 ;  /* 0x0000000000017941 */ /* 0x000fea0003800000 */
.L_x_13890:
        /* <DEDUP_REMOVED lines=9> */
.L_x_13892:
[----:B------:R-:W-:Y:S02]  /*15660*/  IMAD.MOV.U32 R13, RZ, RZ, R18 ;  /* 0x000000ffff0d7224 */ /* 0x000fe400078e0012 */
[----:B------:R-:W-:Y:S02]  /*15670*/  IMAD.MOV.U32 R12, RZ, RZ, 0x1 ;  /* 0x00000001ff0c7424 */ /* 0x000fe400078e00ff */
[----:B------:R-:W-:-:S07]  /*15680*/  IMAD.MOV.U32 R2, RZ, RZ, R14 ;  /* 0x000000ffff027224 */ /* 0x000fce00078e000e */
[----:B------:R-:W-:Y:S05]  /*15690*/  WARPSYNC.COLLECTIVE R15, `(.L_x_13893) ;  /* 0x000000000f087348 */ /* 0x000fea0003c00000 */
[----:B------:R0:W1:Y:S02]  /*156a0*/  SHFL.IDX P6, R14, R13, R12, R11 ;  /* 0x0000000c0d0e7389 */ /* 0x00006400000c000b */
[----:B01----:R-:W-:Y:S01]  /*156b0*/  ENDCOLLECTIVE ;  /* 0x000000000000791b */ /* 0x003fe20003800000 */
.L_x_13893:
[----:B------:R-:W-:-:S05]  /*156c0*/  IADD3 R2, P0, R2, R7, RZ ;  /* 0x0000000702027210 */ /* 0x000fca0007f1e0ff */
[----:B------:R-:W-:Y:S01]  /*156d0*/  IMAD.X R3, RZ, RZ, R3, P0 ;  /* 0x000000ffff037224 */ /* 0x000fe200000e0603 */
[----:B------:R-:W-:Y:S01]  /*156e0*/  ISETP.LT.OR P0, PT, R8, 0x1, P1 ;  /* 0x000000010800780c */ /* 0x000fe20000f01670 */
[----:B------:R-:W-:-:S12]  /*156f0*/  IMAD.MOV.U32 R13, RZ, RZ, R17 ;  /* 0x000000ffff0d7224 */ /* 0x000fd800078e0011 */
        /* <DEDUP_REMOVED lines=8> */
.L_x_13894:
[----:B------:R-:W-:Y:S02]  /*15780*/  IMAD.MOV.U32 R13, RZ, RZ, R18 ;  /* 0x000000ffff0d7224 */ /* 0x000fe400078e0012 */
[----:B------:R-:W-:Y:S02]  /*15790*/  IMAD.MOV.U32 R12, RZ, RZ, 0x2 ;  /* 0x00000002ff0c7424 */ /* 0x000fe400078e00ff */
[----:B------:R-:W-:-:S07]  /*157a0*/  IMAD.MOV.U32 R2, RZ, RZ, R14 ;  /* 0x000000ffff027224 */ /* 0x000fce00078e000e */
[----:B------:R-:W-:Y:S05]  /*157b0*/  WARPSYNC.COLLECTIVE R15, `(.L_x_13895) ;  /* 0x000000000f087348 */ /* 0x000fea0003c00000 */
[----:B------:R0:W1:Y:S02]  /*157c0*/  SHFL.IDX P6, R14, R13, R12, R11 ;  /* 0x0000000c0d0e7389 */ /* 0x00006400000c000b */
[----:B01----:R-:W-:Y:S01]  /*157d0*/  ENDCOLLECTIVE ;  /* 0x000000000000791b */ /* 0x003fe20003800000 */
.L_x_13895:
        /* <DEDUP_REMOVED lines=12> */
.L_x_13896:
[----:B------:R-:W-:Y:S02]  /*158a0*/  IMAD.MOV.U32 R13, RZ, RZ, R18 ;  /* 0x000000ffff0d7224 */ /* 0x000fe400078e0012 */
[----:B------:R-:W-:Y:S02]  /*158b0*/  IMAD.MOV.U32 R12, RZ, RZ, 0x3 ;  /* 0x00000003ff0c7424 */ /* 0x000fe400078e00ff */
[----:B------:R-:W-:-:S07]  /*158c0*/  IMAD.MOV.U32 R2, RZ, RZ, R14 ;  /* 0x000000ffff027224 */ /* 0x000fce00078e000e */
[----:B------:R-:W-:Y:S05]  /*158d0*/  WARPSYNC.COLLECTIVE R15, `(.L_x_13897) ;  /* 0x000000000f087348 */ /* 0x000fea0003c00000 */
[----:B------:R0:W1:Y:S02]  /*158e0*/  SHFL.IDX P6, R14, R13, R12, R11 ;  /* 0x0000000c0d0e7389 */ /* 0x00006400000c000b */
[----:B01----:R-:W-:Y:S01]  /*158f0*/  ENDCOLLECTIVE ;  /* 0x000000000000791b */ /* 0x003fe20003800000 */
.L_x_13897:
        /* <DEDUP_REMOVED lines=12> */
.L_x_13898:
[----:B------:R-:W-:Y:S02]  /*159c0*/  IMAD.MOV.U32 R13, RZ, RZ, R18 ;  /* 0x000000ffff0d7224 */ /* 0x000fe400078e0012 */
[----:B------:R-:W-:Y:S02]  /*159d0*/  IMAD.MOV.U32 R12, RZ, RZ, 0x4 ;  /* 0x00000004ff0c7424 */ /* 0x000fe400078e00ff */
[----:B------:R-:W-:-:S07]  /*159e0*/  IMAD.MOV.U32 R2, RZ, RZ, R14 ;  /* 0x000000ffff027224 */ /* 0x000fce00078e000e */
[----:B------:R-:W-:Y:S05]  /*159f0*/  WARPSYNC.COLLECTIVE R15, `(.L_x_13899) ;  /* 0x000000000f087348 */ /* 0x000fea0003c00000 */
[----:B------:R0:W1:Y:S02]  /*15a00*/  SHFL.IDX P6, R14, R13, R12, R11 ;  /* 0x0000000c0d0e7389 */ /* 0x00006400000c000b */
[----:B01----:R-:W-:Y:S01]  /*15a10*/  ENDCOLLECTIVE ;  /* 0x000000000000791b */ /* 0x003fe20003800000 */
.L_x_13899:
        /* <DEDUP_REMOVED lines=12> */
.L_x_13900:
[----:B------:R-:W-:Y:S02]  /*15ae0*/  IMAD.MOV.U32 R13, RZ, RZ, R18 ;  /* 0x000000ffff0d7224 */ /* 0x000fe400078e0012 */
[----:B------:R-:W-:Y:S02]  /*15af0*/  IMAD.MOV.U32 R12, RZ, RZ, 0x5 ;  /* 0x00000005ff0c7424 */ /* 0x000fe400078e00ff */
[----:B------:R-:W-:-:S07]  /*15b00*/  IMAD.MOV.U32 R2, RZ, RZ, R14 ;  /* 0x000000ffff027224 */ /* 0x000fce00078e000e */
[----:B------:R-:W-:Y:S05]  /*15b10*/  WARPSYNC.COLLECTIVE R15, `(.L_x_13901) ;  /* 0x000000000f087348 */ /* 0x000fea0003c00000 */
[----:B------:R0:W1:Y:S02]  /*15b20*/  SHFL.IDX P6, R14, R13, R12, R11 ;  /* 0x0000000c0d0e7389 */ /* 0x00006400000c000b */
[----:B01----:R-:W-:Y:S01]  /*15b30*/  ENDCOLLECTIVE ;  /* 0x000000000000791b */ /* 0x003fe20003800000 */
.L_x_13901:
        /* <DEDUP_REMOVED lines=12> */
.L_x_13902:
[----:B------:R-:W-:Y:S02]  /*15c00*/  IMAD.MOV.U32 R13, RZ, RZ, R18 ;  /* 0x000000ffff0d7224 */ /* 0x000fe400078e0012 */
[----:B------:R-:W-:Y:S02]  /*15c10*/  IMAD.MOV.U32 R12, RZ, RZ, 0x6 ;  /* 0x00000006ff0c7424 */ /* 0x000fe400078e00ff */
[----:B------:R-:W-:-:S07]  /*15c20*/  IMAD.MOV.U32 R2, RZ, RZ, R14 ;  /* 0x000000ffff027224 */ /* 0x000fce00078e000e */
[----:B------:R-:W-:Y:S05]  /*15c30*/  WARPSYNC.COLLECTIVE R15, `(.L_x_13903) ;  /* 0x000000000f087348 */ /* 0x000fea0003c00000 */
[----:B------:R0:W1:Y:S02]  /*15c40*/  SHFL.IDX P6, R14, R13, R12, R11 ;  /* 0x0000000c0d0e7389 */ /* 0x00006400000c000b */
[----:B01----:R-:W-:Y:S01]  /*15c50*/  ENDCOLLECTIVE ;  /* 0x000000000000791b */ /* 0x003fe20003800000 */
.L_x_13903:
        /* <DEDUP_REMOVED lines=12> */
.L_x_13904:
[----:B------:R-:W-:Y:S02]  /*15d20*/  IMAD.MOV.U32 R13, RZ, RZ, R18 ;  /* 0x000000ffff0d7224 */ /* 0x000fe400078e0012 */
[----:B------:R-:W-:Y:S02]  /*15d30*/  IMAD.MOV.U32 R12, RZ, RZ, 0x7 ;  /* 0x00000007ff0c7424 */ /* 0x000fe400078e00ff */
[----:B------:R-:W-:-:S07]  /*15d40*/  IMAD.MOV.U32 R2, RZ, RZ, R14 ;  /* 0x000000ffff027224 */ /* 0x000fce00078e000e */
[----:B------:R-:W-:Y:S05]  /*15d50*/  WARPSYNC.COLLECTIVE R15, `(.L_x_13905) ;  /* 0x000000000f087348 */ /* 0x000fea0003c00000 */
[----:B------:R0:W1:Y:S02]  /*15d60*/  SHFL.IDX P6, R14, R13, R12, R11 ;  /* 0x0000000c0d0e7389 */ /* 0x00006400000c000b */
[----:B01----:R-:W-:Y:S01]  /*15d70*/  ENDCOLLECTIVE ;  /* 0x000000000000791b */ /* 0x003fe20003800000 */
.L_x_13905:
        /* <DEDUP_REMOVED lines=8> */
[----:B------:R-:W-:-:S07]  /*15e00*/  IMAD.MOV.U32 R18, RZ, RZ, R14 ;  /* 0x000000ffff127224 */ /* 0x000fce00078e000e */
[----:B0-----:R-:W-:Y:S05]  /*15e10*/  WARPSYNC.COLLECTIVE R15, `(.L_x_13906) ;  /* 0x000000000f087348 */ /* 0x001fea0003c00000 */
[----:B------:R1:W2:Y:S02]  /*15e20*/  SHFL.IDX P6, R14, R13, R12, R11 ;  /* 0x0000000c0d0e7389 */ /* 0x0002a400000c000b */
[----:B012---:R-:W-:Y:S01]  /*15e30*/  ENDCOLLECTIVE ;  /* 0x000000000000791b */ /* 0x007fe20003800000 */
.L_x_13906:
[----:B------:R-:W-:Y:S01]  /*15e40*/  IMAD.MOV.U32 R2, RZ, RZ, R14 ;  /* 0x000000ffff027224 */ /* 0x000fe200078e000e */
[----:B------:R-:W-:Y:S06]  /*15e50*/  BRA `(.L_x_13907) ;  /* 0xffffffbc00c87947 */ /* 0x000fec000383ffff */
.L_x_13801:
[----:B0-----:R0:W1:Y:S02]  /*15e60*/  SYNCS.PHASECHK.TRANS64.TRYWAIT P0, [R4+URZ+0x16860], R3 ;  /* 0x01686003040075a7 */ /* 0x001064000800017f */
[----:B-1----:R-:W-:Y:S05]  /*15e70*/  @!P0 NANOSLEEP.SYNCS 0x989680 ;  /* 0x009896800000895d */ /* 0x002fea0003900000 */
[----:B------:R-:W1:Y:S02]  /*15e80*/  @!P0 SYNCS.PHASECHK.TRANS64 P0, [R4+URZ+0x16860], R3 ;  /* 0x01686003040085a7 */ /* 0x000e64000800007f */
[----:B-1----:R-:W-:Y:S05]  /*15e90*/  @!P0 BRA `(.L_x_13801) ;  /* 0xfffffffc00f08947 */ /* 0x002fea000383ffff */
[----:B------:R-:W-:Y:S05]  /*15ea0*/  BRA `(.L_x_13908) ;  /* 0xffffffc000dc7947 */ /* 0x000fea000383ffff */
.L_x_13802:
        /* <DEDUP_REMOVED lines=8> */
.L_x_13910:
[----:B------:R-:W-:Y:S05]  /*15f30*/  BSYNC B0 ;  /* 0x0000000000007941 */ /* 0x000fea0003800000 */
.L_x_13909:
        /* <DEDUP_REMOVED lines=10> */
.L_x_13911:
        /* <DEDUP_REMOVED lines=9> */
.L_x_13912:
        /* <DEDUP_REMOVED lines=11> */
.L_x_13913:
[----:B------:R-:W-:Y:S02]  /*16120*/  IMAD.MOV.U32 R13, RZ, RZ, R18 ;  /* 0x000000ffff0d7224 */ /* 0x000fe400078e0012 */
[----:B------:R-:W-:Y:S01]  /*16130*/  IMAD.MOV.U32 R12, RZ, RZ, 0x2 ;  /* 0x00000002ff0c7424 */ /* 0x000fe200078e00ff */
[----:B------:R-:W-:-:S13]  /*16140*/  IADD3 R2, P0, R14, R6, RZ ;  /* 0x000000060e027210 */ /* 0x000fda0007f1e0ff */
[----:B------:R-:W-:Y:S05]  /*16150*/  WARPSYNC.COLLECTIVE R15, `(.L_x_13914) ;  /* 0x000000000f087348 */ /* 0x000fea0003c00000 */
[----:B------:R0:W1:Y:S02]  /*16160*/  SHFL.IDX P6, R14, R13, R12, R11 ;  /* 0x0000000c0d0e7389 */ /* 0x00006400000c000b */
[----:B01----:R-:W-:Y:S01]  /*16170*/  ENDCOLLECTIVE ;  /* 0x000000000000791b */ /* 0x003fe20003800000 */
.L_x_13914:
        /* <DEDUP_REMOVED lines=11> */
.L_x_13915:
[----:B------:R-:W-:Y:S02]  /*16230*/  IMAD.MOV.U32 R13, RZ, RZ, R18 ;  /* 0x000000ffff0d7224 */ /* 0x000fe400078e0012 */
[----:B------:R-:W-:Y:S02]  /*16240*/  IMAD.MOV.U32 R12, RZ, RZ, 0x3 ;  /* 0x00000003ff0c7424 */ /* 0x000fe400078e00ff */
[----:B------:R-:W-:-:S07]  /*16250*/  IMAD.MOV.U32 R9, RZ, RZ, R14 ;  /* 0x000000ffff097224 */ /* 0x000fce00078e000e */
[----:B------:R-:W-:Y:S05]  /*16260*/  WARPSYNC.COLLECTIVE R15, `(.L_x_13916) ;  /* 0x000000000f087348 */ /* 0x000fea0003c00000 */
[----:B------:R0:W1:Y:S02]  /*16270*/  SHFL.IDX P6, R14, R13, R12, R11 ;  /* 0x0000000c0d0e7389 */ /* 0x00006400000c000b */
[----:B01----:R-:W-:Y:S01]  /*16280*/  ENDCOLLECTIVE ;  /* 0x000000000000791b */ /* 0x003fe20003800000 */
.L_x_13916:
        /* <DEDUP_REMOVED lines=12> */
.L_x_13917:
[----:B------:R-:W-:Y:S02]  /*16350*/  IMAD.MOV.U32 R13, RZ, RZ, R18 ;  /* 0x000000ffff0d7224 */ /* 0x000fe400078e0012 */
[----:B------:R-:W-:Y:S01]  /*16360*/  IMAD.MOV.U32 R12, RZ, RZ, 0x4 ;  /* 0x00000004ff0c7424 */ /* 0x000fe200078e00ff */
[----:B------:R-:W-:-:S13]  /*16370*/  IADD3 R2, P0, R14, R6, RZ ;  /* 0x000000060e027210 */ /* 0x000fda0007f1e0ff */
[----:B------:R-:W-:Y:S05]  /*16380*/  WARPSYNC.COLLECTIVE R15, `(.L_x_13918) ;  /* 0x000000000f087348 */ /* 0x000fea0003c00000 */
[----:B------:R0:W1:Y:S02]  /*16390*/  SHFL.IDX P6, R14, R13, R12, R11 ;  /* 0x0000000c0d0e7389 */ /* 0x00006400000c000b */
[----:B01----:R-:W-:Y:S01]  /*163a0*/  ENDCOLLECTIVE ;  /* 0x000000000000791b */ /* 0x003fe20003800000 */
.L_x_13918:
        /* <DEDUP_REMOVED lines=11> */
.L_x_13919:
[----:B------:R-:W-:Y:S02]  /*16460*/  IMAD.MOV.U32 R13, RZ, RZ, R18 ;  /* 0x000000ffff0d7224 */ /* 0x000fe400078e0012 */
[----:B------:R-:W-:Y:S02]  /*16470*/  IMAD.MOV.U32 R12, RZ, RZ, 0x5 ;  /* 0x00000005ff0c7424 */ /* 0x000fe400078e00ff */
[----:B------:R-:W-:-:S07]  /*16480*/  IMAD.MOV.U32 R9, RZ, RZ, R14 ;  /* 0x000000ffff097224 */ /* 0x000fce00078e000e */
[----:B------:R-:W-:Y:S05]  /*16490*/  WARPSYNC.COLLECTIVE R15, `(.L_x_13920) ;  /* 0x000000000f087348 */ /* 0x000fea0003c00000 */
[----:B------:R0:W1:Y:S02]  /*164a0*/  SHFL.IDX P6, R14, R13, R12, R11 ;  /* 0x0000000c0d0e7389 */ /* 0x00006400000c000b */
[----:B01----:R-:W-:Y:S01]  /*164b0*/  ENDCOLLECTIVE ;  /* 0x000000000000791b */ /* 0x003fe20003800000 */
.L_x_13920:
        /* <DEDUP_REMOVED lines=12> */
.L_x_13921:
[----:B------:R-:W-:Y:S02]  /*16580*/  IMAD.MOV.U32 R13, RZ, RZ, R18 ;  /* 0x000000ffff0d7224 */ /* 0x000fe400078e0012 */
[----:B------:R-:W-:Y:S01]  /*16590*/  IMAD.MOV.U32 R12, RZ, RZ, 0x6 ;  /* 0x00000006ff0c7424 */ /* 0x000fe200078e00ff */
[----:B------:R-:W-:-:S13]  /*165a0*/  IADD3 R2, P0, R14, R6, RZ ;  /* 0x000000060e027210 */ /* 0x000fda0007f1e0ff */
[----:B------:R-:W-:Y:S05]  /*165b0*/  WARPSYNC.COLLECTIVE R15, `(.L_x_13922) ;  /* 0x000000000f087348 */ /* 0x000fea0003c00000 */
[----:B------:R0:W1:Y:S02]  /*165c0*/  SHFL.IDX P6, R14, R13, R12, R11 ;  /* 0x0000000c0d0e7389 */ /* 0x00006400000c000b */
[----:B01----:R-:W-:Y:S01]  /*165d0*/  ENDCOLLECTIVE ;  /* 0x000000000000791b */ /* 0x003fe20003800000 */
.L_x_13922:
        /* <DEDUP_REMOVED lines=11> */
.L_x_13923:
[----:B------:R-:W-:Y:S02]  /*16690*/  IMAD.MOV.U32 R13, RZ, RZ, R18 ;  /* 0x000000ffff0d7224 */ /* 0x000fe400078e0012 */
[----:B------:R-:W-:Y:S02]  /*166a0*/  IMAD.MOV.U32 R12, RZ, RZ, 0x7 ;  /* 0x00000007ff0c7424 */ /* 0x000fe400078e00ff */
[----:B------:R-:W-:-:S07]  /*166b0*/  IMAD.MOV.U32 R9, RZ, RZ, R14 ;  /* 0x000000ffff097224 */ /* 0x000fce00078e000e */
[----:B------:R-:W-:Y:S05]  /*166c0*/  WARPSYNC.COLLECTIVE R15, `(.L_x_13924) ;  /* 0x000000000f087348 */ /* 0x000fea0003c00000 */
[----:B------:R0:W1:Y:S02]  /*166d0*/  SHFL.IDX P6, R14, R13, R12, R11 ;  /* 0x0000000c0d0e7389 */ /* 0x00006400000c000b */
[----:B01----:R-:W-:Y:S01]  /*166e0*/  ENDCOLLECTIVE ;  /* 0x000000000000791b */ /* 0x003fe20003800000 */
.L_x_13924:
        /* <DEDUP_REMOVED lines=12> */
.L_x_13925:
[----:B------:R-:W-:Y:S05]  /*167b0*/  BRA `(.L_x_13926) ;  /* 0xffffffbc009c7947 */ /* 0x000fea000383ffff */
.L_x_13807:
        /* <DEDUP_REMOVED lines=8> */
.L_x_13928:
[----:B------:R-:W-:Y:S05]  /*16840*/  BSYNC B0 ;  /* 0x0000000000007941 */ /* 0x000fea0003800000 */
.L_x_13927:
[----:B------:R-:W-:Y:S05]  /*16850*/  BRA `(.L_x_13929) ;  /* 0xffffffc000207947 */ /* 0x000fea000383ffff */
.L_x_13810:
[----:B--2---:R2:W3:Y:S02]  /*16860*/  SYNCS.PHASECHK.TRANS64.TRYWAIT P0, [R4+URZ+0x16820], R0 ;  /* 0x01682000040075a7 */ /* 0x0044e4000800017f */
[----:B---3--:R-:W-:Y:S05]  /*16870*/  @!P0 NANOSLEEP.SYNCS 0x989680 ;  /* 0x009896800000895d */ /* 0x008fea0003900000 */
[----:B------:R-:W3:Y:S02]  /*16880*/  @!P0 SYNCS.PHASECHK.TRANS64 P0, [R4+URZ+0x16820], R0 ;  /* 0x01682000040085a7 */ /* 0x000ee4000800007f */
[----:B---3--:R-:W-:Y:S05]  /*16890*/  @!P0 BRA `(.L_x_13810) ;  /* 0xfffffffc00f08947 */ /* 0x008fea000383ffff */
[----:B------:R-:W-:Y:S05]  /*168a0*/  BRA `(.L_x_13930) ;  /* 0xffffffc0006c7947 */ /* 0x000fea000383ffff */
.L_x_13811:
        /* <DEDUP_REMOVED lines=11> */
.L_x_13932:
[----:B------:R-:W-:Y:S05]  /*16960*/  BSYNC B0 ;  /* 0x0000000000007941 */ /* 0x000fea0003800000 */
.L_x_13931:
[----:B------:R-:W-:Y:S05]  /*16970*/  BRA `(.L_x_13933) ;  /* 0xffffffc000547947 */ /* 0x000fea000383ffff */
.L_x_13814:
[----:B------:R-:W-:Y:S01]  /*16980*/  BSSY B1, `(.L_x_13934) ;  /* 0x0000006000017945 */ /* 0x000fe20003800000 */
[----:B------:R-:W-:-:S07]  /*16990*/  IMAD.MOV.U32 R15, RZ, RZ, -0x1 ;  /* 0xffffffffff0f7424 */ /* 0x000fce00078e00ff */
[----:B01----:R-:W-:Y:S05]  /*169a0*/  WARPSYNC.COLLECTIVE R15, `(.L_x_13935) ;  /* 0x000000000f0c7348 */ /* 0x003fea0003c00000 */
[----:B------:R-:W-:Y:S02]  /*169b0*/  ELECT P6, UR62, PT ;  /* 0x00000000003e782f */ /* 0x000fe400038c0000 */
[----:B------:R-:W-:Y:S01]  /*169c0*/  MOV R14, UR62 ;  /* 0x0000003e000e7c02 */ /* 0x000fe20008000f00 */
[----:B01----:R-:W-:Y:S10]  /*169d0*/  ENDCOLLECTIVE ;  /* 0x000000000000791b */ /* 0x003ff40003800000 */
.L_x_13935:
[----:B------:R-:W-:Y:S05]  /*169e0*/  BSYNC B1 ;  /* 0x0000000000017941 */ /* 0x000fea0003800000 */
.L_x_13934:
[----:B------:R-:W-:Y:S05]  /*169f0*/  BRA `(.L_x_13936) ;  /* 0xffffffc0004c7947 */ /* 0x000fea000383ffff */
.L_x_13816:
[----:B-1----:R1:W2:Y:S02]  /*16a00*/  SYNCS.PHASECHK.TRANS64.TRYWAIT P1, [R5+URZ+0x16840], R0 ;  /* 0x01684000050075a7 */ /* 0x0022a4000802017f */
[----:B--2---:R-:W-:Y:S05]  /*16a10*/  @!P1 NANOSLEEP.SYNCS 0x989680 ;  /* 0x009896800000995d */ /* 0x004fea0003900000 */
[----:B------:R-:W2:Y:S02]  /*16a20*/  @!P1 SYNCS.PHASECHK.TRANS64 P1, [R5+URZ+0x16840], R0 ;  /* 0x01684000050095a7 */ /* 0x000ea4000802007f */
[----:B--2---:R-:W-:Y:S05]  /*16a30*/  @!P1 BRA `(.L_x_13816) ;  /* 0xfffffffc00f09947 */ /* 0x004fea000383ffff */
[----:B------:R-:W-:Y:S05]  /*16a40*/  BRA `(.L_x_13937) ;  /* 0xffffffc0006c7947 */ /* 0x000fea000383ffff */
.L_x_13818:
[----:B--2---:R2:W3:Y:S02]  /*16a50*/  SYNCS.PHASECHK.TRANS64.TRYWAIT P1, [R23+URZ+0x16840], R2 ;  /* 0x01684002170075a7 */ /* 0x0044e4000802017f */
[----:B---3--:R-:W-:Y:S05]  /*16a60*/  @!P1 NANOSLEEP.SYNCS 0x989680 ;  /* 0x009896800000995d */ /* 0x008fea0003900000 */
[----:B------:R-:W3:Y:S02]  /*16a70*/  @!P1 SYNCS.PHASECHK.TRANS64 P1, [R23+URZ+0x16840], R2 ;  /* 0x01684002170095a7 */ /* 0x000ee4000802007f */
[----:B---3--:R-:W-:Y:S05]  /*16a80*/  @!P1 BRA `(.L_x_13818) ;  /* 0xfffffffc00f09947 */ /* 0x008fea000383ffff */
[----:B------:R-:W-:Y:S05]  /*16a90*/  BRA `(.L_x_13938) ;  /* 0xffffffc000787947 */ /* 0x000fea000383ffff */
.L_x_13820:
[----:B---3--:R3:W4:Y:S02]  /*16aa0*/  SYNCS.PHASECHK.TRANS64.TRYWAIT P1, [R5+URZ+0x16860], R0 ;  /* 0x01686000050075a7 */ /* 0x008724000802017f */
[----:B----4-:R-:W-:Y:S05]  /*16ab0*/  @!P1 NANOSLEEP.SYNCS 0x989680 ;  /* 0x009896800000995d */ /* 0x010fea0003900000 */
[----:B------:R-:W4:Y:S02]  /*16ac0*/  @!P1 SYNCS.PHASECHK.TRANS64 P1, [R5+URZ+0x16860], R0 ;  /* 0x01686000050095a7 */ /* 0x000f24000802007f */
[----:B----4-:R-:W-:Y:S05]  /*16ad0*/  @!P1 BRA `(.L_x_13820) ;  /* 0xfffffffc00f09947 */ /* 0x010fea000383ffff */
[----:B------:R-:W-:Y:S05]  /*16ae0*/  BRA `(.L_x_13939) ;  /* 0xffffffc000747947 */ /* 0x000fea000383ffff */
.L_x_13940:
        /* <DEDUP_REMOVED lines=9> */
.L_x_15875:


//--------------------- .text._ZN7cutlass13device_kernelIN5flash11enable_sm90INS1_16FlashAttnFwdSm90INS1_25CollectiveMainloopFwdSm90ILi2EN4cute5tupleIJNS5_1CILi1EEES8_S8_EEENS6_IJNS7_ILi192EEENS7_ILi128EEENS7_ILi64EEEEEELi64ENS_6half_tEfNS_4arch4Sm90ELb0ELb1ELb0ELb1ELb1ELb0ELb0ELb1ELb1ELb1ELb0ELb0EEENS1_21CollectiveEpilogueFwdINS6_IJSA_SC_SB_EEES9_SE_SG_Li384ELb1ELb1ELb0ELb0EEENS1_36VarlenDynamicPersistentTileSchedulerILi192ELi128ELi384ELi128ELb0ELb1ELb1ELb1ELb0ELb1EEEEEEEEEvNT_6ParamsE --------------------------
	.section	.text._ZN7cutlass13device_kernelIN5flash11enable_sm90INS1_16FlashAttnFwdSm90INS1_25CollectiveMainloopFwdSm90ILi2EN4cute5tupleIJNS5_1CILi1EEES8_S8_EEENS6_IJNS7_ILi192EEENS7_ILi128EEENS7_ILi64EEEEEELi64ENS_6half_tEfNS_4arch4Sm90ELb0ELb1ELb0ELb1ELb1ELb0ELb0ELb1ELb1ELb1ELb0ELb0EEENS1_21CollectiveEpilogueFwdINS6_IJSA_SC_SB_EEES9_SE_SG_Li384ELb1ELb1ELb0ELb0EEENS1_36VarlenDynamicPersistentTileSchedulerILi192ELi128ELi384ELi128ELb0ELb1ELb1ELb1ELb0ELb1EEEEEEEEEvNT_6ParamsE,"ax",@progbits
	.align	128
.text._ZN7cutlass13device_kernelIN5flash11enable_sm90INS1_16FlashAttnFwdSm90INS1_25CollectiveMainloopFwdSm90ILi2EN4cute5tupleIJNS5_1CILi1EEES8_S8_EEENS6_IJNS7_ILi192EEENS7_ILi128EEENS7_ILi64EEEEEELi64ENS_6half_tEfNS_4arch4Sm90ELb0ELb1ELb0ELb1ELb1ELb0ELb0ELb1ELb1ELb1ELb0ELb0EEENS1_21CollectiveEpilogueFwdINS6_IJSA_SC_SB_EEES9_SE_SG_Li384ELb1ELb1ELb0ELb0EEENS1_36VarlenDynamicPersistentTileSchedulerILi192ELi128ELi384ELi128ELb0ELb1ELb1ELb1ELb0ELb1EEEEEEEEEvNT_6ParamsE:
        .type           _ZN7cutlass13device_kernelIN5flash11enable_sm90INS1_16FlashAttnFwdSm90INS1_25CollectiveMainloopFwdSm90ILi2EN4cute5tupleIJNS5_1CILi1EEES8_S8_EEENS6_IJNS7_ILi192EEENS7_ILi128EEENS7_ILi64EEEEEELi64ENS_6half_tEfNS_4arch4Sm90ELb0ELb1ELb0ELb1ELb1ELb0ELb0ELb1ELb1ELb1ELb0ELb0EEENS1_21CollectiveEpilogueFwdINS6_IJSA_SC_SB_EEES9_SE_SG_Li384ELb1ELb1ELb0ELb0EEENS1_36VarlenDynamicPersistentTileSchedulerILi192ELi128ELi384ELi128ELb0ELb1ELb1ELb1ELb0ELb1EEEEEEEEEvNT_6ParamsE,@function
        .size           _ZN7cutlass13device_kernelIN5flash11enable_sm90INS1_16FlashAttnFwdSm90INS1_25CollectiveMainloopFwdSm90ILi2EN4cute5tupleIJNS5_1CILi1EEES8_S8_EEENS6_IJNS7_ILi192EEENS7_ILi128EEENS7_ILi64EEEEEELi64ENS_6half_tEfNS_4arch4Sm90ELb0ELb1ELb0ELb1ELb1ELb0ELb0ELb1ELb1ELb1ELb0ELb0EEENS1_21CollectiveEpilogueFwdINS6_IJSA_SC_SB_EEES9_SE_SG_Li384ELb1ELb1ELb0ELb0EEENS1_36VarlenDynamicPersistentTileSchedulerILi192ELi128ELi384ELi128ELb0ELb1ELb1ELb1ELb0ELb1EEEEEEEEEvNT_6ParamsE,(.L_x_15876 - _ZN7cutlass13device_kernelIN5flash11enable_sm90INS1_16FlashAttnFwdSm90INS1_25CollectiveMainloopFwdSm90ILi2EN4cute5tupleIJNS5_1CILi1EEES8_S8_EEENS6_IJNS7_ILi192EEENS7_ILi128EEENS7_ILi64EEEEEELi64ENS_6half_tEfNS_4arch4Sm90ELb0ELb1ELb0ELb1ELb1ELb0ELb0ELb1ELb1ELb1ELb0ELb0EEENS1_21CollectiveEpilogueFwdINS6_IJSA_SC_SB_EEES9_SE_SG_Li384ELb1ELb1ELb0ELb0EEENS1_36VarlenDynamicPersistentTileSchedulerILi192ELi128ELi384ELi128ELb0ELb1ELb1ELb1ELb0ELb1EEEEEEEEEvNT_6ParamsE)
        .other          _ZN7cutlass13device_kernelIN5flash11enable_sm90INS1_16FlashAttnFwdSm90INS1_25CollectiveMainloopFwdSm90ILi2EN4cute5tupleIJNS5_1CILi1EEES8_S8_EEENS6_IJNS7_ILi192EEENS7_ILi128EEENS7_ILi64EEEEEELi64ENS_6half_tEfNS_4arch4Sm90ELb0ELb1ELb0ELb1ELb1ELb0ELb0ELb1ELb1ELb1ELb0ELb0EEENS1_21CollectiveEpilogueFwdINS6_IJSA_SC_SB_EEES9_SE_SG_Li384ELb1ELb1ELb0ELb0EEENS1_36VarlenDynamicPersistentTileSchedulerILi192ELi128ELi384ELi128ELb0ELb1ELb1ELb1ELb0ELb1EEEEEEEEEvNT_6ParamsE,@"STO_CUDA_ENTRY STV_DEFAULT"
_ZN7cutlass13device_kernelIN5flash11enable_sm90INS1_16FlashAttnFwdSm90INS1_25CollectiveMainloopFwdSm90ILi2EN4cute5tupleIJNS5_1CILi1EEES8_S8_EEENS6_IJNS7_ILi192EEENS7_ILi128EEENS7_ILi64EEEEEELi64ENS_6half_tEfNS_4arch4Sm90ELb0ELb1ELb0ELb1ELb1ELb0ELb0ELb1ELb1ELb1ELb0ELb0EEENS1_21CollectiveEpilogueFwdINS6_IJSA_SC_SB_EEES9_SE_SG_Li384ELb1ELb1ELb0ELb0EEENS1_36VarlenDynamicPersistentTileSchedulerILi192ELi128ELi384ELi128ELb0ELb1ELb1ELb1ELb0ELb1EEEEEEEEEvNT_6ParamsE:
        /* <DEDUP_REMOVED lines=45> */
.L_x_13941:
        /* <DEDUP_REMOVED lines=22> */
.L_x_13942:
        /* <DEDUP_REMOVED lines=18> */
.L_x_13943:
        /* <DEDUP_REMOVED lines=22> */
.L_x_13944:
        /* <DEDUP_REMOVED lines=23> */
.L_x_13945:
        /* <DEDUP_REMOVED lines=8> */
.L_x_13947:
        /* <DEDUP_REMOVED lines=30> */
[CC--:B------:R-:W-:Y:S01]  /*0a80*/  LEA.HI R2, R0.reuse, R157.reuse, RZ, 0x4 ;  /* 0x0000009d00027211 */ /* 0x0c0fe200078f20ff */
[----:B------:R-:W-:Y:S01]  /*0a90*/  IMAD.SHL.U32 R3, R3, 0x20, RZ ;  /* 0x0000002003037824 */ /* 0x000fe200078e00ff */
[----:B------:R-:W-:Y:S01]  /*0aa0*/  LEA.HI R10, R0, R157, RZ, 0x2 ;  /* 0x0000009d000a7211 */ /* 0x000fe200078f10ff */
[C---:B------:R-:W-:Y:S01]  /*0ab0*/  IMAD.IADD R152, R157.reuse, 0x1, -R152 ;  /* 0x000000019d987824 */ /* 0x040fe200078e0a98 */
[----:B------:R-:W-:Y:S02]  /*0ac0*/  LOP3.LUT R4, R2, 0x3fffff0, RZ, 0xc0, !PT ;  /* 0x03fffff002047812 */ /* 0x000fe400078ec0ff */
[----:B------:R-:W-:Y:S02]  /*0ad0*/  SHF.R.S32.HI R5, RZ, 0x4, R2 ;  /* 0x00000004ff057819 */ /* 0x000fe40000011402 */
[----:B------:R-:W-:Y:S01]  /*0ae0*/  SHF.R.S32.HI R7, RZ, 0x1f, R152 ;  /* 0x0000001fff077819 */ /* 0x000fe20000011498 */
[----:B------:R-:W-:Y:S01]  /*0af0*/  IMAD.IADD R4, R157, 0x1, -R4 ;  /* 0x000000019d047824 */ /* 0x000fe200078e0a04 */
[----:B------:R-:W-:-:S02]  /*0b00*/  LOP3.LUT R3, R3, 0xfffffc00, RZ, 0xc0, !PT ;  /* 0xfffffc0003037812 */ /* 0x000fc400078ec0ff */
[----:B------:R-:W-:Y:S02]  /*0b10*/  LEA.HI R6, R7, R152, RZ, 0x2 ;  /* 0x0000009807067211 */ /* 0x000fe400078f10ff */
[----:B------:R-:W-:Y:S01]  /*0b20*/  LEA.HI R2, R2, R5, RZ, 0x1 ;  /* 0x0000000502027211 */ /* 0x000fe200078f08ff */
[----:B------:R-:W-:Y:S01]  /*0b30*/  IMAD R3, R4, 0x40, R3 ;  /* 0x0000004004037824 */ /* 0x000fe200078e0203 */
[--C-:B------:R-:W-:Y:S02]  /*0b40*/  SHF.R.S32.HI R8, RZ, 0x2, R6.reuse ;  /* 0x00000002ff087819 */ /* 0x100fe40000011406 */
[----:B------:R-:W-:Y:S02]  /*0b50*/  SHF.R.S32.HI R9, RZ, 0x1f, R6 ;  /* 0x0000001fff097819 */ /* 0x000fe40000011406 */
[----:B------:R-:W-:Y:S02]  /*0b60*/  SHF.R.S32.HI R153, RZ, 0x7, R153 ;  /* 0x00000007ff997819 */ /* 0x000fe40000011499 */
[----:B------:R-:W-:-:S02]  /*0b70*/  LOP3.LUT R10, R10, 0xfffffffc, RZ, 0xc0, !PT ;  /* 0xfffffffc0a0a7812 */ /* 0x000fc400078ec0ff */
[----:B------:R-:W-:Y:S01]  /*0b80*/  LEA.HI R9, R9, R8, RZ, 0x3 ;  /* 0x0000000809097211 */ /* 0x000fe200078f18ff */
[----:B------:R-:W-:Y:S01]  /*0b90*/  IMAD.HI R4, R153, 0x55555556, RZ ;  /* 0x5555555699047827 */ /* 0x000fe200078e02ff */
[----:B------:R-:W-:Y:S02]  /*0ba0*/  LOP3.LUT R2, R2, 0x1ffffffe, RZ, 0xc0, !PT ;  /* 0x1ffffffe02027812 */ /* 0x000fe400078ec0ff */
[----:B------:R-:W-:Y:S01]  /*0bb0*/  LEA.HI R0, R0, R157, RZ, 0x3 ;  /* 0x0000009d00007211 */ /* 0x000fe200078f18ff */
[----:B------:R-:W-:Y:S01]  /*0bc0*/  IMAD.IADD R10, R157, 0x1, -R10 ;  /* 0x000000019d0a7824 */ /* 0x000fe200078e0a0a */
[----:B------:R-:W-:Y:S01]  /*0bd0*/  LOP3.LUT R9, R9, 0xfffffff8, RZ, 0xc0, !PT ;  /* 0xfffffff809097812 */ /* 0x000fe200078ec0ff */
[----:B------:R-:W-:Y:S01]  /*0be0*/  IMAD.IADD R2, R5, 0x1, -R2 ;  /* 0x0000000105027824 */ /* 0x000fe200078e0a02 */
[----:B------:R-:W-:Y:S02]  /*0bf0*/  LEA.HI R7, R7, R152, RZ, 0x5 ;  /* 0x0000009807077211 */ /* 0x000fe400078f28ff */
[----:B------:R-:W-:Y:S01]  /*0c00*/  LOP3.LUT R18, R0, 0xfffffff8, RZ, 0xc0, !PT ;  /* 0xfffffff800127812 */ /* 0x000fe200078ec0ff */
[----:B------:R-:W-:Y:S01]  /*0c10*/  IMAD.IADD R8, R8, 0x1, -R9 ;  /* 0x0000000108087824 */ /* 0x000fe200078e0a09 */
[----:B------:R-:W-:Y:S01]  /*0c20*/  LEA.HI R4, R4, R4, RZ, 0x1 ;  /* 0x0000000404047211 */ /* 0x000fe200078f08ff */
[----:B------:R-:W-:Y:S01]  /*0c30*/  IMAD R155, R2, 0x8, R3 ;  /* 0x00000008029b7824 */ /* 0x000fe200078e0203 */
[----:B------:R-:W-:Y:S01]  /*0c40*/  LEA.HI R5, R10, R10, RZ, 0x1 ;  /* 0x0000000a0a057211 */ /* 0x000fe200078f08ff */
[----:B------:R-:W-:Y:S01]  /*0c50*/  IMAD.IADD R18, R157, 0x1, -R18 ;  /* 0x000000019d127824 */ /* 0x000fe200078e0a12 */
[----:B------:R-:W-:Y:S01]  /*0c60*/  SHF.R.S32.HI R7, RZ, 0x5, R7 ;  /* 0x00000005ff077819 */ /* 0x000fe20000011407 */
[----:B------:R-:W-:Y:S01]  /*0c70*/  IMAD R4, R4, -0x3, R153 ;  /* 0xfffffffd04047824 */ /* 0x000fe200078e0299 */
[----:B------:R-:W-:Y:S01]  /*0c80*/  LOP3.LUT R5, R5, 0x1ffffffe, RZ, 0xc0, !PT ;  /* 0x1ffffffe05057812 */ /* 0x000fe200078ec0ff */
[----:B------:R-:W-:Y:S01]  /*0c90*/  IMAD.SHL.U32 R19, R18, 0x8, RZ ;  /* 0x0000000812137824 */ /* 0x000fe200078e00ff */
[----:B------:R-:W-:Y:S01]  /*0ca0*/  LOP3.LUT R3, R6, 0x7ffffffc, RZ, 0xc0, !PT ;  /* 0x7ffffffc06037812 */ /* 0x000fe200078ec0ff */
[----:B------:R-:W-:Y:S01]  /*0cb0*/  IMAD R7, R7, 0x10, R8 ;  /* 0x0000001007077824 */ /* 0x000fe200078e0208 */
[----:B------:R-:W-:Y:S01]  /*0cc0*/  SHF.R.S32.HI R23, RZ, 0x3, R0 ;  /* 0x00000003ff177819 */ /* 0x000fe20000011400 */
[----:B------:R-:W-:Y:S01]  /*0cd0*/  IMAD.IADD R5, R10, 0x1, -R5 ;  /* 0x000000010a057824 */ /* 0x000fe200078e0a05 */
[----:B------:R-:W-:Y:S01]  /*0ce0*/  SHF.R.S32.HI R156, RZ, 0x1f, R19 ;  /* 0x0000001fff9c7819 */ /* 0x000fe20000011413 */
[----:B------:R-:W-:-:S02]  /*0cf0*/  IMAD R154, R4, 0x40, R7 ;  /* 0x00000040049a7824 */ /* 0x000fc400078e0207 */
[----:B------:R-:W-:Y:S02]  /*0d00*/  IMAD.IADD R16, R152, 0x1, -R3 ;  /* 0x0000000198107824 */ /* 0x000fe400078e0a03 */
[----:B------:R-:W-:-:S07]  /*0d10*/  IMAD R17, R5, 0x8, R154 ;  /* 0x0000000805117824 */ /* 0x000fce00078e029a */
.L_x_14043:
        /* <DEDUP_REMOVED lines=19> */
[----:B------:R-:W3:Y:S01]  /*0e50*/  @P2 LDG.E R4, desc[UR52][R4.64] ;  /* 0x0000003404042981 */ /* 0x000ee2000c1e1900 */
        /* <DEDUP_REMOVED lines=12> */
[----:B-----5:R-:W-:-:S14]  /*0f20*/  @P2 BRA `(.L_x_13948) ;  /* 0x0000000000382947 */ /* 0x020fdc0003800000 */
        /* <DEDUP_REMOVED lines=14> */
.L_x_13948:
        /* <DEDUP_REMOVED lines=9> */
.L_x_13949:
        /* <DEDUP_REMOVED lines=13> */
.L_x_13950:
        /* <DEDUP_REMOVED lines=29> */
.L_x_13952:
[----:B------:R-:W-:-:S11]  /*1340*/  UISETP.NE.AND UP0, UPT, UR5, 0x1, UPT ;  /* 0x000000010500788c */ /* 0x000fd6000bf05270 */
[----:B------:R-:W-:Y:S02]  /*1350*/  @UP0 ULDC.64 UR8, c[0x0][0x9e8] ;  /* 0x00027a0000080ab9 */ /* 0x000fe40000000a00 */
[----:B------:R-:W-:-:S04]  /*1360*/  UIMAD.WIDE.U32 UR6, UR4, UR8, URZ ;  /* 0x00000008040672a5 */ /* 0x000fc8000f8e003f */
[----:B------:R-:W-:-:S12]  /*1370*/  @UP0 USHF.R.U32.HI UR4, URZ, UR9, UR7 ;  /* 0x000000093f040299 */ /* 0x000fd80008011607 */
.L_x_13953:
[----:B------:R-:W-:-:S06]  /*1380*/  UIMAD UR4, UR4, UR5, UR5 ;  /* 0x00000005040472a4 */ /* 0x000fcc000f8e0205 */
[----:B------:R-:W-:-:S07]  /*1390*/  VIMNMX R0, R0, UR4, PT ;  /* 0x0000000400007c48 */ /* 0x000fce000bfe0100 */
.L_x_13951:
        /* <DEDUP_REMOVED lines=32> */
.L_x_13955:
[----:B------:R-:W-:-:S11]  /*15a0*/  UISETP.NE.AND UP0, UPT, UR5, 0x1, UPT ;  /* 0x000000010500788c */ /* 0x000fd6000bf05270 */
[----:B------:R-:W-:Y:S02]  /*15b0*/  @UP0 ULDC.64 UR10, c[0x0][0x9e8] ;  /* 0x00027a00000a0ab9 */ /* 0x000fe40000000a00 */
[----:B------:R-:W-:-:S04]  /*15c0*/  UIMAD.WIDE.U32 UR6, UR4, UR10, URZ ;  /* 0x0000000a040672a5 */ /* 0x000fc8000f8e003f */
[----:B------:R-:W-:-:S12]  /*15d0*/  @UP0 USHF.R.U32.HI UR4, URZ, UR11, UR7 ;  /* 0x0000000b3f040299 */ /* 0x000fd80008011607 */
.L_x_13956:
[----:B------:R-:W-:-:S04]  /*15e0*/  UIMAD UR4, UR4, UR5, URZ ;  /* 0x00000005040472a4 */ /* 0x000fc8000f8e023f */
[----:B------:R-:W-:-:S04]  /*15f0*/  UISETP.LT.AND UP0, UPT, UR9, UR4, UPT ;  /* 0x000000040900728c */ /* 0x000fc8000bf01270 */
[----:B------:R-:W-:-:S12]  /*1600*/  USEL UR9, UR9, UR4, !UP0 ;  /* 0x0000000409097287 */ /* 0x000fd8000c000000 */
.L_x_13954:
        /* <DEDUP_REMOVED lines=13> */
[----:B------:R-:W-:Y:S01]  /*16e0*/  CS2R R12, SRZ ;  /* 0x00000000000c7805 */ /* 0x000fe2000001ff00 */
[----:B------:R-:W-:Y:S01]  /*16f0*/  IMAD.MOV.U32 R106, RZ, RZ, RZ ;  /* 0x000000ffff6a7224 */ /* 0x000fe200078e00ff */
[----:B------:R-:W-:Y:S01]  /*1700*/  CS2R R102, SRZ ;  /* 0x0000000000667805 */ /* 0x000fe2000001ff00 */
[----:B------:R-:W-:Y:S01]  /*1710*/  USEL UR42, URZ, UR4, !UP0 ;  /* 0x000000043f2a7287 */ /* 0x000fe2000c000000 */
[----:B------:R-:W-:Y:S01]  /*1720*/  IMAD.MOV.U32 R27, RZ, RZ, RZ ;  /* 0x000000ffff1b7224 */ /* 0x000fe200078e00ff */
[----:B------:R-:W-:-:S02]  /*1730*/  CS2R R100, SRZ ;  /* 0x0000000000647805 */ /* 0x000fc4000001ff00 */
[----:B------:R-:W-:Y:S02]  /*1740*/  CS2R R98, SRZ ;  /* 0x0000000000627805 */ /* 0x000fe4000001ff00 */
[----:B------:R-:W-:Y:S02]  /*1750*/  CS2R R96, SRZ ;  /* 0x0000000000607805 */ /* 0x000fe4000001ff00 */
[----:B------:R-:W-:Y:S02]  /*1760*/  CS2R R94, SRZ ;  /* 0x00000000005e7805 */ /* 0x000fe4000001ff00 */
[----:B------:R-:W-:Y:S02]  /*1770*/  ISETP.GT.AND P1, PT, R88, UR42, PT ;  /* 0x0000002a58007c0c */ /* 0x000fe4000bf24270 */
[----:B------:R-:W-:Y:S02]  /*1780*/  CS2R R92, SRZ ;  /* 0x00000000005c7805 */ /* 0x000fe4000001ff00 */
[----:B------:R-:W-:Y:S01]  /*1790*/  CS2R R90, SRZ ;  /* 0x00000000005a7805 */ /* 0x000fe2000001ff00 */
[----:B------:R-:W-:-:S08]  /*17a0*/  IMAD.MOV.U32 R89, RZ, RZ, RZ ;  /* 0x000000ffff597224 */ /* 0x000fd000078e00ff */
        /* <DEDUP_REMOVED lines=32> */
.L_x_13958:
        /* <DEDUP_REMOVED lines=9> */
.L_x_14136:
[----:B------:R-:W-:Y:S05]  /*1a40*/  @!P0 BRA `(.L_x_13960) ;  /* 0x0000000000048947 */ /* 0x000fea0003800000 */
[----:B------:R-:W-:Y:S01]  /*1a50*/  BPT.TRAP 0x1 ;  /* 0x000000040000795c */ /* 0x000fe20000300000 */
.L_x_13960:
[----:B0-----:R-:W-:Y:S02]  /*1a60*/  IMAD.U32 R3, RZ, RZ, UR46 ;  /* 0x0000002eff037e24 */ /* 0x001fe4000f8e00ff */
[----:B------:R-:W-:-:S03]  /*1a70*/  IMAD.U32 R0, RZ, RZ, UR47 ;  /* 0x0000002fff007e24 */ /* 0x000fc6000f8e00ff */
[----:B------:R-:W-:Y:S02]  /*1a80*/  LEA R3, R3, UR45, 0x3 ;  /* 0x0000002d03037c11 */ /* 0x000fe4000f8e18ff */
[----:B------:R-:W-:-:S04]  /*1a90*/  SHF.L.U32 R0, R0, 0x1f, RZ ;  /* 0x0000001f00007819 */ /* 0x000fc800000006ff */
[----:B------:R0:W1:Y:S01]  /*1aa0*/  SYNCS.PHASECHK.TRANS64.TRYWAIT P1, [R3+URZ+0x16830], R0 ;  /* 0x01683000030075a7 */ /* 0x000062000802017f */
[----:B------:R-:W-:Y:S05]  /*1ab0*/  @!P0 BRA `(.L_x_13961) ;  /* 0x0000000000048947 */ /* 0x000fea0003800000 */
[----:B------:R-:W-:Y:S01]  /*1ac0*/  BPT.TRAP 0x1 ;  /* 0x000000040000795c */ /* 0x000fe20000300000 */
.L_x_13961:
[----:B-1----:R-:W-:Y:S05]  /*1ad0*/  @P1 BRA `(.L_x_13962) ;  /* 0x0000000000081947 */ /* 0x002fea0003800000 */
[----:B------:R-:W1:Y:S02]  /*1ae0*/  SYNCS.PHASECHK.TRANS64.TRYWAIT P1, [R3+URZ+0x16830], R0 ;  /* 0x01683000030075a7 */ /* 0x000e64000802017f */
[----:B-1----:R-:W-:Y:S05]  /*1af0*/  @!P1 BRA `(.L_x_13963) ;  /* 0x0000012c00789947 */ /* 0x002fea0003800000 */
.L_x_13962:
        /* <DEDUP_REMOVED lines=35> */
.L_x_13964:
        /* <DEDUP_REMOVED lines=46> */
.L_x_13967:
[----:B------:R-:W-:Y:S02]  /*2010*/  ULDC UR6, c[0x0][0x9e4] ;  /* 0x0002790000067ab9 */ /* 0x000fe40000000800 */
[----:B------:R-:W-:-:S05]  /*2020*/  IMAD.U32 R5, RZ, RZ, UR6 ;  /* 0x00000006ff057e24 */ /* 0x000fca000f8e00ff */
[----:B------:R-:W-:-:S13]  /*2030*/  ISETP.NE.AND P1, PT, R5, 0x1, PT ;  /* 0x000000010500780c */ /* 0x000fda0003f25270 */
[----:B------:R-:W0:Y:S02]  /*2040*/  @P1 LDC.64 R6, c[0x0][0x9e8] ;  /* 0x00027a00ff061b82 */ /* 0x000e240000000a00 */
[----:B0-----:R-:W-:-:S05]  /*2050*/  @P1 IMAD.HI.U32 R6, R3, R6, RZ ;  /* 0x0000000603061227 */ /* 0x001fca00078e00ff */
[----:B------:R-:W-:-:S07]  /*2060*/  @P1 SHF.R.U32.HI R3, RZ, R7, R6 ;  /* 0x00000007ff031219 */ /* 0x000fce0000011606 */
.L_x_13968:
[----:B------:R-:W-:Y:S05]  /*2070*/  BSYNC B0 ;  /* 0x0000000000007941 */ /* 0x000fea0003800000 */
.L_x_13966:
[----:B------:R-:W-:-:S04]  /*2080*/  IMAD R3, R3, R5, -R8 ;  /* 0x0000000503037224 */ /* 0x000fc800078e0a08 */
[----:B------:R-:W-:-:S05]  /*2090*/  IMAD R3, R16, -0x2, R3 ;  /* 0xfffffffe10037824 */ /* 0x000fca00078e0203 */
[----:B------:R-:W-:Y:S02]  /*20a0*/  VIADDMNMX R2, R3, R5, R2, PT ;  /* 0x0000000503027246 */ /* 0x000fe40003800102 */
[----:B------:R-:W-:-:S07]  /*20b0*/  VIMNMX R4, R4, R3, !PT ;  /* 0x0000000304047248 */ /* 0x000fce0007fe0100 */
.L_x_13965:
[----:B------:R-:W2:Y:S01]  /*20c0*/  LDL.LU R20, [R1] ;  /* 0x0000000001147983 */ /* 0x000ea20000300800 */
[C---:B------:R-:W-:Y:S01]  /*20d0*/  ISETP.GE.AND P6, PT, R10.reuse, 0xa, PT ;  /* 0x0000000a0a00780c */ /* 0x040fe20003fc6270 */
[----:B------:R-:W-:Y:S01]  /*20e0*/  UISETP.NE.AND UP0, UPT, UR50, URZ, UPT ;  /* 0x0000003f3200728c */ /* 0x000fe2000bf05270 */
[C---:B------:R-:W-:Y:S01]  /*20f0*/  ISETP.GE.AND P1, PT, R10.reuse, 0x2, PT ;  /* 0x000000020a00780c */ /* 0x040fe20003f26270 */
[----:B------:R-:W0:Y:S01]  /*2100*/  SHFL.IDX PT, R97, R0, 0x1, 0x1c1f ;  /* 0x003c1f0000617f89 */ /* 0x000e2200000e0000 */
[C---:B------:R-:W-:Y:S02]  /*2110*/  ISETP.GE.AND P2, PT, R10.reuse, 0x9, PT ;  /* 0x000000090a00780c */ /* 0x040fe40003f46270 */
[----:B------:R-:W-:Y:S02]  /*2120*/  ISETP.GE.AND P5, PT, R10, 0x11, PT ;  /* 0x000000110a00780c */ /* 0x000fe40003fa6270 */
[C---:B------:R-:W-:Y:S02]  /*2130*/  ISETP.GT.AND P4, PT, R4.reuse, 0x1, !P1 ;  /* 0x000000010400780c */ /* 0x040fe40004f84270 */
[----:B------:R-:W-:-:S02]  /*2140*/  ISETP.GT.AND P3, PT, R4, 0x8, !P2 ;  /* 0x000000080400780c */ /* 0x000fc40005764270 */
[C---:B------:R-:W-:Y:S02]  /*2150*/  ISETP.LT.OR P4, PT, R2.reuse, 0x2, P4 ;  /* 0x000000020200780c */ /* 0x040fe40002781670 */
[----:B------:R-:W-:Y:S02]  /*2160*/  ISETP.LT.OR P3, PT, R2, 0x9, P3 ;  /* 0x000000090200780c */ /* 0x000fe40001f61670 */
[----:B------:R-:W-:Y:S02]  /*2170*/  FSEL R125, R25, -INF , !P4 ;  /* 0xff800000197d7808 */ /* 0x000fe40006000000 */
[----:B------:R-:W-:Y:S02]  /*2180*/  FSEL R123, R28, -INF , !P3 ;  /* 0xff8000001c7b7808 */ /* 0x000fe40005800000 */
[C---:B------:R-:W-:Y:S02]  /*2190*/  ISETP.GT.AND P4, PT, R4.reuse, 0x9, !P6 ;  /* 0x000000090400780c */ /* 0x040fe40007784270 */
[----:B------:R-:W-:-:S02]  /*21a0*/  ISETP.GT.AND P3, PT, R4, 0x10, !P5 ;  /* 0x000000100400780c */ /* 0x000fc40006f64270 */
[C---:B------:R-:W-:Y:S02]  /*21b0*/  ISETP.LT.OR P4, PT, R2.reuse, 0xa, P4 ;  /* 0x0000000a0200780c */ /* 0x040fe40002781670 */
[----:B------:R-:W-:Y:S01]  /*21c0*/  ISETP.LT.OR P3, PT, R2, 0x11, P3 ;  /* 0x000000110200780c */ /* 0x000fe20001f61670 */
[----:B0-----:R-:W-:Y:S01]  /*21d0*/  IMAD.IADD R6, R14, 0x1, R97 ;  /* 0x000000010e067824 */ /* 0x001fe200078e0261 */
[----:B------:R-:W-:Y:S02]  /*21e0*/  FSEL R121, R29, -INF , !P4 ;  /* 0xff8000001d797808 */ /* 0x000fe40006000000 */
[----:B------:R-:W-:Y:S02]  /*21f0*/  ISETP.GE.AND P4, PT, R10, 0x19, PT ;  /* 0x000000190a00780c */ /* 0x000fe40003f86270 */
[----:B------:R-:W-:Y:S02]  /*2200*/  FSEL R119, R32, -INF , !P3 ;  /* 0xff80000020777808 */ /* 0x000fe40005800000 */
[----:B--2---:R-:W-:-:S04]  /*2210*/  LOP3.LUT R20, R20, 0xfffffffb, RZ, 0xc0, !PT ;  /* 0xfffffffb14147812 */ /* 0x004fc800078ec0ff */
[----:B------:R-:W-:-:S04]  /*2220*/  @P6 LOP3.LUT R20, R20, 0x4, RZ, 0xfc, !PT ;  /* 0x0000000414146812 */ /* 0x000fc800078efcff */
[----:B------:R-:W-:-:S04]  /*2230*/  LOP3.LUT R20, R20, 0xfffffff7, RZ, 0xc0, !PT ;  /* 0xfffffff714147812 */ /* 0x000fc800078ec0ff */
[----:B------:R-:W-:Y:S02]  /*2240*/  @P5 LOP3.LUT R20, R20, 0x8, RZ, 0xfc, !PT ;  /* 0x0000000814145812 */ /* 0x000fe400078efcff */
[----:B------:R-:W-:Y:S02]  /*2250*/  ISETP.GE.AND P5, PT, R10, 0x12, PT ;  /* 0x000000120a00780c */ /* 0x000fe40003fa6270 */
[----:B------:R-:W-:Y:S02]  /*2260*/  LOP3.LUT R20, R20, 0xffffffef, RZ, 0xc0, !PT ;  /* 0xffffffef14147812 */ /* 0x000fe400078ec0ff */
[----:B------:R-:W-:-:S04]  /*2270*/  ISETP.GT.AND P3, PT, R4, 0x11, !P5 ;  /* 0x000000110400780c */ /* 0x000fc80006f64270 */
[----:B------:R-:W-:-:S04]  /*2280*/  ISETP.LT.OR P3, PT, R2, 0x12, P3 ;  /* 0x000000120200780c */ /* 0x000fc80001f61670 */
[----:B------:R-:W-:Y:S02]  /*2290*/  FSEL R33, R33, -INF , !P3 ;  /* 0xff80000021217808 */ /* 0x000fe40005800000 */
[----:B------:R-:W-:Y:S02]  /*22a0*/  @P5 LOP3.LUT R20, R20, 0x10, RZ, 0xfc, !PT ;  /* 0x0000001014145812 */ /* 0x000fe400078efcff */
[----:B------:R-:W-:Y:S02]  /*22b0*/  ISETP.GT.AND P3, PT, R4, 0x18, !P4 ;  /* 0x000000180400780c */ /* 0x000fe40006764270 */
[----:B------:R-:W-:Y:S02]  /*22c0*/  LOP3.LUT R20, R20, 0xfdffffff, RZ, 0xc0, !PT ;  /* 0xfdffffff14147812 */ /* 0x000fe400078ec0ff */
[----:B------:R-:W-:Y:S02]  /*22d0*/  ISETP.LT.OR P3, PT, R2, 0x19, P3 ;  /* 0x000000190200780c */ /* 0x000fe40001f61670 */
[----:B------:R-:W-:-:S02]  /*22e0*/  @P4 LOP3.LUT R20, R20, 0x2000000, RZ, 0xfc, !PT ;  /* 0x0200000014144812 */ /* 0x000fc400078efcff */
        /* <DEDUP_REMOVED lines=149> */
[----:B------:R-:W-:Y:S01]  /*2c40*/  VIADDMNMX R4, R97, R95, R12, PT ;  /* 0x0000005f61047246 */ /* 0x000fe2000380010c */
[----:B------:R0:W-:Y:S01]  /*2c50*/  STL [R1], R20 ;  /* 0x0000001401007387 */ /* 0x0001e20000100800 */
[----:B------:R-:W-:-:S04]  /*2c60*/  ISETP.LT.OR P6, PT, R2, 0x7a, P6 ;  /* 0x0000007a0200780c */ /* 0x000fc800037c1670 */
[----:B------:R-:W-:Y:S02]  /*2c70*/  FSEL R85, R85, -INF , !P6 ;  /* 0xff80000055557808 */ /* 0x000fe40007000000 */
[----:B------:R-:W-:-:S13]  /*2c80*/  PLOP3.LUT P6, PT, PT, PT, UP0, 0x40, 0x0 ;  /* 0x000000000000781c */ /* 0x000fda0003fce808 */
[----:B0-----:R-:W-:Y:S05]  /*2c90*/  @P6 BRA `(.L_x_13969) ;  /* 0x0000000000646947 */ /* 0x001fea0003800000 */
        /* <DEDUP_REMOVED lines=14> */
.L_x_13971:
[----:B------:R-:W-:Y:S02]  /*2d80*/  ULDC UR6, c[0x0][0x9e4] ;  /* 0x0002790000067ab9 */ /* 0x000fe40000000800 */
[----:B------:R-:W-:-:S05]  /*2d90*/  IMAD.U32 R2, RZ, RZ, UR6 ;  /* 0x00000006ff027e24 */ /* 0x000fca000f8e00ff */
[----:B------:R-:W-:-:S13]  /*2da0*/  ISETP.NE.AND P6, PT, R2, 0x1, PT ;  /* 0x000000010200780c */ /* 0x000fda0003fc5270 */
[----:B------:R-:W0:Y:S02]  /*2db0*/  @P6 LDC.64 R96, c[0x0][0x9e8] ;  /* 0x00027a00ff606b82 */ /* 0x000e240000000a00 */
[----:B0-----:R-:W-:-:S05]  /*2dc0*/  @P6 IMAD.HI.U32 R0, R95, R96, RZ ;  /* 0x000000605f006227 */ /* 0x001fca00078e00ff */
[----:B------:R-:W-:-:S07]  /*2dd0*/  @P6 SHF.R.U32.HI R95, RZ, R97, R0 ;  /* 0x00000061ff5f6219 */ /* 0x000fce0000011600 */
.L_x_13972:
[----:B------:R-:W-:Y:S05]  /*2de0*/  BSYNC B0 ;  /* 0x0000000000007941 */ /* 0x000fea0003800000 */
.L_x_13970:
[----:B------:R-:W-:-:S04]  /*2df0*/  IMAD R95, R95, R2, -R8 ;  /* 0x000000025f5f7224 */ /* 0x000fc800078e0a08 */
[----:B------:R-:W-:-:S05]  /*2e00*/  IMAD R95, R16, -0x2, R95 ;  /* 0xfffffffe105f7824 */ /* 0x000fca00078e025f */
[----:B------:R-:W-:Y:S02]  /*2e10*/  VIADDMNMX R4, R95, R2, R4, PT ;  /* 0x000000025f047246 */ /* 0x000fe40003800104 */
[----:B------:R-:W-:-:S07]  /*2e20*/  VIMNMX R6, R6, R95, !PT ;  /* 0x0000005f06067248 */ /* 0x000fce0007fe0100 */
.L_x_13969:
        /* <DEDUP_REMOVED lines=95> */
[C---:B------:R-:W-:Y:S01]  /*3420*/  LOP3.LUT P2, RZ, R20.reuse, 0x80, RZ, 0xc0, !PT ;  /* 0x0000008014ff7812 */ /* 0x040fe2000784c0ff */
        /* <DEDUP_REMOVED lines=84> */
[----:B------:R-:W-:Y:S01]  /*3970*/  FSEL R49, R78, -INF , !P1 ;  /* 0xff8000004e317808 */ /* 0x000fe20004800000 */
[--C-:B------:R-:W-:Y:S01]  /*3980*/  FFMA.FTZ R128, R9, R0, -R8.reuse ;  /* 0x0000000009807223 */ /* 0x100fe20000010808 */
[----:B------:R-:W-:Y:S01]  /*3990*/  FMNMX.FTZ R10, R95, R10, !PT ;  /* 0x0000000a5f0a7209 */ /* 0x000fe20007810000 */
[-CC-:B------:R-:W-:Y:S01]  /*39a0*/  FFMA.FTZ R121, R121, R0.reuse, -R8.reuse ;  /* 0x0000000079797223 */ /* 0x180fe20000010808 */
[----:B------:R-:W-:Y:S01]  /*39b0*/  FSEL R53, R82, -INF , !P3 ;  /* 0xff80000052357808 */ /* 0x000fe20005800000 */
[--C-:B------:R-:W-:Y:S01]  /*39c0*/  FFMA.FTZ R144, R119, R0, -R8.reuse ;  /* 0x0000000077907223 */ /* 0x100fe20000010808 */
[----:B------:R-:W-:Y:S01]  /*39d0*/  FMNMX.FTZ R10, R109, R10, !PT ;  /* 0x0000000a6d0a7209 */ /* 0x000fe20007810000 */
[----:B------:R-:W0:Y:S01]  /*39e0*/  MUFU.EX2 R125, R125 ;  /* 0x0000007d007d7308 */ /* 0x000e220000000800 */
        /* <DEDUP_REMOVED lines=35> */
[----:B------:R-:W-:-:S03]  /*3c20*/  FFMA.FTZ R3, R85, R0, -R8 ;  /* 0x0000000055037223 */ /* 0x000fc60000010808 */
        /* <DEDUP_REMOVED lines=139> */
[----:B------:R-:W-:-:S06]  /*44e0*/  FADD.FTZ R36, R130, R31 ;  /* 0x0000001f82247221 */ /* 0x000fcc0000010000 */
        /* <DEDUP_REMOVED lines=25> */
[----:B------:R-:W-:Y:S01]  /*4680*/  F2FP.F16.F32.PACK_AB R126, R7, R126 ;  /* 0x0000007e077e723e */ /* 0x000fe200000000ff */
[----:B------:R-:W-:-:S05]  /*4690*/  VIADD R7, R88, 0xfffffffe ;  /* 0xfffffffe58077836 */ /* 0x000fca0000000000 */
        /* <DEDUP_REMOVED lines=55> */
.L_x_13974:
[----:B------:R-:W-:Y:S02]  /*4a10*/  ULDC UR14, c[0x0][0x9e4] ;  /* 0x00027900000e7ab9 */ /* 0x000fe40000000800 */
[----:B------:R-:W-:-:S11]  /*4a20*/  UISETP.NE.AND UP0, UPT, UR14, 0x1, UPT ;  /* 0x000000010e00788c */ /* 0x000fd6000bf05270 */
[----:B------:R-:W-:Y:S02]  /*4a30*/  @UP0 ULDC.64 UR18, c[0x0][0x9e8] ;  /* 0x00027a0000120ab9 */ /* 0x000fe40000000a00 */
[----:B------:R-:W-:-:S04]  /*4a40*/  UIMAD.WIDE.U32 UR6, UR11, UR18, URZ ;  /* 0x000000120b0672a5 */ /* 0x000fc8000f8e003f */
[----:B------:R-:W-:-:S12]  /*4a50*/  @UP0 USHF.R.U32.HI UR11, URZ, UR19, UR7 ;  /* 0x000000133f0b0299 */ /* 0x000fd80008011607 */
.L_x_13975:
[----:B------:R-:W-:-:S04]  /*4a60*/  UIMAD UR11, UR11, UR14, UR14 ;  /* 0x0000000e0b0b72a4 */ /* 0x000fc8000f8e020e */
[----:B------:R-:W-:-:S04]  /*4a70*/  UISETP.LT.AND UP0, UPT, UR10, UR11, UPT ;  /* 0x0000000b0a00728c */ /* 0x000fc8000bf01270 */
[----:B------:R-:W-:-:S12]  /*4a80*/  USEL UR10, UR10, UR11, UP0 ;  /* 0x0000000b0a0a7287 */ /* 0x000fd80008000000 */
.L_x_13973:
        /* <DEDUP_REMOVED lines=31> */
.L_x_13995:
[----:B------:R-:W-:Y:S01]  /*4c80*/  ISETP.NE.AND P2, PT, RZ, UR44, PT ;  /* 0x0000002cff007c0c */ /* 0x000fe2000bf45270 */
[----:B------:R-:W-:-:S04]  /*4c90*/  UISETP.NE.AND UP0, UPT, UR25, 0x1, UPT ;  /* 0x000000011900788c */ /* 0x000fc8000bf05270 */
[----:B------:R-:W-:-:S04]  /*4ca0*/  USEL UR47, URZ, 0x1, UP0 ;  /* 0x000000013f2f7887 */ /* 0x000fc80008000000 */
[----:B------:R-:W-:-:S04]  /*4cb0*/  ULOP3.LUT UR47, UR26, UR47, URZ, 0x3c, !UPT ;  /* 0x0000002f1a2f7292 */ /* 0x000fc8000f8e3c3f */
[----:B------:R-:W-:Y:S08]  /*4cc0*/  @P2 BRA `(.L_x_13977) ;  /* 0x0000000000382947 */ /* 0x000ff00003800000 */
[----:B------:R-:W-:Y:S05]  /*4cd0*/  @!P0 BRA `(.L_x_13978) ;  /* 0x0000000000048947 */ /* 0x000fea0003800000 */
[----:B------:R-:W-:Y:S01]  /*4ce0*/  BPT.TRAP 0x1 ;  /* 0x000000040000795c */ /* 0x000fe20000300000 */
.L_x_13978:
        /* <DEDUP_REMOVED lines=9> */
.L_x_13979:
[----:B-1----:R-:W-:Y:S05]  /*4d80*/  @P1 BRA `(.L_x_13977) ;  /* 0x0000000000081947 */ /* 0x002fea0003800000 */
[----:B------:R-:W1:Y:S02]  /*4d90*/  SYNCS.PHASECHK.TRANS64.TRYWAIT P1, [UR6+0x16830], R0 ;  /* 0x01683000ff0075a7 */ /* 0x000e640008020146 */
[----:B-1----:R-:W-:Y:S05]  /*4da0*/  @!P1 BRA `(.L_x_13980) ;  /* 0x000000f800e09947 */ /* 0x002fea0003800000 */
.L_x_13977:
        /* <DEDUP_REMOVED lines=28> */
.L_x_13982:
[----:B------:R-:W-:Y:S01]  /*4f70*/  ULEA UR6, UR25, UR45, 0x3 ;  /* 0x0000002d19067291 */ /* 0x000fe2000f8e183f */
[----:B------:R-:W-:-:S05]  /*4f80*/  IMAD.U32 R0, RZ, RZ, UR26 ;  /* 0x0000001aff007e24 */ /* 0x000fca000f8e00ff */
[----:B------:R-:W-:-:S04]  /*4f90*/  SHF.L.U32 R0, R0, 0x1f, RZ ;  /* 0x0000001f00007819 */ /* 0x000fc800000006ff */
[----:B------:R0:W1:Y:S01]  /*4fa0*/  SYNCS.PHASECHK.TRANS64.TRYWAIT P1, [UR6+0x16850], R0 ;  /* 0x01685000ff0075a7 */ /* 0x0000620008020146 */
[----:B------:R-:W-:Y:S05]  /*4fb0*/  @!P0 BRA `(.L_x_13983) ;  /* 0x0000000000048947 */ /* 0x000fea0003800000 */
[----:B------:R-:W-:Y:S01]  /*4fc0*/  BPT.TRAP 0x1 ;  /* 0x000000040000795c */ /* 0x000fe20000300000 */
.L_x_13983:
[----:B-1----:R-:W-:Y:S05]  /*4fd0*/  @P1 BRA `(.L_x_13981) ;  /* 0x0000000000081947 */ /* 0x002fea0003800000 */
[----:B------:R-:W1:Y:S02]  /*4fe0*/  SYNCS.PHASECHK.TRANS64.TRYWAIT P1, [UR6+0x16850], R0 ;  /* 0x01685000ff0075a7 */ /* 0x000e640008020146 */
[----:B-1----:R-:W-:Y:S05]  /*4ff0*/  @!P1 BRA `(.L_x_13984) ;  /* 0x000000f800649947 */ /* 0x002fea0003800000 */
.L_x_13981:
        /* <DEDUP_REMOVED lines=51> */
.L_x_13985:
        /* <DEDUP_REMOVED lines=39> */
.L_x_13988:
[----:B------:R-:W-:-:S05]  /*55a0*/  IMAD.U32 R13, RZ, RZ, UR21 ;  /* 0x00000015ff0d7e24 */ /* 0x000fca000f8e00ff */
[----:B------:R-:W-:-:S13]  /*55b0*/  ISETP.NE.AND P1, PT, R13, 0x1, PT ;  /* 0x000000010d00780c */ /* 0x000fda0003f25270 */
[----:B------:R-:W0:Y:S02]  /*55c0*/  @P1 LDC.64 R14, c[0x0][0x9e8] ;  /* 0x00027a00ff0e1b82 */ /* 0x000e240000000a00 */
[----:B0-----:R-:W-:-:S05]  /*55d0*/  @P1 IMAD.HI.U32 R14, R11, R14, RZ ;  /* 0x0000000e0b0e1227 */ /* 0x001fca00078e00ff */
[----:B------:R-:W-:-:S07]  /*55e0*/  @P1 SHF.R.U32.HI R11, RZ, R15, R14 ;  /* 0x0000000fff0b1219 */ /* 0x000fce000001160e */
.L_x_13989:
[----:B------:R-:W-:Y:S05]  /*55f0*/  BSYNC B0 ;  /* 0x0000000000007941 */ /* 0x000fea0003800000 */
.L_x_13987:
[----:B------:R-:W-:-:S04]  /*5600*/  IMAD R11, R11, R13, -R0 ;  /* 0x0000000d0b0b7224 */ /* 0x000fc800078e0a00 */
[----:B------:R-:W-:-:S05]  /*5610*/  IMAD R11, R16, -0x2, R11 ;  /* 0xfffffffe100b7824 */ /* 0x000fca00078e020b */
[----:B------:R-:W-:Y:S02]  /*5620*/  VIADDMNMX R2, R11, R13, R2, PT ;  /* 0x0000000d0b027246 */ /* 0x000fe40003800102 */
[----:B------:R-:W-:-:S07]  /*5630*/  VIMNMX R8, R8, R11, !PT ;  /* 0x0000000b08087248 */ /* 0x000fce0007fe0100 */
.L_x_13986:
        /* <DEDUP_REMOVED lines=116> */
.L_x_13992:
[----:B------:R-:W-:-:S05]  /*5d80*/  IMAD.U32 R2, RZ, RZ, UR21 ;  /* 0x00000015ff027e24 */ /* 0x000fca000f8e00ff */
[----:B------:R-:W-:-:S13]  /*5d90*/  ISETP.NE.AND P2, PT, R2, 0x1, PT ;  /* 0x000000010200780c */ /* 0x000fda0003f45270 */
[----:B------:R-:W0:Y:S02]  /*5da0*/  @P2 LDC.64 R8, c[0x0][0x9e8] ;  /* 0x00027a00ff082b82 */ /* 0x000e240000000a00 */
[----:B0-----:R-:W-:-:S05]  /*5db0*/  @P2 IMAD.HI.U32 R8, R143, R8, RZ ;  /* 0x000000088f082227 */ /* 0x001fca00078e00ff */
[----:B------:R-:W-:-:S07]  /*5dc0*/  @P2 SHF.R.U32.HI R143, RZ, R9, R8 ;  /* 0x00000009ff8f2219 */ /* 0x000fce0000011608 */
.L_x_13993:
[----:B------:R-:W-:Y:S05]  /*5dd0*/  BSYNC B0 ;  /* 0x0000000000007941 */ /* 0x000fea0003800000 */
.L_x_13991:
[----:B------:R-:W-:-:S04]  /*5de0*/  IMAD R143, R143, R2, -R0 ;  /* 0x000000028f8f7224 */ /* 0x000fc800078e0a00 */
[----:B------:R-:W-:-:S05]  /*5df0*/  IMAD R143, R16, -0x2, R143 ;  /* 0xfffffffe108f7824 */ /* 0x000fca00078e028f */
[----:B------:R-:W-:Y:S02]  /*5e00*/  VIADDMNMX R10, R143, R2, R10, PT ;  /* 0x000000028f0a7246 */ /* 0x000fe4000380010a */
[----:B------:R-:W-:-:S07]  /*5e10*/  VIMNMX R12, R12, R143, !PT ;  /* 0x0000008f0c0c7248 */ /* 0x000fce0007fe0100 */
.L_x_13990:
        /* <DEDUP_REMOVED lines=213> */
[-C--:B------:R-:W-:Y:S01]  /*6b70*/  FFMA.FTZ R5, R85, R0.reuse, -R8 ;  /* 0x0000000055057223 */ /* 0x080fe20000010808 */
[----:B------:R-:W1:Y:S02]  /*6b80*/  SHFL.BFLY PT, R9, R10, 0x2, 0x1f ;  /* 0x0c401f000a097f89 */ /* 0x000e6400000e0000 */
[----:B------:R-:W-:Y:S01]  /*6b90*/  FMUL.FTZ R8, R69, R0 ;  /* 0x0000000045087220 */ /* 0x000fe20000410000 */
[----:B------:R-:W-:Y:S08]  /*6ba0*/  MUFU.EX2 R136, R136 ;  /* 0x0000008800887308 */ /* 0x000ff00000000800 */
[----:B------:R-:W2:Y:S08]  /*6bb0*/  MUFU.EX2 R8, R8 ;  /* 0x0000000800087308 */ /* 0x000eb00000000800 */
        /* <DEDUP_REMOVED lines=23> */
[----:B------:R-:W-:Y:S01]  /*6d30*/  FMUL.FTZ R6, R25, R0 ;  /* 0x0000000019067220 */ /* 0x000fe20000410000 */
[----:B--2---:R-:W-:Y:S01]  /*6d40*/  FFMA.FTZ R25, R8, R4, R35 ;  /* 0x0000000408197223 */ /* 0x004fe20000010023 */
        /* <DEDUP_REMOVED lines=134> */
.L_x_13994:
        /* <DEDUP_REMOVED lines=75> */
.L_x_13976:
        /* <DEDUP_REMOVED lines=23> */
.L_x_13997:
[----:B------:R-:W-:Y:S02]  /*7bd0*/  ULDC UR11, c[0x0][0x9e4] ;  /* 0x00027900000b7ab9 */ /* 0x000fe40000000800 */
[----:B------:R-:W-:-:S11]  /*7be0*/  UISETP.NE.AND UP0, UPT, UR11, 0x1, UPT ;  /* 0x000000010b00788c */ /* 0x000fd6000bf05270 */
[----:B------:R-:W-:Y:S02]  /*7bf0*/  @UP0 ULDC.64 UR14, c[0x0][0x9e8] ;  /* 0x00027a00000e0ab9 */ /* 0x000fe40000000a00 */
[----:B------:R-:W-:-:S04]  /*7c00*/  UIMAD.WIDE.U32 UR6, UR10, UR14, URZ ;  /* 0x0000000e0a0672a5 */ /* 0x000fc8000f8e003f */
[----:B------:R-:W-:-:S12]  /*7c10*/  @UP0 USHF.R.U32.HI UR10, URZ, UR15, UR7 ;  /* 0x0000000f3f0a0299 */ /* 0x000fd80008011607 */
.L_x_13998:
[----:B------:R-:W-:-:S04]  /*7c20*/  UIMAD UR10, UR10, UR11, URZ ;  /* 0x0000000b0a0a72a4 */ /* 0x000fc8000f8e023f */
[----:B------:R-:W-:-:S04]  /*7c30*/  UISETP.LT.AND UP0, UPT, UR22, UR10, UPT ;  /* 0x0000000a1600728c */ /* 0x000fc8000bf01270 */
[----:B------:R-:W-:-:S12]  /*7c40*/  USEL UR22, UR22, UR10, !UP0 ;  /* 0x0000000a16167287 */ /* 0x000fd8000c000000 */
.L_x_13996:
        /* <DEDUP_REMOVED lines=11> */
[----:B------:R-:W-:-:S06]  /*7d00*/  UMOV UR22, UR46 ;  /* 0x0000002e00167c82 */ /* 0x000fcc0008000000 */
.L_x_14010:
[----:B------:R-:W-:Y:S01]  /*7d10*/  ISETP.NE.AND P2, PT, RZ, UR44, PT ;  /* 0x0000002cff007c0c */ /* 0x000fe2000bf45270 */
[----:B------:R-:W-:-:S04]  /*7d20*/  UISETP.NE.AND UP0, UPT, UR22, 0x1, UPT ;  /* 0x000000011600788c */ /* 0x000fc8000bf05270 */
[----:B------:R-:W-:-:S04]  /*7d30*/  USEL UR47, URZ, 0x1, UP0 ;  /* 0x000000013f2f7887 */ /* 0x000fc80008000000 */
[----:B------:R-:W-:-:S04]  /*7d40*/  ULOP3.LUT UR47, UR23, UR47, URZ, 0x3c, !UPT ;  /* 0x0000002f172f7292 */ /* 0x000fc8000f8e3c3f */
[----:B------:R-:W-:Y:S08]  /*7d50*/  @P2 BRA `(.L_x_14000) ;  /* 0x0000000000382947 */ /* 0x000ff00003800000 */
[----:B------:R-:W-:Y:S05]  /*7d60*/  @!P0 BRA `(.L_x_14001) ;  /* 0x0000000000048947 */ /* 0x000fea0003800000 */
[----:B------:R-:W-:Y:S01]  /*7d70*/  BPT.TRAP 0x1 ;  /* 0x000000040000795c */ /* 0x000fe20000300000 */
.L_x_14001:
        /* <DEDUP_REMOVED lines=9> */
.L_x_14002:
[----:B-1----:R-:W-:Y:S05]  /*7e10*/  @P1 BRA `(.L_x_14000) ;  /* 0x0000000000081947 */ /* 0x002fea0003800000 */
[----:B------:R-:W1:Y:S02]  /*7e20*/  SYNCS.PHASECHK.TRANS64.TRYWAIT P1, [UR6+0x16830], R0 ;  /* 0x01683000ff0075a7 */ /* 0x000e640008020146 */
[----:B-1----:R-:W-:Y:S05]  /*7e30*/  @!P1 BRA `(.L_x_14003) ;  /* 0x000000c800ec9947 */ /* 0x002fea0003800000 */
.L_x_14000:
        /* <DEDUP_REMOVED lines=28> */
.L_x_14005:
[----:B------:R-:W-:Y:S01]  /*8000*/  ULEA UR6, UR22, UR45, 0x3 ;  /* 0x0000002d16067291 */ /* 0x000fe2000f8e183f */
[----:B------:R-:W-:-:S05]  /*8010*/  IMAD.U32 R0, RZ, RZ, UR23 ;  /* 0x00000017ff007e24 */ /* 0x000fca000f8e00ff */
[----:B------:R-:W-:-:S04]  /*8020*/  SHF.L.U32 R0, R0, 0x1f, RZ ;  /* 0x0000001f00007819 */ /* 0x000fc800000006ff */
[----:B------:R0:W1:Y:S01]  /*8030*/  SYNCS.PHASECHK.TRANS64.TRYWAIT P1, [UR6+0x16850], R0 ;  /* 0x01685000ff0075a7 */ /* 0x0000620008020146 */
[----:B------:R-:W-:Y:S05]  /*8040*/  @!P0 BRA `(.L_x_14006) ;  /* 0x0000000000048947 */ /* 0x000fea0003800000 */
[----:B------:R-:W-:Y:S01]  /*8050*/  BPT.TRAP 0x1 ;  /* 0x000000040000795c */ /* 0x000fe20000300000 */
.L_x_14006:
[----:B-1----:R-:W-:Y:S05]  /*8060*/  @P1 BRA `(.L_x_14004) ;  /* 0x0000000000081947 */ /* 0x002fea0003800000 */
[----:B------:R-:W1:Y:S02]  /*8070*/  SYNCS.PHASECHK.TRANS64.TRYWAIT P1, [UR6+0x16850], R0 ;  /* 0x01685000ff0075a7 */ /* 0x000e640008020146 */
[----:B-1----:R-:W-:Y:S05]  /*8080*/  @!P1 BRA `(.L_x_14007) ;  /* 0x000000c800709947 */ /* 0x002fea0003800000 */
.L_x_14004:
        /* <DEDUP_REMOVED lines=51> */
.L_x_14008:
        /* <DEDUP_REMOVED lines=279> */
.L_x_14009:
[----:B------:R-:W-:Y:S01]  /*9530*/  ULEA UR6, UR22, UR45, 0x3 ;  /* 0x0000002d16067291 */ /* 0x000fe2000f8e183f */
[----:B------:R-:W-:Y:S01]  /*9540*/  ISETP.GT.AND P1, PT, R7, UR21, PT ;  /* 0x0000001507007c0c */ /* 0x000fe2000bf24270 */
        /* <DEDUP_REMOVED lines=73> */
.L_x_13999:
        /* <DEDUP_REMOVED lines=9> */
.L_x_14030:
        /* <DEDUP_REMOVED lines=9> */
.L_x_14013:
[----:B------:R-:W-:Y:S01]  /*9b00*/  ULEA UR6, UR46, UR45, 0x3 ;  /* 0x0000002d2e067291 */ /* 0x000fe2000f8e183f */
[----:B------:R-:W-:-:S05]  /*9b10*/  IMAD.U32 R0, RZ, RZ, UR47 ;  /* 0x0000002fff007e24 */ /* 0x000fca000f8e00ff */
[----:B------:R-:W-:-:S04]  /*9b20*/  SHF.L.U32 R0, R0, 0x1f, RZ ;  /* 0x0000001f00007819 */ /* 0x000fc800000006ff */
[----:B------:R0:W1:Y:S01]  /*9b30*/  SYNCS.PHASECHK.TRANS64.TRYWAIT P1, [UR6+0x16830], R0 ;  /* 0x01683000ff0075a7 */ /* 0x0000620008020146 */
[----:B------:R-:W-:Y:S05]  /*9b40*/  @!P0 BRA `(.L_x_14014) ;  /* 0x0000000000048947 */ /* 0x000fea0003800000 */
[----:B------:R-:W-:Y:S01]  /*9b50*/  BPT.TRAP 0x1 ;  /* 0x000000040000795c */ /* 0x000fe20000300000 */
.L_x_14014:
[----:B-1----:R-:W-:Y:S05]  /*9b60*/  @P1 BRA `(.L_x_14012) ;  /* 0x0000000000081947 */ /* 0x002fea0003800000 */
[----:B------:R-:W1:Y:S02]  /*9b70*/  SYNCS.PHASECHK.TRANS64.TRYWAIT P1, [UR6+0x16830], R0 ;  /* 0x01683000ff0075a7 */ /* 0x000e640008020146 */
[----:B-1----:R-:W-:Y:S05]  /*9b80*/  @!P1 BRA `(.L_x_14015) ;  /* 0x000000ac00c89947 */ /* 0x002fea0003800000 */
.L_x_14012:
        /* <DEDUP_REMOVED lines=25> */
.L_x_14017:
[----:B------:R-:W-:Y:S01]  /*9d20*/  ULEA UR6, UR24, UR45, 0x3 ;  /* 0x0000002d18067291 */ /* 0x000fe2000f8e183f */
[----:B------:R-:W-:-:S05]  /*9d30*/  IMAD.U32 R0, RZ, RZ, UR25 ;  /* 0x00000019ff007e24 */ /* 0x000fca000f8e00ff */
[----:B------:R-:W-:-:S04]  /*9d40*/  SHF.L.U32 R0, R0, 0x1f, RZ ;  /* 0x0000001f00007819 */ /* 0x000fc800000006ff */
[----:B------:R0:W1:Y:S01]  /*9d50*/  SYNCS.PHASECHK.TRANS64.TRYWAIT P1, [UR6+0x16850], R0 ;  /* 0x01685000ff0075a7 */ /* 0x0000620008020146 */
[----:B------:R-:W-:Y:S05]  /*9d60*/  @!P0 BRA `(.L_x_14018) ;  /* 0x0000000000048947 */ /* 0x000fea0003800000 */
[----:B------:R-:W-:Y:S01]  /*9d70*/  BPT.TRAP 0x1 ;  /* 0x000000040000795c */ /* 0x000fe20000300000 */
.L_x_14018:
[----:B-1----:R-:W-:Y:S05]  /*9d80*/  @P1 BRA `(.L_x_14016) ;  /* 0x0000000000081947 */ /* 0x002fea0003800000 */
[----:B------:R-:W1:Y:S02]  /*9d90*/  SYNCS.PHASECHK.TRANS64.TRYWAIT P1, [UR6+0x16850], R0 ;  /* 0x01685000ff0075a7 */ /* 0x000e640008020146 */
[----:B-1----:R-:W-:Y:S05]  /*9da0*/  @!P1 BRA `(.L_x_14019) ;  /* 0x000000ac00589947 */ /* 0x002fea0003800000 */
.L_x_14016:
        /* <DEDUP_REMOVED lines=51> */
.L_x_14020:
        /* <DEDUP_REMOVED lines=39> */
.L_x_14023:
[----:B------:R-:W-:-:S05]  /*a350*/  IMAD.U32 R13, RZ, RZ, UR21 ;  /* 0x00000015ff0d7e24 */ /* 0x000fca000f8e00ff */
[----:B------:R-:W-:-:S13]  /*a360*/  ISETP.NE.AND P1, PT, R13, 0x1, PT ;  /* 0x000000010d00780c */ /* 0x000fda0003f25270 */
[----:B------:R-:W0:Y:S02]  /*a370*/  @P1 LDC.64 R14, c[0x0][0x9e8] ;  /* 0x00027a00ff0e1b82 */ /* 0x000e240000000a00 */
[----:B0-----:R-:W-:-:S05]  /*a380*/  @P1 IMAD.HI.U32 R14, R11, R14, RZ ;  /* 0x0000000e0b0e1227 */ /* 0x001fca00078e00ff */
[----:B------:R-:W-:-:S07]  /*a390*/  @P1 SHF.R.U32.HI R11, RZ, R15, R14 ;  /* 0x0000000fff0b1219 */ /* 0x000fce000001160e */
.L_x_14024:
[----:B------:R-:W-:Y:S05]  /*a3a0*/  BSYNC B0 ;  /* 0x0000000000007941 */ /* 0x000fea0003800000 */
.L_x_14022:
[----:B------:R-:W-:-:S04]  /*a3b0*/  IMAD R11, R11, R13, -R0 ;  /* 0x0000000d0b0b7224 */ /* 0x000fc800078e0a00 */
[----:B------:R-:W-:-:S05]  /*a3c0*/  IMAD R11, R16, -0x2, R11 ;  /* 0xfffffffe100b7824 */ /* 0x000fca00078e020b */
[----:B------:R-:W-:Y:S02]  /*a3d0*/  VIADDMNMX R2, R11, R13, R2, PT ;  /* 0x0000000d0b027246 */ /* 0x000fe40003800102 */
[----:B------:R-:W-:-:S07]  /*a3e0*/  VIMNMX R8, R8, R11, !PT ;  /* 0x0000000b08087248 */ /* 0x000fce0007fe0100 */
.L_x_14021:
        /* <DEDUP_REMOVED lines=116> */
.L_x_14027:
[----:B------:R-:W-:-:S05]  /*ab30*/  IMAD.U32 R2, RZ, RZ, UR21 ;  /* 0x00000015ff027e24 */ /* 0x000fca000f8e00ff */
[----:B------:R-:W-:-:S13]  /*ab40*/  ISETP.NE.AND P2, PT, R2, 0x1, PT ;  /* 0x000000010200780c */ /* 0x000fda0003f45270 */
[----:B------:R-:W0:Y:S02]  /*ab50*/  @P2 LDC.64 R8, c[0x0][0x9e8] ;  /* 0x00027a00ff082b82 */ /* 0x000e240000000a00 */
[----:B0-----:R-:W-:-:S05]  /*ab60*/  @P2 IMAD.HI.U32 R8, R143, R8, RZ ;  /* 0x000000088f082227 */ /* 0x001fca00078e00ff */
[----:B------:R-:W-:-:S07]  /*ab70*/  @P2 SHF.R.U32.HI R143, RZ, R9, R8 ;  /* 0x00000009ff8f2219 */ /* 0x000fce0000011608 */
.L_x_14028:
[----:B------:R-:W-:Y:S05]  /*ab80*/  BSYNC B0 ;  /* 0x0000000000007941 */ /* 0x000fea0003800000 */
.L_x_14026:
[----:B------:R-:W-:-:S04]  /*ab90*/  IMAD R143, R143, R2, -R0 ;  /* 0x000000028f8f7224 */ /* 0x000fc800078e0a00 */
[----:B------:R-:W-:-:S05]  /*aba0*/  IMAD R143, R16, -0x2, R143 ;  /* 0xfffffffe108f7824 */ /* 0x000fca00078e028f */
[----:B------:R-:W-:Y:S02]  /*abb0*/  VIADDMNMX R10, R143, R2, R10, PT ;  /* 0x000000028f0a7246 */ /* 0x000fe4000380010a */
[----:B------:R-:W-:-:S07]  /*abc0*/  VIMNMX R12, R12, R143, !PT ;  /* 0x0000008f0c0c7248 */ /* 0x000fce0007fe0100 */
.L_x_14025:
        /* <DEDUP_REMOVED lines=377> */
.L_x_14029:
        /* <DEDUP_REMOVED lines=75> */
.L_x_14011:
[----:B------:R-:W-:Y:S06]  /*c810*/  BAR.ARV 0x8, 0x200 ;  /* 0x0208000000007b1d */ /* 0x000fec0000002000 */
[----:B------:R-:W-:Y:S05]  /*c820*/  @!P0 BRA `(.L_x_14031) ;  /* 0x0000000000048947 */ /* 0x000fea0003800000 */
[----:B------:R-:W-:Y:S01]  /*c830*/  BPT.TRAP 0x1 ;  /* 0x000000040000795c */ /* 0x000fe20000300000 */
.L_x_14031:
[----:B------:R-:W-:Y:S01]  /*c840*/  ULEA UR5, UR46, UR45, 0x3 ;  /* 0x0000002d2e057291 */ /* 0x000fe2000f8e183f */
[----:B------:R-:W-:-:S05]  /*c850*/  IMAD.U32 R5, RZ, RZ, UR47 ;  /* 0x0000002fff057e24 */ /* 0x000fca000f8e00ff */
[----:B------:R-:W-:-:S04]  /*c860*/  SHF.L.U32 R5, R5, 0x1f, RZ ;  /* 0x0000001f05057819 */ /* 0x000fc800000006ff */
[----:B------:R0:W1:Y:S01]  /*c870*/  SYNCS.PHASECHK.TRANS64.TRYWAIT P1, [UR5+0x16850], R5 ;  /* 0x01685005ff0075a7 */ /* 0x0000620008020145 */
[----:B------:R-:W-:Y:S05]  /*c880*/  @!P0 BRA `(.L_x_14032) ;  /* 0x0000000000048947 */ /* 0x000fea0003800000 */
[----:B------:R-:W-:Y:S01]  /*c890*/  BPT.TRAP 0x1 ;  /* 0x000000040000795c */ /* 0x000fe20000300000 */
.L_x_14032:
[----:B-1----:R-:W-:Y:S05]  /*c8a0*/  @P1 BRA `(.L_x_14033) ;  /* 0x0000000000081947 */ /* 0x002fea0003800000 */
[----:B------:R-:W1:Y:S02]  /*c8b0*/  SYNCS.PHASECHK.TRANS64.TRYWAIT P1, [UR5+0x16850], R5 ;  /* 0x01685005ff0075a7 */ /* 0x000e640008020145 */
[----:B-1----:R-:W-:Y:S05]  /*c8c0*/  @!P1 BRA `(.L_x_14034) ;  /* 0x0000008000a89947 */ /* 0x002fea0003800000 */
.L_x_14033:
        /* <DEDUP_REMOVED lines=15> */
[----:B-1----:R-:W-:Y:S01]  /*c9c0*/  FADD.FTZ R7, R6, R3 ;  /* 0x0000000306077221 */ /* 0x002fe20000010000 */
[----:B------:R-:W-:-:S03]  /*c9d0*/  IMAD.MOV.U32 R3, RZ, RZ, RZ ;  /* 0x000000ffff037224 */ /* 0x000fc600078e00ff */
        /* <DEDUP_REMOVED lines=54> */
.L_x_14035:
        /* <DEDUP_REMOVED lines=42> */
.L_x_13957:
        /* <DEDUP_REMOVED lines=20> */
[----:B------:R-:W-:-:S05]  /*d120*/  F2FP.F16.F32.PACK_AB R15, R15, R110 ;  /* 0x0000006e0f0f723e */ /* 0x000fca00000000ff */
[----:B------:R-:W-:Y:S01]  /*d130*/  BAR.SYNC.DEFER_BLOCKING 0x1, 0x180 ;  /* 0x0046000000007b1d */ /* 0x000fe20000010000 */
[----:B------:R-:W-:Y:S02]  /*d140*/  F2FP.F16.F32.PACK_AB R113, R115, R114 ;  /* 0x000000727371723e */ /* 0x000fe400000000ff */
[----:B------:R-:W-:Y:S02]  /*d150*/  F2FP.F16.F32.PACK_AB R114, R117, R116 ;  /* 0x000000747572723e */ /* 0x000fe400000000ff */
[----:B------:R-:W-:Y:S01]  /*d160*/  F2FP.F16.F32.PACK_AB R115, R119, R118 ;  /* 0x000000767773723e */ /* 0x000fe200000000ff */
[----:B------:R-:W-:Y:S01]  /*d170*/  ULDC.64 UR8, c[0x0][0xc00] ;  /* 0x0003000000087ab9 */ /* 0x000fe20000000a00 */
[----:B------:R-:W-:Y:S01]  /*d180*/  UMOV UR4, URZ ;  /* 0x0000003f00047c82 */ /* 0x000fe20008000000 */
[----:B------:R-:W-:Y:S02]  /*d190*/  UIMAD.WIDE UR8, UR39, 0x4, UR8 ;  /* 0x00000004270878a5 */ /* 0x000fe4000f8e0208 */
[----:B------:R-:W-:Y:S01]  /*d1a0*/  USHF.R.S32.HI UR18, URZ, 0x1f, UR38 ;  /* 0x0000001f3f127899 */ /* 0x000fe20008011426 */
[----:B------:R-:W-:Y:S01]  /*d1b0*/  ULDC.64 UR12, c[0x0][0xb90] ;  /* 0x0002e400000c7ab9 */ /* 0x000fe20000000a00 */
[----:B------:R-:W-:-:S02]  /*d1c0*/  USHF.R.S32.HI UR11, URZ, 0x1f, UR39 ;  /* 0x0000001f3f0b7899 */ /* 0x000fc40008011427 */
        /* <DEDUP_REMOVED lines=28> */
[----:B------:R-:W-:Y:S01]  /*d390*/  F2FP.F16.F32.PACK_AB R8, R89, R24 ;  /* 0x000000185908723e */ /* 0x000fe200000000ff */
[----:B------:R-:W-:Y:S01]  /*d3a0*/  IMAD.U32 R24, RZ, RZ, UR8 ;  /* 0x00000008ff187e24 */ /* 0x000fe2000f8e00ff */
        /* <DEDUP_REMOVED lines=8> */
[----:B------:R-:W-:-:S03]  /*d430*/  PLOP3.LUT P2, PT, PT, PT, UP0, 0x80, 0x0 ;  /* 0x000000000000781c */ /* 0x000fc60003f4f008 */
[----:B------:R2:W-:Y:S04]  /*d440*/  STSM.16.M88.4 [R30], R4 ;  /* 0x000000041e007844 */ /* 0x0005e80000000200 */
[----:B------:R3:W-:Y:S04]  /*d450*/  STSM.16.M88.4 [R29], R12 ;  /* 0x0000000c1d007844 */ /* 0x0007e80000000200 */
[----:B------:R3:W-:Y:S01]  /*d460*/  STSM.16.M88.4 [R28], R112 ;  /* 0x000000701c007844 */ /* 0x0007e20000000200 */
[----:B------:R-:W-:Y:S06]  /*d470*/  BAR.SYNC.DEFER_BLOCKING 0x1, 0x180 ;  /* 0x0046000000007b1d */ /* 0x000fec0000010000 */
[----:B------:R-:W4:Y:S01]  /*d480*/  @P2 LDG.E R26, desc[UR52][R24.64] ;  /* 0x00000034181a2981 */ /* 0x000f22000c1e1900 */
[----:B-1----:R-:W-:Y:S01]  /*d490*/  ISETP.NE.AND P1, PT, R33, 0x1, PT ;  /* 0x000000012100780c */ /* 0x002fe20003f25270 */
[----:B0-----:R-:W-:Y:S01]  /*d4a0*/  VIADD R8, R17, UR40 ;  /* 0x0000002811087c36 */ /* 0x001fe20008000000 */
[----:B------:R-:W-:-:S02]  /*d4b0*/  UIMAD UR8, UR18, UR12, URZ ;  /* 0x0000000c120872a4 */ /* 0x000fc4000f8e023f */
[----:B------:R-:W-:Y:S01]  /*d4c0*/  USEL UR11, UR11, URZ, !UP0 ;  /* 0x0000003f0b0b7287 */ /* 0x000fe2000c000000 */
[----:B--2---:R-:W-:Y:S01]  /*d4d0*/  IMAD.MOV.U32 R4, RZ, RZ, R8 ;  /* 0x000000ffff047224 */ /* 0x004fe200078e0008 */
[----:B------:R-:W-:Y:S02]  /*d4e0*/  UIMAD UR14, UR38, UR13, UR8 ;  /* 0x0000000d260e72a4 */ /* 0x000fe4000f8e0208 */
[----:B------:R-:W-:Y:S02]  /*d4f0*/  USEL UR10, UR39, URZ, !UP0 ;  /* 0x0000003f270a7287 */ /* 0x000fe4000c000000 */
[----:B------:R-:W-:-:S03]  /*d500*/  UISETP.NE.U32.AND UP0, UPT, UR20, URZ, UPT ;  /* 0x0000003f1400728c */ /* 0x000fc6000bf05070 */
[----:B------:R-:W0:Y:S01]  /*d510*/  @P1 LDC R27, c[0x0][0xbec] ;  /* 0x0002fb00ff1b1b82 */ /* 0x000e220000000800 */
[----:B------:R-:W-:-:S06]  /*d520*/  UISETP.NE.AND.EX UP0, UPT, UR21, URZ, UPT, UP0 ;  /* 0x0000003f1500728c */ /* 0x000fcc000bf05300 */
[----:B------:R-:W-:Y:S01]  /*d530*/  PLOP3.LUT P3, PT, PT, PT, UP0, 0x80, 0x0 ;  /* 0x000000000000781c */ /* 0x000fe20003f6f008 */
[----:B------:R-:W1:Y:S01]  /*d540*/  @P1 LDC R32, c[0x0][0xbf0] ;  /* 0x0002fc00ff201b82 */ /* 0x000e620000000800 */
[----:B0-----:R-:W-:-:S05]  /*d550*/  @P1 IMAD.HI.U32 R5, R8, R27, RZ ;  /* 0x0000001b08051227 */ /* 0x001fca00078e00ff */
[----:B-1----:R-:W-:-:S05]  /*d560*/  @P1 SHF.R.U32.HI R4, RZ, R32, R5 ;  /* 0x00000020ff041219 */ /* 0x002fca0000011605 */
[----:B------:R-:W-:-:S04]  /*d570*/  IMAD.MOV R6, RZ, RZ, -R4 ;  /* 0x000000ffff067224 */ /* 0x000fc800078e0a04 */
[----:B------:R-:W-:Y:S01]  /*d580*/  IMAD R7, R33, R6, R8 ;  /* 0x0000000621077224 */ /* 0x000fe200078e0208 */
[----:B------:R-:W-:-:S04]  /*d590*/  SHF.R.S32.HI R6, RZ, 0x1f, R4 ;  /* 0x0000001fff067819 */ /* 0x000fc80000011404 */
[----:B------:R-:W-:Y:S02]  /*d5a0*/  SHF.R.S32.HI R5, RZ, 0x1f, R7 ;  /* 0x0000001fff057819 */ /* 0x000fe40000011407 */
[----:B----4-:R-:W-:-:S13]  /*d5b0*/  @P2 R2UR UR4, R26 ;  /* 0x000000001a0422ca */ /* 0x010fda00000e0000 */
[----:B------:R-:W-:Y:S02]  /*d5c0*/  USHF.R.S32.HI UR9, URZ, 0x1f, UR4 ;  /* 0x0000001f3f097899 */ /* 0x000fe40008011404 */
[----:B------:R-:W-:Y:S02]  /*d5d0*/  UMOV UR8, UR4 ;  /* 0x0000000400087c82 */ /* 0x000fe40008000000 */
[----:B------:R-:W-:-:S04]  /*d5e0*/  UIMAD.WIDE.U32 UR12, UR38, UR12, UR8 ;  /* 0x0000000c260c72a5 */ /* 0x000fc8000f8e0008 */
[----:B------:R-:W-:Y:S02]  /*d5f0*/  UIADD3 UR13, UR13, UR14, URZ ;  /* 0x0000000e0d0d7290 */ /* 0x000fe4000fffe03f */
[----:B------:R-:W-:Y:S02]  /*d600*/  UIMAD UR14, UR11, UR16, URZ ;  /* 0x000000100b0e72a4 */ /* 0x000fe4000f8e023f */
[----:B------:R-:W-:Y:S02]  /*d610*/  UIMAD.WIDE.U32 UR12, UR10, UR16, UR12 ;  /* 0x000000100a0c72a5 */ /* 0x000fe4000f8e000c */
[----:B------:R-:W-:Y:S01]  /*d620*/  UIMAD UR14, UR10, UR17, UR14 ;  /* 0x000000110a0e72a4 */ /* 0x000fe2000f8e020e */
[----:B------:R-:W-:-:S03]  /*d630*/  ULDC UR16, c[0x0][0xa88] ;  /* 0x0002a20000107ab9 */ /* 0x000fc60000000800 */
[----:B------:R-:W-:Y:S02]  /*d640*/  IADD3 R4, P0, R4, UR12, RZ ;  /* 0x0000000c04047c10 */ /* 0x000fe4000ff1e0ff */
[----:B------:R-:W-:Y:S01]  /*d650*/  IMAD.U32 R9, RZ, RZ, UR14 ;  /* 0x0000000eff097e24 */ /* 0x000fe2000f8e00ff */
[----:B------:R-:W-:Y:S02]  /*d660*/  ULDC.64 UR14, c[0x0][0xb88] ;  /* 0x0002e200000e7ab9 */ /* 0x000fe40000000a00 */
[----:B------:R-:W-:Y:S02]  /*d670*/  IMAD R8, R5, UR14, RZ ;  /* 0x0000000e05087c24 */ /* 0x000fe4000f8e02ff */
[----:B------:R-:W-:Y:S01]  /*d680*/  IADD3.X R5, R6, UR13, R9, P0, !PT ;  /* 0x0000000d06057c10 */ /* 0x000fe200087fe409 */
[----:B------:R-:W-:Y:S01]  /*d690*/  @UP0 ULDC.64 UR12, c[0x0][0xc08] ;  /* 0x00030200000c0ab9 */ /* 0x000fe20000000a00 */
[----:B------:R-:W-:Y:S01]  /*d6a0*/  IMAD R9, R7, UR15, R8 ;  /* 0x0000000f07097c24 */ /* 0x000fe2000f8e0208 */
[----:B------:R-:W-:Y:S01]  /*d6b0*/  @UP0 UIMAD.WIDE UR12, UR39, 0x4, UR12 ;  /* 0x00000004270c08a5 */ /* 0x000fe2000f8e020c */
[----:B------:R-:W-:-:S02]  /*d6c0*/  IMAD.U32 R6, RZ, RZ, UR16 ;  /* 0x00000010ff067e24 */ /* 0x000fc4000f8e00ff */
[----:B------:R-:W-:Y:S01]  /*d6d0*/  IMAD.WIDE.U32 R4, R7, UR14, R4 ;  /* 0x0000000e07047c25 */ /* 0x000fe2000f8e0004 */
[----:B------:R-:W-:-:S03]  /*d6e0*/  ULDC.64 UR14, c[0x0][0xb50] ;  /* 0x0002d400000e7ab9 */ /* 0x000fc60000000a00 */
[----:B------:R-:W-:Y:S01]  /*d6f0*/  IMAD.IADD R5, R5, 0x1, R9 ;  /* 0x0000000105057824 */ /* 0x000fe200078e0209 */
[C---:B------:R-:W-:Y:S01]  /*d700*/  LEA R7, P0, R4.reuse, UR14, 0x2 ;  /* 0x0000000e04077c11 */ /* 0x040fe2000f8010ff */
[----:B------:R-:W-:Y:S02]  /*d710*/  IMAD.U32 R8, RZ, RZ, UR12 ;  /* 0x0000000cff087e24 */ /* 0x000fe4000f8e00ff */
[----:B------:R-:W-:Y:S01]  /*d720*/  IMAD.U32 R9, RZ, RZ, UR13 ;  /* 0x0000000dff097e24 */ /* 0x000fe2000f8e00ff */
[----:B------:R-:W-:Y:S01]  /*d730*/  LEA.HI.X R10, R4, UR15, R5, 0x2, P0 ;  /* 0x0000000f040a7c11 */ /* 0x000fe200080f1405 */
[----:B------:R-:W-:-:S03]  /*d740*/  IMAD R5, R23, 0x40, R19 ;  /* 0x0000004017057824 */ /* 0x000fc600078e0213 */
[----:B------:R3:W5:Y:S01]  /*d750*/  @P3 LDG.E R6, desc[UR52][R8.64] ;  /* 0x0000003408063981 */ /* 0x000762000c1e1900 */
[----:B------:R-:W-:Y:S05]  /*d760*/  @P3 BRA `(.L_x_14038) ;  /* 0x0000000000103947 */ /* 0x000fea0003800000 */
[----:B------:R-:W-:Y:S05]  /*d770*/  @!P2 BRA `(.L_x_14038) ;  /* 0x00000000000ca947 */ /* 0x000fea0003800000 */
[----:B---3--:R-:W2:Y:S04]  /*d780*/  LDG.E R9, desc[UR52][R24.64] ;  /* 0x0000003418097981 */ /* 0x008ea8000c1e1900 */
[----:B-----5:R-:W2:Y:S02]  /*d790*/  LDG.E R6, desc[UR52][R24.64+0x4] ;  /* 0x0000043418067981 */ /* 0x020ea4000c1e1900 */
[----:B--2---:R-:W-:-:S07]  /*d7a0*/  IMAD.IADD R6, R6, 0x1, -R9 ;  /* 0x0000000106067824 */ /* 0x004fce00078e0a09 */
.L_x_14038:
[----:B---3--:R-:W-:Y:S01]  /*d7b0*/  SHFL.IDX PT, R12, R7, RZ, 0x1c1f ;  /* 0x001c1fff070c7589 */ /* 0x008fe200000e0000 */
[----:B------:R-:W-:Y:S01]  /*d7c0*/  IMAD.WIDE R2, R5, 0x2, R2 ;  /* 0x0000000205027825 */ /* 0x000fe200078e0202 */
[----:B------:R-:W-:Y:S01]  /*d7d0*/  LOP3.LUT P0, RZ, R152, 0x3, RZ, 0xc0, !PT ;  /* 0x0000000398ff7812 */ /* 0x000fe2000780c0ff */
[----:B------:R-:W-:Y:S01]  /*d7e0*/  ULDC.64 UR14, c[0x0][0xaa0] ;  /* 0x0002a800000e7ab9 */ /* 0x000fe20000000a00 */
[----:B------:R-:W0:Y:S01]  /*d7f0*/  SHFL.IDX PT, R13, R10, RZ, 0x1c1f ;  /* 0x001c1fff0a0d7589 */ /* 0x000e2200000e0000 */
[----:B------:R-:W-:Y:S01]  /*d800*/  VIADD R8, R154, UR40 ;  /* 0x000000289a087c36 */ /* 0x000fe20008000000 */
[----:B------:R-:W-:Y:S01]  /*d810*/  IADD3 R9, P3, R2, 0x1800, RZ ;  /* 0x0000180002097810 */ /* 0x000fe20007f7e0ff */
[----:B-----5:R-:W-:Y:S01]  /*d820*/  IMAD R35, R6, R33, RZ ;  /* 0x0000002106237224 */ /* 0x020fe200078e02ff */
[----:B------:R-:W-:Y:S01]  /*d830*/  SHFL.IDX PT, R14, R7, 0x1, 0x1c1f ;  /* 0x003c1f00070e7f89 */ /* 0x000fe200000e0000 */
[----:B------:R-:W-:Y:S01]  /*d840*/  VIADD R4, R8, 0x8 ;  /* 0x0000000808047836 */ /* 0x000fe20000000000 */
[----:B------:R-:W-:-:S02]  /*d850*/  IADD3 R25, P4, R2, 0x3000, RZ ;  /* 0x0000300002197810 */ /* 0x000fc40007f9e0ff */
[----:B------:R-:W1:Y:S01]  /*d860*/  SHFL.IDX PT, R15, R10, 0x1, 0x1c1f ;  /* 0x003c1f000a0f7f89 */ /* 0x000e6200000e0000 */
[-C--:B------:R-:W-:Y:S02]  /*d870*/  ISETP.GE.OR P2, PT, R8, R35.reuse, P0 ;  /* 0x000000230800720c */ /* 0x080fe40000746670 */
[----:B------:R-:W-:Y:S02]  /*d880*/  LOP3.LUT R5, R2, 0x380, RZ, 0xc0, !PT ;  /* 0x0000038002057812 */ /* 0x000fe400078ec0ff */
[----:B------:R-:W-:Y:S02]  /*d890*/  LOP3.LUT R8, R9, 0x380, RZ, 0xc0, !PT ;  /* 0x0000038009087812 */ /* 0x000fe400078ec0ff */
[----:B------:R-:W-:Y:S02]  /*d8a0*/  ISETP.GE.OR P0, PT, R4, R35, P0 ;  /* 0x000000230400720c */ /* 0x000fe40000706670 */
[----:B------:R-:W-:Y:S02]  /*d8b0*/  LOP3.LUT R24, R25, 0x380, RZ, 0xc0, !PT ;  /* 0x0000038019187812 */ /* 0x000fe400078ec0ff */
[----:B------:R-:W-:-:S02]  /*d8c0*/  SHF.R.U64 R5, R5, 0x3, RZ ;  /* 0x0000000305057819 */ /* 0x000fc400000012ff */
[----:B------:R-:W-:Y:S02]  /*d8d0*/  SHF.R.U64 R8, R8, 0x3, RZ ;  /* 0x0000000308087819 */ /* 0x000fe400000012ff */
[----:B------:R-:W-:Y:S01]  /*d8e0*/  SHF.R.U64 R24, R24, 0x3, RZ ;  /* 0x0000000318187819 */ /* 0x000fe200000012ff */
[----:B0-----:R-:W-:Y:S01]  /*d8f0*/  @!P2 ST.E desc[UR52][R12.64], R21 ;  /* 0x000000150c00a985 */ /* 0x001fe2000c101934 */
[----:B------:R-:W-:Y:S01]  /*d900*/  LOP3.LUT R4, R5, R2, RZ, 0x3c, !PT ;  /* 0x0000000205047212 */ /* 0x000fe200078e3cff */
[--C-:B------:R-:W-:Y:S01]  /*d910*/  IMAD.MOV.U32 R5, RZ, RZ, R3.reuse ;  /* 0x000000ffff057224 */ /* 0x100fe200078e0003 */
[----:B------:R-:W-:Y:S01]  /*d920*/  LOP3.LUT R8, R8, R9, RZ, 0x3c, !PT ;  /* 0x0000000908087212 */ /* 0x000fe200078e3cff */
[--C-:B------:R-:W-:Y:S01]  /*d930*/  IMAD.X R9, RZ, RZ, R3.reuse, P3 ;  /* 0x000000ffff097224 */ /* 0x100fe200018e0603 */
[----:B------:R-:W-:Y:S01]  /*d940*/  LOP3.LUT R24, R24, R25, RZ, 0x3c, !PT ;  /* 0x0000001918187212 */ /* 0x000fe200078e3cff */
[--C-:B------:R-:W-:Y:S01]  /*d950*/  IMAD.X R25, RZ, RZ, R3.reuse, P4 ;  /* 0x000000ffff197224 */ /* 0x100fe200020e0603 */
[----:B-1----:R0:W-:Y:S04]  /*d960*/  @!P0 ST.E desc[UR52][R14.64], R20 ;  /* 0x000000140e008985 */ /* 0x0021e8000c101934 */
[----:B------:R-:W2:Y:S04]  /*d970*/  LD.E.128 R4, desc[UR52][R4.64] ;  /* 0x0000003404047980 */ /* 0x000ea8000c101d00 */
[----:B------:R-:W3:Y:S04]  /*d980*/  LD.E.128 R8, desc[UR52][R8.64] ;  /* 0x0000003408087980 */ /* 0x000ee8000c101d00 */
[----:B------:R-:W4:Y:S01]  /*d990*/  LD.E.128 R24, desc[UR52][R24.64] ;  /* 0x0000003418187980 */ /* 0x000f22000c101d00 */
[----:B------:R-:W-:Y:S01]  /*d9a0*/  IADD3 R29, P0, R2, 0x4800, RZ ;  /* 0x00004800021d7810 */ /* 0x000fe20007f1e0ff */
[----:B0-----:R-:W0:Y:S03]  /*d9b0*/  @P1 LDC R20, c[0x0][0xbec] ;  /* 0x0002fb00ff141b82 */ /* 0x001e260000000800 */
[----:B------:R-:W-:Y:S01]  /*d9c0*/  LOP3.LUT R2, R29, 0x380, RZ, 0xc0, !PT ;  /* 0x000003801d027812 */ /* 0x000fe200078ec0ff */
[----:B------:R-:W-:Y:S01]  /*d9d0*/  IMAD.X R13, RZ, RZ, R3, P0 ;  /* 0x000000ffff0d7224 */ /* 0x000fe200000e0603 */
[----:B------:R-:W-:-:S02]  /*d9e0*/  UIMAD UR12, UR9, UR14, URZ ;  /* 0x0000000e090c72a4 */ /* 0x000fc4000f8e023f */
[----:B------:R-:W-:Y:S01]  /*d9f0*/  SHF.R.U64 R2, R2, 0x3, RZ ;  /* 0x0000000302027819 */ /* 0x000fe200000012ff */
[----:B------:R-:W1:Y:S01]  /*da00*/  @P1 LDC R3, c[0x0][0xbf0] ;  /* 0x0002fc00ff031b82 */ /* 0x000e620000000800 */
[----:B------:R-:W-:Y:S02]  /*da10*/  UIMAD.WIDE.U32 UR8, UR4, UR14, URZ ;  /* 0x0000000e040872a5 */ /* 0x000fe4000f8e003f */
[----:B------:R-:W-:Y:S01]  /*da20*/  UIMAD UR12, UR4, UR15, UR12 ;  /* 0x0000000f040c72a4 */ /* 0x000fe2000f8e020c */
[----:B------:R-:W-:Y:S01]  /*da30*/  LOP3.LUT R12, R2, R29, RZ, 0x3c, !PT ;  /* 0x0000001d020c7212 */ /* 0x000fe200078e3cff */
[----:B------:R-:W-:Y:S01]  /*da40*/  IMAD R2, R18, 0x30, R23 ;  /* 0x0000003012027824 */ /* 0x000fe200078e0217 */
[----:B------:R-:W-:Y:S01]  /*da50*/  ULDC.64 UR14, c[0x0][0xae8] ;  /* 0x0002ba00000e7ab9 */ /* 0x000fe20000000a00 */
[----:B------:R-:W-:Y:S02]  /*da60*/  UIADD3 UR9, UR9, UR12, URZ ;  /* 0x0000000c09097290 */ /* 0x000fe4000fffe03f */
[----:B------:R-:W-:Y:S01]  /*da70*/  UIMAD UR4, UR18, UR14, URZ ;  /* 0x0000000e120472a4 */ /* 0x000fe2000f8e023f */
[----:B------:R-:W-:Y:S01]  /*da80*/  VIADD R29, R2, UR40 ;  /* 0x00000028021d7c36 */ /* 0x000fe20008000000 */
[----:B------:R-:W-:Y:S01]  /*da90*/  UIMAD.WIDE.U32 UR8, UR38, UR14, UR8 ;  /* 0x0000000e260872a5 */ /* 0x000fe2000f8e0008 */
[----:B------:R-:W-:Y:S01]  /*daa0*/  VIADD R32, R23, UR40 ;  /* 0x0000002817207c36 */ /* 0x000fe20008000000 */
[----:B------:R-:W-:Y:S01]  /*dab0*/  UIMAD UR4, UR38, UR15, UR4 ;  /* 0x0000000f260472a4 */ /* 0x000fe2000f8e0204 */
[----:B------:R-:W5:Y:S01]  /*dac0*/  LD.E.128 R12, desc[UR52][R12.64] ;  /* 0x000000340c0c7980 */ /* 0x000f62000c101d00 */
[----:B------:R-:W-:Y:S01]  /*dad0*/  ULDC.64 UR12, c[0x0][0xaf0] ;  /* 0x0002bc00000c7ab9 */ /* 0x000fe20000000a00 */
[----:B0-----:R-:W-:Y:S01]  /*dae0*/  @P1 IMAD.HI.U32 R2, R29, R20, RZ ;  /* 0x000000141d021227 */ /* 0x001fe200078e00ff */
[----:B------:R-:W-:Y:S01]  /*daf0*/  UIMAD UR11, UR11, UR12, URZ ;  /* 0x0000000c0b0b72a4 */ /* 0x000fe2000f8e023f */
[----:B------:R-:W-:Y:S01]  /*db00*/  @!PT LDS RZ, [RZ] ;  /* 0x00000000fffff984 */ /* 0x000fe20000000800 */
[----:B------:R-:W-:Y:S01]  /*db10*/  @!PT LDS RZ, [RZ] ;  /* 0x00000000fffff984 */ /* 0x000fe20000000800 */
[----:B------:R-:W-:Y:S01]  /*db20*/  @!PT LDS RZ, [RZ] ;  /* 0x00000000fffff984 */ /* 0x000fe20000000800 */
[----:B------:R-:W-:Y:S01]  /*db30*/  @!PT LDS RZ, [RZ] ;  /* 0x00000000fffff984 */ /* 0x000fe20000000800 */
[----:B------:R0:W-:Y:S06]  /*db40*/  MEMBAR.ALL.CTA ;  /* 0x0000000000007992 */ /* 0x0001ec0000008000 */
[----:B0-----:R-:W0:Y:S01]  /*db50*/  FENCE.VIEW.ASYNC.S ;  /* 0x00000000000073c6 */ /* 0x001e220000000000 */
[----:B------:R-:W-:Y:S01]  /*db60*/  UIADD3 UR9, UR9, UR4, URZ ;  /* 0x0000000409097290 */ /* 0x000fe2000fffe03f */
[----:B------:R-:W-:Y:S01]  /*db70*/  IMAD.MOV.U32 R21, RZ, RZ, R29 ;  /* 0x000000ffff157224 */ /* 0x000fe200078e001d */
[----:B------:R-:W-:Y:S01]  /*db80*/  UIMAD UR4, UR10, UR13, UR11 ;  /* 0x0000000d0a0472a4 */ /* 0x000fe2000f8e020b */
[----:B------:R-:W-:Y:S01]  /*db90*/  VIADD R0, R0, 0x16820 ;  /* 0x0001682000007836 */ /* 0x000fe20000000000 */
[----:B------:R-:W-:Y:S01]  /*dba0*/  UIMAD.WIDE.U32 UR10, UR10, UR12, UR8 ;  /* 0x0000000c0a0a72a5 */ /* 0x000fe2000f8e0008 */
[----:B-1----:R-:W-:-:S02]  /*dbb0*/  @P1 SHF.R.U32.HI R21, RZ, R3, R2 ;  /* 0x00000003ff151219 */ /* 0x002fc40000011602 */
[----:B------:R-:W-:Y:S01]  /*dbc0*/  ULDC.64 UR8, c[0x0][0xae0] ;  /* 0x0002b80000087ab9 */ /* 0x000fe20000000a00 */
[----:B------:R-:W-:Y:S01]  /*dbd0*/  UIADD3 UR4, UR11, UR4, URZ ;  /* 0x000000040b047290 */ /* 0x000fe2000fffe03f */
[--C-:B------:R-:W-:Y:S01]  /*dbe0*/  SHF.R.S32.HI R20, RZ, 0x1f, R21.reuse ;  /* 0x0000001fff147819 */ /* 0x100fe20000011415 */
[----:B------:R-:W-:Y:S01]  /*dbf0*/  IMAD.MOV R28, RZ, RZ, -R21 ;  /* 0x000000ffff1c7224 */ /* 0x000fe200078e0a15 */
[----:B------:R-:W-:Y:S01]  /*dc00*/  PRMT R0, RZ, 0x654, R0 ;  /* 0x00000654ff007816 */ /* 0x000fe20000000000 */
[----:B------:R-:W-:Y:S02]  /*dc10*/  IMAD.U32 R3, RZ, RZ, UR11 ;  /* 0x0000000bff037e24 */ /* 0x000fe4000f8e00ff */
[----:B------:R-:W-:Y:S02]  /*dc20*/  IMAD R20, R20, UR8, RZ ;  /* 0x0000000814147c24 */ /* 0x000fe4000f8e02ff */
[----:B------:R-:W-:Y:S02]  /*dc30*/  IMAD R29, R33, R28, R29 ;  /* 0x0000001c211d7224 */ /* 0x000fe400078e021d */
[----:B------:R-:W-:-:S02]  /*dc40*/  IMAD.U32 R2, RZ, RZ, UR10 ;  /* 0x0000000aff027e24 */ /* 0x000fc4000f8e00ff */
[----:B------:R-:W-:Y:S01]  /*dc50*/  IMAD.U32 R3, RZ, RZ, UR4 ;  /* 0x00000004ff037e24 */ /* 0x000fe2000f8e00ff */
[----:B------:R-:W-:Y:S01]  /*dc60*/  ULDC UR4, c[0x0][0xac8] ;  /* 0x0002b20000047ab9 */ /* 0x000fe20000000800 */
[C---:B------:R-:W-:Y:S01]  /*dc70*/  IMAD R31, R21.reuse, UR9, R20 ;  /* 0x00000009151f7c24 */ /* 0x040fe2000f8e0214 */
[----:B------:R-:W-:Y:S01]  /*dc80*/  SHF.R.S32.HI R20, RZ, 0x1f, R29 ;  /* 0x0000001fff147819 */ /* 0x000fe2000001141d */
[----:B------:R-:W-:Y:S01]  /*dc90*/  IMAD.WIDE.U32 R2, R21, UR8, R2 ;  /* 0x0000000815027c25 */ /* 0x000fe2000f8e0002 */
[----:B------:R-:W-:Y:S01]  /*dca0*/  ULDC.64 UR8, c[0x0][0xad8] ;  /* 0x0002b60000087ab9 */ /* 0x000fe20000000a00 */
[----:B0-----:R0:W-:Y:S02]  /*dcb0*/  SYNCS.ARRIVE.TRANS64.RED.A1T0 RZ, [R0+URZ], RZ ;  /* 0x000000ff00ff79a7 */ /* 0x0011e4000810043f */
[----:B------:R-:W-:Y:S02]  /*dcc0*/  IMAD.IADD R3, R3, 0x1, R31 ;  /* 0x0000000103037824 */ /* 0x000fe400078e021f */
[----:B------:R-:W-:-:S02]  /*dcd0*/  IMAD R20, R20, UR8, RZ ;  /* 0x0000000814147c24 */ /* 0x000fc4000f8e02ff */
[----:B------:R-:W-:-:S04]  /*dce0*/  IMAD.WIDE.U32 R2, R29, UR8, R2 ;  /* 0x000000081d027c25 */ /* 0x000fc8000f8e0002 */
[----:B------:R-:W-:Y:S01]  /*dcf0*/  IMAD R21, R29, UR9, R20 ;  /* 0x000000091d157c24 */ /* 0x000fe2000f8e0214 */
[----:B------:R-:W-:Y:S01]  /*dd00*/  ULDC.64 UR8, c[0x0][0xa80] ;  /* 0x0002a00000087ab9 */ /* 0x000fe20000000a00 */
[----:B0-----:R-:W-:Y:S01]  /*dd10*/  VIADD R0, R32, 0x90 ;  /* 0x0000009020007836 */ /* 0x001fe20000000000 */
[----:B------:R-:W-:Y:S01]  /*dd20*/  LEA R30, P0, R2, UR8, 0x1 ;  /* 0x00000008021e7c11 */ /* 0x000fe2000f8008ff */
[----:B------:R-:W-:-:S04]  /*dd30*/  IMAD.IADD R3, R3, 0x1, R21 ;  /* 0x0000000103037824 */ /* 0x000fc800078e0215 */
[----:B------:R-:W0:Y:S01]  /*dd40*/  SHFL.IDX PT, R20, R30, RZ, 0x181f ;  /* 0x00181fff1e147589 */ /* 0x000e2200000e0000 */
[----:B------:R-:W-:Y:S01]  /*dd50*/  LEA.HI.X R31, R2, UR9, R3, 0x1, P0 ;  /* 0x00000009021f7c11 */ /* 0x000fe200080f0c03 */
[C---:B------:R-:W-:Y:S01]  /*dd60*/  VIADD R2, R32.reuse, 0x30 ;  /* 0x0000003020027836 */ /* 0x040fe20000000000 */
[----:B------:R-:W-:Y:S01]  /*dd70*/  ISETP.GE.AND P0, PT, R19, UR4, PT ;  /* 0x0000000413007c0c */ /* 0x000fe2000bf06270 */
[----:B------:R-:W1:Y:S01]  /*dd80*/  SHFL.IDX PT, R28, R30, 0x1, 0x181f ;  /* 0x00381f001e1c7f89 */ /* 0x000e6200000e0000 */
[C---:B------:R-:W-:Y:S02]  /*dd90*/  VIADD R3, R32.reuse, 0x60 ;  /* 0x0000006020037836 */ /* 0x040fe40000000000 */
[-C--:B------:R-:W-:Y:S01]  /*dda0*/  ISETP.GE.OR P1, PT, R32, R35.reuse, P0 ;  /* 0x000000232000720c */ /* 0x080fe20000726670 */
[----:B------:R-:W1:Y:S01]  /*ddb0*/  SHFL.IDX PT, R34, R30, 0x2, 0x181f ;  /* 0x00581f001e227f89 */ /* 0x000e6200000e0000 */
[-C--:B------:R-:W-:Y:S02]  /*ddc0*/  ISETP.GE.OR P2, PT, R2, R35.reuse, P0 ;  /* 0x000000230200720c */ /* 0x080fe40000746670 */
[-C--:B------:R-:W-:Y:S01]  /*ddd0*/  ISETP.GE.OR P3, PT, R3, R35.reuse, P0 ;  /* 0x000000230300720c */ /* 0x080fe20000766670 */
[----:B------:R-:W1:Y:S01]  /*dde0*/  SHFL.IDX PT, R21, R31, RZ, 0x181f ;  /* 0x00181fff1f157589 */ /* 0x000e6200000e0000 */
[----:B------:R-:W-:-:S03]  /*ddf0*/  ISETP.GE.OR P0, PT, R0, R35, P0 ;  /* 0x000000230000720c */ /* 0x000fc60000706670 */
[----:B------:R-:W1:Y:S04]  /*de00*/  SHFL.IDX PT, R29, R31, 0x1, 0x181f ;  /* 0x00381f001f1d7f89 */ /* 0x000e6800000e0000 */
[----:B------:R-:W1:Y:S01]  /*de10*/  SHFL.IDX PT, R33, R31, 0x2, 0x181f ;  /* 0x00581f001f217f89 */ /* 0x000e6200000e0000 */
[----:B0-----:R-:W-:-:S03]  /*de20*/  @!P1 LEA R2, P4, R19, R20, 0x1 ;  /* 0x0000001413029211 */ /* 0x001fc600078808ff */
[----:B------:R-:W0:Y:S01]  /*de30*/  SHFL.IDX PT, R30, R30, 0x3, 0x181f ;  /* 0x00781f001e1e7f89 */ /* 0x000e2200000e0000 */
[----:B-1----:R-:W-:-:S03]  /*de40*/  @!P2 LEA R20, P5, R19, R28, 0x1 ;  /* 0x0000001c1314a211 */ /* 0x002fc600078a08ff */
[----:B------:R-:W1:Y:S01]  /*de50*/  SHFL.IDX PT, R31, R31, 0x3, 0x181f ;  /* 0x00781f001f1f7f89 */ /* 0x000e6200000e0000 */
[C---:B------:R-:W-:Y:S02]  /*de60*/  @!P3 LEA R28, P6, R19.reuse, R34, 0x1 ;  /* 0x00000022131cb211 */ /* 0x040fe400078c08ff */
[C-C-:B------:R-:W-:Y:S02]  /*de70*/  @!P1 LEA.HI.X R3, R19.reuse, R21, R156.reuse, 0x1, P4 ;  /* 0x0000001513039211 */ /* 0x140fe400020f0c9c */
[C-C-:B------:R-:W-:Y:S02]  /*de80*/  @!P2 LEA.HI.X R21, R19.reuse, R29, R156.reuse, 0x1, P5 ;  /* 0x0000001d1315a211 */ /* 0x140fe400028f0c9c */
[----:B------:R-:W-:Y:S01]  /*de90*/  @!P3 LEA.HI.X R29, R19, R33, R156, 0x1, P6 ;  /* 0x00000021131db211 */ /* 0x000fe200030f0c9c */
[----:B--2---:R2:W-:Y:S04]  /*dea0*/  @!P1 ST.E.128 desc[UR52][R2.64], R4 ;  /* 0x0000000402009985 */ /* 0x0045e8000c101d34 */
[----:B---3--:R2:W-:Y:S04]  /*deb0*/  @!P2 ST.E.128 desc[UR52][R20.64], R8 ;  /* 0x000000081400a985 */ /* 0x0085e8000c101d34 */
[----:B----4-:R2:W-:Y:S01]  /*dec0*/  @!P3 ST.E.128 desc[UR52][R28.64], R24 ;  /* 0x000000181c00b985 */ /* 0x0105e2000c101d34 */
[----:B01----:R-:W-:Y:S05]  /*ded0*/  @P0 BRA `(.L_x_14039) ;  /* 0x0000000800700947 */ /* 0x003fea0003800000 */
[----:B--2---:R-:W-:-:S04]  /*dee0*/  LEA R2, P0, R19, R30, 0x1 ;  /* 0x0000001e13027211 */ /* 0x004fc800078008ff */
[----:B------:R-:W-:-:S05]  /*def0*/  LEA.HI.X R3, R19, R31, R156, 0x1, P0 ;  /* 0x0000001f13037211 */ /* 0x000fca00000f0c9c */
[----:B-----5:R0:W-:Y:S01]  /*df00*/  ST.E.128 desc[UR52][R2.64], R12 ;  /* 0x0000000c02007985 */ /* 0x0201e2000c101d34 */
[----:B------:R-:W-:Y:S05]  /*df10*/  BRA `(.L_x_14039) ;  /* 0x0000000800607947 */ /* 0x000fea0003800000 */
.L_x_14037:
        /* <DEDUP_REMOVED lines=32> */
.L_x_14040:
        /* <DEDUP_REMOVED lines=47> */
.L_x_14042:
[----:B------:R-:W-:Y:S05]  /*e410*/  BSYNC B1 ;  /* 0x0000000000017941 */ /* 0x000fea0003800000 */
.L_x_14041:
[----:B0-----:R-:W0:Y:S01]  /*e420*/  @P0 LDC R3, c[0x0][0xbf0] ;  /* 0x0002fc00ff030b82 */ /* 0x001e220000000800 */
[----:B------:R-:W-:Y:S01]  /*e430*/  ULDC.64 UR16, c[0x0][0xaa0] ;  /* 0x0002a80000107ab9 */ /* 0x000fe20000000a00 */
[----:B------:R-:W-:Y:S01]  /*e440*/  IMAD R2, R18, 0x30, R23 ;  /* 0x0000003012027824 */ /* 0x000fe200078e0217 */
[----:B------:R-:W-:Y:S01]  /*e450*/  UIMAD UR10, UR11, UR16, URZ ;  /* 0x000000100b0a72a4 */ /* 0x000fe2000f8e023f */
[----:B------:R-:W-:Y:S01]  /*e460*/  VIADD R20, R23, UR40 ;  /* 0x0000002817147c36 */ /* 0x000fe20008000000 */
[----:B------:R-:W-:Y:S01]  /*e470*/  UIMAD.WIDE.U32 UR8, UR4, UR16, URZ ;  /* 0x00000010040872a5 */ /* 0x000fe2000f8e003f */
[----:B------:R-:W-:Y:S01]  /*e480*/  VIADD R4, R2, UR40 ;  /* 0x0000002802047c36 */ /* 0x000fe20008000000 */
[----:B------:R-:W-:Y:S01]  /*e490*/  UIMAD UR10, UR4, UR17, UR10 ;  /* 0x00000011040a72a4 */ /* 0x000fe2000f8e020a */
[----:B-----5:R-:W-:Y:S02]  /*e4a0*/  IMAD R13, R0, R11, RZ ;  /* 0x0000000b000d7224 */ /* 0x020fe400078e02ff */
[----:B------:R-:W-:Y:S01]  /*e4b0*/  ULDC.64 UR16, c[0x0][0xae8] ;  /* 0x0002ba0000107ab9 */ /* 0x000fe20000000a00 */
[----:B------:R-:W-:Y:S01]  /*e4c0*/  UIADD3 UR9, UR9, UR10, URZ ;  /* 0x0000000a09097290 */ /* 0x000fe2000fffe03f */
[----:B------:R-:W-:Y:S01]  /*e4d0*/  @P0 IMAD.HI.U32 R2, R4, R9, RZ ;  /* 0x0000000904020227 */ /* 0x000fe200078e00ff */
[----:B------:R-:W-:-:S02]  /*e4e0*/  UIMAD UR4, UR12, UR16, URZ ;  /* 0x000000100c0472a4 */ /* 0x000fc4000f8e023f */
[----:B------:R-:W-:Y:S01]  /*e4f0*/  UIMAD.WIDE.U32 UR8, UR38, UR16, UR8 ;  /* 0x00000010260872a5 */ /* 0x000fe2000f8e0008 */
[----:B------:R-:W-:Y:S01]  /*e500*/  IMAD.MOV.U32 R5, RZ, RZ, R4 ;  /* 0x000000ffff057224 */ /* 0x000fe200078e0004 */
[----:B------:R-:W-:Y:S01]  /*e510*/  UIMAD UR4, UR38, UR17, UR4 ;  /* 0x00000011260472a4 */ /* 0x000fe2000f8e0204 */
[----:B------:R-:W-:Y:S01]  /*e520*/  VIADD R0, R20, 0x30 ;  /* 0x0000003014007836 */ /* 0x000fe20000000000 */
        /* <DEDUP_REMOVED lines=11> */
[----:B------:R-:W-:Y:S02]  /*e5e0*/  IMAD R7, R11, R7, R4 ;  /* 0x000000070b077224 */ /* 0x000fe400078e0204 */
[----:B------:R-:W-:-:S02]  /*e5f0*/  IMAD R6, R2, UR10, RZ ;  /* 0x0000000a02067c24 */ /* 0x000fc4000f8e02ff */
[----:B------:R-:W-:Y:S01]  /*e600*/  IMAD.U32 R2, RZ, RZ, UR8 ;  /* 0x00000008ff027e24 */ /* 0x000fe2000f8e00ff */
[----:B------:R-:W-:Y:S01]  /*e610*/  SHF.R.S32.HI R4, RZ, 0x1f, R7 ;  /* 0x0000001fff047819 */ /* 0x000fe20000011407 */
[----:B------:R-:W-:Y:S01]  /*e620*/  IMAD.U32 R3, RZ, RZ, UR4 ;  /* 0x00000004ff037e24 */ /* 0x000fe2000f8e00ff */
[----:B------:R-:W-:Y:S01]  /*e630*/  ULDC.64 UR8, c[0x0][0xad8] ;  /* 0x0002b60000087ab9 */ /* 0x000fe20000000a00 */
[C---:B------:R-:W-:Y:S01]  /*e640*/  IMAD R9, R5.reuse, UR11, R6 ;  /* 0x0000000b05097c24 */ /* 0x040fe2000f8e0206 */
[----:B------:R-:W-:Y:S01]  /*e650*/  ULDC UR4, c[0x0][0xac8] ;  /* 0x0002b20000047ab9 */ /* 0x000fe20000000800 */
[----:B------:R-:W-:-:S04]  /*e660*/  IMAD.WIDE.U32 R2, R5, UR10, R2 ;  /* 0x0000000a05027c25 */ /* 0x000fc8000f8e0002 */
        /* <DEDUP_REMOVED lines=8> */
[----:B------:R-:W0:Y:S01]  /*e6f0*/  SHFL.IDX PT, R6, R4, RZ, 0x181f ;  /* 0x00181fff04067589 */ /* 0x000e2200000e0000 */
[----:B------:R-:W-:Y:S01]  /*e700*/  ISETP.GE.AND P0, PT, R19, UR4, PT ;  /* 0x0000000413007c0c */ /* 0x000fe2000bf06270 */
[C---:B------:R-:W-:Y:S02]  /*e710*/  VIADD R2, R20.reuse, 0x60 ;  /* 0x0000006014027836 */ /* 0x040fe40000000000 */
[----:B------:R-:W1:Y:S01]  /*e720*/  SHFL.IDX PT, R10, R4, 0x1, 0x181f ;  /* 0x00381f00040a7f89 */ /* 0x000e6200000e0000 */
[CC--:B------:R-:W-:Y:S01]  /*e730*/  ISETP.GE.OR P3, PT, R20.reuse, R13.reuse, P0 ;  /* 0x0000000d1400720c */ /* 0x0c0fe20000766670 */
[----:B------:R-:W-:Y:S01]  /*e740*/  VIADD R3, R20, 0x90 ;  /* 0x0000009014037836 */ /* 0x000fe20000000000 */
[-C--:B------:R-:W-:Y:S01]  /*e750*/  ISETP.GE.OR P2, PT, R0, R13.reuse, P0 ;  /* 0x0000000d0000720c */ /* 0x080fe20000746670 */
[----:B------:R-:W2:Y:S01]  /*e760*/  SHFL.IDX PT, R12, R4, 0x2, 0x181f ;  /* 0x00581f00040c7f89 */ /* 0x000ea200000e0000 */
[----:B------:R-:W-:-:S02]  /*e770*/  ISETP.GE.OR P1, PT, R2, R13, P0 ;  /* 0x0000000d0200720c */ /* 0x000fc40000726670 */
[----:B------:R-:W-:Y:S01]  /*e780*/  ISETP.GE.OR P0, PT, R3, R13, P0 ;  /* 0x0000000d0300720c */ /* 0x000fe20000706670 */
[----:B------:R-:W3:Y:S04]  /*e790*/  SHFL.IDX PT, R5, R8, RZ, 0x181f ;  /* 0x00181fff08057589 */ /* 0x000ee800000e0000 */
        /* <DEDUP_REMOVED lines=16> */
.L_x_14039:
[----:B------:R-:W-:Y:S05]  /*e8a0*/  BSYNC B0 ;  /* 0x0000000000007941 */ /* 0x000fea0003800000 */
.L_x_14036:
[----:B------:R-:W-:Y:S02]  /*e8b0*/  ULDC UR4, c[0x0][0xc3c] ;  /* 0x00030f0000047ab9 */ /* 0x000fe40000000800 */
[----:B------:R-:W-:-:S06]  /*e8c0*/  UISETP.GE.AND UP0, UPT, UR6, UR4, UPT ;  /* 0x000000040600728c */ /* 0x000fcc000bf06270 */
[----:B------:R-:W-:-:S13]  /*e8d0*/  PLOP3.LUT P0, PT, PT, PT, UP0, 0x80, 0x0 ;  /* 0x000000000000781c */ /* 0x000fda0003f0f008 */
[----:B------:R-:W-:Y:S05]  /*e8e0*/  @!P0 BRA `(.L_x_14043) ;  /* 0xffffff24000c8947 */ /* 0x000fea000383ffff */
[----:B------:R-:W-:Y:S05]  /*e8f0*/  EXIT ;  /* 0x000000000000794d */ /* 0x000fea0003800000 */
.L_x_13946:
        /* <DEDUP_REMOVED lines=18> */
.L_x_14044:
        /* <DEDUP_REMOVED lines=40> */
.L_x_14050:
        /* <DEDUP_REMOVED lines=12> */
.L_x_14049:
[----:B------:R-:W-:Y:S05]  /*ed60*/  BSYNC B0 ;  /* 0x0000000000007941 */ /* 0x000fea0003800000 */
.L_x_14048:
        /* <DEDUP_REMOVED lines=20> */
.L_x_14046:
        /* <DEDUP_REMOVED lines=20> */
.L_x_14051:
        /* <DEDUP_REMOVED lines=59> */
.L_x_14047:
[----:B------:R-:W-:Y:S01]  /*f3a0*/  ULDC UR4, c[0x0][0xc3c] ;  /* 0x00030f0000047ab9 */ /* 0x000fe20000000800 */
[----:B------:R-:W-:Y:S02]  /*f3b0*/  IMAD.MOV.U32 R17, RZ, RZ, RZ ;  /* 0x000000ffff117224 */ /* 0x000fe400078e00ff */
[----:B------:R-:W-:Y:S02]  /*f3c0*/  IMAD.U32 R16, RZ, RZ, UR6 ;  /* 0x00000006ff107e24 */ /* 0x000fe4000f8e00ff */
[----:B------:R-:W-:Y:S02]  /*f3d0*/  IMAD.MOV.U32 R18, RZ, RZ, RZ ;  /* 0x000000ffff127224 */ /* 0x000fe400078e00ff */
[----:B------:R-:W-:-:S07]  /*f3e0*/  IMAD.U32 R19, RZ, RZ, UR4 ;  /* 0x00000004ff137e24 */ /* 0x000fce000f8e00ff */
.L_x_14052:
[----:B------:R-:W-:-:S13]  /*f3f0*/  ISETP.NE.AND P0, PT, R5, RZ, PT ;  /* 0x000000ff0500720c */ /* 0x000fda0003f05270 */
[----:B------:R-:W0:Y:S01]  /*f400*/  @!P0 S2R R3, SR_CgaCtaId ;  /* 0x0000000000038919 */ /* 0x000e220000008800 */
[----:B------:R-:W-:-:S04]  /*f410*/  @!P0 MOV R0, 0x400 ;  /* 0x0000040000008802 */ /* 0x000fc80000000f00 */
[----:B0-----:R-:W-:-:S05]  /*f420*/  @!P0 LEA R0, R3, R0, 0x18 ;  /* 0x0000000003008211 */ /* 0x001fca00078ec0ff */
[----:B------:R0:W-:Y:S01]  /*f430*/  @!P0 STS.128 [R0+0x168d0], R16 ;  /* 0x0168d01000008388 */ /* 0x0001e20000000c00 */
[----:B------:R-:W-:Y:S06]  /*f440*/  BAR.ARV 0x5, 0x200 ;  /* 0x0148000000007b1d */ /* 0x000fec0000002000 */
.L_x_14045:
        /* <DEDUP_REMOVED lines=29> */
.L_x_14122:
[----:B------:R-:W-:Y:S05]  /*f620*/  YIELD ;  /* 0x0000000000007946 */ /* 0x000fea0003800000 */
[----:B------:R-:W-:Y:S01]  /*f630*/  ULDC.64 UR4, c[0x0][0xa28] ;  /* 0x00028a0000047ab9 */ /* 0x000fe20000000a00 */
[----:B--2---:R-:W2:Y:S01]  /*f640*/  LDL.LU R6, [R1] ;  /* 0x0000000001067983 */ /* 0x004ea20000300800 */
[----:B------:R-:W-:Y:S01]  /*f650*/  ISETP.NE.U32.AND P0, PT, RZ, UR4, PT ;  /* 0x00000004ff007c0c */ /* 0x000fe2000bf05070 */
[----:B------:R-:W-:-:S03]  /*f660*/  IMAD.MOV.U32 R23, RZ, RZ, RZ ;  /* 0x000000ffff177224 */ /* 0x000fc600078e00ff */
[----:B------:R-:W-:Y:S01]  /*f670*/  ISETP.NE.AND.EX P0, PT, RZ, UR5, PT, P0 ;  /* 0x00000005ff007c0c */ /* 0x000fe2000bf05300 */
[----:B------:R-:W-:-:S12]  /*f680*/  ULDC.64 UR4, c[0x0][0xa18] ;  /* 0x0002860000047ab9 */ /* 0x000fd80000000a00 */
[----:B0-----:R-:W0:Y:S02]  /*f690*/  @P0 LDC.64 R2, c[0x0][0xa28] ;  /* 0x00028a00ff020b82 */ /* 0x001e240000000a00 */
[----:B0-----:R-:W-:-:S05]  /*f6a0*/  @P0 IMAD.WIDE R2, R19, 0x4, R2 ;  /* 0x0000000413020825 */ /* 0x001fca00078e0202 */
[----:B------:R0:W4:Y:S01]  /*f6b0*/  @P0 LDG.E R23, desc[UR52][R2.64] ;  /* 0x0000003402170981 */ /* 0x000122000c1e1900 */
[----:B------:R-:W-:Y:S01]  /*f6c0*/  ISETP.NE.U32.AND P0, PT, RZ, UR4, PT ;  /* 0x00000004ff007c0c */ /* 0x000fe2000bf05070 */
[----:B---3--:R-:W-:-:S03]  /*f6d0*/  IMAD.MOV.U32 R0, RZ, RZ, RZ ;  /* 0x000000ffff007224 */ /* 0x008fc600078e00ff */
[----:B------:R-:W-:Y:S01]  /*f6e0*/  ISETP.NE.AND.EX P1, PT, RZ, UR5, PT, P0 ;  /* 0x00000005ff007c0c */ /* 0x000fe2000bf25300 */
[----:B------:R-:W-:Y:S02]  /*f6f0*/  ULDC.64 UR4, c[0x0][0xa00] ;  /* 0x0002800000047ab9 */ /* 0x000fe40000000a00 */
[----:B------:R-:W-:Y:S01]  /*f700*/  ISETP.NE.U32.AND P0, PT, RZ, UR4, PT ;  /* 0x00000004ff007c0c */ /* 0x000fe2000bf05070 */
[----:B0-----:R-:W0:Y:S03]  /*f710*/  LDC.64 R2, c[0x0][0xa00] ;  /* 0x00028000ff027b82 */ /* 0x001e260000000a00 */
[----:B------:R-:W-:Y:S01]  /*f720*/  ISETP.NE.AND.EX P2, PT, RZ, UR5, PT, P0 ;  /* 0x00000005ff007c0c */ /* 0x000fe2000bf45300 */
[----:B------:R-:W-:-:S05]  /*f730*/  ULDC.64 UR4, c[0x0][0x418] ;  /* 0x0001060000047ab9 */ /* 0x000fca0000000a00 */
[----:B-1----:R-:W1:Y:S01]  /*f740*/  @P1 LDC.64 R4, c[0x0][0xa18] ;  /* 0x00028600ff041b82 */ /* 0x002e620000000a00 */
[----:B0-----:R-:W-:-:S06]  /*f750*/  IMAD.WIDE R2, R19, 0x4, R2 ;  /* 0x0000000413027825 */ /* 0x001fcc00078e0202 */
        /* <DEDUP_REMOVED lines=9> */
[----:B--2---:R-:W-:-:S04]  /*f7f0*/  LOP3.LUT R6, R6, 0xffffffef, RZ, 0xc0, !PT ;  /* 0xffffffef06067812 */ /* 0x004fc800078ec0ff */
[----:B------:R-:W-:-:S05]  /*f800*/  @P2 LOP3.LUT R6, R6, 0x10, RZ, 0xfc, !PT ;  /* 0x0000001006062812 */ /* 0x000fca00078efcff */
[----:B------:R-:W-:Y:S04]  /*f810*/  STL [R1], R6 ;  /* 0x0000000601007387 */ /* 0x000fe80000100800 */
[----:B---3--:R1:W-:Y:S04]  /*f820*/  STL [R1+0x24], R0 ;  /* 0x0000240001007387 */ /* 0x0083e80000100800 */
[----:B----4-:R0:W-:Y:S01]  /*f830*/  STL [R1+0x18], R23 ;  /* 0x0000181701007387 */ /* 0x0101e20000100800 */
        /* <DEDUP_REMOVED lines=8> */
.L_x_14054:
        /* <DEDUP_REMOVED lines=8> */
.L_x_14055:
        /* <DEDUP_REMOVED lines=9> */
.L_x_14056:
[----:B-1----:R-:W1:Y:S01]  /*f9d0*/  LDC R3, c[0x0][0x448] ;  /* 0x00011200ff037b82 */ /* 0x002e620000000800 */
[----:B------:R-:W-:Y:S02]  /*f9e0*/  IMAD.MOV.U32 R2, RZ, RZ, R6 ;  /* 0x000000ffff027224 */ /* 0x000fe400078e0006 */
[----:B-----5:R-:W-:Y:S02]  /*f9f0*/  IMAD.IADD R8, R0, 0x1, -R23 ;  /* 0x0000000100087824 */ /* 0x020fe400078e0a17 */
[----:B------:R-:W-:Y:S01]  /*fa00*/  IMAD R26, R17, 0xc0, RZ ;  /* 0x000000c0111a7824 */ /* 0x000fe200078e02ff */
[----:B------:R-:W-:Y:S02]  /*fa10*/  LOP3.LUT R2, R2, 0xfffffff7, RZ, 0xc0, !PT ;  /* 0xfffffff702027812 */ /* 0x000fe400078ec0ff */
[----:B------:R-:W-:Y:S01]  /*fa20*/  IADD3 R0, R8, 0x1, -R29 ;  /* 0x0000000108007810 */ /* 0x000fe20007ffe81d */
[----:B------:R-:W-:Y:S01]  /*fa30*/  VIADD R7, R26, 0xbf ;  /* 0x000000bf1a077836 */ /* 0x000fe20000000000 */
[----:B-1----:R-:W-:-:S13]  /*fa40*/  ISETP.NE.AND P2, PT, R3, 0x1, PT ;  /* 0x000000010300780c */ /* 0x002fda0003f45270 */
[----:B------:R-:W-:Y:S01]  /*fa50*/  @P2 LOP3.LUT R2, R2, 0x8, RZ, 0xfc, !PT ;  /* 0x0000000802022812 */ /* 0x000fe200078efcff */
[----:B------:R-:W1:Y:S04]  /*fa60*/  @P2 LDC R6, c[0x0][0x44c] ;  /* 0x00011300ff062b82 */ /* 0x000e680000000800 */
[----:B------:R2:W-:Y:S04]  /*fa70*/  STL [R1], R2 ;  /* 0x0000000201007387 */ /* 0x0005e80000100800 */
[----:B0-----:R-:W0:Y:S01]  /*fa80*/  @P2 LDC R4, c[0x0][0x450] ;  /* 0x00011400ff042b82 */ /* 0x001e220000000800 */
[----:B------:R3:W-:Y:S07]  /*fa90*/  STL [R1+0x10], R8 ;  /* 0x0000100801007387 */ /* 0x0007ee0000100800 */
[----:B--2---:R-:W2:Y:S01]  /*faa0*/  LDC.64 R2, c[0x0][0x9e0] ;  /* 0x00027800ff027b82 */ /* 0x004ea20000000a00 */
[----:B-1----:R-:W-:-:S05]  /*fab0*/  @P2 IMAD.HI.U32 R5, R7, R6, RZ ;  /* 0x0000000607052227 */ /* 0x002fca00078e00ff */
[----:B0-----:R-:W-:-:S05]  /*fac0*/  @P2 SHF.R.U32.HI R7, RZ, R4, R5 ;  /* 0x00000004ff072219 */ /* 0x001fca0000011605 */
[----:B------:R-:W-:Y:S01]  /*fad0*/  IMAD.IADD R7, R0, 0x1, R7 ;  /* 0x0000000100077824 */ /* 0x000fe200078e0207 */
[----:B--2---:R-:W-:-:S03]  /*fae0*/  ISETP.GE.AND P1, PT, R3, 0x1, PT ;  /* 0x000000010300780c */ /* 0x004fc60003f26270 */
[----:B------:R-:W-:-:S10]  /*faf0*/  IMAD.IADD R2, R7, 0x1, R2 ;  /* 0x0000000107027824 */ /* 0x000fd400078e0202 */
[----:B---3--:R-:W-:Y:S05]  /*fb00*/  @!P1 BRA `(.L_x_14057) ;  /* 0x0000000000489947 */ /* 0x008fea0003800000 */
        /* <DEDUP_REMOVED lines=11> */
.L_x_14059:
[----:B------:R-:W-:-:S13]  /*fbc0*/  ISETP.NE.AND P0, PT, R3, 0x1, PT ;  /* 0x000000010300780c */ /* 0x000fda0003f05270 */
[----:B------:R-:W0:Y:S02]  /*fbd0*/  @P0 LDC.64 R4, c[0x0][0x9e8] ;  /* 0x00027a00ff040b82 */ /* 0x000e240000000a00 */
[----:B0-----:R-:W-:-:S05]  /*fbe0*/  @P0 IMAD.HI.U32 R4, R0, R4, RZ ;  /* 0x0000000400040227 */ /* 0x001fca00078e00ff */
[----:B------:R-:W-:-:S07]  /*fbf0*/  @P0 SHF.R.U32.HI R0, RZ, R5, R4 ;  /* 0x00000005ff000219 */ /* 0x000fce0000011604 */
.L_x_14060:
[----:B------:R-:W-:Y:S05]  /*fc00*/  BSYNC B0 ;  /* 0x0000000000007941 */ /* 0x000fea0003800000 */
.L_x_14058:
[----:B------:R-:W-:-:S05]  /*fc10*/  IMAD R5, R0, R3, R3 ;  /* 0x0000000300057224 */ /* 0x000fca00078e0203 */
[----:B------:R-:W-:-:S07]  /*fc20*/  VIMNMX R2, R2, R5, PT ;  /* 0x0000000502027248 */ /* 0x000fce0003fe0100 */
.L_x_14057:
[----:B------:R-:W0:Y:S01]  /*fc30*/  @P2 LDC R5, c[0x0][0x44c] ;  /* 0x00011300ff052b82 */ /* 0x000e220000000800 */
[----:B------:R-:W-:Y:S01]  /*fc40*/  VIADD R2, R2, 0x7f ;  /* 0x0000007f02027836 */ /* 0x000fe20000000000 */
[----:B------:R-:W-:Y:S01]  /*fc50*/  ULDC UR4, c[0x0][0x9dc] ;  /* 0x0002770000047ab9 */ /* 0x000fe20000000800 */
[----:B------:R-:W-:-:S05]  /*fc60*/  IMAD.MOV.U32 R0, RZ, RZ, R26 ;  /* 0x000000ffff007224 */ /* 0x000fca00078e001a */
[----:B------:R-:W1:Y:S01]  /*fc70*/  @P2 LDC R7, c[0x0][0x450] ;  /* 0x00011400ff072b82 */ /* 0x000e620000000800 */
[----:B0-----:R-:W-:Y:S01]  /*fc80*/  @P2 IMAD.HI.U32 R4, R26, R5, RZ ;  /* 0x000000051a042227 */ /* 0x001fe200078e00ff */
[----:B------:R-:W-:-:S04]  /*fc90*/  SHF.R.S32.HI R5, RZ, 0x1f, R2 ;  /* 0x0000001fff057819 */ /* 0x000fc80000011402 */
[----:B-1----:R-:W-:Y:S02]  /*fca0*/  @P2 SHF.R.U32.HI R0, RZ, R7, R4 ;  /* 0x00000007ff002219 */ /* 0x002fe40000011604 */
        /* <DEDUP_REMOVED lines=21> */
.L_x_14063:
[----:B------:R-:W-:-:S13]  /*fe00*/  ISETP.NE.AND P0, PT, R3, 0x1, PT ;  /* 0x000000010300780c */ /* 0x000fda0003f05270 */
[----:B------:R-:W1:Y:S02]  /*fe10*/  @P0 LDC.64 R4, c[0x0][0x9e8] ;  /* 0x00027a00ff040b82 */ /* 0x000e640000000a00 */
[----:B-1----:R-:W-:-:S05]  /*fe20*/  @P0 IMAD.HI.U32 R4, R2, R4, RZ ;  /* 0x0000000402040227 */ /* 0x002fca00078e00ff */
[----:B------:R-:W-:-:S07]  /*fe30*/  @P0 SHF.R.U32.HI R2, RZ, R5, R4 ;  /* 0x00000005ff020219 */ /* 0x000fce0000011604 */
.L_x_14064:
[----:B------:R-:W-:Y:S05]  /*fe40*/  BSYNC B0 ;  /* 0x0000000000007941 */ /* 0x000fea0003800000 */
.L_x_14062:
[----:B------:R-:W-:-:S05]  /*fe50*/  IMAD R3, R2, R3, RZ ;  /* 0x0000000302037224 */ /* 0x000fca00078e02ff */
[----:B------:R-:W-:-:S07]  /*fe60*/  VIMNMX R0, R0, R3, !PT ;  /* 0x0000000300007248 */ /* 0x000fce0007fe0100 */
.L_x_14061:
        /* <DEDUP_REMOVED lines=25> */
.L_x_14066:
        /* <DEDUP_REMOVED lines=20> */
.L_x_14069:
[----:B------:R-:W-:Y:S05]  /*10140*/  BSYNC B6 ;  /* 0x0000000000067941 */ /* 0x000fea0003800000 */
.L_x_14068:
        /* <DEDUP_REMOVED lines=20> */
.L_x_14072:
        /* <DEDUP_REMOVED lines=15> */
.L_x_14071:
[----:B------:R-:W-:Y:S05]  /*10380*/  BSYNC B6 ;  /* 0x0000000000067941 */ /* 0x000fea0003800000 */
.L_x_14070:
[----:B------:R-:W2:Y:S01]  /*10390*/  LDL.LU R2, [R1] ;  /* 0x0000000001027983 */ /* 0x000ea20000300800 */
[----:B------:R-:W-:Y:S01]  /*103a0*/  ULDC.64 UR4, c[0x0][0x9f8] ;  /* 0x00027e0000047ab9 */ /* 0x000fe20000000a00 */
[----:B------:R-:W-:Y:S01]  /*103b0*/  IMAD.MOV.U32 R7, RZ, RZ, R19 ;  /* 0x000000ffff077224 */ /* 0x000fe200078e0013 */
[----:B------:R-:W-:Y:S01]  /*103c0*/  ISETP.NE.U32.AND P0, PT, RZ, UR4, PT ;  /* 0x00000004ff007c0c */ /* 0x000fe2000bf05070 */
[----:B------:R-:W3:Y:S01]  /*103d0*/  LDL R20, [R1+0x10] ;  /* 0x0000100001147983 */ /* 0x000ee20000100800 */
[----:B------:R-:W1:Y:S02]  /*103e0*/  LDC R9, c[0x0][0x430] ;  /* 0x00010c00ff097b82 */ /* 0x000e640000000800 */
[----:B------:R-:W-:Y:S01]  /*103f0*/  ISETP.NE.AND.EX P0, PT, RZ, UR5, PT, P0 ;  /* 0x00000005ff007c0c */ /* 0x000fe2000bf05300 */
[----:B------:R-:W4:Y:S01]  /*10400*/  S2R R0, SR_TID.X ;  /* 0x0000000000007919 */ /* 0x000f220000002100 */
[----:B------:R-:W4:Y:S01]  /*10410*/  S2R R21, SR_TID.X ;  /* 0x0000000000157919 */ /* 0x000f220000002100 */
[----:B0-----:R-:W-:-:S02]  /*10420*/  VIADD R25, R25, 0xffffffff ;  /* 0xffffffff19197836 */ /* 0x001fc40000000000 */
[----:B--2---:R-:W-:-:S08]  /*10430*/  IMAD.MOV.U32 R17, RZ, RZ, R2 ;  /* 0x000000ffff117224 */ /* 0x004fd000078e0002 */
[----:B------:R-:W0:Y:S02]  /*10440*/  @P0 LDC.64 R2, c[0x0][0x9f8] ;  /* 0x00027e00ff020b82 */ /* 0x000e240000000a00 */
[----:B0-----:R-:W-:-:S05]  /*10450*/  @P0 IMAD.WIDE R2, R19, 0x4, R2 ;  /* 0x0000000413020825 */ /* 0x001fca00078e0202 */
[----:B------:R0:W2:Y:S01]  /*10460*/  @P0 LDG.E R7, desc[UR52][R2.64] ;  /* 0x0000003402070981 */ /* 0x0000a2000c1e1900 */
[----:B-1----:R-:W-:Y:S01]  /*10470*/  ISETP.NE.AND P1, PT, R9, 0x1, PT ;  /* 0x000000010900780c */ /* 0x002fe20003f25270 */
[----:B----4-:R-:W-:Y:S01]  /*10480*/  IMAD.SHL.U32 R0, R0, 0x10, RZ ;  /* 0x0000001000007824 */ /* 0x010fe200078e00ff */
[----:B------:R-:W-:Y:S01]  /*10490*/  LOP3.LUT R21, R21, 0x7f, RZ, 0xc0, !PT ;  /* 0x0000007f15157812 */ /* 0x000fe200078ec0ff */
[----:B------:R-:W-:Y:S01]  /*104a0*/  IMAD.SHL.U32 R8, R25, 0x80, RZ ;  /* 0x0000008019087824 */ /* 0x000fe200078e00ff */
[----:B------:R-:W-:Y:S02]  /*104b0*/  LOP3.LUT R17, R17, 0xfffffffb, RZ, 0xc0, !PT ;  /* 0xfffffffb11117812 */ /* 0x000fe400078ec0ff */
[----:B------:R-:W-:Y:S02]  /*104c0*/  SHF.R.U32.HI R21, RZ, 0x3, R21 ;  /* 0x00000003ff157819 */ /* 0x000fe40000011615 */
[----:B------:R-:W-:-:S04]  /*104d0*/  LOP3.LUT R0, R0, 0x70, RZ, 0xc0, !PT ;  /* 0x0000007000007812 */ /* 0x000fc800078ec0ff */
[----:B------:R-:W-:Y:S01]  /*104e0*/  LOP3.LUT R5, R8, R21, R0, 0xfe, !PT ;  /* 0x0000001508057212 */ /* 0x000fe200078efe00 */
[----:B------:R-:W1:Y:S01]  /*104f0*/  @P1 LDC R6, c[0x0][0x434] ;  /* 0x00010d00ff061b82 */ /* 0x000e620000000800 */
[----:B------:R-:W-:Y:S02]  /*10500*/  @P1 LOP3.LUT R17, R17, 0x4, RZ, 0xfc, !PT ;  /* 0x0000000411111812 */ /* 0x000fe400078efcff */
[C---:B---3--:R-:W-:Y:S01]  /*10510*/  ISETP.GE.AND P0, PT, R5.reuse, R20, PT ;  /* 0x000000140500720c */ /* 0x048fe20003f06270 */
[----:B------:R-:W-:-:S04]  /*10520*/  IMAD.IADD R5, R5, 0x1, R23 ;  /* 0x0000000105057824 */ /* 0x000fc800078e0217 */
[----:B------:R-:W3:Y:S01]  /*10530*/  @P1 LDC R0, c[0x0][0x438] ;  /* 0x00010e00ff001b82 */ /* 0x000ee20000000800 */
[----:B------:R-:W-:-:S07]  /*10540*/  IMAD.MOV.U32 R4, RZ, RZ, R5 ;  /* 0x000000ffff047224 */ /* 0x000fce00078e0005 */
[----:B0-----:R-:W0:Y:S01]  /*10550*/  @!P0 LDC.64 R2, c[0x0][0x428] ;  /* 0x00010a00ff028b82 */ /* 0x001e220000000a00 */
[----:B-1----:R-:W-:-:S05]  /*10560*/  @P1 IMAD.HI.U32 R6, R5, R6, RZ ;  /* 0x0000000605061227 */ /* 0x002fca00078e00ff */
[----:B---3--:R-:W-:-:S05]  /*10570*/  @P1 SHF.R.U32.HI R4, RZ, R0, R6 ;  /* 0x00000000ff041219 */ /* 0x008fca0000011606 */
[----:B------:R-:W-:-:S04]  /*10580*/  IMAD.MOV R0, RZ, RZ, -R4 ;  /* 0x000000ffff007224 */ /* 0x000fc800078e0a04 */
[----:B------:R-:W-:Y:S01]  /*10590*/  IMAD R0, R9, R0, R5 ;  /* 0x0000000009007224 */ /* 0x000fe200078e0205 */
[--C-:B------:R-:W-:Y:S02]  /*105a0*/  @!P0 SHF.R.S32.HI R5, RZ, 0x1f, R4.reuse ;  /* 0x0000001fff058819 */ /* 0x100fe40000011404 */
[----:B--2---:R-:W-:Y:S01]  /*105b0*/  SHF.R.S32.HI R6, RZ, 0x1f, R7 ;  /* 0x0000001fff067819 */ /* 0x004fe20000011407 */
[----:B------:R-:W-:Y:S01]  /*105c0*/  STL [R1+0x8], R7 ;  /* 0x0000080701007387 */ /* 0x000fe20000100800 */
[----:B0-----:R-:W-:-:S03]  /*105d0*/  @!P0 IMAD.WIDE.U32 R4, R7, R2, R4 ;  /* 0x0000000207048225 */ /* 0x001fc600078e0004 */
[----:B------:R0:W-:Y:S02]  /*105e0*/  STL [R1+0x1c], R6 ;  /* 0x00001c0601007387 */ /* 0x0001e40000100800 */
[----:B0-----:R-:W-:-:S04]  /*105f0*/  @!P0 IMAD R6, R6, R2, RZ ;  /* 0x0000000206068224 */ /* 0x001fc800078e02ff */
[----:B------:R-:W-:Y:S02]  /*10600*/  @!P0 IMAD R6, R7, R3, R6 ;  /* 0x0000000307068224 */ /* 0x000fe400078e0206 */
[----:B------:R-:W0:Y:S02]  /*10610*/  @!P0 LDC.64 R2, c[0x0][0x418] ;  /* 0x00010600ff028b82 */ /* 0x000e240000000a00 */
[----:B------:R-:W-:Y:S01]  /*10620*/  @!P0 IMAD.IADD R5, R5, 0x1, R6 ;  /* 0x0000000105058824 */ /* 0x000fe200078e0206 */
[----:B0-----:R-:W-:Y:S01]  /*10630*/  @!P0 LEA R6, P1, R4, R2, 0x2 ;  /* 0x0000000204068211 */ /* 0x001fe200078210ff */
[----:B------:R-:W-:-:S03]  /*10640*/  IMAD.MOV.U32 R2, RZ, RZ, RZ ;  /* 0x000000ffff027224 */ /* 0x000fc600078e00ff */
[----:B------:R-:W-:-:S05]  /*10650*/  @!P0 LEA.HI.X R7, R4, R3, R5, 0x2, P1 ;  /* 0x0000000304078211 */ /* 0x000fca00008f1405 */
[----:B------:R0:W5:Y:S01]  /*10660*/  @!P0 LDG.E R2, desc[UR52][R6.64] ;  /* 0x0000003406028981 */ /* 0x000162000c1e1900 */
[----:B------:R-:W-:Y:S01]  /*10670*/  IMAD.U32 R9, RZ, RZ, UR37 ;  /* 0x00000025ff097e24 */ /* 0x000fe2000f8e00ff */
[----:B------:R-:W-:Y:S01]  /*10680*/  LOP3.LUT R17, R17, 0xfffffffd, RZ, 0xc0, !PT ;  /* 0xfffffffd11117812 */ /* 0x000fe200078ec0ff */
[----:B------:R-:W-:-:S03]  /*10690*/  UMOV UR4, 0xffffffff ;  /* 0xffffffff00047882 */ /* 0x000fc60000000000 */
[----:B------:R-:W-:-:S13]  /*106a0*/  ISETP.NE.AND P2, PT, R9, 0x3, PT ;  /* 0x000000030900780c */ /* 0x000fda0003f45270 */
[----:B------:R-:W-:-:S05]  /*106b0*/  @P2 LOP3.LUT R17, R17, 0x2, RZ, 0xfc, !PT ;  /* 0x0000000211112812 */ /* 0x000fca00078efcff */
[----:B------:R0:W-:Y:S01]  /*106c0*/  STL [R1], R17 ;  /* 0x0000001101007387 */ /* 0x0001e20000100800 */
[----:B------:R-:W-:Y:S05]  /*106d0*/  BRA.DIV UR4, `(.L_x_14073) ;  /* 0x00000046043c7947 */ /* 0x000fea000b800000 */
.L_x_14139:
[----:B------:R-:W-:-:S05]  /*106e0*/  SHF.R.S32.HI R9, RZ, 0x1f, R18 ;  /* 0x0000001fff097819 */ /* 0x000fca0000011412 */
[----:B------:R1:W-:Y:S01]  /*106f0*/  STL [R1+0x4], R9 ;  /* 0x0000040901007387 */ /* 0x0003e20000100800 */
[----:B------:R-:W-:Y:S05]  /*10700*/  @!P2 BRA `(.L_x_14074) ;  /* 0x000000000004a947 */ /* 0x000fea0003800000 */
[----:B------:R-:W-:Y:S01]  /*10710*/  BPT.TRAP 0x1 ;  /* 0x000000040000795c */ /* 0x000fe20000300000 */
.L_x_14074:
        /* <DEDUP_REMOVED lines=25> */
.L_x_14140:
[----:B------:R-:W-:Y:S05]  /*108b0*/  BSYNC B0 ;  /* 0x0000000000007941 */ /* 0x000fea0003800000 */
.L_x_14075:
[----:B------:R-:W2:Y:S01]  /*108c0*/  LDL R12, [R1+0x4] ;  /* 0x00000400010c7983 */ /* 0x000ea20000100800 */
[----:B------:R-:W-:-:S03]  /*108d0*/  ULDC.64 UR4, c[0x0][0x300] ;  /* 0x0000c00000047ab9 */ /* 0x000fc60000000a00 */
[----:B------:R-:W3:Y:S04]  /*108e0*/  LDL R11, [R1+0x10] ;  /* 0x00001000010b7983 */ /* 0x000ee80000100800 */
[----:B-1----:R-:W4:Y:S01]  /*108f0*/  LDL.LU R9, [R1] ;  /* 0x0000000001097983 */ /* 0x002f220000300800 */
        /* <DEDUP_REMOVED lines=28> */
[----:B------:R1:W-:Y:S01]  /*10ac0*/  STL [R1], R9 ;  /* 0x0000000901007387 */ /* 0x0003e20000100800 */
[C---:B0-----:R-:W-:Y:S02]  /*10ad0*/  IMAD.SHL.U32 R10, R12.reuse, 0x8, RZ ;  /* 0x000000080c0a7824 */ /* 0x041fe400078e00ff */
[----:B------:R-:W-:-:S03]  /*10ae0*/  IMAD.SHL.U32 R11, R12, 0x8, RZ ;  /* 0x000000080c0b7824 */ /* 0x000fc600078e00ff */
        /* <DEDUP_REMOVED lines=77> */
.L_x_14158:
        /* <DEDUP_REMOVED lines=10> */
.L_x_14078:
        /* <DEDUP_REMOVED lines=11> */
.L_x_14079:
[----:B------:R1:W5:Y:S01]  /*11110*/  LDL.LU R4, [R1+0x24] ;  /* 0x0000240001047983 */ /* 0x0003620000300800 */
[----:B------:R1:W-:Y:S02]  /*11120*/  SYNCS.ARRIVE.TRANS64.A1T0 RZ, [R3+URZ+0x16830], RZ ;  /* 0x016830ff03ff79a7 */ /* 0x0003e4000810003f */
[----:B------:R-:W-:Y:S05]  /*11130*/  WARPSYNC.ALL ;  /* 0x0000000000007948 */ /* 0x000fea0003800000 */
[----:B------:R-:W-:Y:S01]  /*11140*/  ULDC.64 UR4, c[0x0][0x298] ;  /* 0x0000a60000047ab9 */ /* 0x000fe20000000a00 */
[----:B------:R-:W-:Y:S01]  /*11150*/  VIADD R2, R22, 0x8400 ;  /* 0x0000840016027836 */ /* 0x000fe20000000000 */
[----:B------:R-:W-:Y:S01]  /*11160*/  BSSY B6, `(.L_x_14080) ;  /* 0x000001b000067945 */ /* 0x000fe20003800000 */
[----:B------:R-:W-:Y:S03]  /*11170*/  BAR.SYNC.DEFER_BLOCKING 0x8, 0x200 ;  /* 0x0208000000007b1d */ /* 0x000fe60000010000 */
[----:B------:R-:W-:-:S02]  /*11180*/  LOP3.LUT P0, RZ, R2, 0x3ff, RZ, 0xc0, !PT ;  /* 0x000003ff02ff7812 */ /* 0x000fc4000780c0ff */
[----:B-----5:R-:W-:Y:S01]  /*11190*/  SHF.R.S32.HI R0, RZ, 0x1f, R4 ;  /* 0x0000001fff007819 */ /* 0x020fe20000011404 */
[----:B-1----:R-:W-:-:S04]  /*111a0*/  IMAD.WIDE.U32 R2, R4, UR4, RZ ;  /* 0x0000000404027c25 */ /* 0x002fc8000f8e00ff */
[----:B------:R-:W-:Y:S01]  /*111b0*/  IMAD R0, R0, UR4, RZ ;  /* 0x0000000400007c24 */ /* 0x000fe2000f8e02ff */
[----:B------:R1:W-:Y:S03]  /*111c0*/  STL.64 [R1+0x28], R2 ;  /* 0x0000280201007387 */ /* 0x0003e60000100a00 */
[----:B------:R-:W-:-:S04]  /*111d0*/  IMAD R0, R4, UR5, R0 ;  /* 0x0000000504007c24 */ /* 0x000fc8000f8e0200 */
[----:B------:R-:W-:-:S05]  /*111e0*/  IMAD.IADD R0, R3, 0x1, R0 ;  /* 0x0000000103007824 */ /* 0x000fca00078e0200 */
        /* <DEDUP_REMOVED lines=8> */
[----:B0-----:R-:W-:Y:S02]  /*11270*/  IMAD.U32 R5, RZ, RZ, UR7 ;  /* 0x00000007ff057e24 */ /* 0x001fe4000f8e00ff */
        /* <DEDUP_REMOVED lines=8> */
[----:B-1----:R-:W-:Y:S05]  /*11300*/  CALL.ABS.NOINC R2 ;  /* 0x0000000002007343 */ /* 0x002fea0003c00000 */
.L_x_14081:
[----:B------:R-:W-:Y:S05]  /*11310*/  BSYNC B6 ;  /* 0x0000000000067941 */ /* 0x000fea0003800000 */
.L_x_14080:
[----:B------:R-:W2:Y:S01]  /*11320*/  LDL.LU R20, [R1+0x24] ;  /* 0x0000240001147983 */ /* 0x000ea20000300800 */
[----:B------:R-:W-:Y:S01]  /*11330*/  ULDC.64 UR4, c[0x0][0x2d8] ;  /* 0x0000b60000047ab9 */ /* 0x000fe20000000a00 */
[----:B------:R-:W3:Y:S01]  /*11340*/  LDC R4, c[0x0][0x448] ;  /* 0x00011200ff047b82 */ /* 0x000ee20000000800 */
[----:B------:R-:W-:Y:S01]  /*11350*/  ULDC.64 UR6, c[0x0][0x2c8] ;  /* 0x0000b20000067ab9 */ /* 0x000fe20000000a00 */
[----:B-1----:R-:W4:Y:S01]  /*11360*/  LDL.LU.64 R2, [R1+0x28] ;  /* 0x0000280001027983 */ /* 0x002f220000300a00 */
[----:B------:R-:W-:-:S03]  /*11370*/  ULDC.64 UR8, c[0x0][0x280] ;  /* 0x0000a00000087ab9 */ /* 0x000fc60000000a00 */
[----:B------:R-:W4:Y:S02]  /*11380*/  LDL R0, [R1] ;  /* 0x0000000001007983 */ /* 0x000f240000100800 */
[----:B------:R-:W1:Y:S01]  /*11390*/  LDC R10, c[0x0][0x448] ;  /* 0x00011200ff0a7b82 */ /* 0x000e620000000800 */
[----:B--2---:R-:W-:Y:S02]  /*113a0*/  IMAD.MOV.U32 R21, RZ, RZ, R20 ;  /* 0x000000ffff157224 */ /* 0x004fe400078e0014 */
[----:B------:R-:W2:Y:S01]  /*113b0*/  LDL R20, [R1+0x4] ;  /* 0x0000040001147983 */ /* 0x000ea20000100800 */
[----:B---3--:R-:W-:Y:S01]  /*113c0*/  ISETP.NE.AND P6, PT, R4, 0x1, PT ;  /* 0x000000010400780c */ /* 0x008fe20003fc5270 */
[----:B----4-:R-:W-:Y:S02]  /*113d0*/  IMAD.MOV.U32 R3, RZ, RZ, R21 ;  /* 0x000000ffff037224 */ /* 0x010fe400078e0015 */
[----:B------:R-:W3:Y:S01]  /*113e0*/  S2R R21, SR_TID.X ;  /* 0x0000000000157919 */ /* 0x000ee20000002100 */
[----:B------:R-:W-:Y:S01]  /*113f0*/  LOP3.LUT P5, RZ, R0, 0x10, RZ, 0xc0, !PT ;  /* 0x0000001000ff7812 */ /* 0x000fe200078ac0ff */
[----:B------:R-:W-:-:S08]  /*11400*/  IMAD.WIDE.U32 R2, R18, UR4, R2 ;  /* 0x0000000412027c25 */ /* 0x000fd0000f8e0002 */
[----:B------:R-:W4:Y:S01]  /*11410*/  @P6 LDC R4, c[0x0][0x450] ;  /* 0x00011400ff046b82 */ /* 0x000f220000000800 */
[----:B---3--:R-:W-:-:S05]  /*11420*/  IMAD.SHL.U32 R21, R21, 0x10, RZ ;  /* 0x0000001015157824 */ /* 0x008fca00078e00ff */
[----:B------:R-:W-:Y:S01]  /*11430*/  LOP3.LUT R21, R21, 0x70, RZ, 0xc0, !PT ;  /* 0x0000007015157812 */ /* 0x000fe200078ec0ff */
[----:B--2---:R-:W-:Y:S02]  /*11440*/  IMAD R0, R20, UR4, RZ ;  /* 0x0000000414007c24 */ /* 0x004fe4000f8e02ff */
[----:B------:R-:W2:Y:S02]  /*11450*/  S2R R20, SR_TID.X ;  /* 0x0000000000147919 */ /* 0x000ea40000002100 */
[----:B------:R-:W-:Y:S01]  /*11460*/  IMAD R0, R18, UR5, R0 ;  /* 0x0000000512007c24 */ /* 0x000fe2000f8e0200 */
[----:B------:R-:W-:-:S03]  /*11470*/  ULDC.64 UR4, c[0x0][0x2e0] ;  /* 0x0000b80000047ab9 */ /* 0x000fc60000000a00 */
[----:B------:R-:W-:Y:S01]  /*11480*/  IMAD.IADD R3, R3, 0x1, R0 ;  /* 0x0000000103037824 */ /* 0x000fe200078e0200 */
[----:B------:R-:W-:-:S04]  /*11490*/  SHF.R.S32.HI R0, RZ, 0x1f, R19 ;  /* 0x0000001fff007819 */ /* 0x000fc80000011413 */
[----:B------:R-:W-:-:S05]  /*114a0*/  SEL R0, R0, RZ, !P5 ;  /* 0x000000ff00007207 */ /* 0x000fca0006800000 */
[----:B0-----:R-:W-:Y:S01]  /*114b0*/  IMAD R5, R0, UR4, RZ ;  /* 0x0000000400057c24 */ /* 0x001fe2000f8e02ff */
[----:B------:R-:W-:-:S05]  /*114c0*/  SEL R0, R19, RZ, !P5 ;  /* 0x000000ff13007207 */ /* 0x000fca0006800000 */
[C---:B------:R-:W-:Y:S02]  /*114d0*/  IMAD R5, R0.reuse, UR5, R5 ;  /* 0x0000000500057c24 */ /* 0x040fe4000f8e0205 */
[----:B------:R-:W-:Y:S01]  /*114e0*/  IMAD.WIDE.U32 R2, R0, UR4, R2 ;  /* 0x0000000400027c25 */ /* 0x000fe2000f8e0002 */
[----:B------:R-:W-:Y:S01]  /*114f0*/  ULDC.64 UR4, c[0x0][0x2d0] ;  /* 0x0000b40000047ab9 */ /* 0x000fe20000000a00 */
[----:B------:R-:W0:Y:S02]  /*11500*/  @P6 LDC R0, c[0x0][0x44c] ;  /* 0x00011300ff006b82 */ /* 0x000e240000000800 */
[----:B------:R-:W-:Y:S01]  /*11510*/  IMAD.IADD R3, R3, 0x1, R5 ;  /* 0x0000000103037824 */ /* 0x000fe200078e0205 */
[----:B--2---:R-:W-:-:S04]  /*11520*/  LOP3.LUT R20, R20, 0x7f, RZ, 0xc0, !PT ;  /* 0x0000007f14147812 */ /* 0x004fc800078ec0ff */
[----:B------:R-:W-:-:S04]  /*11530*/  SHF.R.U32.HI R20, RZ, 0x3, R20 ;  /* 0x00000003ff147819 */ /* 0x000fc80000011614 */
[----:B------:R-:W-:-:S05]  /*11540*/  LOP3.LUT R20, R20, R21, RZ, 0xfc, !PT ;  /* 0x0000001514147212 */ /* 0x000fca00078efcff */
[----:B------:R-:W-:Y:S02]  /*11550*/  IMAD.IADD R8, R20, 0x1, R26 ;  /* 0x0000000114087824 */ /* 0x000fe400078e021a */
[----:B------:R2:W5:Y:S02]  /*11560*/  LDL R20, [R1+0x20] ;  /* 0x0000200001147983 */ /* 0x0005640000100800 */
[----:B------:R-:W-:Y:S02]  /*11570*/  IMAD.MOV.U32 R5, RZ, RZ, R8 ;  /* 0x000000ffff057224 */ /* 0x000fe400078e0008 */
[----:B0-----:R-:W-:Y:S01]  /*11580*/  @P6 IMAD.HI.U32 R0, R8, R0, RZ ;  /* 0x0000000008006227 */ /* 0x001fe200078e00ff */
[----:B------:R-:W0:Y:S04]  /*11590*/  S2R R21, SR_TID.X ;  /* 0x0000000000157919 */ /* 0x000e280000002100 */
[----:B----4-:R-:W-:-:S04]  /*115a0*/  @P6 SHF.R.U32.HI R5, RZ, R4, R0 ;  /* 0x00000004ff056219 */ /* 0x010fc80000011600 */
[----:B------:R-:W-:-:S05]  /*115b0*/  SHF.R.S32.HI R0, RZ, 0x1f, R5 ;  /* 0x0000001fff007819 */ /* 0x000fca0000011405 */
[----:B------:R-:W-:-:S04]  /*115c0*/  IMAD R0, R0, UR4, RZ ;  /* 0x0000000400007c24 */ /* 0x000fc8000f8e02ff */
[C---:B------:R-:W-:Y:S02]  /*115d0*/  IMAD R6, R5.reuse, UR5, R0 ;  /* 0x0000000505067c24 */ /* 0x040fe4000f8e0200 */
[----:B------:R-:W-:Y:S02]  /*115e0*/  IMAD.MOV R0, RZ, RZ, -R5 ;  /* 0x000000ffff007224 */ /* 0x000fe400078e0a05 */
[----:B------:R-:W-:-:S04]  /*115f0*/  IMAD.WIDE.U32 R4, R5, UR4, R2 ;  /* 0x0000000405047c25 */ /* 0x000fc8000f8e0002 */
[----:B-1----:R-:W-:Y:S02]  /*11600*/  IMAD R0, R10, R0, R8 ;  /* 0x000000000a007224 */ /* 0x002fe400078e0208 */
[----:B------:R-:W-:Y:S02]  /*11610*/  IMAD.IADD R5, R5, 0x1, R6 ;  /* 0x0000000105057824 */ /* 0x000fe400078e0206 */
[----:B------:R-:W-:Y:S01]  /*11620*/  VIADD R8, R8, 0x80 ;  /* 0x0000008008087836 */ /* 0x000fe20000000000 */
[----:B------:R-:W-:Y:S01]  /*11630*/  SHF.R.S32.HI R9, RZ, 0x1f, R0 ;  /* 0x0000001fff097819 */ /* 0x000fe20000011400 */
[----:B------:R-:W-:Y:S01]  /*11640*/  IMAD.WIDE.U32 R6, R0, UR6, R4 ;  /* 0x0000000600067c25 */ /* 0x000fe2000f8e0004 */
[----:B0-----:R-:W-:Y:S01]  /*11650*/  LOP3.LUT R21, R21, 0x7f, RZ, 0xc0, !PT ;  /* 0x0000007f15157812 */ /* 0x001fe200078ec0ff */
[----:B------:R-:W0:Y:S02]  /*11660*/  @P6 LDC R5, c[0x0][0x450] ;  /* 0x00011400ff056b82 */ /* 0x000e240000000800 */
[----:B------:R-:W-:Y:S01]  /*11670*/  IMAD R9, R9, UR6, RZ ;  /* 0x0000000609097c24 */ /* 0x000fe2000f8e02ff */
[----:B------:R-:W-:-:S02]  /*11680*/  LEA R4, P0, R6, UR8, 0x1 ;  /* 0x0000000806047c11 */ /* 0x000fc4000f8008ff */
[----:B------:R-:W-:Y:S01]  /*11690*/  SHF.R.U32.HI R21, RZ, 0x3, R21 ;  /* 0x00000003ff157819 */ /* 0x000fe20000011615 */
[----:B------:R-:W-:-:S04]  /*116a0*/  IMAD R0, R0, UR7, R9 ;  /* 0x0000000700007c24 */ /* 0x000fc8000f8e0209 */
[----:B------:R-:W-:-:S05]  /*116b0*/  IMAD.IADD R0, R7, 0x1, R0 ;  /* 0x0000000107007824 */ /* 0x000fca00078e0200 */
[----:B------:R-:W-:Y:S02]  /*116c0*/  LEA.HI.X R0, R6, UR9, R0, 0x1, P0 ;  /* 0x0000000906007c11 */ /* 0x000fe400080f0c00 */
[----:B------:R-:W1:Y:S02]  /*116d0*/  @P6 LDC R6, c[0x0][0x44c] ;  /* 0x00011300ff066b82 */ /* 0x000e640000000800 */
[----:B-1----:R-:W-:-:S04]  /*116e0*/  @P6 IMAD.HI.U32 R7, R8, R6, RZ ;  /* 0x0000000608076227 */ /* 0x002fc800078e00ff */
[----:B------:R-:W-:Y:S01]  /*116f0*/  IMAD.MOV.U32 R6, RZ, RZ, R8 ;  /* 0x000000ffff067224 */ /* 0x000fe200078e0008 */
[----:B0-----:R-:W-:-:S04]  /*11700*/  @P6 SHF.R.U32.HI R6, RZ, R5, R7 ;  /* 0x00000005ff066219 */ /* 0x001fc80000011607 */
[--C-:B------:R-:W-:Y:S01]  /*11710*/  SHF.R.S32.HI R7, RZ, 0x1f, R6.reuse ;  /* 0x0000001fff077819 */ /* 0x100fe20000011406 */
[----:B------:R-:W-:Y:S02]  /*11720*/  IMAD.MOV R5, RZ, RZ, -R6 ;  /* 0x000000ffff057224 */ /* 0x000fe400078e0a06 */
[----:B------:R-:W-:-:S04]  /*11730*/  IMAD.WIDE.U32 R2, R6, UR4, R2 ;  /* 0x0000000406027c25 */ /* 0x000fc8000f8e0002 */
[----:B------:R-:W-:Y:S02]  /*11740*/  IMAD R5, R10, R5, R8 ;  /* 0x000000050a057224 */ /* 0x000fe400078e0208 */
[----:B------:R-:W-:Y:S01]  /*11750*/  IMAD R7, R7, UR4, RZ ;  /* 0x0000000407077c24 */ /* 0x000fe2000f8e02ff */
[----:B------:R-:W-:Y:S02]  /*11760*/  ULDC UR4, c[0x0][0x2b8] ;  /* 0x0000ae0000047ab9 */ /* 0x000fe40000000800 */
[----:B------:R-:W-:Y:S01]  /*11770*/  ISETP.GE.AND P0, PT, R28, UR4, PT ;  /* 0x000000041c007c0c */ /* 0x000fe2000bf06270 */
[----:B------:R-:W-:Y:S01]  /*11780*/  IMAD R7, R6, UR5, R7 ;  /* 0x0000000506077c24 */ /* 0x000fe2000f8e0207 */
[----:B------:R-:W-:Y:S01]  /*11790*/  SHF.R.S32.HI R6, RZ, 0x1f, R5 ;  /* 0x0000001fff067819 */ /* 0x000fe20000011405 */
[----:B------:R-:W-:Y:S02]  /*117a0*/  UMOV UR4, 0xffffffff ;  /* 0xffffffff00047882 */ /* 0x000fe40000000000 */
[----:B------:R-:W-:-:S02]  /*117b0*/  IMAD.IADD R3, R3, 0x1, R7 ;  /* 0x0000000103037824 */ /* 0x000fc400078e0207 */
[----:B------:R-:W-:Y:S02]  /*117c0*/  IMAD R6, R6, UR6, RZ ;  /* 0x0000000606067c24 */ /* 0x000fe4000f8e02ff */
[----:B------:R-:W-:-:S04]  /*117d0*/  IMAD.WIDE.U32 R2, R5, UR6, R2 ;  /* 0x0000000605027c25 */ /* 0x000fc8000f8e0002 */
[----:B------:R-:W-:Y:S01]  /*117e0*/  IMAD R6, R5, UR7, R6 ;  /* 0x0000000705067c24 */ /* 0x000fe2000f8e0206 */
[----:B------:R-:W-:-:S03]  /*117f0*/  LEA R5, P1, R2, UR8, 0x1 ;  /* 0x0000000802057c11 */ /* 0x000fc6000f8208ff */
[----:B------:R-:W-:-:S05]  /*11800*/  IMAD.IADD R6, R3, 0x1, R6 ;  /* 0x0000000103067824 */ /* 0x000fca00078e0206 */
[----:B------:R-:W-:Y:S01]  /*11810*/  LEA.HI.X R2, R2, UR9, R6, 0x1, P1 ;  /* 0x0000000902027c11 */ /* 0x000fe200088f0c06 */
[----:B--2---:R-:W-:Y:S06]  /*11820*/  BRA.DIV UR4, `(.L_x_14082) ;  /* 0x0000003e04e07947 */ /* 0x004fec000b800000 */
[----:B------:R-:W0:Y:S01]  /*11830*/  SHFL.IDX PT, R7, R4, RZ, 0x181f ;  /* 0x00181fff04077589 */ /* 0x000e2200000e0000 */
[----:B------:R-:W-:Y:S02]  /*11840*/  IMAD R3, R29, R10, RZ ;  /* 0x0000000a1d037224 */ /* 0x000fe400078e02ff */
[----:B------:R-:W-:Y:S01]  /*11850*/  IMAD.IADD R26, R21, 0x1, R26 ;  /* 0x00000001151a7824 */ /* 0x000fe200078e021a */
        /* <DEDUP_REMOVED lines=8> */
[----:B-----5:R0:W-:Y:S02]  /*118e0*/  @!P2 LDGSTS.E.BYPASS.LTC128B.128 [R20+0x8400], desc[UR52][R6.64], !P0 ;  /* 0x084000000614afae */ /* 0x0201e4000c101d74 */
        /* <DEDUP_REMOVED lines=66> */
[----:B------:R-:W0:Y:S11]  /*11d10*/  SHFL.IDX PT, R4, R5, RZ, 0x181f ;  /* 0x00181fff05047589 */ /* 0x000e3600000e0000 */
[----:B-1----:R-:W-:-:S05]  /*11d20*/  @!P2 LEA R6, P3, R28, R6, 0x1 ;  /* 0x000000061c06a211 */ /* 0x002fca00078608ff */
[----:B------:R-:W-:Y:S02]  /*11d30*/  @!P2 IMAD.X R7, RZ, RZ, R0, P3 ;  /* 0x000000ffff07a224 */ /* 0x000fe400018e0600 */
[----:B------:R-:W1:Y:S04]  /*11d40*/  SHFL.IDX PT, R0, R2, RZ, 0x181f ;  /* 0x00181fff02007589 */ /* 0x000e6800000e0000 */
[----:B------:R2:W-:Y:S01]  /*11d50*/  @!P2 LDGSTS.E.BYPASS.LTC128B.128 [R20+0xbc00], desc[UR52][R6.64], !P0 ;  /* 0x0bc000000614afae */ /* 0x0005e2000c101d74 */
[----:B0-----:R-:W-:-:S05]  /*11d60*/  @!P1 LEA R4, P3, R28, R4, 0x1 ;  /* 0x000000041c049211 */ /* 0x001fca00078608ff */
[----:B--2---:R-:W-:Y:S02]  /*11d70*/  @!P1 IMAD.MOV.U32 R6, RZ, RZ, R4 ;  /* 0x000000ffff069224 */ /* 0x004fe400078e0004 */
[----:B-1----:R-:W-:-:S04]  /*11d80*/  @!P1 IMAD.X R0, RZ, RZ, R0, P3 ;  /* 0x000000ffff009224 */ /* 0x002fc800018e0600 */
        /* <DEDUP_REMOVED lines=20> */
.L_x_14183:
        /* <DEDUP_REMOVED lines=10> */
.L_x_14083:
        /* <DEDUP_REMOVED lines=18> */
.L_x_14184:
[----:B------:R-:W-:Y:S05]  /*12090*/  BSYNC B0 ;  /* 0x0000000000007941 */ /* 0x000fea0003800000 */
.L_x_14084:
[----:B------:R-:W2:Y:S04]  /*120a0*/  LDL.LU R3, [R1+0x30] ;  /* 0x0000300001037983 */ /* 0x000ea80000300800 */
[----:B------:R-:W3:Y:S01]  /*120b0*/  LDL R2, [R1+0x14] ;  /* 0x0000140001027983 */ /* 0x000ee20000100800 */
[----:B------:R-:W-:Y:S01]  /*120c0*/  BSSY B0, `(.L_x_14086) ;  /* 0x0000108000007945 */ /* 0x000fe20003800000 */
[----:B--2---:R-:W-:-:S05]  /*120d0*/  VIADD R7, R3, 0xfffffffe ;  /* 0xfffffffe03077836 */ /* 0x004fca0000000000 */
[----:B---3--:R-:W-:-:S13]  /*120e0*/  ISETP.GE.AND P0, PT, R7, R2, PT ;  /* 0x000000020700720c */ /* 0x008fda0003f06270 */
[----:B------:R-:W-:Y:S05]  /*120f0*/  @!P0 BRA `(.L_x_14087) ;  /* 0x0000001000108947 */ /* 0x000fea0003800000 */
[----:B------:R-:W-:Y:S01]  /*12100*/  ULDC UR4, c[0x0][0x2f4] ;  /* 0x0000bd0000047ab9 */ /* 0x000fe20000000800 */
[----:B------:R-:W-:Y:S01]  /*12110*/  IMAD.MOV.U32 R20, RZ, RZ, R27 ;  /* 0x000000ffff147224 */ /* 0x000fe200078e001b */
[----:B------:R-:W-:Y:S01]  /*12120*/  ISETP.GE.AND P1, PT, R28, UR4, PT ;  /* 0x000000041c007c0c */ /* 0x000fe2000bf26270 */
[----:B------:R-:W-:Y:S02]  /*12130*/  IMAD.MOV.U32 R6, RZ, RZ, R24 ;  /* 0x000000ffff067224 */ /* 0x000fe400078e0018 */
[----:B------:R-:W-:-:S10]  /*12140*/  IMAD.MOV.U32 R29, RZ, RZ, R25 ;  /* 0x000000ffff1d7224 */ /* 0x000fd400078e0019 */
.L_x_14100:
[----:B------:R-:W2:Y:S01]  /*12150*/  LDL R9, [R1+0x18] ;  /* 0x0000180001097983 */ /* 0x000ea20000100800 */
[----:B------:R-:W1:Y:S03]  /*12160*/  LDC R3, c[0x0][0x430] ;  /* 0x00010c00ff037b82 */ /* 0x000e660000000800 */
[----:B------:R-:W3:Y:S04]  /*12170*/  LDL R8, [R1+0x1c] ;  /* 0x00001c0001087983 */ /* 0x000ee80000100800 */
        /* <DEDUP_REMOVED lines=11> */
[----:B------:R-:W-:Y:S01]  /*12230*/  ULDC UR4, c[0x0][0x430] ;  /* 0x00010c0000047ab9 */ /* 0x000fe20000000800 */
[----:B--2---:R-:W-:-:S05]  /*12240*/  IADD3 R3, R2, R3, R9 ;  /* 0x0000000302037210 */ /* 0x004fca0007ffe009 */
[----:B-1----:R-:W-:-:S04]  /*12250*/  @P0 IMAD.HI.U32 R4, R3, R4, RZ ;  /* 0x0000000403040227 */ /* 0x002fc800078e00ff */
[----:B------:R-:W-:Y:S01]  /*12260*/  IMAD.MOV.U32 R2, RZ, RZ, R3 ;  /* 0x000000ffff027224 */ /* 0x000fe200078e0003 */
[----:B0-----:R-:W-:-:S05]  /*12270*/  @P0 SHF.R.U32.HI R2, RZ, R0, R4 ;  /* 0x00000000ff020219 */ /* 0x001fca0000011604 */
[----:B------:R-:W-:-:S04]  /*12280*/  IMAD.MOV R0, RZ, RZ, -R2 ;  /* 0x000000ffff007224 */ /* 0x000fc800078e0a02 */
        /* <DEDUP_REMOVED lines=22> */
.L_x_14088:
[----:B------:R-:W-:Y:S01]  /*123f0*/  IMAD R5, R24, 0x8, R22 ;  /* 0x0000000818057824 */ /* 0x000fe200078e0216 */
[----:B------:R-:W-:Y:S01]  /*12400*/  SHF.L.U32 R2, R27, 0x1f, RZ ;  /* 0x0000001f1b027819 */ /* 0x000fe200000006ff */
[----:B------:R-:W-:Y:S03]  /*12410*/  BSSY B1, `(.L_x_14089) ;  /* 0x0000003000017945 */ /* 0x000fe60003800000 */
[----:B------:R-:W0:Y:S02]  /*12420*/  SYNCS.PHASECHK.TRANS64.TRYWAIT P0, [R5+URZ+0x16840], R2 ;  /* 0x01684002050075a7 */ /* 0x000e24000800017f */
[----:B0-----:R-:W-:Y:S05]  /*12430*/  @!P0 BRA `(.L_x_14090) ;  /* 0x0000004000d48947 */ /* 0x001fea0003800000 */
.L_x_14185:
[----:B------:R-:W-:Y:S05]  /*12440*/  BSYNC B1 ;  /* 0x0000000000017941 */ /* 0x000fea0003800000 */
.L_x_14089:
[----:B------:R-:W2:Y:S04]  /*12450*/  LDL R3, [R1] ;  /* 0x0000000001037983 */ /* 0x000ea80000100800 */
[----:B------:R-:W3:Y:S01]  /*12460*/  LDL R8, [R1+0x4] ;  /* 0x0000040001087983 */ /* 0x000ee20000100800 */
[----:B------:R-:W-:Y:S01]  /*12470*/  SHF.R.S32.HI R21, RZ, 0x1f, R0 ;  /* 0x0000001fff157819 */ /* 0x000fe20000011400 */
[----:B------:R-:W-:Y:S01]  /*12480*/  ULDC.64 UR4, c[0x0][0x300] ;  /* 0x0000c00000047ab9 */ /* 0x000fe20000000a00 */
[----:B------:R-:W1:Y:S03]  /*12490*/  S2R R9, SR_TID.X ;  /* 0x0000000000097919 */ /* 0x000e660000002100 */
[----:B------:R-:W-:-:S04]  /*124a0*/  IMAD R7, R21, UR4, RZ ;  /* 0x0000000415077c24 */ /* 0x000fc8000f8e02ff */
[C---:B------:R-:W-:Y:S02]  /*124b0*/  IMAD R7, R0.reuse, UR5, R7 ;  /* 0x0000000500077c24 */ /* 0x040fe4000f8e0207 */
[----:B-1----:R-:W-:Y:S01]  /*124c0*/  IMAD.SHL.U32 R11, R9, 0x8, RZ ;  /* 0x00000008090b7824 */ /* 0x002fe200078e00ff */
        /* <DEDUP_REMOVED lines=63> */
.L_x_14203:
        /* <DEDUP_REMOVED lines=8> */
.L_x_14092:
        /* <DEDUP_REMOVED lines=11> */
.L_x_14093:
[----:B------:R1:W-:Y:S01]  /*129f0*/  SYNCS.ARRIVE.TRANS64.A1T0 RZ, [R5+URZ+0x16830], RZ ;  /* 0x016830ff05ff79a7 */ /* 0x0003e2000810003f */
[----:B------:R-:W-:Y:S05]  /*12a00*/  @!P3 BRA `(.L_x_14094) ;  /* 0x000000000004b947 */ /* 0x000fea0003800000 */
[----:B------:R-:W-:Y:S01]  /*12a10*/  BPT.TRAP 0x1 ;  /* 0x000000040000795c */ /* 0x000fe20000300000 */
.L_x_14094:
[----:B------:R-:W-:Y:S01]  /*12a20*/  SHF.L.U32 R2, R20, 0x1f, RZ ;  /* 0x0000001f14027819 */ /* 0x000fe200000006ff */
[----:B-1----:R-:W-:Y:S01]  /*12a30*/  IMAD R5, R6, 0x8, R22 ;  /* 0x0000000806057824 */ /* 0x002fe200078e0216 */
[----:B------:R-:W-:Y:S03]  /*12a40*/  BSSY B1, `(.L_x_14095) ;  /* 0x0000003000017945 */ /* 0x000fe60003800000 */
[----:B------:R-:W1:Y:S02]  /*12a50*/  SYNCS.PHASECHK.TRANS64.TRYWAIT P0, [R5+URZ+0x16860], R2 ;  /* 0x01686002050075a7 */ /* 0x000e64000800017f */
[----:B-1----:R-:W-:Y:S05]  /*12a60*/  @!P0 BRA `(.L_x_14096) ;  /* 0x00000044008c8947 */ /* 0x002fea0003800000 */
.L_x_14204:
[----:B------:R-:W-:Y:S05]  /*12a70*/  BSYNC B1 ;  /* 0x0000000000017941 */ /* 0x000fea0003800000 */
.L_x_14095:
[----:B------:R-:W2:Y:S01]  /*12a80*/  LDL R8, [R1+0x10] ;  /* 0x0000100001087983 */ /* 0x000ea20000100800 */
        /* <DEDUP_REMOVED lines=59> */
.L_x_14222:
        /* <DEDUP_REMOVED lines=28> */
.L_x_14098:
        /* <DEDUP_REMOVED lines=12> */
.L_x_14099:
[----:B------:R-:W2:Y:S01]  /*130c0*/  LDL R0, [R1+0x14] ;  /* 0x0000140001007983 */ /* 0x000ea20000100800 */
[----:B------:R1:W-:Y:S01]  /*130d0*/  SYNCS.ARRIVE.TRANS64.A1T0 RZ, [R5+URZ+0x16850], RZ ;  /* 0x016850ff05ff79a7 */ /* 0x0003e2000810003f */
[C---:B------:R-:W-:Y:S02]  /*130e0*/  VIADD R7, R25.reuse, 0xffffffff ;  /* 0xffffffff19077836 */ /* 0x040fe40000000000 */
[----:B------:R-:W-:Y:S02]  /*130f0*/  IMAD.MOV.U32 R20, RZ, RZ, R27 ;  /* 0x000000ffff147224 */ /* 0x000fe400078e001b */
[----:B------:R-:W-:Y:S02]  /*13100*/  IMAD.MOV.U32 R6, RZ, RZ, R24 ;  /* 0x000000ffff067224 */ /* 0x000fe400078e0018 */
[----:B------:R-:W-:Y:S01]  /*13110*/  IMAD.MOV.U32 R29, RZ, RZ, R25 ;  /* 0x000000ffff1d7224 */ /* 0x000fe200078e0019 */
[----:B--2---:R-:W-:-:S13]  /*13120*/  ISETP.GT.AND P0, PT, R25, R0, PT ;  /* 0x000000001900720c */ /* 0x004fda0003f04270 */
[----:B-1----:R-:W-:Y:S05]  /*13130*/  @P0 BRA `(.L_x_14100) ;  /* 0xfffffff000040947 */ /* 0x002fea000383ffff */
.L_x_14087:
[----:B------:R-:W-:Y:S05]  /*13140*/  BSYNC B0 ;  /* 0x0000000000007941 */ /* 0x000fea0003800000 */
.L_x_14086:
        /* <DEDUP_REMOVED lines=17> */
.L_x_14102:
[----:B------:R-:W-:Y:S05]  /*13260*/  BSYNC B0 ;  /* 0x0000000000007941 */ /* 0x000fea0003800000 */
.L_x_14101:
[----:B------:R-:W-:-:S05]  /*13270*/  IMAD.U32 R0, RZ, RZ, UR37 ;  /* 0x00000025ff007e24 */ /* 0x000fca000f8e00ff */
[----:B------:R-:W-:-:S13]  /*13280*/  ISETP.NE.AND P0, PT, R0, 0x3, PT ;  /* 0x000000030000780c */ /* 0x000fda0003f05270 */
[----:B------:R-:W-:Y:S05]  /*13290*/  @!P0 BRA `(.L_x_14103) ;  /* 0x0000000000048947 */ /* 0x000fea0003800000 */
[----:B------:R-:W-:Y:S01]  /*132a0*/  BPT.TRAP 0x1 ;  /* 0x000000040000795c */ /* 0x000fe20000300000 */
.L_x_14103:
[----:B------:R-:W2:Y:S01]  /*132b0*/  LDL.LU R2, [R1+0x10] ;  /* 0x0000100001027983 */ /* 0x000ea20000300800 */
[----:B------:R-:W-:Y:S01]  /*132c0*/  IMAD R0, R24, 0x8, R22 ;  /* 0x0000000818007824 */ /* 0x000fe200078e0216 */
[----:B------:R-:W-:Y:S01]  /*132d0*/  SHF.L.U32 R3, R27, 0x1f, RZ ;  /* 0x0000001f1b037819 */ /* 0x000fe200000006ff */
[----:B------:R-:W-:Y:S03]  /*132e0*/  BSSY B0, `(.L_x_14104) ;  /* 0x0000004000007945 */ /* 0x000fe60003800000 */
[----:B------:R-:W0:Y:S01]  /*132f0*/  SYNCS.PHASECHK.TRANS64.TRYWAIT P0, [R0+URZ+0x16860], R3 ;  /* 0x01686003000075a7 */ /* 0x000e22000800017f */
[----:B--2---:R-:W-:Y:S01]  /*13300*/  IMAD R6, R25, -0x80, R2 ;  /* 0xffffff8019067824 */ /* 0x004fe200078e0202 */
[----:B0-----:R-:W-:Y:S06]  /*13310*/  @!P0 BRA `(.L_x_14105) ;  /* 0x0000004400bc8947 */ /* 0x001fec0003800000 */
.L_x_14223:
[----:B------:R-:W-:Y:S05]  /*13320*/  BSYNC B0 ;  /* 0x0000000000007941 */ /* 0x000fea0003800000 */
.L_x_14104:
[----:B------:R-:W1:Y:S01]  /*13330*/  S2R R2, SR_TID.X ;  /* 0x0000000000027919 */ /* 0x000e620000002100 */
[----:B------:R-:W-:Y:S01]  /*13340*/  UMOV UR4, 0xffffffff ;  /* 0xffffffff00047882 */ /* 0x000fe20000000000 */
[----:B------:R-:W2:Y:S01]  /*13350*/  S2R R7, SR_TID.X ;  /* 0x0000000000077919 */ /* 0x000ea20000002100 */
[----:B-1----:R-:W-:Y:S01]  /*13360*/  LOP3.LUT R5, R2, 0x7f, RZ, 0xc0, !PT ;  /* 0x0000007f02057812 */ /* 0x002fe200078ec0ff */
        /* <DEDUP_REMOVED lines=38> */
[----:B------:R-:W0:Y:S03]  /*135d0*/  SHFL.IDX PT, R9, R17, 0x5, 0x181f ;  /* 0x00b81f0011097f89 */ /* 0x000e2600000e0000 */
[----:B-1----:R-:W-:Y:S02]  /*135e0*/  IMAD.X R3, RZ, RZ, R7, P2 ;  /* 0x000000ffff037224 */ /* 0x002fe400010e0607 */
[----:B------:R-:W1:Y:S04]  /*135f0*/  SHFL.IDX PT, R7, R23, 0x5, 0x181f ;  /* 0x00b81f0017077f89 */ /* 0x000e6800000e0000 */
        /* <DEDUP_REMOVED lines=16> */
.L_x_14241:
        /* <DEDUP_REMOVED lines=9> */
.L_x_14107:
        /* <DEDUP_REMOVED lines=11> */
.L_x_14108:
[----:B------:R-:W-:Y:S01]  /*13840*/  VIADD R24, R24, 0x1 ;  /* 0x0000000118187836 */ /* 0x000fe20000000000 */
[----:B------:R0:W-:Y:S04]  /*13850*/  SYNCS.ARRIVE.TRANS64.A1T0 RZ, [R0+URZ+0x16850], RZ ;  /* 0x016850ff00ff79a7 */ /* 0x0001e8000810003f */
[----:B------:R-:W-:-:S04]  /*13860*/  ISETP.NE.AND P0, PT, R24, 0x2, PT ;  /* 0x000000021800780c */ /* 0x000fc80003f05270 */
[----:B0-----:R-:W-:Y:S02]  /*13870*/  SEL R0, RZ, 0x1, P0 ;  /* 0x00000001ff007807 */ /* 0x001fe40000000000 */
[----:B------:R-:W-:Y:S02]  /*13880*/  SEL R24, R24, RZ, P0 ;  /* 0x000000ff18187207 */ /* 0x000fe40000000000 */
[----:B------:R-:W-:-:S07]  /*13890*/  LOP3.LUT R27, R27, R0, RZ, 0x3c, !PT ;  /* 0x000000001b1b7212 */ /* 0x000fce00078e3cff */
.L_x_14067:
[----:B------:R-:W-:Y:S05]  /*138a0*/  BSYNC B7 ;  /* 0x0000000000077941 */ /* 0x000fea0003800000 */
.L_x_14065:
        /* <DEDUP_REMOVED lines=12> */
.L_x_14109:
        /* <DEDUP_REMOVED lines=19> */
[----:B------:R-:W1:Y:S02]  /*13aa0*/  SHFL.UP PT, R14, R17, 0x1, RZ ;  /* 0x04200000110e7989 */ /* 0x000e6400000e00ff */
[----:B-1----:R-:W-:-:S05]  /*13ab0*/  SEL R4, R14, RZ, P1 ;  /* 0x000000ff0e047207 */ /* 0x002fca0000800000 */
[----:B------:R-:W-:-:S05]  /*13ac0*/  IMAD.IADD R4, R17, 0x1, R4 ;  /* 0x0000000111047824 */ /* 0x000fca00078e0204 */
[----:B------:R-:W1:Y:S02]  /*13ad0*/  SHFL.UP PT, R14, R4, 0x2, RZ ;  /* 0x04400000040e7989 */ /* 0x000e6400000e00ff */
[----:B-1----:R-:W-:-:S05]  /*13ae0*/  SEL R5, R14, RZ, P2 ;  /* 0x000000ff0e057207 */ /* 0x002fca0001000000 */
[----:B------:R-:W-:Y:S02]  /*13af0*/  IMAD.IADD R6, R4, 0x1, R5 ;  /* 0x0000000104067824 */ /* 0x000fe400078e0205 */
[----:B------:R-:W-:Y:S04]  /*13b00*/  SHFL.IDX PT, R5, R16, 0x1, 0x1f ;  /* 0x00201f0010057f89 */ /* 0x000fe800000e0000 */
        /* <DEDUP_REMOVED lines=10> */
.L_x_14251:
[----:B------:R-:W-:Y:S02]  /*13bb0*/  ULDC UR4, c[0x0][0xc38] ;  /* 0x00030e0000047ab9 */ /* 0x000fe40000000800 */
[----:B------:R-:W-:-:S04]  /*13bc0*/  IMAD.U32 R4, RZ, RZ, UR4 ;  /* 0x00000004ff047e24 */ /* 0x000fc8000f8e00ff */
[----:B--2---:R-:W-:-:S04]  /*13bd0*/  IMAD R14, R14, R4, RZ ;  /* 0x000000040e0e7224 */ /* 0x004fc800078e02ff */
[----:B------:R-:W-:-:S05]  /*13be0*/  IMAD.IADD R5, R5, 0x1, R14 ;  /* 0x0000000105057824 */ /* 0x000fca00078e020e */
[----:B------:R-:W-:-:S13]  /*13bf0*/  ISETP.GT.AND P6, PT, R5, R0, PT ;  /* 0x000000000500720c */ /* 0x000fda0003fc4270 */
[----:B------:R-:W-:Y:S05]  /*13c00*/  @P6 BRA `(.L_x_14112) ;  /* 0x00000000009c6947 */ /* 0x000fea0003800000 */
.L_x_14117:
[----:B------:R-:W2:Y:S01]  /*13c10*/  LDC R2, c[0x0][0xc3c] ;  /* 0x00030f00ff027b82 */ /* 0x000ea20000000800 */
[----:B------:R-:W-:-:S05]  /*13c20*/  VIADD R19, R19, 0x1f ;  /* 0x0000001f13137836 */ /* 0x000fca0000000000 */
[----:B--2---:R-:W-:-:S13]  /*13c30*/  ISETP.GE.AND P6, PT, R19, R2, PT ;  /* 0x000000021300720c */ /* 0x004fda0003fc6270 */
[----:B------:R-:W-:Y:S05]  /*13c40*/  @P6 BRA `(.L_x_14113) ;  /* 0x0000000400d06947 */ /* 0x000fea0003800000 */
[----:B-1----:R-:W1:Y:S01]  /*13c50*/  S2R R3, SR_TID.X ;  /* 0x0000000000037919 */ /* 0x002e620000002100 */
        /* <DEDUP_REMOVED lines=9> */
.L_x_14115:
[----:B------:R-:W-:Y:S05]  /*13cf0*/  BSYNC B0 ;  /* 0x0000000000007941 */ /* 0x000fea0003800000 */
.L_x_14114:
        /* <DEDUP_REMOVED lines=18> */
.L_x_14259:
[----:B------:R-:W-:Y:S02]  /*13e20*/  ULDC UR4, c[0x0][0xc38] ;  /* 0x00030e0000047ab9 */ /* 0x000fe40000000800 */
[----:B------:R-:W-:-:S04]  /*13e30*/  IMAD.U32 R4, RZ, RZ, UR4 ;  /* 0x00000004ff047e24 */ /* 0x000fc8000f8e00ff */
[----:B--2---:R-:W-:-:S04]  /*13e40*/  IMAD R14, R14, R4, RZ ;  /* 0x000000040e0e7224 */ /* 0x004fc800078e02ff */
[----:B------:R-:W-:-:S05]  /*13e50*/  IMAD.IADD R5, R14, 0x1, R5 ;  /* 0x000000010e057824 */ /* 0x000fca00078e0205 */
[----:B------:R-:W-:-:S13]  /*13e60*/  ISETP.GT.AND P6, PT, R5, R0, PT ;  /* 0x000000000500720c */ /* 0x000fda0003fc4270 */
[----:B------:R-:W-:Y:S05]  /*13e70*/  @!P6 BRA `(.L_x_14117) ;  /* 0xfffffffc0064e947 */ /* 0x000fea000383ffff */
.L_x_14112:
        /* <DEDUP_REMOVED lines=8> */
.L_x_14263:
[----:B------:R-:W-:Y:S01]  /*13f00*/  ISETP.NE.AND P0, PT, R2, RZ, PT ;  /* 0x000000ff0200720c */ /* 0x000fe20003f05270 */
[----:B------:R-:W-:-:S12]  /*13f10*/  IMAD.MOV.U32 R14, RZ, RZ, RZ ;  /* 0x000000ffff0e7224 */ /* 0x000fd800078e00ff */
[----:B------:R-:W-:Y:S05]  /*13f20*/  @!P0 BRA `(.L_x_14119) ;  /* 0x0000000000108947 */ /* 0x000fea0003800000 */
[----:B------:R-:W-:Y:S01]  /*13f30*/  UMOV UR4, 0xffffffff ;  /* 0xffffffff00047882 */ /* 0x000fe20000000000 */
[----:B------:R-:W-:Y:S02]  /*13f40*/  VIADD R12, R6, 0xffffffff ;  /* 0xffffffff060c7836 */ /* 0x000fe40000000000 */
[----:B------:R-:W-:Y:S05]  /*13f50*/  BRA.DIV UR4, `(.L_x_14120) ;  /* 0x0000004e04307947 */ /* 0x000fea000b800000 */
[----:B------:R4:W0:Y:S02]  /*13f60*/  SHFL.IDX PT, R14, R3, R12, 0x1f ;  /* 0x00001f0c030e7589 */ /* 0x00082400000e0000 */
.L_x_14119:
[----:B-1--4-:R-:W1:Y:S01]  /*13f70*/  LDC.64 R2, c[0x0][0xc90] ;  /* 0x00032400ff027b82 */ /* 0x012e620000000a00 */
[----:B------:R-:W-:-:S04]  /*13f80*/  IMAD.IADD R19, R6, 0x1, R19 ;  /* 0x0000000106137824 */ /* 0x000fc800078e0213 */
[----:B-1----:R-:W-:-:S05]  /*13f90*/  IMAD.WIDE R2, R19, 0x4, R2 ;  /* 0x0000000413027825 */ /* 0x002fca00078e0202 */
[----:B--2---:R1:W3:Y:S01]  /*13fa0*/  LDG.E R6, desc[UR52][R2.64] ;  /* 0x0000003402067981 */ /* 0x0042e2000c1e1900 */
[----:B0-----:R-:W-:-:S04]  /*13fb0*/  IMAD R16, R14, R4, R16 ;  /* 0x000000040e107224 */ /* 0x001fc800078e0210 */
[----:B------:R-:W-:Y:S02]  /*13fc0*/  IMAD.IADD R0, R0, 0x1, -R16 ;  /* 0x0000000100007824 */ /* 0x000fe400078e0a10 */
[----:B-1----:R-:W-:Y:S02]  /*13fd0*/  IMAD.MOV.U32 R2, RZ, RZ, RZ ;  /* 0x000000ffff027224 */ /* 0x002fe400078e00ff */
[----:B---3--:R-:W-:-:S05]  /*13fe0*/  IMAD R5, R17, R6, RZ ;  /* 0x0000000611057224 */ /* 0x008fca00078e02ff */
[----:B------:R-:W-:-:S04]  /*13ff0*/  IABS R7, R5 ;  /* 0x0000000500077213 */ /* 0x000fc80000000000 */
        /* <DEDUP_REMOVED lines=25> */
[----:B------:R-:W-:-:S03]  /*14190*/  IMAD R0, R5, R9, R0 ;  /* 0x0000000905007224 */ /* 0x000fc600078e0200 */
[----:B------:R-:W-:-:S04]  /*141a0*/  VIADDMNMX R4, R3, R4, R6, PT ;  /* 0x0000000403047246 */ /* 0x000fc80003800106 */
[----:B------:R-:W-:-:S04]  /*141b0*/  IABS R6, R4 ;  /* 0x0000000400067213 */ /* 0x000fc80000000000 */
[----:B------:R-:W0:Y:S08]  /*141c0*/  I2F.RP R8, R6 ;  /* 0x0000000600087306 */ /* 0x000e300000209400 */
[----:B0-----:R-:W0:Y:S02]  /*141d0*/  MUFU.RCP R8, R8 ;  /* 0x0000000800087308 */ /* 0x001e240000001000 */
[----:B0-----:R-:W-:Y:S01]  /*141e0*/  VIADD R2, R8, 0xffffffe ;  /* 0x0ffffffe08027836 */ /* 0x001fe20000000000 */
[----:B------:R-:W-:-:S05]  /*141f0*/  IABS R8, R0 ;  /* 0x0000000000087213 */ /* 0x000fca0000000000 */
[----:B------:R0:W1:Y:S02]  /*14200*/  F2I.FTZ.U32.TRUNC.NTZ R3, R2 ;  /* 0x0000000200037305 */ /* 0x000064000021f000 */
[----:B0-----:R-:W-:Y:S02]  /*14210*/  IMAD.MOV.U32 R2, RZ, RZ, RZ ;  /* 0x000000ffff027224 */ /* 0x001fe400078e00ff */
[----:B-1----:R-:W-:-:S04]  /*14220*/  IMAD.MOV R5, RZ, RZ, -R3 ;  /* 0x000000ffff057224 */ /* 0x002fc800078e0a03 */
[----:B------:R-:W-:-:S04]  /*14230*/  IMAD R5, R5, R6, RZ ;  /* 0x0000000605057224 */ /* 0x000fc800078e02ff */
[----:B------:R-:W-:Y:S01]  /*14240*/  IMAD.HI.U32 R3, R3, R5, R2 ;  /* 0x0000000503037227 */ /* 0x000fe200078e0002 */
[-C--:B------:R-:W-:Y:S02]  /*14250*/  IABS R5, R4.reuse ;  /* 0x0000000400057213 */ /* 0x080fe40000000000 */
[C---:B------:R-:W-:Y:S01]  /*14260*/  LOP3.LUT R2, R0.reuse, R4, RZ, 0x3c, !PT ;  /* 0x0000000400027212 */ /* 0x040fe200078e3cff */
[----:B------:R-:W-:Y:S02]  /*14270*/  IMAD.IADD R0, R0, 0x1, R7 ;  /* 0x0000000100007824 */ /* 0x000fe400078e0207 */
[----:B------:R-:W-:Y:S01]  /*14280*/  IMAD.MOV R5, RZ, RZ, -R5 ;  /* 0x000000ffff057224 */ /* 0x000fe200078e0a05 */
[----:B------:R-:W-:Y:S01]  /*14290*/  ISETP.GE.AND P2, PT, R2, RZ, PT ;  /* 0x000000ff0200720c */ /* 0x000fe20003f46270 */
[----:B------:R-:W-:-:S04]  /*142a0*/  IMAD.HI.U32 R3, R3, R8, RZ ;  /* 0x0000000803037227 */ /* 0x000fc800078e00ff */
        /* <DEDUP_REMOVED lines=14> */
.L_x_14113:
[----:B------:R-:W-:Y:S01]  /*14390*/  UMOV UR4, URZ ;  /* 0x0000003f00047c82 */ /* 0x000fe20008000000 */
[----:B------:R-:W-:Y:S01]  /*143a0*/  UMOV UR5, URZ ;  /* 0x0000003f00057c82 */ /* 0x000fe20008000000 */
[----:B------:R-:W-:Y:S01]  /*143b0*/  ULDC UR6, c[0x0][0xc3c] ;  /* 0x00030f0000067ab9 */ /* 0x000fe20000000800 */
[----:B------:R-:W-:Y:S02]  /*143c0*/  IMAD.MOV.U32 R16, RZ, RZ, R0 ;  /* 0x000000ffff107224 */ /* 0x000fe400078e0000 */
[----:B------:R-:W-:Y:S02]  /*143d0*/  IMAD.U32 R17, RZ, RZ, UR4 ;  /* 0x00000004ff117e24 */ /* 0x000fe4000f8e00ff */
[----:B------:R-:W-:Y:S02]  /*143e0*/  IMAD.U32 R18, RZ, RZ, UR5 ;  /* 0x00000005ff127e24 */ /* 0x000fe4000f8e00ff */
[----:B------:R-:W-:-:S07]  /*143f0*/  IMAD.U32 R19, RZ, RZ, UR6 ;  /* 0x00000006ff137e24 */ /* 0x000fce000f8e00ff */
.L_x_14121:
        /* <DEDUP_REMOVED lines=10> */
.L_x_14110:
[----:B------:R-:W-:Y:S02]  /*144a0*/  ULDC UR4, c[0x0][0xc3c] ;  /* 0x00030f0000047ab9 */ /* 0x000fe40000000800 */
[----:B---3--:R-:W-:-:S13]  /*144b0*/  ISETP.GE.AND P0, PT, R19, UR4, PT ;  /* 0x0000000413007c0c */ /* 0x008fda000bf06270 */
[----:B------:R-:W-:Y:S05]  /*144c0*/  @!P0 BRA `(.L_x_14122) ;  /* 0xffffffb000548947 */ /* 0x000fea000383ffff */
[----:B------:R-:W-:Y:S05]  /*144d0*/  BSYNC B8 ;  /* 0x0000000000087941 */ /* 0x000fea0003800000 */
.L_x_14053:
        /* <DEDUP_REMOVED lines=12> */
.L_x_14266:
[----:B------:R-:W-:Y:S05]  /*145a0*/  BSYNC B0 ;  /* 0x0000000000007941 */ /* 0x000fea0003800000 */
.L_x_14123:
[----:B------:R-:W-:-:S03]  /*145b0*/  UMOV UR4, 0xffffffff ;  /* 0xffffffff00047882 */ /* 0x000fc60000000000 */
[----:B------:R-:W-:Y:S05]  /*145c0*/  BRA.DIV UR4, `(.L_x_14125) ;  /* 0x0000004604cc7947 */ /* 0x000fea000b800000 */
[----:B0-----:R-:W0:Y:S02]  /*145d0*/  S2R R0, SR_TID.X ;  /* 0x0000000000007919 */ /* 0x001e240000002100 */
[----:B0-----:R-:W-:-:S04]  /*145e0*/  SHF.R.U32.HI R0, RZ, 0x5, R0 ;  /* 0x00000005ff007819 */ /* 0x001fc80000011600 */
[----:B------:R-:W-:-:S05]  /*145f0*/  LOP3.LUT R0, R0, 0x3, RZ, 0xc0, !PT ;  /* 0x0000000300007812 */ /* 0x000fca00078ec0ff */
[----:B------:R0:W3:Y:S02]  /*14600*/  SHFL.IDX PT, R14, R0, RZ, 0x1f ;  /* 0x00001fff000e7589 */ /* 0x0000e400000e0000 */
.L_x_14269:
[----:B---3--:R-:W-:Y:S01]  /*14610*/  ISETP.NE.AND P0, PT, R14, RZ, PT ;  /* 0x000000ff0e00720c */ /* 0x008fe20003f05270 */
[----:B------:R-:W-:-:S12]  /*14620*/  BSSY B0, `(.L_x_14126) ;  /* 0x0000024000007945 */ /* 0x000fd80003800000 */
[----:B------:R-:W-:Y:S05]  /*14630*/  @P0 BRA `(.L_x_14127) ;  /* 0x0000000000880947 */ /* 0x000fea0003800000 */
[----:B------:R-:W-:-:S03]  /*14640*/  UMOV UR4, 0xffffffff ;  /* 0xffffffff00047882 */ /* 0x000fc60000000000 */
[----:B------:R-:W-:Y:S05]  /*14650*/  BRA.DIV UR4, `(.L_x_14128) ;  /* 0x0000004604dc7947 */ /* 0x000fea000b800000 */
[----:B------:R-:W-:-:S13]  /*14660*/  ELECT P6, URZ, PT ;  /* 0x00000000003f782f */ /* 0x000fda00038c0000 */
.L_x_14272:
[----:B------:R-:W-:Y:S05]  /*14670*/  @!P6 BRA `(.L_x_14127) ;  /* 0x000000000078e947 */ /* 0x000fea0003800000 */
[----:B------:R-:W-:-:S06]  /*14680*/  ULOP3.LUT UR4, UR36, 0x2, URZ, 0xfc, !UPT ;  /* 0x0000000224047892 */ /* 0x000fcc000f8efc3f */
[----:B0-----:R-:W-:-:S05]  /*14690*/  IMAD.U32 R0, RZ, RZ, UR4 ;  /* 0x00000004ff007e24 */ /* 0x001fca000f8e00ff */
[----:B------:R-:W-:-:S13]  /*146a0*/  ISETP.NE.AND P0, PT, R0, 0x3, PT ;  /* 0x000000030000780c */ /* 0x000fda0003f05270 */
[----:B------:R-:W-:Y:S05]  /*146b0*/  @!P0 BRA `(.L_x_14129) ;  /* 0x0000000000048947 */ /* 0x000fea0003800000 */
[----:B------:R-:W-:Y:S01]  /*146c0*/  BPT.TRAP 0x1 ;  /* 0x000000040000795c */ /* 0x000fe20000300000 */
.L_x_14129:
[C---:B------:R-:W-:Y:S01]  /*146d0*/  IMAD R3, R24.reuse, 0x8, R5 ;  /* 0x0000000818037824 */ /* 0x040fe200078e0205 */
[----:B------:R-:W-:Y:S01]  /*146e0*/  SHF.L.U32 R2, R27, 0x1f, RZ ;  /* 0x0000001f1b027819 */ /* 0x000fe200000006ff */
[----:B------:R-:W-:-:S03]  /*146f0*/  VIADD R24, R24, 0x1 ;  /* 0x0000000118187836 */ /* 0x000fc60000000000 */
[----:B------:R-:W0:Y:S02]  /*14700*/  SYNCS.PHASECHK.TRANS64.TRYWAIT P1, [R3+URZ+0x16840], R2 ;  /* 0x01684002030075a7 */ /* 0x000e24000802017f */
[----:B------:R-:W-:-:S04]  /*14710*/  ISETP.NE.AND P2, PT, R24, 0x2, PT ;  /* 0x000000021800780c */ /* 0x000fc80003f45270 */
[----:B------:R-:W-:Y:S01]  /*14720*/  SEL R0, RZ, 0x1, P2 ;  /* 0x00000001ff007807 */ /* 0x000fe20001000000 */
[----:B0-----:R-:W-:Y:S08]  /*14730*/  @!P1 BRA `(.L_x_14130) ;  /* 0x0000004400c49947 */ /* 0x001ff00003800000 */
.L_x_14273:
[----:B------:R-:W-:Y:S02]  /*14740*/  SEL R24, R24, RZ, P2 ;  /* 0x000000ff18187207 */ /* 0x000fe40001000000 */
[----:B------:R-:W-:Y:S01]  /*14750*/  LOP3.LUT R0, R27, R0, RZ, 0x3c, !PT ;  /* 0x000000001b007212 */ /* 0x000fe200078e3cff */
[----:B------:R-:W-:Y:S06]  /*14760*/  @!P0 BRA `(.L_x_14131) ;  /* 0x0000000000048947 */ /* 0x000fec0003800000 */
[----:B------:R-:W-:Y:S01]  /*14770*/  BPT.TRAP 0x1 ;  /* 0x000000040000795c */ /* 0x000fe20000300000 */
.L_x_14131:
[----:B------:R-:W-:Y:S01]  /*14780*/  IMAD R5, R24, 0x8, R5 ;  /* 0x0000000818057824 */ /* 0x000fe200078e0205 */
[----:B------:R-:W-:-:S04]  /*14790*/  SHF.L.U32 R0, R0, 0x1f, RZ ;  /* 0x0000001f00007819 */ /* 0x000fc800000006ff */
[----:B------:R-:W3:Y:S02]  /*147a0*/  SYNCS.PHASECHK.TRANS64.TRYWAIT P1, [R5+URZ+0x16840], R0 ;  /* 0x01684000050075a7 */ /* 0x000ee4000802017f */
[----:B---3--:R-:W-:Y:S05]  /*147b0*/  @!P1 BRA `(.L_x_14132) ;  /* 0x0000004400b89947 */ /* 0x008fea0003800000 */
.L_x_14274:
[----:B------:R-:W-:Y:S05]  /*147c0*/  @!P0 BRA `(.L_x_14133) ;  /* 0x0000000000048947 */ /* 0x000fea0003800000 */
[----:B------:R-:W-:Y:S01]  /*147d0*/  BPT.TRAP 0x1 ;  /* 0x000000040000795c */ /* 0x000fe20000300000 */
.L_x_14133:
[----:B------:R-:W4:Y:S02]  /*147e0*/  SYNCS.PHASECHK.TRANS64.TRYWAIT P1, [R3+URZ+0x16860], R2 ;  /* 0x01686002030075a7 */ /* 0x000f24000802017f */
[----:B----4-:R-:W-:Y:S05]  /*147f0*/  @!P1 BRA `(.L_x_14134) ;  /* 0x0000004400bc9947 */ /* 0x010fea0003800000 */
.L_x_14275:
[----:B------:R-:W-:Y:S05]  /*14800*/  @!P0 BRA `(.L_x_14135) ;  /* 0x0000000000048947 */ /* 0x000fea0003800000 */
[----:B------:R-:W-:Y:S01]  /*14810*/  BPT.TRAP 0x1 ;  /* 0x000000040000795c */ /* 0x000fe20000300000 */
.L_x_14135:
[----:B------:R0:W0:Y:S02]  /*14820*/  SYNCS.PHASECHK.TRANS64.TRYWAIT P0, [R5+URZ+0x16860], R0 ;  /* 0x01686000050075a7 */ /* 0x000024000800017f */
[----:B0-----:R-:W-:Y:S05]  /*14830*/  @!P0 NANOSLEEP.SYNCS 0x989680 ;  /* 0x009896800000895d */ /* 0x001fea0003900000 */
[----:B------:R-:W0:Y:S02]  /*14840*/  @!P0 SYNCS.PHASECHK.TRANS64 P0, [R5+URZ+0x16860], R0 ;  /* 0x01686000050085a7 */ /* 0x000e24000800007f */
[----:B0-----:R-:W-:Y:S05]  /*14850*/  @!P0 BRA `(.L_x_14135) ;  /* 0xfffffffc00f08947 */ /* 0x001fea000383ffff */
.L_x_14127:
[----:B------:R-:W-:Y:S05]  /*14860*/  BSYNC B0 ;  /* 0x0000000000007941 */ /* 0x000fea0003800000 */
.L_x_14126:
[----:B------:R-:W-:Y:S05]  /*14870*/  EXIT ;  /* 0x000000000000794d */ /* 0x000fea0003800000 */
.L_x_13959:
[----:B0-----:R-:W-:-:S04]  /*14880*/  IMAD.U32 R3, RZ, RZ, UR45 ;  /* 0x0000002dff037e24 */ /* 0x001fc8000f8e00ff */
[----:B------:R0:W1:Y:S03]  /*14890*/  SYNCS.PHASECHK.TRANS64.TRYWAIT P1, [R3+URZ+0x16800], R0 ;  /* 0x01680000030075a7 */ /* 0x000066000802017f */
[----:B-1----:R-:W-:Y:S05]  /*148a0*/  @!P1 NANOSLEEP.SYNCS 0x989680 ;  /* 0x009896800000995d */ /* 0x002fea0003900000 */
[----:B------:R-:W1:Y:S02]  /*148b0*/  @!P1 SYNCS.PHASECHK.TRANS64 P1, [R3+URZ+0x16800], R0 ;  /* 0x01680000030095a7 */ /* 0x000e64000802007f */
[----:B-1----:R-:W-:Y:S05]  /*148c0*/  @!P1 BRA `(.L_x_13959) ;  /* 0xfffffffc00ec9947 */ /* 0x002fea000383ffff */
[----:B------:R-:W-:Y:S05]  /*148d0*/  BRA `(.L_x_14136) ;  /* 0xfffffed000587947 */ /* 0x000fea000383ffff */
.L_x_13963:
[----:B-1----:R1:W2:Y:S02]  /*148e0*/  SYNCS.PHASECHK.TRANS64.TRYWAIT P1, [R3+URZ+0x16830], R0 ;  /* 0x01683000030075a7 */ /* 0x0022a4000802017f */
[----:B--2---:R-:W-:Y:S05]  /*148f0*/  @!P1 NANOSLEEP.SYNCS 0x989680 ;  /* 0x009896800000995d */ /* 0x004fea0003900000 */
[----:B------:R-:W2:Y:S02]  /*14900*/  @!P1 SYNCS.PHASECHK.TRANS64 P1, [R3+URZ+0x16830], R0 ;  /* 0x01683000030095a7 */ /* 0x000ea4000802007f */
[----:B--2---:R-:W-:Y:S05]  /*14910*/  @!P1 BRA `(.L_x_13963) ;  /* 0xfffffffc00f09947 */ /* 0x004fea000383ffff */
[----:B------:R-:W-:Y:S05]  /*14920*/  BRA `(.L_x_13962) ;  /* 0xfffffed000747947 */ /* 0x000fea000383ffff */
.L_x_13980:
[----:B-1----:R-:W-:-:S04]  /*14930*/  IMAD.U32 R9, RZ, RZ, UR6 ;  /* 0x00000006ff097e24 */ /* 0x002fc8000f8e00ff */
[----:B------:R1:W2:Y:S03]  /*14940*/  SYNCS.PHASECHK.TRANS64.TRYWAIT P1, [R9+URZ+0x16830], R0 ;  /* 0x01683000090075a7 */ /* 0x0002a6000802017f */
[----:B--2---:R-:W-:Y:S05]  /*14950*/  @!P1 NANOSLEEP.SYNCS 0x989680 ;  /* 0x009896800000995d */ /* 0x004fea0003900000 */
[----:B------:R-:W2:Y:S02]  /*14960*/  @!P1 SYNCS.PHASECHK.TRANS64 P1, [R9+URZ+0x16830], R0 ;  /* 0x01683000090095a7 */ /* 0x000ea4000802007f */
[----:B--2---:R-:W-:Y:S05]  /*14970*/  @!P1 BRA `(.L_x_13980) ;  /* 0xfffffffc00ec9947 */ /* 0x004fea000383ffff */
[----:B------:R-:W-:Y:S05]  /*14980*/  BRA `(.L_x_13977) ;  /* 0xffffff0400087947 */ /* 0x000fea000383ffff */
.L_x_13984:
[----:B-1----:R-:W-:-:S04]  /*14990*/  IMAD.U32 R9, RZ, RZ, UR6 ;  /* 0x00000006ff097e24 */ /* 0x002fc8000f8e00ff */
[----:B------:R1:W2:Y:S03]  /*149a0*/  SYNCS.PHASECHK.TRANS64.TRYWAIT P1, [R9+URZ+0x16850], R0 ;  /* 0x01685000090075a7 */ /* 0x0002a6000802017f */
[----:B--2---:R-:W-:Y:S05]  /*149b0*/  @!P1 NANOSLEEP.SYNCS 0x989680 ;  /* 0x009896800000995d */ /* 0x004fea0003900000 */
[----:B------:R-:W2:Y:S02]  /*149c0*/  @!P1 SYNCS.PHASECHK.TRANS64 P1, [R9+URZ+0x16850], R0 ;  /* 0x01685000090095a7 */ /* 0x000ea4000802007f */
[----:B--2---:R-:W-:Y:S05]  /*149d0*/  @!P1 BRA `(.L_x_13984) ;  /* 0xfffffffc00ec9947 */ /* 0x004fea000383ffff */
[----:B------:R-:W-:Y:S05]  /*149e0*/  BRA `(.L_x_13981) ;  /* 0xffffff0400847947 */ /* 0x000fea000383ffff */
.L_x_14003:
[----:B-1----:R-:W-:-:S04]  /*149f0*/  IMAD.U32 R9, RZ, RZ, UR6 ;  /* 0x00000006ff097e24 */ /* 0x002fc8000f8e00ff */
[----:B------:R1:W2:Y:S03]  /*14a00*/  SYNCS.PHASECHK.TRANS64.TRYWAIT P1, [R9+URZ+0x16830], R0 ;  /* 0x01683000090075a7 */ /* 0x0002a6000802017f */
[----:B--2---:R-:W-:Y:S05]  /*14a10*/  @!P1 NANOSLEEP.SYNCS 0x989680 ;  /* 0x009896800000995d */ /* 0x004fea0003900000 */
[----:B------:R-:W2:Y:S02]  /*14a20*/  @!P1 SYNCS.PHASECHK.TRANS64 P1, [R9+URZ+0x16830], R0 ;  /* 0x01683000090095a7 */ /* 0x000ea4000802007f */
[----:B--2---:R-:W-:Y:S05]  /*14a30*/  @!P1 BRA `(.L_x_14003) ;  /* 0xfffffffc00ec9947 */ /* 0x004fea000383ffff */
[----:B------:R-:W-:Y:S05]  /*14a40*/  BRA `(.L_x_14000) ;  /* 0xffffff3000fc7947 */ /* 0x000fea000383ffff */
.L_x_14007:
[----:B-1----:R-:W-:-:S04]  /*14a50*/  IMAD.U32 R9, RZ, RZ, UR6 ;  /* 0x00000006ff097e24 */ /* 0x002fc8000f8e00ff */
[----:B------:R1:W2:Y:S03]  /*14a60*/  SYNCS.PHASECHK.TRANS64.TRYWAIT P1, [R9+URZ+0x16850], R0 ;  /* 0x01685000090075a7 */ /* 0x0002a6000802017f */
[----:B--2---:R-:W-:Y:S05]  /*14a70*/  @!P1 NANOSLEEP.SYNCS 0x989680 ;  /* 0x009896800000995d */ /* 0x004fea0003900000 */
[----:B------:R-:W2:Y:S02]  /*14a80*/  @!P1 SYNCS.PHASECHK.TRANS64 P1, [R9+URZ+0x16850], R0 ;  /* 0x01685000090095a7 */ /* 0x000ea4000802007f */
[----:B--2---:R-:W-:Y:S05]  /*14a90*/  @!P1 BRA `(.L_x_14007) ;  /* 0xfffffffc00ec9947 */ /* 0x004fea000383ffff */
[----:B------:R-:W-:Y:S05]  /*14aa0*/  BRA `(.L_x_14004) ;  /* 0xffffff3400787947 */ /* 0x000fea000383ffff */
.L_x_14015:
[----:B-1----:R-:W-:-:S04]  /*14ab0*/  IMAD.U32 R9, RZ, RZ, UR6 ;  /* 0x00000006ff097e24 */ /* 0x002fc8000f8e00ff */
[----:B------:R1:W2:Y:S03]  /*14ac0*/  SYNCS.PHASECHK.TRANS64.TRYWAIT P1, [R9+URZ+0x16830], R0 ;  /* 0x01683000090075a7 */ /* 0x0002a6000802017f */
[----:B--2---:R-:W-:Y:S05]  /*14ad0*/  @!P1 NANOSLEEP.SYNCS 0x989680 ;  /* 0x009896800000995d */ /* 0x004fea0003900000 */
[----:B------:R-:W2:Y:S02]  /*14ae0*/  @!P1 SYNCS.PHASECHK.TRANS64 P1, [R9+URZ+0x16830], R0 ;  /* 0x01683000090095a7 */ /* 0x000ea4000802007f */
[----:B--2---:R-:W-:Y:S05]  /*14af0*/  @!P1 BRA `(.L_x_14015) ;  /* 0xfffffffc00ec9947 */ /* 0x004fea000383ffff */
[----:B------:R-:W-:Y:S05]  /*14b00*/  BRA `(.L_x_14012) ;  /* 0xffffff5000207947 */ /* 0x000fea000383ffff */
.L_x_14019:
[----:B-1----:R-:W-:-:S04]  /*14b10*/  IMAD.U32 R9, RZ, RZ, UR6 ;  /* 0x00000006ff097e24 */ /* 0x002fc8000f8e00ff */
[----:B------:R1:W2:Y:S03]  /*14b20*/  SYNCS.PHASECHK.TRANS64.TRYWAIT P1, [R9+URZ+0x16850], R0 ;  /* 0x01685000090075a7 */ /* 0x0002a6000802017f */
[----:B--2---:R-:W-:Y:S05]  /*14b30*/  @!P1 NANOSLEEP.SYNCS 0x989680 ;  /* 0x009896800000995d */ /* 0x004fea0003900000 */
[----:B------:R-:W2:Y:S02]  /*14b40*/  @!P1 SYNCS.PHASECHK.TRANS64 P1, [R9+URZ+0x16850], R0 ;  /* 0x01685000090095a7 */ /* 0x000ea4000802007f */
[----:B--2---:R-:W-:Y:S05]  /*14b50*/  @!P1 BRA `(.L_x_14019) ;  /* 0xfffffffc00ec9947 */ /* 0x004fea000383ffff */
[----:B------:R-:W-:Y:S05]  /*14b60*/  BRA `(.L_x_14016) ;  /* 0xffffff5000907947 */ /* 0x000fea000383ffff */
.L_x_14034:
[----:B-1----:R-:W-:-:S04]  /*14b70*/  IMAD.U32 R6, RZ, RZ, UR5 ;  /* 0x00000005ff067e24 */ /* 0x002fc8000f8e00ff */
[----:B------:R1:W2:Y:S03]  /*14b80*/  SYNCS.PHASECHK.TRANS64.TRYWAIT P1, [R6+URZ+0x16850], R5 ;  /* 0x01685005060075a7 */ /* 0x0002a6000802017f */
[----:B--2---:R-:W-:Y:S05]  /*14b90*/  @!P1 NANOSLEEP.SYNCS 0x989680 ;  /* 0x009896800000995d */ /* 0x004fea0003900000 */
[----:B------:R-:W2:Y:S02]  /*14ba0*/  @!P1 SYNCS.PHASECHK.TRANS64 P1, [R6+URZ+0x16850], R5 ;  /* 0x01685005060095a7 */ /* 0x000ea4000802007f */
[----:B--2---:R-:W-:Y:S05]  /*14bb0*/  @!P1 BRA `(.L_x_14034) ;  /* 0xfffffffc00ec9947 */ /* 0x004fea000383ffff */
[----:B------:R-:W-:Y:S05]  /*14bc0*/  BRA `(.L_x_14033) ;  /* 0xffffff7c00407947 */ /* 0x000fea000383ffff */
.L_x_14073:
        /* <DEDUP_REMOVED lines=11> */
.L_x_14138:
[----:B------:R-:W-:Y:S05]  /*14c80*/  BSYNC B0 ;  /* 0x0000000000007941 */ /* 0x000fea0003800000 */
.L_x_14137:
[----:B------:R-:W-:Y:S05]  /*14c90*/  BRA `(.L_x_14139) ;  /* 0xffffffb800907947 */ /* 0x000fea000383ffff */
.L_x_14076:
[----:B0-----:R0:W2:Y:S02]  /*14ca0*/  SYNCS.PHASECHK.TRANS64.TRYWAIT P0, [R3+URZ+0x16840], R4 ;  /* 0x01684004030075a7 */ /* 0x0010a4000800017f */
[----:B--2---:R-:W-:Y:S05]  /*14cb0*/  @!P0 NANOSLEEP.SYNCS 0x989680 ;  /* 0x009896800000895d */ /* 0x004fea0003900000 */
[----:B------:R-:W2:Y:S02]  /*14cc0*/  @!P0 SYNCS.PHASECHK.TRANS64 P0, [R3+URZ+0x16840], R4 ;  /* 0x01684004030085a7 */ /* 0x000ea4000800007f */
[----:B--2---:R-:W-:Y:S05]  /*14cd0*/  @!P0 BRA `(.L_x_14076) ;  /* 0xfffffffc00f08947 */ /* 0x004fea000383ffff */
[----:B------:R-:W-:Y:S05]  /*14ce0*/  BRA `(.L_x_14140) ;  /* 0xffffffb800f07947 */ /* 0x000fea000383ffff */
.L_x_14077:
        /* <DEDUP_REMOVED lines=8> */
.L_x_14142:
[----:B------:R-:W-:Y:S05]  /*14d70*/  BSYNC B0 ;  /* 0x0000000000007941 */ /* 0x000fea0003800000 */
.L_x_14141:
        /* <DEDUP_REMOVED lines=9> */
.L_x_14143:
[----:B------:R-:W-:Y:S02]  /*14e10*/  IMAD.MOV.U32 R13, RZ, RZ, R2 ;  /* 0x000000ffff0d7224 */ /* 0x000fe400078e0002 */
[----:B------:R-:W-:Y:S02]  /*14e20*/  IMAD.MOV.U32 R12, RZ, RZ, 0x1 ;  /* 0x00000001ff0c7424 */ /* 0x000fe400078e00ff */
[----:B------:R-:W-:-:S07]  /*14e30*/  IMAD.MOV.U32 R7, RZ, RZ, R14 ;  /* 0x000000ffff077224 */ /* 0x000fce00078e000e */
[----:B------:R-:W-:Y:S05]  /*14e40*/  WARPSYNC.COLLECTIVE R15, `(.L_x_14144) ;  /* 0x000000000f087348 */ /* 0x000fea0003c00000 */
[----:B------:R0:W1:Y:S02]  /*14e50*/  SHFL.IDX P6, R14, R13, R12, R11 ;  /* 0x0000000c0d0e7389 */ /* 0x00006400000c000b */
[----:B01----:R-:W-:Y:S01]  /*14e60*/  ENDCOLLECTIVE ;  /* 0x000000000000791b */ /* 0x003fe20003800000 */
.L_x_14144:
        /* <DEDUP_REMOVED lines=15> */
.L_x_14145:
[----:B------:R-:W-:Y:S02]  /*14f60*/  @P1 IMAD R8, R5, 0x2, R22 ;  /* 0x0000000205081824 */ /* 0x000fe400078e0216 */
[----:B------:R-:W-:Y:S02]  /*14f70*/  IMAD.MOV.U32 R13, RZ, RZ, R2 ;  /* 0x000000ffff0d7224 */ /* 0x000fe400078e0002 */
[----:B------:R-:W-:Y:S02]  /*14f80*/  IMAD.MOV.U32 R12, RZ, RZ, 0x2 ;  /* 0x00000002ff0c7424 */ /* 0x000fe400078e00ff */
[----:B------:R-:W-:-:S07]  /*14f90*/  IMAD.MOV.U32 R7, RZ, RZ, R14 ;  /* 0x000000ffff077224 */ /* 0x000fce00078e000e */
[----:B------:R-:W-:Y:S05]  /*14fa0*/  WARPSYNC.COLLECTIVE R15, `(.L_x_14146) ;  /* 0x000000000f087348 */ /* 0x000fea0003c00000 */
[----:B------:R0:W1:Y:S02]  /*14fb0*/  SHFL.IDX P6, R14, R13, R12, R11 ;  /* 0x0000000c0d0e7389 */ /* 0x00006400000c000b */
[----:B01----:R-:W-:Y:S01]  /*14fc0*/  ENDCOLLECTIVE ;  /* 0x000000000000791b */ /* 0x003fe20003800000 */
.L_x_14146:
        /* <DEDUP_REMOVED lines=15> */
.L_x_14147:
[----:B------:R-:W-:Y:S02]  /*150c0*/  @P1 IMAD R8, R5, 0x2, R22 ;  /* 0x0000000205081824 */ /* 0x000fe400078e0216 */
[----:B------:R-:W-:Y:S02]  /*150d0*/  IMAD.MOV.U32 R13, RZ, RZ, R2 ;  /* 0x000000ffff0d7224 */ /* 0x000fe400078e0002 */
[----:B------:R-:W-:Y:S02]  /*150e0*/  IMAD.MOV.U32 R12, RZ, RZ, 0x3 ;  /* 0x00000003ff0c7424 */ /* 0x000fe400078e00ff */
[----:B------:R-:W-:-:S07]  /*150f0*/  IMAD.MOV.U32 R7, RZ, RZ, R14 ;  /* 0x000000ffff077224 */ /* 0x000fce00078e000e */
[----:B------:R-:W-:Y:S05]  /*15100*/  WARPSYNC.COLLECTIVE R15, `(.L_x_14148) ;  /* 0x000000000f087348 */ /* 0x000fea0003c00000 */
[----:B------:R0:W1:Y:S02]  /*15110*/  SHFL.IDX P6, R14, R13, R12, R11 ;  /* 0x0000000c0d0e7389 */ /* 0x00006400000c000b */
[----:B01----:R-:W-:Y:S01]  /*15120*/  ENDCOLLECTIVE ;  /* 0x000000000000791b */ /* 0x003fe20003800000 */
.L_x_14148:
        /* <DEDUP_REMOVED lines=15> */
.L_x_14149:
[----:B------:R-:W-:Y:S02]  /*15220*/  @P1 IMAD R8, R5, 0x2, R22 ;  /* 0x0000000205081824 */ /* 0x000fe400078e0216 */
[----:B------:R-:W-:Y:S02]  /*15230*/  IMAD.MOV.U32 R13, RZ, RZ, R2 ;  /* 0x000000ffff0d7224 */ /* 0x000fe400078e0002 */
[----:B------:R-:W-:Y:S02]  /*15240*/  IMAD.MOV.U32 R12, RZ, RZ, 0x4 ;  /* 0x00000004ff0c7424 */ /* 0x000fe400078e00ff */
[----:B------:R-:W-:-:S07]  /*15250*/  IMAD.MOV.U32 R7, RZ, RZ, R14 ;  /* 0x000000ffff077224 */ /* 0x000fce00078e000e */
[----:B------:R-:W-:Y:S05]  /*15260*/  WARPSYNC.COLLECTIVE R15, `(.L_x_14150) ;  /* 0x000000000f087348 */ /* 0x000fea0003c00000 */
[----:B------:R0:W1:Y:S02]  /*15270*/  SHFL.IDX P6, R14, R13, R12, R11 ;  /* 0x0000000c0d0e7389 */ /* 0x00006400000c000b */
[----:B01----:R-:W-:Y:S01]  /*15280*/  ENDCOLLECTIVE ;  /* 0x000000000000791b */ /* 0x003fe20003800000 */
.L_x_14150:
        /* <DEDUP_REMOVED lines=15> */
.L_x_14151:
[----:B------:R-:W-:Y:S02]  /*15380*/  @P1 IMAD R8, R5, 0x2, R22 ;  /* 0x0000000205081824 */ /* 0x000fe400078e0216 */
[----:B------:R-:W-:Y:S02]  /*15390*/  IMAD.MOV.U32 R13, RZ, RZ, R2 ;  /* 0x000000ffff0d7224 */ /* 0x000fe400078e0002 */
[----:B------:R-:W-:Y:S02]  /*153a0*/  IMAD.MOV.U32 R12, RZ, RZ, 0x5 ;  /* 0x00000005ff0c7424 */ /* 0x000fe400078e00ff */
[----:B------:R-:W-:-:S07]  /*153b0*/  IMAD.MOV.U32 R7, RZ, RZ, R14 ;  /* 0x000000ffff077224 */ /* 0x000fce00078e000e */
[----:B------:R-:W-:Y:S05]  /*153c0*/  WARPSYNC.COLLECTIVE R15, `(.L_x_14152) ;  /* 0x000000000f087348 */ /* 0x000fea0003c00000 */
[----:B------:R0:W1:Y:S02]  /*153d0*/  SHFL.IDX P6, R14, R13, R12, R11 ;  /* 0x0000000c0d0e7389 */ /* 0x00006400000c000b */
[----:B01----:R-:W-:Y:S01]  /*153e0*/  ENDCOLLECTIVE ;  /* 0x000000000000791b */ /* 0x003fe20003800000 */
.L_x_14152:
        /* <DEDUP_REMOVED lines=15> */
.L_x_14153:
[----:B------:R-:W-:Y:S02]  /*154e0*/  @P1 IMAD R8, R5, 0x2, R22 ;  /* 0x0000000205081824 */ /* 0x000fe400078e0216 */
[----:B------:R-:W-:Y:S02]  /*154f0*/  IMAD.MOV.U32 R13, RZ, RZ, R2 ;  /* 0x000000ffff0d7224 */ /* 0x000fe400078e0002 */
[----:B------:R-:W-:Y:S02]  /*15500*/  IMAD.MOV.U32 R12, RZ, RZ, 0x6 ;  /* 0x00000006ff0c7424 */ /* 0x000fe400078e00ff */
[----:B------:R-:W-:-:S07]  /*15510*/  IMAD.MOV.U32 R7, RZ, RZ, R14 ;  /* 0x000000ffff077224 */ /* 0x000fce00078e000e */
[----:B------:R-:W-:Y:S05]  /*15520*/  WARPSYNC.COLLECTIVE R15, `(.L_x_14154) ;  /* 0x000000000f087348 */ /* 0x000fea0003c00000 */
[----:B------:R0:W1:Y:S02]  /*15530*/  SHFL.IDX P6, R14, R13, R12, R11 ;  /* 0x0000000c0d0e7389 */ /* 0x00006400000c000b */
[----:B01----:R-:W-:Y:S01]  /*15540*/  ENDCOLLECTIVE ;  /* 0x000000000000791b */ /* 0x003fe20003800000 */
.L_x_14154:
        /* <DEDUP_REMOVED lines=15> */
.L_x_14155:
[----:B------:R-:W-:Y:S02]  /*15640*/  @P1 IMAD R8, R5, 0x2, R22 ;  /* 0x0000000205081824 */ /* 0x000fe400078e0216 */
[----:B------:R-:W-:Y:S02]  /*15650*/  IMAD.MOV.U32 R13, RZ, RZ, R2 ;  /* 0x000000ffff0d7224 */ /* 0x000fe400078e0002 */
[----:B------:R-:W-:Y:S02]  /*15660*/  IMAD.MOV.U32 R12, RZ, RZ, 0x7 ;  /* 0x00000007ff0c7424 */ /* 0x000fe400078e00ff */
[----:B------:R-:W-:-:S07]  /*15670*/  IMAD.MOV.U32 R7, RZ, RZ, R14 ;  /* 0x000000ffff077224 */ /* 0x000fce00078e000e */
[----:B------:R-:W-:Y:S05]  /*15680*/  WARPSYNC.COLLECTIVE R15, `(.L_x_14156) ;  /* 0x000000000f087348 */ /* 0x000fea0003c00000 */
[----:B------:R0:W1:Y:S02]  /*15690*/  SHFL.IDX P6, R14, R13, R12, R11 ;  /* 0x0000000c0d0e7389 */ /* 0x00006400000c000b */
[----:B01----:R-:W-:Y:S01]  /*156a0*/  ENDCOLLECTIVE ;  /* 0x000000000000791b */ /* 0x003fe20003800000 */
.L_x_14156:
        /* <DEDUP_REMOVED lines=10> */
.L_x_14157:
[----:B------:R-:W-:Y:S01]  /*15750*/  @!PT LDS RZ, [RZ] ;  /* 0x00000000fffff984 */ /* 0x000fe20000000800 */
[----:B------:R-:W-:Y:S01]  /*15760*/  @!PT LDS RZ, [RZ] ;  /* 0x00000000fffff984 */ /* 0x000fe20000000800 */
[----:B------:R-:W-:Y:S01]  /*15770*/  @!PT LDS RZ, [RZ] ;  /* 0x00000000fffff984 */ /* 0x000fe20000000800 */
[----:B------:R0:W-:Y:S01]  /*15780*/  @P1 LDGSTS.E.BYPASS.LTC128B.128 [R8+0x11400], desc[UR52][R6.64], !P2 ;  /* 0x1140000006081fae */ /* 0x0001e2000d101d74 */
[----:B------:R-:W-:Y:S01]  /*15790*/  IMAD.MOV.U32 R0, RZ, RZ, R14 ;  /* 0x000000ffff007224 */ /* 0x000fe200078e000e */
[----:B------:R-:W-:Y:S06]  /*157a0*/  BRA `(.L_x_14158) ;  /* 0xffffffb800047947 */ /* 0x000fec000383ffff */
.L_x_14082:
        /* <DEDUP_REMOVED lines=9> */
.L_x_14159:
[C---:B------:R-:W-:Y:S01]  /*15840*/  VIADD R8, R26.reuse, 0x10 ;  /* 0x000000101a087836 */ /* 0x040fe20000000000 */
[----:B------:R-:W-:Y:S01]  /*15850*/  ISETP.GE.AND P2, PT, R26, R3, PT ;  /* 0x000000031a00720c */ /* 0x000fe20003f46270 */
[----:B------:R-:W-:Y:S02]  /*15860*/  IMAD.MOV.U32 R13, RZ, RZ, R4 ;  /* 0x000000ffff0d7224 */ /* 0x000fe400078e0004 */
[----:B------:R-:W-:-:S10]  /*15870*/  IMAD.MOV.U32 R6, RZ, RZ, R14 ;  /* 0x000000ffff067224 */ /* 0x000fd400078e000e */
[----:B------:R-:W-:Y:S05]  /*15880*/  WARPSYNC.COLLECTIVE R15, `(.L_x_14160) ;  /* 0x000000000f087348 */ /* 0x000fea0003c00000 */
[----:B------:R0:W1:Y:S02]  /*15890*/  SHFL.IDX P6, R14, R13, R12, R11 ;  /* 0x0000000c0d0e7389 */ /* 0x00006400000c000b */
[----:B01----:R-:W-:Y:S01]  /*158a0*/  ENDCOLLECTIVE ;  /* 0x000000000000791b */ /* 0x003fe20003800000 */
.L_x_14160:
[----:B------:R-:W-:Y:S02]  /*158b0*/  IMAD.MOV.U32 R13, RZ, RZ, R0 ;  /* 0x000000ffff0d7224 */ /* 0x000fe400078e0000 */
[----:B------:R-:W-:Y:S02]  /*158c0*/  IMAD.MOV.U32 R12, RZ, RZ, 0x1 ;  /* 0x00000001ff0c7424 */ /* 0x000fe400078e00ff */
[----:B------:R-:W-:-:S07]  /*158d0*/  IMAD.MOV.U32 R7, RZ, RZ, R14 ;  /* 0x000000ffff077224 */ /* 0x000fce00078e000e */
[----:B------:R-:W-:Y:S05]  /*158e0*/  WARPSYNC.COLLECTIVE R15, `(.L_x_14161) ;  /* 0x000000000f087348 */ /* 0x000fea0003c00000 */
[----:B------:R0:W1:Y:S02]  /*158f0*/  SHFL.IDX P6, R14, R13, R12, R11 ;  /* 0x0000000c0d0e7389 */ /* 0x00006400000c000b */
[----:B01----:R-:W-:Y:S01]  /*15900*/  ENDCOLLECTIVE ;  /* 0x000000000000791b */ /* 0x003fe20003800000 */
.L_x_14161:
[----:B------:R-:W-:-:S05]  /*15910*/  @!P2 LEA R7, P1, R28, R7, 0x1 ;  /* 0x000000071c07a211 */ /* 0x000fca00078208ff */
[----:B------:R-:W-:Y:S01]  /*15920*/  @!P2 IMAD.X R6, RZ, RZ, R6, P1 ;  /* 0x000000ffff06a224 */ /* 0x000fe200008e0606 */
[----:B------:R-:W-:-:S04]  /*15930*/  ISETP.GE.AND P1, PT, R8, R3, PT ;  /* 0x000000030800720c */ /* 0x000fc80003f26270 */
        /* <DEDUP_REMOVED lines=12> */
.L_x_14162:
[----:B------:R-:W-:Y:S02]  /*15a00*/  IMAD.MOV.U32 R13, RZ, RZ, R0 ;  /* 0x000000ffff0d7224 */ /* 0x000fe400078e0000 */
[----:B------:R-:W-:Y:S02]  /*15a10*/  IMAD.MOV.U32 R12, RZ, RZ, 0x2 ;  /* 0x00000002ff0c7424 */ /* 0x000fe400078e00ff */
[----:B------:R-:W-:-:S07]  /*15a20*/  IMAD.MOV.U32 R7, RZ, RZ, R14 ;  /* 0x000000ffff077224 */ /* 0x000fce00078e000e */
[----:B------:R-:W-:Y:S05]  /*15a30*/  WARPSYNC.COLLECTIVE R15, `(.L_x_14163) ;  /* 0x000000000f087348 */ /* 0x000fea0003c00000 */
[----:B------:R0:W1:Y:S02]  /*15a40*/  SHFL.IDX P6, R14, R13, R12, R11 ;  /* 0x0000000c0d0e7389 */ /* 0x00006400000c000b */
[----:B01----:R-:W-:Y:S01]  /*15a50*/  ENDCOLLECTIVE ;  /* 0x000000000000791b */ /* 0x003fe20003800000 */
.L_x_14163:
        /* <DEDUP_REMOVED lines=16> */
.L_x_14164:
[----:B------:R-:W-:Y:S02]  /*15b60*/  IMAD.MOV.U32 R13, RZ, RZ, R0 ;  /* 0x000000ffff0d7224 */ /* 0x000fe400078e0000 */
[----:B------:R-:W-:Y:S02]  /*15b70*/  IMAD.MOV.U32 R12, RZ, RZ, 0x3 ;  /* 0x00000003ff0c7424 */ /* 0x000fe400078e00ff */
[----:B------:R-:W-:-:S07]  /*15b80*/  IMAD.MOV.U32 R7, RZ, RZ, R14 ;  /* 0x000000ffff077224 */ /* 0x000fce00078e000e */
[----:B------:R-:W-:Y:S05]  /*15b90*/  WARPSYNC.COLLECTIVE R15, `(.L_x_14165) ;  /* 0x000000000f087348 */ /* 0x000fea0003c00000 */
[----:B------:R0:W1:Y:S02]  /*15ba0*/  SHFL.IDX P6, R14, R13, R12, R11 ;  /* 0x0000000c0d0e7389 */ /* 0x00006400000c000b */
[----:B01----:R-:W-:Y:S01]  /*15bb0*/  ENDCOLLECTIVE ;  /* 0x000000000000791b */ /* 0x003fe20003800000 */
.L_x_14165:
        /* <DEDUP_REMOVED lines=16> */
.L_x_14166:
[----:B------:R-:W-:Y:S02]  /*15cc0*/  IMAD.MOV.U32 R13, RZ, RZ, R0 ;  /* 0x000000ffff0d7224 */ /* 0x000fe400078e0000 */
[----:B------:R-:W-:Y:S02]  /*15cd0*/  IMAD.MOV.U32 R12, RZ, RZ, 0x4 ;  /* 0x00000004ff0c7424 */ /* 0x000fe400078e00ff */
[----:B------:R-:W-:-:S07]  /*15ce0*/  IMAD.MOV.U32 R7, RZ, RZ, R14 ;  /* 0x000000ffff077224 */ /* 0x000fce00078e000e */
[----:B------:R-:W-:Y:S05]  /*15cf0*/  WARPSYNC.COLLECTIVE R15, `(.L_x_14167) ;  /* 0x000000000f087348 */ /* 0x000fea0003c00000 */
[----:B------:R0:W1:Y:S02]  /*15d00*/  SHFL.IDX P6, R14, R13, R12, R11 ;  /* 0x0000000c0d0e7389 */ /* 0x00006400000c000b */
[----:B01----:R-:W-:Y:S01]  /*15d10*/  ENDCOLLECTIVE ;  /* 0x000000000000791b */ /* 0x003fe20003800000 */
.L_x_14167:
        /* <DEDUP_REMOVED lines=16> */
.L_x_14168:
[----:B------:R-:W-:Y:S02]  /*15e20*/  IMAD.MOV.U32 R13, RZ, RZ, R0 ;  /* 0x000000ffff0d7224 */ /* 0x000fe400078e0000 */
[----:B------:R-:W-:Y:S02]  /*15e30*/  IMAD.MOV.U32 R12, RZ, RZ, 0x5 ;  /* 0x00000005ff0c7424 */ /* 0x000fe400078e00ff */
[----:B------:R-:W-:-:S07]  /*15e40*/  IMAD.MOV.U32 R7, RZ, RZ, R14 ;  /* 0x000000ffff077224 */ /* 0x000fce00078e000e */
[----:B------:R-:W-:Y:S05]  /*15e50*/  WARPSYNC.COLLECTIVE R15, `(.L_x_14169) ;  /* 0x000000000f087348 */ /* 0x000fea0003c00000 */
[----:B------:R0:W1:Y:S02]  /*15e60*/  SHFL.IDX P6, R14, R13, R12, R11 ;  /* 0x0000000c0d0e7389 */ /* 0x00006400000c000b */
[----:B01----:R-:W-:Y:S01]  /*15e70*/  ENDCOLLECTIVE ;  /* 0x000000000000791b */ /* 0x003fe20003800000 */
.L_x_14169:
        /* <DEDUP_REMOVED lines=16> */
.L_x_14170:
[----:B------:R-:W-:Y:S02]  /*15f80*/  IMAD.MOV.U32 R13, RZ, RZ, R0 ;  /* 0x000000ffff0d7224 */ /* 0x000fe400078e0000 */
[----:B------:R-:W-:Y:S02]  /*15f90*/  IMAD.MOV.U32 R12, RZ, RZ, 0x6 ;  /* 0x00000006ff0c7424 */ /* 0x000fe400078e00ff */
[----:B------:R-:W-:-:S07]  /*15fa0*/  IMAD.MOV.U32 R7, RZ, RZ, R14 ;  /* 0x000000ffff077224 */ /* 0x000fce00078e000e */
[----:B------:R-:W-:Y:S05]  /*15fb0*/  WARPSYNC.COLLECTIVE R15, `(.L_x_14171) ;  /* 0x000000000f087348 */ /* 0x000fea0003c00000 */
[----:B------:R0:W1:Y:S02]  /*15fc0*/  SHFL.IDX P6, R14, R13, R12, R11 ;  /* 0x0000000c0d0e7389 */ /* 0x00006400000c000b */
[----:B01----:R-:W-:Y:S01]  /*15fd0*/  ENDCOLLECTIVE ;  /* 0x000000000000791b */ /* 0x003fe20003800000 */
.L_x_14171:
        /* <DEDUP_REMOVED lines=16> */
.L_x_14172:
[----:B------:R-:W-:Y:S02]  /*160e0*/  IMAD.MOV.U32 R13, RZ, RZ, R0 ;  /* 0x000000ffff0d7224 */ /* 0x000fe400078e0000 */
[----:B------:R-:W-:Y:S02]  /*160f0*/  IMAD.MOV.U32 R12, RZ, RZ, 0x7 ;  /* 0x00000007ff0c7424 */ /* 0x000fe400078e00ff */
[----:B------:R-:W-:-:S07]  /*16100*/  IMAD.MOV.U32 R7, RZ, RZ, R14 ;  /* 0x000000ffff077224 */ /* 0x000fce00078e000e */
[----:B------:R-:W-:Y:S05]  /*16110*/  WARPSYNC.COLLECTIVE R15, `(.L_x_14173) ;  /* 0x000000000f087348 */ /* 0x000fea0003c00000 */
[----:B------:R0:W1:Y:S02]  /*16120*/  SHFL.IDX P6, R14, R13, R12, R11 ;  /* 0x0000000c0d0e7389 */ /* 0x00006400000c000b */
[----:B01----:R-:W-:Y:S01]  /*16130*/  ENDCOLLECTIVE ;  /* 0x000000000000791b */ /* 0x003fe20003800000 */
.L_x_14173:
        /* <DEDUP_REMOVED lines=11> */
.L_x_14174:
[----:B------:R-:W-:Y:S01]  /*161f0*/  @!PT LDS RZ, [RZ] ;  /* 0x00000000fffff984 */ /* 0x000fe20000000800 */
[----:B------:R-:W-:Y:S01]  /*16200*/  @!PT LDS RZ, [RZ] ;  /* 0x00000000fffff984 */ /* 0x000fe20000000800 */
[----:B------:R-:W-:Y:S01]  /*16210*/  @!PT LDS RZ, [RZ] ;  /* 0x00000000fffff984 */ /* 0x000fe20000000800 */
[----:B------:R0:W-:Y:S01]  /*16220*/  @!P1 LDGSTS.E.BYPASS.LTC128B.128 [R20+0xb400], desc[UR52][R6.64], !P0 ;  /* 0x0b40000006149fae */ /* 0x0001e2000c101d74 */
[----:B------:R-:W-:Y:S01]  /*16230*/  ISETP.GE.AND P1, PT, R4, R3, PT ;  /* 0x000000030400720c */ /* 0x000fe20003f26270 */
[----:B------:R-:W-:Y:S02]  /*16240*/  IMAD.MOV.U32 R13, RZ, RZ, R2 ;  /* 0x000000ffff0d7224 */ /* 0x000fe400078e0002 */
[----:B------:R-:W-:Y:S02]  /*16250*/  IMAD.MOV.U32 R12, RZ, RZ, RZ ;  /* 0x000000ffff0c7224 */ /* 0x000fe400078e00ff */
[----:B0-----:R-:W-:-:S08]  /*16260*/  IMAD.MOV.U32 R6, RZ, RZ, R14 ;  /* 0x000000ffff067224 */ /* 0x001fd000078e000e */
[----:B------:R-:W-:Y:S05]  /*16270*/  WARPSYNC.COLLECTIVE R15, `(.L_x_14175) ;  /* 0x000000000f087348 */ /* 0x000fea0003c00000 */
[----:B------:R0:W1:Y:S02]  /*16280*/  SHFL.IDX P6, R14, R13, R12, R11 ;  /* 0x0000000c0d0e7389 */ /* 0x00006400000c000b */
[----:B01----:R-:W-:Y:S01]  /*16290*/  ENDCOLLECTIVE ;  /* 0x000000000000791b */ /* 0x003fe20003800000 */
.L_x_14175:
[----:B------:R-:W-:-:S05]  /*162a0*/  @!P1 LEA R6, P3, R28, R6, 0x1 ;  /* 0x000000061c069211 */ /* 0x000fca00078608ff */
[----:B------:R-:W-:Y:S02]  /*162b0*/  @!P1 IMAD.X R7, RZ, RZ, R0, P3 ;  /* 0x000000ffff079224 */ /* 0x000fe400018e0600 */
[----:B------:R-:W-:-:S03]  /*162c0*/  VIADD R0, R26, 0x80 ;  /* 0x000000801a007836 */ /* 0x000fc60000000000 */
[----:B------:R-:W-:Y:S01]  /*162d0*/  @!PT LDS RZ, [RZ] ;  /* 0x00000000fffff984 */ /* 0x000fe20000000800 */
[----:B------:R-:W-:Y:S01]  /*162e0*/  @!PT LDS RZ, [RZ] ;  /* 0x00000000fffff984 */ /* 0x000fe20000000800 */
[----:B------:R-:W-:Y:S01]  /*162f0*/  @!PT LDS RZ, [RZ] ;  /* 0x00000000fffff984 */ /* 0x000fe20000000800 */
[----:B------:R0:W-:Y:S01]  /*16300*/  @!P1 LDGSTS.E.BYPASS.LTC128B.128 [R20+0xbc00], desc[UR52][R6.64], !P0 ;  /* 0x0bc0000006149fae */ /* 0x0001e2000c101d74 */
[----:B------:R-:W-:Y:S01]  /*16310*/  IMAD.MOV.U32 R13, RZ, RZ, R5 ;  /* 0x000000ffff0d7224 */ /* 0x000fe200078e0005 */
[----:B------:R-:W-:Y:S01]  /*16320*/  ISETP.GE.AND P1, PT, R0, R3, PT ;  /* 0x000000030000720c */ /* 0x000fe20003f26270 */
[----:B------:R-:W-:-:S12]  /*16330*/  IMAD.MOV.U32 R0, RZ, RZ, R14 ;  /* 0x000000ffff007224 */ /* 0x000fd800078e000e */
[----:B0-----:R-:W-:Y:S05]  /*16340*/  WARPSYNC.COLLECTIVE R15, `(.L_x_14176) ;  /* 0x000000000f087348 */ /* 0x001fea0003c00000 */
[----:B------:R1:W2:Y:S02]  /*16350*/  SHFL.IDX P6, R14, R13, R12, R11 ;  /* 0x0000000c0d0e7389 */ /* 0x0002a400000c000b */
[----:B012---:R-:W-:Y:S01]  /*16360*/  ENDCOLLECTIVE ;  /* 0x000000000000791b */ /* 0x007fe20003800000 */
.L_x_14176:
[----:B------:R-:W-:Y:S02]  /*16370*/  IMAD.MOV.U32 R13, RZ, RZ, R2 ;  /* 0x000000ffff0d7224 */ /* 0x000fe400078e0002 */
[----:B------:R-:W-:Y:S02]  /*16380*/  IMAD.MOV.U32 R12, RZ, RZ, 0x1 ;  /* 0x00000001ff0c7424 */ /* 0x000fe400078e00ff */
[----:B------:R-:W-:-:S07]  /*16390*/  IMAD.MOV.U32 R4, RZ, RZ, R14 ;  /* 0x000000ffff047224 */ /* 0x000fce00078e000e */
[----:B------:R-:W-:Y:S05]  /*163a0*/  WARPSYNC.COLLECTIVE R15, `(.L_x_14177) ;  /* 0x000000000f087348 */ /* 0x000fea0003c00000 */
[----:B------:R0:W1:Y:S02]  /*163b0*/  SHFL.IDX P6, R14, R13, R12, R11 ;  /* 0x0000000c0d0e7389 */ /* 0x00006400000c000b */
[----:B01----:R-:W-:Y:S01]  /*163c0*/  ENDCOLLECTIVE ;  /* 0x000000000000791b */ /* 0x003fe20003800000 */
.L_x_14177:
        /* <DEDUP_REMOVED lines=16> */
.L_x_14178:
[----:B------:R-:W-:Y:S02]  /*164d0*/  IMAD.MOV.U32 R13, RZ, RZ, R2 ;  /* 0x000000ffff0d7224 */ /* 0x000fe400078e0002 */
[----:B------:R-:W-:Y:S02]  /*164e0*/  IMAD.MOV.U32 R12, RZ, RZ, 0x2 ;  /* 0x00000002ff0c7424 */ /* 0x000fe400078e00ff */
[----:B------:R-:W-:-:S07]  /*164f0*/  IMAD.MOV.U32 R6, RZ, RZ, R14 ;  /* 0x000000ffff067224 */ /* 0x000fce00078e000e */
[----:B------:R-:W-:Y:S05]  /*16500*/  WARPSYNC.COLLECTIVE R15, `(.L_x_14179) ;  /* 0x000000000f087348 */ /* 0x000fea0003c00000 */
[----:B------:R0:W1:Y:S02]  /*16510*/  SHFL.IDX P6, R14, R13, R12, R11 ;  /* 0x0000000c0d0e7389 */ /* 0x00006400000c000b */
[----:B01----:R-:W-:Y:S01]  /*16520*/  ENDCOLLECTIVE ;  /* 0x000000000000791b */ /* 0x003fe20003800000 */
.L_x_14179:
        /* <DEDUP_REMOVED lines=13> */
.L_x_14180:
[----:B------:R-:W-:Y:S02]  /*16600*/  IMAD.MOV.U32 R13, RZ, RZ, R2 ;  /* 0x000000ffff0d7224 */ /* 0x000fe400078e0002 */
[----:B------:R-:W-:Y:S02]  /*16610*/  IMAD.MOV.U32 R12, RZ, RZ, 0x3 ;  /* 0x00000003ff0c7424 */ /* 0x000fe400078e00ff */
[----:B------:R-:W-:-:S07]  /*16620*/  IMAD.MOV.U32 R6, RZ, RZ, R14 ;  /* 0x000000ffff067224 */ /* 0x000fce00078e000e */
[----:B------:R-:W-:Y:S05]  /*16630*/  WARPSYNC.COLLECTIVE R15, `(.L_x_14181) ;  /* 0x000000000f087348 */ /* 0x000fea0003c00000 */
[----:B------:R0:W1:Y:S02]  /*16640*/  SHFL.IDX P6, R14, R13, R12, R11 ;  /* 0x0000000c0d0e7389 */ /* 0x00006400000c000b */
[----:B01----:R-:W-:Y:S01]  /*16650*/  ENDCOLLECTIVE ;  /* 0x000000000000791b */ /* 0x003fe20003800000 */
.L_x_14181:
        /* <DEDUP_REMOVED lines=12> */
.L_x_14182:
[----:B------:R-:W-:Y:S01]  /*16720*/  IMAD.MOV.U32 R2, RZ, RZ, R14 ;  /* 0x000000ffff027224 */ /* 0x000fe200078e000e */
[----:B------:R-:W-:Y:S06]  /*16730*/  BRA `(.L_x_14183) ;  /* 0xffffffb400e47947 */ /* 0x000fec000383ffff */
.L_x_14085:
[----:B0-----:R0:W1:Y:S02]  /*16740*/  SYNCS.PHASECHK.TRANS64.TRYWAIT P0, [R22+URZ+0x16820], R0 ;  /* 0x01682000160075a7 */ /* 0x001064000800017f */
[----:B-1----:R-:W-:Y:S05]  /*16750*/  @!P0 NANOSLEEP.SYNCS 0x989680 ;  /* 0x009896800000895d */ /* 0x002fea0003900000 */
[----:B------:R-:W1:Y:S02]  /*16760*/  @!P0 SYNCS.PHASECHK.TRANS64 P0, [R22+URZ+0x16820], R0 ;  /* 0x01682000160085a7 */ /* 0x000e64000800007f */
[----:B-1----:R-:W-:Y:S05]  /*16770*/  @!P0 BRA `(.L_x_14085) ;  /* 0xfffffffc00f08947 */ /* 0x002fea000383ffff */
[----:B------:R-:W-:Y:S05]  /*16780*/  BRA `(.L_x_14184) ;  /* 0xffffffb800407947 */ /* 0x000fea000383ffff */
.L_x_14090:
[----:B0-----:R0:W1:Y:S02]  /*16790*/  SYNCS.PHASECHK.TRANS64.TRYWAIT P0, [R5+URZ+0x16840], R2 ;  /* 0x01684002050075a7 */ /* 0x001064000800017f */
[----:B-1----:R-:W-:Y:S05]  /*167a0*/  @!P0 NANOSLEEP.SYNCS 0x989680 ;  /* 0x009896800000895d */ /* 0x002fea0003900000 */
[----:B------:R-:W1:Y:S02]  /*167b0*/  @!P0 SYNCS.PHASECHK.TRANS64 P0, [R5+URZ+0x16840], R2 ;  /* 0x01684002050085a7 */ /* 0x000e64000800007f */
[----:B-1----:R-:W-:Y:S05]  /*167c0*/  @!P0 BRA `(.L_x_14090) ;  /* 0xfffffffc00f08947 */ /* 0x002fea000383ffff */
[----:B------:R-:W-:Y:S05]  /*167d0*/  BRA `(.L_x_14185) ;  /* 0xffffffbc00187947 */ /* 0x000fea000383ffff */
.L_x_14091:
        /* <DEDUP_REMOVED lines=8> */
.L_x_14187:
[----:B------:R-:W-:Y:S05]  /*16860*/  BSYNC B1 ;  /* 0x0000000000017941 */ /* 0x000fea0003800000 */
.L_x_14186:
        /* <DEDUP_REMOVED lines=9> */
.L_x_14188:
[----:B------:R-:W-:Y:S02]  /*16900*/  IMAD R8, R8, 0x2, R22 ;  /* 0x0000000208087824 */ /* 0x000fe400078e0216 */
[----:B------:R-:W-:Y:S02]  /*16910*/  IMAD.MOV.U32 R13, RZ, RZ, R10 ;  /* 0x000000ffff0d7224 */ /* 0x000fe400078e000a */
[----:B------:R-:W-:Y:S02]  /*16920*/  IMAD.MOV.U32 R12, RZ, RZ, 0x1 ;  /* 0x00000001ff0c7424 */ /* 0x000fe400078e00ff */
[----:B------:R-:W-:-:S07]  /*16930*/  IMAD.MOV.U32 R2, RZ, RZ, R14 ;  /* 0x000000ffff027224 */ /* 0x000fce00078e000e */
[----:B------:R-:W-:Y:S05]  /*16940*/  WARPSYNC.COLLECTIVE R15, `(.L_x_14189) ;  /* 0x000000000f087348 */ /* 0x000fea0003c00000 */
[----:B------:R0:W1:Y:S02]  /*16950*/  SHFL.IDX P6, R14, R13, R12, R11 ;  /* 0x0000000c0d0e7389 */ /* 0x00006400000c000b */
[----:B01----:R-:W-:Y:S01]  /*16960*/  ENDCOLLECTIVE ;  /* 0x000000000000791b */ /* 0x003fe20003800000 */
.L_x_14189:
        /* <DEDUP_REMOVED lines=11> */
.L_x_14190:
[----:B------:R-:W-:Y:S02]  /*16a20*/  IMAD.MOV.U32 R13, RZ, RZ, R10 ;  /* 0x000000ffff0d7224 */ /* 0x000fe400078e000a */
[----:B------:R-:W-:Y:S02]  /*16a30*/  IMAD.MOV.U32 R12, RZ, RZ, 0x2 ;  /* 0x00000002ff0c7424 */ /* 0x000fe400078e00ff */
[----:B------:R-:W-:-:S07]  /*16a40*/  IMAD.MOV.U32 R2, RZ, RZ, R14 ;  /* 0x000000ffff027224 */ /* 0x000fce00078e000e */
[----:B------:R-:W-:Y:S05]  /*16a50*/  WARPSYNC.COLLECTIVE R15, `(.L_x_14191) ;  /* 0x000000000f087348 */ /* 0x000fea0003c00000 */
[----:B------:R0:W1:Y:S02]  /*16a60*/  SHFL.IDX P6, R14, R13, R12, R11 ;  /* 0x0000000c0d0e7389 */ /* 0x00006400000c000b */
[----:B01----:R-:W-:Y:S01]  /*16a70*/  ENDCOLLECTIVE ;  /* 0x000000000000791b */ /* 0x003fe20003800000 */
.L_x_14191:
        /* <DEDUP_REMOVED lines=11> */
.L_x_14192:
[----:B------:R-:W-:Y:S02]  /*16b30*/  IMAD.MOV.U32 R13, RZ, RZ, R10 ;  /* 0x000000ffff0d7224 */ /* 0x000fe400078e000a */
[----:B------:R-:W-:Y:S02]  /*16b40*/  IMAD.MOV.U32 R12, RZ, RZ, 0x3 ;  /* 0x00000003ff0c7424 */ /* 0x000fe400078e00ff */
[----:B------:R-:W-:-:S07]  /*16b50*/  IMAD.MOV.U32 R2, RZ, RZ, R14 ;  /* 0x000000ffff027224 */ /* 0x000fce00078e000e */
[----:B------:R-:W-:Y:S05]  /*16b60*/  WARPSYNC.COLLECTIVE R15, `(.L_x_14193) ;  /* 0x000000000f087348 */ /* 0x000fea0003c00000 */
[----:B------:R0:W1:Y:S02]  /*16b70*/  SHFL.IDX P6, R14, R13, R12, R11 ;  /* 0x0000000c0d0e7389 */ /* 0x00006400000c000b */
[----:B01----:R-:W-:Y:S01]  /*16b80*/  ENDCOLLECTIVE ;  /* 0x000000000000791b */ /* 0x003fe20003800000 */
.L_x_14193:
        /* <DEDUP_REMOVED lines=11> */
.L_x_14194:
[----:B------:R-:W-:Y:S02]  /*16c40*/  IMAD.MOV.U32 R13, RZ, RZ, R10 ;  /* 0x000000ffff0d7224 */ /* 0x000fe400078e000a */
[----:B------:R-:W-:Y:S02]  /*16c50*/  IMAD.MOV.U32 R12, RZ, RZ, 0x4 ;  /* 0x00000004ff0c7424 */ /* 0x000fe400078e00ff */
[----:B------:R-:W-:-:S07]  /*16c60*/  IMAD.MOV.U32 R2, RZ, RZ, R14 ;  /* 0x000000ffff027224 */ /* 0x000fce00078e000e */
[----:B------:R-:W-:Y:S05]  /*16c70*/  WARPSYNC.COLLECTIVE R15, `(.L_x_14195) ;  /* 0x000000000f087348 */ /* 0x000fea0003c00000 */
[----:B------:R0:W1:Y:S02]  /*16c80*/  SHFL.IDX P6, R14, R13, R12, R11 ;  /* 0x0000000c0d0e7389 */ /* 0x00006400000c000b */
[----:B01----:R-:W-:Y:S01]  /*16c90*/  ENDCOLLECTIVE ;  /* 0x000000000000791b */ /* 0x003fe20003800000 */
.L_x_14195:
        /* <DEDUP_REMOVED lines=11> */
.L_x_14196:
[----:B------:R-:W-:Y:S02]  /*16d50*/  IMAD.MOV.U32 R13, RZ, RZ, R10 ;  /* 0x000000ffff0d7224 */ /* 0x000fe400078e000a */
[----:B------:R-:W-:Y:S02]  /*16d60*/  IMAD.MOV.U32 R12, RZ, RZ, 0x5 ;  /* 0x00000005ff0c7424 */ /* 0x000fe400078e00ff */
[----:B------:R-:W-:-:S07]  /*16d70*/  IMAD.MOV.U32 R2, RZ, RZ, R14 ;  /* 0x000000ffff027224 */ /* 0x000fce00078e000e */
[----:B------:R-:W-:Y:S05]  /*16d80*/  WARPSYNC.COLLECTIVE R15, `(.L_x_14197) ;  /* 0x000000000f087348 */ /* 0x000fea0003c00000 */
[----:B------:R0:W1:Y:S02]  /*16d90*/  SHFL.IDX P6, R14, R13, R12, R11 ;  /* 0x0000000c0d0e7389 */ /* 0x00006400000c000b */
[----:B01----:R-:W-:Y:S01]  /*16da0*/  ENDCOLLECTIVE ;  /* 0x000000000000791b */ /* 0x003fe20003800000 */
.L_x_14197:
        /* <DEDUP_REMOVED lines=11> */
.L_x_14198:
[----:B------:R-:W-:Y:S02]  /*16e60*/  IMAD.MOV.U32 R13, RZ, RZ, R10 ;  /* 0x000000ffff0d7224 */ /* 0x000fe400078e000a */
[----:B------:R-:W-:Y:S02]  /*16e70*/  IMAD.MOV.U32 R12, RZ, RZ, 0x6 ;  /* 0x00000006ff0c7424 */ /* 0x000fe400078e00ff */
[----:B------:R-:W-:-:S07]  /*16e80*/  IMAD.MOV.U32 R2, RZ, RZ, R14 ;  /* 0x000000ffff027224 */ /* 0x000fce00078e000e */
[----:B------:R-:W-:Y:S05]  /*16e90*/  WARPSYNC.COLLECTIVE R15, `(.L_x_14199) ;  /* 0x000000000f087348 */ /* 0x000fea0003c00000 */
[----:B------:R0:W1:Y:S02]  /*16ea0*/  SHFL.IDX P6, R14, R13, R12, R11 ;  /* 0x0000000c0d0e7389 */ /* 0x00006400000c000b */
[----:B01----:R-:W-:Y:S01]  /*16eb0*/  ENDCOLLECTIVE ;  /* 0x000000000000791b */ /* 0x003fe20003800000 */
.L_x_14199:
        /* <DEDUP_REMOVED lines=11> */
.L_x_14200:
[----:B------:R-:W-:Y:S02]  /*16f70*/  IMAD.MOV.U32 R13, RZ, RZ, R10 ;  /* 0x000000ffff0d7224 */ /* 0x000fe400078e000a */
[----:B------:R-:W-:Y:S02]  /*16f80*/  IMAD.MOV.U32 R12, RZ, RZ, 0x7 ;  /* 0x00000007ff0c7424 */ /* 0x000fe400078e00ff */
[----:B------:R-:W-:-:S07]  /*16f90*/  IMAD.MOV.U32 R2, RZ, RZ, R14 ;  /* 0x000000ffff027224 */ /* 0x000fce00078e000e */
[----:B------:R-:W-:Y:S05]  /*16fa0*/  WARPSYNC.COLLECTIVE R15, `(.L_x_14201) ;  /* 0x000000000f087348 */ /* 0x000fea0003c00000 */
[----:B------:R0:W1:Y:S02]  /*16fb0*/  SHFL.IDX P6, R14, R13, R12, R11 ;  /* 0x0000000c0d0e7389 */ /* 0x00006400000c000b */
[----:B01----:R-:W-:Y:S01]  /*16fc0*/  ENDCOLLECTIVE ;  /* 0x000000000000791b */ /* 0x003fe20003800000 */
.L_x_14201:
        /* <DEDUP_REMOVED lines=11> */
.L_x_14202:
[----:B------:R-:W-:Y:S01]  /*17080*/  IMAD.MOV.U32 R2, RZ, RZ, R14 ;  /* 0x000000ffff027224 */ /* 0x000fe200078e000e */
[----:B------:R-:W-:Y:S06]  /*17090*/  BRA `(.L_x_14203) ;  /* 0xffffffb800087947 */ /* 0x000fec000383ffff */
.L_x_14096:
[----:B-1----:R1:W2:Y:S02]  /*170a0*/  SYNCS.PHASECHK.TRANS64.TRYWAIT P0, [R5+URZ+0x16860], R2 ;  /* 0x01686002050075a7 */ /* 0x0022a4000800017f */
[----:B--2---:R-:W-:Y:S05]  /*170b0*/  @!P0 NANOSLEEP.SYNCS 0x989680 ;  /* 0x009896800000895d */ /* 0x004fea0003900000 */
[----:B------:R-:W2:Y:S02]  /*170c0*/  @!P0 SYNCS.PHASECHK.TRANS64 P0, [R5+URZ+0x16860], R2 ;  /* 0x01686002050085a7 */ /* 0x000ea4000800007f */
[----:B--2---:R-:W-:Y:S05]  /*170d0*/  @!P0 BRA `(.L_x_14096) ;  /* 0xfffffffc00f08947 */ /* 0x004fea000383ffff */
[----:B------:R-:W-:Y:S05]  /*170e0*/  BRA `(.L_x_14204) ;  /* 0xffffffb800607947 */ /* 0x000fea000383ffff */
.L_x_14097:
        /* <DEDUP_REMOVED lines=8> */
.L_x_14206:
[----:B------:R-:W-:Y:S05]  /*17170*/  BSYNC B1 ;  /* 0x0000000000017941 */ /* 0x000fea0003800000 */
.L_x_14205:
[----:B------:R-:W-:Y:S01]  /*17180*/  IMAD.MOV.U32 R13, RZ, RZ, R17 ;  /* 0x000000ffff0d7224 */ /* 0x000fe200078e0011 */
[----:B------:R-:W-:Y:S01]  /*17190*/  ISETP.LT.OR P2, PT, R8, 0x1, P1 ;  /* 0x000000010800780c */ /* 0x000fe20000f41670 */
        /* <DEDUP_REMOVED lines=8> */
.L_x_14207:
[----:B------:R-:W-:Y:S02]  /*17220*/  IMAD.MOV.U32 R13, RZ, RZ, R23 ;  /* 0x000000ffff0d7224 */ /* 0x000fe400078e0017 */
[----:B------:R-:W-:Y:S02]  /*17230*/  IMAD.MOV.U32 R12, RZ, RZ, 0x1 ;  /* 0x00000001ff0c7424 */ /* 0x000fe400078e00ff */
[----:B------:R-:W-:-:S07]  /*17240*/  IMAD.MOV.U32 R2, RZ, RZ, R14 ;  /* 0x000000ffff027224 */ /* 0x000fce00078e000e */
[----:B------:R-:W-:Y:S05]  /*17250*/  WARPSYNC.COLLECTIVE R15, `(.L_x_14208) ;  /* 0x000000000f087348 */ /* 0x000fea0003c00000 */
[----:B------:R0:W1:Y:S02]  /*17260*/  SHFL.IDX P6, R14, R13, R12, R11 ;  /* 0x0000000c0d0e7389 */ /* 0x00006400000c000b */
[----:B01----:R-:W-:Y:S01]  /*17270*/  ENDCOLLECTIVE ;  /* 0x000000000000791b */ /* 0x003fe20003800000 */
.L_x_14208:
        /* <DEDUP_REMOVED lines=12> */
.L_x_14209:
[----:B------:R-:W-:Y:S02]  /*17340*/  IMAD.MOV.U32 R13, RZ, RZ, R23 ;  /* 0x000000ffff0d7224 */ /* 0x000fe400078e0017 */
[----:B------:R-:W-:Y:S02]  /*17350*/  IMAD.MOV.U32 R12, RZ, RZ, 0x2 ;  /* 0x00000002ff0c7424 */ /* 0x000fe400078e00ff */
[----:B------:R-:W-:-:S07]  /*17360*/  IMAD.MOV.U32 R2, RZ, RZ, R14 ;  /* 0x000000ffff027224 */ /* 0x000fce00078e000e */
[----:B------:R-:W-:Y:S05]  /*17370*/  WARPSYNC.COLLECTIVE R15, `(.L_x_14210) ;  /* 0x000000000f087348 */ /* 0x000fea0003c00000 */
[----:B------:R0:W1:Y:S02]  /*17380*/  SHFL.IDX P6, R14, R13, R12, R11 ;  /* 0x0000000c0d0e7389 */ /* 0x00006400000c000b */
[----:B01----:R-:W-:Y:S01]  /*17390*/  ENDCOLLECTIVE ;  /* 0x000000000000791b */ /* 0x003fe20003800000 */
.L_x_14210:
        /* <DEDUP_REMOVED lines=12> */
.L_x_14211:
[----:B------:R-:W-:Y:S02]  /*17460*/  IMAD.MOV.U32 R13, RZ, RZ, R23 ;  /* 0x000000ffff0d7224 */ /* 0x000fe400078e0017 */
[----:B------:R-:W-:Y:S02]  /*17470*/  IMAD.MOV.U32 R12, RZ, RZ, 0x3 ;  /* 0x00000003ff0c7424 */ /* 0x000fe400078e00ff */
[----:B------:R-:W-:-:S07]  /*17480*/  IMAD.MOV.U32 R2, RZ, RZ, R14 ;  /* 0x000000ffff027224 */ /* 0x000fce00078e000e */
[----:B------:R-:W-:Y:S05]  /*17490*/  WARPSYNC.COLLECTIVE R15, `(.L_x_14212) ;  /* 0x000000000f087348 */ /* 0x000fea0003c00000 */
[----:B------:R0:W1:Y:S02]  /*174a0*/  SHFL.IDX P6, R14, R13, R12, R11 ;  /* 0x0000000c0d0e7389 */ /* 0x00006400000c000b */
[----:B01----:R-:W-:Y:S01]  /*174b0*/  ENDCOLLECTIVE ;  /* 0x000000000000791b */ /* 0x003fe20003800000 */
.L_x_14212:
        /* <DEDUP_REMOVED lines=12> */
.L_x_14213:
[----:B------:R-:W-:Y:S02]  /*17580*/  IMAD.MOV.U32 R13, RZ, RZ, R23 ;  /* 0x000000ffff0d7224 */ /* 0x000fe400078e0017 */
[----:B------:R-:W-:Y:S02]  /*17590*/  IMAD.MOV.U32 R12, RZ, RZ, 0x4 ;  /* 0x00000004ff0c7424 */ /* 0x000fe400078e00ff */
[----:B------:R-:W-:-:S07]  /*175a0*/  IMAD.MOV.U32 R2, RZ, RZ, R14 ;  /* 0x000000ffff027224 */ /* 0x000fce00078e000e */
[----:B------:R-:W-:Y:S05]  /*175b0*/  WARPSYNC.COLLECTIVE R15, `(.L_x_14214) ;  /* 0x000000000f087348 */ /* 0x000fea0003c00000 */
[----:B------:R0:W1:Y:S02]  /*175c0*/  SHFL.IDX P6, R14, R13, R12, R11 ;  /* 0x0000000c0d0e7389 */ /* 0x00006400000c000b */
[----:B01----:R-:W-:Y:S01]  /*175d0*/  ENDCOLLECTIVE ;  /* 0x000000000000791b */ /* 0x003fe20003800000 */
.L_x_14214:
        /* <DEDUP_REMOVED lines=12> */
.L_x_14215:
[----:B------:R-:W-:Y:S02]  /*176a0*/  IMAD.MOV.U32 R13, RZ, RZ, R23 ;  /* 0x000000ffff0d7224 */ /* 0x000fe400078e0017 */
[----:B------:R-:W-:Y:S02]  /*176b0*/  IMAD.MOV.U32 R12, RZ, RZ, 0x5 ;  /* 0x00000005ff0c7424 */ /* 0x000fe400078e00ff */
[----:B------:R-:W-:-:S07]  /*176c0*/  IMAD.MOV.U32 R2, RZ, RZ, R14 ;  /* 0x000000ffff027224 */ /* 0x000fce00078e000e */
[----:B------:R-:W-:Y:S05]  /*176d0*/  WARPSYNC.COLLECTIVE R15, `(.L_x_14216) ;  /* 0x000000000f087348 */ /* 0x000fea0003c00000 */
[----:B------:R0:W1:Y:S02]  /*176e0*/  SHFL.IDX P6, R14, R13, R12, R11 ;  /* 0x0000000c0d0e7389 */ /* 0x00006400000c000b */
[----:B01----:R-:W-:Y:S01]  /*176f0*/  ENDCOLLECTIVE ;  /* 0x000000000000791b */ /* 0x003fe20003800000 */
.L_x_14216:
        /* <DEDUP_REMOVED lines=12> */
.L_x_14217:
[----:B------:R-:W-:Y:S02]  /*177c0*/  IMAD.MOV.U32 R13, RZ, RZ, R23 ;  /* 0x000000ffff0d7224 */ /* 0x000fe400078e0017 */
[----:B------:R-:W-:Y:S02]  /*177d0*/  IMAD.MOV.U32 R12, RZ, RZ, 0x6 ;  /* 0x00000006ff0c7424 */ /* 0x000fe400078e00ff */
[----:B------:R-:W-:-:S07]  /*177e0*/  IMAD.MOV.U32 R2, RZ, RZ, R14 ;  /* 0x000000ffff027224 */ /* 0x000fce00078e000e */
[----:B------:R-:W-:Y:S05]  /*177f0*/  WARPSYNC.COLLECTIVE R15, `(.L_x_14218) ;  /* 0x000000000f087348 */ /* 0x000fea0003c00000 */
[----:B------:R0:W1:Y:S02]  /*17800*/  SHFL.IDX P6, R14, R13, R12, R11 ;  /* 0x0000000c0d0e7389 */ /* 0x00006400000c000b */
[----:B01----:R-:W-:Y:S01]  /*17810*/  ENDCOLLECTIVE ;  /* 0x000000000000791b */ /* 0x003fe20003800000 */
.L_x_14218:
        /* <DEDUP_REMOVED lines=12> */
.L_x_14219:
[----:B------:R-:W-:Y:S02]  /*178e0*/  IMAD.MOV.U32 R13, RZ, RZ, R23 ;  /* 0x000000ffff0d7224 */ /* 0x000fe400078e0017 */
[----:B------:R-:W-:Y:S02]  /*178f0*/  IMAD.MOV.U32 R12, RZ, RZ, 0x7 ;  /* 0x00000007ff0c7424 */ /* 0x000fe400078e00ff */
[----:B------:R-:W-:-:S07]  /*17900*/  IMAD.MOV.U32 R2, RZ, RZ, R14 ;  /* 0x000000ffff027224 */ /* 0x000fce00078e000e */
[----:B------:R-:W-:Y:S05]  /*17910*/  WARPSYNC.COLLECTIVE R15, `(.L_x_14220) ;  /* 0x000000000f087348 */ /* 0x000fea0003c00000 */
[----:B------:R0:W1:Y:S02]  /*17920*/  SHFL.IDX P6, R14, R13, R12, R11 ;  /* 0x0000000c0d0e7389 */ /* 0x00006400000c000b */
[----:B01----:R-:W-:Y:S01]  /*17930*/  ENDCOLLECTIVE ;  /* 0x000000000000791b */ /* 0x003fe20003800000 */
.L_x_14220:
        /* <DEDUP_REMOVED lines=11> */
.L_x_14221:
[----:B------:R-:W-:Y:S01]  /*179f0*/  IMAD.MOV.U32 R2, RZ, RZ, R14 ;  /* 0x000000ffff027224 */ /* 0x000fe200078e000e */
[----:B------:R-:W-:Y:S06]  /*17a00*/  BRA `(.L_x_14222) ;  /* 0xffffffb4000c7947 */ /* 0x000fec000383ffff */
.L_x_14105:
[----:B0-----:R0:W1:Y:S02]  /*17a10*/  SYNCS.PHASECHK.TRANS64.TRYWAIT P0, [R0+URZ+0x16860], R3 ;  /* 0x01686003000075a7 */ /* 0x001064000800017f */
[----:B-1----:R-:W-:Y:S05]  /*17a20*/  @!P0 NANOSLEEP.SYNCS 0x989680 ;  /* 0x009896800000895d */ /* 0x002fea0003900000 */
[----:B------:R-:W1:Y:S02]  /*17a30*/  @!P0 SYNCS.PHASECHK.TRANS64 P0, [R0+URZ+0x16860], R3 ;  /* 0x01686003000085a7 */ /* 0x000e64000800007f */
[----:B-1----:R-:W-:Y:S05]  /*17a40*/  @!P0 BRA `(.L_x_14105) ;  /* 0xfffffffc00f08947 */ /* 0x002fea000383ffff */
[----:B------:R-:W-:Y:S05]  /*17a50*/  BRA `(.L_x_14223) ;  /* 0xffffffb800307947 */ /* 0x000fea000383ffff */
.L_x_14106:
        /* <DEDUP_REMOVED lines=8> */
.L_x_14225:
[----:B------:R-:W-:Y:S05]  /*17ae0*/  BSYNC B0 ;  /* 0x0000000000007941 */ /* 0x000fea0003800000 */
.L_x_14224:
        /* <DEDUP_REMOVED lines=9> */
.L_x_14226:
        /* <DEDUP_REMOVED lines=10> */
.L_x_14227:
        /* <DEDUP_REMOVED lines=11> */
.L_x_14228:
[----:B------:R-:W-:Y:S02]  /*17cd0*/  IMAD.MOV.U32 R13, RZ, RZ, R23 ;  /* 0x000000ffff0d7224 */ /* 0x000fe400078e0017 */
[----:B------:R-:W-:Y:S02]  /*17ce0*/  IMAD.MOV.U32 R12, RZ, RZ, 0x2 ;  /* 0x00000002ff0c7424 */ /* 0x000fe400078e00ff */
[----:B------:R-:W-:-:S07]  /*17cf0*/  IMAD.MOV.U32 R9, RZ, RZ, R14 ;  /* 0x000000ffff097224 */ /* 0x000fce00078e000e */
[----:B------:R-:W-:Y:S05]  /*17d00*/  WARPSYNC.COLLECTIVE R15, `(.L_x_14229) ;  /* 0x000000000f087348 */ /* 0x000fea0003c00000 */
[----:B------:R0:W1:Y:S02]  /*17d10*/  SHFL.IDX P6, R14, R13, R12, R11 ;  /* 0x0000000c0d0e7389 */ /* 0x00006400000c000b */
[----:B01----:R-:W-:Y:S01]  /*17d20*/  ENDCOLLECTIVE ;  /* 0x000000000000791b */ /* 0x003fe20003800000 */
.L_x_14229:
        /* <DEDUP_REMOVED lines=12> */
.L_x_14230:
[----:B------:R-:W-:Y:S02]  /*17df0*/  IMAD.MOV.U32 R13, RZ, RZ, R23 ;  /* 0x000000ffff0d7224 */ /* 0x000fe400078e0017 */
[----:B------:R-:W-:Y:S02]  /*17e00*/  IMAD.MOV.U32 R12, RZ, RZ, 0x3 ;  /* 0x00000003ff0c7424 */ /* 0x000fe400078e00ff */
[----:B------:R-:W-:-:S07]  /*17e10*/  IMAD.MOV.U32 R10, RZ, RZ, R14 ;  /* 0x000000ffff0a7224 */ /* 0x000fce00078e000e */
[----:B------:R-:W-:Y:S05]  /*17e20*/  WARPSYNC.COLLECTIVE R15, `(.L_x_14231) ;  /* 0x000000000f087348 */ /* 0x000fea0003c00000 */
[----:B------:R0:W1:Y:S02]  /*17e30*/  SHFL.IDX P6, R14, R13, R12, R11 ;  /* 0x0000000c0d0e7389 */ /* 0x00006400000c000b */
[----:B01----:R-:W-:Y:S01]  /*17e40*/  ENDCOLLECTIVE ;  /* 0x000000000000791b */ /* 0x003fe20003800000 */
.L_x_14231:
        /* <DEDUP_REMOVED lines=12> */
.L_x_14232:
[----:B------:R-:W-:Y:S02]  /*17f10*/  IMAD.MOV.U32 R13, RZ, RZ, R23 ;  /* 0x000000ffff0d7224 */ /* 0x000fe400078e0017 */
[----:B------:R-:W-:Y:S02]  /*17f20*/  IMAD.MOV.U32 R12, RZ, RZ, 0x4 ;  /* 0x00000004ff0c7424 */ /* 0x000fe400078e00ff */
[----:B------:R-:W-:-:S07]  /*17f30*/  IMAD.MOV.U32 R9, RZ, RZ, R14 ;  /* 0x000000ffff097224 */ /* 0x000fce00078e000e */
[----:B------:R-:W-:Y:S05]  /*17f40*/  WARPSYNC.COLLECTIVE R15, `(.L_x_14233) ;  /* 0x000000000f087348 */ /* 0x000fea0003c00000 */
[----:B------:R0:W1:Y:S02]  /*17f50*/  SHFL.IDX P6, R14, R13, R12, R11 ;  /* 0x0000000c0d0e7389 */ /* 0x00006400000c000b */
[----:B01----:R-:W-:Y:S01]  /*17f60*/  ENDCOLLECTIVE ;  /* 0x000000000000791b */ /* 0x003fe20003800000 */
.L_x_14233:
        /* <DEDUP_REMOVED lines=12> */
.L_x_14234:
[----:B------:R-:W-:Y:S02]  /*18030*/  IMAD.MOV.U32 R13, RZ, RZ, R23 ;  /* 0x000000ffff0d7224 */ /* 0x000fe400078e0017 */
[----:B------:R-:W-:Y:S02]  /*18040*/  IMAD.MOV.U32 R12, RZ, RZ, 0x5 ;  /* 0x00000005ff0c7424 */ /* 0x000fe400078e00ff */
[----:B------:R-:W-:-:S07]  /*18050*/  IMAD.MOV.U32 R10, RZ, RZ, R14 ;  /* 0x000000ffff0a7224 */ /* 0x000fce00078e000e */
[----:B------:R-:W-:Y:S05]  /*18060*/  WARPSYNC.COLLECTIVE R15, `(.L_x_14235) ;  /* 0x000000000f087348 */ /* 0x000fea0003c00000 */
[----:B------:R0:W1:Y:S02]  /*18070*/  SHFL.IDX P6, R14, R13, R12, R11 ;  /* 0x0000000c0d0e7389 */ /* 0x00006400000c000b */
[----:B01----:R-:W-:Y:S01]  /*18080*/  ENDCOLLECTIVE ;  /* 0x000000000000791b */ /* 0x003fe20003800000 */
.L_x_14235:
        /* <DEDUP_REMOVED lines=12> */
.L_x_14236:
[----:B------:R-:W-:Y:S02]  /*18150*/  IMAD.MOV.U32 R13, RZ, RZ, R23 ;  /* 0x000000ffff0d7224 */ /* 0x000fe400078e0017 */
[----:B------:R-:W-:Y:S02]  /*18160*/  IMAD.MOV.U32 R12, RZ, RZ, 0x6 ;  /* 0x00000006ff0c7424 */ /* 0x000fe400078e00ff */
[----:B------:R-:W-:-:S07]  /*18170*/  IMAD.MOV.U32 R9, RZ, RZ, R14 ;  /* 0x000000ffff097224 */ /* 0x000fce00078e000e */
[----:B------:R-:W-:Y:S05]  /*18180*/  WARPSYNC.COLLECTIVE R15, `(.L_x_14237) ;  /* 0x000000000f087348 */ /* 0x000fea0003c00000 */
[----:B------:R0:W1:Y:S02]  /*18190*/  SHFL.IDX P6, R14, R13, R12, R11 ;  /* 0x0000000c0d0e7389 */ /* 0x00006400000c000b */
[----:B01----:R-:W-:Y:S01]  /*181a0*/  ENDCOLLECTIVE ;  /* 0x000000000000791b */ /* 0x003fe20003800000 */
.L_x_14237:
        /* <DEDUP_REMOVED lines=12> */
.L_x_14238:
[----:B------:R-:W-:Y:S02]  /*18270*/  IMAD.MOV.U32 R13, RZ, RZ, R23 ;  /* 0x000000ffff0d7224 */ /* 0x000fe400078e0017 */
[----:B------:R-:W-:Y:S01]  /*18280*/  IMAD.MOV.U32 R12, RZ, RZ, 0x7 ;  /* 0x00000007ff0c7424 */ /* 0x000fe200078e00ff */
[----:B------:R-:W-:-:S13]  /*18290*/  IADD3 R2, P1, R14, R5, RZ ;  /* 0x000000050e027210 */ /* 0x000fda0007f3e0ff */
[----:B------:R-:W-:Y:S05]  /*182a0*/  WARPSYNC.COLLECTIVE R15, `(.L_x_14239) ;  /* 0x000000000f087348 */ /* 0x000fea0003c00000 */
[----:B------:R0:W1:Y:S02]  /*182b0*/  SHFL.IDX P6, R14, R13, R12, R11 ;  /* 0x0000000c0d0e7389 */ /* 0x00006400000c000b */
[----:B01----:R-:W-:Y:S01]  /*182c0*/  ENDCOLLECTIVE ;  /* 0x000000000000791b */ /* 0x003fe20003800000 */
.L_x_14239:
        /* <DEDUP_REMOVED lines=10> */
.L_x_14240:
[----:B------:R-:W-:Y:S05]  /*18370*/  BRA `(.L_x_14241) ;  /* 0xffffffb000e07947 */ /* 0x000fea000383ffff */
.L_x_14111:
        /* <DEDUP_REMOVED lines=8> */
.L_x_14243:
[----:B------:R-:W-:Y:S05]  /*18400*/  BSYNC B0 ;  /* 0x0000000000007941 */ /* 0x000fea0003800000 */
.L_x_14242:
        /* <DEDUP_REMOVED lines=9> */
.L_x_14244:
        /* <DEDUP_REMOVED lines=18> */
.L_x_14245:
[----:B------:R-:W-:Y:S01]  /*185c0*/  IMAD.MOV.U32 R12, RZ, RZ, 0x2 ;  /* 0x00000002ff0c7424 */ /* 0x000fe200078e00ff */
[----:B------:R-:W-:-:S05]  /*185d0*/  SEL R4, R14, RZ, P1 ;  /* 0x000000ff0e047207 */ /* 0x000fca0000800000 */
[----:B------:R-:W-:-:S04]  /*185e0*/  IMAD.IADD R4, R17, 0x1, R4 ;  /* 0x0000000111047824 */ /* 0x000fc800078e0204 */
[----:B------:R-:W-:-:S07]  /*185f0*/  IMAD.MOV.U32 R13, RZ, RZ, R4 ;  /* 0x000000ffff0d7224 */ /* 0x000fce00078e0004 */
[----:B------:R-:W-:Y:S05]  /*18600*/  WARPSYNC.COLLECTIVE R15, `(.L_x_14246) ;  /* 0x000000000f087348 */ /* 0x000fea0003c00000 */
[----:B------:R0:W1:Y:S02]  /*18610*/  SHFL.UP P6, R14, R13, R12, R11 ;  /* 0x0400000c0d0e7389 */ /* 0x00006400000c000b */
[----:B01----:R-:W-:Y:S01]  /*18620*/  ENDCOLLECTIVE ;  /* 0x000000000000791b */ /* 0x003fe20003800000 */
.L_x_14246:
[----:B------:R-:W-:Y:S01]  /*18630*/  IMAD.MOV.U32 R12, RZ, RZ, 0x4 ;  /* 0x00000004ff0c7424 */ /* 0x000fe200078e00ff */
[----:B------:R-:W-:-:S05]  /*18640*/  SEL R3, R14, RZ, P2 ;  /* 0x000000ff0e037207 */ /* 0x000fca0001000000 */
[----:B------:R-:W-:-:S04]  /*18650*/  IMAD.IADD R6, R4, 0x1, R3 ;  /* 0x0000000104067824 */ /* 0x000fc800078e0203 */
[----:B------:R-:W-:-:S07]  /*18660*/  IMAD.MOV.U32 R13, RZ, RZ, R6 ;  /* 0x000000ffff0d7224 */ /* 0x000fce00078e0006 */
[----:B------:R-:W-:Y:S05]  /*18670*/  WARPSYNC.COLLECTIVE R15, `(.L_x_14247) ;  /* 0x000000000f087348 */ /* 0x000fea0003c00000 */
[----:B------:R0:W1:Y:S02]  /*18680*/  SHFL.UP P6, R14, R13, R12, R11 ;  /* 0x0400000c0d0e7389 */ /* 0x00006400000c000b */
[----:B01----:R-:W-:Y:S01]  /*18690*/  ENDCOLLECTIVE ;  /* 0x000000000000791b */ /* 0x003fe20003800000 */
.L_x_14247:
[----:B------:R-:W-:Y:S01]  /*186a0*/  IMAD.MOV.U32 R12, RZ, RZ, 0x8 ;  /* 0x00000008ff0c7424 */ /* 0x000fe200078e00ff */
[----:B------:R-:W-:-:S05]  /*186b0*/  SEL R3, R14, RZ, P3 ;  /* 0x000000ff0e037207 */ /* 0x000fca0001800000 */
[----:B------:R-:W-:-:S04]  /*186c0*/  IMAD.IADD R2, R6, 0x1, R3 ;  /* 0x0000000106027824 */ /* 0x000fc800078e0203 */
[----:B------:R-:W-:-:S07]  /*186d0*/  IMAD.MOV.U32 R13, RZ, RZ, R2 ;  /* 0x000000ffff0d7224 */ /* 0x000fce00078e0002 */
[----:B------:R-:W-:Y:S05]  /*186e0*/  WARPSYNC.COLLECTIVE R15, `(.L_x_14248) ;  /* 0x000000000f087348 */ /* 0x000fea0003c00000 */
[----:B------:R0:W1:Y:S02]  /*186f0*/  SHFL.UP P6, R14, R13, R12, R11 ;  /* 0x0400000c0d0e7389 */ /* 0x00006400000c000b */
[----:B01----:R-:W-:Y:S01]  /*18700*/  ENDCOLLECTIVE ;  /* 0x000000000000791b */ /* 0x003fe20003800000 */
.L_x_14248:
[----:B------:R-:W-:Y:S01]  /*18710*/  IMAD.MOV.U32 R12, RZ, RZ, 0x10 ;  /* 0x00000010ff0c7424 */ /* 0x000fe200078e00ff */
[----:B------:R-:W-:-:S05]  /*18720*/  SEL R3, R14, RZ, P4 ;  /* 0x000000ff0e037207 */ /* 0x000fca0002000000 */
[----:B------:R-:W-:-:S04]  /*18730*/  IMAD.IADD R3, R2, 0x1, R3 ;  /* 0x0000000102037824 */ /* 0x000fc800078e0203 */
[----:B------:R-:W-:-:S07]  /*18740*/  IMAD.MOV.U32 R13, RZ, RZ, R3 ;  /* 0x000000ffff0d7224 */ /* 0x000fce00078e0003 */
[----:B------:R-:W-:Y:S05]  /*18750*/  WARPSYNC.COLLECTIVE R15, `(.L_x_14249) ;  /* 0x000000000f087348 */ /* 0x000fea0003c00000 */
[----:B------:R0:W1:Y:S02]  /*18760*/  SHFL.UP P6, R14, R13, R12, R11 ;  /* 0x0400000c0d0e7389 */ /* 0x00006400000c000b */
[----:B01----:R-:W-:Y:S01]  /*18770*/  ENDCOLLECTIVE ;  /* 0x000000000000791b */ /* 0x003fe20003800000 */
.L_x_14249:
        /* <DEDUP_REMOVED lines=8> */
.L_x_14250:
[----:B------:R-:W-:Y:S05]  /*18800*/  BRA `(.L_x_14251) ;  /* 0xffffffb000e87947 */ /* 0x000fea000383ffff */
.L_x_14116:
        /* <DEDUP_REMOVED lines=8> */
.L_x_14253:
[----:B------:R-:W-:Y:S05]  /*18890*/  BSYNC B0 ;  /* 0x0000000000007941 */ /* 0x000fea0003800000 */
.L_x_14252:
        /* <DEDUP_REMOVED lines=8> */
.L_x_14254:
[----:B------:R-:W-:Y:S01]  /*18920*/  IMAD.MOV.U32 R12, RZ, RZ, 0x4 ;  /* 0x00000004ff0c7424 */ /* 0x000fe200078e00ff */
[----:B------:R-:W-:-:S05]  /*18930*/  SEL R2, R14, RZ, P2 ;  /* 0x000000ff0e027207 */ /* 0x000fca0001000000 */
[----:B------:R-:W-:-:S04]  /*18940*/  IMAD.IADD R2, R13, 0x1, R2 ;  /* 0x000000010d027824 */ /* 0x000fc800078e0202 */
[----:B------:R-:W-:-:S07]  /*18950*/  IMAD.MOV.U32 R13, RZ, RZ, R2 ;  /* 0x000000ffff0d7224 */ /* 0x000fce00078e0002 */
[----:B------:R-:W-:Y:S05]  /*18960*/  WARPSYNC.COLLECTIVE R15, `(.L_x_14255) ;  /* 0x000000000f087348 */ /* 0x000fea0003c00000 */
[----:B------:R0:W1:Y:S02]  /*18970*/  SHFL.UP P6, R14, R13, R12, R11 ;  /* 0x0400000c0d0e7389 */ /* 0x00006400000c000b */
[----:B01----:R-:W-:Y:S01]  /*18980*/  ENDCOLLECTIVE ;  /* 0x000000000000791b */ /* 0x003fe20003800000 */
.L_x_14255:
[----:B------:R-:W-:Y:S01]  /*18990*/  IMAD.MOV.U32 R12, RZ, RZ, 0x8 ;  /* 0x00000008ff0c7424 */ /* 0x000fe200078e00ff */
[----:B------:R-:W-:-:S05]  /*189a0*/  SEL R3, R14, RZ, P3 ;  /* 0x000000ff0e037207 */ /* 0x000fca0001800000 */
[----:B------:R-:W-:-:S04]  /*189b0*/  IMAD.IADD R3, R2, 0x1, R3 ;  /* 0x0000000102037824 */ /* 0x000fc800078e0203 */
[----:B------:R-:W-:-:S07]  /*189c0*/  IMAD.MOV.U32 R13, RZ, RZ, R3 ;  /* 0x000000ffff0d7224 */ /* 0x000fce00078e0003 */
[----:B------:R-:W-:Y:S05]  /*189d0*/  WARPSYNC.COLLECTIVE R15, `(.L_x_14256) ;  /* 0x000000000f087348 */ /* 0x000fea0003c00000 */
[----:B------:R0:W1:Y:S02]  /*189e0*/  SHFL.UP P6, R14, R13, R12, R11 ;  /* 0x0400000c0d0e7389 */ /* 0x00006400000c000b */
[----:B01----:R-:W-:Y:S01]  /*189f0*/  ENDCOLLECTIVE ;  /* 0x000000000000791b */ /* 0x003fe20003800000 */
.L_x_14256:
[----:B------:R-:W-:Y:S01]  /*18a00*/  IMAD.MOV.U32 R12, RZ, RZ, 0x10 ;  /* 0x00000010ff0c7424 */ /* 0x000fe200078e00ff */
[----:B------:R-:W-:-:S05]  /*18a10*/  SEL R4, R14, RZ, P4 ;  /* 0x000000ff0e047207 */ /* 0x000fca0002000000 */
[----:B------:R-:W-:-:S04]  /*18a20*/  IMAD.IADD R4, R3, 0x1, R4 ;  /* 0x0000000103047824 */ /* 0x000fc800078e0204 */
[----:B------:R-:W-:-:S07]  /*18a30*/  IMAD.MOV.U32 R13, RZ, RZ, R4 ;  /* 0x000000ffff0d7224 */ /* 0x000fce00078e0004 */
[----:B------:R-:W-:Y:S05]  /*18a40*/  WARPSYNC.COLLECTIVE R15, `(.L_x_14257) ;  /* 0x000000000f087348 */ /* 0x000fea0003c00000 */
[----:B------:R0:W1:Y:S02]  /*18a50*/  SHFL.UP P6, R14, R13, R12, R11 ;  /* 0x0400000c0d0e7389 */ /* 0x00006400000c000b */
[----:B01----:R-:W-:Y:S01]  /*18a60*/  ENDCOLLECTIVE ;  /* 0x000000000000791b */ /* 0x003fe20003800000 */
.L_x_14257:
        /* <DEDUP_REMOVED lines=8> */
.L_x_14258:
[----:B------:R-:W-:Y:S05]  /*18af0*/  BRA `(.L_x_14259) ;  /* 0xffffffb000c87947 */ /* 0x000fea000383ffff */
.L_x_14118:
[----:B------:R-:W-:Y:S01]  /*18b00*/  BSSY B0, `(.L_x_14260) ;  /* 0x0000006000007945 */ /* 0x000fe20003800000 */
[----:B------:R-:W-:Y:S01]  /*18b10*/  PLOP3.LUT P6, PT, P6, PT, PT, 0x8, 0x0 ;  /* 0x000000000000781c */ /* 0x000fe200037ce170 */
[----:B------:R-:W-:-:S12]  /*18b20*/  IMAD.MOV.U32 R15, RZ, RZ, -0x1 ;  /* 0xffffffffff0f7424 */ /* 0x000fd800078e00ff */
[----:B01----:R-:W-:Y:S05]  /*18b30*/  WARPSYNC.COLLECTIVE R15, `(.L_x_14261) ;  /* 0x000000000f087348 */ /* 0x003fea0003c00000 */
[----:B------:R-:W-:Y:S01]  /*18b40*/  VOTE.ANY R14, PT, P6 ;  /* 0x00000000000e7806 */ /* 0x000fe200030e0100 */
[----:B01----:R-:W-:Y:S06]  /*18b50*/  ENDCOLLECTIVE ;  /* 0x000000000000791b */ /* 0x003fec0003800000 */
.L_x_14261:
[----:B------:R-:W-:Y:S05]  /*18b60*/  BSYNC B0 ;  /* 0x0000000000007941 */ /* 0x000fea0003800000 */
.L_x_14260:
        /* <DEDUP_REMOVED lines=9> */
.L_x_14262:
[----:B------:R-:W-:Y:S01]  /*18c00*/  IMAD.MOV.U32 R17, RZ, RZ, R14 ;  /* 0x000000ffff117224 */ /* 0x000fe200078e000e */
[----:B------:R-:W-:Y:S06]  /*18c10*/  BRA `(.L_x_14263) ;  /* 0xffffffb000b87947 */ /* 0x000fec000383ffff */
.L_x_14120:
[----:B------:R-:W-:Y:S01]  /*18c20*/  BSSY B0, `(.L_x_14264) ;  /* 0x0000007000007945 */ /* 0x000fe20003800000 */
[----:B------:R-:W-:Y:S02]  /*18c30*/  IMAD.MOV.U32 R13, RZ, RZ, R3 ;  /* 0x000000ffff0d7224 */ /* 0x000fe400078e0003 */
[----:B------:R-:W-:Y:S02]  /*18c40*/  IMAD.MOV.U32 R11, RZ, RZ, 0x1f ;  /* 0x0000001fff0b7424 */ /* 0x000fe400078e00ff */
[----:B------:R-:W-:-:S07]  /*18c50*/  IMAD.MOV.U32 R15, RZ, RZ, -0x1 ;  /* 0xffffffffff0f7424 */ /* 0x000fce00078e00ff */
[----:B0123--:R-:W-:Y:S05]  /*18c60*/  WARPSYNC.COLLECTIVE R15, `(.L_x_14265) ;  /* 0x000000000f087348 */ /* 0x00ffea0003c00000 */
[----:B------:R4:W0:Y:S02]  /*18c70*/  SHFL.IDX P6, R14, R13, R12, R11 ;  /* 0x0000000c0d0e7389 */ /* 0x00082400000c000b */
[----:B01234-:R-:W-:Y:S01]  /*18c80*/  ENDCOLLECTIVE ;  /* 0x000000000000791b */ /* 0x01ffe20003800000 */
.L_x_14265:
[----:B------:R-:W-:Y:S05]  /*18c90*/  BSYNC B0 ;  /* 0x0000000000007941 */ /* 0x000fea0003800000 */
.L_x_14264:
[----:B------:R-:W-:Y:S05]  /*18ca0*/  BRA `(.L_x_14119) ;  /* 0xffffffb000b07947 */ /* 0x000fea000383ffff */
.L_x_14124:
[----:B0-----:R0:W3:Y:S02]  /*18cb0*/  SYNCS.PHASECHK.TRANS64.TRYWAIT P0, [R5+URZ+0x16820], R0 ;  /* 0x01682000050075a7 */ /* 0x0010e4000800017f */
[----:B---3--:R-:W-:Y:S05]  /*18cc0*/  @!P0 NANOSLEEP.SYNCS 0x989680 ;  /* 0x009896800000895d */ /* 0x008fea0003900000 */
[----:B------:R-:W3:Y:S02]  /*18cd0*/  @!P0 SYNCS.PHASECHK.TRANS64 P0, [R5+URZ+0x16820], R0 ;  /* 0x01682000050085a7 */ /* 0x000ee4000800007f */
[----:B---3--:R-:W-:Y:S05]  /*18ce0*/  @!P0 BRA `(.L_x_14124) ;  /* 0xfffffffc00f08947 */ /* 0x008fea000383ffff */
[----:B------:R-:W-:Y:S05]  /*18cf0*/  BRA `(.L_x_14266) ;  /* 0xffffffb800287947 */ /* 0x000fea000383ffff */
.L_x_14125:
        /* <DEDUP_REMOVED lines=11> */
.L_x_14268:
[----:B------:R-:W-:Y:S05]  /*18db0*/  BSYNC B0 ;  /* 0x0000000000007941 */ /* 0x000fea0003800000 */
.L_x_14267:
[----:B------:R-:W-:Y:S05]  /*18dc0*/  BRA `(.L_x_14269) ;  /* 0xffffffb800107947 */ /* 0x000fea000383ffff */
.L_x_14128:
[----:B------:R-:W-:Y:S01]  /*18dd0*/  BSSY B1, `(.L_x_14270) ;  /* 0x0000006000017945 */ /* 0x000fe20003800000 */
[----:B------:R-:W-:-:S07]  /*18de0*/  IMAD.MOV.U32 R15, RZ, RZ, -0x1 ;  /* 0xffffffffff0f7424 */ /* 0x000fce00078e00ff */
[----:B012---:R-:W-:Y:S05]  /*18df0*/  WARPSYNC.COLLECTIVE R15, `(.L_x_14271) ;  /* 0x000000000f0c7348 */ /* 0x007fea0003c00000 */
[----:B------:R-:W-:Y:S02]  /*18e00*/  ELECT P6, UR62, PT ;  /* 0x00000000003e782f */ /* 0x000fe400038c0000 */
[----:B------:R-:W-:Y:S01]  /*18e10*/  MOV R14, UR62 ;  /* 0x0000003e000e7c02 */ /* 0x000fe20008000f00 */
[----:B012---:R-:W-:Y:S10]  /*18e20*/  ENDCOLLECTIVE ;  /* 0x000000000000791b */ /* 0x007ff40003800000 */
.L_x_14271:
[----:B------:R-:W-:Y:S05]  /*18e30*/  BSYNC B1 ;  /* 0x0000000000017941 */ /* 0x000fea0003800000 */
.L_x_14270:
[----:B------:R-:W-:Y:S05]  /*18e40*/  BRA `(.L_x_14272) ;  /* 0xffffffb800087947 */ /* 0x000fea000383ffff */
.L_x_14130:
[----:B0-----:R0:W3:Y:S02]  /*18e50*/  SYNCS.PHASECHK.TRANS64.TRYWAIT P1, [R3+URZ+0x16840], R2 ;  /* 0x01684002030075a7 */ /* 0x0010e4000802017f */
[----:B---3--:R-:W-:Y:S05]  /*18e60*/  @!P1 NANOSLEEP.SYNCS 0x989680 ;  /* 0x009896800000995d */ /* 0x008fea0003900000 */
[----:B------:R-:W3:Y:S02]  /*18e70*/  @!P1 SYNCS.PHASECHK.TRANS64 P1, [R3+URZ+0x16840], R2 ;  /* 0x01684002030095a7 */ /* 0x000ee4000802007f */
[----:B---3--:R-:W-:Y:S05]  /*18e80*/  @!P1 BRA `(.L_x_14130) ;  /* 0xfffffffc00f09947 */ /* 0x008fea000383ffff */
[----:B------:R-:W-:Y:S05]  /*18e90*/  BRA `(.L_x_14273) ;  /* 0xffffffb800287947 */ /* 0x000fea000383ffff */
.L_x_14132:
[----:B---3--:R3:W4:Y:S02]  /*18ea0*/  SYNCS.PHASECHK.TRANS64.TRYWAIT P1, [R5+URZ+0x16840], R0 ;  /* 0x01684000050075a7 */ /* 0x008724000802017f */
[----:B----4-:R-:W-:Y:S05]  /*18eb0*/  @!P1 NANOSLEEP.SYNCS 0x989680 ;  /* 0x009896800000995d */ /* 0x010fea0003900000 */
[----:B------:R-:W4:Y:S02]  /*18ec0*/  @!P1 SYNCS.PHASECHK.TRANS64 P1, [R5+URZ+0x16840], R0 ;  /* 0x01684000050095a7 */ /* 0x000f24000802007f */
[----:B----4-:R-:W-:Y:S05]  /*18ed0*/  @!P1 BRA `(.L_x_14132) ;  /* 0xfffffffc00f09947 */ /* 0x010fea000383ffff */
[----:B------:R-:W-:Y:S05]  /*18ee0*/  BRA `(.L_x_14274) ;  /* 0xffffffb800347947 */ /* 0x000fea000383ffff */
.L_x_14134:
[----:B----4-:R4:W0:Y:S02]  /*18ef0*/  SYNCS.PHASECHK.TRANS64.TRYWAIT P1, [R3+URZ+0x16860], R2 ;  /* 0x01686002030075a7 */ /* 0x010824000802017f */
[----:B0-----:R-:W-:Y:S05]  /*18f00*/  @!P1 NANOSLEEP.SYNCS 0x989680 ;  /* 0x009896800000995d */ /* 0x001fea0003900000 */
[----:B------:R-:W0:Y:S02]  /*18f10*/  @!P1 SYNCS.PHASECHK.TRANS64 P1, [R3+URZ+0x16860], R2 ;  /* 0x01686002030095a7 */ /* 0x000e24000802007f */
[----:B0-----:R-:W-:Y:S05]  /*18f20*/  @!P1 BRA `(.L_x_14134) ;  /* 0xfffffffc00f09947 */ /* 0x001fea000383ffff */
[----:B------:R-:W-:Y:S05]  /*18f30*/  BRA `(.L_x_14275) ;  /* 0xffffffb800307947 */ /* 0x000fea000383ffff */
.L_x_14276:
        /* <DEDUP_REMOVED lines=12> */
.L_x_15876:


//--------------------- .text._ZN7cutlass13device_kernelIN5flash11enable_sm90INS1_16FlashAttnFwdSm90INS1_25CollectiveMainloopFwdSm90ILi2EN4cute5tupleIJNS5_1CILi1EEES8_S8_EEENS6_IJNS7_ILi192EEENS7_ILi128EEENS7_ILi64EEEEEELi64ENS_6half_tEfNS_4arch4Sm90ELb0ELb1ELb0ELb1ELb1ELb1ELb0ELb1ELb1ELb1ELb0ELb0EEENS1_21CollectiveEpilogueFwdINS6_IJSA_SC_SB_EEES9_SE_SG_Li384ELb1ELb1ELb0ELb0EEENS1_36VarlenDynamicPersistentTileSchedulerILi192ELi128ELi384ELi128ELb0ELb1ELb1ELb1ELb0ELb1EEEEEEEEEvNT_6ParamsE --------------------------
	.section	.text._ZN7cutlass13device_kernelIN5flash11enable_sm90INS1_16FlashAttnFwdSm90INS1_25CollectiveMainloopFwdSm90ILi2EN4cute5tupleIJNS5_1CILi1EEES8_S8_EEENS6_IJNS7_ILi192EEENS7_ILi128EEENS7_ILi64EEEEEELi64ENS_6half_tEfNS_4arch4Sm90ELb0ELb1ELb0ELb1ELb1ELb1ELb0ELb1ELb1ELb1ELb0ELb0EEENS1_21CollectiveEpilogueFwdINS6_IJSA_SC_SB_EEES9_SE_SG_Li384ELb1ELb1ELb0ELb0EEENS1_36VarlenDynamicPersistentTileSchedulerILi192ELi128ELi384ELi128ELb0ELb1ELb1ELb1ELb0ELb1EEEEEEEEEvNT_6ParamsE,"ax",@progbits
	.align	128
.text._ZN7cutlass13device_kernelIN5flash11enable_sm90INS1_16FlashAttnFwdSm90INS1_25CollectiveMainloopFwdSm90ILi2EN4cute5tupleIJNS5_1CILi1EEES8_S8_EEENS6_IJNS7_ILi192EEENS7_ILi128EEENS7_ILi64EEEEEELi64ENS_6half_tEfNS_4arch4Sm90ELb0ELb1ELb0ELb1ELb1ELb1ELb0ELb1ELb1ELb1ELb0ELb0EEENS1_21CollectiveEpilogueFwdINS6_IJSA_SC_SB_EEES9_SE_SG_Li384ELb1ELb1ELb0ELb0EEENS1_36VarlenDynamicPersistentTileSchedulerILi192ELi128ELi384ELi128ELb0ELb1ELb1ELb1ELb0ELb1EEEEEEEEEvNT_6ParamsE:
        .type           _ZN7cutlass13device_kernelIN5flash11enable_sm90INS1_16FlashAttnFwdSm90INS1_25CollectiveMainloopFwdSm90ILi2EN4cute5tupleIJNS5_1CILi1EEES8_S8_EEENS6_IJNS7_ILi192EEENS7_ILi128EEENS7_ILi64EEEEEELi64ENS_6half_tEfNS_4arch4Sm90ELb0ELb1ELb0ELb1ELb1ELb1ELb0ELb1ELb1ELb1ELb0ELb0EEENS1_21CollectiveEpilogueFwdINS6_IJSA_SC_SB_EEES9_SE_SG_Li384ELb1ELb1ELb0ELb0EEENS1_36VarlenDynamicPersistentTileSchedulerILi192ELi128ELi384ELi128ELb0ELb1ELb1ELb1ELb0ELb1EEEEEEEEEvNT_6ParamsE,@function
        .size           _ZN7cutlass13device_kernelIN5flash11enable_sm90INS1_16FlashAttnFwdSm90INS1_25CollectiveMainloopFwdSm90ILi2EN4cute5tupleIJNS5_1CILi1EEES8_S8_EEENS6_IJNS7_ILi192EEENS7_ILi128EEENS7_ILi64EEEEEELi64ENS_6half_tEfNS_4arch4Sm90ELb0ELb1ELb0ELb1ELb1ELb1ELb0ELb1ELb1ELb1ELb0ELb0EEENS1_21CollectiveEpilogueFwdINS6_IJSA_SC_SB_EEES9_SE_SG_Li384ELb1ELb1ELb0ELb0EEENS1_36VarlenDynamicPersistentTileSchedulerILi192ELi128ELi384ELi128ELb0ELb1ELb1ELb1ELb0ELb1EEEEEEEEEvNT_6ParamsE,(.L_x_15877 - _ZN7cutlass13device_kernelIN5flash11enable_sm90INS1_16FlashAttnFwdSm90INS1_25CollectiveMainloopFwdSm90ILi2EN4cute5tupleIJNS5_1CILi1EEES8_S8_EEENS6_IJNS7_ILi192EEENS7_ILi128EEENS7_ILi64EEEEEELi64ENS_6half_tEfNS_4arch4Sm90ELb0ELb1ELb0ELb1ELb1ELb1ELb0ELb1ELb1ELb1ELb0ELb0EEENS1_21CollectiveEpilogueFwdINS6_IJSA_SC_SB_EEES9_SE_SG_Li384ELb1ELb1ELb0ELb0EEENS1_36VarlenDynamicPersistentTileSchedulerILi192ELi128ELi384ELi128ELb0ELb1ELb1ELb1ELb0ELb1EEEEEEEEEvNT_6ParamsE)
        .other          _ZN7cutlass13device_kernelIN5flash11enable_sm90INS1_16FlashAttnFwdSm90INS1_25CollectiveMainloopFwdSm90ILi2EN4cute5tupleIJNS5_1CILi1EEES8_S8_EEENS6_IJNS7_ILi192EEENS7_ILi128EEENS7_ILi64EEEEEELi64ENS_6half_tEfNS_4arch4Sm90ELb0ELb1ELb0ELb1ELb1ELb1ELb0ELb1ELb1ELb1ELb0ELb0EEENS1_21CollectiveEpilogueFwdINS6_IJSA_SC_SB_EEES9_SE_SG_Li384ELb1ELb1ELb0ELb0EEENS1_36VarlenDynamicPersistentTileSchedulerILi192ELi128ELi384ELi128ELb0ELb1ELb1ELb1ELb0ELb1EEEEEEEEEvNT_6ParamsE,@"STO_CUDA_ENTRY STV_DEFAULT"
_ZN7cutlass13device_kernelIN5flash11enable_sm90INS1_16FlashAttnFwdSm90INS1_25CollectiveMainloopFwdSm90ILi2EN4cute5tupleIJNS5_1CILi1EEES8_S8_EEENS6_IJNS7_ILi192EEENS7_ILi128EEENS7_ILi64EEEEEELi64ENS_6half_tEfNS_4arch4Sm90ELb0ELb1ELb0ELb1ELb1ELb1ELb0ELb1ELb1ELb1ELb0ELb0EEENS1_21CollectiveEpilogueFwdINS6_IJSA_SC_SB_EEES9_SE_SG_Li384ELb1ELb1ELb0ELb0EEENS1_36VarlenDynamicPersistentTileSchedulerILi192ELi128ELi384ELi128ELb0ELb1ELb1ELb1ELb0ELb1EEEEEEEEEvNT_6ParamsE:
        /* <DEDUP_REMOVED lines=18> */
.L_x_14278:
[----:B------:R-:W-:Y:S05]  /*0120*/  BSYNC B0 ;  /* 0x0000000000007941 */ /* 0x000fea0003800000 */
.L_x_14277:
        /* <DEDUP_REMOVED lines=41> */
.L_x_14279:
        /* <DEDUP_REMOVED lines=22> */
.L_x_14280:
        /* <DEDUP_REMOVED lines=18> */
.L_x_14281:
        /* <DEDUP_REMOVED lines=22> */
.L_x_14282:
        /* <DEDUP_REMOVED lines=22> */
.L_x_14283:
        /* <DEDUP_REMOVED lines=8> */
.L_x_14286:
        /* <DEDUP_REMOVED lines=22> */
[----:B------:R-:W-:Y:S01]  /*0ae0*/  IMAD.MOV.U32 R23, RZ, RZ, RZ ;  /* 0x000000ffff177224 */ /* 0x000fe200078e00ff */
[----:B------:R-:W-:Y:S01]  /*0af0*/  ULOP3.LUT UR39, UR37, 0x1, URZ, 0xfc, !UPT ;  /* 0x0000000125277892 */ /* 0x000fe2000f8efc3f */
[----:B------:R-:W-:Y:S01]  /*0b00*/  IMAD.MOV.U32 R154, RZ, RZ, RZ ;  /* 0x000000ffff9a7224 */ /* 0x000fe200078e00ff */
[----:B------:R-:W-:Y:S01]  /*0b10*/  UMOV UR36, URZ ;  /* 0x0000003f00247c82 */ /* 0x000fe20008000000 */
[----:B------:R-:W-:Y:S02]  /*0b20*/  IMAD.MOV.U32 R19, RZ, RZ, RZ ;  /* 0x000000ffff137224 */ /* 0x000fe400078e00ff */
[----:B0-----:R-:W-:-:S05]  /*0b30*/  VIADD R13, R0, 0xffffff80 ;  /* 0xffffff80000d7836 */ /* 0x001fca0000000000 */
[----:B------:R-:W-:-:S04]  /*0b40*/  SHF.R.S32.HI R0, RZ, 0x1f, R13 ;  /* 0x0000001fff007819 */ /* 0x000fc8000001140d */
[CC--:B------:R-:W-:Y:S02]  /*0b50*/  LEA.HI R3, R0.reuse, R13.reuse, RZ, 0x7 ;  /* 0x0000000d00037211 */ /* 0x0c0fe400078f38ff */
[CC--:B------:R-:W-:Y:S02]  /*0b60*/  LEA.HI R5, R0.reuse, R13.reuse, RZ, 0x5 ;  /* 0x0000000d00057211 */ /* 0x0c0fe400078f28ff */
[----:B------:R-:W-:Y:S02]  /*0b70*/  LOP3.LUT R4, R3, 0xffffff80, RZ, 0xc0, !PT ;  /* 0xffffff8003047812 */ /* 0x000fe400078ec0ff */
[----:B------:R-:W-:Y:S02]  /*0b80*/  SHF.R.S32.HI R12, RZ, 0x7, R3 ;  /* 0x00000007ff0c7819 */ /* 0x000fe40000011403 */
[----:B------:R-:W-:Y:S01]  /*0b90*/  SHF.R.S32.HI R14, RZ, 0x5, R5 ;  /* 0x00000005ff0e7819 */ /* 0x000fe20000011405 */
[----:B------:R-:W-:Y:S01]  /*0ba0*/  IMAD.IADD R11, R13, 0x1, -R4 ;  /* 0x000000010d0b7824 */ /* 0x000fe200078e0a04 */
[----:B------:R-:W-:Y:S01]  /*0bb0*/  LEA.HI R4, R0, R13, RZ, 0x4 ;  /* 0x0000000d00047211 */ /* 0x000fe200078f20ff */
[----:B------:R-:W-:-:S03]  /*0bc0*/  IMAD.HI R5, R12, 0x55555556, RZ ;  /* 0x555555560c057827 */ /* 0x000fc600078e02ff */
[----:B------:R-:W-:Y:S02]  /*0bd0*/  SHF.R.S32.HI R6, RZ, 0x1f, R11 ;  /* 0x0000001fff067819 */ /* 0x000fe4000001140b */
[----:B------:R-:W-:Y:S02]  /*0be0*/  SHF.R.S32.HI R7, RZ, 0x4, R4 ;  /* 0x00000004ff077819 */ /* 0x000fe40000011404 */
[----:B------:R-:W-:Y:S02]  /*0bf0*/  LEA.HI R8, R6, R11, RZ, 0x2 ;  /* 0x0000000b06087211 */ /* 0x000fe400078f10ff */
[C---:B------:R-:W-:Y:S02]  /*0c00*/  LOP3.LUT R3, R4.reuse, 0x3fffff0, RZ, 0xc0, !PT ;  /* 0x03fffff004037812 */ /* 0x040fe400078ec0ff */
[--C-:B------:R-:W-:Y:S02]  /*0c10*/  SHF.R.S32.HI R9, RZ, 0x2, R8.reuse ;  /* 0x00000002ff097819 */ /* 0x100fe40000011408 */
[----:B------:R-:W-:Y:S01]  /*0c20*/  SHF.R.S32.HI R10, RZ, 0x1f, R8 ;  /* 0x0000001fff0a7819 */ /* 0x000fe20000011408 */
[----:B------:R-:W-:Y:S01]  /*0c30*/  IMAD.IADD R3, R13, 0x1, -R3 ;  /* 0x000000010d037824 */ /* 0x000fe200078e0a03 */
[----:B------:R-:W-:-:S02]  /*0c40*/  LEA.HI R4, R4, R7, RZ, 0x1 ;  /* 0x0000000704047211 */ /* 0x000fc400078f08ff */
[----:B------:R-:W-:Y:S01]  /*0c50*/  LEA.HI R10, R10, R9, RZ, 0x3 ;  /* 0x000000090a0a7211 */ /* 0x000fe200078f18ff */
[----:B------:R-:W-:Y:S01]  /*0c60*/  IMAD R3, R14, 0x10, R3 ;  /* 0x000000100e037824 */ /* 0x000fe200078e0203 */
[----:B------:R-:W-:Y:S02]  /*0c70*/  LOP3.LUT R4, R4, 0x1ffffffe, RZ, 0xc0, !PT ;  /* 0x1ffffffe04047812 */ /* 0x000fe400078ec0ff */
[----:B------:R-:W-:Y:S02]  /*0c80*/  LOP3.LUT R10, R10, 0xfffffff8, RZ, 0xc0, !PT ;  /* 0xfffffff80a0a7812 */ /* 0x000fe400078ec0ff */
[----:B------:R-:W-:Y:S01]  /*0c90*/  LEA.HI R6, R6, R11, RZ, 0x5 ;  /* 0x0000000b06067211 */ /* 0x000fe200078f28ff */
[----:B------:R-:W-:Y:S01]  /*0ca0*/  IMAD.IADD R4, R7, 0x1, -R4 ;  /* 0x0000000107047824 */ /* 0x000fe200078e0a04 */
[----:B------:R-:W-:Y:S01]  /*0cb0*/  LEA.HI R5, R5, R5, RZ, 0x1 ;  /* 0x0000000505057211 */ /* 0x000fe200078f08ff */
[----:B------:R-:W-:Y:S01]  /*0cc0*/  IMAD.IADD R9, R9, 0x1, -R10 ;  /* 0x0000000109097824 */ /* 0x000fe200078e0a0a */
[----:B------:R-:W-:Y:S01]  /*0cd0*/  SHF.R.S32.HI R6, RZ, 0x5, R6 ;  /* 0x00000005ff067819 */ /* 0x000fe20000011406 */
[----:B------:R-:W-:Y:S01]  /*0ce0*/  IMAD R7, R3, 0x8, R4 ;  /* 0x0000000803077824 */ /* 0x000fe200078e0204 */
[CC--:B------:R-:W-:Y:S01]  /*0cf0*/  LEA.HI R3, R0.reuse, R13.reuse, RZ, 0x2 ;  /* 0x0000000d00037211 */ /* 0x0c0fe200078f10ff */
[----:B------:R-:W-:Y:S01]  /*0d00*/  IMAD R5, R5, -0x3, R12 ;  /* 0xfffffffd05057824 */ /* 0x000fe200078e020c */
[----:B------:R-:W-:Y:S01]  /*0d10*/  LEA.HI R4, R0, R13, RZ, 0x3 ;  /* 0x0000000d00047211 */ /* 0x000fe200078f18ff */
[----:B------:R-:W-:Y:S01]  /*0d20*/  IMAD R6, R6, 0x10, R9 ;  /* 0x0000001006067824 */ /* 0x000fe200078e0209 */
[----:B------:R-:W-:-:S02]  /*0d30*/  SHF.R.S32.HI R157, RZ, 0x2, R3 ;  /* 0x00000002ff9d7819 */ /* 0x000fc40000011403 */
[----:B------:R-:W-:Y:S01]  /*0d40*/  SHF.R.S32.HI R0, RZ, 0x1f, R3 ;  /* 0x0000001fff007819 */ /* 0x000fe20000011403 */
[----:B------:R-:W-:Y:S01]  /*0d50*/  IMAD R10, R5, 0x40, R6 ;  /* 0x00000040050a7824 */ /* 0x000fe200078e0206 */
[----:B------:R-:W-:Y:S01]  /*0d60*/  SHF.R.S32.HI R5, RZ, 0x3, R4 ;  /* 0x00000003ff057819 */ /* 0x000fe20000011404 */
[----:B------:R-:W-:Y:S01]  /*0d70*/  VIADD R12, R157, 0x60 ;  /* 0x000000609d0c7836 */ /* 0x000fe20000000000 */
[----:B------:R-:W-:Y:S02]  /*0d80*/  LOP3.LUT R4, R4, 0xfffffff8, RZ, 0xc0, !PT ;  /* 0xfffffff804047812 */ /* 0x000fe400078ec0ff */
[----:B------:R-:W-:Y:S01]  /*0d90*/  LEA.HI R0, R0, R157, RZ, 0x3 ;  /* 0x0000009d00007211 */ /* 0x000fe200078f18ff */
[----:B------:R-:W-:Y:S01]  /*0da0*/  STL [R1+0x5c], R10 ;  /* 0x00005c0a01007387 */ /* 0x000fe20000100800 */
[----:B------:R-:W-:Y:S01]  /*0db0*/  LOP3.LUT R3, R3, 0xfffffffc, RZ, 0xc0, !PT ;  /* 0xfffffffc03037812 */ /* 0x000fe200078ec0ff */
[----:B------:R-:W-:Y:S01]  /*0dc0*/  IMAD.IADD R6, R13, 0x1, -R4 ;  /* 0x000000010d067824 */ /* 0x000fe200078e0a04 */
[----:B------:R-:W-:Y:S01]  /*0dd0*/  LOP3.LUT R0, R0, 0xfffffff8, RZ, 0xc0, !PT ;  /* 0xfffffff800007812 */ /* 0x000fe200078ec0ff */
[----:B------:R-:W-:Y:S01]  /*0de0*/  IMAD.SHL.U32 R4, R12, 0x40, RZ ;  /* 0x000000400c047824 */ /* 0x000fe200078e00ff */
[----:B------:R-:W-:Y:S01]  /*0df0*/  SHF.R.S32.HI R5, RZ, 0x1f, R12 ;  /* 0x0000001fff057819 */ /* 0x000fe2000001140c */
[----:B------:R-:W-:Y:S01]  /*0e00*/  IMAD.SHL.U32 R6, R6, 0x8, RZ ;  /* 0x0000000806067824 */ /* 0x000fe200078e00ff */
[----:B------:R-:W-:Y:S01]  /*0e10*/  STL [R1+0x8], RZ ;  /* 0x000008ff01007387 */ /* 0x000fe20000100800 */
[----:B------:R-:W-:Y:S01]  /*0e20*/  IMAD.IADD R0, R157, 0x1, -R0 ;  /* 0x000000019d007824 */ /* 0x000fe200078e0a00 */
[----:B------:R-:W-:Y:S01]  /*0e30*/  LEA.HI R5, R5, R12, RZ, 0x3 ;  /* 0x0000000c05057211 */ /* 0x000fe200078f18ff */
[----:B------:R-:W-:Y:S01]  /*0e40*/  IMAD.IADD R9, R13, 0x1, -R3 ;  /* 0x000000010d097824 */ /* 0x000fe200078e0a03 */
[----:B------:R-:W-:Y:S01]  /*0e50*/  STL [R1+0x50], R6 ;  /* 0x0000500601007387 */ /* 0x000fe20000100800 */
[----:B------:R-:W-:-:S02]  /*0e60*/  LOP3.LUT R8, R8, 0x7ffffffc, RZ, 0xc0, !PT ;  /* 0x7ffffffc08087812 */ /* 0x000fc400078ec0ff */
[C---:B------:R-:W-:Y:S01]  /*0e70*/  IMAD.SHL.U32 R152, R9.reuse, 0x4, RZ ;  /* 0x0000000409987824 */ /* 0x040fe200078e00ff */
[----:B------:R0:W-:Y:S01]  /*0e80*/  STL [R1+0x40], R0 ;  /* 0x0000400001007387 */ /* 0x0001e20000100800 */
[----:B------:R-:W-:Y:S01]  /*0e90*/  LEA.HI R3, R9, R9, RZ, 0x1 ;  /* 0x0000000909037211 */ /* 0x000fe200078f08ff */
[----:B------:R-:W-:Y:S02]  /*0ea0*/  IMAD.SHL.U32 R5, R5, 0x40, RZ ;  /* 0x0000004005057824 */ /* 0x000fe400078e00ff */
[----:B------:R-:W-:Y:S01]  /*0eb0*/  IMAD.SHL.U32 R16, R9, 0x8, RZ ;  /* 0x0000000809107824 */ /* 0x000fe200078e00ff */
[----:B------:R-:W-:Y:S02]  /*0ec0*/  LOP3.LUT R3, R3, 0x1ffffffe, RZ, 0xc0, !PT ;  /* 0x1ffffffe03037812 */ /* 0x000fe400078ec0ff */
[----:B------:R-:W-:Y:S01]  /*0ed0*/  LOP3.LUT R5, R5, 0xfffffe00, RZ, 0xc0, !PT ;  /* 0xfffffe0005057812 */ /* 0x000fe200078ec0ff */
[----:B------:R-:W-:Y:S01]  /*0ee0*/  VIADD R18, R16, 0x20 ;  /* 0x0000002010127836 */ /* 0x000fe20000000000 */
[----:B------:R-:W-:Y:S01]  /*0ef0*/  SHF.R.S32.HI R17, RZ, 0x1f, R16 ;  /* 0x0000001fff117819 */ /* 0x000fe20000011410 */
[----:B------:R-:W-:Y:S01]  /*0f00*/  IMAD.IADD R3, R9, 0x1, -R3 ;  /* 0x0000000109037824 */ /* 0x000fe200078e0a03 */
[----:B0-----:R-:W-:-:S02]  /*0f10*/  LOP3.LUT R0, R4, 0x1c0, RZ, 0xc0, !PT ;  /* 0x000001c004007812 */ /* 0x001fc400078ec0ff */
[----:B------:R-:W-:Y:S02]  /*0f20*/  SHF.R.S32.HI R4, RZ, 0x1f, R6 ;  /* 0x0000001fff047819 */ /* 0x000fe40000011406 */
[----:B------:R-:W-:Y:S02]  /*0f30*/  SHF.R.U32.HI R6, RZ, 0x3, R0 ;  /* 0x00000003ff067819 */ /* 0x000fe40000011600 */
[----:B------:R-:W-:Y:S01]  /*0f40*/  LOP3.LUT R0, R0, 0x38, R16, 0xf8, !PT ;  /* 0x0000003800007812 */ /* 0x000fe200078ef810 */
[----:B------:R0:W-:Y:S01]  /*0f50*/  STL [R1+0x64], R4 ;  /* 0x0000640401007387 */ /* 0x0001e20000100800 */
[----:B------:R-:W-:Y:S01]  /*0f60*/  SHF.R.S32.HI R9, RZ, 0x1f, R18 ;  /* 0x0000001fff097819 */ /* 0x000fe20000011412 */
[----:B0-----:R-:W-:-:S05]  /*0f70*/  VIADD R4, R152, 0x10 ;  /* 0x0000001098047836 */ /* 0x001fca0000000000 */
[----:B------:R0:W-:Y:S04]  /*0f80*/  STL [R1+0xc], R4 ;  /* 0x00000c0401007387 */ /* 0x0001e80000100800 */
[----:B------:R1:W-:Y:S04]  /*0f90*/  STL [R1+0x44], R5 ;  /* 0x0000440501007387 */ /* 0x0003e80000100800 */
[----:B------:R-:W-:Y:S01]  /*0fa0*/  STL [R1+0x4], R9 ;  /* 0x0000040901007387 */ /* 0x000fe20000100800 */
[----:B0-----:R-:W-:Y:S02]  /*0fb0*/  SHF.R.S32.HI R4, RZ, 0x1f, R4 ;  /* 0x0000001fff047819 */ /* 0x001fe40000011404 */
[----:B-1----:R-:W-:Y:S01]  /*0fc0*/  LOP3.LUT R5, R5, R0, R6, 0xf6, !PT ;  /* 0x0000000005057212 */ /* 0x002fe200078ef606 */
[----:B------:R-:W-:Y:S01]  /*0fd0*/  IMAD.SHL.U32 R6, R7, 0x8, RZ ;  /* 0x0000000807067824 */ /* 0x000fe200078e00ff */
[----:B------:R-:W-:Y:S01]  /*0fe0*/  IADD3 R0, R11, -R8, RZ ;  /* 0x800000080b007210 */ /* 0x000fe20007ffe0ff */
[----:B------:R0:W-:Y:S04]  /*0ff0*/  STL [R1+0x54], R4 ;  /* 0x0000540401007387 */ /* 0x0001e80000100800 */
[----:B------:R1:W-:Y:S04]  /*1000*/  STL [R1], R0 ;  /* 0x0000000001007387 */ /* 0x0003e80000100800 */
[----:B------:R2:W-:Y:S01]  /*1010*/  STL [R1+0x60], R6 ;  /* 0x0000600601007387 */ /* 0x0005e20000100800 */
[----:B0-----:R-:W-:-:S02]  /*1020*/  IMAD R4, R5, 0x2, R2 ;  /* 0x0000000205047824 */ /* 0x001fc400078e0202 */
[----:B-1----:R-:W-:-:S03]  /*1030*/  IMAD R0, R3, 0x8, R10 ;  /* 0x0000000803007824 */ /* 0x002fc600078e020a */
[----:B------:R2:W-:Y:S04]  /*1040*/  STL [R1+0x58], R4 ;  /* 0x0000580401007387 */ /* 0x0005e80000100800 */
[----:B------:R2:W-:Y:S02]  /*1050*/  STL [R1+0x30], R0 ;  /* 0x0000300001007387 */ /* 0x0005e40000100800 */
.L_x_14493:
[----:B------:R-:W-:Y:S05]  /*1060*/  YIELD ;  /* 0x0000000000007946 */ /* 0x000fea0003800000 */
[----:B------:R-:W-:Y:S01]  /*1070*/  ULDC.64 UR4, c[0x0][0xa28] ;  /* 0x00028a0000047ab9 */ /* 0x000fe20000000a00 */
[----:B0-2--5:R-:W0:Y:S01]  /*1080*/  LDC.64 R6, c[0x0][0xa08] ;  /* 0x00028200ff067b82 */ /* 0x025e220000000a00 */
        /* <DEDUP_REMOVED lines=11> */
[----:B0--3--:R-:W-:-:S06]  /*1140*/  IMAD.WIDE R10, R31, 0x4, R6 ;  /* 0x000000041f0a7825 */ /* 0x009fcc00078e0206 */
[----:B------:R-:W0:Y:S01]  /*1150*/  @P2 LDC.64 R8, c[0x0][0xa18] ;  /* 0x00028600ff082b82 */ /* 0x000e220000000a00 */
[----:B------:R-:W-:Y:S02]  /*1160*/  ULDC UR4, c[0x0][0x288] ;  /* 0x0000a20000047ab9 */ /* 0x000fe40000000800 */
[----:B------:R-:W-:Y:S01]  /*1170*/  IMAD.U32 R155, RZ, RZ, UR4 ;  /* 0x00000004ff9b7e24 */ /* 0x000fe2000f8e00ff */
[----:B------:R-:W-:Y:S02]  /*1180*/  ULDC.64 UR4, c[0x0][0x418] ;  /* 0x0001060000047ab9 */ /* 0x000fe40000000a00 */
[----:B------:R2:W5:Y:S01]  /*1190*/  @P0 LDG.E R68, desc[UR42][R10.64] ;  /* 0x0000002a0a440981 */ /* 0x000562000c1e1900 */
        /* <DEDUP_REMOVED lines=23> */
.L_x_14288:
        /* <DEDUP_REMOVED lines=10> */
.L_x_14289:
[----:B------:R-:W-:Y:S05]  /*13b0*/  @!P0 BRA `(.L_x_14290) ;  /* 0x00000000000c8947 */ /* 0x000fea0003800000 */
[----:B------:R-:W2:Y:S04]  /*13c0*/  LDG.E R4, desc[UR42][R10.64] ;  /* 0x0000002a0a047981 */ /* 0x000ea8000c1e1900 */
[----:B------:R-:W2:Y:S02]  /*13d0*/  LDG.E R33, desc[UR42][R10.64+0x4] ;  /* 0x0000042a0a217981 */ /* 0x000ea4000c1e1900 */
[----:B--2---:R-:W-:-:S07]  /*13e0*/  IMAD.IADD R33, R33, 0x1, -R4 ;  /* 0x0000000121217824 */ /* 0x004fce00078e0a04 */
.L_x_14290:
        /* <DEDUP_REMOVED lines=48> */
.L_x_14293:
[----:B------:R-:W-:-:S13]  /*16f0*/  ISETP.NE.AND P0, PT, R5, 0x1, PT ;  /* 0x000000010500780c */ /* 0x000fda0003f05270 */
[----:B------:R-:W0:Y:S02]  /*1700*/  @P0 LDC.64 R6, c[0x0][0x9e8] ;  /* 0x00027a00ff060b82 */ /* 0x000e240000000a00 */
[----:B0-----:R-:W-:-:S05]  /*1710*/  @P0 IMAD.HI.U32 R6, R0, R6, RZ ;  /* 0x0000000600060227 */ /* 0x001fca00078e00ff */
[----:B------:R-:W-:-:S07]  /*1720*/  @P0 SHF.R.U32.HI R0, RZ, R7, R6 ;  /* 0x00000007ff000219 */ /* 0x000fce0000011606 */
.L_x_14294:
[----:B------:R-:W-:Y:S05]  /*1730*/  BSYNC B0 ;  /* 0x0000000000007941 */ /* 0x000fea0003800000 */
.L_x_14292:
[----:B------:R-:W-:-:S05]  /*1740*/  IMAD R3, R0, R5, R5 ;  /* 0x0000000500037224 */ /* 0x000fca00078e0205 */
[----:B------:R-:W-:-:S07]  /*1750*/  VIMNMX R4, R4, R3, PT ;  /* 0x0000000304047248 */ /* 0x000fce0003fe0100 */
.L_x_14291:
        /* <DEDUP_REMOVED lines=20> */
.L_x_14297:
[----:B------:R-:W-:-:S13]  /*18a0*/  ISETP.NE.AND P0, PT, R5, 0x1, PT ;  /* 0x000000010500780c */ /* 0x000fda0003f05270 */
[----:B------:R-:W0:Y:S02]  /*18b0*/  @P0 LDC.64 R6, c[0x0][0x9e8] ;  /* 0x00027a00ff060b82 */ /* 0x000e240000000a00 */
[----:B0-----:R-:W-:-:S05]  /*18c0*/  @P0 IMAD.HI.U32 R6, R0, R6, RZ ;  /* 0x0000000600060227 */ /* 0x001fca00078e00ff */
[----:B------:R-:W-:-:S07]  /*18d0*/  @P0 SHF.R.U32.HI R0, RZ, R7, R6 ;  /* 0x00000007ff000219 */ /* 0x000fce0000011606 */
.L_x_14298:
[----:B------:R-:W-:Y:S05]  /*18e0*/  BSYNC B0 ;  /* 0x0000000000007941 */ /* 0x000fea0003800000 */
.L_x_14296:
[----:B------:R-:W-:-:S05]  /*18f0*/  IMAD R0, R0, R5, RZ ;  /* 0x0000000500007224 */ /* 0x000fca00078e02ff */
[----:B------:R-:W-:-:S07]  /*1900*/  VIMNMX R3, R3, R0, !PT ;  /* 0x0000000003037248 */ /* 0x000fce0007fe0100 */
.L_x_14295:
        /* <DEDUP_REMOVED lines=8> */
[----:B------:R-:W-:Y:S02]  /*1990*/  VIMNMX R0, R79, R0, PT ;  /* 0x000000004f007248 */ /* 0x000fe40003fe0100 */
[----:B------:R-:W-:-:S03]  /*19a0*/  LEA R3, R3, -R13, 0x7 ;  /* 0x8000000d03037211 */ /* 0x000fc600078e38ff */
[----:B------:R-:W-:Y:S01]  /*19b0*/  IMAD R5, R0, 0x80, -R13 ;  /* 0x0000008000057824 */ /* 0x000fe200078e0a0d */
[----:B------:R-:W-:-:S04]  /*19c0*/  VIMNMX R3, RZ, R3, !PT ;  /* 0x00000003ff037248 */ /* 0x000fc80007fe0100 */
        /* <DEDUP_REMOVED lines=31> */
.L_x_14301:
[----:B------:R-:W-:Y:S05]  /*1bc0*/  BSYNC B6 ;  /* 0x0000000000067941 */ /* 0x000fea0003800000 */
.L_x_14300:
        /* <DEDUP_REMOVED lines=20> */
.L_x_14303:
[----:B------:R-:W-:Y:S05]  /*1d10*/  BSYNC B6 ;  /* 0x0000000000067941 */ /* 0x000fea0003800000 */
.L_x_14302:
[----:B------:R-:W-:Y:S01]  /*1d20*/  ULDC.64 UR4, c[0x0][0x9f8] ;  /* 0x00027e0000047ab9 */ /* 0x000fe20000000a00 */
[----:B------:R-:W2:Y:S01]  /*1d30*/  LDL R34, [R1+0x40] ;  /* 0x0000400001227983 */ /* 0x000ea20000100800 */
[----:B------:R-:W-:Y:S01]  /*1d40*/  ISETP.NE.U32.AND P0, PT, RZ, UR4, PT ;  /* 0x00000004ff007c0c */ /* 0x000fe2000bf05070 */
[----:B------:R-:W-:Y:S01]  /*1d50*/  IMAD.MOV.U32 R69, RZ, RZ, R31 ;  /* 0x000000ffff457224 */ /* 0x000fe200078e001f */
[----:B------:R-:W0:Y:S01]  /*1d60*/  LDC.64 R66, c[0x0][0x3f8] ;  /* 0x0000fe00ff427b82 */ /* 0x000e220000000a00 */
[----:B------:R-:W3:Y:S01]  /*1d70*/  LDL R32, [R1+0x44] ;  /* 0x0000440001207983 */ /* 0x000ee20000100800 */
[----:B------:R-:W-:-:S06]  /*1d80*/  ISETP.NE.AND.EX P0, PT, RZ, UR5, PT, P0 ;  /* 0x00000005ff007c0c */ /* 0x000fcc000bf05300 */
[----:B------:R-:W1:Y:S08]  /*1d90*/  LDC.64 R4, c[0x0][0x408] ;  /* 0x00010200ff047b82 */ /* 0x000e700000000a00 */
[----:B------:R-:W4:Y:S02]  /*1da0*/  @P0 LDC.64 R6, c[0x0][0x9f8] ;  /* 0x00027e00ff060b82 */ /* 0x000f240000000a00 */
[----:B----4-:R-:W-:Y:S01]  /*1db0*/  @P0 IMAD.WIDE R6, R31, 0x4, R6 ;  /* 0x000000041f060825 */ /* 0x010fe200078e0206 */
[----:B------:R-:W4:Y:S05]  /*1dc0*/  S2R R20, SR_TID.X ;  /* 0x0000000000147919 */ /* 0x000f2a0000002100 */
[----:B------:R-:W4:Y:S01]  /*1dd0*/  LDC R31, c[0x0][0x3f4] ;  /* 0x0000fd00ff1f7b82 */ /* 0x000f220000000800 */
[----:B------:R1:W3:Y:S01]  /*1de0*/  @P0 LDG.E R69, desc[UR42][R6.64] ;  /* 0x0000002a06450981 */ /* 0x0002e2000c1e1900 */
[----:B------:R-:W-:Y:S01]  /*1df0*/  SHF.R.S32.HI R3, RZ, 0x1f, R157 ;  /* 0x0000001fff037819 */ /* 0x000fe2000001149d */
[----:B0-----:R-:W-:Y:S01]  /*1e00*/  IMAD.WIDE.U32 R10, R157, R66, R16 ;  /* 0x000000429d0a7225 */ /* 0x001fe200078e0010 */
[----:B------:R-:W-:-:S02]  /*1e10*/  SHF.R.S32.HI R153, RZ, 0x1f, R152 ;  /* 0x0000001fff997819 */ /* 0x000fc40000011498 */
[----:B-1----:R-:W-:Y:S01]  /*1e20*/  SHF.L.U64.HI R64, R4, 0x7, R5 ;  /* 0x0000000704407819 */ /* 0x002fe20000010205 */
[-C--:B------:R-:W-:Y:S01]  /*1e30*/  IMAD R0, R3, R66.reuse, RZ ;  /* 0x0000004203007224 */ /* 0x080fe200078e02ff */
[----:B------:R-:W-:Y:S01]  /*1e40*/  LOP3.LUT R22, R22, 0xfffffffd, RZ, 0xc0, !PT ;  /* 0xfffffffd16167812 */ /* 0x000fe200078ec0ff */
[----:B------:R-:W-:Y:S01]  /*1e50*/  IMAD.WIDE.U32 R8, R157, R66, R152 ;  /* 0x000000429d087225 */ /* 0x000fe200078e0098 */
[----:B------:R-:W-:-:S03]  /*1e60*/  SHF.R.S32.HI R62, RZ, 0x1f, R30 ;  /* 0x0000001fff3e7819 */ /* 0x000fc6000001141e */
[----:B------:R-:W-:Y:S02]  /*1e70*/  IMAD R15, R157, R67, R0 ;  /* 0x000000439d0f7224 */ /* 0x000fe400078e0200 */
[-C--:B------:R-:W-:Y:S02]  /*1e80*/  IMAD R0, R3, R4.reuse, RZ ;  /* 0x0000000403007224 */ /* 0x080fe400078e02ff */
[----:B------:R-:W-:Y:S01]  /*1e90*/  IMAD.IADD R11, R15, 0x1, R11 ;  /* 0x000000010f0b7824 */ /* 0x000fe200078e020b */
[----:B------:R-:W-:Y:S01]  /*1ea0*/  IADD3 R9, R9, R15, RZ ;  /* 0x0000000f09097210 */ /* 0x000fe20007ffe0ff */
[C---:B------:R-:W-:Y:S01]  /*1eb0*/  IMAD R21, R157.reuse, R5, R0 ;  /* 0x000000059d157224 */ /* 0x040fe200078e0200 */
[----:B-----5:R-:W-:Y:S01]  /*1ec0*/  SHF.R.S32.HI R15, RZ, 0x1f, R24 ;  /* 0x0000001fff0f7819 */ /* 0x020fe20000011418 */
[----:B------:R-:W-:Y:S01]  /*1ed0*/  IMAD.WIDE.U32 R6, R157, R4, R152 ;  /* 0x000000049d067225 */ /* 0x000fe200078e0098 */
[----:B----4-:R-:W-:-:S03]  /*1ee0*/  ISETP.GE.AND P0, PT, R16, R31, PT ;  /* 0x0000001f1000720c */ /* 0x010fc60003f06270 */
[----:B------:R-:W-:Y:S01]  /*1ef0*/  IMAD R14, R15, R66, RZ ;  /* 0x000000420f0e7224 */ /* 0x000fe200078e02ff */
[----:B------:R-:W-:Y:S01]  /*1f00*/  SEL R3, R31, RZ, P0 ;  /* 0x000000ff1f037207 */ /* 0x000fe20000000000 */
[----:B------:R-:W-:Y:S01]  /*1f10*/  IMAD.WIDE.U32 R12, R157, R4, R16 ;  /* 0x000000049d0c7225 */ /* 0x000fe200078e0010 */
[----:B------:R-:W-:-:S03]  /*1f20*/  SHF.R.U32.HI R35, RZ, 0x7, R20 ;  /* 0x00000007ff237819 */ /* 0x000fc60000011614 */
[----:B------:R-:W-:Y:S01]  /*1f30*/  VIADD R36, R20, 0xffffff80 ;  /* 0xffffff8014247836 */ /* 0x000fe20000000000 */
[C---:B------:R-:W-:Y:S01]  /*1f40*/  ISETP.NE.AND P6, PT, R35.reuse, 0x1, PT ;  /* 0x000000012300780c */ /* 0x040fe20003fc5270 */
[----:B------:R-:W-:Y:S02]  /*1f50*/  VIADD R60, R35, 0x8 ;  /* 0x00000008233c7836 */ /* 0x000fe40000000000 */
[----:B------:R-:W-:Y:S02]  /*1f60*/  IMAD.IADD R3, R16, 0x1, R3 ;  /* 0x0000000110037824 */ /* 0x000fe400078e0203 */
[----:B------:R-:W-:Y:S02]  /*1f70*/  VIADD R35, R157, 0x60 ;  /* 0x000000609d237836 */ /* 0x000fe40000000000 */
[----:B------:R-:W-:Y:S01]  /*1f80*/  IMAD R15, R15, R4, RZ ;  /* 0x000000040f0f7224 */ /* 0x000fe200078e02ff */
[----:B------:R-:W-:Y:S01]  /*1f90*/  SHF.R.S32.HI R0, RZ, 0x1f, R3 ;  /* 0x0000001fff007819 */ /* 0x000fe20000011403 */
[----:B------:R-:W-:-:S02]  /*1fa0*/  IMAD.SHL.U32 R35, R35, 0x40, RZ ;  /* 0x0000004023237824 */ /* 0x000fc400078e00ff */
[----:B------:R-:W-:Y:S01]  /*1fb0*/  VIADD R20, R20, 0xffffff80 ;  /* 0xffffff8014147836 */ /* 0x000fe20000000000 */
[----:B------:R-:W-:Y:S01]  /*1fc0*/  LEA.HI R0, R0, R3, RZ, 0x3 ;  /* 0x0000000300007211 */ /* 0x000fe200078f18ff */
[----:B------:R-:W-:Y:S01]  /*1fd0*/  IMAD.IADD R7, R7, 0x1, R21 ;  /* 0x0000000107077824 */ /* 0x000fe200078e0215 */
[----:B------:R-:W-:Y:S01]  /*1fe0*/  LOP3.LUT R35, R35, 0x1c0, RZ, 0xc0, !PT ;  /* 0x000001c023237812 */ /* 0x000fe200078ec0ff */
[----:B------:R-:W-:Y:S01]  /*1ff0*/  IMAD.IADD R13, R21, 0x1, R13 ;  /* 0x00000001150d7824 */ /* 0x000fe200078e020d */
[----:B------:R-:W-:Y:S05]  /*2000*/  @!P6 WARPSYNC.ALL ;  /* 0x000000000000e948 */ /* 0x000fea0003800000 */
[C---:B------:R-:W-:Y:S01]  /*2010*/  IMAD R15, R24.reuse, R5, R15 ;  /* 0x00000005180f7224 */ /* 0x040fe200078e020f */
[----:B------:R-:W-:Y:S01]  /*2020*/  LOP3.LUT R5, R35, 0x38, R0, 0xf8, !PT ;  /* 0x0000003823057812 */ /* 0x000fe200078ef800 */
[----:B------:R-:W-:Y:S01]  /*2030*/  VIADD R35, R157, 0x60 ;  /* 0x000000609d237836 */ /* 0x000fe20000000000 */
[----:B------:R-:W-:Y:S01]  /*2040*/  ULDC UR4, c[0x0][0x2f4] ;  /* 0x0000bd0000047ab9 */ /* 0x000fe20000000800 */
[----:B------:R-:W-:Y:S01]  /*2050*/  IMAD.WIDE.U32 R52, R24, R4, R6 ;  /* 0x0000000418347225 */ /* 0x000fe200078e0006 */
[----:B------:R-:W-:-:S02]  /*2060*/  LOP3.LUT R6, R0, 0xfffffff8, RZ, 0xc0, !PT ;  /* 0xfffffff800067812 */ /* 0x000fc400078ec0ff */
[----:B------:R-:W-:Y:S01]  /*2070*/  ISETP.GE.AND P2, PT, R18, UR4, PT ;  /* 0x0000000412007c0c */ /* 0x000fe2000bf46270 */
[----:B------:R-:W-:-:S04]  /*2080*/  IMAD.WIDE.U32 R54, R24, R4, R12 ;  /* 0x0000000418367225 */ /* 0x000fc800078e000c */
[----:B------:R-:W-:Y:S02]  /*2090*/  IMAD.SHL.U32 R63, R4, 0x80, RZ ;  /* 0x00000080043f7824 */ /* 0x000fe400078e00ff */
[----:B------:R-:W-:Y:S02]  /*20a0*/  IMAD.SHL.U32 R35, R35, 0x40, RZ ;  /* 0x0000004023237824 */ /* 0x000fe400078e00ff */
[----:B------:R-:W-:-:S03]  /*20b0*/  IMAD.WIDE.U32 R48, R24, R66, R8 ;  /* 0x0000004218307225 */ /* 0x000fc600078e0008 */
[----:B------:R-:W-:Y:S01]  /*20c0*/  LOP3.LUT R35, R35, 0x1c0, RZ, 0xc0, !PT ;  /* 0x000001c023237812 */ /* 0x000fe200078ec0ff */
[----:B------:R-:W-:Y:S01]  /*20d0*/  IMAD R21, R24, R67, R14 ;  /* 0x0000004318157224 */ /* 0x000fe200078e020e */
[----:B------:R-:W-:Y:S01]  /*20e0*/  SHF.L.U64.HI R67, R66, 0x7, R67 ;  /* 0x0000000742437819 */ /* 0x000fe20000010243 */
[----:B------:R-:W-:Y:S01]  /*20f0*/  IMAD.WIDE.U32 R50, R24, R66, R10 ;  /* 0x0000004218327225 */ /* 0x000fe200078e000a */
[----:B------:R-:W-:-:S03]  /*2100*/  SHF.R.U32.HI R35, RZ, 0x3, R35 ;  /* 0x00000003ff237819 */ /* 0x000fc60000011623 */
[----:B------:R-:W-:Y:S01]  /*2110*/  IMAD.SHL.U32 R58, R31, 0x2, RZ ;  /* 0x000000021f3a7824 */ /* 0x000fe200078e00ff */
[----:B------:R-:W-:Y:S01]  /*2120*/  LOP3.LUT R8, R5, R35, RZ, 0x3c, !PT ;  /* 0x0000002305087212 */ /* 0x000fe200078e3cff */
[----:B------:R-:W-:Y:S01]  /*2130*/  IMAD.IADD R31, R49, 0x1, R21 ;  /* 0x00000001311f7824 */ /* 0x000fe200078e0215 */
[----:B------:R-:W-:Y:S01]  /*2140*/  SHF.R.S32.HI R5, RZ, 0x3, R0 ;  /* 0x00000003ff057819 */ /* 0x000fe20000011400 */
[----:B------:R-:W-:Y:S02]  /*2150*/  IMAD.IADD R68, R68, 0x1, R33 ;  /* 0x0000000144447824 */ /* 0x000fe400078e0221 */
[----:B------:R-:W-:Y:S02]  /*2160*/  IMAD.SHL.U32 R66, R66, 0x80, RZ ;  /* 0x0000008042427824 */ /* 0x000fe400078e00ff */
[----:B------:R-:W-:Y:S02]  /*2170*/  IMAD.IADD R21, R21, 0x1, R51 ;  /* 0x0000000115157824 */ /* 0x000fe400078e0233 */
[----:B------:R-:W-:-:S02]  /*2180*/  IMAD.IADD R7, R15, 0x1, R55 ;  /* 0x000000010f077824 */ /* 0x000fc400078e0237 */
[C---:B--2---:R-:W-:Y:S01]  /*2190*/  IMAD.SHL.U32 R65, R34.reuse, 0x40, RZ ;  /* 0x0000004022417824 */ /* 0x044fe200078e00ff */
[----:B------:R-:W-:Y:S01]  /*21a0*/  @!P6 BAR.SYNC.DEFER_BLOCKING 0x9, 0x100 ;  /* 0x024400000000eb1d */ /* 0x000fe20000010000 */
[----:B------:R-:W-:Y:S02]  /*21b0*/  LOP3.LUT P1, RZ, R34, 0x4, RZ, 0xc0, !PT ;  /* 0x0000000422ff7812 */ /* 0x000fe4000782c0ff */
[----:B------:R-:W-:Y:S02]  /*21c0*/  SHF.R.S32.HI R34, RZ, 0x1f, R36 ;  /* 0x0000001fff227819 */ /* 0x000fe40000011424 */
[----:B------:R-:W-:Y:S02]  /*21d0*/  LOP3.LUT R65, R65, 0x1c0, RZ, 0xc0, !PT ;  /* 0x000001c041417812 */ /* 0x000fe400078ec0ff */
[----:B------:R-:W-:Y:S02]  /*21e0*/  LEA.HI R34, R34, R36, RZ, 0x2 ;  /* 0x0000002422227211 */ /* 0x000fe400078f10ff */
[----:B------:R-:W-:-:S02]  /*21f0*/  SHF.R.U32.HI R61, RZ, 0x3, R65 ;  /* 0x00000003ff3d7819 */ /* 0x000fc40000011641 */
[----:B------:R-:W-:Y:S02]  /*2200*/  LOP3.LUT R34, R34, 0xfffffffc, RZ, 0xc0, !PT ;  /* 0xfffffffc22227812 */ /* 0x000fe400078ec0ff */
[----:B------:R-:W-:Y:S02]  /*2210*/  LOP3.LUT R4, R65, 0x18, R16, 0xf8, !PT ;  /* 0x0000001841047812 */ /* 0x000fe400078ef810 */
[----:B------:R-:W-:Y:S01]  /*2220*/  @P1 LOP3.LUT R22, R22, 0x2, RZ, 0xfc, !PT ;  /* 0x0000000216161812 */ /* 0x000fe200078efcff */
[----:B------:R-:W-:Y:S01]  /*2230*/  IMAD.IADD R34, R36, 0x1, -R34 ;  /* 0x0000000124227824 */ /* 0x000fe200078e0a22 */
[----:B------:R-:W-:Y:S02]  /*2240*/  LOP3.LUT R4, R4, R61, RZ, 0x3c, !PT ;  /* 0x0000003d04047212 */ /* 0x000fe400078e3cff */
[----:B------:R-:W-:Y:S01]  /*2250*/  ISETP.GE.AND P1, PT, R16, UR4, PT ;  /* 0x0000000410007c0c */ /* 0x000fe2000bf26270 */
[----:B------:R-:W-:Y:S01]  /*2260*/  IMAD R59, R34, 0x60, R157 ;  /* 0x00000060223b7824 */ /* 0x000fe200078e029d */
[----:B------:R-:W-:-:S04]  /*2270*/  SHF.R.S32.HI R34, RZ, 0x1f, R20 ;  /* 0x0000001fff227819 */ /* 0x000fc80000011414 */
[----:B------:R-:W-:Y:S01]  /*2280*/  LEA.HI R34, R34, R20, RZ, 0x5 ;  /* 0x0000001422227211 */ /* 0x000fe200078f28ff */
[----:B------:R-:W-:-:S03]  /*2290*/  IMAD.IADD R20, R53, 0x1, R15 ;  /* 0x0000000135147824 */ /* 0x000fc600078e020f */
[----:B------:R-:W-:-:S05]  /*22a0*/  SHF.R.S32.HI R34, RZ, 0x5, R34 ;  /* 0x00000005ff227819 */ /* 0x000fca0000011422 */
[----:B------:R-:W-:Y:S01]  /*22b0*/  IMAD R57, R34, 0x200, R4 ;  /* 0x0000020022397824 */ /* 0x000fe200078e0204 */
[----:B------:R-:W-:Y:S01]  /*22c0*/  LOP3.LUT R4, R65, 0x38, R0, 0xf8, !PT ;  /* 0x0000003841047812 */ /* 0x000fe200078ef800 */
[----:B---3--:R-:W-:-:S03]  /*22d0*/  IMAD.IADD R0, R32, 0x1, R8 ;  /* 0x0000000120007824 */ /* 0x008fc600078e0208 */
[----:B------:R-:W-:Y:S02]  /*22e0*/  LOP3.LUT R3, R4, R61, RZ, 0x3c, !PT ;  /* 0x0000003d04037212 */ /* 0x000fe400078e3cff */
[----:B------:R-:W-:-:S03]  /*22f0*/  SHF.R.S32.HI R4, RZ, 0x1f, R6 ;  /* 0x0000001fff047819 */ /* 0x000fc60000011406 */
[----:B------:R-:W-:Y:S01]  /*2300*/  IMAD R3, R34, 0x200, R3 ;  /* 0x0000020022037824 */ /* 0x000fe200078e0203 */
[----:B------:R-:W-:-:S07]  /*2310*/  SHF.R.S32.HI R56, RZ, 0x1f, R69 ;  /* 0x0000001fff387819 */ /* 0x000fce0000011445 */
.L_x_14359:
[----:B--2-4-:R-:W2:Y:S01]  /*2320*/  LDL R33, [R1+0x40] ;  /* 0x0000400001217983 */ /* 0x014ea20000100800 */
[----:B0-----:R-:W0:Y:S01]  /*2330*/  LDC R74, c[0x0][0x430] ;  /* 0x00010c00ff4a7b82 */ /* 0x001e220000000800 */
[----:B------:R-:W-:Y:S02]  /*2340*/  VIADD R26, R26, 0xffffffff ;  /* 0xffffffff1a1a7836 */ /* 0x000fe40000000000 */
[----:B------:R-:W-:Y:S02]  /*2350*/  IMAD.MOV.U32 R73, RZ, RZ, RZ ;  /* 0x000000ffff497224 */ /* 0x000fe400078e00ff */
        /* <DEDUP_REMOVED lines=20> */
[----:B-----5:R0:W5:Y:S01]  /*24a0*/  @!P3 LDG.E R73, desc[UR42][R8.64] ;  /* 0x0000002a0849b981 */ /* 0x020162000c1e1900 */
        /* <DEDUP_REMOVED lines=8> */
[----:B------:R-:W-:Y:S02]  /*2530*/  @P3 LOP3.LUT R22, R22, 0x1, RZ, 0xfc, !PT ;  /* 0x0000000116163812 */ /* 0x000fe400078efcff */
[----:B------:R-:W-:Y:S02]  /*2540*/  ISETP.GE.AND P3, PT, R80, 0x1, PT ;  /* 0x000000015000780c */ /* 0x000fe40003f66270 */
[----:B--2---:R-:W-:-:S13]  /*2550*/  LOP3.LUT P5, RZ, R33, 0x4, RZ, 0xc0, !PT ;  /* 0x0000000421ff7812 */ /* 0x004fda00078ac0ff */
        /* <DEDUP_REMOVED lines=16> */
[C---:B------:R-:W-:Y:S01]  /*2660*/  IMAD R11, R73.reuse, UR5, R10 ;  /* 0x00000005490b7c24 */ /* 0x040fe2000f8e020a */
[----:B------:R-:W-:Y:S01]  /*2670*/  SHF.R.S32.HI R10, RZ, 0x1f, R26 ;  /* 0x0000001fff0a7819 */ /* 0x000fe2000001141a */
        /* <DEDUP_REMOVED lines=20> */
[----:B------:R0:W5:Y:S01]  /*27c0*/  LDL R83, [R1+0xc] ;  /* 0x00000c0001537983 */ /* 0x0001620000100800 */
        /* <DEDUP_REMOVED lines=10> */
[----:B0-----:R-:W-:Y:S06]  /*2870*/  @P3 BRA `(.L_x_14308) ;  /* 0x0000000000503947 */ /* 0x001fec0003800000 */
[----:B------:R-:W-:Y:S01]  /*2880*/  IADD3 R13, P4, R48, R10, RZ ;  /* 0x0000000a300d7210 */ /* 0x000fe20007f9e0ff */
[----:B------:R-:W-:Y:S01]  /*2890*/  ULDC.64 UR4, c[0x0][0x3e8] ;  /* 0x0000fa0000047ab9 */ /* 0x000fe20000000a00 */
[----:B------:R-:W-:Y:S02]  /*28a0*/  CS2R R44, SRZ ;  /* 0x00000000002c7805 */ /* 0x000fe4000001ff00 */
        /* <DEDUP_REMOVED lines=13> */
[----:B------:R0:W5:Y:S02]  /*2980*/  @!P4 LDG.E.64 R46, desc[UR42][R14.64] ;  /* 0x0000002a0e2ec981 */ /* 0x000164000c1e1b00 */
[----:B-----5:R-:W-:-:S13]  /*2990*/  ISETP.GE.AND P4, PT, R83, R80, PT ;  /* 0x000000505300720c */ /* 0x020fda0003f86270 */
[----:B------:R0:W5:Y:S04]  /*29a0*/  @!P4 LDG.E.64 R40, desc[UR42][R12.64+0x20] ;  /* 0x0000202a0c28c981 */ /* 0x000168000c1e1b00 */
[----:B------:R0:W5:Y:S02]  /*29b0*/  @!P4 LDG.E.64 R42, desc[UR42][R14.64+0x20] ;  /* 0x0000202a0e2ac981 */ /* 0x000164000c1e1b00 */
.L_x_14308:
[----:B------:R-:W-:Y:S05]  /*29c0*/  BSYNC B1 ;  /* 0x0000000000017941 */ /* 0x000fea0003800000 */
.L_x_14307:
[----:B0-----:R-:W-:Y:S01]  /*29d0*/  VIADD R12, R157, 0x60 ;  /* 0x000000609d0c7836 */ /* 0x001fe20000000000 */
[----:B------:R-:W-:Y:S01]  /*29e0*/  BSSY B1, `(.L_x_14309) ;  /* 0x0000021000017945 */ /* 0x000fe20003800000 */
[----:B-----5:R-:W-:Y:S02]  /*29f0*/  IMAD.MOV.U32 R78, RZ, RZ, R40 ;  /* 0x000000ffff4e7224 */ /* 0x020fe400078e0028 */
[----:B------:R-:W-:Y:S01]  /*2a00*/  IMAD.MOV.U32 R82, RZ, RZ, R41 ;  /* 0x000000ffff527224 */ /* 0x000fe200078e0029 */
[----:B------:R-:W-:-:S13]  /*2a10*/  ISETP.GE.AND P4, PT, R12, R77, PT ;  /* 0x0000004d0c00720c */ /* 0x000fda0003f86270 */
[----:B------:R-:W-:Y:S05]  /*2a20*/  @P4 BRA `(.L_x_14310) ;  /* 0x0000000000704947 */ /* 0x000fea0003800000 */
[----:B------:R-:W0:Y:S01]  /*2a30*/  LDC.64 R12, c[0x0][0x3f8] ;  /* 0x0000fe00ff0c7b82 */ /* 0x000e220000000a00 */
[----:B------:R-:W-:Y:S01]  /*2a40*/  IMAD.MOV.U32 R11, RZ, RZ, R70 ;  /* 0x000000ffff0b7224 */ /* 0x000fe200078e0046 */
[----:B------:R-:W-:Y:S01]  /*2a50*/  ULDC.64 UR4, c[0x0][0x3e8] ;  /* 0x0000fa0000047ab9 */ /* 0x000fe20000000a00 */
[----:B------:R-:W-:Y:S01]  /*2a60*/  IMAD.MOV.U32 R9, RZ, RZ, R81 ;  /* 0x000000ffff097224 */ /* 0x000fe200078e0051 */
[----:B------:R-:W-:Y:S02]  /*2a70*/  CS2R R36, SRZ ;  /* 0x0000000000247805 */ /* 0x000fe4000001ff00 */
[----:B------:R-:W-:Y:S01]  /*2a80*/  CS2R R38, SRZ ;  /* 0x0000000000267805 */ /* 0x000fe2000001ff00 */
        /* <DEDUP_REMOVED lines=22> */
.L_x_14310:
[----:B------:R-:W-:Y:S05]  /*2bf0*/  BSYNC B1 ;  /* 0x0000000000017941 */ /* 0x000fea0003800000 */
.L_x_14309:
[----:B0-----:R-:W-:Y:S01]  /*2c00*/  IMAD.MOV.U32 R8, RZ, RZ, R44 ;  /* 0x000000ffff087224 */ /* 0x001fe200078e002c */
[----:B------:R-:W-:Y:S01]  /*2c10*/  UISETP.NE.AND UP0, UPT, UR39, 0x3, UPT ;  /* 0x000000032700788c */ /* 0x000fe2000bf05270 */
[----:B------:R-:W-:Y:S01]  /*2c20*/  IMAD.MOV.U32 R9, RZ, RZ, R45 ;  /* 0x000000ffff097224 */ /* 0x000fe200078e002d */
[----:B------:R-:W-:Y:S01]  /*2c30*/  PRMT R90, R90, 0x5410, R78 ;  /* 0x000054105a5a7816 */ /* 0x000fe2000000004e */
[----:B------:R-:W-:Y:S01]  /*2c40*/  IMAD.MOV.U32 R11, RZ, RZ, R47 ;  /* 0x000000ffff0b7224 */ /* 0x000fe200078e002f */
[----:B------:R-:W-:Y:S02]  /*2c50*/  PRMT R88, R82, 0x7610, R88 ;  /* 0x0000761052587816 */ /* 0x000fe40000000058 */
[----:B------:R-:W-:Y:S01]  /*2c60*/  PRMT R97, R8, 0x5410, R9 ;  /* 0x0000541008617816 */ /* 0x000fe20000000009 */
[----:B------:R-:W-:Y:S01]  /*2c70*/  IMAD.MOV.U32 R8, RZ, RZ, R42 ;  /* 0x000000ffff087224 */ /* 0x000fe200078e002a */
[----:B------:R-:W-:Y:S01]  /*2c80*/  MOV R10, R46 ;  /* 0x0000002e000a7202 */ /* 0x000fe20000000f00 */
[----:B------:R-:W-:Y:S01]  /*2c90*/  IMAD.MOV.U32 R9, RZ, RZ, R43 ;  /* 0x000000ffff097224 */ /* 0x000fe200078e002b */
[----:B------:R-:W-:-:S02]  /*2ca0*/  PLOP3.LUT P5, PT, PT, PT, UP0, 0x80, 0x0 ;  /* 0x000000000000781c */ /* 0x000fc40003faf008 */
[----:B------:R-:W-:Y:S01]  /*2cb0*/  PRMT R90, R8, 0x7610, R90 ;  /* 0x00007610085a7816 */ /* 0x000fe2000000005a */
[----:B-----5:R-:W-:Y:S01]  /*2cc0*/  IMAD.MOV.U32 R8, RZ, RZ, R32 ;  /* 0x000000ffff087224 */ /* 0x020fe200078e0020 */
[----:B------:R-:W-:Y:S01]  /*2cd0*/  PRMT R88, R88, 0x5410, R9 ;  /* 0x0000541058587816 */ /* 0x000fe20000000009 */
        /* <DEDUP_REMOVED lines=8> */
[----:B------:R-:W-:-:S02]  /*2d60*/  IMAD.MOV.U32 R10, RZ, RZ, R38 ;  /* 0x000000ffff0a7224 */ /* 0x000fc400078e0026 */
[----:B------:R-:W-:Y:S01]  /*2d70*/  IMAD.MOV.U32 R11, RZ, RZ, R39 ;  /* 0x000000ffff0b7224 */ /* 0x000fe200078e0027 */
[----:B------:R-:W-:-:S04]  /*2d80*/  PRMT R83, R8, 0x5410, R9 ;  /* 0x0000541008537816 */ /* 0x000fc80000000009 */
[----:B------:R-:W-:Y:S01]  /*2d90*/  PRMT R87, R10, 0x5410, R11 ;  /* 0x000054100a577816 */ /* 0x000fe2000000000b */
[----:B------:R-:W-:Y:S06]  /*2da0*/  @!P5 BRA `(.L_x_14311) ;  /* 0x000000000004d947 */ /* 0x000fec0003800000 */
[----:B------:R-:W-:Y:S01]  /*2db0*/  BPT.TRAP 0x1 ;  /* 0x000000040000795c */ /* 0x000fe20000300000 */
.L_x_14311:
[----:B------:R-:W2:Y:S01]  /*2dc0*/  LDL R8, [R1+0x8] ;  /* 0x0000080001087983 */ /* 0x000ea20000100800 */
[----:B------:R-:W-:Y:S01]  /*2dd0*/  IMAD R70, R23, 0x8, R2 ;  /* 0x0000000817467824 */ /* 0x000fe200078e0202 */
[----:B------:R-:W-:Y:S01]  /*2de0*/  BSSY B1, `(.L_x_14312) ;  /* 0x0000004000017945 */ /* 0x000fe20003800000 */
[----:B--2---:R-:W-:-:S04]  /*2df0*/  SHF.L.U32 R78, R8, 0x1f, RZ ;  /* 0x0000001f084e7819 */ /* 0x004fc800000006ff */
[----:B------:R-:W0:Y:S02]  /*2e00*/  SYNCS.PHASECHK.TRANS64.TRYWAIT P6, [R70+URZ+0x16890], R78 ;  /* 0x0168904e460075a7 */ /* 0x000e2400080c017f */
[----:B0-----:R-:W-:Y:S05]  /*2e10*/  @!P6 BRA `(.L_x_14313) ;  /* 0x000001b000ace947 */ /* 0x001fea0003800000 */
.L_x_14624:
[----:B------:R-:W-:Y:S05]  /*2e20*/  BSYNC B1 ;  /* 0x0000000000017941 */ /* 0x000fea0003800000 */
.L_x_14312:
[----:B------:R-:W-:-:S03]  /*2e30*/  UMOV UR4, 0xffffffff ;  /* 0xffffffff00047882 */ /* 0x000fc60000000000 */
[----:B------:R-:W-:Y:S05]  /*2e40*/  BRA.DIV UR4, `(.L_x_14314) ;  /* 0x000001b204b47947 */ /* 0x000fea000b800000 */
[----:B------:R1:W2:Y:S04]  /*2e50*/  SHFL.IDX PT, R81, R85, RZ, 0x1c1f ;  /* 0x001c1fff55517589 */ /* 0x0002a800000e0000 */
[----:B------:R1:W3:Y:S02]  /*2e60*/  SHFL.IDX PT, R14, R84, RZ, 0x1c1f ;  /* 0x001c1fff540e7589 */ /* 0x0002e400000e0000 */
.L_x_14628:
        /* <DEDUP_REMOVED lines=22> */
[----:B------:R-:W-:Y:S01]  /*2fd0*/  FMUL.FTZ R96, R44, R91 ;  /* 0x0000005b2c607220 */ /* 0x000fe20000410000 */
[----:B------:R-:W-:Y:S02]  /*2fe0*/  HADD2.F32 R46, -RZ, R92.H0_H0 ;  /* 0x2000005cff2e7230 */ /* 0x000fe40000004100 */
[CC--:B------:R-:W-:Y:S01]  /*2ff0*/  FMUL.FTZ R92, R10.reuse, R47.reuse ;  /* 0x0000002f0a5c7220 */ /* 0x0c0fe20000410000 */
[----:B------:R-:W-:Y:S01]  /*3000*/  FMUL.FTZ R47, R9, R47 ;  /* 0x0000002f092f7220 */ /* 0x000fe20000410000 */
[----:B------:R-:W-:Y:S02]  /*3010*/  FMUL.FTZ R95, R11, R91 ;  /* 0x0000005b0b5f7220 */ /* 0x000fe40000410000 */
[-C--:B------:R-:W-:Y:S01]  /*3020*/  FFMA.FTZ R91, R9, R45.reuse, -R92 ;  /* 0x0000002d095b7223 */ /* 0x080fe2000001085c */
[----:B------:R-:W-:Y:S01]  /*3030*/  FFMA.FTZ R94, R10, R45, R47 ;  /* 0x0000002d0a5e7223 */ /* 0x000fe2000001002f */
[----:B------:R-:W-:-:S02]  /*3040*/  HADD2.F32 R9, -RZ, R8.H1_H1 ;  /* 0x30000008ff097230 */ /* 0x000fc40000004100 */
[-C--:B------:R-:W-:Y:S01]  /*3050*/  FFMA.FTZ R93, R11, R46.reuse, -R96 ;  /* 0x0000002e0b5d7223 */ /* 0x080fe20000010860 */
[----:B------:R-:W-:Y:S01]  /*3060*/  FFMA.FTZ R98, R44, R46, R95 ;  /* 0x0000002e2c627223 */ /* 0x000fe2000001005f */
[----:B------:R-:W-:Y:S02]  /*3070*/  HADD2.F32 R45, -RZ, R99.H0_H0 ;  /* 0x20000063ff2d7230 */ /* 0x000fe40000004100 */
[----:B------:R-:W-:Y:S02]  /*3080*/  HADD2.F32 R8, -RZ, R8.H0_H0 ;  /* 0x20000008ff087230 */ /* 0x000fe40000004100 */
[----:B------:R-:W-:Y:S02]  /*3090*/  HADD2.F32 R10, -RZ, R15.H1_H1 ;  /* 0x3000000fff0a7230 */ /* 0x000fe40000004100 */
        /* <DEDUP_REMOVED lines=16> */
.L_x_14320:
[----:B------:R-:W-:Y:S05]  /*31a0*/  BSYNC B3 ;  /* 0x0000000000037941 */ /* 0x000fea0003800000 */
.L_x_14319:
[----:B0-----:R4:W-:Y:S02]  /*31b0*/  ST.E.128 desc[UR42][R12.64], R8 ;  /* 0x000000080c007985 */ /* 0x0019e4000c101d2a */
.L_x_14318:
[----:B------:R-:W-:Y:S05]  /*31c0*/  BSYNC B2 ;  /* 0x0000000000027941 */ /* 0x000fea0003800000 */
.L_x_14317:
[----:B------:R-:W-:Y:S05]  /*31d0*/  @P2 BRA `(.L_x_14316) ;  /* 0x0000000000cc2947 */ /* 0x000fea0003800000 */
[----:B----4-:R-:W2:Y:S04]  /*31e0*/  LDL R8, [R1+0x4] ;  /* 0x0000040001087983 */ /* 0x010ea80000100800 */
[----:B------:R-:W4:Y:S01]  /*31f0*/  LDL R15, [R1+0xc] ;  /* 0x00000c00010f7983 */ /* 0x000f220000100800 */
[C---:B---3--:R-:W-:Y:S01]  /*3200*/  LEA R12, P3, R18.reuse, R14, 0x1 ;  /* 0x0000000e120c7211 */ /* 0x048fe200078608ff */
[----:B------:R-:W-:Y:S03]  /*3210*/  BSSY B2, `(.L_x_14321) ;  /* 0x000002e000027945 */ /* 0x000fe60003800000 */
[----:B--2---:R-:W-:Y:S02]  /*3220*/  LEA.HI.X R13, R18, R81, R8, 0x1, P3 ;  /* 0x00000051120d7211 */ /* 0x004fe400018f0c08 */
[----:B------:R2:W3:Y:S01]  /*3230*/  LDS.128 R8, [R71+0xe000] ;  /* 0x00e0000047087984 */ /* 0x0004e20000000c00 */
[----:B----4-:R-:W-:-:S13]  /*3240*/  ISETP.GE.AND P3, PT, R15, R80, PT ;  /* 0x000000500f00720c */ /* 0x010fda0003f66270 */
[----:B--2---:R-:W-:Y:S05]  /*3250*/  @P3 BRA `(.L_x_14322) ;  /* 0x0000000000a43947 */ /* 0x004fea0003800000 */
[--C-:B------:R-:W-:Y:S01]  /*3260*/  SHF.R.U64 R40, R40, 0x10, R41.reuse ;  /* 0x0000001028287819 */ /* 0x100fe20000001229 */
[----:B---3--:R-:W-:Y:S01]  /*3270*/  IMAD.MOV.U32 R14, RZ, RZ, R10 ;  /* 0x000000ffff0e7224 */ /* 0x008fe200078e000a */
[----:B------:R-:W-:Y:S01]  /*3280*/  SHF.R.U32.HI R45, RZ, 0x10, R41 ;  /* 0x00000010ff2d7819 */ /* 0x000fe20000011629 */
[----:B------:R-:W-:Y:S01]  /*3290*/  HADD2.F32 R10, -RZ, R9.H1_H1 ;  /* 0x30000009ff0a7230 */ /* 0x000fe20000004100 */
[--C-:B------:R-:W-:Y:S01]  /*32a0*/  SHF.R.U64 R41, R42, 0x10, R43.reuse ;  /* 0x000000102a297819 */ /* 0x100fe2000000122b */
[----:B------:R-:W-:Y:S01]  /*32b0*/  HADD2.F32 R15, -RZ, R11.H1_H1 ;  /* 0x3000000bff0f7230 */ /* 0x000fe20000004100 */
        /* <DEDUP_REMOVED lines=13> */
[-C--:B------:R-:W-:Y:S01]  /*3390*/  FFMA.FTZ R46, R9, R40.reuse, -R46 ;  /* 0x00000028092e7223 */ /* 0x080fe2000001082e */
[----:B------:R-:W-:Y:S01]  /*33a0*/  FFMA.FTZ R45, R10, R40, R41 ;  /* 0x000000280a2d7223 */ /* 0x000fe20000010029 */
[----:B------:R-:W-:Y:S02]  /*33b0*/  HADD2.F32 R90, -RZ, R90.H0_H0 ;  /* 0x2000005aff5a7230 */ /* 0x000fe40000004100 */
[----:B------:R-:W-:Y:S01]  /*33c0*/  FFMA.FTZ R81, R15, R42, R44 ;  /* 0x0000002a0f517223 */ /* 0x000fe2000001002c */
[----:B------:R-:W-:Y:S02]  /*33d0*/  HADD2.F32 R41, -RZ, R88.H1_H1 ;  /* 0x30000058ff297230 */ /* 0x000fe40000004100 */
[----:B------:R-:W-:Y:S02]  /*33e0*/  HADD2.F32 R9, -RZ, R8.H1_H1 ;  /* 0x30000008ff097230 */ /* 0x000fe40000004100 */
[----:B------:R-:W-:Y:S02]  /*33f0*/  HADD2.F32 R10, -RZ, R14.H1_H1 ;  /* 0x3000000eff0a7230 */ /* 0x000fe40000004100 */
[----:B------:R-:W-:-:S02]  /*3400*/  HADD2.F32 R8, -RZ, R8.H0_H0 ;  /* 0x20000008ff087230 */ /* 0x000fc40000004100 */
[CC--:B------:R-:W-:Y:S01]  /*3410*/  FMUL.FTZ R43, R9.reuse, R90.reuse ;  /* 0x0000005a092b7220 */ /* 0x0c0fe20000410000 */
[----:B------:R-:W-:Y:S02]  /*3420*/  HADD2.F32 R14, -RZ, R14.H0_H0 ;  /* 0x2000000eff0e7230 */ /* 0x000fe40000004100 */
[----:B------:R-:W-:Y:S01]  /*3430*/  FMUL.FTZ R47, R10, R41 ;  /* 0x000000290a2f7220 */ /* 0x000fe20000410000 */
[----:B------:R-:W-:Y:S02]  /*3440*/  HADD2.F32 R15, -RZ, R88.H0_H0 ;  /* 0x20000058ff0f7230 */ /* 0x000fe40000004100 */
        /* <DEDUP_REMOVED lines=10> */
.L_x_14322:
[----:B------:R-:W-:Y:S05]  /*34f0*/  BSYNC B2 ;  /* 0x0000000000027941 */ /* 0x000fea0003800000 */
.L_x_14321:
[----:B---3--:R2:W-:Y:S02]  /*3500*/  ST.E.128 desc[UR42][R12.64], R8 ;  /* 0x000000080c007985 */ /* 0x0085e4000c101d2a */
.L_x_14316:
[----:B------:R-:W-:Y:S05]  /*3510*/  BSYNC B1 ;  /* 0x0000000000017941 */ /* 0x000fea0003800000 */
.L_x_14315:
[----:B------:R-:W-:-:S03]  /*3520*/  UMOV UR4, 0xffffffff ;  /* 0xffffffff00047882 */ /* 0x000fc60000000000 */
[----:B------:R-:W-:Y:S05]  /*3530*/  BRA.DIV UR4, `(.L_x_14323) ;  /* 0x000001ae04407947 */ /* 0x000fea000b800000 */
[----:B-1----:R-:W1:Y:S04]  /*3540*/  SHFL.IDX PT, R85, R85, 0x1, 0x1c1f ;  /* 0x003c1f0055557f89 */ /* 0x002e6800000e0000 */
[----:B---3--:R3:W0:Y:S02]  /*3550*/  SHFL.IDX PT, R14, R84, 0x1, 0x1c1f ;  /* 0x003c1f00540e7f89 */ /* 0x00862400000e0000 */
.L_x_14632:
[----:B------:R-:W-:Y:S05]  /*3560*/  @P4 BRA `(.L_x_14324) ;  /* 0x0000002000144947 */ /* 0x000fea0003800000 */
[----:B------:R-:W-:Y:S04]  /*3570*/  BSSY B1, `(.L_x_14325) ;  /* 0x0000033000017945 */ /* 0x000fe80003800000 */
[----:B------:R-:W-:Y:S05]  /*3580*/  @P1 BRA `(.L_x_14326) ;  /* 0x0000000000c41947 */ /* 0x000fea0003800000 */
[----:B--2-4-:R2:W4:Y:S01]  /*3590*/  LDS.128 R8, [R72+0x11000] ;  /* 0x0110000048087984 */ /* 0x0145220000000c00 */
[C---:B0-----:R-:W-:Y:S01]  /*35a0*/  LEA R12, P3, R16.reuse, R14, 0x1 ;  /* 0x0000000e100c7211 */ /* 0x041fe200078608ff */
[----:B------:R-:W-:Y:S03]  /*35b0*/  BSSY B2, `(.L_x_14327) ;  /* 0x000002d000027945 */ /* 0x000fe60003800000 */
[----:B-1----:R-:W-:Y:S02]  /*35c0*/  LEA.HI.X R13, R16, R85, R17, 0x1, P3 ;  /* 0x00000055100d7211 */ /* 0x002fe400018f0c11 */
[----:B------:R-:W-:-:S13]  /*35d0*/  ISETP.GE.AND P3, PT, R152, R80, PT ;  /* 0x000000509800720c */ /* 0x000fda0003f66270 */
[----:B--2---:R-:W-:Y:S05]  /*35e0*/  @P3 BRA `(.L_x_14328) ;  /* 0x0000000000a43947 */ /* 0x004fea0003800000 */
        /* <DEDUP_REMOVED lines=41> */
.L_x_14328:
[----:B------:R-:W-:Y:S05]  /*3880*/  BSYNC B2 ;  /* 0x0000000000027941 */ /* 0x000fea0003800000 */
.L_x_14327:
[----:B----4-:R0:W-:Y:S02]  /*3890*/  ST.E.128 desc[UR42][R12.64], R8 ;  /* 0x000000080c007985 */ /* 0x0101e4000c101d2a */
.L_x_14326:
[----:B------:R-:W-:Y:S05]  /*38a0*/  BSYNC B1 ;  /* 0x0000000000017941 */ /* 0x000fea0003800000 */
.L_x_14325:
[----:B------:R-:W-:Y:S05]  /*38b0*/  @P2 BRA `(.L_x_14324) ;  /* 0x0000001c00402947 */ /* 0x000fea0003800000 */
[----:B0-2-4-:R-:W1:Y:S04]  /*38c0*/  LDL R8, [R1+0x4] ;  /* 0x0000040001087983 */ /* 0x015e680000100800 */
[----:B------:R-:W2:Y:S01]  /*38d0*/  LDL R15, [R1+0xc] ;  /* 0x00000c00010f7983 */ /* 0x000ea20000100800 */
[C---:B------:R-:W-:Y:S01]  /*38e0*/  LEA R12, P3, R18.reuse, R14, 0x1 ;  /* 0x0000000e120c7211 */ /* 0x040fe200078608ff */
[----:B------:R-:W-:Y:S03]  /*38f0*/  BSSY B1, `(.L_x_14329) ;  /* 0x000002e000017945 */ /* 0x000fe60003800000 */
[----:B-1----:R-:W-:Y:S02]  /*3900*/  LEA.HI.X R13, R18, R85, R8, 0x1, P3 ;  /* 0x00000055120d7211 */ /* 0x002fe400018f0c08 */
[----:B------:R0:W1:Y:S01]  /*3910*/  LDS.128 R8, [R71+0x11000] ;  /* 0x0110000047087984 */ /* 0x0000620000000c00 */
[----:B--2---:R-:W-:-:S13]  /*3920*/  ISETP.GE.AND P3, PT, R15, R80, PT ;  /* 0x000000500f00720c */ /* 0x004fda0003f66270 */
[----:B0-----:R-:W-:Y:S05]  /*3930*/  @P3 BRA `(.L_x_14330) ;  /* 0x0000000000a43947 */ /* 0x001fea0003800000 */
[--C-:B------:R-:W-:Y:S01]  /*3940*/  SHF.R.U64 R32, R32, 0x10, R33.reuse ;  /* 0x0000001020207819 */ /* 0x100fe20000001221 */
[----:B-1----:R-:W-:Y:S01]  /*3950*/  IMAD.MOV.U32 R14, RZ, RZ, R10 ;  /* 0x000000ffff0e7224 */ /* 0x002fe200078e000a */
        /* <DEDUP_REMOVED lines=39> */
.L_x_14330:
[----:B------:R-:W-:Y:S05]  /*3bd0*/  BSYNC B1 ;  /* 0x0000000000017941 */ /* 0x000fea0003800000 */
.L_x_14329:
[----:B-1----:R0:W-:Y:S01]  /*3be0*/  ST.E.128 desc[UR42][R12.64], R8 ;  /* 0x000000080c007985 */ /* 0x0021e2000c101d2a */
[----:B------:R-:W-:Y:S05]  /*3bf0*/  BRA `(.L_x_14324) ;  /* 0x0000001800707947 */ /* 0x000fea0003800000 */
.L_x_14306:
        /* <DEDUP_REMOVED lines=30> */
[----:B------:R-:W-:Y:S01]  /*3de0*/  ULDC.64 UR4, c[0x0][0x3e8] ;  /* 0x0000fa0000047ab9 */ /* 0x000fe20000000a00 */
[----:B------:R-:W-:Y:S02]  /*3df0*/  IMAD.MOV.U32 R9, RZ, RZ, R81 ;  /* 0x000000ffff097224 */ /* 0x000fe400078e0051 */
        /* <DEDUP_REMOVED lines=16> */
.L_x_14332:
[----:B------:R-:W-:Y:S05]  /*3f00*/  BSYNC B1 ;  /* 0x0000000000017941 */ /* 0x000fea0003800000 */
.L_x_14331:
        /* <DEDUP_REMOVED lines=30> */
[----:B------:R-:W-:Y:S02]  /*40f0*/  PRMT R95, R10, 0x7610, R95 ;  /* 0x000076100a5f7816 */ /* 0x000fe4000000005f */
[----:B------:R-:W-:Y:S01]  /*4100*/  PRMT R100, R11, 0x7610, R100 ;  /* 0x000076100b647816 */ /* 0x000fe20000000064 */
[----:B------:R-:W-:Y:S06]  /*4110*/  @!P5 BRA `(.L_x_14333) ;  /* 0x000000000004d947 */ /* 0x000fec0003800000 */
[----:B------:R-:W-:Y:S01]  /*4120*/  BPT.TRAP 0x1 ;  /* 0x000000040000795c */ /* 0x000fe20000300000 */
.L_x_14333:
[----:B------:R-:W2:Y:S01]  /*4130*/  LDL R8, [R1+0x8] ;  /* 0x0000080001087983 */ /* 0x000ea20000100800 */
[----:B------:R-:W-:Y:S01]  /*4140*/  IMAD R70, R23, 0x8, R2 ;  /* 0x0000000817467824 */ /* 0x000fe200078e0202 */
[----:B------:R-:W1:Y:S01]  /*4150*/  LDC R87, c[0x0][0x2f4] ;  /* 0x0000bd00ff577b82 */ /* 0x000e620000000800 */
[----:B------:R-:W-:Y:S01]  /*4160*/  BSSY B1, `(.L_x_14334) ;  /* 0x0000004000017945 */ /* 0x000fe20003800000 */
[----:B--2---:R-:W-:-:S04]  /*4170*/  SHF.L.U32 R78, R8, 0x1f, RZ ;  /* 0x0000001f084e7819 */ /* 0x004fc800000006ff */
[----:B------:R-:W2:Y:S02]  /*4180*/  SYNCS.PHASECHK.TRANS64.TRYWAIT P4, [R70+URZ+0x16890], R78 ;  /* 0x0168904e460075a7 */ /* 0x000ea4000808017f */
[----:B-12---:R-:W-:Y:S05]  /*4190*/  @!P4 BRA `(.L_x_14335) ;  /* 0x000001a00070c947 */ /* 0x006fea0003800000 */
.L_x_14633:
[----:B------:R-:W-:Y:S05]  /*41a0*/  BSYNC B1 ;  /* 0x0000000000017941 */ /* 0x000fea0003800000 */
.L_x_14334:
[----:B------:R-:W-:Y:S01]  /*41b0*/  UMOV UR4, 0xffffffff ;  /* 0xffffffff00047882 */ /* 0x000fe20000000000 */
[----:B------:R-:W-:Y:S02]  /*41c0*/  IMAD.IADD R91, R87, 0x1, -R58 ;  /* 0x00000001575b7824 */ /* 0x000fe400078e0a3a */
[----:B------:R-:W-:Y:S05]  /*41d0*/  BRA.DIV UR4, `(.L_x_14336) ;  /* 0x000001a204747947 */ /* 0x000fea000b800000 */
[----:B------:R2:W3:Y:S04]  /*41e0*/  SHFL.IDX PT, R83, R85, RZ, 0x1c1f ;  /* 0x001c1fff55537589 */ /* 0x0004e800000e0000 */
[----:B------:R2:W4:Y:S02]  /*41f0*/  SHFL.IDX PT, R82, R84, RZ, 0x1c1f ;  /* 0x001c1fff54527589 */ /* 0x00052400000e0000 */
.L_x_14637:
        /* <DEDUP_REMOVED lines=15> */
[----:B------:R-:W-:-:S03]  /*42f0*/  LEA.HI R10, R10, R11, RZ, 0x5 ;  /* 0x0000000b0a0a7211 */ /* 0x000fc600078f28ff */
[----:B------:R-:W-:Y:S01]  /*4300*/  IMAD.SHL.U32 R86, R8, 0x8, RZ ;  /* 0x0000000808567824 */ /* 0x000fe200078e00ff */
[----:B------:R-:W-:-:S04]  /*4310*/  SHF.R.S32.HI R10, RZ, 0x5, R10 ;  /* 0x00000005ff0a7819 */ /* 0x000fc8000001140a */
[----:B------:R-:W-:-:S04]  /*4320*/  LOP3.LUT R8, R65, 0x38, R86, 0xf8, !PT ;  /* 0x0000003841087812 */ /* 0x000fc800078ef856 */
[----:B------:R-:W-:-:S05]  /*4330*/  LOP3.LUT R8, R8, R61, RZ, 0x3c, !PT ;  /* 0x0000003d08087212 */ /* 0x000fca00078e3cff */
[----:B------:R-:W-:-:S04]  /*4340*/  IMAD R8, R10, 0x200, R8 ;  /* 0x000002000a087824 */ /* 0x000fc800078e0208 */
[----:B------:R-:W-:-:S04]  /*4350*/  IMAD R11, R23, 0x2000, R8 ;  /* 0x00002000170b7824 */ /* 0x000fc800078e0208 */
[----:B0-----:R-:W-:Y:S02]  /*4360*/  IMAD R12, R11, 0x2, R2 ;  /* 0x000000020b0c7824 */ /* 0x001fe400078e0202 */
[----:B------:R-:W0:Y:S04]  /*4370*/  LDS.128 R8, [R9+0xe400] ;  /* 0x00e4000009087984 */ /* 0x000e280000000c00 */
[----:B------:R-:W3:Y:S01]  /*4380*/  LDS.128 R12, [R12+0xe400] ;  /* 0x00e400000c0c7984 */ /* 0x000ee20000000c00 */
[----:B------:R-:W-:Y:S05]  /*4390*/  @P3 BRA `(.L_x_14340) ;  /* 0x00000004004c3947 */ /* 0x000fea0003800000 */
[--C-:B------:R-:W-:Y:S01]  /*43a0*/  SHF.R.U64 R36, R36, 0x10, R37.reuse ;  /* 0x0000001024247819 */ /* 0x100fe20000001225 */
[----:B------:R-:W-:Y:S01]  /*43b0*/  HADD2.F32 R100, -RZ, R100.H0_H0 ;  /* 0x20000064ff647230 */ /* 0x000fe20000004100 */
[----:B------:R-:W-:Y:S01]  /*43c0*/  SHF.R.U32.HI R101, RZ, 0x10, R37 ;  /* 0x00000010ff657819 */ /* 0x000fe20000011625 */
[----:B---3--:R-:W-:Y:S01]  /*43d0*/  IMAD.MOV.U32 R37, RZ, RZ, R13 ;  /* 0x000000ffff257224 */ /* 0x008fe200078e000d */
[----:B------:R-:W-:Y:S01]  /*43e0*/  SHF.R.U64 R32, R32, 0x10, R33 ;  /* 0x0000001020207819 */ /* 0x000fe20000001221 */
[----:B0-----:R-:W-:Y:S01]  /*43f0*/  IMAD.MOV.U32 R13, RZ, RZ, R11 ;  /* 0x000000ffff0d7224 */ /* 0x001fe200078e000b */
[----:B------:R-:W-:Y:S01]  /*4400*/  SHF.R.U32.HI R96, RZ, 0x10, R33 ;  /* 0x00000010ff607819 */ /* 0x000fe20000011621 */
[----:B------:R-:W-:Y:S01]  /*4410*/  HADD2.F32 R11, -RZ, R9.H0_H0 ;  /* 0x20000009ff0b7230 */ /* 0x000fe20000004100 */
[----:B------:R-:W-:Y:S01]  /*4420*/  SHF.R.U64 R33, R34, 0x10, R35 ;  /* 0x0000001022217819 */ /* 0x000fe20000001223 */
[--C-:B------:R-:W-:Y:S01]  /*4430*/  HADD2.F32 R98, -RZ, R37.reuse.H0_H0 ;  /* 0x20000025ff627230 */ /* 0x100fe20000004100 */
[----:B------:R-:W-:Y:S01]  /*4440*/  SHF.R.U64 R34, R38, 0x10, R39 ;  /* 0x0000001026227819 */ /* 0x000fe20000001227 */
[----:B------:R-:W-:-:S02]  /*4450*/  HADD2.F32 R37, -RZ, R37.H1_H1 ;  /* 0x30000025ff257230 */ /* 0x000fc40000004100 */
[-C--:B------:R-:W-:Y:S01]  /*4460*/  FMUL.FTZ R103, R11, R100.reuse ;  /* 0x000000640b677220 */ /* 0x080fe20000410000 */
[----:B------:R-:W-:Y:S02]  /*4470*/  HADD2.F32 R101, -RZ, R101.H0_H0 ;  /* 0x20000065ff657230 */ /* 0x000fe40000004100 */
[----:B------:R-:W-:Y:S01]  /*4480*/  FMUL.FTZ R102, R98, R100 ;  /* 0x0000006462667220 */ /* 0x000fe20000410000 */
[----:B------:R-:W-:Y:S01]  /*4490*/  HADD2.F32 R38, -RZ, R9.H1_H1 ;  /* 0x30000009ff267230 */ /* 0x000fe20000004100 */
[----:B------:R-:W-:Y:S01]  /*44a0*/  SHF.R.U32.HI R39, RZ, 0x10, R39 ;  /* 0x00000010ff277819 */ /* 0x000fe20000011627 */
[----:B------:R-:W-:Y:S02]  /*44b0*/  HADD2.F32 R96, -RZ, R96.H0_H0 ;  /* 0x20000060ff607230 */ /* 0x000fe40000004100 */
[-C--:B------:R-:W-:Y:S01]  /*44c0*/  FMUL.FTZ R105, R37, R101.reuse ;  /* 0x0000006525697220 */ /* 0x080fe20000410000 */
[----:B------:R-:W-:Y:S02]  /*44d0*/  HADD2.F32 R99, -RZ, R99.H0_H0 ;  /* 0x20000063ff637230 */ /* 0x000fe40000004100 */
[----:B------:R-:W-:Y:S01]  /*44e0*/  FMUL.FTZ R100, R38, R101 ;  /* 0x0000006526647220 */ /* 0x000fe20000410000 */
[----:B------:R-:W-:-:S02]  /*44f0*/  HADD2.F32 R104, -RZ, R104.H0_H0 ;  /* 0x20000068ff687230 */ /* 0x000fc40000004100 */
[-C--:B------:R-:W-:Y:S01]  /*4500*/  FFMA.FTZ R38, R38, R96.reuse, -R105 ;  /* 0x0000006026267223 */ /* 0x080fe20000010869 */
[----:B------:R-:W-:Y:S01]  /*4510*/  SHF.R.U32.HI R35, RZ, 0x10, R35 ;  /* 0x00000010ff237819 */ /* 0x000fe20000011623 */
[----:B------:R-:W-:Y:S01]  /*4520*/  FFMA.FTZ R96, R37, R96, R100 ;  /* 0x0000006025607223 */ /* 0x000fe20000010064 */
[-C--:B------:R-:W-:Y:S01]  /*4530*/  FFMA.FTZ R9, R11, R99.reuse, -R102 ;  /* 0x000000630b097223 */ /* 0x080fe20000010866 */
[--C-:B------:R-:W-:Y:S02]  /*4540*/  HADD2.F32 R37, -RZ, R15.reuse.H0_H0 ;  /* 0x2000000fff257230 */ /* 0x100fe40000004100 */
[----:B------:R-:W-:Y:S01]  /*4550*/  FFMA.FTZ R11, R98, R99, R103 ;  /* 0x00000063620b7223 */ /* 0x000fe20000010067 */
[----:B------:R-:W-:Y:S02]  /*4560*/  HADD2.F32 R100, -RZ, R15.H1_H1 ;  /* 0x3000000fff647230 */ /* 0x000fe40000004100 */
[----:B------:R-:W-:Y:S02]  /*4570*/  HADD2.F32 R15, -RZ, R13.H0_H0 ;  /* 0x2000000dff0f7230 */ /* 0x000fe40000004100 */
[----:B------:R-:W-:Y:S01]  /*4580*/  FMUL.FTZ R106, R37, R104 ;  /* 0x00000068256a7220 */ /* 0x000fe20000410000 */
[----:B------:R-:W-:Y:S01]  /*4590*/  HADD2.F32 R39, -RZ, R39.H0_H0 ;  /* 0x20000027ff277230 */ /* 0x000fe20000004100 */
[----:B------:R-:W-:Y:S01]  /*45a0*/  F2FP.F16.F32.PACK_AB R9, R38, R9 ;  /* 0x000000092609723e */ /* 0x000fe200000000ff */
[----:B------:R-:W-:-:S02]  /*45b0*/  HADD2.F32 R98, -RZ, R13.H1_H1 ;  /* 0x3000000dff627230 */ /* 0x000fc40000004100 */
[C---:B------:R-:W-:Y:S01]  /*45c0*/  FMUL.FTZ R104, R15.reuse, R104 ;  /* 0x000000680f687220 */ /* 0x040fe20000410000 */
[----:B------:R-:W-:Y:S02]  /*45d0*/  HADD2.F32 R102, -RZ, R97.H0_H0 ;  /* 0x20000061ff667230 */ /* 0x000fe40000004100 */
[-C--:B------:R-:W-:Y:S01]  /*45e0*/  FMUL.FTZ R97, R100, R39.reuse ;  /* 0x0000002764617220 */ /* 0x080fe20000410000 */
[----:B------:R-:W-:Y:S02]  /*45f0*/  HADD2.F32 R35, -RZ, R35.H0_H0 ;  /* 0x20000023ff237230 */ /* 0x000fe40000004100 */
[C---:B------:R-:W-:Y:S01]  /*4600*/  FMUL.FTZ R39, R98.reuse, R39 ;  /* 0x0000002762277220 */ /* 0x040fe20000410000 */
[----:B------:R-:W-:Y:S02]  /*4610*/  HADD2.F32 R32, -RZ, R32.H0_H0 ;  /* 0x20000020ff207230 */ /* 0x000fe40000004100 */
        /* <DEDUP_REMOVED lines=9> */
[----:B------:R-:W-:Y:S01]  /*46b0*/  HADD2.F32 R37, -RZ, R12.H0_H0 ;  /* 0x2000000cff257230 */ /* 0x000fe20000004100 */
[----:B------:R-:W-:Y:S01]  /*46c0*/  F2FP.F16.F32.PACK_AB R15, R100, R15 ;  /* 0x0000000f640f723e */ /* 0x000fe200000000ff */
[--C-:B------:R-:W-:Y:S02]  /*46d0*/  HADD2.F32 R35, -RZ, R8.reuse.H0_H0 ;  /* 0x20000008ff237230 */ /* 0x100fe40000004100 */
[----:B------:R-:W-:Y:S02]  /*46e0*/  HADD2.F32 R36, -RZ, R8.H1_H1 ;  /* 0x30000008ff247230 */ /* 0x000fe40000004100 */
[----:B------:R-:W-:Y:S01]  /*46f0*/  FMUL.FTZ R8, R37, R104 ;  /* 0x0000006825087220 */ /* 0x000fe20000410000 */
[----:B------:R-:W-:-:S02]  /*4700*/  HADD2.F32 R39, -RZ, R12.H1_H1 ;  /* 0x3000000cff277230 */ /* 0x000fc40000004100 */
[C---:B------:R-:W-:Y:S01]  /*4710*/  FMUL.FTZ R12, R35.reuse, R104 ;  /* 0x00000068230c7220 */ /* 0x040fe20000410000 */
[----:B------:R-:W-:Y:S02]  /*4720*/  HADD2.F32 R33, -RZ, R33.H0_H0 ;  /* 0x20000021ff217230 */ /* 0x000fe40000004100 */
[CC--:B------:R-:W-:Y:S01]  /*4730*/  FMUL.FTZ R104, R36.reuse, R95.reuse ;  /* 0x0000005f24687220 */ /* 0x0c0fe20000410000 */
[-C--:B------:R-:W-:Y:S01]  /*4740*/  FFMA.FTZ R8, R35, R102.reuse, -R8 ;  /* 0x0000006623087223 */ /* 0x080fe20000010808 */
[----:B------:R-:W-:Y:S01]  /*4750*/  FMUL.FTZ R97, R39, R95 ;  /* 0x0000005f27617220 */ /* 0x000fe20000410000 */
[----:B------:R-:W-:Y:S01]  /*4760*/  FFMA.FTZ R12, R37, R102, R12 ;  /* 0x00000066250c7223 */ /* 0x000fe2000001000c */
[-C--:B------:R-:W-:Y:S01]  /*4770*/  FFMA.FTZ R95, R39, R32.reuse, R104 ;  /* 0x00000020275f7223 */ /* 0x080fe20000010068 */
[----:B------:R-:W-:Y:S02]  /*4780*/  HADD2.F32 R39, -RZ, R34.H0_H0 ;  /* 0x20000022ff277230 */ /* 0x000fe40000004100 */
[----:B------:R-:W-:Y:S01]  /*4790*/  FFMA.FTZ R97, R36, R32, -R97 ;  /* 0x0000002024617223 */ /* 0x000fe20000010861 */
[----:B------:R-:W-:-:S02]  /*47a0*/  HADD2.F32 R34, -RZ, R14.H0_H0 ;  /* 0x2000000eff227230 */ /* 0x000fc40000004100 */
[----:B------:R-:W-:Y:S01]  /*47b0*/  HADD2.F32 R37, -RZ, R94.H1_H1 ;  /* 0x3000005eff257230 */ /* 0x000fe20000004100 */
        /* <DEDUP_REMOVED lines=9> */
[----:B------:R-:W-:Y:S02]  /*4850*/  IMAD.MOV.U32 R11, RZ, RZ, R98 ;  /* 0x000000ffff0b7224 */ /* 0x000fe400078e0062 */
[----:B------:R-:W-:Y:S01]  /*4860*/  FMUL.FTZ R39, R10, R39 ;  /* 0x000000270a277220 */ /* 0x000fe20000410000 */
[-C--:B------:R-:W-:Y:S01]  /*4870*/  FFMA.FTZ R99, R32, R35.reuse, -R99 ;  /* 0x0000002320637223 */ /* 0x080fe20000010863 */
[----:B------:R-:W-:Y:S01]  /*4880*/  FFMA.FTZ R37, R34, R35, R37 ;  /* 0x0000002322257223 */ /* 0x000fe20000010025 */
[-C--:B------:R-:W-:Y:S01]  /*4890*/  FFMA.FTZ R10, R10, R33.reuse, -R101 ;  /* 0x000000210a0a7223 */ /* 0x080fe20000010865 */
[----:B------:R-:W-:-:S04]  /*48a0*/  FFMA.FTZ R14, R14, R33, R39 ;  /* 0x000000210e0e7223 */ /* 0x000fc80000010027 */
[----:B------:R-:W-:Y:S02]  /*48b0*/  F2FP.F16.F32.PACK_AB R10, R10, R99 ;  /* 0x000000630a0a723e */ /* 0x000fe400000000ff */
[----:B------:R-:W-:-:S07]  /*48c0*/  F2FP.F16.F32.PACK_AB R14, R14, R37 ;  /* 0x000000250e0e723e */ /* 0x000fce00000000ff */
.L_x_14340:
[----:B------:R-:W-:Y:S05]  /*48d0*/  BSYNC B2 ;  /* 0x0000000000027941 */ /* 0x000fea0003800000 */
.L_x_14339:
[----:B------:R-:W-:Y:S01]  /*48e0*/  ISETP.GE.AND P4, PT, R86, R87, PT ;  /* 0x000000575600720c */ /* 0x000fe20003f86270 */
[----:B0-----:R0:W-:-:S12]  /*48f0*/  ST.E.128 desc[UR42][R80.64], R8 ;  /* 0x0000000850007985 */ /* 0x0011d8000c101d2a */
[----:B------:R-:W-:-:S05]  /*4900*/  @!P4 IMAD.WIDE R82, R86, 0x2, R82 ;  /* 0x000000025652c825 */ /* 0x000fca00078e0252 */
[----:B---3--:R0:W-:Y:S02]  /*4910*/  @!P4 ST.E.128 desc[UR42][R82.64], R12 ;  /* 0x0000000c5200c985 */ /* 0x0081e4000c101d2a */
.L_x_14338:
[----:B------:R-:W-:Y:S05]  /*4920*/  BSYNC B1 ;  /* 0x0000000000017941 */ /* 0x000fea0003800000 */
.L_x_14337:
[----:B------:R-:W-:-:S03]  /*4930*/  UMOV UR4, 0xffffffff ;  /* 0xffffffff00047882 */ /* 0x000fc60000000000 */
[----:B------:R-:W-:Y:S05]  /*4940*/  BRA.DIV UR4, `(.L_x_14341) ;  /* 0x0000019a04e47947 */ /* 0x000fea000b800000 */
[----:B--2---:R-:W2:Y:S04]  /*4950*/  SHFL.IDX PT, R85, R85, 0x1, 0x1c1f ;  /* 0x003c1f0055557f89 */ /* 0x004ea800000e0000 */
[----:B------:R-:W0:Y:S02]  /*4960*/  SHFL.IDX PT, R84, R84, 0x1, 0x1c1f ;  /* 0x003c1f0054547f89 */ /* 0x000e2400000e0000 */
.L_x_14641:
[----:B0-----:R-:W-:-:S05]  /*4970*/  VIADD R8, R157, 0x60 ;  /* 0x000000609d087836 */ /* 0x001fca0000000000 */
[----:B------:R-:W-:-:S13]  /*4980*/  ISETP.GE.OR P4, PT, R8, R77, P1 ;  /* 0x0000004d0800720c */ /* 0x000fda0000f86670 */
[----:B------:R-:W-:Y:S05]  /*4990*/  @P4 BRA `(.L_x_14324) ;  /* 0x0000000c00084947 */ /* 0x000fea0003800000 */
[----:B------:R-:W5:Y:S01]  /*49a0*/  LDL R9, [R1+0x44] ;  /* 0x0000440001097983 */ /* 0x000f620000100800 */
[----:B------:R-:W-:Y:S01]  /*49b0*/  SEL R91, R58, R91, !P0 ;  /* 0x0000005b3a5b7207 */ /* 0x000fe20004000000 */
[C---:B------:R-:W-:Y:S01]  /*49c0*/  VIADD R10, R157.reuse, 0x60 ;  /* 0x000000609d0a7836 */ /* 0x040fe20000000000 */
[----:B------:R-:W-:Y:S01]  /*49d0*/  LEA R32, P4, R6, R84, 0x1 ;  /* 0x0000005406207211 */ /* 0x000fe200078808ff */
[----:B------:R-:W-:Y:S01]  /*49e0*/  VIADD R11, R157, 0x60 ;  /* 0x000000609d0b7836 */ /* 0x000fe20000000000 */
[----:B------:R-:W-:Y:S01]  /*49f0*/  SHF.R.S32.HI R8, RZ, 0x1f, R91 ;  /* 0x0000001fff087819 */ /* 0x000fe2000001145b */
[----:B------:R-:W-:Y:S01]  /*4a00*/  IMAD.SHL.U32 R10, R10, 0x40, RZ ;  /* 0x000000400a0a7824 */ /* 0x000fe200078e00ff */
[----:B------:R-:W-:Y:S01]  /*4a10*/  BSSY B1, `(.L_x_14342) ;  /* 0x000006a000017945 */ /* 0x000fe20003800000 */
[----:B--2---:R-:W-:Y:S02]  /*4a20*/  LEA.HI.X R33, R6, R85, R4, 0x1, P4 ;  /* 0x0000005506217211 */ /* 0x004fe400020f0c04 */
[----:B------:R-:W-:-:S02]  /*4a30*/  LEA.HI R8, R8, R91, RZ, 0x4 ;  /* 0x0000005b08087211 */ /* 0x000fc400078f20ff */
[----:B------:R-:W-:Y:S02]  /*4a40*/  SHF.L.U32 R11, R11, 0x6, RZ ;  /* 0x000000060b0b7819 */ /* 0x000fe400000006ff */
[----:B------:R-:W-:Y:S02]  /*4a50*/  LEA.HI.SX32 R8, R8, R5, 0x1c ;  /* 0x0000000508087211 */ /* 0x000fe400078fe2ff */
[----:B------:R-:W-:Y:S02]  /*4a60*/  LOP3.LUT R10, R10, 0x1c0, RZ, 0xc0, !PT ;  /* 0x000001c00a0a7812 */ /* 0x000fe400078ec0ff */
[----:B------:R-:W-:Y:S01]  /*4a70*/  LOP3.LUT R11, R11, 0x1c0, RZ, 0xc0, !PT ;  /* 0x000001c00b0b7812 */ /* 0x000fe200078ec0ff */
[----:B------:R-:W-:Y:S01]  /*4a80*/  IMAD.SHL.U32 R34, R8, 0x8, RZ ;  /* 0x0000000808227824 */ /* 0x000fe200078e00ff */
[----:B------:R-:W-:-:S04]  /*4a90*/  SHF.R.U32.HI R10, RZ, 0x3, R10 ;  /* 0x00000003ff0a7819 */ /* 0x000fc8000001160a */
[----:B------:R-:W-:-:S04]  /*4aa0*/  LOP3.LUT R8, R11, 0x38, R34, 0xf8, !PT ;  /* 0x000000380b087812 */ /* 0x000fc800078ef822 */
[----:B------:R-:W-:-:S05]  /*4ab0*/  LOP3.LUT R8, R8, R10, RZ, 0x3c, !PT ;  /* 0x0000000a08087212 */ /* 0x000fca00078e3cff */
[----:B-----5:R-:W-:Y:S02]  /*4ac0*/  IMAD.IADD R8, R9, 0x1, R8 ;  /* 0x0000000109087824 */ /* 0x020fe400078e0208 */
[C---:B------:R-:W-:Y:S02]  /*4ad0*/  IMAD R9, R23.reuse, 0x2000, R0 ;  /* 0x0000200017097824 */ /* 0x040fe400078e0200 */
[----:B------:R-:W-:Y:S02]  /*4ae0*/  IMAD R11, R23, 0x2000, R8 ;  /* 0x00002000170b7824 */ /* 0x000fe400078e0208 */
[--C-:B------:R-:W-:Y:S02]  /*4af0*/  IMAD R9, R9, 0x2, R2.reuse ;  /* 0x0000000209097824 */ /* 0x100fe400078e0202 */
[----:B------:R-:W-:-:S04]  /*4b00*/  IMAD R12, R11, 0x2, R2 ;  /* 0x000000020b0c7824 */ /* 0x000fc800078e0202 */
[----:B------:R-:W0:Y:S04]  /*4b10*/  LDS.128 R8, [R9+0xe400] ;  /* 0x00e4000009087984 */ /* 0x000e280000000c00 */
[----:B------:R-:W2:Y:S01]  /*4b20*/  LDS.128 R12, [R12+0xe400] ;  /* 0x00e400000c0c7984 */ /* 0x000ea20000000c00 */
[----:B------:R-:W-:Y:S05]  /*4b30*/  @P3 BRA `(.L_x_14343) ;  /* 0x00000004005c3947 */ /* 0x000fea0003800000 */
[----:B0-----:R-:W-:Y:S01]  /*4b40*/  IMAD.MOV.U32 R39, RZ, RZ, R8 ;  /* 0x000000ffff277224 */ /* 0x001fe200078e0008 */
[----:B------:R-:W-:Y:S01]  /*4b50*/  SHF.R.U64 R38, R44, 0x10, R45 ;  /* 0x000000102c267819 */ /* 0x000fe2000000122d */
[----:B--2---:R-:W-:Y:S01]  /*4b60*/  IMAD.MOV.U32 R8, RZ, RZ, R13 ;  /* 0x000000ffff087224 */ /* 0x004fe200078e000d */
[----:B------:R-:W-:Y:S01]  /*4b70*/  SHF.R.U32.HI R44, RZ, 0x10, R45 ;  /* 0x00000010ff2c7819 */ /* 0x000fe2000001162d */
[----:B------:R-:W-:Y:S01]  /*4b80*/  IMAD.MOV.U32 R13, RZ, RZ, R11 ;  /* 0x000000ffff0d7224 */ /* 0x000fe200078e000b */
[--C-:B------:R-:W-:Y:S01]  /*4b90*/  SHF.R.U64 R36, R40, 0x10, R41.reuse ;  /* 0x0000001028247819 */ /* 0x100fe20000001229 */
[----:B------:R-:W-:Y:S01]  /*4ba0*/  IMAD.MOV.U32 R40, RZ, RZ, R12 ;  /* 0x000000ffff287224 */ /* 0x000fe200078e000c */
[----:B------:R-:W-:Y:S01]  /*4bb0*/  SHF.R.U32.HI R81, RZ, 0x10, R41 ;  /* 0x00000010ff517819 */ /* 0x000fe20000011629 */
        /* <DEDUP_REMOVED lines=28> */
[----:B----4-:R-:W-:Y:S01]  /*4d80*/  FMUL.FTZ R82, R41, R46 ;  /* 0x0000002e29527220 */ /* 0x010fe20000410000 */
[----:B------:R-:W-:-:S02]  /*4d90*/  HADD2.F32 R44, -RZ, R80.H0_H0 ;  /* 0x20000050ff2c7230 */ /* 0x000fc40000004100 */
[-C--:B------:R-:W-:Y:S01]  /*4da0*/  FMUL.FTZ R80, R42, R45.reuse ;  /* 0x0000002d2a507220 */ /* 0x080fe20000410000 */
[----:B------:R-:W-:Y:S02]  /*4db0*/  HADD2.F32 R13, -RZ, R13.H1_H1 ;  /* 0x3000000dff0d7230 */ /* 0x000fe40000004100 */
[C---:B------:R-:W-:Y:S01]  /*4dc0*/  FMUL.FTZ R45, R15.reuse, R45 ;  /* 0x0000002d0f2d7220 */ /* 0x040fe20000410000 */
[----:B------:R-:W-:Y:S02]  /*4dd0*/  HADD2.F32 R88, -RZ, R88.H0_H0 ;  /* 0x20000058ff587230 */ /* 0x000fe40000004100 */
[----:B------:R-:W-:Y:S01]  /*4de0*/  FFMA.FTZ R80, R15, R43, -R80 ;  /* 0x0000002b0f507223 */ /* 0x000fe20000010850 */
[----:B------:R-:W-:Y:S02]  /*4df0*/  HADD2.F32 R15, -RZ, R40.H0_H0 ;  /* 0x20000028ff0f7230 */ /* 0x000fe40000004100 */
[C---:B------:R-:W-:Y:S01]  /*4e00*/  FMUL.FTZ R46, R13.reuse, R46 ;  /* 0x0000002e0d2e7220 */ /* 0x040fe20000410000 */
[----:B------:R-:W-:Y:S01]  /*4e10*/  FFMA.FTZ R47, R13, R44, -R82 ;  /* 0x0000002c0d2f7223 */ /* 0x000fe20000010852 */
[----:B------:R-:W-:-:S02]  /*4e20*/  HADD2.F32 R13, -RZ, R39.H0_H0 ;  /* 0x20000027ff0d7230 */ /* 0x000fc40000004100 */
[----:B------:R-:W-:Y:S01]  /*4e30*/  FFMA.FTZ R45, R42, R43, R45 ;  /* 0x0000002b2a2d7223 */ /* 0x000fe2000001002d */
[----:B------:R-:W-:Y:S01]  /*4e40*/  FFMA.FTZ R82, R41, R44, R46 ;  /* 0x0000002c29527223 */ /* 0x000fe2000001002e */
[----:B------:R-:W-:Y:S02]  /*4e50*/  HADD2.F32 R42, -RZ, R90.H1_H1 ;  /* 0x3000005aff2a7230 */ /* 0x000fe40000004100 */
[-C--:B------:R-:W-:Y:S01]  /*4e60*/  FMUL.FTZ R44, R15, R88.reuse ;  /* 0x000000580f2c7220 */ /* 0x080fe20000410000 */
[----:B------:R-:W-:Y:S01]  /*4e70*/  FMUL.FTZ R88, R13, R88 ;  /* 0x000000580d587220 */ /* 0x000fe20000410000 */
[----:B------:R-:W-:Y:S01]  /*4e80*/  HADD2.F32 R38, -RZ, R38.H0_H0 ;  /* 0x20000026ff267230 */ /* 0x000fe20000004100 */
[----:B------:R-:W-:Y:S01]  /*4e90*/  F2FP.F16.F32.PACK_AB R47, R47, R80 ;  /* 0x000000502f2f723e */ /* 0x000fe200000000ff */
[----:B------:R-:W-:Y:S02]  /*4ea0*/  HADD2.F32 R40, -RZ, R40.H1_H1 ;  /* 0x30000028ff287230 */ /* 0x000fe40000004100 */
        /* <DEDUP_REMOVED lines=9> */
[----:B------:R-:W-:-:S02]  /*4f40*/  HADD2.F32 R37, -RZ, R37.H0_H0 ;  /* 0x20000025ff257230 */ /* 0x000fc40000004100 */
[----:B------:R-:W-:Y:S01]  /*4f50*/  FFMA.FTZ R41, R40, R36, R41 ;  /* 0x0000002428297223 */ /* 0x000fe20000010029 */
[----:B------:R-:W-:Y:S02]  /*4f60*/  HADD2.F32 R13, -RZ, R10.H0_H0 ;  /* 0x2000000aff0d7230 */ /* 0x000fe40000004100 */
        /* <DEDUP_REMOVED lines=8> */
[C---:B------:R-:W-:Y:S01]  /*4ff0*/  FMUL.FTZ R37, R10.reuse, R37 ;  /* 0x000000250a257220 */ /* 0x040fe20000410000 */
        /* <DEDUP_REMOVED lines=8> */
[----:B------:R-:W-:Y:S02]  /*5080*/  F2FP.F16.F32.PACK_AB R12, R41, R88 ;  /* 0x00000058290c723e */ /* 0x000fe400000000ff */
[----:B------:R-:W-:-:S02]  /*5090*/  F2FP.F16.F32.PACK_AB R10, R43, R36 ;  /* 0x000000242b0a723e */ /* 0x000fc400000000ff */
[----:B------:R-:W-:-:S07]  /*50a0*/  F2FP.F16.F32.PACK_AB R14, R37, R90 ;  /* 0x0000005a250e723e */ /* 0x000fce00000000ff */
.L_x_14343:
[----:B------:R-:W-:Y:S05]  /*50b0*/  BSYNC B1 ;  /* 0x0000000000017941 */ /* 0x000fea0003800000 */
.L_x_14342:
[----:B------:R-:W-:Y:S01]  /*50c0*/  ISETP.GE.AND P3, PT, R34, R87, PT ;  /* 0x000000572200720c */ /* 0x000fe20003f66270 */
[----:B0-----:R0:W-:Y:S02]  /*50d0*/  ST.E.128 desc[UR42][R32.64], R8 ;  /* 0x0000000820007985 */ /* 0x0011e4000c101d2a */
[----:B0-----:R-:W-:Y:S02]  /*50e0*/  IMAD.MOV.U32 R8, RZ, RZ, R84 ;  /* 0x000000ffff087224 */ /* 0x001fe400078e0054 */
[----:B------:R-:W-:-:S08]  /*50f0*/  IMAD.MOV.U32 R9, RZ, RZ, R85 ;  /* 0x000000ffff097224 */ /* 0x000fd000078e0055 */
[----:B------:R-:W-:Y:S05]  /*5100*/  @P3 BRA `(.L_x_14324) ;  /* 0x00000004002c3947 */ /* 0x000fea0003800000 */
[----:B------:R-:W-:-:S05]  /*5110*/  IMAD.WIDE R8, R34, 0x2, R8 ;  /* 0x0000000222087825 */ /* 0x000fca00078e0208 */
[----:B--2---:R0:W-:Y:S01]  /*5120*/  ST.E.128 desc[UR42][R8.64], R12 ;  /* 0x0000000c08007985 */ /* 0x0041e2000c101d2a */
[----:B------:R-:W-:Y:S05]  /*5130*/  BRA `(.L_x_14324) ;  /* 0x0000000400207947 */ /* 0x000fea0003800000 */
.L_x_14305:
[----:B------:R-:W-:-:S06]  /*5140*/  UISETP.NE.AND UP0, UPT, UR39, 0x3, UPT ;  /* 0x000000032700788c */ /* 0x000fcc000bf05270 */
[----:B------:R-:W-:-:S13]  /*5150*/  PLOP3.LUT P5, PT, PT, PT, UP0, 0x80, 0x0 ;  /* 0x000000000000781c */ /* 0x000fda0003faf008 */
[----:B------:R-:W-:Y:S05]  /*5160*/  @!P5 BRA `(.L_x_14344) ;  /* 0x000000000004d947 */ /* 0x000fea0003800000 */
[----:B------:R-:W-:Y:S01]  /*5170*/  BPT.TRAP 0x1 ;  /* 0x000000040000795c */ /* 0x000fe20000300000 */
.L_x_14344:
[----:B------:R-:W2:Y:S01]  /*5180*/  LDL R8, [R1+0x8] ;  /* 0x0000080001087983 */ /* 0x000ea20000100800 */
[----:B------:R-:W-:Y:S01]  /*5190*/  IMAD R70, R23, 0x8, R2 ;  /* 0x0000000817467824 */ /* 0x000fe200078e0202 */
[----:B------:R-:W-:Y:S01]  /*51a0*/  BSSY B1, `(.L_x_14345) ;  /* 0x0000005000017945 */ /* 0x000fe20003800000 */
[----:B------:R-:W-:Y:S02]  /*51b0*/  SHF.R.S32.HI R75, RZ, 0x1f, R74 ;  /* 0x0000001fff4b7819 */ /* 0x000fe4000001144a */
[----:B--2---:R-:W-:-:S04]  /*51c0*/  SHF.L.U32 R78, R8, 0x1f, RZ ;  /* 0x0000001f084e7819 */ /* 0x004fc800000006ff */
[----:B------:R-:W0:Y:S02]  /*51d0*/  SYNCS.PHASECHK.TRANS64.TRYWAIT P3, [R70+URZ+0x16890], R78 ;  /* 0x0168904e460075a7 */ /* 0x000e24000806017f */
[----:B0-----:R-:W-:Y:S05]  /*51e0*/  @!P3 BRA `(.L_x_14346) ;  /* 0x000001940008b947 */ /* 0x001fea0003800000 */
.L_x_14642:
[----:B------:R-:W-:Y:S05]  /*51f0*/  BSYNC B1 ;  /* 0x0000000000017941 */ /* 0x000fea0003800000 */
.L_x_14345:
        /* <DEDUP_REMOVED lines=27> */
.L_x_14646:
[----:B------:R-:W-:Y:S04]  /*53b0*/  BSSY B1, `(.L_x_14348) ;  /* 0x000000e000017945 */ /* 0x000fe80003800000 */
[----:B------:R-:W-:Y:S05]  /*53c0*/  @!P3 BRA `(.L_x_14349) ;  /* 0x000000000030b947 */ /* 0x000fea0003800000 */
[----:B------:R-:W4:Y:S01]  /*53d0*/  LDL R8, [R1+0x4] ;  /* 0x0000040001087983 */ /* 0x000f220000100800 */
[----:B------:R-:W-:Y:S02]  /*53e0*/  ULDC UR4, c[0x0][0x2f4] ;  /* 0x0000bd0000047ab9 */ /* 0x000fe40000000800 */
[----:B------:R-:W-:-:S13]  /*53f0*/  ISETP.GE.AND P3, PT, R16, UR4, PT ;  /* 0x0000000410007c0c */ /* 0x000fda000bf66270 */
[----:B---3--:R-:W-:-:S04]  /*5400*/  @!P3 LEA R14, P4, R16, R33, 0x1 ;  /* 0x00000021100eb211 */ /* 0x008fc800078808ff */
[----:B--2---:R-:W-:Y:S02]  /*5410*/  @!P3 LEA.HI.X R15, R16, R9, R17, 0x1, P4 ;  /* 0x00000009100fb211 */ /* 0x004fe400020f0c11 */
[----:B------:R-:W-:-:S13]  /*5420*/  ISETP.GE.AND P4, PT, R18, UR4, PT ;  /* 0x0000000412007c0c */ /* 0x000fda000bf86270 */
[----:B------:R-:W-:-:S04]  /*5430*/  @!P4 LEA R12, P6, R18, R33, 0x1 ;  /* 0x00000021120cc211 */ /* 0x000fc800078c08ff */
[----:B----4-:R-:W-:Y:S02]  /*5440*/  @!P4 LEA.HI.X R13, R18, R9, R8, 0x1, P6 ;  /* 0x00000009120dc211 */ /* 0x010fe400030f0c08 */
[----:B------:R-:W2:Y:S04]  /*5450*/  @!P3 LDS.128 R8, [R72+0xe000] ;  /* 0x00e000004808b984 */ /* 0x000ea80000000c00 */
[----:B--2---:R-:W-:Y:S04]  /*5460*/  @!P3 ST.E.128 desc[UR42][R14.64], R8 ;  /* 0x000000080e00b985 */ /* 0x004fe8000c101d2a */
[----:B------:R-:W2:Y:S04]  /*5470*/  @!P4 LDS.128 R8, [R71+0xe000] ;  /* 0x00e000004708c984 */ /* 0x000ea80000000c00 */
[----:B--2---:R4:W-:Y:S02]  /*5480*/  @!P4 ST.E.128 desc[UR42][R12.64], R8 ;  /* 0x000000080c00c985 */ /* 0x0049e4000c101d2a */
.L_x_14349:
[----:B------:R-:W-:Y:S05]  /*5490*/  BSYNC B1 ;  /* 0x0000000000017941 */ /* 0x000fea0003800000 */
.L_x_14348:
[----:B------:R-:W-:-:S03]  /*54a0*/  UMOV UR4, 0xffffffff ;  /* 0xffffffff00047882 */ /* 0x000fc60000000000 */
[----:B------:R-:W-:Y:S05]  /*54b0*/  BRA.DIV UR4, `(.L_x_14350) ;  /* 0x0000019204b47947 */ /* 0x000fea000b800000 */
[----:B--2-4-:R2:W4:Y:S04]  /*54c0*/  SHFL.IDX PT, R9, R34, 0x1, 0x1c1f ;  /* 0x003c1f0022097f89 */ /* 0x01452800000e0000 */
[----:B---3--:R2:W3:Y:S02]  /*54d0*/  SHFL.IDX PT, R33, R32, 0x1, 0x1c1f ;  /* 0x003c1f0020217f89 */ /* 0x0084e400000e0000 */
.L_x_14650:
[----:B------:R-:W-:-:S13]  /*54e0*/  ISETP.GE.AND P3, PT, R35, 0x61, PT ;  /* 0x000000612300780c */ /* 0x000fda0003f66270 */
[----:B------:R-:W-:Y:S05]  /*54f0*/  @!P3 BRA `(.L_x_14324) ;  /* 0x000000000030b947 */ /* 0x000fea0003800000 */
[----:B------:R-:W5:Y:S01]  /*5500*/  LDL R8, [R1+0x4] ;  /* 0x0000040001087983 */ /* 0x000f620000100800 */
[----:B------:R-:W-:Y:S02]  /*5510*/  ULDC UR4, c[0x0][0x2f4] ;  /* 0x0000bd0000047ab9 */ /* 0x000fe40000000800 */
[----:B------:R-:W-:-:S13]  /*5520*/  ISETP.GE.AND P3, PT, R16, UR4, PT ;  /* 0x0000000410007c0c */ /* 0x000fda000bf66270 */
[----:B---3--:R-:W-:-:S04]  /*5530*/  @!P3 LEA R14, P4, R16, R33, 0x1 ;  /* 0x00000021100eb211 */ /* 0x008fc800078808ff */
[----:B----4-:R-:W-:Y:S02]  /*5540*/  @!P3 LEA.HI.X R15, R16, R9, R17, 0x1, P4 ;  /* 0x00000009100fb211 */ /* 0x010fe400020f0c11 */
[----:B------:R-:W-:-:S13]  /*5550*/  ISETP.GE.AND P4, PT, R18, UR4, PT ;  /* 0x0000000412007c0c */ /* 0x000fda000bf86270 */
[----:B------:R-:W-:-:S04]  /*5560*/  @!P4 LEA R12, P6, R18, R33, 0x1 ;  /* 0x00000021120cc211 */ /* 0x000fc800078c08ff */
[----:B-----5:R-:W-:Y:S02]  /*5570*/  @!P4 LEA.HI.X R13, R18, R9, R8, 0x1, P6 ;  /* 0x00000009120dc211 */ /* 0x020fe400030f0c08 */
[----:B------:R-:W3:Y:S04]  /*5580*/  @!P3 LDS.128 R8, [R72+0x11000] ;  /* 0x011000004808b984 */ /* 0x000ee80000000c00 */
[----:B---3--:R-:W-:Y:S04]  /*5590*/  @!P3 ST.E.128 desc[UR42][R14.64], R8 ;  /* 0x000000080e00b985 */ /* 0x008fe8000c101d2a */
[----:B------:R-:W3:Y:S04]  /*55a0*/  @!P4 LDS.128 R8, [R71+0x11000] ;  /* 0x011000004708c984 */ /* 0x000ee80000000c00 */
[----:B---3--:R3:W-:Y:S02]  /*55b0*/  @!P4 ST.E.128 desc[UR42][R12.64], R8 ;  /* 0x000000080c00c985 */ /* 0x0087e4000c101d2a */
.L_x_14324:
[----:B------:R-:W-:Y:S05]  /*55c0*/  BSYNC B0 ;  /* 0x0000000000007941 */ /* 0x000fea0003800000 */
.L_x_14304:
[----:B0-234-:R-:W0:Y:S01]  /*55d0*/  S2R R8, SR_TID.X ;  /* 0x0000000000087919 */ /* 0x01de220000002100 */
        /* <DEDUP_REMOVED lines=8> */
[----:B--2---:R2:W-:Y:S01]  /*5660*/  BAR.SYNC.DEFER_BLOCKING R60, 0x80 ;  /* 0x0002003c0000751d */ /* 0x0045e20000010000 */
[----:B0-----:R-:W-:-:S13]  /*5670*/  LOP3.LUT P3, RZ, R8, 0x7f, RZ, 0xc0, !PT ;  /* 0x0000007f08ff7812 */ /* 0x001fda000786c0ff */
[----:B------:R-:W-:-:S05]  /*5680*/  @!P3 VIADD R8, R70, 0x168a0 ;  /* 0x000168a04608b836 */ /* 0x000fca0000000000 */
[----:B------:R-:W-:-:S04]  /*5690*/  @!P3 PRMT R8, RZ, 0x654, R8 ;  /* 0x00000654ff08b816 */ /* 0x000fc80000000008 */
[----:B------:R2:W-:Y:S01]  /*56a0*/  @!P3 SYNCS.ARRIVE.TRANS64.RED.A1T0 RZ, [R8+URZ], RZ ;  /* 0x000000ff08ffb9a7 */ /* 0x0005e2000810043f */
[----:B------:R-:W-:Y:S05]  /*56b0*/  @!P5 BRA `(.L_x_14352) ;  /* 0x000000000004d947 */ /* 0x000fea0003800000 */
[----:B------:R-:W-:Y:S01]  /*56c0*/  BPT.TRAP 0x1 ;  /* 0x000000040000795c */ /* 0x000fe20000300000 */
.L_x_14352:
[----:B------:R-:W-:Y:S05]  /*56d0*/  BSYNC B0 ;  /* 0x0000000000007941 */ /* 0x000fea0003800000 */
.L_x_14351:
[----:B------:R-:W0:Y:S01]  /*56e0*/  SYNCS.PHASECHK.TRANS64.TRYWAIT P4, [R70+URZ+0x168b0], R78 ;  /* 0x0168b04e460075a7 */ /* 0x000e22000808017f */
[----:B------:R-:W-:Y:S01]  /*56f0*/  ULDC UR40, c[0x0][0x2f4] ;  /* 0x0000bd0000287ab9 */ /* 0x000fe20000000800 */
[----:B------:R-:W-:Y:S04]  /*5700*/  BSSY B0, `(.L_x_14353) ;  /* 0x0000002000007945 */ /* 0x000fe80003800000 */
[----:B0-----:R-:W-:Y:S05]  /*5710*/  @!P4 BRA `(.L_x_14354) ;  /* 0x000001900068c947 */ /* 0x001fea0003800000 */
.L_x_14651:
[----:B------:R-:W-:Y:S05]  /*5720*/  BSYNC B0 ;  /* 0x0000000000007941 */ /* 0x000fea0003800000 */
.L_x_14353:
[----:B-1----:R1:W5:Y:S01]  /*5730*/  LDL R34, [R1+0x4] ;  /* 0x0000040001227983 */ /* 0x0023620000100800 */
[----:B------:R-:W-:Y:S01]  /*5740*/  ULDC.64 UR4, c[0x0][0x328] ;  /* 0x0000ca0000047ab9 */ /* 0x000fe20000000a00 */
[----:B------:R-:W-:Y:S01]  /*5750*/  IMAD.IADD R77, R77, 0x1, -R157 ;  /* 0x000000014d4d7824 */ /* 0x000fe200078e0a9d */
[----:B------:R-:W-:Y:S01]  /*5760*/  BSSY B0, `(.L_x_14355) ;  /* 0x0000020000007945 */ /* 0x000fe20003800000 */
[----:B------:R-:W-:Y:S02]  /*5770*/  IMAD R75, R75, UR4, RZ ;  /* 0x000000044b4b7c24 */ /* 0x000fe4000f8e02ff */
[----:B--2---:R-:W-:-:S04]  /*5780*/  IMAD.WIDE.U32 R8, R74, UR4, RZ ;  /* 0x000000044a087c25 */ /* 0x004fc8000f8e00ff */
        /* <DEDUP_REMOVED lines=24> */
[----:B-----5:R-:W-:Y:S02]  /*5910*/  @!P5 LEA.HI.X R13, R18, R9, R34, 0x1, P6 ;  /* 0x00000009120dd211 */ /* 0x020fe400030f0c22 */
[----:B------:R-:W1:Y:S04]  /*5920*/  @!P4 LDS.128 R8, [R72] ;  /* 0x000000004808c984 */ /* 0x000e680000000c00 */
[----:B-1----:R-:W-:Y:S04]  /*5930*/  @!P4 ST.E.128 desc[UR42][R14.64], R8 ;  /* 0x000000080e00c985 */ /* 0x002fe8000c101d2a */
[----:B------:R-:W1:Y:S04]  /*5940*/  @!P5 LDS.128 R8, [R71] ;  /* 0x000000004708d984 */ /* 0x000e680000000c00 */
[----:B-1----:R1:W-:Y:S02]  /*5950*/  @!P5 ST.E.128 desc[UR42][R12.64], R8 ;  /* 0x000000080c00d985 */ /* 0x0023e4000c101d2a */
.L_x_14356:
[----:B------:R-:W-:Y:S05]  /*5960*/  BSYNC B0 ;  /* 0x0000000000007941 */ /* 0x000fea0003800000 */
.L_x_14355:
        /* <DEDUP_REMOVED lines=11> */
[----:B-----5:R-:W-:Y:S01]  /*5a20*/  @!P5 LEA.HI.X R13, R18, R33, R34, 0x1, P6 ;  /* 0x00000021120dd211 */ /* 0x020fe200030f0c22 */
[----:B-1----:R-:W-:Y:S04]  /*5a30*/  @!P4 ST.E.128 desc[UR42][R14.64], R8 ;  /* 0x000000080e00c985 */ /* 0x002fe8000c101d2a */
[----:B------:R-:W1:Y:S04]  /*5a40*/  @!P5 LDS.128 R8, [R71+0x3000] ;  /* 0x003000004708d984 */ /* 0x000e680000000c00 */
[----:B-1----:R1:W-:Y:S02]  /*5a50*/  @!P5 ST.E.128 desc[UR42][R12.64], R8 ;  /* 0x000000080c00d985 */ /* 0x0023e4000c101d2a */
.L_x_14358:
[----:B------:R-:W-:Y:S05]  /*5a60*/  BSYNC B0 ;  /* 0x0000000000007941 */ /* 0x000fea0003800000 */
.L_x_14357:
[----:B-1-3--:R-:W3:Y:S01]  /*5a70*/  LDL.LU R9, [R1+0x8] ;  /* 0x0000080001097983 */ /* 0x00aee20000300800 */
[----:B0-----:R-:W-:Y:S01]  /*5a80*/  @!P3 IADD3 R70, R70, 0x168c0, RZ ;  /* 0x000168c04646b810 */ /* 0x001fe20007ffe0ff */
[----:B------:R-:W-:Y:S01]  /*5a90*/  VIADD R23, R23, 0x1 ;  /* 0x0000000117177836 */ /* 0x000fe20000000000 */
[----:B------:R-:W-:Y:S01]  /*5aa0*/  LOP3.LUT P4, RZ, R22, 0x1, RZ, 0xc0, !PT ;  /* 0x0000000116ff7812 */ /* 0x000fe2000788c0ff */
        /* <DEDUP_REMOVED lines=10> */
[----:B------:R-:W-:Y:S02]  /*5b50*/  SEL R8, RZ, 0x1, P3 ;  /* 0x00000001ff087807 */ /* 0x000fe40001800000 */
[----:B------:R-:W-:Y:S02]  /*5b60*/  SEL R23, R23, RZ, P3 ;  /* 0x000000ff17177207 */ /* 0x000fe40001800000 */
[----:B---3--:R-:W-:-:S05]  /*5b70*/  LOP3.LUT R9, R9, R8, RZ, 0x3c, !PT ;  /* 0x0000000809097212 */ /* 0x008fca00078e3cff */
[----:B------:R0:W-:Y:S01]  /*5b80*/  STL [R1+0x8], R9 ;  /* 0x0000080901007387 */ /* 0x0001e20000100800 */
[----:B------:R-:W-:Y:S05]  /*5b90*/  @P4 BRA `(.L_x_14359) ;  /* 0xffffffc400e04947 */ /* 0x000fea000383ffff */
[----:B0-----:R-:W0:Y:S01]  /*5ba0*/  S2R R9, SR_TID.X ;  /* 0x0000000000097919 */ /* 0x001e220000002100 */
[----:B------:R-:W-:Y:S02]  /*5bb0*/  PLOP3.LUT P0, PT, PT, PT, PT, 0x8, 0x0 ;  /* 0x000000000000781c */ /* 0x000fe40003f0e170 */
[----:B0-----:R-:W-:-:S04]  /*5bc0*/  SHF.R.U32.HI R9, RZ, 0x7, R9 ;  /* 0x00000007ff097819 */ /* 0x001fc80000011609 */
[----:B------:R-:W-:-:S13]  /*5bd0*/  ISETP.NE.AND P4, PT, R9, 0x1, PT ;  /* 0x000000010900780c */ /* 0x000fda0003f85270 */
[----:B------:R-:W-:Y:S06]  /*5be0*/  @!P4 BAR.ARV 0x9, 0x100 ;  /* 0x024400000000cb1d */ /* 0x000fec0000002000 */
.L_x_14299:
[----:B------:R-:W3:Y:S01]  /*5bf0*/  LDL R10, [R1+0x24] ;  /* 0x00002400010a7983 */ /* 0x000ee20000100800 */
[----:B------:R-:W0:Y:S01]  /*5c00*/  LDC R0, c[0x0][0x448] ;  /* 0x00011200ff007b82 */ /* 0x000e220000000800 */
[----:B------:R-:W-:-:S07]  /*5c10*/  IADD3 R5, R156, 0x1, -R155 ;  /* 0x000000019c057810 */ /* 0x000fce0007ffe89b */
[----:B------:R-:W1:Y:S01]  /*5c20*/  LDC.64 R6, c[0x0][0x9e0] ;  /* 0x00027800ff067b82 */ /* 0x000e620000000a00 */
[----:B0-----:R-:W-:Y:S02]  /*5c30*/  ISETP.NE.AND P1, PT, R0, 0x1, PT ;  /* 0x000000010000780c */ /* 0x001fe40003f25270 */
[----:B-1----:R-:W-:-:S11]  /*5c40*/  ISETP.GE.AND P2, PT, R7, 0x1, PT ;  /* 0x000000010700780c */ /* 0x002fd60003f46270 */
[----:B------:R-:W0:Y:S08]  /*5c50*/  @P1 LDC R3, c[0x0][0x44c] ;  /* 0x00011300ff031b82 */ /* 0x000e300000000800 */
[----:B------:R-:W1:Y:S01]  /*5c60*/  @P1 LDC R4, c[0x0][0x450] ;  /* 0x00011400ff041b82 */ /* 0x000e620000000800 */
[----:B---3--:R-:W-:-:S04]  /*5c70*/  VIADD R0, R10, 0xbf ;  /* 0x000000bf0a007836 */ /* 0x008fc80000000000 */
[----:B0-----:R-:W-:-:S05]  /*5c80*/  @P1 IMAD.HI.U32 R3, R0, R3, RZ ;  /* 0x0000000300031227 */ /* 0x001fca00078e00ff */
[----:B-1----:R-:W-:-:S05]  /*5c90*/  @P1 SHF.R.U32.HI R0, RZ, R4, R3 ;  /* 0x00000004ff001219 */ /* 0x002fca0000011603 */
[----:B------:R-:W-:Y:S01]  /*5ca0*/  IMAD.IADD R5, R5, 0x1, R0 ;  /* 0x0000000105057824 */ /* 0x000fe200078e0200 */
[----:B------:R-:W-:Y:S06]  /*5cb0*/  @P0 BRA `(.L_x_14360) ;  /* 0x00000000000c0947 */ /* 0x000fec0003800000 */
[----:B------:R-:W0:Y:S01]  /*5cc0*/  FENCE.VIEW.ASYNC.G ;  /* 0x00000000000073c6 */ /* 0x000e220000000100 */
[----:B------:R-:W-:Y:S05]  /*5cd0*/  WARPSYNC.ALL ;  /* 0x0000000000007948 */ /* 0x000fea0003800000 */
[----:B0-----:R-:W-:Y:S06]  /*5ce0*/  BAR.ARV 0xc, 0x200 ;  /* 0x0308000000007b1d */ /* 0x001fec0000002000 */
.L_x_14360:
        /* <DEDUP_REMOVED lines=13> */
.L_x_14363:
[----:B------:R-:W-:-:S13]  /*5dc0*/  ISETP.NE.AND P0, PT, R7, 0x1, PT ;  /* 0x000000010700780c */ /* 0x000fda0003f05270 */
[----:B------:R-:W0:Y:S02]  /*5dd0*/  @P0 LDC.64 R4, c[0x0][0x9e8] ;  /* 0x00027a00ff040b82 */ /* 0x000e240000000a00 */
[----:B0-----:R-:W-:-:S05]  /*5de0*/  @P0 IMAD.HI.U32 R4, R3, R4, RZ ;  /* 0x0000000403040227 */ /* 0x001fca00078e00ff */
[----:B------:R-:W-:-:S07]  /*5df0*/  @P0 SHF.R.U32.HI R3, RZ, R5, R4 ;  /* 0x00000005ff030219 */ /* 0x000fce0000011604 */
.L_x_14364:
[----:B------:R-:W-:Y:S05]  /*5e00*/  BSYNC B0 ;  /* 0x0000000000007941 */ /* 0x000fea0003800000 */
.L_x_14362:
[----:B------:R-:W-:-:S05]  /*5e10*/  IMAD R3, R3, R7, R7 ;  /* 0x0000000703037224 */ /* 0x000fca00078e0207 */
[----:B------:R-:W-:-:S07]  /*5e20*/  VIMNMX R0, R0, R3, PT ;  /* 0x0000000300007248 */ /* 0x000fce0003fe0100 */
.L_x_14361:
[----:B------:R-:W0:Y:S01]  /*5e30*/  @P1 LDC R4, c[0x0][0x44c] ;  /* 0x00011300ff041b82 */ /* 0x000e220000000800 */
[----:B------:R-:W-:Y:S01]  /*5e40*/  VIADD R0, R0, 0x7f ;  /* 0x0000007f00007836 */ /* 0x000fe20000000000 */
[----:B------:R-:W-:-:S04]  /*5e50*/  ULDC UR4, c[0x0][0x9dc] ;  /* 0x0002770000047ab9 */ /* 0x000fc80000000800 */
[----:B------:R-:W-:Y:S02]  /*5e60*/  SHF.R.S32.HI R3, RZ, 0x1f, R0 ;  /* 0x0000001fff037819 */ /* 0x000fe40000011400 */
[----:B------:R-:W1:Y:S02]  /*5e70*/  @P1 LDC R6, c[0x0][0x450] ;  /* 0x00011400ff061b82 */ /* 0x000e640000000800 */
[----:B------:R-:W-:-:S04]  /*5e80*/  LEA.HI R3, R3, R0, RZ, 0x7 ;  /* 0x0000000003037211 */ /* 0x000fc800078f38ff */
[----:B------:R-:W-:-:S04]  /*5e90*/  SHF.R.S32.HI R88, RZ, 0x7, R3 ;  /* 0x00000007ff587819 */ /* 0x000fc80000011403 */
[----:B------:R-:W-:Y:S01]  /*5ea0*/  VIMNMX R88, R79, R88, PT ;  /* 0x000000584f587248 */ /* 0x000fe20003fe0100 */
        /* <DEDUP_REMOVED lines=16> */
.L_x_14367:
[----:B------:R-:W-:-:S13]  /*5fb0*/  ISETP.NE.AND P0, PT, R7, 0x1, PT ;  /* 0x000000010700780c */ /* 0x000fda0003f05270 */
[----:B------:R-:W0:Y:S02]  /*5fc0*/  @P0 LDC.64 R4, c[0x0][0x9e8] ;  /* 0x00027a00ff040b82 */ /* 0x000e240000000a00 */
[----:B0-----:R-:W-:-:S05]  /*5fd0*/  @P0 IMAD.HI.U32 R4, R0, R4, RZ ;  /* 0x0000000400040227 */ /* 0x001fca00078e00ff */
[----:B------:R-:W-:-:S07]  /*5fe0*/  @P0 SHF.R.U32.HI R0, RZ, R5, R4 ;  /* 0x00000005ff000219 */ /* 0x000fce0000011604 */
.L_x_14368:
[----:B------:R-:W-:Y:S05]  /*5ff0*/  BSYNC B0 ;  /* 0x0000000000007941 */ /* 0x000fea0003800000 */
.L_x_14366:
[----:B------:R-:W-:-:S05]  /*6000*/  IMAD R0, R0, R7, RZ ;  /* 0x0000000700007224 */ /* 0x000fca00078e02ff */
[----:B------:R-:W-:-:S07]  /*6010*/  VIMNMX R3, R3, R0, !PT ;  /* 0x0000000003037248 */ /* 0x000fce0007fe0100 */
.L_x_14365:
[----:B------:R-:W-:Y:S02]  /*6020*/  SHF.R.S32.HI R0, RZ, 0x1f, R3 ;  /* 0x0000001fff007819 */ /* 0x000fe40000011403 */
[----:B------:R-:W-:Y:S02]  /*6030*/  CS2R R20, SRZ ;  /* 0x0000000000147805 */ /* 0x000fe4000001ff00 */
[----:B------:R-:W-:Y:S02]  /*6040*/  PLOP3.LUT P0, PT, PT, PT, PT, 0x80, 0x0 ;  /* 0x000000000000781c */ /* 0x000fe40003f0f070 */
[----:B------:R-:W-:Y:S02]  /*6050*/  CS2R R14, SRZ ;  /* 0x00000000000e7805 */ /* 0x000fe4000001ff00 */
[----:B------:R-:W-:Y:S01]  /*6060*/  LEA.HI R0, R0, R3, RZ, 0x7 ;  /* 0x0000000300007211 */ /* 0x000fe200078f38ff */
[----:B------:R-:W-:Y:S01]  /*6070*/  IMAD.MOV.U32 R118, RZ, RZ, RZ ;  /* 0x000000ffff767224 */ /* 0x000fe200078e00ff */
[----:B------:R-:W-:Y:S01]  /*6080*/  CS2R R114, SRZ ;  /* 0x0000000000727805 */ /* 0x000fe2000001ff00 */
[----:B------:R-:W-:Y:S01]  /*6090*/  IMAD.MOV.U32 R3, RZ, RZ, RZ ;  /* 0x000000ffff037224 */ /* 0x000fe200078e00ff */
[----:B------:R-:W-:-:S02]  /*60a0*/  SHF.R.S32.HI R0, RZ, 0x7, R0 ;  /* 0x00000007ff007819 */ /* 0x000fc40000011400 */
[----:B------:R-:W-:Y:S02]  /*60b0*/  CS2R R112, SRZ ;  /* 0x0000000000707805 */ /* 0x000fe4000001ff00 */
[----:B------:R-:W-:Y:S02]  /*60c0*/  CS2R R110, SRZ ;  /* 0x00000000006e7805 */ /* 0x000fe4000001ff00 */
[----:B------:R-:W-:Y:S02]  /*60d0*/  CS2R R108, SRZ ;  /* 0x00000000006c7805 */ /* 0x000fe4000001ff00 */
[----:B------:R-:W-:Y:S02]  /*60e0*/  VIMNMX R4, RZ, R0, !PT ;  /* 0x00000000ff047248 */ /* 0x000fe40007fe0100 */
[----:B------:R-:W-:Y:S02]  /*60f0*/  CS2R R106, SRZ ;  /* 0x00000000006a7805 */ /* 0x000fe4000001ff00 */
[----:B------:R-:W-:-:S02]  /*6100*/  CS2R R104, SRZ ;  /* 0x0000000000687805 */ /* 0x000fc4000001ff00 */
[----:B------:R-:W-:Y:S02]  /*6110*/  CS2R R102, SRZ ;  /* 0x0000000000667805 */ /* 0x000fe4000001ff00 */
[----:B------:R-:W-:Y:S01]  /*6120*/  ISETP.GT.AND P1, PT, R88, R4, PT ;  /* 0x000000045800720c */ /* 0x000fe20003f24270 */
[----:B------:R0:W-:Y:S01]  /*6130*/  STL [R1+0x38], R4 ;  /* 0x0000380401007387 */ /* 0x0001e20000100800 */
[----:B------:R-:W-:Y:S02]  /*6140*/  CS2R R100, SRZ ;  /* 0x0000000000647805 */ /* 0x000fe4000001ff00 */
[----:B------:R-:W-:Y:S02]  /*6150*/  CS2R R98, SRZ ;  /* 0x0000000000627805 */ /* 0x000fe4000001ff00 */
[----:B------:R-:W-:Y:S02]  /*6160*/  CS2R R96, SRZ ;  /* 0x0000000000607805 */ /* 0x000fe4000001ff00 */
[----:B------:R-:W-:Y:S01]  /*6170*/  CS2R R10, SRZ ;  /* 0x00000000000a7805 */ /* 0x000fe2000001ff00 */
[----:B------:R-:W-:Y:S01]  /*6180*/  IMAD.MOV.U32 R94, RZ, RZ, RZ ;  /* 0x000000ffff5e7224 */ /* 0x000fe200078e00ff */
[----:B------:R-:W-:Y:S01]  /*6190*/  CS2R R90, SRZ ;  /* 0x00000000005a7805 */ /* 0x000fe2000001ff00 */
[----:B------:R-:W-:-:S02]  /*61a0*/  IMAD.MOV.U32 R27, RZ, RZ, RZ ;  /* 0x000000ffff1b7224 */ /* 0x000fc400078e00ff */
[----:B------:R-:W-:Y:S02]  /*61b0*/  IMAD.MOV.U32 R0, RZ, RZ, RZ ;  /* 0x000000ffff007224 */ /* 0x000fe400078e00ff */
[----:B----4-:R-:W-:Y:S01]  /*61c0*/  IMAD.MOV.U32 R33, RZ, RZ, RZ ;  /* 0x000000ffff217224 */ /* 0x010fe200078e00ff */
        /* <DEDUP_REMOVED lines=10> */
.L_x_14654:
[----:B------:R-:W0:Y:S01]  /*6270*/  LDL R3, [R1+0x28] ;  /* 0x0000280001037983 */ /* 0x000e220000100800 */
[----:B------:R-:W-:Y:S01]  /*6280*/  BSSY B6, `(.L_x_14371) ;  /* 0x000001b000067945 */ /* 0x000fe20003800000 */
[----:B0-----:R-:W-:-:S05]  /*6290*/  IMAD.HI R0, R3, 0x55555556, RZ ;  /* 0x5555555603007827 */ /* 0x001fca00078e02ff */
[----:B------:R-:W-:-:S05]  /*62a0*/  LEA.HI R0, R0, R0, RZ, 0x1 ;  /* 0x0000000000007211 */ /* 0x000fca00078f08ff */
[----:B------:R-:W-:Y:S02]  /*62b0*/  IMAD R0, R0, -0x3, R3 ;  /* 0xfffffffd00007824 */ /* 0x000fe400078e0203 */
[----:B------:R-:W-:-:S04]  /*62c0*/  VIADD R3, R2, 0x8400 ;  /* 0x0000840002037836 */ /* 0x000fc80000000000 */
[----:B------:R-:W-:Y:S01]  /*62d0*/  IMAD R0, R0, 0x2000, R3 ;  /* 0x0000200000007824 */ /* 0x000fe200078e0203 */
[----:B------:R-:W-:-:S04]  /*62e0*/  LOP3.LUT P0, RZ, R3, 0x3ff, RZ, 0xc0, !PT ;  /* 0x000003ff03ff7812 */ /* 0x000fc8000780c0ff */
[----:B------:R-:W-:Y:S02]  /*62f0*/  SHF.R.U32.HI R0, RZ, 0x4, R0 ;  /* 0x00000004ff007819 */ /* 0x000fe40000011600 */
[----:B------:R-:W-:Y:S02]  /*6300*/  P2R R25, PR, RZ, 0x1 ;  /* 0x00000001ff197803 */ /* 0x000fe40000000000 */
[----:B------:R-:W-:-:S05]  /*6310*/  LOP3.LUT R28, R0, 0x3fff, RZ, 0xc0, !PT ;  /* 0x00003fff001c7812 */ /* 0x000fca00078ec0ff */
        /* <DEDUP_REMOVED lines=14> */
[----:B0-2---:R-:W-:-:S07]  /*6400*/  IMAD.MOV.U32 R13, RZ, RZ, RZ ;  /* 0x000000ffff0d7224 */ /* 0x005fce00078e00ff */
[----:B------:R-:W-:-:S07]  /*6410*/  LEPC R20, `(.L_x_14372) ;  /* 0x000000001014794e */ /* 0x000fce0000000000 */
[----:B-1---5:R-:W-:Y:S05]  /*6420*/  CALL.ABS.NOINC R14 ;  /* 0x000000000e007343 */ /* 0x022fea0003c00000 */
.L_x_14372:
[----:B------:R-:W-:Y:S05]  /*6430*/  BSYNC B6 ;  /* 0x0000000000067941 */ /* 0x000fea0003800000 */
.L_x_14371:
        /* <DEDUP_REMOVED lines=13> */
.L_x_14376:
[----:B---3--:R3:W4:Y:S02]  /*6510*/  SYNCS.PHASECHK.TRANS64.TRYWAIT P0, [R2+URZ+0x16800], R3 ;  /* 0x01680003020075a7 */ /* 0x008724000800017f */
[----:B----4-:R-:W-:Y:S05]  /*6520*/  @!P0 NANOSLEEP.SYNCS 0x989680 ;  /* 0x009896800000895d */ /* 0x010fea0003900000 */
[----:B------:R-:W4:Y:S02]  /*6530*/  @!P0 SYNCS.PHASECHK.TRANS64 P0, [R2+URZ+0x16800], R3 ;  /* 0x01680003020085a7 */ /* 0x000f24000800007f */
[----:B----4-:R-:W-:Y:S05]  /*6540*/  @!P0 BRA `(.L_x_14376) ;  /* 0xfffffffc00f08947 */ /* 0x010fea000383ffff */
.L_x_14375:
[----:B------:R-:W-:Y:S05]  /*6550*/  BSYNC B0 ;  /* 0x0000000000007941 */ /* 0x000fea0003800000 */
.L_x_14374:
[----:B------:R-:W-:Y:S05]  /*6560*/  BRA `(.L_x_14377) ;  /* 0x0000002c00947947 */ /* 0x000fea0003800000 */
.L_x_14373:
[----:B------:R-:W-:Y:S01]  /*6570*/  ISETP.NE.AND P0, PT, R25, RZ, PT ;  /* 0x000000ff1900720c */ /* 0x000fe20003f05270 */
[----:B------:R-:W-:Y:S01]  /*6580*/  ULDC.64 UR4, c[0x0][0x3f8] ;  /* 0x0000fe0000047ab9 */ /* 0x000fe20000000a00 */
[----:B-----5:R-:W-:Y:S01]  /*6590*/  SHF.R.S32.HI R0, RZ, 0x1f, R24 ;  /* 0x0000001fff007819 */ /* 0x020fe20000011418 */
        /* <DEDUP_REMOVED lines=15> */
[----:B-1----:R0:W1:Y:S01]  /*6690*/  LDC.64 R14, c[0x4][R0] ;  /* 0x01000000000e7b82 */ /* 0x0020620000000a00 */
        /* <DEDUP_REMOVED lines=8> */
[----:B0-2---:R-:W-:-:S07]  /*6720*/  IMAD.MOV.U32 R13, RZ, RZ, RZ ;  /* 0x000000ffff0d7224 */ /* 0x005fce00078e00ff */
[----:B------:R-:W-:-:S07]  /*6730*/  LEPC R20, `(.L_x_14379) ;  /* 0x000000001014794e */ /* 0x000fce0000000000 */
[----:B-1----:R-:W-:Y:S05]  /*6740*/  CALL.ABS.NOINC R14 ;  /* 0x000000000e007343 */ /* 0x002fea0003c00000 */
.L_x_14379:
[----:B------:R-:W-:Y:S05]  /*6750*/  BSYNC B6 ;  /* 0x0000000000067941 */ /* 0x000fea0003800000 */
.L_x_14378:
[----:B------:R-:W3:Y:S01]  /*6760*/  LDL R20, [R1+0x24] ;  /* 0x0000240001147983 */ /* 0x000ee20000100800 */
[----:B------:R-:W-:Y:S01]  /*6770*/  ULDC.U8 UR4, c[0x0][0x410] ;  /* 0x0001040000047ab9 */ /* 0x000fe20000000000 */
[----:B------:R-:W-:Y:S01]  /*6780*/  BSSY B0, `(.L_x_14380) ;  /* 0x00002bb000007945 */ /* 0x000fe20003800000 */
[----:B------:R-:W-:Y:S01]  /*6790*/  ISETP.NE.AND P0, PT, RZ, UR4, PT ;  /* 0x00000004ff007c0c */ /* 0x000fe2000bf05270 */
[----:B---3--:R-:W-:-:S12]  /*67a0*/  IMAD.IADD R39, R157, 0x1, R20 ;  /* 0x000000019d277824 */ /* 0x008fd800078e0214 */
[----:B------:R-:W-:Y:S05]  /*67b0*/  @!P0 BRA `(.L_x_14381) ;  /* 0x0000001400a48947 */ /* 0x000fea0003800000 */
[----:B------:R-:W0:Y:S01]  /*67c0*/  LDC R38, c[0x0][0x448] ;  /* 0x00011200ff267b82 */ /* 0x000e220000000800 */
[----:B------:R-:W3:Y:S01]  /*67d0*/  S2R R20, SR_TID.X ;  /* 0x0000000000147919 */ /* 0x000ee20000002100 */
[----:B------:R-:W-:Y:S01]  /*67e0*/  ULDC.64 UR4, c[0x0][0x3f8] ;  /* 0x0000fe0000047ab9 */ /* 0x000fe20000000a00 */
[----:B------:R-:W-:Y:S01]  /*67f0*/  ULDC.64 UR6, c[0x0][0x408] ;  /* 0x0001020000067ab9 */ /* 0x000fe20000000a00 */
[----:B------:R-:W-:Y:S02]  /*6800*/  IMAD.MOV.U32 R8, RZ, RZ, R26 ;  /* 0x000000ffff087224 */ /* 0x000fe400078e001a */
[----:B------:R-:W-:Y:S02]  /*6810*/  IMAD.MOV.U32 R9, RZ, RZ, R31 ;  /* 0x000000ffff097224 */ /* 0x000fe400078e001f */
[----:B------:R-:W-:Y:S02]  /*6820*/  IMAD.MOV.U32 R10, RZ, RZ, R24 ;  /* 0x000000ffff0a7224 */ /* 0x000fe400078e0018 */
[----:B------:R-:W-:Y:S01]  /*6830*/  IMAD.MOV.U32 R11, RZ, RZ, R33 ;  /* 0x000000ffff0b7224 */ /* 0x000fe200078e0021 */
[----:B0-----:R-:W-:Y:S01]  /*6840*/  ISETP.NE.AND P0, PT, R38, 0x1, PT ;  /* 0x000000012600780c */ /* 0x001fe20003f05270 */
[----:B---3--:R-:W-:-:S12]  /*6850*/  VIADD R21, R20, 0xffffff80 ;  /* 0xffffff8014157836 */ /* 0x008fd80000000000 */
[----:B------:R-:W0:Y:S01]  /*6860*/  @P0 LDC R0, c[0x0][0x44c] ;  /* 0x00011300ff000b82 */ /* 0x000e220000000800 */
[----:B------:R-:W-:-:S04]  /*6870*/  SHF.R.S32.HI R20, RZ, 0x1f, R21 ;  /* 0x0000001fff147819 */ /* 0x000fc80000011415 */
[----:B------:R-:W-:-:S03]  /*6880*/  LEA.HI R20, R20, R21, RZ, 0x2 ;  /* 0x0000001514147211 */ /* 0x000fc600078f10ff */
[----:B------:R-:W3:Y:S01]  /*6890*/  @P0 LDC R5, c[0x0][0x450] ;  /* 0x00011400ff050b82 */ /* 0x000ee20000000800 */
[----:B------:R-:W-:-:S05]  /*68a0*/  LOP3.LUT R20, R20, 0xfffffffc, RZ, 0xc0, !PT ;  /* 0xfffffffc14147812 */ /* 0x000fca00078ec0ff */
[----:B------:R-:W-:-:S04]  /*68b0*/  IMAD.IADD R20, R21, 0x1, -R20 ;  /* 0x0000000115147824 */ /* 0x000fc800078e0a14 */
[----:B------:R-:W-:-:S04]  /*68c0*/  IMAD R3, R20, 0x60, R39 ;  /* 0x0000006014037824 */ /* 0x000fc800078e0227 */
[----:B0-----:R-:W-:-:S05]  /*68d0*/  @P0 IMAD.HI.U32 R0, R3, R0, RZ ;  /* 0x0000000003000227 */ /* 0x001fca00078e00ff */
        /* <DEDUP_REMOVED lines=21> */
[----:B-1----:R1:W0:Y:S02]  /*6a30*/  SHFL.IDX PT, R14, R7, RZ, 0x1c1f ;  /* 0x001c1fff070e7589 */ /* 0x00222400000e0000 */
.L_x_14660:
[----:B------:R-:W-:Y:S01]  /*6a40*/  IMAD R38, R155, R38, RZ ;  /* 0x000000269b267224 */ /* 0x000fe200078e02ff */
[----:B------:R-:W-:Y:S01]  /*6a50*/  BSSY B1, `(.L_x_14383) ;  /* 0x000001f000017945 */ /* 0x000fe20003800000 */
[----:B------:R-:W-:Y:S02]  /*6a60*/  CS2R R32, SRZ ;  /* 0x0000000000207805 */ /* 0x000fe4000001ff00 */
[----:B------:R-:W-:Y:S02]  /*6a70*/  CS2R R26, SRZ ;  /* 0x00000000001a7805 */ /* 0x000fe4000001ff00 */
[----:B------:R-:W-:Y:S02]  /*6a80*/  CS2R R30, SRZ ;  /* 0x00000000001e7805 */ /* 0x000fe4000001ff00 */
[----:B------:R-:W-:Y:S02]  /*6a90*/  ISETP.GE.AND P0, PT, R39, R38, PT ;  /* 0x000000262700720c */ /* 0x000fe40003f06270 */
[----:B------:R-:W-:-:S11]  /*6aa0*/  CS2R R24, SRZ ;  /* 0x0000000000187805 */ /* 0x000fd6000001ff00 */
[----:B------:R-:W-:Y:S05]  /*6ab0*/  @P0 BRA `(.L_x_14384) ;  /* 0x0000000000600947 */ /* 0x000fea0003800000 */
[----:B------:R-:W2:Y:S01]  /*6ac0*/  LDL R9, [R1+0xc] ;  /* 0x00000c0001097983 */ /* 0x000ea20000100800 */
[----:B------:R-:W-:-:S03]  /*6ad0*/  ULDC UR4, c[0x0][0x3f4] ;  /* 0x0000fd0000047ab9 */ /* 0x000fc60000000800 */
[----:B------:R-:W2:Y:S01]  /*6ae0*/  LDL R12, [R1+0x54] ;  /* 0x00005400010c7983 */ /* 0x000ea20000100800 */
[----:B------:R-:W-:Y:S01]  /*6af0*/  ISETP.GE.AND P2, PT, R152, UR4, PT ;  /* 0x0000000498007c0c */ /* 0x000fe2000bf46270 */
[----:B----4-:R-:W-:Y:S02]  /*6b00*/  IMAD.MOV.U32 R10, RZ, RZ, R0 ;  /* 0x000000ffff0a7224 */ /* 0x010fe400078e0000 */
[----:B---3--:R-:W-:Y:S02]  /*6b10*/  IMAD.MOV.U32 R11, RZ, RZ, R3 ;  /* 0x000000ffff0b7224 */ /* 0x008fe400078e0003 */
[----:B0-----:R-:W-:Y:S01]  /*6b20*/  IMAD.MOV.U32 R15, RZ, RZ, R5 ;  /* 0x000000ffff0f7224 */ /* 0x001fe200078e0005 */
[----:B------:R-:W-:Y:S02]  /*6b30*/  CS2R R30, SRZ ;  /* 0x00000000001e7805 */ /* 0x000fe4000001ff00 */
[----:B------:R-:W-:Y:S02]  /*6b40*/  CS2R R32, SRZ ;  /* 0x0000000000207805 */ /* 0x000fe4000001ff00 */
[----:B------:R-:W-:-:S03]  /*6b50*/  CS2R R24, SRZ ;  /* 0x0000000000187805 */ /* 0x000fc6000001ff00 */
[----:B------:R-:W-:-:S05]  /*6b60*/  @!P2 IMAD.WIDE R10, R152, 0x2, R10 ;  /* 0x00000002980aa825 */ /* 0x000fca00078e020a */
[----:B------:R0:W5:Y:S01]  /*6b70*/  @!P2 LD.E.64 R30, desc[UR42][R10.64] ;  /* 0x0000002a0a1ea980 */ /* 0x000162000c101b00 */
[----:B--2---:R-:W-:-:S13]  /*6b80*/  ISETP.GE.AND P3, PT, R9, UR4, PT ;  /* 0x0000000409007c0c */ /* 0x004fda000bf66270 */
[C---:B------:R-:W-:Y:S02]  /*6b90*/  @!P3 SHF.L.U32 R35, R9.reuse, 0x1, RZ ;  /* 0x000000010923b819 */ /* 0x040fe400000006ff */
[----:B------:R-:W-:Y:S02]  /*6ba0*/  @!P3 SHF.L.U64.HI R26, R9, 0x1, R12 ;  /* 0x00000001091ab819 */ /* 0x000fe4000001020c */
[-C--:B------:R-:W-:Y:S02]  /*6bb0*/  @!P3 IADD3 R20, P0, R0, R35.reuse, RZ ;  /* 0x000000230014b210 */ /* 0x080fe40007f1e0ff */
[----:B------:R-:W-:Y:S01]  /*6bc0*/  @!P3 IADD3 R34, P1, R14, R35, RZ ;  /* 0x000000230e22b210 */ /* 0x000fe20007f3e0ff */
[----:B------:R-:W-:-:S04]  /*6bd0*/  @!P2 IMAD.WIDE R12, R152, 0x2, R14 ;  /* 0x00000002980ca825 */ /* 0x000fc800078e020e */
[--C-:B------:R-:W-:Y:S01]  /*6be0*/  @!P3 IMAD.X R21, R3, 0x1, R26.reuse, P0 ;  /* 0x000000010315b824 */ /* 0x100fe200000e061a */
[----:B------:R0:W5:Y:S01]  /*6bf0*/  @!P2 LD.E.64 R32, desc[UR42][R12.64] ;  /* 0x0000002a0c20a980 */ /* 0x000162000c101b00 */
[----:B------:R-:W-:Y:S01]  /*6c00*/  @!P3 IMAD.X R35, R5, 0x1, R26, P1 ;  /* 0x000000010523b824 */ /* 0x000fe200008e061a */
[----:B------:R-:W-:Y:S02]  /*6c10*/  CS2R R26, SRZ ;  /* 0x00000000001a7805 */ /* 0x000fe4000001ff00 */
[----:B------:R0:W5:Y:S04]  /*6c20*/  @!P3 LD.E.64 R24, desc[UR42][R20.64] ;  /* 0x0000002a1418b980 */ /* 0x000168000c101b00 */
[----:B------:R0:W5:Y:S02]  /*6c30*/  @!P3 LD.E.64 R26, desc[UR42][R34.64] ;  /* 0x0000002a221ab980 */ /* 0x000164000c101b00 */
.L_x_14384:
[----:B------:R-:W-:Y:S05]  /*6c40*/  BSYNC B1 ;  /* 0x0000000000017941 */ /* 0x000fea0003800000 */
.L_x_14383:
[----:B----45:R-:W-:Y:S01]  /*6c50*/  IMAD.MOV.U32 R0, RZ, RZ, R32 ;  /* 0x000000ffff007224 */ /* 0x030fe200078e0020 */
[----:B------:R-:W-:Y:S01]  /*6c60*/  UMOV UR4, 0xffffffff ;  /* 0xffffffff00047882 */ /* 0x000fe20000000000 */
[----:B---3--:R-:W-:Y:S01]  /*6c70*/  IMAD.MOV.U32 R3, RZ, RZ, R33 ;  /* 0x000000ffff037224 */ /* 0x008fe200078e0021 */
[----:B0-----:R-:W-:Y:S01]  /*6c80*/  CS2R R20, SRZ ;  /* 0x0000000000147805 */ /* 0x001fe2000001ff00 */
        /* <DEDUP_REMOVED lines=17> */
.L_x_14666:
[----:B------:R-:W-:Y:S01]  /*6da0*/  VIADD R39, R39, 0x60 ;  /* 0x0000006027277836 */ /* 0x000fe20000000000 */
[----:B------:R-:W-:Y:S01]  /*6db0*/  BSSY B1, `(.L_x_14386) ;  /* 0x000001e000017945 */ /* 0x000fe20003800000 */
[----:B------:R-:W-:Y:S02]  /*6dc0*/  CS2R R10, SRZ ;  /* 0x00000000000a7805 */ /* 0x000fe4000001ff00 */
[----:B--2---:R-:W-:Y:S02]  /*6dd0*/  CS2R R12, SRZ ;  /* 0x00000000000c7805 */ /* 0x004fe4000001ff00 */
[----:B0-----:R-:W-:Y:S02]  /*6de0*/  CS2R R8, SRZ ;  /* 0x0000000000087805 */ /* 0x001fe4000001ff00 */
[----:B------:R-:W-:-:S13]  /*6df0*/  ISETP.GE.AND P0, PT, R39, R38, PT ;  /* 0x000000262700720c */ /* 0x000fda0003f06270 */
[----:B------:R-:W-:Y:S05]  /*6e00*/  @P0 BRA `(.L_x_14387) ;  /* 0x0000000000600947 */ /* 0x000fea0003800000 */
[----:B------:R-:W2:Y:S01]  /*6e10*/  LDL R4, [R1+0xc] ;  /* 0x00000c0001047983 */ /* 0x000ea20000100800 */
[----:B------:R-:W-:-:S03]  /*6e20*/  ULDC UR4, c[0x0][0x3f4] ;  /* 0x0000fd0000047ab9 */ /* 0x000fc60000000800 */
[----:B------:R-:W2:Y:S01]  /*6e30*/  LDL R15, [R1+0x54] ;  /* 0x00005400010f7983 */ /* 0x000ea20000100800 */
[----:B------:R-:W-:Y:S01]  /*6e40*/  ISETP.GE.AND P2, PT, R152, UR4, PT ;  /* 0x0000000498007c0c */ /* 0x000fe2000bf46270 */
[----:B----4-:R-:W-:Y:S02]  /*6e50*/  IMAD.MOV.U32 R6, RZ, RZ, R0 ;  /* 0x000000ffff067224 */ /* 0x010fe400078e0000 */
[----:B-1-3--:R-:W-:Y:S01]  /*6e60*/  IMAD.MOV.U32 R7, RZ, RZ, R3 ;  /* 0x000000ffff077224 */ /* 0x00afe200078e0003 */
[----:B------:R-:W-:Y:S02]  /*6e70*/  CS2R R12, SRZ ;  /* 0x00000000000c7805 */ /* 0x000fe4000001ff00 */
[----:B------:R-:W-:-:S07]  /*6e80*/  CS2R R20, SRZ ;  /* 0x0000000000147805 */ /* 0x000fce000001ff00 */
[----:B------:R-:W-:-:S05]  /*6e90*/  @!P2 IMAD.WIDE R6, R152, 0x2, R6 ;  /* 0x000000029806a825 */ /* 0x000fca00078e0206 */
[----:B------:R0:W5:Y:S01]  /*6ea0*/  @!P2 LD.E.64 R12, desc[UR42][R6.64] ;  /* 0x0000002a060ca980 */ /* 0x000162000c101b00 */
[----:B--2---:R-:W-:-:S13]  /*6eb0*/  ISETP.GE.AND P3, PT, R4, UR4, PT ;  /* 0x0000000404007c0c */ /* 0x004fda000bf66270 */
[C---:B------:R-:W-:Y:S01]  /*6ec0*/  @!P3 IMAD.SHL.U32 R9, R4.reuse, 0x2, RZ ;  /* 0x000000020409b824 */ /* 0x040fe200078e00ff */
[----:B------:R-:W-:Y:S01]  /*6ed0*/  @!P3 SHF.L.U64.HI R10, R4, 0x1, R15 ;  /* 0x00000001040ab819 */ /* 0x000fe2000001020f */
[----:B------:R-:W-:-:S03]  /*6ee0*/  IMAD.MOV.U32 R15, RZ, RZ, R5 ;  /* 0x000000ffff0f7224 */ /* 0x000fc600078e0005 */
[-C--:B------:R-:W-:Y:S02]  /*6ef0*/  @!P3 IADD3 R36, P0, R0, R9.reuse, RZ ;  /* 0x000000090024b210 */ /* 0x080fe40007f1e0ff */
[----:B------:R-:W-:Y:S02]  /*6f00*/  @!P3 IADD3 R4, P1, R14, R9, RZ ;  /* 0x000000090e04b210 */ /* 0x000fe40007f3e0ff */
[----:B------:R-:W-:Y:S01]  /*6f10*/  CS2R R8, SRZ ;  /* 0x0000000000087805 */ /* 0x000fe2000001ff00 */
[--C-:B------:R-:W-:Y:S02]  /*6f20*/  @!P3 IMAD.X R37, R3, 0x1, R10.reuse, P0 ;  /* 0x000000010325b824 */ /* 0x100fe400000e060a */
[----:B------:R-:W-:Y:S01]  /*6f30*/  @!P3 IMAD.X R5, R5, 0x1, R10, P1 ;  /* 0x000000010505b824 */ /* 0x000fe200008e060a */
[----:B------:R-:W-:Y:S01]  /*6f40*/  CS2R R10, SRZ ;  /* 0x00000000000a7805 */ /* 0x000fe2000001ff00 */
[----:B------:R-:W-:Y:S01]  /*6f50*/  @!P2 IMAD.WIDE R14, R152, 0x2, R14 ;  /* 0x00000002980ea825 */ /* 0x000fe200078e020e */
[----:B------:R0:W5:Y:S04]  /*6f60*/  @!P3 LD.E.64 R8, desc[UR42][R36.64] ;  /* 0x0000002a2408b980 */ /* 0x000168000c101b00 */
[----:B------:R0:W5:Y:S04]  /*6f70*/  @!P2 LD.E.64 R20, desc[UR42][R14.64] ;  /* 0x0000002a0e14a980 */ /* 0x000168000c101b00 */
[----:B------:R0:W5:Y:S02]  /*6f80*/  @!P3 LD.E.64 R10, desc[UR42][R4.64] ;  /* 0x0000002a040ab980 */ /* 0x000164000c101b00 */
.L_x_14387:
[----:B------:R-:W-:Y:S05]  /*6f90*/  BSYNC B1 ;  /* 0x0000000000017941 */ /* 0x000fea0003800000 */
.L_x_14386:
[----:B0-----:R-:W4:Y:S01]  /*6fa0*/  LDL R37, [R1+0x40] ;  /* 0x0000400001257983 */ /* 0x001f220000100800 */
[----:B------:R-:W-:Y:S01]  /*6fb0*/  ULEA.HI UR4, UR36, UR36, URZ, 0x1 ;  /* 0x0000002424047291 */ /* 0x000fe2000f8f083f */
[----:B-----5:R-:W-:Y:S01]  /*6fc0*/  IMAD.MOV.U32 R4, RZ, RZ, R20 ;  /* 0x000000ffff047224 */ /* 0x020fe200078e0014 */
[----:B------:R-:W-:Y:S01]  /*6fd0*/  BSSY B1, `(.L_x_14388) ;  /* 0x0000026000017945 */ /* 0x000fe20003800000 */
[----:B------:R-:W0:Y:S01]  /*6fe0*/  S2R R36, SR_TID.X ;  /* 0x0000000000247919 */ /* 0x000e220000002100 */
[----:B------:R-:W-:Y:S01]  /*6ff0*/  ULOP3.LUT UR4, UR4, 0xfffffffe, URZ, 0xc0, !UPT ;  /* 0xfffffffe04047892 */ /* 0x000fe2000f8ec03f */
[----:B------:R-:W-:Y:S01]  /*7000*/  IMAD.MOV.U32 R6, RZ, RZ, R11 ;  /* 0x000000ffff067224 */ /* 0x000fe200078e000b */
[----:B------:R-:W-:Y:S01]  /*7010*/  PRMT R48, R4, 0x7610, R48 ;  /* 0x0000761004307816 */ /* 0x000fe20000000030 */
[----:B------:R-:W-:Y:S01]  /*7020*/  IMAD.MOV.U32 R4, RZ, RZ, R10 ;  /* 0x000000ffff047224 */ /* 0x000fe200078e000a */
[----:B------:R-:W-:Y:S01]  /*7030*/  UIADD3 UR4, UR36, -UR4, URZ ;  /* 0x8000000424047290 */ /* 0x000fe2000fffe03f */
[----:B------:R-:W-:-:S02]  /*7040*/  IMAD R34, R29, -0xc0, R38 ;  /* 0xffffff401d227824 */ /* 0x000fc400078e0226 */
[----:B-1----:R-:W-:Y:S01]  /*7050*/  IMAD.MOV.U32 R7, RZ, RZ, R12 ;  /* 0x000000ffff077224 */ /* 0x002fe200078e000c */
[----:B------:R-:W-:Y:S01]  /*7060*/  PRMT R14, R4, 0x5410, R6 ;  /* 0x00005410040e7816 */ /* 0x000fe20000000006 */
[----:B------:R-:W-:Y:S01]  /*7070*/  IMAD.MOV.U32 R4, RZ, RZ, R8 ;  /* 0x000000ffff047224 */ /* 0x000fe200078e0008 */
[----:B------:R-:W-:Y:S01]  /*7080*/  VIMNMX R34, R34, 0xc0, PT ;  /* 0x000000c022227848 */ /* 0x000fe20003fe0100 */
[----:B------:R-:W-:Y:S01]  /*7090*/  IMAD.U32 R5, RZ, RZ, UR4 ;  /* 0x00000004ff057e24 */ /* 0x000fe2000f8e00ff */
[----:B------:R-:W-:Y:S01]  /*70a0*/  PRMT R48, R48, 0x5410, R7 ;  /* 0x0000541030307816 */ /* 0x000fe20000000007 */
[----:B------:R-:W-:Y:S01]  /*70b0*/  IMAD.MOV.U32 R6, RZ, RZ, R9 ;  /* 0x000000ffff067224 */ /* 0x000fe200078e0009 */
[----:B------:R-:W-:Y:S02]  /*70c0*/  PRMT R15, R4, 0x7610, R15 ;  /* 0x00007610040f7816 */ /* 0x000fe4000000000f */
[----:B------:R-:W-:Y:S02]  /*70d0*/  SHF.L.U32 R5, R5, 0x1f, RZ ;  /* 0x0000001f05057819 */ /* 0x000fe400000006ff */
[----:B------:R-:W-:-:S02]  /*70e0*/  ISETP.GE.AND P1, PT, R157, R34, PT ;  /* 0x000000229d00720c */ /* 0x000fc40003f26270 */
[----:B------:R-:W1:Y:S01]  /*70f0*/  SYNCS.PHASECHK.TRANS64.TRYWAIT P0, [R2+URZ+0x16800], R5 ;  /* 0x01680005020075a7 */ /* 0x000e62000800017f */
[----:B0-----:R-:W-:-:S04]  /*7100*/  IADD3 R39, R36, -0x80, RZ ;  /* 0xffffff8024277810 */ /* 0x001fc80007ffe0ff */
[----:B------:R-:W-:-:S04]  /*7110*/  SHF.R.S32.HI R36, RZ, 0x1f, R39 ;  /* 0x0000001fff247819 */ /* 0x000fc80000011427 */
[----:B------:R-:W-:-:S04]  /*7120*/  LEA.HI R36, R36, R39, RZ, 0x5 ;  /* 0x0000002724247211 */ /* 0x000fc800078f28ff */
[----:B------:R-:W-:Y:S01]  /*7130*/  SHF.R.S32.HI R36, RZ, 0x5, R36 ;  /* 0x00000005ff247819 */ /* 0x000fe20000011424 */
[C---:B----4-:R-:W-:Y:S01]  /*7140*/  IMAD.SHL.U32 R0, R37.reuse, 0x40, RZ ;  /* 0x0000004025007824 */ /* 0x050fe200078e00ff */
[----:B------:R-:W-:-:S04]  /*7150*/  LOP3.LUT P2, RZ, R37, 0x4, RZ, 0xc0, !PT ;  /* 0x0000000425ff7812 */ /* 0x000fc8000784c0ff */
[----:B---3--:R-:W-:-:S04]  /*7160*/  LOP3.LUT R3, R0, 0x1c0, RZ, 0xc0, !PT ;  /* 0x000001c000037812 */ /* 0x008fc800078ec0ff */
[----:B------:R-:W-:Y:S02]  /*7170*/  LOP3.LUT R0, R3, 0x18, R16, 0xf8, !PT ;  /* 0x0000001803007812 */ /* 0x000fe400078ef810 */
[----:B------:R-:W-:-:S04]  /*7180*/  SHF.R.U32.HI R3, RZ, 0x3, R3 ;  /* 0x00000003ff037819 */ /* 0x000fc80000011603 */
[----:B------:R-:W-:Y:S01]  /*7190*/  LOP3.LUT R0, R0, R3, RZ, 0x3c, !PT ;  /* 0x0000000300007212 */ /* 0x000fe200078e3cff */
[----:B------:R-:W-:-:S05]  /*71a0*/  IMAD.MOV.U32 R3, RZ, RZ, R21 ;  /* 0x000000ffff037224 */ /* 0x000fca00078e0015 */
[----:B------:R-:W-:Y:S01]  /*71b0*/  PRMT R29, R3, 0x7610, R29 ;  /* 0x00007610031d7816 */ /* 0x000fe2000000001d */
[----:B------:R-:W-:Y:S02]  /*71c0*/  IMAD R3, R36, 0x200, R0 ;  /* 0x0000020024037824 */ /* 0x000fe400078e0200 */
[----:B------:R-:W-:Y:S02]  /*71d0*/  IMAD.MOV.U32 R0, RZ, RZ, R13 ;  /* 0x000000ffff007224 */ /* 0x000fe400078e000d */
[----:B------:R-:W-:-:S03]  /*71e0*/  IMAD R3, R3, 0x2, R2 ;  /* 0x0000000203037824 */ /* 0x000fc600078e0202 */
[----:B------:R-:W-:Y:S01]  /*71f0*/  PRMT R29, R29, 0x5410, R0 ;  /* 0x000054101d1d7816 */ /* 0x000fe20000000000 */
[C---:B------:R-:W-:Y:S02]  /*7200*/  VIADD R4, R3.reuse, 0x8400 ;  /* 0x0000840003047836 */ /* 0x040fe40000000000 */
[----:B------:R-:W-:Y:S01]  /*7210*/  VIADD R0, R3, 0x8440 ;  /* 0x0000844003007836 */ /* 0x000fe20000000000 */
[----:B-1----:R-:W-:Y:S06]  /*7220*/  @!P0 BRA `(.L_x_14389) ;  /* 0x0000017800d88947 */ /* 0x002fec0003800000 */
.L_x_14667:
[----:B------:R-:W-:Y:S05]  /*7230*/  BSYNC B1 ;  /* 0x0000000000017941 */ /* 0x000fea0003800000 */
.L_x_14388:
[----:B------:R-:W-:Y:S01]  /*7240*/  BSSY B1, `(.L_x_14390) ;  /* 0x0000060000017945 */ /* 0x000fe20003800000 */
[----:B------:R-:W-:Y:S01]  /*7250*/  PRMT R15, R15, 0x5410, R6 ;  /* 0x000054100f0f7816 */ /* 0x000fe20000000006 */
[----:B------:R-:W-:Y:S02]  /*7260*/  @P2 VIADD R0, R4, 0xffffffc0 ;  /* 0xffffffc004002836 */ /* 0x000fe40000000000 */
[----:B------:R-:W-:Y:S05]  /*7270*/  @P1 BRA `(.L_x_14391) ;  /* 0x0000000400701947 */ /* 0x000fea0003800000 */
[----:B------:R-:W2:Y:S01]  /*7280*/  LDL R7, [R1+0xc] ;  /* 0x00000c0001077983 */ /* 0x000ea20000100800 */
[----:B0-----:R-:W0:Y:S01]  /*7290*/  LDC R5, c[0x0][0x3f4] ;  /* 0x0000fd00ff057b82 */ /* 0x001e220000000800 */
[----:B------:R-:W-:Y:S01]  /*72a0*/  BSSY B2, `(.L_x_14392) ;  /* 0x000002e000027945 */ /* 0x000fe20003800000 */
[-C--:B0-----:R-:W-:Y:S02]  /*72b0*/  ISETP.GE.AND P0, PT, R152, R5.reuse, PT ;  /* 0x000000059800720c */ /* 0x081fe40003f06270 */
[----:B--2---:R-:W-:-:S11]  /*72c0*/  ISETP.GE.AND P1, PT, R7, R5, PT ;  /* 0x000000050700720c */ /* 0x004fd60003f26270 */
[----:B------:R-:W-:Y:S05]  /*72d0*/  @P0 BRA `(.L_x_14393) ;  /* 0x0000000000a80947 */ /* 0x000fea0003800000 */
        /* <DEDUP_REMOVED lines=23> */
[----:B------:R-:W-:Y:S02]  /*7450*/  HADD2.F32 R36, -RZ, R46.H0_H0 ;  /* 0x2000002eff247230 */ /* 0x000fe40000004100 */
[----:B------:R-:W-:Y:S01]  /*7460*/  FFMA.FTZ R37, R7, R38, R42 ;  /* 0x0000002607257223 */ /* 0x000fe2000001002a */
[----:B------:R-:W-:Y:S02]  /*7470*/  HADD2.F32 R5, -RZ, R5.H1_H1 ;  /* 0x30000005ff057230 */ /* 0x000fe40000004100 */
[----:B------:R-:W-:-:S02]  /*7480*/  HADD2.F32 R32, -RZ, R47.H0_H0 ;  /* 0x2000002fff207230 */ /* 0x000fc40000004100 */
        /* <DEDUP_REMOVED lines=15> */
.L_x_14393:
[----:B------:R-:W-:Y:S05]  /*7580*/  BSYNC B2 ;  /* 0x0000000000027941 */ /* 0x000fea0003800000 */
.L_x_14392:
[----:B------:R-:W-:Y:S05]  /*7590*/  @P1 BRA `(.L_x_14391) ;  /* 0x0000000000a81947 */ /* 0x000fea0003800000 */
[----:B0-----:R-:W0:Y:S01]  /*75a0*/  LDS.128 R4, [R0] ;  /* 0x0000000000047984 */ /* 0x001e220000000c00 */
[----:B------:R-:W-:Y:S01]  /*75b0*/  SHF.R.U32.HI R31, RZ, 0x10, R25 ;  /* 0x00000010ff1f7819 */ /* 0x000fe20000011619 */
[----:B------:R-:W-:Y:S01]  /*75c0*/  HADD2.F32 R30, -RZ, R47.H1_H1 ;  /* 0x3000002fff1e7230 */ /* 0x000fe20000004100 */
        /* <DEDUP_REMOVED lines=9> */
[C---:B------:R-:W-:Y:S01]  /*7660*/  FMUL.FTZ R38, R27.reuse, R31 ;  /* 0x0000001f1b267220 */ /* 0x040fe20000410000 */
[----:B------:R-:W-:Y:S02]  /*7670*/  HADD2.F32 R4, -RZ, R4.H1_H1 ;  /* 0x30000004ff047230 */ /* 0x000fe40000004100 */
[-C--:B------:R-:W-:Y:S01]  /*7680*/  FMUL.FTZ R37, R27, R33.reuse ;  /* 0x000000211b257220 */ /* 0x080fe20000410000 */
        /* <DEDUP_REMOVED lines=27> */
.L_x_14391:
[----:B------:R-:W-:Y:S05]  /*7840*/  BSYNC B1 ;  /* 0x0000000000017941 */ /* 0x000fea0003800000 */
.L_x_14390:
[----:B01----:R-:W-:-:S05]  /*7850*/  VIADD R4, R157, 0x60 ;  /* 0x000000609d047836 */ /* 0x003fca0000000000 */
[----:B------:R-:W-:-:S13]  /*7860*/  ISETP.GE.AND P0, PT, R4, R34, PT ;  /* 0x000000220400720c */ /* 0x000fda0003f06270 */
[----:B------:R-:W-:Y:S05]  /*7870*/  @P0 BRA `(.L_x_14394) ;  /* 0x0000001800ac0947 */ /* 0x000fea0003800000 */
[----:B------:R-:W2:Y:S01]  /*7880*/  LDL R4, [R1+0xc] ;  /* 0x00000c0001047983 */ /* 0x000ea20000100800 */
[----:B------:R-:W0:Y:S01]  /*7890*/  LDC R5, c[0x0][0x3f4] ;  /* 0x0000fd00ff057b82 */ /* 0x000e220000000800 */
[----:B------:R-:W-:Y:S01]  /*78a0*/  BSSY B1, `(.L_x_14395) ;  /* 0x000002e000017945 */ /* 0x000fe20003800000 */
[-C--:B0-----:R-:W-:Y:S02]  /*78b0*/  ISETP.GE.AND P0, PT, R152, R5.reuse, PT ;  /* 0x000000059800720c */ /* 0x081fe40003f06270 */
[----:B--2---:R-:W-:-:S11]  /*78c0*/  ISETP.GE.AND P1, PT, R4, R5, PT ;  /* 0x000000050400720c */ /* 0x004fd60003f26270 */
[----:B------:R-:W-:Y:S05]  /*78d0*/  @P0 BRA `(.L_x_14396) ;  /* 0x0000000000a80947 */ /* 0x000fea0003800000 */
[----:B------:R-:W0:Y:S01]  /*78e0*/  LDS.128 R4, [R3+0xb400] ;  /* 0x00b4000003047984 */ /* 0x000e220000000c00 */
        /* <DEDUP_REMOVED lines=18> */
[----:B------:R-:W-:Y:S02]  /*7a10*/  HADD2.F32 R21, -RZ, R29.H0_H0 ;  /* 0x2000001dff157230 */ /* 0x000fe40000004100 */
[----:B------:R-:W-:Y:S01]  /*7a20*/  FFMA.FTZ R31, R20, R25, -R31 ;  /* 0x00000019141f7223 */ /* 0x000fe2000001081f */
[----:B------:R-:W-:Y:S02]  /*7a30*/  HADD2.F32 R6, -RZ, R5.H0_H0 ;  /* 0x20000005ff067230 */ /* 0x000fe40000004100 */
        /* <DEDUP_REMOVED lines=20> */
.L_x_14396:
[----:B------:R-:W-:Y:S05]  /*7b80*/  BSYNC B1 ;  /* 0x0000000000017941 */ /* 0x000fea0003800000 */
.L_x_14395:
[----:B------:R-:W-:Y:S05]  /*7b90*/  @P1 BRA `(.L_x_14394) ;  /* 0x0000001400e41947 */ /* 0x000fea0003800000 */
[----:B0-----:R-:W0:Y:S01]  /*7ba0*/  LDS.128 R4, [R0+0x3000] ;  /* 0x0030000000047984 */ /* 0x001e220000000c00 */
[----:B------:R-:W-:Y:S01]  /*7bb0*/  SHF.R.U32.HI R20, RZ, 0x10, R11 ;  /* 0x00000010ff147819 */ /* 0x000fe2000001160b */
[--C-:B------:R-:W-:Y:S01]  /*7bc0*/  HADD2.F32 R13, -RZ, R14.reuse.H0_H0 ;  /* 0x2000000eff0d7230 */ /* 0x100fe20000004100 */
[----:B------:R-:W-:Y:S01]  /*7bd0*/  SHF.R.U32.HI R12, RZ, 0x10, R9 ;  /* 0x00000010ff0c7819 */ /* 0x000fe20000011609 */
        /* <DEDUP_REMOVED lines=39> */
.L_x_14381:
[----:B------:R-:W0:Y:S01]  /*7e50*/  S2R R0, SR_TID.X ;  /* 0x0000000000007919 */ /* 0x000e220000002100 */
[----:B------:R-:W3:Y:S01]  /*7e60*/  LDC R32, c[0x0][0x448] ;  /* 0x00011200ff207b82 */ /* 0x000ee20000000800 */
[----:B------:R-:W-:Y:S01]  /*7e70*/  ULDC.64 UR4, c[0x0][0x3f8] ;  /* 0x0000fe0000047ab9 */ /* 0x000fe20000000a00 */
[----:B------:R-:W-:Y:S01]  /*7e80*/  ULDC.64 UR6, c[0x0][0x408] ;  /* 0x0001020000067ab9 */ /* 0x000fe20000000a00 */
[----:B------:R-:W-:Y:S02]  /*7e90*/  IMAD.MOV.U32 R4, RZ, RZ, R26 ;  /* 0x000000ffff047224 */ /* 0x000fe400078e001a */
[----:B------:R-:W-:Y:S02]  /*7ea0*/  IMAD.MOV.U32 R6, RZ, RZ, R24 ;  /* 0x000000ffff067224 */ /* 0x000fe400078e0018 */
[----:B------:R-:W-:Y:S01]  /*7eb0*/  IMAD.MOV.U32 R7, RZ, RZ, R33 ;  /* 0x000000ffff077224 */ /* 0x000fe200078e0021 */
[----:B---3--:R-:W-:Y:S01]  /*7ec0*/  ISETP.NE.AND P0, PT, R32, 0x1, PT ;  /* 0x000000012000780c */ /* 0x008fe20003f05270 */
[----:B0-----:R-:W-:-:S05]  /*7ed0*/  VIADD R0, R0, 0xffffff80 ;  /* 0xffffff8000007836 */ /* 0x001fca0000000000 */
[----:B------:R-:W-:-:S07]  /*7ee0*/  SHF.R.S32.HI R3, RZ, 0x1f, R0 ;  /* 0x0000001fff037819 */ /* 0x000fce0000011400 */
[----:B------:R-:W0:Y:S01]  /*7ef0*/  @P0 LDC R5, c[0x0][0x450] ;  /* 0x00011400ff050b82 */ /* 0x000e220000000800 */
[----:B------:R-:W-:-:S04]  /*7f00*/  LEA.HI R3, R3, R0, RZ, 0x2 ;  /* 0x0000000003037211 */ /* 0x000fc800078f10ff */
[----:B------:R-:W-:-:S05]  /*7f10*/  LOP3.LUT R3, R3, 0xfffffffc, RZ, 0xc0, !PT ;  /* 0xfffffffc03037812 */ /* 0x000fca00078ec0ff */
[----:B------:R-:W-:Y:S02]  /*7f20*/  IMAD.IADD R3, R0, 0x1, -R3 ;  /* 0x0000000100037824 */ /* 0x000fe400078e0a03 */
[----:B------:R-:W3:Y:S02]  /*7f30*/  @P0 LDC R0, c[0x0][0x44c] ;  /* 0x00011300ff000b82 */ /* 0x000ee40000000800 */
[----:B------:R-:W-:-:S04]  /*7f40*/  IMAD R3, R3, 0x60, R39 ;  /* 0x0000006003037824 */ /* 0x000fc800078e0227 */
[----:B---3--:R-:W-:-:S05]  /*7f50*/  @P0 IMAD.HI.U32 R0, R3, R0, RZ ;  /* 0x0000000003000227 */ /* 0x008fca00078e00ff */
[----:B0-----:R-:W-:Y:S01]  /*7f60*/  @P0 SHF.R.U32.HI R3, RZ, R5, R0 ;  /* 0x00000005ff030219 */ /* 0x001fe20000011600 */
        /* <DEDUP_REMOVED lines=18> */
[----:B------:R-:W0:Y:S01]  /*8090*/  LDC R41, c[0x0][0x3f4] ;  /* 0x0000fd00ff297b82 */ /* 0x000e220000000800 */
[----:B------:R-:W3:Y:S01]  /*80a0*/  SHFL.IDX PT, R3, R25, RZ, 0x1c1f ;  /* 0x001c1fff19037589 */ /* 0x000ee200000e0000 */
[----:B------:R-:W-:-:S03]  /*80b0*/  IMAD R32, R155, R32, RZ ;  /* 0x000000209b207224 */ /* 0x000fc600078e02ff */
[----:B------:R-:W4:Y:S04]  /*80c0*/  SHFL.IDX PT, R0, R26, RZ, 0x1c1f ;  /* 0x001c1fff1a007589 */ /* 0x000f2800000e0000 */
[----:B-1----:R-:W1:Y:S04]  /*80d0*/  SHFL.IDX PT, R14, R27, RZ, 0x1c1f ;  /* 0x001c1fff1b0e7589 */ /* 0x002e6800000e0000 */
[----:B------:R-:W5:Y:S01]  /*80e0*/  SHFL.IDX PT, R4, R24, RZ, 0x1c1f ;  /* 0x001c1fff18047589 */ /* 0x000f6200000e0000 */
[----:B0-----:R-:W-:-:S04]  /*80f0*/  ISETP.GE.AND P0, PT, R16, R41, PT ;  /* 0x000000291000720c */ /* 0x001fc80003f06270 */
[----:B------:R-:W-:-:S13]  /*8100*/  ISETP.GE.OR P1, PT, R39, R32, P0 ;  /* 0x000000202700720c */ /* 0x000fda0000726670 */
[C---:B------:R-:W-:Y:S01]  /*8110*/  @!P1 IMAD.SHL.U32 R5, R16.reuse, 0x2, RZ ;  /* 0x0000000210059824 */ /* 0x040fe200078e00ff */
[----:B------:R-:W-:-:S04]  /*8120*/  @!P1 SHF.L.U64.HI R21, R16, 0x1, R17 ;  /* 0x0000000110159819 */ /* 0x000fc80000010211 */
[----:B---3--:R-:W-:-:S05]  /*8130*/  @!P1 IADD3 R6, P2, R3, R5, RZ ;  /* 0x0000000503069210 */ /* 0x008fca0007f5e0ff */
[----:B----4-:R-:W-:-:S05]  /*8140*/  @!P1 IMAD.X R7, R0, 0x1, R21, P2 ;  /* 0x0000000100079824 */ /* 0x010fca00010e0615 */
[----:B------:R-:W3:Y:S01]  /*8150*/  @!P1 LD.E.128 R8, desc[UR42][R6.64] ;  /* 0x0000002a06089980 */ /* 0x000ee2000c101d00 */
[----:B-1----:R-:W-:-:S05]  /*8160*/  @!P1 IADD3 R14, P2, R14, R5, RZ ;  /* 0x000000050e0e9210 */ /* 0x002fca0007f5e0ff */
[----:B-----5:R-:W-:-:S04]  /*8170*/  @!P1 IMAD.X R3, R4, 0x1, R21, P2 ;  /* 0x0000000104039824 */ /* 0x020fc800010e0615 */
[----:B------:R-:W-:-:S05]  /*8180*/  @!P1 IMAD.MOV.U32 R15, RZ, RZ, R3 ;  /* 0x000000ffff0f9224 */ /* 0x000fca00078e0003 */
[----:B------:R0:W4:Y:S01]  /*8190*/  @!P1 LD.E.128 R4, desc[UR42][R14.64] ;  /* 0x0000002a0e049980 */ /* 0x000122000c101d00 */
[----:B------:R-:W-:Y:S02]  /*81a0*/  CS2R R34, SRZ ;  /* 0x0000000000227805 */ /* 0x000fe4000001ff00 */
[----:B------:R-:W-:Y:S02]  /*81b0*/  CS2R R36, SRZ ;  /* 0x0000000000247805 */ /* 0x000fe4000001ff00 */
[----:B------:R-:W-:Y:S01]  /*81c0*/  CS2R R30, SRZ ;  /* 0x00000000001e7805 */ /* 0x000fe2000001ff00 */
[----:B------:R-:W1:Y:S01]  /*81d0*/  SHFL.IDX PT, R24, R24, 0x1, 0x1c1f ;  /* 0x003c1f0018187f89 */ /* 0x000e6200000e0000 */
[----:B------:R-:W-:-:S03]  /*81e0*/  CS2R R20, SRZ ;  /* 0x0000000000147805 */ /* 0x000fc6000001ff00 */
[----:B0-----:R0:W0:Y:S01]  /*81f0*/  SHFL.IDX PT, R14, R27, 0x1, 0x1c1f ;  /* 0x003c1f001b0e7f89 */ /* 0x00102200000e0000 */
[----:B---3--:R-:W-:Y:S01]  /*8200*/  @!P1 IMAD.MOV.U32 R34, RZ, RZ, R8 ;  /* 0x000000ffff229224 */ /* 0x008fe200078e0008 */
[----:B------:R-:W-:Y:S01]  /*8210*/  @!P1 MOV R36, R10 ;  /* 0x0000000a00249202 */ /* 0x000fe20000000f00 */
[----:B------:R-:W-:Y:S02]  /*8220*/  @!P1 IMAD.MOV.U32 R35, RZ, RZ, R9 ;  /* 0x000000ffff239224 */ /* 0x000fe400078e0009 */
[----:B------:R-:W-:Y:S02]  /*8230*/  IMAD.MOV.U32 R0, RZ, RZ, R34 ;  /* 0x000000ffff007224 */ /* 0x000fe400078e0022 */
[----:B------:R-:W-:Y:S02]  /*8240*/  IMAD.MOV.U32 R3, RZ, RZ, R35 ;  /* 0x000000ffff037224 */ /* 0x000fe400078e0023 */
[----:B------:R-:W-:Y:S01]  /*8250*/  @!P1 IMAD.MOV.U32 R37, RZ, RZ, R11 ;  /* 0x000000ffff259224 */ /* 0x000fe200078e000b */
[----:B------:R-:W-:Y:S01]  /*8260*/  PRMT R42, R0, 0x7610, R42 ;  /* 0x00007610002a7816 */ /* 0x000fe2000000002a */
[----:B------:R-:W-:Y:S01]  /*8270*/  IMAD.MOV.U32 R8, RZ, RZ, R36 ;  /* 0x000000ffff087224 */ /* 0x000fe200078e0024 */
[----:B------:R-:W-:Y:S01]  /*8280*/  PRMT R43, R3, 0x7610, R43 ;  /* 0x00007610032b7816 */ /* 0x000fe2000000002b */
[----:B------:R3:W0:Y:S01]  /*8290*/  SHFL.IDX PT, R0, R26, 0x1, 0x1c1f ;  /* 0x003c1f001a007f89 */ /* 0x00062200000e0000 */
[----:B------:R-:W-:-:S02]  /*82a0*/  IMAD.MOV.U32 R9, RZ, RZ, R37 ;  /* 0x000000ffff097224 */ /* 0x000fc400078e0025 */
[----:B----4-:R-:W-:Y:S01]  /*82b0*/  @!P1 IMAD.MOV.U32 R30, RZ, RZ, R4 ;  /* 0x000000ffff1e9224 */ /* 0x010fe200078e0004 */
[----:B------:R3:W4:Y:S01]  /*82c0*/  SHFL.IDX PT, R3, R25, 0x1, 0x1c1f ;  /* 0x003c1f0019037f89 */ /* 0x00072200000e0000 */
[----:B------:R-:W-:Y:S01]  /*82d0*/  @!P1 IMAD.MOV.U32 R31, RZ, RZ, R5 ;  /* 0x000000ffff1f9224 */ /* 0x000fe200078e0005 */
[----:B------:R-:W-:Y:S01]  /*82e0*/  PRMT R33, R8, 0x5410, R9 ;  /* 0x0000541008217816 */ /* 0x000fe20000000009 */
[----:B------:R-:W-:Y:S02]  /*82f0*/  @!P1 IMAD.MOV.U32 R20, RZ, RZ, R6 ;  /* 0x000000ffff149224 */ /* 0x000fe400078e0006 */
[----:B------:R-:W-:Y:S02]  /*8300*/  @!P1 IMAD.MOV.U32 R21, RZ, RZ, R7 ;  /* 0x000000ffff159224 */ /* 0x000fe400078e0007 */
[----:B------:R-:W-:Y:S02]  /*8310*/  IMAD.MOV.U32 R4, RZ, RZ, R30 ;  /* 0x000000ffff047224 */ /* 0x000fe400078e001e */
[----:B------:R-:W-:-:S02]  /*8320*/  IMAD.MOV.U32 R5, RZ, RZ, R31 ;  /* 0x000000ffff057224 */ /* 0x000fc400078e001f */
[----:B------:R-:W-:Y:S02]  /*8330*/  IMAD.MOV.U32 R6, RZ, RZ, R20 ;  /* 0x000000ffff067224 */ /* 0x000fe400078e0014 */
[----:B------:R-:W-:Y:S01]  /*8340*/  IMAD.MOV.U32 R7, RZ, RZ, R21 ;  /* 0x000000ffff077224 */ /* 0x000fe200078e0015 */
[----:B------:R-:W-:Y:S02]  /*8350*/  PRMT R45, R5, 0x7610, R45 ;  /* 0x00007610052d7816 */ /* 0x000fe4000000002d */
[----:B------:R-:W-:Y:S02]  /*8360*/  PRMT R56, R4, 0x5410, R6 ;  /* 0x0000541004387816 */ /* 0x000fe40000000006 */
[----:B------:R-:W-:Y:S02]  /*8370*/  CS2R R4, SRZ ;  /* 0x0000000000047805 */ /* 0x000fe4000001ff00 */
[----:B01-3--:R-:W-:-:S07]  /*8380*/  PRMT R42, R42, 0x5410, R7 ;  /* 0x000054102a2a7816 */ /* 0x00bfce0000000007 */
.L_x_14677:
[----:B------:R-:W-:Y:S01]  /*8390*/  VIADD R39, R39, 0x60 ;  /* 0x0000006027277836 */ /* 0x000fe20000000000 */
[----:B------:R-:W-:Y:S01]  /*83a0*/  BSSY B1, `(.L_x_14398) ;  /* 0x0000012000017945 */ /* 0x000fe20003800000 */
[----:B------:R-:W-:Y:S02]  /*83b0*/  CS2R R6, SRZ ;  /* 0x0000000000067805 */ /* 0x000fe4000001ff00 */
[----:B------:R-:W-:Y:S02]  /*83c0*/  CS2R R8, SRZ ;  /* 0x0000000000087805 */ /* 0x000fe4000001ff00 */
        /* <DEDUP_REMOVED lines=10> */
[----:B------:R-:W-:-:S03]  /*8470*/  IADD3 R4, P2, R14, R4, RZ ;  /* 0x000000040e047210 */ /* 0x000fc60007f5e0ff */
[--C-:B------:R-:W-:Y:S02]  /*8480*/  IMAD.X R9, R0, 0x1, R5.reuse, P1 ;  /* 0x0000000100097824 */ /* 0x100fe400008e0605 */
[----:B------:R-:W-:-:S04]  /*8490*/  IMAD.X R5, R24, 0x1, R5, P2 ;  /* 0x0000000118057824 */ /* 0x000fc800010e0605 */
[----:B------:R-:W5:Y:S04]  /*84a0*/  LD.E.128 R8, desc[UR42][R8.64] ;  /* 0x0000002a08087980 */ /* 0x000f68000c101d00 */
[----:B------:R-:W5:Y:S02]  /*84b0*/  LD.E.128 R4, desc[UR42][R4.64] ;  /* 0x0000002a04047980 */ /* 0x000f64000c101d00 */
.L_x_14399:
[----:B------:R-:W-:Y:S05]  /*84c0*/  BSYNC B1 ;  /* 0x0000000000017941 */ /* 0x000fea0003800000 */
.L_x_14398:
[----:B------:R-:W-:Y:S01]  /*84d0*/  ULEA.HI UR4, UR36, UR36, URZ, 0x1 ;  /* 0x0000002424047291 */ /* 0x000fe2000f8f083f */
[----:B------:R-:W-:Y:S01]  /*84e0*/  IMAD R29, R29, -0xc0, R32 ;  /* 0xffffff401d1d7824 */ /* 0x000fe200078e0220 */
[----:B------:R-:W-:Y:S01]  /*84f0*/  BSSY B1, `(.L_x_14400) ;  /* 0x0000017000017945 */ /* 0x000fe20003800000 */
[----:B------:R-:W-:Y:S01]  /*8500*/  VIADD R14, R157, 0x60 ;  /* 0x000000609d0e7836 */ /* 0x000fe20000000000 */
[----:B------:R-:W-:Y:S01]  /*8510*/  ULOP3.LUT UR4, UR4, 0xfffffffe, URZ, 0xc0, !UPT ;  /* 0xfffffffe04047892 */ /* 0x000fe2000f8ec03f */
[----:B-----5:R-:W-:Y:S01]  /*8520*/  IMAD.MOV.U32 R12, RZ, RZ, R4 ;  /* 0x000000ffff0c7224 */ /* 0x020fe200078e0004 */
[----:B------:R-:W-:Y:S01]  /*8530*/  VIMNMX R0, R29, 0xc0, PT ;  /* 0x000000c01d007848 */ /* 0x000fe20003fe0100 */
[----:B--2---:R-:W-:Y:S01]  /*8540*/  IMAD.MOV.U32 R13, RZ, RZ, R5 ;  /* 0x000000ffff0d7224 */ /* 0x004fe200078e0005 */
[----:B------:R-:W-:Y:S01]  /*8550*/  UIADD3 UR4, UR36, -UR4, URZ ;  /* 0x8000000424047290 */ /* 0x000fe2000fffe03f */
[----:B------:R-:W-:Y:S01]  /*8560*/  IMAD.IADD R29, R16, 0x1, R41 ;  /* 0x00000001101d7824 */ /* 0x000fe200078e0229 */
[----:B------:R-:W-:-:S02]  /*8570*/  ISETP.GE.OR P2, PT, R157, R0, P0 ;  /* 0x000000009d00720c */ /* 0x000fc40000746670 */
[----:B------:R-:W-:Y:S01]  /*8580*/  ISETP.GE.OR P0, PT, R14, R0, P0 ;  /* 0x000000000e00720c */ /* 0x000fe20000706670 */
[----:B------:R-:W-:Y:S01]  /*8590*/  IMAD.MOV.U32 R0, RZ, RZ, R6 ;  /* 0x000000ffff007224 */ /* 0x000fe200078e0006 */
[----:B------:R-:W-:Y:S01]  /*85a0*/  PRMT R39, R39, 0x5410, R12 ;  /* 0x0000541027277816 */ /* 0x000fe2000000000c */
[----:B----4-:R-:W-:Y:S01]  /*85b0*/  IMAD.U32 R3, RZ, RZ, UR4 ;  /* 0x00000004ff037e24 */ /* 0x010fe2000f8e00ff */
[----:B------:R-:W-:Y:S01]  /*85c0*/  PRMT R40, R13, 0x7610, R40 ;  /* 0x000076100d287816 */ /* 0x000fe20000000028 */
[----:B------:R-:W-:Y:S02]  /*85d0*/  IMAD.MOV.U32 R12, RZ, RZ, R7 ;  /* 0x000000ffff0c7224 */ /* 0x000fe400078e0007 */
[----:B------:R-:W-:Y:S01]  /*85e0*/  IMAD.MOV.U32 R13, RZ, RZ, R8 ;  /* 0x000000ffff0d7224 */ /* 0x000fe200078e0008 */
[----:B------:R-:W-:Y:S01]  /*85f0*/  SHF.L.U32 R3, R3, 0x1f, RZ ;  /* 0x0000001f03037819 */ /* 0x000fe200000006ff */
[----:B------:R-:W-:Y:S01]  /*8600*/  IMAD.MOV.U32 R14, RZ, RZ, R9 ;  /* 0x000000ffff0e7224 */ /* 0x000fe200078e0009 */
[----:B------:R-:W-:-:S02]  /*8610*/  PRMT R38, R12, 0x5410, R0 ;  /* 0x000054100c267816 */ /* 0x000fc40000000000 */
[----:B------:R-:W0:Y:S01]  /*8620*/  SYNCS.PHASECHK.TRANS64.TRYWAIT P1, [R2+URZ+0x16800], R3 ;  /* 0x01680003020075a7 */ /* 0x000e22000802017f */
[----:B------:R-:W-:Y:S02]  /*8630*/  PRMT R39, R13, 0x7610, R39 ;  /* 0x000076100d277816 */ /* 0x000fe40000000027 */
[----:B------:R-:W-:Y:S01]  /*8640*/  PRMT R40, R40, 0x5410, R14 ;  /* 0x0000541028287816 */ /* 0x000fe2000000000e */
[----:B0-----:R-:W-:Y:S06]  /*8650*/  @!P1 BRA `(.L_x_14401) ;  /* 0x0000016c00489947 */ /* 0x001fec0003800000 */
.L_x_14678:
[----:B------:R-:W-:Y:S05]  /*8660*/  BSYNC B1 ;  /* 0x0000000000017941 */ /* 0x000fea0003800000 */
.L_x_14400:
[----:B------:R-:W-:Y:S01]  /*8670*/  BSSY B1, `(.L_x_14402) ;  /* 0x0000069000017945 */ /* 0x000fe20003800000 */
[----:B------:R-:W-:Y:S01]  /*8680*/  IMAD.MOV.U32 R0, RZ, RZ, R10 ;  /* 0x000000ffff007224 */ /* 0x000fe200078e000a */
[----:B0-----:R-:W-:Y:S02]  /*8690*/  MOV R3, R11 ;  /* 0x0000000b00037202 */ /* 0x001fe40000000f00 */
[----:B------:R-:W-:Y:S01]  /*86a0*/  LOP3.LUT R29, R29, 0x38, RZ, 0xc0, !PT ;  /* 0x000000381d1d7812 */ /* 0x000fe200078ec0ff */
[----:B------:R-:W-:Y:S06]  /*86b0*/  @P2 BRA `(.L_x_14403) ;  /* 0x0000000400902947 */ /* 0x000fec0003800000 */
[----:B------:R-:W2:Y:S01]  /*86c0*/  LDL R12, [R1+0x40] ;  /* 0x00004000010c7983 */ /* 0x000ea20000100800 */
[----:B------:R-:W0:Y:S02]  /*86d0*/  S2R R13, SR_TID.X ;  /* 0x00000000000d7919 */ /* 0x000e240000002100 */
[----:B0-----:R-:W-:-:S05]  /*86e0*/  VIADD R13, R13, 0xffffff80 ;  /* 0xffffff800d0d7836 */ /* 0x001fca0000000000 */
[----:B------:R-:W-:-:S04]  /*86f0*/  SHF.R.S32.HI R25, RZ, 0x1f, R13 ;  /* 0x0000001fff197819 */ /* 0x000fc8000001140d */
[----:B------:R-:W-:-:S04]  /*8700*/  LEA.HI R25, R25, R13, RZ, 0x5 ;  /* 0x0000000d19197211 */ /* 0x000fc800078f28ff */
[----:B------:R-:W-:Y:S01]  /*8710*/  SHF.R.S32.HI R25, RZ, 0x5, R25 ;  /* 0x00000005ff197819 */ /* 0x000fe20000011419 */
[----:B------:R-:W-:Y:S01]  /*8720*/  HADD2.F32 R45, -RZ, R45.H0_H0 ;  /* 0x2000002dff2d7230 */ /* 0x000fe20000004100 */
[----:B------:R-:W-:Y:S02]  /*8730*/  SHF.R.U64 R55, R34, 0x10, R35 ;  /* 0x0000001022377819 */ /* 0x000fe40000001223 */
[----:B------:R-:W-:Y:S01]  /*8740*/  SHF.R.U32.HI R44, RZ, 0x10, R31 ;  /* 0x00000010ff2c7819 */ /* 0x000fe2000001161f */
[----:B------:R-:W-:Y:S01]  /*8750*/  HADD2.F32 R43, -RZ, R43.H0_H0 ;  /* 0x2000002bff2b7230 */ /* 0x000fe20000004100 */
[----:B------:R-:W-:Y:S02]  /*8760*/  SHF.R.U64 R51, R20, 0x10, R21 ;  /* 0x0000001014337819 */ /* 0x000fe40000001215 */
[----:B------:R-:W-:Y:S01]  /*8770*/  SHF.R.U32.HI R46, RZ, 0x10, R35 ;  /* 0x00000010ff2e7819 */ /* 0x000fe20000011623 */
[----:B------:R-:W-:Y:S01]  /*8780*/  HADD2.F32 R44, -RZ, R44.H0_H0 ;  /* 0x2000002cff2c7230 */ /* 0x000fe20000004100 */
[----:B------:R-:W-:-:S02]  /*8790*/  SHF.R.U64 R54, R36, 0x10, R37 ;  /* 0x0000001024367819 */ /* 0x000fc40000001225 */
[----:B------:R-:W-:Y:S02]  /*87a0*/  SHF.R.U32.HI R50, RZ, 0x10, R21 ;  /* 0x00000010ff327819 */ /* 0x000fe40000011615 */
[----:B------:R-:W-:Y:S02]  /*87b0*/  SHF.R.U64 R53, R30, 0x10, R31 ;  /* 0x000000101e357819 */ /* 0x000fe4000000121f */
[----:B------:R-:W-:Y:S01]  /*87c0*/  SHF.R.U32.HI R52, RZ, 0x10, R37 ;  /* 0x00000010ff347819 */ /* 0x000fe20000011625 */
[----:B--2---:R-:W-:-:S05]  /*87d0*/  IMAD.SHL.U32 R12, R12, 0x40, RZ ;  /* 0x000000400c0c7824 */ /* 0x004fca00078e00ff */
[----:B------:R-:W-:-:S04]  /*87e0*/  LOP3.LUT R24, R12, 0x1c0, RZ, 0xc0, !PT ;  /* 0x000001c00c187812 */ /* 0x000fc800078ec0ff */
[----:B------:R-:W-:Y:S02]  /*87f0*/  SHF.R.U32.HI R15, RZ, 0x3, R24 ;  /* 0x00000003ff0f7819 */ /* 0x000fe40000011618 */
[----:B------:R-:W-:Y:S02]  /*8800*/  LOP3.LUT R12, R24, 0x38, R16, 0xf8, !PT ;  /* 0x00000038180c7812 */ /* 0x000fe400078ef810 */
[----:B------:R-:W-:Y:S02]  /*8810*/  LOP3.LUT R24, R15, R29, R24, 0x1e, !PT ;  /* 0x0000001d0f187212 */ /* 0x000fe400078e1e18 */
[----:B------:R-:W-:-:S03]  /*8820*/  LOP3.LUT R12, R12, R15, RZ, 0x3c, !PT ;  /* 0x0000000f0c0c7212 */ /* 0x000fc600078e3cff */
[C---:B------:R-:W-:Y:S02]  /*8830*/  IMAD R41, R25.reuse, 0x200, R24 ;  /* 0x0000020019297824 */ /* 0x040fe400078e0218 */
[----:B------:R-:W-:Y:S02]  /*8840*/  IMAD R13, R25, 0x200, R12 ;  /* 0x00000200190d7824 */ /* 0x000fe400078e020c */
[--C-:B------:R-:W-:Y:S02]  /*8850*/  IMAD R41, R41, 0x2, R2.reuse ;  /* 0x0000000229297824 */ /* 0x100fe400078e0202 */
[----:B------:R-:W-:-:S03]  /*8860*/  IMAD R32, R13, 0x2, R2 ;  /* 0x000000020d207824 */ /* 0x000fc600078e0202 */
[----:B------:R-:W0:Y:S04]  /*8870*/  LDS.128 R24, [R41+0x8400] ;  /* 0x0084000029187984 */ /* 0x000e280000000c00 */
[----:B------:R-:W1:Y:S01]  /*8880*/  LDS.128 R12, [R32+0x8400] ;  /* 0x00840000200c7984 */ /* 0x000e620000000c00 */
[--C-:B0-----:R-:W-:Y:S02]  /*8890*/  HADD2.F32 R34, -RZ, R25.reuse.H0_H0 ;  /* 0x20000019ff227230 */ /* 0x101fe40000004100 */
[----:B------:R-:W-:Y:S02]  /*88a0*/  HADD2.F32 R35, -RZ, R25.H1_H1 ;  /* 0x30000019ff237230 */ /* 0x000fe40000004100 */
[----:B-1----:R-:W-:Y:S02]  /*88b0*/  HADD2.F32 R20, -RZ, R13.H0_H0 ;  /* 0x2000000dff147230 */ /* 0x002fe40000004100 */
[C---:B------:R-:W-:Y:S01]  /*88c0*/  FMUL.FTZ R47, R34.reuse, R45 ;  /* 0x0000002d222f7220 */ /* 0x040fe20000410000 */
[----:B------:R-:W-:Y:S01]  /*88d0*/  FMUL.FTZ R49, R34, R43 ;  /* 0x0000002b22317220 */ /* 0x000fe20000410000 */
[----:B------:R-:W-:-:S02]  /*88e0*/  HADD2.F32 R34, -RZ, R46.H0_H0 ;  /* 0x2000002eff227230 */ /* 0x000fc40000004100 */
[C---:B------:R-:W-:Y:S01]  /*88f0*/  FFMA.FTZ R48, R20.reuse, R43, -R47 ;  /* 0x0000002b14307223 */ /* 0x040fe2000001082f */
[----:B------:R-:W-:Y:S02]  /*8900*/  HADD2.F32 R21, -RZ, R13.H1_H1 ;  /* 0x3000000dff157230 */ /* 0x000fe40000004100 */
[C---:B------:R-:W-:Y:S01]  /*8910*/  FMUL.FTZ R46, R35.reuse, R44 ;  /* 0x0000002c232e7220 */ /* 0x040fe20000410000 */
[----:B------:R-:W-:Y:S02]  /*8920*/  HADD2.F32 R36, -RZ, R27.H0_H0 ;  /* 0x2000001bff247230 */ /* 0x000fe40000004100 */
[----:B------:R-:W-:Y:S02]  /*8930*/  HADD2.F32 R47, -RZ, R42.H1_H1 ;  /* 0x3000002aff2f7230 */ /* 0x000fe40000004100 */
[----:B------:R-:W-:Y:S02]  /*8940*/  HADD2.F32 R43, -RZ, R33.H1_H1 ;  /* 0x30000021ff2b7230 */ /* 0x000fe40000004100 */
[----:B------:R-:W-:Y:S01]  /*8950*/  FFMA.FTZ R49, R20, R45, R49 ;  /* 0x0000002d14317223 */ /* 0x000fe20000010031 */
[----:B------:R-:W-:Y:S01]  /*8960*/  FMUL.FTZ R20, R35, R34 ;  /* 0x0000002223147220 */ /* 0x000fe20000410000 */
[----:B------:R-:W-:-:S02]  /*8970*/  HADD2.F32 R30, -RZ, R15.H0_H0 ;  /* 0x2000000fff1e7230 */ /* 0x000fc40000004100 */
[C---:B------:R-:W-:Y:S01]  /*8980*/  FFMA.FTZ R35, R21.reuse, R34, -R46 ;  /* 0x0000002215237223 */ /* 0x040fe2000001082e */
[C---:B------:R-:W-:Y:S01]  /*8990*/  FMUL.FTZ R45, R36.reuse, R47 ;  /* 0x0000002f242d7220 */ /* 0x040fe20000410000 */
[----:B------:R-:W-:Y:S02]  /*89a0*/  HADD2.F32 R37, -RZ, R27.H1_H1 ;  /* 0x3000001bff257230 */ /* 0x000fe40000004100 */
[-C--:B------:R-:W-:Y:S01]  /*89b0*/  FMUL.FTZ R36, R36, R43.reuse ;  /* 0x0000002b24247220 */ /* 0x080fe20000410000 */
[----:B------:R-:W-:Y:S02]  /*89c0*/  HADD2.F32 R46, -RZ, R50.H0_H0 ;  /* 0x20000032ff2e7230 */ /* 0x000fe40000004100 */
[----:B------:R-:W-:Y:S01]  /*89d0*/  FFMA.FTZ R44, R21, R44, R20 ;  /* 0x0000002c152c7223 */ /* 0x000fe20000010014 */
[----:B------:R-:W-:Y:S02]  /*89e0*/  HADD2.F32 R31, -RZ, R15.H1_H1 ;  /* 0x3000000fff1f7230 */ /* 0x000fe40000004100 */
[----:B------:R-:W-:Y:S01]  /*89f0*/  FFMA.FTZ R45, R30, R43, -R45 ;  /* 0x0000002b1e2d7223 */ /* 0x000fe2000001082d */
[----:B------:R-:W-:-:S02]  /*8a00*/  HADD2.F32 R20, -RZ, R52.H0_H0 ;  /* 0x20000034ff147230 */ /* 0x000fc40000004100 */
[----:B------:R-:W-:Y:S01]  /*8a10*/  FFMA.FTZ R47, R30, R47, R36 ;  /* 0x0000002f1e2f7223 */ /* 0x000fe20000010024 */
[----:B------:R-:W-:Y:S02]  /*8a20*/  HADD2.F32 R25, -RZ, R24.H0_H0 ;  /* 0x20000018ff197230 */ /* 0x000fe40000004100 */
[C---:B------:R-:W-:Y:S01]  /*8a30*/  FMUL.FTZ R34, R37.reuse, R46 ;  /* 0x0000002e25227220 */ /* 0x040fe20000410000 */
[----:B------:R-:W-:Y:S02]  /*8a40*/  HADD2.F32 R30, -RZ, R56.H0_H0 ;  /* 0x20000038ff1e7230 */ /* 0x000fe40000004100 */
[----:B------:R-:W-:Y:S02]  /*8a50*/  HADD2.F32 R42, -RZ, R42.H0_H0 ;  /* 0x2000002aff2a7230 */ /* 0x000fe40000004100 */
[-C--:B------:R-:W-:Y:S01]  /*8a60*/  FMUL.FTZ R52, R37, R20.reuse ;  /* 0x0000001425347220 */ /* 0x080fe20000410000 */
[----:B------:R-:W-:Y:S02]  /*8a70*/  HADD2.F32 R13, -RZ, R12.H0_H0 ;  /* 0x2000000cff0d7230 */ /* 0x000fe40000004100 */
[----:B------:R-:W-:Y:S01]  /*8a80*/  FFMA.FTZ R50, R31, R20, -R34 ;  /* 0x000000141f327223 */ /* 0x000fe20000010822 */
[----:B------:R-:W-:-:S02]  /*8a90*/  HADD2.F32 R27, -RZ, R26.H0_H0 ;  /* 0x2000001aff1b7230 */ /* 0x000fc40000004100 */
[C---:B------:R-:W-:Y:S01]  /*8aa0*/  FMUL.FTZ R36, R25.reuse, R30 ;  /* 0x0000001e19247220 */ /* 0x040fe20000410000 */
[----:B------:R-:W-:Y:S02]  /*8ab0*/  HADD2.F32 R34, -RZ, R56.H1_H1 ;  /* 0x30000038ff227230 */ /* 0x000fe40000004100 */
[----:B------:R-:W-:Y:S01]  /*8ac0*/  FMUL.FTZ R25, R25, R42 ;  /* 0x0000002a19197220 */ /* 0x000fe20000410000 */
[----:B------:R-:W-:Y:S02]  /*8ad0*/  HADD2.F32 R20, -RZ, R33.H0_H0 ;  /* 0x20000021ff147230 */ /* 0x000fe40000004100 */
[----:B------:R-:W-:Y:S01]  /*8ae0*/  FFMA.FTZ R52, R31, R46, R52 ;  /* 0x0000002e1f347223 */ /* 0x000fe20000010034 */
[----:B------:R-:W-:Y:S01]  /*8af0*/  FFMA.FTZ R36, R13, R42, -R36 ;  /* 0x0000002a0d247223 */ /* 0x000fe20000010824 */
[----:B------:R-:W-:Y:S02]  /*8b00*/  HADD2.F32 R15, -RZ, R14.H0_H0 ;  /* 0x2000000eff0f7230 */ /* 0x000fe40000004100 */
[----:B------:R-:W-:Y:S01]  /*8b10*/  FMUL.FTZ R46, R27, R34 ;  /* 0x000000221b2e7220 */ /* 0x000fe20000410000 */
[----:B------:R-:W-:Y:S01]  /*8b20*/  FFMA.FTZ R30, R13, R30, R25 ;  /* 0x0000001e0d1e7223 */ /* 0x000fe20000010019 */
[----:B------:R-:W-:Y:S01]  /*8b30*/  FMUL.FTZ R42, R27, R20 ;  /* 0x000000141b2a7220 */ /* 0x000fe20000410000 */
[----:B------:R-:W-:-:S02]  /*8b40*/  HADD2.F32 R24, -RZ, R24.H1_H1 ;  /* 0x30000018ff187230 */ /* 0x000fc40000004100 */
[----:B------:R-:W-:Y:S02]  /*8b50*/  HADD2.F32 R26, -RZ, R26.H1_H1 ;  /* 0x3000001aff1a7230 */ /* 0x000fe40000004100 */
[----:B------:R-:W-:Y:S02]  /*8b60*/  HADD2.F32 R25, -RZ, R53.H0_H0 ;  /* 0x20000035ff197230 */ /* 0x000fe40000004100 */
[----:B------:R-:W-:Y:S02]  /*8b70*/  HADD2.F32 R27, -RZ, R51.H0_H0 ;  /* 0x20000033ff1b7230 */ /* 0x000fe40000004100 */
[----:B------:R-:W-:Y:S02]  /*8b80*/  HADD2.F32 R13, -RZ, R55.H0_H0 ;  /* 0x20000037ff0d7230 */ /* 0x000fe40000004100 */
[----:B------:R-:W-:Y:S02]  /*8b90*/  HADD2.F32 R21, -RZ, R54.H0_H0 ;  /* 0x20000036ff157230 */ /* 0x000fe40000004100 */
[----:B------:R-:W-:Y:S01]  /*8ba0*/  FFMA.FTZ R46, R15, R20, -R46 ;  /* 0x000000140f2e7223 */ /* 0x000fe2000001082e */
[----:B------:R-:W-:-:S02]  /*8bb0*/  HADD2.F32 R12, -RZ, R12.H1_H1 ;  /* 0x3000000cff0c7230 */ /* 0x000fc40000004100 */
        /* <DEDUP_REMOVED lines=20> */
.L_x_14403:
[----:B------:R-:W-:Y:S05]  /*8d00*/  BSYNC B1 ;  /* 0x0000000000017941 */ /* 0x000fea0003800000 */
.L_x_14402:
[----:B------:R-:W-:Y:S01]  /*8d10*/  PRMT R43, R0, 0x5410, R3 ;  /* 0x00005410002b7816 */ /* 0x000fe20000000003 */
[----:B------:R-:W-:Y:S06]  /*8d20*/  @P0 BRA `(.L_x_14394) ;  /* 0x0000000400800947 */ /* 0x000fec0003800000 */
[----:B------:R-:W2:Y:S01]  /*8d30*/  LDL R20, [R1+0x44] ;  /* 0x0000440001147983 */ /* 0x000ea20000100800 */
[C---:B0-----:R-:W-:Y:S02]  /*8d40*/  VIADD R12, R157.reuse, 0x60 ;  /* 0x000000609d0c7836 */ /* 0x041fe40000000000 */
[----:B------:R-:W-:Y:S01]  /*8d50*/  VIADD R13, R157, 0x60 ;  /* 0x000000609d0d7836 */ /* 0x000fe20000000000 */
[----:B------:R-:W3:Y:S01]  /*8d60*/  LDL R44, [R1+0x58] ;  /* 0x00005800012c7983 */ /* 0x000ee20000100800 */
[----:B------:R-:W-:Y:S02]  /*8d70*/  IMAD.SHL.U32 R12, R12, 0x40, RZ ;  /* 0x000000400c0c7824 */ /* 0x000fe400078e00ff */
[----:B------:R-:W-:-:S03]  /*8d80*/  IMAD.SHL.U32 R13, R13, 0x40, RZ ;  /* 0x000000400d0d7824 */ /* 0x000fc600078e00ff */
[----:B------:R-:W-:Y:S02]  /*8d90*/  LOP3.LUT R12, R12, 0x1c0, RZ, 0xc0, !PT ;  /* 0x000001c00c0c7812 */ /* 0x000fe400078ec0ff */
[----:B------:R-:W-:Y:S02]  /*8da0*/  LOP3.LUT R13, R13, 0x1c0, RZ, 0xc0, !PT ;  /* 0x000001c00d0d7812 */ /* 0x000fe400078ec0ff */
[----:B------:R-:W-:-:S04]  /*8db0*/  SHF.R.U32.HI R12, RZ, 0x3, R12 ;  /* 0x00000003ff0c7819 */ /* 0x000fc8000001160c */
[----:B------:R-:W-:Y:S02]  /*8dc0*/  LOP3.LUT R29, R12, R29, R13, 0x1e, !PT ;  /* 0x0000001d0c1d7212 */ /* 0x000fe400078e1e0d */
[----:B------:R-:W-:Y:S01]  /*8dd0*/  SHF.R.U64 R41, R10, 0x10, R11 ;  /* 0x000000100a297819 */ /* 0x000fe2000000120b */
[--C-:B------:R-:W-:Y:S01]  /*8de0*/  HADD2.F32 R10, -RZ, R40.reuse.H1_H1 ;  /* 0x30000028ff0a7230 */ /* 0x100fe20000004100 */
[--C-:B------:R-:W-:Y:S01]  /*8df0*/  SHF.R.U64 R33, R6, 0x10, R7.reuse ;  /* 0x0000001006217819 */ /* 0x100fe20000001207 */
[----:B------:R-:W-:Y:S01]  /*8e00*/  HADD2.F32 R40, -RZ, R40.H0_H0 ;  /* 0x20000028ff287230 */ /* 0x000fe20000004100 */
[----:B------:R-:W-:Y:S02]  /*8e10*/  SHF.R.U32.HI R31, RZ, 0x10, R7 ;  /* 0x00000010ff1f7819 */ /* 0x000fe40000011607 */
[----:B------:R-:W-:Y:S02]  /*8e20*/  SHF.R.U32.HI R21, RZ, 0x10, R9 ;  /* 0x00000010ff157819 */ /* 0x000fe40000011609 */
[----:B------:R-:W-:Y:S01]  /*8e30*/  SHF.R.U32.HI R37, RZ, 0x10, R11 ;  /* 0x00000010ff257819 */ /* 0x000fe2000001160b */
[--C-:B------:R-:W-:Y:S01]  /*8e40*/  HADD2.F32 R11, -RZ, R38.reuse.H1_H1 ;  /* 0x30000026ff0b7230 */ /* 0x100fe20000004100 */
[----:B------:R-:W-:Y:S01]  /*8e50*/  SHF.R.U64 R42, R8, 0x10, R9 ;  /* 0x00000010082a7819 */ /* 0x000fe20000001209 */
[----:B------:R-:W-:Y:S01]  /*8e60*/  HADD2.F32 R38, -RZ, R38.H0_H0 ;  /* 0x20000026ff267230 */ /* 0x000fe20000004100 */
[----:B------:R-:W-:Y:S01]  /*8e70*/  SHF.R.U64 R35, R4, 0x10, R5 ;  /* 0x0000001004237819 */ /* 0x000fe20000001205 */
[----:B--2---:R-:W-:-:S04]  /*8e80*/  IMAD.IADD R29, R20, 0x1, R29 ;  /* 0x00000001141d7824 */ /* 0x004fc800078e021d */
[----:B------:R-:W-:Y:S01]  /*8e90*/  IMAD R29, R29, 0x2, R2 ;  /* 0x000000021d1d7824 */ /* 0x000fe200078e0202 */
[----:B---3--:R-:W0:Y:S04]  /*8ea0*/  LDS.128 R12, [R44+0x8400] ;  /* 0x008400002c0c7984 */ /* 0x008e280000000c00 */
[----:B------:R-:W1:Y:S01]  /*8eb0*/  LDS.128 R24, [R29+0x8400] ;  /* 0x008400001d187984 */ /* 0x000e620000000c00 */
[----:B------:R-:W-:-:S05]  /*8ec0*/  SHF.R.U32.HI R20, RZ, 0x10, R5 ;  /* 0x00000010ff147819 */ /* 0x000fca0000011605 */
[----:B------:R-:W-:Y:S02]  /*8ed0*/  HADD2.F32 R20, -RZ, R20.H0_H0 ;  /* 0x20000014ff147230 */ /* 0x000fe40000004100 */
[----:B0-----:R-:W-:Y:S02]  /*8ee0*/  HADD2.F32 R3, -RZ, R13.H0_H0 ;  /* 0x2000000dff037230 */ /* 0x001fe40000004100 */
[--C-:B-1----:R-:W-:Y:S02]  /*8ef0*/  HADD2.F32 R7, -RZ, R25.reuse.H0_H0 ;  /* 0x20000019ff077230 */ /* 0x102fe40000004100 */
[----:B------:R-:W-:Y:S02]  /*8f00*/  HADD2.F32 R25, -RZ, R25.H1_H1 ;  /* 0x30000019ff197230 */ /* 0x000fe40000004100 */
[----:B------:R-:W-:Y:S02]  /*8f10*/  HADD2.F32 R6, -RZ, R24.H0_H0 ;  /* 0x20000018ff067230 */ /* 0x000fe40000004100 */
[C---:B------:R-:W-:Y:S01]  /*8f20*/  FMUL.FTZ R30, R7.reuse, R40 ;  /* 0x00000028071e7220 */ /* 0x040fe20000410000 */
[----:B------:R-:W-:Y:S01]  /*8f30*/  FMUL.FTZ R32, R7, R10 ;  /* 0x0000000a07207220 */ /* 0x000fe20000410000 */
[----:B------:R-:W-:-:S02]  /*8f40*/  HADD2.F32 R7, -RZ, R39.H1_H1 ;  /* 0x30000027ff077230 */ /* 0x000fc40000004100 */
[----:B------:R-:W-:Y:S02]  /*8f50*/  HADD2.F32 R39, -RZ, R39.H0_H0 ;  /* 0x20000027ff277230 */ /* 0x000fe40000004100 */
[C---:B------:R-:W-:Y:S01]  /*8f60*/  FFMA.FTZ R30, R3.reuse, R10, -R30 ;  /* 0x0000000a031e7223 */ /* 0x040fe2000001081e */
[----:B------:R-:W-:Y:S02]  /*8f70*/  HADD2.F32 R13, -RZ, R13.H1_H1 ;  /* 0x3000000dff0d7230 */ /* 0x000fe40000004100 */
[----:B------:R-:W-:Y:S01]  /*8f80*/  FFMA.FTZ R32, R3, R40, R32 ;  /* 0x0000002803207223 */ /* 0x000fe20000010020 */
[----:B------:R-:W-:Y:S02]  /*8f90*/  HADD2.F32 R0, -RZ, R12.H0_H0 ;  /* 0x2000000cff007230 */ /* 0x000fe40000004100 */
[----:B------:R-:W-:Y:S01]  /*8fa0*/  FMUL.FTZ R34, R25, R20 ;  /* 0x0000001419227220 */ /* 0x000fe20000410000 */
[----:B------:R-:W-:Y:S02]  /*8fb0*/  HADD2.F32 R10, -RZ, R21.H0_H0 ;  /* 0x20000015ff0a7230 */ /* 0x000fe40000004100 */
[C---:B------:R-:W-:Y:S01]  /*8fc0*/  FMUL.FTZ R3, R6.reuse, R7 ;  /* 0x0000000706037220 */ /* 0x040fe20000410000 */
[----:B------:R-:W-:Y:S01]  /*8fd0*/  FMUL.FTZ R6, R6, R39 ;  /* 0x0000002706067220 */ /* 0x000fe20000410000 */
[----:B------:R-:W-:-:S02]  /*8fe0*/  HADD2.F32 R8, -RZ, R26.H0_H0 ;  /* 0x2000001aff087230 */ /* 0x000fc40000004100 */
[-C--:B------:R-:W-:Y:S01]  /*8ff0*/  FMUL.FTZ R36, R25, R10.reuse ;  /* 0x0000000a19247220 */ /* 0x080fe20000410000 */
[----:B------:R-:W-:Y:S01]  /*9000*/  FFMA.FTZ R21, R13, R10, -R34 ;  /* 0x0000000a0d157223 */ /* 0x000fe20000010822 */
[C---:B------:R-:W-:Y:S01]  /*9010*/  FFMA.FTZ R39, R0.reuse, R39, -R3 ;  /* 0x0000002700277223 */ /* 0x040fe20000010803 */
[----:B------:R-:W-:Y:S02]  /*9020*/  HADD2.F32 R9, -RZ, R27.H0_H0 ;  /* 0x2000001bff097230 */ /* 0x000fe40000004100 */
[----:B------:R-:W-:Y:S01]  /*9030*/  FFMA.FTZ R10, R0, R7, R6 ;  /* 0x00000007000a7223 */ /* 0x000fe20000010006 */
[--C-:B------:R-:W-:Y:S02]  /*9040*/  HADD2.F32 R3, -RZ, R43.reuse.H0_H0 ;  /* 0x2000002bff037230 */ /* 0x100fe40000004100 */
[----:B------:R-:W-:Y:S02]  /*9050*/  HADD2.F32 R0, -RZ, R43.H1_H1 ;  /* 0x3000002bff007230 */ /* 0x000fe40000004100 */
[----:B------:R-:W-:Y:S01]  /*9060*/  FMUL.FTZ R7, R8, R11 ;  /* 0x0000000b08077220 */ /* 0x000fe20000410000 */
[----:B------:R-:W-:-:S02]  /*9070*/  HADD2.F32 R4, -RZ, R14.H0_H0 ;  /* 0x2000000eff047230 */ /* 0x000fc40000004100 */
[-C--:B------:R-:W-:Y:S01]  /*9080*/  FMUL.FTZ R25, R8, R3.reuse ;  /* 0x0000000308197220 */ /* 0x080fe20000410000 */
[----:B------:R-:W-:Y:S02]  /*9090*/  HADD2.F32 R5, -RZ, R15.H0_H0 ;  /* 0x2000000fff057230 */ /* 0x000fe40000004100 */
[C---:B------:R-:W-:Y:S01]  /*90a0*/  FMUL.FTZ R34, R9.reuse, R38 ;  /* 0x0000002609227220 */ /* 0x040fe20000410000 */
[----:B------:R-:W-:Y:S02]  /*90b0*/  HADD2.F32 R27, -RZ, R27.H1_H1 ;  /* 0x3000001bff1b7230 */ /* 0x000fe40000004100 */
[----:B------:R-:W-:Y:S01]  /*90c0*/  FMUL.FTZ R9, R9, R0 ;  /* 0x0000000009097220 */ /* 0x000fe20000410000 */
[----:B------:R-:W-:Y:S02]  /*90d0*/  HADD2.F32 R8, -RZ, R31.H0_H0 ;  /* 0x2000001fff087230 */ /* 0x000fe40000004100 */
[----:B------:R-:W-:Y:S02]  /*90e0*/  HADD2.F32 R6, -RZ, R37.H0_H0 ;  /* 0x20000025ff067230 */ /* 0x000fe40000004100 */
[----:B------:R-:W-:Y:S01]  /*90f0*/  FFMA.FTZ R13, R13, R20, R36 ;  /* 0x000000140d0d7223 */ /* 0x000fe20000010024 */
[----:B------:R-:W-:Y:S01]  /*9100*/  FFMA.FTZ R20, R4, R3, -R7 ;  /* 0x0000000304147223 */ /* 0x000fe20000010807 */
[----:B------:R-:W-:-:S02]  /*9110*/  HADD2.F32 R15, -RZ, R15.H1_H1 ;  /* 0x3000000fff0f7230 */ /* 0x000fc40000004100 */
[----:B------:R-:W-:Y:S01]  /*9120*/  FFMA.FTZ R25, R4, R11, R25 ;  /* 0x0000000b04197223 */ /* 0x000fe20000010019 */
[----:B------:R-:W-:Y:S02]  /*9130*/  HADD2.F32 R24, -RZ, R24.H1_H1 ;  /* 0x30000018ff187230 */ /* 0x000fe40000004100 */
[C---:B------:R-:W-:Y:S01]  /*9140*/  FFMA.FTZ R34, R5.reuse, R0, -R34 ;  /* 0x0000000005227223 */ /* 0x040fe20000010822 */
[----:B------:R-:W-:Y:S01]  /*9150*/  FFMA.FTZ R38, R5, R38, R9 ;  /* 0x0000002605267223 */ /* 0x000fe20000010009 */
[----:B------:R-:W-:Y:S02]  /*9160*/  HADD2.F32 R7, -RZ, R35.H0_H0 ;  /* 0x20000023ff077230 */ /* 0x000fe40000004100 */
[C---:B------:R-:W-:Y:S01]  /*9170*/  FMUL.FTZ R4, R27.reuse, R8 ;  /* 0x000000081b047220 */ /* 0x040fe20000410000 */
[----:B------:R-:W-:Y:S02]  /*9180*/  HADD2.F32 R26, -RZ, R26.H1_H1 ;  /* 0x3000001aff1a7230 */ /* 0x000fe40000004100 */
        /* <DEDUP_REMOVED lines=26> */
.L_x_14394:
[----:B------:R-:W-:Y:S05]  /*9330*/  BSYNC B0 ;  /* 0x0000000000007941 */ /* 0x000fea0003800000 */
.L_x_14380:
[----:B------:R-:W-:Y:S01]  /*9340*/  @!PT LDS RZ, [RZ] ;  /* 0x00000000fffff984 */ /* 0x000fe20000000800 */
[----:B------:R-:W-:Y:S01]  /*9350*/  @!PT LDS RZ, [RZ] ;  /* 0x00000000fffff984 */ /* 0x000fe20000000800 */
[----:B------:R-:W-:Y:S01]  /*9360*/  @!PT LDS RZ, [RZ] ;  /* 0x00000000fffff984 */ /* 0x000fe20000000800 */
[----:B------:R-:W-:Y:S01]  /*9370*/  @!PT LDS RZ, [RZ] ;  /* 0x00000000fffff984 */ /* 0x000fe20000000800 */
[----:B------:R3:W-:Y:S06]  /*9380*/  MEMBAR.ALL.CTA ;  /* 0x0000000000007992 */ /* 0x0007ec0000008000 */
[----:B---3--:R-:W3:Y:S01]  /*9390*/  FENCE.VIEW.ASYNC.S ;  /* 0x00000000000073c6 */ /* 0x008ee20000000000 */
[----:B------:R-:W-:Y:S05]  /*93a0*/  WARPSYNC.ALL ;  /* 0x0000000000007948 */ /* 0x000fea0003800000 */
[----:B---3--:R-:W-:Y:S06]  /*93b0*/  BAR.SYNC.DEFER_BLOCKING 0xd, 0x180 ;  /* 0x0346000000007b1d */ /* 0x008fec0000010000 */
.L_x_14377:
[----:B-1----:R-:W-:-:S05]  /*93c0*/  IMAD.U32 R0, RZ, RZ, UR39 ;  /* 0x00000027ff007e24 */ /* 0x002fca000f8e00ff */
[----:B------:R-:W-:-:S13]  /*93d0*/  ISETP.NE.AND P0, PT, R0, 0x3, PT ;  /* 0x000000030000780c */ /* 0x000fda0003f05270 */
[----:B------:R-:W-:Y:S05]  /*93e0*/  @!P0 BRA `(.L_x_14404) ;  /* 0x0000000000048947 */ /* 0x000fea0003800000 */
[----:B------:R-:W-:Y:S01]  /*93f0*/  BPT.TRAP 0x1 ;  /* 0x000000040000795c */ /* 0x000fe20000300000 */
.L_x_14404:
[----:B0-----:R-:W-:Y:S01]  /*9400*/  IMAD R14, R19, 0x8, R2 ;  /* 0x00000008130e7824 */ /* 0x001fe200078e0202 */
[----:B---3--:R-:W-:-:S04]  /*9410*/  SHF.L.U32 R3, R154, 0x1f, RZ ;  /* 0x0000001f9a037819 */ /* 0x008fc800000006ff */
[----:B------:R0:W1:Y:S01]  /*9420*/  SYNCS.PHASECHK.TRANS64.TRYWAIT P1, [R14+URZ+0x16830], R3 ;  /* 0x016830030e0075a7 */ /* 0x000062000802017f */
[----:B------:R-:W-:Y:S05]  /*9430*/  @!P0 BRA `(.L_x_14405) ;  /* 0x0000000000048947 */ /* 0x000fea0003800000 */
[----:B------:R-:W-:Y:S01]  /*9440*/  BPT.TRAP 0x1 ;  /* 0x000000040000795c */ /* 0x000fe20000300000 */
.L_x_14405:
[----:B------:R-:W-:Y:S01]  /*9450*/  VIADD R0, R2, 0xe400 ;  /* 0x0000e40002007836 */ /* 0x000fe20000000000 */
[----:B--2---:R-:W-:Y:S01]  /*9460*/  LOP3.LUT R8, R28, 0x10000, RZ, 0xfc, !PT ;  /* 0x000100001c087812 */ /* 0x004fe200078efcff */
[----:B------:R-:W-:-:S03]  /*9470*/  IMAD.MOV.U32 R9, RZ, RZ, 0x40000040 ;  /* 0x40000040ff097424 */ /* 0x000fc600078e00ff */
[----:B------:R-:W-:-:S04]  /*9480*/  SHF.R.U32.HI R0, RZ, 0x4, R0 ;  /* 0x00000004ff007819 */ /* 0x000fc80000011600 */
[----:B------:R-:W-:-:S04]  /*9490*/  LOP3.LUT R0, R0, 0x3fff, RZ, 0xc0, !PT ;  /* 0x00003fff00007812 */ /* 0x000fc800078ec0ff */
[----:B------:R-:W-:-:S05]  /*94a0*/  LOP3.LUT R0, R0, 0x10000, RZ, 0xfc, !PT ;  /* 0x0001000000007812 */ /* 0x000fca00078efcff */
[----:B------:R2:W-:Y:S01]  /*94b0*/  STL [R1+0x2c], R0 ;  /* 0x00002c0001007387 */ /* 0x0005e20000100800 */
[----:B-1----:R-:W-:Y:S05]  /*94c0*/  @P1 BRA `(.L_x_14406) ;  /* 0x0000000000081947 */ /* 0x002fea0003800000 */
[----:B------:R-:W1:Y:S02]  /*94d0*/  SYNCS.PHASECHK.TRANS64.TRYWAIT P1, [R14+URZ+0x16830], R3 ;  /* 0x016830030e0075a7 */ /* 0x000e64000802017f */
[----:B-1----:R-:W-:Y:S05]  /*94e0*/  @!P1 BRA `(.L_x_14407) ;  /* 0x0000015c00b89947 */ /* 0x002fea0003800000 */
.L_x_14406:
[----:B--2---:R-:W2:Y:S01]  /*94f0*/  LDL R0, [R1+0x2c] ;  /* 0x00002c0001007983 */ /* 0x004ea20000100800 */
[----:B------:R-:W-:Y:S01]  /*9500*/  IMAD.MOV.U32 R5, RZ, RZ, 0x40000040 ;  /* 0x40000040ff057424 */ /* 0x000fe200078e00ff */
[----:B------:R-:W-:Y:S05]  /*9510*/  WARPSYNC.ALL ;  /* 0x0000000000007948 */ /* 0x000fea0003800000 */
[C---:B------:R-:W-:Y:S01]  /*9520*/  R2UR UR4, R8.reuse ;  /* 0x00000000080472ca */ /* 0x040fe200000e0000 */
[----:B-----5:R-:W-:Y:S01]  /*9530*/  WARPGROUP.ARRIVE ;  /* 0x00000000000079c5 */ /* 0x020fe20000000000 */
[----:B------:R-:W-:Y:S01]  /*9540*/  R2UR UR5, R9 ;  /* 0x00000000090572ca */ /* 0x000fe200000e0000 */
[----:B------:R-:W-:Y:S01]  /*9550*/  VIADD R20, R8, 0x2 ;  /* 0x0000000208147836 */ /* 0x000fe20000000000 */
[----:B------:R-:W-:Y:S01]  /*9560*/  R2UR UR7, R5 ;  /* 0x00000000050772ca */ /* 0x000fe200000e0000 */
[----:B------:R-:W-:-:S02]  /*9570*/  IMAD.MOV.U32 R21, RZ, RZ, 0x40000040 ;  /* 0x40000040ff157424 */ /* 0x000fc400078e00ff */
[----:B------:R-:W-:Y:S02]  /*9580*/  IMAD.MOV.U32 R7, RZ, RZ, 0x40000040 ;  /* 0x40000040ff077424 */ /* 0x000fe400078e00ff */
[C---:B------:R-:W-:Y:S01]  /*9590*/  VIADD R10, R8.reuse, 0x4 ;  /* 0x00000004080a7836 */ /* 0x040fe20000000000 */
[----:B------:R3:W-:Y:S01]  /*95a0*/  STL.64 [R1+0x18], R20 ;  /* 0x0000181401007387 */ /* 0x0007e20000100a00 */
[----:B------:R-:W-:Y:S02]  /*95b0*/  IMAD.MOV.U32 R11, RZ, RZ, 0x40000040 ;  /* 0x40000040ff0b7424 */ /* 0x000fe400078e00ff */
[----:B------:R-:W-:Y:S02]  /*95c0*/  VIADD R12, R8, 0x6 ;  /* 0x00000006080c7836 */ /* 0x000fe40000000000 */
[----:B------:R-:W-:Y:S01]  /*95d0*/  IMAD.MOV.U32 R13, RZ, RZ, 0x40000040 ;  /* 0x40000040ff0d7424 */ /* 0x000fe200078e00ff */
[----:B------:R3:W-:Y:S01]  /*95e0*/  STL.64 [R1+0x10], R10 ;  /* 0x0000100a01007387 */ /* 0x0007e20000100a00 */
[----:B------:R-:W-:-:S02]  /*95f0*/  IMAD.MOV.U32 R5, RZ, RZ, 0x40000040 ;  /* 0x40000040ff057424 */ /* 0x000fc400078e00ff */
[----:B--2---:R-:W-:-:S04]  /*9600*/  IMAD R4, R19, 0x400, R0 ;  /* 0x0000040013047824 */ /* 0x004fc800078e0200 */
[C---:B------:R-:W-:Y:S01]  /*9610*/  VIADD R6, R4.reuse, 0x2 ;  /* 0x0000000204067836 */ /* 0x040fe20000000000 */
[----:B------:R-:W-:-:S13]  /*9620*/  R2UR UR6, R4 ;  /* 0x00000000040672ca */ /* 0x000fda00000e0000 */
[----:B------:R-:W-:Y:S01]  /*9630*/  HGMMA.64x128x16.F32 R24, gdesc[UR4], RZ, !UPT, gsb0 ;  /* 0x01e00000041879f0 */ /* 0x000fe2000c0008ff */
[----:B------:R-:W-:Y:S02]  /*9640*/  R2UR UR4, R20 ;  /* 0x00000000140472ca */ /* 0x000fe400000e0000 */
[----:B------:R-:W-:Y:S02]  /*9650*/  R2UR UR5, R21 ;  /* 0x00000000150572ca */ /* 0x000fe400000e0000 */
[----:B------:R-:W-:Y:S01]  /*9660*/  R2UR UR6, R6 ;  /* 0x00000000060672ca */ /* 0x000fe200000e0000 */
[C---:B------:R-:W-:Y:S01]  /*9670*/  VIADD R6, R4.reuse, 0x4 ;  /* 0x0000000404067836 */ /* 0x040fe20000000000 */
[----:B------:R-:W-:Y:S01]  /*9680*/  R2UR UR7, R7 ;  /* 0x00000000070772ca */ /* 0x000fe200000e0000 */
[----:B------:R-:W-:Y:S01]  /*9690*/  VIADD R4, R4, 0x6 ;  /* 0x0000000604047836 */ /* 0x000fe20000000000 */
[----:B------:R-:W-:Y:S01]  /*96a0*/  MOV R7, 0x40000040 ;  /* 0x4000004000077802 */ /* 0x000fe20000000f00 */
[----:B------:R-:W-:-:S02]  /*96b0*/  WARPGROUP.DEPBAR.LE gsb0, 0x0 ;  /* 0x00008000000079c5 */ /* 0x000fc40000010000 */
[----:B------:R-:W-:-:S08]  /*96c0*/  WARPGROUP.ARRIVE ;  /* 0x00000000000079c5 */ /* 0x000fd00000000000 */
        /* <DEDUP_REMOVED lines=18> */
.L_x_14408:
[----:B------:R-:W2:Y:S01]  /*97f0*/  LDL R4, [R1+0x30] ;  /* 0x0000300001047983 */ /* 0x000ea20000100800 */
[----:B------:R-:W3:Y:S03]  /*9800*/  LDC R92, c[0x0][0x448] ;  /* 0x00011200ff5c7b82 */ /* 0x000ee60000000800 */
[----:B------:R-:W2:Y:S04]  /*9810*/  LDL R90, [R1+0x24] ;  /* 0x00002400015a7983 */ /* 0x000ea80000100800 */
[----:B------:R-:W4:Y:S01]  /*9820*/  LDL R93, [R1] ;  /* 0x00000000015d7983 */ /* 0x000f220000100800 */
[----:B------:R-:W5:Y:S01]  /*9830*/  LDC.64 R10, c[0x0][0x9e0] ;  /* 0x00027800ff0a7b82 */ /* 0x000f620000000a00 */
[----:B------:R-:W-:Y:S01]  /*9840*/  IMAD.MOV.U32 R15, RZ, RZ, -0x80 ;  /* 0xffffff80ff0f7424 */ /* 0x000fe200078e00ff */
[----:B------:R-:W-:Y:S01]  /*9850*/  LOP3.LUT R22, R22, 0xfffffff7, RZ, 0xc0, !PT ;  /* 0xfffffff716167812 */ /* 0x000fe200078ec0ff */
[----:B------:R-:W-:Y:S01]  /*9860*/  ULDC UR29, c[0x0][0x9dc] ;  /* 0x00027700001d7ab9 */ /* 0x000fe20000000800 */
[----:B---3--:R-:W-:-:S13]  /*9870*/  ISETP.NE.AND P1, PT, R92, 0x1, PT ;  /* 0x000000015c00780c */ /* 0x008fda0003f25270 */
[----:B------:R-:W3:Y:S08]  /*9880*/  @P1 LDC R0, c[0x0][0x44c] ;  /* 0x00011300ff001b82 */ /* 0x000ef00000000800 */
[----:B01----:R-:W0:Y:S01]  /*9890*/  @P1 LDC R3, c[0x0][0x450] ;  /* 0x00011400ff031b82 */ /* 0x003e220000000800 */
[----:B------:R-:W-:Y:S01]  /*98a0*/  IMAD R15, R88, R15, 0x80 ;  /* 0x00000080580f7424 */ /* 0x000fe200078e020f */
[----:B------:R-:W-:Y:S01]  /*98b0*/  @P1 LOP3.LUT R22, R22, 0x8, RZ, 0xfc, !PT ;  /* 0x0000000816161812 */ /* 0x000fe200078efcff */
[----:B------:R-:W-:-:S02]  /*98c0*/  ULOP3.LUT UR4, URZ, UR29, URZ, 0x33, !UPT ;  /* 0x0000001d3f047292 */ /* 0x000fc4000f8e333f */
[----:B------:R-:W-:Y:S01]  /*98d0*/  IMAD.IADD R20, R156, 0x1, R15 ;  /* 0x000000019c147824 */ /* 0x000fe200078e020f */
[----:B------:R-:W-:Y:S01]  /*98e0*/  LOP3.LUT R22, R22, 0xfffffffb, RZ, 0xc0, !PT ;  /* 0xfffffffb16167812 */ /* 0x000fe200078ec0ff */
[----:B--2---:R-:W-:-:S04]  /*98f0*/  IMAD.IADD R21, R4, 0x1, R90 ;  /* 0x0000000104157824 */ /* 0x004fc800078e025a */
[----:B---3--:R-:W-:-:S05]  /*9900*/  @P1 IMAD.HI.U32 R0, R21, R0, RZ ;  /* 0x0000000015001227 */ /* 0x008fca00078e00ff */
[----:B0-----:R-:W-:Y:S01]  /*9910*/  @P1 SHF.R.U32.HI R21, RZ, R3, R0 ;  /* 0x00000003ff151219 */ /* 0x001fe20000011600 */
[----:B------:R-:W-:Y:S02]  /*9920*/  VIADD R0, R14, 0x16840 ;  /* 0x000168400e007836 */ /* 0x000fe40000000000 */
[----:B------:R-:W-:Y:S02]  /*9930*/  IMAD.U32 R3, RZ, RZ, UR38 ;  /* 0x00000026ff037e24 */ /* 0x000fe4000f8e00ff */
[----:B------:R-:W0:Y:S03]  /*9940*/  SHFL.IDX PT, R91, R21, RZ, 0x1c1f ;  /* 0x001c1fff155b7589 */ /* 0x000e2600000e0000 */
[----:B------:R-:W-:Y:S01]  /*9950*/  PRMT R0, R3, 0x654, R0 ;  /* 0x0000065403007816 */ /* 0x000fe20000000000 */
[----:B------:R-:W-:Y:S01]  /*9960*/  VIADD R3, R15, 0x1 ;  /* 0x000000010f037836 */ /* 0x000fe20000000000 */
[----:B-----5:R-:W-:Y:S01]  /*9970*/  ISETP.GE.AND P1, PT, R11, 0x1, PT ;  /* 0x000000010b00780c */ /* 0x020fe20003f26270 */
[C---:B----4-:R-:W-:Y:S01]  /*9980*/  IMAD R20, R93.reuse, -0x2, R20 ;  /* 0xfffffffe5d147824 */ /* 0x050fe200078e0214 */
[----:B------:R1:W-:Y:S01]  /*9990*/  SYNCS.ARRIVE.TRANS64.RED.A1T0 RZ, [R0+URZ], RZ ;  /* 0x000000ff00ff79a7 */ /* 0x0003e2000810043f */
[----:B------:R-:W-:-:S05]  /*99a0*/  IMAD R3, R93, -0x2, R3 ;  /* 0xfffffffe5d037824 */ /* 0x000fca00078e0203 */
[----:B------:R-:W-:-:S05]  /*99b0*/  IADD3 R3, -R155, R3, R156 ;  /* 0x000000039b037210 */ /* 0x000fca0007ffe19c */
[C---:B------:R-:W-:Y:S02]  /*99c0*/  IMAD.IADD R7, R3.reuse, 0x1, R10 ;  /* 0x0000000103077824 */ /* 0x040fe400078e020a */
[----:B------:R-:W-:Y:S01]  /*99d0*/  VIADD R14, R3, UR4 ;  /* 0x00000004030e7c36 */ /* 0x000fe20008000000 */
[----:B------:R-:W-:Y:S02]  /*99e0*/  @P1 LOP3.LUT R22, R22, 0x4, RZ, 0xfc, !PT ;  /* 0x0000000416161812 */ /* 0x000fe400078efcff */
[----:B-1----:R-:W-:Y:S01]  /*99f0*/  LEA R0, R88, 0xffffff80, 0x7 ;  /* 0xffffff8058007811 */ /* 0x002fe200078e38ff */
[----:B0-----:R-:W-:Y:S01]  /*9a00*/  IMAD.IADD R3, R14, 0x1, R91 ;  /* 0x000000010e037824 */ /* 0x001fe200078e025b */
        /* <DEDUP_REMOVED lines=13> */
.L_x_14411:
[----:B------:R-:W-:-:S13]  /*9ae0*/  ISETP.NE.AND P1, PT, R11, 0x1, PT ;  /* 0x000000010b00780c */ /* 0x000fda0003f25270 */
[----:B------:R-:W0:Y:S02]  /*9af0*/  @P1 LDC.64 R4, c[0x0][0x9e8] ;  /* 0x00027a00ff041b82 */ /* 0x000e240000000a00 */
[----:B0-----:R-:W-:-:S05]  /*9b00*/  @P1 IMAD.HI.U32 R4, R91, R4, RZ ;  /* 0x000000045b041227 */ /* 0x001fca00078e00ff */
[----:B------:R-:W-:-:S07]  /*9b10*/  @P1 SHF.R.U32.HI R91, RZ, R5, R4 ;  /* 0x00000005ff5b1219 */ /* 0x000fce0000011604 */
.L_x_14412:
[----:B------:R-:W-:Y:S05]  /*9b20*/  BSYNC B0 ;  /* 0x0000000000007941 */ /* 0x000fea0003800000 */
.L_x_14410:
[----:B------:R-:W-:-:S04]  /*9b30*/  IMAD R91, R91, R11, -R0 ;  /* 0x0000000b5b5b7224 */ /* 0x000fc800078e0a00 */
[----:B------:R-:W-:-:S05]  /*9b40*/  IMAD R4, R93, -0x2, R91 ;  /* 0xfffffffe5d047824 */ /* 0x000fca00078e025b */
[----:B------:R-:W-:Y:S02]  /*9b50*/  VIMNMX R3, R3, R4, !PT ;  /* 0x0000000403037248 */ /* 0x000fe40007fe0100 */
[----:B------:R-:W-:-:S07]  /*9b60*/  VIADDMNMX R6, R4, R11, R6, PT ;  /* 0x0000000b04067246 */ /* 0x000fce0003800106 */
.L_x_14409:
[C---:B------:R-:W-:Y:S02]  /*9b70*/  ISETP.GE.AND P1, PT, R15.reuse, 0x2, PT ;  /* 0x000000020f00780c */ /* 0x040fe40003f26270 */
[----:B------:R-:W-:Y:S02]  /*9b80*/  ISETP.GE.AND P6, PT, R15, 0x9, PT ;  /* 0x000000090f00780c */ /* 0x000fe40003fc6270 */
[----:B------:R-:W-:Y:S02]  /*9b90*/  ISETP.GT.AND P2, PT, R3, 0x1, !P1 ;  /* 0x000000010300780c */ /* 0x000fe40004f44270 */
[----:B------:R-:W-:Y:S02]  /*9ba0*/  ISETP.GE.AND P3, PT, R15, 0xa, PT ;  /* 0x0000000a0f00780c */ /* 0x000fe40003f66270 */
[----:B------:R-:W-:Y:S02]  /*9bb0*/  ISETP.LT.OR P2, PT, R6, 0x2, P2 ;  /* 0x000000020600780c */ /* 0x000fe40001741670 */
[----:B------:R-:W-:-:S02]  /*9bc0*/  LOP3.LUT R22, R22, 0xfffffffe, RZ, 0xc0, !PT ;  /* 0xfffffffe16167812 */ /* 0x000fc400078ec0ff */
[----:B------:R-:W-:Y:S02]  /*9bd0*/  FSEL R25, R25, -INF , !P2 ;  /* 0xff80000019197808 */ /* 0x000fe40005000000 */
[----:B------:R-:W-:Y:S02]  /*9be0*/  ISETP.GT.AND P2, PT, R3, 0x8, !P6 ;  /* 0x000000080300780c */ /* 0x000fe40007744270 */
[----:B------:R-:W-:Y:S02]  /*9bf0*/  ISETP.GE.AND P5, PT, R15, 0x1, PT ;  /* 0x000000010f00780c */ /* 0x000fe40003fa6270 */
[----:B------:R-:W-:Y:S02]  /*9c00*/  ISETP.LT.OR P2, PT, R6, 0x9, P2 ;  /* 0x000000090600780c */ /* 0x000fe40001741670 */
[----:B------:R-:W-:Y:S02]  /*9c10*/  @P3 LOP3.LUT R22, R22, 0x1, RZ, 0xfc, !PT ;  /* 0x0000000116163812 */ /* 0x000fe400078efcff */
[----:B------:R-:W-:-:S02]  /*9c20*/  FSEL R28, R28, -INF , !P2 ;  /* 0xff8000001c1c7808 */ /* 0x000fc40005000000 */
[----:B------:R-:W-:Y:S02]  /*9c30*/  ISETP.GT.AND P2, PT, R3, 0x9, !P3 ;  /* 0x000000090300780c */ /* 0x000fe40005f44270 */
        /* <DEDUP_REMOVED lines=170> */
[----:B------:R-:W-:Y:S02]  /*a6e0*/  ISETP.GE.AND P4, PT, R11, 0x1, PT ;  /* 0x000000010b00780c */ /* 0x000fe40003f86270 */
[----:B0-----:R-:W-:Y:S01]  /*a6f0*/  VIADDMNMX R20, R3, R7, R20, PT ;  /* 0x0000000703147246 */ /* 0x001fe20003800114 */
[----:B------:R-:W-:-:S10]  /*a700*/  IMAD.IADD R14, R14, 0x1, R3 ;  /* 0x000000010e0e7824 */ /* 0x000fd400078e0203 */
        /* <DEDUP_REMOVED lines=12> */
.L_x_14415:
[----:B------:R-:W-:-:S13]  /*a7d0*/  ISETP.NE.AND P4, PT, R11, 0x1, PT ;  /* 0x000000010b00780c */ /* 0x000fda0003f85270 */
[----:B------:R-:W0:Y:S02]  /*a7e0*/  @P4 LDC.64 R4, c[0x0][0x9e8] ;  /* 0x00027a00ff044b82 */ /* 0x000e240000000a00 */
[----:B0-----:R-:W-:-:S05]  /*a7f0*/  @P4 IMAD.HI.U32 R4, R3, R4, RZ ;  /* 0x0000000403044227 */ /* 0x001fca00078e00ff */
[----:B------:R-:W-:-:S07]  /*a800*/  @P4 SHF.R.U32.HI R3, RZ, R5, R4 ;  /* 0x00000005ff034219 */ /* 0x000fce0000011604 */
.L_x_14416:
[----:B------:R-:W-:Y:S05]  /*a810*/  BSYNC B0 ;  /* 0x0000000000007941 */ /* 0x000fea0003800000 */
.L_x_14414:
[----:B------:R-:W-:-:S04]  /*a820*/  IMAD R0, R3, R11, -R0 ;  /* 0x0000000b03007224 */ /* 0x000fc800078e0a00 */
[----:B------:R-:W-:-:S05]  /*a830*/  IMAD R3, R93, -0x2, R0 ;  /* 0xfffffffe5d037824 */ /* 0x000fca00078e0200 */
[----:B------:R-:W-:Y:S02]  /*a840*/  VIMNMX R14, R14, R3, !PT ;  /* 0x000000030e0e7248 */ /* 0x000fe40007fe0100 */
[----:B------:R-:W-:-:S07]  /*a850*/  VIADDMNMX R20, R3, R11, R20, PT ;  /* 0x0000000b03147246 */ /* 0x000fce0003800114 */
.L_x_14413:
[C---:B------:R-:W-:Y:S01]  /*a860*/  ISETP.GT.AND P1, PT, R14.reuse, 0x1, !P1 ;  /* 0x000000010e00780c */ /* 0x040fe20004f24270 */
[----:B------:R-:W-:Y:S01]  /*a870*/  ULDC UR30, c[0x0][0x988] ;  /* 0x00026200001e7ab9 */ /* 0x000fe20000000800 */
        /* <DEDUP_REMOVED lines=29> */
[----:B------:R-:W-:Y:S02]  /*aa50*/  LOP3.LUT P6, RZ, R22, 0x8000, RZ, 0xc0, !PT ;  /* 0x0000800016ff7812 */ /* 0x000fe400078cc0ff */
[----:B------:R-:W-:Y:S02]  /*aa60*/  ISETP.GT.AND P1, PT, R14, 0x19, !P1 ;  /* 0x000000190e00780c */ /* 0x000fe40004f24270 */
[----:B------:R-:W-:Y:S02]  /*aa70*/  FMNMX.FTZ R0, R40, R3, !PT ;  /* 0x0000000328007209 */ /* 0x000fe40007810000 */
[----:B------:R-:W-:Y:S02]  /*aa80*/  ISETP.LT.OR P1, PT, R20, 0x1a, P1 ;  /* 0x0000001a1400780c */ /* 0x000fe40000f21670 */
[----:B------:R-:W-:Y:S02]  /*aa90*/  FMNMX.FTZ R3, R41, R0, !PT ;  /* 0x0000000029037209 */ /* 0x000fe40007810000 */
[----:B------:R-:W-:-:S02]  /*aaa0*/  FSEL R39, R39, -INF , !P1 ;  /* 0xff80000027277808 */ /* 0x000fc40004800000 */
[C---:B------:R-:W-:Y:S02]  /*aab0*/  LOP3.LUT P1, RZ, R22.reuse, 0x800000, RZ, 0xc0, !PT ;  /* 0x0080000016ff7812 */ /* 0x040fe4000782c0ff */
[----:B------:R-:W-:Y:S02]  /*aac0*/  LOP3.LUT P4, RZ, R22, 0x4000, RZ, 0xc0, !PT ;  /* 0x0000400016ff7812 */ /* 0x000fe4000788c0ff */
        /* <DEDUP_REMOVED lines=55> */
[----:B------:R-:W-:Y:S02]  /*ae40*/  ISETP.GT.AND P1, PT, R14, 0x40, !P6 ;  /* 0x000000400e00780c */ /* 0x000fe40007724270 */
[C---:B------:R-:W-:Y:S02]  /*ae50*/  ISETP.LT.OR P5, PT, R20.reuse, 0x1, P5 ;  /* 0x000000011400780c */ /* 0x040fe40002fa1670 */
[----:B------:R-:W-:Y:S02]  /*ae60*/  ISETP.LT.OR P1, PT, R20, 0x41, P1 ;  /* 0x000000411400780c */ /* 0x000fe40000f21670 */
[----:B------:R-:W-:-:S02]  /*ae70*/  FSEL R26, R26, -INF , !P5 ;  /* 0xff8000001a1a7808 */ /* 0x000fc40006800000 */
[----:B------:R-:W-:Y:S02]  /*ae80*/  FSEL R58, R58, -INF , !P1 ;  /* 0xff8000003a3a7808 */ /* 0x000fe40004800000 */
[----:B------:R-:W-:Y:S02]  /*ae90*/  ISETP.GT.AND P1, PT, R14, 0x41, !P4 ;  /* 0x000000410e00780c */ /* 0x000fe40006724270 */
[----:B------:R-:W-:Y:S02]  /*aea0*/  LOP3.LUT P6, RZ, R22, 0x10, RZ, 0xc0, !PT ;  /* 0x0000001016ff7812 */ /* 0x000fe400078cc0ff */
[----:B------:R-:W-:Y:S02]  /*aeb0*/  ISETP.LT.OR P1, PT, R20, 0x42, P1 ;  /* 0x000000421400780c */ /* 0x000fe40000f21670 */
[----:B------:R-:W-:Y:S02]  /*aec0*/  FMNMX.FTZ R15, R26, R27, !PT ;  /* 0x0000001b1a0f7209 */ /* 0x000fe40007810000 */
[----:B------:R-:W-:-:S02]  /*aed0*/  FSEL R59, R59, -INF , !P1 ;  /* 0xff8000003b3b7808 */ /* 0x000fc40004800000 */
[----:B------:R-:W-:Y:S02]  /*aee0*/  LOP3.LUT P1, RZ, R22, 0x2000, RZ, 0xc0, !PT ;  /* 0x0000200016ff7812 */ /* 0x000fe4000782c0ff */
[----:B0-----:R-:W-:Y:S02]  /*aef0*/  FMNMX.FTZ R5, R0, R3, !PT ;  /* 0x0000000300057209 */ /* 0x001fe40007810000 */
[----:B------:R-:W-:Y:S02]  /*af00*/  ISETP.GT.AND P1, PT, R14, 0x48, !P1 ;  /* 0x000000480e00780c */ /* 0x000fe40004f24270 */
[----:B------:R-:W-:Y:S01]  /*af10*/  FMNMX.FTZ R0, R30, R15, !PT ;  /* 0x0000000f1e007209 */ /* 0x000fe20007810000 */
[----:B------:R-:W0:Y:S01]  /*af20*/  SHFL.BFLY PT, R4, R5, 0x1, 0x1f ;  /* 0x0c201f0005047f89 */ /* 0x000e2200000e0000 */
        /* <DEDUP_REMOVED lines=13> */
[----:B0-----:R-:W-:-:S02]  /*b000*/  FMNMX.FTZ R3, R5, R4, !PT ;  /* 0x0000000405037209 */ /* 0x001fc40007810000 */
[----:B------:R-:W-:Y:S02]  /*b010*/  ISETP.LT.OR P1, PT, R20, 0x51, P1 ;  /* 0x000000511400780c */ /* 0x000fe40000f21670 */
[----:B------:R-:W-:Y:S01]  /*b020*/  FMNMX.FTZ R21, R39, R0, !PT ;  /* 0x0000000027157209 */ /* 0x000fe20007810000 */
[----:B------:R-:W-:Y:S01]  /*b030*/  FMUL.FTZ R4, R3, UR30 ;  /* 0x0000001e03047c20 */ /* 0x000fe20008410000 */
[----:B------:R-:W-:Y:S02]  /*b040*/  FSEL R66, R66, -INF , !P1 ;  /* 0xff80000042427808 */ /* 0x000fe40004800000 */
[----:B------:R-:W-:Y:S02]  /*b050*/  LOP3.LUT P1, RZ, R22, 0x400, RZ, 0xc0, !PT ;  /* 0x0000040016ff7812 */ /* 0x000fe4000782c0ff */
[----:B------:R-:W-:Y:S02]  /*b060*/  FMNMX.FTZ R0, R42, R21, !PT ;  /* 0x000000152a007209 */ /* 0x000fe40007810000 */
[----:B------:R-:W-:-:S02]  /*b070*/  ISETP.GT.AND P1, PT, R14, 0x51, !P1 ;  /* 0x000000510e00780c */ /* 0x000fc40004f24270 */
[----:B------:R-:W-:Y:S02]  /*b080*/  ISETP.GT.AND P2, PT, R14, 0x71, !P2 ;  /* 0x000000710e00780c */ /* 0x000fe40005744270 */
[----:B------:R-:W-:Y:S02]  /*b090*/  ISETP.LT.OR P1, PT, R20, 0x52, P1 ;  /* 0x000000521400780c */ /* 0x000fe40000f21670 */
[----:B------:R-:W-:Y:S02]  /*b0a0*/  ISETP.GT.AND P3, PT, R14, 0x78, !P3 ;  /* 0x000000780e00780c */ /* 0x000fe40005f64270 */
[----:B------:R-:W-:Y:S02]  /*b0b0*/  FSEL R67, R67, -INF , !P1 ;  /* 0xff80000043437808 */ /* 0x000fe40004800000 */
[----:B------:R-:W-:Y:S02]  /*b0c0*/  LOP3.LUT P1, RZ, R22, 0x200, RZ, 0xc0, !PT ;  /* 0x0000020016ff7812 */ /* 0x000fe4000782c0ff */
[----:B------:R-:W-:-:S02]  /*b0d0*/  ISETP.LT.OR P2, PT, R20, 0x72, P2 ;  /* 0x000000721400780c */ /* 0x000fc40001741670 */
[----:B------:R-:W-:Y:S02]  /*b0e0*/  ISETP.GT.AND P1, PT, R14, 0x58, !P1 ;  /* 0x000000580e00780c */ /* 0x000fe40004f24270 */
[C---:B------:R-:W-:Y:S02]  /*b0f0*/  ISETP.LT.OR P3, PT, R20.reuse, 0x79, P3 ;  /* 0x000000791400780c */ /* 0x040fe40001f61670 */
[----:B------:R-:W-:Y:S02]  /*b100*/  ISETP.LT.OR P1, PT, R20, 0x59, P1 ;  /* 0x000000591400780c */ /* 0x000fe40000f21670 */
[----:B------:R-:W-:Y:S02]  /*b110*/  FSEL R83, R83, -INF , !P2 ;  /* 0xff80000053537808 */ /* 0x000fe40005000000 */
[----:B------:R-:W-:Y:S02]  /*b120*/  FSEL R70, R70, -INF , !P1 ;  /* 0xff80000046467808 */ /* 0x000fe40004800000 */
[----:B------:R-:W-:-:S02]  /*b130*/  LOP3.LUT P1, RZ, R22, 0x100, RZ, 0xc0, !PT ;  /* 0x0000010016ff7812 */ /* 0x000fc4000782c0ff */
[----:B------:R-:W-:Y:S02]  /*b140*/  FSEL R86, R86, -INF , !P3 ;  /* 0xff80000056567808 */ /* 0x000fe40005800000 */
        /* <DEDUP_REMOVED lines=24> */
[----:B------:R-:W-:Y:S02]  /*b2d0*/  ISETP.GT.AND P1, PT, R14, 0x79, !P4 ;  /* 0x000000790e00780c */ /* 0x000fe40006724270 */
[----:B------:R-:W-:Y:S01]  /*b2e0*/  ISETP.NE.AND P4, PT, R92, 0x1, PT ;  /* 0x000000015c00780c */ /* 0x000fe20003f85270 */
        /* <DEDUP_REMOVED lines=11> */
[----:B------:R-:W-:Y:S01]  /*b3a0*/  ISETP.LT.OR P1, PT, R20, 0x7a, P1 ;  /* 0x0000007a1400780c */ /* 0x000fe20000f21670 */
[--C-:B------:R-:W-:Y:S01]  /*b3b0*/  FFMA.FTZ R53, R53, UR30, -R4.reuse ;  /* 0x0000001e35357c23 */ /* 0x100fe20008010804 */
[----:B------:R-:W-:Y:S01]  /*b3c0*/  FMNMX.FTZ R0, R50, R25, !PT ;  /* 0x0000001932007209 */ /* 0x000fe20007810000 */
[--C-:B------:R-:W-:Y:S01]  /*b3d0*/  FFMA.FTZ R148, R24, UR30, -R4.reuse ;  /* 0x0000001e18947c23 */ /* 0x100fe20008010804 */
[----:B------:R1:W-:Y:S01]  /*b3e0*/  MUFU.EX2 R21, R37 ;  /* 0x0000002500157308 */ /* 0x0003e20000000800 */
[----:B------:R-:W-:Y:S01]  /*b3f0*/  FSEL R87, R87, -INF , !P1 ;  /* 0xff80000057577808 */ /* 0x000fe20004800000 */
[--C-:B------:R-:W-:Y:S01]  /*b400*/  FFMA.FTZ R150, R28, UR30, -R4.reuse ;  /* 0x0000001e1c967c23 */ /* 0x100fe20008010804 */
[----:B------:R-:W-:Y:S01]  /*b410*/  FMNMX.FTZ R29, R51, R0, !PT ;  /* 0x00000000331d7209 */ /* 0x000fe20007810000 */
[--C-:B------:R-:W-:Y:S01]  /*b420*/  FFMA.FTZ R49, R49, UR30, -R4.reuse ;  /* 0x0000001e31317c23 */ /* 0x100fe20008010804 */
[--C-:B------:R-:W-:Y:S01]  /*b430*/  FFMA.FTZ R144, R32, UR30, -R4.reuse ;  /* 0x0000001e20907c23 */ /* 0x100fe20008010804 */
[--C-:B------:R-:W-:Y:S01]  /*b440*/  FFMA.FTZ R146, R36, UR30, -R4.reuse ;  /* 0x0000001e24927c23 */ /* 0x100fe20008010804 */
[----:B------:R-:W-:Y:S01]  /*b450*/  FMNMX.FTZ R0, R54, R29, !PT ;  /* 0x0000001d36007209 */ /* 0x000fe20007810000 */
[----:B------:R2:W-:Y:S01]  /*b460*/  MUFU.EX2 R25, R41 ;  /* 0x0000002900197308 */ /* 0x0005e20000000800 */
        /* <DEDUP_REMOVED lines=10> */
[----:B0-----:R-:W-:Y:S01]  /*b510*/  FMNMX.FTZ R33, R59, R0, !PT ;  /* 0x000000003b217209 */ /* 0x001fe20007810000 */
[--C-:B------:R-:W-:Y:S01]  /*b520*/  FFMA.FTZ R130, R68, UR30, -R4.reuse ;  /* 0x0000001e44827c23 */ /* 0x100fe20008010804 */
[--C-:B------:R-:W-:Y:S01]  /*b530*/  FFMA.FTZ R124, R72, UR30, -R4.reuse ;  /* 0x0000001e487c7c23 */ /* 0x100fe20008010804 */
[--C-:B------:R-:W-:Y:S01]  /*b540*/  FFMA.FTZ R126, R76, UR30, -R4.reuse ;  /* 0x0000001e4c7e7c23 */ /* 0x100fe20008010804 */
[----:B------:R-:W-:Y:S01]  /*b550*/  FMNMX.FTZ R0, R62, R33, !PT ;  /* 0x000000213e007209 */ /* 0x000fe20007810000 */
[----:B------:R-:W-:Y:S01]  /*b560*/  MUFU.EX2 R29, R45 ;  /* 0x0000002d001d7308 */ /* 0x000fe20000000800 */
[--C-:B------:R-:W-:Y:S01]  /*b570*/  FFMA.FTZ R120, R80, UR30, -R4.reuse ;  /* 0x0000001e50787c23 */ /* 0x100fe20008010804 */
[----:B------:R-:W-:Y:S01]  /*b580*/  FFMA.FTZ R122, R84, UR30, -R4 ;  /* 0x0000001e547a7c23 */ /* 0x000fe20008010804 */
[----:B------:R-:W-:-:S04]  /*b590*/  FMNMX.FTZ R33, R63, R0, !PT ;  /* 0x000000003f217209 */ /* 0x000fc80007810000 */
[----:B------:R-:W-:Y:S01]  /*b5a0*/  FMNMX.FTZ R0, R66, R33, !PT ;  /* 0x0000002142007209 */ /* 0x000fe20007810000 */
[----:B------:R-:W0:Y:S03]  /*b5b0*/  MUFU.EX2 R5, R5 ;  /* 0x0000000500057308 */ /* 0x000e260000000800 */
[----:B-1----:R-:W-:-:S04]  /*b5c0*/  FMNMX.FTZ R37, R67, R0, !PT ;  /* 0x0000000043257209 */ /* 0x002fc80007810000 */
[----:B------:R-:W-:Y:S01]  /*b5d0*/  FMNMX.FTZ R0, R70, R37, !PT ;  /* 0x0000002546007209 */ /* 0x000fe20007810000 */
[----:B------:R-:W1:Y:S03]  /*b5e0*/  MUFU.EX2 R150, R150 ;  /* 0x0000009600967308 */ /* 0x000e660000000800 */
[----:B------:R-:W-:-:S04]  /*b5f0*/  FMNMX.FTZ R37, R71, R0, !PT ;  /* 0x0000000047257209 */ /* 0x000fc80007810000 */
[----:B------:R-:W-:Y:S01]  /*b600*/  FMNMX.FTZ R0, R74, R37, !PT ;  /* 0x000000254a007209 */ /* 0x000fe20007810000 */
[----:B------:R-:W3:Y:S03]  /*b610*/  MUFU.EX2 R7, R7 ;  /* 0x0000000700077308 */ /* 0x000ee60000000800 */
[----:B--2---:R-:W-:-:S04]  /*b620*/  FMNMX.FTZ R41, R75, R0, !PT ;  /* 0x000000004b297209 */ /* 0x004fc80007810000 */
[----:B------:R-:W-:Y:S01]  /*b630*/  FMNMX.FTZ R0, R78, R41, !PT ;  /* 0x000000294e007209 */ /* 0x000fe20007810000 */
[----:B------:R2:W-:Y:S03]  /*b640*/  MUFU.EX2 R37, R53 ;  /* 0x0000003500257308 */ /* 0x0005e60000000800 */
[----:B------:R-:W-:-:S04]  /*b650*/  FMNMX.FTZ R41, R79, R0, !PT ;  /* 0x000000004f297209 */ /* 0x000fc80007810000 */
[----:B------:R-:W-:Y:S01]  /*b660*/  FMNMX.FTZ R0, R82, R41, !PT ;  /* 0x0000002952007209 */ /* 0x000fe20007810000 */
[----:B------:R4:W-:Y:S01]  /*b670*/  MUFU.EX2 R33, R49 ;  /* 0x0000003100217308 */ /* 0x0009e20000000800 */
[----:B--2---:R-:W-:Y:S02]  /*b680*/  FFMA.FTZ R53, R69, UR30, -R4 ;  /* 0x0000001e45357c23 */ /* 0x004fe40008010804 */
[----:B------:R-:W-:-:S04]  /*b690*/  FMNMX.FTZ R45, R83, R0, !PT ;  /* 0x00000000532d7209 */ /* 0x000fc80007810000 */
[----:B------:R-:W-:Y:S01]  /*b6a0*/  FMNMX.FTZ R0, R86, R45, !PT ;  /* 0x0000002d56007209 */ /* 0x000fe20007810000 */
[----:B------:R2:W-:Y:S01]  /*b6b0*/  MUFU.EX2 R41, R6 ;  /* 0x0000000600297308 */ /* 0x0005e20000000800 */
[--C-:B------:R-:W-:Y:S01]  /*b6c0*/  FFMA.FTZ R45, R61, UR30, -R4.reuse ;  /* 0x0000001e3d2d7c23 */ /* 0x100fe20008010804 */
[--C-:B----4-:R-:W-:Y:S01]  /*b6d0*/  FFMA.FTZ R49, R65, UR30, -R4.reuse ;  /* 0x0000001e41317c23 */ /* 0x110fe20008010804 */
[----:B------:R-:W-:Y:S01]  /*b6e0*/  FMNMX.FTZ R0, R87, R0, !PT ;  /* 0x0000000057007209 */ /* 0x000fe20007810000 */
[--C-:B------:R-:W-:Y:S01]  /*b6f0*/  FFMA.FTZ R61, R77, UR30, -R4.reuse ;  /* 0x0000001e4d3d7c23 */ /* 0x100fe20008010804 */
[----:B------:R-:W-:-:S03]  /*b700*/  FFMA.FTZ R65, R81, UR30, -R4 ;  /* 0x0000001e51417c23 */ /* 0x000fc60008010804 */
[----:B------:R-:W2:Y:S01]  /*b710*/  SHFL.BFLY PT, R57, R0, 0x2, 0x1f ;  /* 0x0c401f0000397f89 */ /* 0x000ea200000e0000 */
[----:B------:R-:W4:Y:S08]  /*b720*/  MUFU.EX2 R144, R144 ;  /* 0x0000009000907308 */ /* 0x000f300000000800 */
[----:B------:R-:W5:Y:S08]  /*b730*/  MUFU.EX2 R146, R146 ;  /* 0x0000009200927308 */ /* 0x000f700000000800 */
        /* <DEDUP_REMOVED lines=22> */
[----:B------:R-:W-:Y:S01]  /*b8a0*/  MUFU.EX2 R149, R149 ;  /* 0x0000009500957308 */ /* 0x000fe20000000800 */
[----:B-1----:R-:W-:Y:S01]  /*b8b0*/  FADD.FTZ R34, R150, R27 ;  /* 0x0000001b96227221 */ /* 0x002fe20000010000 */
[--C-:B------:R-:W-:Y:S01]  /*b8c0*/  FFMA.FTZ R147, R38, UR30, -R6.reuse ;  /* 0x0000001e26937c23 */ /* 0x100fe20008010806 */
[--C-:B------:R-:W-:Y:S01]  /*b8d0*/  FFMA.FTZ R24, R39, UR30, -R6.reuse ;  /* 0x0000001e27187c23 */ /* 0x100fe20008010806 */
[----:B------:R-:W-:Y:S01]  /*b8e0*/  FFMA.FTZ R141, R42, UR30, -R6 ;  /* 0x0000001e2a8d7c23 */ /* 0x000fe20008010806 */
[----:B---3--:R-:W-:Y:S01]  /*b8f0*/  FADD.FTZ R27, R7, R34 ;  /* 0x00000022071b7221 */ /* 0x008fe20000010000 */
[----:B------:R-:W0:Y:S01]  /*b900*/  @P4 LDC R35, c[0x0][0x44c] ;  /* 0x00011300ff234b82 */ /* 0x000e220000000800 */
[--C-:B------:R-:W-:Y:S01]  /*b910*/  FFMA.FTZ R26, R43, UR30, -R6.reuse ;  /* 0x0000001e2b1a7c23 */ /* 0x100fe20008010806 */
[----:B------:R-:W1:Y:S01]  /*b920*/  MUFU.EX2 R4, R4 ;  /* 0x0000000400047308 */ /* 0x000e620000000800 */
[----:B----4-:R-:W-:Y:S01]  /*b930*/  FADD.FTZ R36, R144, R27 ;  /* 0x0000001b90247221 */ /* 0x010fe20000010000 */
[--C-:B------:R-:W-:Y:S01]  /*b940*/  FFMA.FTZ R143, R46, UR30, -R6.reuse ;  /* 0x0000001e2e8f7c23 */ /* 0x100fe20008010806 */
[--C-:B------:R-:W-:Y:S01]  /*b950*/  FFMA.FTZ R28, R47, UR30, -R6.reuse ;  /* 0x0000001e2f1c7c23 */ /* 0x100fe20008010806 */
[----:B------:R-:W-:Y:S01]  /*b960*/  FFMA.FTZ R137, R50, UR30, -R6 ;  /* 0x0000001e32897c23 */ /* 0x000fe20008010806 */
[----:B------:R-:W-:Y:S01]  /*b970*/  FADD.FTZ R27, R15, R36 ;  /* 0x000000240f1b7221 */ /* 0x000fe20000010000 */
[----:B------:R-:W2:Y:S01]  /*b980*/  @P4 LDC R46, c[0x0][0x450] ;  /* 0x00011400ff2e4b82 */ /* 0x000ea20000000800 */
[--C-:B------:R-:W-:Y:S01]  /*b990*/  FFMA.FTZ R30, R51, UR30, -R6.reuse ;  /* 0x0000001e331e7c23 */ /* 0x100fe20008010806 */
[----:B------:R-:W3:Y:S01]  /*b9a0*/  MUFU.EX2 R151, R151 ;  /* 0x0000009700977308 */ /* 0x000ee20000000800 */
[----:B-----5:R-:W-:Y:S01]  /*b9b0*/  FADD.FTZ R36, R146, R27 ;  /* 0x0000001b92247221 */ /* 0x020fe20000010000 */
[--C-:B------:R-:W-:Y:S01]  /*b9c0*/  FFMA.FTZ R139, R54, UR30, -R6.reuse ;  /* 0x0000001e368b7c23 */ /* 0x100fe20008010806 */
[----:B------:R-:W-:Y:S01]  /*b9d0*/  FFMA.FTZ R32, R55, UR30, -R6 ;  /* 0x0000001e37207c23 */ /* 0x000fe20008010806 */
[----:B------:R-:W-:-:S02]  /*b9e0*/  IMAD.MOV.U32 R42, RZ, RZ, R90 ;  /* 0x000000ffff2a7224 */ /* 0x000fc400078e005a */
[----:B------:R-:W-:Y:S01]  /*b9f0*/  FADD.FTZ R31, R21, R36 ;  /* 0x00000024151f7221 */ /* 0x000fe20000010000 */
[--C-:B------:R-:W-:Y:S01]  /*ba00*/  FFMA.FTZ R133, R58, UR30, -R6.reuse ;  /* 0x0000001e3a857c23 */ /* 0x100fe20008010806 */
[----:B------:R-:W-:Y:S01]  /*ba10*/  FFMA.FTZ R34, R59, UR30, -R6 ;  /* 0x0000001e3b227c23 */ /* 0x000fe20008010806 */
[----:B------:R-:W4:Y:S01]  /*ba20*/  MUFU.EX2 R14, R14 ;  /* 0x0000000e000e7308 */ /* 0x000f220000000800 */
[----:B-1----:R-:W-:Y:S01]  /*ba30*/  FADD.FTZ R38, R149, R4 ;  /* 0x0000000495267221 */ /* 0x002fe20000010000 */
[----:B------:R-:W-:Y:S01]  /*ba40*/  FADD.FTZ R40, R140, R31 ;  /* 0x0000001f8c287221 */ /* 0x000fe20000010000 */
[--C-:B------:R-:W-:Y:S01]  /*ba50*/  FFMA.FTZ R135, R62, UR30, -R6.reuse ;  /* 0x0000001e3e877c23 */ /* 0x100fe20008010806 */
[--C-:B------:R-:W-:Y:S01]  /*ba60*/  FFMA.FTZ R36, R63, UR30, -R6.reuse ;  /* 0x0000001e3f247c23 */ /* 0x100fe20008010806 */
[----:B------:R-:W-:Y:S01]  /*ba70*/  FFMA.FTZ R129, R66, UR30, -R6 ;  /* 0x0000001e42817c23 */ /* 0x000fe20008010806 */
[----:B------:R-:W-:Y:S01]  /*ba80*/  FADD.FTZ R31, R25, R40 ;  /* 0x00000028191f7221 */ /* 0x000fe20000010000 */
[----:B0-----:R-:W-:Y:S01]  /*ba90*/  @P4 IMAD.HI.U32 R35, R90, R35, RZ ;  /* 0x000000235a234227 */ /* 0x001fe200078e00ff */
[----:B------:R-:W0:Y:S03]  /*baa0*/  MUFU.EX2 R145, R145 ;  /* 0x0000009100917308 */ /* 0x000e260000000800 */
[----:B---3--:R-:W-:Y:S01]  /*bab0*/  FADD.FTZ R27, R151, R38 ;  /* 0x00000026971b7221 */ /* 0x008fe20000010000 */
[--C-:B------:R-:W-:Y:S01]  /*bac0*/  FFMA.FTZ R131, R70, UR30, -R6.reuse ;  /* 0x0000001e46837c23 */ /* 0x100fe20008010806 */
[--C-:B------:R-:W-:Y:S01]  /*bad0*/  FFMA.FTZ R125, R74, UR30, -R6.reuse ;  /* 0x0000001e4a7d7c23 */ /* 0x100fe20008010806 */
[--C-:B------:R-:W-:Y:S01]  /*bae0*/  FFMA.FTZ R75, R75, UR30, -R6.reuse ;  /* 0x0000001e4b4b7c23 */ /* 0x100fe20008010806 */
[--C-:B------:R-:W-:Y:S01]  /*baf0*/  FFMA.FTZ R127, R78, UR30, -R6.reuse ;  /* 0x0000001e4e7f7c23 */ /* 0x100fe20008010806 */
[----:B--2---:R-:W-:Y:S01]  /*bb00*/  @P4 SHF.R.U32.HI R42, RZ, R46, R35 ;  /* 0x0000002eff2a4219 */ /* 0x004fe20000011623 */
[--C-:B------:R-:W-:Y:S01]  /*bb10*/  FFMA.FTZ R82, R82, UR30, -R6.reuse ;  /* 0x0000001e52527c23 */ /* 0x100fe20008010806 */
[----:B------:R-:W1:Y:S01]  /*bb20*/  MUFU.EX2 R20, R20 ;  /* 0x0000001400147308 */ /* 0x000e620000000800 */
[----:B----4-:R-:W-:Y:S01]  /*bb30*/  FADD.FTZ R38, R14, R27 ;  /* 0x0000001b0e267221 */ /* 0x010fe20000010000 */
[--C-:B------:R-:W-:Y:S01]  /*bb40*/  FFMA.FTZ R83, R83, UR30, -R6.reuse ;  /* 0x0000001e53537c23 */ /* 0x100fe20008010806 */
[--C-:B------:R-:W-:Y:S01]  /*bb50*/  FFMA.FTZ R86, R86, UR30, -R6.reuse ;  /* 0x0000001e56567c23 */ /* 0x100fe20008010806 */
[----:B------:R-:W-:Y:S01]  /*bb60*/  FFMA.FTZ R87, R87, UR30, -R6 ;  /* 0x0000001e57577c23 */ /* 0x000fe20008010806 */
[----:B------:R-:W-:Y:S01]  /*bb70*/  F2FP.F16.F32.PACK_AB R148, R5, R148 ;  /* 0x000000940594723e */ /* 0x000fe200000000ff */
[----:B------:R-:W-:Y:S01]  /*bb80*/  IMAD.IADD R89, R89, 0x1, R42 ;  /* 0x0000000159597824 */ /* 0x000fe200078e022a */
[----:B------:R-:W-:Y:S01]  /*bb90*/  F2FP.F16.F32.PACK_AB R150, R7, R150 ;  /* 0x000000960796723e */ /* 0x000fe200000000ff */
[----:B------:R-:W2:Y:S01]  /*bba0*/  MUFU.EX2 R147, R147 ;  /* 0x0000009300937308 */ /* 0x000ea20000000800 */
[----:B0-----:R-:W-:Y:S01]  /*bbb0*/  FADD.FTZ R27, R145, R38 ;  /* 0x00000026911b7221 */ /* 0x001fe20000010000 */
[----:B------:R-:W-:Y:S01]  /*bbc0*/  FADD.FTZ R38, R142, R31 ;  /* 0x0000001f8e267221 */ /* 0x000fe20000010000 */
[----:B------:R-:W-:Y:S01]  /*bbd0*/  ISETP.GE.AND P4, PT, R11, 0x1, PT ;  /* 0x000000010b00780c */ /* 0x000fe20003f86270 */
[----:B------:R-:W-:Y:S01]  /*bbe0*/  IMAD.IADD R10, R89, 0x1, R10 ;  /* 0x00000001590a7824 */ /* 0x000fe200078e020a */
[----:B------:R-:W-:Y:S01]  /*bbf0*/  F2FP.F16.F32.PACK_AB R149, R4, R149 ;  /* 0x000000950495723e */ /* 0x000fe200000000ff */
[----:B------:R-:W-:Y:S01]  /*bc00*/  FADD.FTZ R31, R29, R38 ;  /* 0x000000261d1f7221 */ /* 0x000fe20000010000 */
[----:B------:R-:W-:Y:S01]  /*bc10*/  FFMA.FTZ R38, R67, UR30, -R6 ;  /* 0x0000001e43267c23 */ /* 0x000fe20008010806 */
[----:B------:R-:W0:Y:S01]  /*bc20*/  MUFU.EX2 R24, R24 ;  /* 0x0000001800187308 */ /* 0x000e220000000800 */
[----:B-1----:R-:W-:Y:S01]  /*bc30*/  FADD.FTZ R40, R20, R27 ;  /* 0x0000001b14287221 */ /* 0x002fe20000010000 */
[----:B------:R-:W-:Y:S01]  /*bc40*/  FADD.FTZ R44, R136, R31 ;  /* 0x0000001f882c7221 */ /* 0x000fe20000010000 */
[----:B------:R-:W-:-:S02]  /*bc50*/  F2FP.F16.F32.PACK_AB R144, R15, R144 ;  /* 0x000000900f90723e */ /* 0x000fc400000000ff */
[----:B------:R-:W-:Y:S01]  /*bc60*/  F2FP.F16.F32.PACK_AB R146, R21, R146 ;  /* 0x000000921592723e */ /* 0x000fe200000000ff */
[----:B------:R-:W-:Y:S01]  /*bc70*/  FADD.FTZ R31, R33, R44 ;  /* 0x0000002c211f7221 */ /* 0x000fe20000010000 */
[----:B------:R-:W-:Y:S01]  /*bc80*/  F2FP.F16.F32.PACK_AB R140, R25, R140 ;  /* 0x0000008c198c723e */ /* 0x000fe200000000ff */
[----:B------:R-:W1:Y:S01]  /*bc90*/  MUFU.EX2 R141, R141 ;  /* 0x0000008d008d7308 */ /* 0x000e620000000800 */
[----:B--2---:R-:W-:Y:S01]  /*bca0*/  FADD.FTZ R27, R147, R40 ;  /* 0x00000028931b7221 */ /* 0x004fe20000010000 */
[----:B------:R-:W-:Y:S01]  /*bcb0*/  FADD.FTZ R46, R138, R31 ;  /* 0x0000001f8a2e7221 */ /* 0x000fe20000010000 */
[----:B------:R-:W-:Y:S02]  /*bcc0*/  F2FP.F16.F32.PACK_AB R142, R29, R142 ;  /* 0x0000008e1d8e723e */ /* 0x000fe400000000ff */
[----:B------:R-:W-:Y:S01]  /*bcd0*/  F2FP.F16.F32.PACK_AB R136, R33, R136 ;  /* 0x000000882188723e */ /* 0x000fe200000000ff */
[C---:B------:R-:W-:Y:S01]  /*bce0*/  FADD.FTZ R31, R37.reuse, R46 ;  /* 0x0000002e251f7221 */ /* 0x040fe20000010000 */
[----:B------:R-:W-:Y:S01]  /*bcf0*/  F2FP.F16.F32.PACK_AB R138, R37, R138 ;  /* 0x0000008a258a723e */ /* 0x000fe200000000ff */
[----:B------:R-:W2:Y:S01]  /*bd00*/  MUFU.EX2 R26, R26 ;  /* 0x0000001a001a7308 */ /* 0x000ea20000000800 */
[----:B0-----:R-:W-:Y:S01]  /*bd10*/  FADD.FTZ R40, R24, R27 ;  /* 0x0000001b18287221 */ /* 0x001fe20000010000 */
[----:B------:R-:W-:-:S02]  /*bd20*/  F2FP.F16.F32.PACK_AB R151, R14, R151 ;  /* 0x000000970e97723e */ /* 0x000fc400000000ff */
[----:B------:R-:W-:Y:S02]  /*bd30*/  F2FP.F16.F32.PACK_AB R145, R20, R145 ;  /* 0x000000911491723e */ /* 0x000fe400000000ff */
[----:B------:R-:W-:Y:S02]  /*bd40*/  F2FP.F16.F32.PACK_AB R147, R24, R147 ;  /* 0x000000931893723e */ /* 0x000fe400000000ff */
[----:B------:R-:W0:Y:S01]  /*bd50*/  MUFU.EX2 R143, R143 ;  /* 0x0000008f008f7308 */ /* 0x000e220000000800 */
[----:B-1----:R-:W-:Y:S01]  /*bd60*/  FADD.FTZ R27, R141, R40 ;  /* 0x000000288d1b7221 */ /* 0x002fe20000010000 */
[----:B------:R-:W-:-:S06]  /*bd70*/  FFMA.FTZ R40, R71, UR30, -R6 ;  /* 0x0000001e47287c23 */ /* 0x000fcc0008010806 */
[----:B------:R-:W1:Y:S01]  /*bd80*/  MUFU.EX2 R28, R28 ;  /* 0x0000001c001c7308 */ /* 0x000e620000000800 */
[C---:B--2---:R-:W-:Y:S01]  /*bd90*/  FADD.FTZ R44, R26.reuse, R27 ;  /* 0x0000001b1a2c7221 */ /* 0x044fe20000010000 */
[----:B------:R-:W-:-:S06]  /*bda0*/  F2FP.F16.F32.PACK_AB R141, R26, R141 ;  /* 0x0000008d1a8d723e */ /* 0x000fcc00000000ff */
        /* <DEDUP_REMOVED lines=85> */
[----:B-1----:R-:W-:Y:S01]  /*c300*/  FADD.FTZ R6, R122, R7 ;  /* 0x000000077a067221 */ /* 0x002fe20000010000 */
[C---:B--2---:R-:W-:Y:S01]  /*c310*/  FADD.FTZ R5, R87.reuse, R4 ;  /* 0x0000000457057221 */ /* 0x044fe20000010000 */
        /* <DEDUP_REMOVED lines=16> */
.L_x_14419:
[----:B------:R-:W-:-:S13]  /*c420*/  ISETP.NE.AND P1, PT, R11, 0x1, PT ;  /* 0x000000010b00780c */ /* 0x000fda0003f25270 */
[----:B------:R-:W0:Y:S02]  /*c430*/  @P1 LDC.64 R14, c[0x0][0x9e8] ;  /* 0x00027a00ff0e1b82 */ /* 0x000e240000000a00 */
[----:B0-----:R-:W-:-:S05]  /*c440*/  @P1 IMAD.HI.U32 R14, R7, R14, RZ ;  /* 0x0000000e070e1227 */ /* 0x001fca00078e00ff */
[----:B------:R-:W-:-:S07]  /*c450*/  @P1 SHF.R.U32.HI R7, RZ, R15, R14 ;  /* 0x0000000fff071219 */ /* 0x000fce000001160e */
.L_x_14420:
[----:B------:R-:W-:Y:S05]  /*c460*/  BSYNC B0 ;  /* 0x0000000000007941 */ /* 0x000fea0003800000 */
.L_x_14418:
[----:B------:R-:W-:-:S05]  /*c470*/  IMAD R7, R7, R11, R11 ;  /* 0x0000000b07077224 */ /* 0x000fca00078e020b */
[----:B------:R-:W-:-:S07]  /*c480*/  VIMNMX R10, R10, R7, PT ;  /* 0x000000070a0a7248 */ /* 0x000fce0003fe0100 */
.L_x_14417:
        /* <DEDUP_REMOVED lines=34> */
.L_x_14441:
[----:B------:R-:W2:Y:S01]  /*c6b0*/  LDL R10, [R1+0x28] ;  /* 0x00002800010a7983 */ /* 0x000ea20000100800 */
[----:B------:R-:W-:Y:S01]  /*c6c0*/  VIADD R7, R19, 0x1 ;  /* 0x0000000113077836 */ /* 0x000fe20000000000 */
[----:B------:R-:W-:Y:S05]  /*c6d0*/  YIELD ;  /* 0x0000000000007946 */ /* 0x000fea0003800000 */
[----:B------:R-:W-:-:S04]  /*c6e0*/  ISETP.NE.AND P2, PT, R7, 0x2, PT ;  /* 0x000000020700780c */ /* 0x000fc80003f45270 */
[----:B------:R-:W-:Y:S02]  /*c6f0*/  SEL R11, RZ, 0x1, P2 ;  /* 0x00000001ff0b7807 */ /* 0x000fe40001000000 */
[----:B------:R-:W-:Y:S02]  /*c700*/  SEL R7, R7, RZ, P2 ;  /* 0x000000ff07077207 */ /* 0x000fe40001000000 */
[----:B------:R-:W-:Y:S02]  /*c710*/  LOP3.LUT R20, R154, R11, RZ, 0x3c, !PT ;  /* 0x0000000b9a147212 */ /* 0x000fe400078e3cff */
[----:B--2---:R-:W-:-:S13]  /*c720*/  ISETP.NE.AND P1, PT, R10, RZ, PT ;  /* 0x000000ff0a00720c */ /* 0x004fda0003f25270 */
[----:B------:R-:W-:Y:S05]  /*c730*/  @P1 BRA `(.L_x_14422) ;  /* 0x0000000000301947 */ /* 0x000fea0003800000 */
[----:B------:R-:W-:Y:S05]  /*c740*/  @!P0 BRA `(.L_x_14423) ;  /* 0x0000000000048947 */ /* 0x000fea0003800000 */
[----:B------:R-:W-:Y:S01]  /*c750*/  BPT.TRAP 0x1 ;  /* 0x000000040000795c */ /* 0x000fe20000300000 */
.L_x_14423:
[----:B------:R-:W-:Y:S01]  /*c760*/  IMAD R11, R7, 0x8, R2 ;  /* 0x00000008070b7824 */ /* 0x000fe200078e0202 */
[----:B------:R-:W-:-:S04]  /*c770*/  SHF.L.U32 R10, R20, 0x1f, RZ ;  /* 0x0000001f140a7819 */ /* 0x000fc800000006ff */
[----:B------:R0:W1:Y:S01]  /*c780*/  SYNCS.PHASECHK.TRANS64.TRYWAIT P2, [R11+URZ+0x16830], R10 ;  /* 0x0168300a0b0075a7 */ /* 0x000062000804017f */
[----:B------:R-:W-:Y:S05]  /*c790*/  @!P0 BRA `(.L_x_14424) ;  /* 0x0000000000048947 */ /* 0x000fea0003800000 */
[----:B------:R-:W-:Y:S01]  /*c7a0*/  BPT.TRAP 0x1 ;  /* 0x000000040000795c */ /* 0x000fe20000300000 */
.L_x_14424:
[----:B------:R-:W-:Y:S04]  /*c7b0*/  BSSY B0, `(.L_x_14422) ;  /* 0x0000004000007945 */ /* 0x000fe80003800000 */
[----:B-1----:R-:W-:Y:S05]  /*c7c0*/  @P2 BRA `(.L_x_14425) ;  /* 0x0000000000082947 */ /* 0x002fea0003800000 */
[----:B------:R-:W1:Y:S02]  /*c7d0*/  SYNCS.PHASECHK.TRANS64.TRYWAIT P2, [R11+URZ+0x16830], R10 ;  /* 0x0168300a0b0075a7 */ /* 0x000e64000804017f */
[----:B-1----:R-:W-:Y:S05]  /*c7e0*/  @!P2 BRA `(.L_x_14426) ;  /* 0x0000012c000ca947 */ /* 0x002fea0003800000 */
.L_x_14425:
[----:B------:R-:W-:Y:S05]  /*c7f0*/  BSYNC B0 ;  /* 0x0000000000007941 */ /* 0x000fea0003800000 */
.L_x_14422:
[----:B------:R-:W2:Y:S01]  /*c800*/  LDL R14, [R1+0x2c] ;  /* 0x00002c00010e7983 */ /* 0x000ea20000100800 */
[----:B01----:R-:W0:Y:S01]  /*c810*/  S2R R10, SR_TID.X ;  /* 0x00000000000a7919 */ /* 0x003e220000002100 */
[----:B------:R-:W-:Y:S01]  /*c820*/  IMAD.MOV.U32 R11, RZ, RZ, 0x40000040 ;  /* 0x40000040ff0b7424 */ /* 0x000fe200078e00ff */
[----:B------:R-:W-:Y:S05]  /*c830*/  WARPSYNC.ALL ;  /* 0x0000000000007948 */ /* 0x000fea0003800000 */
[----:B------:R-:W-:Y:S02]  /*c840*/  R2UR UR23, R11 ;  /* 0x000000000b1772ca */ /* 0x000fe400000e0000 */
[----:B0-----:R-:W-:-:S05]  /*c850*/  SHF.R.U32.HI R10, RZ, 0x7, R10 ;  /* 0x00000007ff0a7819 */ /* 0x001fca000001160a */
[----:B------:R-:W-:Y:S02]  /*c860*/  VIADD R21, R10, 0x8 ;  /* 0x000000080a157836 */ /* 0x000fe40000000000 */
[----:B------:R-:W-:-:S05]  /*c870*/  IMAD.MOV.U32 R15, RZ, RZ, 0x40000040 ;  /* 0x40000040ff0f7424 */ /* 0x000fca00078e00ff */
[----:B------:R-:W-:Y:S02]  /*c880*/  R2UR UR19, R15 ;  /* 0x000000000f1372ca */ /* 0x000fe400000e0000 */
[----:B------:R-:W-:Y:S02]  /*c890*/  MOV R25, 0x40000040 ;  /* 0x4000004000197802 */ /* 0x000fe40000000f00 */
[----:B------:R-:W-:Y:S02]  /*c8a0*/  R2UR UR12, R8 ;  /* 0x00000000080c72ca */ /* 0x000fe400000e0000 */
[----:B------:R-:W-:Y:S02]  /*c8b0*/  R2UR UR13, R9 ;  /* 0x00000000090d72ca */ /* 0x000fe400000e0000 */
[C---:B------:R-:W-:Y:S02]  /*c8c0*/  R2UR UR15, R25.reuse ;  /* 0x00000000190f72ca */ /* 0x040fe400000e0000 */
[----:B------:R-:W-:Y:S01]  /*c8d0*/  R2UR UR27, R25 ;  /* 0x00000000191b72ca */ /* 0x000fe200000e0000 */
[----:B------:R0:W-:Y:S01]  /*c8e0*/  BAR.SYNC.DEFER_BLOCKING R21, 0x100 ;  /* 0x000400150000751d */ /* 0x0001e20000010000 */
[----:B--2---:R-:W-:-:S04]  /*c8f0*/  IMAD R24, R7, 0x400, R14 ;  /* 0x0000040007187824 */ /* 0x004fc800078e020e */
[----:B------:R-:W-:-:S05]  /*c900*/  VIADD R10, R24, 0x4 ;  /* 0x00000004180a7836 */ /* 0x000fca0000000000 */
[----:B------:R-:W-:Y:S02]  /*c910*/  R2UR UR22, R10 ;  /* 0x000000000a1672ca */ /* 0x000fe400000e0000 */
[----:B------:R-:W2:Y:S01]  /*c920*/  LDL.64 R10, [R1+0x18] ;  /* 0x00001800010a7983 */ /* 0x000ea20000100a00 */
[----:B------:R-:W-:-:S05]  /*c930*/  VIADD R14, R24, 0x2 ;  /* 0x00000002180e7836 */ /* 0x000fca0000000000 */
[----:B------:R-:W-:Y:S02]  /*c940*/  R2UR UR18, R14 ;  /* 0x000000000e1272ca */ /* 0x000fe400000e0000 */
[----:B------:R-:W3:Y:S01]  /*c950*/  LDL.64 R14, [R1+0x10] ;  /* 0x00001000010e7983 */ /* 0x000ee20000100a00 */
[C---:B------:R-:W-:Y:S01]  /*c960*/  R2UR UR14, R24.reuse ;  /* 0x00000000180e72ca */ /* 0x040fe200000e0000 */
[----:B------:R-:W-:-:S05]  /*c970*/  VIADD R24, R24, 0x6 ;  /* 0x0000000618187836 */ /* 0x000fca0000000000 */
[----:B------:R-:W-:Y:S02]  /*c980*/  R2UR UR26, R24 ;  /* 0x00000000181a72ca */ /* 0x000fe400000e0000 */
[----:B------:R-:W-:-:S06]  /*c990*/  WARPGROUP.ARRIVE ;  /* 0x00000000000079c5 */ /* 0x000fcc0000000000 */
[----:B------:R-:W-:Y:S03]  /*c9a0*/  HGMMA.64x128x16.F32 R24, gdesc[UR12], RZ, !UPT, gsb0 ;  /* 0x01e000000c1879f0 */ /* 0x000fe6000c0008ff */
[----:B------:R-:W-:Y:S02]  /*c9b0*/  WARPGROUP.DEPBAR.LE gsb0, 0x0 ;  /* 0x00008000000079c5 */ /* 0x000fe40000010000 */
[----:B------:R-:W-:Y:S01]  /*c9c0*/  WARPGROUP.ARRIVE ;  /* 0x00000000000079c5 */ /* 0x000fe20000000000 */
[----:B--2---:R-:W-:Y:S02]  /*c9d0*/  R2UR UR16, R10 ;  /* 0x000000000a1072ca */ /* 0x004fe400000e0000 */
[----:B------:R-:W-:-:S13]  /*c9e0*/  R2UR UR17, R11 ;  /* 0x000000000b1172ca */ /* 0x000fda00000e0000 */
[----:B------:R-:W-:Y:S01]  /*c9f0*/  HGMMA.64x128x16.F32 R24, gdesc[UR16], R24, gsb0 ;  /* 0x01e00000101879f0 */ /* 0x000fe20008000818 */
[----:B---3--:R-:W-:Y:S02]  /*ca00*/  R2UR UR20, R14 ;  /* 0x000000000e1472ca */ /* 0x008fe400000e0000 */
        /* <DEDUP_REMOVED lines=13> */
.L_x_14428:
[----:B------:R-:W-:Y:S01]  /*cae0*/  SHF.L.U32 R10, R154, 0x1f, RZ ;  /* 0x0000001f9a0a7819 */ /* 0x000fe200000006ff */
[----:B------:R-:W-:-:S04]  /*caf0*/  IMAD R11, R19, 0x8, R2 ;  /* 0x00000008130b7824 */ /* 0x000fc800078e0202 */
[----:B------:R0:W1:Y:S01]  /*cb00*/  SYNCS.PHASECHK.TRANS64.TRYWAIT P1, [R11+URZ+0x16850], R10 ;  /* 0x0168500a0b0075a7 */ /* 0x000062000802017f */
[----:B------:R-:W-:Y:S05]  /*cb10*/  @!P0 BRA `(.L_x_14429) ;  /* 0x0000000000048947 */ /* 0x000fea0003800000 */
[----:B------:R-:W-:Y:S01]  /*cb20*/  BPT.TRAP 0x1 ;  /* 0x000000040000795c */ /* 0x000fe20000300000 */
.L_x_14429:
[----:B-1----:R-:W-:Y:S05]  /*cb30*/  @P1 BRA `(.L_x_14427) ;  /* 0x0000000000081947 */ /* 0x002fea0003800000 */
[----:B------:R-:W1:Y:S02]  /*cb40*/  SYNCS.PHASECHK.TRANS64.TRYWAIT P1, [R11+URZ+0x16850], R10 ;  /* 0x0168500a0b0075a7 */ /* 0x000e64000802017f */
[----:B-1----:R-:W-:Y:S05]  /*cb50*/  @!P1 BRA `(.L_x_14430) ;  /* 0x0000012800449947 */ /* 0x002fea0003800000 */
.L_x_14427:
        /* <DEDUP_REMOVED lines=18> */
[----:B0-----:R-:W-:Y:S02]  /*cc80*/  SHF.R.U32.HI R21, RZ, 0x7, R154 ;  /* 0x00000007ff157819 */ /* 0x001fe4000001169a */
[----:B------:R-:W-:Y:S01]  /*cc90*/  ISETP.GE.U32.AND P1, PT, R154, 0x180, PT ;  /* 0x000001809a00780c */ /* 0x000fe20003f26070 */
[----:B------:R-:W-:Y:S02]  /*cca0*/  WARPGROUP.DEPBAR.LE gsb0, 0x0 ;  /* 0x00008000000079c5 */ /* 0x000fe40000010000 */
[----:B------:R-:W-:-:S06]  /*ccb0*/  WARPGROUP.ARRIVE ;  /* 0x00000000000079c5 */ /* 0x000fcc0000000000 */
        /* <DEDUP_REMOVED lines=32> */
[----:B------:R-:W-:Y:S02]  /*cec0*/  WARPGROUP.DEPBAR.LE gsb0, 0x0 ;  /* 0x00008000000079c5 */ /* 0x000fe40000010000 */
[----:B------:R-:W-:-:S10]  /*ced0*/  WARPGROUP.ARRIVE ;  /* 0x00000000000079c5 */ /* 0x000fd40000000000 */
[----:B------:R-:W-:Y:S01]  /*cee0*/  HGMMA.64x64x16.F32 R88, R124, gdesc[UR12].tnspB, R88, gsb0 ;  /* 0x40e0000c7c587df0 */ /* 0x000fe20008000858 */
[----:B------:R-:W-:Y:S01]  /*cef0*/  R2UR UR14, R10 ;  /* 0x000000000a0e72ca */ /* 0x000fe200000e0000 */
[----:B------:R-:W-:Y:S01]  /*cf00*/  VIADD R10, R21, 0x9 ;  /* 0x00000009150a7836 */ /* 0x000fe20000000000 */
[----:B------:R-:W-:-:S04]  /*cf10*/  R2UR UR15, R11 ;  /* 0x000000000b0f72ca */ /* 0x000fc800000e0000 */
[----:B------:R-:W-:Y:S01]  /*cf20*/  SEL R10, R10, 0x9, !P1 ;  /* 0x000000090a0a7807 */ /* 0x000fe20004800000 */
[----:B------:R-:W-:Y:S02]  /*cf30*/  WARPGROUP.DEPBAR.LE gsb0, 0x0 ;  /* 0x00008000000079c5 */ /* 0x000fe40000010000 */
[----:B------:R-:W-:-:S06]  /*cf40*/  WARPGROUP.ARRIVE ;  /* 0x00000000000079c5 */ /* 0x000fcc0000000000 */
[----:B------:R-:W-:Y:S03]  /*cf50*/  HGMMA.64x64x16.F32 R88, R120, gdesc[UR12].tnspB, R88, gsb0 ;  /* 0x40e0000c78587df0 */ /* 0x000fe60008000858 */
[----:B------:R-:W-:Y:S02]  /*cf60*/  WARPGROUP.DEPBAR.LE gsb0, 0x0 ;  /* 0x00008000000079c5 */ /* 0x000fe40000010000 */
[----:B------:R0:W-:Y:S06]  /*cf70*/  BAR.ARV R10, 0x100 ;  /* 0x0004000a0000751d */ /* 0x0001ec0000002000 */
[----:B------:R-:W-:Y:S05]  /*cf80*/  @!P0 BRA `(.L_x_14431) ;  /* 0x0000000000048947 */ /* 0x000fea0003800000 */
[----:B------:R-:W-:Y:S01]  /*cf90*/  BPT.TRAP 0x1 ;  /* 0x000000040000795c */ /* 0x000fe20000300000 */
.L_x_14431:
[----:B------:R-:W2:Y:S01]  /*cfa0*/  LDL R15, [R1+0x24] ;  /* 0x00002400010f7983 */ /* 0x000ea20000100800 */
[----:B0-----:R-:W0:Y:S03]  /*cfb0*/  LDC R10, c[0x0][0x448] ;  /* 0x00011200ff0a7b82 */ /* 0x001e260000000800 */
[----:B------:R-:W2:Y:S04]  /*cfc0*/  LDL R14, [R1+0x30] ;  /* 0x00003000010e7983 */ /* 0x000ea80000100800 */
[----:B------:R-:W3:Y:S01]  /*cfd0*/  LDL R125, [R1] ;  /* 0x00000000017d7983 */ /* 0x000ee20000100800 */
[----:B0-----:R-:W-:-:S13]  /*cfe0*/  ISETP.NE.AND P1, PT, R10, 0x1, PT ;  /* 0x000000010a00780c */ /* 0x001fda0003f25270 */
[----:B------:R-:W0:Y:S08]  /*cff0*/  @P1 LDC R11, c[0x0][0x44c] ;  /* 0x00011300ff0b1b82 */ /* 0x000e300000000800 */
[----:B------:R-:W1:Y:S01]  /*d000*/  @P1 LDC R10, c[0x0][0x450] ;  /* 0x00011400ff0a1b82 */ /* 0x000e620000000800 */
[----:B------:R-:W-:Y:S01]  /*d010*/  LOP3.LUT P3, RZ, R22, 0x4, RZ, 0xc0, !PT ;  /* 0x0000000416ff7812 */ /* 0x000fe2000786c0ff */
[----:B------:R-:W-:-:S02]  /*d020*/  UMOV UR29, UR9 ;  /* 0x00000009001d7c82 */ /* 0x000fc40008000000 */
[----:B------:R-:W-:Y:S01]  /*d030*/  ULOP3.LUT UR12, URZ, UR29, URZ, 0x33, !UPT ;  /* 0x0000001d3f0c7292 */ /* 0x000fe2000f8e333f */
[----:B--2---:R-:W-:-:S04]  /*d040*/  IMAD.IADD R120, R14, 0x1, R15 ;  /* 0x000000010e787824 */ /* 0x004fc800078e020f */
[----:B0-----:R-:W-:-:S05]  /*d050*/  @P1 IMAD.HI.U32 R11, R120, R11, RZ ;  /* 0x0000000b780b1227 */ /* 0x001fca00078e00ff */
[----:B-1----:R-:W-:Y:S02]  /*d060*/  @P1 SHF.R.U32.HI R120, RZ, R10, R11 ;  /* 0x0000000aff781219 */ /* 0x002fe4000001160b */
[----:B------:R-:W-:Y:S01]  /*d070*/  LEA R10, R7, R2, 0x3 ;  /* 0x00000002070a7211 */ /* 0x000fe200078e18ff */
[----:B------:R-:W-:-:S04]  /*d080*/  IMAD.U32 R11, RZ, RZ, UR38 ;  /* 0x00000026ff0b7e24 */ /* 0x000fc8000f8e00ff */
[----:B------:R-:W-:-:S05]  /*d090*/  VIADD R10, R10, 0x16840 ;  /* 0x000168400a0a7836 */ /* 0x000fca0000000000 */
[----:B------:R-:W-:Y:S01]  /*d0a0*/  PRMT R10, R11, 0x654, R10 ;  /* 0x000006540b0a7816 */ /* 0x000fe2000000000a */
[----:B------:R-:W0:Y:S03]  /*d0b0*/  SHFL.IDX PT, R121, R120, RZ, 0x1c1f ;  /* 0x001c1fff78797589 */ /* 0x000e2600000e0000 */
[----:B------:R1:W-:Y:S02]  /*d0c0*/  SYNCS.ARRIVE.TRANS64.RED.A1T0 RZ, [R10+URZ], RZ ;  /* 0x000000ff0aff79a7 */ /* 0x0003e4000810043f */
[----:B-1----:R-:W-:-:S05]  /*d0d0*/  IMAD.SHL.U32 R10, R4, 0x80, RZ ;  /* 0x00000080040a7824 */ /* 0x002fca00078e00ff */
[----:B------:R-:W-:-:S05]  /*d0e0*/  IADD3 R11, -R10, 0x1, RZ ;  /* 0x000000010a0b7810 */ /* 0x000fca0007ffe1ff */
[----:B---3--:R-:W-:-:S05]  /*d0f0*/  IMAD R11, R125, -0x2, R11 ;  /* 0xfffffffe7d0b7824 */ /* 0x008fca00078e020b */
[----:B------:R-:W-:-:S05]  /*d100*/  IADD3 R15, -R155, R11, R156 ;  /* 0x0000000b9b0f7210 */ /* 0x000fca0007ffe19c */
        /* <DEDUP_REMOVED lines=17> */
.L_x_14434:
[----:B------:R-:W-:-:S05]  /*d220*/  IMAD.U32 R124, RZ, RZ, UR5 ;  /* 0x00000005ff7c7e24 */ /* 0x000fca000f8e00ff */
[----:B------:R-:W-:-:S13]  /*d230*/  ISETP.NE.AND P1, PT, R124, 0x1, PT ;  /* 0x000000017c00780c */ /* 0x000fda0003f25270 */
[----:B------:R-:W0:Y:S02]  /*d240*/  @P1 LDC.64 R122, c[0x0][0x9e8] ;  /* 0x00027a00ff7a1b82 */ /* 0x000e240000000a00 */
[----:B0-----:R-:W-:-:S05]  /*d250*/  @P1 IMAD.HI.U32 R122, R121, R122, RZ ;  /* 0x0000007a797a1227 */ /* 0x001fca00078e00ff */
[----:B------:R-:W-:-:S07]  /*d260*/  @P1 SHF.R.U32.HI R121, RZ, R123, R122 ;  /* 0x0000007bff791219 */ /* 0x000fce000001167a */
.L_x_14435:
[----:B------:R-:W-:Y:S05]  /*d270*/  BSYNC B0 ;  /* 0x0000000000007941 */ /* 0x000fea0003800000 */
.L_x_14433:
[----:B------:R-:W-:-:S04]  /*d280*/  IMAD R121, R121, R124, -R10 ;  /* 0x0000007c79797224 */ /* 0x000fc800078e0a0a */
[----:B------:R-:W-:-:S05]  /*d290*/  IMAD R121, R125, -0x2, R121 ;  /* 0xfffffffe7d797824 */ /* 0x000fca00078e0279 */
[----:B------:R-:W-:Y:S02]  /*d2a0*/  VIMNMX R11, R11, R121, !PT ;  /* 0x000000790b0b7248 */ /* 0x000fe40007fe0100 */
[----:B------:R-:W-:-:S07]  /*d2b0*/  VIADDMNMX R14, R121, R124, R14, PT ;  /* 0x0000007c790e7246 */ /* 0x000fce000380010e */
.L_x_14432:
        /* <DEDUP_REMOVED lines=13> */
[----:B0-----:R-:W-:Y:S01]  /*d390*/  IMAD.IADD R21, R21, 0x1, R120 ;  /* 0x0000000115157824 */ /* 0x001fe200078e0278 */
        /* <DEDUP_REMOVED lines=81> */
[----:B------:R-:W-:Y:S01]  /*d8b0*/  IMAD.IADD R11, R15, 0x1, R120 ;  /* 0x000000010f0b7824 */ /* 0x000fe200078e0278 */
        /* <DEDUP_REMOVED lines=17> */
.L_x_14438:
[----:B------:R-:W-:-:S05]  /*d9d0*/  IMAD.U32 R121, RZ, RZ, UR5 ;  /* 0x00000005ff797e24 */ /* 0x000fca000f8e00ff */
[----:B------:R-:W-:-:S13]  /*d9e0*/  ISETP.NE.AND P1, PT, R121, 0x1, PT ;  /* 0x000000017900780c */ /* 0x000fda0003f25270 */
[----:B------:R-:W0:Y:S02]  /*d9f0*/  @P1 LDC.64 R14, c[0x0][0x9e8] ;  /* 0x00027a00ff0e1b82 */ /* 0x000e240000000a00 */
[----:B0-----:R-:W-:-:S05]  /*da00*/  @P1 IMAD.HI.U32 R14, R120, R14, RZ ;  /* 0x0000000e780e1227 */ /* 0x001fca00078e00ff */
[----:B------:R-:W-:-:S07]  /*da10*/  @P1 SHF.R.U32.HI R120, RZ, R15, R14 ;  /* 0x0000000fff781219 */ /* 0x000fce000001160e */
.L_x_14439:
[----:B------:R-:W-:Y:S05]  /*da20*/  BSYNC B0 ;  /* 0x0000000000007941 */ /* 0x000fea0003800000 */
.L_x_14437:
[----:B------:R-:W-:-:S04]  /*da30*/  IMAD R10, R120, R121, -R10 ;  /* 0x00000079780a7224 */ /* 0x000fc800078e0a0a */
[----:B------:R-:W-:-:S05]  /*da40*/  IMAD R10, R125, -0x2, R10 ;  /* 0xfffffffe7d0a7824 */ /* 0x000fca00078e020a */
[----:B------:R-:W-:Y:S02]  /*da50*/  VIMNMX R11, R11, R10, !PT ;  /* 0x0000000a0b0b7248 */ /* 0x000fe40007fe0100 */
[----:B------:R-:W-:-:S07]  /*da60*/  VIADDMNMX R21, R10, R121, R21, PT ;  /* 0x000000790a157246 */ /* 0x000fce0003800115 */
.L_x_14436:
[C---:B------:R-:W-:Y:S01]  /*da70*/  ISETP.GT.AND P1, PT, R11.reuse, 0x1, P5 ;  /* 0x000000010b00780c */ /* 0x040fe20002f24270 */
[----:B------:R-:W-:Y:S01]  /*da80*/  UMOV UR30, UR7 ;  /* 0x00000007001e7c82 */ /* 0x000fe20008000000 */
[----:B------:R-:W-:Y:S02]  /*da90*/  ISETP.GT.AND P2, PT, R11, 0x8, P5 ;  /* 0x000000080b00780c */ /* 0x000fe40002f44270 */
[C---:B------:R-:W-:Y:S02]  /*daa0*/  ISETP.LT.OR P1, PT, R21.reuse, 0x2, P1 ;  /* 0x000000021500780c */ /* 0x040fe40000f21670 */
[----:B------:R-:W-:Y:S02]  /*dab0*/  ISETP.LT.OR P2, PT, R21, 0x9, P2 ;  /* 0x000000091500780c */ /* 0x000fe40001741670 */
[----:B------:R-:W-:Y:S02]  /*dac0*/  FSEL R27, R27, -INF , !P1 ;  /* 0xff8000001b1b7808 */ /* 0x000fe40004800000 */
[----:B------:R-:W-:-:S02]  /*dad0*/  ISETP.GT.AND P1, PT, R11, 0x9, P5 ;  /* 0x000000090b00780c */ /* 0x000fc40002f24270 */
[----:B------:R-:W-:Y:S02]  /*dae0*/  FSEL R30, R30, -INF , !P2 ;  /* 0xff8000001e1e7808 */ /* 0x000fe40005000000 */
[----:B------:R-:W-:Y:S02]  /*daf0*/  ISETP.LT.OR P1, PT, R21, 0xa, P1 ;  /* 0x0000000a1500780c */ /* 0x000fe40000f21670 */
[----:B------:R-:W-:Y:S02]  /*db00*/  ISETP.GT.AND P2, PT, R11, 0x10, P5 ;  /* 0x000000100b00780c */ /* 0x000fe40002f44270 */
[----:B------:R-:W-:Y:S02]  /*db10*/  FSEL R31, R31, -INF , !P1 ;  /* 0xff8000001f1f7808 */ /* 0x000fe40004800000 */
[----:B------:R-:W-:Y:S02]  /*db20*/  ISETP.GT.AND P1, PT, R11, 0x11, P5 ;  /* 0x000000110b00780c */ /* 0x000fe40002f24270 */
[----:B------:R-:W-:-:S02]  /*db30*/  ISETP.LT.OR P2, PT, R21, 0x11, P2 ;  /* 0x000000111500780c */ /* 0x000fc40001741670 */
[----:B------:R-:W-:Y:S02]  /*db40*/  ISETP.LT.OR P1, PT, R21, 0x12, P1 ;  /* 0x000000121500780c */ /* 0x000fe40000f21670 */
[----:B------:R-:W-:Y:S02]  /*db50*/  FSEL R34, R34, -INF , !P2 ;  /* 0xff80000022227808 */ /* 0x000fe40005000000 */
[----:B------:R-:W-:Y:S02]  /*db60*/  FSEL R35, R35, -INF , !P1 ;  /* 0xff80000023237808 */ /* 0x000fe40004800000 */
[C---:B------:R-:W-:Y:S02]  /*db70*/  ISETP.GT.AND P2, PT, R11.reuse, 0x18, P5 ;  /* 0x000000180b00780c */ /* 0x040fe40002f44270 */
        /* <DEDUP_REMOVED lines=55> */
[----:B------:R-:W-:-:S02]  /*def0*/  LOP3.LUT R22, R22, 0xbfffffff, RZ, 0xc0, !PT ;  /* 0xbfffffff16167812 */ /* 0x000fc400078ec0ff */
[C---:B------:R-:W-:Y:S02]  /*df00*/  ISETP.LT.OR P2, PT, R21.reuse, 0x61, P2 ;  /* 0x000000611500780c */ /* 0x040fe40001741670 */
[----:B------:R-:W-:Y:S02]  /*df10*/  ISETP.LT.OR P1, PT, R21, 0x62, P1 ;  /* 0x000000621500780c */ /* 0x000fe40000f21670 */
[----:B------:R-:W-:Y:S02]  /*df20*/  FMNMX.FTZ R10, R24, R3, !PT ;  /* 0x00000003180a7209 */ /* 0x000fe40007810000 */
[----:B------:R-:W-:Y:S02]  /*df30*/  @P0 LOP3.LUT R22, R22, 0x40000000, RZ, 0xfc, !PT ;  /* 0x4000000016160812 */ /* 0x000fe400078efcff */
[----:B------:R-:W-:Y:S02]  /*df40*/  FSEL R74, R74, -INF , !P2 ;  /* 0xff8000004a4a7808 */ /* 0x000fe40005000000 */
[----:B------:R-:W-:-:S02]  /*df50*/  FSEL R75, R75, -INF , !P1 ;  /* 0xff8000004b4b7808 */ /* 0x000fc40004800000 */
[C---:B------:R-:W-:Y:S02]  /*df60*/  ISETP.GT.AND P4, PT, R11.reuse, 0x68, P5 ;  /* 0x000000680b00780c */ /* 0x040fe40002f84270 */
[C---:B------:R-:W-:Y:S02]  /*df70*/  ISETP.GT.AND P6, PT, R11.reuse, 0x69, P5 ;  /* 0x000000690b00780c */ /* 0x040fe40002fc4270 */
[C---:B------:R-:W-:Y:S02]  /*df80*/  ISETP.GT.AND P3, PT, R11.reuse, 0x70, P5 ;  /* 0x000000700b00780c */ /* 0x040fe40002f64270 */
[C---:B------:R-:W-:Y:S02]  /*df90*/  ISETP.GT.AND P2, PT, R11.reuse, 0x71, P5 ;  /* 0x000000710b00780c */ /* 0x040fe40002f44270 */
[C---:B------:R-:W-:Y:S02]  /*dfa0*/  ISETP.GT.AND P1, PT, R11.reuse, 0x78, P5 ;  /* 0x000000780b00780c */ /* 0x040fe40002f24270 */
[----:B------:R-:W-:-:S02]  /*dfb0*/  ISETP.GT.AND P0, PT, R11, RZ, P5 ;  /* 0x000000ff0b00720c */ /* 0x000fc40002f04270 */
[----:B------:R-:W-:Y:S02]  /*dfc0*/  ISETP.GT.AND P5, PT, R11, 0x79, P5 ;  /* 0x000000790b00780c */ /* 0x000fe40002fa4270 */
[----:B------:R-:W-:Y:S02]  /*dfd0*/  FMNMX.FTZ R11, R25, R10, !PT ;  /* 0x0000000a190b7209 */ /* 0x000fe40007810000 */
[----:B------:R-:W-:Y:S02]  /*dfe0*/  ISETP.LT.OR P4, PT, R21, 0x69, P4 ;  /* 0x000000691500780c */ /* 0x000fe40002781670 */
[----:B------:R-:W-:Y:S02]  /*dff0*/  FMNMX.FTZ R10, R28, R11, !PT ;  /* 0x0000000b1c0a7209 */ /* 0x000fe40007810000 */
[----:B------:R-:W-:Y:S02]  /*e000*/  LOP3.LUT R22, R22, 0xfffffffd, RZ, 0xc0, !PT ;  /* 0xfffffffd16167812 */ /* 0x000fe400078ec0ff */
[----:B------:R-:W-:-:S02]  /*e010*/  FMNMX.FTZ R11, R29, R10, !PT ;  /* 0x0000000a1d0b7209 */ /* 0x000fc40007810000 */
[----:B------:R-:W-:Y:S02]  /*e020*/  ISETP.LT.OR P0, PT, R21, 0x1, P0 ;  /* 0x000000011500780c */ /* 0x000fe40000701670 */
[----:B------:R-:W-:Y:S02]  /*e030*/  FMNMX.FTZ R10, R32, R11, !PT ;  /* 0x0000000b200a7209 */ /* 0x000fe40007810000 */
[----:B------:R-:W-:Y:S02]  /*e040*/  FSEL R26, R26, -INF , !P0 ;  /* 0xff8000001a1a7808 */ /* 0x000fe40004000000 */
[----:B------:R-:W-:Y:S02]  /*e050*/  FMNMX.FTZ R11, R33, R10, !PT ;  /* 0x0000000a210b7209 */ /* 0x000fe40007810000 */
[----:B------:R-:W-:Y:S02]  /*e060*/  @P4 LOP3.LUT R22, R22, 0x2, RZ, 0xfc, !PT ;  /* 0x0000000216164812 */ /* 0x000fe400078efcff */
[----:B------:R-:W-:-:S02]  /*e070*/  FMNMX.FTZ R10, R36, R11, !PT ;  /* 0x0000000b240a7209 */ /* 0x000fc40007810000 */
[----:B------:R-:W-:Y:S02]  /*e080*/  ISETP.LT.OR P4, PT, R21, 0x6a, P6 ;  /* 0x0000006a1500780c */ /* 0x000fe40003781670 */
[----:B------:R-:W-:Y:S02]  /*e090*/  FMNMX.FTZ R11, R37, R10, !PT ;  /* 0x0000000a250b7209 */ /* 0x000fe40007810000 */
[----:B------:R-:W-:Y:S02]  /*e0a0*/  ISETP.LT.OR P3, PT, R21, 0x71, P3 ;  /* 0x000000711500780c */ /* 0x000fe40001f61670 */
[----:B------:R-:W-:Y:S02]  /*e0b0*/  FMNMX.FTZ R10, R40, R11, !PT ;  /* 0x0000000b280a7209 */ /* 0x000fe40007810000 */
[----:B------:R-:W-:Y:S02]  /*e0c0*/  FSEL R79, R79, -INF , !P4 ;  /* 0xff8000004f4f7808 */ /* 0x000fe40006000000 */
[----:B------:R-:W-:-:S02]  /*e0d0*/  FMNMX.FTZ R11, R41, R10, !PT ;  /* 0x0000000a290b7209 */ /* 0x000fc40007810000 */
[----:B------:R-:W-:Y:S02]  /*e0e0*/  ISETP.LT.OR P2, PT, R21, 0x72, P2 ;  /* 0x000000721500780c */ /* 0x000fe40001741670 */
[----:B------:R-:W-:Y:S02]  /*e0f0*/  FMNMX.FTZ R10, R44, R11, !PT ;  /* 0x0000000b2c0a7209 */ /* 0x000fe40007810000 */
[----:B------:R-:W-:Y:S02]  /*e100*/  FSEL R82, R82, -INF , !P3 ;  /* 0xff80000052527808 */ /* 0x000fe40005800000 */
[----:B------:R-:W-:Y:S02]  /*e110*/  FMNMX.FTZ R11, R45, R10, !PT ;  /* 0x0000000a2d0b7209 */ /* 0x000fe40007810000 */
[----:B------:R-:W-:Y:S02]  /*e120*/  ISETP.LT.OR P1, PT, R21, 0x79, P1 ;  /* 0x000000791500780c */ /* 0x000fe40000f21670 */
[----:B------:R-:W-:-:S02]  /*e130*/  FMNMX.FTZ R10, R48, R11, !PT ;  /* 0x0000000b300a7209 */ /* 0x000fc40007810000 */
[----:B------:R-:W-:Y:S02]  /*e140*/  FSEL R83, R83, -INF , !P2 ;  /* 0xff80000053537808 */ /* 0x000fe40005000000 */
[----:B------:R-:W-:Y:S02]  /*e150*/  FMNMX.FTZ R11, R49, R10, !PT ;  /* 0x0000000a310b7209 */ /* 0x000fe40007810000 */
[----:B------:R-:W-:Y:S02]  /*e160*/  ISETP.LT.OR P5, PT, R21, 0x7a, P5 ;  /* 0x0000007a1500780c */ /* 0x000fe40002fa1670 */
[----:B------:R-:W-:Y:S02]  /*e170*/  FMNMX.FTZ R10, R52, R11, !PT ;  /* 0x0000000b340a7209 */ /* 0x000fe40007810000 */
[----:B------:R-:W-:Y:S02]  /*e180*/  FSEL R86, R86, -INF , !P1 ;  /* 0xff80000056567808 */ /* 0x000fe40004800000 */
[----:B------:R-:W-:-:S02]  /*e190*/  FMNMX.FTZ R11, R53, R10, !PT ;  /* 0x0000000a350b7209 */ /* 0x000fc40007810000 */
[----:B------:R-:W-:Y:S02]  /*e1a0*/  FSEL R87, R87, -INF , !P5 ;  /* 0xff80000057577808 */ /* 0x000fe40006800000 */
[----:B------:R-:W-:Y:S02]  /*e1b0*/  FMNMX.FTZ R10, R56, R11, !PT ;  /* 0x0000000b380a7209 */ /* 0x000fe40007810000 */
[----:B------:R-:W-:Y:S02]  /*e1c0*/  LOP3.LUT P0, RZ, R22, 0x40000000, RZ, 0xc0, !PT ;  /* 0x4000000016ff7812 */ /* 0x000fe4000780c0ff */
        /* <DEDUP_REMOVED lines=265> */
.L_x_14440:
[----:B------:R-:W2:Y:S01]  /*f260*/  LDL R21, [R1+0x20] ;  /* 0x0000200001157983 */ /* 0x000ea20000100800 */
[----:B------:R-:W-:Y:S02]  /*f270*/  IMAD R14, R19, 0x8, R2 ;  /* 0x00000008130e7824 */ /* 0x000fe400078e0202 */
[-C--:B------:R-:W-:Y:S01]  /*f280*/  FMUL.FTZ R88, R88, R0.reuse ;  /* 0x0000000058587220 */ /* 0x080fe20000410000 */
[----:B------:R-:W-:Y:S02]  /*f290*/  IMAD.U32 R15, RZ, RZ, UR38 ;  /* 0x00000026ff0f7e24 */ /* 0x000fe4000f8e00ff */
[-C--:B------:R-:W-:Y:S01]  /*f2a0*/  FMUL.FTZ R89, R89, R0.reuse ;  /* 0x0000000059597220 */ /* 0x080fe20000410000 */
        /* <DEDUP_REMOVED lines=69> */
[C---:B--2---:R-:W-:Y:S01]  /*f700*/  ISETP.GT.AND P1, PT, R4.reuse, R21, PT ;  /* 0x000000150400720c */ /* 0x044fe20003f24270 */
[----:B------:R-:W-:-:S12]  /*f710*/  VIADD R4, R4, 0xffffffff ;  /* 0xffffffff04047836 */ /* 0x000fd80000000000 */
[----:B0-----:R-:W-:Y:S05]  /*f720*/  @P1 BRA `(.L_x_14441) ;  /* 0xffffffcc00e01947 */ /* 0x001fea000383ffff */
[----:B------:R-:W-:Y:S02]  /*f730*/  IMAD.MOV.U32 R0, RZ, RZ, R11 ;  /* 0x000000ffff007224 */ /* 0x000fe400078e000b */
[----:B------:R-:W-:Y:S02]  /*f740*/  IMAD.MOV.U32 R3, RZ, RZ, R10 ;  /* 0x000000ffff037224 */ /* 0x000fe400078e000a */
[----:B------:R-:W-:Y:S02]  /*f750*/  IMAD.MOV.U32 R19, RZ, RZ, R7 ;  /* 0x000000ffff137224 */ /* 0x000fe400078e0007 */
[----:B------:R-:W-:-:S07]  /*f760*/  IMAD.MOV.U32 R154, RZ, RZ, R20 ;  /* 0x000000ffff9a7224 */ /* 0x000fce00078e0014 */
.L_x_14421:
        /* <DEDUP_REMOVED lines=13> */
[----:B-1----:R-:W-:-:S03]  /*f840*/  ISETP.GE.AND P1, PT, R15, 0x1, PT ;  /* 0x000000010f00780c */ /* 0x002fc60003f26270 */
[----:B------:R-:W-:-:S04]  /*f850*/  IMAD.IADD R7, R14, 0x1, R7 ;  /* 0x000000010e077824 */ /* 0x000fc800078e0207 */
[----:B------:R-:W-:-:S06]  /*f860*/  VIADD R14, R7, -UR29 ;  /* 0x8000001d070e7c36 */ /* 0x000fcc0008000000 */
[----:B------:R-:W-:Y:S01]  /*f870*/  @P1 LOP3.LUT R22, R22, 0x8, RZ, 0xfc, !PT ;  /* 0x0000000816161812 */ /* 0x000fe200078efcff */
        /* <DEDUP_REMOVED lines=11> */
.L_x_14444:
[----:B------:R-:W-:-:S13]  /*f930*/  ISETP.NE.AND P1, PT, R15, 0x1, PT ;  /* 0x000000010f00780c */ /* 0x000fda0003f25270 */
[----:B------:R-:W0:Y:S02]  /*f940*/  @P1 LDC.64 R10, c[0x0][0x9e8] ;  /* 0x00027a00ff0a1b82 */ /* 0x000e240000000a00 */
[----:B0-----:R-:W-:-:S05]  /*f950*/  @P1 IMAD.HI.U32 R10, R7, R10, RZ ;  /* 0x0000000a070a1227 */ /* 0x001fca00078e00ff */
[----:B------:R-:W-:-:S07]  /*f960*/  @P1 SHF.R.U32.HI R7, RZ, R11, R10 ;  /* 0x0000000bff071219 */ /* 0x000fce000001160a */
.L_x_14445:
[----:B------:R-:W-:Y:S05]  /*f970*/  BSYNC B0 ;  /* 0x0000000000007941 */ /* 0x000fea0003800000 */
.L_x_14443:
[----:B------:R-:W-:-:S05]  /*f980*/  IMAD R7, R7, R15, RZ ;  /* 0x0000000f07077224 */ /* 0x000fca00078e02ff */
[----:B------:R-:W-:-:S07]  /*f990*/  VIMNMX R14, R14, R7, !PT ;  /* 0x000000070e0e7248 */ /* 0x000fce0007fe0100 */
.L_x_14442:
        /* <DEDUP_REMOVED lines=13> */
.L_x_14458:
        /* <DEDUP_REMOVED lines=9> */
.L_x_14448:
        /* <DEDUP_REMOVED lines=8> */
.L_x_14449:
[----:B------:R-:W-:Y:S04]  /*fb80*/  BSSY B0, `(.L_x_14447) ;  /* 0x0000004000007945 */ /* 0x000fe80003800000 */
[----:B-1----:R-:W-:Y:S05]  /*fb90*/  @P2 BRA `(.L_x_14450) ;  /* 0x0000000000082947 */ /* 0x002fea0003800000 */
[----:B------:R-:W1:Y:S02]  /*fba0*/  SYNCS.PHASECHK.TRANS64.TRYWAIT P2, [R3+URZ+0x16830], R0 ;  /* 0x01683000030075a7 */ /* 0x000e64000804017f */
[----:B-1----:R-:W-:Y:S05]  /*fbb0*/  @!P2 BRA `(.L_x_14451) ;  /* 0x000000f80040a947 */ /* 0x002fea0003800000 */
.L_x_14450:
[----:B------:R-:W-:Y:S05]  /*fbc0*/  BSYNC B0 ;  /* 0x0000000000007941 */ /* 0x000fea0003800000 */
.L_x_14447:
[----:B------:R-:W2:Y:S04]  /*fbd0*/  LDL R11, [R1+0x2c] ;  /* 0x00002c00010b7983 */ /* 0x000ea80000100800 */
[----:B------:R3:W-:Y:S01]  /*fbe0*/  STL [R1+0x68], R2 ;  /* 0x0000680201007387 */ /* 0x0007e20000100800 */
[----:B01----:R-:W0:Y:S03]  /*fbf0*/  S2R R0, SR_TID.X ;  /* 0x0000000000007919 */ /* 0x003e260000002100 */
[----:B---3--:R-:W3:Y:S01]  /*fc00*/  LDL.64 R2, [R1+0x18] ;  /* 0x0000180001027983 */ /* 0x008ee20000100a00 */
        /* <DEDUP_REMOVED lines=9> */
[----:B------:R-:W-:Y:S02]  /*fca0*/  R2UR UR13, R9 ;  /* 0x00000000090d72ca */ /* 0x000fe400000e0000 */
[----:B------:R-:W-:Y:S02]  /*fcb0*/  R2UR UR15, R27 ;  /* 0x000000001b0f72ca */ /* 0x000fe400000e0000 */
[----:B------:R-:W-:Y:S02]  /*fcc0*/  R2UR UR19, R25 ;  /* 0x00000000191372ca */ /* 0x000fe400000e0000 */
[----:B0-----:R-:W-:-:S05]  /*fcd0*/  SHF.R.U32.HI R0, RZ, 0x7, R0 ;  /* 0x00000007ff007819 */ /* 0x001fca0000011600 */
[----:B------:R-:W-:Y:S01]  /*fce0*/  VIADD R0, R0, 0x8 ;  /* 0x0000000800007836 */ /* 0x000fe20000000000 */
[----:B------:R-:W-:-:S04]  /*fcf0*/  R2UR UR27, R27 ;  /* 0x000000001b1b72ca */ /* 0x000fc800000e0000 */
[----:B------:R0:W-:Y:S01]  /*fd00*/  BAR.SYNC.DEFER_BLOCKING R0, 0x100 ;  /* 0x000400000000751d */ /* 0x0001e20000010000 */
[----:B--2---:R-:W-:-:S04]  /*fd10*/  IMAD R26, R19, 0x400, R11 ;  /* 0x00000400131a7824 */ /* 0x004fc800078e020b */
[C---:B------:R-:W-:Y:S01]  /*fd20*/  VIADD R14, R26.reuse, 0x4 ;  /* 0x000000041a0e7836 */ /* 0x040fe20000000000 */
[C---:B------:R-:W-:Y:S01]  /*fd30*/  R2UR UR14, R26.reuse ;  /* 0x000000001a0e72ca */ /* 0x040fe200000e0000 */
[C---:B------:R-:W-:Y:S02]  /*fd40*/  VIADD R24, R26.reuse, 0x2 ;  /* 0x000000021a187836 */ /* 0x040fe40000000000 */
[----:B------:R-:W-:Y:S01]  /*fd50*/  VIADD R26, R26, 0x6 ;  /* 0x000000061a1a7836 */ /* 0x000fe20000000000 */
[----:B------:R-:W-:Y:S02]  /*fd60*/  R2UR UR22, R14 ;  /* 0x000000000e1672ca */ /* 0x000fe400000e0000 */
[----:B------:R-:W2:Y:S01]  /*fd70*/  LDL.64 R14, [R1+0x10] ;  /* 0x00001000010e7983 */ /* 0x000ea20000100a00 */
[----:B------:R-:W-:Y:S02]  /*fd80*/  R2UR UR18, R24 ;  /* 0x00000000181272ca */ /* 0x000fe400000e0000 */
[----:B------:R-:W-:-:S02]  /*fd90*/  R2UR UR26, R26 ;  /* 0x000000001a1a72ca */ /* 0x000fc400000e0000 */
[----:B------:R-:W-:-:S06]  /*fda0*/  WARPGROUP.ARRIVE ;  /* 0x00000000000079c5 */ /* 0x000fcc0000000000 */
[----:B------:R-:W-:Y:S01]  /*fdb0*/  HGMMA.64x128x16.F32 R24, gdesc[UR12], RZ, !UPT, gsb0 ;  /* 0x01e000000c1879f0 */ /* 0x000fe2000c0008ff */
[----:B---3--:R-:W-:Y:S02]  /*fdc0*/  R2UR UR16, R2 ;  /* 0x00000000021072ca */ /* 0x008fe400000e0000 */
[----:B------:R-:W-:Y:S01]  /*fdd0*/  R2UR UR17, R3 ;  /* 0x00000000031172ca */ /* 0x000fe200000e0000 */
[----:B------:R0:W5:Y:S01]  /*fde0*/  LDL.LU R2, [R1+0x68] ;  /* 0x0000680001027983 */ /* 0x0001620000300800 */
[----:B------:R-:W-:Y:S02]  /*fdf0*/  WARPGROUP.DEPBAR.LE gsb0, 0x0 ;  /* 0x00008000000079c5 */ /* 0x000fe40000010000 */
[----:B------:R-:W-:-:S09]  /*fe00*/  WARPGROUP.ARRIVE ;  /* 0x00000000000079c5 */ /* 0x000fd20000000000 */
[----:B------:R-:W-:Y:S01]  /*fe10*/  HGMMA.64x128x16.F32 R24, gdesc[UR16], R24, gsb0 ;  /* 0x01e00000101879f0 */ /* 0x000fe20008000818 */
[----:B------:R-:W-:Y:S02]  /*fe20*/  R2UR UR24, R12 ;  /* 0x000000000c1872ca */ /* 0x000fe400000e0000 */
[----:B------:R-:W-:Y:S01]  /*fe30*/  R2UR UR25, R13 ;  /* 0x000000000d1972ca */ /* 0x000fe200000e0000 */
[----:B------:R-:W-:Y:S02]  /*fe40*/  WARPGROUP.DEPBAR.LE gsb0, 0x0 ;  /* 0x00008000000079c5 */ /* 0x000fe40000010000 */
[----:B------:R-:W-:Y:S01]  /*fe50*/  WARPGROUP.ARRIVE ;  /* 0x00000000000079c5 */ /* 0x000fe20000000000 */
[----:B--2---:R-:W-:Y:S02]  /*fe60*/  R2UR UR20, R14 ;  /* 0x000000000e1472ca */ /* 0x004fe400000e0000 */
[----:B------:R-:W-:-:S13]  /*fe70*/  R2UR UR21, R15 ;  /* 0x000000000f1572ca */ /* 0x000fda00000e0000 */
        /* <DEDUP_REMOVED lines=8> */
.L_x_14453:
[----:B------:R-:W-:Y:S01]  /*ff00*/  SHF.L.U32 R0, R10, 0x1f, RZ ;  /* 0x0000001f0a007819 */ /* 0x000fe200000006ff */
[----:B-----5:R-:W-:-:S04]  /*ff10*/  IMAD R3, R21, 0x8, R2 ;  /* 0x0000000815037824 */ /* 0x020fc800078e0202 */
[----:B------:R0:W1:Y:S01]  /*ff20*/  SYNCS.PHASECHK.TRANS64.TRYWAIT P1, [R3+URZ+0x16850], R0 ;  /* 0x01685000030075a7 */ /* 0x000062000802017f */
[----:B------:R-:W-:Y:S05]  /*ff30*/  @!P0 BRA `(.L_x_14454) ;  /* 0x0000000000048947 */ /* 0x000fea0003800000 */
[----:B------:R-:W-:Y:S01]  /*ff40*/  BPT.TRAP 0x1 ;  /* 0x000000040000795c */ /* 0x000fe20000300000 */
.L_x_14454:
[----:B-1----:R-:W-:Y:S05]  /*ff50*/  @P1 BRA `(.L_x_14452) ;  /* 0x0000000000081947 */ /* 0x002fea0003800000 */
[----:B------:R-:W1:Y:S02]  /*ff60*/  SYNCS.PHASECHK.TRANS64.TRYWAIT P1, [R3+URZ+0x16850], R0 ;  /* 0x01685000030075a7 */ /* 0x000e64000802017f */
[----:B-1----:R-:W-:Y:S05]  /*ff70*/  @!P1 BRA `(.L_x_14455) ;  /* 0x000000f400649947 */ /* 0x002fea0003800000 */
.L_x_14452:
[----:B01---5:R-:W-:Y:S01]  /*ff80*/  VIADD R0, R2, 0x400 ;  /* 0x0000040002007836 */ /* 0x023fe20000000000 */
[----:B------:R-:W-:Y:S05]  /*ff90*/  WARPSYNC.ALL ;  /* 0x0000000000007948 */ /* 0x000fea0003800000 */
[----:B------:R-:W-:Y:S01]  /*ffa0*/  SHF.R.U32.HI R0, RZ, 0x4, R0 ;  /* 0x00000004ff007819 */ /* 0x000fe20000011600 */
[----:B------:R-:W-:Y:S01]  /*ffb0*/  IMAD.MOV.U32 R11, RZ, RZ, 0x40000040 ;  /* 0x40000040ff0b7424 */ /* 0x000fe200078e00ff */
[----:B------:R-:W-:Y:S01]  /*ffc0*/  WARPGROUP.ARRIVE ;  /* 0x00000000000079c5 */ /* 0x000fe20000000000 */
[----:B------:R-:W-:Y:S01]  /*ffd0*/  IMAD.MOV.U32 R15, RZ, RZ, 0x40000040 ;  /* 0x40000040ff0f7424 */ /* 0x000fe200078e00ff */
[----:B------:R-:W-:-:S02]  /*ffe0*/  LOP3.LUT R0, R0, 0x3fff, RZ, 0xc0, !PT ;  /* 0x00003fff00007812 */ /* 0x000fc400078ec0ff */
[----:B------:R-:W-:Y:S01]  /*fff0*/  R2UR UR15, R11 ;  /* 0x000000000b0f72ca */ /* 0x000fe200000e0000 */
[----:B------:R-:W-:Y:S02]  /*10000*/  IMAD.MOV.U32 R11, RZ, RZ, 0x40000040 ;  /* 0x40000040ff0b7424 */ /* 0x000fe400078e00ff */
[----:B------:R-:W-:Y:S02]  /*10010*/  IMAD R10, R21, 0x400, R0 ;  /* 0x00000400150a7824 */ /* 0x000fe400078e0200 */
[----:B------:R-:W0:Y:S02]  /*10020*/  S2R R0, SR_TID.X ;  /* 0x0000000000007919 */ /* 0x000e240000002100 */
[C---:B------:R-:W-:Y:S01]  /*10030*/  VIADD R14, R10.reuse, 0x80 ;  /* 0x000000800a0e7836 */ /* 0x040fe20000000000 */
[----:B------:R-:W-:-:S13]  /*10040*/  R2UR UR14, R10 ;  /* 0x000000000a0e72ca */ /* 0x000fda00000e0000 */
[----:B------:R-:W-:Y:S01]  /*10050*/  HGMMA.64x64x16.F32 R88, R148, gdesc[UR12].tnspB, R88, gsb0 ;  /* 0x40e0000c94587df0 */ /* 0x000fe20008000858 */
[----:B------:R-:W-:Y:S01]  /*10060*/  R2UR UR14, R14 ;  /* 0x000000000e0e72ca */ /* 0x000fe200000e0000 */
[----:B------:R-:W-:Y:S01]  /*10070*/  VIADD R14, R10, 0x100 ;  /* 0x000001000a0e7836 */ /* 0x000fe20000000000 */
[----:B------:R-:W-:Y:S02]  /*10080*/  R2UR UR15, R15 ;  /* 0x000000000f0f72ca */ /* 0x000fe400000e0000 */
[----:B------:R-:W-:Y:S02]  /*10090*/  MOV R15, 0x40000040 ;  /* 0x40000040000f7802 */ /* 0x000fe40000000f00 */
[----:B0-----:R-:W-:Y:S02]  /*100a0*/  SHF.R.U32.HI R3, RZ, 0x7, R0 ;  /* 0x00000007ff037819 */ /* 0x001fe40000011600 */
[----:B------:R-:W-:-:S03]  /*100b0*/  ISETP.GE.U32.AND P1, PT, R0, 0x180, PT ;  /* 0x000001800000780c */ /* 0x000fc60003f26070 */
[----:B------:R-:W-:-:S05]  /*100c0*/  VIADD R0, R3, 0x9 ;  /* 0x0000000903007836 */ /* 0x000fca0000000000 */
[----:B------:R-:W-:Y:S01]  /*100d0*/  SEL R0, R0, 0x9, !P1 ;  /* 0x0000000900007807 */ /* 0x000fe20004800000 */
        /* <DEDUP_REMOVED lines=46> */
.L_x_14456:
        /* <DEDUP_REMOVED lines=43> */
[----:B------:R-:W-:Y:S01]  /*10670*/  FMUL.FTZ R11, R3, UR30 ;  /* 0x0000001e030b7c20 */ /* 0x000fe20008410000 */
[----:B------:R-:W-:Y:S01]  /*10680*/  FMNMX.FTZ R0, R27, R0, !PT ;  /* 0x000000001b007209 */ /* 0x000fe20007810000 */
[----:B------:R-:W-:Y:S02]  /*10690*/  FADD.FTZ R7, -R3, R7 ;  /* 0x0000000703077221 */ /* 0x000fe40000010100 */
[--C-:B------:R-:W-:Y:S01]  /*106a0*/  FFMA.FTZ R24, R24, UR30, -R11.reuse ;  /* 0x0000001e18187c23 */ /* 0x100fe2000801080b */
[----:B------:R-:W-:Y:S01]  /*106b0*/  FMNMX.FTZ R0, R30, R0, !PT ;  /* 0x000000001e007209 */ /* 0x000fe20007810000 */
[----:B------:R-:W-:Y:S01]  /*106c0*/  FMUL.FTZ R7, R7, UR30 ;  /* 0x0000001e07077c20 */ /* 0x000fe20008410000 */
        /* <DEDUP_REMOVED lines=28> */
[----:B0-----:R-:W-:Y:S01]  /*10890*/  FFMA.FTZ R6, R7, R6, R24 ;  /* 0x0000000607067223 */ /* 0x001fe20000010018 */
[--C-:B------:R-:W-:Y:S01]  /*108a0*/  FFMA.FTZ R60, R60, UR30, -R11.reuse ;  /* 0x0000001e3c3c7c23 */ /* 0x100fe2000801080b */
[----:B------:R-:W-:Y:S01]  /*108b0*/  FMNMX.FTZ R0, R46, R0, !PT ;  /* 0x000000002e007209 */ /* 0x000fe20007810000 */
[--C-:B------:R-:W-:Y:S01]  /*108c0*/  FFMA.FTZ R61, R61, UR30, -R11.reuse ;  /* 0x0000001e3d3d7c23 */ /* 0x100fe2000801080b */
[--C-:B------:R-:W-:Y:S01]  /*108d0*/  FFMA.FTZ R64, R64, UR30, -R11.reuse ;  /* 0x0000001e40407c23 */ /* 0x100fe2000801080b */
[--C-:B------:R-:W-:Y:S01]  /*108e0*/  FFMA.FTZ R65, R65, UR30, -R11.reuse ;  /* 0x0000001e41417c23 */ /* 0x100fe2000801080b */
[----:B------:R-:W-:Y:S01]  /*108f0*/  FMNMX.FTZ R0, R47, R0, !PT ;  /* 0x000000002f007209 */ /* 0x000fe20007810000 */
[----:B------:R-:W-:Y:S01]  /*10900*/  MUFU.EX2 R29, R29 ;  /* 0x0000001d001d7308 */ /* 0x000fe20000000800 */
[----:B-1----:R-:W-:Y:S01]  /*10910*/  FADD.FTZ R6, R25, R6 ;  /* 0x0000000619067221 */ /* 0x002fe20000010000 */
        /* <DEDUP_REMOVED lines=15> */
[----:B------:R-:W-:-:S02]  /*10a10*/  FFMA.FTZ R11, R85, UR30, -R11 ;  /* 0x0000001e550b7c23 */ /* 0x000fc4000801080b */
        /* <DEDUP_REMOVED lines=34> */
[----:B0-----:R-:W-:-:S05]  /*10c40*/  FMNMX.FTZ R0, R0, R10, !PT ;  /* 0x0000000a00007209 */ /* 0x001fca0007810000 */
[C---:B------:R-:W-:Y:S01]  /*10c50*/  FADD.FTZ R10, -R0.reuse, R20 ;  /* 0x00000014000a7221 */ /* 0x040fe20000010100 */
[----:B------:R-:W-:Y:S01]  /*10c60*/  FMUL.FTZ R14, R0, UR30 ;  /* 0x0000001e000e7c20 */ /* 0x000fe20008410000 */
[----:B------:R-:W-:Y:S02]  /*10c70*/  MUFU.EX2 R65, R65 ;  /* 0x0000004100417308 */ /* 0x000fe40000000800 */
        /* <DEDUP_REMOVED lines=140> */
.L_x_14457:
        /* <DEDUP_REMOVED lines=77> */
.L_x_14446:
[----:B------:R-:W2:Y:S02]  /*11a10*/  LDL R7, [R1+0x38] ;  /* 0x0000380001077983 */ /* 0x000ea40000100800 */
[----:B--2---:R-:W-:-:S13]  /*11a20*/  ISETP.GE.AND P1, PT, R4, R7, PT ;  /* 0x000000070400720c */ /* 0x004fda0003f26270 */
[----:B------:R-:W-:Y:S05]  /*11a30*/  @!P1 BRA `(.L_x_14459) ;  /* 0x0000003000489947 */ /* 0x000fea0003800000 */
[----:B------:R-:W-:Y:S01]  /*11a40*/  IMAD.MOV.U32 R7, RZ, RZ, R0 ;  /* 0x000000ffff077224 */ /* 0x000fe200078e0000 */
[----:B------:R-:W-:Y:S01]  /*11a50*/  MOV R21, R19 ;  /* 0x0000001300157202 */ /* 0x000fe20000000f00 */
[----:B------:R-:W-:Y:S02]  /*11a60*/  IMAD.MOV.U32 R20, RZ, RZ, R3 ;  /* 0x000000ffff147224 */ /* 0x000fe400078e0003 */
[----:B------:R-:W-:-:S07]  /*11a70*/  IMAD.MOV.U32 R10, RZ, RZ, R154 ;  /* 0x000000ffff0a7224 */ /* 0x000fce00078e009a */
.L_x_14479:
        /* <DEDUP_REMOVED lines=9> */
.L_x_14461:
        /* <DEDUP_REMOVED lines=8> */
.L_x_14462:
[----:B------:R-:W-:Y:S04]  /*11b90*/  BSSY B0, `(.L_x_14460) ;  /* 0x0000004000007945 */ /* 0x000fe80003800000 */
[----:B-1----:R-:W-:Y:S05]  /*11ba0*/  @P2 BRA `(.L_x_14463) ;  /* 0x0000000000082947 */ /* 0x002fea0003800000 */
[----:B------:R-:W1:Y:S02]  /*11bb0*/  SYNCS.PHASECHK.TRANS64.TRYWAIT P2, [R3+URZ+0x16830], R0 ;  /* 0x01683000030075a7 */ /* 0x000e64000804017f */
[----:B-1----:R-:W-:Y:S05]  /*11bc0*/  @!P2 BRA `(.L_x_14464) ;  /* 0x000000d80064a947 */ /* 0x002fea0003800000 */
.L_x_14463:
[----:B------:R-:W-:Y:S05]  /*11bd0*/  BSYNC B0 ;  /* 0x0000000000007941 */ /* 0x000fea0003800000 */
.L_x_14460:
        /* <DEDUP_REMOVED lines=51> */
.L_x_14466:
[----:B------:R-:W-:Y:S01]  /*11f10*/  SHF.L.U32 R0, R10, 0x1f, RZ ;  /* 0x0000001f0a007819 */ /* 0x000fe200000006ff */
[----:B-----5:R-:W-:-:S04]  /*11f20*/  IMAD R3, R21, 0x8, R2 ;  /* 0x0000000815037824 */ /* 0x020fc800078e0202 */
[----:B------:R0:W1:Y:S01]  /*11f30*/  SYNCS.PHASECHK.TRANS64.TRYWAIT P1, [R3+URZ+0x16850], R0 ;  /* 0x01685000030075a7 */ /* 0x000062000802017f */
[----:B------:R-:W-:Y:S05]  /*11f40*/  @!P0 BRA `(.L_x_14467) ;  /* 0x0000000000048947 */ /* 0x000fea0003800000 */
[----:B------:R-:W-:Y:S01]  /*11f50*/  BPT.TRAP 0x1 ;  /* 0x000000040000795c */ /* 0x000fe20000300000 */
.L_x_14467:
[----:B-1----:R-:W-:Y:S05]  /*11f60*/  @P1 BRA `(.L_x_14465) ;  /* 0x0000000000081947 */ /* 0x002fea0003800000 */
[----:B------:R-:W1:Y:S02]  /*11f70*/  SYNCS.PHASECHK.TRANS64.TRYWAIT P1, [R3+URZ+0x16850], R0 ;  /* 0x01685000030075a7 */ /* 0x000e64000802017f */
[----:B-1----:R-:W-:Y:S05]  /*11f80*/  @!P1 BRA `(.L_x_14468) ;  /* 0x000000d400889947 */ /* 0x002fea0003800000 */
.L_x_14465:
        /* <DEDUP_REMOVED lines=46> */
[----:B------:R-:W-:Y:S02]  /*12270*/  R2UR UR14, R14 ;  /* 0x000000000e0e72ca */ /* 0x000fe400000e0000 */
[----:B------:R-:W-:Y:S01]  /*12280*/  R2UR UR15, R15 ;  /* 0x000000000f0f72ca */ /* 0x000fe200000e0000 */
[----:B------:R-:W-:Y:S01]  /*12290*/  IMAD.MOV.U32 R15, RZ, RZ, 0x40000040 ;  /* 0x40000040ff0f7424 */ /* 0x000fe200078e00ff */
[C---:B------:R-:W-:Y:S01]  /*122a0*/  IADD3 R14, R10.reuse, 0x300, RZ ;  /* 0x000003000a0e7810 */ /* 0x040fe20007ffe0ff */
        /* <DEDUP_REMOVED lines=18> */
.L_x_14469:
[----:B------:R-:W2:Y:S01]  /*123d0*/  LDL R11, [R1+0x24] ;  /* 0x00002400010b7983 */ /* 0x000ea20000100800 */
[----:B0-----:R-:W0:Y:S03]  /*123e0*/  LDC R0, c[0x0][0x448] ;  /* 0x00011200ff007b82 */ /* 0x001e260000000800 */
[----:B------:R-:W2:Y:S04]  /*123f0*/  LDL R10, [R1+0x30] ;  /* 0x00003000010a7983 */ /* 0x000ea80000100800 */
[----:B------:R-:W3:Y:S01]  /*12400*/  LDL R124, [R1] ;  /* 0x00000000017c7983 */ /* 0x000ee20000100800 */
        /* <DEDUP_REMOVED lines=36> */
.L_x_14472:
[----:B------:R-:W-:-:S05]  /*12650*/  IMAD.U32 R123, RZ, RZ, UR4 ;  /* 0x00000004ff7b7e24 */ /* 0x000fca000f8e00ff */
[----:B------:R-:W-:-:S13]  /*12660*/  ISETP.NE.AND P1, PT, R123, 0x1, PT ;  /* 0x000000017b00780c */ /* 0x000fda0003f25270 */
[----:B------:R-:W0:Y:S02]  /*12670*/  @P1 LDC.64 R120, c[0x0][0x9e8] ;  /* 0x00027a00ff781b82 */ /* 0x000e240000000a00 */
[----:B0-----:R-:W-:-:S05]  /*12680*/  @P1 IMAD.HI.U32 R120, R122, R120, RZ ;  /* 0x000000787a781227 */ /* 0x001fca00078e00ff */
[----:B------:R-:W-:-:S07]  /*12690*/  @P1 SHF.R.U32.HI R122, RZ, R121, R120 ;  /* 0x00000079ff7a1219 */ /* 0x000fce0000011678 */
.L_x_14473:
[----:B------:R-:W-:Y:S05]  /*126a0*/  BSYNC B0 ;  /* 0x0000000000007941 */ /* 0x000fea0003800000 */
.L_x_14471:
[----:B------:R-:W-:-:S04]  /*126b0*/  IMAD R122, R122, R123, -R0 ;  /* 0x0000007b7a7a7224 */ /* 0x000fc800078e0a00 */
[----:B------:R-:W-:-:S05]  /*126c0*/  IMAD R122, R124, -0x2, R122 ;  /* 0xfffffffe7c7a7824 */ /* 0x000fca00078e027a */
[----:B------:R-:W-:Y:S02]  /*126d0*/  VIMNMX R3, R3, R122, !PT ;  /* 0x0000007a03037248 */ /* 0x000fe40007fe0100 */
[----:B------:R-:W-:-:S07]  /*126e0*/  VIADDMNMX R10, R122, R123, R10, PT ;  /* 0x0000007b7a0a7246 */ /* 0x000fce000380010a */
.L_x_14470:
        /* <DEDUP_REMOVED lines=113> */
.L_x_14476:
[----:B------:R-:W-:-:S05]  /*12e00*/  IMAD.U32 R120, RZ, RZ, UR4 ;  /* 0x00000004ff787e24 */ /* 0x000fca000f8e00ff */
[----:B------:R-:W-:-:S13]  /*12e10*/  ISETP.NE.AND P1, PT, R120, 0x1, PT ;  /* 0x000000017800780c */ /* 0x000fda0003f25270 */
[----:B------:R-:W0:Y:S02]  /*12e20*/  @P1 LDC.64 R10, c[0x0][0x9e8] ;  /* 0x00027a00ff0a1b82 */ /* 0x000e240000000a00 */
[----:B0-----:R-:W-:-:S05]  /*12e30*/  @P1 IMAD.HI.U32 R10, R15, R10, RZ ;  /* 0x0000000a0f0a1227 */ /* 0x001fca00078e00ff */
[----:B------:R-:W-:-:S07]  /*12e40*/  @P1 SHF.R.U32.HI R15, RZ, R11, R10 ;  /* 0x0000000bff0f1219 */ /* 0x000fce000001160a */
.L_x_14477:
[----:B------:R-:W-:Y:S05]  /*12e50*/  BSYNC B0 ;  /* 0x0000000000007941 */ /* 0x000fea0003800000 */
.L_x_14475:
[----:B------:R-:W-:-:S04]  /*12e60*/  IMAD R0, R15, R120, -R0 ;  /* 0x000000780f007224 */ /* 0x000fc800078e0a00 */
[----:B------:R-:W-:-:S05]  /*12e70*/  IMAD R0, R124, -0x2, R0 ;  /* 0xfffffffe7c007824 */ /* 0x000fca00078e0200 */
[----:B------:R-:W-:Y:S02]  /*12e80*/  VIMNMX R3, R3, R0, !PT ;  /* 0x0000000003037248 */ /* 0x000fe40007fe0100 */
[----:B------:R-:W-:-:S07]  /*12e90*/  VIADDMNMX R14, R0, R120, R14, PT ;  /* 0x00000078000e7246 */ /* 0x000fce000380010e */
.L_x_14474:
        /* <DEDUP_REMOVED lines=9> */
[----:B------:R-:W-:Y:S02]  /*12f30*/  FMNMX.FTZ R0, R32, R0, !PT ;  /* 0x0000000020007209 */ /* 0x000fe40007810000 */
        /* <DEDUP_REMOVED lines=48> */
[----:B------:R-:W-:Y:S02]  /*13240*/  FMNMX.FTZ R0, R60, R0, !PT ;  /* 0x000000003c007209 */ /* 0x000fe40007810000 */
        /* <DEDUP_REMOVED lines=44> */
[----:B------:R-:W-:Y:S02]  /*13510*/  LOP3.LUT R22, R22, 0xbfffffff, RZ, 0xc0, !PT ;  /* 0xbfffffff16167812 */ /* 0x000fe400078ec0ff */
[C---:B------:R-:W-:Y:S02]  /*13520*/  ISETP.LT.OR P2, PT, R14.reuse, 0x61, P2 ;  /* 0x000000610e00780c */ /* 0x040fe40001741670 */
[----:B------:R-:W-:Y:S02]  /*13530*/  ISETP.LT.OR P1, PT, R14, 0x62, P1 ;  /* 0x000000620e00780c */ /* 0x000fe40000f21670 */
[----:B------:R-:W-:Y:S02]  /*13540*/  FMNMX.FTZ R0, R85, R0, !PT ;  /* 0x0000000055007209 */ /* 0x000fe40007810000 */
[----:B------:R-:W-:Y:S02]  /*13550*/  @P0 LOP3.LUT R22, R22, 0x40000000, RZ, 0xfc, !PT ;  /* 0x4000000016160812 */ /* 0x000fe400078efcff */
[----:B------:R-:W-:-:S02]  /*13560*/  FSEL R74, R74, -INF , !P2 ;  /* 0xff8000004a4a7808 */ /* 0x000fc40005000000 */
[----:B------:R-:W-:Y:S02]  /*13570*/  FSEL R75, R75, -INF , !P1 ;  /* 0xff8000004b4b7808 */ /* 0x000fe40004800000 */
[C---:B------:R-:W-:Y:S02]  /*13580*/  ISETP.GT.AND P4, PT, R3.reuse, 0x68, P5 ;  /* 0x000000680300780c */ /* 0x040fe40002f84270 */
[C---:B------:R-:W-:Y:S02]  /*13590*/  ISETP.GT.AND P6, PT, R3.reuse, 0x69, P5 ;  /* 0x000000690300780c */ /* 0x040fe40002fc4270 */
[C---:B------:R-:W-:Y:S02]  /*135a0*/  ISETP.GT.AND P3, PT, R3.reuse, 0x70, P5 ;  /* 0x000000700300780c */ /* 0x040fe40002f64270 */
[C---:B------:R-:W-:Y:S02]  /*135b0*/  ISETP.GT.AND P2, PT, R3.reuse, 0x71, P5 ;  /* 0x000000710300780c */ /* 0x040fe40002f44270 */
[----:B------:R-:W-:-:S02]  /*135c0*/  ISETP.GT.AND P1, PT, R3, 0x78, P5 ;  /* 0x000000780300780c */ /* 0x000fc40002f24270 */
[C---:B------:R-:W-:Y:S02]  /*135d0*/  ISETP.GT.AND P0, PT, R3.reuse, RZ, P5 ;  /* 0x000000ff0300720c */ /* 0x040fe40002f04270 */
[----:B------:R-:W-:Y:S02]  /*135e0*/  ISETP.GT.AND P5, PT, R3, 0x79, P5 ;  /* 0x000000790300780c */ /* 0x000fe40002fa4270 */
[----:B------:R-:W0:Y:S01]  /*135f0*/  SHFL.BFLY PT, R3, R0, 0x2, 0x1f ;  /* 0x0c401f0000037f89 */ /* 0x000e2200000e0000 */
[----:B------:R-:W-:Y:S02]  /*13600*/  ISETP.LT.OR P4, PT, R14, 0x69, P4 ;  /* 0x000000690e00780c */ /* 0x000fe40002781670 */
[----:B------:R-:W-:Y:S02]  /*13610*/  LOP3.LUT R22, R22, 0xfffffffd, RZ, 0xc0, !PT ;  /* 0xfffffffd16167812 */ /* 0x000fe400078ec0ff */
[C---:B------:R-:W-:Y:S02]  /*13620*/  ISETP.LT.OR P0, PT, R14.reuse, 0x1, P0 ;  /* 0x000000010e00780c */ /* 0x040fe40000701670 */
[----:B------:R-:W-:-:S02]  /*13630*/  ISETP.LT.OR P3, PT, R14, 0x71, P3 ;  /* 0x000000710e00780c */ /* 0x000fc40001f61670 */
[----:B------:R-:W-:Y:S02]  /*13640*/  FSEL R26, R26, -INF , !P0 ;  /* 0xff8000001a1a7808 */ /* 0x000fe40004000000 */
[----:B------:R-:W-:Y:S02]  /*13650*/  ISETP.LT.OR P2, PT, R14, 0x72, P2 ;  /* 0x000000720e00780c */ /* 0x000fe40001741670 */
[----:B------:R-:W-:Y:S02]  /*13660*/  FSEL R82, R82, -INF , !P3 ;  /* 0xff80000052527808 */ /* 0x000fe40005800000 */
[----:B------:R-:W-:Y:S02]  /*13670*/  @P4 LOP3.LUT R22, R22, 0x2, RZ, 0xfc, !PT ;  /* 0x0000000216164812 */ /* 0x000fe400078efcff */
[C---:B------:R-:W-:Y:S02]  /*13680*/  ISETP.LT.OR P4, PT, R14.reuse, 0x6a, P6 ;  /* 0x0000006a0e00780c */ /* 0x040fe40003781670 */
[----:B------:R-:W-:-:S02]  /*13690*/  ISETP.LT.OR P1, PT, R14, 0x79, P1 ;  /* 0x000000790e00780c */ /* 0x000fc40000f21670 */
[----:B------:R-:W-:Y:S02]  /*136a0*/  FSEL R79, R79, -INF , !P4 ;  /* 0xff8000004f4f7808 */ /* 0x000fe40006000000 */
[----:B------:R-:W-:Y:S02]  /*136b0*/  FSEL R83, R83, -INF , !P2 ;  /* 0xff80000053537808 */ /* 0x000fe40005000000 */
[----:B0-----:R-:W-:Y:S02]  /*136c0*/  FMNMX.FTZ R3, R0, R3, !PT ;  /* 0x0000000300037209 */ /* 0x001fe40007810000 */
[----:B------:R-:W-:Y:S02]  /*136d0*/  ISETP.LT.OR P5, PT, R14, 0x7a, P5 ;  /* 0x0000007a0e00780c */ /* 0x000fe40002fa1670 */
[----:B------:R-:W-:Y:S01]  /*136e0*/  FSEL R86, R86, -INF , !P1 ;  /* 0xff80000056567808 */ /* 0x000fe20004800000 */
[----:B------:R-:W0:Y:S01]  /*136f0*/  SHFL.BFLY PT, R0, R3, 0x1, 0x1f ;  /* 0x0c201f0003007f89 */ /* 0x000e2200000e0000 */
[----:B------:R-:W-:-:S02]  /*13700*/  FSEL R87, R87, -INF , !P5 ;  /* 0xff80000057577808 */ /* 0x000fc40006800000 */
[----:B------:R-:W-:Y:S02]  /*13710*/  LOP3.LUT P0, RZ, R22, 0x40000000, RZ, 0xc0, !PT ;  /* 0x4000000016ff7812 */ /* 0x000fe4000780c0ff */
[----:B0-----:R-:W-:-:S04]  /*13720*/  FMNMX.FTZ R3, R3, R0, !PT ;  /* 0x0000000003037209 */ /* 0x001fc80007810000 */
[C---:B------:R-:W-:Y:S01]  /*13730*/  FSETP.NEU.FTZ.AND P6, PT, R3.reuse, -INF , PT ;  /* 0xff8000000300780b */ /* 0x040fe20003fdd000 */
[----:B------:R-:W-:-:S03]  /*13740*/  FMUL.FTZ R0, R3, UR30 ;  /* 0x0000001e03007c20 */ /* 0x000fc60008410000 */
[----:B------:R-:W-:Y:S02]  /*13750*/  FSEL R10, R3, RZ, P6 ;  /* 0x000000ff030a7208 */ /* 0x000fe40003000000 */
[----:B------:R-:W-:Y:S02]  /*13760*/  FSEL R0, R0, RZ, P6 ;  /* 0x000000ff00007208 */ /* 0x000fe40003000000 */
[----:B------:R-:W-:Y:S01]  /*13770*/  LOP3.LUT P6, RZ, R22, 0x2, RZ, 0xc0, !PT ;  /* 0x0000000216ff7812 */ /* 0x000fe200078cc0ff */
[----:B------:R-:W-:Y:S02]  /*13780*/  FADD.FTZ R10, -R10, R20 ;  /* 0x000000140a0a7221 */ /* 0x000fe40000010100 */
        /* <DEDUP_REMOVED lines=33> */
[----:B------:R-:W-:Y:S01]  /*139a0*/  FMUL.FTZ R14, R10, UR30 ;  /* 0x0000001e0a0e7c20 */ /* 0x000fe20008410000 */
[----:B------:R-:W-:Y:S01]  /*139b0*/  FSEL R78, R78, -INF , !P6 ;  /* 0xff8000004e4e7808 */ /* 0x000fe20007000000 */
        /* <DEDUP_REMOVED lines=205> */
.L_x_14478:
        /* <DEDUP_REMOVED lines=74> */
[C---:B--2---:R-:W-:Y:S01]  /*14b30*/  ISETP.GT.AND P1, PT, R4.reuse, R15, PT ;  /* 0x0000000f0400720c */ /* 0x044fe20003f24270 */
[----:B------:R-:W-:-:S12]  /*14b40*/  VIADD R4, R4, 0xffffffff ;  /* 0xffffffff04047836 */ /* 0x000fd80000000000 */
[----:B0-----:R-:W-:Y:S05]  /*14b50*/  @P1 BRA `(.L_x_14479) ;  /* 0xffffffcc00c81947 */ /* 0x001fea000383ffff */
.L_x_14459:
[----:B------:R-:W-:Y:S05]  /*14b60*/  WARPSYNC.ALL ;  /* 0x0000000000007948 */ /* 0x000fea0003800000 */
[----:B------:R-:W-:Y:S06]  /*14b70*/  BAR.ARV 0x8, 0x200 ;  /* 0x0208000000007b1d */ /* 0x000fec0000002000 */
[----:B------:R-:W-:Y:S05]  /*14b80*/  @!P0 BRA `(.L_x_14480) ;  /* 0x0000000000048947 */ /* 0x000fea0003800000 */
[----:B------:R-:W-:Y:S01]  /*14b90*/  BPT.TRAP 0x1 ;  /* 0x000000040000795c */ /* 0x000fe20000300000 */
.L_x_14480:
[----:B------:R-:W-:Y:S01]  /*14ba0*/  IMAD R11, R19, 0x8, R2 ;  /* 0x00000008130b7824 */ /* 0x000fe200078e0202 */
[----:B------:R-:W-:-:S04]  /*14bb0*/  SHF.L.U32 R4, R154, 0x1f, RZ ;  /* 0x0000001f9a047819 */ /* 0x000fc800000006ff */
[----:B------:R0:W1:Y:S01]  /*14bc0*/  SYNCS.PHASECHK.TRANS64.TRYWAIT P1, [R11+URZ+0x16850], R4 ;  /* 0x016850040b0075a7 */ /* 0x000062000802017f */
[----:B------:R-:W-:Y:S05]  /*14bd0*/  @!P0 BRA `(.L_x_14481) ;  /* 0x0000000000048947 */ /* 0x000fea0003800000 */
[----:B------:R-:W-:Y:S01]  /*14be0*/  BPT.TRAP 0x1 ;  /* 0x000000040000795c */ /* 0x000fe20000300000 */
.L_x_14481:
[----:B------:R-:W-:-:S05]  /*14bf0*/  VIADD R2, R2, 0x400 ;  /* 0x0000040002027836 */ /* 0x000fca0000000000 */
[----:B------:R-:W-:-:S04]  /*14c00*/  SHF.R.U32.HI R2, RZ, 0x4, R2 ;  /* 0x00000004ff027819 */ /* 0x000fc80000011602 */
[----:B------:R-:W-:Y:S01]  /*14c10*/  LOP3.LUT R2, R2, 0x3fff, RZ, 0xc0, !PT ;  /* 0x00003fff02027812 */ /* 0x000fe200078ec0ff */
[----:B-1----:R-:W-:Y:S06]  /*14c20*/  @P1 BRA `(.L_x_14482) ;  /* 0x0000000000081947 */ /* 0x002fec0003800000 */
[----:B------:R-:W1:Y:S02]  /*14c30*/  SYNCS.PHASECHK.TRANS64.TRYWAIT P1, [R11+URZ+0x16850], R4 ;  /* 0x016850040b0075a7 */ /* 0x000e64000802017f */
[----:B-1----:R-:W-:Y:S05]  /*14c40*/  @!P1 BRA `(.L_x_14483) ;  /* 0x000000a8006c9947 */ /* 0x002fea0003800000 */
.L_x_14482:
        /* <DEDUP_REMOVED lines=9> */
[----:B------:R-:W-:Y:S01]  /*14ce0*/  CS2R R14, SRZ ;  /* 0x00000000000e7805 */ /* 0x000fe2000001ff00 */
[----:B------:R-:W0:Y:S01]  /*14cf0*/  SHFL.BFLY PT, R2, R5, 0x2, 0x1f ;  /* 0x0c401f0005027f89 */ /* 0x000e2200000e0000 */
[----:B------:R-:W-:-:S02]  /*14d00*/  IMAD.MOV.U32 R9, RZ, RZ, 0x40000040 ;  /* 0x40000040ff097424 */ /* 0x000fc400078e00ff */
[----:B------:R-:W-:Y:S02]  /*14d10*/  IMAD.MOV.U32 R21, RZ, RZ, -0x800000 ;  /* 0xff800000ff157424 */ /* 0x000fe400078e00ff */
[----:B------:R-:W-:-:S05]  /*14d20*/  IMAD.MOV.U32 R20, RZ, RZ, -0x800000 ;  /* 0xff800000ff147424 */ /* 0x000fca00078e00ff */
[----:B------:R-:W-:Y:S01]  /*14d30*/  HGMMA.64x64x16.F32 R88, R148, gdesc[UR4].tnspB, R88, gsb0 ;  /* 0x40e0000494587df0 */ /* 0x000fe20008000858 */
[----:B------:R-:W-:Y:S01]  /*14d40*/  R2UR UR6, R12 ;  /* 0x000000000c0672ca */ /* 0x000fe200000e0000 */
[----:B------:R-:W-:Y:S01]  /*14d50*/  VIADD R12, R8, 0x100 ;  /* 0x00000100080c7836 */ /* 0x000fe20000000000 */
[----:B------:R-:W-:Y:S01]  /*14d60*/  R2UR UR7, R13 ;  /* 0x000000000d0772ca */ /* 0x000fe200000e0000 */
[----:B------:R-:W-:Y:S02]  /*14d70*/  IMAD.MOV.U32 R13, RZ, RZ, 0x40000040 ;  /* 0x40000040ff0d7424 */ /* 0x000fe400078e00ff */
[----:B--2---:R-:W-:Y:S01]  /*14d80*/  FADD.FTZ R7, R7, R6 ;  /* 0x0000000607077221 */ /* 0x004fe20000010000 */
[----:B01----:R-:W-:-:S04]  /*14d90*/  FADD.FTZ R4, R2, R5 ;  /* 0x0000000502047221 */ /* 0x003fc80000010000 */
[----:B------:R-:W0:Y:S01]  /*14da0*/  SHFL.BFLY PT, R2, R7, 0x1, 0x1f ;  /* 0x0c201f0007027f89 */ /* 0x000e2200000e0000 */
        /* <DEDUP_REMOVED lines=38> */
[----:B0-----:R-:W-:Y:S01]  /*15010*/  FADD.FTZ R8, R7, R2 ;  /* 0x0000000207087221 */ /* 0x001fe20000010000 */
[----:B------:R-:W-:Y:S01]  /*15020*/  R2UR UR7, R9 ;  /* 0x00000000090772ca */ /* 0x000fe200000e0000 */
[----:B------:R-:W-:Y:S01]  /*15030*/  IMAD.U32 R2, RZ, RZ, UR30 ;  /* 0x0000001eff027e24 */ /* 0x000fe2000f8e00ff */
[----:B------:R-:W0:Y:S02]  /*15040*/  SHFL.BFLY PT, R9, R4, 0x1, 0x1f ;  /* 0x0c201f0004097f89 */ /* 0x000e2400000e0000 */
[----:B------:R-:W-:-:S13]  /*15050*/  FSETP.NE.FTZ.AND P1, PT, R8, RZ, PT ;  /* 0x000000ff0800720b */ /* 0x000fda0003f35000 */
[----:B------:R-:W1:Y:S01]  /*15060*/  @P1 MUFU.LG2 R5, R8 ;  /* 0x0000000800051308 */ /* 0x000e620000000c00 */
[----:B------:R-:W-:-:S07]  /*15070*/  @P1 FMUL.FTZ R2, R2, 0.69314718246459960938 ;  /* 0x3f31721802021820 */ /* 0x000fce0000410000 */
[----:B------:R-:W-:Y:S01]  /*15080*/  @P1 MUFU.RCP R14, R8 ;  /* 0x00000008000e1308 */ /* 0x000fe20000001000 */
[----:B0-----:R-:W-:Y:S01]  /*15090*/  FADD.FTZ R9, R4, R9 ;  /* 0x0000000904097221 */ /* 0x001fe20000010000 */
[----:B------:R-:W-:-:S04]  /*150a0*/  IMAD.U32 R4, RZ, RZ, UR30 ;  /* 0x0000001eff047e24 */ /* 0x000fc8000f8e00ff */
        /* <DEDUP_REMOVED lines=14> */
.L_x_14484:
[----:B------:R-:W-:Y:S01]  /*15190*/  VIADD R2, R11, 0x16860 ;  /* 0x000168600b027836 */ /* 0x000fe20000000000 */
[----:B------:R-:W-:Y:S01]  /*151a0*/  IADD3 R19, R19, 0x1, RZ ;  /* 0x0000000113137810 */ /* 0x000fe20007ffe0ff */
[----:B------:R-:W-:Y:S02]  /*151b0*/  IMAD.U32 R3, RZ, RZ, UR38 ;  /* 0x00000026ff037e24 */ /* 0x000fe4000f8e00ff */
        /* <DEDUP_REMOVED lines=37> */
[----:B------:R-:W-:Y:S01]  /*15410*/  LOP3.LUT R154, R154, R5, RZ, 0x3c, !PT ;  /* 0x000000059a9a7212 */ /* 0x000fe200078e3cff */
[----:B------:R-:W-:Y:S01]  /*15420*/  UIADD3 UR36, UR36, 0x1, URZ ;  /* 0x0000000124247890 */ /* 0x000fe2000fffe03f */
[----:B0-----:R-:W-:-:S11]  /*15430*/  SEL R19, R19, RZ, P1 ;  /* 0x000000ff13137207 */ /* 0x001fd60000800000 */
.L_x_14369:
        /* <DEDUP_REMOVED lines=16> */
[----:B------:R-:W4:Y:S01]  /*15540*/  LDC.64 R26, c[0x0][0xc00] ;  /* 0x00030000ff1a7b82 */ /* 0x000f220000000a00 */
[----:B------:R-:W4:Y:S04]  /*15550*/  LDL R38, [R1+0x30] ;  /* 0x0000300001267983 */ /* 0x000f280000100800 */
[----:B------:R-:W4:Y:S01]  /*15560*/  LDL R42, [R1+0x24] ;  /* 0x00002400012a7983 */ /* 0x000f220000100800 */
[----:B-----5:R-:W-:-:S02]  /*15570*/  MOV R24, R2 ;  /* 0x0000000200187202 */ /* 0x020fc40000000f00 */
[----:B--2---:R-:W-:Y:S02]  /*15580*/  MOV R25, R5 ;  /* 0x0000000500197202 */ /* 0x004fe40000000f00 */
[----:B------:R-:W-:Y:S02]  /*15590*/  F2FP.F16.F32.PACK_AB R11, R11, R94 ;  /* 0x0000005e0b0b723e */ /* 0x000fe400000000ff */
[----:B------:R-:W-:Y:S02]  /*155a0*/  F2FP.F16.F32.PACK_AB R14, R14, R3 ;  /* 0x000000030e0e723e */ /* 0x000fe400000000ff */
[----:B------:R-:W-:Y:S01]  /*155b0*/  F2FP.F16.F32.PACK_AB R15, R15, R118 ;  /* 0x000000760f0f723e */ /* 0x000fe200000000ff */
[----:B------:R-:W-:Y:S01]  /*155c0*/  IMAD.MOV.U32 R37, RZ, RZ, RZ ;  /* 0x000000ffff257224 */ /* 0x000fe200078e00ff */
[----:B------:R-:W-:Y:S01]  /*155d0*/  BAR.SYNC.DEFER_BLOCKING 0x1, 0x180 ;  /* 0x0046000000007b1d */ /* 0x000fe20000010000 */
[----:B---3--:R-:W-:-:S03]  /*155e0*/  IMAD.WIDE R8, R4, 0x2, R24 ;  /* 0x0000000204087825 */ /* 0x008fc600078e0218 */
[C---:B------:R-:W-:Y:S02]  /*155f0*/  LOP3.LUT R5, R8.reuse, 0x380, RZ, 0xc0, !PT ;  /* 0x0000038008057812 */ /* 0x040fe400078ec0ff */
[C---:B------:R-:W-:Y:S02]  /*15600*/  IADD3 R7, P1, R8.reuse, 0x40, RZ ;  /* 0x0000004008077810 */ /* 0x040fe40007f3e0ff */
[C---:B------:R-:W-:Y:S02]  /*15610*/  IADD3 R35, P0, R8.reuse, 0x60, RZ ;  /* 0x0000006008237810 */ /* 0x040fe40007f1e0ff */
[----:B------:R-:W-:Y:S02]  /*15620*/  SHF.R.U64 R5, R5, 0x3, RZ ;  /* 0x0000000305057819 */ /* 0x000fe400000012ff */
[----:B------:R-:W-:Y:S02]  /*15630*/  IADD3 R13, P2, R8, 0x20, RZ ;  /* 0x00000020080d7810 */ /* 0x000fe40007f5e0ff */
[----:B------:R-:W-:-:S02]  /*15640*/  LOP3.LUT R6, R7, 0x380, RZ, 0xc0, !PT ;  /* 0x0000038007067812 */ /* 0x000fc400078ec0ff */
[----:B------:R-:W-:Y:S01]  /*15650*/  LOP3.LUT R8, R5, R8, RZ, 0x3c, !PT ;  /* 0x0000000805087212 */ /* 0x000fe200078e3cff */
[--C-:B------:R-:W-:Y:S01]  /*15660*/  IMAD.X R5, RZ, RZ, R9.reuse, P0 ;  /* 0x000000ffff057224 */ /* 0x100fe200000e0609 */
[----:B------:R-:W-:Y:S02]  /*15670*/  ISETP.NE.U32.AND P0, PT, RZ, UR4, PT ;  /* 0x00000004ff007c0c */ /* 0x000fe4000bf05070 */
[----:B------:R-:W-:Y:S02]  /*15680*/  SHF.R.U64 R6, R6, 0x3, RZ ;  /* 0x0000000306067819 */ /* 0x000fe400000012ff */
[----:B------:R-:W-:Y:S01]  /*15690*/  ISETP.NE.AND.EX P0, PT, RZ, UR5, PT, P0 ;  /* 0x00000005ff007c0c */ /* 0x000fe2000bf05300 */
[----:B------:R-:W-:Y:S01]  /*156a0*/  ULDC.64 UR4, c[0x0][0xc08] ;  /* 0x0003020000047ab9 */ /* 0x000fe20000000a00 */
[----:B------:R-:W-:Y:S01]  /*156b0*/  LOP3.LUT R6, R6, R7, RZ, 0x3c, !PT ;  /* 0x0000000706067212 */ /* 0x000fe200078e3cff */
[----:B------:R-:W-:Y:S01]  /*156c0*/  IMAD.X R7, RZ, RZ, R9, P1 ;  /* 0x000000ffff077224 */ /* 0x000fe200008e0609 */
[----:B------:R-:W-:-:S02]  /*156d0*/  LOP3.LUT R12, R13, 0x380, RZ, 0xc0, !PT ;  /* 0x000003800d0c7812 */ /* 0x000fc400078ec0ff */
[----:B------:R-:W-:Y:S02]  /*156e0*/  ISETP.NE.U32.AND P1, PT, RZ, UR4, PT ;  /* 0x00000004ff007c0c */ /* 0x000fe4000bf25070 */
[----:B------:R-:W-:Y:S02]  /*156f0*/  LOP3.LUT R4, R35, 0x380, RZ, 0xc0, !PT ;  /* 0x0000038023047812 */ /* 0x000fe400078ec0ff */
[----:B------:R-:W-:Y:S02]  /*15700*/  SHF.R.U64 R12, R12, 0x3, RZ ;  /* 0x000000030c0c7819 */ /* 0x000fe400000012ff */
[----:B------:R-:W-:Y:S02]  /*15710*/  ISETP.NE.AND.EX P1, PT, RZ, UR5, PT, P1 ;  /* 0x00000005ff007c0c */ /* 0x000fe4000bf25310 */
[----:B------:R-:W-:Y:S02]  /*15720*/  SHF.R.U64 R4, R4, 0x3, RZ ;  /* 0x0000000304047819 */ /* 0x000fe400000012ff */
[----:B------:R-:W-:Y:S01]  /*15730*/  LOP3.LUT R12, R12, R13, RZ, 0x3c, !PT ;  /* 0x0000000d0c0c7212 */ /* 0x000fe200078e3cff */
[----:B------:R-:W-:Y:S01]  /*15740*/  IMAD.X R13, RZ, RZ, R9, P2 ;  /* 0x000000ffff0d7224 */ /* 0x000fe200010e0609 */
[----:B------:R-:W-:-:S02]  /*15750*/  MOV R32, R8 ;  /* 0x0000000800207202 */ /* 0x000fc40000000f00 */
[----:B------:R-:W-:Y:S02]  /*15760*/  LOP3.LUT R4, R4, R35, RZ, 0x3c, !PT ;  /* 0x0000002304047212 */ /* 0x000fe400078e3cff */
[----:B------:R-:W-:Y:S02]  /*15770*/  F2FP.F16.F32.PACK_AB R8, R0, R33 ;  /* 0x000000210008723e */ /* 0x000fe400000000ff */
[----:B------:R-:W-:Y:S02]  /*15780*/  F2FP.F16.F32.PACK_AB R9, R91, R90 ;  /* 0x0000005a5b09723e */ /* 0x000fe400000000ff */
[----:B------:R-:W-:Y:S01]  /*15790*/  MOV R34, R6 ;  /* 0x0000000600227202 */ /* 0x000fe20000000f00 */
[----:B------:R-:W-:Y:S01]  /*157a0*/  ULDC UR4, c[0x0][0xa88] ;  /* 0x0002a20000047ab9 */ /* 0x000fe20000000800 */
[----:B-1----:R-:W-:Y:S01]  /*157b0*/  MOV R28, R4 ;  /* 0x00000004001c7202 */ /* 0x002fe20000000f00 */
[----:B------:R1:W-:Y:S01]  /*157c0*/  STSM.16.M88.4 [R32], R8 ;  /* 0x0000000820007844 */ /* 0x0003e20000000200 */
[----:B------:R-:W-:Y:S01]  /*157d0*/  MOV R35, R12 ;  /* 0x0000000c00237202 */ /* 0x000fe20000000f00 */
[----:B------:R-:W2:Y:S01]  /*157e0*/  LDC R0, c[0x0][0xbe8] ;  /* 0x0002fa00ff007b82 */ /* 0x000ea20000000800 */
[----:B------:R-:W-:-:S02]  /*157f0*/  F2FP.F16.F32.PACK_AB R4, R97, R96 ;  /* 0x000000606104723e */ /* 0x000fc400000000ff */
[----:B------:R-:W-:Y:S02]  /*15800*/  F2FP.F16.F32.PACK_AB R5, R99, R98 ;  /* 0x000000626305723e */ /* 0x000fe400000000ff */
[----:B------:R-:W-:Y:S02]  /*15810*/  F2FP.F16.F32.PACK_AB R6, R101, R100 ;  /* 0x000000646506723e */ /* 0x000fe400000000ff */
[----:B------:R-:W-:Y:S02]  /*15820*/  F2FP.F16.F32.PACK_AB R7, R103, R102 ;  /* 0x000000666707723e */ /* 0x000fe400000000ff */
[----:B------:R-:W-:Y:S02]  /*15830*/  F2FP.F16.F32.PACK_AB R12, R113, R112 ;  /* 0x00000070710c723e */ /* 0x000fe400000000ff */
[----:B------:R-:W-:Y:S02]  /*15840*/  F2FP.F16.F32.PACK_AB R13, R115, R114 ;  /* 0x00000072730d723e */ /* 0x000fe400000000ff */
[----:B-1----:R-:W-:Y:S01]  /*15850*/  F2FP.F16.F32.PACK_AB R8, R105, R104 ;  /* 0x000000686908723e */ /* 0x002fe200000000ff */
[----:B----4-:R-:W-:Y:S01]  /*15860*/  IMAD.WIDE R32, R36, 0x4, R26 ;  /* 0x0000000424207825 */ /* 0x010fe200078e021a */
[----:B------:R-:W-:Y:S01]  /*15870*/  F2FP.F16.F32.PACK_AB R9, R107, R106 ;  /* 0x0000006a6b09723e */ /* 0x000fe200000000ff */
[----:B------:R-:W1:Y:S01]  /*15880*/  @P1 LDC.64 R26, c[0x0][0xc08] ;  /* 0x00030200ff1a1b82 */ /* 0x000e620000000a00 */
[----:B------:R-:W-:-:S02]  /*15890*/  F2FP.F16.F32.PACK_AB R10, R109, R108 ;  /* 0x0000006c6d0a723e */ /* 0x000fc400000000ff */
[----:B------:R-:W-:Y:S01]  /*158a0*/  F2FP.F16.F32.PACK_AB R11, R111, R110 ;  /* 0x0000006e6f0b723e */ /* 0x000fe200000000ff */
[----:B------:R1:W-:Y:S04]  /*158b0*/  STSM.16.M88.4 [R35], R4 ;  /* 0x0000000423007844 */ /* 0x0003e80000000200 */
[----:B------:R3:W-:Y:S04]  /*158c0*/  STSM.16.M88.4 [R34], R8 ;  /* 0x0000000822007844 */ /* 0x0007e80000000200 */
[----:B------:R4:W-:Y:S01]  /*158d0*/  STSM.16.M88.4 [R28], R12 ;  /* 0x0000000c1c007844 */ /* 0x0009e20000000200 */
[----:B------:R-:W-:Y:S01]  /*158e0*/  BAR.SYNC.DEFER_BLOCKING 0x1, 0x180 ;  /* 0x0046000000007b1d */ /* 0x000fe20000010000 */
[----:B------:R-:W-:-:S02]  /*158f0*/  IMAD.U32 R3, RZ, RZ, UR4 ;  /* 0x00000004ff037e24 */ /* 0x000fc4000f8e00ff */
[----:B-1----:R-:W-:-:S03]  /*15900*/  @P1 IMAD.WIDE R4, R36, 0x4, R26 ;  /* 0x0000000424041825 */ /* 0x002fc600078e021a */
[----:B------:R1:W5:Y:S04]  /*15910*/  @P0 LDG.E R37, desc[UR42][R32.64] ;  /* 0x0000002a20250981 */ /* 0x000368000c1e1900 */
[----:B------:R1:W5:Y:S01]  /*15920*/  @P1 LDG.E R3, desc[UR42][R4.64] ;  /* 0x0000002a04031981 */ /* 0x000362000c1e1900 */
[----:B--2---:R-:W-:-:S13]  /*15930*/  ISETP.NE.AND P2, PT, R0, 0x1, PT ;  /* 0x000000010000780c */ /* 0x004fda0003f45270 */
[----:B------:R-:W2:Y:S08]  /*15940*/  @P2 LDC R6, c[0x0][0xbec] ;  /* 0x0002fb00ff062b82 */ /* 0x000eb00000000800 */
[----:B---3--:R-:W3:Y:S01]  /*15950*/  @P2 LDC R9, c[0x0][0xbf0] ;  /* 0x0002fc00ff092b82 */ /* 0x008ee20000000800 */
[----:B----4-:R-:W-:Y:S01]  /*15960*/  IMAD.IADD R13, R38, 0x1, R42 ;  /* 0x00000001260d7824 */ /* 0x010fe200078e022a */
[----:B-1----:R-:W-:Y:S06]  /*15970*/  @P1 BRA `(.L_x_14487) ;  /* 0x0000000000101947 */ /* 0x002fec0003800000 */
[----:B------:R-:W-:Y:S05]  /*15980*/  @!P0 BRA `(.L_x_14487) ;  /* 0x00000000000c8947 */ /* 0x000fea0003800000 */
[----:B------:R-:W4:Y:S04]  /*15990*/  LDG.E R4, desc[UR42][R32.64] ;  /* 0x0000002a20047981 */ /* 0x000f28000c1e1900 */
[----:B-----5:R-:W4:Y:S02]  /*159a0*/  LDG.E R3, desc[UR42][R32.64+0x4] ;  /* 0x0000042a20037981 */ /* 0x020f24000c1e1900 */
[----:B----4-:R-:W-:-:S07]  /*159b0*/  IMAD.IADD R3, R3, 0x1, -R4 ;  /* 0x0000000103037824 */ /* 0x010fce00078e0a04 */
.L_x_14487:
[----:B------:R-:W4:Y:S01]  /*159c0*/  LDL.LU R40, [R1+0x48] ;  /* 0x0000480001287983 */ /* 0x000f220000300800 */
[----:B--2---:R-:W-:Y:S01]  /*159d0*/  @P2 IMAD.HI.U32 R4, R13, R6, RZ ;  /* 0x000000060d042227 */ /* 0x004fe200078e00ff */
[----:B------:R-:W-:Y:S02]  /*159e0*/  ULDC.64 UR4, c[0x0][0xb90] ;  /* 0x0002e40000047ab9 */ /* 0x000fe40000000a00 */
[----:B------:R-:W2:Y:S04]  /*159f0*/  LDL R12, [R1+0x5c] ;  /* 0x00005c00010c7983 */ /* 0x000ea80000100800 */
[----:B------:R-:W2:Y:S01]  /*15a00*/  LDL R38, [R1+0x50] ;  /* 0x0000500001267983 */ /* 0x000ea20000100800 */
[----:B-----5:R-:W-:Y:S01]  /*15a10*/  SHF.R.S32.HI R33, RZ, 0x1f, R37 ;  /* 0x0000001fff217819 */ /* 0x020fe20000011425 */
[----:B------:R-:W-:Y:S01]  /*15a20*/  IMAD.MOV.U32 R7, RZ, RZ, R13 ;  /* 0x000000ffff077224 */ /* 0x000fe200078e000d */
[----:B---3--:R-:W-:Y:S01]  /*15a30*/  @P2 SHF.R.U32.HI R7, RZ, R9, R4 ;  /* 0x00000009ff072219 */ /* 0x008fe20000011604 */
[----:B------:R-:W1:Y:S01]  /*15a40*/  S2R R10, SR_TID.X ;  /* 0x00000000000a7919 */ /* 0x000e620000002100 */
[----:B------:R-:W-:Y:S01]  /*15a50*/  IMAD.MOV.U32 R32, RZ, RZ, R37 ;  /* 0x000000ffff207224 */ /* 0x000fe200078e0025 */
[----:B------:R-:W-:-:S02]  /*15a60*/  SEL R39, R36, RZ, !P0 ;  /* 0x000000ff24277207 */ /* 0x000fc40004000000 */
[----:B------:R-:W-:Y:S02]  /*15a70*/  IMAD.MOV R11, RZ, RZ, -R7 ;  /* 0x000000ffff0b7224 */ /* 0x000fe400078e0a07 */
[C---:B-1----:R-:W-:Y:S02]  /*15a80*/  VIADD R14, R10.reuse, 0xffffff80 ;  /* 0xffffff800a0e7836 */ /* 0x042fe40000000000 */
[----:B------:R-:W-:-:S03]  /*15a90*/  VIADD R44, R10, 0xffffff80 ;  /* 0xffffff800a2c7836 */ /* 0x000fc60000000000 */
[----:B------:R-:W-:Y:S02]  /*15aa0*/  SHF.R.S32.HI R10, RZ, 0x1f, R14 ;  /* 0x0000001fff0a7819 */ /* 0x000fe4000001140e */
[----:B------:R-:W-:Y:S02]  /*15ab0*/  SHF.R.S32.HI R41, RZ, 0x1f, R44 ;  /* 0x0000001fff297819 */ /* 0x000fe4000001142c */
[----:B------:R-:W-:Y:S02]  /*15ac0*/  LEA.HI R10, R10, R14, RZ, 0x7 ;  /* 0x0000000e0a0a7211 */ /* 0x000fe400078f38ff */
[----:B------:R-:W-:Y:S02]  /*15ad0*/  LEA.HI R41, R41, R44, RZ, 0x3 ;  /* 0x0000002c29297211 */ /* 0x000fe400078f18ff */
[----:B------:R-:W-:Y:S02]  /*15ae0*/  LOP3.LUT R10, R10, 0xffffff80, RZ, 0xc0, !PT ;  /* 0xffffff800a0a7812 */ /* 0x000fe400078ec0ff */
[----:B------:R-:W-:-:S03]  /*15af0*/  SHF.R.S32.HI R41, RZ, 0x3, R41 ;  /* 0x00000003ff297819 */ /* 0x000fc60000011429 */
[----:B------:R-:W-:Y:S01]  /*15b00*/  IMAD.IADD R10, R14, 0x1, -R10 ;  /* 0x000000010e0a7824 */ /* 0x000fe200078e0a0a */
[----:B------:R-:W-:-:S04]  /*15b10*/  SHF.R.S32.HI R43, RZ, 0x1f, R44 ;  /* 0x0000001fff2b7819 */ /* 0x000fc8000001142c */
[----:B------:R-:W-:-:S04]  /*15b20*/  LEA.HI R43, R43, R44, RZ, 0x3 ;  /* 0x0000002c2b2b7211 */ /* 0x000fc800078f18ff */
[----:B------:R-:W-:-:S05]  /*15b30*/  LOP3.LUT R43, R43, 0xfffffff8, RZ, 0xc0, !PT ;  /* 0xfffffff82b2b7812 */ /* 0x000fca00078ec0ff */
[----:B------:R-:W-:Y:S01]  /*15b40*/  IMAD.IADD R43, R44, 0x1, -R43 ;  /* 0x000000012c2b7824 */ /* 0x000fe200078e0a2b */
[----:B----4-:R-:W-:Y:S01]  /*15b50*/  SHF.R.S32.HI R28, RZ, 0x1f, R40 ;  /* 0x0000001fff1c7819 */ /* 0x010fe20000011428 */
[----:B------:R-:W-:-:S04]  /*15b60*/  IMAD.WIDE.U32 R4, R40, UR4, R32 ;  /* 0x0000000428047c25 */ /* 0x000fc8000f8e0020 */
[----:B------:R-:W-:-:S04]  /*15b70*/  IMAD R6, R28, UR4, RZ ;  /* 0x000000041c067c24 */ /* 0x000fc8000f8e02ff */
[----:B------:R-:W-:Y:S01]  /*15b80*/  IMAD R9, R40, UR5, R6 ;  /* 0x0000000528097c24 */ /* 0x000fe2000f8e0206 */
[----:B------:R-:W-:Y:S01]  /*15b90*/  SHF.R.S32.HI R6, RZ, 0x1f, R36 ;  /* 0x0000001fff067819 */ /* 0x000fe20000011424 */
[----:B------:R-:W-:Y:S02]  /*15ba0*/  ULDC.64 UR4, c[0x0][0xb98] ;  /* 0x0002e60000047ab9 */ /* 0x000fe40000000a00 */
[----:B------:R-:W-:Y:S01]  /*15bb0*/  IMAD.IADD R5, R5, 0x1, R9 ;  /* 0x0000000105057824 */ /* 0x000fe200078e0209 */
[----:B------:R-:W-:Y:S01]  /*15bc0*/  SEL R32, R6, RZ, !P0 ;  /* 0x000000ff06207207 */ /* 0x000fe20004000000 */
[----:B------:R-:W-:Y:S02]  /*15bd0*/  IMAD R9, R0, R11, R13 ;  /* 0x0000000b00097224 */ /* 0x000fe400078e020d */
[----:B------:R-:W-:-:S04]  /*15be0*/  IMAD.WIDE.U32 R4, R39, UR4, R4 ;  /* 0x0000000427047c25 */ /* 0x000fc8000f8e0004 */
[----:B------:R-:W-:Y:S01]  /*15bf0*/  IMAD R8, R32, UR4, RZ ;  /* 0x0000000420087c24 */ /* 0x000fe2000f8e02ff */
[----:B------:R-:W-:Y:S02]  /*15c00*/  SHF.R.S32.HI R6, RZ, 0x1f, R9 ;  /* 0x0000001fff067819 */ /* 0x000fe40000011409 */
[----:B------:R-:W-:Y:S01]  /*15c10*/  SHF.R.S32.HI R11, RZ, 0x1f, R7 ;  /* 0x0000001fff0b7819 */ /* 0x000fe20000011407 */
[----:B------:R-:W-:Y:S01]  /*15c20*/  IMAD R8, R39, UR5, R8 ;  /* 0x0000000527087c24 */ /* 0x000fe2000f8e0208 */
[----:B------:R-:W-:Y:S01]  /*15c30*/  IADD3 R4, P0, R7, R4, RZ ;  /* 0x0000000407047210 */ /* 0x000fe20007f1e0ff */
[----:B------:R-:W-:Y:S02]  /*15c40*/  ULDC.64 UR4, c[0x0][0xb88] ;  /* 0x0002e20000047ab9 */ /* 0x000fe40000000a00 */
        /* <DEDUP_REMOVED lines=8> */
[----:B------:R-:W-:Y:S01]  /*15cd0*/  SHFL.IDX PT, R6, R8, RZ, 0x1c1f ;  /* 0x001c1fff08067589 */ /* 0x000fe200000e0000 */
[----:B--2---:R-:W-:Y:S01]  /*15ce0*/  IMAD.IADD R11, R12, 0x1, R42 ;  /* 0x000000010c0b7824 */ /* 0x004fe200078e022a */
[----:B------:R-:W-:Y:S02]  /*15cf0*/  ULDC.64 UR4, c[0x0][0xaa0] ;  /* 0x0002a80000047ab9 */ /* 0x000fe40000000a00 */
[----:B------:R-:W1:Y:S04]  /*15d00*/  SHFL.IDX PT, R7, R9, RZ, 0x1c1f ;  /* 0x001c1fff09077589 */ /* 0x000e6800000e0000 */
[----:B------:R-:W-:Y:S04]  /*15d10*/  SHFL.IDX PT, R34, R8, 0x1, 0x1c1f ;  /* 0x003c1f0008227f89 */ /* 0x000fe800000e0000 */
[----:B------:R2:W3:Y:S01]  /*15d20*/  SHFL.IDX PT, R35, R9, 0x1, 0x1c1f ;  /* 0x003c1f0009237f89 */ /* 0x0004e200000e0000 */
[----:B------:R-:W-:Y:S01]  /*15d30*/  IMAD R36, R3, R0, RZ ;  /* 0x0000000003247224 */ /* 0x000fe200078e02ff */
[----:B------:R-:W-:Y:S01]  /*15d40*/  LOP3.LUT P0, RZ, R10, 0x3, RZ, 0xc0, !PT ;  /* 0x000000030aff7812 */ /* 0x000fe2000780c0ff */
[----:B------:R-:W-:-:S02]  /*15d50*/  VIADD R3, R11, 0x8 ;  /* 0x000000080b037836 */ /* 0x000fc40000000000 */
[----:B------:R-:W-:Y:S01]  /*15d60*/  IMAD R5, R41, 0x40, R38 ;  /* 0x0000004029057824 */ /* 0x000fe200078e0226 */
[-C--:B------:R-:W-:Y:S02]  /*15d70*/  ISETP.GE.OR P1, PT, R11, R36.reuse, P0 ;  /* 0x000000240b00720c */ /* 0x080fe40000726670 */
[----:B------:R-:W-:Y:S01]  /*15d80*/  ISETP.GE.OR P0, PT, R3, R36, P0 ;  /* 0x000000240300720c */ /* 0x000fe20000706670 */
[----:B------:R-:W-:-:S03]  /*15d90*/  IMAD.WIDE R4, R5, 0x2, R24 ;  /* 0x0000000205047825 */ /* 0x000fc600078e0218 */
[----:B--2---:R-:W-:-:S04]  /*15da0*/  LOP3.LUT R9, R4, 0x380, RZ, 0xc0, !PT ;  /* 0x0000038004097812 */ /* 0x004fc800078ec0ff */
[----:B------:R-:W-:-:S03]  /*15db0*/  SHF.R.U64 R9, R9, 0x3, RZ ;  /* 0x0000000309097819 */ /* 0x000fc600000012ff */
[----:B-1----:R-:W-:Y:S01]  /*15dc0*/  @!P1 ST.E desc[UR42][R6.64], R21 ;  /* 0x0000001506009985 */ /* 0x002fe2000c10192a */
[C---:B------:R-:W-:Y:S02]  /*15dd0*/  IADD3 R13, P3, R4.reuse, 0x1800, RZ ;  /* 0x00001800040d7810 */ /* 0x040fe40007f7e0ff */
[C---:B------:R-:W-:Y:S02]  /*15de0*/  IADD3 R25, P4, R4.reuse, 0x3000, RZ ;  /* 0x0000300004197810 */ /* 0x040fe40007f9e0ff */
[----:B------:R-:W-:Y:S01]  /*15df0*/  LOP3.LUT R8, R9, R4, RZ, 0x3c, !PT ;  /* 0x0000000409087212 */ /* 0x000fe200078e3cff */
[----:B---3--:R1:W-:Y:S01]  /*15e00*/  @!P0 ST.E desc[UR42][R34.64], R20 ;  /* 0x0000001422008985 */ /* 0x0083e2000c10192a */
[----:B------:R-:W-:-:S04]  /*15e10*/  IADD3 R4, P0, R4, 0x4800, RZ ;  /* 0x0000480004047810 */ /* 0x000fc80007f1e0ff */
[----:B------:R-:W-:-:S04]  /*15e20*/  LOP3.LUT R3, R4, 0x380, RZ, 0xc0, !PT ;  /* 0x0000038004037812 */ /* 0x000fc800078ec0ff */
[----:B------:R-:W-:Y:S01]  /*15e30*/  SHF.R.U64 R3, R3, 0x3, RZ ;  /* 0x0000000303037819 */ /* 0x000fe200000012ff */
[----:B-1----:R-:W-:-:S03]  /*15e40*/  IMAD R20, R33, UR4, RZ ;  /* 0x0000000421147c24 */ /* 0x002fc6000f8e02ff */
[----:B------:R-:W-:Y:S02]  /*15e50*/  LOP3.LUT R4, R3, R4, RZ, 0x3c, !PT ;  /* 0x0000000403047212 */ /* 0x000fe400078e3cff */
[----:B------:R-:W-:Y:S01]  /*15e60*/  LOP3.LUT R12, R13, 0x380, RZ, 0xc0, !PT ;  /* 0x000003800d0c7812 */ /* 0x000fe200078ec0ff */
[----:B------:R-:W-:Y:S01]  /*15e70*/  IMAD R33, R37, UR5, R20 ;  /* 0x0000000525217c24 */ /* 0x000fe2000f8e0214 */
[----:B------:R-:W-:Y:S01]  /*15e80*/  LOP3.LUT R24, R25, 0x380, RZ, 0xc0, !PT ;  /* 0x0000038019187812 */ /* 0x000fe200078ec0ff */
[----:B------:R-:W-:Y:S01]  /*15e90*/  IMAD.WIDE.U32 R20, R37, UR4, RZ ;  /* 0x0000000425147c25 */ /* 0x000fe2000f8e00ff */
[----:B------:R-:W-:Y:S01]  /*15ea0*/  ULDC.64 UR4, c[0x0][0xae8] ;  /* 0x0002ba0000047ab9 */ /* 0x000fe20000000a00 */
[----:B------:R-:W1:Y:S02]  /*15eb0*/  @P2 LDC R35, c[0x0][0xbec] ;  /* 0x0002fb00ff232b82 */ /* 0x000e640000000800 */
[----:B------:R-:W-:Y:S02]  /*15ec0*/  IMAD R3, R43, 0x30, R41 ;  /* 0x000000302b037824 */ /* 0x000fe400078e0229 */
[----:B------:R-:W-:-:S02]  /*15ed0*/  IMAD.IADD R21, R21, 0x1, R33 ;  /* 0x0000000115157824 */ /* 0x000fc400078e0221 */
[----:B------:R-:W-:Y:S01]  /*15ee0*/  IMAD R28, R28, UR4, RZ ;  /* 0x000000041c1c7c24 */ /* 0x000fe2000f8e02ff */
[----:B------:R-:W-:Y:S01]  /*15ef0*/  SHF.R.U64 R12, R12, 0x3, RZ ;  /* 0x000000030c0c7819 */ /* 0x000fe200000012ff */
[----:B------:R-:W-:Y:S01]  /*15f00*/  IMAD.WIDE.U32 R20, R40, UR4, R20 ;  /* 0x0000000428147c25 */ /* 0x000fe2000f8e0014 */
[----:B------:R-:W-:Y:S01]  /*15f10*/  IADD3 R34, R42, R3, RZ ;  /* 0x000000032a227210 */ /* 0x000fe20007ffe0ff */
[----:B------:R-:W2:Y:S01]  /*15f20*/  @P2 LDC R37, c[0x0][0xbf0] ;  /* 0x0002fc00ff252b82 */ /* 0x000ea20000000800 */
[----:B------:R-:W-:Y:S01]  /*15f30*/  SHF.R.U64 R24, R24, 0x3, RZ ;  /* 0x0000000318187819 */ /* 0x000fe200000012ff */
[----:B------:R-:W-:Y:S01]  /*15f40*/  IMAD R3, R40, UR5, R28 ;  /* 0x0000000528037c24 */ /* 0x000fe2000f8e021c */
[----:B------:R-:W-:Y:S01]  /*15f50*/  LOP3.LUT R12, R12, R13, RZ, 0x3c, !PT ;  /* 0x0000000d0c0c7212 */ /* 0x000fe200078e3cff */
[----:B------:R-:W3:Y:S01]  /*15f60*/  LDL R40, [R1+0x64] ;  /* 0x0000640001287983 */ /* 0x000ee20000100800 */
[--C-:B------:R-:W-:Y:S01]  /*15f70*/  IMAD.MOV.U32 R9, RZ, RZ, R5.reuse ;  /* 0x000000ffff097224 */ /* 0x100fe200078e0005 */
[----:B------:R-:W-:Y:S01]  /*15f80*/  LOP3.LUT R24, R24, R25, RZ, 0x3c, !PT ;  /* 0x0000001918187212 */ /* 0x000fe200078e3cff */
[--C-:B------:R-:W-:Y:S01]  /*15f90*/  IMAD.X R13, RZ, RZ, R5.reuse, P3 ;  /* 0x000000ffff0d7224 */ /* 0x100fe200018e0605 */
[----:B------:R-:W-:Y:S01]  /*15fa0*/  ULDC.64 UR4, c[0x0][0xaf0] ;  /* 0x0002bc0000047ab9 */ /* 0x000fe20000000a00 */
[----:B------:R-:W-:-:S02]  /*15fb0*/  IMAD.X R25, RZ, RZ, R5, P4 ;  /* 0x000000ffff197224 */ /* 0x000fc400020e0605 */
[----:B------:R-:W4:Y:S04]  /*15fc0*/  LD.E.128 R8, desc[UR42][R8.64] ;  /* 0x0000002a08087980 */ /* 0x000f28000c101d00 */
[----:B------:R-:W4:Y:S04]  /*15fd0*/  LD.E.128 R12, desc[UR42][R12.64] ;  /* 0x0000002a0c0c7980 */ /* 0x000f28000c101d00 */
[----:B------:R-:W4:Y:S01]  /*15fe0*/  LD.E.128 R24, desc[UR42][R24.64] ;  /* 0x0000002a18187980 */ /* 0x000f22000c101d00 */
[----:B-1----:R-:W-:-:S04]  /*15ff0*/  @P2 IMAD.HI.U32 R28, R34, R35, RZ ;  /* 0x00000023221c2227 */ /* 0x002fc800078e00ff */
[----:B------:R-:W-:Y:S02]  /*16000*/  IMAD.IADD R21, R21, 0x1, R3 ;  /* 0x0000000115157824 */ /* 0x000fe400078e0203 */
[----:B------:R-:W-:Y:S01]  /*16010*/  IMAD.MOV.U32 R3, RZ, RZ, R34 ;  /* 0x000000ffff037224 */ /* 0x000fe200078e0022 */
[----:B--2---:R-:W-:Y:S01]  /*16020*/  @P2 SHF.R.U32.HI R3, RZ, R37, R28 ;  /* 0x00000025ff032219 */ /* 0x004fe2000001161c */
[----:B------:R-:W-:Y:S02]  /*16030*/  IMAD R32, R32, UR4, RZ ;  /* 0x0000000420207c24 */ /* 0x000fe4000f8e02ff */
[----:B------:R-:W-:Y:S01]  /*16040*/  IMAD.WIDE.U32 R20, R39, UR4, R20 ;  /* 0x0000000427147c25 */ /* 0x000fe2000f8e0014 */
[----:B------:R-:W-:-:S03]  /*16050*/  SHF.R.S32.HI R28, RZ, 0x1f, R3 ;  /* 0x0000001fff1c7819 */ /* 0x000fc60000011403 */
[----:B------:R-:W-:Y:S01]  /*16060*/  IMAD R33, R39, UR5, R32 ;  /* 0x0000000527217c24 */ /* 0x000fe2000f8e0220 */
[----:B------:R-:W-:Y:S01]  /*16070*/  ULDC.64 UR4, c[0x0][0xae0] ;  /* 0x0002b80000047ab9 */ /* 0x000fe20000000a00 */
[----:B------:R-:W-:Y:S02]  /*16080*/  IMAD.MOV R35, RZ, RZ, -R3 ;  /* 0x000000ffff237224 */ /* 0x000fe400078e0a03 */
        /* <DEDUP_REMOVED lines=12> */
[----:B------:R-:W-:Y:S01]  /*16150*/  IMAD.X R5, RZ, RZ, R5, P0 ;  /* 0x000000ffff057224 */ /* 0x000fe200000e0605 */
[C---:B------:R-:W-:Y:S01]  /*16160*/  LEA R28, P0, R20.reuse, UR4, 0x1 ;  /* 0x00000004141c7c11 */ /* 0x040fe2000f8008ff */
[----:B------:R-:W-:Y:S01]  /*16170*/  IMAD.IADD R3, R21, 0x1, R3 ;  /* 0x0000000115037824 */ /* 0x000fe200078e0203 */
[----:B------:R-:W-:Y:S01]  /*16180*/  ULDC UR4, c[0x0][0xac8] ;  /* 0x0002b20000047ab9 */ /* 0x000fe20000000800 */
[----:B------:R-:W-:Y:S02]  /*16190*/  IMAD.IADD R39, R41, 0x1, R42 ;  /* 0x0000000129277824 */ /* 0x000fe400078e022a */
[----:B------:R-:W5:Y:S01]  /*161a0*/  LD.E.128 R4, desc[UR42][R4.64] ;  /* 0x0000002a04047980 */ /* 0x000f62000c101d00 */
[----:B------:R-:W-:-:S03]  /*161b0*/  LEA.HI.X R37, R20, UR5, R3, 0x1, P0 ;  /* 0x0000000514257c11 */ /* 0x000fc600080f0c03 */
[----:B------:R-:W1:Y:S01]  /*161c0*/  SHFL.IDX PT, R20, R28, RZ, 0x181f ;  /* 0x00181fff1c147589 */ /* 0x000e6200000e0000 */
[----:B------:R-:W-:-:S03]  /*161d0*/  ISETP.GE.AND P0, PT, R38, UR4, PT ;  /* 0x0000000426007c0c */ /* 0x000fc6000bf06270 */
[----:B------:R-:W2:Y:S04]  /*161e0*/  SHFL.IDX PT, R32, R28, 0x1, 0x181f ;  /* 0x00381f001c207f89 */ /* 0x000ea800000e0000 */
[----:B------:R-:W3:Y:S04]  /*161f0*/  SHFL.IDX PT, R21, R37, RZ, 0x181f ;  /* 0x00181fff25157589 */ /* 0x000ee800000e0000 */
[----:B------:R-:W0:Y:S01]  /*16200*/  SHFL.IDX PT, R34, R28, 0x2, 0x181f ;  /* 0x00581f001c227f89 */ /* 0x000e2200000e0000 */
[----:B------:R-:W-:-:S03]  /*16210*/  VIADD R0, R39, 0x30 ;  /* 0x0000003027007836 */ /* 0x000fc60000000000 */
[----:B------:R-:W0:Y:S01]  /*16220*/  SHFL.IDX PT, R33, R37, 0x1, 0x181f ;  /* 0x00381f0025217f89 */ /* 0x000e2200000e0000 */
[CC--:B------:R-:W-:Y:S01]  /*16230*/  ISETP.GE.OR P3, PT, R39.reuse, R36.reuse, P0 ;  /* 0x000000242700720c */ /* 0x0c0fe20000766670 */
[----:B------:R-:W-:Y:S02]  /*16240*/  VIADD R3, R39, 0x60 ;  /* 0x0000006027037836 */ /* 0x000fe40000000000 */
[----:B------:R-:W0:Y:S01]  /*16250*/  SHFL.IDX PT, R35, R37, 0x2, 0x181f ;  /* 0x00581f0025237f89 */ /* 0x000e2200000e0000 */
[----:B------:R1:W-:Y:S06]  /*16260*/  MEMBAR.ALL.CTA ;  /* 0x0000000000007992 */ /* 0x0003ec0000008000 */
[----:B-1----:R-:W1:Y:S01]  /*16270*/  FENCE.VIEW.ASYNC.S ;  /* 0x00000000000073c6 */ /* 0x002e620000000000 */
[----:B------:R-:W-:-:S02]  /*16280*/  ISETP.GE.OR P2, PT, R0, R36, P0 ;  /* 0x000000240000720c */ /* 0x000fc40000746670 */
[----:B------:R-:W-:Y:S01]  /*16290*/  ISETP.GE.OR P1, PT, R3, R36, P0 ;  /* 0x000000240300720c */ /* 0x000fe20000726670 */
[----:B------:R-:W-:Y:S01]  /*162a0*/  VIADD R0, R2, 0x16820 ;  /* 0x0001682002007836 */ /* 0x000fe20000000000 */
[----:B------:R-:W-:-:S04]  /*162b0*/  @!P3 LEA R20, P5, R38, R20, 0x1 ;  /* 0x000000142614b211 */ /* 0x000fc800078a08ff */
[----:B------:R-:W-:-:S05]  /*162c0*/  PRMT R0, RZ, 0x654, R0 ;  /* 0x00000654ff007816 */ /* 0x000fca0000000000 */
[----:B--2---:R-:W-:Y:S01]  /*162d0*/  @!P2 LEA R32, P4, R38, R32, 0x1 ;  /* 0x000000202620a211 */ /* 0x004fe200078808ff */
[----:B-1----:R1:W-:Y:S02]  /*162e0*/  SYNCS.ARRIVE.TRANS64.RED.A1T0 RZ, [R0+URZ], RZ ;  /* 0x000000ff00ff79a7 */ /* 0x0023e4000810043f */
[----:B-1----:R-:W-:-:S05]  /*162f0*/  VIADD R0, R39, 0x90 ;  /* 0x0000009027007836 */ /* 0x002fca0000000000 */
[----:B------:R-:W-:Y:S01]  /*16300*/  ISETP.GE.OR P0, PT, R0, R36, P0 ;  /* 0x000000240000720c */ /* 0x000fe20000706670 */
[----:B------:R-:W2:Y:S04]  /*16310*/  SHFL.IDX PT, R28, R28, 0x3, 0x181f ;  /* 0x00781f001c1c7f89 */ /* 0x000ea800000e0000 */
[----:B------:R-:W1:Y:S01]  /*16320*/  SHFL.IDX PT, R37, R37, 0x3, 0x181f ;  /* 0x00781f0025257f89 */ /* 0x000e6200000e0000 */
[C-C-:B---3--:R-:W-:Y:S02]  /*16330*/  @!P3 LEA.HI.X R21, R38.reuse, R21, R40.reuse, 0x1, P5 ;  /* 0x000000152615b211 */ /* 0x148fe400028f0c28 */
[C---:B0-----:R-:W-:Y:S02]  /*16340*/  @!P1 LEA R34, P5, R38.reuse, R34, 0x1 ;  /* 0x0000002226229211 */ /* 0x041fe400078a08ff */
[----:B------:R-:W-:-:S02]  /*16350*/  @!P2 LEA.HI.X R33, R38, R33, R40, 0x1, P4 ;  /* 0x000000212621a211 */ /* 0x000fc400020f0c28 */
[----:B------:R-:W-:Y:S01]  /*16360*/  @!P1 LEA.HI.X R35, R38, R35, R40, 0x1, P5 ;  /* 0x0000002326239211 */ /* 0x000fe200028f0c28 */
[----:B----4-:R3:W-:Y:S04]  /*16370*/  @!P3 ST.E.128 desc[UR42][R20.64], R8 ;  /* 0x000000081400b985 */ /* 0x0107e8000c101d2a */
[----:B------:R3:W-:Y:S04]  /*16380*/  @!P2 ST.E.128 desc[UR42][R32.64], R12 ;  /* 0x0000000c2000a985 */ /* 0x0007e8000c101d2a */
[----:B------:R3:W-:Y:S01]  /*16390*/  @!P1 ST.E.128 desc[UR42][R34.64], R24 ;  /* 0x0000001822009985 */ /* 0x0007e2000c101d2a */
[----:B-12---:R-:W-:Y:S05]  /*163a0*/  @P0 BRA `(.L_x_14488) ;  /* 0x00000008008c0947 */ /* 0x006fea0003800000 */
[----:B---3--:R-:W-:-:S04]  /*163b0*/  LEA R8, P0, R38, R28, 0x1 ;  /* 0x0000001c26087211 */ /* 0x008fc800078008ff */
[----:B------:R-:W-:-:S05]  /*163c0*/  LEA.HI.X R9, R38, R37, R40, 0x1, P0 ;  /* 0x0000002526097211 */ /* 0x000fca00000f0c28 */
[----:B-----5:R2:W-:Y:S01]  /*163d0*/  ST.E.128 desc[UR42][R8.64], R4 ;  /* 0x0000000408007985 */ /* 0x0205e2000c101d2a */
[----:B------:R-:W-:Y:S05]  /*163e0*/  BRA `(.L_x_14488) ;  /* 0x00000008007c7947 */ /* 0x000fea0003800000 */
.L_x_14486:
[----:B------:R-:W3:Y:S01]  /*163f0*/  LDL R11, [R1+0x4c] ;  /* 0x00004c00010b7983 */ /* 0x000ee20000100800 */
[----:B------:R-:W-:Y:S01]  /*16400*/  ULDC.64 UR4, c[0x0][0xc00] ;  /* 0x0003000000047ab9 */ /* 0x000fe20000000a00 */
[----:B------:R-:W3:Y:S01]  /*16410*/  LDC.64 R4, c[0x0][0xc00] ;  /* 0x00030000ff047b82 */ /* 0x000ee20000000a00 */
[----:B------:R-:W-:Y:S01]  /*16420*/  ISETP.NE.U32.AND P0, PT, RZ, UR4, PT ;  /* 0x00000004ff007c0c */ /* 0x000fe2000bf05070 */
[----:B------:R-:W-:-:S03]  /*16430*/  IMAD.MOV.U32 R0, RZ, RZ, RZ ;  /* 0x000000ffff007224 */ /* 0x000fc600078e00ff */
[----:B------:R-:W-:Y:S01]  /*16440*/  ISETP.NE.AND.EX P0, PT, RZ, UR5, PT, P0 ;  /* 0x00000005ff007c0c */ /* 0x000fe2000bf05300 */
[----:B------:R-:W-:Y:S02]  /*16450*/  ULDC.64 UR4, c[0x0][0xc08] ;  /* 0x0003020000047ab9 */ /* 0x000fe40000000a00 */
[----:B------:R-:W-:Y:S01]  /*16460*/  ISETP.NE.U32.AND P1, PT, RZ, UR4, PT ;  /* 0x00000004ff007c0c */ /* 0x000fe2000bf25070 */
[----:B------:R-:W4:Y:S03]  /*16470*/  LDC R25, c[0x0][0xbe8] ;  /* 0x0002fa00ff197b82 */ /* 0x000f260000000800 */
[----:B------:R-:W-:-:S13]  /*16480*/  ISETP.NE.AND.EX P1, PT, RZ, UR5, PT, P1 ;  /* 0x00000005ff007c0c */ /* 0x000fda000bf25310 */
[----:B------:R-:W2:Y:S01]  /*16490*/  @P1 LDC.64 R6, c[0x0][0xc08] ;  /* 0x00030200ff061b82 */ /* 0x000ea20000000a00 */
[----:B------:R-:W-:Y:S02]  /*164a0*/  ULDC UR4, c[0x0][0xa88] ;  /* 0x0002a20000047ab9 */ /* 0x000fe40000000800 */
[----:B------:R-:W-:Y:S01]  /*164b0*/  IMAD.U32 R8, RZ, RZ, UR4 ;  /* 0x00000004ff087e24 */ /* 0x000fe2000f8e00ff */
[----:B------:R-:W0:Y:S01]  /*164c0*/  S2R R10, SR_TID.X ;  /* 0x00000000000a7919 */ /* 0x000e220000002100 */
[----:B---3--:R-:W-:-:S04]  /*164d0*/  IMAD.WIDE R4, R11, 0x4, R4 ;  /* 0x000000040b047825 */ /* 0x008fc800078e0204 */
[----:B--2---:R-:W-:Y:S01]  /*164e0*/  @P1 IMAD.WIDE R6, R11, 0x4, R6 ;  /* 0x000000040b061825 */ /* 0x004fe200078e0206 */
[----:B------:R2:W5:Y:S04]  /*164f0*/  @P0 LDG.E R0, desc[UR42][R4.64] ;  /* 0x0000002a04000981 */ /* 0x000568000c1e1900 */
[----:B------:R2:W5:Y:S01]  /*16500*/  @P1 LDG.E R8, desc[UR42][R6.64] ;  /* 0x0000002a06081981 */ /* 0x000562000c1e1900 */
[----:B----4-:R-:W-:Y:S01]  /*16510*/  ISETP.NE.AND P2, PT, R25, 0x1, PT ;  /* 0x000000011900780c */ /* 0x010fe20003f45270 */
[----:B0-----:R-:W-:Y:S01]  /*16520*/  VIADD R26, R10, 0xffffff80 ;  /* 0xffffff800a1a7836 */ /* 0x001fe20000000000 */
[----:B------:R-:W-:-:S04]  /*16530*/  SHF.R.S32.HI R9, RZ, 0x1f, R11 ;  /* 0x0000001fff097819 */ /* 0x000fc8000001140b */
[----:B------:R-:W-:-:S07]  /*16540*/  ISETP.GE.AND P3, PT, R26, 0xc0, PT ;  /* 0x000000c01a00780c */ /* 0x000fce0003f66270 */
[----:B------:R-:W0:Y:S08]  /*16550*/  @P2 LDC R20, c[0x0][0xbec] ;  /* 0x0002fb00ff142b82 */ /* 0x000e300000000800 */
[----:B------:R-:W3:Y:S01]  /*16560*/  @P2 LDC R27, c[0x0][0xbf0] ;  /* 0x0002fc00ff1b2b82 */ /* 0x000ee20000000800 */
[----:B--2---:R-:W-:Y:S05]  /*16570*/  @P1 BRA `(.L_x_14489) ;  /* 0x0000000000101947 */ /* 0x004fea0003800000 */
[----:B------:R-:W-:Y:S05]  /*16580*/  @!P0 BRA `(.L_x_14489) ;  /* 0x00000000000c8947 */ /* 0x000fea0003800000 */
[----:B------:R-:W2:Y:S04]  /*16590*/  LDG.E R3, desc[UR42][R4.64] ;  /* 0x0000002a04037981 */ /* 0x000ea8000c1e1900 */
[----:B-----5:R-:W2:Y:S02]  /*165a0*/  LDG.E R8, desc[UR42][R4.64+0x4] ;  /* 0x0000042a04087981 */ /* 0x020ea4000c1e1900 */
[----:B--2---:R-:W-:-:S07]  /*165b0*/  IMAD.IADD R8, R8, 0x1, -R3 ;  /* 0x0000000108087824 */ /* 0x004fce00078e0a03 */
.L_x_14489:
[----:B-----5:R-:W2:Y:S04]  /*165c0*/  LDL R24, [R1+0x48] ;  /* 0x0000480001187983 */ /* 0x020ea80000100800 */
[----:B------:R4:W5:Y:S01]  /*165d0*/  LDL R33, [R1+0x24] ;  /* 0x0000240001217983 */ /* 0x0009620000100800 */
[----:B------:R-:W-:Y:S01]  /*165e0*/  BSSY B1, `(.L_x_14490) ;  /* 0x000002c000017945 */ /* 0x000fe20003800000 */
[----:B------:R-:W-:Y:S02]  /*165f0*/  SEL R13, R11, RZ, !P0 ;  /* 0x000000ff0b0d7207 */ /* 0x000fe40004000000 */
[----:B------:R-:W-:Y:S02]  /*16600*/  SEL R14, R9, RZ, !P0 ;  /* 0x000000ff090e7207 */ /* 0x000fe40004000000 */
[----:B------:R-:W-:-:S02]  /*16610*/  SHF.R.S32.HI R11, RZ, 0x1f, R0 ;  /* 0x0000001fff0b7819 */ /* 0x000fc40000011400 */
[----:B--2---:R-:W-:Y:S01]  /*16620*/  SHF.R.S32.HI R12, RZ, 0x1f, R24 ;  /* 0x0000001fff0c7819 */ /* 0x004fe20000011418 */
[----:B----4-:R-:W-:Y:S06]  /*16630*/  @P3 BRA `(.L_x_14491) ;  /* 0x0000000000983947 */ /* 0x010fec0003800000 */
[----:B------:R-:W2:Y:S01]  /*16640*/  LDC R9, c[0x0][0xbe8] ;  /* 0x0002fa00ff097b82 */ /* 0x000ea20000000800 */
[----:B-----5:R-:W-:Y:S01]  /*16650*/  IADD3 R10, R33, -0x80, R10 ;  /* 0xffffff80210a7810 */ /* 0x020fe20007ffe00a */
        /* <DEDUP_REMOVED lines=36> */
.L_x_14491:
[----:B------:R-:W-:Y:S05]  /*168a0*/  BSYNC B1 ;  /* 0x0000000000017941 */ /* 0x000fea0003800000 */
.L_x_14490:
[----:B--2---:R-:W2:Y:S04]  /*168b0*/  LDL R6, [R1+0x50] ;  /* 0x0000500001067983 */ /* 0x004ea80000100800 */
[----:B------:R-:W1:Y:S01]  /*168c0*/  LDL R10, [R1+0x64] ;  /* 0x00006400010a7983 */ /* 0x000e620000100800 */
[--C-:B------:R-:W-:Y:S01]  /*168d0*/  SHF.R.S32.HI R7, RZ, 0x1f, R26.reuse ;  /* 0x0000001fff077819 */ /* 0x100fe2000001141a */
[----:B------:R-:W-:Y:S01]  /*168e0*/  ULDC.64 UR4, c[0x0][0xaa0] ;  /* 0x0002a80000047ab9 */ /* 0x000fe20000000a00 */
[----:B------:R-:W-:Y:S01]  /*168f0*/  SHF.R.S32.HI R32, RZ, 0x1f, R26 ;  /* 0x0000001fff207819 */ /* 0x000fe2000001141a */
[----:B------:R-:W-:Y:S01]  /*16900*/  IMAD R3, R11, UR4, RZ ;  /* 0x000000040b037c24 */ /* 0x000fe2000f8e02ff */
[-C--:B------:R-:W-:Y:S01]  /*16910*/  LEA.HI R7, R7, R26.reuse, RZ, 0x3 ;  /* 0x0000001a07077211 */ /* 0x080fe200078f18ff */
[----:B------:R-:W-:Y:S01]  /*16920*/  IMAD.WIDE.U32 R4, R0, UR4, RZ ;  /* 0x0000000400047c25 */ /* 0x000fe2000f8e00ff */
[----:B------:R-:W-:Y:S01]  /*16930*/  LEA.HI R32, R32, R26, RZ, 0x3 ;  /* 0x0000001a20207211 */ /* 0x000fe200078f18ff */
[----:B------:R-:W-:Y:S01]  /*16940*/  ULDC.64 UR6, c[0x0][0xa80] ;  /* 0x0002a00000067ab9 */ /* 0x000fe20000000a00 */
[----:B------:R-:W-:Y:S01]  /*16950*/  LOP3.LUT R7, R7, 0xfffffff8, RZ, 0xc0, !PT ;  /* 0xfffffff807077812 */ /* 0x000fe200078ec0ff */
[----:B------:R-:W-:Y:S01]  /*16960*/  IMAD R3, R0, UR5, R3 ;  /* 0x0000000500037c24 */ /* 0x000fe2000f8e0203 */
[----:B------:R-:W-:Y:S01]  /*16970*/  SHF.R.S32.HI R32, RZ, 0x3, R32 ;  /* 0x00000003ff207819 */ /* 0x000fe20000011420 */
[----:B------:R-:W-:-:S02]  /*16980*/  ULDC.64 UR4, c[0x0][0xae8] ;  /* 0x0002ba0000047ab9 */ /* 0x000fc40000000a00 */
[----:B------:R-:W-:Y:S02]  /*16990*/  IMAD.IADD R7, R26, 0x1, -R7 ;  /* 0x000000011a077824 */ /* 0x000fe400078e0a07 */
[----:B------:R-:W-:Y:S02]  /*169a0*/  IMAD.IADD R5, R5, 0x1, R3 ;  /* 0x0000000105057824 */ /* 0x000fe400078e0203 */
[----:B------:R-:W-:Y:S02]  /*169b0*/  IMAD R0, R7, 0x30, R32 ;  /* 0x0000003007007824 */ /* 0x000fe400078e0220 */
[----:B------:R-:W-:-:S03]  /*169c0*/  IMAD.WIDE.U32 R4, R24, UR4, R4 ;  /* 0x0000000418047c25 */ /* 0x000fc6000f8e0004 */
[----:B-----5:R-:W-:-:S05]  /*169d0*/  IADD3 R9, R33, R0, RZ ;  /* 0x0000000021097210 */ /* 0x020fca0007ffe0ff */
[----:B0-----:R-:W-:-:S04]  /*169e0*/  @P2 IMAD.HI.U32 R0, R9, R20, RZ ;  /* 0x0000001409002227 */ /* 0x001fc800078e00ff */
[----:B------:R-:W-:Y:S01]  /*169f0*/  IMAD.MOV.U32 R3, RZ, RZ, R9 ;  /* 0x000000ffff037224 */ /* 0x000fe200078e0009 */
[----:B---3--:R-:W-:-:S04]  /*16a00*/  @P2 SHF.R.U32.HI R3, RZ, R27, R0 ;  /* 0x0000001bff032219 */ /* 0x008fc80000011600 */
[----:B------:R-:W-:Y:S01]  /*16a10*/  SHF.R.S32.HI R0, RZ, 0x1f, R3 ;  /* 0x0000001fff007819 */ /* 0x000fe20000011403 */
[----:B--2---:R-:W-:Y:S02]  /*16a20*/  IMAD.MOV.U32 R26, RZ, RZ, R6 ;  /* 0x000000ffff1a7224 */ /* 0x004fe400078e0006 */
[----:B------:R-:W-:Y:S02]  /*16a30*/  IMAD R6, R12, UR4, RZ ;  /* 0x000000040c067c24 */ /* 0x000fe4000f8e02ff */
[----:B-1----:R-:W-:Y:S02]  /*16a40*/  IMAD.MOV.U32 R28, RZ, RZ, R10 ;  /* 0x000000ffff1c7224 */ /* 0x002fe400078e000a */
[----:B------:R-:W-:Y:S01]  /*16a50*/  IMAD R7, R24, UR5, R6 ;  /* 0x0000000518077c24 */ /* 0x000fe2000f8e0206 */
[----:B------:R-:W-:Y:S02]  /*16a60*/  ULDC.64 UR4, c[0x0][0xaf0] ;  /* 0x0002bc0000047ab9 */ /* 0x000fe40000000a00 */
[----:B------:R-:W-:-:S02]  /*16a70*/  IMAD R6, R14, UR4, RZ ;  /* 0x000000040e067c24 */ /* 0x000fc4000f8e02ff */
[----:B------:R-:W-:Y:S02]  /*16a80*/  IMAD.IADD R5, R5, 0x1, R7 ;  /* 0x0000000105057824 */ /* 0x000fe400078e0207 */
        /* <DEDUP_REMOVED lines=24> */
[----:B------:R-:W-:Y:S01]  /*16c10*/  IMAD.IADD R24, R32, 0x1, R33 ;  /* 0x0000000120187824 */ /* 0x000fe200078e0221 */
[----:B------:R-:W1:Y:S03]  /*16c20*/  SHFL.IDX PT, R0, R20, RZ, 0x181f ;  /* 0x00181fff14007589 */ /* 0x000e6600000e0000 */
[C---:B------:R-:W-:Y:S01]  /*16c30*/  VIADD R8, R24.reuse, 0x30 ;  /* 0x0000003018087836 */ /* 0x040fe20000000000 */
[----:B------:R-:W2:Y:S01]  /*16c40*/  SHFL.IDX PT, R5, R7, 0x1, 0x181f ;  /* 0x00381f0007057f89 */ /* 0x000ea200000e0000 */
[C---:B------:R-:W-:Y:S01]  /*16c50*/  ISETP.GE.OR P2, PT, R24.reuse, R21, P0 ;  /* 0x000000151800720c */ /* 0x040fe20000746670 */
[----:B------:R-:W-:-:S02]  /*16c60*/  VIADD R10, R24, 0x60 ;  /* 0x00000060180a7836 */ /* 0x000fc40000000000 */
[----:B------:R-:W3:Y:S01]  /*16c70*/  SHFL.IDX PT, R14, R7, 0x2, 0x181f ;  /* 0x00581f00070e7f89 */ /* 0x000ee200000e0000 */
[-C--:B------:R-:W-:Y:S02]  /*16c80*/  ISETP.GE.OR P3, PT, R8, R21.reuse, P0 ;  /* 0x000000150800720c */ /* 0x080fe40000766670 */
[----:B------:R-:W-:Y:S01]  /*16c90*/  ISETP.GE.OR P4, PT, R10, R21, P0 ;  /* 0x000000150a00720c */ /* 0x000fe20000786670 */
[----:B------:R-:W4:Y:S04]  /*16ca0*/  SHFL.IDX PT, R4, R20, 0x1, 0x181f ;  /* 0x00381f0014047f89 */ /* 0x000f2800000e0000 */
[----:B------:R-:W5:Y:S02]  /*16cb0*/  SHFL.IDX PT, R6, R20, 0x2, 0x181f ;  /* 0x00581f0014067f89 */ /* 0x000f6400000e0000 */
[----:B0-----:R-:W-:-:S04]  /*16cc0*/  @!P2 LEA R10, P5, R26, R3, 0x1 ;  /* 0x000000031a0aa211 */ /* 0x001fc800078a08ff */
[C---:B-1----:R-:W-:Y:S02]  /*16cd0*/  @!P2 LEA.HI.X R3, R26.reuse, R0, R28, 0x1, P5 ;  /* 0x000000001a03a211 */ /* 0x042fe400028f0c1c */
[----:B------:R0:W1:Y:S01]  /*16ce0*/  SHFL.IDX PT, R0, R20, 0x3, 0x181f ;  /* 0x00781f0014007f89 */ /* 0x00006200000e0000 */
[C---:B--2---:R-:W-:Y:S02]  /*16cf0*/  @!P3 LEA R8, P1, R26.reuse, R5, 0x1 ;  /* 0x000000051a08b211 */ /* 0x044fe400078208ff */
[----:B------:R-:W-:Y:S01]  /*16d00*/  @!P2 IMAD.MOV.U32 R11, RZ, RZ, R3 ;  /* 0x000000ffff0ba224 */ /* 0x000fe200078e0003 */
[----:B---3--:R-:W-:-:S04]  /*16d10*/  @!P4 LEA R25, P5, R26, R14, 0x1 ;  /* 0x0000000e1a19c211 */ /* 0x008fc800078a08ff */
[----:B------:R0:W-:Y:S01]  /*16d20*/  @!P2 ST.E.128 desc[UR42][R10.64], RZ ;  /* 0x000000ff0a00a985 */ /* 0x0001e2000c101d2a */
[C-C-:B----4-:R-:W-:Y:S01]  /*16d30*/  @!P3 LEA.HI.X R9, R26.reuse, R4, R28.reuse, 0x1, P1 ;  /* 0x000000041a09b211 */ /* 0x150fe200008f0c1c */
[----:B------:R-:W-:Y:S02]  /*16d40*/  @!P4 IMAD.MOV.U32 R4, RZ, RZ, R25 ;  /* 0x000000ffff04c224 */ /* 0x000fe400078e0019 */
[----:B------:R0:W2:Y:S01]  /*16d50*/  SHFL.IDX PT, R14, R7, 0x3, 0x181f ;  /* 0x00781f00070e7f89 */ /* 0x0000a200000e0000 */
[----:B-----5:R-:W-:-:S03]  /*16d60*/  @!P4 LEA.HI.X R5, R26, R6, R28, 0x1, P5 ;  /* 0x000000061a05c211 */ /* 0x020fc600028f0c1c */
[----:B------:R0:W-:Y:S04]  /*16d70*/  @!P3 ST.E.128 desc[UR42][R8.64], RZ ;  /* 0x000000ff0800b985 */ /* 0x0001e8000c101d2a */
[----:B------:R0:W-:Y:S02]  /*16d80*/  @!P4 ST.E.128 desc[UR42][R4.64], RZ ;  /* 0x000000ff0400c985 */ /* 0x0001e4000c101d2a */
.L_x_14687:
[----:B------:R-:W-:-:S05]  /*16d90*/  VIADD R24, R24, 0x90 ;  /* 0x0000009018187836 */ /* 0x000fca0000000000 */
[----:B------:R-:W-:-:S13]  /*16da0*/  ISETP.GE.OR P0, PT, R24, R21, P0 ;  /* 0x000000151800720c */ /* 0x000fda0000706670 */
[----:B--2---:R-:W-:-:S04]  /*16db0*/  @!P0 LEA R14, P1, R26, R14, 0x1 ;  /* 0x0000000e1a0e8211 */ /* 0x004fc800078208ff */
[----:B-1----:R-:W-:-:S05]  /*16dc0*/  @!P0 LEA.HI.X R15, R26, R0, R28, 0x1, P1 ;  /* 0x000000001a0f8211 */ /* 0x002fca00008f0c1c */
[----:B------:R1:W-:Y:S04]  /*16dd0*/  @!P0 ST.E.128 desc[UR42][R14.64], RZ ;  /* 0x000000ff0e008985 */ /* 0x0003e8000c101d2a */
.L_x_14488:
[----:B------:R-:W-:Y:S05]  /*16de0*/  BSYNC B0 ;  /* 0x0000000000007941 */ /* 0x000fea0003800000 */
.L_x_14485:
[----:B------:R-:W-:Y:S02]  /*16df0*/  ULDC UR4, c[0x0][0xc3c] ;  /* 0x00030f0000047ab9 */ /* 0x000fe40000000800 */
[----:B------:R-:W-:-:S13]  /*16e00*/  ISETP.GE.AND P0, PT, R31, UR4, PT ;  /* 0x000000041f007c0c */ /* 0x000fda000bf06270 */
[----:B------:R-:W-:Y:S05]  /*16e10*/  @!P0 BRA `(.L_x_14493) ;  /* 0xfffffea000908947 */ /* 0x000fea000383ffff */
[----:B------:R-:W-:Y:S05]  /*16e20*/  BRA `(.L_x_14287) ;  /* 0x0000007000a07947 */ /* 0x000fea0003800000 */
.L_x_14285:
        /* <DEDUP_REMOVED lines=16> */
.L_x_14494:
        /* <DEDUP_REMOVED lines=42> */
.L_x_14500:
        /* <DEDUP_REMOVED lines=12> */
.L_x_14499:
[----:B------:R-:W-:Y:S05]  /*17290*/  BSYNC B0 ;  /* 0x0000000000007941 */ /* 0x000fea0003800000 */
.L_x_14498:
        /* <DEDUP_REMOVED lines=21> */
.L_x_14496:
        /* <DEDUP_REMOVED lines=21> */
.L_x_14501:
        /* <DEDUP_REMOVED lines=38> */
[----:B------:R-:W-:-:S03]  /*177a0*/  IADD3 R3, RZ, -R12, RZ ;  /* 0x8000000cff037210 */ /* 0x000fc60007ffe0ff */
[----:B------:R-:W-:-:S04]  /*177b0*/  IMAD.MOV.U32 R9, RZ, RZ, R11 ;  /* 0x000000ffff097224 */ /* 0x000fc800078e000b */
        /* <DEDUP_REMOVED lines=18> */
.L_x_14497:
[----:B------:R-:W-:Y:S02]  /*178e0*/  IMAD.MOV.U32 R17, RZ, RZ, RZ ;  /* 0x000000ffff117224 */ /* 0x000fe400078e00ff */
[----:B------:R-:W-:Y:S02]  /*178f0*/  IMAD.U32 R16, RZ, RZ, UR6 ;  /* 0x00000006ff107e24 */ /* 0x000fe4000f8e00ff */
[----:B------:R-:W-:-:S07]  /*17900*/  IMAD.MOV.U32 R18, RZ, RZ, RZ ;  /* 0x000000ffff127224 */ /* 0x000fce00078e00ff */
.L_x_14502:
[----:B------:R-:W-:-:S13]  /*17910*/  ISETP.NE.AND P0, PT, R5, RZ, PT ;  /* 0x000000ff0500720c */ /* 0x000fda0003f05270 */
[----:B------:R-:W0:Y:S01]  /*17920*/  @!P0 S2R R3, SR_CgaCtaId ;  /* 0x0000000000038919 */ /* 0x000e220000008800 */
[----:B------:R-:W-:-:S04]  /*17930*/  @!P0 MOV R0, 0x400 ;  /* 0x0000040000008802 */ /* 0x000fc80000000f00 */
[----:B0-----:R-:W-:-:S05]  /*17940*/  @!P0 LEA R0, R3, R0, 0x18 ;  /* 0x0000000003008211 */ /* 0x001fca00078ec0ff */
[----:B------:R0:W-:Y:S01]  /*17950*/  @!P0 STS.128 [R0+0x168d0], R16 ;  /* 0x0168d01000008388 */ /* 0x0001e20000000c00 */
[----:B------:R-:W-:Y:S06]  /*17960*/  BAR.ARV 0x5, 0x200 ;  /* 0x0148000000007b1d */ /* 0x000fec0000002000 */
.L_x_14495:
        /* <DEDUP_REMOVED lines=10> */
[----:B------:R-:W-:Y:S01]  /*17a10*/  STL [R1+0x44], RZ ;  /* 0x000044ff01007387 */ /* 0x000fe20000100800 */
[----:B------:R-:W-:Y:S01]  /*17a20*/  IMAD.MOV.U32 R27, RZ, RZ, RZ ;  /* 0x000000ffff1b7224 */ /* 0x000fe200078e00ff */
[----:B------:R-:W-:Y:S01]  /*17a30*/  ULDC.64 UR40, c[0x0][0x198] ;  /* 0x0000660000287ab9 */ /* 0x000fe20000000a00 */
[----:B------:R-:W-:Y:S01]  /*17a40*/  IMAD.MOV.U32 R25, RZ, RZ, RZ ;  /* 0x000000ffff197224 */ /* 0x000fe200078e00ff */
[----:B------:R-:W-:Y:S01]  /*17a50*/  ULOP3.LUT UR38, UR37, 0x2, URZ, 0xfc, !UPT ;  /* 0x0000000225267892 */ /* 0x000fe2000f8efc3f */
[----:B------:R-:W-:Y:S01]  /*17a60*/  IMAD.MOV.U32 R29, RZ, RZ, 0x1 ;  /* 0x00000001ff1d7424 */ /* 0x000fe200078e00ff */
[----:B------:R-:W-:Y:S01]  /*17a70*/  ULDC UR36, c[0x0][0xc] ;  /* 0x0000030000247ab9 */ /* 0x000fe20000000800 */
[----:B--2---:R-:W-:-:S06]  /*17a80*/  ULEA UR4, UR5, UR4, 0x18 ;  /* 0x0000000405047291 */ /* 0x004fcc000f8ec03f */
[----:B------:R-:W-:Y:S01]  /*17a90*/  IMAD.U32 R23, RZ, RZ, UR4 ;  /* 0x00000004ff177e24 */ /* 0x000fe2000f8e00ff */
[C---:B-1----:R-:W-:Y:S01]  /*17aa0*/  LOP3.LUT R5, R6.reuse, 0x7f, RZ, 0xc0, !PT ;  /* 0x0000007f06057812 */ /* 0x042fe200078ec0ff */
[----:B0-----:R-:W-:-:S04]  /*17ab0*/  IMAD.SHL.U32 R0, R6, 0x8, RZ ;  /* 0x0000000806007824 */ /* 0x001fc800078e00ff */
[----:B------:R-:W-:Y:S01]  /*17ac0*/  IMAD.SHL.U32 R3, R5, 0x8, RZ ;  /* 0x0000000805037824 */ /* 0x000fe200078e00ff */
[----:B------:R-:W-:Y:S01]  /*17ad0*/  LOP3.LUT R2, R0, 0x1f8, RZ, 0xc0, !PT ;  /* 0x000001f800027812 */ /* 0x000fe200078ec0ff */
[----:B------:R-:W-:-:S03]  /*17ae0*/  IMAD.MOV.U32 R0, RZ, RZ, 0x1 ;  /* 0x00000001ff007424 */ /* 0x000fc600078e00ff */
[----:B------:R-:W-:Y:S02]  /*17af0*/  LOP3.LUT R2, R2, 0x38, R6, 0x78, !PT ;  /* 0x0000003802027812 */ /* 0x000fe400078e7806 */
[----:B------:R0:W-:Y:S02]  /*17b00*/  STL [R1], R0 ;  /* 0x0000000001007387 */ /* 0x0001e40000100800 */
[----:B------:R-:W-:Y:S01]  /*17b10*/  LOP3.LUT R4, R2, 0x200, R3, 0xf8, !PT ;  /* 0x0000020002047812 */ /* 0x000fe200078ef803 */
[----:B------:R-:W-:Y:S01]  /*17b20*/  IMAD.SHL.U32 R2, R6, 0x10, RZ ;  /* 0x0000001006027824 */ /* 0x000fe200078e00ff */
[----:B------:R-:W-:-:S04]  /*17b30*/  SHF.R.U32.HI R3, RZ, 0x3, R5 ;  /* 0x00000003ff037819 */ /* 0x000fc80000011605 */
[----:B------:R-:W-:Y:S01]  /*17b40*/  LOP3.LUT R2, R2, 0x70, RZ, 0xc0, !PT ;  /* 0x0000007002027812 */ /* 0x000fe200078ec0ff */
[----:B0-----:R-:W-:-:S03]  /*17b50*/  IMAD R0, R4, 0x2, R23 ;  /* 0x0000000204007824 */ /* 0x001fc600078e0217 */
[----:B------:R-:W-:Y:S02]  /*17b60*/  LOP3.LUT R2, R3, R2, RZ, 0xfc, !PT ;  /* 0x0000000203027212 */ /* 0x000fe400078efcff */
[----:B------:R0:W-:Y:S05]  /*17b70*/  STL [R1+0x28], R0 ;  /* 0x0000280001007387 */ /* 0x0001ea0000100800 */
.L_x_14612:
        /* <DEDUP_REMOVED lines=9> */
[----:B--2---:R-:W2:Y:S02]  /*17c10*/  @P0 LDC.64 R2, c[0x0][0xa28] ;  /* 0x00028a00ff020b82 */ /* 0x004ea40000000a00 */
        /* <DEDUP_REMOVED lines=14> */
[----:B------:R-:W-:Y:S01]  /*17d00*/  ULDC UR4, c[0x0][0x288] ;  /* 0x0000a20000047ab9 */ /* 0x000fe20000000800 */
[----:B0-----:R-:W-:-:S05]  /*17d10*/  IMAD.WIDE R2, R19, 0x4, R2 ;  /* 0x0000000413027825 */ /* 0x001fca00078e0202 */
[----:B------:R-:W5:Y:S01]  /*17d20*/  @P1 LDG.E R0, desc[UR42][R2.64] ;  /* 0x0000002a02001981 */ /* 0x000f62000c1e1900 */
[----:B-1----:R-:W-:-:S03]  /*17d30*/  @P2 IMAD.WIDE R6, R19, 0x4, R6 ;  /* 0x0000000413062825 */ /* 0x002fc600078e0206 */
[----:B--2---:R0:W-:Y:S02]  /*17d40*/  STL [R1+0x2c], R8 ;  /* 0x00002c0801007387 */ /* 0x0041e40000100800 */
[----:B0-----:R-:W-:Y:S01]  /*17d50*/  IMAD.U32 R8, RZ, RZ, UR4 ;  /* 0x00000004ff087e24 */ /* 0x001fe2000f8e00ff */
[----:B------:R-:W-:-:S05]  /*17d60*/  ULDC.64 UR4, c[0x0][0x418] ;  /* 0x0001060000047ab9 */ /* 0x000fca0000000a00 */
[----:B------:R0:W2:Y:S01]  /*17d70*/  @P2 LDG.E R8, desc[UR42][R6.64] ;  /* 0x0000002a06082981 */ /* 0x0000a2000c1e1900 */
        /* <DEDUP_REMOVED lines=9> */
[----:B--2---:R0:W-:Y:S04]  /*17e10*/  STL [R1+0x8], R8 ;  /* 0x0000080801007387 */ /* 0x0041e80000100800 */
[----:B---3--:R0:W-:Y:S01]  /*17e20*/  STL [R1+0x20], R10 ;  /* 0x0000200a01007387 */ /* 0x0081e20000100800 */
[----:B------:R-:W-:Y:S01]  /*17e30*/  MOV R12, R8 ;  /* 0x00000008000c7202 */ /* 0x000fe20000000f00 */
[----:B------:R-:W-:Y:S06]  /*17e40*/  @P2 BRA `(.L_x_14504) ;  /* 0x0000000000142947 */ /* 0x000fec0003800000 */
[----:B------:R-:W-:Y:S05]  /*17e50*/  @!P0 BRA `(.L_x_14504) ;  /* 0x0000000000108947 */ /* 0x000fea0003800000 */
[----:B0-----:R-:W2:Y:S04]  /*17e60*/  LDG.E R8, desc[UR42][R4.64] ;  /* 0x0000002a04087981 */ /* 0x001ea8000c1e1900 */
[----:B------:R-:W2:Y:S02]  /*17e70*/  LDG.E R9, desc[UR42][R4.64+0x4] ;  /* 0x0000042a04097981 */ /* 0x000ea4000c1e1900 */
[----:B--2---:R-:W-:-:S05]  /*17e80*/  IMAD.IADD R12, R9, 0x1, -R8 ;  /* 0x00000001090c7824 */ /* 0x004fca00078e0a08 */
[----:B------:R1:W-:Y:S02]  /*17e90*/  STL [R1+0x8], R12 ;  /* 0x0000080c01007387 */ /* 0x0003e40000100800 */
.L_x_14504:
        /* <DEDUP_REMOVED lines=8> */
.L_x_14505:
[----:B------:R-:W-:Y:S02]  /*17f20*/  ULDC.64 UR4, c[0x0][0xa08] ;  /* 0x0002820000047ab9 */ /* 0x000fe40000000a00 */
[----:B------:R-:W-:-:S04]  /*17f30*/  ISETP.NE.U32.AND P0, PT, RZ, UR4, PT ;  /* 0x00000004ff007c0c */ /* 0x000fc8000bf05070 */
[----:B------:R-:W-:-:S13]  /*17f40*/  ISETP.NE.AND.EX P0, PT, RZ, UR5, PT, P0 ;  /* 0x00000005ff007c0c */ /* 0x000fda000bf05300 */
[----:B------:R-:W-:Y:S05]  /*17f50*/  @!P0 BRA `(.L_x_14506) ;  /* 0x0000000000148947 */ /* 0x000fea0003800000 */
[----:B------:R-:W2:Y:S02]  /*17f60*/  LDC.64 R4, c[0x0][0xa08] ;  /* 0x00028200ff047b82 */ /* 0x000ea40000000a00 */
[----:B--2---:R-:W-:-:S05]  /*17f70*/  IMAD.WIDE R4, R19, 0x4, R4 ;  /* 0x0000000413047825 */ /* 0x004fca00078e0204 */
[----:B------:R-:W2:Y:S04]  /*17f80*/  LDG.E R7, desc[UR42][R4.64] ;  /* 0x0000002a04077981 */ /* 0x000ea8000c1e1900 */
[----:B0-----:R-:W2:Y:S02]  /*17f90*/  LDG.E R8, desc[UR42][R4.64+0x4] ;  /* 0x0000042a04087981 */ /* 0x001ea4000c1e1900 */
[----:B--2---:R-:W-:-:S07]  /*17fa0*/  IMAD.IADD R7, R8, 0x1, -R7 ;  /* 0x0000000108077824 */ /* 0x004fce00078e0a07 */
.L_x_14506:
[----:B--2---:R-:W2:Y:S01]  /*17fb0*/  @P1 LDG.E R4, desc[UR42][R2.64] ;  /* 0x0000002a02041981 */ /* 0x004ea2000c1e1900 */
[----:B0-----:R-:W0:Y:S03]  /*17fc0*/  LDC R8, c[0x0][0x448] ;  /* 0x00011200ff087b82 */ /* 0x001e260000000800 */
[----:B------:R3:W2:Y:S01]  /*17fd0*/  @P1 LDG.E R5, desc[UR42][R2.64+0x4] ;  /* 0x0000042a02051981 */ /* 0x0006a2000c1e1900 */
[----:B------:R-:W-:Y:S02]  /*17fe0*/  IMAD R28, R17, 0xc0, RZ ;  /* 0x000000c0111c7824 */ /* 0x000fe400078e02ff */
[----:B-----5:R-:W-:Y:S02]  /*17ff0*/  IMAD.IADD R7, R7, 0x1, -R10 ;  /* 0x0000000107077824 */ /* 0x020fe400078e0a0a */
[----:B------:R-:W-:Y:S01]  /*18000*/  VIADD R9, R28, 0xbf ;  /* 0x000000bf1c097836 */ /* 0x000fe20000000000 */
[----:B0-----:R-:W-:-:S13]  /*18010*/  ISETP.NE.AND P2, PT, R8, 0x1, PT ;  /* 0x000000010800780c */ /* 0x001fda0003f45270 */
[----:B---3--:R-:W0:Y:S08]  /*18020*/  @P2 LDC R3, c[0x0][0x44c] ;  /* 0x00011300ff032b82 */ /* 0x008e300000000800 */
[----:B------:R-:W3:Y:S01]  /*18030*/  @P2 LDC R2, c[0x0][0x450] ;  /* 0x00011400ff022b82 */ /* 0x000ee20000000800 */
[----:B0-----:R-:W-:-:S05]  /*18040*/  @P2 IMAD.HI.U32 R3, R9, R3, RZ ;  /* 0x0000000309032227 */ /* 0x001fca00078e00ff */
[----:B---3--:R-:W-:Y:S01]  /*18050*/  @P2 SHF.R.U32.HI R9, RZ, R2, R3 ;  /* 0x00000002ff092219 */ /* 0x008fe20000011603 */
        /* <DEDUP_REMOVED lines=8> */
[----:B------:R-:W2:Y:S02]  /*180e0*/  LDC.64 R2, c[0x0][0x9e0] ;  /* 0x00027800ff027b82 */ /* 0x000ea40000000a00 */
[----:B------:R-:W-:Y:S02]  /*180f0*/  SHF.R.S32.HI R17, RZ, 0x7, R17 ;  /* 0x00000007ff117819 */ /* 0x000fe40000011411 */
[----:B--2---:R-:W-:Y:S01]  /*18100*/  ISETP.GE.AND P3, PT, R3, 0x1, PT ;  /* 0x000000010300780c */ /* 0x004fe20003f66270 */
        /* <DEDUP_REMOVED lines=13> */
.L_x_14509:
[----:B------:R-:W-:-:S13]  /*181e0*/  ISETP.NE.AND P0, PT, R3, 0x1, PT ;  /* 0x000000010300780c */ /* 0x000fda0003f05270 */
[----:B------:R-:W0:Y:S02]  /*181f0*/  @P0 LDC.64 R4, c[0x0][0x9e8] ;  /* 0x00027a00ff040b82 */ /* 0x000e240000000a00 */
[----:B0-----:R-:W-:-:S05]  /*18200*/  @P0 IMAD.HI.U32 R4, R10, R4, RZ ;  /* 0x000000040a040227 */ /* 0x001fca00078e00ff */
[----:B------:R-:W-:-:S07]  /*18210*/  @P0 SHF.R.U32.HI R10, RZ, R5, R4 ;  /* 0x00000005ff0a0219 */ /* 0x000fce0000011604 */
.L_x_14510:
[----:B------:R-:W-:Y:S05]  /*18220*/  BSYNC B0 ;  /* 0x0000000000007941 */ /* 0x000fea0003800000 */
.L_x_14508:
[----:B------:R-:W-:-:S05]  /*18230*/  IMAD R10, R10, R3, R3 ;  /* 0x000000030a0a7224 */ /* 0x000fca00078e0203 */
[----:B------:R-:W-:-:S07]  /*18240*/  VIMNMX R2, R2, R10, PT ;  /* 0x0000000a02027248 */ /* 0x000fce0003fe0100 */
.L_x_14507:
[----:B------:R-:W0:Y:S01]  /*18250*/  @P2 LDC R9, c[0x0][0x44c] ;  /* 0x00011300ff092b82 */ /* 0x000e220000000800 */
[----:B------:R-:W-:Y:S01]  /*18260*/  IMAD.MOV.U32 R4, RZ, RZ, R28 ;  /* 0x000000ffff047224 */ /* 0x000fe200078e001c */
[----:B------:R-:W-:-:S06]  /*18270*/  ULDC UR4, c[0x0][0x9dc] ;  /* 0x0002770000047ab9 */ /* 0x000fcc0000000800 */
[----:B------:R-:W2:Y:S01]  /*18280*/  @P2 LDC R5, c[0x0][0x450] ;  /* 0x00011400ff052b82 */ /* 0x000ea20000000800 */
[----:B0-----:R-:W-:-:S05]  /*18290*/  @P2 IMAD.HI.U32 R9, R28, R9, RZ ;  /* 0x000000091c092227 */ /* 0x001fca00078e00ff */
[----:B--2---:R-:W-:Y:S01]  /*182a0*/  @P2 SHF.R.U32.HI R4, RZ, R5, R9 ;  /* 0x00000005ff042219 */ /* 0x004fe20000011609 */
[----:B------:R-:W-:-:S04]  /*182b0*/  IMAD.IADD R9, R11, 0x1, -R12 ;  /* 0x000000010b097824 */ /* 0x000fc800078e0a0c */
        /* <DEDUP_REMOVED lines=13> */
.L_x_14513:
[----:B------:R-:W-:-:S13]  /*18390*/  ISETP.NE.AND P0, PT, R3, 0x1, PT ;  /* 0x000000010300780c */ /* 0x000fda0003f05270 */
[----:B------:R-:W0:Y:S02]  /*183a0*/  @P0 LDC.64 R4, c[0x0][0x9e8] ;  /* 0x00027a00ff040b82 */ /* 0x000e240000000a00 */
[----:B0-----:R-:W-:-:S05]  /*183b0*/  @P0 IMAD.HI.U32 R4, R11, R4, RZ ;  /* 0x000000040b040227 */ /* 0x001fca00078e00ff */
[----:B------:R-:W-:-:S07]  /*183c0*/  @P0 SHF.R.U32.HI R11, RZ, R5, R4 ;  /* 0x00000005ff0b0219 */ /* 0x000fce0000011604 */
.L_x_14514:
[----:B------:R-:W-:Y:S05]  /*183d0*/  BSYNC B0 ;  /* 0x0000000000007941 */ /* 0x000fea0003800000 */
.L_x_14512:
[----:B------:R-:W-:-:S05]  /*183e0*/  IMAD R3, R11, R3, RZ ;  /* 0x000000030b037224 */ /* 0x000fca00078e02ff */
[----:B------:R-:W-:-:S07]  /*183f0*/  VIMNMX R10, R10, R3, !PT ;  /* 0x000000030a0a7248 */ /* 0x000fce0007fe0100 */
.L_x_14511:
        /* <DEDUP_REMOVED lines=14> */
[----:B------:R-:W-:-:S13]  /*184e0*/  ISETP.GT.AND P0, PT, R3, R4, PT ;  /* 0x000000040300720c */ /* 0x000fda0003f04270 */
[----:B------:R-:W-:Y:S01]  /*184f0*/  @P0 VIADD R2, R3, 0x7f ;  /* 0x0000007f03020836 */ /* 0x000fe20000000000 */
[----:B------:R-:W-:-:S04]  /*18500*/  SHF.R.U32.HI R3, RZ, 0x7, R4 ;  /* 0x00000007ff037819 */ /* 0x000fc80000011604 */
        /* <DEDUP_REMOVED lines=14> */
.L_x_14690:
[----:B--2---:R-:W-:Y:S02]  /*185f0*/  ISETP.NE.AND P0, PT, R14, RZ, PT ;  /* 0x000000ff0e00720c */ /* 0x004fe40003f05270 */
[----:B------:R-:W-:-:S11]  /*18600*/  PLOP3.LUT P6, PT, PT, PT, PT, 0x8, 0x0 ;  /* 0x000000000000781c */ /* 0x000fd60003fce170 */
[----:B------:R-:W-:Y:S05]  /*18610*/  @P0 BRA `(.L_x_14518) ;  /* 0x00000000000c0947 */ /* 0x000fea0003800000 */
[----:B------:R-:W-:-:S03]  /*18620*/  UMOV UR4, 0xffffffff ;  /* 0xffffffff00047882 */ /* 0x000fc60000000000 */
[----:B------:R-:W-:Y:S05]  /*18630*/  BRA.DIV UR4, `(.L_x_14519) ;  /* 0x0000007604387947 */ /* 0x000fea000b800000 */
[----:B------:R-:W-:-:S13]  /*18640*/  ELECT P6, URZ, PT ;  /* 0x00000000003f782f */ /* 0x000fda00038c0000 */
.L_x_14518:
        /* <DEDUP_REMOVED lines=9> */
.L_x_14693:
[----:B------:R-:W-:Y:S05]  /*186e0*/  BSYNC B1 ;  /* 0x0000000000017941 */ /* 0x000fea0003800000 */
.L_x_14520:
[----:B------:R-:W-:Y:S04]  /*186f0*/  BSSY B1, `(.L_x_14522) ;  /* 0x0000050000017945 */ /* 0x000fe80003800000 */
[----:B------:R-:W-:Y:S05]  /*18700*/  @!P6 BRA `(.L_x_14523) ;  /* 0x000000040038e947 */ /* 0x000fea0003800000 */
[----:B------:R-:W2:Y:S01]  /*18710*/  LDL R7, [R1] ;  /* 0x0000000001077983 */ /* 0x000ea20000100800 */
        /* <DEDUP_REMOVED lines=8> */
.L_x_14694:
[----:B------:R-:W-:Y:S05]  /*187a0*/  BSYNC B2 ;  /* 0x0000000000027941 */ /* 0x000fea0003800000 */
.L_x_14524:
[----:B------:R-:W-:Y:S04]  /*187b0*/  BSSY B2, `(.L_x_14526) ;  /* 0x0000009000027945 */ /* 0x000fe80003800000 */
[----:B------:R-:W-:Y:S05]  /*187c0*/  @P1 BRA `(.L_x_14527) ;  /* 0x00000000001c1947 */ /* 0x000fea0003800000 */
[----:B0-----:R-:W0:Y:S02]  /*187d0*/  S2R R5, SR_TID.X ;  /* 0x0000000000057919 */ /* 0x001e240000002100 */
[----:B0-----:R-:W-:Y:S02]  /*187e0*/  LOP3.LUT R6, R5, 0x1f, RZ, 0xc0, !PT ;  /* 0x0000001f05067812 */ /* 0x001fe400078ec0ff */
[----:B------:R-:W-:Y:S02]  /*187f0*/  MOV R5, 0x4000 ;  /* 0x0000400000057802 */ /* 0x000fe40000000f00 */
[----:B------:R-:W-:Y:S02]  /*18800*/  ISETP.NE.AND P0, PT, R6, RZ, PT ;  /* 0x000000ff0600720c */ /* 0x000fe40003f05270 */
[----:B------:R3:W-:Y:S11]  /*18810*/  SYNCS.ARRIVE.TRANS64 RZ, [R10+URZ+0x16890], R5 ;  /* 0x016890050aff79a7 */ /* 0x0007f6000800003f */
[----:B---3--:R-:W-:Y:S05]  /*18820*/  @!P0 BRA `(.L_x_14527) ;  /* 0x0000000000048947 */ /* 0x008fea0003800000 */
[----:B------:R-:W-:Y:S01]  /*18830*/  BPT.TRAP 0x1 ;  /* 0x000000040000795c */ /* 0x000fe20000300000 */
.L_x_14527:
[----:B------:R-:W-:Y:S05]  /*18840*/  BSYNC B2 ;  /* 0x0000000000027941 */ /* 0x000fea0003800000 */
.L_x_14526:
[----:B------:R-:W-:Y:S01]  /*18850*/  IMAD.MOV.U32 R13, RZ, RZ, RZ ;  /* 0x000000ffff0d7224 */ /* 0x000fe200078e00ff */
[----:B------:R-:W-:Y:S01]  /*18860*/  UIADD3 UR4, UP0, UR40, 0x570, URZ ;  /* 0x0000057028047890 */ /* 0x000fe2000ff1e03f */
[----:B------:R-:W-:Y:S01]  /*18870*/  IMAD R6, R4, 0x80, R0 ;  /* 0x0000008004067824 */ /* 0x000fe200078e0200 */
[----:B------:R-:W-:Y:S01]  /*18880*/  PLOP3.LUT P0, PT, PT, PT, PT, 0x80, 0x0 ;  /* 0x000000000000781c */ /* 0x000fe20003f0f070 */
[----:B0-----:R-:W-:Y:S01]  /*18890*/  IMAD R5, R27, 0x4000, R23 ;  /* 0x000040001b057824 */ /* 0x001fe200078e0217 */
[----:B------:R-:W-:Y:S01]  /*188a0*/  R2UR UR10, R13 ;  /* 0x000000000d0a72ca */ /* 0x000fe200000e0000 */
[----:B------:R-:W-:Y:S01]  /*188b0*/  VIADD R6, R6, 0xffffff80 ;  /* 0xffffff8006067836 */ /* 0x000fe20000000000 */
[----:B------:R-:W-:Y:S01]  /*188c0*/  UIADD3.X UR5, URZ, UR41, URZ, UP0, !UPT ;  /* 0x000000293f057290 */ /* 0x000fe200087fe43f */
[----:B------:R-:W-:Y:S01]  /*188d0*/  VIADD R5, R5, 0xe400 ;  /* 0x0000e40005057836 */ /* 0x000fe20000000000 */
[----:B------:R-:W-:Y:S01]  /*188e0*/  UMOV UR6, 0x0 ;  /* 0x0000000000067882 */ /* 0x000fe20000000000 */
[----:B-1----:R-:W-:Y:S01]  /*188f0*/  IMAD.SHL.U32 R12, R27, 0x2000, RZ ;  /* 0x000020001b0c7824 */ /* 0x002fe200078e00ff */
[----:B------:R-:W-:Y:S01]  /*18900*/  UMOV UR7, 0x12f00000 ;  /* 0x12f0000000077882 */ /* 0x000fe20000000000 */
[----:B------:R-:W-:-:S08]  /*18910*/  VIADD R11, R10, 0x16890 ;  /* 0x000168900a0b7836 */ /* 0x000fd00000000000 */
.L_x_14528:
        /* <DEDUP_REMOVED lines=13> */
.L_x_14695:
[----:B------:R-:W-:Y:S05]  /*189f0*/  BSYNC B2 ;  /* 0x0000000000027941 */ /* 0x000fea0003800000 */
.L_x_14529:
[----:B------:R-:W-:Y:S01]  /*18a00*/  BSSY B2, `(.L_x_14531) ;  /* 0x000000b000027945 */ /* 0x000fe20003800000 */
[----:B------:R-:W-:Y:S02]  /*18a10*/  IMAD.MOV.U32 R14, RZ, RZ, 0x0 ;  /* 0x00000000ff0e7424 */ /* 0x000fe400078e00ff */
[----:B------:R-:W-:Y:S01]  /*18a20*/  IMAD.MOV.U32 R15, RZ, RZ, 0x12f00000 ;  /* 0x12f00000ff0f7424 */ /* 0x000fe200078e00ff */
[----:B------:R-:W-:Y:S06]  /*18a30*/  @P1 BRA `(.L_x_14532) ;  /* 0x00000000001c1947 */ /* 0x000fec0003800000 */
[----:B------:R-:W1:Y:S02]  /*18a40*/  S2R R5, SR_TID.X ;  /* 0x0000000000057919 */ /* 0x000e640000002100 */
[----:B-1----:R-:W-:Y:S01]  /*18a50*/  LOP3.LUT R11, R5, 0x1f, RZ, 0xc0, !PT ;  /* 0x0000001f050b7812 */ /* 0x002fe200078ec0ff */
[----:B------:R-:W-:-:S03]  /*18a60*/  IMAD.MOV.U32 R5, RZ, RZ, 0x4000 ;  /* 0x00004000ff057424 */ /* 0x000fc600078e00ff */
[----:B------:R-:W-:Y:S01]  /*18a70*/  ISETP.NE.AND P0, PT, R11, RZ, PT ;  /* 0x000000ff0b00720c */ /* 0x000fe20003f05270 */
[----:B------:R1:W-:-:S12]  /*18a80*/  SYNCS.ARRIVE.TRANS64 RZ, [R10+URZ+0x168b0], R5 ;  /* 0x0168b0050aff79a7 */ /* 0x0003d8000800003f */
[----:B-1----:R-:W-:Y:S05]  /*18a90*/  @!P0 BRA `(.L_x_14532) ;  /* 0x0000000000048947 */ /* 0x002fea0003800000 */
[----:B------:R-:W-:Y:S01]  /*18aa0*/  BPT.TRAP 0x1 ;  /* 0x000000040000795c */ /* 0x000fe20000300000 */
.L_x_14532:
[----:B------:R-:W-:Y:S05]  /*18ab0*/  BSYNC B2 ;  /* 0x0000000000027941 */ /* 0x000fea0003800000 */
.L_x_14531:
        /* <DEDUP_REMOVED lines=9> */
.L_x_14533:
        /* <DEDUP_REMOVED lines=10> */
.L_x_14523:
[----:B------:R-:W-:Y:S05]  /*18bf0*/  BSYNC B1 ;  /* 0x0000000000017941 */ /* 0x000fea0003800000 */
.L_x_14522:
[----:B------:R-:W2:Y:S01]  /*18c00*/  LDL.LU R7, [R1] ;  /* 0x0000000001077983 */ /* 0x000ea20000300800 */
[----:B------:R-:W-:Y:S01]  /*18c10*/  VIADD R27, R27, 0x1 ;  /* 0x000000011b1b7836 */ /* 0x000fe20000000000 */
[----:B------:R-:W-:Y:S01]  /*18c20*/  PLOP3.LUT P0, PT, PT, PT, PT, 0x8, 0x0 ;  /* 0x000000000000781c */ /* 0x000fe20003f0e170 */
[----:B------:R-:W-:-:S03]  /*18c30*/  VIADD R4, R4, 0xfffffffe ;  /* 0xfffffffe04047836 */ /* 0x000fc60000000000 */
[C---:B------:R-:W-:Y:S02]  /*18c40*/  ISETP.NE.AND P1, PT, R27.reuse, 0x2, PT ;  /* 0x000000021b00780c */ /* 0x040fe40003f25270 */
[----:B------:R-:W-:Y:S02]  /*18c50*/  ISETP.GE.AND P2, PT, R4, R3, PT ;  /* 0x000000030400720c */ /* 0x000fe40003f46270 */
[----:B0-----:R-:W-:Y:S02]  /*18c60*/  SEL R5, RZ, 0x1, P1 ;  /* 0x00000001ff057807 */ /* 0x001fe40000800000 */
[----:B------:R-:W-:Y:S02]  /*18c70*/  SEL R27, R27, RZ, P1 ;  /* 0x000000ff1b1b7207 */ /* 0x000fe40000800000 */
[----:B--2---:R-:W-:-:S05]  /*18c80*/  LOP3.LUT R7, R7, R5, RZ, 0x3c, !PT ;  /* 0x0000000507077212 */ /* 0x004fca00078e3cff */
[----:B------:R0:W-:Y:S02]  /*18c90*/  STL [R1], R7 ;  /* 0x0000000701007387 */ /* 0x0001e40000100800 */
[----:B------:R-:W-:Y:S05]  /*18ca0*/  @!P2 BRA `(.L_x_14516) ;  /* 0x000000040064a947 */ /* 0x000fea0003800000 */
.L_x_14546:
[----:B------:R-:W-:Y:S05]  /*18cb0*/  YIELD ;  /* 0x0000000000007946 */ /* 0x000fea0003800000 */
[----:B------:R-:W-:Y:S04]  /*18cc0*/  BSSY B1, `(.L_x_14534) ;  /* 0x000004d000017945 */ /* 0x000fe80003800000 */
[----:B--2---:R-:W-:Y:S05]  /*18cd0*/  @!P6 BRA `(.L_x_14535) ;  /* 0x00000004002ce947 */ /* 0x004fea0003800000 */
[----:B------:R-:W2:Y:S01]  /*18ce0*/  LDL R6, [R1] ;  /* 0x0000000001067983 */ /* 0x000ea20000100800 */
[----:B------:R-:W0:Y:S02]  /*18cf0*/  S2R R5, SR_TID.X ;  /* 0x0000000000057919 */ /* 0x000e240000002100 */
[----:B0-----:R-:W-:Y:S01]  /*18d00*/  LOP3.LUT R7, R5, 0x7f, RZ, 0xc0, !PT ;  /* 0x0000007f05077812 */ /* 0x001fe200078ec0ff */
[----:B------:R-:W-:Y:S01]  /*18d10*/  IMAD R5, R27, 0x8, R23 ;  /* 0x000000081b057824 */ /* 0x000fe200078e0217 */
[----:B------:R-:W-:Y:S02]  /*18d20*/  BSSY B2, `(.L_x_14536) ;  /* 0x0000005000027945 */ /* 0x000fe40003800000 */
[----:B------:R-:W-:Y:S02]  /*18d30*/  ISETP.NE.AND P2, PT, R7, RZ, PT ;  /* 0x000000ff0700720c */ /* 0x000fe40003f45270 */
[----:B--2---:R-:W-:-:S04]  /*18d40*/  SHF.L.U32 R6, R6, 0x1f, RZ ;  /* 0x0000001f06067819 */ /* 0x004fc800000006ff */
[----:B------:R-:W0:Y:S02]  /*18d50*/  SYNCS.PHASECHK.TRANS64.TRYWAIT P1, [R5+URZ+0x168a0], R6 ;  /* 0x0168a006050075a7 */ /* 0x000e24000802017f */
[----:B0-----:R-:W-:Y:S05]  /*18d60*/  @!P1 BRA `(.L_x_14537) ;  /* 0x0000006c00c89947 */ /* 0x001fea0003800000 */
.L_x_14696:
[----:B------:R-:W-:Y:S05]  /*18d70*/  BSYNC B2 ;  /* 0x0000000000027941 */ /* 0x000fea0003800000 */
.L_x_14536:
[----:B------:R-:W-:Y:S04]  /*18d80*/  BSSY B2, `(.L_x_14538) ;  /* 0x0000009000027945 */ /* 0x000fe80003800000 */
        /* <DEDUP_REMOVED lines=8> */
.L_x_14539:
[----:B------:R-:W-:Y:S05]  /*18e10*/  BSYNC B2 ;  /* 0x0000000000027941 */ /* 0x000fea0003800000 */
.L_x_14538:
        /* <DEDUP_REMOVED lines=8> */
[----:B-1----:R-:W-:Y:S01]  /*18ea0*/  VIADD R12, R7, 0xe400 ;  /* 0x0000e400070c7836 */ /* 0x002fe20000000000 */
[----:B------:R-:W-:Y:S01]  /*18eb0*/  UMOV UR6, 0x0 ;  /* 0x0000000000067882 */ /* 0x000fe20000000000 */
[----:B------:R-:W-:-:S10]  /*18ec0*/  UMOV UR7, 0x12f00000 ;  /* 0x12f0000000077882 */ /* 0x000fd40000000000 */
.L_x_14540:
        /* <DEDUP_REMOVED lines=13> */
.L_x_14697:
[----:B------:R-:W-:Y:S05]  /*18fa0*/  BSYNC B2 ;  /* 0x0000000000027941 */ /* 0x000fea0003800000 */
.L_x_14541:
        /* <DEDUP_REMOVED lines=11> */
.L_x_14544:
[----:B------:R-:W-:Y:S05]  /*19060*/  BSYNC B2 ;  /* 0x0000000000027941 */ /* 0x000fea0003800000 */
.L_x_14543:
        /* <DEDUP_REMOVED lines=8> */
.L_x_14545:
        /* <DEDUP_REMOVED lines=10> */
.L_x_14535:
[----:B------:R-:W-:Y:S05]  /*19190*/  BSYNC B1 ;  /* 0x0000000000017941 */ /* 0x000fea0003800000 */
.L_x_14534:
[----:B------:R-:W2:Y:S01]  /*191a0*/  LDL.LU R6, [R1] ;  /* 0x0000000001067983 */ /* 0x000ea20000300800 */
[----:B------:R-:W-:Y:S01]  /*191b0*/  VIADD R27, R27, 0x1 ;  /* 0x000000011b1b7836 */ /* 0x000fe20000000000 */
[C---:B------:R-:W-:Y:S01]  /*191c0*/  ISETP.GT.AND P2, PT, R4.reuse, R3, PT ;  /* 0x000000030400720c */ /* 0x040fe20003f44270 */
[----:B------:R-:W-:-:S03]  /*191d0*/  VIADD R4, R4, 0xffffffff ;  /* 0xffffffff04047836 */ /* 0x000fc60000000000 */
[----:B------:R-:W-:-:S04]  /*191e0*/  ISETP.NE.AND P1, PT, R27, 0x2, PT ;  /* 0x000000021b00780c */ /* 0x000fc80003f25270 */
[----:B------:R-:W-:Y:S02]  /*191f0*/  SEL R5, RZ, 0x1, P1 ;  /* 0x00000001ff057807 */ /* 0x000fe40000800000 */
[----:B------:R-:W-:Y:S02]  /*19200*/  SEL R27, R27, RZ, P1 ;  /* 0x000000ff1b1b7207 */ /* 0x000fe40000800000 */
[----:B--2---:R-:W-:-:S05]  /*19210*/  LOP3.LUT R6, R6, R5, RZ, 0x3c, !PT ;  /* 0x0000000506067212 */ /* 0x004fca00078e3cff */
[----:B------:R2:W-:Y:S01]  /*19220*/  STL [R1], R6 ;  /* 0x0000000601007387 */ /* 0x0005e20000100800 */
[----:B------:R-:W-:Y:S05]  /*19230*/  @P2 BRA `(.L_x_14546) ;  /* 0xfffffff8009c2947 */ /* 0x000fea000383ffff */
.L_x_14516:
[----:B------:R-:W-:Y:S05]  /*19240*/  BSYNC B0 ;  /* 0x0000000000007941 */ /* 0x000fea0003800000 */
.L_x_14515:
[----:B------:R-:W3:Y:S01]  /*19250*/  LDC R0, c[0x0][0x448] ;  /* 0x00011200ff007b82 */ /* 0x000ee20000000800 */
[----:B------:R-:W-:Y:S01]  /*19260*/  VIADD R2, R28, 0xbf ;  /* 0x000000bf1c027836 */ /* 0x000fe20000000000 */
[----:B------:R-:W-:Y:S06]  /*19270*/  @!P0 WARPSYNC.ALL ;  /* 0x0000000000008948 */ /* 0x000fec0003800000 */
[----:B------:R-:W-:Y:S01]  /*19280*/  @!P0 BAR.SYNC.DEFER_BLOCKING 0xc, 0x200 ;  /* 0x0308000000008b1d */ /* 0x000fe20000010000 */
[----:B---3--:R-:W-:-:S13]  /*19290*/  ISETP.NE.AND P1, PT, R0, 0x1, PT ;  /* 0x000000010000780c */ /* 0x008fda0003f25270 */
[----:B------:R-:W3:Y:S08]  /*192a0*/  @P1 LDC R3, c[0x0][0x44c] ;  /* 0x00011300ff031b82 */ /* 0x000ef00000000800 */
[----:B------:R-:W4:Y:S01]  /*192b0*/  @P1 LDC R0, c[0x0][0x450] ;  /* 0x00011400ff001b82 */ /* 0x000f220000000800 */
[----:B---3--:R-:W-:-:S05]  /*192c0*/  @P1 IMAD.HI.U32 R3, R2, R3, RZ ;  /* 0x0000000302031227 */ /* 0x008fca00078e00ff */
[----:B----4-:R-:W-:-:S05]  /*192d0*/  @P1 SHF.R.U32.HI R2, RZ, R0, R3 ;  /* 0x00000000ff021219 */ /* 0x010fca0000011603 */
[----:B------:R-:W-:Y:S02]  /*192e0*/  IMAD.IADD R8, R8, 0x1, R2 ;  /* 0x0000000108087824 */ /* 0x000fe400078e0202 */
[----:B------:R-:W3:Y:S02]  /*192f0*/  LDC.64 R2, c[0x0][0x9e0] ;  /* 0x00027800ff027b82 */ /* 0x000ee40000000a00 */
[----:B---3--:R-:W-:Y:S01]  /*19300*/  ISETP.GE.AND P2, PT, R3, 0x1, PT ;  /* 0x000000010300780c */ /* 0x008fe20003f46270 */
        /* <DEDUP_REMOVED lines=8> */
[----:B------:R-:W3:Y:S02]  /*19390*/  @P0 LDC.64 R4, c[0x0][0x9e8] ;  /* 0x00027a00ff040b82 */ /* 0x000ee40000000a00 */
[----:B---3--:R-:W-:-:S05]  /*193a0*/  @P0 IMAD.HI.U32 R4, R0, R4, RZ ;  /* 0x0000000400040227 */ /* 0x008fca00078e00ff */
[----:B------:R-:W-:-:S04]  /*193b0*/  @P0 SHF.R.U32.HI R0, RZ, R5, R4 ;  /* 0x00000005ff000219 */ /* 0x000fc80000011604 */
[----:B------:R-:W-:Y:S01]  /*193c0*/  LOP3.LUT R0, RZ, R0, RZ, 0x33, !PT ;  /* 0x00000000ff007212 */ /* 0x000fe200078e33ff */
[----:B------:R-:W-:Y:S06]  /*193d0*/  BRA `(.L_x_14550) ;  /* 0x0000000000107947 */ /* 0x000fec0003800000 */
.L_x_14549:
[----:B------:R-:W-:-:S13]  /*193e0*/  ISETP.NE.AND P0, PT, R3, 0x1, PT ;  /* 0x000000010300780c */ /* 0x000fda0003f05270 */
[----:B------:R-:W3:Y:S02]  /*193f0*/  @P0 LDC.64 R4, c[0x0][0x9e8] ;  /* 0x00027a00ff040b82 */ /* 0x000ee40000000a00 */
[----:B---3--:R-:W-:-:S05]  /*19400*/  @P0 IMAD.HI.U32 R4, R0, R4, RZ ;  /* 0x0000000400040227 */ /* 0x008fca00078e00ff */
[----:B------:R-:W-:-:S07]  /*19410*/  @P0 SHF.R.U32.HI R0, RZ, R5, R4 ;  /* 0x00000005ff000219 */ /* 0x000fce0000011604 */
.L_x_14550:
[----:B------:R-:W-:Y:S05]  /*19420*/  BSYNC B0 ;  /* 0x0000000000007941 */ /* 0x000fea0003800000 */
.L_x_14548:
[----:B------:R-:W-:-:S05]  /*19430*/  IMAD R5, R0, R3, R3 ;  /* 0x0000000300057224 */ /* 0x000fca00078e0203 */
[----:B------:R-:W-:-:S07]  /*19440*/  VIMNMX R2, R2, R5, PT ;  /* 0x0000000502027248 */ /* 0x000fce0003fe0100 */
.L_x_14547:
[----:B------:R-:W-:Y:S01]  /*19450*/  VIADD R2, R2, 0x7f ;  /* 0x0000007f02027836 */ /* 0x000fe20000000000 */
[----:B------:R-:W-:Y:S01]  /*19460*/  ULDC UR4, c[0x0][0x9dc] ;  /* 0x0002770000047ab9 */ /* 0x000fe20000000800 */
[----:B------:R-:W-:-:S03]  /*19470*/  IMAD.MOV.U32 R4, RZ, RZ, R28 ;  /* 0x000000ffff047224 */ /* 0x000fc600078e001c */
[----:B------:R-:W-:-:S04]  /*19480*/  SHF.R.S32.HI R5, RZ, 0x1f, R2 ;  /* 0x0000001fff057819 */ /* 0x000fc80000011402 */
[----:B------:R-:W-:-:S04]  /*19490*/  LEA.HI R5, R5, R2, RZ, 0x7 ;  /* 0x0000000205057211 */ /* 0x000fc800078f38ff */
[----:B------:R-:W-:Y:S02]  /*194a0*/  SHF.R.S32.HI R0, RZ, 0x7, R5 ;  /* 0x00000007ff007819 */ /* 0x000fe40000011405 */
[----:B------:R-:W3:Y:S02]  /*194b0*/  @P1 LDC R5, c[0x0][0x44c] ;  /* 0x00011300ff051b82 */ /* 0x000ee40000000800 */
[----:B------:R-:W-:-:S05]  /*194c0*/  VIMNMX R26, R17, R0, PT ;  /* 0x00000000111a7248 */ /* 0x000fca0003fe0100 */
[----:B------:R4:W-:Y:S01]  /*194d0*/  STL [R1+0x40], R26 ;  /* 0x0000401a01007387 */ /* 0x0009e20000100800 */
[----:B------:R-:W5:Y:S01]  /*194e0*/  @P1 LDC R0, c[0x0][0x450] ;  /* 0x00011400ff001b82 */ /* 0x000f620000000800 */
[----:B---3--:R-:W-:-:S05]  /*194f0*/  @P1 IMAD.HI.U32 R2, R28, R5, RZ ;  /* 0x000000051c021227 */ /* 0x008fca00078e00ff */
[----:B-----5:R-:W-:-:S05]  /*19500*/  @P1 SHF.R.U32.HI R4, RZ, R0, R2 ;  /* 0x00000000ff041219 */ /* 0x020fca0000011602 */
        /* <DEDUP_REMOVED lines=8> */
[----:B------:R-:W3:Y:S02]  /*19590*/  @P0 LDC.64 R4, c[0x0][0x9e8] ;  /* 0x00027a00ff040b82 */ /* 0x000ee40000000a00 */
[----:B---3--:R-:W-:-:S05]  /*195a0*/  @P0 IMAD.HI.U32 R4, R2, R4, RZ ;  /* 0x0000000402040227 */ /* 0x008fca00078e00ff */
[----:B------:R-:W-:-:S04]  /*195b0*/  @P0 SHF.R.U32.HI R2, RZ, R5, R4 ;  /* 0x00000005ff020219 */ /* 0x000fc80000011604 */
[----:B------:R-:W-:Y:S01]  /*195c0*/  LOP3.LUT R2, RZ, R2, RZ, 0x33, !PT ;  /* 0x00000002ff027212 */ /* 0x000fe200078e33ff */
[----:B------:R-:W-:Y:S06]  /*195d0*/  BRA `(.L_x_14554) ;  /* 0x0000000000107947 */ /* 0x000fec0003800000 */
.L_x_14553:
[----:B------:R-:W-:-:S13]  /*195e0*/  ISETP.NE.AND P0, PT, R3, 0x1, PT ;  /* 0x000000010300780c */ /* 0x000fda0003f05270 */
[----:B------:R-:W3:Y:S02]  /*195f0*/  @P0 LDC.64 R4, c[0x0][0x9e8] ;  /* 0x00027a00ff040b82 */ /* 0x000ee40000000a00 */
[----:B---3--:R-:W-:-:S05]  /*19600*/  @P0 IMAD.HI.U32 R4, R2, R4, RZ ;  /* 0x0000000402040227 */ /* 0x008fca00078e00ff */
[----:B------:R-:W-:-:S07]  /*19610*/  @P0 SHF.R.U32.HI R2, RZ, R5, R4 ;  /* 0x00000005ff020219 */ /* 0x000fce0000011604 */
.L_x_14554:
[----:B------:R-:W-:Y:S05]  /*19620*/  BSYNC B0 ;  /* 0x0000000000007941 */ /* 0x000fea0003800000 */
.L_x_14552:
[----:B------:R-:W-:-:S05]  /*19630*/  IMAD R3, R2, R3, RZ ;  /* 0x0000000302037224 */ /* 0x000fca00078e02ff */
[----:B------:R-:W-:-:S07]  /*19640*/  VIMNMX R0, R0, R3, !PT ;  /* 0x0000000300007248 */ /* 0x000fce0007fe0100 */
.L_x_14551:
[----:B------:R-:W-:Y:S01]  /*19650*/  SHF.R.S32.HI R3, RZ, 0x1f, R0 ;  /* 0x0000001fff037819 */ /* 0x000fe20000011400 */
[----:B------:R-:W-:Y:S03]  /*19660*/  BSSY B7, `(.L_x_14555) ;  /* 0x00003ab000077945 */ /* 0x000fe60003800000 */
[----:B------:R-:W-:-:S04]  /*19670*/  LEA.HI R3, R3, R0, RZ, 0x7 ;  /* 0x0000000003037211 */ /* 0x000fc800078f38ff */
[----:B------:R-:W-:-:S04]  /*19680*/  SHF.R.S32.HI R3, RZ, 0x7, R3 ;  /* 0x00000007ff037819 */ /* 0x000fc80000011403 */
[----:B------:R-:W-:-:S04]  /*19690*/  VIMNMX R2, RZ, R3, !PT ;  /* 0x00000003ff027248 */ /* 0x000fc80007fe0100 */
[----:B------:R-:W-:Y:S01]  /*196a0*/  ISETP.GT.AND P0, PT, R26, R2, PT ;  /* 0x000000021a00720c */ /* 0x000fe20003f04270 */
[----:B------:R3:W-:-:S12]  /*196b0*/  STL [R1+0x1c], R2 ;  /* 0x00001c0201007387 */ /* 0x0007d80000100800 */
[----:B---3--:R-:W-:Y:S05]  /*196c0*/  @P0 BRA `(.L_x_14556) ;  /* 0x0000000000440947 */ /* 0x008fea0003800000 */
[----:B------:R-:W3:Y:S02]  /*196d0*/  S2R R2, SR_TID.X ;  /* 0x0000000000027919 */ /* 0x000ee40000002100 */
[----:B---3--:R-:W-:-:S04]  /*196e0*/  LOP3.LUT R2, R2, 0x7f, RZ, 0xc0, !PT ;  /* 0x0000007f02027812 */ /* 0x008fc800078ec0ff */
[----:B------:R-:W-:-:S13]  /*196f0*/  ISETP.NE.AND P0, PT, R2, RZ, PT ;  /* 0x000000ff0200720c */ /* 0x000fda0003f05270 */
[----:B------:R-:W-:Y:S05]  /*19700*/  @P0 BRA `(.L_x_14557) ;  /* 0x0000003800800947 */ /* 0x000fea0003800000 */
[----:B------:R-:W3:Y:S01]  /*19710*/  S2R R5, SR_LANEID ;  /* 0x0000000000057919 */ /* 0x000ee20000000000 */
[----:B------:R-:W-:Y:S01]  /*19720*/  VOTEU.ANY UR4, UPT, PT ;  /* 0x0000000000047886 */ /* 0x000fe200038e0100 */
[----:B------:R-:W4:Y:S01]  /*19730*/  LDC.64 R2, c[0x0][0xc60] ;  /* 0x00031800ff027b82 */ /* 0x000f220000000a00 */
[----:B------:R-:W3:Y:S02]  /*19740*/  FLO.U32 R0, UR4 ;  /* 0x0000000400007d00 */ /* 0x000ee400080e0000 */
[----:B---3--:R-:W-:-:S06]  /*19750*/  ISETP.EQ.U32.AND P0, PT, R0, R5, PT ;  /* 0x000000050000720c */ /* 0x008fcc0003f02070 */
[----:B------:R-:W4:Y:S07]  /*19760*/  POPC R5, UR4 ;  /* 0x0000000400057d09 */ /* 0x000f2e0008000000 */
[----:B----4-:R-:W3:Y:S01]  /*19770*/  @P0 ATOMG.E.ADD.STRONG.GPU PT, R3, desc[UR42][R2.64], R5 ;  /* 0x00000005020309a8 */ /* 0x010ee200081ee1ea */
[----:B------:R-:W4:Y:S02]  /*19780*/  S2R R4, SR_LTMASK ;  /* 0x0000000000047919 */ /* 0x000f240000003900 */
[----:B----4-:R-:W-:-:S04]  /*19790*/  LOP3.LUT R4, R4, UR4, RZ, 0xc0, !PT ;  /* 0x0000000404047c12 */ /* 0x010fc8000f8ec0ff */
[----:B0-----:R-:W0:Y:S01]  /*197a0*/  POPC R7, R4 ;  /* 0x0000000400077309 */ /* 0x001e220000000000 */
[----:B---3--:R-:W0:Y:S02]  /*197b0*/  SHFL.IDX PT, R0, R3, R0, 0x1f ;  /* 0x00001f0003007589 */ /* 0x008e2400000e0000 */
[----:B0-----:R-:W-:Y:S01]  /*197c0*/  IADD3 R16, R0, UR36, R7 ;  /* 0x0000002400107c10 */ /* 0x001fe2000fffe007 */
[----:B------:R-:W-:Y:S06]  /*197d0*/  BRA `(.L_x_14557) ;  /* 0x00000038004c7947 */ /* 0x000fec0003800000 */
.L_x_14556:
        /* <DEDUP_REMOVED lines=9> */
[----:B------:R-:W3:Y:S01]  /*19870*/  LDC.64 R2, c[0x4][R2] ;  /* 0x0100000002027b82 */ /* 0x000ee20000000a00 */
[----:B------:R-:W-:Y:S02]  /*19880*/  IMAD.U32 R5, RZ, RZ, UR7 ;  /* 0x00000007ff057e24 */ /* 0x000fe4000f8e00ff */
[----:B--2---:R-:W-:Y:S02]  /*19890*/  IMAD.U32 R6, RZ, RZ, UR8 ;  /* 0x00000008ff067e24 */ /* 0x004fe4000f8e00ff */
[----:B0-----:R-:W-:-:S02]  /*198a0*/  IMAD.U32 R7, RZ, RZ, UR9 ;  /* 0x00000009ff077e24 */ /* 0x001fc4000f8e00ff */
[----:B------:R-:W-:Y:S02]  /*198b0*/  IMAD.U32 R10, RZ, RZ, UR4 ;  /* 0x00000004ff0a7e24 */ /* 0x000fe4000f8e00ff */
[----:B------:R-:W-:Y:S02]  /*198c0*/  IMAD.U32 R11, RZ, RZ, UR5 ;  /* 0x00000005ff0b7e24 */ /* 0x000fe4000f8e00ff */
[----:B------:R-:W-:Y:S02]  /*198d0*/  IMAD.MOV.U32 R8, RZ, RZ, 0x70 ;  /* 0x00000070ff087424 */ /* 0x000fe400078e00ff */
[----:B-1----:R-:W-:Y:S02]  /*198e0*/  IMAD.MOV.U32 R12, RZ, RZ, 0x1 ;  /* 0x00000001ff0c7424 */ /* 0x002fe400078e00ff */
[----:B------:R-:W-:-:S07]  /*198f0*/  IMAD.MOV.U32 R13, RZ, RZ, RZ ;  /* 0x000000ffff0d7224 */ /* 0x000fce00078e00ff */
[----:B------:R-:W-:-:S07]  /*19900*/  LEPC R20, `(.L_x_14559) ;  /* 0x000000001014794e */ /* 0x000fce0000000000 */
[----:B---3--:R-:W-:Y:S05]  /*19910*/  CALL.ABS.NOINC R2 ;  /* 0x0000000002007343 */ /* 0x008fea0003c00000 */
.L_x_14559:
[----:B------:R-:W-:Y:S05]  /*19920*/  BSYNC B6 ;  /* 0x0000000000067941 */ /* 0x000fea0003800000 */
.L_x_14558:
        /* <DEDUP_REMOVED lines=9> */
[----:B------:R-:W-:Y:S01]  /*199c0*/  IMAD.U32 R4, RZ, RZ, UR6 ;  /* 0x00000006ff047e24 */ /* 0x000fe2000f8e00ff */
[----:B--2---:R-:W-:Y:S01]  /*199d0*/  MOV R6, UR8 ;  /* 0x0000000800067c02 */ /* 0x004fe20008000f00 */
[----:B------:R-:W-:Y:S02]  /*199e0*/  IMAD.U32 R5, RZ, RZ, UR7 ;  /* 0x00000007ff057e24 */ /* 0x000fe4000f8e00ff */
[----:B0-----:R-:W-:Y:S02]  /*199f0*/  IMAD.U32 R7, RZ, RZ, UR9 ;  /* 0x00000009ff077e24 */ /* 0x001fe4000f8e00ff */
[----:B------:R-:W-:-:S02]  /*19a00*/  IMAD.U32 R10, RZ, RZ, UR4 ;  /* 0x00000004ff0a7e24 */ /* 0x000fc4000f8e00ff */
[----:B------:R-:W-:Y:S02]  /*19a10*/  IMAD.U32 R11, RZ, RZ, UR5 ;  /* 0x00000005ff0b7e24 */ /* 0x000fe4000f8e00ff */
[----:B------:R-:W-:Y:S02]  /*19a20*/  IMAD.MOV.U32 R8, RZ, RZ, 0x70 ;  /* 0x00000070ff087424 */ /* 0x000fe400078e00ff */
[----:B-1----:R-:W-:Y:S02]  /*19a30*/  IMAD.MOV.U32 R12, RZ, RZ, 0x1 ;  /* 0x00000001ff0c7424 */ /* 0x002fe400078e00ff */
[----:B---3--:R-:W-:-:S07]  /*19a40*/  IMAD.MOV.U32 R13, RZ, RZ, RZ ;  /* 0x000000ffff0d7224 */ /* 0x008fce00078e00ff */
[----:B------:R-:W-:-:S07]  /*19a50*/  LEPC R20, `(.L_x_14562) ;  /* 0x000000001014794e */ /* 0x000fce0000000000 */
[----:B----4-:R-:W-:Y:S05]  /*19a60*/  CALL.ABS.NOINC R2 ;  /* 0x0000000002007343 */ /* 0x010fea0003c00000 */
.L_x_14562:
        /* <DEDUP_REMOVED lines=15> */
.L_x_14561:
[----:B------:R-:W-:Y:S05]  /*19b60*/  BSYNC B6 ;  /* 0x0000000000067941 */ /* 0x000fea0003800000 */
.L_x_14560:
[----:B------:R-:W-:Y:S01]  /*19b70*/  ULDC.64 UR4, c[0x0][0x9f8] ;  /* 0x00027e0000047ab9 */ /* 0x000fe20000000a00 */
[----:B------:R-:W3:Y:S01]  /*19b80*/  LDL R20, [R1+0x18] ;  /* 0x0000180001147983 */ /* 0x000ee20000100800 */
[----:B------:R-:W-:-:S03]  /*19b90*/  ISETP.NE.U32.AND P0, PT, RZ, UR4, PT ;  /* 0x00000004ff007c0c */ /* 0x000fc6000bf05070 */
[----:B------:R-:W4:Y:S01]  /*19ba0*/  LDL R17, [R1+0x20] ;  /* 0x0000200001117983 */ /* 0x000f220000100800 */
[----:B------:R-:W-:Y:S01]  /*19bb0*/  ISETP.NE.AND.EX P0, PT, RZ, UR5, PT, P0 ;  /* 0x00000005ff007c0c */ /* 0x000fe2000bf05300 */
[----:B------:R-:W-:Y:S01]  /*19bc0*/  IMAD.MOV.U32 R9, RZ, RZ, R19 ;  /* 0x000000ffff097224 */ /* 0x000fe200078e0013 */
[----:B0-----:R-:W0:Y:S01]  /*19bd0*/  LDC R7, c[0x0][0x430] ;  /* 0x00010c00ff077b82 */ /* 0x001e220000000800 */
[----:B------:R-:W1:Y:S10]  /*19be0*/  S2R R21, SR_TID.X ;  /* 0x0000000000157919 */ /* 0x000e740000002100 */
[----:B------:R-:W2:Y:S02]  /*19bf0*/  @P0 LDC.64 R2, c[0x0][0x9f8] ;  /* 0x00027e00ff020b82 */ /* 0x000ea40000000a00 */
[----:B--2---:R-:W-:-:S05]  /*19c00*/  @P0 IMAD.WIDE R2, R19, 0x4, R2 ;  /* 0x0000000413020825 */ /* 0x004fca00078e0202 */
[----:B------:R2:W2:Y:S01]  /*19c10*/  @P0 LDG.E R9, desc[UR42][R2.64] ;  /* 0x0000002a02090981 */ /* 0x0004a2000c1e1900 */
[----:B0-----:R-:W-:Y:S01]  /*19c20*/  ISETP.NE.AND P1, PT, R7, 0x1, PT ;  /* 0x000000010700780c */ /* 0x001fe20003f25270 */
[----:B------:R-:W-:Y:S01]  /*19c30*/  VIADD R26, R26, 0xffffffff ;  /* 0xffffffff1a1a7836 */ /* 0x000fe20000000000 */
[----:B-1----:R-:W-:Y:S01]  /*19c40*/  LOP3.LUT R21, R21, 0x7f, RZ, 0xc0, !PT ;  /* 0x0000007f15157812 */ /* 0x002fe200078ec0ff */
[----:B------:R-:W0:Y:S02]  /*19c50*/  S2R R24, SR_TID.X ;  /* 0x0000000000187919 */ /* 0x000e240000002100 */
[----:B------:R-:W-:Y:S01]  /*19c60*/  IMAD.SHL.U32 R8, R26, 0x80, RZ ;  /* 0x000000801a087824 */ /* 0x000fe200078e00ff */
[----:B------:R-:W-:-:S07]  /*19c70*/  SHF.R.U32.HI R21, RZ, 0x3, R21 ;  /* 0x00000003ff157819 */ /* 0x000fce0000011615 */
[----:B------:R-:W1:Y:S08]  /*19c80*/  @P1 LDC R6, c[0x0][0x434] ;  /* 0x00010d00ff061b82 */ /* 0x000e700000000800 */
[----:B------:R-:W2:Y:S01]  /*19c90*/  @P1 LDC R0, c[0x0][0x438] ;  /* 0x00010e00ff001b82 */ /* 0x000ea20000000800 */
[----:B0-----:R-:W-:-:S05]  /*19ca0*/  IMAD.SHL.U32 R24, R24, 0x10, RZ ;  /* 0x0000001018187824 */ /* 0x001fca00078e00ff */
[----:B------:R-:W-:-:S04]  /*19cb0*/  LOP3.LUT R24, R24, 0x70, RZ, 0xc0, !PT ;  /* 0x0000007018187812 */ /* 0x000fc800078ec0ff */
[----:B------:R-:W-:-:S04]  /*19cc0*/  LOP3.LUT R5, R8, R21, R24, 0xfe, !PT ;  /* 0x0000001508057212 */ /* 0x000fc800078efe18 */
[C---:B---3--:R-:W-:Y:S01]  /*19cd0*/  ISETP.GE.AND P0, PT, R5.reuse, R20, PT ;  /* 0x000000140500720c */ /* 0x048fe20003f06270 */
[----:B----4-:R-:W-:-:S04]  /*19ce0*/  IMAD.IADD R5, R5, 0x1, R17 ;  /* 0x0000000105057824 */ /* 0x010fc800078e0211 */
[----:B-1----:R-:W-:-:S04]  /*19cf0*/  @P1 IMAD.HI.U32 R6, R5, R6, RZ ;  /* 0x0000000605061227 */ /* 0x002fc800078e00ff */
[----:B------:R-:W-:-:S04]  /*19d00*/  IMAD.MOV.U32 R4, RZ, RZ, R5 ;  /* 0x000000ffff047224 */ /* 0x000fc800078e0005 */
[----:B--2---:R-:W0:Y:S01]  /*19d10*/  @!P0 LDC.64 R2, c[0x0][0x428] ;  /* 0x00010a00ff028b82 */ /* 0x004e220000000a00 */
[----:B------:R-:W-:-:S05]  /*19d20*/  @P1 SHF.R.U32.HI R4, RZ, R0, R6 ;  /* 0x00000000ff041219 */ /* 0x000fca0000011606 */
[----:B------:R-:W-:-:S04]  /*19d30*/  IMAD.MOV R0, RZ, RZ, -R4 ;  /* 0x000000ffff007224 */ /* 0x000fc800078e0a04 */
[----:B------:R-:W-:Y:S01]  /*19d40*/  IMAD R0, R7, R0, R5 ;  /* 0x0000000007007224 */ /* 0x000fe200078e0205 */
[--C-:B------:R-:W-:Y:S02]  /*19d50*/  @!P0 SHF.R.S32.HI R5, RZ, 0x1f, R4.reuse ;  /* 0x0000001fff058819 */ /* 0x100fe40000011404 */
[----:B------:R-:W-:Y:S01]  /*19d60*/  SHF.R.S32.HI R10, RZ, 0x1f, R9 ;  /* 0x0000001fff0a7819 */ /* 0x000fe20000011409 */
[CC--:B0-----:R-:W-:Y:S01]  /*19d70*/  @!P0 IMAD.WIDE.U32 R4, R9.reuse, R2.reuse, R4 ;  /* 0x0000000209048225 */ /* 0x0c1fe200078e0004 */
[----:B------:R0:W-:Y:S03]  /*19d80*/  STL [R1+0x10], R9 ;  /* 0x0000100901007387 */ /* 0x0001e60000100800 */
[----:B------:R-:W-:Y:S01]  /*19d90*/  @!P0 IMAD R6, R10, R2, RZ ;  /* 0x000000020a068224 */ /* 0x000fe200078e02ff */
[----:B------:R1:W-:Y:S03]  /*19da0*/  STL [R1+0x24], R10 ;  /* 0x0000240a01007387 */ /* 0x0003e60000100800 */
[----:B------:R-:W-:-:S02]  /*19db0*/  @!P0 IMAD R6, R9, R3, R6 ;  /* 0x0000000309068224 */ /* 0x000fc400078e0206 */
[----:B------:R-:W2:Y:S02]  /*19dc0*/  @!P0 LDC.64 R2, c[0x0][0x418] ;  /* 0x00010600ff028b82 */ /* 0x000ea40000000a00 */
[----:B------:R-:W-:Y:S01]  /*19dd0*/  @!P0 IMAD.IADD R5, R5, 0x1, R6 ;  /* 0x0000000105058824 */ /* 0x000fe200078e0206 */
[----:B--2---:R-:W-:Y:S01]  /*19de0*/  @!P0 LEA R6, P1, R4, R2, 0x2 ;  /* 0x0000000204068211 */ /* 0x004fe200078210ff */
[----:B------:R-:W-:-:S03]  /*19df0*/  IMAD.MOV.U32 R2, RZ, RZ, RZ ;  /* 0x000000ffff027224 */ /* 0x000fc600078e00ff */
[----:B------:R-:W-:-:S05]  /*19e00*/  @!P0 LEA.HI.X R7, R4, R3, R5, 0x2, P1 ;  /* 0x0000000304078211 */ /* 0x000fca00008f1405 */
[----:B------:R1:W5:Y:S01]  /*19e10*/  @!P0 LDG.E R2, desc[UR42][R6.64] ;  /* 0x0000002a06028981 */ /* 0x000362000c1e1900 */
[----:B0-----:R-:W-:Y:S01]  /*19e20*/  IMAD.U32 R9, RZ, RZ, UR38 ;  /* 0x00000026ff097e24 */ /* 0x001fe2000f8e00ff */
[----:B------:R-:W-:Y:S01]  /*19e30*/  UMOV UR4, 0xffffffff ;  /* 0xffffffff00047882 */ /* 0x000fe20000000000 */
[----:B------:R-:W-:-:S03]  /*19e40*/  LOP3.LUT R22, R22, 0xfffffffd, RZ, 0xc0, !PT ;  /* 0xfffffffd16167812 */ /* 0x000fc600078ec0ff */
[----:B------:R-:W-:-:S13]  /*19e50*/  ISETP.NE.AND P2, PT, R9, 0x3, PT ;  /* 0x000000030900780c */ /* 0x000fda0003f45270 */
[----:B------:R-:W-:Y:S01]  /*19e60*/  @P2 LOP3.LUT R22, R22, 0x2, RZ, 0xfc, !PT ;  /* 0x0000000216162812 */ /* 0x000fe200078efcff */
[----:B-1----:R-:W-:Y:S06]  /*19e70*/  BRA.DIV UR4, `(.L_x_14563) ;  /* 0x0000005e04ac7947 */ /* 0x002fec000b800000 */
.L_x_14700:
[----:B------:R-:W-:-:S05]  /*19e80*/  SHF.R.S32.HI R9, RZ, 0x1f, R18 ;  /* 0x0000001fff097819 */ /* 0x000fca0000011412 */
[----:B------:R0:W-:Y:S01]  /*19e90*/  STL [R1+0xc], R9 ;  /* 0x00000c0901007387 */ /* 0x0001e20000100800 */
[----:B------:R-:W-:Y:S05]  /*19ea0*/  @!P2 BRA `(.L_x_14564) ;  /* 0x000000000004a947 */ /* 0x000fea0003800000 */
[----:B------:R-:W-:Y:S01]  /*19eb0*/  BPT.TRAP 0x1 ;  /* 0x000000040000795c */ /* 0x000fe20000300000 */
.L_x_14564:
        /* <DEDUP_REMOVED lines=25> */
.L_x_14701:
[----:B------:R-:W-:Y:S05]  /*1a050*/  BSYNC B0 ;  /* 0x0000000000007941 */ /* 0x000fea0003800000 */
.L_x_14565:
[----:B0-----:R-:W2:Y:S01]  /*1a060*/  LDL R9, [R1+0xc] ;  /* 0x00000c0001097983 */ /* 0x001ea20000100800 */
[----:B------:R-:W-:-:S03]  /*1a070*/  ULDC.64 UR4, c[0x0][0x300] ;  /* 0x0000c00000047ab9 */ /* 0x000fc60000000a00 */
[----:B------:R-:W3:Y:S01]  /*1a080*/  LDL R13, [R1+0x18] ;  /* 0x00001800010d7983 */ /* 0x000ee20000100800 */
[----:B------:R-:W-:Y:S01]  /*1a090*/  IMAD R6, R6, UR4, RZ ;  /* 0x0000000406067c24 */ /* 0x000fe2000f8e02ff */
[----:B------:R-:W-:Y:S01]  /*1a0a0*/  LOP3.LUT R22, R22, 0xfffffffe, RZ, 0xc0, !PT ;  /* 0xfffffffe16167812 */ /* 0x000fe200078ec0ff */
[C---:B-1----:R-:W-:Y:S01]  /*1a0b0*/  IMAD.WIDE.U32 R4, R0.reuse, UR4, RZ ;  /* 0x0000000400047c25 */ /* 0x042fe2000f8e00ff */
[----:B------:R-:W0:Y:S03]  /*1a0c0*/  S2R R12, SR_TID.X ;  /* 0x00000000000c7919 */ /* 0x000e260000002100 */
[----:B------:R-:W-:Y:S01]  /*1a0d0*/  IMAD R6, R0, UR5, R6 ;  /* 0x0000000500067c24 */ /* 0x000fe2000f8e0206 */
[----:B------:R-:W-:Y:S02]  /*1a0e0*/  ULDC.64 UR4, c[0x0][0x310] ;  /* 0x0000c40000047ab9 */ /* 0x000fe40000000a00 */
[----:B------:R-:W-:-:S02]  /*1a0f0*/  IMAD R7, R7, UR4, RZ ;  /* 0x0000000407077c24 */ /* 0x000fc4000f8e02ff */
[----:B------:R-:W-:Y:S02]  /*1a100*/  IMAD.IADD R5, R5, 0x1, R6 ;  /* 0x0000000105057824 */ /* 0x000fe400078e0206 */
        /* <DEDUP_REMOVED lines=10> */
[----:B------:R-:W-:Y:S01]  /*1a1b0*/  IMAD.IADD R2, R5, 0x1, R2 ;  /* 0x0000000105027824 */ /* 0x000fe200078e0202 */
[----:B------:R-:W-:-:S04]  /*1a1c0*/  ULDC UR4, c[0x0][0x2f4] ;  /* 0x0000bd0000047ab9 */ /* 0x000fc80000000800 */
[----:B------:R-:W-:Y:S02]  /*1a1d0*/  LEA.HI.X R2, R4, UR5, R2, 0x1, P0 ;  /* 0x0000000504027c11 */ /* 0x000fe400080f0c02 */
[----:B-1----:R-:W-:Y:S01]  /*1a1e0*/  LOP3.LUT R10, R9, 0x7f, RZ, 0xc0, !PT ;  /* 0x0000007f090a7812 */ /* 0x002fe200078ec0ff */
[----:B0-----:R-:W-:-:S03]  /*1a1f0*/  IMAD.SHL.U32 R9, R12, 0x8, RZ ;  /* 0x000000080c097824 */ /* 0x001fc600078e00ff */
[----:B------:R-:W-:Y:S02]  /*1a200*/  SHF.R.U32.HI R11, RZ, 0x3, R10 ;  /* 0x00000003ff0b7819 */ /* 0x000fe4000001160a */
[----:B------:R-:W-:Y:S02]  /*1a210*/  LOP3.LUT R9, R9, 0x38, RZ, 0xc0, !PT ;  /* 0x0000003809097812 */ /* 0x000fe400078ec0ff */
[----:B---3--:R-:W-:Y:S01]  /*1a220*/  IADD3 R4, -R11, R13, -R8 ;  /* 0x0000000d0b047210 */ /* 0x008fe20007ffe908 */
[----:B------:R-:W-:Y:S01]  /*1a230*/  IMAD.SHL.U32 R11, R10, 0x8, RZ ;  /* 0x000000080a0b7824 */ /* 0x000fe200078e00ff */
[----:B------:R-:W-:Y:S01]  /*1a240*/  ISETP.GE.AND P2, PT, R9, UR4, PT ;  /* 0x0000000409007c0c */ /* 0x000fe2000bf46270 */
[----:B------:R-:W-:Y:S01]  /*1a250*/  IMAD.SHL.U32 R10, R12, 0x8, RZ ;  /* 0x000000080c0a7824 */ /* 0x000fe200078e00ff */
[----:B------:R-:W-:Y:S01]  /*1a260*/  UMOV UR4, 0xffffffff ;  /* 0xffffffff00047882 */ /* 0x000fe20000000000 */
[----:B------:R-:W-:-:S03]  /*1a270*/  ISETP.GE.AND P0, PT, R4, 0x1, PT ;  /* 0x000000010400780c */ /* 0x000fc60003f06270 */
[----:B------:R-:W-:-:S04]  /*1a280*/  LOP3.LUT R10, R10, 0x1f8, RZ, 0xc0, !PT ;  /* 0x000001f80a0a7812 */ /* 0x000fc800078ec0ff */
[----:B------:R-:W-:-:S03]  /*1a290*/  LOP3.LUT R10, R10, 0x38, R12, 0x78, !PT ;  /* 0x000000380a0a7812 */ /* 0x000fc600078e780c */
[----:B------:R-:W-:Y:S02]  /*1a2a0*/  @P2 LOP3.LUT R22, R22, 0x1, RZ, 0xfc, !PT ;  /* 0x0000000116162812 */ /* 0x000fe400078efcff */
[----:B------:R-:W-:-:S05]  /*1a2b0*/  LOP3.LUT R10, R10, 0x200, R11, 0xf8, !PT ;  /* 0x000002000a0a7812 */ /* 0x000fca00078ef80b */
[----:B------:R-:W-:Y:S01]  /*1a2c0*/  IMAD R5, R25, 0x2000, R10 ;  /* 0x0000200019057824 */ /* 0x000fe200078e020a */
[----:B------:R-:W-:Y:S06]  /*1a2d0*/  BRA.DIV UR4, `(.L_x_14567) ;  /* 0x0000005a04dc7947 */ /* 0x000fec000b800000 */
        /* <DEDUP_REMOVED lines=72> */
.L_x_14719:
[----:B------:R-:W-:-:S13]  /*1a760*/  ISETP.GE.AND P0, PT, R4, 0x71, PT ;  /* 0x000000710400780c */ /* 0x000fda0003f06270 */
[----:B01----:R-:W-:Y:S02]  /*1a770*/  @P0 LEA R6, P1, R9, R0, 0x1 ;  /* 0x0000000009060211 */ /* 0x003fe400078208ff */
[----:B------:R-:W-:-:S03]  /*1a780*/  @P0 LEA R5, R5, R23, 0x1 ;  /* 0x0000001705050211 */ /* 0x000fc600078e08ff */
[----:B------:R-:W-:-:S05]  /*1a790*/  @P0 IMAD.X R7, RZ, RZ, R2, P1 ;  /* 0x000000ffff070224 */ /* 0x000fca00008e0602 */
[----:B------:R-:W-:Y:S01]  /*1a7a0*/  @!PT LDS RZ, [RZ] ;  /* 0x00000000fffff984 */ /* 0x000fe20000000800 */
[----:B------:R-:W-:Y:S01]  /*1a7b0*/  @!PT LDS RZ, [RZ] ;  /* 0x00000000fffff984 */ /* 0x000fe20000000800 */
[----:B------:R-:W-:Y:S01]  /*1a7c0*/  @!PT LDS RZ, [RZ] ;  /* 0x00000000fffff984 */ /* 0x000fe20000000800 */
[----:B------:R0:W-:Y:S01]  /*1a7d0*/  @P0 LDGSTS.E.BYPASS.LTC128B.128 [R5+0x11c00], desc[UR42][R6.64], !P2 ;  /* 0x11c0000006050fae */ /* 0x0001e2000d101d6a */
[----:B------:R-:W-:Y:S01]  /*1a7e0*/  PLOP3.LUT P0, PT, PT, PT, PT, 0x80, 0x0 ;  /* 0x000000000000781c */ /* 0x000fe20003f0f070 */
[----:B------:R-:W-:-:S12]  /*1a7f0*/  NOP ;  /* 0x0000000000007918 */ /* 0x000fd80000000000 */
.L_x_14568:
        /* <DEDUP_REMOVED lines=11> */
.L_x_14569:
[----:B------:R1:W5:Y:S01]  /*1a8b0*/  LDL.LU R4, [R1+0x2c] ;  /* 0x00002c0001047983 */ /* 0x0003620000300800 */
[----:B------:R1:W-:Y:S02]  /*1a8c0*/  SYNCS.ARRIVE.TRANS64.A1T0 RZ, [R3+URZ+0x16830], RZ ;  /* 0x016830ff03ff79a7 */ /* 0x0003e4000810003f */
[----:B------:R-:W-:Y:S05]  /*1a8d0*/  WARPSYNC.ALL ;  /* 0x0000000000007948 */ /* 0x000fea0003800000 */
[----:B------:R-:W-:Y:S01]  /*1a8e0*/  ULDC.64 UR4, c[0x0][0x298] ;  /* 0x0000a60000047ab9 */ /* 0x000fe20000000a00 */
[----:B------:R-:W-:Y:S01]  /*1a8f0*/  VIADD R0, R23, 0x8400 ;  /* 0x0000840017007836 */ /* 0x000fe20000000000 */
[----:B------:R-:W-:Y:S01]  /*1a900*/  ULDC.64 UR6, c[0x0][0xa00] ;  /* 0x0002800000067ab9 */ /* 0x000fe20000000a00 */
[----:B------:R-:W-:Y:S01]  /*1a910*/  BSSY B6, `(.L_x_14570) ;  /* 0x0000022000067945 */ /* 0x000fe20003800000 */
[----:B------:R-:W-:Y:S01]  /*1a920*/  BAR.SYNC.DEFER_BLOCKING 0x8, 0x200 ;  /* 0x0208000000007b1d */ /* 0x000fe20000010000 */
[----:B------:R-:W-:-:S02]  /*1a930*/  ISETP.NE.U32.AND P0, PT, RZ, UR6, PT ;  /* 0x00000006ff007c0c */ /* 0x000fc4000bf05070 */
[----:B------:R-:W-:Y:S02]  /*1a940*/  LOP3.LUT P1, RZ, R0, 0x3ff, RZ, 0xc0, !PT ;  /* 0x000003ff00ff7812 */ /* 0x000fe4000782c0ff */
[----:B------:R-:W-:Y:S02]  /*1a950*/  ISETP.NE.AND.EX P0, PT, RZ, UR7, PT, P0 ;  /* 0x00000007ff007c0c */ /* 0x000fe4000bf05300 */
[----:B-----5:R-:W-:-:S05]  /*1a960*/  SHF.R.S32.HI R2, RZ, 0x1f, R4 ;  /* 0x0000001fff027819 */ /* 0x020fca0000011404 */
[----:B------:R-:W-:-:S04]  /*1a970*/  IMAD R2, R2, UR4, RZ ;  /* 0x0000000402027c24 */ /* 0x000fc8000f8e02ff */
[C---:B------:R-:W-:Y:S01]  /*1a980*/  IMAD R0, R4.reuse, UR5, R2 ;  /* 0x0000000504007c24 */ /* 0x040fe2000f8e0202 */
[----:B------:R-:W-:Y:S01]  /*1a990*/  SHF.R.S32.HI R2, RZ, 0x1f, R19 ;  /* 0x0000001fff027819 */ /* 0x000fe20000011413 */
[----:B0-----:R-:W-:-:S03]  /*1a9a0*/  IMAD.WIDE.U32 R4, R4, UR4, RZ ;  /* 0x0000000404047c25 */ /* 0x001fc6000f8e00ff */
[----:B------:R-:W-:Y:S01]  /*1a9b0*/  SEL R2, R2, RZ, !P0 ;  /* 0x000000ff02027207 */ /* 0x000fe20004000000 */
[----:B-1----:R-:W-:Y:S01]  /*1a9c0*/  IMAD.IADD R3, R5, 0x1, R0 ;  /* 0x0000000105037824 */ /* 0x002fe200078e0200 */
[----:B------:R-:W-:Y:S01]  /*1a9d0*/  SEL R0, R19, RZ, !P0 ;  /* 0x000000ff13007207 */ /* 0x000fe20004000000 */
[----:B------:R0:W-:Y:S04]  /*1a9e0*/  STL.64 [R1+0x30], R4 ;  /* 0x0000300401007387 */ /* 0x0001e80000100a00 */
        /* <DEDUP_REMOVED lines=20> */
.L_x_14571:
[----:B------:R-:W-:Y:S05]  /*1ab30*/  BSYNC B6 ;  /* 0x0000000000067941 */ /* 0x000fea0003800000 */
.L_x_14570:
[----:B------:R-:W2:Y:S01]  /*1ab40*/  LDL.LU R21, [R1+0x38] ;  /* 0x0000380001157983 */ /* 0x000ea20000300800 */
[----:B------:R-:W-:Y:S01]  /*1ab50*/  ULDC.64 UR4, c[0x0][0x2d8] ;  /* 0x0000b60000047ab9 */ /* 0x000fe20000000a00 */
[----:B------:R-:W1:Y:S01]  /*1ab60*/  LDC R10, c[0x0][0x448] ;  /* 0x00011200ff0a7b82 */ /* 0x000e620000000800 */
[----:B------:R-:W-:Y:S01]  /*1ab70*/  ULDC.64 UR6, c[0x0][0x2c8] ;  /* 0x0000b20000067ab9 */ /* 0x000fe20000000a00 */
[----:B0-----:R-:W2:Y:S01]  /*1ab80*/  LDL.LU.64 R2, [R1+0x30] ;  /* 0x0000300001027983 */ /* 0x001ea20000300a00 */
[----:B------:R-:W-:-:S03]  /*1ab90*/  ULDC.64 UR8, c[0x0][0x280] ;  /* 0x0000a00000087ab9 */ /* 0x000fc60000000a00 */
[----:B------:R-:W3:Y:S04]  /*1aba0*/  LDL R20, [R1+0xc] ;  /* 0x00000c0001147983 */ /* 0x000ee80000100800 */
[----:B------:R-:W4:Y:S04]  /*1abb0*/  LDL.LU R6, [R1+0x3c] ;  /* 0x00003c0001067983 */ /* 0x000f280000300800 */
[----:B------:R-:W4:Y:S01]  /*1abc0*/  LDL.LU R5, [R1+0x2c] ;  /* 0x00002c0001057983 */ /* 0x000f220000300800 */
[----:B-1----:R-:W-:-:S13]  /*1abd0*/  ISETP.NE.AND P1, PT, R10, 0x1, PT ;  /* 0x000000010a00780c */ /* 0x002fda0003f25270 */
        /* <DEDUP_REMOVED lines=8> */
[----:B------:R-:W-:-:S03]  /*1ac60*/  ULDC.64 UR4, c[0x0][0x2e0] ;  /* 0x0000b80000047ab9 */ /* 0x000fc60000000a00 */
[----:B------:R-:W-:Y:S02]  /*1ac70*/  IMAD.IADD R3, R3, 0x1, R0 ;  /* 0x0000000103037824 */ /* 0x000fe400078e0200 */
[----:B----4-:R-:W-:Y:S02]  /*1ac80*/  IMAD R0, R6, UR4, RZ ;  /* 0x0000000406007c24 */ /* 0x010fe4000f8e02ff */
[----:B------:R-:W-:-:S04]  /*1ac90*/  IMAD.WIDE.U32 R2, R5, UR4, R2 ;  /* 0x0000000405027c25 */ /* 0x000fc8000f8e0002 */
[----:B------:R-:W-:Y:S01]  /*1aca0*/  IMAD R0, R5, UR5, R0 ;  /* 0x0000000505007c24 */ /* 0x000fe2000f8e0200 */
[----:B------:R-:W-:Y:S01]  /*1acb0*/  ULDC.64 UR4, c[0x0][0x2d0] ;  /* 0x0000b40000047ab9 */ /* 0x000fe20000000a00 */
[----:B------:R-:W-:Y:S02]  /*1acc0*/  IMAD.MOV.U32 R4, RZ, RZ, R2 ;  /* 0x000000ffff047224 */ /* 0x000fe400078e0002 */
[----:B------:R-:W-:Y:S02]  /*1acd0*/  IMAD.IADD R5, R3, 0x1, R0 ;  /* 0x0000000103057824 */ /* 0x000fe400078e0200 */
[----:B--2---:R-:W-:Y:S01]  /*1ace0*/  IMAD.SHL.U32 R21, R21, 0x10, RZ ;  /* 0x0000001015157824 */ /* 0x004fe200078e00ff */
[----:B---3--:R-:W-:-:S04]  /*1acf0*/  LOP3.LUT R20, R20, 0x7f, RZ, 0xc0, !PT ;  /* 0x0000007f14147812 */ /* 0x008fc800078ec0ff */
[----:B------:R-:W-:Y:S02]  /*1ad00*/  LOP3.LUT R21, R21, 0x70, RZ, 0xc0, !PT ;  /* 0x0000007015157812 */ /* 0x000fe400078ec0ff */
[----:B------:R-:W-:-:S04]  /*1ad10*/  SHF.R.U32.HI R20, RZ, 0x3, R20 ;  /* 0x00000003ff147819 */ /* 0x000fc80000011614 */
[----:B------:R-:W-:-:S05]  /*1ad20*/  LOP3.LUT R20, R20, R21, RZ, 0xfc, !PT ;  /* 0x0000001514147212 */ /* 0x000fca00078efcff */
[----:B------:R-:W-:Y:S02]  /*1ad30*/  IMAD.IADD R6, R20, 0x1, R28 ;  /* 0x0000000114067824 */ /* 0x000fe400078e021c */
[----:B------:R2:W5:Y:S02]  /*1ad40*/  LDL R20, [R1+0x28] ;  /* 0x0000280001147983 */ /* 0x0005640000100800 */
[----:B0-----:R-:W-:Y:S01]  /*1ad50*/  @P1 IMAD.HI.U32 R0, R6, R7, RZ ;  /* 0x0000000706001227 */ /* 0x001fe200078e00ff */
[----:B------:R-:W0:Y:S03]  /*1ad60*/  S2R R11, SR_TID.X ;  /* 0x00000000000b7919 */ /* 0x000e260000002100 */
[----:B------:R-:W-:Y:S01]  /*1ad70*/  IMAD.MOV.U32 R2, RZ, RZ, R6 ;  /* 0x000000ffff027224 */ /* 0x000fe200078e0006 */
[----:B-1----:R-:W-:-:S04]  /*1ad80*/  @P1 SHF.R.U32.HI R2, RZ, R8, R0 ;  /* 0x00000008ff021219 */ /* 0x002fc80000011600 */
        /* <DEDUP_REMOVED lines=14> */
[----:B------:R-:W1:Y:S01]  /*1ae70*/  @P1 LDC R7, c[0x0][0x44c] ;  /* 0x00011300ff071b82 */ /* 0x000e620000000800 */
[C---:B0-----:R-:W-:Y:S01]  /*1ae80*/  IMAD.SHL.U32 R21, R11.reuse, 0x8, RZ ;  /* 0x000000080b157824 */ /* 0x041fe200078e00ff */
[----:B------:R-:W-:Y:S01]  /*1ae90*/  LOP3.LUT R11, R11, 0x7f, RZ, 0xc0, !PT ;  /* 0x0000007f0b0b7812 */ /* 0x000fe200078ec0ff */
[----:B------:R-:W-:-:S03]  /*1aea0*/  IMAD.IADD R0, R9, 0x1, R0 ;  /* 0x0000000109007824 */ /* 0x000fc600078e0200 */
[----:B------:R-:W-:Y:S02]  /*1aeb0*/  LOP3.LUT R21, R21, 0x38, RZ, 0xc0, !PT ;  /* 0x0000003815157812 */ /* 0x000fe400078ec0ff */
[----:B------:R-:W-:Y:S02]  /*1aec0*/  LEA.HI.X R0, R8, UR9, R0, 0x1, P0 ;  /* 0x0000000908007c11 */ /* 0x000fe400080f0c00 */
[----:B------:R-:W0:Y:S01]  /*1aed0*/  @P1 LDC R8, c[0x0][0x450] ;  /* 0x00011400ff081b82 */ /* 0x000e220000000800 */
[----:B------:R-:W-:Y:S01]  /*1aee0*/  SHF.R.U32.HI R9, RZ, 0x3, R11 ;  /* 0x00000003ff097819 */ /* 0x000fe2000001160b */
[----:B-1----:R-:W-:-:S05]  /*1aef0*/  @P1 IMAD.HI.U32 R7, R3, R7, RZ ;  /* 0x0000000703071227 */ /* 0x002fca00078e00ff */
[----:B0-----:R-:W-:-:S05]  /*1af00*/  @P1 SHF.R.U32.HI R6, RZ, R8, R7 ;  /* 0x00000008ff061219 */ /* 0x001fca0000011607 */
        /* <DEDUP_REMOVED lines=10> */
[----:B------:R-:W-:-:S03]  /*1afb0*/  IMAD R8, R8, UR6, RZ ;  /* 0x0000000608087c24 */ /* 0x000fc6000f8e02ff */
[----:B------:R-:W-:Y:S01]  /*1afc0*/  IADD3 R5, R5, R7, RZ ;  /* 0x0000000705057210 */ /* 0x000fe20007ffe0ff */
[C---:B------:R-:W-:Y:S02]  /*1afd0*/  IMAD R8, R3.reuse, UR7, R8 ;  /* 0x0000000703087c24 */ /* 0x040fe4000f8e0208 */
[----:B------:R-:W-:-:S04]  /*1afe0*/  IMAD.WIDE.U32 R6, R3, UR6, R4 ;  /* 0x0000000603067c25 */ /* 0x000fc8000f8e0004 */
[----:B------:R-:W-:Y:S01]  /*1aff0*/  IMAD.IADD R4, R7, 0x1, R8 ;  /* 0x0000000107047824 */ /* 0x000fe200078e0208 */
[----:B------:R-:W-:-:S04]  /*1b000*/  LEA R5, P1, R6, UR8, 0x1 ;  /* 0x0000000806057c11 */ /* 0x000fc8000f8208ff */
[----:B------:R-:W-:Y:S01]  /*1b010*/  LEA.HI.X R4, R6, UR9, R4, 0x1, P1 ;  /* 0x0000000906047c11 */ /* 0x000fe200088f0c04 */
[----:B--2---:R-:W-:Y:S08]  /*1b020*/  BRA.DIV UR4, `(.L_x_14572) ;  /* 0x0000005a04387947 */ /* 0x004ff0000b800000 */
[----:B------:R-:W2:Y:S01]  /*1b030*/  LDL.LU R6, [R1+0x8] ;  /* 0x0000080001067983 */ /* 0x000ea20000300800 */
[----:B------:R-:W-:-:S03]  /*1b040*/  IMAD.IADD R28, R9, 0x1, R28 ;  /* 0x00000001091c7824 */ /* 0x000fc600078e021c */
[----:B------:R-:W-:Y:S04]  /*1b050*/  SHFL.IDX PT, R7, R0, RZ, 0x181f ;  /* 0x00181fff00077589 */ /* 0x000fe800000e0000 */
[----:B------:R-:W-:Y:S01]  /*1b060*/  SHFL.IDX PT, R8, R4, RZ, 0x181f ;  /* 0x00181fff04087589 */ /* 0x000fe200000e0000 */
[----:B--2---:R-:W-:-:S03]  /*1b070*/  IMAD R3, R6, R10, RZ ;  /* 0x0000000a06037224 */ /* 0x004fc600078e02ff */
[----:B------:R-:W0:Y:S02]  /*1b080*/  SHFL.IDX PT, R6, R2, RZ, 0x181f ;  /* 0x00181fff02067589 */ /* 0x000e2400000e0000 */
[----:B------:R-:W-:-:S13]  /*1b090*/  ISETP.GE.AND P1, PT, R28, R3, PT ;  /* 0x000000031c00720c */ /* 0x000fda0003f26270 */
[----:B0-----:R-:W-:-:S05]  /*1b0a0*/  @!P1 LEA R6, P2, R21, R6, 0x1 ;  /* 0x0000000615069211 */ /* 0x001fca00078408ff */
[----:B------:R-:W-:-:S05]  /*1b0b0*/  @!P1 IMAD.X R7, RZ, RZ, R7, P2 ;  /* 0x000000ffff079224 */ /* 0x000fca00010e0607 */
        /* <DEDUP_REMOVED lines=69> */
[----:B------:R-:W-:-:S04]  /*1b510*/  @!P3 IMAD.X R0, RZ, RZ, R0, P2 ;  /* 0x000000ffff00b224 */ /* 0x000fc800010e0600 */
[----:B------:R-:W-:Y:S02]  /*1b520*/  @!P3 IMAD.MOV.U32 R7, RZ, RZ, R0 ;  /* 0x000000ffff07b224 */ /* 0x000fe400078e0000 */
[----:B------:R-:W-:Y:S01]  /*1b530*/  VIADD R0, R28, 0x90 ;  /* 0x000000901c007836 */ /* 0x000fe20000000000 */
[----:B0-----:R-:W-:Y:S02]  /*1b540*/  @!P1 LEA R2, P2, R21, R2, 0x1 ;  /* 0x0000000215029211 */ /* 0x001fe400078408ff */
[----:B------:R0:W-:Y:S03]  /*1b550*/  @!P3 LDGSTS.E.BYPASS.LTC128B.128 [R20+0xbc00], desc[UR42][R6.64], !P0 ;  /* 0x0bc000000614bfae */ /* 0x0001e6000c101d6a */
[----:B0-----:R-:W-:-:S04]  /*1b560*/  @!P1 IMAD.X R6, RZ, RZ, R8, P2 ;  /* 0x000000ffff069224 */ /* 0x001fc800010e0608 */
[----:B------:R-:W-:Y:S02]  /*1b570*/  @!P1 IMAD.MOV.U32 R7, RZ, RZ, R6 ;  /* 0x000000ffff079224 */ /* 0x000fe400078e0006 */
[----:B------:R-:W-:Y:S02]  /*1b580*/  @!P1 IMAD.MOV.U32 R6, RZ, RZ, R2 ;  /* 0x000000ffff069224 */ /* 0x000fe400078e0002 */
[----:B------:R-:W-:Y:S04]  /*1b590*/  SHFL.IDX PT, R2, R5, 0x3, 0x181f ;  /* 0x00781f0005027f89 */ /* 0x000fe800000e0000 */
[----:B------:R0:W-:Y:S01]  /*1b5a0*/  @!P1 LDGSTS.E.BYPASS.LTC128B.128 [R20+0xc400], desc[UR42][R6.64], !P0 ;  /* 0x0c40000006149fae */ /* 0x0001e2000c101d6a */
[----:B------:R-:W-:-:S03]  /*1b5b0*/  ISETP.GE.AND P1, PT, R0, R3, PT ;  /* 0x000000030000720c */ /* 0x000fc60003f26270 */
[----:B------:R-:W-:Y:S04]  /*1b5c0*/  SHFL.IDX PT, R0, R4, 0x1, 0x181f ;  /* 0x00381f0004007f89 */ /* 0x000fe800000e0000 */
[----:B0-----:R-:W0:Y:S06]  /*1b5d0*/  SHFL.IDX PT, R6, R5, 0x1, 0x181f ;  /* 0x00381f0005067f89 */ /* 0x001e2c00000e0000 */
[----:B0-----:R-:W-:-:S05]  /*1b5e0*/  @!P1 LEA R6, P2, R21, R6, 0x1 ;  /* 0x0000000615069211 */ /* 0x001fca00078408ff */
[----:B------:R-:W-:-:S05]  /*1b5f0*/  @!P1 IMAD.X R0, RZ, RZ, R0, P2 ;  /* 0x000000ffff009224 */ /* 0x000fca00010e0600 */
[----:B------:R-:W-:Y:S01]  /*1b600*/  @!P1 MOV R7, R0 ;  /* 0x0000000000079202 */ /* 0x000fe20000000f00 */
[----:B------:R-:W-:-:S04]  /*1b610*/  VIADD R0, R28, 0xa0 ;  /* 0x000000a01c007836 */ /* 0x000fc80000000000 */
        /* <DEDUP_REMOVED lines=9> */
.L_x_14744:
[----:B------:R-:W-:-:S05]  /*1b6b0*/  VIADD R28, R28, 0xb0 ;  /* 0x000000b01c1c7836 */ /* 0x000fca0000000000 */
[----:B------:R-:W-:-:S13]  /*1b6c0*/  ISETP.GE.AND P1, PT, R28, R3, PT ;  /* 0x000000031c00720c */ /* 0x000fda0003f26270 */
[----:B------:R-:W-:-:S05]  /*1b6d0*/  @!P1 LEA R2, P2, R21, R2, 0x1 ;  /* 0x0000000215029211 */ /* 0x000fca00078408ff */
[----:B------:R-:W-:-:S05]  /*1b6e0*/  @!P1 IMAD.X R3, RZ, RZ, R4, P2 ;  /* 0x000000ffff039224 */ /* 0x000fca00010e0604 */
[----:B------:R-:W-:Y:S01]  /*1b6f0*/  @!PT LDS RZ, [RZ] ;  /* 0x00000000fffff984 */ /* 0x000fe20000000800 */
[----:B------:R-:W-:Y:S01]  /*1b700*/  @!PT LDS RZ, [RZ] ;  /* 0x00000000fffff984 */ /* 0x000fe20000000800 */
[----:B------:R-:W-:Y:S01]  /*1b710*/  @!PT LDS RZ, [RZ] ;  /* 0x00000000fffff984 */ /* 0x000fe20000000800 */
[----:B------:R1:W-:Y:S01]  /*1b720*/  @!P1 LDGSTS.E.BYPASS.LTC128B.128 [R20+0xdc00], desc[UR42][R2.64], !P0 ;  /* 0x0dc0000002149fae */ /* 0x0003e2000c101d6a */
[----:B------:R-:W-:Y:S01]  /*1b730*/  PLOP3.LUT P0, PT, PT, PT, PT, 0x80, 0x0 ;  /* 0x000000000000781c */ /* 0x000fe20003f0f070 */
[----:B------:R-:W-:-:S12]  /*1b740*/  NOP ;  /* 0x0000000000007918 */ /* 0x000fd80000000000 */
.L_x_14573:
        /* <DEDUP_REMOVED lines=18> */
.L_x_14745:
[----:B------:R-:W-:Y:S05]  /*1b870*/  BSYNC B0 ;  /* 0x0000000000007941 */ /* 0x000fea0003800000 */
.L_x_14574:
[----:B------:R-:W0:Y:S04]  /*1b880*/  LDL.LU R3, [R1+0x40] ;  /* 0x0000400001037983 */ /* 0x000e280000300800 */
[----:B------:R-:W2:Y:S01]  /*1b890*/  LDL R2, [R1+0x1c] ;  /* 0x00001c0001027983 */ /* 0x000ea20000100800 */
[----:B------:R-:W-:Y:S01]  /*1b8a0*/  BSSY B0, `(.L_x_14576) ;  /* 0x000010e000007945 */ /* 0x000fe20003800000 */
[----:B0-----:R-:W-:-:S05]  /*1b8b0*/  VIADD R7, R3, 0xfffffffe ;  /* 0xfffffffe03077836 */ /* 0x001fca0000000000 */
[----:B--2---:R-:W-:-:S13]  /*1b8c0*/  ISETP.GE.AND P0, PT, R7, R2, PT ;  /* 0x000000020700720c */ /* 0x004fda0003f06270 */
[----:B------:R-:W-:Y:S05]  /*1b8d0*/  @!P0 BRA `(.L_x_14577) ;  /* 0x0000001000288947 */ /* 0x000fea0003800000 */
[----:B------:R-:W0:Y:S01]  /*1b8e0*/  S2R R2, SR_TID.X ;  /* 0x0000000000027919 */ /* 0x000e220000002100 */
[----:B------:R-:W-:Y:S01]  /*1b8f0*/  ULDC UR4, c[0x0][0x2f4] ;  /* 0x0000bd0000047ab9 */ /* 0x000fe20000000800 */
[----:B------:R-:W-:Y:S01]  /*1b900*/  IMAD.MOV.U32 R6, RZ, RZ, R25 ;  /* 0x000000ffff067224 */ /* 0x000fe200078e0019 */
[----:B------:R2:W-:Y:S01]  /*1b910*/  STL [R1+0x8], R26 ;  /* 0x0000081a01007387 */ /* 0x0005e20000100800 */
[----:B------:R-:W-:Y:S02]  /*1b920*/  IMAD.MOV.U32 R20, RZ, RZ, R29 ;  /* 0x000000ffff147224 */ /* 0x000fe400078e001d */
[----:B0-----:R-:W-:-:S05]  /*1b930*/  IMAD.SHL.U32 R2, R2, 0x8, RZ ;  /* 0x0000000802027824 */ /* 0x001fca00078e00ff */
[----:B------:R-:W-:-:S04]  /*1b940*/  LOP3.LUT R2, R2, 0x38, RZ, 0xc0, !PT ;  /* 0x0000003802027812 */ /* 0x000fc800078ec0ff */
[----:B--2---:R-:W-:-:S13]  /*1b950*/  ISETP.GE.AND P1, PT, R2, UR4, PT ;  /* 0x0000000402007c0c */ /* 0x004fda000bf26270 */
.L_x_14590:
        /* <DEDUP_REMOVED lines=41> */
.L_x_14578:
[----:B------:R-:W-:Y:S01]  /*1bbf0*/  IMAD R5, R25, 0x8, R23 ;  /* 0x0000000819057824 */ /* 0x000fe200078e0217 */
[----:B------:R-:W-:Y:S01]  /*1bc00*/  SHF.L.U32 R2, R29, 0x1f, RZ ;  /* 0x0000001f1d027819 */ /* 0x000fe200000006ff */
[----:B------:R-:W-:Y:S03]  /*1bc10*/  BSSY B1, `(.L_x_14579) ;  /* 0x0000003000017945 */ /* 0x000fe60003800000 */
[----:B------:R-:W0:Y:S02]  /*1bc20*/  SYNCS.PHASECHK.TRANS64.TRYWAIT P0, [R5+URZ+0x16840], R2 ;  /* 0x01684002050075a7 */ /* 0x000e24000800017f */
[----:B0-----:R-:W-:Y:S05]  /*1bc30*/  @!P0 BRA `(.L_x_14580) ;  /* 0x0000005c00288947 */ /* 0x001fea0003800000 */
.L_x_14746:
[----:B------:R-:W-:Y:S05]  /*1bc40*/  BSYNC B1 ;  /* 0x0000000000017941 */ /* 0x000fea0003800000 */
.L_x_14579:
[----:B------:R-:W2:Y:S01]  /*1bc50*/  LDL R9, [R1+0xc] ;  /* 0x00000c0001097983 */ /* 0x000ea20000100800 */
[----:B------:R-:W-:Y:S01]  /*1bc60*/  SHF.R.S32.HI R21, RZ, 0x1f, R0 ;  /* 0x0000001fff157819 */ /* 0x000fe20000011400 */
[----:B------:R-:W-:Y:S01]  /*1bc70*/  ULDC.64 UR4, c[0x0][0x300] ;  /* 0x0000c00000047ab9 */ /* 0x000fe20000000a00 */
[----:B------:R-:W-:Y:S01]  /*1bc80*/  LOP3.LUT P2, RZ, R22, 0x1, RZ, 0xc0, !PT ;  /* 0x0000000116ff7812 */ /* 0x000fe2000784c0ff */
[----:B------:R-:W1:Y:S01]  /*1bc90*/  S2R R8, SR_TID.X ;  /* 0x0000000000087919 */ /* 0x000e620000002100 */
        /* <DEDUP_REMOVED lines=11> */
[----:B--2---:R-:W-:Y:S01]  /*1bd50*/  IMAD R7, R9, UR4, RZ ;  /* 0x0000000409077c24 */ /* 0x004fe2000f8e02ff */
[----:B-1----:R-:W-:-:S03]  /*1bd60*/  LOP3.LUT R9, R8, 0x7f, RZ, 0xc0, !PT ;  /* 0x0000007f08097812 */ /* 0x002fc600078ec0ff */
[----:B------:R-:W-:Y:S01]  /*1bd70*/  IMAD R7, R18, UR5, R7 ;  /* 0x0000000512077c24 */ /* 0x000fe2000f8e0207 */
[----:B------:R-:W-:Y:S01]  /*1bd80*/  ULDC.64 UR4, c[0x0][0x2e8] ;  /* 0x0000ba0000047ab9 */ /* 0x000fe20000000a00 */
[----:B------:R-:W-:Y:S02]  /*1bd90*/  IMAD.SHL.U32 R11, R9, 0x8, RZ ;  /* 0x00000008090b7824 */ /* 0x000fe400078e00ff */
[----:B------:R-:W-:Y:S02]  /*1bda0*/  IMAD.SHL.U32 R9, R8, 0x8, RZ ;  /* 0x0000000808097824 */ /* 0x000fe400078e00ff */
[----:B------:R-:W-:-:S03]  /*1bdb0*/  IMAD.IADD R7, R7, 0x1, R3 ;  /* 0x0000000107077824 */ /* 0x000fc600078e0203 */
[----:B------:R-:W-:-:S04]  /*1bdc0*/  LOP3.LUT R9, R9, 0x1f8, RZ, 0xc0, !PT ;  /* 0x000001f809097812 */ /* 0x000fc800078ec0ff */
[----:B------:R-:W-:Y:S02]  /*1bdd0*/  LOP3.LUT R9, R9, 0x38, R8, 0x78, !PT ;  /* 0x0000003809097812 */ /* 0x000fe400078e7808 */
[C---:B------:R-:W-:Y:S01]  /*1bde0*/  LEA R8, P0, R2.reuse, UR4, 0x1 ;  /* 0x0000000402087c11 */ /* 0x040fe2000f8008ff */
[----:B------:R-:W-:Y:S01]  /*1bdf0*/  UMOV UR4, 0xffffffff ;  /* 0xffffffff00047882 */ /* 0x000fe20000000000 */
[----:B------:R-:W-:Y:S02]  /*1be00*/  LOP3.LUT R9, R9, 0x200, R11, 0xf8, !PT ;  /* 0x0000020009097812 */ /* 0x000fe400078ef80b */
[----:B------:R-:W-:Y:S02]  /*1be10*/  LEA.HI.X R10, R2, UR5, R7, 0x1, P0 ;  /* 0x00000005020a7c11 */ /* 0x000fe400080f0c07 */
[----:B------:R-:W-:Y:S01]  /*1be20*/  LEA R9, R25, R9, 0xd ;  /* 0x0000000919097211 */ /* 0x000fe200078e68ff */
        /* <DEDUP_REMOVED lines=44> */
.L_x_14764:
        /* <DEDUP_REMOVED lines=8> */
.L_x_14582:
        /* <DEDUP_REMOVED lines=11> */
.L_x_14583:
[----:B------:R1:W-:Y:S01]  /*1c220*/  SYNCS.ARRIVE.TRANS64.A1T0 RZ, [R5+URZ+0x16830], RZ ;  /* 0x016830ff05ff79a7 */ /* 0x0003e2000810003f */
[----:B------:R-:W-:Y:S05]  /*1c230*/  @!P3 BRA `(.L_x_14584) ;  /* 0x000000000004b947 */ /* 0x000fea0003800000 */
[----:B------:R-:W-:Y:S01]  /*1c240*/  BPT.TRAP 0x1 ;  /* 0x000000040000795c */ /* 0x000fe20000300000 */
.L_x_14584:
[----:B------:R-:W-:Y:S01]  /*1c250*/  SHF.L.U32 R2, R20, 0x1f, RZ ;  /* 0x0000001f14027819 */ /* 0x000fe200000006ff */
[----:B-1----:R-:W-:Y:S01]  /*1c260*/  IMAD R5, R6, 0x8, R23 ;  /* 0x0000000806057824 */ /* 0x002fe200078e0217 */
[----:B------:R-:W-:Y:S03]  /*1c270*/  BSSY B1, `(.L_x_14585) ;  /* 0x0000003000017945 */ /* 0x000fe60003800000 */
[----:B------:R-:W1:Y:S02]  /*1c280*/  SYNCS.PHASECHK.TRANS64.TRYWAIT P0, [R5+URZ+0x16860], R2 ;  /* 0x01686002050075a7 */ /* 0x000e64000800017f */
[----:B-1----:R-:W-:Y:S05]  /*1c290*/  @!P0 BRA `(.L_x_14586) ;  /* 0x0000005c00e08947 */ /* 0x002fea0003800000 */
.L_x_14765:
[----:B------:R-:W-:Y:S05]  /*1c2a0*/  BSYNC B1 ;  /* 0x0000000000017941 */ /* 0x000fea0003800000 */
.L_x_14585:
[----:B------:R-:W2:Y:S04]  /*1c2b0*/  LDL R11, [R1+0x18] ;  /* 0x00001800010b7983 */ /* 0x000ea80000100800 */
[----:B0-----:R-:W2:Y:S01]  /*1c2c0*/  LDL.LU R8, [R1+0x8] ;  /* 0x0000080001087983 */ /* 0x001ea20000300800 */
        /* <DEDUP_REMOVED lines=59> */
.L_x_14783:
[----:B------:R-:W2:Y:S01]  /*1c680*/  LDL R9, [R1+0xc] ;  /* 0x00000c0001097983 */ /* 0x000ea20000100800 */
[----:B------:R-:W-:Y:S01]  /*1c690*/  ISETP.LT.OR P0, PT, R8, 0x71, P1 ;  /* 0x000000710800780c */ /* 0x000fe20000f01670 */
[----:B------:R-:W-:Y:S01]  /*1c6a0*/  ULDC.64 UR4, c[0x0][0x328] ;  /* 0x0000ca0000047ab9 */ /* 0x000fe20000000a00 */
[----:B-1----:R-:W-:-:S04]  /*1c6b0*/  IADD3 R2, P2, R2, R7, RZ ;  /* 0x0000000702027210 */ /* 0x002fc80007f5e0ff */
[----:B------:R-:W-:-:S07]  /*1c6c0*/  IADD3.X R3, RZ, R24, RZ, P2, !PT ;  /* 0x00000018ff037210 */ /* 0x000fce00017fe4ff */
        /* <DEDUP_REMOVED lines=23> */
.L_x_14588:
        /* <DEDUP_REMOVED lines=12> */
.L_x_14589:
[----:B------:R-:W2:Y:S01]  /*1c900*/  LDL R0, [R1+0x1c] ;  /* 0x00001c0001007983 */ /* 0x000ea20000100800 */
[----:B------:R0:W-:Y:S01]  /*1c910*/  SYNCS.ARRIVE.TRANS64.A1T0 RZ, [R5+URZ+0x16850], RZ ;  /* 0x016850ff05ff79a7 */ /* 0x0001e2000810003f */
[C---:B------:R-:W-:Y:S02]  /*1c920*/  VIADD R7, R26.reuse, 0xffffffff ;  /* 0xffffffff1a077836 */ /* 0x040fe40000000000 */
[----:B------:R0:W-:Y:S01]  /*1c930*/  STL [R1+0x8], R26 ;  /* 0x0000081a01007387 */ /* 0x0001e20000100800 */
[----:B------:R-:W-:Y:S02]  /*1c940*/  IMAD.MOV.U32 R6, RZ, RZ, R25 ;  /* 0x000000ffff067224 */ /* 0x000fe400078e0019 */
[----:B------:R-:W-:Y:S01]  /*1c950*/  IMAD.MOV.U32 R20, RZ, RZ, R29 ;  /* 0x000000ffff147224 */ /* 0x000fe200078e001d */
[----:B--2---:R-:W-:-:S13]  /*1c960*/  ISETP.GT.AND P0, PT, R26, R0, PT ;  /* 0x000000001a00720c */ /* 0x004fda0003f04270 */
[----:B0-----:R-:W-:Y:S05]  /*1c970*/  @P0 BRA `(.L_x_14590) ;  /* 0xffffffec00f80947 */ /* 0x001fea000383ffff */
.L_x_14577:
[----:B------:R-:W-:Y:S05]  /*1c980*/  BSYNC B0 ;  /* 0x0000000000007941 */ /* 0x000fea0003800000 */
.L_x_14576:
[----:B-1----:R-:W0:Y:S01]  /*1c990*/  S2R R0, SR_TID.X ;  /* 0x0000000000007919 */ /* 0x002e220000002100 */
        /* <DEDUP_REMOVED lines=16> */
.L_x_14592:
[----:B------:R-:W-:Y:S05]  /*1caa0*/  BSYNC B0 ;  /* 0x0000000000007941 */ /* 0x000fea0003800000 */
.L_x_14591:
[----:B------:R-:W-:-:S05]  /*1cab0*/  IMAD.U32 R0, RZ, RZ, UR38 ;  /* 0x00000026ff007e24 */ /* 0x000fca000f8e00ff */
[----:B------:R-:W-:-:S13]  /*1cac0*/  ISETP.NE.AND P0, PT, R0, 0x3, PT ;  /* 0x000000030000780c */ /* 0x000fda0003f05270 */
[----:B------:R-:W-:Y:S05]  /*1cad0*/  @!P0 BRA `(.L_x_14593) ;  /* 0x0000000000048947 */ /* 0x000fea0003800000 */
[----:B------:R-:W-:Y:S01]  /*1cae0*/  BPT.TRAP 0x1 ;  /* 0x000000040000795c */ /* 0x000fe20000300000 */
.L_x_14593:
[----:B------:R-:W2:Y:S01]  /*1caf0*/  LDL.LU R2, [R1+0x18] ;  /* 0x0000180001027983 */ /* 0x000ea20000300800 */
[----:B------:R-:W-:Y:S01]  /*1cb00*/  IMAD R0, R25, 0x8, R23 ;  /* 0x0000000819007824 */ /* 0x000fe200078e0217 */
[----:B------:R-:W-:Y:S01]  /*1cb10*/  SHF.L.U32 R3, R29, 0x1f, RZ ;  /* 0x0000001f1d037819 */ /* 0x000fe200000006ff */
[----:B------:R-:W-:Y:S03]  /*1cb20*/  BSSY B0, `(.L_x_14594) ;  /* 0x0000004000007945 */ /* 0x000fe60003800000 */
[----:B------:R-:W0:Y:S01]  /*1cb30*/  SYNCS.PHASECHK.TRANS64.TRYWAIT P0, [R0+URZ+0x16860], R3 ;  /* 0x01686003000075a7 */ /* 0x000e22000800017f */
[----:B--2---:R-:W-:Y:S01]  /*1cb40*/  IMAD R6, R26, -0x80, R2 ;  /* 0xffffff801a067824 */ /* 0x004fe200078e0202 */
[----:B0-----:R-:W-:Y:S06]  /*1cb50*/  @!P0 BRA `(.L_x_14595) ;  /* 0x00000060000c8947 */ /* 0x001fec0003800000 */
.L_x_14784:
[----:B------:R-:W-:Y:S05]  /*1cb60*/  BSYNC B0 ;  /* 0x0000000000007941 */ /* 0x000fea0003800000 */
.L_x_14594:
        /* <DEDUP_REMOVED lines=13> */
[----:B------:R-:W1:Y:S01]  /*1cc40*/  S2R R2, SR_TID.X ;  /* 0x0000000000027919 */ /* 0x000e620000002100 */
[----:B------:R-:W-:Y:S01]  /*1cc50*/  ULDC UR4, c[0x0][0x2f4] ;  /* 0x0000bd0000047ab9 */ /* 0x000fe20000000800 */
[----:B------:R-:W-:Y:S01]  /*1cc60*/  IMAD R4, R4, 0x2, R23 ;  /* 0x0000000204047824 */ /* 0x000fe200078e0217 */
        /* <DEDUP_REMOVED lines=48> */
.L_x_14802:
        /* <DEDUP_REMOVED lines=9> */
.L_x_14597:
        /* <DEDUP_REMOVED lines=11> */
.L_x_14598:
[----:B------:R-:W-:Y:S01]  /*1d0b0*/  VIADD R25, R25, 0x1 ;  /* 0x0000000119197836 */ /* 0x000fe20000000000 */
[----:B------:R0:W-:Y:S04]  /*1d0c0*/  SYNCS.ARRIVE.TRANS64.A1T0 RZ, [R0+URZ+0x16850], RZ ;  /* 0x016850ff00ff79a7 */ /* 0x0001e8000810003f */
[----:B------:R-:W-:-:S04]  /*1d0d0*/  ISETP.NE.AND P0, PT, R25, 0x2, PT ;  /* 0x000000021900780c */ /* 0x000fc80003f05270 */
[----:B0-----:R-:W-:Y:S02]  /*1d0e0*/  SEL R0, RZ, 0x1, P0 ;  /* 0x00000001ff007807 */ /* 0x001fe40000000000 */
[----:B------:R-:W-:Y:S02]  /*1d0f0*/  SEL R25, R25, RZ, P0 ;  /* 0x000000ff19197207 */ /* 0x000fe40000000000 */
[----:B------:R-:W-:-:S07]  /*1d100*/  LOP3.LUT R29, R29, R0, RZ, 0x3c, !PT ;  /* 0x000000001d1d7212 */ /* 0x000fce00078e3cff */
.L_x_14557:
[----:B------:R-:W-:Y:S05]  /*1d110*/  BSYNC B7 ;  /* 0x0000000000077941 */ /* 0x000fea0003800000 */
.L_x_14555:
        /* <DEDUP_REMOVED lines=11> */
.L_x_14599:
        /* <DEDUP_REMOVED lines=10> */
[----:B------:R0:W3:Y:S01]  /*1d270*/  @!P1 LDG.E R3, desc[UR42][R2.64] ;  /* 0x0000002a02039981 */ /* 0x0000e2000c1e1900 */
[C---:B------:R-:W-:Y:S02]  /*1d280*/  ISETP.GE.U32.AND P2, PT, R7.reuse, 0x2, PT ;  /* 0x000000020700780c */ /* 0x040fe40003f46070 */
[C---:B------:R-:W-:Y:S01]  /*1d290*/  ISETP.GE.U32.AND P3, PT, R7.reuse, 0x4, PT ;  /* 0x000000040700780c */ /* 0x040fe20003f66070 */
[----:B------:R-:W-:Y:S01]  /*1d2a0*/  SHFL.IDX PT, R0, R16, RZ, 0x1f ;  /* 0x00001fff10007589 */ /* 0x000fe200000e0000 */
[C---:B------:R-:W-:Y:S02]  /*1d2b0*/  ISETP.GE.U32.AND P4, PT, R7.reuse, 0x8, PT ;  /* 0x000000080700780c */ /* 0x040fe40003f86070 */
[C---:B------:R-:W-:Y:S01]  /*1d2c0*/  ISETP.GE.U32.AND P5, PT, R7.reuse, 0x10, PT ;  /* 0x000000100700780c */ /* 0x040fe20003fa6070 */
[----:B------:R-:W-:Y:S01]  /*1d2d0*/  SHFL.IDX PT, R16, R16, 0x1, 0x1f ;  /* 0x00201f0010107f89 */ /* 0x000fe200000e0000 */
[----:B0-----:R-:W-:Y:S02]  /*1d2e0*/  IMAD.MOV.U32 R2, RZ, RZ, RZ ;  /* 0x000000ffff027224 */ /* 0x001fe400078e00ff */
[----:B---3--:R-:W-:Y:S01]  /*1d2f0*/  @!P1 IMAD.MOV.U32 R2, RZ, RZ, R3 ;  /* 0x000000ffff029224 */ /* 0x008fe200078e0003 */
[----:B------:R-:W-:-:S04]  /*1d300*/  ISETP.NE.AND P1, PT, R7, RZ, PT ;  /* 0x000000ff0700720c */ /* 0x000fc80003f25270 */
[----:B------:R-:W0:Y:S02]  /*1d310*/  SHFL.UP PT, R14, R2, 0x1, RZ ;  /* 0x04200000020e7989 */ /* 0x000e2400000e00ff */
[----:B0-----:R-:W-:-:S05]  /*1d320*/  SEL R5, R14, RZ, P1 ;  /* 0x000000ff0e057207 */ /* 0x001fca0000800000 */
[----:B------:R-:W-:-:S05]  /*1d330*/  IMAD.IADD R4, R2, 0x1, R5 ;  /* 0x0000000102047824 */ /* 0x000fca00078e0205 */
[----:B------:R-:W0:Y:S02]  /*1d340*/  SHFL.UP PT, R14, R4, 0x2, RZ ;  /* 0x04400000040e7989 */ /* 0x000e2400000e00ff */
[----:B0-----:R-:W-:-:S05]  /*1d350*/  SEL R5, R14, RZ, P2 ;  /* 0x000000ff0e057207 */ /* 0x001fca0001000000 */
[----:B------:R-:W-:-:S05]  /*1d360*/  IMAD.IADD R5, R4, 0x1, R5 ;  /* 0x0000000104057824 */ /* 0x000fca00078e0205 */
[----:B------:R-:W2:Y:S02]  /*1d370*/  SHFL.UP PT, R14, R5, 0x4, RZ ;  /* 0x04800000050e7989 */ /* 0x000ea400000e00ff */
        /* <DEDUP_REMOVED lines=9> */
.L_x_14812:
[----:B------:R-:W-:Y:S02]  /*1d410*/  ULDC UR4, c[0x0][0xc38] ;  /* 0x00030e0000047ab9 */ /* 0x000fe40000000800 */
[----:B------:R-:W-:-:S04]  /*1d420*/  IMAD.U32 R4, RZ, RZ, UR4 ;  /* 0x00000004ff047e24 */ /* 0x000fc8000f8e00ff */
[----:B--2---:R-:W-:-:S04]  /*1d430*/  IMAD R5, R14, R4, RZ ;  /* 0x000000040e057224 */ /* 0x004fc800078e02ff */
[----:B------:R-:W-:-:S05]  /*1d440*/  IMAD.IADD R16, R16, 0x1, R5 ;  /* 0x0000000110107824 */ /* 0x000fca00078e0205 */
[----:B------:R-:W-:-:S13]  /*1d450*/  ISETP.GT.AND P6, PT, R16, R0, PT ;  /* 0x000000001000720c */ /* 0x000fda0003fc4270 */
[----:B------:R-:W-:Y:S05]  /*1d460*/  @P6 BRA `(.L_x_14602) ;  /* 0x00000000009c6947 */ /* 0x000fea0003800000 */
.L_x_14607:
        /* <DEDUP_REMOVED lines=11> */
[----:B0-----:R-:W0:Y:S02]  /*1d520*/  LDC.64 R2, c[0x0][0xc80] ;  /* 0x00032000ff027b82 */ /* 0x001e240000000a00 */
[----:B0-----:R-:W-:-:S06]  /*1d530*/  IMAD.WIDE R2, R5, 0x4, R2 ;  /* 0x0000000405027825 */ /* 0x001fcc00078e0202 */
[----:B------:R2:W5:Y:S02]  /*1d540*/  LDG.E R2, desc[UR42][R2.64] ;  /* 0x0000002a02027981 */ /* 0x000564000c1e1900 */
.L_x_14605:
[----:B------:R-:W-:Y:S05]  /*1d550*/  BSYNC B0 ;  /* 0x0000000000007941 */ /* 0x000fea0003800000 */
.L_x_14604:
        /* <DEDUP_REMOVED lines=18> */
.L_x_14820:
[----:B------:R-:W-:Y:S02]  /*1d680*/  ULDC UR4, c[0x0][0xc38] ;  /* 0x00030e0000047ab9 */ /* 0x000fe40000000800 */
[----:B------:R-:W-:-:S04]  /*1d690*/  IMAD.U32 R4, RZ, RZ, UR4 ;  /* 0x00000004ff047e24 */ /* 0x000fc8000f8e00ff */
[----:B--2---:R-:W-:-:S04]  /*1d6a0*/  IMAD R5, R14, R4, RZ ;  /* 0x000000040e057224 */ /* 0x004fc800078e02ff */
[----:B------:R-:W-:-:S05]  /*1d6b0*/  IMAD.IADD R16, R5, 0x1, R16 ;  /* 0x0000000105107824 */ /* 0x000fca00078e0210 */
[----:B------:R-:W-:-:S13]  /*1d6c0*/  ISETP.GT.AND P6, PT, R16, R0, PT ;  /* 0x000000001000720c */ /* 0x000fda0003fc4270 */
[----:B------:R-:W-:Y:S05]  /*1d6d0*/  @!P6 BRA `(.L_x_14607) ;  /* 0xfffffffc0064e947 */ /* 0x000fea000383ffff */
.L_x_14602:
        /* <DEDUP_REMOVED lines=8> */
.L_x_14824:
[----:B------:R-:W-:Y:S01]  /*1d760*/  ISETP.NE.AND P0, PT, R6, RZ, PT ;  /* 0x000000ff0600720c */ /* 0x000fe20003f05270 */
[----:B------:R-:W-:-:S12]  /*1d770*/  IMAD.MOV.U32 R6, RZ, RZ, RZ ;  /* 0x000000ffff067224 */ /* 0x000fd800078e00ff */
[----:B------:R-:W-:Y:S05]  /*1d780*/  @!P0 BRA `(.L_x_14609) ;  /* 0x0000000000108947 */ /* 0x000fea0003800000 */
[----:B------:R-:W-:Y:S01]  /*1d790*/  UMOV UR4, 0xffffffff ;  /* 0xffffffff00047882 */ /* 0x000fe20000000000 */
[----:B-1----:R-:W-:Y:S02]  /*1d7a0*/  VIADD R12, R5, 0xffffffff ;  /* 0xffffffff050c7836 */ /* 0x002fe40000000000 */
[----:B------:R-:W-:Y:S05]  /*1d7b0*/  BRA.DIV UR4, `(.L_x_14610) ;  /* 0x0000006604707947 */ /* 0x000fea000b800000 */
[----:B------:R4:W1:Y:S02]  /*1d7c0*/  SHFL.IDX PT, R6, R3, R12, 0x1f ;  /* 0x00001f0c03067589 */ /* 0x00086400000e0000 */
.L_x_14609:
[----:B0-2-4-:R-:W0:Y:S01]  /*1d7d0*/  LDC.64 R2, c[0x0][0xc90] ;  /* 0x00032400ff027b82 */ /* 0x015e220000000a00 */
[----:B------:R-:W-:-:S05]  /*1d7e0*/  IADD3 R19, R5, R19, RZ ;  /* 0x0000001305137210 */ /* 0x000fca0007ffe0ff */
[----:B0-----:R-:W-:-:S05]  /*1d7f0*/  IMAD.WIDE R2, R19, 0x4, R2 ;  /* 0x0000000413027825 */ /* 0x001fca00078e0202 */
[----:B------:R0:W3:Y:S01]  /*1d800*/  LDG.E R7, desc[UR42][R2.64] ;  /* 0x0000002a02077981 */ /* 0x0000e2000c1e1900 */
[----:B-1----:R-:W-:-:S04]  /*1d810*/  IMAD R16, R6, R4, R16 ;  /* 0x0000000406107224 */ /* 0x002fc800078e0210 */
[----:B------:R-:W-:Y:S02]  /*1d820*/  IMAD.IADD R0, R0, 0x1, -R16 ;  /* 0x0000000100007824 */ /* 0x000fe400078e0a10 */
[----:B0-----:R-:W-:Y:S02]  /*1d830*/  IMAD.MOV.U32 R2, RZ, RZ, RZ ;  /* 0x000000ffff027224 */ /* 0x001fe400078e00ff */
        /* <DEDUP_REMOVED lines=59> */
.L_x_14603:
[----:B------:R-:W-:Y:S01]  /*1dbf0*/  UMOV UR4, URZ ;  /* 0x0000003f00047c82 */ /* 0x000fe20008000000 */
[----:B------:R-:W-:Y:S01]  /*1dc00*/  UMOV UR5, URZ ;  /* 0x0000003f00057c82 */ /* 0x000fe20008000000 */
[----:B------:R-:W-:Y:S01]  /*1dc10*/  ULDC UR6, c[0x0][0xc3c] ;  /* 0x00030f0000067ab9 */ /* 0x000fe20000000800 */
[----:B------:R-:W-:Y:S01]  /*1dc20*/  IMAD.MOV.U32 R16, RZ, RZ, R0 ;  /* 0x000000ffff107224 */ /* 0x000fe200078e0000 */
[----:B------:R-:W-:Y:S01]  /*1dc30*/  MOV R19, UR6 ;  /* 0x0000000600137c02 */ /* 0x000fe20008000f00 */
[----:B------:R-:W-:Y:S02]  /*1dc40*/  IMAD.U32 R17, RZ, RZ, UR4 ;  /* 0x00000004ff117e24 */ /* 0x000fe4000f8e00ff */
[----:B------:R-:W-:-:S07]  /*1dc50*/  IMAD.U32 R18, RZ, RZ, UR5 ;  /* 0x00000005ff127e24 */ /* 0x000fce000f8e00ff */
.L_x_14611:
        /* <DEDUP_REMOVED lines=10> */
.L_x_14600:
[----:B------:R-:W-:Y:S02]  /*1dd00*/  ULDC UR4, c[0x0][0xc3c] ;  /* 0x00030f0000047ab9 */ /* 0x000fe40000000800 */
[----:B----4-:R-:W-:-:S13]  /*1dd10*/  ISETP.GE.AND P0, PT, R19, UR4, PT ;  /* 0x0000000413007c0c */ /* 0x010fda000bf06270 */
[----:B------:R-:W-:Y:S05]  /*1dd20*/  @!P0 BRA `(.L_x_14612) ;  /* 0xffffff9c00948947 */ /* 0x000fea000383ffff */
[----:B------:R-:W-:Y:S05]  /*1dd30*/  BSYNC B8 ;  /* 0x0000000000087941 */ /* 0x000fea0003800000 */
.L_x_14503:
        /* <DEDUP_REMOVED lines=12> */
.L_x_14827:
[----:B------:R-:W-:Y:S05]  /*1de00*/  BSYNC B0 ;  /* 0x0000000000007941 */ /* 0x000fea0003800000 */
.L_x_14613:
[----:B------:R-:W-:-:S03]  /*1de10*/  UMOV UR4, 0xffffffff ;  /* 0xffffffff00047882 */ /* 0x000fc60000000000 */
[----:B------:R-:W-:Y:S05]  /*1de20*/  BRA.DIV UR4, `(.L_x_14615) ;  /* 0x0000006204107947 */ /* 0x000fea000b800000 */
[----:B0-----:R-:W0:Y:S02]  /*1de30*/  S2R R0, SR_TID.X ;  /* 0x0000000000007919 */ /* 0x001e240000002100 */
[----:B0-----:R-:W-:-:S04]  /*1de40*/  SHF.R.U32.HI R0, RZ, 0x5, R0 ;  /* 0x00000005ff007819 */ /* 0x001fc80000011600 */
[----:B------:R-:W-:-:S05]  /*1de50*/  LOP3.LUT R0, R0, 0x3, RZ, 0xc0, !PT ;  /* 0x0000000300007812 */ /* 0x000fca00078ec0ff */
[----:B------:R0:W4:Y:S02]  /*1de60*/  SHFL.IDX PT, R14, R0, RZ, 0x1f ;  /* 0x00001fff000e7589 */ /* 0x00012400000e0000 */
.L_x_14830:
[----:B----4-:R-:W-:-:S13]  /*1de70*/  ISETP.NE.AND P0, PT, R14, RZ, PT ;  /* 0x000000ff0e00720c */ /* 0x010fda0003f05270 */
[----:B------:R-:W-:Y:S05]  /*1de80*/  @P0 BRA `(.L_x_14287) ;  /* 0x0000000000880947 */ /* 0x000fea0003800000 */
[----:B------:R-:W-:-:S03]  /*1de90*/  UMOV UR4, 0xffffffff ;  /* 0xffffffff00047882 */ /* 0x000fc60000000000 */
[----:B------:R-:W-:Y:S05]  /*1dea0*/  BRA.DIV UR4, `(.L_x_14616) ;  /* 0x0000006204247947 */ /* 0x000fea000b800000 */
[----:B------:R-:W-:-:S13]  /*1deb0*/  ELECT P6, URZ, PT ;  /* 0x00000000003f782f */ /* 0x000fda00038c0000 */
.L_x_14833:
[----:B------:R-:W-:Y:S05]  /*1dec0*/  @!P6 BRA `(.L_x_14287) ;  /* 0x000000000078e947 */ /* 0x000fea0003800000 */
[----:B------:R-:W-:-:S06]  /*1ded0*/  ULOP3.LUT UR4, UR37, 0x2, URZ, 0xfc, !UPT ;  /* 0x0000000225047892 */ /* 0x000fcc000f8efc3f */
[----:B0-----:R-:W-:-:S05]  /*1dee0*/  IMAD.U32 R0, RZ, RZ, UR4 ;  /* 0x00000004ff007e24 */ /* 0x001fca000f8e00ff */
[----:B------:R-:W-:-:S13]  /*1def0*/  ISETP.NE.AND P0, PT, R0, 0x3, PT ;  /* 0x000000030000780c */ /* 0x000fda0003f05270 */
[----:B------:R-:W-:Y:S05]  /*1df00*/  @!P0 BRA `(.L_x_14617) ;  /* 0x0000000000048947 */ /* 0x000fea0003800000 */
[----:B------:R-:W-:Y:S01]  /*1df10*/  BPT.TRAP 0x1 ;  /* 0x000000040000795c */ /* 0x000fe20000300000 */
.L_x_14617:
[----:B------:R-:W-:Y:S01]  /*1df20*/  IMAD R3, R25, 0x8, R5 ;  /* 0x0000000819037824 */ /* 0x000fe200078e0205 */
[----:B------:R-:W-:Y:S01]  /*1df30*/  SHF.L.U32 R2, R29, 0x1f, RZ ;  /* 0x0000001f1d027819 */ /* 0x000fe200000006ff */
[----:B------:R-:W-:-:S03]  /*1df40*/  VIADD R25, R25, 0x1 ;  /* 0x0000000119197836 */ /* 0x000fc60000000000 */
[----:B------:R-:W0:Y:S02]  /*1df50*/  SYNCS.PHASECHK.TRANS64.TRYWAIT P1, [R3+URZ+0x16840], R2 ;  /* 0x01684002030075a7 */ /* 0x000e24000802017f */
[----:B------:R-:W-:-:S04]  /*1df60*/  ISETP.NE.AND P2, PT, R25, 0x2, PT ;  /* 0x000000021900780c */ /* 0x000fc80003f45270 */
[----:B------:R-:W-:Y:S01]  /*1df70*/  SEL R0, RZ, 0x1, P2 ;  /* 0x00000001ff007807 */ /* 0x000fe20001000000 */
[----:B0-----:R-:W-:Y:S08]  /*1df80*/  @!P1 BRA `(.L_x_14618) ;  /* 0x00000060000c9947 */ /* 0x001ff00003800000 */
.L_x_14834:
[----:B------:R-:W-:Y:S02]  /*1df90*/  SEL R25, R25, RZ, P2 ;  /* 0x000000ff19197207 */ /* 0x000fe40001000000 */
[----:B------:R-:W-:Y:S01]  /*1dfa0*/  LOP3.LUT R0, R29, R0, RZ, 0x3c, !PT ;  /* 0x000000001d007212 */ /* 0x000fe200078e3cff */
[----:B------:R-:W-:Y:S06]  /*1dfb0*/  @!P0 BRA `(.L_x_14619) ;  /* 0x0000000000048947 */ /* 0x000fec0003800000 */
[----:B------:R-:W-:Y:S01]  /*1dfc0*/  BPT.TRAP 0x1 ;  /* 0x000000040000795c */ /* 0x000fe20000300000 */
.L_x_14619:
[----:B------:R-:W-:Y:S01]  /*1dfd0*/  IMAD R25, R25, 0x8, R5 ;  /* 0x0000000819197824 */ /* 0x000fe200078e0205 */
[----:B------:R-:W-:-:S04]  /*1dfe0*/  SHF.L.U32 R0, R0, 0x1f, RZ ;  /* 0x0000001f00007819 */ /* 0x000fc800000006ff */
[----:B------:R-:W4:Y:S02]  /*1dff0*/  SYNCS.PHASECHK.TRANS64.TRYWAIT P1, [R25+URZ+0x16840], R0 ;  /* 0x01684000190075a7 */ /* 0x000f24000802017f */
[----:B----4-:R-:W-:Y:S05]  /*1e000*/  @!P1 BRA `(.L_x_14620) ;  /* 0x0000006000009947 */ /* 0x010fea0003800000 */
.L_x_14835:
[----:B------:R-:W-:Y:S05]  /*1e010*/  @!P0 BRA `(.L_x_14621) ;  /* 0x0000000000048947 */ /* 0x000fea0003800000 */
[----:B------:R-:W-:Y:S01]  /*1e020*/  BPT.TRAP 0x1 ;  /* 0x000000040000795c */ /* 0x000fe20000300000 */
.L_x_14621:
[----:B------:R-:W5:Y:S02]  /*1e030*/  SYNCS.PHASECHK.TRANS64.TRYWAIT P1, [R3+URZ+0x16860], R2 ;  /* 0x01686002030075a7 */ /* 0x000f64000802017f */
[----:B-----5:R-:W-:Y:S05]  /*1e040*/  @!P1 BRA `(.L_x_14622) ;  /* 0x0000006000049947 */ /* 0x020fea0003800000 */
.L_x_14836:
[----:B------:R-:W-:Y:S05]  /*1e050*/  @!P0 BRA `(.L_x_14623) ;  /* 0x0000000000048947 */ /* 0x000fea0003800000 */
[----:B------:R-:W-:Y:S01]  /*1e060*/  BPT.TRAP 0x1 ;  /* 0x000000040000795c */ /* 0x000fe20000300000 */
.L_x_14623:
[----:B------:R0:W0:Y:S02]  /*1e070*/  SYNCS.PHASECHK.TRANS64.TRYWAIT P0, [R25+URZ+0x16860], R0 ;  /* 0x01686000190075a7 */ /* 0x000024000800017f */
[----:B0-----:R-:W-:Y:S05]  /*1e080*/  @!P0 NANOSLEEP.SYNCS 0x989680 ;  /* 0x009896800000895d */ /* 0x001fea0003900000 */
[----:B------:R-:W0:Y:S02]  /*1e090*/  @!P0 SYNCS.PHASECHK.TRANS64 P0, [R25+URZ+0x16860], R0 ;  /* 0x01686000190085a7 */ /* 0x000e24000800007f */
[----:B0-----:R-:W-:Y:S05]  /*1e0a0*/  @!P0 BRA `(.L_x_14623) ;  /* 0xfffffffc00f08947 */ /* 0x001fea000383ffff */
.L_x_14287:
[----:B------:R-:W-:Y:S05]  /*1e0b0*/  BSYNC B9 ;  /* 0x0000000000097941 */ /* 0x000fea0003800000 */
.L_x_14284:
[----:B------:R-:W-:Y:S05]  /*1e0c0*/  EXIT ;  /* 0x000000000000794d */ /* 0x000fea0003800000 */
.L_x_14313:
[----:B0-----:R0:W1:Y:S02]  /*1e0d0*/  SYNCS.PHASECHK.TRANS64.TRYWAIT P6, [R70+URZ+0x16890], R78 ;  /* 0x0168904e460075a7 */ /* 0x00106400080c017f */
[----:B-1----:R-:W-:Y:S05]  /*1e0e0*/  @!P6 NANOSLEEP.SYNCS 0x989680 ;  /* 0x009896800000e95d */ /* 0x002fea0003900000 */
[----:B------:R-:W1:Y:S02]  /*1e0f0*/  @!P6 SYNCS.PHASECHK.TRANS64 P6, [R70+URZ+0x16890], R78 ;  /* 0x0168904e4600e5a7 */ /* 0x000e6400080c007f */
[----:B-1----:R-:W-:Y:S05]  /*1e100*/  @!P6 BRA `(.L_x_14313) ;  /* 0xfffffffc00f0e947 */ /* 0x002fea000383ffff */
[----:B------:R-:W-:Y:S05]  /*1e110*/  BRA `(.L_x_14624) ;  /* 0xfffffe4c00407947 */ /* 0x000fea000383ffff */
.L_x_14314:
        /* <DEDUP_REMOVED lines=8> */
.L_x_14626:
[----:B------:R-:W-:Y:S05]  /*1e1a0*/  BSYNC B1 ;  /* 0x0000000000017941 */ /* 0x000fea0003800000 */
.L_x_14625:
        /* <DEDUP_REMOVED lines=8> */
.L_x_14627:
[----:B------:R-:W-:Y:S05]  /*1e230*/  BRA `(.L_x_14628) ;  /* 0xfffffe4c000c7947 */ /* 0x000fea000383ffff */
.L_x_14323:
[----:B------:R-:W-:Y:S01]  /*1e240*/  BSSY B1, `(.L_x_14629) ;  /* 0x0000008000017945 */ /* 0x000fe20003800000 */
[----:B--2-4-:R-:W-:Y:S02]  /*1e250*/  IMAD.MOV.U32 R13, RZ, RZ, R85 ;  /* 0x000000ffff0d7224 */ /* 0x014fe400078e0055 */
[----:B------:R-:W-:Y:S02]  /*1e260*/  IMAD.MOV.U32 R12, RZ, RZ, 0x1 ;  /* 0x00000001ff0c7424 */ /* 0x000fe400078e00ff */
[----:B------:R-:W-:Y:S02]  /*1e270*/  IMAD.MOV.U32 R11, RZ, RZ, 0x1c1f ;  /* 0x00001c1fff0b7424 */ /* 0x000fe400078e00ff */
[----:B------:R-:W-:-:S07]  /*1e280*/  IMAD.MOV.U32 R15, RZ, RZ, -0x1 ;  /* 0xffffffffff0f7424 */ /* 0x000fce00078e00ff */
[----:B01-3--:R-:W-:Y:S05]  /*1e290*/  WARPSYNC.COLLECTIVE R15, `(.L_x_14630) ;  /* 0x000000000f087348 */ /* 0x00bfea0003c00000 */
[----:B---3--:R2:W3:Y:S02]  /*1e2a0*/  SHFL.IDX P6, R14, R13, R12, R11 ;  /* 0x0000000c0d0e7389 */ /* 0x0084e400000c000b */
[----:B0123--:R-:W-:Y:S01]  /*1e2b0*/  ENDCOLLECTIVE ;  /* 0x000000000000791b */ /* 0x00ffe20003800000 */
.L_x_14630:
[----:B------:R-:W-:Y:S05]  /*1e2c0*/  BSYNC B1 ;  /* 0x0000000000017941 */ /* 0x000fea0003800000 */
.L_x_14629:
        /* <DEDUP_REMOVED lines=8> */
.L_x_14631:
[----:B------:R-:W-:Y:S05]  /*1e350*/  BRA `(.L_x_14632) ;  /* 0xfffffe5000807947 */ /* 0x000fea000383ffff */
.L_x_14335:
[----:B-1----:R1:W2:Y:S02]  /*1e360*/  SYNCS.PHASECHK.TRANS64.TRYWAIT P4, [R70+URZ+0x16890], R78 ;  /* 0x0168904e460075a7 */ /* 0x0022a4000808017f */
[----:B--2---:R-:W-:Y:S05]  /*1e370*/  @!P4 NANOSLEEP.SYNCS 0x989680 ;  /* 0x009896800000c95d */ /* 0x004fea0003900000 */
[----:B------:R-:W2:Y:S02]  /*1e380*/  @!P4 SYNCS.PHASECHK.TRANS64 P4, [R70+URZ+0x16890], R78 ;  /* 0x0168904e4600c5a7 */ /* 0x000ea4000808007f */
[----:B--2---:R-:W-:Y:S05]  /*1e390*/  @!P4 BRA `(.L_x_14335) ;  /* 0xfffffffc00f0c947 */ /* 0x004fea000383ffff */
[----:B------:R-:W-:Y:S05]  /*1e3a0*/  BRA `(.L_x_14633) ;  /* 0xfffffe5c007c7947 */ /* 0x000fea000383ffff */
.L_x_14336:
[----:B------:R-:W-:Y:S01]  /*1e3b0*/  BSSY B1, `(.L_x_14634) ;  /* 0x0000008000017945 */ /* 0x000fe20003800000 */
[----:B0-----:R-:W-:Y:S01]  /*1e3c0*/  IMAD.MOV.U32 R13, RZ, RZ, R85 ;  /* 0x000000ffff0d7224 */ /* 0x001fe200078e0055 */
[----:B------:R-:W-:Y:S01]  /*1e3d0*/  MOV R12, RZ ;  /* 0x000000ff000c7202 */ /* 0x000fe20000000f00 */
[----:B------:R-:W-:Y:S02]  /*1e3e0*/  IMAD.MOV.U32 R11, RZ, RZ, 0x1c1f ;  /* 0x00001c1fff0b7424 */ /* 0x000fe400078e00ff */
[----:B------:R-:W-:-:S07]  /*1e3f0*/  IMAD.MOV.U32 R15, RZ, RZ, -0x1 ;  /* 0xffffffffff0f7424 */ /* 0x000fce00078e00ff */
[----:B-1----:R-:W-:Y:S05]  /*1e400*/  WARPSYNC.COLLECTIVE R15, `(.L_x_14635) ;  /* 0x000000000f087348 */ /* 0x002fea0003c00000 */
[----:B------:R0:W2:Y:S02]  /*1e410*/  SHFL.IDX P6, R14, R13, R12, R11 ;  /* 0x0000000c0d0e7389 */ /* 0x0000a400000c000b */
[----:B012---:R-:W-:Y:S01]  /*1e420*/  ENDCOLLECTIVE ;  /* 0x000000000000791b */ /* 0x007fe20003800000 */
.L_x_14635:
[----:B------:R-:W-:Y:S05]  /*1e430*/  BSYNC B1 ;  /* 0x0000000000017941 */ /* 0x000fea0003800000 */
.L_x_14634:
        /* <DEDUP_REMOVED lines=8> */
.L_x_14636:
[----:B------:R-:W-:Y:S01]  /*1e4c0*/  IMAD.MOV.U32 R82, RZ, RZ, R14 ;  /* 0x000000ffff527224 */ /* 0x000fe200078e000e */
[----:B------:R-:W-:Y:S06]  /*1e4d0*/  BRA `(.L_x_14637) ;  /* 0xfffffe5c00487947 */ /* 0x000fec000383ffff */
.L_x_14341:
        /* <DEDUP_REMOVED lines=8> */
.L_x_14639:
[----:B------:R-:W-:Y:S05]  /*1e560*/  BSYNC B1 ;  /* 0x0000000000017941 */ /* 0x000fea0003800000 */
.L_x_14638:
        /* <DEDUP_REMOVED lines=8> */
.L_x_14640:
[----:B------:R-:W-:Y:S01]  /*1e5f0*/  IMAD.MOV.U32 R84, RZ, RZ, R14 ;  /* 0x000000ffff547224 */ /* 0x000fe200078e000e */
[----:B------:R-:W-:Y:S06]  /*1e600*/  BRA `(.L_x_14641) ;  /* 0xfffffe6000d87947 */ /* 0x000fec000383ffff */
.L_x_14346:
[----:B0-----:R0:W1:Y:S02]  /*1e610*/  SYNCS.PHASECHK.TRANS64.TRYWAIT P3, [R70+URZ+0x16890], R78 ;  /* 0x0168904e460075a7 */ /* 0x001064000806017f */
[----:B-1----:R-:W-:Y:S05]  /*1e620*/  @!P3 NANOSLEEP.SYNCS 0x989680 ;  /* 0x009896800000b95d */ /* 0x002fea0003900000 */
[----:B------:R-:W1:Y:S02]  /*1e630*/  @!P3 SYNCS.PHASECHK.TRANS64 P3, [R70+URZ+0x16890], R78 ;  /* 0x0168904e4600b5a7 */ /* 0x000e64000806007f */
[----:B-1----:R-:W-:Y:S05]  /*1e640*/  @!P3 BRA `(.L_x_14346) ;  /* 0xfffffffc00f0b947 */ /* 0x002fea000383ffff */
[----:B------:R-:W-:Y:S05]  /*1e650*/  BRA `(.L_x_14642) ;  /* 0xfffffe6800e47947 */ /* 0x000fea000383ffff */
.L_x_14347:
        /* <DEDUP_REMOVED lines=8> */
.L_x_14644:
[----:B------:R-:W-:Y:S05]  /*1e6e0*/  BSYNC B1 ;  /* 0x0000000000017941 */ /* 0x000fea0003800000 */
.L_x_14643:
        /* <DEDUP_REMOVED lines=8> */
.L_x_14645:
[----:B------:R-:W-:Y:S01]  /*1e770*/  IMAD.MOV.U32 R33, RZ, RZ, R14 ;  /* 0x000000ffff217224 */ /* 0x000fe200078e000e */
[----:B------:R-:W-:Y:S06]  /*1e780*/  BRA `(.L_x_14646) ;  /* 0xfffffe6c00087947 */ /* 0x000fec000383ffff */
.L_x_14350:
[----:B------:R-:W-:Y:S01]  /*1e790*/  BSSY B1, `(.L_x_14647) ;  /* 0x0000008000017945 */ /* 0x000fe20003800000 */
[----:B----4-:R-:W-:Y:S02]  /*1e7a0*/  IMAD.MOV.U32 R13, RZ, RZ, R34 ;  /* 0x000000ffff0d7224 */ /* 0x010fe400078e0022 */
[----:B------:R-:W-:Y:S02]  /*1e7b0*/  IMAD.MOV.U32 R12, RZ, RZ, 0x1 ;  /* 0x00000001ff0c7424 */ /* 0x000fe400078e00ff */
[----:B------:R-:W-:Y:S02]  /*1e7c0*/  IMAD.MOV.U32 R11, RZ, RZ, 0x1c1f ;  /* 0x00001c1fff0b7424 */ /* 0x000fe400078e00ff */
[----:B------:R-:W-:-:S07]  /*1e7d0*/  IMAD.MOV.U32 R15, RZ, RZ, -0x1 ;  /* 0xffffffffff0f7424 */ /* 0x000fce00078e00ff */
[----:B0123--:R-:W-:Y:S05]  /*1e7e0*/  WARPSYNC.COLLECTIVE R15, `(.L_x_14648) ;  /* 0x000000000f087348 */ /* 0x00ffea0003c00000 */
[----:B------:R4:W0:Y:S02]  /*1e7f0*/  SHFL.IDX P6, R14, R13, R12, R11 ;  /* 0x0000000c0d0e7389 */ /* 0x00082400000c000b */
[----:B01234-:R-:W-:Y:S01]  /*1e800*/  ENDCOLLECTIVE ;  /* 0x000000000000791b */ /* 0x01ffe20003800000 */
.L_x_14648:
[----:B------:R-:W-:Y:S05]  /*1e810*/  BSYNC B1 ;  /* 0x0000000000017941 */ /* 0x000fea0003800000 */
.L_x_14647:
        /* <DEDUP_REMOVED lines=8> */
.L_x_14649:
[----:B------:R-:W-:Y:S01]  /*1e8a0*/  IMAD.MOV.U32 R33, RZ, RZ, R14 ;  /* 0x000000ffff217224 */ /* 0x000fe200078e000e */
[----:B------:R-:W-:Y:S06]  /*1e8b0*/  BRA `(.L_x_14650) ;  /* 0xfffffe6c00087947 */ /* 0x000fec000383ffff */
.L_x_14354:
[----:B0-----:R0:W3:Y:S02]  /*1e8c0*/  SYNCS.PHASECHK.TRANS64.TRYWAIT P4, [R70+URZ+0x168b0], R78 ;  /* 0x0168b04e460075a7 */ /* 0x0010e4000808017f */
[----:B---3--:R-:W-:Y:S05]  /*1e8d0*/  @!P4 NANOSLEEP.SYNCS 0x989680 ;  /* 0x009896800000c95d */ /* 0x008fea0003900000 */
[----:B------:R-:W3:Y:S02]  /*1e8e0*/  @!P4 SYNCS.PHASECHK.TRANS64 P4, [R70+URZ+0x168b0], R78 ;  /* 0x0168b04e4600c5a7 */ /* 0x000ee4000808007f */
[----:B---3--:R-:W-:Y:S05]  /*1e8f0*/  @!P4 BRA `(.L_x_14354) ;  /* 0xfffffffc00f0c947 */ /* 0x008fea000383ffff */
[----:B------:R-:W-:Y:S05]  /*1e900*/  BRA `(.L_x_14651) ;  /* 0xfffffe6c00847947 */ /* 0x000fea000383ffff */
.L_x_14370:
        /* <DEDUP_REMOVED lines=9> */
[----:B--2---:R-:W-:-:S07]  /*1e9a0*/  IMAD.MOV.U32 R13, RZ, RZ, R4 ;  /* 0x000000ffff0d7224 */ /* 0x004fce00078e0004 */
[----:B-----5:R-:W-:Y:S05]  /*1e9b0*/  WARPSYNC.COLLECTIVE R15, `(.L_x_14653) ;  /* 0x000000000f087348 */ /* 0x020fea0003c00000 */
[----:B------:R0:W1:Y:S02]  /*1e9c0*/  SHFL.IDX P6, R14, R13, R12, R11 ;  /* 0x0000000c0d0e7389 */ /* 0x00006400000c000b */
[----:B01---5:R-:W-:Y:S01]  /*1e9d0*/  ENDCOLLECTIVE ;  /* 0x000000000000791b */ /* 0x023fe20003800000 */
.L_x_14653:
[----:B------:R-:W-:Y:S05]  /*1e9e0*/  BSYNC B0 ;  /* 0x0000000000007941 */ /* 0x000fea0003800000 */
.L_x_14652:
[----:B------:R1:W-:Y:S01]  /*1e9f0*/  STL [R1+0x28], R14 ;  /* 0x0000280e01007387 */ /* 0x0003e20000100800 */
[----:B------:R-:W-:Y:S05]  /*1ea00*/  BRA `(.L_x_14654) ;  /* 0xfffffe7800187947 */ /* 0x000fea000383ffff */
.L_x_14382:
[----:B------:R-:W-:Y:S01]  /*1ea10*/  BSSY B1, `(.L_x_14655) ;  /* 0x0000008000017945 */ /* 0x000fe20003800000 */
[----:B--2---:R-:W-:Y:S02]  /*1ea20*/  IMAD.MOV.U32 R13, RZ, RZ, R6 ;  /* 0x000000ffff0d7224 */ /* 0x004fe400078e0006 */
[----:B------:R-:W-:Y:S02]  /*1ea30*/  IMAD.MOV.U32 R12, RZ, RZ, RZ ;  /* 0x000000ffff0c7224 */ /* 0x000fe400078e00ff */
[----:B------:R-:W-:Y:S02]  /*1ea40*/  IMAD.MOV.U32 R11, RZ, RZ, 0x1c1f ;  /* 0x00001c1fff0b7424 */ /* 0x000fe400078e00ff */
[----:B------:R-:W-:-:S07]  /*1ea50*/  IMAD.MOV.U32 R15, RZ, RZ, -0x1 ;  /* 0xffffffffff0f7424 */ /* 0x000fce00078e00ff */
[----:B-1----:R-:W-:Y:S05]  /*1ea60*/  WARPSYNC.COLLECTIVE R15, `(.L_x_14656) ;  /* 0x000000000f087348 */ /* 0x002fea0003c00000 */
[----:B-1----:R0:W1:Y:S02]  /*1ea70*/  SHFL.IDX P6, R14, R13, R12, R11 ;  /* 0x0000000c0d0e7389 */ /* 0x00206400000c000b */
[----:B01----:R-:W-:Y:S01]  /*1ea80*/  ENDCOLLECTIVE ;  /* 0x000000000000791b */ /* 0x003fe20003800000 */
.L_x_14656:
[----:B------:R-:W-:Y:S05]  /*1ea90*/  BSYNC B1 ;  /* 0x0000000000017941 */ /* 0x000fea0003800000 */
.L_x_14655:
        /* <DEDUP_REMOVED lines=8> */
.L_x_14657:
[----:B------:R-:W-:Y:S02]  /*1eb20*/  IMAD.MOV.U32 R13, RZ, RZ, R8 ;  /* 0x000000ffff0d7224 */ /* 0x000fe400078e0008 */
[----:B------:R-:W-:-:S07]  /*1eb30*/  IMAD.MOV.U32 R0, RZ, RZ, R14 ;  /* 0x000000ffff007224 */ /* 0x000fce00078e000e */
[----:B------:R-:W-:Y:S05]  /*1eb40*/  WARPSYNC.COLLECTIVE R15, `(.L_x_14658) ;  /* 0x000000000f087348 */ /* 0x000fea0003c00000 */
[----:B------:R0:W1:Y:S02]  /*1eb50*/  SHFL.IDX P6, R14, R13, R12, R11 ;  /* 0x0000000c0d0e7389 */ /* 0x00006400000c000b */
[----:B01----:R-:W-:Y:S01]  /*1eb60*/  ENDCOLLECTIVE ;  /* 0x000000000000791b */ /* 0x003fe20003800000 */
.L_x_14658:
[----:B------:R-:W-:Y:S02]  /*1eb70*/  IMAD.MOV.U32 R13, RZ, RZ, R7 ;  /* 0x000000ffff0d7224 */ /* 0x000fe400078e0007 */
[----:B------:R-:W-:-:S07]  /*1eb80*/  IMAD.MOV.U32 R5, RZ, RZ, R14 ;  /* 0x000000ffff057224 */ /* 0x000fce00078e000e */
[----:B------:R-:W-:Y:S05]  /*1eb90*/  WARPSYNC.COLLECTIVE R15, `(.L_x_14659) ;  /* 0x000000000f087348 */ /* 0x000fea0003c00000 */
[----:B------:R0:W1:Y:S02]  /*1eba0*/  SHFL.IDX P6, R14, R13, R12, R11 ;  /* 0x0000000c0d0e7389 */ /* 0x00006400000c000b */
[----:B01----:R-:W-:Y:S01]  /*1ebb0*/  ENDCOLLECTIVE ;  /* 0x000000000000791b */ /* 0x003fe20003800000 */
.L_x_14659:
[----:B------:R-:W-:Y:S05]  /*1ebc0*/  BRA `(.L_x_14660) ;  /* 0xfffffe7c009c7947 */ /* 0x000fea000383ffff */
.L_x_14385:
[----:B------:R-:W-:Y:S01]  /*1ebd0*/  BSSY B1, `(.L_x_14661) ;  /* 0x0000008000017945 */ /* 0x000fe20003800000 */
[----:B--2---:R-:W-:Y:S02]  /*1ebe0*/  IMAD.MOV.U32 R13, RZ, RZ, R6 ;  /* 0x000000ffff0d7224 */ /* 0x004fe400078e0006 */
[----:B------:R-:W-:Y:S02]  /*1ebf0*/  IMAD.MOV.U32 R12, RZ, RZ, 0x1 ;  /* 0x00000001ff0c7424 */ /* 0x000fe400078e00ff */
[----:B------:R-:W-:Y:S02]  /*1ec00*/  IMAD.MOV.U32 R11, RZ, RZ, 0x1c1f ;  /* 0x00001c1fff0b7424 */ /* 0x000fe400078e00ff */
[----:B------:R-:W-:-:S07]  /*1ec10*/  IMAD.MOV.U32 R15, RZ, RZ, -0x1 ;  /* 0xffffffffff0f7424 */ /* 0x000fce00078e00ff */
[----:B-1----:R-:W-:Y:S05]  /*1ec20*/  WARPSYNC.COLLECTIVE R15, `(.L_x_14662) ;  /* 0x000000000f087348 */ /* 0x002fea0003c00000 */
[----:B------:R0:W2:Y:S02]  /*1ec30*/  SHFL.IDX P6, R14, R13, R12, R11 ;  /* 0x0000000c0d0e7389 */ /* 0x0000a400000c000b */
[----:B012---:R-:W-:Y:S01]  /*1ec40*/  ENDCOLLECTIVE ;  /* 0x000000000000791b */ /* 0x007fe20003800000 */
.L_x_14662:
[----:B------:R-:W-:Y:S05]  /*1ec50*/  BSYNC B1 ;  /* 0x0000000000017941 */ /* 0x000fea0003800000 */
.L_x_14661:
        /* <DEDUP_REMOVED lines=8> */
.L_x_14663:
[----:B------:R-:W-:Y:S02]  /*1ece0*/  IMAD.MOV.U32 R13, RZ, RZ, R8 ;  /* 0x000000ffff0d7224 */ /* 0x000fe400078e0008 */
[----:B------:R-:W-:-:S07]  /*1ecf0*/  IMAD.MOV.U32 R0, RZ, RZ, R14 ;  /* 0x000000ffff007224 */ /* 0x000fce00078e000e */
[----:B------:R-:W-:Y:S05]  /*1ed00*/  WARPSYNC.COLLECTIVE R15, `(.L_x_14664) ;  /* 0x000000000f087348 */ /* 0x000fea0003c00000 */
[----:B------:R0:W1:Y:S02]  /*1ed10*/  SHFL.IDX P6, R14, R13, R12, R11 ;  /* 0x0000000c0d0e7389 */ /* 0x00006400000c000b */
[----:B01----:R-:W-:Y:S01]  /*1ed20*/  ENDCOLLECTIVE ;  /* 0x000000000000791b */ /* 0x003fe20003800000 */
.L_x_14664:
[----:B------:R-:W-:Y:S02]  /*1ed30*/  IMAD.MOV.U32 R13, RZ, RZ, R7 ;  /* 0x000000ffff0d7224 */ /* 0x000fe400078e0007 */
[----:B------:R-:W-:-:S07]  /*1ed40*/  IMAD.MOV.U32 R5, RZ, RZ, R14 ;  /* 0x000000ffff057224 */ /* 0x000fce00078e000e */
[----:B------:R-:W-:Y:S05]  /*1ed50*/  WARPSYNC.COLLECTIVE R15, `(.L_x_14665) ;  /* 0x000000000f087348 */ /* 0x000fea0003c00000 */
[----:B------:R0:W1:Y:S02]  /*1ed60*/  SHFL.IDX P6, R14, R13, R12, R11 ;  /* 0x0000000c0d0e7389 */ /* 0x00006400000c000b */
[----:B01----:R-:W-:Y:S01]  /*1ed70*/  ENDCOLLECTIVE ;  /* 0x000000000000791b */ /* 0x003fe20003800000 */
.L_x_14665:
[----:B------:R-:W-:Y:S05]  /*1ed80*/  BRA `(.L_x_14666) ;  /* 0xfffffe8000047947 */ /* 0x000fea000383ffff */
.L_x_14389:
[----:B0-----:R0:W1:Y:S02]  /*1ed90*/  SYNCS.PHASECHK.TRANS64.TRYWAIT P0, [R2+URZ+0x16800], R5 ;  /* 0x01680005020075a7 */ /* 0x001064000800017f */
[----:B-1----:R-:W-:Y:S05]  /*1eda0*/  @!P0 NANOSLEEP.SYNCS 0x989680 ;  /* 0x009896800000895d */ /* 0x002fea0003900000 */
[----:B------:R-:W1:Y:S02]  /*1edb0*/  @!P0 SYNCS.PHASECHK.TRANS64 P0, [R2+URZ+0x16800], R5 ;  /* 0x01680005020085a7 */ /* 0x000e64000800007f */
[----:B-1----:R-:W-:Y:S05]  /*1edc0*/  @!P0 BRA `(.L_x_14389) ;  /* 0xfffffffc00f08947 */ /* 0x002fea000383ffff */
[----:B------:R-:W-:Y:S05]  /*1edd0*/  BRA `(.L_x_14667) ;  /* 0xfffffe8400147947 */ /* 0x000fea000383ffff */
.L_x_14397:
[----:B------:R-:W0:Y:S01]  /*1ede0*/  LDC R41, c[0x0][0x3f4] ;  /* 0x0000fd00ff297b82 */ /* 0x000e220000000800 */
[----:B------:R-:W-:Y:S01]  /*1edf0*/  BSSY B1, `(.L_x_14668) ;  /* 0x0000008000017945 */ /* 0x000fe20003800000 */
[----:B--2---:R-:W-:Y:S02]  /*1ee00*/  IMAD.MOV.U32 R13, RZ, RZ, R26 ;  /* 0x000000ffff0d7224 */ /* 0x004fe400078e001a */
[----:B------:R-:W-:Y:S02]  /*1ee10*/  IMAD.MOV.U32 R12, RZ, RZ, RZ ;  /* 0x000000ffff0c7224 */ /* 0x000fe400078e00ff */
[----:B------:R-:W-:Y:S02]  /*1ee20*/  IMAD.MOV.U32 R11, RZ, RZ, 0x1c1f ;  /* 0x00001c1fff0b7424 */ /* 0x000fe400078e00ff */
[----:B------:R-:W-:-:S07]  /*1ee30*/  IMAD.MOV.U32 R15, RZ, RZ, -0x1 ;  /* 0xffffffffff0f7424 */ /* 0x000fce00078e00ff */
[----:B01----:R-:W-:Y:S05]  /*1ee40*/  WARPSYNC.COLLECTIVE R15, `(.L_x_14669) ;  /* 0x000000000f087348 */ /* 0x003fea0003c00000 */
[----:B-1----:R1:W2:Y:S02]  /*1ee50*/  SHFL.IDX P6, R14, R13, R12, R11 ;  /* 0x0000000c0d0e7389 */ /* 0x0022a400000c000b */
[----:B012---:R-:W-:Y:S01]  /*1ee60*/  ENDCOLLECTIVE ;  /* 0x000000000000791b */ /* 0x007fe20003800000 */
.L_x_14669:
[----:B------:R-:W-:Y:S05]  /*1ee70*/  BSYNC B1 ;  /* 0x0000000000017941 */ /* 0x000fea0003800000 */
.L_x_14668:
[----:B------:R-:W-:Y:S01]  /*1ee80*/  IMAD.MOV.U32 R13, RZ, RZ, R25 ;  /* 0x000000ffff0d7224 */ /* 0x000fe200078e0019 */
[----:B------:R-:W-:Y:S01]  /*1ee90*/  MOV R15, 0xffffffff ;  /* 0xffffffff000f7802 */ /* 0x000fe20000000f00 */
[----:B------:R-:W-:Y:S01]  /*1eea0*/  IMAD.MOV.U32 R12, RZ, RZ, RZ ;  /* 0x000000ffff0c7224 */ /* 0x000fe200078e00ff */
[----:B------:R-:W-:Y:S01]  /*1eeb0*/  ISETP.GE.AND P0, PT, R16, R41, PT ;  /* 0x000000291000720c */ /* 0x000fe20003f06270 */
[----:B------:R-:W-:Y:S02]  /*1eec0*/  IMAD.MOV.U32 R11, RZ, RZ, 0x1c1f ;  /* 0x00001c1fff0b7424 */ /* 0x000fe400078e00ff */
[----:B------:R-:W-:Y:S02]  /*1eed0*/  IMAD.MOV.U32 R0, RZ, RZ, R14 ;  /* 0x000000ffff007224 */ /* 0x000fe400078e000e */
[----:B------:R-:W-:-:S08]  /*1eee0*/  IMAD R32, R155, R32, RZ ;  /* 0x000000209b207224 */ /* 0x000fd000078e02ff */
[----:B------:R-:W-:Y:S05]  /*1eef0*/  WARPSYNC.COLLECTIVE R15, `(.L_x_14670) ;  /* 0x000000000f087348 */ /* 0x000fea0003c00000 */
[----:B------:R0:W1:Y:S02]  /*1ef00*/  SHFL.IDX P6, R14, R13, R12, R11 ;  /* 0x0000000c0d0e7389 */ /* 0x00006400000c000b */
[----:B01----:R-:W-:Y:S01]  /*1ef10*/  ENDCOLLECTIVE ;  /* 0x000000000000791b */ /* 0x003fe20003800000 */
.L_x_14670:
        /* <DEDUP_REMOVED lines=8> */
.L_x_14671:
[----:B------:R-:W-:-:S05]  /*1efa0*/  @!P1 IADD3 R6, P2, R3, R5, RZ ;  /* 0x0000000503069210 */ /* 0x000fca0007f5e0ff */
[----:B------:R-:W-:Y:S02]  /*1efb0*/  @!P1 IMAD.X R7, R0, 0x1, R21, P2 ;  /* 0x0000000100079824 */ /* 0x000fe400010e0615 */
[----:B------:R-:W-:Y:S02]  /*1efc0*/  IMAD.MOV.U32 R13, RZ, RZ, R27 ;  /* 0x000000ffff0d7224 */ /* 0x000fe400078e001b */
[----:B------:R-:W-:-:S07]  /*1efd0*/  IMAD.MOV.U32 R4, RZ, RZ, R14 ;  /* 0x000000ffff047224 */ /* 0x000fce00078e000e */
[----:B------:R-:W-:Y:S05]  /*1efe0*/  WARPSYNC.COLLECTIVE R15, `(.L_x_14672) ;  /* 0x000000000f087348 */ /* 0x000fea0003c00000 */
[----:B------:R0:W1:Y:S02]  /*1eff0*/  SHFL.IDX P6, R14, R13, R12, R11 ;  /* 0x0000000c0d0e7389 */ /* 0x00006400000c000b */
[----:B01----:R-:W-:Y:S01]  /*1f000*/  ENDCOLLECTIVE ;  /* 0x000000000000791b */ /* 0x003fe20003800000 */
.L_x_14672:
[----:B------:R-:W2:Y:S01]  /*1f010*/  @!P1 LD.E.128 R8, desc[UR42][R6.64] ;  /* 0x0000002a06089980 */ /* 0x000ea2000c101d00 */
[----:B------:R-:W-:-:S05]  /*1f020*/  @!P1 IADD3 R14, P2, R14, R5, RZ ;  /* 0x000000050e0e9210 */ /* 0x000fca0007f5e0ff */
[----:B------:R-:W-:-:S04]  /*1f030*/  @!P1 IMAD.X R3, R4, 0x1, R21, P2 ;  /* 0x0000000104039824 */ /* 0x000fc800010e0615 */
[----:B------:R-:W-:-:S05]  /*1f040*/  @!P1 IMAD.MOV.U32 R15, RZ, RZ, R3 ;  /* 0x000000ffff0f9224 */ /* 0x000fca00078e0003 */
[----:B------:R0:W5:Y:S01]  /*1f050*/  @!P1 LD.E.128 R4, desc[UR42][R14.64] ;  /* 0x0000002a0e049980 */ /* 0x000162000c101d00 */
[----:B------:R-:W-:Y:S01]  /*1f060*/  CS2R R36, SRZ ;  /* 0x0000000000247805 */ /* 0x000fe2000001ff00 */
[----:B------:R-:W-:Y:S01]  /*1f070*/  IMAD.MOV.U32 R13, RZ, RZ, R26 ;  /* 0x000000ffff0d7224 */ /* 0x000fe200078e001a */
[----:B------:R-:W-:Y:S01]  /*1f080*/  CS2R R34, SRZ ;  /* 0x0000000000227805 */ /* 0x000fe2000001ff00 */
[----:B------:R-:W-:Y:S01]  /*1f090*/  IMAD.MOV.U32 R12, RZ, RZ, 0x1 ;  /* 0x00000001ff0c7424 */ /* 0x000fe200078e00ff */
[----:B------:R-:W-:Y:S02]  /*1f0a0*/  CS2R R30, SRZ ;  /* 0x00000000001e7805 */ /* 0x000fe4000001ff00 */
[----:B------:R-:W-:Y:S01]  /*1f0b0*/  CS2R R20, SRZ ;  /* 0x0000000000147805 */ /* 0x000fe2000001ff00 */
[----:B0-----:R-:W-:Y:S02]  /*1f0c0*/  IMAD.MOV.U32 R15, RZ, RZ, -0x1 ;  /* 0xffffffffff0f7424 */ /* 0x001fe400078e00ff */
[----:B--2---:R-:W-:-:S02]  /*1f0d0*/  @!P1 IMAD.MOV.U32 R37, RZ, RZ, R11 ;  /* 0x000000ffff259224 */ /* 0x004fc400078e000b */
[----:B------:R-:W-:Y:S02]  /*1f0e0*/  IMAD.MOV.U32 R11, RZ, RZ, 0x1c1f ;  /* 0x00001c1fff0b7424 */ /* 0x000fe400078e00ff */
[----:B------:R-:W-:Y:S02]  /*1f0f0*/  @!P1 IMAD.MOV.U32 R34, RZ, RZ, R8 ;  /* 0x000000ffff229224 */ /* 0x000fe400078e0008 */
[----:B------:R-:W-:-:S07]  /*1f100*/  @!P1 IMAD.MOV.U32 R35, RZ, RZ, R9 ;  /* 0x000000ffff239224 */ /* 0x000fce00078e0009 */
[----:B-----5:R-:W-:Y:S05]  /*1f110*/  WARPSYNC.COLLECTIVE R15, `(.L_x_14673) ;  /* 0x000000000f087348 */ /* 0x020fea0003c00000 */
[----:B------:R0:W1:Y:S02]  /*1f120*/  SHFL.IDX P6, R14, R13, R12, R11 ;  /* 0x0000000c0d0e7389 */ /* 0x00006400000c000b */
[----:B01---5:R-:W-:Y:S01]  /*1f130*/  ENDCOLLECTIVE ;  /* 0x000000000000791b */ /* 0x023fe20003800000 */
.L_x_14673:
[----:B------:R-:W-:Y:S01]  /*1f140*/  IMAD.MOV.U32 R0, RZ, RZ, R34 ;  /* 0x000000ffff007224 */ /* 0x000fe200078e0022 */
[----:B------:R-:W-:Y:S01]  /*1f150*/  MOV R9, R37 ;  /* 0x0000002500097202 */ /* 0x000fe20000000f00 */
[----:B------:R-:W-:Y:S02]  /*1f160*/  IMAD.MOV.U32 R3, RZ, RZ, R35 ;  /* 0x000000ffff037224 */ /* 0x000fe400078e0023 */
[----:B------:R-:W-:Y:S01]  /*1f170*/  @!P1 IMAD.MOV.U32 R36, RZ, RZ, R10 ;  /* 0x000000ffff249224 */ /* 0x000fe200078e000a */
[----:B------:R-:W-:Y:S02]  /*1f180*/  PRMT R42, R0, 0x7610, R42 ;  /* 0x00007610002a7816 */ /* 0x000fe4000000002a */
[----:B------:R-:W-:Y:S01]  /*1f190*/  PRMT R43, R3, 0x7610, R43 ;  /* 0x00007610032b7816 */ /* 0x000fe2000000002b */
[----:B------:R-:W-:Y:S02]  /*1f1a0*/  IMAD.MOV.U32 R8, RZ, RZ, R36 ;  /* 0x000000ffff087224 */ /* 0x000fe400078e0024 */
[----:B------:R-:W-:-:S03]  /*1f1b0*/  IMAD.MOV.U32 R13, RZ, RZ, R25 ;  /* 0x000000ffff0d7224 */ /* 0x000fc600078e0019 */
[----:B------:R-:W-:Y:S01]  /*1f1c0*/  PRMT R33, R8, 0x5410, R9 ;  /* 0x0000541008217816 */ /* 0x000fe20000000009 */
[----:B------:R-:W-:Y:S02]  /*1f1d0*/  @!P1 IMAD.MOV.U32 R30, RZ, RZ, R4 ;  /* 0x000000ffff1e9224 */ /* 0x000fe400078e0004 */
[----:B------:R-:W-:Y:S02]  /*1f1e0*/  @!P1 IMAD.MOV.U32 R31, RZ, RZ, R5 ;  /* 0x000000ffff1f9224 */ /* 0x000fe400078e0005 */
[----:B------:R-:W-:Y:S02]  /*1f1f0*/  @!P1 IMAD.MOV.U32 R20, RZ, RZ, R6 ;  /* 0x000000ffff149224 */ /* 0x000fe400078e0006 */
[----:B------:R-:W-:Y:S02]  /*1f200*/  @!P1 IMAD.MOV.U32 R21, RZ, RZ, R7 ;  /* 0x000000ffff159224 */ /* 0x000fe400078e0007 */
[----:B------:R-:W-:-:S07]  /*1f210*/  IMAD.MOV.U32 R0, RZ, RZ, R14 ;  /* 0x000000ffff007224 */ /* 0x000fce00078e000e */
[----:B------:R-:W-:Y:S05]  /*1f220*/  WARPSYNC.COLLECTIVE R15, `(.L_x_14674) ;  /* 0x000000000f087348 */ /* 0x000fea0003c00000 */
[----:B------:R0:W1:Y:S02]  /*1f230*/  SHFL.IDX P6, R14, R13, R12, R11 ;  /* 0x0000000c0d0e7389 */ /* 0x00006400000c000b */
[----:B01----:R-:W-:Y:S01]  /*1f240*/  ENDCOLLECTIVE ;  /* 0x000000000000791b */ /* 0x003fe20003800000 */
.L_x_14674:
[----:B------:R-:W-:Y:S02]  /*1f250*/  IMAD.MOV.U32 R4, RZ, RZ, R30 ;  /* 0x000000ffff047224 */ /* 0x000fe400078e001e */
[----:B------:R-:W-:Y:S02]  /*1f260*/  IMAD.MOV.U32 R5, RZ, RZ, R31 ;  /* 0x000000ffff057224 */ /* 0x000fe400078e001f */
[----:B------:R-:W-:Y:S02]  /*1f270*/  IMAD.MOV.U32 R6, RZ, RZ, R20 ;  /* 0x000000ffff067224 */ /* 0x000fe400078e0014 */
[----:B------:R-:W-:Y:S01]  /*1f280*/  IMAD.MOV.U32 R7, RZ, RZ, R21 ;  /* 0x000000ffff077224 */ /* 0x000fe200078e0015 */
[----:B------:R-:W-:Y:S02]  /*1f290*/  PRMT R45, R5, 0x7610, R45 ;  /* 0x00007610052d7816 */ /* 0x000fe4000000002d */
[----:B------:R-:W-:Y:S02]  /*1f2a0*/  PRMT R56, R4, 0x5410, R6 ;  /* 0x0000541004387816 */ /* 0x000fe40000000006 */
[----:B------:R-:W-:-:S02]  /*1f2b0*/  CS2R R4, SRZ ;  /* 0x0000000000047805 */ /* 0x000fc4000001ff00 */
[----:B------:R-:W-:Y:S01]  /*1f2c0*/  PRMT R42, R42, 0x5410, R7 ;  /* 0x000054102a2a7816 */ /* 0x000fe20000000007 */
[----:B------:R-:W-:Y:S02]  /*1f2d0*/  IMAD.MOV.U32 R13, RZ, RZ, R24 ;  /* 0x000000ffff0d7224 */ /* 0x000fe400078e0018 */
[----:B------:R-:W-:-:S07]  /*1f2e0*/  IMAD.MOV.U32 R3, RZ, RZ, R14 ;  /* 0x000000ffff037224 */ /* 0x000fce00078e000e */
[----:B------:R-:W-:Y:S05]  /*1f2f0*/  WARPSYNC.COLLECTIVE R15, `(.L_x_14675) ;  /* 0x000000000f087348 */ /* 0x000fea0003c00000 */
[----:B------:R0:W1:Y:S02]  /*1f300*/  SHFL.IDX P6, R14, R13, R12, R11 ;  /* 0x0000000c0d0e7389 */ /* 0x00006400000c000b */
[----:B01----:R-:W-:Y:S01]  /*1f310*/  ENDCOLLECTIVE ;  /* 0x000000000000791b */ /* 0x003fe20003800000 */
.L_x_14675:
[----:B------:R-:W-:Y:S02]  /*1f320*/  IMAD.MOV.U32 R13, RZ, RZ, R27 ;  /* 0x000000ffff0d7224 */ /* 0x000fe400078e001b */
[----:B------:R-:W-:-:S07]  /*1f330*/  IMAD.MOV.U32 R24, RZ, RZ, R14 ;  /* 0x000000ffff187224 */ /* 0x000fce00078e000e */
[----:B------:R-:W-:Y:S05]  /*1f340*/  WARPSYNC.COLLECTIVE R15, `(.L_x_14676) ;  /* 0x000000000f087348 */ /* 0x000fea0003c00000 */
[----:B------:R0:W1:Y:S02]  /*1f350*/  SHFL.IDX P6, R14, R13, R12, R11 ;  /* 0x0000000c0d0e7389 */ /* 0x00006400000c000b */
[----:B01----:R-:W-:Y:S01]  /*1f360*/  ENDCOLLECTIVE ;  /* 0x000000000000791b */ /* 0x003fe20003800000 */
.L_x_14676:
[----:B------:R-:W-:Y:S05]  /*1f370*/  BRA `(.L_x_14677) ;  /* 0xfffffe9000047947 */ /* 0x000fea000383ffff */
.L_x_14401:
[----:B0-----:R0:W1:Y:S02]  /*1f380*/  SYNCS.PHASECHK.TRANS64.TRYWAIT P1, [R2+URZ+0x16800], R3 ;  /* 0x01680003020075a7 */ /* 0x001064000802017f */
[----:B-1----:R-:W-:Y:S05]  /*1f390*/  @!P1 NANOSLEEP.SYNCS 0x989680 ;  /* 0x009896800000995d */ /* 0x002fea0003900000 */
[----:B------:R-:W1:Y:S02]  /*1f3a0*/  @!P1 SYNCS.PHASECHK.TRANS64 P1, [R2+URZ+0x16800], R3 ;  /* 0x01680003020095a7 */ /* 0x000e64000802007f */
[----:B-1----:R-:W-:Y:S05]  /*1f3b0*/  @!P1 BRA `(.L_x_14401) ;  /* 0xfffffffc00f09947 */ /* 0x002fea000383ffff */
[----:B------:R-:W-:Y:S05]  /*1f3c0*/  BRA `(.L_x_14678) ;  /* 0xfffffe9000a47947 */ /* 0x000fea000383ffff */
.L_x_14407:
[----:B-1----:R1:W3:Y:S02]  /*1f3d0*/  SYNCS.PHASECHK.TRANS64.TRYWAIT P1, [R14+URZ+0x16830], R3 ;  /* 0x016830030e0075a7 */ /* 0x0022e4000802017f */
[----:B---3--:R-:W-:Y:S05]  /*1f3e0*/  @!P1 NANOSLEEP.SYNCS 0x989680 ;  /* 0x009896800000995d */ /* 0x008fea0003900000 */
[----:B------:R-:W3:Y:S02]  /*1f3f0*/  @!P1 SYNCS.PHASECHK.TRANS64 P1, [R14+URZ+0x16830], R3 ;  /* 0x016830030e0095a7 */ /* 0x000ee4000802007f */
[----:B---3--:R-:W-:Y:S05]  /*1f400*/  @!P1 BRA `(.L_x_14407) ;  /* 0xfffffffc00f09947 */ /* 0x008fea000383ffff */
[----:B------:R-:W-:Y:S05]  /*1f410*/  BRA `(.L_x_14406) ;  /* 0xfffffea000347947 */ /* 0x000fea000383ffff */
.L_x_14426:
[----:B-1----:R1:W2:Y:S02]  /*1f420*/  SYNCS.PHASECHK.TRANS64.TRYWAIT P2, [R11+URZ+0x16830], R10 ;  /* 0x0168300a0b0075a7 */ /* 0x0022a4000804017f */
[----:B--2---:R-:W-:Y:S05]  /*1f430*/  @!P2 NANOSLEEP.SYNCS 0x989680 ;  /* 0x009896800000a95d */ /* 0x004fea0003900000 */
[----:B------:R-:W2:Y:S02]  /*1f440*/  @!P2 SYNCS.PHASECHK.TRANS64 P2, [R11+URZ+0x16830], R10 ;  /* 0x0168300a0b00a5a7 */ /* 0x000ea4000804007f */
[----:B--2---:R-:W-:Y:S05]  /*1f450*/  @!P2 BRA `(.L_x_14426) ;  /* 0xfffffffc00f0a947 */ /* 0x004fea000383ffff */
[----:B------:R-:W-:Y:S05]  /*1f460*/  BRA `(.L_x_14425) ;  /* 0xfffffed000e07947 */ /* 0x000fea000383ffff */
.L_x_14430:
[----:B-1----:R1:W2:Y:S02]  /*1f470*/  SYNCS.PHASECHK.TRANS64.TRYWAIT P1, [R11+URZ+0x16850], R10 ;  /* 0x0168500a0b0075a7 */ /* 0x0022a4000802017f */
[----:B--2---:R-:W-:Y:S05]  /*1f480*/  @!P1 NANOSLEEP.SYNCS 0x989680 ;  /* 0x009896800000995d */ /* 0x004fea0003900000 */
[----:B------:R-:W2:Y:S02]  /*1f490*/  @!P1 SYNCS.PHASECHK.TRANS64 P1, [R11+URZ+0x16850], R10 ;  /* 0x0168500a0b0095a7 */ /* 0x000ea4000802007f */
[----:B--2---:R-:W-:Y:S05]  /*1f4a0*/  @!P1 BRA `(.L_x_14430) ;  /* 0xfffffffc00f09947 */ /* 0x004fea000383ffff */
[----:B------:R-:W-:Y:S05]  /*1f4b0*/  BRA `(.L_x_14427) ;  /* 0xfffffed400a87947 */ /* 0x000fea000383ffff */
.L_x_14451:
[----:B-1----:R1:W2:Y:S02]  /*1f4c0*/  SYNCS.PHASECHK.TRANS64.TRYWAIT P2, [R3+URZ+0x16830], R0 ;  /* 0x01683000030075a7 */ /* 0x0022a4000804017f */
[----:B--2---:R-:W-:Y:S05]  /*1f4d0*/  @!P2 NANOSLEEP.SYNCS 0x989680 ;  /* 0x009896800000a95d */ /* 0x004fea0003900000 */
[----:B------:R-:W2:Y:S02]  /*1f4e0*/  @!P2 SYNCS.PHASECHK.TRANS64 P2, [R3+URZ+0x16830], R0 ;  /* 0x016830000300a5a7 */ /* 0x000ea4000804007f */
[----:B--2---:R-:W-:Y:S05]  /*1f4f0*/  @!P2 BRA `(.L_x_14451) ;  /* 0xfffffffc00f0a947 */ /* 0x004fea000383ffff */
[----:B------:R-:W-:Y:S05]  /*1f500*/  BRA `(.L_x_14450) ;  /* 0xffffff0400ac7947 */ /* 0x000fea000383ffff */
.L_x_14455:
[----:B-1----:R1:W2:Y:S02]  /*1f510*/  SYNCS.PHASECHK.TRANS64.TRYWAIT P1, [R3+URZ+0x16850], R0 ;  /* 0x01685000030075a7 */ /* 0x0022a4000802017f */
[----:B--2---:R-:W-:Y:S05]  /*1f520*/  @!P1 NANOSLEEP.SYNCS 0x989680 ;  /* 0x009896800000995d */ /* 0x004fea0003900000 */
[----:B------:R-:W2:Y:S02]  /*1f530*/  @!P1 SYNCS.PHASECHK.TRANS64 P1, [R3+URZ+0x16850], R0 ;  /* 0x01685000030095a7 */ /* 0x000ea4000802007f */
[----:B--2---:R-:W-:Y:S05]  /*1f540*/  @!P1 BRA `(.L_x_14455) ;  /* 0xfffffffc00f09947 */ /* 0x004fea000383ffff */
[----:B------:R-:W-:Y:S05]  /*1f550*/  BRA `(.L_x_14452) ;  /* 0xffffff0800887947 */ /* 0x000fea000383ffff */
.L_x_14464:
[----:B-1----:R1:W2:Y:S02]  /*1f560*/  SYNCS.PHASECHK.TRANS64.TRYWAIT P2, [R3+URZ+0x16830], R0 ;  /* 0x01683000030075a7 */ /* 0x0022a4000804017f */
[----:B--2---:R-:W-:Y:S05]  /*1f570*/  @!P2 NANOSLEEP.SYNCS 0x989680 ;  /* 0x009896800000a95d */ /* 0x004fea0003900000 */
[----:B------:R-:W2:Y:S02]  /*1f580*/  @!P2 SYNCS.PHASECHK.TRANS64 P2, [R3+URZ+0x16830], R0 ;  /* 0x016830000300a5a7 */ /* 0x000ea4000804007f */
[----:B--2---:R-:W-:Y:S05]  /*1f590*/  @!P2 BRA `(.L_x_14464) ;  /* 0xfffffffc00f0a947 */ /* 0x004fea000383ffff */
[----:B------:R-:W-:Y:S05]  /*1f5a0*/  BRA `(.L_x_14463) ;  /* 0xffffff2400887947 */ /* 0x000fea000383ffff */
.L_x_14468:
[----:B-1----:R1:W2:Y:S02]  /*1f5b0*/  SYNCS.PHASECHK.TRANS64.TRYWAIT P1, [R3+URZ+0x16850], R0 ;  /* 0x01685000030075a7 */ /* 0x0022a4000802017f */
[----:B--2---:R-:W-:Y:S05]  /*1f5c0*/  @!P1 NANOSLEEP.SYNCS 0x989680 ;  /* 0x009896800000995d */ /* 0x004fea0003900000 */
[----:B------:R-:W2:Y:S02]  /*1f5d0*/  @!P1 SYNCS.PHASECHK.TRANS64 P1, [R3+URZ+0x16850], R0 ;  /* 0x01685000030095a7 */ /* 0x000ea4000802007f */
[----:B--2---:R-:W-:Y:S05]  /*1f5e0*/  @!P1 BRA `(.L_x_14468) ;  /* 0xfffffffc00f09947 */ /* 0x004fea000383ffff */
[----:B------:R-:W-:Y:S05]  /*1f5f0*/  BRA `(.L_x_14465) ;  /* 0xffffff2800647947 */ /* 0x000fea000383ffff */
.L_x_14483:
[----:B-1----:R1:W2:Y:S02]  /*1f600*/  SYNCS.PHASECHK.TRANS64.TRYWAIT P1, [R11+URZ+0x16850], R4 ;  /* 0x016850040b0075a7 */ /* 0x0022a4000802017f */
[----:B--2---:R-:W-:Y:S05]  /*1f610*/  @!P1 NANOSLEEP.SYNCS 0x989680 ;  /* 0x009896800000995d */ /* 0x004fea0003900000 */
[----:B------:R-:W2:Y:S02]  /*1f620*/  @!P1 SYNCS.PHASECHK.TRANS64 P1, [R11+URZ+0x16850], R4 ;  /* 0x016850040b0095a7 */ /* 0x000ea4000802007f */
[----:B--2---:R-:W-:Y:S05]  /*1f630*/  @!P1 BRA `(.L_x_14483) ;  /* 0xfffffffc00f09947 */ /* 0x004fea000383ffff */
[----:B------:R-:W-:Y:S05]  /*1f640*/  BRA `(.L_x_14482) ;  /* 0xffffff5400807947 */ /* 0x000fea000383ffff */
.L_x_14492:
        /* <DEDUP_REMOVED lines=9> */
.L_x_14679:
[C---:B------:R-:W-:Y:S02]  /*1f6e0*/  ISETP.GE.OR P3, PT, R24.reuse, R21, P0 ;  /* 0x000000151800720c */ /* 0x040fe40000766670 */
[----:B------:R-:W-:-:S04]  /*1f6f0*/  IADD3 R8, R24, 0x30, RZ ;  /* 0x0000003018087810 */ /* 0x000fc80007ffe0ff */
[----:B------:R-:W-:Y:S01]  /*1f700*/  ISETP.GE.OR P4, PT, R8, R21, P0 ;  /* 0x000000150800720c */ /* 0x000fe20000786670 */
[----:B------:R-:W-:Y:S02]  /*1f710*/  VIADD R8, R24, 0x60 ;  /* 0x0000006018087836 */ /* 0x000fe40000000000 */
[----:B------:R-:W-:-:S03]  /*1f720*/  IMAD.MOV.U32 R13, RZ, RZ, R7 ;  /* 0x000000ffff0d7224 */ /* 0x000fc600078e0007 */
[----:B------:R-:W-:Y:S01]  /*1f730*/  ISETP.GE.OR P2, PT, R8, R21, P0 ;  /* 0x000000150800720c */ /* 0x000fe20000746670 */
[----:B------:R-:W-:-:S12]  /*1f740*/  IMAD.MOV.U32 R0, RZ, RZ, R14 ;  /* 0x000000ffff007224 */ /* 0x000fd800078e000e */
[----:B------:R-:W-:Y:S05]  /*1f750*/  WARPSYNC.COLLECTIVE R15, `(.L_x_14680) ;  /* 0x000000000f087348 */ /* 0x000fea0003c00000 */
[----:B------:R0:W1:Y:S02]  /*1f760*/  SHFL.IDX P6, R14, R13, R12, R11 ;  /* 0x0000000c0d0e7389 */ /* 0x00006400000c000b */
[----:B01----:R-:W-:Y:S01]  /*1f770*/  ENDCOLLECTIVE ;  /* 0x000000000000791b */ /* 0x003fe20003800000 */
.L_x_14680:
[----:B------:R-:W-:Y:S02]  /*1f780*/  IMAD.MOV.U32 R13, RZ, RZ, R20 ;  /* 0x000000ffff0d7224 */ /* 0x000fe400078e0014 */
[----:B------:R-:W-:Y:S02]  /*1f790*/  IMAD.MOV.U32 R12, RZ, RZ, 0x1 ;  /* 0x00000001ff0c7424 */ /* 0x000fe400078e00ff */
[----:B------:R-:W-:-:S07]  /*1f7a0*/  IMAD.MOV.U32 R3, RZ, RZ, R14 ;  /* 0x000000ffff037224 */ /* 0x000fce00078e000e */
[----:B------:R-:W-:Y:S05]  /*1f7b0*/  WARPSYNC.COLLECTIVE R15, `(.L_x_14681) ;  /* 0x000000000f087348 */ /* 0x000fea0003c00000 */
[----:B------:R0:W1:Y:S02]  /*1f7c0*/  SHFL.IDX P6, R14, R13, R12, R11 ;  /* 0x0000000c0d0e7389 */ /* 0x00006400000c000b */
[----:B01----:R-:W-:Y:S01]  /*1f7d0*/  ENDCOLLECTIVE ;  /* 0x000000000000791b */ /* 0x003fe20003800000 */
.L_x_14681:
[----:B------:R-:W-:-:S04]  /*1f7e0*/  @!P3 LEA R10, P5, R26, R3, 0x1 ;  /* 0x000000031a0ab211 */ /* 0x000fc800078a08ff */
[----:B------:R-:W-:Y:S01]  /*1f7f0*/  @!P3 LEA.HI.X R3, R26, R0, R28, 0x1, P5 ;  /* 0x000000001a03b211 */ /* 0x000fe200028f0c1c */
[----:B------:R-:W-:Y:S02]  /*1f800*/  IMAD.MOV.U32 R13, RZ, RZ, R7 ;  /* 0x000000ffff0d7224 */ /* 0x000fe400078e0007 */
[----:B------:R-:W-:-:S07]  /*1f810*/  IMAD.MOV.U32 R4, RZ, RZ, R14 ;  /* 0x000000ffff047224 */ /* 0x000fce00078e000e */
[----:B------:R-:W-:Y:S05]  /*1f820*/  WARPSYNC.COLLECTIVE R15, `(.L_x_14682) ;  /* 0x000000000f087348 */ /* 0x000fea0003c00000 */
[----:B------:R0:W1:Y:S02]  /*1f830*/  SHFL.IDX P6, R14, R13, R12, R11 ;  /* 0x0000000c0d0e7389 */ /* 0x00006400000c000b */
[----:B01----:R-:W-:Y:S01]  /*1f840*/  ENDCOLLECTIVE ;  /* 0x000000000000791b */ /* 0x003fe20003800000 */
.L_x_14682:
[----:B------:R-:W-:Y:S02]  /*1f850*/  IMAD.MOV.U32 R13, RZ, RZ, R20 ;  /* 0x000000ffff0d7224 */ /* 0x000fe400078e0014 */
[----:B------:R-:W-:Y:S02]  /*1f860*/  IMAD.MOV.U32 R12, RZ, RZ, 0x2 ;  /* 0x00000002ff0c7424 */ /* 0x000fe400078e00ff */
[----:B------:R-:W-:-:S07]  /*1f870*/  IMAD.MOV.U32 R5, RZ, RZ, R14 ;  /* 0x000000ffff057224 */ /* 0x000fce00078e000e */
[----:B------:R-:W-:Y:S05]  /*1f880*/  WARPSYNC.COLLECTIVE R15, `(.L_x_14683) ;  /* 0x000000000f087348 */ /* 0x000fea0003c00000 */
[----:B------:R0:W1:Y:S02]  /*1f890*/  SHFL.IDX P6, R14, R13, R12, R11 ;  /* 0x0000000c0d0e7389 */ /* 0x00006400000c000b */
[----:B01----:R-:W-:Y:S01]  /*1f8a0*/  ENDCOLLECTIVE ;  /* 0x000000000000791b */ /* 0x003fe20003800000 */
.L_x_14683:
[----:B------:R-:W-:-:S04]  /*1f8b0*/  @!P4 LEA R8, P1, R26, R5, 0x1 ;  /* 0x000000051a08c211 */ /* 0x000fc800078208ff */
[----:B------:R-:W-:Y:S01]  /*1f8c0*/  @!P4 LEA.HI.X R9, R26, R4, R28, 0x1, P1 ;  /* 0x000000041a09c211 */ /* 0x000fe200008f0c1c */
[----:B------:R-:W-:Y:S02]  /*1f8d0*/  IMAD.MOV.U32 R13, RZ, RZ, R7 ;  /* 0x000000ffff0d7224 */ /* 0x000fe400078e0007 */
[----:B------:R-:W-:-:S07]  /*1f8e0*/  IMAD.MOV.U32 R6, RZ, RZ, R14 ;  /* 0x000000ffff067224 */ /* 0x000fce00078e000e */
[----:B------:R-:W-:Y:S05]  /*1f8f0*/  WARPSYNC.COLLECTIVE R15, `(.L_x_14684) ;  /* 0x000000000f087348 */ /* 0x000fea0003c00000 */
[----:B------:R0:W1:Y:S02]  /*1f900*/  SHFL.IDX P6, R14, R13, R12, R11 ;  /* 0x0000000c0d0e7389 */ /* 0x00006400000c000b */
[----:B01----:R-:W-:Y:S01]  /*1f910*/  ENDCOLLECTIVE ;  /* 0x000000000000791b */ /* 0x003fe20003800000 */
.L_x_14684:
[----:B------:R-:W-:Y:S02]  /*1f920*/  @!P3 IMAD.MOV.U32 R11, RZ, RZ, R3 ;  /* 0x000000ffff0bb224 */ /* 0x000fe400078e0003 */
[----:B------:R-:W-:Y:S02]  /*1f930*/  IMAD.MOV.U32 R13, RZ, RZ, R20 ;  /* 0x000000ffff0d7224 */ /* 0x000fe400078e0014 */
[----:B------:R-:W-:Y:S01]  /*1f940*/  IMAD.MOV.U32 R12, RZ, RZ, 0x3 ;  /* 0x00000003ff0c7424 */ /* 0x000fe200078e00ff */
        /* <DEDUP_REMOVED lines=9> */
.L_x_14685:
[----:B------:R0:W-:Y:S01]  /*1f9e0*/  @!P2 ST.E.128 desc[UR42][R4.64], RZ ;  /* 0x000000ff0400a985 */ /* 0x0001e2000c101d2a */
[----:B------:R-:W-:Y:S02]  /*1f9f0*/  IMAD.MOV.U32 R13, RZ, RZ, R7 ;  /* 0x000000ffff0d7224 */ /* 0x000fe400078e0007 */
[----:B------:R-:W-:-:S07]  /*1fa00*/  IMAD.MOV.U32 R0, RZ, RZ, R14 ;  /* 0x000000ffff007224 */ /* 0x000fce00078e000e */
[----:B0-----:R-:W-:Y:S05]  /*1fa10*/  WARPSYNC.COLLECTIVE R15, `(.L_x_14686) ;  /* 0x000000000f087348 */ /* 0x001fea0003c00000 */
[----:B------:R1:W2:Y:S02]  /*1fa20*/  SHFL.IDX P6, R14, R13, R12, R11 ;  /* 0x0000000c0d0e7389 */ /* 0x0002a400000c000b */
[----:B012---:R-:W-:Y:S01]  /*1fa30*/  ENDCOLLECTIVE ;  /* 0x000000000000791b */ /* 0x007fe20003800000 */
.L_x_14686:
[----:B------:R-:W-:Y:S05]  /*1fa40*/  BRA `(.L_x_14687) ;  /* 0xffffff7000d07947 */ /* 0x000fea000383ffff */
.L_x_14517:
[----:B------:R-:W0:Y:S01]  /*1fa50*/  S2R R5, SR_TID.X ;  /* 0x0000000000057919 */ /* 0x000e220000002100 */
[----:B------:R-:W-:Y:S01]  /*1fa60*/  BSSY B1, `(.L_x_14688) ;  /* 0x000000a000017945 */ /* 0x000fe20003800000 */
[----:B-1----:R-:W-:Y:S02]  /*1fa70*/  IMAD.MOV.U32 R12, RZ, RZ, RZ ;  /* 0x000000ffff0c7224 */ /* 0x002fe400078e00ff */
        /* <DEDUP_REMOVED lines=8> */
.L_x_14689:
[----:B------:R-:W-:Y:S05]  /*1fb00*/  BSYNC B1 ;  /* 0x0000000000017941 */ /* 0x000fea0003800000 */
.L_x_14688:
[----:B------:R-:W-:Y:S05]  /*1fb10*/  BRA `(.L_x_14690) ;  /* 0xffffff8800b47947 */ /* 0x000fea000383ffff */
.L_x_14519:
[----:B------:R-:W-:Y:S01]  /*1fb20*/  BSSY B1, `(.L_x_14691) ;  /* 0x0000006000017945 */ /* 0x000fe20003800000 */
[----:B------:R-:W-:-:S07]  /*1fb30*/  IMAD.MOV.U32 R15, RZ, RZ, -0x1 ;  /* 0xffffffffff0f7424 */ /* 0x000fce00078e00ff */
[----:B01----:R-:W-:Y:S05]  /*1fb40*/  WARPSYNC.COLLECTIVE R15, `(.L_x_14692) ;  /* 0x000000000f0c7348 */ /* 0x003fea0003c00000 */
[----:B------:R-:W-:Y:S02]  /*1fb50*/  ELECT P6, UR62, PT ;  /* 0x00000000003e782f */ /* 0x000fe400038c0000 */
[----:B------:R-:W-:Y:S01]  /*1fb60*/  MOV R14, UR62 ;  /* 0x0000003e000e7c02 */ /* 0x000fe20008000f00 */
[----:B01----:R-:W-:Y:S10]  /*1fb70*/  ENDCOLLECTIVE ;  /* 0x000000000000791b */ /* 0x003ff40003800000 */
.L_x_14692:
[----:B------:R-:W-:Y:S05]  /*1fb80*/  BSYNC B1 ;  /* 0x0000000000017941 */ /* 0x000fea0003800000 */
.L_x_14691:
[----:B------:R-:W-:Y:S05]  /*1fb90*/  BRA `(.L_x_14518) ;  /* 0xffffff8800ac7947 */ /* 0x000fea000383ffff */
.L_x_14521:
[----:B0-----:R0:W2:Y:S02]  /*1fba0*/  SYNCS.PHASECHK.TRANS64.TRYWAIT P0, [R23+URZ+0x16820], R5 ;  /* 0x01682005170075a7 */ /* 0x0010a4000800017f */
[----:B--2---:R-:W-:Y:S05]  /*1fbb0*/  @!P0 NANOSLEEP.SYNCS 0x989680 ;  /* 0x009896800000895d */ /* 0x004fea0003900000 */
[----:B------:R-:W2:Y:S02]  /*1fbc0*/  @!P0 SYNCS.PHASECHK.TRANS64 P0, [R23+URZ+0x16820], R5 ;  /* 0x01682005170085a7 */ /* 0x000ea4000800007f */
[----:B--2---:R-:W-:Y:S05]  /*1fbd0*/  @!P0 BRA `(.L_x_14521) ;  /* 0xfffffffc00f08947 */ /* 0x004fea000383ffff */
[----:B------:R-:W-:Y:S05]  /*1fbe0*/  BRA `(.L_x_14693) ;  /* 0xffffff8800bc7947 */ /* 0x000fea000383ffff */
.L_x_14525:
[----:B--2---:R2:W3:Y:S02]  /*1fbf0*/  SYNCS.PHASECHK.TRANS64.TRYWAIT P0, [R10+URZ+0x168a0], R7 ;  /* 0x0168a0070a0075a7 */ /* 0x0044e4000800017f */
[----:B---3--:R-:W-:Y:S05]  /*1fc00*/  @!P0 NANOSLEEP.SYNCS 0x989680 ;  /* 0x009896800000895d */ /* 0x008fea0003900000 */
[----:B------:R-:W3:Y:S02]  /*1fc10*/  @!P0 SYNCS.PHASECHK.TRANS64 P0, [R10+URZ+0x168a0], R7 ;  /* 0x0168a0070a0085a7 */ /* 0x000ee4000800007f */
[----:B---3--:R-:W-:Y:S05]  /*1fc20*/  @!P0 BRA `(.L_x_14525) ;  /* 0xfffffffc00f08947 */ /* 0x008fea000383ffff */
[----:B------:R-:W-:Y:S05]  /*1fc30*/  BRA `(.L_x_14694) ;  /* 0xffffff8800d87947 */ /* 0x000fea000383ffff */
.L_x_14530:
[----:B0-----:R0:W1:Y:S02]  /*1fc40*/  SYNCS.PHASECHK.TRANS64.TRYWAIT P0, [R10+URZ+0x168c0], R7 ;  /* 0x0168c0070a0075a7 */ /* 0x001064000800017f */
[----:B-1----:R-:W-:Y:S05]  /*1fc50*/  @!P0 NANOSLEEP.SYNCS 0x989680 ;  /* 0x009896800000895d */ /* 0x002fea0003900000 */
[----:B------:R-:W1:Y:S02]  /*1fc60*/  @!P0 SYNCS.PHASECHK.TRANS64 P0, [R10+URZ+0x168c0], R7 ;  /* 0x0168c0070a0085a7 */ /* 0x000e64000800007f */
[----:B-1----:R-:W-:Y:S05]  /*1fc70*/  @!P0 BRA `(.L_x_14530) ;  /* 0xfffffffc00f08947 */ /* 0x002fea000383ffff */
[----:B------:R-:W-:Y:S05]  /*1fc80*/  BRA `(.L_x_14695) ;  /* 0xffffff8c00587947 */ /* 0x000fea000383ffff */
.L_x_14537:
[----:B0-----:R0:W2:Y:S02]  /*1fc90*/  SYNCS.PHASECHK.TRANS64.TRYWAIT P1, [R5+URZ+0x168a0], R6 ;  /* 0x0168a006050075a7 */ /* 0x0010a4000802017f */
[----:B--2---:R-:W-:Y:S05]  /*1fca0*/  @!P1 NANOSLEEP.SYNCS 0x989680 ;  /* 0x009896800000995d */ /* 0x004fea0003900000 */
[----:B------:R-:W2:Y:S02]  /*1fcb0*/  @!P1 SYNCS.PHASECHK.TRANS64 P1, [R5+URZ+0x168a0], R6 ;  /* 0x0168a006050095a7 */ /* 0x000ea4000802007f */
[----:B--2---:R-:W-:Y:S05]  /*1fcc0*/  @!P1 BRA `(.L_x_14537) ;  /* 0xfffffffc00f09947 */ /* 0x004fea000383ffff */
[----:B------:R-:W-:Y:S05]  /*1fcd0*/  BRA `(.L_x_14696) ;  /* 0xffffff9000247947 */ /* 0x000fea000383ffff */
.L_x_14542:
[----:B-1----:R1:W2:Y:S02]  /*1fce0*/  SYNCS.PHASECHK.TRANS64.TRYWAIT P1, [R5+URZ+0x168c0], R6 ;  /* 0x0168c006050075a7 */ /* 0x0022a4000802017f */
[----:B--2---:R-:W-:Y:S05]  /*1fcf0*/  @!P1 NANOSLEEP.SYNCS 0x989680 ;  /* 0x009896800000995d */ /* 0x004fea0003900000 */
[----:B------:R-:W2:Y:S02]  /*1fd00*/  @!P1 SYNCS.PHASECHK.TRANS64 P1, [R5+URZ+0x168c0], R6 ;  /* 0x0168c006050095a7 */ /* 0x000ea4000802007f */
[----:B--2---:R-:W-:Y:S05]  /*1fd10*/  @!P1 BRA `(.L_x_14542) ;  /* 0xfffffffc00f09947 */ /* 0x004fea000383ffff */
[----:B------:R-:W-:Y:S05]  /*1fd20*/  BRA `(.L_x_14697) ;  /* 0xffffff90009c7947 */ /* 0x000fea000383ffff */
.L_x_14563:
        /* <DEDUP_REMOVED lines=11> */
.L_x_14699:
[----:B------:R-:W-:Y:S05]  /*1fde0*/  BSYNC B0 ;  /* 0x0000000000007941 */ /* 0x000fea0003800000 */
.L_x_14698:
[----:B------:R-:W-:Y:S05]  /*1fdf0*/  BRA `(.L_x_14700) ;  /* 0xffffffa000207947 */ /* 0x000fea000383ffff */
.L_x_14566:
[----:B-1----:R1:W2:Y:S02]  /*1fe00*/  SYNCS.PHASECHK.TRANS64.TRYWAIT P0, [R3+URZ+0x16840], R4 ;  /* 0x01684004030075a7 */ /* 0x0022a4000800017f */
[----:B--2---:R-:W-:Y:S05]  /*1fe10*/  @!P0 NANOSLEEP.SYNCS 0x989680 ;  /* 0x009896800000895d */ /* 0x004fea0003900000 */
[----:B------:R-:W2:Y:S02]  /*1fe20*/  @!P0 SYNCS.PHASECHK.TRANS64 P0, [R3+URZ+0x16840], R4 ;  /* 0x01684004030085a7 */ /* 0x000ea4000800007f */
[----:B--2---:R-:W-:Y:S05]  /*1fe30*/  @!P0 BRA `(.L_x_14566) ;  /* 0xfffffffc00f08947 */ /* 0x004fea000383ffff */
[----:B------:R-:W-:Y:S05]  /*1fe40*/  BRA `(.L_x_14701) ;  /* 0xffffffa000807947 */ /* 0x000fea000383ffff */
.L_x_14567:
        /* <DEDUP_REMOVED lines=8> */
.L_x_14703:
[----:B------:R-:W-:Y:S05]  /*1fed0*/  BSYNC B0 ;  /* 0x0000000000007941 */ /* 0x000fea0003800000 */
.L_x_14702:
        /* <DEDUP_REMOVED lines=9> */
.L_x_14704:
[----:B------:R-:W-:Y:S02]  /*1ff70*/  IMAD.MOV.U32 R13, RZ, RZ, R2 ;  /* 0x000000ffff0d7224 */ /* 0x000fe400078e0002 */
[----:B------:R-:W-:Y:S02]  /*1ff80*/  IMAD.MOV.U32 R12, RZ, RZ, 0x1 ;  /* 0x00000001ff0c7424 */ /* 0x000fe400078e00ff */
[----:B------:R-:W-:-:S07]  /*1ff90*/  IMAD.MOV.U32 R7, RZ, RZ, R14 ;  /* 0x000000ffff077224 */ /* 0x000fce00078e000e */
[----:B------:R-:W-:Y:S05]  /*1ffa0*/  WARPSYNC.COLLECTIVE R15, `(.L_x_14705) ;  /* 0x000000000f087348 */ /* 0x000fea0003c00000 */
[----:B------:R0:W1:Y:S02]  /*1ffb0*/  SHFL.IDX P6, R14, R13, R12, R11 ;  /* 0x0000000c0d0e7389 */ /* 0x00006400000c000b */
[----:B01----:R-:W-:Y:S01]  /*1ffc0*/  ENDCOLLECTIVE ;  /* 0x000000000000791b */ /* 0x003fe20003800000 */
.L_x_14705:
        /* <DEDUP_REMOVED lines=15> */
.L_x_14706:
[----:B------:R-:W-:Y:S02]  /*200c0*/  @P0 IMAD R8, R5, 0x2, R23 ;  /* 0x0000000205080824 */ /* 0x000fe400078e0217 */
[----:B------:R-:W-:Y:S02]  /*200d0*/  IMAD.MOV.U32 R13, RZ, RZ, R2 ;  /* 0x000000ffff0d7224 */ /* 0x000fe400078e0002 */
[----:B------:R-:W-:Y:S02]  /*200e0*/  IMAD.MOV.U32 R12, RZ, RZ, 0x2 ;  /* 0x00000002ff0c7424 */ /* 0x000fe400078e00ff */
[----:B------:R-:W-:-:S07]  /*200f0*/  IMAD.MOV.U32 R7, RZ, RZ, R14 ;  /* 0x000000ffff077224 */ /* 0x000fce00078e000e */
[----:B------:R-:W-:Y:S05]  /*20100*/  WARPSYNC.COLLECTIVE R15, `(.L_x_14707) ;  /* 0x000000000f087348 */ /* 0x000fea0003c00000 */
[----:B------:R0:W1:Y:S02]  /*20110*/  SHFL.IDX P6, R14, R13, R12, R11 ;  /* 0x0000000c0d0e7389 */ /* 0x00006400000c000b */
[----:B01----:R-:W-:Y:S01]  /*20120*/  ENDCOLLECTIVE ;  /* 0x000000000000791b */ /* 0x003fe20003800000 */
.L_x_14707:
        /* <DEDUP_REMOVED lines=15> */
.L_x_14708:
[----:B------:R-:W-:Y:S02]  /*20220*/  @P0 IMAD R8, R5, 0x2, R23 ;  /* 0x0000000205080824 */ /* 0x000fe400078e0217 */
[----:B------:R-:W-:Y:S02]  /*20230*/  IMAD.MOV.U32 R13, RZ, RZ, R2 ;  /* 0x000000ffff0d7224 */ /* 0x000fe400078e0002 */
[----:B------:R-:W-:Y:S02]  /*20240*/  IMAD.MOV.U32 R12, RZ, RZ, 0x3 ;  /* 0x00000003ff0c7424 */ /* 0x000fe400078e00ff */
[----:B------:R-:W-:-:S07]  /*20250*/  IMAD.MOV.U32 R7, RZ, RZ, R14 ;  /* 0x000000ffff077224 */ /* 0x000fce00078e000e */
[----:B------:R-:W-:Y:S05]  /*20260*/  WARPSYNC.COLLECTIVE R15, `(.L_x_14709) ;  /* 0x000000000f087348 */ /* 0x000fea0003c00000 */
[----:B------:R0:W1:Y:S02]  /*20270*/  SHFL.IDX P6, R14, R13, R12, R11 ;  /* 0x0000000c0d0e7389 */ /* 0x00006400000c000b */
[----:B01----:R-:W-:Y:S01]  /*20280*/  ENDCOLLECTIVE ;  /* 0x000000000000791b */ /* 0x003fe20003800000 */
.L_x_14709:
        /* <DEDUP_REMOVED lines=15> */
.L_x_14710:
[----:B------:R-:W-:Y:S02]  /*20380*/  @P0 IMAD R8, R5, 0x2, R23 ;  /* 0x0000000205080824 */ /* 0x000fe400078e0217 */
[----:B------:R-:W-:Y:S01]  /*20390*/  IMAD.MOV.U32 R13, RZ, RZ, R2 ;  /* 0x000000ffff0d7224 */ /* 0x000fe200078e0002 */
[----:B------:R-:W-:Y:S01]  /*203a0*/  MOV R12, 0x4 ;  /* 0x00000004000c7802 */ /* 0x000fe20000000f00 */
[----:B------:R-:W-:-:S07]  /*203b0*/  IMAD.MOV.U32 R7, RZ, RZ, R14 ;  /* 0x000000ffff077224 */ /* 0x000fce00078e000e */
[----:B------:R-:W-:Y:S05]  /*203c0*/  WARPSYNC.COLLECTIVE R15, `(.L_x_14711) ;  /* 0x000000000f087348 */ /* 0x000fea0003c00000 */
[----:B------:R0:W1:Y:S02]  /*203d0*/  SHFL.IDX P6, R14, R13, R12, R11 ;  /* 0x0000000c0d0e7389 */ /* 0x00006400000c000b */
[----:B01----:R-:W-:Y:S01]  /*203e0*/  ENDCOLLECTIVE ;  /* 0x000000000000791b */ /* 0x003fe20003800000 */
.L_x_14711:
        /* <DEDUP_REMOVED lines=15> */
.L_x_14712:
[----:B------:R-:W-:Y:S02]  /*204e0*/  @P0 IMAD R8, R5, 0x2, R23 ;  /* 0x0000000205080824 */ /* 0x000fe400078e0217 */
[----:B------:R-:W-:Y:S02]  /*204f0*/  IMAD.MOV.U32 R13, RZ, RZ, R2 ;  /* 0x000000ffff0d7224 */ /* 0x000fe400078e0002 */
[----:B------:R-:W-:Y:S02]  /*20500*/  IMAD.MOV.U32 R12, RZ, RZ, 0x5 ;  /* 0x00000005ff0c7424 */ /* 0x000fe400078e00ff */
[----:B------:R-:W-:-:S07]  /*20510*/  IMAD.MOV.U32 R7, RZ, RZ, R14 ;  /* 0x000000ffff077224 */ /* 0x000fce00078e000e */
[----:B------:R-:W-:Y:S05]  /*20520*/  WARPSYNC.COLLECTIVE R15, `(.L_x_14713) ;  /* 0x000000000f087348 */ /* 0x000fea0003c00000 */
[----:B------:R0:W1:Y:S02]  /*20530*/  SHFL.IDX P6, R14, R13, R12, R11 ;  /* 0x0000000c0d0e7389 */ /* 0x00006400000c000b */
[----:B01----:R-:W-:Y:S01]  /*20540*/  ENDCOLLECTIVE ;  /* 0x000000000000791b */ /* 0x003fe20003800000 */
.L_x_14713:
        /* <DEDUP_REMOVED lines=15> */
.L_x_14714:
[----:B------:R-:W-:Y:S02]  /*20640*/  @P0 IMAD R8, R5, 0x2, R23 ;  /* 0x0000000205080824 */ /* 0x000fe400078e0217 */
[----:B------:R-:W-:Y:S02]  /*20650*/  IMAD.MOV.U32 R13, RZ, RZ, R2 ;  /* 0x000000ffff0d7224 */ /* 0x000fe400078e0002 */
[----:B------:R-:W-:Y:S02]  /*20660*/  IMAD.MOV.U32 R12, RZ, RZ, 0x6 ;  /* 0x00000006ff0c7424 */ /* 0x000fe400078e00ff */
[----:B------:R-:W-:-:S07]  /*20670*/  IMAD.MOV.U32 R7, RZ, RZ, R14 ;  /* 0x000000ffff077224 */ /* 0x000fce00078e000e */
[----:B------:R-:W-:Y:S05]  /*20680*/  WARPSYNC.COLLECTIVE R15, `(.L_x_14715) ;  /* 0x000000000f087348 */ /* 0x000fea0003c00000 */
[----:B------:R0:W1:Y:S02]  /*20690*/  SHFL.IDX P6, R14, R13, R12, R11 ;  /* 0x0000000c0d0e7389 */ /* 0x00006400000c000b */
[----:B01----:R-:W-:Y:S01]  /*206a0*/  ENDCOLLECTIVE ;  /* 0x000000000000791b */ /* 0x003fe20003800000 */
.L_x_14715:
        /* <DEDUP_REMOVED lines=15> */
.L_x_14716:
[----:B------:R-:W-:Y:S02]  /*207a0*/  @P0 IMAD R8, R5, 0x2, R23 ;  /* 0x0000000205080824 */ /* 0x000fe400078e0217 */
[----:B------:R-:W-:Y:S02]  /*207b0*/  IMAD.MOV.U32 R13, RZ, RZ, R2 ;  /* 0x000000ffff0d7224 */ /* 0x000fe400078e0002 */
[----:B------:R-:W-:Y:S02]  /*207c0*/  IMAD.MOV.U32 R12, RZ, RZ, 0x7 ;  /* 0x00000007ff0c7424 */ /* 0x000fe400078e00ff */
[----:B------:R-:W-:-:S07]  /*207d0*/  IMAD.MOV.U32 R7, RZ, RZ, R14 ;  /* 0x000000ffff077224 */ /* 0x000fce00078e000e */
[----:B------:R-:W-:Y:S05]  /*207e0*/  WARPSYNC.COLLECTIVE R15, `(.L_x_14717) ;  /* 0x000000000f087348 */ /* 0x000fea0003c00000 */
[----:B------:R0:W1:Y:S02]  /*207f0*/  SHFL.IDX P6, R14, R13, R12, R11 ;  /* 0x0000000c0d0e7389 */ /* 0x00006400000c000b */
[----:B01----:R-:W-:Y:S01]  /*20800*/  ENDCOLLECTIVE ;  /* 0x000000000000791b */ /* 0x003fe20003800000 */
.L_x_14717:
        /* <DEDUP_REMOVED lines=10> */
.L_x_14718:
[----:B------:R-:W-:Y:S01]  /*208b0*/  @!PT LDS RZ, [RZ] ;  /* 0x00000000fffff984 */ /* 0x000fe20000000800 */
[----:B------:R-:W-:Y:S01]  /*208c0*/  @!PT LDS RZ, [RZ] ;  /* 0x00000000fffff984 */ /* 0x000fe20000000800 */
[----:B------:R-:W-:Y:S01]  /*208d0*/  @!PT LDS RZ, [RZ] ;  /* 0x00000000fffff984 */ /* 0x000fe20000000800 */
[----:B------:R1:W-:Y:S01]  /*208e0*/  @P0 LDGSTS.E.BYPASS.LTC128B.128 [R8+0x11400], desc[UR42][R6.64], !P2 ;  /* 0x1140000006080fae */ /* 0x0003e2000d101d6a */
[----:B------:R-:W-:Y:S01]  /*208f0*/  IMAD.MOV.U32 R0, RZ, RZ, R14 ;  /* 0x000000ffff007224 */ /* 0x000fe200078e000e */
[----:B------:R-:W-:Y:S06]  /*20900*/  BRA `(.L_x_14719) ;  /* 0xffffff9c00947947 */ /* 0x000fec000383ffff */
.L_x_14572:
[----:B------:R-:W2:Y:S01]  /*20910*/  LDL.LU R11, [R1+0x8] ;  /* 0x00000800010b7983 */ /* 0x000ea20000300800 */
[----:B------:R-:W-:Y:S01]  /*20920*/  IMAD.MOV.U32 R13, RZ, RZ, R0 ;  /* 0x000000ffff0d7224 */ /* 0x000fe200078e0000 */
[----:B------:R-:W-:Y:S01]  /*20930*/  MOV R12, RZ ;  /* 0x000000ff000c7202 */ /* 0x000fe20000000f00 */
[----:B------:R-:W-:Y:S02]  /*20940*/  IMAD.MOV.U32 R15, RZ, RZ, -0x1 ;  /* 0xffffffffff0f7424 */ /* 0x000fe400078e00ff */
[----:B------:R-:W-:-:S04]  /*20950*/  IMAD.IADD R28, R9, 0x1, R28 ;  /* 0x00000001091c7824 */ /* 0x000fc800078e021c */
[----:B------:R-:W-:Y:S02]  /*20960*/  VIADD R8, R28, 0x10 ;  /* 0x000000101c087836 */ /* 0x000fe40000000000 */
[----:B--2---:R-:W-:Y:S02]  /*20970*/  IMAD R3, R11, R10, RZ ;  /* 0x0000000a0b037224 */ /* 0x004fe400078e02ff */
[----:B------:R-:W-:-:S03]  /*20980*/  IMAD.MOV.U32 R11, RZ, RZ, 0x181f ;  /* 0x0000181fff0b7424 */ /* 0x000fc600078e00ff */
[----:B------:R-:W-:-:S13]  /*20990*/  ISETP.GE.AND P1, PT, R28, R3, PT ;  /* 0x000000031c00720c */ /* 0x000fda0003f26270 */
[----:B-----5:R-:W-:Y:S05]  /*209a0*/  WARPSYNC.COLLECTIVE R15, `(.L_x_14720) ;  /* 0x000000000f087348 */ /* 0x020fea0003c00000 */
[----:B------:R0:W1:Y:S02]  /*209b0*/  SHFL.IDX P6, R14, R13, R12, R11 ;  /* 0x0000000c0d0e7389 */ /* 0x00006400000c000b */
[----:B01---5:R-:W-:Y:S01]  /*209c0*/  ENDCOLLECTIVE ;  /* 0x000000000000791b */ /* 0x023fe20003800000 */
.L_x_14720:
[----:B------:R-:W-:Y:S02]  /*209d0*/  IMAD.MOV.U32 R13, RZ, RZ, R2 ;  /* 0x000000ffff0d7224 */ /* 0x000fe400078e0002 */
[----:B------:R-:W-:-:S07]  /*209e0*/  IMAD.MOV.U32 R7, RZ, RZ, R14 ;  /* 0x000000ffff077224 */ /* 0x000fce00078e000e */
[----:B------:R-:W-:Y:S05]  /*209f0*/  WARPSYNC.COLLECTIVE R15, `(.L_x_14721) ;  /* 0x000000000f087348 */ /* 0x000fea0003c00000 */
[----:B------:R0:W1:Y:S02]  /*20a00*/  SHFL.IDX P6, R14, R13, R12, R11 ;  /* 0x0000000c0d0e7389 */ /* 0x00006400000c000b */
[----:B01----:R-:W-:Y:S01]  /*20a10*/  ENDCOLLECTIVE ;  /* 0x000000000000791b */ /* 0x003fe20003800000 */
.L_x_14721:
[----:B------:R-:W-:Y:S02]  /*20a20*/  IMAD.MOV.U32 R13, RZ, RZ, R0 ;  /* 0x000000ffff0d7224 */ /* 0x000fe400078e0000 */
[----:B------:R-:W-:Y:S02]  /*20a30*/  IMAD.MOV.U32 R12, RZ, RZ, 0x1 ;  /* 0x00000001ff0c7424 */ /* 0x000fe400078e00ff */
[----:B------:R-:W-:-:S07]  /*20a40*/  IMAD.MOV.U32 R6, RZ, RZ, R14 ;  /* 0x000000ffff067224 */ /* 0x000fce00078e000e */
[----:B------:R-:W-:Y:S05]  /*20a50*/  WARPSYNC.COLLECTIVE R15, `(.L_x_14722) ;  /* 0x000000000f087348 */ /* 0x000fea0003c00000 */
[----:B------:R0:W1:Y:S02]  /*20a60*/  SHFL.IDX P6, R14, R13, R12, R11 ;  /* 0x0000000c0d0e7389 */ /* 0x00006400000c000b */
[----:B01----:R-:W-:Y:S01]  /*20a70*/  ENDCOLLECTIVE ;  /* 0x000000000000791b */ /* 0x003fe20003800000 */
.L_x_14722:
[----:B------:R-:W-:-:S05]  /*20a80*/  @!P1 LEA R6, P2, R21, R6, 0x1 ;  /* 0x0000000615069211 */ /* 0x000fca00078408ff */
[----:B------:R-:W-:-:S05]  /*20a90*/  @!P1 IMAD.X R7, RZ, RZ, R7, P2 ;  /* 0x000000ffff079224 */ /* 0x000fca00010e0607 */
[----:B------:R-:W-:Y:S01]  /*20aa0*/  @!PT LDS RZ, [RZ] ;  /* 0x00000000fffff984 */ /* 0x000fe20000000800 */
[----:B------:R-:W-:Y:S01]  /*20ab0*/  @!PT LDS RZ, [RZ] ;  /* 0x00000000fffff984 */ /* 0x000fe20000000800 */
[----:B------:R-:W-:Y:S01]  /*20ac0*/  @!PT LDS RZ, [RZ] ;  /* 0x00000000fffff984 */ /* 0x000fe20000000800 */
[----:B------:R0:W-:Y:S01]  /*20ad0*/  @!P1 LDGSTS.E.BYPASS.LTC128B.128 [R20+0x8400], desc[UR42][R6.64], !P0 ;  /* 0x0840000006149fae */ /* 0x0001e2000c101d6a */
[----:B------:R-:W-:Y:S01]  /*20ae0*/  IMAD.MOV.U32 R13, RZ, RZ, R2 ;  /* 0x000000ffff0d7224 */ /* 0x000fe200078e0002 */
[----:B------:R-:W-:Y:S01]  /*20af0*/  ISETP.GE.AND P1, PT, R8, R3, PT ;  /* 0x000000030800720c */ /* 0x000fe20003f26270 */
[----:B0-----:R-:W-:-:S12]  /*20b00*/  IMAD.MOV.U32 R6, RZ, RZ, R14 ;  /* 0x000000ffff067224 */ /* 0x001fd800078e000e */
[----:B------:R-:W-:Y:S05]  /*20b10*/  WARPSYNC.COLLECTIVE R15, `(.L_x_14723) ;  /* 0x000000000f087348 */ /* 0x000fea0003c00000 */
[----:B------:R0:W1:Y:S02]  /*20b20*/  SHFL.IDX P6, R14, R13, R12, R11 ;  /* 0x0000000c0d0e7389 */ /* 0x00006400000c000b */
[----:B01----:R-:W-:Y:S01]  /*20b30*/  ENDCOLLECTIVE ;  /* 0x000000000000791b */ /* 0x003fe20003800000 */
.L_x_14723:
[----:B------:R-:W-:Y:S02]  /*20b40*/  IMAD.MOV.U32 R13, RZ, RZ, R0 ;  /* 0x000000ffff0d7224 */ /* 0x000fe400078e0000 */
[----:B------:R-:W-:Y:S02]  /*20b50*/  IMAD.MOV.U32 R12, RZ, RZ, 0x2 ;  /* 0x00000002ff0c7424 */ /* 0x000fe400078e00ff */
[----:B------:R-:W-:-:S07]  /*20b60*/  IMAD.MOV.U32 R7, RZ, RZ, R14 ;  /* 0x000000ffff077224 */ /* 0x000fce00078e000e */
[----:B------:R-:W-:Y:S05]  /*20b70*/  WARPSYNC.COLLECTIVE R15, `(.L_x_14724) ;  /* 0x000000000f087348 */ /* 0x000fea0003c00000 */
[----:B------:R0:W1:Y:S02]  /*20b80*/  SHFL.IDX P6, R14, R13, R12, R11 ;  /* 0x0000000c0d0e7389 */ /* 0x00006400000c000b */
[----:B01----:R-:W-:Y:S01]  /*20b90*/  ENDCOLLECTIVE ;  /* 0x000000000000791b */ /* 0x003fe20003800000 */
.L_x_14724:
        /* <DEDUP_REMOVED lines=16> */
.L_x_14725:
[----:B------:R-:W-:Y:S02]  /*20ca0*/  IMAD.MOV.U32 R13, RZ, RZ, R0 ;  /* 0x000000ffff0d7224 */ /* 0x000fe400078e0000 */
[----:B------:R-:W-:Y:S02]  /*20cb0*/  IMAD.MOV.U32 R12, RZ, RZ, 0x3 ;  /* 0x00000003ff0c7424 */ /* 0x000fe400078e00ff */
[----:B------:R-:W-:-:S07]  /*20cc0*/  IMAD.MOV.U32 R7, RZ, RZ, R14 ;  /* 0x000000ffff077224 */ /* 0x000fce00078e000e */
[----:B------:R-:W-:Y:S05]  /*20cd0*/  WARPSYNC.COLLECTIVE R15, `(.L_x_14726) ;  /* 0x000000000f087348 */ /* 0x000fea0003c00000 */
[----:B------:R0:W1:Y:S02]  /*20ce0*/  SHFL.IDX P6, R14, R13, R12, R11 ;  /* 0x0000000c0d0e7389 */ /* 0x00006400000c000b */
[----:B01----:R-:W-:Y:S01]  /*20cf0*/  ENDCOLLECTIVE ;  /* 0x000000000000791b */ /* 0x003fe20003800000 */
.L_x_14726:
        /* <DEDUP_REMOVED lines=16> */
.L_x_14727:
[----:B------:R-:W-:Y:S02]  /*20e00*/  IMAD.MOV.U32 R13, RZ, RZ, R0 ;  /* 0x000000ffff0d7224 */ /* 0x000fe400078e0000 */
[----:B------:R-:W-:Y:S02]  /*20e10*/  IMAD.MOV.U32 R12, RZ, RZ, 0x4 ;  /* 0x00000004ff0c7424 */ /* 0x000fe400078e00ff */
[----:B------:R-:W-:-:S07]  /*20e20*/  IMAD.MOV.U32 R7, RZ, RZ, R14 ;  /* 0x000000ffff077224 */ /* 0x000fce00078e000e */
[----:B------:R-:W-:Y:S05]  /*20e30*/  WARPSYNC.COLLECTIVE R15, `(.L_x_14728) ;  /* 0x000000000f087348 */ /* 0x000fea0003c00000 */
[----:B------:R0:W1:Y:S02]  /*20e40*/  SHFL.IDX P6, R14, R13, R12, R11 ;  /* 0x0000000c0d0e7389 */ /* 0x00006400000c000b */
[----:B01----:R-:W-:Y:S01]  /*20e50*/  ENDCOLLECTIVE ;  /* 0x000000000000791b */ /* 0x003fe20003800000 */
.L_x_14728:
        /* <DEDUP_REMOVED lines=16> */
.L_x_14729:
[----:B------:R-:W-:Y:S02]  /*20f60*/  IMAD.MOV.U32 R13, RZ, RZ, R0 ;  /* 0x000000ffff0d7224 */ /* 0x000fe400078e0000 */
[----:B------:R-:W-:Y:S02]  /*20f70*/  IMAD.MOV.U32 R12, RZ, RZ, 0x5 ;  /* 0x00000005ff0c7424 */ /* 0x000fe400078e00ff */
[----:B------:R-:W-:-:S07]  /*20f80*/  IMAD.MOV.U32 R7, RZ, RZ, R14 ;  /* 0x000000ffff077224 */ /* 0x000fce00078e000e */
[----:B------:R-:W-:Y:S05]  /*20f90*/  WARPSYNC.COLLECTIVE R15, `(.L_x_14730) ;  /* 0x000000000f087348 */ /* 0x000fea0003c00000 */
[----:B------:R0:W1:Y:S02]  /*20fa0*/  SHFL.IDX P6, R14, R13, R12, R11 ;  /* 0x0000000c0d0e7389 */ /* 0x00006400000c000b */
[----:B01----:R-:W-:Y:S01]  /*20fb0*/  ENDCOLLECTIVE ;  /* 0x000000000000791b */ /* 0x003fe20003800000 */
.L_x_14730:
        /* <DEDUP_REMOVED lines=16> */
.L_x_14731:
[----:B------:R-:W-:Y:S02]  /*210c0*/  IMAD.MOV.U32 R13, RZ, RZ, R0 ;  /* 0x000000ffff0d7224 */ /* 0x000fe400078e0000 */
[----:B------:R-:W-:Y:S02]  /*210d0*/  IMAD.MOV.U32 R12, RZ, RZ, 0x6 ;  /* 0x00000006ff0c7424 */ /* 0x000fe400078e00ff */
[----:B------:R-:W-:-:S07]  /*210e0*/  IMAD.MOV.U32 R7, RZ, RZ, R14 ;  /* 0x000000ffff077224 */ /* 0x000fce00078e000e */
[----:B------:R-:W-:Y:S05]  /*210f0*/  WARPSYNC.COLLECTIVE R15, `(.L_x_14732) ;  /* 0x000000000f087348 */ /* 0x000fea0003c00000 */
[----:B------:R0:W1:Y:S02]  /*21100*/  SHFL.IDX P6, R14, R13, R12, R11 ;  /* 0x0000000c0d0e7389 */ /* 0x00006400000c000b */
[----:B01----:R-:W-:Y:S01]  /*21110*/  ENDCOLLECTIVE ;  /* 0x000000000000791b */ /* 0x003fe20003800000 */
.L_x_14732:
        /* <DEDUP_REMOVED lines=16> */
.L_x_14733:
[----:B------:R-:W-:Y:S02]  /*21220*/  IMAD.MOV.U32 R13, RZ, RZ, R0 ;  /* 0x000000ffff0d7224 */ /* 0x000fe400078e0000 */
[----:B------:R-:W-:Y:S02]  /*21230*/  IMAD.MOV.U32 R12, RZ, RZ, 0x7 ;  /* 0x00000007ff0c7424 */ /* 0x000fe400078e00ff */
[----:B------:R-:W-:-:S07]  /*21240*/  IMAD.MOV.U32 R7, RZ, RZ, R14 ;  /* 0x000000ffff077224 */ /* 0x000fce00078e000e */
[----:B------:R-:W-:Y:S05]  /*21250*/  WARPSYNC.COLLECTIVE R15, `(.L_x_14734) ;  /* 0x000000000f087348 */ /* 0x000fea0003c00000 */
[----:B------:R0:W1:Y:S02]  /*21260*/  SHFL.IDX P6, R14, R13, R12, R11 ;  /* 0x0000000c0d0e7389 */ /* 0x00006400000c000b */
[----:B01----:R-:W-:Y:S01]  /*21270*/  ENDCOLLECTIVE ;  /* 0x000000000000791b */ /* 0x003fe20003800000 */
.L_x_14734:
[----:B------:R-:W-:-:S05]  /*21280*/  @!P1 LEA R7, P2, R21, R7, 0x1 ;  /* 0x0000000715079211 */ /* 0x000fca00078408ff */
[----:B------:R-:W-:-:S05]  /*21290*/  @!P1 IMAD.X R6, RZ, RZ, R6, P2 ;  /* 0x000000ffff069224 */ /* 0x000fca00010e0606 */
[-C--:B------:R-:W-:Y:S01]  /*212a0*/  @!P1 LOP3.LUT R7, R7, R6.reuse, RZ, 0x3c, !PT ;  /* 0x0000000607079212 */ /* 0x080fe200078e3cff */
[----:B------:R-:W-:Y:S02]  /*212b0*/  IMAD.MOV.U32 R13, RZ, RZ, R2 ;  /* 0x000000ffff0d7224 */ /* 0x000fe400078e0002 */
[----:B------:R-:W-:Y:S01]  /*212c0*/  VIADD R2, R28, 0x70 ;  /* 0x000000701c027836 */ /* 0x000fe20000000000 */
[----:B------:R-:W-:-:S04]  /*212d0*/  @!P1 LOP3.LUT R6, R7, R6, RZ, 0x3c, !PT ;  /* 0x0000000607069212 */ /* 0x000fc800078e3cff */
[----:B------:R-:W-:Y:S02]  /*212e0*/  @!P1 LOP3.LUT R7, R7, R6, RZ, 0x3c, !PT ;  /* 0x0000000607079212 */ /* 0x000fe400078e3cff */
[----:B------:R-:W-:-:S07]  /*212f0*/  MOV R0, R14 ;  /* 0x0000000e00007202 */ /* 0x000fce0000000f00 */
[----:B------:R-:W-:Y:S05]  /*21300*/  WARPSYNC.COLLECTIVE R15, `(.L_x_14735) ;  /* 0x000000000f087348 */ /* 0x000fea0003c00000 */
[----:B------:R0:W1:Y:S02]  /*21310*/  SHFL.IDX P6, R14, R13, R12, R11 ;  /* 0x0000000c0d0e7389 */ /* 0x00006400000c000b */
[----:B01----:R-:W-:Y:S01]  /*21320*/  ENDCOLLECTIVE ;  /* 0x000000000000791b */ /* 0x003fe20003800000 */
.L_x_14735:
        /* <DEDUP_REMOVED lines=11> */
.L_x_14736:
[----:B------:R-:W-:-:S05]  /*213e0*/  @!P1 LEA R6, P2, R21, R6, 0x1 ;  /* 0x0000000615069211 */ /* 0x000fca00078408ff */
[----:B------:R-:W-:-:S04]  /*213f0*/  @!P1 IMAD.X R0, RZ, RZ, R0, P2 ;  /* 0x000000ffff009224 */ /* 0x000fc800010e0600 */
[----:B------:R-:W-:Y:S02]  /*21400*/  @!P1 IMAD.MOV.U32 R7, RZ, RZ, R0 ;  /* 0x000000ffff079224 */ /* 0x000fe400078e0000 */
[----:B------:R-:W-:Y:S02]  /*21410*/  IMAD.MOV.U32 R13, RZ, RZ, R5 ;  /* 0x000000ffff0d7224 */ /* 0x000fe400078e0005 */
[----:B------:R-:W-:Y:S01]  /*21420*/  VIADD R0, R28, 0x80 ;  /* 0x000000801c007836 */ /* 0x000fe20000000000 */
[----:B------:R-:W-:Y:S01]  /*21430*/  @!PT LDS RZ, [RZ] ;  /* 0x00000000fffff984 */ /* 0x000fe20000000800 */
[----:B------:R-:W-:Y:S01]  /*21440*/  @!PT LDS RZ, [RZ] ;  /* 0x00000000fffff984 */ /* 0x000fe20000000800 */
[----:B------:R-:W-:Y:S01]  /*21450*/  @!PT LDS RZ, [RZ] ;  /* 0x00000000fffff984 */ /* 0x000fe20000000800 */
[----:B------:R0:W-:Y:S04]  /*21460*/  @!P1 LDGSTS.E.BYPASS.LTC128B.128 [R20+0xbc00], desc[UR42][R6.64], !P0 ;  /* 0x0bc0000006149fae */ /* 0x0001e8000c101d6a */
[----:B------:R-:W-:Y:S01]  /*21470*/  ISETP.GE.AND P1, PT, R0, R3, PT ;  /* 0x000000030000720c */ /* 0x000fe20003f26270 */
[----:B------:R-:W-:-:S02]  /*21480*/  VIADD R0, R28, 0x90 ;  /* 0x000000901c007836 */ /* 0x000fc40000000000 */
[----:B------:R-:W-:-:S10]  /*21490*/  IMAD.MOV.U32 R8, RZ, RZ, R14 ;  /* 0x000000ffff087224 */ /* 0x000fd400078e000e */
[----:B0-----:R-:W-:Y:S05]  /*214a0*/  WARPSYNC.COLLECTIVE R15, `(.L_x_14737) ;  /* 0x000000000f087348 */ /* 0x001fea0003c00000 */
[----:B------:R1:W2:Y:S02]  /*214b0*/  SHFL.IDX P6, R14, R13, R12, R11 ;  /* 0x0000000c0d0e7389 */ /* 0x0002a400000c000b */
[----:B012---:R-:W-:Y:S01]  /*214c0*/  ENDCOLLECTIVE ;  /* 0x000000000000791b */ /* 0x007fe20003800000 */
.L_x_14737:
[----:B------:R-:W-:Y:S02]  /*214d0*/  IMAD.MOV.U32 R13, RZ, RZ, R4 ;  /* 0x000000ffff0d7224 */ /* 0x000fe400078e0004 */
[----:B------:R-:W-:Y:S02]  /*214e0*/  IMAD.MOV.U32 R12, RZ, RZ, 0x1 ;  /* 0x00000001ff0c7424 */ /* 0x000fe400078e00ff */
[----:B------:R-:W-:-:S07]  /*214f0*/  IMAD.MOV.U32 R2, RZ, RZ, R14 ;  /* 0x000000ffff027224 */ /* 0x000fce00078e000e */
[----:B------:R-:W-:Y:S05]  /*21500*/  WARPSYNC.COLLECTIVE R15, `(.L_x_14738) ;  /* 0x000000000f087348 */ /* 0x000fea0003c00000 */
[----:B------:R0:W1:Y:S02]  /*21510*/  SHFL.IDX P6, R14, R13, R12, R11 ;  /* 0x0000000c0d0e7389 */ /* 0x00006400000c000b */
[----:B01----:R-:W-:Y:S01]  /*21520*/  ENDCOLLECTIVE ;  /* 0x000000000000791b */ /* 0x003fe20003800000 */
.L_x_14738:
        /* <DEDUP_REMOVED lines=15> */
.L_x_14739:
[----:B------:R-:W-:Y:S02]  /*21620*/  IMAD.MOV.U32 R13, RZ, RZ, R4 ;  /* 0x000000ffff0d7224 */ /* 0x000fe400078e0004 */
[----:B------:R-:W-:Y:S02]  /*21630*/  IMAD.MOV.U32 R12, RZ, RZ, 0x2 ;  /* 0x00000002ff0c7424 */ /* 0x000fe400078e00ff */
[----:B------:R-:W-:-:S07]  /*21640*/  IMAD.MOV.U32 R6, RZ, RZ, R14 ;  /* 0x000000ffff067224 */ /* 0x000fce00078e000e */
[----:B------:R-:W-:Y:S05]  /*21650*/  WARPSYNC.COLLECTIVE R15, `(.L_x_14740) ;  /* 0x000000000f087348 */ /* 0x000fea0003c00000 */
[----:B------:R0:W1:Y:S02]  /*21660*/  SHFL.IDX P6, R14, R13, R12, R11 ;  /* 0x0000000c0d0e7389 */ /* 0x00006400000c000b */
[----:B01----:R-:W-:Y:S01]  /*21670*/  ENDCOLLECTIVE ;  /* 0x000000000000791b */ /* 0x003fe20003800000 */
.L_x_14740:
[----:B------:R-:W-:-:S05]  /*21680*/  @!P1 LEA R6, P2, R21, R6, 0x1 ;  /* 0x0000000615069211 */ /* 0x000fca00078408ff */
[----:B------:R-:W-:-:S04]  /*21690*/  @!P1 IMAD.X R0, RZ, RZ, R0, P2 ;  /* 0x000000ffff009224 */ /* 0x000fc800010e0600 */
[----:B------:R-:W-:Y:S01]  /*216a0*/  @!P1 IMAD.MOV.U32 R7, RZ, RZ, R0 ;  /* 0x000000ffff079224 */ /* 0x000fe200078e0000 */
[----:B------:R-:W-:-:S04]  /*216b0*/  MOV R13, R5 ;  /* 0x00000005000d7202 */ /* 0x000fc80000000f00 */
        /* <DEDUP_REMOVED lines=9> */
.L_x_14741:
[----:B------:R-:W-:Y:S02]  /*21750*/  IMAD.MOV.U32 R13, RZ, RZ, R4 ;  /* 0x000000ffff0d7224 */ /* 0x000fe400078e0004 */
[----:B------:R-:W-:Y:S02]  /*21760*/  IMAD.MOV.U32 R12, RZ, RZ, 0x3 ;  /* 0x00000003ff0c7424 */ /* 0x000fe400078e00ff */
[----:B------:R-:W-:-:S07]  /*21770*/  IMAD.MOV.U32 R6, RZ, RZ, R14 ;  /* 0x000000ffff067224 */ /* 0x000fce00078e000e */
[----:B------:R-:W-:Y:S05]  /*21780*/  WARPSYNC.COLLECTIVE R15, `(.L_x_14742) ;  /* 0x000000000f087348 */ /* 0x000fea0003c00000 */
[----:B------:R0:W1:Y:S02]  /*21790*/  SHFL.IDX P6, R14, R13, R12, R11 ;  /* 0x0000000c0d0e7389 */ /* 0x00006400000c000b */
[----:B01----:R-:W-:Y:S01]  /*217a0*/  ENDCOLLECTIVE ;  /* 0x000000000000791b */ /* 0x003fe20003800000 */
.L_x_14742:
        /* <DEDUP_REMOVED lines=12> */
.L_x_14743:
[----:B------:R-:W-:Y:S01]  /*21870*/  IMAD.MOV.U32 R2, RZ, RZ, R14 ;  /* 0x000000ffff027224 */ /* 0x000fe200078e000e */
[----:B------:R-:W-:Y:S06]  /*21880*/  BRA `(.L_x_14744) ;  /* 0xffffff9c00887947 */ /* 0x000fec000383ffff */
.L_x_14575:
[----:B-1----:R1:W2:Y:S02]  /*21890*/  SYNCS.PHASECHK.TRANS64.TRYWAIT P0, [R23+URZ+0x16820], R0 ;  /* 0x01682000170075a7 */ /* 0x0022a4000800017f */
[----:B--2---:R-:W-:Y:S05]  /*218a0*/  @!P0 NANOSLEEP.SYNCS 0x989680 ;  /* 0x009896800000895d */ /* 0x004fea0003900000 */
[----:B------:R-:W2:Y:S02]  /*218b0*/  @!P0 SYNCS.PHASECHK.TRANS64 P0, [R23+URZ+0x16820], R0 ;  /* 0x01682000170085a7 */ /* 0x000ea4000800007f */
[----:B--2---:R-:W-:Y:S05]  /*218c0*/  @!P0 BRA `(.L_x_14575) ;  /* 0xfffffffc00f08947 */ /* 0x004fea000383ffff */
[----:B------:R-:W-:Y:S05]  /*218d0*/  BRA `(.L_x_14745) ;  /* 0xffffff9c00e47947 */ /* 0x000fea000383ffff */
.L_x_14580:
[----:B0-----:R0:W1:Y:S02]  /*218e0*/  SYNCS.PHASECHK.TRANS64.TRYWAIT P0, [R5+URZ+0x16840], R2 ;  /* 0x01684002050075a7 */ /* 0x001064000800017f */
[----:B-1----:R-:W-:Y:S05]  /*218f0*/  @!P0 NANOSLEEP.SYNCS 0x989680 ;  /* 0x009896800000895d */ /* 0x002fea0003900000 */
[----:B------:R-:W1:Y:S02]  /*21900*/  @!P0 SYNCS.PHASECHK.TRANS64 P0, [R5+URZ+0x16840], R2 ;  /* 0x01684002050085a7 */ /* 0x000e64000800007f */
[----:B-1----:R-:W-:Y:S05]  /*21910*/  @!P0 BRA `(.L_x_14580) ;  /* 0xfffffffc00f08947 */ /* 0x002fea000383ffff */
[----:B------:R-:W-:Y:S05]  /*21920*/  BRA `(.L_x_14746) ;  /* 0xffffffa000c47947 */ /* 0x000fea000383ffff */
.L_x_14581:
        /* <DEDUP_REMOVED lines=8> */
.L_x_14748:
[----:B------:R-:W-:Y:S05]  /*219b0*/  BSYNC B1 ;  /* 0x0000000000017941 */ /* 0x000fea0003800000 */
.L_x_14747:
        /* <DEDUP_REMOVED lines=10> */
.L_x_14749:
        /* <DEDUP_REMOVED lines=8> */
.L_x_14750:
        /* <DEDUP_REMOVED lines=12> */
.L_x_14751:
[----:B------:R-:W-:Y:S02]  /*21ba0*/  IMAD.MOV.U32 R13, RZ, RZ, R10 ;  /* 0x000000ffff0d7224 */ /* 0x000fe400078e000a */
[----:B------:R-:W-:Y:S02]  /*21bb0*/  IMAD.MOV.U32 R12, RZ, RZ, 0x2 ;  /* 0x00000002ff0c7424 */ /* 0x000fe400078e00ff */
[----:B------:R-:W-:-:S07]  /*21bc0*/  IMAD.MOV.U32 R2, RZ, RZ, R14 ;  /* 0x000000ffff027224 */ /* 0x000fce00078e000e */
[----:B------:R-:W-:Y:S05]  /*21bd0*/  WARPSYNC.COLLECTIVE R15, `(.L_x_14752) ;  /* 0x000000000f087348 */ /* 0x000fea0003c00000 */
[----:B------:R0:W1:Y:S02]  /*21be0*/  SHFL.IDX P6, R14, R13, R12, R11 ;  /* 0x0000000c0d0e7389 */ /* 0x00006400000c000b */
[----:B01----:R-:W-:Y:S01]  /*21bf0*/  ENDCOLLECTIVE ;  /* 0x000000000000791b */ /* 0x003fe20003800000 */
.L_x_14752:
        /* <DEDUP_REMOVED lines=11> */
.L_x_14753:
[----:B------:R-:W-:Y:S02]  /*21cb0*/  IMAD.MOV.U32 R13, RZ, RZ, R10 ;  /* 0x000000ffff0d7224 */ /* 0x000fe400078e000a */
[----:B------:R-:W-:Y:S02]  /*21cc0*/  IMAD.MOV.U32 R12, RZ, RZ, 0x3 ;  /* 0x00000003ff0c7424 */ /* 0x000fe400078e00ff */
[----:B------:R-:W-:-:S07]  /*21cd0*/  IMAD.MOV.U32 R2, RZ, RZ, R14 ;  /* 0x000000ffff027224 */ /* 0x000fce00078e000e */
[----:B------:R-:W-:Y:S05]  /*21ce0*/  WARPSYNC.COLLECTIVE R15, `(.L_x_14754) ;  /* 0x000000000f087348 */ /* 0x000fea0003c00000 */
[----:B------:R0:W1:Y:S02]  /*21cf0*/  SHFL.IDX P6, R14, R13, R12, R11 ;  /* 0x0000000c0d0e7389 */ /* 0x00006400000c000b */
[----:B01----:R-:W-:Y:S01]  /*21d00*/  ENDCOLLECTIVE ;  /* 0x000000000000791b */ /* 0x003fe20003800000 */
.L_x_14754:
        /* <DEDUP_REMOVED lines=11> */
.L_x_14755:
[----:B------:R-:W-:Y:S02]  /*21dc0*/  IMAD.MOV.U32 R13, RZ, RZ, R10 ;  /* 0x000000ffff0d7224 */ /* 0x000fe400078e000a */
[----:B------:R-:W-:Y:S02]  /*21dd0*/  IMAD.MOV.U32 R12, RZ, RZ, 0x4 ;  /* 0x00000004ff0c7424 */ /* 0x000fe400078e00ff */
[----:B------:R-:W-:-:S07]  /*21de0*/  IMAD.MOV.U32 R2, RZ, RZ, R14 ;  /* 0x000000ffff027224 */ /* 0x000fce00078e000e */
[----:B------:R-:W-:Y:S05]  /*21df0*/  WARPSYNC.COLLECTIVE R15, `(.L_x_14756) ;  /* 0x000000000f087348 */ /* 0x000fea0003c00000 */
[----:B------:R0:W1:Y:S02]  /*21e00*/  SHFL.IDX P6, R14, R13, R12, R11 ;  /* 0x0000000c0d0e7389 */ /* 0x00006400000c000b */
[----:B01----:R-:W-:Y:S01]  /*21e10*/  ENDCOLLECTIVE ;  /* 0x000000000000791b */ /* 0x003fe20003800000 */
.L_x_14756:
        /* <DEDUP_REMOVED lines=11> */
.L_x_14757:
[----:B------:R-:W-:Y:S02]  /*21ed0*/  IMAD.MOV.U32 R13, RZ, RZ, R10 ;  /* 0x000000ffff0d7224 */ /* 0x000fe400078e000a */
[----:B------:R-:W-:Y:S02]  /*21ee0*/  IMAD.MOV.U32 R12, RZ, RZ, 0x5 ;  /* 0x00000005ff0c7424 */ /* 0x000fe400078e00ff */
[----:B------:R-:W-:-:S07]  /*21ef0*/  IMAD.MOV.U32 R2, RZ, RZ, R14 ;  /* 0x000000ffff027224 */ /* 0x000fce00078e000e */
[----:B------:R-:W-:Y:S05]  /*21f00*/  WARPSYNC.COLLECTIVE R15, `(.L_x_14758) ;  /* 0x000000000f087348 */ /* 0x000fea0003c00000 */
[----:B------:R0:W1:Y:S02]  /*21f10*/  SHFL.IDX P6, R14, R13, R12, R11 ;  /* 0x0000000c0d0e7389 */ /* 0x00006400000c000b */
[----:B01----:R-:W-:Y:S01]  /*21f20*/  ENDCOLLECTIVE ;  /* 0x000000000000791b */ /* 0x003fe20003800000 */
.L_x_14758:
        /* <DEDUP_REMOVED lines=11> */
.L_x_14759:
[----:B------:R-:W-:Y:S02]  /*21fe0*/  IMAD.MOV.U32 R13, RZ, RZ, R10 ;  /* 0x000000ffff0d7224 */ /* 0x000fe400078e000a */
[----:B------:R-:W-:Y:S01]  /*21ff0*/  IMAD.MOV.U32 R12, RZ, RZ, 0x6 ;  /* 0x00000006ff0c7424 */ /* 0x000fe200078e00ff */
[----:B------:R-:W-:-:S07]  /*22000*/  MOV R2, R14 ;  /* 0x0000000e00027202 */ /* 0x000fce0000000f00 */
[----:B------:R-:W-:Y:S05]  /*22010*/  WARPSYNC.COLLECTIVE R15, `(.L_x_14760) ;  /* 0x000000000f087348 */ /* 0x000fea0003c00000 */
[----:B------:R0:W1:Y:S02]  /*22020*/  SHFL.IDX P6, R14, R13, R12, R11 ;  /* 0x0000000c0d0e7389 */ /* 0x00006400000c000b */
[----:B01----:R-:W-:Y:S01]  /*22030*/  ENDCOLLECTIVE ;  /* 0x000000000000791b */ /* 0x003fe20003800000 */
.L_x_14760:
        /* <DEDUP_REMOVED lines=11> */
.L_x_14761:
[----:B------:R-:W-:Y:S02]  /*220f0*/  IMAD.MOV.U32 R13, RZ, RZ, R10 ;  /* 0x000000ffff0d7224 */ /* 0x000fe400078e000a */
[----:B------:R-:W-:Y:S02]  /*22100*/  IMAD.MOV.U32 R12, RZ, RZ, 0x7 ;  /* 0x00000007ff0c7424 */ /* 0x000fe400078e00ff */
[----:B------:R-:W-:-:S07]  /*22110*/  IMAD.MOV.U32 R2, RZ, RZ, R14 ;  /* 0x000000ffff027224 */ /* 0x000fce00078e000e */
[----:B------:R-:W-:Y:S05]  /*22120*/  WARPSYNC.COLLECTIVE R15, `(.L_x_14762) ;  /* 0x000000000f087348 */ /* 0x000fea0003c00000 */
[----:B------:R0:W1:Y:S02]  /*22130*/  SHFL.IDX P6, R14, R13, R12, R11 ;  /* 0x0000000c0d0e7389 */ /* 0x00006400000c000b */
[----:B01----:R-:W-:Y:S01]  /*22140*/  ENDCOLLECTIVE ;  /* 0x000000000000791b */ /* 0x003fe20003800000 */
.L_x_14762:
        /* <DEDUP_REMOVED lines=11> */
.L_x_14763:
[----:B------:R-:W-:Y:S01]  /*22200*/  IMAD.MOV.U32 R2, RZ, RZ, R14 ;  /* 0x000000ffff027224 */ /* 0x000fe200078e000e */
[----:B------:R-:W-:Y:S06]  /*22210*/  BRA `(.L_x_14764) ;  /* 0xffffff9c00b47947 */ /* 0x000fec000383ffff */
.L_x_14586:
[----:B-1----:R1:W2:Y:S02]  /*22220*/  SYNCS.PHASECHK.TRANS64.TRYWAIT P0, [R5+URZ+0x16860], R2 ;  /* 0x01686002050075a7 */ /* 0x0022a4000800017f */
[----:B--2---:R-:W-:Y:S05]  /*22230*/  @!P0 NANOSLEEP.SYNCS 0x989680 ;  /* 0x009896800000895d */ /* 0x004fea0003900000 */
[----:B------:R-:W2:Y:S02]  /*22240*/  @!P0 SYNCS.PHASECHK.TRANS64 P0, [R5+URZ+0x16860], R2 ;  /* 0x01686002050085a7 */ /* 0x000ea4000800007f */
[----:B--2---:R-:W-:Y:S05]  /*22250*/  @!P0 BRA `(.L_x_14586) ;  /* 0xfffffffc00f08947 */ /* 0x004fea000383ffff */
[----:B------:R-:W-:Y:S05]  /*22260*/  BRA `(.L_x_14765) ;  /* 0xffffffa0000c7947 */ /* 0x000fea000383ffff */
.L_x_14587:
        /* <DEDUP_REMOVED lines=8> */
.L_x_14767:
[----:B------:R-:W-:Y:S05]  /*222f0*/  BSYNC B1 ;  /* 0x0000000000017941 */ /* 0x000fea0003800000 */
.L_x_14766:
        /* <DEDUP_REMOVED lines=10> */
.L_x_14768:
[----:B------:R-:W-:Y:S01]  /*223a0*/  IMAD.MOV.U32 R13, RZ, RZ, R24 ;  /* 0x000000ffff0d7224 */ /* 0x000fe200078e0018 */
[----:B------:R-:W-:Y:S01]  /*223b0*/  MOV R12, 0x1 ;  /* 0x00000001000c7802 */ /* 0x000fe20000000f00 */
[----:B------:R-:W-:-:S07]  /*223c0*/  IMAD.MOV.U32 R2, RZ, RZ, R14 ;  /* 0x000000ffff027224 */ /* 0x000fce00078e000e */
[----:B------:R-:W-:Y:S05]  /*223d0*/  WARPSYNC.COLLECTIVE R15, `(.L_x_14769) ;  /* 0x000000000f087348 */ /* 0x000fea0003c00000 */
[----:B------:R0:W1:Y:S02]  /*223e0*/  SHFL.IDX P6, R14, R13, R12, R11 ;  /* 0x0000000c0d0e7389 */ /* 0x00006400000c000b */
[----:B01----:R-:W-:Y:S01]  /*223f0*/  ENDCOLLECTIVE ;  /* 0x000000000000791b */ /* 0x003fe20003800000 */
.L_x_14769:
        /* <DEDUP_REMOVED lines=12> */
.L_x_14770:
[----:B------:R-:W-:Y:S02]  /*224c0*/  IMAD.MOV.U32 R13, RZ, RZ, R24 ;  /* 0x000000ffff0d7224 */ /* 0x000fe400078e0018 */
[----:B------:R-:W-:Y:S02]  /*224d0*/  IMAD.MOV.U32 R12, RZ, RZ, 0x2 ;  /* 0x00000002ff0c7424 */ /* 0x000fe400078e00ff */
[----:B------:R-:W-:-:S07]  /*224e0*/  IMAD.MOV.U32 R2, RZ, RZ, R14 ;  /* 0x000000ffff027224 */ /* 0x000fce00078e000e */
[----:B------:R-:W-:Y:S05]  /*224f0*/  WARPSYNC.COLLECTIVE R15, `(.L_x_14771) ;  /* 0x000000000f087348 */ /* 0x000fea0003c00000 */
[----:B------:R0:W1:Y:S02]  /*22500*/  SHFL.IDX P6, R14, R13, R12, R11 ;  /* 0x0000000c0d0e7389 */ /* 0x00006400000c000b */
[----:B01----:R-:W-:Y:S01]  /*22510*/  ENDCOLLECTIVE ;  /* 0x000000000000791b */ /* 0x003fe20003800000 */
.L_x_14771:
        /* <DEDUP_REMOVED lines=12> */
.L_x_14772:
[----:B------:R-:W-:Y:S02]  /*225e0*/  IMAD.MOV.U32 R13, RZ, RZ, R24 ;  /* 0x000000ffff0d7224 */ /* 0x000fe400078e0018 */
[----:B------:R-:W-:Y:S02]  /*225f0*/  IMAD.MOV.U32 R12, RZ, RZ, 0x3 ;  /* 0x00000003ff0c7424 */ /* 0x000fe400078e00ff */
[----:B------:R-:W-:-:S07]  /*22600*/  IMAD.MOV.U32 R2, RZ, RZ, R14 ;  /* 0x000000ffff027224 */ /* 0x000fce00078e000e */
[----:B------:R-:W-:Y:S05]  /*22610*/  WARPSYNC.COLLECTIVE R15, `(.L_x_14773) ;  /* 0x000000000f087348 */ /* 0x000fea0003c00000 */
[----:B------:R0:W1:Y:S02]  /*22620*/  SHFL.IDX P6, R14, R13, R12, R11 ;  /* 0x0000000c0d0e7389 */ /* 0x00006400000c000b */
[----:B01----:R-:W-:Y:S01]  /*22630*/  ENDCOLLECTIVE ;  /* 0x000000000000791b */ /* 0x003fe20003800000 */
.L_x_14773:
        /* <DEDUP_REMOVED lines=12> */
.L_x_14774:
[----:B------:R-:W-:Y:S02]  /*22700*/  IMAD.MOV.U32 R13, RZ, RZ, R24 ;  /* 0x000000ffff0d7224 */ /* 0x000fe400078e0018 */
[----:B------:R-:W-:Y:S02]  /*22710*/  IMAD.MOV.U32 R12, RZ, RZ, 0x4 ;  /* 0x00000004ff0c7424 */ /* 0x000fe400078e00ff */
[----:B------:R-:W-:-:S07]  /*22720*/  IMAD.MOV.U32 R2, RZ, RZ, R14 ;  /* 0x000000ffff027224 */ /* 0x000fce00078e000e */
[----:B------:R-:W-:Y:S05]  /*22730*/  WARPSYNC.COLLECTIVE R15, `(.L_x_14775) ;  /* 0x000000000f087348 */ /* 0x000fea0003c00000 */
[----:B------:R0:W1:Y:S02]  /*22740*/  SHFL.IDX P6, R14, R13, R12, R11 ;  /* 0x0000000c0d0e7389 */ /* 0x00006400000c000b */
[----:B01----:R-:W-:Y:S01]  /*22750*/  ENDCOLLECTIVE ;  /* 0x000000000000791b */ /* 0x003fe20003800000 */
.L_x_14775:
        /* <DEDUP_REMOVED lines=12> */
.L_x_14776:
[----:B------:R-:W-:Y:S02]  /*22820*/  IMAD.MOV.U32 R13, RZ, RZ, R24 ;  /* 0x000000ffff0d7224 */ /* 0x000fe400078e0018 */
[----:B------:R-:W-:Y:S02]  /*22830*/  IMAD.MOV.U32 R12, RZ, RZ, 0x5 ;  /* 0x00000005ff0c7424 */ /* 0x000fe400078e00ff */
[----:B------:R-:W-:-:S07]  /*22840*/  IMAD.MOV.U32 R2, RZ, RZ, R14 ;  /* 0x000000ffff027224 */ /* 0x000fce00078e000e */
[----:B------:R-:W-:Y:S05]  /*22850*/  WARPSYNC.COLLECTIVE R15, `(.L_x_14777) ;  /* 0x000000000f087348 */ /* 0x000fea0003c00000 */
[----:B------:R0:W1:Y:S02]  /*22860*/  SHFL.IDX P6, R14, R13, R12, R11 ;  /* 0x0000000c0d0e7389 */ /* 0x00006400000c000b */
[----:B01----:R-:W-:Y:S01]  /*22870*/  ENDCOLLECTIVE ;  /* 0x000000000000791b */ /* 0x003fe20003800000 */
.L_x_14777:
        /* <DEDUP_REMOVED lines=12> */
.L_x_14778:
[----:B------:R-:W-:Y:S02]  /*22940*/  IMAD.MOV.U32 R13, RZ, RZ, R24 ;  /* 0x000000ffff0d7224 */ /* 0x000fe400078e0018 */
[----:B------:R-:W-:Y:S02]  /*22950*/  IMAD.MOV.U32 R12, RZ, RZ, 0x6 ;  /* 0x00000006ff0c7424 */ /* 0x000fe400078e00ff */
[----:B------:R-:W-:-:S07]  /*22960*/  IMAD.MOV.U32 R2, RZ, RZ, R14 ;  /* 0x000000ffff027224 */ /* 0x000fce00078e000e */
[----:B------:R-:W-:Y:S05]  /*22970*/  WARPSYNC.COLLECTIVE R15, `(.L_x_14779) ;  /* 0x000000000f087348 */ /* 0x000fea0003c00000 */
[----:B------:R0:W1:Y:S02]  /*22980*/  SHFL.IDX P6, R14, R13, R12, R11 ;  /* 0x0000000c0d0e7389 */ /* 0x00006400000c000b */
[----:B01----:R-:W-:Y:S01]  /*22990*/  ENDCOLLECTIVE ;  /* 0x000000000000791b */ /* 0x003fe20003800000 */
.L_x_14779:
        /* <DEDUP_REMOVED lines=12> */
.L_x_14780:
[----:B------:R-:W-:Y:S02]  /*22a60*/  IMAD.MOV.U32 R13, RZ, RZ, R24 ;  /* 0x000000ffff0d7224 */ /* 0x000fe400078e0018 */
[----:B------:R-:W-:Y:S02]  /*22a70*/  IMAD.MOV.U32 R12, RZ, RZ, 0x7 ;  /* 0x00000007ff0c7424 */ /* 0x000fe400078e00ff */
[----:B------:R-:W-:-:S07]  /*22a80*/  IMAD.MOV.U32 R2, RZ, RZ, R14 ;  /* 0x000000ffff027224 */ /* 0x000fce00078e000e */
[----:B------:R-:W-:Y:S05]  /*22a90*/  WARPSYNC.COLLECTIVE R15, `(.L_x_14781) ;  /* 0x000000000f087348 */ /* 0x000fea0003c00000 */
[----:B------:R0:W1:Y:S02]  /*22aa0*/  SHFL.IDX P6, R14, R13, R12, R11 ;  /* 0x0000000c0d0e7389 */ /* 0x00006400000c000b */
[----:B01----:R-:W-:Y:S01]  /*22ab0*/  ENDCOLLECTIVE ;  /* 0x000000000000791b */ /* 0x003fe20003800000 */
.L_x_14781:
        /* <DEDUP_REMOVED lines=11> */
.L_x_14782:
[----:B------:R-:W-:Y:S01]  /*22b70*/  IMAD.MOV.U32 R2, RZ, RZ, R14 ;  /* 0x000000ffff027224 */ /* 0x000fe200078e000e */
[----:B------:R-:W-:Y:S06]  /*22b80*/  BRA `(.L_x_14783) ;  /* 0xffffff9800bc7947 */ /* 0x000fec000383ffff */
.L_x_14595:
[----:B0-----:R0:W1:Y:S02]  /*22b90*/  SYNCS.PHASECHK.TRANS64.TRYWAIT P0, [R0+URZ+0x16860], R3 ;  /* 0x01686003000075a7 */ /* 0x001064000800017f */
[----:B-1----:R-:W-:Y:S05]  /*22ba0*/  @!P0 NANOSLEEP.SYNCS 0x989680 ;  /* 0x009896800000895d */ /* 0x002fea0003900000 */
[----:B------:R-:W1:Y:S02]  /*22bb0*/  @!P0 SYNCS.PHASECHK.TRANS64 P0, [R0+URZ+0x16860], R3 ;  /* 0x01686003000085a7 */ /* 0x000e64000800007f */
[----:B-1----:R-:W-:Y:S05]  /*22bc0*/  @!P0 BRA `(.L_x_14595) ;  /* 0xfffffffc00f08947 */ /* 0x002fea000383ffff */
[----:B------:R-:W-:Y:S05]  /*22bd0*/  BRA `(.L_x_14784) ;  /* 0xffffff9c00e07947 */ /* 0x000fea000383ffff */
.L_x_14596:
        /* <DEDUP_REMOVED lines=8> */
.L_x_14786:
[----:B------:R-:W-:Y:S05]  /*22c60*/  BSYNC B0 ;  /* 0x0000000000007941 */ /* 0x000fea0003800000 */
.L_x_14785:
[----:B------:R-:W0:Y:S01]  /*22c70*/  S2R R2, SR_TID.X ;  /* 0x0000000000027919 */ /* 0x000e220000002100 */
[----:B------:R-:W-:Y:S01]  /*22c80*/  IMAD.MOV.U32 R13, RZ, RZ, R17 ;  /* 0x000000ffff0d7224 */ /* 0x000fe200078e0011 */
[----:B------:R-:W-:Y:S01]  /*22c90*/  LEA R4, R4, R23, 0x1 ;  /* 0x0000001704047211 */ /* 0x000fe200078e08ff */
[----:B------:R-:W-:Y:S02]  /*22ca0*/  IMAD.MOV.U32 R12, RZ, RZ, RZ ;  /* 0x000000ffff0c7224 */ /* 0x000fe400078e00ff */
[----:B------:R-:W-:Y:S02]  /*22cb0*/  IMAD.MOV.U32 R11, RZ, RZ, 0x181f ;  /* 0x0000181fff0b7424 */ /* 0x000fe400078e00ff */
[----:B------:R-:W-:Y:S02]  /*22cc0*/  IMAD.MOV.U32 R15, RZ, RZ, -0x1 ;  /* 0xffffffffff0f7424 */ /* 0x000fe400078e00ff */
[----:B------:R-:W-:-:S07]  /*22cd0*/  IMAD.MOV.U32 R3, RZ, RZ, R14 ;  /* 0x000000ffff037224 */ /* 0x000fce00078e000e */
[----:B0-----:R-:W-:Y:S05]  /*22ce0*/  WARPSYNC.COLLECTIVE R15, `(.L_x_14787) ;  /* 0x000000000f087348 */ /* 0x001fea0003c00000 */
[----:B------:R1:W2:Y:S02]  /*22cf0*/  SHFL.IDX P6, R14, R13, R12, R11 ;  /* 0x0000000c0d0e7389 */ /* 0x0002a400000c000b */
[----:B012---:R-:W-:Y:S01]  /*22d00*/  ENDCOLLECTIVE ;  /* 0x000000000000791b */ /* 0x007fe20003800000 */
.L_x_14787:
        /* <DEDUP_REMOVED lines=12> */
.L_x_14788:
        /* <DEDUP_REMOVED lines=11> */
.L_x_14789:
[----:B------:R-:W-:Y:S02]  /*22e80*/  IMAD.MOV.U32 R13, RZ, RZ, R24 ;  /* 0x000000ffff0d7224 */ /* 0x000fe400078e0018 */
[----:B------:R-:W-:Y:S01]  /*22e90*/  IMAD.MOV.U32 R12, RZ, RZ, 0x2 ;  /* 0x00000002ff0c7424 */ /* 0x000fe200078e00ff */
[----:B------:R-:W-:-:S13]  /*22ea0*/  IADD3 R2, P1, R14, R5, RZ ;  /* 0x000000050e027210 */ /* 0x000fda0007f3e0ff */
[----:B------:R-:W-:Y:S05]  /*22eb0*/  WARPSYNC.COLLECTIVE R15, `(.L_x_14790) ;  /* 0x000000000f087348 */ /* 0x000fea0003c00000 */
[----:B------:R0:W1:Y:S02]  /*22ec0*/  SHFL.IDX P6, R14, R13, R12, R11 ;  /* 0x0000000c0d0e7389 */ /* 0x00006400000c000b */
[----:B01----:R-:W-:Y:S01]  /*22ed0*/  ENDCOLLECTIVE ;  /* 0x000000000000791b */ /* 0x003fe20003800000 */
.L_x_14790:
        /* <DEDUP_REMOVED lines=11> */
.L_x_14791:
[----:B------:R-:W-:Y:S02]  /*22f90*/  IMAD.MOV.U32 R13, RZ, RZ, R24 ;  /* 0x000000ffff0d7224 */ /* 0x000fe400078e0018 */
[----:B------:R-:W-:Y:S01]  /*22fa0*/  IMAD.MOV.U32 R12, RZ, RZ, 0x3 ;  /* 0x00000003ff0c7424 */ /* 0x000fe200078e00ff */
[----:B------:R-:W-:-:S13]  /*22fb0*/  IADD3 R2, P1, R14, R5, RZ ;  /* 0x000000050e027210 */ /* 0x000fda0007f3e0ff */
[----:B------:R-:W-:Y:S05]  /*22fc0*/  WARPSYNC.COLLECTIVE R15, `(.L_x_14792) ;  /* 0x000000000f087348 */ /* 0x000fea0003c00000 */
[----:B------:R0:W1:Y:S02]  /*22fd0*/  SHFL.IDX P6, R14, R13, R12, R11 ;  /* 0x0000000c0d0e7389 */ /* 0x00006400000c000b */
[----:B01----:R-:W-:Y:S01]  /*22fe0*/  ENDCOLLECTIVE ;  /* 0x000000000000791b */ /* 0x003fe20003800000 */
.L_x_14792:
        /* <DEDUP_REMOVED lines=11> */
.L_x_14793:
[----:B------:R-:W-:Y:S02]  /*230a0*/  IMAD.MOV.U32 R13, RZ, RZ, R24 ;  /* 0x000000ffff0d7224 */ /* 0x000fe400078e0018 */
[----:B------:R-:W-:Y:S01]  /*230b0*/  IMAD.MOV.U32 R12, RZ, RZ, 0x4 ;  /* 0x00000004ff0c7424 */ /* 0x000fe200078e00ff */
[----:B------:R-:W-:-:S13]  /*230c0*/  IADD3 R2, P1, R14, R5, RZ ;  /* 0x000000050e027210 */ /* 0x000fda0007f3e0ff */
[----:B------:R-:W-:Y:S05]  /*230d0*/  WARPSYNC.COLLECTIVE R15, `(.L_x_14794) ;  /* 0x000000000f087348 */ /* 0x000fea0003c00000 */
[----:B------:R0:W1:Y:S02]  /*230e0*/  SHFL.IDX P6, R14, R13, R12, R11 ;  /* 0x0000000c0d0e7389 */ /* 0x00006400000c000b */
[----:B01----:R-:W-:Y:S01]  /*230f0*/  ENDCOLLECTIVE ;  /* 0x000000000000791b */ /* 0x003fe20003800000 */
.L_x_14794:
        /* <DEDUP_REMOVED lines=11> */
.L_x_14795:
[----:B------:R-:W-:Y:S02]  /*231b0*/  IMAD.MOV.U32 R13, RZ, RZ, R24 ;  /* 0x000000ffff0d7224 */ /* 0x000fe400078e0018 */
[----:B------:R-:W-:Y:S01]  /*231c0*/  IMAD.MOV.U32 R12, RZ, RZ, 0x5 ;  /* 0x00000005ff0c7424 */ /* 0x000fe200078e00ff */
[----:B------:R-:W-:-:S13]  /*231d0*/  IADD3 R2, P1, R14, R5, RZ ;  /* 0x000000050e027210 */ /* 0x000fda0007f3e0ff */
[----:B------:R-:W-:Y:S05]  /*231e0*/  WARPSYNC.COLLECTIVE R15, `(.L_x_14796) ;  /* 0x000000000f087348 */ /* 0x000fea0003c00000 */
[----:B------:R0:W1:Y:S02]  /*231f0*/  SHFL.IDX P6, R14, R13, R12, R11 ;  /* 0x0000000c0d0e7389 */ /* 0x00006400000c000b */
[----:B01----:R-:W-:Y:S01]  /*23200*/  ENDCOLLECTIVE ;  /* 0x000000000000791b */ /* 0x003fe20003800000 */
.L_x_14796:
        /* <DEDUP_REMOVED lines=11> */
.L_x_14797:
[----:B------:R-:W-:Y:S01]  /*232c0*/  MOV R13, R24 ;  /* 0x00000018000d7202 */ /* 0x000fe20000000f00 */
[----:B------:R-:W-:Y:S01]  /*232d0*/  IMAD.MOV.U32 R12, RZ, RZ, 0x6 ;  /* 0x00000006ff0c7424 */ /* 0x000fe200078e00ff */
[----:B------:R-:W-:-:S13]  /*232e0*/  IADD3 R2, P1, R14, R5, RZ ;  /* 0x000000050e027210 */ /* 0x000fda0007f3e0ff */
[----:B------:R-:W-:Y:S05]  /*232f0*/  WARPSYNC.COLLECTIVE R15, `(.L_x_14798) ;  /* 0x000000000f087348 */ /* 0x000fea0003c00000 */
[----:B------:R0:W1:Y:S02]  /*23300*/  SHFL.IDX P6, R14, R13, R12, R11 ;  /* 0x0000000c0d0e7389 */ /* 0x00006400000c000b */
[----:B01----:R-:W-:Y:S01]  /*23310*/  ENDCOLLECTIVE ;  /* 0x000000000000791b */ /* 0x003fe20003800000 */
.L_x_14798:
        /* <DEDUP_REMOVED lines=11> */
.L_x_14799:
[----:B------:R-:W-:Y:S02]  /*233d0*/  IMAD.MOV.U32 R13, RZ, RZ, R24 ;  /* 0x000000ffff0d7224 */ /* 0x000fe400078e0018 */
[----:B------:R-:W-:Y:S01]  /*233e0*/  IMAD.MOV.U32 R12, RZ, RZ, 0x7 ;  /* 0x00000007ff0c7424 */ /* 0x000fe200078e00ff */
[----:B------:R-:W-:-:S13]  /*233f0*/  IADD3 R2, P1, R14, R5, RZ ;  /* 0x000000050e027210 */ /* 0x000fda0007f3e0ff */
[----:B------:R-:W-:Y:S05]  /*23400*/  WARPSYNC.COLLECTIVE R15, `(.L_x_14800) ;  /* 0x000000000f087348 */ /* 0x000fea0003c00000 */
[----:B------:R0:W1:Y:S02]  /*23410*/  SHFL.IDX P6, R14, R13, R12, R11 ;  /* 0x0000000c0d0e7389 */ /* 0x00006400000c000b */
[----:B01----:R-:W-:Y:S01]  /*23420*/  ENDCOLLECTIVE ;  /* 0x000000000000791b */ /* 0x003fe20003800000 */
.L_x_14800:
        /* <DEDUP_REMOVED lines=10> */
.L_x_14801:
[----:B------:R-:W-:Y:S05]  /*234d0*/  BRA `(.L_x_14802) ;  /* 0xffffff9800a47947 */ /* 0x000fea000383ffff */
.L_x_14601:
[----:B------:R-:W-:Y:S01]  /*234e0*/  BSSY B0, `(.L_x_14803) ;  /* 0x0000008000007945 */ /* 0x000fe20003800000 */
[----:B------:R-:W-:Y:S02]  /*234f0*/  IMAD.MOV.U32 R13, RZ, RZ, R16 ;  /* 0x000000ffff0d7224 */ /* 0x000fe400078e0010 */
[----:B-1----:R-:W-:Y:S02]  /*23500*/  IMAD.MOV.U32 R12, RZ, RZ, RZ ;  /* 0x000000ffff0c7224 */ /* 0x002fe400078e00ff */
[----:B------:R-:W-:Y:S02]  /*23510*/  IMAD.MOV.U32 R11, RZ, RZ, 0x1f ;  /* 0x0000001fff0b7424 */ /* 0x000fe400078e00ff */
[----:B------:R-:W-:-:S07]  /*23520*/  IMAD.MOV.U32 R15, RZ, RZ, -0x1 ;  /* 0xffffffffff0f7424 */ /* 0x000fce00078e00ff */
[----:B--2---:R-:W-:Y:S05]  /*23530*/  WARPSYNC.COLLECTIVE R15, `(.L_x_14804) ;  /* 0x000000000f087348 */ /* 0x004fea0003c00000 */
[----:B------:R0:W1:Y:S02]  /*23540*/  SHFL.IDX P6, R14, R13, R12, R11 ;  /* 0x0000000c0d0e7389 */ /* 0x00006400000c000b */
[----:B012---:R-:W-:Y:S01]  /*23550*/  ENDCOLLECTIVE ;  /* 0x000000000000791b */ /* 0x007fe20003800000 */
.L_x_14804:
[----:B------:R-:W-:Y:S05]  /*23560*/  BSYNC B0 ;  /* 0x0000000000007941 */ /* 0x000fea0003800000 */
.L_x_14803:
        /* <DEDUP_REMOVED lines=9> */
.L_x_14805:
        /* <DEDUP_REMOVED lines=18> */
.L_x_14806:
[----:B------:R-:W-:Y:S02]  /*23720*/  MOV R12, 0x2 ;  /* 0x00000002000c7802 */ /* 0x000fe40000000f00 */
[----:B------:R-:W-:-:S05]  /*23730*/  SEL R5, R14, RZ, P1 ;  /* 0x000000ff0e057207 */ /* 0x000fca0000800000 */
[----:B------:R-:W-:-:S04]  /*23740*/  IMAD.IADD R4, R2, 0x1, R5 ;  /* 0x0000000102047824 */ /* 0x000fc800078e0205 */
[----:B------:R-:W-:-:S07]  /*23750*/  IMAD.MOV.U32 R13, RZ, RZ, R4 ;  /* 0x000000ffff0d7224 */ /* 0x000fce00078e0004 */
[----:B------:R-:W-:Y:S05]  /*23760*/  WARPSYNC.COLLECTIVE R15, `(.L_x_14807) ;  /* 0x000000000f087348 */ /* 0x000fea0003c00000 */
[----:B------:R0:W1:Y:S02]  /*23770*/  SHFL.UP P6, R14, R13, R12, R11 ;  /* 0x0400000c0d0e7389 */ /* 0x00006400000c000b */
[----:B01----:R-:W-:Y:S01]  /*23780*/  ENDCOLLECTIVE ;  /* 0x000000000000791b */ /* 0x003fe20003800000 */
.L_x_14807:
[----:B------:R-:W-:Y:S01]  /*23790*/  IMAD.MOV.U32 R12, RZ, RZ, 0x4 ;  /* 0x00000004ff0c7424 */ /* 0x000fe200078e00ff */
[----:B------:R-:W-:-:S05]  /*237a0*/  SEL R5, R14, RZ, P2 ;  /* 0x000000ff0e057207 */ /* 0x000fca0001000000 */
[----:B------:R-:W-:-:S04]  /*237b0*/  IMAD.IADD R5, R4, 0x1, R5 ;  /* 0x0000000104057824 */ /* 0x000fc800078e0205 */
[----:B------:R-:W-:-:S07]  /*237c0*/  IMAD.MOV.U32 R13, RZ, RZ, R5 ;  /* 0x000000ffff0d7224 */ /* 0x000fce00078e0005 */
[----:B------:R-:W-:Y:S05]  /*237d0*/  WARPSYNC.COLLECTIVE R15, `(.L_x_14808) ;  /* 0x000000000f087348 */ /* 0x000fea0003c00000 */
[----:B------:R0:W1:Y:S02]  /*237e0*/  SHFL.UP P6, R14, R13, R12, R11 ;  /* 0x0400000c0d0e7389 */ /* 0x00006400000c000b */
[----:B01----:R-:W-:Y:S01]  /*237f0*/  ENDCOLLECTIVE ;  /* 0x000000000000791b */ /* 0x003fe20003800000 */
.L_x_14808:
[----:B------:R-:W-:Y:S01]  /*23800*/  IMAD.MOV.U32 R12, RZ, RZ, 0x8 ;  /* 0x00000008ff0c7424 */ /* 0x000fe200078e00ff */
[----:B------:R-:W-:-:S05]  /*23810*/  SEL R6, R14, RZ, P3 ;  /* 0x000000ff0e067207 */ /* 0x000fca0001800000 */
[----:B------:R-:W-:-:S04]  /*23820*/  IMAD.IADD R6, R5, 0x1, R6 ;  /* 0x0000000105067824 */ /* 0x000fc800078e0206 */
[----:B------:R-:W-:-:S07]  /*23830*/  IMAD.MOV.U32 R13, RZ, RZ, R6 ;  /* 0x000000ffff0d7224 */ /* 0x000fce00078e0006 */
[----:B------:R-:W-:Y:S05]  /*23840*/  WARPSYNC.COLLECTIVE R15, `(.L_x_14809) ;  /* 0x000000000f087348 */ /* 0x000fea0003c00000 */
[----:B------:R0:W1:Y:S02]  /*23850*/  SHFL.UP P6, R14, R13, R12, R11 ;  /* 0x0400000c0d0e7389 */ /* 0x00006400000c000b */
[----:B01----:R-:W-:Y:S01]  /*23860*/  ENDCOLLECTIVE ;  /* 0x000000000000791b */ /* 0x003fe20003800000 */
.L_x_14809:
[----:B------:R-:W-:Y:S01]  /*23870*/  IMAD.MOV.U32 R12, RZ, RZ, 0x10 ;  /* 0x00000010ff0c7424 */ /* 0x000fe200078e00ff */
[----:B------:R-:W-:-:S05]  /*23880*/  SEL R3, R14, RZ, P4 ;  /* 0x000000ff0e037207 */ /* 0x000fca0002000000 */
[----:B------:R-:W-:-:S04]  /*23890*/  IMAD.IADD R4, R6, 0x1, R3 ;  /* 0x0000000106047824 */ /* 0x000fc800078e0203 */
[----:B------:R-:W-:-:S07]  /*238a0*/  IMAD.MOV.U32 R13, RZ, RZ, R4 ;  /* 0x000000ffff0d7224 */ /* 0x000fce00078e0004 */
[----:B------:R-:W-:Y:S05]  /*238b0*/  WARPSYNC.COLLECTIVE R15, `(.L_x_14810) ;  /* 0x000000000f087348 */ /* 0x000fea0003c00000 */
[----:B------:R0:W1:Y:S02]  /*238c0*/  SHFL.UP P6, R14, R13, R12, R11 ;  /* 0x0400000c0d0e7389 */ /* 0x00006400000c000b */
[----:B01----:R-:W-:Y:S01]  /*238d0*/  ENDCOLLECTIVE ;  /* 0x000000000000791b */ /* 0x003fe20003800000 */
.L_x_14810:
        /* <DEDUP_REMOVED lines=8> */
.L_x_14811:
[----:B------:R-:W-:Y:S05]  /*23960*/  BRA `(.L_x_14812) ;  /* 0xffffff9800a87947 */ /* 0x000fea000383ffff */
.L_x_14606:
[----:B------:R-:W-:Y:S01]  /*23970*/  BSSY B0, `(.L_x_14813) ;  /* 0x0000008000007945 */ /* 0x000fe20003800000 */
[----:B-----5:R-:W-:Y:S02]  /*23980*/  IMAD.MOV.U32 R13, RZ, RZ, R2 ;  /* 0x000000ffff0d7224 */ /* 0x020fe400078e0002 */
[----:B-1----:R-:W-:Y:S02]  /*23990*/  IMAD.MOV.U32 R12, RZ, RZ, 0x1 ;  /* 0x00000001ff0c7424 */ /* 0x002fe400078e00ff */
[----:B------:R-:W-:Y:S02]  /*239a0*/  IMAD.MOV.U32 R11, RZ, RZ, RZ ;  /* 0x000000ffff0b7224 */ /* 0x000fe400078e00ff */
[----:B------:R-:W-:-:S07]  /*239b0*/  IMAD.MOV.U32 R15, RZ, RZ, -0x1 ;  /* 0xffffffffff0f7424 */ /* 0x000fce00078e00ff */
[----:B0-2---:R-:W-:Y:S05]  /*239c0*/  WARPSYNC.COLLECTIVE R15, `(.L_x_14814) ;  /* 0x000000000f087348 */ /* 0x005fea0003c00000 */
[----:B------:R1:W3:Y:S02]  /*239d0*/  SHFL.UP P6, R14, R13, R12, R11 ;  /* 0x0400000c0d0e7389 */ /* 0x0002e400000c000b */
[----:B0123--:R-:W-:Y:S01]  /*239e0*/  ENDCOLLECTIVE ;  /* 0x000000000000791b */ /* 0x00ffe20003800000 */
.L_x_14814:
[----:B------:R-:W-:Y:S05]  /*239f0*/  BSYNC B0 ;  /* 0x0000000000007941 */ /* 0x000fea0003800000 */
.L_x_14813:
        /* <DEDUP_REMOVED lines=8> */
.L_x_14815:
[----:B------:R-:W-:Y:S01]  /*23a80*/  IMAD.MOV.U32 R12, RZ, RZ, 0x4 ;  /* 0x00000004ff0c7424 */ /* 0x000fe200078e00ff */
[----:B------:R-:W-:-:S05]  /*23a90*/  SEL R14, R14, RZ, P2 ;  /* 0x000000ff0e0e7207 */ /* 0x000fca0001000000 */
[----:B------:R-:W-:-:S04]  /*23aa0*/  IMAD.IADD R3, R13, 0x1, R14 ;  /* 0x000000010d037824 */ /* 0x000fc800078e020e */
[----:B------:R-:W-:-:S07]  /*23ab0*/  IMAD.MOV.U32 R13, RZ, RZ, R3 ;  /* 0x000000ffff0d7224 */ /* 0x000fce00078e0003 */
[----:B------:R-:W-:Y:S05]  /*23ac0*/  WARPSYNC.COLLECTIVE R15, `(.L_x_14816) ;  /* 0x000000000f087348 */ /* 0x000fea0003c00000 */
[----:B------:R0:W1:Y:S02]  /*23ad0*/  SHFL.UP P6, R14, R13, R12, R11 ;  /* 0x0400000c0d0e7389 */ /* 0x00006400000c000b */
[----:B01----:R-:W-:Y:S01]  /*23ae0*/  ENDCOLLECTIVE ;  /* 0x000000000000791b */ /* 0x003fe20003800000 */
.L_x_14816:
[----:B------:R-:W-:Y:S01]  /*23af0*/  IMAD.MOV.U32 R12, RZ, RZ, 0x8 ;  /* 0x00000008ff0c7424 */ /* 0x000fe200078e00ff */
[----:B------:R-:W-:-:S05]  /*23b00*/  SEL R4, R14, RZ, P3 ;  /* 0x000000ff0e047207 */ /* 0x000fca0001800000 */
[----:B------:R-:W-:-:S05]  /*23b10*/  IMAD.IADD R4, R3, 0x1, R4 ;  /* 0x0000000103047824 */ /* 0x000fca00078e0204 */
[----:B------:R-:W-:-:S07]  /*23b20*/  MOV R13, R4 ;  /* 0x00000004000d7202 */ /* 0x000fce0000000f00 */
[----:B------:R-:W-:Y:S05]  /*23b30*/  WARPSYNC.COLLECTIVE R15, `(.L_x_14817) ;  /* 0x000000000f087348 */ /* 0x000fea0003c00000 */
[----:B------:R0:W1:Y:S02]  /*23b40*/  SHFL.UP P6, R14, R13, R12, R11 ;  /* 0x0400000c0d0e7389 */ /* 0x00006400000c000b */
[----:B01----:R-:W-:Y:S01]  /*23b50*/  ENDCOLLECTIVE ;  /* 0x000000000000791b */ /* 0x003fe20003800000 */
.L_x_14817:
[----:B------:R-:W-:Y:S01]  /*23b60*/  IMAD.MOV.U32 R12, RZ, RZ, 0x10 ;  /* 0x00000010ff0c7424 */ /* 0x000fe200078e00ff */
[----:B------:R-:W-:-:S05]  /*23b70*/  SEL R5, R14, RZ, P4 ;  /* 0x000000ff0e057207 */ /* 0x000fca0002000000 */
[----:B------:R-:W-:-:S04]  /*23b80*/  IMAD.IADD R5, R4, 0x1, R5 ;  /* 0x0000000104057824 */ /* 0x000fc800078e0205 */
[----:B------:R-:W-:-:S07]  /*23b90*/  IMAD.MOV.U32 R13, RZ, RZ, R5 ;  /* 0x000000ffff0d7224 */ /* 0x000fce00078e0005 */
[----:B------:R-:W-:Y:S05]  /*23ba0*/  WARPSYNC.COLLECTIVE R15, `(.L_x_14818) ;  /* 0x000000000f087348 */ /* 0x000fea0003c00000 */
[----:B------:R0:W1:Y:S02]  /*23bb0*/  SHFL.UP P6, R14, R13, R12, R11 ;  /* 0x0400000c0d0e7389 */ /* 0x00006400000c000b */
[----:B01----:R-:W-:Y:S01]  /*23bc0*/  ENDCOLLECTIVE ;  /* 0x000000000000791b */ /* 0x003fe20003800000 */
.L_x_14818:
        /* <DEDUP_REMOVED lines=8> */
.L_x_14819:
[----:B------:R-:W-:Y:S05]  /*23c50*/  BRA `(.L_x_14820) ;  /* 0xffffff9800887947 */ /* 0x000fea000383ffff */
.L_x_14608:
[----:B------:R-:W-:Y:S01]  /*23c60*/  BSSY B0, `(.L_x_14821) ;  /* 0x0000006000007945 */ /* 0x000fe20003800000 */
[----:B------:R-:W-:Y:S01]  /*23c70*/  PLOP3.LUT P6, PT, P6, PT, PT, 0x8, 0x0 ;  /* 0x000000000000781c */ /* 0x000fe200037ce170 */
[----:B------:R-:W-:-:S12]  /*23c80*/  IMAD.MOV.U32 R15, RZ, RZ, -0x1 ;  /* 0xffffffffff0f7424 */ /* 0x000fd800078e00ff */
[----:B01----:R-:W-:Y:S05]  /*23c90*/  WARPSYNC.COLLECTIVE R15, `(.L_x_14822) ;  /* 0x000000000f087348 */ /* 0x003fea0003c00000 */
[----:B------:R-:W-:Y:S01]  /*23ca0*/  VOTE.ANY R14, PT, P6 ;  /* 0x00000000000e7806 */ /* 0x000fe200030e0100 */
[----:B01----:R-:W-:Y:S06]  /*23cb0*/  ENDCOLLECTIVE ;  /* 0x000000000000791b */ /* 0x003fec0003800000 */
.L_x_14822:
[----:B------:R-:W-:Y:S05]  /*23cc0*/  BSYNC B0 ;  /* 0x0000000000007941 */ /* 0x000fea0003800000 */
.L_x_14821:
        /* <DEDUP_REMOVED lines=9> */
.L_x_14823:
[----:B------:R-:W-:Y:S01]  /*23d60*/  IMAD.MOV.U32 R17, RZ, RZ, R14 ;  /* 0x000000ffff117224 */ /* 0x000fe200078e000e */
[----:B------:R-:W-:Y:S06]  /*23d70*/  BRA `(.L_x_14824) ;  /* 0xffffff9800787947 */ /* 0x000fec000383ffff */
.L_x_14610:
[----:B------:R-:W-:Y:S01]  /*23d80*/  BSSY B0, `(.L_x_14825) ;  /* 0x0000007000007945 */ /* 0x000fe20003800000 */
[----:B------:R-:W-:Y:S02]  /*23d90*/  IMAD.MOV.U32 R13, RZ, RZ, R3 ;  /* 0x000000ffff0d7224 */ /* 0x000fe400078e0003 */
[----:B------:R-:W-:Y:S02]  /*23da0*/  IMAD.MOV.U32 R11, RZ, RZ, 0x1f ;  /* 0x0000001fff0b7424 */ /* 0x000fe400078e00ff */
[----:B------:R-:W-:-:S07]  /*23db0*/  IMAD.MOV.U32 R15, RZ, RZ, -0x1 ;  /* 0xffffffffff0f7424 */ /* 0x000fce00078e00ff */
[----:B0-23--:R-:W-:Y:S05]  /*23dc0*/  WARPSYNC.COLLECTIVE R15, `(.L_x_14826) ;  /* 0x000000000f087348 */ /* 0x00dfea0003c00000 */
[----:B------:R1:W4:Y:S02]  /*23dd0*/  SHFL.IDX P6, R14, R13, R12, R11 ;  /* 0x0000000c0d0e7389 */ /* 0x00032400000c000b */
[----:B01234-:R-:W-:Y:S01]  /*23de0*/  ENDCOLLECTIVE ;  /* 0x000000000000791b */ /* 0x01ffe20003800000 */
.L_x_14826:
[----:B------:R-:W-:Y:S05]  /*23df0*/  BSYNC B0 ;  /* 0x0000000000007941 */ /* 0x000fea0003800000 */
.L_x_14825:
[----:B------:R-:W-:Y:S01]  /*23e00*/  IMAD.MOV.U32 R6, RZ, RZ, R14 ;  /* 0x000000ffff067224 */ /* 0x000fe200078e000e */
[----:B------:R-:W-:Y:S06]  /*23e10*/  BRA `(.L_x_14609) ;  /* 0xffffff98006c7947 */ /* 0x000fec000383ffff */
.L_x_14614:
[----:B0-----:R0:W4:Y:S02]  /*23e20*/  SYNCS.PHASECHK.TRANS64.TRYWAIT P0, [R5+URZ+0x16820], R0 ;  /* 0x01682000050075a7 */ /* 0x001124000800017f */
[----:B----4-:R-:W-:Y:S05]  /*23e30*/  @!P0 NANOSLEEP.SYNCS 0x989680 ;  /* 0x009896800000895d */ /* 0x010fea0003900000 */
[----:B------:R-:W4:Y:S02]  /*23e40*/  @!P0 SYNCS.PHASECHK.TRANS64 P0, [R5+URZ+0x16820], R0 ;  /* 0x01682000050085a7 */ /* 0x000f24000800007f */
[----:B----4-:R-:W-:Y:S05]  /*23e50*/  @!P0 BRA `(.L_x_14614) ;  /* 0xfffffffc00f08947 */ /* 0x010fea000383ffff */
[----:B------:R-:W-:Y:S05]  /*23e60*/  BRA `(.L_x_14827) ;  /* 0xffffff9c00e47947 */ /* 0x000fea000383ffff */
.L_x_14615:
[----:B------:R-:W4:Y:S01]  /*23e70*/  S2R R2, SR_TID.X ;  /* 0x0000000000027919 */ /* 0x000f220000002100 */
[----:B------:R-:W-:Y:S01]  /*23e80*/  BSSY B0, `(.L_x_14828) ;  /* 0x000000a000007945 */ /* 0x000fe20003800000 */
[----:B-1----:R-:W-:Y:S02]  /*23e90*/  IMAD.MOV.U32 R12, RZ, RZ, RZ ;  /* 0x000000ffff0c7224 */ /* 0x002fe400078e00ff */
[----:B------:R-:W-:Y:S02]  /*23ea0*/  IMAD.MOV.U32 R11, RZ, RZ, 0x1f ;  /* 0x0000001fff0b7424 */ /* 0x000fe400078e00ff */
[----:B------:R-:W-:Y:S01]  /*23eb0*/  IMAD.MOV.U32 R15, RZ, RZ, -0x1 ;  /* 0xffffffffff0f7424 */ /* 0x000fe200078e00ff */
[----:B----4-:R-:W-:-:S04]  /*23ec0*/  SHF.R.U32.HI R2, RZ, 0x5, R2 ;  /* 0x00000005ff027819 */ /* 0x010fc80000011602 */
[----:B------:R-:W-:-:S05]  /*23ed0*/  LOP3.LUT R2, R2, 0x3, RZ, 0xc0, !PT ;  /* 0x0000000302027812 */ /* 0x000fca00078ec0ff */
[----:B------:R-:W-:-:S07]  /*23ee0*/  IMAD.MOV.U32 R13, RZ, RZ, R2 ;  /* 0x000000ffff0d7224 */ /* 0x000fce00078e0002 */
[----:B0-23--:R-:W-:Y:S05]  /*23ef0*/  WARPSYNC.COLLECTIVE R15, `(.L_x_14829) ;  /* 0x000000000f087348 */ /* 0x00dfea0003c00000 */
[----:B------:R1:W4:Y:S02]  /*23f00*/  SHFL.IDX P6, R14, R13, R12, R11 ;  /* 0x0000000c0d0e7389 */ /* 0x00032400000c000b */
[----:B01234-:R-:W-:Y:S01]  /*23f10*/  ENDCOLLECTIVE ;  /* 0x000000000000791b */ /* 0x01ffe20003800000 */
.L_x_14829:
[----:B------:R-:W-:Y:S05]  /*23f20*/  BSYNC B0 ;  /* 0x0000000000007941 */ /* 0x000fea0003800000 */
.L_x_14828:
[----:B------:R-:W-:Y:S05]  /*23f30*/  BRA `(.L_x_14830) ;  /* 0xffffff9c00cc7947 */ /* 0x000fea000383ffff */
.L_x_14616:
[----:B------:R-:W-:Y:S01]  /*23f40*/  BSSY B0, `(.L_x_14831) ;  /* 0x0000006000007945 */ /* 0x000fe20003800000 */
[----:B------:R-:W-:-:S07]  /*23f50*/  IMAD.MOV.U32 R15, RZ, RZ, -0x1 ;  /* 0xffffffffff0f7424 */ /* 0x000fce00078e00ff */
[----:B0123--:R-:W-:Y:S05]  /*23f60*/  WARPSYNC.COLLECTIVE R15, `(.L_x_14832) ;  /* 0x000000000f0c7348 */ /* 0x00ffea0003c00000 */
[----:B------:R-:W-:Y:S02]  /*23f70*/  ELECT P6, UR62, PT ;  /* 0x00000000003e782f */ /* 0x000fe400038c0000 */
[----:B------:R-:W-:Y:S01]  /*23f80*/  MOV R14, UR62 ;  /* 0x0000003e000e7c02 */ /* 0x000fe20008000f00 */
[----:B0123--:R-:W-:Y:S10]  /*23f90*/  ENDCOLLECTIVE ;  /* 0x000000000000791b */ /* 0x00fff40003800000 */
.L_x_14832:
[----:B------:R-:W-:Y:S05]  /*23fa0*/  BSYNC B0 ;  /* 0x0000000000007941 */ /* 0x000fea0003800000 */
.L_x_14831:
[----:B------:R-:W-:Y:S05]  /*23fb0*/  BRA `(.L_x_14833) ;  /* 0xffffff9c00c07947 */ /* 0x000fea000383ffff */
.L_x_14618:
[----:B0-----:R0:W4:Y:S02]  /*23fc0*/  SYNCS.PHASECHK.TRANS64.TRYWAIT P1, [R3+URZ+0x16840], R2 ;  /* 0x01684002030075a7 */ /* 0x001124000802017f */
[----:B----4-:R-:W-:Y:S05]  /*23fd0*/  @!P1 NANOSLEEP.SYNCS 0x989680 ;  /* 0x009896800000995d */ /* 0x010fea0003900000 */
[----:B------:R-:W4:Y:S02]  /*23fe0*/  @!P1 SYNCS.PHASECHK.TRANS64 P1, [R3+URZ+0x16840], R2 ;  /* 0x01684002030095a7 */ /* 0x000f24000802007f */
[----:B----4-:R-:W-:Y:S05]  /*23ff0*/  @!P1 BRA `(.L_x_14618) ;  /* 0xfffffffc00f09947 */ /* 0x010fea000383ffff */
[----:B------:R-:W-:Y:S05]  /*24000*/  BRA `(.L_x_14834) ;  /* 0xffffff9c00e07947 */ /* 0x000fea000383ffff */
.L_x_14620:
[----:B----4-:R4:W0:Y:S02]  /*24010*/  SYNCS.PHASECHK.TRANS64.TRYWAIT P1, [R25+URZ+0x16840], R0 ;  /* 0x01684000190075a7 */ /* 0x010824000802017f */
[----:B0-----:R-:W-:Y:S05]  /*24020*/  @!P1 NANOSLEEP.SYNCS 0x989680 ;  /* 0x009896800000995d */ /* 0x001fea0003900000 */
[----:B------:R-:W0:Y:S02]  /*24030*/  @!P1 SYNCS.PHASECHK.TRANS64 P1, [R25+URZ+0x16840], R0 ;  /* 0x01684000190095a7 */ /* 0x000e24000802007f */
[----:B0-----:R-:W-:Y:S05]  /*24040*/  @!P1 BRA `(.L_x_14620) ;  /* 0xfffffffc00f09947 */ /* 0x001fea000383ffff */
[----:B------:R-:W-:Y:S05]  /*24050*/  BRA `(.L_x_14835) ;  /* 0xffffff9c00ec7947 */ /* 0x000fea000383ffff */
.L_x_14622:
[----:B------:R0:W0:Y:S02]  /*24060*/  SYNCS.PHASECHK.TRANS64.TRYWAIT P1, [R3+URZ+0x16860], R2 ;  /* 0x01686002030075a7 */ /* 0x000024000802017f */
[----:B0-----:R-:W-:Y:S05]  /*24070*/  @!P1 NANOSLEEP.SYNCS 0x989680 ;  /* 0x009896800000995d */ /* 0x001fea0003900000 */
[----:B------:R-:W0:Y:S02]  /*24080*/  @!P1 SYNCS.PHASECHK.TRANS64 P1, [R3+URZ+0x16860], R2 ;  /* 0x01686002030095a7 */ /* 0x000e24000802007f */
[----:B0-----:R-:W-:Y:S05]  /*24090*/  @!P1 BRA `(.L_x_14622) ;  /* 0xfffffffc00f09947 */ /* 0x001fea000383ffff */
[----:B------:R-:W-:Y:S05]  /*240a0*/  BRA `(.L_x_14836) ;  /* 0xffffff9c00e87947 */ /* 0x000fea000383ffff */
.L_x_14837:
        /* <DEDUP_REMOVED lines=13> */
.L_x_15877:


//--------------------- .text._ZN7cutlass13device_kernelIN5flash11enable_sm90INS1_16FlashAttnFwdSm90INS1_25CollectiveMainloopFwdSm90ILi2EN4cute5tupleIJNS5_1CILi1EEES8_S8_EEENS6_IJNS7_ILi192EEENS7_ILi128EEENS7_ILi64EEEEEELi64ENS_6half_tEfNS_4arch4Sm90ELb1ELb0ELb0ELb0ELb1ELb0ELb0ELb1ELb1ELb1ELb0ELb0EEENS1_21CollectiveEpilogueFwdINS6_IJSA_SC_SB_EEES9_SE_SG_Li384ELb0ELb1ELb0ELb0EEENS1_30DynamicPersistentTileSchedulerILi384ELi128ELb0ELb1ELb1EEEEEEEEEvNT_6ParamsE --------------------------
	.section	.text._ZN7cutlass13device_kernelIN5flash11enable_sm90INS1_16FlashAttnFwdSm90INS1_25CollectiveMainloopFwdSm90ILi2EN4cute5tupleIJNS5_1CILi1EEES8_S8_EEENS6_IJNS7_ILi192EEENS7_ILi128EEENS7_ILi64EEEEEELi64ENS_6half_tEfNS_4arch4Sm90ELb1ELb0ELb0ELb0ELb1ELb0ELb0ELb1ELb1ELb1ELb0ELb0EEENS1_21CollectiveEpilogueFwdINS6_IJSA_SC_SB_EEES9_SE_SG_Li384ELb0ELb1ELb0ELb0EEENS1_30DynamicPersistentTileSchedulerILi384ELi128ELb0ELb1ELb1EEEEEEEEEvNT_6ParamsE,"ax",@progbits
	.align	128
.text._ZN7cutlass13device_kernelIN5flash11enable_sm90INS1_16FlashAttnFwdSm90INS1_25CollectiveMainloopFwdSm90ILi2EN4cute5tupleIJNS5_1CILi1EEES8_S8_EEENS6_IJNS7_ILi192EEENS7_ILi128EEENS7_ILi64EEEEEELi64ENS_6half_tEfNS_4arch4Sm90ELb1ELb0ELb0ELb0ELb1ELb0ELb0ELb1ELb1ELb1ELb0ELb0EEENS1_21CollectiveEpilogueFwdINS6_IJSA_SC_SB_EEES9_SE_SG_Li384ELb0ELb1ELb0ELb0EEENS1_30DynamicPersistentTileSchedulerILi384ELi128ELb0ELb1ELb1EEEEEEEEEvNT_6ParamsE:
        .type           _ZN7cutlass13device_kernelIN5flash11enable_sm90INS1_16FlashAttnFwdSm90INS1_25CollectiveMainloopFwdSm90ILi2EN4cute5tupleIJNS5_1CILi1EEES8_S8_EEENS6_IJNS7_ILi192EEENS7_ILi128EEENS7_ILi64EEEEEELi64ENS_6half_tEfNS_4arch4Sm90ELb1ELb0ELb0ELb0ELb1ELb0ELb0ELb1ELb1ELb1ELb0ELb0EEENS1_21CollectiveEpilogueFwdINS6_IJSA_SC_SB_EEES9_SE_SG_Li384ELb0ELb1ELb0ELb0EEENS1_30DynamicPersistentTileSchedulerILi384ELi128ELb0ELb1ELb1EEEEEEEEEvNT_6ParamsE,@function
        .size           _ZN7cutlass13device_kernelIN5flash11enable_sm90INS1_16FlashAttnFwdSm90INS1_25CollectiveMainloopFwdSm90ILi2EN4cute5tupleIJNS5_1CILi1EEES8_S8_EEENS6_IJNS7_ILi192EEENS7_ILi128EEENS7_ILi64EEEEEELi64ENS_6half_tEfNS_4arch4Sm90ELb1ELb0ELb0ELb0ELb1ELb0ELb0ELb1ELb1ELb1ELb0ELb0EEENS1_21CollectiveEpilogueFwdINS6_IJSA_SC_SB_EEES9_SE_SG_Li384ELb0ELb1ELb0ELb0EEENS1_30DynamicPersistentTileSchedulerILi384ELi128ELb0ELb1ELb1EEEEEEEEEvNT_6ParamsE,(.L_x_15878 - _ZN7cutlass13device_kernelIN5flash11enable_sm90INS1_16FlashAttnFwdSm90INS1_25CollectiveMainloopFwdSm90ILi2EN4cute5tupleIJNS5_1CILi1EEES8_S8_EEENS6_IJNS7_ILi192EEENS7_ILi128EEENS7_ILi64EEEEEELi64ENS_6half_tEfNS_4arch4Sm90ELb1ELb0ELb0ELb0ELb1ELb0ELb0ELb1ELb1ELb1ELb0ELb0EEENS1_21CollectiveEpilogueFwdINS6_IJSA_SC_SB_EEES9_SE_SG_Li384ELb0ELb1ELb0ELb0EEENS1_30DynamicPersistentTileSchedulerILi384ELi128ELb0ELb1ELb1EEEEEEEEEvNT_6ParamsE)
        .other          _ZN7cutlass13device_kernelIN5flash11enable_sm90INS1_16FlashAttnFwdSm90INS1_25CollectiveMainloopFwdSm90ILi2EN4cute5tupleIJNS5_1CILi1EEES8_S8_EEENS6_IJNS7_ILi192EEENS7_ILi128EEENS7_ILi64EEEEEELi64ENS_6half_tEfNS_4arch4Sm90ELb1ELb0ELb0ELb0ELb1ELb0ELb0ELb1ELb1ELb1ELb0ELb0EEENS1_21CollectiveEpilogueFwdINS6_IJSA_SC_SB_EEES9_SE_SG_Li384ELb0ELb1ELb0ELb0EEENS1_30DynamicPersistentTileSchedulerILi384ELi128ELb0ELb1ELb1EEEEEEEEEvNT_6ParamsE,@"STO_CUDA_ENTRY STV_DEFAULT"
_ZN7cutlass13device_kernelIN5flash11enable_sm90INS1_16FlashAttnFwdSm90INS1_25CollectiveMainloopFwdSm90ILi2EN4cute5tupleIJNS5_1CILi1EEES8_S8_EEENS6_IJNS7_ILi192EEENS7_ILi128EEENS7_ILi64EEEEEELi64ENS_6half_tEfNS_4arch4Sm90ELb1ELb0ELb0ELb0ELb1ELb0ELb0ELb1ELb1ELb1ELb0ELb0EEENS1_21CollectiveEpilogueFwdINS6_IJSA_SC_SB_EEES9_SE_SG_Li384ELb0ELb1ELb0ELb0EEENS1_30DynamicPersistentTileSchedulerILi384ELi128ELb0ELb1ELb1EEEEEEEEEvNT_6ParamsE:
        /* <DEDUP_REMOVED lines=45> */
.L_x_14838:
        /* <DEDUP_REMOVED lines=22> */
.L_x_14839:
        /* <DEDUP_REMOVED lines=18> */
.L_x_14840:
        /* <DEDUP_REMOVED lines=22> */
.L_x_14841:
        /* <DEDUP_REMOVED lines=23> */
.L_x_14842:
        /* <DEDUP_REMOVED lines=8> */
.L_x_14844:
        /* <DEDUP_REMOVED lines=26> */
[C---:B------:R-:W-:Y:S01]  /*0a40*/  LOP3.LUT R4, R2.reuse, 0x3fffff0, RZ, 0xc0, !PT ;  /* 0x03fffff002047812 */ /* 0x040fe200078ec0ff */
        /* <DEDUP_REMOVED lines=38> */
.L_x_14889:
        /* <DEDUP_REMOVED lines=12> */
[----:B012--5:R-:W-:Y:S05]  /*0d70*/  @!P0 BRA `(.L_x_14845) ;  /* 0x0000000000208947 */ /* 0x027fea0003800000 */
        /* <DEDUP_REMOVED lines=8> */
.L_x_14845:
[----:B------:R-:W-:Y:S01]  /*0e00*/  ULDC UR7, c[0x0][0xc54] ;  /* 0x0003150000077ab9 */ /* 0x000fe20000000800 */
[----:B------:R-:W-:Y:S01]  /*0e10*/  UMOV UR6, UR9 ;  /* 0x0000000900067c82 */ /* 0x000fe20008000000 */
[----:B------:R-:W-:-:S11]  /*0e20*/  UISETP.NE.AND UP0, UPT, UR7, 0x1, UPT ;  /* 0x000000010700788c */ /* 0x000fd6000bf05270 */
[----:B------:R-:W-:Y:S02]  /*0e30*/  @UP0 ULDC.64 UR10, c[0x0][0xc58] ;  /* 0x00031600000a0ab9 */ /* 0x000fe40000000a00 */
[----:B------:R-:W-:-:S04]  /*0e40*/  UIMAD.WIDE.U32 UR4, UR9, UR10, URZ ;  /* 0x0000000a090472a5 */ /* 0x000fc8000f8e003f */
[----:B------:R-:W-:-:S04]  /*0e50*/  @UP0 USHF.R.U32.HI UR6, URZ, UR11, UR5 ;  /* 0x0000000b3f060299 */ /* 0x000fc80008011605 */
[----:B------:R-:W-:-:S12]  /*0e60*/  UIMAD UR4, UR6, UR7, URZ ;  /* 0x00000007060472a4 */ /* 0x000fd8000f8e023f */
.L_x_14846:
[----:B------:R-:W-:Y:S01]  /*0e70*/  ULDC.64 UR10, c[0x0][0x418] ;  /* 0x00010600000a7ab9 */ /* 0x000fe20000000a00 */
[----:B------:R-:W-:Y:S01]  /*0e80*/  ULOP3.LUT UR6, URZ, UR6, URZ, 0x33, !UPT ;  /* 0x000000063f067292 */ /* 0x000fe2000f8e333f */
[----:B------:R-:W-:Y:S01]  /*0e90*/  PLOP3.LUT P0, PT, PT, PT, PT, 0x80, 0x0 ;  /* 0x000000000000781c */ /* 0x000fe20003f0f070 */
[----:B------:R-:W-:Y:S01]  /*0ea0*/  UISETP.NE.U32.AND UP0, UPT, UR10, URZ, UPT ;  /* 0x0000003f0a00728c */ /* 0x000fe2000bf05070 */
[----:B------:R-:W-:Y:S01]  /*0eb0*/  CS2R R26, SRZ ;  /* 0x00000000001a7805 */ /* 0x000fe2000001ff00 */
[----:B------:R-:W-:Y:S01]  /*0ec0*/  ULDC UR5, c[0x0][0xc3c] ;  /* 0x00030f0000057ab9 */ /* 0x000fe20000000800 */
[----:B------:R-:W-:Y:S01]  /*0ed0*/  UIADD3 UR4, UR9, -UR4, URZ ;  /* 0x8000000409047290 */ /* 0x000fe2000fffe03f */
[----:B------:R-:W-:Y:S01]  /*0ee0*/  CS2R R118, SRZ ;  /* 0x0000000000767805 */ /* 0x000fe2000001ff00 */
        /* <DEDUP_REMOVED lines=8> */
[----:B------:R-:W-:Y:S01]  /*0f70*/  UIMAD UR40, UR6, 0xc0, URZ ;  /* 0x000000c0062878a4 */ /* 0x000fe2000f8e023f */
[----:B------:R-:W-:Y:S01]  /*0f80*/  CS2R R14, SRZ ;  /* 0x00000000000e7805 */ /* 0x000fe2000001ff00 */
[----:B------:R-:W-:Y:S01]  /*0f90*/  UIMAD UR10, UR8, UR10, UR4 ;  /* 0x0000000a080a72a4 */ /* 0x000fe2000f8e0204 */
[----:B------:R-:W-:Y:S01]  /*0fa0*/  IMAD.MOV.U32 R110, RZ, RZ, RZ ;  /* 0x000000ffff6e7224 */ /* 0x000fe200078e00ff */
[----:B------:R-:W-:Y:S01]  /*0fb0*/  UIADD3 UR6, UR40, 0xbf, URZ ;  /* 0x000000bf28067890 */ /* 0x000fe2000fffe03f */
[----:B------:R-:W-:Y:S01]  /*0fc0*/  IMAD.MOV.U32 R21, RZ, RZ, RZ ;  /* 0x000000ffff157224 */ /* 0x000fe200078e00ff */
[----:B------:R-:W-:Y:S01]  /*0fd0*/  ULDC UR47, c[0x0][0x424] ;  /* 0x00010900002f7ab9 */ /* 0x000fe20000000800 */
[----:B------:R-:W-:Y:S01]  /*0fe0*/  ULDC UR7, c[0x0][0x288] ;  /* 0x0000a20000077ab9 */ /* 0x000fe20000000800 */
[----:B------:R-:W-:Y:S01]  /*0ff0*/  USEL UR47, UR47, 0x1, UP0 ;  /* 0x000000012f2f7887 */ /* 0x000fe20008000000 */
[----:B------:R-:W-:Y:S01]  /*1000*/  CS2R R12, SRZ ;  /* 0x00000000000c7805 */ /* 0x000fe2000001ff00 */
[----:B------:R-:W-:Y:S01]  /*1010*/  @UP2 ULDC UR4, c[0x0][0x44c] ;  /* 0x0001130000042ab9 */ /* 0x000fe20000000800 */
[----:B------:R-:W-:Y:S01]  /*1020*/  UIADD3 UR7, -UR7, 0x80, URZ ;  /* 0x0000008007077890 */ /* 0x000fe2000fffe13f */
[----:B------:R-:W-:Y:S01]  /*1030*/  IMAD.MOV.U32 R106, RZ, RZ, RZ ;  /* 0x000000ffff6a7224 */ /* 0x000fe200078e00ff */
        /* <DEDUP_REMOVED lines=20> */
[----:B------:R-:W-:-:S02]  /*1180*/  USHF.R.S32.HI UR49, URZ, 0x7, UR5 ;  /* 0x000000073f317899 */ /* 0x000fc40008011405 */
[----:B------:R-:W-:Y:S01]  /*1190*/  USHF.R.S32.HI UR7, URZ, 0x7, UR7 ;  /* 0x000000073f077899 */ /* 0x000fe20008011407 */
[----:B------:R-:W-:Y:S01]  /*11a0*/  ULDC UR42, c[0x0][0xc48] ;  /* 0x00031200002a7ab9 */ /* 0x000fe20000000800 */
[----:B------:R-:W-:Y:S02]  /*11b0*/  UMOV UR41, UR10 ;  /* 0x0000000a00297c82 */ /* 0x000fe40008000000 */
[----:B------:R-:W-:Y:S02]  /*11c0*/  UISETP.LT.AND UP0, UPT, UR49, UR7, UPT ;  /* 0x000000073100728c */ /* 0x000fe4000bf01270 */
[----:B------:R-:W-:Y:S02]  /*11d0*/  UISETP.NE.AND UP1, UPT, UR42, 0x1, UPT ;  /* 0x000000012a00788c */ /* 0x000fe4000bf25270 */
[----:B------:R-:W-:Y:S02]  /*11e0*/  USEL UR49, UR49, UR7, UP0 ;  /* 0x0000000731317287 */ /* 0x000fe40008000000 */
[----:B------:R-:W-:-:S02]  /*11f0*/  UP2UR UR48, UPR, URZ, 0x4 ;  /* 0x000000043f307883 */ /* 0x000fc40008000000 */
[----:B------:R-:W-:-:S05]  /*1200*/  UISETP.GE.AND UP0, UPT, UR49, 0x1, UPT ;  /* 0x000000013100788c */ /* 0x000fca000bf06270 */
[----:B------:R-:W-:Y:S01]  /*1210*/  @UP1 ULDC UR8, c[0x0][0xc4c] ;  /* 0x0003130000081ab9 */ /* 0x000fe20000000800 */
[----:B------:R-:W-:Y:S01]  /*1220*/  PLOP3.LUT P1, PT, PT, PT, UP0, 0x80, 0x0 ;  /* 0x000000000000781c */ /* 0x000fe20003f2f008 */
[----:B------:R-:W-:Y:S01]  /*1230*/  UIMAD.WIDE.U32 UR4, UR10, UR8, URZ ;  /* 0x000000080a0472a5 */ /* 0x000fe2000f8e003f */
[----:B------:R-:W-:-:S03]  /*1240*/  @UP1 ULDC UR6, c[0x0][0xc50] ;  /* 0x0003140000061ab9 */ /* 0x000fc60000000800 */
[----:B------:R-:W-:-:S04]  /*1250*/  @UP1 USHF.R.U32.HI UR41, URZ, UR6, UR5 ;  /* 0x000000063f291299 */ /* 0x000fc80008011605 */
[----:B------:R-:W-:-:S04]  /*1260*/  UIADD3 UR4, -UR41, URZ, URZ ;  /* 0x0000003f29047290 */ /* 0x000fc8000fffe13f */
[----:B------:R-:W-:Y:S01]  /*1270*/  UIMAD UR42, UR42, UR4, UR10 ;  /* 0x000000042a2a72a4 */ /* 0x000fe2000f8e020a */
[----:B------:R-:W-:Y:S11]  /*1280*/  @!P1 BRA `(.L_x_14847) ;  /* 0x0000007000009947 */ /* 0x000ff60003800000 */
        /* <DEDUP_REMOVED lines=31> */
.L_x_14848:
        /* <DEDUP_REMOVED lines=9> */
.L_x_14953:
[----:B------:R-:W-:Y:S05]  /*1510*/  @!P0 BRA `(.L_x_14850) ;  /* 0x0000000000048947 */ /* 0x000fea0003800000 */
[----:B------:R-:W-:Y:S01]  /*1520*/  BPT.TRAP 0x1 ;  /* 0x000000040000795c */ /* 0x000fe20000300000 */
.L_x_14850:
[----:B------:R-:W-:Y:S02]  /*1530*/  IMAD.U32 R4, RZ, RZ, UR38 ;  /* 0x00000026ff047e24 */ /* 0x000fe4000f8e00ff */
[----:B0-----:R-:W-:-:S03]  /*1540*/  IMAD.U32 R3, RZ, RZ, UR37 ;  /* 0x00000025ff037e24 */ /* 0x001fc6000f8e00ff */
[----:B------:R-:W-:Y:S02]  /*1550*/  LEA R4, R4, UR45, 0x3 ;  /* 0x0000002d04047c11 */ /* 0x000fe4000f8e18ff */
[----:B------:R-:W-:-:S04]  /*1560*/  SHF.L.U32 R3, R3, 0x1f, RZ ;  /* 0x0000001f03037819 */ /* 0x000fc800000006ff */
[----:B------:R0:W1:Y:S01]  /*1570*/  SYNCS.PHASECHK.TRANS64.TRYWAIT P1, [R4+URZ+0x16830], R3 ;  /* 0x01683003040075a7 */ /* 0x000062000802017f */
[----:B------:R-:W-:Y:S05]  /*1580*/  @!P0 BRA `(.L_x_14851) ;  /* 0x0000000000048947 */ /* 0x000fea0003800000 */
[----:B------:R-:W-:Y:S01]  /*1590*/  BPT.TRAP 0x1 ;  /* 0x000000040000795c */ /* 0x000fe20000300000 */
.L_x_14851:
[----:B-1----:R-:W-:Y:S05]  /*15a0*/  @P1 BRA `(.L_x_14852) ;  /* 0x0000000000081947 */ /* 0x002fea0003800000 */
[----:B------:R-:W1:Y:S02]  /*15b0*/  SYNCS.PHASECHK.TRANS64.TRYWAIT P1, [R4+URZ+0x16830], R3 ;  /* 0x01683003040075a7 */ /* 0x000e64000802017f */
[----:B-1----:R-:W-:Y:S05]  /*15c0*/  @!P1 BRA `(.L_x_14853) ;  /* 0x000000c800149947 */ /* 0x002fea0003800000 */
.L_x_14852:
        /* <DEDUP_REMOVED lines=35> */
.L_x_14854:
[----:B------:R-:W-:Y:S01]  /*1800*/  UISETP.NE.AND UP0, UPT, UR48, URZ, UPT ;  /* 0x0000003f3000728c */ /* 0x000fe2000bf05270 */
[----:B------:R-:W-:Y:S01]  /*1810*/  VIADD R7, R17, UR40 ;  /* 0x0000002811077c36 */ /* 0x000fe20008000000 */
[----:B------:R-:W-:Y:S01]  /*1820*/  ULDC UR11, c[0x0][0x2f0] ;  /* 0x0000bc00000b7ab9 */ /* 0x000fe20000000800 */
[----:B------:R-:W-:Y:S01]  /*1830*/  ULDC UR14, c[0x0][0x288] ;  /* 0x0000a200000e7ab9 */ /* 0x000fe20000000800 */
[----:B------:R-:W-:Y:S01]  /*1840*/  IMAD.U32 R5, RZ, RZ, UR11 ;  /* 0x0000000bff057e24 */ /* 0x000fe2000f8e00ff */
[----:B------:R-:W-:Y:S01]  /*1850*/  R2UR UR15, R4 ;  /* 0x00000000040f72ca */ /* 0x000fe200000e0000 */
[----:B------:R-:W-:Y:S01]  /*1860*/  UMOV UR10, UR40 ;  /* 0x00000028000a7c82 */ /* 0x000fe20008000000 */
[----:B------:R-:W-:Y:S01]  /*1870*/  PLOP3.LUT P1, PT, PT, PT, UP0, 0x80, 0x0 ;  /* 0x000000000000781c */ /* 0x000fe20003f2f008 */
[----:B------:R-:W-:Y:S01]  /*1880*/  UIADD3 UR24, UR49, -0x2, URZ ;  /* 0xfffffffe31187890 */ /* 0x000fe2000fffe03f */
[----:B------:R-:W-:Y:S02]  /*1890*/  PLOP3.LUT P2, PT, PT, PT, UP0, 0x80, 0x0 ;  /* 0x000000000000781c */ /* 0x000fe40003f4f008 */
[----:B------:R-:W-:Y:S01]  /*18a0*/  CS2R R118, SRZ ;  /* 0x0000000000767805 */ /* 0x000fe2000001ff00 */
[----:B------:R-:W-:Y:S01]  /*18b0*/  @UP0 ULDC UR6, c[0x0][0x44c] ;  /* 0x0001130000060ab9 */ /* 0x000fe20000000800 */
[----:B------:R-:W-:Y:S01]  /*18c0*/  @UP0 ULDC UR18, c[0x0][0x450] ;  /* 0x0001140000120ab9 */ /* 0x000fe20000000800 */
[----:B------:R-:W-:-:S02]  /*18d0*/  CS2R R116, SRZ ;  /* 0x0000000000747805 */ /* 0x000fc4000001ff00 */
[----:B------:R-:W-:Y:S02]  /*18e0*/  CS2R R114, SRZ ;  /* 0x0000000000727805 */ /* 0x000fe4000001ff00 */
[----:B------:R-:W-:Y:S02]  /*18f0*/  CS2R R112, SRZ ;  /* 0x0000000000707805 */ /* 0x000fe4000001ff00 */
[----:B------:R-:W-:Y:S01]  /*1900*/  CS2R R110, SRZ ;  /* 0x00000000006e7805 */ /* 0x000fe2000001ff00 */
[----:B------:R-:W-:Y:S01]  /*1910*/  @P1 IMAD.HI.U32 R0, R7, UR6, RZ ;  /* 0x0000000607001c27 */ /* 0x000fe2000f8e00ff */
[----:B------:R-:W-:-:S04]  /*1920*/  @UP0 ULDC UR6, c[0x0][0x450] ;  /* 0x0001140000060ab9 */ /* 0x000fc80000000800 */
[----:B------:R-:W-:Y:S01]  /*1930*/  @P2 SHF.R.U32.HI R7, RZ, UR6, R0 ;  /* 0x00000006ff072c19 */ /* 0x000fe20008011600 */
[----:B------:R-:W-:Y:S02]  /*1940*/  UMOV UR6, 0xffffff80 ;  /* 0xffffff8000067882 */ /* 0x000fe40000000000 */
[----:B------:R-:W-:Y:S02]  /*1950*/  UIMAD UR6, UR49, UR6, 0x80 ;  /* 0x00000080310674a4 */ /* 0x000fe4000f8e0206 */
[----:B------:R-:W2:Y:S02]  /*1960*/  SHFL.IDX PT, R2, R7, 0x1, 0x1c1f ;  /* 0x003c1f0007027f89 */ /* 0x000ea400000e0000 */
[----:B------:R-:W-:Y:S02]  /*1970*/  UIADD3 UR7, UR6, 0x1, URZ ;  /* 0x0000000106077890 */ /* 0x000fe4000fffe03f */
[----:B------:R-:W-:Y:S01]  /*1980*/  UIMAD UR6, UR47, UR11, UR6 ;  /* 0x0000000b2f0672a4 */ /* 0x000fe2000f8e0206 */
[----:B------:R-:W3:Y:S01]  /*1990*/  SHFL.IDX PT, R7, R7, RZ, 0x1c1f ;  /* 0x001c1fff07077589 */ /* 0x000ee200000e0000 */
[----:B------:R-:W-:-:S02]  /*19a0*/  UIMAD UR11, UR47, UR11, -UR14 ;  /* 0x0000000b2f0b72a4 */ /* 0x000fc4000f8e0a0e */
[----:B01----:R-:W-:-:S04]  /*19b0*/  IMAD.U32 R3, RZ, RZ, UR7 ;  /* 0x00000007ff037e24 */ /* 0x003fc8000f8e00ff */
[C---:B------:R-:W-:Y:S02]  /*19c0*/  IMAD R0, R16.reuse, -0x2, R3 ;  /* 0xfffffffe10007824 */ /* 0x040fe400078e0203 */
[----:B------:R-:W-:Y:S01]  /*19d0*/  IMAD.U32 R3, RZ, RZ, UR6 ;  /* 0x00000006ff037e24 */ /* 0x000fe2000f8e00ff */
[----:B------:R-:W-:Y:S01]  /*19e0*/  ULDC UR6, c[0x0][0x988] ;  /* 0x0002620000067ab9 */ /* 0x000fe20000000800 */
[----:B------:R-:W-:Y:S02]  /*19f0*/  IMAD R5, R5, UR47, R0 ;  /* 0x0000002f05057c24 */ /* 0x000fe4000f8e0200 */
[----:B------:R-:W-:Y:S02]  /*1a00*/  IMAD R3, R16, -0x2, R3 ;  /* 0xfffffffe10037824 */ /* 0x000fe400078e0203 */
[----:B------:R-:W-:Y:S01]  /*1a10*/  VIADD R8, R5, -UR14 ;  /* 0x8000000e05087c36 */ /* 0x000fe20008000000 */
[----:B--2---:R-:W-:-:S04]  /*1a20*/  IADD3 R2, R2, -UR14, R5 ;  /* 0x8000000e02027c10 */ /* 0x004fc8000fffe005 */
[----:B------:R-:W-:Y:S02]  /*1a30*/  VIMNMX R2, R3, R2, PT ;  /* 0x0000000203027248 */ /* 0x000fe40003fe0100 */
[----:B---3--:R-:W-:Y:S02]  /*1a40*/  VIADDMNMX R3, R7, R8, R3, PT ;  /* 0x0000000807037246 */ /* 0x008fe40003800103 */
        /* <DEDUP_REMOVED lines=94> */
[C---:B------:R-:W-:Y:S02]  /*2030*/  ISETP.GT.AND P2, PT, R3.reuse, 0x1, PT ;  /* 0x000000010300780c */ /* 0x040fe40003f44270 */
[----:B------:R-:W-:Y:S02]  /*2040*/  FMNMX.FTZ R9, R6, R9, !PT ;  /* 0x0000000906097209 */ /* 0x000fe40007810000 */
[----:B------:R-:W-:Y:S02]  /*2050*/  ISETP.GT.AND P3, PT, R3, 0x8, PT ;  /* 0x000000080300780c */ /* 0x000fe40003f64270 */
[----:B------:R-:W-:Y:S01]  /*2060*/  FSEL R25, R25, -INF , P2 ;  /* 0xff80000019197808 */ /* 0x000fe20001000000 */
[----:B------:R-:W0:Y:S01]  /*2070*/  SHFL.BFLY PT, R0, R9, 0x2, 0x1f ;  /* 0x0c401f0009007f89 */ /* 0x000e2200000e0000 */
[----:B------:R-:W-:Y:S02]  /*2080*/  ISETP.GT.AND P2, PT, R3, 0x10, PT ;  /* 0x000000100300780c */ /* 0x000fe40003f44270 */
[----:B0-----:R-:W-:Y:S01]  /*2090*/  FMNMX.FTZ R11, R9, R0, !PT ;  /* 0x00000000090b7209 */ /* 0x001fe20007810000 */
[----:B------:R-:W-:Y:S01]  /*20a0*/  IMAD.U32 R0, RZ, RZ, UR6 ;  /* 0x00000006ff007e24 */ /* 0x000fe2000f8e00ff */
[----:B------:R-:W-:Y:S01]  /*20b0*/  FSEL R9, R28, -INF , P3 ;  /* 0xff8000001c097808 */ /* 0x000fe20001800000 */
[----:B------:R-:W-:-:S02]  /*20c0*/  @UP0 ULDC UR6, c[0x0][0x44c] ;  /* 0x0001130000060ab9 */ /* 0x000fc40000000800 */
[----:B------:R-:W0:Y:S01]  /*20d0*/  SHFL.BFLY PT, R2, R11, 0x1, 0x1f ;  /* 0x0c201f000b027f89 */ /* 0x000e2200000e0000 */
[----:B------:R-:W-:Y:S02]  /*20e0*/  UIMAD.WIDE.U32 UR6, UR40, UR6, URZ ;  /* 0x00000006280672a5 */ /* 0x000fe4000f8e003f */
[----:B------:R-:W-:Y:S02]  /*20f0*/  UIADD3 UR6, UR15, 0x16840, URZ ;  /* 0x000168400f067890 */ /* 0x000fe4000fffe03f */
[----:B------:R-:W-:Y:S02]  /*2100*/  @UP0 USHF.R.U32.HI UR10, URZ, UR18, UR7 ;  /* 0x000000123f0a0299 */ /* 0x000fe40008011607 */
[----:B------:R-:W-:Y:S02]  /*2110*/  UPRMT UR6, UR43, 0x654, UR6 ;  /* 0x000006542b067896 */ /* 0x000fe40008000006 */
[----:B------:R-:W-:-:S04]  /*2120*/  UIADD3 UR11, UR11, UR10, URZ ;  /* 0x0000000a0b0b7290 */ /* 0x000fc8000fffe03f */
[----:B------:R-:W-:-:S03]  /*2130*/  USHF.R.S32.HI UR7, URZ, 0x1f, UR11 ;  /* 0x0000001f3f077899 */ /* 0x000fc6000801140b */
[----:B------:R-:W-:Y:S01]  /*2140*/  SYNCS.ARRIVE.TRANS64.RED.A1T0 RZ, [UR6], RZ ;  /* 0x000000ffffff79a7 */ /* 0x000fe20008100406 */
[----:B------:R-:W-:-:S04]  /*2150*/  ULEA.HI UR7, UR7, UR11, URZ, 0x7 ;  /* 0x0000000b07077291 */ /* 0x000fc8000f8f383f */
[----:B------:R-:W-:Y:S01]  /*2160*/  USHF.R.S32.HI UR7, URZ, 0x7, UR7 ;  /* 0x000000073f077899 */ /* 0x000fe20008011407 */
[----:B0-----:R-:W-:-:S03]  /*2170*/  FMNMX.FTZ R2, R11, R2, !PT ;  /* 0x000000020b027209 */ /* 0x001fc60007810000 */
[----:B------:R-:W-:Y:S01]  /*2180*/  UISETP.LT.AND UP0, UPT, URZ, UR7, UPT ;  /* 0x000000073f00728c */ /* 0x000fe2000bf01270 */
[----:B------:R-:W-:Y:S02]  /*2190*/  FSEL R11, R32, -INF , P2 ;  /* 0xff800000200b7808 */ /* 0x000fe40001000000 */
[C---:B------:R-:W-:Y:S01]  /*21a0*/  FSETP.NEU.FTZ.AND P1, PT, R2.reuse, -INF , PT ;  /* 0xff8000000200780b */ /* 0x040fe20003f3d000 */
[----:B------:R-:W-:Y:S01]  /*21b0*/  FMUL.FTZ R13, R2, R0 ;  /* 0x00000000020d7220 */ /* 0x000fe20000410000 */
[----:B------:R-:W-:Y:S01]  /*21c0*/  ISETP.GT.AND P2, PT, R3, 0x18, PT ;  /* 0x000000180300780c */ /* 0x000fe20003f44270 */
[----:B------:R-:W-:-:S03]  /*21d0*/  USEL UR21, URZ, UR7, !UP0 ;  /* 0x000000073f157287 */ /* 0x000fc6000c000000 */
[----:B------:R-:W-:Y:S01]  /*21e0*/  FSEL R5, R13, RZ, P1 ;  /* 0x000000ff0d057208 */ /* 0x000fe20000800000 */
[----:B------:R-:W-:Y:S01]  /*21f0*/  UISETP.GE.AND UP0, UPT, UR24, UR21, UPT ;  /* 0x000000151800728c */ /* 0x000fe2000bf06270 */
[C---:B------:R-:W-:Y:S02]  /*2200*/  ISETP.GT.AND P1, PT, R3.reuse, RZ, PT ;  /* 0x000000ff0300720c */ /* 0x040fe40003f24270 */
[----:B------:R-:W-:Y:S01]  /*2210*/  FSEL R13, R36, -INF , P2 ;  /* 0xff800000240d7808 */ /* 0x000fe20001000000 */
[-CC-:B------:R-:W-:Y:S01]  /*2220*/  FFMA.FTZ R46, R46, R0.reuse, -R5.reuse ;  /* 0x000000002e2e7223 */ /* 0x180fe20000010805 */
[----:B------:R-:W-:Y:S01]  /*2230*/  FSEL R7, R24, -INF , P1 ;  /* 0xff80000018077808 */ /* 0x000fe20000800000 */
[-CC-:B------:R-:W-:Y:S01]  /*2240*/  FFMA.FTZ R149, R106, R0.reuse, -R5.reuse ;  /* 0x000000006a957223 */ /* 0x180fe20000010805 */
[----:B------:R-:W-:Y:S01]  /*2250*/  ISETP.GT.AND P1, PT, R3, 0x9, PT ;  /* 0x000000090300780c */ /* 0x000fe20003f24270 */
[-CC-:B------:R-:W-:Y:S01]  /*2260*/  FFMA.FTZ R8, R108, R0.reuse, -R5.reuse ;  /* 0x000000006c087223 */ /* 0x180fe20000010805 */
        /* <DEDUP_REMOVED lines=11> */
[----:B------:R-:W0:Y:S01]  /*2320*/  MUFU.EX2 R8, R8 ;  /* 0x0000000800087308 */ /* 0x000e220000000800 */
[----:B------:R-:W-:Y:S01]  /*2330*/  FMNMX.FTZ R24, R11, R24, !PT ;  /* 0x000000180b187209 */ /* 0x000fe20007810000 */
[-CC-:B------:R-:W-:Y:S01]  /*2340*/  FFMA.FTZ R147, R98, R0.reuse, -R5.reuse ;  /* 0x0000000062937223 */ /* 0x180fe20000010805 */
[----:B------:R-:W-:Y:S01]  /*2350*/  ISETP.GT.AND P1, PT, R3, 0x19, PT ;  /* 0x000000190300780c */ /* 0x000fe20003f24270 */
        /* <DEDUP_REMOVED lines=12> */
[----:B------:R-:W-:Y:S01]  /*2420*/  MUFU.EX2 R10, R10 ;  /* 0x0000000a000a7308 */ /* 0x000fe20000000800 */
[----:B------:R-:W-:Y:S01]  /*2430*/  FMNMX.FTZ R24, R37, R24, !PT ;  /* 0x0000001825187209 */ /* 0x000fe20007810000 */
[-CC-:B------:R-:W-:Y:S01]  /*2440*/  FFMA.FTZ R137, R50, R0.reuse, -R5.reuse ;  /* 0x0000000032897223 */ /* 0x180fe20000010805 */
[----:B------:R-:W-:Y:S01]  /*2450*/  ISETP.GT.AND P2, PT, R3, 0x28, PT ;  /* 0x000000280300780c */ /* 0x000fe20003f44270 */
[-CC-:B------:R-:W-:Y:S01]  /*2460*/  FFMA.FTZ R139, R54, R0.reuse, -R5.reuse ;  /* 0x00000000368b7223 */ /* 0x180fe20000010805 */
[----:B------:R-:W-:Y:S01]  /*2470*/  FSEL R41, R41, -INF , P1 ;  /* 0xff80000029297808 */ /* 0x000fe20000800000 */
[--C-:B------:R-:W-:Y:S01]  /*2480*/  FFMA.FTZ R42, R42, R0, -R5.reuse ;  /* 0x000000002a2a7223 */ /* 0x100fe20000010805 */
[----:B------:R-:W-:Y:S01]  /*2490*/  FMNMX.FTZ R28, R15, R24, !PT ;  /* 0x000000180f1c7209 */ /* 0x000fe20007810000 */
[----:B------:R-:W-:Y:S01]  /*24a0*/  MUFU.EX2 R145, R145 ;  /* 0x0000009100917308 */ /* 0x000fe20000000800 */
[----:B------:R-:W-:Y:S01]  /*24b0*/  ISETP.GT.AND P1, PT, R3, 0x29, PT ;  /* 0x000000290300780c */ /* 0x000fe20003f24270 */
[-CC-:B------:R-:W-:Y:S01]  /*24c0*/  FFMA.FTZ R133, R58, R0.reuse, -R5.reuse ;  /* 0x000000003a857223 */ /* 0x180fe20000010805 */
[----:B------:R-:W-:Y:S01]  /*24d0*/  FSEL R21, R44, -INF , P2 ;  /* 0xff8000002c157808 */ /* 0x000fe20001000000 */
[--C-:B------:R-:W-:Y:S01]  /*24e0*/  FFMA.FTZ R14, R14, R0, -R5.reuse ;  /* 0x000000000e0e7223 */ /* 0x100fe20000010805 */
[----:B------:R-:W-:Y:S01]  /*24f0*/  FMNMX.FTZ R28, R41, R28, !PT ;  /* 0x0000001c291c7209 */ /* 0x000fe20007810000 */
[-CC-:B------:R-:W-:Y:S01]  /*2500*/  FFMA.FTZ R135, R62, R0.reuse, -R5.reuse ;  /* 0x000000003e877223 */ /* 0x180fe20000010805 */
[----:B------:R-:W-:Y:S01]  /*2510*/  ISETP.GT.AND P2, PT, R3, 0x30, PT ;  /* 0x000000300300780c */ /* 0x000fe20003f44270 */
[----:B------:R1:W-:Y:S01]  /*2520*/  MUFU.EX2 R24, R100 ;  /* 0x0000006400187308 */ /* 0x0003e20000000800 */
        /* <DEDUP_REMOVED lines=27> */
[----:B------:R-:W-:Y:S01]  /*26e0*/  FFMA.FTZ R5, R6, R0, -R5 ;  /* 0x0000000006057223 */ /* 0x000fe20000010805 */
[----:B------:R-:W-:Y:S01]  /*26f0*/  ISETP.GT.AND P1, PT, R3, 0x41, PT ;  /* 0x000000410300780c */ /* 0x000fe20003f24270 */
[----:B------:R2:W-:Y:S01]  /*2700*/  MUFU.EX2 R28, R96 ;  /* 0x00000060001c7308 */ /* 0x0005e20000000800 */
[----:B------:R-:W-:-:S02]  /*2710*/  FSEL R35, R56, -INF , P2 ;  /* 0xff80000038237808 */ /* 0x000fc40001000000 */
[----:B------:R-:W-:Y:S02]  /*2720*/  CS2R R108, SRZ ;  /* 0x00000000006c7805 */ /* 0x000fe4000001ff00 */
[----:B------:R-:W-:Y:S02]  /*2730*/  FMNMX.FTZ R32, R53, R32, !PT ;  /* 0x0000002035207209 */ /* 0x000fe40007810000 */
[----:B------:R-:W-:Y:S02]  /*2740*/  CS2R R106, SRZ ;  /* 0x00000000006a7805 */ /* 0x000fe4000001ff00 */
[----:B------:R-:W-:Y:S02]  /*2750*/  ISETP.GT.AND P2, PT, R3, 0x48, PT ;  /* 0x000000480300780c */ /* 0x000fe40003f44270 */
[----:B------:R-:W-:Y:S02]  /*2760*/  CS2R R104, SRZ ;  /* 0x0000000000687805 */ /* 0x000fe4000001ff00 */
[----:B------:R-:W-:Y:S01]  /*2770*/  FSEL R57, R57, -INF , P1 ;  /* 0xff80000039397808 */ /* 0x000fe20000800000 */
[----:B------:R-:W-:Y:S01]  /*2780*/  MUFU.EX2 R141, R141 ;  /* 0x0000008d008d7308 */ /* 0x000fe20000000800 */
[----:B------:R-:W-:-:S02]  /*2790*/  FMNMX.FTZ R36, R35, R32, !PT ;  /* 0x0000002023247209 */ /* 0x000fc40007810000 */
[----:B------:R-:W-:Y:S02]  /*27a0*/  CS2R R102, SRZ ;  /* 0x0000000000667805 */ /* 0x000fe4000001ff00 */
[----:B------:R-:W-:Y:S02]  /*27b0*/  ISETP.GT.AND P1, PT, R3, 0x49, PT ;  /* 0x000000490300780c */ /* 0x000fe40003f24270 */
[----:B-1----:R-:W-:Y:S02]  /*27c0*/  CS2R R100, SRZ ;  /* 0x0000000000647805 */ /* 0x002fe4000001ff00 */
[----:B------:R-:W-:Y:S02]  /*27d0*/  FSEL R39, R60, -INF , P2 ;  /* 0xff8000003c277808 */ /* 0x000fe40001000000 */
[----:B------:R-:W-:Y:S02]  /*27e0*/  CS2R R98, SRZ ;  /* 0x0000000000627805 */ /* 0x000fe4000001ff00 */
[----:B------:R-:W-:Y:S01]  /*27f0*/  FMNMX.FTZ R36, R57, R36, !PT ;  /* 0x0000002439247209 */ /* 0x000fe20007810000 */
[----:B------:R1:W-:Y:S01]  /*2800*/  MUFU.EX2 R32, R92 ;  /* 0x0000005c00207308 */ /* 0x0003e20000000800 */
[----:B------:R-:W-:-:S02]  /*2810*/  ISETP.GT.AND P2, PT, R3, 0x50, PT ;  /* 0x000000500300780c */ /* 0x000fc40003f44270 */
[----:B--2---:R-:W-:Y:S02]  /*2820*/  CS2R R96, SRZ ;  /* 0x0000000000607805 */ /* 0x004fe4000001ff00 */
[----:B------:R-:W-:Y:S02]  /*2830*/  FSEL R61, R61, -INF , P1 ;  /* 0xff8000003d3d7808 */ /* 0x000fe40000800000 */
[----:B------:R-:W-:Y:S02]  /*2840*/  CS2R R94, SRZ ;  /* 0x00000000005e7805 */ /* 0x000fe4000001ff00 */
[----:B------:R-:W-:Y:S02]  /*2850*/  FMNMX.FTZ R36, R39, R36, !PT ;  /* 0x0000002427247209 */ /* 0x000fe40007810000 */
[----:B------:R-:W-:Y:S02]  /*2860*/  CS2R R90, SRZ ;  /* 0x00000000005a7805 */ /* 0x000fe4000001ff00 */
[----:B------:R-:W-:Y:S01]  /*2870*/  ISETP.GT.AND P1, PT, R3, 0x51, PT ;  /* 0x000000510300780c */ /* 0x000fe20003f24270 */
[----:B------:R-:W-:Y:S01]  /*2880*/  MUFU.EX2 R143, R143 ;  /* 0x0000008f008f7308 */ /* 0x000fe20000000800 */
[----:B------:R-:W-:-:S02]  /*2890*/  FSEL R43, R64, -INF , P2 ;  /* 0xff800000402b7808 */ /* 0x000fc40001000000 */
[----:B-1----:R-:W-:Y:S02]  /*28a0*/  CS2R R92, SRZ ;  /* 0x00000000005c7805 */ /* 0x002fe4000001ff00 */
[----:B------:R-:W-:Y:S02]  /*28b0*/  FMNMX.FTZ R36, R61, R36, !PT ;  /* 0x000000243d247209 */ /* 0x000fe40007810000 */
[----:B------:R-:W-:Y:S02]  /*28c0*/  ISETP.GT.AND P2, PT, R3, 0x58, PT ;  /* 0x000000580300780c */ /* 0x000fe40003f44270 */
[----:B------:R-:W-:Y:S01]  /*28d0*/  FSEL R65, R65, -INF , P1 ;  /* 0xff80000041417808 */ /* 0x000fe20000800000 */
[----:B------:R-:W-:Y:S01]  /*28e0*/  MUFU.EX2 R137, R137 ;  /* 0x0000008900897308 */ /* 0x000fe20000000800 */
[----:B------:R-:W-:Y:S02]  /*28f0*/  FMNMX.FTZ R40, R43, R36, !PT ;  /* 0x000000242b287209 */ /* 0x000fe40007810000 */
[----:B------:R-:W-:-:S02]  /*2900*/  ISETP.GT.AND P1, PT, R3, 0x59, PT ;  /* 0x000000590300780c */ /* 0x000fc40003f24270 */
[----:B------:R-:W-:Y:S02]  /*2910*/  FSEL R47, R68, -INF , P2 ;  /* 0xff800000442f7808 */ /* 0x000fe40001000000 */
[----:B------:R-:W-:Y:S01]  /*2920*/  FMNMX.FTZ R40, R65, R40, !PT ;  /* 0x0000002841287209 */ /* 0x000fe20007810000 */
[----:B------:R1:W-:Y:S01]  /*2930*/  MUFU.EX2 R36, R88 ;  /* 0x0000005800247308 */ /* 0x0003e20000000800 */
[----:B------:R-:W-:Y:S02]  /*2940*/  ISETP.GT.AND P2, PT, R3, 0x60, PT ;  /* 0x000000600300780c */ /* 0x000fe40003f44270 */
[----:B------:R-:W-:Y:S02]  /*2950*/  FSEL R69, R69, -INF , P1 ;  /* 0xff80000045457808 */ /* 0x000fe40000800000 */
[----:B------:R-:W-:Y:S02]  /*2960*/  FMNMX.FTZ R40, R47, R40, !PT ;  /* 0x000000282f287209 */ /* 0x000fe40007810000 */
        /* <DEDUP_REMOVED lines=19> */
[----:B------:R-:W-:Y:S02]  /*2aa0*/  FMNMX.FTZ R44, R77, R44, !PT ;  /* 0x0000002c4d2c7209 */ /* 0x000fe40007810000 */
[----:B------:R-:W-:Y:S02]  /*2ab0*/  ISETP.GT.AND P2, PT, R3, 0x78, PT ;  /* 0x000000780300780c */ /* 0x000fe40003f44270 */
[----:B------:R-:W-:Y:S01]  /*2ac0*/  FSEL R81, R81, -INF , P1 ;  /* 0xff80000051517808 */ /* 0x000fe20000800000 */
[----:B------:R-:W-:Y:S01]  /*2ad0*/  MUFU.EX2 R14, R14 ;  /* 0x0000000e000e7308 */ /* 0x000fe20000000800 */
[----:B------:R-:W-:Y:S02]  /*2ae0*/  FMNMX.FTZ R44, R59, R44, !PT ;  /* 0x0000002c3b2c7209 */ /* 0x000fe40007810000 */
[----:B------:R-:W-:Y:S02]  /*2af0*/  ISETP.GT.AND P1, PT, R3, 0x79, PT ;  /* 0x000000790300780c */ /* 0x000fe40003f24270 */
[----:B------:R-:W-:-:S02]  /*2b00*/  FSEL R63, R84, -INF , P2 ;  /* 0xff800000543f7808 */ /* 0x000fc40001000000 */
[----:B------:R-:W-:Y:S01]  /*2b10*/  FMNMX.FTZ R44, R81, R44, !PT ;  /* 0x0000002c512c7209 */ /* 0x000fe20007810000 */
[----:B------:R-:W-:Y:S01]  /*2b20*/  MUFU.EX2 R135, R135 ;  /* 0x0000008700877308 */ /* 0x000fe20000000800 */
[----:B------:R-:W-:Y:S02]  /*2b30*/  FSEL R85, R85, -INF , P1 ;  /* 0xff80000055557808 */ /* 0x000fe40000800000 */
        /* <DEDUP_REMOVED lines=14> */
[----:B0-----:R-:W-:Y:S01]  /*2c20*/  FADD.FTZ R46, R149, R8 ;  /* 0x00000008952e7221 */ /* 0x001fe20000010000 */
[----:B------:R-:W-:-:S02]  /*2c30*/  F2FP.F16.F32.PACK_AB R149, R8, R149 ;  /* 0x000000950895723e */ /* 0x000fc400000000ff */
[C---:B------:R-:W-:Y:S01]  /*2c40*/  FSETP.NEU.FTZ.AND P1, PT, R3.reuse, -INF , PT ;  /* 0xff8000000300780b */ /* 0x040fe20003f3d000 */
[----:B------:R-:W-:Y:S02]  /*2c50*/  FMUL.FTZ R44, R3, R0 ;  /* 0x00000000032c7220 */ /* 0x000fe40000410000 */
[----:B------:R-:W-:Y:S03]  /*2c60*/  MUFU.EX2 R20, R20 ;  /* 0x0000001400147308 */ /* 0x000fe60000000800 */
[----:B------:R-:W-:Y:S02]  /*2c70*/  FSEL R44, R44, RZ, P1 ;  /* 0x000000ff2c2c7208 */ /* 0x000fe40000800000 */
[----:B------:R-:W-:-:S03]  /*2c80*/  PLOP3.LUT P1, PT, PT, PT, UP0, 0x80, 0x0 ;  /* 0x000000000000781c */ /* 0x000fc60003f2f008 */
        /* <DEDUP_REMOVED lines=31> */
[----:B0-----:R-:W-:Y:S01]  /*2e80*/  FADD.FTZ R33, R148, R7 ;  /* 0x0000000794217221 */ /* 0x001fe20000010000 */
[----:B------:R-:W-:Y:S01]  /*2e90*/  F2FP.F16.F32.PACK_AB R148, R7, R148 ;  /* 0x000000940794723e */ /* 0x000fe200000000ff */
[-CC-:B------:R-:W-:Y:S01]  /*2ea0*/  FFMA.FTZ R59, R59, R0.reuse, -R44.reuse ;  /* 0x000000003b3b7223 */ /* 0x180fe2000001082c */
[-CC-:B------:R-:W-:Y:S01]  /*2eb0*/  FFMA.FTZ R81, R81, R0.reuse, -R44.reuse ;  /* 0x0000000051517223 */ /* 0x180fe2000001082c */
[----:B------:R-:W-:-:S03]  /*2ec0*/  FFMA.FTZ R63, R63, R0, -R44 ;  /* 0x000000003f3f7223 */ /* 0x000fc6000001082c */
[----:B------:R-:W0:Y:S01]  /*2ed0*/  MUFU.EX2 R144, R144 ;  /* 0x0000009000907308 */ /* 0x000e220000000800 */
[----:B-1----:R-:W-:Y:S01]  /*2ee0*/  FADD.FTZ R48, R150, R33 ;  /* 0x0000002196307221 */ /* 0x002fe20000010000 */
[----:B------:R-:W-:Y:S01]  /*2ef0*/  FADD.FTZ R33, R151, R46 ;  /* 0x0000002e97217221 */ /* 0x000fe20000010000 */
[----:B------:R-:W-:-:S03]  /*2f00*/  F2FP.F16.F32.PACK_AB R151, R10, R151 ;  /* 0x000000970a97723e */ /* 0x000fc600000000ff */
[----:B------:R-:W-:Y:S01]  /*2f10*/  FADD.FTZ R4, R10, R33 ;  /* 0x000000210a047221 */ /* 0x000fe20000010000 */
[----:B------:R-:W-:Y:S01]  /*2f20*/  FFMA.FTZ R33, R65, R0, -R44 ;  /* 0x0000000041217223 */ /* 0x000fe2000001082c */
[----:B------:R-:W1:Y:S01]  /*2f30*/  MUFU.EX2 R11, R11 ;  /* 0x0000000b000b7308 */ /* 0x000e620000000800 */
[C---:B--2---:R-:W-:Y:S01]  /*2f40*/  FADD.FTZ R35, R9.reuse, R48 ;  /* 0x0000003009237221 */ /* 0x044fe20000010000 */
[----:B------:R-:W-:Y:S01]  /*2f50*/  F2FP.F16.F32.PACK_AB R150, R9, R150 ;  /* 0x000000960996723e */ /* 0x000fe200000000ff */
[----:B------:R-:W-:-:S05]  /*2f60*/  FFMA.FTZ R44, R85, R0, -R44 ;  /* 0x00000000552c7223 */ /* 0x000fca000001082c */
        /* <DEDUP_REMOVED lines=19> */
[C---:B------:R-:W-:Y:S02]  /*30a0*/  F2FP.F16.F32.PACK_AB R143, R36.reuse, R143 ;  /* 0x0000008f248f723e */ /* 0x040fe400000000ff */
        /* <DEDUP_REMOVED lines=88> */
[----:B------:R0:W1:Y:S01]  /*3630*/  MUFU.EX2 R6, R5 ;  /* 0x0000000500067308 */ /* 0x0000620000000800 */
[----:B--2---:R-:W-:-:S04]  /*3640*/  FADD.FTZ R9, R63, R8 ;  /* 0x000000083f097221 */ /* 0x004fc80000010000 */
[C---:B0-----:R-:W-:Y:S01]  /*3650*/  FADD.FTZ R5, R44.reuse, R9 ;  /* 0x000000092c057221 */ /* 0x041fe20000010000 */
[----:B------:R-:W-:Y:S01]  /*3660*/  F2FP.F16.F32.PACK_AB R122, R44, R63 ;  /* 0x0000003f2c7a723e */ /* 0x000fe200000000ff */
[C---:B-1----:R-:W-:Y:S01]  /*3670*/  FADD.FTZ R4, R6.reuse, R7 ;  /* 0x0000000706047221 */ /* 0x042fe20000010000 */
        /* <DEDUP_REMOVED lines=8> */
.L_x_14866:
[----:B------:R-:W-:Y:S01]  /*3700*/  ISETP.NE.AND P2, PT, RZ, UR44, PT ;  /* 0x0000002cff007c0c */ /* 0x000fe2000bf45270 */
[----:B------:R-:W-:-:S04]  /*3710*/  UISETP.NE.AND UP0, UPT, UR23, 0x1, UPT ;  /* 0x000000011700788c */ /* 0x000fc8000bf05270 */
[----:B------:R-:W-:-:S04]  /*3720*/  USEL UR37, URZ, 0x1, UP0 ;  /* 0x000000013f257887 */ /* 0x000fc80008000000 */
[----:B------:R-:W-:-:S04]  /*3730*/  ULOP3.LUT UR37, UR25, UR37, URZ, 0x3c, !UPT ;  /* 0x0000002519257292 */ /* 0x000fc8000f8e3c3f */
[----:B------:R-:W-:Y:S08]  /*3740*/  @P2 BRA `(.L_x_14856) ;  /* 0x0000000000382947 */ /* 0x000ff00003800000 */
[----:B------:R-:W-:Y:S05]  /*3750*/  @!P0 BRA `(.L_x_14857) ;  /* 0x0000000000048947 */ /* 0x000fea0003800000 */
[----:B------:R-:W-:Y:S01]  /*3760*/  BPT.TRAP 0x1 ;  /* 0x000000040000795c */ /* 0x000fe20000300000 */
.L_x_14857:
        /* <DEDUP_REMOVED lines=9> */
.L_x_14858:
[----:B-1----:R-:W-:Y:S05]  /*3800*/  @P1 BRA `(.L_x_14856) ;  /* 0x0000000000081947 */ /* 0x002fea0003800000 */
[----:B------:R-:W1:Y:S02]  /*3810*/  SYNCS.PHASECHK.TRANS64.TRYWAIT P1, [UR6+0x16830], R0 ;  /* 0x01683000ff0075a7 */ /* 0x000e640008020146 */
[----:B-1----:R-:W-:Y:S05]  /*3820*/  @!P1 BRA `(.L_x_14859) ;  /* 0x000000a400909947 */ /* 0x002fea0003800000 */
.L_x_14856:
        /* <DEDUP_REMOVED lines=28> */
.L_x_14861:
[----:B------:R-:W-:Y:S01]  /*39f0*/  ULEA UR6, UR23, UR45, 0x3 ;  /* 0x0000002d17067291 */ /* 0x000fe2000f8e183f */
[----:B------:R-:W-:-:S05]  /*3a00*/  IMAD.U32 R0, RZ, RZ, UR25 ;  /* 0x00000019ff007e24 */ /* 0x000fca000f8e00ff */
[----:B------:R-:W-:-:S04]  /*3a10*/  SHF.L.U32 R0, R0, 0x1f, RZ ;  /* 0x0000001f00007819 */ /* 0x000fc800000006ff */
[----:B------:R0:W1:Y:S01]  /*3a20*/  SYNCS.PHASECHK.TRANS64.TRYWAIT P1, [UR6+0x16850], R0 ;  /* 0x01685000ff0075a7 */ /* 0x0000620008020146 */
[----:B------:R-:W-:Y:S05]  /*3a30*/  @!P0 BRA `(.L_x_14862) ;  /* 0x0000000000048947 */ /* 0x000fea0003800000 */
[----:B------:R-:W-:Y:S01]  /*3a40*/  BPT.TRAP 0x1 ;  /* 0x000000040000795c */ /* 0x000fe20000300000 */
.L_x_14862:
[----:B-1----:R-:W-:Y:S05]  /*3a50*/  @P1 BRA `(.L_x_14860) ;  /* 0x0000000000081947 */ /* 0x002fea0003800000 */
[----:B------:R-:W1:Y:S02]  /*3a60*/  SYNCS.PHASECHK.TRANS64.TRYWAIT P1, [UR6+0x16850], R0 ;  /* 0x01685000ff0075a7 */ /* 0x000e640008020146 */
[----:B-1----:R-:W-:Y:S05]  /*3a70*/  @!P1 BRA `(.L_x_14863) ;  /* 0x000000a400149947 */ /* 0x002fea0003800000 */
.L_x_14860:
        /* <DEDUP_REMOVED lines=51> */
.L_x_14864:
        /* <DEDUP_REMOVED lines=113> */
[----:B------:R-:W0:Y:S01]  /*44c0*/  LDC R0, c[0x0][0x988] ;  /* 0x00026200ff007b82 */ /* 0x000e220000000800 */
[----:B------:R-:W-:Y:S02]  /*44d0*/  FMNMX.FTZ R8, R81, R8, !PT ;  /* 0x0000000851087209 */ /* 0x000fe40007810000 */
[----:B------:R-:W-:Y:S02]  /*44e0*/  FSEL R85, R85, -INF , P2 ;  /* 0xff80000055557808 */ /* 0x000fe40001000000 */
[----:B------:R-:W-:Y:S02]  /*44f0*/  FMNMX.FTZ R8, R123, R8, !PT ;  /* 0x000000087b087209 */ /* 0x000fe40007810000 */
[----:B--2---:R-:W-:-:S02]  /*4500*/  IADD3 R2, R137, -UR22, R2 ;  /* 0x8000001689027c10 */ /* 0x004fc4000fffe002 */
[----:B------:R-:W-:Y:S02]  /*4510*/  FMNMX.FTZ R14, R85, R8, !PT ;  /* 0x00000008550e7209 */ /* 0x000fe40007810000 */
[C---:B------:R-:W-:Y:S02]  /*4520*/  ISETP.GT.AND P2, PT, R2.reuse, RZ, PT ;  /* 0x000000ff0200720c */ /* 0x040fe40003f44270 */
[----:B------:R-:W-:Y:S01]  /*4530*/  ISETP.GT.AND P3, PT, R2, 0x1, PT ;  /* 0x000000010200780c */ /* 0x000fe20003f64270 */
[----:B------:R-:W1:Y:S01]  /*4540*/  SHFL.BFLY PT, R3, R14, 0x2, 0x1f ;  /* 0x0c401f000e037f89 */ /* 0x000e6200000e0000 */
[----:B------:R-:W-:Y:S02]  /*4550*/  FSEL R26, R26, -INF , P2 ;  /* 0xff8000001a1a7808 */ /* 0x000fe40001000000 */
[----:B------:R-:W-:Y:S02]  /*4560*/  ISETP.GT.AND P2, PT, R2, 0x8, PT ;  /* 0x000000080200780c */ /* 0x000fe40003f44270 */
[----:B------:R-:W-:-:S02]  /*4570*/  FMNMX.FTZ R12, R26, R7, !PT ;  /* 0x000000071a0c7209 */ /* 0x000fc40007810000 */
        /* <DEDUP_REMOVED lines=66> */
[----:B------:R-:W-:Y:S01]  /*49a0*/  FFMA.FTZ R33, R85, R0, -R10 ;  /* 0x0000000055217223 */ /* 0x000fe2000001080a */
[----:B------:R-:W-:Y:S01]  /*49b0*/  FMNMX.FTZ R12, R139, R12, !PT ;  /* 0x0000000c8b0c7209 */ /* 0x000fe20007810000 */
[----:B------:R-:W-:Y:S01]  /*49c0*/  MUFU.EX2 R8, R8 ;  /* 0x0000000800087308 */ /* 0x000fe20000000800 */
[----:B------:R-:W-:-:S02]  /*49d0*/  ISETP.GT.AND P3, PT, R2, 0x31, PT ;  /* 0x000000310200780c */ /* 0x000fc40003f64270 */
[----:B------:R-:W-:Y:S02]  /*49e0*/  FSEL R141, R50, -INF , P2 ;  /* 0xff800000328d7808 */ /* 0x000fe40001000000 */
[----:B------:R-:W-:Y:S02]  /*49f0*/  FMNMX.FTZ R12, R47, R12, !PT ;  /* 0x0000000c2f0c7209 */ /* 0x000fe40007810000 */
[C---:B------:R-:W-:Y:S01]  /*4a00*/  ISETP.GT.AND P2, PT, R2.reuse, 0x38, PT ;  /* 0x000000380200780c */ /* 0x040fe20003f44270 */
[----:B------:R-:W-:Y:S01]  /*4a10*/  MUFU.EX2 R148, R148 ;  /* 0x0000009400947308 */ /* 0x000fe20000000800 */
[----:B------:R-:W-:Y:S02]  /*4a20*/  FSEL R51, R51, -INF , P3 ;  /* 0xff80000033337808 */ /* 0x000fe40001800000 */
[----:B------:R-:W-:Y:S02]  /*4a30*/  FMNMX.FTZ R12, R141, R12, !PT ;  /* 0x0000000c8d0c7209 */ /* 0x000fe40007810000 */
[----:B------:R-:W-:-:S02]  /*4a40*/  ISETP.GT.AND P3, PT, R2, 0x39, PT ;  /* 0x000000390200780c */ /* 0x000fc40003f64270 */
[----:B------:R-:W-:Y:S01]  /*4a50*/  FSEL R143, R54, -INF , P2 ;  /* 0xff800000368f7808 */ /* 0x000fe20001000000 */
[----:B------:R-:W-:Y:S01]  /*4a60*/  MUFU.EX2 R150, R150 ;  /* 0x0000009600967308 */ /* 0x000fe20000000800 */
[----:B------:R-:W-:Y:S02]  /*4a70*/  FMNMX.FTZ R12, R51, R12, !PT ;  /* 0x0000000c330c7209 */ /* 0x000fe40007810000 */
[C---:B------:R-:W-:Y:S02]  /*4a80*/  ISETP.GT.AND P2, PT, R2.reuse, 0x40, PT ;  /* 0x000000400200780c */ /* 0x040fe40003f44270 */
[----:B------:R-:W-:Y:S02]  /*4a90*/  FSEL R55, R55, -INF , P3 ;  /* 0xff80000037377808 */ /* 0x000fe40001800000 */
        /* <DEDUP_REMOVED lines=79> */
[----:B------:R-:W-:Y:S01]  /*4f90*/  FSEL R31, R3, RZ, P1 ;  /* 0x000000ff031f7208 */ /* 0x000fe20000800000 */
[-CC-:B------:R-:W-:Y:S01]  /*4fa0*/  FFMA.FTZ R12, R26, R0.reuse, -R10.reuse ;  /* 0x000000001a0c7223 */ /* 0x180fe2000001080a */
[-CC-:B------:R-:W-:Y:S01]  /*4fb0*/  FFMA.FTZ R37, R125, R0.reuse, -R10.reuse ;  /* 0x000000007d257223 */ /* 0x180fe2000001080a */
[-CC-:B------:R-:W-:Y:S01]  /*4fc0*/  FFMA.FTZ R14, R127, R0.reuse, -R10.reuse ;  /* 0x000000007f0e7223 */ /* 0x180fe2000001080a */
[-C--:B------:R-:W-:Y:S01]  /*4fd0*/  FFMA.FTZ R20, R129, R0.reuse, -R10 ;  /* 0x0000000081147223 */ /* 0x080fe2000001080a */
[----:B------:R-:W-:Y:S01]  /*4fe0*/  FADD.FTZ R31, -R31, R6 ;  /* 0x000000061f1f7221 */ /* 0x000fe20000010100 */
[----:B------:R-:W-:Y:S01]  /*4ff0*/  FSEL R6, R2, RZ, P2 ;  /* 0x000000ff02067208 */ /* 0x000fe20001000000 */
[----:B------:R-:W-:Y:S01]  /*5000*/  MUFU.EX2 R12, R12 ;  /* 0x0000000c000c7308 */ /* 0x000fe20000000800 */
[-CC-:B------:R-:W-:Y:S01]  /*5010*/  FFMA.FTZ R65, R131, R0.reuse, -R10.reuse ;  /* 0x0000000083417223 */ /* 0x180fe2000001080a */
[-C--:B------:R-:W-:Y:S01]  /*5020*/  FMUL.FTZ R31, R31, R0.reuse ;  /* 0x000000001f1f7220 */ /* 0x080fe20000410000 */
[-CC-:B------:R-:W-:Y:S01]  /*5030*/  FFMA.FTZ R24, R133, R0.reuse, -R10.reuse ;  /* 0x0000000085187223 */ /* 0x180fe2000001080a */
[----:B------:R-:W-:Y:S01]  /*5040*/  FADD.FTZ R7, -R6, R7 ;  /* 0x0000000706077221 */ /* 0x000fe20000010100 */
[-CC-:B------:R-:W-:Y:S01]  /*5050*/  FFMA.FTZ R30, R51, R0.reuse, -R10.reuse ;  /* 0x00000000331e7223 */ /* 0x180fe2000001080a */
        /* <DEDUP_REMOVED lines=22> */
[----:B------:R-:W-:-:S02]  /*51c0*/  FFMA.FTZ R123, R86, R0, -R10 ;  /* 0x00000000567b7223 */ /* 0x000fc4000001080a */
[----:B------:R-:W-:-:S03]  /*51d0*/  FADD.FTZ R5, R148, R5 ;  /* 0x0000000594057221 */ /* 0x000fc60000010000 */
[----:B------:R-:W0:Y:S01]  /*51e0*/  MUFU.EX2 R14, R14 ;  /* 0x0000000e000e7308 */ /* 0x000e220000000800 */
[----:B-1----:R-:W-:-:S07]  /*51f0*/  FFMA.FTZ R4, R7, R4, R12 ;  /* 0x0000000407047223 */ /* 0x002fce000001000c */
        /* <DEDUP_REMOVED lines=29> */
[----:B-1----:R-:W-:Y:S01]  /*53d0*/  FADD.FTZ R45, R43, R38 ;  /* 0x000000262b2d7221 */ /* 0x002fe20000010000 */
[----:B------:R-:W-:-:S06]  /*53e0*/  FFMA.FTZ R38, R71, R0, -R10 ;  /* 0x0000000047267223 */ /* 0x000fcc000001080a */
        /* <DEDUP_REMOVED lines=21> */
[-CC-:B------:R-:W-:Y:S01]  /*5540*/  FFMA.FTZ R44, R83, R0.reuse, -R10.reuse ;  /* 0x00000000532c7223 */ /* 0x180fe2000001080a */
[----:B------:R-:W-:Y:S02]  /*5550*/  FFMA.FTZ R10, R87, R0, -R10 ;  /* 0x00000000570a7223 */ /* 0x000fe4000001080a */
        /* <DEDUP_REMOVED lines=52> */
.L_x_14865:
[----:B------:R-:W-:Y:S01]  /*58a0*/  UISETP.GT.AND UP0, UPT, UR24, UR21, UPT ;  /* 0x000000151800728c */ /* 0x000fe2000bf04270 */
[----:B------:R-:W-:Y:S01]  /*58b0*/  F2FP.F16.F32.PACK_AB R139, R6, R139 ;  /* 0x0000008b068b723e */ /* 0x000fe200000000ff */
        /* <DEDUP_REMOVED lines=75> */
[----:B------:R-:W-:-:S05]  /*5d70*/  UMOV UR24, UR7 ;  /* 0x0000000700187c82 */ /* 0x000fca0008000000 */
.L_x_14855:
[----:B------:R-:W-:-:S13]  /*5d80*/  ISETP.LE.AND P1, PT, RZ, UR24, PT ;  /* 0x00000018ff007c0c */ /* 0x000fda000bf23270 */
[----:B------:R-:W-:Y:S05]  /*5d90*/  @!P1 BRA `(.L_x_14867) ;  /* 0x0000001c00489947 */ /* 0x000fea0003800000 */
[----:B------:R-:W-:Y:S01]  /*5da0*/  IMAD.MOV.U32 R7, RZ, RZ, R2 ;  /* 0x000000ffff077224 */ /* 0x000fe200078e0002 */
[----:B------:R-:W-:Y:S01]  /*5db0*/  UMOV UR22, UR37 ;  /* 0x0000002500167c82 */ /* 0x000fe20008000000 */
[----:B------:R-:W-:Y:S01]  /*5dc0*/  IMAD.MOV.U32 R6, RZ, RZ, R3 ;  /* 0x000000ffff067224 */ /* 0x000fe200078e0003 */
[----:B------:R-:W-:-:S06]  /*5dd0*/  UMOV UR21, UR38 ;  /* 0x0000002600157c82 */ /* 0x000fcc0008000000 */
.L_x_14878:
[----:B------:R-:W-:Y:S01]  /*5de0*/  ISETP.NE.AND P2, PT, RZ, UR44, PT ;  /* 0x0000002cff007c0c */ /* 0x000fe2000bf45270 */
[----:B------:R-:W-:-:S04]  /*5df0*/  UISETP.NE.AND UP0, UPT, UR21, 0x1, UPT ;  /* 0x000000011500788c */ /* 0x000fc8000bf05270 */
[----:B------:R-:W-:-:S04]  /*5e00*/  USEL UR37, URZ, 0x1, UP0 ;  /* 0x000000013f257887 */ /* 0x000fc80008000000 */
[----:B------:R-:W-:-:S04]  /*5e10*/  ULOP3.LUT UR37, UR22, UR37, URZ, 0x3c, !UPT ;  /* 0x0000002516257292 */ /* 0x000fc8000f8e3c3f */
[----:B------:R-:W-:Y:S08]  /*5e20*/  @P2 BRA `(.L_x_14868) ;  /* 0x0000000000382947 */ /* 0x000ff00003800000 */
[----:B------:R-:W-:Y:S05]  /*5e30*/  @!P0 BRA `(.L_x_14869) ;  /* 0x0000000000048947 */ /* 0x000fea0003800000 */
[----:B------:R-:W-:Y:S01]  /*5e40*/  BPT.TRAP 0x1 ;  /* 0x000000040000795c */ /* 0x000fe20000300000 */
.L_x_14869:
        /* <DEDUP_REMOVED lines=9> */
.L_x_14870:
[----:B-1----:R-:W-:Y:S05]  /*5ee0*/  @P1 BRA `(.L_x_14868) ;  /* 0x0000000000081947 */ /* 0x002fea0003800000 */
[----:B------:R-:W1:Y:S02]  /*5ef0*/  SYNCS.PHASECHK.TRANS64.TRYWAIT P1, [UR6+0x16830], R0 ;  /* 0x01683000ff0075a7 */ /* 0x000e640008020146 */
[----:B-1----:R-:W-:Y:S05]  /*5f00*/  @!P1 BRA `(.L_x_14871) ;  /* 0x0000008000089947 */ /* 0x002fea0003800000 */
.L_x_14868:
        /* <DEDUP_REMOVED lines=28> */
.L_x_14873:
[----:B------:R-:W-:Y:S01]  /*60d0*/  ULEA UR6, UR21, UR45, 0x3 ;  /* 0x0000002d15067291 */ /* 0x000fe2000f8e183f */
[----:B------:R-:W-:-:S05]  /*60e0*/  IMAD.U32 R0, RZ, RZ, UR22 ;  /* 0x00000016ff007e24 */ /* 0x000fca000f8e00ff */
[----:B------:R-:W-:-:S04]  /*60f0*/  SHF.L.U32 R0, R0, 0x1f, RZ ;  /* 0x0000001f00007819 */ /* 0x000fc800000006ff */
[----:B------:R0:W1:Y:S01]  /*6100*/  SYNCS.PHASECHK.TRANS64.TRYWAIT P1, [UR6+0x16850], R0 ;  /* 0x01685000ff0075a7 */ /* 0x0000620008020146 */
[----:B------:R-:W-:Y:S05]  /*6110*/  @!P0 BRA `(.L_x_14874) ;  /* 0x0000000000048947 */ /* 0x000fea0003800000 */
[----:B------:R-:W-:Y:S01]  /*6120*/  BPT.TRAP 0x1 ;  /* 0x000000040000795c */ /* 0x000fe20000300000 */
.L_x_14874:
[----:B-1----:R-:W-:Y:S05]  /*6130*/  @P1 BRA `(.L_x_14872) ;  /* 0x0000000000081947 */ /* 0x002fea0003800000 */
[----:B------:R-:W1:Y:S02]  /*6140*/  SYNCS.PHASECHK.TRANS64.TRYWAIT P1, [UR6+0x16850], R0 ;  /* 0x01685000ff0075a7 */ /* 0x000e640008020146 */
[----:B-1----:R-:W-:Y:S05]  /*6150*/  @!P1 BRA `(.L_x_14875) ;  /* 0x0000007c008c9947 */ /* 0x002fea0003800000 */
.L_x_14872:
        /* <DEDUP_REMOVED lines=51> */
.L_x_14876:
        /* <DEDUP_REMOVED lines=131> */
[-CC-:B------:R-:W-:Y:S01]  /*6cc0*/  FFMA.FTZ R128, R64, R0.reuse, -R129.reuse ;  /* 0x0000000040807223 */ /* 0x180fe20000010881 */
[-CC-:B------:R-:W-:Y:S01]  /*6cd0*/  FFMA.FTZ R25, R65, R0.reuse, -R129.reuse ;  /* 0x0000000041197223 */ /* 0x180fe20000010881 */
[-CC-:B------:R-:W-:Y:S01]  /*6ce0*/  FFMA.FTZ R130, R68, R0.reuse, -R129.reuse ;  /* 0x0000000044827223 */ /* 0x180fe20000010881 */
[-CC-:B------:R-:W-:Y:S01]  /*6cf0*/  FFMA.FTZ R21, R69, R0.reuse, -R129.reuse ;  /* 0x0000000045157223 */ /* 0x180fe20000010881 */
[-CC-:B------:R-:W-:Y:S01]  /*6d00*/  FFMA.FTZ R124, R72, R0.reuse, -R129.reuse ;  /* 0x00000000487c7223 */ /* 0x180fe20000010881 */
[-C--:B------:R-:W-:Y:S01]  /*6d10*/  FFMA.FTZ R15, R73, R0.reuse, -R129 ;  /* 0x00000000490f7223 */ /* 0x080fe20000010881 */
        /* <DEDUP_REMOVED lines=142> */
.L_x_14877:
        /* <DEDUP_REMOVED lines=76> */
.L_x_14867:
[----:B------:R-:W-:Y:S06]  /*7ac0*/  BAR.ARV 0x8, 0x200 ;  /* 0x0208000000007b1d */ /* 0x000fec0000002000 */
[----:B------:R-:W-:Y:S05]  /*7ad0*/  @!P0 BRA `(.L_x_14879) ;  /* 0x0000000000048947 */ /* 0x000fea0003800000 */
[----:B------:R-:W-:Y:S01]  /*7ae0*/  BPT.TRAP 0x1 ;  /* 0x000000040000795c */ /* 0x000fe20000300000 */
.L_x_14879:
[----:B------:R-:W-:Y:S01]  /*7af0*/  ULEA UR5, UR38, UR45, 0x3 ;  /* 0x0000002d26057291 */ /* 0x000fe2000f8e183f */
[----:B------:R-:W-:-:S05]  /*7b00*/  IMAD.U32 R6, RZ, RZ, UR37 ;  /* 0x00000025ff067e24 */ /* 0x000fca000f8e00ff */
[----:B------:R-:W-:-:S04]  /*7b10*/  SHF.L.U32 R6, R6, 0x1f, RZ ;  /* 0x0000001f06067819 */ /* 0x000fc800000006ff */
[----:B------:R0:W1:Y:S01]  /*7b20*/  SYNCS.PHASECHK.TRANS64.TRYWAIT P1, [UR5+0x16850], R6 ;  /* 0x01685006ff0075a7 */ /* 0x0000620008020145 */
[----:B------:R-:W-:Y:S05]  /*7b30*/  @!P0 BRA `(.L_x_14880) ;  /* 0x0000000000048947 */ /* 0x000fea0003800000 */
[----:B------:R-:W-:Y:S01]  /*7b40*/  BPT.TRAP 0x1 ;  /* 0x000000040000795c */ /* 0x000fe20000300000 */
.L_x_14880:
[----:B-1----:R-:W-:Y:S05]  /*7b50*/  @P1 BRA `(.L_x_14881) ;  /* 0x0000000000081947 */ /* 0x002fea0003800000 */
[----:B------:R-:W1:Y:S02]  /*7b60*/  SYNCS.PHASECHK.TRANS64.TRYWAIT P1, [UR5+0x16850], R6 ;  /* 0x01685006ff0075a7 */ /* 0x000e640008020145 */
[----:B-1----:R-:W-:Y:S05]  /*7b70*/  @!P1 BRA `(.L_x_14882) ;  /* 0x00000064001c9947 */ /* 0x002fea0003800000 */
.L_x_14881:
        /* <DEDUP_REMOVED lines=71> */
.L_x_14883:
        /* <DEDUP_REMOVED lines=42> */
.L_x_14847:
        /* <DEDUP_REMOVED lines=9> */
[----:B------:R-:W0:Y:S01]  /*8320*/  LDC R32, c[0x0][0xbe8] ;  /* 0x0002fa00ff207b82 */ /* 0x000e220000000800 */
[----:B------:R-:W1:Y:S01]  /*8330*/  S2R R5, SR_SWINHI ;  /* 0x0000000000057919 */ /* 0x000e620000002f00 */
[----:B------:R-:W-:Y:S01]  /*8340*/  USHF.R.S32.HI UR12, URZ, 0x1f, UR42 ;  /* 0x0000001f3f0c7899 */ /* 0x000fe2000801142a */
[----:B------:R-:W-:Y:S01]  /*8350*/  VIADD R37, R17, UR40 ;  /* 0x0000002811257c36 */ /* 0x000fe20008000000 */
[----:B------:R-:W-:Y:S01]  /*8360*/  ULDC.64 UR8, c[0x0][0xb90] ;  /* 0x0002e40000087ab9 */ /* 0x000fe20000000a00 */
[----:B------:R-:W-:Y:S01]  /*8370*/  USHF.R.S32.HI UR13, URZ, 0x1f, UR41 ;  /* 0x0000001f3f0d7899 */ /* 0x000fe20008011429 */
[----:B------:R-:W-:Y:S01]  /*8380*/  F2FP.F16.F32.PACK_AB R112, R113, R112 ;  /* 0x000000707170723e */ /* 0x000fe200000000ff */
[----:B------:R-:W-:Y:S01]  /*8390*/  UIMAD UR5, UR12, UR8, URZ ;  /* 0x000000080c0572a4 */ /* 0x000fe2000f8e023f */
[----:B------:R-:W-:Y:S01]  /*83a0*/  IMAD.MOV.U32 R28, RZ, RZ, R37 ;  /* 0x000000ffff1c7224 */ /* 0x000fe200078e0025 */
        /* <DEDUP_REMOVED lines=13> */
[----:B------:R-:W-:Y:S01]  /*8480*/  F2FP.F16.F32.PACK_AB R115, R119, R118 ;  /* 0x000000767773723e */ /* 0x000fe200000000ff */
[----:B------:R-:W-:Y:S01]  /*8490*/  ULDC UR5, c[0x0][0xa88] ;  /* 0x0002a20000057ab9 */ /* 0x000fe20000000800 */
[----:B------:R-:W-:Y:S01]  /*84a0*/  BAR.SYNC.DEFER_BLOCKING 0x1, 0x180 ;  /* 0x0046000000007b1d */ /* 0x000fe20000010000 */
[----:B0-----:R-:W-:Y:S01]  /*84b0*/  ISETP.NE.AND P1, PT, R32, 0x1, PT ;  /* 0x000000012000780c */ /* 0x001fe20003f25270 */
[----:B------:R-:W-:-:S04]  /*84c0*/  IMAD.U32 R34, RZ, RZ, UR8 ;  /* 0x00000008ff227e24 */ /* 0x000fc8000f8e00ff */
[----:B------:R-:W-:Y:S01]  /*84d0*/  ULDC.64 UR8, c[0x0][0xae8] ;  /* 0x0002ba0000087ab9 */ /* 0x000fe20000000a00 */
[----:B------:R-:W-:Y:S01]  /*84e0*/  ULDC.64 UR10, c[0x0][0xaf0] ;  /* 0x0002bc00000a7ab9 */ /* 0x000fe20000000a00 */
[----:B------:R-:W-:Y:S02]  /*84f0*/  MOV R2, R0 ;  /* 0x0000000000027202 */ /* 0x000fe40000000f00 */
[----:B-1----:R-:W-:Y:S02]  /*8500*/  MOV R3, R5 ;  /* 0x0000000500037202 */ /* 0x002fe40000000f00 */
[----:B------:R-:W-:Y:S02]  /*8510*/  LEA R5, R22, R19, 0x6 ;  /* 0x0000001316057211 */ /* 0x000fe400078e30ff */
[----:B------:R-:W0:Y:S01]  /*8520*/  @P1 LDC R20, c[0x0][0xbec] ;  /* 0x0002fb00ff141b82 */ /* 0x000e220000000800 */
[----:B------:R-:W-:-:S04]  /*8530*/  IMAD.WIDE R10, R155, 0x2, R2 ;  /* 0x000000029b0a7825 */ /* 0x000fc800078e0202 */
[----:B------:R-:W-:Y:S01]  /*8540*/  IMAD.WIDE R2, R5, 0x2, R2 ;  /* 0x0000000205027825 */ /* 0x000fe200078e0202 */
[C---:B------:R-:W-:Y:S02]  /*8550*/  LOP3.LUT R4, R10.reuse, 0x380, RZ, 0xc0, !PT ;  /* 0x000003800a047812 */ /* 0x040fe400078ec0ff */
[----:B------:R-:W1:Y:S01]  /*8560*/  @P1 LDC R35, c[0x0][0xbf0] ;  /* 0x0002fc00ff231b82 */ /* 0x000e620000000800 */
[----:B------:R-:W-:Y:S02]  /*8570*/  IADD3 R33, P0, R10, 0x60, RZ ;  /* 0x000000600a217810 */ /* 0x000fe40007f1e0ff */
[----:B------:R-:W-:Y:S02]  /*8580*/  SHF.R.U64 R5, R4, 0x3, RZ ;  /* 0x0000000304057819 */ /* 0x000fe400000012ff */
[----:B------:R-:W-:Y:S01]  /*8590*/  LOP3.LUT R4, R33, 0x380, RZ, 0xc0, !PT ;  /* 0x0000038021047812 */ /* 0x000fe200078ec0ff */
[----:B------:R-:W-:Y:S01]  /*85a0*/  IMAD.X R9, RZ, RZ, R11, P0 ;  /* 0x000000ffff097224 */ /* 0x000fe200000e060b */
[----:B------:R-:W-:-:S02]  /*85b0*/  IADD3 R31, P2, R10, 0x40, RZ ;  /* 0x000000400a1f7810 */ /* 0x000fc40007f5e0ff */
[----:B------:R-:W-:Y:S02]  /*85c0*/  SHF.R.U64 R4, R4, 0x3, RZ ;  /* 0x0000000304047819 */ /* 0x000fe400000012ff */
[----:B------:R-:W-:Y:S01]  /*85d0*/  IADD3 R29, P3, R10, 0x20, RZ ;  /* 0x000000200a1d7810 */ /* 0x000fe20007f7e0ff */
[----:B------:R-:W-:Y:S01]  /*85e0*/  IMAD.X R7, RZ, RZ, R11, P2 ;  /* 0x000000ffff077224 */ /* 0x000fe200010e060b */
[----:B------:R-:W-:Y:S02]  /*85f0*/  LOP3.LUT R6, R31, 0x380, RZ, 0xc0, !PT ;  /* 0x000003801f067812 */ /* 0x000fe400078ec0ff */
[----:B------:R-:W-:Y:S01]  /*8600*/  LOP3.LUT R8, R4, R33, RZ, 0x3c, !PT ;  /* 0x0000002104087212 */ /* 0x000fe200078e3cff */
[----:B0-----:R-:W-:Y:S01]  /*8610*/  @P1 IMAD.HI.U32 R20, R37, R20, RZ ;  /* 0x0000001425141227 */ /* 0x001fe200078e00ff */
[----:B------:R-:W-:Y:S02]  /*8620*/  SHF.R.U64 R6, R6, 0x3, RZ ;  /* 0x0000000306067819 */ /* 0x000fe400000012ff */
[----:B------:R-:W-:-:S02]  /*8630*/  LOP3.LUT R4, R29, 0x380, RZ, 0xc0, !PT ;  /* 0x000003801d047812 */ /* 0x000fc400078ec0ff */
[----:B------:R-:W-:Y:S02]  /*8640*/  LOP3.LUT R6, R6, R31, RZ, 0x3c, !PT ;  /* 0x0000001f06067212 */ /* 0x000fe400078e3cff */
[----:B------:R-:W-:Y:S02]  /*8650*/  SHF.R.U64 R4, R4, 0x3, RZ ;  /* 0x0000000304047819 */ /* 0x000fe400000012ff */
[----:B------:R-:W-:Y:S02]  /*8660*/  IADD3 R31, P2, R2, 0x3000, RZ ;  /* 0x00003000021f7810 */ /* 0x000fe40007f5e0ff */
[----:B------:R-:W-:Y:S02]  /*8670*/  LOP3.LUT R4, R4, R29, RZ, 0x3c, !PT ;  /* 0x0000001d04047212 */ /* 0x000fe400078e3cff */
[----:B------:R-:W-:Y:S01]  /*8680*/  LOP3.LUT R29, R31, 0x380, RZ, 0xc0, !PT ;  /* 0x000003801f1d7812 */ /* 0x000fe200078ec0ff */
[----:B------:R-:W-:Y:S01]  /*8690*/  IMAD.X R21, RZ, RZ, R3, P2 ;  /* 0x000000ffff157224 */ /* 0x000fe200010e0603 */
[----:B-1----:R-:W-:-:S02]  /*86a0*/  @P1 SHF.R.U32.HI R28, RZ, R35, R20 ;  /* 0x00000023ff1c1219 */ /* 0x002fc40000011614 */
[----:B------:R-:W-:Y:S02]  /*86b0*/  SHF.R.U64 R20, R29, 0x3, RZ ;  /* 0x000000031d147819 */ /* 0x000fe400000012ff */
[----:B------:R-:W-:Y:S01]  /*86c0*/  LOP3.LUT R10, R5, R10, RZ, 0x3c, !PT ;  /* 0x0000000a050a7212 */ /* 0x000fe200078e3cff */
[--C-:B------:R-:W-:Y:S01]  /*86d0*/  IMAD.MOV R29, RZ, RZ, -R28.reuse ;  /* 0x000000ffff1d7224 */ /* 0x100fe200078e0a1c */
[----:B------:R-:W-:Y:S01]  /*86e0*/  LOP3.LUT R20, R20, R31, RZ, 0x3c, !PT ;  /* 0x0000001f14147212 */ /* 0x000fe200078e3cff */
[----:B------:R-:W-:Y:S01]  /*86f0*/  IMAD.X R5, RZ, RZ, R11, P3 ;  /* 0x000000ffff057224 */ /* 0x000fe200018e060b */
[----:B------:R-:W-:Y:S01]  /*8700*/  MOV R31, R10 ;  /* 0x0000000a001f7202 */ /* 0x000fe20000000f00 */
[----:B------:R-:W-:Y:S01]  /*8710*/  IMAD R29, R32, R29, R37 ;  /* 0x0000001d201d7224 */ /* 0x000fe200078e0225 */
[----:B------:R-:W-:Y:S02]  /*8720*/  SHF.R.S32.HI R11, RZ, 0x1f, R28 ;  /* 0x0000001fff0b7819 */ /* 0x000fe4000001141c */
[----:B------:R-:W-:-:S02]  /*8730*/  IADD3 R10, P0, R28, UR6, RZ ;  /* 0x000000061c0a7c10 */ /* 0x000fc4000ff1e0ff */
[----:B------:R-:W-:Y:S02]  /*8740*/  IADD3 R33, P3, R2, 0x1800, RZ ;  /* 0x0000180002217810 */ /* 0x000fe40007f7e0ff */
[----:B------:R-:W-:Y:S02]  /*8750*/  SHF.R.S32.HI R30, RZ, 0x1f, R29 ;  /* 0x0000001fff1e7819 */ /* 0x000fe4000001141d */
[----:B------:R-:W-:Y:S01]  /*8760*/  IADD3.X R11, R11, UR7, R34, P0, !PT ;  /* 0x000000070b0b7c10 */ /* 0x000fe200087fe422 */
[----:B------:R-:W-:Y:S01]  /*8770*/  ULDC.64 UR6, c[0x0][0xb88] ;  /* 0x0002e20000067ab9 */ /* 0x000fe20000000a00 */
[----:B------:R-:W-:Y:S01]  /*8780*/  LOP3.LUT R24, R33, 0x380, RZ, 0xc0, !PT ;  /* 0x0000038021187812 */ /* 0x000fe200078ec0ff */
[----:B------:R-:W-:Y:S01]  /*8790*/  IMAD.X R25, RZ, RZ, R3, P3 ;  /* 0x000000ffff197224 */ /* 0x000fe200018e0603 */
[----:B------:R-:W-:Y:S01]  /*87a0*/  MOV R28, R8 ;  /* 0x00000008001c7202 */ /* 0x000fe20000000f00 */
[----:B------:R-:W-:Y:S01]  /*87b0*/  IMAD R8, R30, UR6, RZ ;  /* 0x000000061e087c24 */ /* 0x000fe2000f8e02ff */
[----:B------:R-:W-:Y:S01]  /*87c0*/  MOV R30, R6 ;  /* 0x00000006001e7202 */ /* 0x000fe20000000f00 */
[----:B------:R-:W-:Y:S01]  /*87d0*/  IMAD.WIDE.U32 R6, R29, UR6, R10 ;  /* 0x000000061d067c25 */ /* 0x000fe2000f8e000a */
[----:B------:R-:W-:-:S02]  /*87e0*/  SHF.R.U64 R24, R24, 0x3, RZ ;  /* 0x0000000318187819 */ /* 0x000fc400000012ff */
[----:B------:R-:W-:Y:S01]  /*87f0*/  LOP3.LUT P0, RZ, R152, 0x3, RZ, 0xc0, !PT ;  /* 0x0000000398ff7812 */ /* 0x000fe2000780c0ff */
[----:B------:R-:W-:Y:S01]  /*8800*/  IMAD R29, R29, UR7, R8 ;  /* 0x000000071d1d7c24 */ /* 0x000fe2000f8e0208 */
[----:B------:R-:W-:Y:S01]  /*8810*/  LOP3.LUT R24, R24, R33, RZ, 0x3c, !PT ;  /* 0x0000002118187212 */ /* 0x000fe200078e3cff */
[----:B------:R-:W-:Y:S01]  /*8820*/  VIADD R10, R154, UR40 ;  /* 0x000000289a0a7c36 */ /* 0x000fe20008000000 */
[----:B------:R-:W-:Y:S01]  /*8830*/  ULDC.64 UR6, c[0x0][0xb50] ;  /* 0x0002d40000067ab9 */ /* 0x000fe20000000a00 */
[----:B------:R-:W-:Y:S01]  /*8840*/  IMAD R33, R32, UR5, RZ ;  /* 0x0000000520217c24 */ /* 0x000fe2000f8e02ff */
[----:B------:R-:W-:Y:S01]  /*8850*/  LEA R34, P5, R6, UR6, 0x2 ;  /* 0x0000000606227c11 */ /* 0x000fe2000f8a10ff */
[----:B------:R-:W-:Y:S01]  /*8860*/  IMAD.IADD R7, R7, 0x1, R29 ;  /* 0x0000000107077824 */ /* 0x000fe200078e021d */
[----:B------:R-:W-:Y:S01]  /*8870*/  MOV R29, R4 ;  /* 0x00000004001d7202 */ /* 0x000fe20000000f00 */
[C---:B------:R-:W-:Y:S01]  /*8880*/  VIADD R8, R10.reuse, 0x8 ;  /* 0x000000080a087836 */ /* 0x040fe20000000000 */
[----:B------:R-:W-:Y:S01]  /*8890*/  ISETP.GE.OR P4, PT, R10, R33, P0 ;  /* 0x000000210a00720c */ /* 0x000fe20000786670 */
[----:B------:R-:W-:Y:S01]  /*88a0*/  SHFL.IDX PT, R36, R34, RZ, 0x1c1f ;  /* 0x001c1fff22247589 */ /* 0x000fe200000e0000 */
[----:B------:R-:W-:-:S02]  /*88b0*/  LEA.HI.X R35, R6, UR7, R7, 0x2, P5 ;  /* 0x0000000706237c11 */ /* 0x000fc4000a8f1407 */
[----:B------:R-:W-:Y:S01]  /*88c0*/  ISETP.GE.OR P0, PT, R8, R33, P0 ;  /* 0x000000210800720c */ /* 0x000fe20000706670 */
[----:B------:R-:W-:Y:S01]  /*88d0*/  SHFL.IDX PT, R38, R34, 0x1, 0x1c1f ;  /* 0x003c1f0022267f89 */ /* 0x000fe200000e0000 */
[----:B------:R-:W-:Y:S02]  /*88e0*/  F2FP.F16.F32.PACK_AB R4, R89, R88 ;  /* 0x000000585904723e */ /* 0x000fe400000000ff */
[----:B------:R-:W-:Y:S01]  /*88f0*/  F2FP.F16.F32.PACK_AB R5, R91, R90 ;  /* 0x0000005a5b05723e */ /* 0x000fe200000000ff */
[----:B------:R-:W0:Y:S01]  /*8900*/  SHFL.IDX PT, R37, R35, RZ, 0x1c1f ;  /* 0x001c1fff23257589 */ /* 0x000e2200000e0000 */
[----:B------:R-:W-:Y:S02]  /*8910*/  F2FP.F16.F32.PACK_AB R6, R93, R92 ;  /* 0x0000005c5d06723e */ /* 0x000fe400000000ff */
[----:B------:R-:W-:Y:S01]  /*8920*/  F2FP.F16.F32.PACK_AB R7, R95, R94 ;  /* 0x0000005e5f07723e */ /* 0x000fe200000000ff */
[----:B------:R1:W2:Y:S01]  /*8930*/  SHFL.IDX PT, R39, R35, 0x1, 0x1c1f ;  /* 0x003c1f0023277f89 */ /* 0x0002a200000e0000 */
[----:B------:R-:W-:-:S02]  /*8940*/  F2FP.F16.F32.PACK_AB R8, R97, R96 ;  /* 0x000000606108723e */ /* 0x000fc400000000ff */
[----:B------:R-:W-:Y:S01]  /*8950*/  F2FP.F16.F32.PACK_AB R9, R99, R98 ;  /* 0x000000626309723e */ /* 0x000fe200000000ff */
[----:B------:R3:W-:Y:S01]  /*8960*/  STSM.16.M88.4 [R31], R4 ;  /* 0x000000041f007844 */ /* 0x0007e20000000200 */
[----:B------:R-:W-:Y:S02]  /*8970*/  F2FP.F16.F32.PACK_AB R10, R101, R100 ;  /* 0x00000064650a723e */ /* 0x000fe400000000ff */
[----:B------:R-:W-:Y:S02]  /*8980*/  F2FP.F16.F32.PACK_AB R11, R103, R102 ;  /* 0x00000066670b723e */ /* 0x000fe400000000ff */
[----:B-1----:R-:W-:-:S03]  /*8990*/  LOP3.LUT R35, R2, 0x380, RZ, 0xc0, !PT ;  /* 0x0000038002237812 */ /* 0x002fc600078ec0ff */
[----:B------:R1:W-:Y:S01]  /*89a0*/  STSM.16.M88.4 [R29], R8 ;  /* 0x000000081d007844 */ /* 0x0003e20000000200 */
[----:B------:R-:W-:-:S03]  /*89b0*/  SHF.R.U64 R35, R35, 0x3, RZ ;  /* 0x0000000323237819 */ /* 0x000fc600000012ff */
[----:B------:R-:W-:Y:S01]  /*89c0*/  STSM.16.M88.4 [R30], R12 ;  /* 0x0000000c1e007844 */ /* 0x000fe20000000200 */
[----:B------:R-:W-:Y:S01]  /*89d0*/  LOP3.LUT R34, R35, R2, RZ, 0x3c, !PT ;  /* 0x0000000223227212 */ /* 0x000fe200078e3cff */
[----:B------:R-:W-:Y:S02]  /*89e0*/  IMAD.MOV.U32 R35, RZ, RZ, R3 ;  /* 0x000000ffff237224 */ /* 0x000fe400078e0003 */
[----:B------:R-:W-:Y:S01]  /*89f0*/  STSM.16.M88.4 [R28], R112 ;  /* 0x000000701c007844 */ /* 0x000fe20000000200 */
[----:B------:R-:W-:Y:S06]  /*8a00*/  BAR.SYNC.DEFER_BLOCKING 0x1, 0x180 ;  /* 0x0046000000007b1d */ /* 0x000fec0000010000 */
[----:B0-----:R0:W-:Y:S04]  /*8a10*/  @!P4 ST.E desc[UR50][R36.64], R27 ;  /* 0x0000001b2400c985 */ /* 0x0011e8000c101932 */
[----:B--2---:R2:W-:Y:S04]  /*8a20*/  @!P0 ST.E desc[UR50][R38.64], R26 ;  /* 0x0000001a26008985 */ /* 0x0045e8000c101932 */
[----:B---3--:R-:W3:Y:S04]  /*8a30*/  LD.E.128 R4, desc[UR50][R34.64] ;  /* 0x0000003222047980 */ /* 0x008ee8000c101d00 */
[----:B-1----:R1:W4:Y:S01]  /*8a40*/  LD.E.128 R8, desc[UR50][R24.64] ;  /* 0x0000003218087980 */ /* 0x002322000c101d00 */
[----:B0-----:R-:W0:Y:S03]  /*8a50*/  @P1 LDC R27, c[0x0][0xbf0] ;  /* 0x0002fc00ff1b1b82 */ /* 0x001e260000000800 */
[----:B------:R2:W4:Y:S01]  /*8a60*/  LD.E.128 R28, desc[UR50][R20.64] ;  /* 0x00000032141c7980 */ /* 0x000522000c101d00 */
[----:B------:R-:W-:-:S04]  /*8a70*/  IADD3 R15, P0, R2, 0x4800, RZ ;  /* 0x00004800020f7810 */ /* 0x000fc80007f1e0ff */
[----:B------:R-:W-:Y:S01]  /*8a80*/  LOP3.LUT R2, R15, 0x380, RZ, 0xc0, !PT ;  /* 0x000003800f027812 */ /* 0x000fe200078ec0ff */
[----:B------:R-:W-:Y:S02]  /*8a90*/  IMAD.X R13, RZ, RZ, R3, P0 ;  /* 0x000000ffff0d7224 */ /* 0x000fe400000e0603 */
[----:B------:R-:W0:Y:S01]  /*8aa0*/  @P1 LDC R3, c[0x0][0xbec] ;  /* 0x0002fb00ff031b82 */ /* 0x000e220000000800 */
[----:B------:R-:W-:Y:S01]  /*8ab0*/  SHF.R.U64 R2, R2, 0x3, RZ ;  /* 0x0000000302027819 */ /* 0x000fe200000012ff */
[----:B------:R-:W-:-:S03]  /*8ac0*/  UIMAD UR5, UR12, UR8, URZ ;  /* 0x000000080c0572a4 */ /* 0x000fc6000f8e023f */
[----:B------:R-:W-:Y:S01]  /*8ad0*/  LOP3.LUT R12, R2, R15, RZ, 0x3c, !PT ;  /* 0x0000000f020c7212 */ /* 0x000fe200078e3cff */
[----:B------:R-:W-:Y:S01]  /*8ae0*/  IMAD R2, R18, 0x30, R22 ;  /* 0x0000003012027824 */ /* 0x000fe200078e0216 */
[----:B------:R-:W-:-:S03]  /*8af0*/  UIMAD.WIDE.U32 UR6, UR42, UR8, URZ ;  /* 0x000000082a0672a5 */ /* 0x000fc6000f8e003f */
[----:B-1----:R-:W-:Y:S01]  /*8b00*/  VIADD R24, R2, UR40 ;  /* 0x0000002802187c36 */ /* 0x002fe20008000000 */
[----:B------:R-:W-:Y:S01]  /*8b10*/  UIMAD UR5, UR42, UR9, UR5 ;  /* 0x000000092a0572a4 */ /* 0x000fe2000f8e0205 */
[----:B------:R-:W5:Y:S01]  /*8b20*/  LD.E.128 R12, desc[UR50][R12.64] ;  /* 0x000000320c0c7980 */ /* 0x000f62000c101d00 */
[----:B------:R-:W-:Y:S01]  /*8b30*/  UIMAD UR8, UR13, UR10, URZ ;  /* 0x0000000a0d0872a4 */ /* 0x000fe2000f8e023f */
[----:B--2---:R-:W-:Y:S01]  /*8b40*/  IMAD.MOV.U32 R21, RZ, RZ, R24 ;  /* 0x000000ffff157224 */ /* 0x004fe200078e0018 */
[----:B------:R-:W-:Y:S01]  /*8b50*/  UIADD3 UR7, UR7, UR5, URZ ;  /* 0x0000000507077290 */ /* 0x000fe2000fffe03f */
[----:B------:R-:W-:Y:S01]  /*8b60*/  @!PT LDS RZ, [RZ] ;  /* 0x00000000fffff984 */ /* 0x000fe20000000800 */
[----:B------:R-:W-:Y:S01]  /*8b70*/  @!PT LDS RZ, [RZ] ;  /* 0x00000000fffff984 */ /* 0x000fe20000000800 */
[----:B------:R-:W-:Y:S01]  /*8b80*/  @!PT LDS RZ, [RZ] ;  /* 0x00000000fffff984 */ /* 0x000fe20000000800 */
[----:B------:R-:W-:Y:S01]  /*8b90*/  @!PT LDS RZ, [RZ] ;  /* 0x00000000fffff984 */ /* 0x000fe20000000800 */
[----:B------:R1:W-:Y:S06]  /*8ba0*/  MEMBAR.ALL.CTA ;  /* 0x0000000000007992 */ /* 0x0003ec0000008000 */
[----:B-1----:R-:W1:Y:S01]  /*8bb0*/  FENCE.VIEW.ASYNC.S ;  /* 0x00000000000073c6 */ /* 0x002e620000000000 */
[----:B------:R-:W-:Y:S01]  /*8bc0*/  UIMAD UR5, UR41, UR11, UR8 ;  /* 0x0000000b290572a4 */ /* 0x000fe2000f8e0208 */
[----:B------:R-:W-:Y:S01]  /*8bd0*/  VIADD R0, R0, 0x16820 ;  /* 0x0001682000007836 */ /* 0x000fe20000000000 */
[----:B------:R-:W-:Y:S01]  /*8be0*/  UIMAD.WIDE.U32 UR6, UR41, UR10, UR6 ;  /* 0x0000000a290672a5 */ /* 0x000fe2000f8e0006 */
[----:B------:R-:W-:-:S03]  /*8bf0*/  ULDC.64 UR8, c[0x0][0xae0] ;  /* 0x0002b80000087ab9 */ /* 0x000fc60000000a00 */
[----:B------:R-:W-:Y:S01]  /*8c00*/  UIADD3 UR5, UR7, UR5, URZ ;  /* 0x0000000507057290 */ /* 0x000fe2000fffe03f */
[----:B0-----:R-:W-:Y:S01]  /*8c10*/  @P1 IMAD.HI.U32 R2, R24, R3, RZ ;  /* 0x0000000318021227 */ /* 0x001fe200078e00ff */
[----:B------:R-:W-:-:S03]  /*8c20*/  PRMT R0, RZ, 0x654, R0 ;  /* 0x00000654ff007816 */ /* 0x000fc60000000000 */
[----:B------:R-:W-:Y:S01]  /*8c30*/  IMAD.U32 R3, RZ, RZ, UR7 ;  /* 0x00000007ff037e24 */ /* 0x000fe2000f8e00ff */
[----:B------:R-:W-:Y:S01]  /*8c40*/  @P1 SHF.R.U32.HI R21, RZ, R27, R2 ;  /* 0x0000001bff151219 */ /* 0x000fe20000011602 */
[----:B------:R-:W-:Y:S01]  /*8c50*/  IMAD.U32 R2, RZ, RZ, UR6 ;  /* 0x00000006ff027e24 */ /* 0x000fe2000f8e00ff */
[----:B------:R-:W-:Y:S01]  /*8c60*/  ULDC.64 UR6, c[0x0][0xad8] ;  /* 0x0002b60000067ab9 */ /* 0x000fe20000000a00 */
[----:B------:R-:W-:Y:S01]  /*8c70*/  IMAD.U32 R3, RZ, RZ, UR5 ;  /* 0x00000005ff037e24 */ /* 0x000fe2000f8e00ff */
[--C-:B------:R-:W-:Y:S01]  /*8c80*/  SHF.R.S32.HI R20, RZ, 0x1f, R21.reuse ;  /* 0x0000001fff147819 */ /* 0x100fe20000011415 */
[----:B------:R-:W-:Y:S01]  /*8c90*/  IMAD.MOV R25, RZ, RZ, -R21 ;  /* 0x000000ffff197224 */ /* 0x000fe200078e0a15 */
[----:B------:R-:W-:Y:S01]  /*8ca0*/  ULDC UR5, c[0x0][0xac8] ;  /* 0x0002b20000057ab9 */ /* 0x000fe20000000800 */
[----:B------:R-:W-:-:S04]  /*8cb0*/  IMAD.WIDE.U32 R2, R21, UR8, R2 ;  /* 0x0000000815027c25 */ /* 0x000fc8000f8e0002 */
[----:B------:R-:W-:Y:S01]  /*8cc0*/  IMAD R20, R20, UR8, RZ ;  /* 0x0000000814147c24 */ /* 0x000fe2000f8e02ff */
[----:B-1----:R0:W-:Y:S01]  /*8cd0*/  SYNCS.ARRIVE.TRANS64.RED.A1T0 RZ, [R0+URZ], RZ ;  /* 0x000000ff00ff79a7 */ /* 0x0021e2000810043f */
[----:B------:R-:W-:Y:S02]  /*8ce0*/  IMAD R25, R32, R25, R24 ;  /* 0x0000001920197224 */ /* 0x000fe400078e0218 */
[----:B------:R-:W-:Y:S02]  /*8cf0*/  IMAD R27, R21, UR9, R20 ;  /* 0x00000009151b7c24 */ /* 0x000fe4000f8e0214 */
[----:B------:R-:W-:Y:S01]  /*8d00*/  VIADD R32, R22, UR40 ;  /* 0x0000002816207c36 */ /* 0x000fe20008000000 */
[----:B------:R-:W-:Y:S01]  /*8d10*/  SHF.R.S32.HI R20, RZ, 0x1f, R25 ;  /* 0x0000001fff147819 */ /* 0x000fe20000011419 */
[----:B------:R-:W-:Y:S02]  /*8d20*/  IMAD.IADD R3, R3, 0x1, R27 ;  /* 0x0000000103037824 */ /* 0x000fe400078e021b */
[----:B0-----:R-:W-:-:S02]  /*8d30*/  VIADD R0, R32, 0x90 ;  /* 0x0000009020007836 */ /* 0x001fc40000000000 */
        /* <DEDUP_REMOVED lines=9> */
[C---:B------:R-:W-:Y:S01]  /*8dd0*/  VIADD R2, R32.reuse, 0x30 ;  /* 0x0000003020027836 */ /* 0x040fe20000000000 */
[----:B------:R-:W-:Y:S01]  /*8de0*/  ISETP.GE.AND P0, PT, R19, UR5, PT ;  /* 0x0000000513007c0c */ /* 0x000fe2000bf06270 */
[----:B------:R-:W1:Y:S03]  /*8df0*/  SHFL.IDX PT, R34, R26, 0x1, 0x181f ;  /* 0x00381f001a227f89 */ /* 0x000e6600000e0000 */
[-C--:B------:R-:W-:Y:S01]  /*8e00*/  ISETP.GE.OR P1, PT, R32, R33.reuse, P0 ;  /* 0x000000212000720c */ /* 0x080fe20000726670 */
[----:B------:R-:W2:Y:S01]  /*8e10*/  SHFL.IDX PT, R36, R26, 0x2, 0x181f ;  /* 0x00581f001a247f89 */ /* 0x000ea200000e0000 */
[-C--:B------:R-:W-:Y:S02]  /*8e20*/  ISETP.GE.OR P2, PT, R2, R33.reuse, P0 ;  /* 0x000000210200720c */ /* 0x080fe40000746670 */
[-C--:B------:R-:W-:Y:S01]  /*8e30*/  ISETP.GE.OR P3, PT, R20, R33.reuse, P0 ;  /* 0x000000211400720c */ /* 0x080fe20000766670 */
[----:B------:R-:W2:Y:S01]  /*8e40*/  SHFL.IDX PT, R3, R27, RZ, 0x181f ;  /* 0x00181fff1b037589 */ /* 0x000ea200000e0000 */
[----:B------:R-:W-:-:S03]  /*8e50*/  ISETP.GE.OR P0, PT, R0, R33, P0 ;  /* 0x000000210000720c */ /* 0x000fc60000706670 */
[----:B------:R-:W2:Y:S04]  /*8e60*/  SHFL.IDX PT, R21, R27, 0x1, 0x181f ;  /* 0x00381f001b157f89 */ /* 0x000ea800000e0000 */
[----:B------:R-:W2:Y:S01]  /*8e70*/  SHFL.IDX PT, R25, R27, 0x2, 0x181f ;  /* 0x00581f001b197f89 */ /* 0x000ea200000e0000 */
[----:B0-----:R-:W-:-:S03]  /*8e80*/  @!P1 LEA R2, P4, R19, R24, 0x1 ;  /* 0x0000001813029211 */ /* 0x001fc600078808ff */
[----:B------:R-:W0:Y:S01]  /*8e90*/  SHFL.IDX PT, R26, R26, 0x3, 0x181f ;  /* 0x00781f001a1a7f89 */ /* 0x000e2200000e0000 */
[----:B-1----:R-:W-:-:S03]  /*8ea0*/  @!P2 LEA R20, P5, R19, R34, 0x1 ;  /* 0x000000221314a211 */ /* 0x002fc600078a08ff */
[----:B------:R-:W1:Y:S01]  /*8eb0*/  SHFL.IDX PT, R27, R27, 0x3, 0x181f ;  /* 0x00781f001b1b7f89 */ /* 0x000e6200000e0000 */
[C---:B--2---:R-:W-:Y:S02]  /*8ec0*/  @!P3 LEA R24, P6, R19.reuse, R36, 0x1 ;  /* 0x000000241318b211 */ /* 0x044fe400078c08ff */
[C-C-:B------:R-:W-:Y:S02]  /*8ed0*/  @!P1 LEA.HI.X R3, R19.reuse, R3, R156.reuse, 0x1, P4 ;  /* 0x0000000313039211 */ /* 0x140fe400020f0c9c */
[C-C-:B------:R-:W-:Y:S02]  /*8ee0*/  @!P2 LEA.HI.X R21, R19.reuse, R21, R156.reuse, 0x1, P5 ;  /* 0x000000151315a211 */ /* 0x140fe400028f0c9c */
[----:B------:R-:W-:Y:S01]  /*8ef0*/  @!P3 LEA.HI.X R25, R19, R25, R156, 0x1, P6 ;  /* 0x000000191319b211 */ /* 0x000fe200030f0c9c */
[----:B---3--:R2:W-:Y:S04]  /*8f00*/  @!P1 ST.E.128 desc[UR50][R2.64], R4 ;  /* 0x0000000402009985 */ /* 0x0085e8000c101d32 */
[----:B----4-:R2:W-:Y:S04]  /*8f10*/  @!P2 ST.E.128 desc[UR50][R20.64], R8 ;  /* 0x000000081400a985 */ /* 0x0105e8000c101d32 */
[----:B------:R2:W-:Y:S01]  /*8f20*/  @!P3 ST.E.128 desc[UR50][R24.64], R28 ;  /* 0x0000001c1800b985 */ /* 0x0005e2000c101d32 */
[----:B01----:R-:W-:Y:S05]  /*8f30*/  @P0 BRA `(.L_x_14886) ;  /* 0x0000000400e40947 */ /* 0x003fea0003800000 */
[----:B--2---:R-:W-:-:S04]  /*8f40*/  LEA R2, P0, R19, R26, 0x1 ;  /* 0x0000001a13027211 */ /* 0x004fc800078008ff */
[----:B------:R-:W-:-:S05]  /*8f50*/  LEA.HI.X R3, R19, R27, R156, 0x1, P0 ;  /* 0x0000001b13037211 */ /* 0x000fca00000f0c9c */
[----:B-----5:R0:W-:Y:S01]  /*8f60*/  ST.E.128 desc[UR50][R2.64], R12 ;  /* 0x0000000c02007985 */ /* 0x0201e2000c101d32 */
[----:B------:R-:W-:Y:S05]  /*8f70*/  BRA `(.L_x_14886) ;  /* 0x0000000400d47947 */ /* 0x000fea0003800000 */
.L_x_14885:
        /* <DEDUP_REMOVED lines=50> */
.L_x_14888:
[----:B------:R-:W-:Y:S05]  /*92a0*/  BSYNC B1 ;  /* 0x0000000000017941 */ /* 0x000fea0003800000 */
.L_x_14887:
        /* <DEDUP_REMOVED lines=11> */
[----:B------:R-:W-:Y:S01]  /*9360*/  UIMAD.WIDE.U32 UR6, UR41, UR10, UR6 ;  /* 0x0000000a290672a5 */ /* 0x000fe2000f8e0006 */
[----:B------:R-:W-:Y:S01]  /*9370*/  VIADD R11, R22, UR40 ;  /* 0x00000028160b7c36 */ /* 0x000fe20008000000 */
        /* <DEDUP_REMOVED lines=21> */
[C---:B------:R-:W-:Y:S01]  /*94d0*/  LEA R12, P0, R2.reuse, UR6, 0x1 ;  /* 0x00000006020c7c11 */ /* 0x040fe2000f8008ff */
[----:B------:R-:W-:Y:S01]  /*94e0*/  ULDC UR6, c[0x0][0xa88] ;  /* 0x0002a20000067ab9 */ /* 0x000fe20000000800 */
[----:B------:R-:W-:Y:S02]  /*94f0*/  VIADD R3, R11, 0x30 ;  /* 0x000000300b037836 */ /* 0x000fe40000000000 */
[----:B------:R-:W-:Y:S01]  /*9500*/  LEA.HI.X R13, R2, UR7, R5, 0x1, P0 ;  /* 0x00000007020d7c11 */ /* 0x000fe200080f0c05 */
[----:B------:R-:W0:Y:S01]  /*9510*/  SHFL.IDX PT, R4, R12, 0x1, 0x181f ;  /* 0x00381f000c047f89 */ /* 0x000e2200000e0000 */
[----:B------:R-:W-:Y:S01]  /*9520*/  IMAD R14, R8, UR6, RZ ;  /* 0x00000006080e7c24 */ /* 0x000fe2000f8e02ff */
[----:B------:R-:W-:Y:S01]  /*9530*/  ISETP.GE.AND P0, PT, R19, UR5, PT ;  /* 0x0000000513007c0c */ /* 0x000fe2000bf06270 */
[C---:B------:R-:W-:Y:S01]  /*9540*/  VIADD R8, R11.reuse, 0x60 ;  /* 0x000000600b087836 */ /* 0x040fe20000000000 */
[----:B------:R-:W1:Y:S02]  /*9550*/  SHFL.IDX PT, R2, R12, RZ, 0x181f ;  /* 0x00181fff0c027589 */ /* 0x000e6400000e0000 */
        /* <DEDUP_REMOVED lines=23> */
.L_x_14886:
[----:B------:R-:W-:Y:S05]  /*96d0*/  BSYNC B0 ;  /* 0x0000000000007941 */ /* 0x000fea0003800000 */
.L_x_14884:
[----:B------:R-:W-:Y:S02]  /*96e0*/  ULDC UR5, c[0x0][0xc38] ;  /* 0x00030e0000057ab9 */ /* 0x000fe40000000800 */
[----:B------:R-:W-:-:S06]  /*96f0*/  UISETP.GE.AND UP0, UPT, UR4, UR5, UPT ;  /* 0x000000050400728c */ /* 0x000fcc000bf06270 */
[----:B------:R-:W-:-:S13]  /*9700*/  PLOP3.LUT P0, PT, PT, PT, UP0, 0x80, 0x0 ;  /* 0x000000000000781c */ /* 0x000fda0003f0f008 */
[----:B------:R-:W-:Y:S05]  /*9710*/  @!P0 BRA `(.L_x_14889) ;  /* 0xffffff7400648947 */ /* 0x000fea000383ffff */
[----:B------:R-:W-:Y:S05]  /*9720*/  EXIT ;  /* 0x000000000000794d */ /* 0x000fea0003800000 */
.L_x_14843:
[----:B------:R-:W-:-:S08]  /*9730*/  NOP ;  /* 0x0000000000007918 */ /* 0x000fd00000000000 */
[----:B------:R-:W0:-:S00]  /*9740*/  USETMAXREG.DEALLOC.CTAPOOL 0x20 ;  /* 0x00000020000079c8 */ /* 0x000e0000080e0500 */
[----:B0-----:R-:W-:-:S06]  /*9750*/  LOP3.LUT R0, R0, 0x3, RZ, 0xc0, !PT ;  /* 0x0000000300007812 */ /* 0x001fcc00078ec0ff */
[----:B-1----:R-:W0:Y:S01]  /*9760*/  S2UR UR5, SR_CTAID.X ;  /* 0x00000000000579c3 */ /* 0x002e220000002500 */
        /* <DEDUP_REMOVED lines=12> */
[----:B------:R-:W1:Y:S01]  /*9830*/  S2UR UR7, SR_CgaCtaId ;  /* 0x00000000000779c3 */ /* 0x000e620000008800 */
[----:B------:R-:W-:Y:S01]  /*9840*/  ULDC.64 UR36, c[0x0][0x2f0] ;  /* 0x0000bc0000247ab9 */ /* 0x000fe20000000a00 */
[----:B------:R-:W-:Y:S01]  /*9850*/  UMOV UR6, 0x400 ;  /* 0x0000040000067882 */ /* 0x000fe20000000000 */
[----:B------:R-:W-:Y:S01]  /*9860*/  ULDC.64 UR8, c[0x0][0x418] ;  /* 0x0001060000087ab9 */ /* 0x000fe20000000a00 */
[----:B------:R-:W-:Y:S01]  /*9870*/  LOP3.LUT R26, R26, 0xfffffffe, RZ, 0xc0, !PT ;  /* 0xfffffffe1a1a7812 */ /* 0x000fe200078ec0ff */
[----:B------:R-:W-:Y:S01]  /*9880*/  UISETP.NE.U32.AND UP0, UPT, UR8, URZ, UPT ;  /* 0x0000003f0800728c */ /* 0x000fe2000bf05070 */
[----:B------:R-:W-:Y:S01]  /*9890*/  IMAD.MOV.U32 R25, RZ, RZ, 0x1 ;  /* 0x00000001ff197424 */ /* 0x000fe200078e00ff */
[----:B------:R-:W-:Y:S01]  /*98a0*/  ULDC UR4, c[0x0][0x424] ;  /* 0x0001090000047ab9 */ /* 0x000fe20000000800 */
[----:B------:R-:W-:Y:S01]  /*98b0*/  ULDC UR8, c[0x0][0x2b8] ;  /* 0x0000ae0000087ab9 */ /* 0x000fe20000000800 */
[----:B------:R-:W-:Y:S01]  /*98c0*/  UISETP.NE.AND.EX UP0, UPT, UR9, URZ, UPT, UP0 ;  /* 0x0000003f0900728c */ /* 0x000fe2000bf05300 */
[----:B------:R-:W-:Y:S01]  /*98d0*/  IMAD.MOV.U32 R22, RZ, RZ, RZ ;  /* 0x000000ffff167224 */ /* 0x000fe200078e00ff */
[----:B------:R-:W-:Y:S01]  /*98e0*/  ULDC UR38, c[0x0][0x288] ;  /* 0x0000a20000267ab9 */ /* 0x000fe20000000800 */
[----:B------:R-:W-:-:S02]  /*98f0*/  ULOP3.LUT UR45, UR39, 0x2, URZ, 0xfc, !UPT ;  /* 0x00000002272d7892 */ /* 0x000fc4000f8efc3f */
[----:B------:R-:W-:Y:S01]  /*9900*/  USEL UR4, UR4, 0x1, UP0 ;  /* 0x0000000104047887 */ /* 0x000fe20008000000 */
[----:B------:R-:W-:-:S03]  /*9910*/  ULDC UR46, c[0x0][0xc] ;  /* 0x00000300002e7ab9 */ /* 0x000fc60000000800 */
[----:B------:R-:W-:-:S04]  /*9920*/  UIMAD UR36, UR4, UR36, URZ ;  /* 0x00000024042472a4 */ /* 0x000fc8000f8e023f */
[----:B------:R-:W-:Y:S02]  /*9930*/  UIADD3 UR4, UR36, 0x7f, URZ ;  /* 0x0000007f24047890 */ /* 0x000fe4000fffe03f */
[----:B-1----:R-:W-:-:S06]  /*9940*/  ULEA UR6, UR7, UR6, 0x18 ;  /* 0x0000000607067291 */ /* 0x002fcc000f8ec03f */
[----:B------:R-:W-:Y:S01]  /*9950*/  IMAD.U32 R16, RZ, RZ, UR6 ;  /* 0x00000006ff107e24 */ /* 0x000fe2000f8e00ff */
[C---:B0-----:R-:W-:Y:S01]  /*9960*/  LOP3.LUT R6, R7.reuse, 0x7f, RZ, 0xc0, !PT ;  /* 0x0000007f07067812 */ /* 0x041fe200078ec0ff */
[----:B------:R-:W-:-:S05]  /*9970*/  IMAD.SHL.U32 R0, R7, 0x8, RZ ;  /* 0x0000000807007824 */ /* 0x000fca00078e00ff */
[C---:B------:R-:W-:Y:S02]  /*9980*/  LOP3.LUT R2, R0.reuse, 0x1f8, RZ, 0xc0, !PT ;  /* 0x000001f800027812 */ /* 0x040fe400078ec0ff */
[----:B------:R-:W-:Y:S02]  /*9990*/  LOP3.LUT R5, R0, 0x38, RZ, 0xc0, !PT ;  /* 0x0000003800057812 */ /* 0x000fe400078ec0ff */
[----:B------:R-:W-:Y:S01]  /*99a0*/  LOP3.LUT R3, R2, 0x38, R7, 0x78, !PT ;  /* 0x0000003802037812 */ /* 0x000fe200078e7807 */
[----:B------:R-:W-:Y:S01]  /*99b0*/  IMAD.U32 R2, RZ, RZ, UR5 ;  /* 0x00000005ff027e24 */ /* 0x000fe2000f8e00ff */
[----:B------:R-:W-:Y:S01]  /*99c0*/  ISETP.GE.AND P1, PT, R5, UR37, PT ;  /* 0x0000002505007c0c */ /* 0x000fe2000bf26270 */
[----:B------:R-:W-:Y:S01]  /*99d0*/  USHF.R.S32.HI UR5, URZ, 0x1f, UR4 ;  /* 0x0000001f3f057899 */ /* 0x000fe20008011404 */
[----:B------:R-:W-:Y:S01]  /*99e0*/  LOP3.LUT R4, R3, 0x200, R0, 0xf8, !PT ;  /* 0x0000020003047812 */ /* 0x000fe200078ef800 */
[----:B------:R-:W-:Y:S01]  /*99f0*/  IMAD.SHL.U32 R0, R7, 0x10, RZ ;  /* 0x0000001007007824 */ /* 0x000fe200078e00ff */
[----:B------:R0:W-:Y:S01]  /*9a00*/  STL [R1+0xc], R2 ;  /* 0x00000c0201007387 */ /* 0x0001e20000100800 */
[----:B------:R-:W-:Y:S01]  /*9a10*/  ISETP.GE.AND P0, PT, R5, UR37, PT ;  /* 0x0000002505007c0c */ /* 0x000fe2000bf06270 */
[----:B------:R-:W-:-:S02]  /*9a20*/  ULEA.HI UR5, UR5, UR4, URZ, 0x7 ;  /* 0x0000000405057291 */ /* 0x000fc4000f8f383f */
[----:B------:R-:W-:Y:S01]  /*9a30*/  LOP3.LUT R0, R0, 0x70, RZ, 0xc0, !PT ;  /* 0x0000007000007812 */ /* 0x000fe200078ec0ff */
[----:B------:R1:W-:Y:S01]  /*9a40*/  STL [R1+0x10], RZ ;  /* 0x000010ff01007387 */ /* 0x0003e20000100800 */
[----:B------:R-:W-:Y:S01]  /*9a50*/  ULDC UR37, c[0x0][0x448] ;  /* 0x0001120000257ab9 */ /* 0x000fe20000000800 */
[----:B------:R-:W-:Y:S02]  /*9a60*/  USHF.R.S32.HI UR40, URZ, 0x7, UR5 ;  /* 0x000000073f287899 */ /* 0x000fe40008011405 */
[----:B------:R-:W-:Y:S01]  /*9a70*/  @P1 LOP3.LUT R26, R26, 0x1, RZ, 0xfc, !PT ;  /* 0x000000011a1a1812 */ /* 0x000fe200078efcff */
[----:B------:R-:W-:Y:S01]  /*9a80*/  UIMAD UR37, UR37, UR38, URZ ;  /* 0x00000026252572a4 */ /* 0x000fe2000f8e023f */
[----:B0-----:R-:W-:Y:S01]  /*9a90*/  SHF.R.U32.HI R2, RZ, 0x3, R6 ;  /* 0x00000003ff027819 */ /* 0x001fe20000011606 */
[----:B------:R-:W-:Y:S01]  /*9aa0*/  UIADD3 UR38, UR36, 0x80, -UR38 ;  /* 0x0000008024267890 */ /* 0x000fe2000fffe826 */
        /* <DEDUP_REMOVED lines=8> */
.L_x_14939:
        /* <DEDUP_REMOVED lines=23> */
.L_x_14891:
[----:B------:R-:W-:Y:S01]  /*9ca0*/  ULDC UR8, c[0x0][0xc54] ;  /* 0x0003150000087ab9 */ /* 0x000fe20000000800 */
[----:B------:R-:W-:Y:S01]  /*9cb0*/  UMOV UR6, UR7 ;  /* 0x0000000700067c82 */ /* 0x000fe20008000000 */
[----:B------:R-:W-:-:S11]  /*9cc0*/  UISETP.NE.AND UP0, UPT, UR8, 0x1, UPT ;  /* 0x000000010800788c */ /* 0x000fd6000bf05270 */
[----:B------:R-:W-:Y:S02]  /*9cd0*/  @UP0 ULDC.64 UR10, c[0x0][0xc58] ;  /* 0x00031600000a0ab9 */ /* 0x000fe40000000a00 */
[----:B------:R-:W-:-:S04]  /*9ce0*/  UIMAD.WIDE.U32 UR4, UR7, UR10, URZ ;  /* 0x0000000a070472a5 */ /* 0x000fc8000f8e003f */
[----:B------:R-:W-:-:S04]  /*9cf0*/  @UP0 USHF.R.U32.HI UR6, URZ, UR11, UR5 ;  /* 0x0000000b3f060299 */ /* 0x000fc80008011605 */
[----:B------:R-:W-:-:S12]  /*9d00*/  UIMAD UR4, UR6, UR8, URZ ;  /* 0x00000008060472a4 */ /* 0x000fd8000f8e023f */
.L_x_14892:
        /* <DEDUP_REMOVED lines=60> */
.L_x_14894:
        /* <DEDUP_REMOVED lines=20> */
.L_x_14897:
[----:B------:R-:W-:Y:S05]  /*a210*/  BSYNC B6 ;  /* 0x0000000000067941 */ /* 0x000fea0003800000 */
.L_x_14896:
        /* <DEDUP_REMOVED lines=20> */
.L_x_14900:
        /* <DEDUP_REMOVED lines=15> */
.L_x_14899:
[----:B------:R-:W-:Y:S05]  /*a450*/  BSYNC B6 ;  /* 0x0000000000067941 */ /* 0x000fea0003800000 */
.L_x_14898:
        /* <DEDUP_REMOVED lines=15> */
.L_x_14955:
        /* <DEDUP_REMOVED lines=23> */
[----:B------:R-:W3:Y:S01]  /*a6c0*/  @!P0 LDC.64 R4, c[0x0][0x428] ;  /* 0x00010a00ff048b82 */ /* 0x000ee20000000a00 */
[--C-:B------:R-:W-:Y:S01]  /*a6d0*/  @!P0 SHF.R.S32.HI R3, RZ, 0x1f, R7.reuse ;  /* 0x0000001fff038819 */ /* 0x100fe20000011407 */
[----:B------:R-:W-:Y:S02]  /*a6e0*/  IMAD R19, R19, R2, UR41 ;  /* 0x0000002913137e24 */ /* 0x000fe4000f8e0202 */
        /* <DEDUP_REMOVED lines=20> */
.L_x_14902:
        /* <DEDUP_REMOVED lines=25> */
.L_x_14956:
[----:B------:R-:W-:Y:S05]  /*a9c0*/  BSYNC B0 ;  /* 0x0000000000007941 */ /* 0x000fea0003800000 */
.L_x_14903:
        /* <DEDUP_REMOVED lines=106> */
.L_x_14974:
        /* <DEDUP_REMOVED lines=10> */
.L_x_14906:
        /* <DEDUP_REMOVED lines=11> */
.L_x_14907:
        /* <DEDUP_REMOVED lines=23> */
.L_x_14909:
[----:B------:R-:W-:Y:S05]  /*b330*/  BSYNC B6 ;  /* 0x0000000000067941 */ /* 0x000fea0003800000 */
.L_x_14908:
[----:B------:R0:W5:Y:S01]  /*b340*/  LDL R9, [R1+0x8] ;  /* 0x0000080001097983 */ /* 0x0001620000100800 */
[----:B------:R-:W-:Y:S01]  /*b350*/  UISETP.NE.AND UP0, UPT, UR47, URZ, UPT ;  /* 0x0000003f2f00728c */ /* 0x000fe2000bf05270 */
[----:B------:R-:W-:Y:S01]  /*b360*/  R2UR UR7, R28 ;  /* 0x000000001c0772ca */ /* 0x000fe200000e0000 */
[----:B------:R-:W-:Y:S01]  /*b370*/  IMAD.U32 R6, RZ, RZ, UR43 ;  /* 0x0000002bff067e24 */ /* 0x000fe2000f8e00ff */
[----:B------:R-:W1:Y:S01]  /*b380*/  S2R R20, SR_TID.X ;  /* 0x0000000000147919 */ /* 0x000e620000002100 */
[C---:B------:R-:W-:Y:S01]  /*b390*/  R2UR UR10, R19.reuse ;  /* 0x00000000130a72ca */ /* 0x040fe200000e0000 */
[----:B------:R-:W-:Y:S01]  /*b3a0*/  ULDC.64 UR8, c[0x0][0x2d8] ;  /* 0x0000b60000087ab9 */ /* 0x000fe20000000a00 */
[----:B------:R-:W-:Y:S01]  /*b3b0*/  PLOP3.LUT P0, PT, PT, PT, UP0, 0x80, 0x0 ;  /* 0x000000000000781c */ /* 0x000fe20003f0f008 */
[----:B------:R-:W2:Y:S01]  /*b3c0*/  S2R R2, SR_TID.X ;  /* 0x0000000000027919 */ /* 0x000ea20000002100 */
[----:B------:R-:W-:Y:S01]  /*b3d0*/  R2UR UR4, R19 ;  /* 0x00000000130472ca */ /* 0x000fe200000e0000 */
        /* <DEDUP_REMOVED lines=11> */
[----:B------:R-:W-:-:S04]  /*b490*/  IMAD R6, R6, 0xc0, R2 ;  /* 0x000000c006067824 */ /* 0x000fc800078e0202 */
        /* <DEDUP_REMOVED lines=60> */
[----:B------:R-:W-:-:S03]  /*b860*/  IMAD.U32 R6, RZ, RZ, UR43 ;  /* 0x0000002bff067e24 */ /* 0x000fc6000f8e00ff */
[----:B------:R-:W1:Y:S01]  /*b870*/  SHFL.IDX PT, R2, R4, RZ, 0x181f ;  /* 0x00181fff04027589 */ /* 0x000e6200000e0000 */
[----:B------:R-:W-:-:S03]  /*b880*/  IMAD R6, R6, 0xc0, R8 ;  /* 0x000000c006067824 */ /* 0x000fc600078e0208 */
[----:B------:R-:W-:Y:S01]  /*b890*/  SHFL.IDX PT, R14, R5, RZ, 0x181f ;  /* 0x00181fff050e7589 */ /* 0x000fe200000e0000 */
[C---:B------:R-:W-:Y:S01]  /*b8a0*/  VIADD R8, R6.reuse, 0x80 ;  /* 0x0000008006087836 */ /* 0x040fe20000000000 */
[----:B------:R-:W-:-:S13]  /*b8b0*/  ISETP.GE.AND P1, PT, R6, UR37, PT ;  /* 0x0000002506007c0c */ /* 0x000fda000bf26270 */
        /* <DEDUP_REMOVED lines=89> */
[----:B------:R-:W-:-:S04]  /*be50*/  IADD3 R3, R6, 0xa0, RZ ;  /* 0x000000a006037810 */ /* 0x000fc80007ffe0ff */
[----:B------:R-:W-:-:S13]  /*be60*/  ISETP.GE.AND P1, PT, R3, UR37, PT ;  /* 0x0000002503007c0c */ /* 0x000fda000bf26270 */
[----:B0-----:R-:W-:-:S05]  /*be70*/  @!P1 LEA R2, P0, R10, R2, 0x1 ;  /* 0x000000020a029211 */ /* 0x001fca00078008ff */
[----:B------:R-:W-:-:S05]  /*be80*/  @!P1 IMAD.X R3, RZ, RZ, R0, P0 ;  /* 0x000000ffff039224 */ /* 0x000fca00000e0600 */
[----:B------:R0:W-:Y:S03]  /*be90*/  @!P1 LDGSTS.E.BYPASS.LTC128B.128 [R9+0xd400], desc[UR50][R2.64], !P5 ;  /* 0x0d40000002099fae */ /* 0x0001e6000e901d72 */
.L_x_14999:
        /* <DEDUP_REMOVED lines=10> */
.L_x_14911:
        /* <DEDUP_REMOVED lines=18> */
.L_x_15000:
[----:B------:R-:W-:Y:S05]  /*c060*/  BSYNC B0 ;  /* 0x0000000000007941 */ /* 0x000fea0003800000 */
.L_x_14912:
[----:B------:R-:W-:-:S06]  /*c070*/  UISETP.GE.AND UP0, UPT, UR44, 0x2, UPT ;  /* 0x000000022c00788c */ /* 0x000fcc000bf06270 */
[----:B------:R-:W-:-:S13]  /*c080*/  PLOP3.LUT P0, PT, PT, PT, UP0, 0x80, 0x0 ;  /* 0x000000000000781c */ /* 0x000fda0003f0f008 */
[----:B------:R-:W-:Y:S05]  /*c090*/  @!P0 BRA `(.L_x_14914) ;  /* 0x0000001000108947 */ /* 0x000fea0003800000 */
[----:B------:R-:W-:Y:S01]  /*c0a0*/  UIADD3 UR4, UR44, -0x2, URZ ;  /* 0xfffffffe2c047890 */ /* 0x000fe2000fffe03f */
[----:B------:R-:W-:Y:S01]  /*c0b0*/  BSSY B0, `(.L_x_14914) ;  /* 0x0000102000007945 */ /* 0x000fe20003800000 */
[----:B------:R-:W-:Y:S02]  /*c0c0*/  IMAD.MOV.U32 R20, RZ, RZ, R25 ;  /* 0x000000ffff147224 */ /* 0x000fe400078e0019 */
[----:B------:R-:W-:Y:S02]  /*c0d0*/  IMAD.MOV.U32 R6, RZ, RZ, R22 ;  /* 0x000000ffff067224 */ /* 0x000fe400078e0016 */
[----:B------:R-:W-:Y:S02]  /*c0e0*/  IMAD.MOV.U32 R27, RZ, RZ, R23 ;  /* 0x000000ffff1b7224 */ /* 0x000fe400078e0017 */
[----:B------:R-:W-:-:S07]  /*c0f0*/  IMAD.U32 R7, RZ, RZ, UR4 ;  /* 0x00000004ff077e24 */ /* 0x000fce000f8e00ff */
.L_x_14927:
        /* <DEDUP_REMOVED lines=41> */
.L_x_14915:
[----:B------:R-:W-:Y:S01]  /*c390*/  IMAD R5, R22, 0x8, R16 ;  /* 0x0000000816057824 */ /* 0x000fe200078e0210 */
[----:B------:R-:W-:Y:S01]  /*c3a0*/  SHF.L.U32 R2, R25, 0x1f, RZ ;  /* 0x0000001f19027819 */ /* 0x000fe200000006ff */
[----:B------:R-:W-:Y:S03]  /*c3b0*/  BSSY B1, `(.L_x_14916) ;  /* 0x0000003000017945 */ /* 0x000fe60003800000 */
[----:B------:R-:W0:Y:S02]  /*c3c0*/  SYNCS.PHASECHK.TRANS64.TRYWAIT P0, [R5+URZ+0x16840], R2 ;  /* 0x01684002050075a7 */ /* 0x000e24000800017f */
[----:B0-----:R-:W-:Y:S05]  /*c3d0*/  @!P0 BRA `(.L_x_14917) ;  /* 0x0000003400e88947 */ /* 0x001fea0003800000 */
.L_x_15001:
[----:B------:R-:W-:Y:S05]  /*c3e0*/  BSYNC B1 ;  /* 0x0000000000017941 */ /* 0x000fea0003800000 */
.L_x_14916:
        /* <DEDUP_REMOVED lines=72> */
.L_x_15019:
        /* <DEDUP_REMOVED lines=8> */
.L_x_14919:
        /* <DEDUP_REMOVED lines=11> */
.L_x_14920:
[----:B------:R1:W-:Y:S01]  /*c9a0*/  SYNCS.ARRIVE.TRANS64.A1T0 RZ, [R5+URZ+0x16830], RZ ;  /* 0x016830ff05ff79a7 */ /* 0x0003e2000810003f */
[----:B------:R-:W-:Y:S05]  /*c9b0*/  @!P2 BRA `(.L_x_14921) ;  /* 0x000000000004a947 */ /* 0x000fea0003800000 */
[----:B------:R-:W-:Y:S01]  /*c9c0*/  BPT.TRAP 0x1 ;  /* 0x000000040000795c */ /* 0x000fe20000300000 */
.L_x_14921:
[----:B------:R-:W-:Y:S01]  /*c9d0*/  SHF.L.U32 R2, R20, 0x1f, RZ ;  /* 0x0000001f14027819 */ /* 0x000fe200000006ff */
[----:B-1----:R-:W-:Y:S01]  /*c9e0*/  IMAD R5, R6, 0x8, R16 ;  /* 0x0000000806057824 */ /* 0x002fe200078e0210 */
[----:B------:R-:W-:Y:S03]  /*c9f0*/  BSSY B1, `(.L_x_14922) ;  /* 0x0000003000017945 */ /* 0x000fe60003800000 */
[----:B------:R-:W1:Y:S02]  /*ca00*/  SYNCS.PHASECHK.TRANS64.TRYWAIT P0, [R5+URZ+0x16860], R2 ;  /* 0x01686002050075a7 */ /* 0x000e64000800017f */
[----:B-1----:R-:W-:Y:S05]  /*ca10*/  @!P0 BRA `(.L_x_14923) ;  /* 0x0000003800a88947 */ /* 0x002fea0003800000 */
.L_x_15020:
[----:B------:R-:W-:Y:S05]  /*ca20*/  BSYNC B1 ;  /* 0x0000000000017941 */ /* 0x000fea0003800000 */
.L_x_14922:
        /* <DEDUP_REMOVED lines=61> */
.L_x_15038:
        /* <DEDUP_REMOVED lines=27> */
.L_x_14925:
        /* <DEDUP_REMOVED lines=11> */
.L_x_14926:
[C---:B------:R-:W-:Y:S01]  /*d060*/  ISETP.GT.AND P0, PT, R23.reuse, RZ, PT ;  /* 0x000000ff1700720c */ /* 0x040fe20003f04270 */
[----:B------:R1:W-:Y:S01]  /*d070*/  SYNCS.ARRIVE.TRANS64.A1T0 RZ, [R5+URZ+0x16850], RZ ;  /* 0x016850ff05ff79a7 */ /* 0x0003e2000810003f */
[----:B------:R-:W-:Y:S01]  /*d080*/  VIADD R7, R23, 0xffffffff ;  /* 0xffffffff17077836 */ /* 0x000fe20000000000 */
[----:B------:R-:W-:Y:S01]  /*d090*/  MOV R6, R22 ;  /* 0x0000001600067202 */ /* 0x000fe20000000f00 */
[----:B------:R-:W-:Y:S02]  /*d0a0*/  IMAD.MOV.U32 R20, RZ, RZ, R25 ;  /* 0x000000ffff147224 */ /* 0x000fe400078e0019 */
[----:B------:R-:W-:-:S07]  /*d0b0*/  IMAD.MOV.U32 R27, RZ, RZ, R23 ;  /* 0x000000ffff1b7224 */ /* 0x000fce00078e0017 */
[----:B-1----:R-:W-:Y:S05]  /*d0c0*/  @P0 BRA `(.L_x_14927) ;  /* 0xfffffff0000c0947 */ /* 0x002fea000383ffff */
[----:B------:R-:W-:Y:S05]  /*d0d0*/  BSYNC B0 ;  /* 0x0000000000007941 */ /* 0x000fea0003800000 */
.L_x_14914:
        /* <DEDUP_REMOVED lines=18> */
.L_x_14929:
[----:B------:R-:W-:Y:S05]  /*d200*/  BSYNC B0 ;  /* 0x0000000000007941 */ /* 0x000fea0003800000 */
.L_x_14928:
[----:B-1----:R-:W-:-:S05]  /*d210*/  IMAD.U32 R0, RZ, RZ, UR45 ;  /* 0x0000002dff007e24 */ /* 0x002fca000f8e00ff */
[----:B------:R-:W-:-:S13]  /*d220*/  ISETP.NE.AND P0, PT, R0, 0x3, PT ;  /* 0x000000030000780c */ /* 0x000fda0003f05270 */
[----:B------:R-:W-:Y:S05]  /*d230*/  @!P0 BRA `(.L_x_14930) ;  /* 0x0000000000048947 */ /* 0x000fea0003800000 */
[----:B------:R-:W-:Y:S01]  /*d240*/  BPT.TRAP 0x1 ;  /* 0x000000040000795c */ /* 0x000fe20000300000 */
.L_x_14930:
[----:B------:R-:W-:Y:S01]  /*d250*/  IMAD R4, R22, 0x8, R16 ;  /* 0x0000000816047824 */ /* 0x000fe200078e0210 */
[----:B0-----:R-:W-:Y:S01]  /*d260*/  SHF.L.U32 R3, R25, 0x1f, RZ ;  /* 0x0000001f19037819 */ /* 0x001fe200000006ff */
[----:B------:R-:W-:Y:S03]  /*d270*/  BSSY B0, `(.L_x_14931) ;  /* 0x0000003000007945 */ /* 0x000fe60003800000 */
[----:B------:R-:W0:Y:S02]  /*d280*/  SYNCS.PHASECHK.TRANS64.TRYWAIT P0, [R4+URZ+0x16860], R3 ;  /* 0x01686003040075a7 */ /* 0x000e24000800017f */
[----:B0-----:R-:W-:Y:S05]  /*d290*/  @!P0 BRA `(.L_x_14932) ;  /* 0x0000003800e48947 */ /* 0x001fea0003800000 */
.L_x_15039:
[----:B------:R-:W-:Y:S05]  /*d2a0*/  BSYNC B0 ;  /* 0x0000000000007941 */ /* 0x000fea0003800000 */
.L_x_14931:
        /* <DEDUP_REMOVED lines=64> */
.L_x_15057:
        /* <DEDUP_REMOVED lines=9> */
.L_x_14934:
        /* <DEDUP_REMOVED lines=11> */
.L_x_14935:
[----:B------:R0:W-:Y:S01]  /*d7f0*/  SYNCS.ARRIVE.TRANS64.A1T0 RZ, [R4+URZ+0x16850], RZ ;  /* 0x016850ff04ff79a7 */ /* 0x0001e2000810003f */
[----:B------:R-:W-:-:S05]  /*d800*/  VIADD R22, R22, 0x1 ;  /* 0x0000000116167836 */ /* 0x000fca0000000000 */
[----:B------:R-:W-:-:S04]  /*d810*/  ISETP.NE.AND P0, PT, R22, 0x2, PT ;  /* 0x000000021600780c */ /* 0x000fc80003f05270 */
[----:B------:R-:W-:Y:S02]  /*d820*/  SEL R0, RZ, 0x1, P0 ;  /* 0x00000001ff007807 */ /* 0x000fe40000000000 */
[----:B------:R-:W-:Y:S02]  /*d830*/  SEL R22, R22, RZ, P0 ;  /* 0x000000ff16167207 */ /* 0x000fe40000000000 */
[----:B0-----:R-:W-:-:S07]  /*d840*/  LOP3.LUT R25, R25, R0, RZ, 0x3c, !PT ;  /* 0x0000000019197212 */ /* 0x001fce00078e3cff */
.L_x_14895:
[----:B------:R-:W-:Y:S05]  /*d850*/  BSYNC B7 ;  /* 0x0000000000077941 */ /* 0x000fea0003800000 */
.L_x_14893:
        /* <DEDUP_REMOVED lines=13> */
.L_x_14936:
[----:B------:R-:W-:-:S03]  /*d930*/  UMOV UR4, 0xffffffff ;  /* 0xffffffff00047882 */ /* 0x000fc60000000000 */
[----:B------:R-:W-:Y:S05]  /*d940*/  BRA.DIV UR4, `(.L_x_14938) ;  /* 0x0000003e04907947 */ /* 0x000fea000b800000 */
[----:B-----5:R2:W3:Y:S02]  /*d950*/  SHFL.IDX PT, R14, R2, RZ, 0x1f ;  /* 0x00001fff020e7589 */ /* 0x0204e400000e0000 */
.L_x_15060:
        /* <DEDUP_REMOVED lines=8> */
.L_x_14937:
[----:B-1----:R-:W4:Y:S01]  /*d9e0*/  LDL R0, [R1+0xc] ;  /* 0x00000c0001007983 */ /* 0x002f220000100800 */
[----:B------:R-:W-:Y:S02]  /*d9f0*/  ULDC UR4, c[0x0][0xc38] ;  /* 0x00030e0000047ab9 */ /* 0x000fe40000000800 */
[----:B----4-:R-:W-:-:S13]  /*da00*/  ISETP.GE.AND P0, PT, R0, UR4, PT ;  /* 0x0000000400007c0c */ /* 0x010fda000bf06270 */
[----:B------:R-:W-:Y:S05]  /*da10*/  @!P0 BRA `(.L_x_14939) ;  /* 0xffffffc000448947 */ /* 0x000fea000383ffff */
.L_x_14890:
        /* <DEDUP_REMOVED lines=12> */
.L_x_15061:
[----:B------:R-:W-:Y:S05]  /*dae0*/  BSYNC B0 ;  /* 0x0000000000007941 */ /* 0x000fea0003800000 */
.L_x_14940:
[----:B------:R-:W-:-:S03]  /*daf0*/  UMOV UR4, 0xffffffff ;  /* 0xffffffff00047882 */ /* 0x000fc60000000000 */
[----:B------:R-:W-:Y:S05]  /*db00*/  BRA.DIV UR4, `(.L_x_14942) ;  /* 0x0000003e045c7947 */ /* 0x000fea000b800000 */
[----:B-1----:R-:W1:Y:S02]  /*db10*/  S2R R0, SR_TID.X ;  /* 0x0000000000007919 */ /* 0x002e640000002100 */
[----:B-1----:R-:W-:-:S04]  /*db20*/  SHF.R.U32.HI R0, RZ, 0x5, R0 ;  /* 0x00000005ff007819 */ /* 0x002fc80000011600 */
[----:B------:R-:W-:-:S05]  /*db30*/  LOP3.LUT R0, R0, 0x3, RZ, 0xc0, !PT ;  /* 0x0000000300007812 */ /* 0x000fca00078ec0ff */
[----:B------:R1:W2:Y:S02]  /*db40*/  SHFL.IDX PT, R14, R0, RZ, 0x1f ;  /* 0x00001fff000e7589 */ /* 0x0002a400000e0000 */
.L_x_15064:
[----:B--2---:R-:W-:Y:S01]  /*db50*/  ISETP.NE.AND P0, PT, R14, RZ, PT ;  /* 0x000000ff0e00720c */ /* 0x004fe20003f05270 */
[----:B------:R-:W-:-:S12]  /*db60*/  BSSY B0, `(.L_x_14943) ;  /* 0x0000024000007945 */ /* 0x000fd80003800000 */
[----:B------:R-:W-:Y:S05]  /*db70*/  @P0 BRA `(.L_x_14944) ;  /* 0x0000000000880947 */ /* 0x000fea0003800000 */
[----:B------:R-:W-:-:S03]  /*db80*/  UMOV UR4, 0xffffffff ;  /* 0xffffffff00047882 */ /* 0x000fc60000000000 */
[----:B------:R-:W-:Y:S05]  /*db90*/  BRA.DIV UR4, `(.L_x_14945) ;  /* 0x0000003e046c7947 */ /* 0x000fea000b800000 */
[----:B------:R-:W-:-:S13]  /*dba0*/  ELECT P6, URZ, PT ;  /* 0x00000000003f782f */ /* 0x000fda00038c0000 */
.L_x_15067:
[----:B------:R-:W-:Y:S05]  /*dbb0*/  @!P6 BRA `(.L_x_14944) ;  /* 0x000000000078e947 */ /* 0x000fea0003800000 */
[----:B------:R-:W-:-:S06]  /*dbc0*/  ULOP3.LUT UR4, UR39, 0x2, URZ, 0xfc, !UPT ;  /* 0x0000000227047892 */ /* 0x000fcc000f8efc3f */
[----:B-1----:R-:W-:-:S05]  /*dbd0*/  IMAD.U32 R0, RZ, RZ, UR4 ;  /* 0x00000004ff007e24 */ /* 0x002fca000f8e00ff */
[----:B------:R-:W-:-:S13]  /*dbe0*/  ISETP.NE.AND P0, PT, R0, 0x3, PT ;  /* 0x000000030000780c */ /* 0x000fda0003f05270 */
[----:B------:R-:W-:Y:S05]  /*dbf0*/  @!P0 BRA `(.L_x_14946) ;  /* 0x0000000000048947 */ /* 0x000fea0003800000 */
[----:B------:R-:W-:Y:S01]  /*dc00*/  BPT.TRAP 0x1 ;  /* 0x000000040000795c */ /* 0x000fe20000300000 */
.L_x_14946:
[C---:B------:R-:W-:Y:S01]  /*dc10*/  IMAD R3, R22.reuse, 0x8, R5 ;  /* 0x0000000816037824 */ /* 0x040fe200078e0205 */
[----:B------:R-:W-:Y:S01]  /*dc20*/  SHF.L.U32 R2, R25, 0x1f, RZ ;  /* 0x0000001f19027819 */ /* 0x000fe200000006ff */
[----:B------:R-:W-:-:S03]  /*dc30*/  VIADD R22, R22, 0x1 ;  /* 0x0000000116167836 */ /* 0x000fc60000000000 */
[----:B------:R-:W1:Y:S02]  /*dc40*/  SYNCS.PHASECHK.TRANS64.TRYWAIT P1, [R3+URZ+0x16840], R2 ;  /* 0x01684002030075a7 */ /* 0x000e64000802017f */
[----:B------:R-:W-:-:S04]  /*dc50*/  ISETP.NE.AND P2, PT, R22, 0x2, PT ;  /* 0x000000021600780c */ /* 0x000fc80003f45270 */
[----:B------:R-:W-:Y:S01]  /*dc60*/  SEL R0, RZ, 0x1, P2 ;  /* 0x00000001ff007807 */ /* 0x000fe20001000000 */
[----:B-1----:R-:W-:Y:S08]  /*dc70*/  @!P1 BRA `(.L_x_14947) ;  /* 0x0000003c00549947 */ /* 0x002ff00003800000 */
.L_x_15068:
[----:B------:R-:W-:Y:S02]  /*dc80*/  SEL R22, R22, RZ, P2 ;  /* 0x000000ff16167207 */ /* 0x000fe40001000000 */
[----:B------:R-:W-:Y:S01]  /*dc90*/  LOP3.LUT R0, R25, R0, RZ, 0x3c, !PT ;  /* 0x0000000019007212 */ /* 0x000fe200078e3cff */
[----:B------:R-:W-:Y:S06]  /*dca0*/  @!P0 BRA `(.L_x_14948) ;  /* 0x0000000000048947 */ /* 0x000fec0003800000 */
[----:B------:R-:W-:Y:S01]  /*dcb0*/  BPT.TRAP 0x1 ;  /* 0x000000040000795c */ /* 0x000fe20000300000 */
.L_x_14948:
[----:B------:R-:W-:Y:S01]  /*dcc0*/  IMAD R5, R22, 0x8, R5 ;  /* 0x0000000816057824 */ /* 0x000fe200078e0205 */
[----:B------:R-:W-:-:S04]  /*dcd0*/  SHF.L.U32 R0, R0, 0x1f, RZ ;  /* 0x0000001f00007819 */ /* 0x000fc800000006ff */
[----:B------:R-:W2:Y:S02]  /*dce0*/  SYNCS.PHASECHK.TRANS64.TRYWAIT P1, [R5+URZ+0x16840], R0 ;  /* 0x01684000050075a7 */ /* 0x000ea4000802017f */
[----:B--2---:R-:W-:Y:S05]  /*dcf0*/  @!P1 BRA `(.L_x_14949) ;  /* 0x0000003c00489947 */ /* 0x004fea0003800000 */
.L_x_15069:
[----:B------:R-:W-:Y:S05]  /*dd00*/  @!P0 BRA `(.L_x_14950) ;  /* 0x0000000000048947 */ /* 0x000fea0003800000 */
[----:B------:R-:W-:Y:S01]  /*dd10*/  BPT.TRAP 0x1 ;  /* 0x000000040000795c */ /* 0x000fe20000300000 */
.L_x_14950:
[----:B------:R-:W3:Y:S02]  /*dd20*/  SYNCS.PHASECHK.TRANS64.TRYWAIT P1, [R3+URZ+0x16860], R2 ;  /* 0x01686002030075a7 */ /* 0x000ee4000802017f */
[----:B---3--:R-:W-:Y:S05]  /*dd30*/  @!P1 BRA `(.L_x_14951) ;  /* 0x0000003c004c9947 */ /* 0x008fea0003800000 */
.L_x_15070:
[----:B------:R-:W-:Y:S05]  /*dd40*/  @!P0 BRA `(.L_x_14952) ;  /* 0x0000000000048947 */ /* 0x000fea0003800000 */
[----:B------:R-:W-:Y:S01]  /*dd50*/  BPT.TRAP 0x1 ;  /* 0x000000040000795c */ /* 0x000fe20000300000 */
.L_x_14952:
[----:B----4-:R4:W0:Y:S02]  /*dd60*/  SYNCS.PHASECHK.TRANS64.TRYWAIT P0, [R5+URZ+0x16860], R0 ;  /* 0x01686000050075a7 */ /* 0x010824000800017f */
[----:B0-----:R-:W-:Y:S05]  /*dd70*/  @!P0 NANOSLEEP.SYNCS 0x989680 ;  /* 0x009896800000895d */ /* 0x001fea0003900000 */
[----:B------:R-:W0:Y:S02]  /*dd80*/  @!P0 SYNCS.PHASECHK.TRANS64 P0, [R5+URZ+0x16860], R0 ;  /* 0x01686000050085a7 */ /* 0x000e24000800007f */
[----:B0-----:R-:W-:Y:S05]  /*dd90*/  @!P0 BRA `(.L_x_14952) ;  /* 0xfffffffc00f08947 */ /* 0x001fea000383ffff */
.L_x_14944:
[----:B------:R-:W-:Y:S05]  /*dda0*/  BSYNC B0 ;  /* 0x0000000000007941 */ /* 0x000fea0003800000 */
.L_x_14943:
[----:B------:R-:W-:Y:S05]  /*ddb0*/  EXIT ;  /* 0x000000000000794d */ /* 0x000fea0003800000 */
.L_x_14849:
[----:B0-----:R-:W-:-:S04]  /*ddc0*/  IMAD.U32 R3, RZ, RZ, UR45 ;  /* 0x0000002dff037e24 */ /* 0x001fc8000f8e00ff */
[----:B------:R0:W1:Y:S03]  /*ddd0*/  SYNCS.PHASECHK.TRANS64.TRYWAIT P1, [R3+URZ+0x16800], R0 ;  /* 0x01680000030075a7 */ /* 0x000066000802017f */
[----:B-1----:R-:W-:Y:S05]  /*dde0*/  @!P1 NANOSLEEP.SYNCS 0x989680 ;  /* 0x009896800000995d */ /* 0x002fea0003900000 */
[----:B------:R-:W1:Y:S02]  /*ddf0*/  @!P1 SYNCS.PHASECHK.TRANS64 P1, [R3+URZ+0x16800], R0 ;  /* 0x01680000030095a7 */ /* 0x000e64000802007f */
[----:B-1----:R-:W-:Y:S05]  /*de00*/  @!P1 BRA `(.L_x_14849) ;  /* 0xfffffffc00ec9947 */ /* 0x002fea000383ffff */
[----:B------:R-:W-:Y:S05]  /*de10*/  BRA `(.L_x_14953) ;  /* 0xffffff3400bc7947 */ /* 0x000fea000383ffff */
.L_x_14853:
[----:B-1----:R1:W2:Y:S02]  /*de20*/  SYNCS.PHASECHK.TRANS64.TRYWAIT P1, [R4+URZ+0x16830], R3 ;  /* 0x01683003040075a7 */ /* 0x0022a4000802017f */
[----:B--2---:R-:W-:Y:S05]  /*de30*/  @!P1 NANOSLEEP.SYNCS 0x989680 ;  /* 0x009896800000995d */ /* 0x004fea0003900000 */
[----:B------:R-:W2:Y:S02]  /*de40*/  @!P1 SYNCS.PHASECHK.TRANS64 P1, [R4+URZ+0x16830], R3 ;  /* 0x01683003040095a7 */ /* 0x000ea4000802007f */
[----:B--2---:R-:W-:Y:S05]  /*de50*/  @!P1 BRA `(.L_x_14853) ;  /* 0xfffffffc00f09947 */ /* 0x004fea000383ffff */
[----:B------:R-:W-:Y:S05]  /*de60*/  BRA `(.L_x_14852) ;  /* 0xffffff3400d87947 */ /* 0x000fea000383ffff */
.L_x_14859:
[----:B-1----:R-:W-:-:S04]  /*de70*/  IMAD.U32 R3, RZ, RZ, UR6 ;  /* 0x00000006ff037e24 */ /* 0x002fc8000f8e00ff */
[----:B------:R1:W2:Y:S03]  /*de80*/  SYNCS.PHASECHK.TRANS64.TRYWAIT P1, [R3+URZ+0x16830], R0 ;  /* 0x01683000030075a7 */ /* 0x0002a6000802017f */
[----:B--2---:R-:W-:Y:S05]  /*de90*/  @!P1 NANOSLEEP.SYNCS 0x989680 ;  /* 0x009896800000995d */ /* 0x004fea0003900000 */
[----:B------:R-:W2:Y:S02]  /*dea0*/  @!P1 SYNCS.PHASECHK.TRANS64 P1, [R3+URZ+0x16830], R0 ;  /* 0x01683000030095a7 */ /* 0x000ea4000802007f */
[----:B--2---:R-:W-:Y:S05]  /*deb0*/  @!P1 BRA `(.L_x_14859) ;  /* 0xfffffffc00ec9947 */ /* 0x004fea000383ffff */
[----:B------:R-:W-:Y:S05]  /*dec0*/  BRA `(.L_x_14856) ;  /* 0xffffff5800587947 */ /* 0x000fea000383ffff */
.L_x_14863:
[----:B-1----:R-:W-:-:S04]  /*ded0*/  IMAD.U32 R3, RZ, RZ, UR6 ;  /* 0x00000006ff037e24 */ /* 0x002fc8000f8e00ff */
[----:B------:R1:W2:Y:S03]  /*dee0*/  SYNCS.PHASECHK.TRANS64.TRYWAIT P1, [R3+URZ+0x16850], R0 ;  /* 0x01685000030075a7 */ /* 0x0002a6000802017f */
[----:B--2---:R-:W-:Y:S05]  /*def0*/  @!P1 NANOSLEEP.SYNCS 0x989680 ;  /* 0x009896800000995d */ /* 0x004fea0003900000 */
[----:B------:R-:W2:Y:S02]  /*df00*/  @!P1 SYNCS.PHASECHK.TRANS64 P1, [R3+URZ+0x16850], R0 ;  /* 0x01685000030095a7 */ /* 0x000ea4000802007f */
[----:B--2---:R-:W-:Y:S05]  /*df10*/  @!P1 BRA `(.L_x_14863) ;  /* 0xfffffffc00ec9947 */ /* 0x004fea000383ffff */
[----:B------:R-:W-:Y:S05]  /*df20*/  BRA `(.L_x_14860) ;  /* 0xffffff5800d47947 */ /* 0x000fea000383ffff */
.L_x_14871:
[----:B-1----:R-:W-:-:S04]  /*df30*/  IMAD.U32 R3, RZ, RZ, UR6 ;  /* 0x00000006ff037e24 */ /* 0x002fc8000f8e00ff */
[----:B------:R1:W2:Y:S03]  /*df40*/  SYNCS.PHASECHK.TRANS64.TRYWAIT P1, [R3+URZ+0x16830], R0 ;  /* 0x01683000030075a7 */ /* 0x0002a6000802017f */
[----:B--2---:R-:W-:Y:S05]  /*df50*/  @!P1 NANOSLEEP.SYNCS 0x989680 ;  /* 0x009896800000995d */ /* 0x004fea0003900000 */
[----:B------:R-:W2:Y:S02]  /*df60*/  @!P1 SYNCS.PHASECHK.TRANS64 P1, [R3+URZ+0x16830], R0 ;  /* 0x01683000030095a7 */ /* 0x000ea4000802007f */
[----:B--2---:R-:W-:Y:S05]  /*df70*/  @!P1 BRA `(.L_x_14871) ;  /* 0xfffffffc00ec9947 */ /* 0x004fea000383ffff */
[----:B------:R-:W-:Y:S05]  /*df80*/  BRA `(.L_x_14868) ;  /* 0xffffff7c00e07947 */ /* 0x000fea000383ffff */
.L_x_14875:
[----:B-1----:R-:W-:-:S04]  /*df90*/  IMAD.U32 R3, RZ, RZ, UR6 ;  /* 0x00000006ff037e24 */ /* 0x002fc8000f8e00ff */
[----:B------:R1:W2:Y:S03]  /*dfa0*/  SYNCS.PHASECHK.TRANS64.TRYWAIT P1, [R3+URZ+0x16850], R0 ;  /* 0x01685000030075a7 */ /* 0x0002a6000802017f */
[----:B--2---:R-:W-:Y:S05]  /*dfb0*/  @!P1 NANOSLEEP.SYNCS 0x989680 ;  /* 0x009896800000995d */ /* 0x004fea0003900000 */
[----:B------:R-:W2:Y:S02]  /*dfc0*/  @!P1 SYNCS.PHASECHK.TRANS64 P1, [R3+URZ+0x16850], R0 ;  /* 0x01685000030095a7 */ /* 0x000ea4000802007f */
[----:B--2---:R-:W-:Y:S05]  /*dfd0*/  @!P1 BRA `(.L_x_14875) ;  /* 0xfffffffc00ec9947 */ /* 0x004fea000383ffff */
[----:B------:R-:W-:Y:S05]  /*dfe0*/  BRA `(.L_x_14872) ;  /* 0xffffff80005c7947 */ /* 0x000fea000383ffff */
.L_x_14882:
[----:B-1----:R-:W-:-:S04]  /*dff0*/  IMAD.U32 R7, RZ, RZ, UR5 ;  /* 0x00000005ff077e24 */ /* 0x002fc8000f8e00ff */
[----:B------:R1:W2:Y:S03]  /*e000*/  SYNCS.PHASECHK.TRANS64.TRYWAIT P1, [R7+URZ+0x16850], R6 ;  /* 0x01685006070075a7 */ /* 0x0002a6000802017f */
[----:B--2---:R-:W-:Y:S05]  /*e010*/  @!P1 NANOSLEEP.SYNCS 0x989680 ;  /* 0x009896800000995d */ /* 0x004fea0003900000 */
[----:B------:R-:W2:Y:S02]  /*e020*/  @!P1 SYNCS.PHASECHK.TRANS64 P1, [R7+URZ+0x16850], R6 ;  /* 0x01685006070095a7 */ /* 0x000ea4000802007f */
[----:B--2---:R-:W-:Y:S05]  /*e030*/  @!P1 BRA `(.L_x_14882) ;  /* 0xfffffffc00ec9947 */ /* 0x004fea000383ffff */
[----:B------:R-:W-:Y:S05]  /*e040*/  BRA `(.L_x_14881) ;  /* 0xffffff9800cc7947 */ /* 0x000fea000383ffff */
.L_x_14901:
        /* <DEDUP_REMOVED lines=10> */
.L_x_14954:
[----:B------:R-:W-:Y:S05]  /*e0f0*/  BRA `(.L_x_14955) ;  /* 0xffffffc400147947 */ /* 0x000fea000383ffff */
.L_x_14904:
[----:B0-----:R0:W1:Y:S02]  /*e100*/  SYNCS.PHASECHK.TRANS64.TRYWAIT P0, [R0+URZ+0x16840], R2 ;  /* 0x01684002000075a7 */ /* 0x001064000800017f */
[----:B-1----:R-:W-:Y:S05]  /*e110*/  @!P0 NANOSLEEP.SYNCS 0x989680 ;  /* 0x009896800000895d */ /* 0x002fea0003900000 */
[----:B------:R-:W1:Y:S02]  /*e120*/  @!P0 SYNCS.PHASECHK.TRANS64 P0, [R0+URZ+0x16840], R2 ;  /* 0x01684002000085a7 */ /* 0x000e64000800007f */
[----:B-1----:R-:W-:Y:S05]  /*e130*/  @!P0 BRA `(.L_x_14904) ;  /* 0xfffffffc00f08947 */ /* 0x002fea000383ffff */
[----:B------:R-:W-:Y:S05]  /*e140*/  BRA `(.L_x_14956) ;  /* 0xffffffc8001c7947 */ /* 0x000fea000383ffff */
.L_x_14905:
        /* <DEDUP_REMOVED lines=8> */
.L_x_14958:
[----:B------:R-:W-:Y:S05]  /*e1d0*/  BSYNC B0 ;  /* 0x0000000000007941 */ /* 0x000fea0003800000 */
.L_x_14957:
        /* <DEDUP_REMOVED lines=9> */
.L_x_14959:
[----:B------:R-:W-:Y:S02]  /*e270*/  IMAD.MOV.U32 R13, RZ, RZ, R5 ;  /* 0x000000ffff0d7224 */ /* 0x000fe400078e0005 */
[----:B------:R-:W-:Y:S02]  /*e280*/  IMAD.MOV.U32 R12, RZ, RZ, 0x1 ;  /* 0x00000001ff0c7424 */ /* 0x000fe400078e00ff */
[----:B------:R-:W-:-:S07]  /*e290*/  IMAD.MOV.U32 R3, RZ, RZ, R14 ;  /* 0x000000ffff037224 */ /* 0x000fce00078e000e */
[----:B------:R-:W-:Y:S05]  /*e2a0*/  WARPSYNC.COLLECTIVE R15, `(.L_x_14960) ;  /* 0x000000000f087348 */ /* 0x000fea0003c00000 */
[----:B------:R0:W1:Y:S02]  /*e2b0*/  SHFL.IDX P6, R14, R13, R12, R11 ;  /* 0x0000000c0d0e7389 */ /* 0x00006400000c000b */
[----:B01----:R-:W-:Y:S01]  /*e2c0*/  ENDCOLLECTIVE ;  /* 0x000000000000791b */ /* 0x003fe20003800000 */
.L_x_14960:
        /* <DEDUP_REMOVED lines=15> */
.L_x_14961:
[----:B------:R-:W-:Y:S01]  /*e3c0*/  @P1 IMAD R8, R6, 0x2, R16 ;  /* 0x0000000206081824 */ /* 0x000fe200078e0210 */
[----:B------:R-:W-:Y:S01]  /*e3d0*/  MOV R13, R5 ;  /* 0x00000005000d7202 */ /* 0x000fe20000000f00 */
[----:B------:R-:W-:Y:S02]  /*e3e0*/  IMAD.MOV.U32 R12, RZ, RZ, 0x2 ;  /* 0x00000002ff0c7424 */ /* 0x000fe400078e00ff */
[----:B------:R-:W-:-:S07]  /*e3f0*/  IMAD.MOV.U32 R3, RZ, RZ, R14 ;  /* 0x000000ffff037224 */ /* 0x000fce00078e000e */
[----:B------:R-:W-:Y:S05]  /*e400*/  WARPSYNC.COLLECTIVE R15, `(.L_x_14962) ;  /* 0x000000000f087348 */ /* 0x000fea0003c00000 */
[----:B------:R0:W1:Y:S02]  /*e410*/  SHFL.IDX P6, R14, R13, R12, R11 ;  /* 0x0000000c0d0e7389 */ /* 0x00006400000c000b */
[----:B01----:R-:W-:Y:S01]  /*e420*/  ENDCOLLECTIVE ;  /* 0x000000000000791b */ /* 0x003fe20003800000 */
.L_x_14962:
        /* <DEDUP_REMOVED lines=15> */
.L_x_14963:
[----:B------:R-:W-:Y:S02]  /*e520*/  @P1 IMAD R8, R6, 0x2, R16 ;  /* 0x0000000206081824 */ /* 0x000fe400078e0210 */
[----:B------:R-:W-:Y:S02]  /*e530*/  IMAD.MOV.U32 R13, RZ, RZ, R5 ;  /* 0x000000ffff0d7224 */ /* 0x000fe400078e0005 */
[----:B------:R-:W-:Y:S02]  /*e540*/  IMAD.MOV.U32 R12, RZ, RZ, 0x3 ;  /* 0x00000003ff0c7424 */ /* 0x000fe400078e00ff */
[----:B------:R-:W-:-:S07]  /*e550*/  IMAD.MOV.U32 R3, RZ, RZ, R14 ;  /* 0x000000ffff037224 */ /* 0x000fce00078e000e */
[----:B------:R-:W-:Y:S05]  /*e560*/  WARPSYNC.COLLECTIVE R15, `(.L_x_14964) ;  /* 0x000000000f087348 */ /* 0x000fea0003c00000 */
[----:B------:R0:W1:Y:S02]  /*e570*/  SHFL.IDX P6, R14, R13, R12, R11 ;  /* 0x0000000c0d0e7389 */ /* 0x00006400000c000b */
[----:B01----:R-:W-:Y:S01]  /*e580*/  ENDCOLLECTIVE ;  /* 0x000000000000791b */ /* 0x003fe20003800000 */
.L_x_14964:
        /* <DEDUP_REMOVED lines=15> */
.L_x_14965:
[----:B------:R-:W-:Y:S02]  /*e680*/  @P1 IMAD R8, R6, 0x2, R16 ;  /* 0x0000000206081824 */ /* 0x000fe400078e0210 */
[----:B------:R-:W-:Y:S02]  /*e690*/  IMAD.MOV.U32 R13, RZ, RZ, R5 ;  /* 0x000000ffff0d7224 */ /* 0x000fe400078e0005 */
[----:B------:R-:W-:Y:S02]  /*e6a0*/  IMAD.MOV.U32 R12, RZ, RZ, 0x4 ;  /* 0x00000004ff0c7424 */ /* 0x000fe400078e00ff */
[----:B------:R-:W-:-:S07]  /*e6b0*/  IMAD.MOV.U32 R3, RZ, RZ, R14 ;  /* 0x000000ffff037224 */ /* 0x000fce00078e000e */
[----:B------:R-:W-:Y:S05]  /*e6c0*/  WARPSYNC.COLLECTIVE R15, `(.L_x_14966) ;  /* 0x000000000f087348 */ /* 0x000fea0003c00000 */
[----:B------:R0:W1:Y:S02]  /*e6d0*/  SHFL.IDX P6, R14, R13, R12, R11 ;  /* 0x0000000c0d0e7389 */ /* 0x00006400000c000b */
[----:B01----:R-:W-:Y:S01]  /*e6e0*/  ENDCOLLECTIVE ;  /* 0x000000000000791b */ /* 0x003fe20003800000 */
.L_x_14966:
        /* <DEDUP_REMOVED lines=15> */
.L_x_14967:
[----:B------:R-:W-:Y:S02]  /*e7e0*/  @P1 IMAD R8, R6, 0x2, R16 ;  /* 0x0000000206081824 */ /* 0x000fe400078e0210 */
[----:B------:R-:W-:Y:S02]  /*e7f0*/  IMAD.MOV.U32 R13, RZ, RZ, R5 ;  /* 0x000000ffff0d7224 */ /* 0x000fe400078e0005 */
[----:B------:R-:W-:Y:S02]  /*e800*/  IMAD.MOV.U32 R12, RZ, RZ, 0x5 ;  /* 0x00000005ff0c7424 */ /* 0x000fe400078e00ff */
[----:B------:R-:W-:-:S07]  /*e810*/  IMAD.MOV.U32 R3, RZ, RZ, R14 ;  /* 0x000000ffff037224 */ /* 0x000fce00078e000e */
[----:B------:R-:W-:Y:S05]  /*e820*/  WARPSYNC.COLLECTIVE R15, `(.L_x_14968) ;  /* 0x000000000f087348 */ /* 0x000fea0003c00000 */
[----:B------:R0:W1:Y:S02]  /*e830*/  SHFL.IDX P6, R14, R13, R12, R11 ;  /* 0x0000000c0d0e7389 */ /* 0x00006400000c000b */
[----:B01----:R-:W-:Y:S01]  /*e840*/  ENDCOLLECTIVE ;  /* 0x000000000000791b */ /* 0x003fe20003800000 */
.L_x_14968:
        /* <DEDUP_REMOVED lines=15> */
.L_x_14969:
[----:B------:R-:W-:Y:S02]  /*e940*/  @P1 IMAD R8, R6, 0x2, R16 ;  /* 0x0000000206081824 */ /* 0x000fe400078e0210 */
[----:B------:R-:W-:Y:S02]  /*e950*/  IMAD.MOV.U32 R13, RZ, RZ, R5 ;  /* 0x000000ffff0d7224 */ /* 0x000fe400078e0005 */
[----:B------:R-:W-:Y:S02]  /*e960*/  IMAD.MOV.U32 R12, RZ, RZ, 0x6 ;  /* 0x00000006ff0c7424 */ /* 0x000fe400078e00ff */
[----:B------:R-:W-:-:S07]  /*e970*/  IMAD.MOV.U32 R3, RZ, RZ, R14 ;  /* 0x000000ffff037224 */ /* 0x000fce00078e000e */
[----:B------:R-:W-:Y:S05]  /*e980*/  WARPSYNC.COLLECTIVE R15, `(.L_x_14970) ;  /* 0x000000000f087348 */ /* 0x000fea0003c00000 */
[----:B------:R0:W1:Y:S02]  /*e990*/  SHFL.IDX P6, R14, R13, R12, R11 ;  /* 0x0000000c0d0e7389 */ /* 0x00006400000c000b */
[----:B01----:R-:W-:Y:S01]  /*e9a0*/  ENDCOLLECTIVE ;  /* 0x000000000000791b */ /* 0x003fe20003800000 */
.L_x_14970:
        /* <DEDUP_REMOVED lines=15> */
.L_x_14971:
[----:B------:R-:W-:Y:S02]  /*eaa0*/  @P1 IMAD R8, R6, 0x2, R16 ;  /* 0x0000000206081824 */ /* 0x000fe400078e0210 */
[----:B------:R-:W-:Y:S02]  /*eab0*/  IMAD.MOV.U32 R13, RZ, RZ, R5 ;  /* 0x000000ffff0d7224 */ /* 0x000fe400078e0005 */
[----:B------:R-:W-:Y:S02]  /*eac0*/  IMAD.MOV.U32 R12, RZ, RZ, 0x7 ;  /* 0x00000007ff0c7424 */ /* 0x000fe400078e00ff */
[----:B------:R-:W-:-:S07]  /*ead0*/  IMAD.MOV.U32 R3, RZ, RZ, R14 ;  /* 0x000000ffff037224 */ /* 0x000fce00078e000e */
[----:B------:R-:W-:Y:S05]  /*eae0*/  WARPSYNC.COLLECTIVE R15, `(.L_x_14972) ;  /* 0x000000000f087348 */ /* 0x000fea0003c00000 */
[----:B------:R0:W1:Y:S02]  /*eaf0*/  SHFL.IDX P6, R14, R13, R12, R11 ;  /* 0x0000000c0d0e7389 */ /* 0x00006400000c000b */
[----:B01----:R-:W-:Y:S01]  /*eb00*/  ENDCOLLECTIVE ;  /* 0x000000000000791b */ /* 0x003fe20003800000 */
.L_x_14972:
        /* <DEDUP_REMOVED lines=14> */
.L_x_14973:
[----:B------:R-:W-:Y:S05]  /*ebf0*/  BRA `(.L_x_14974) ;  /* 0xffffffc4001c7947 */ /* 0x000fea000383ffff */
.L_x_14910:
        /* <DEDUP_REMOVED lines=8> */
.L_x_14975:
[----:B------:R-:W-:-:S05]  /*ec80*/  IMAD R6, R6, 0xc0, R8 ;  /* 0x000000c006067824 */ /* 0x000fca00078e0208 */
[----:B------:R-:W-:Y:S01]  /*ec90*/  ISETP.GE.AND P1, PT, R6, UR37, PT ;  /* 0x0000002506007c0c */ /* 0x000fe2000bf26270 */
[----:B------:R-:W-:Y:S02]  /*eca0*/  IMAD.MOV.U32 R13, RZ, RZ, R0 ;  /* 0x000000ffff0d7224 */ /* 0x000fe400078e0000 */
[----:B------:R-:W-:-:S10]  /*ecb0*/  IMAD.MOV.U32 R2, RZ, RZ, R14 ;  /* 0x000000ffff027224 */ /* 0x000fd400078e000e */
[----:B------:R-:W-:Y:S05]  /*ecc0*/  WARPSYNC.COLLECTIVE R15, `(.L_x_14976) ;  /* 0x000000000f087348 */ /* 0x000fea0003c00000 */
[----:B------:R0:W1:Y:S02]  /*ecd0*/  SHFL.IDX P6, R14, R13, R12, R11 ;  /* 0x0000000c0d0e7389 */ /* 0x00006400000c000b */
[----:B01----:R-:W-:Y:S01]  /*ece0*/  ENDCOLLECTIVE ;  /* 0x000000000000791b */ /* 0x003fe20003800000 */
.L_x_14976:
[----:B------:R-:W-:Y:S02]  /*ecf0*/  IMAD.MOV.U32 R13, RZ, RZ, R4 ;  /* 0x000000ffff0d7224 */ /* 0x000fe400078e0004 */
[----:B------:R-:W-:Y:S02]  /*ed00*/  IMAD.MOV.U32 R12, RZ, RZ, 0x1 ;  /* 0x00000001ff0c7424 */ /* 0x000fe400078e00ff */
[----:B------:R-:W-:-:S07]  /*ed10*/  IMAD.MOV.U32 R3, RZ, RZ, R14 ;  /* 0x000000ffff037224 */ /* 0x000fce00078e000e */
[----:B------:R-:W-:Y:S05]  /*ed20*/  WARPSYNC.COLLECTIVE R15, `(.L_x_14977) ;  /* 0x000000000f087348 */ /* 0x000fea0003c00000 */
[----:B------:R0:W1:Y:S02]  /*ed30*/  SHFL.IDX P6, R14, R13, R12, R11 ;  /* 0x0000000c0d0e7389 */ /* 0x00006400000c000b */
[----:B01----:R-:W-:Y:S01]  /*ed40*/  ENDCOLLECTIVE ;  /* 0x000000000000791b */ /* 0x003fe20003800000 */
.L_x_14977:
        /* <DEDUP_REMOVED lines=16> */
.L_x_14978:
[----:B------:R-:W-:Y:S02]  /*ee50*/  IMAD.MOV.U32 R13, RZ, RZ, R4 ;  /* 0x000000ffff0d7224 */ /* 0x000fe400078e0004 */
[----:B------:R-:W-:Y:S02]  /*ee60*/  IMAD.MOV.U32 R12, RZ, RZ, 0x2 ;  /* 0x00000002ff0c7424 */ /* 0x000fe400078e00ff */
[----:B------:R-:W-:-:S07]  /*ee70*/  IMAD.MOV.U32 R3, RZ, RZ, R14 ;  /* 0x000000ffff037224 */ /* 0x000fce00078e000e */
[----:B------:R-:W-:Y:S05]  /*ee80*/  WARPSYNC.COLLECTIVE R15, `(.L_x_14979) ;  /* 0x000000000f087348 */ /* 0x000fea0003c00000 */
[----:B------:R0:W1:Y:S02]  /*ee90*/  SHFL.IDX P6, R14, R13, R12, R11 ;  /* 0x0000000c0d0e7389 */ /* 0x00006400000c000b */
[----:B01----:R-:W-:Y:S01]  /*eea0*/  ENDCOLLECTIVE ;  /* 0x000000000000791b */ /* 0x003fe20003800000 */
.L_x_14979:
        /* <DEDUP_REMOVED lines=11> */
[----:B------:R-:W-:Y:S02]  /*ef60*/  ISETP.GE.AND P1, PT, R2, UR37, PT ;  /* 0x0000002502007c0c */ /* 0x000fe4000bf26270 */
[----:B------:R-:W-:-:S11]  /*ef70*/  MOV R2, R14 ;  /* 0x0000000e00027202 */ /* 0x000fd60000000f00 */
[----:B------:R-:W-:Y:S05]  /*ef80*/  WARPSYNC.COLLECTIVE R15, `(.L_x_14980) ;  /* 0x000000000f087348 */ /* 0x000fea0003c00000 */
[----:B------:R0:W1:Y:S02]  /*ef90*/  SHFL.IDX P6, R14, R13, R12, R11 ;  /* 0x0000000c0d0e7389 */ /* 0x00006400000c000b */
[----:B01----:R-:W-:Y:S01]  /*efa0*/  ENDCOLLECTIVE ;  /* 0x000000000000791b */ /* 0x003fe20003800000 */
.L_x_14980:
[----:B------:R-:W-:Y:S02]  /*efb0*/  IMAD.MOV.U32 R13, RZ, RZ, R4 ;  /* 0x000000ffff0d7224 */ /* 0x000fe400078e0004 */
[----:B------:R-:W-:Y:S02]  /*efc0*/  IMAD.MOV.U32 R12, RZ, RZ, 0x3 ;  /* 0x00000003ff0c7424 */ /* 0x000fe400078e00ff */
[----:B------:R-:W-:-:S07]  /*efd0*/  IMAD.MOV.U32 R3, RZ, RZ, R14 ;  /* 0x000000ffff037224 */ /* 0x000fce00078e000e */
[----:B------:R-:W-:Y:S05]  /*efe0*/  WARPSYNC.COLLECTIVE R15, `(.L_x_14981) ;  /* 0x000000000f087348 */ /* 0x000fea0003c00000 */
[----:B------:R0:W1:Y:S02]  /*eff0*/  SHFL.IDX P6, R14, R13, R12, R11 ;  /* 0x0000000c0d0e7389 */ /* 0x00006400000c000b */
[----:B01----:R-:W-:Y:S01]  /*f000*/  ENDCOLLECTIVE ;  /* 0x000000000000791b */ /* 0x003fe20003800000 */
.L_x_14981:
        /* <DEDUP_REMOVED lines=16> */
.L_x_14982:
[----:B------:R-:W-:Y:S02]  /*f110*/  IMAD.MOV.U32 R13, RZ, RZ, R4 ;  /* 0x000000ffff0d7224 */ /* 0x000fe400078e0004 */
[----:B------:R-:W-:Y:S02]  /*f120*/  IMAD.MOV.U32 R12, RZ, RZ, 0x4 ;  /* 0x00000004ff0c7424 */ /* 0x000fe400078e00ff */
[----:B------:R-:W-:-:S07]  /*f130*/  IMAD.MOV.U32 R3, RZ, RZ, R14 ;  /* 0x000000ffff037224 */ /* 0x000fce00078e000e */
[----:B------:R-:W-:Y:S05]  /*f140*/  WARPSYNC.COLLECTIVE R15, `(.L_x_14983) ;  /* 0x000000000f087348 */ /* 0x000fea0003c00000 */
[----:B------:R0:W1:Y:S02]  /*f150*/  SHFL.IDX P6, R14, R13, R12, R11 ;  /* 0x0000000c0d0e7389 */ /* 0x00006400000c000b */
[----:B01----:R-:W-:Y:S01]  /*f160*/  ENDCOLLECTIVE ;  /* 0x000000000000791b */ /* 0x003fe20003800000 */
.L_x_14983:
        /* <DEDUP_REMOVED lines=16> */
.L_x_14984:
[----:B------:R-:W-:Y:S02]  /*f270*/  IMAD.MOV.U32 R13, RZ, RZ, R4 ;  /* 0x000000ffff0d7224 */ /* 0x000fe400078e0004 */
[----:B------:R-:W-:Y:S02]  /*f280*/  IMAD.MOV.U32 R12, RZ, RZ, 0x5 ;  /* 0x00000005ff0c7424 */ /* 0x000fe400078e00ff */
[----:B------:R-:W-:-:S07]  /*f290*/  IMAD.MOV.U32 R3, RZ, RZ, R14 ;  /* 0x000000ffff037224 */ /* 0x000fce00078e000e */
[----:B------:R-:W-:Y:S05]  /*f2a0*/  WARPSYNC.COLLECTIVE R15, `(.L_x_14985) ;  /* 0x000000000f087348 */ /* 0x000fea0003c00000 */
[----:B------:R0:W1:Y:S02]  /*f2b0*/  SHFL.IDX P6, R14, R13, R12, R11 ;  /* 0x0000000c0d0e7389 */ /* 0x00006400000c000b */
[----:B01----:R-:W-:Y:S01]  /*f2c0*/  ENDCOLLECTIVE ;  /* 0x000000000000791b */ /* 0x003fe20003800000 */
.L_x_14985:
        /* <DEDUP_REMOVED lines=16> */
.L_x_14986:
[----:B------:R-:W-:Y:S02]  /*f3d0*/  IMAD.MOV.U32 R13, RZ, RZ, R4 ;  /* 0x000000ffff0d7224 */ /* 0x000fe400078e0004 */
[----:B------:R-:W-:Y:S02]  /*f3e0*/  IMAD.MOV.U32 R12, RZ, RZ, 0x6 ;  /* 0x00000006ff0c7424 */ /* 0x000fe400078e00ff */
[----:B------:R-:W-:-:S07]  /*f3f0*/  IMAD.MOV.U32 R3, RZ, RZ, R14 ;  /* 0x000000ffff037224 */ /* 0x000fce00078e000e */
[----:B------:R-:W-:Y:S05]  /*f400*/  WARPSYNC.COLLECTIVE R15, `(.L_x_14987) ;  /* 0x000000000f087348 */ /* 0x000fea0003c00000 */
[----:B------:R0:W1:Y:S02]  /*f410*/  SHFL.IDX P6, R14, R13, R12, R11 ;  /* 0x0000000c0d0e7389 */ /* 0x00006400000c000b */
[----:B01----:R-:W-:Y:S01]  /*f420*/  ENDCOLLECTIVE ;  /* 0x000000000000791b */ /* 0x003fe20003800000 */
.L_x_14987:
        /* <DEDUP_REMOVED lines=16> */
.L_x_14988:
[----:B------:R-:W-:Y:S02]  /*f530*/  IMAD.MOV.U32 R13, RZ, RZ, R4 ;  /* 0x000000ffff0d7224 */ /* 0x000fe400078e0004 */
[----:B------:R-:W-:Y:S02]  /*f540*/  IMAD.MOV.U32 R12, RZ, RZ, 0x7 ;  /* 0x00000007ff0c7424 */ /* 0x000fe400078e00ff */
[----:B------:R-:W-:-:S07]  /*f550*/  IMAD.MOV.U32 R3, RZ, RZ, R14 ;  /* 0x000000ffff037224 */ /* 0x000fce00078e000e */
[----:B------:R-:W-:Y:S05]  /*f560*/  WARPSYNC.COLLECTIVE R15, `(.L_x_14989) ;  /* 0x000000000f087348 */ /* 0x000fea0003c00000 */
[----:B------:R0:W1:Y:S02]  /*f570*/  SHFL.IDX P6, R14, R13, R12, R11 ;  /* 0x0000000c0d0e7389 */ /* 0x00006400000c000b */
[----:B01----:R-:W-:Y:S01]  /*f580*/  ENDCOLLECTIVE ;  /* 0x000000000000791b */ /* 0x003fe20003800000 */
.L_x_14989:
        /* <DEDUP_REMOVED lines=10> */
.L_x_14990:
        /* <DEDUP_REMOVED lines=12> */
.L_x_14991:
        /* <DEDUP_REMOVED lines=13> */
.L_x_14992:
[----:B------:R-:W-:Y:S02]  /*f7c0*/  IMAD.MOV.U32 R13, RZ, RZ, R7 ;  /* 0x000000ffff0d7224 */ /* 0x000fe400078e0007 */
[----:B------:R-:W-:Y:S01]  /*f7d0*/  IMAD.MOV.U32 R12, RZ, RZ, 0x1 ;  /* 0x00000001ff0c7424 */ /* 0x000fe200078e00ff */
[----:B------:R-:W-:-:S13]  /*f7e0*/  @!P1 LEA R2, P0, R10, R14, 0x1 ;  /* 0x0000000e0a029211 */ /* 0x000fda00078008ff */
[----:B------:R-:W-:Y:S05]  /*f7f0*/  WARPSYNC.COLLECTIVE R15, `(.L_x_14993) ;  /* 0x000000000f087348 */ /* 0x000fea0003c00000 */
[----:B------:R0:W1:Y:S02]  /*f800*/  SHFL.IDX P6, R14, R13, R12, R11 ;  /* 0x0000000c0d0e7389 */ /* 0x00006400000c000b */
[----:B01----:R-:W-:Y:S01]  /*f810*/  ENDCOLLECTIVE ;  /* 0x000000000000791b */ /* 0x003fe20003800000 */
.L_x_14993:
        /* <DEDUP_REMOVED lines=12> */
.L_x_14994:
[----:B------:R-:W-:Y:S02]  /*f8e0*/  IMAD.MOV.U32 R13, RZ, RZ, R7 ;  /* 0x000000ffff0d7224 */ /* 0x000fe400078e0007 */
[----:B------:R-:W-:Y:S02]  /*f8f0*/  IMAD.MOV.U32 R12, RZ, RZ, 0x2 ;  /* 0x00000002ff0c7424 */ /* 0x000fe400078e00ff */
[----:B------:R-:W-:-:S07]  /*f900*/  IMAD.MOV.U32 R2, RZ, RZ, R14 ;  /* 0x000000ffff027224 */ /* 0x000fce00078e000e */
[----:B------:R-:W-:Y:S05]  /*f910*/  WARPSYNC.COLLECTIVE R15, `(.L_x_14995) ;  /* 0x000000000f087348 */ /* 0x000fea0003c00000 */
[----:B------:R0:W1:Y:S02]  /*f920*/  SHFL.IDX P6, R14, R13, R12, R11 ;  /* 0x0000000c0d0e7389 */ /* 0x00006400000c000b */
[----:B01----:R-:W-:Y:S01]  /*f930*/  ENDCOLLECTIVE ;  /* 0x000000000000791b */ /* 0x003fe20003800000 */
.L_x_14995:
        /* <DEDUP_REMOVED lines=11> */
.L_x_14996:
        /* <DEDUP_REMOVED lines=8> */
.L_x_14997:
[----:B------:R-:W-:-:S04]  /*fa70*/  @!P1 LEA R2, P0, R10, R2, 0x1 ;  /* 0x000000020a029211 */ /* 0x000fc800078008ff */
[----:B------:R-:W-:-:S05]  /*fa80*/  @!P1 IADD3.X R3, RZ, R0, RZ, P0, !PT ;  /* 0x00000000ff039210 */ /* 0x000fca00007fe4ff */
        /* <DEDUP_REMOVED lines=9> */
.L_x_14998:
[----:B------:R-:W-:Y:S05]  /*fb20*/  BRA `(.L_x_14999) ;  /* 0xffffffc000dc7947 */ /* 0x000fea000383ffff */
.L_x_14913:
[----:B0-----:R0:W1:Y:S02]  /*fb30*/  SYNCS.PHASECHK.TRANS64.TRYWAIT P0, [R16+URZ+0x16820], R3 ;  /* 0x01682003100075a7 */ /* 0x001064000800017f */
[----:B-1----:R-:W-:Y:S05]  /*fb40*/  @!P0 NANOSLEEP.SYNCS 0x989680 ;  /* 0x009896800000895d */ /* 0x002fea0003900000 */
[----:B------:R-:W1:Y:S02]  /*fb50*/  @!P0 SYNCS.PHASECHK.TRANS64 P0, [R16+URZ+0x16820], R3 ;  /* 0x01682003100085a7 */ /* 0x000e64000800007f */
[----:B-1----:R-:W-:Y:S05]  /*fb60*/  @!P0 BRA `(.L_x_14913) ;  /* 0xfffffffc00f08947 */ /* 0x002fea000383ffff */
[----:B------:R-:W-:Y:S05]  /*fb70*/  BRA `(.L_x_15000) ;  /* 0xffffffc400387947 */ /* 0x000fea000383ffff */
.L_x_14917:
[----:B0-----:R0:W1:Y:S02]  /*fb80*/  SYNCS.PHASECHK.TRANS64.TRYWAIT P0, [R5+URZ+0x16840], R2 ;  /* 0x01684002050075a7 */ /* 0x001064000800017f */
[----:B-1----:R-:W-:Y:S05]  /*fb90*/  @!P0 NANOSLEEP.SYNCS 0x989680 ;  /* 0x009896800000895d */ /* 0x002fea0003900000 */
[----:B------:R-:W1:Y:S02]  /*fba0*/  @!P0 SYNCS.PHASECHK.TRANS64 P0, [R5+URZ+0x16840], R2 ;  /* 0x01684002050085a7 */ /* 0x000e64000800007f */
[----:B-1----:R-:W-:Y:S05]  /*fbb0*/  @!P0 BRA `(.L_x_14917) ;  /* 0xfffffffc00f08947 */ /* 0x002fea000383ffff */
[----:B------:R-:W-:Y:S05]  /*fbc0*/  BRA `(.L_x_15001) ;  /* 0xffffffc800047947 */ /* 0x000fea000383ffff */
.L_x_14918:
        /* <DEDUP_REMOVED lines=8> */
.L_x_15003:
[----:B------:R-:W-:Y:S05]  /*fc50*/  BSYNC B1 ;  /* 0x0000000000017941 */ /* 0x000fea0003800000 */
.L_x_15002:
        /* <DEDUP_REMOVED lines=10> */
.L_x_15004:
        /* <DEDUP_REMOVED lines=8> */
.L_x_15005:
        /* <DEDUP_REMOVED lines=12> */
.L_x_15006:
[----:B------:R-:W-:Y:S02]  /*fe40*/  IMAD.MOV.U32 R13, RZ, RZ, R10 ;  /* 0x000000ffff0d7224 */ /* 0x000fe400078e000a */
[----:B------:R-:W-:Y:S02]  /*fe50*/  IMAD.MOV.U32 R12, RZ, RZ, 0x2 ;  /* 0x00000002ff0c7424 */ /* 0x000fe400078e00ff */
[----:B------:R-:W-:-:S07]  /*fe60*/  IMAD.MOV.U32 R2, RZ, RZ, R14 ;  /* 0x000000ffff027224 */ /* 0x000fce00078e000e */
[----:B------:R-:W-:Y:S05]  /*fe70*/  WARPSYNC.COLLECTIVE R15, `(.L_x_15007) ;  /* 0x000000000f087348 */ /* 0x000fea0003c00000 */
[----:B------:R0:W1:Y:S02]  /*fe80*/  SHFL.IDX P6, R14, R13, R12, R11 ;  /* 0x0000000c0d0e7389 */ /* 0x00006400000c000b */
[----:B01----:R-:W-:Y:S01]  /*fe90*/  ENDCOLLECTIVE ;  /* 0x000000000000791b */ /* 0x003fe20003800000 */
.L_x_15007:
        /* <DEDUP_REMOVED lines=11> */
.L_x_15008:
[----:B------:R-:W-:Y:S02]  /*ff50*/  IMAD.MOV.U32 R13, RZ, RZ, R10 ;  /* 0x000000ffff0d7224 */ /* 0x000fe400078e000a */
[----:B------:R-:W-:Y:S02]  /*ff60*/  IMAD.MOV.U32 R12, RZ, RZ, 0x3 ;  /* 0x00000003ff0c7424 */ /* 0x000fe400078e00ff */
[----:B------:R-:W-:-:S07]  /*ff70*/  IMAD.MOV.U32 R2, RZ, RZ, R14 ;  /* 0x000000ffff027224 */ /* 0x000fce00078e000e */
[----:B------:R-:W-:Y:S05]  /*ff80*/  WARPSYNC.COLLECTIVE R15, `(.L_x_15009) ;  /* 0x000000000f087348 */ /* 0x000fea0003c00000 */
[----:B------:R0:W1:Y:S02]  /*ff90*/  SHFL.IDX P6, R14, R13, R12, R11 ;  /* 0x0000000c0d0e7389 */ /* 0x00006400000c000b */
[----:B01----:R-:W-:Y:S01]  /*ffa0*/  ENDCOLLECTIVE ;  /* 0x000000000000791b */ /* 0x003fe20003800000 */
.L_x_15009:
        /* <DEDUP_REMOVED lines=11> */
.L_x_15010:
[----:B------:R-:W-:Y:S02]  /*10060*/  IMAD.MOV.U32 R13, RZ, RZ, R10 ;  /* 0x000000ffff0d7224 */ /* 0x000fe400078e000a */
[----:B------:R-:W-:Y:S02]  /*10070*/  IMAD.MOV.U32 R12, RZ, RZ, 0x4 ;  /* 0x00000004ff0c7424 */ /* 0x000fe400078e00ff */
[----:B------:R-:W-:-:S07]  /*10080*/  IMAD.MOV.U32 R2, RZ, RZ, R14 ;  /* 0x000000ffff027224 */ /* 0x000fce00078e000e */
[----:B------:R-:W-:Y:S05]  /*10090*/  WARPSYNC.COLLECTIVE R15, `(.L_x_15011) ;  /* 0x000000000f087348 */ /* 0x000fea0003c00000 */
[----:B------:R0:W1:Y:S02]  /*100a0*/  SHFL.IDX P6, R14, R13, R12, R11 ;  /* 0x0000000c0d0e7389 */ /* 0x00006400000c000b */
[----:B01----:R-:W-:Y:S01]  /*100b0*/  ENDCOLLECTIVE ;  /* 0x000000000000791b */ /* 0x003fe20003800000 */
.L_x_15011:
        /* <DEDUP_REMOVED lines=11> */
.L_x_15012:
[----:B------:R-:W-:Y:S02]  /*10170*/  IMAD.MOV.U32 R13, RZ, RZ, R10 ;  /* 0x000000ffff0d7224 */ /* 0x000fe400078e000a */
[----:B------:R-:W-:Y:S02]  /*10180*/  IMAD.MOV.U32 R12, RZ, RZ, 0x5 ;  /* 0x00000005ff0c7424 */ /* 0x000fe400078e00ff */
[----:B------:R-:W-:-:S07]  /*10190*/  IMAD.MOV.U32 R2, RZ, RZ, R14 ;  /* 0x000000ffff027224 */ /* 0x000fce00078e000e */
[----:B------:R-:W-:Y:S05]  /*101a0*/  WARPSYNC.COLLECTIVE R15, `(.L_x_15013) ;  /* 0x000000000f087348 */ /* 0x000fea0003c00000 */
[----:B------:R0:W1:Y:S02]  /*101b0*/  SHFL.IDX P6, R14, R13, R12, R11 ;  /* 0x0000000c0d0e7389 */ /* 0x00006400000c000b */
[----:B01----:R-:W-:Y:S01]  /*101c0*/  ENDCOLLECTIVE ;  /* 0x000000000000791b */ /* 0x003fe20003800000 */
.L_x_15013:
        /* <DEDUP_REMOVED lines=11> */
.L_x_15014:
[----:B------:R-:W-:Y:S02]  /*10280*/  IMAD.MOV.U32 R13, RZ, RZ, R10 ;  /* 0x000000ffff0d7224 */ /* 0x000fe400078e000a */
[----:B------:R-:W-:Y:S02]  /*10290*/  IMAD.MOV.U32 R12, RZ, RZ, 0x6 ;  /* 0x00000006ff0c7424 */ /* 0x000fe400078e00ff */
[----:B------:R-:W-:-:S07]  /*102a0*/  IMAD.MOV.U32 R2, RZ, RZ, R14 ;  /* 0x000000ffff027224 */ /* 0x000fce00078e000e */
[----:B------:R-:W-:Y:S05]  /*102b0*/  WARPSYNC.COLLECTIVE R15, `(.L_x_15015) ;  /* 0x000000000f087348 */ /* 0x000fea0003c00000 */
[----:B------:R0:W1:Y:S02]  /*102c0*/  SHFL.IDX P6, R14, R13, R12, R11 ;  /* 0x0000000c0d0e7389 */ /* 0x00006400000c000b */
[----:B01----:R-:W-:Y:S01]  /*102d0*/  ENDCOLLECTIVE ;  /* 0x000000000000791b */ /* 0x003fe20003800000 */
.L_x_15015:
        /* <DEDUP_REMOVED lines=11> */
.L_x_15016:
[----:B------:R-:W-:Y:S02]  /*10390*/  IMAD.MOV.U32 R13, RZ, RZ, R10 ;  /* 0x000000ffff0d7224 */ /* 0x000fe400078e000a */
[----:B------:R-:W-:Y:S02]  /*103a0*/  IMAD.MOV.U32 R12, RZ, RZ, 0x7 ;  /* 0x00000007ff0c7424 */ /* 0x000fe400078e00ff */
[----:B------:R-:W-:-:S07]  /*103b0*/  IMAD.MOV.U32 R2, RZ, RZ, R14 ;  /* 0x000000ffff027224 */ /* 0x000fce00078e000e */
[----:B------:R-:W-:Y:S05]  /*103c0*/  WARPSYNC.COLLECTIVE R15, `(.L_x_15017) ;  /* 0x000000000f087348 */ /* 0x000fea0003c00000 */
[----:B------:R0:W1:Y:S02]  /*103d0*/  SHFL.IDX P6, R14, R13, R12, R11 ;  /* 0x0000000c0d0e7389 */ /* 0x00006400000c000b */
[----:B01----:R-:W-:Y:S01]  /*103e0*/  ENDCOLLECTIVE ;  /* 0x000000000000791b */ /* 0x003fe20003800000 */
.L_x_15017:
        /* <DEDUP_REMOVED lines=11> */
.L_x_15018:
[----:B------:R-:W-:Y:S01]  /*104a0*/  IMAD.MOV.U32 R2, RZ, RZ, R14 ;  /* 0x000000ffff027224 */ /* 0x000fe200078e000e */
[----:B------:R-:W-:Y:S06]  /*104b0*/  BRA `(.L_x_15019) ;  /* 0xffffffc000ec7947 */ /* 0x000fec000383ffff */
.L_x_14923:
[----:B-1----:R1:W2:Y:S02]  /*104c0*/  SYNCS.PHASECHK.TRANS64.TRYWAIT P0, [R5+URZ+0x16860], R2 ;  /* 0x01686002050075a7 */ /* 0x0022a4000800017f */
[----:B--2---:R-:W-:Y:S05]  /*104d0*/  @!P0 NANOSLEEP.SYNCS 0x989680 ;  /* 0x009896800000895d */ /* 0x004fea0003900000 */
[----:B------:R-:W2:Y:S02]  /*104e0*/  @!P0 SYNCS.PHASECHK.TRANS64 P0, [R5+URZ+0x16860], R2 ;  /* 0x01686002050085a7 */ /* 0x000ea4000800007f */
[----:B--2---:R-:W-:Y:S05]  /*104f0*/  @!P0 BRA `(.L_x_14923) ;  /* 0xfffffffc00f08947 */ /* 0x004fea000383ffff */
[----:B------:R-:W-:Y:S05]  /*10500*/  BRA `(.L_x_15020) ;  /* 0xffffffc400447947 */ /* 0x000fea000383ffff */
.L_x_14924:
        /* <DEDUP_REMOVED lines=8> */
.L_x_15022:
[----:B------:R-:W-:Y:S05]  /*10590*/  BSYNC B1 ;  /* 0x0000000000017941 */ /* 0x000fea0003800000 */
.L_x_15021:
        /* <DEDUP_REMOVED lines=9> */
.L_x_15023:
[----:B------:R-:W-:Y:S02]  /*10630*/  IMAD.MOV.U32 R13, RZ, RZ, R18 ;  /* 0x000000ffff0d7224 */ /* 0x000fe400078e0012 */
[----:B------:R-:W-:Y:S02]  /*10640*/  IMAD.MOV.U32 R12, RZ, RZ, 0x1 ;  /* 0x00000001ff0c7424 */ /* 0x000fe400078e00ff */
[----:B------:R-:W-:-:S07]  /*10650*/  IMAD.MOV.U32 R2, RZ, RZ, R14 ;  /* 0x000000ffff027224 */ /* 0x000fce00078e000e */
[----:B------:R-:W-:Y:S05]  /*10660*/  WARPSYNC.COLLECTIVE R15, `(.L_x_15024) ;  /* 0x000000000f087348 */ /* 0x000fea0003c00000 */
[----:B------:R0:W1:Y:S02]  /*10670*/  SHFL.IDX P6, R14, R13, R12, R11 ;  /* 0x0000000c0d0e7389 */ /* 0x00006400000c000b */
[----:B01----:R-:W-:Y:S01]  /*10680*/  ENDCOLLECTIVE ;  /* 0x000000000000791b */ /* 0x003fe20003800000 */
.L_x_15024:
        /* <DEDUP_REMOVED lines=12> */
.L_x_15025:
[----:B------:R-:W-:Y:S02]  /*10750*/  IMAD.MOV.U32 R13, RZ, RZ, R18 ;  /* 0x000000ffff0d7224 */ /* 0x000fe400078e0012 */
[----:B------:R-:W-:Y:S02]  /*10760*/  IMAD.MOV.U32 R12, RZ, RZ, 0x2 ;  /* 0x00000002ff0c7424 */ /* 0x000fe400078e00ff */
[----:B------:R-:W-:-:S07]  /*10770*/  IMAD.MOV.U32 R2, RZ, RZ, R14 ;  /* 0x000000ffff027224 */ /* 0x000fce00078e000e */
[----:B------:R-:W-:Y:S05]  /*10780*/  WARPSYNC.COLLECTIVE R15, `(.L_x_15026) ;  /* 0x000000000f087348 */ /* 0x000fea0003c00000 */
[----:B------:R0:W1:Y:S02]  /*10790*/  SHFL.IDX P6, R14, R13, R12, R11 ;  /* 0x0000000c0d0e7389 */ /* 0x00006400000c000b */
[----:B01----:R-:W-:Y:S01]  /*107a0*/  ENDCOLLECTIVE ;  /* 0x000000000000791b */ /* 0x003fe20003800000 */
.L_x_15026:
        /* <DEDUP_REMOVED lines=12> */
.L_x_15027:
[----:B------:R-:W-:Y:S02]  /*10870*/  IMAD.MOV.U32 R13, RZ, RZ, R18 ;  /* 0x000000ffff0d7224 */ /* 0x000fe400078e0012 */
[----:B------:R-:W-:Y:S02]  /*10880*/  IMAD.MOV.U32 R12, RZ, RZ, 0x3 ;  /* 0x00000003ff0c7424 */ /* 0x000fe400078e00ff */
[----:B------:R-:W-:-:S07]  /*10890*/  IMAD.MOV.U32 R2, RZ, RZ, R14 ;  /* 0x000000ffff027224 */ /* 0x000fce00078e000e */
[----:B------:R-:W-:Y:S05]  /*108a0*/  WARPSYNC.COLLECTIVE R15, `(.L_x_15028) ;  /* 0x000000000f087348 */ /* 0x000fea0003c00000 */
[----:B------:R0:W1:Y:S02]  /*108b0*/  SHFL.IDX P6, R14, R13, R12, R11 ;  /* 0x0000000c0d0e7389 */ /* 0x00006400000c000b */
[----:B01----:R-:W-:Y:S01]  /*108c0*/  ENDCOLLECTIVE ;  /* 0x000000000000791b */ /* 0x003fe20003800000 */
.L_x_15028:
        /* <DEDUP_REMOVED lines=12> */
.L_x_15029:
[----:B------:R-:W-:Y:S02]  /*10990*/  IMAD.MOV.U32 R13, RZ, RZ, R18 ;  /* 0x000000ffff0d7224 */ /* 0x000fe400078e0012 */
[----:B------:R-:W-:Y:S02]  /*109a0*/  IMAD.MOV.U32 R12, RZ, RZ, 0x4 ;  /* 0x00000004ff0c7424 */ /* 0x000fe400078e00ff */
[----:B------:R-:W-:-:S07]  /*109b0*/  IMAD.MOV.U32 R2, RZ, RZ, R14 ;  /* 0x000000ffff027224 */ /* 0x000fce00078e000e */
[----:B------:R-:W-:Y:S05]  /*109c0*/  WARPSYNC.COLLECTIVE R15, `(.L_x_15030) ;  /* 0x000000000f087348 */ /* 0x000fea0003c00000 */
[----:B------:R0:W1:Y:S02]  /*109d0*/  SHFL.IDX P6, R14, R13, R12, R11 ;  /* 0x0000000c0d0e7389 */ /* 0x00006400000c000b */
[----:B01----:R-:W-:Y:S01]  /*109e0*/  ENDCOLLECTIVE ;  /* 0x000000000000791b */ /* 0x003fe20003800000 */
.L_x_15030:
        /* <DEDUP_REMOVED lines=12> */
.L_x_15031:
[----:B------:R-:W-:Y:S02]  /*10ab0*/  IMAD.MOV.U32 R13, RZ, RZ, R18 ;  /* 0x000000ffff0d7224 */ /* 0x000fe400078e0012 */
[----:B------:R-:W-:Y:S02]  /*10ac0*/  IMAD.MOV.U32 R12, RZ, RZ, 0x5 ;  /* 0x00000005ff0c7424 */ /* 0x000fe400078e00ff */
[----:B------:R-:W-:-:S07]  /*10ad0*/  IMAD.MOV.U32 R2, RZ, RZ, R14 ;  /* 0x000000ffff027224 */ /* 0x000fce00078e000e */
[----:B------:R-:W-:Y:S05]  /*10ae0*/  WARPSYNC.COLLECTIVE R15, `(.L_x_15032) ;  /* 0x000000000f087348 */ /* 0x000fea0003c00000 */
[----:B------:R0:W1:Y:S02]  /*10af0*/  SHFL.IDX P6, R14, R13, R12, R11 ;  /* 0x0000000c0d0e7389 */ /* 0x00006400000c000b */
[----:B01----:R-:W-:Y:S01]  /*10b00*/  ENDCOLLECTIVE ;  /* 0x000000000000791b */ /* 0x003fe20003800000 */
.L_x_15032:
        /* <DEDUP_REMOVED lines=12> */
.L_x_15033:
[----:B------:R-:W-:Y:S02]  /*10bd0*/  IMAD.MOV.U32 R13, RZ, RZ, R18 ;  /* 0x000000ffff0d7224 */ /* 0x000fe400078e0012 */
[----:B------:R-:W-:Y:S02]  /*10be0*/  IMAD.MOV.U32 R12, RZ, RZ, 0x6 ;  /* 0x00000006ff0c7424 */ /* 0x000fe400078e00ff */
[----:B------:R-:W-:-:S07]  /*10bf0*/  IMAD.MOV.U32 R2, RZ, RZ, R14 ;  /* 0x000000ffff027224 */ /* 0x000fce00078e000e */
[----:B------:R-:W-:Y:S05]  /*10c00*/  WARPSYNC.COLLECTIVE R15, `(.L_x_15034) ;  /* 0x000000000f087348 */ /* 0x000fea0003c00000 */
[----:B------:R0:W1:Y:S02]  /*10c10*/  SHFL.IDX P6, R14, R13, R12, R11 ;  /* 0x0000000c0d0e7389 */ /* 0x00006400000c000b */
[----:B01----:R-:W-:Y:S01]  /*10c20*/  ENDCOLLECTIVE ;  /* 0x000000000000791b */ /* 0x003fe20003800000 */
.L_x_15034:
        /* <DEDUP_REMOVED lines=12> */
.L_x_15035:
[----:B------:R-:W-:Y:S02]  /*10cf0*/  IMAD.MOV.U32 R13, RZ, RZ, R18 ;  /* 0x000000ffff0d7224 */ /* 0x000fe400078e0012 */
[----:B------:R-:W-:Y:S02]  /*10d00*/  IMAD.MOV.U32 R12, RZ, RZ, 0x7 ;  /* 0x00000007ff0c7424 */ /* 0x000fe400078e00ff */
[----:B------:R-:W-:-:S07]  /*10d10*/  IMAD.MOV.U32 R2, RZ, RZ, R14 ;  /* 0x000000ffff027224 */ /* 0x000fce00078e000e */
[----:B------:R-:W-:Y:S05]  /*10d20*/  WARPSYNC.COLLECTIVE R15, `(.L_x_15036) ;  /* 0x000000000f087348 */ /* 0x000fea0003c00000 */
[----:B------:R0:W1:Y:S02]  /*10d30*/  SHFL.IDX P6, R14, R13, R12, R11 ;  /* 0x0000000c0d0e7389 */ /* 0x00006400000c000b */
[----:B01----:R-:W-:Y:S01]  /*10d40*/  ENDCOLLECTIVE ;  /* 0x000000000000791b */ /* 0x003fe20003800000 */
.L_x_15036:
        /* <DEDUP_REMOVED lines=12> */
.L_x_15037:
[----:B------:R-:W-:Y:S01]  /*10e10*/  IMAD.MOV.U32 R2, RZ, RZ, R14 ;  /* 0x000000ffff027224 */ /* 0x000fe200078e000e */
[----:B------:R-:W-:Y:S06]  /*10e20*/  BRA `(.L_x_15038) ;  /* 0xffffffbc00f47947 */ /* 0x000fec000383ffff */
.L_x_14932:
[----:B0-----:R0:W1:Y:S02]  /*10e30*/  SYNCS.PHASECHK.TRANS64.TRYWAIT P0, [R4+URZ+0x16860], R3 ;  /* 0x01686003040075a7 */ /* 0x001064000800017f */
[----:B-1----:R-:W-:Y:S05]  /*10e40*/  @!P0 NANOSLEEP.SYNCS 0x989680 ;  /* 0x009896800000895d */ /* 0x002fea0003900000 */
[----:B------:R-:W1:Y:S02]  /*10e50*/  @!P0 SYNCS.PHASECHK.TRANS64 P0, [R4+URZ+0x16860], R3 ;  /* 0x01686003040085a7 */ /* 0x000e64000800007f */
[----:B-1----:R-:W-:Y:S05]  /*10e60*/  @!P0 BRA `(.L_x_14932) ;  /* 0xfffffffc00f08947 */ /* 0x002fea000383ffff */
[----:B------:R-:W-:Y:S05]  /*10e70*/  BRA `(.L_x_15039) ;  /* 0xffffffc400087947 */ /* 0x000fea000383ffff */
.L_x_14933:
        /* <DEDUP_REMOVED lines=8> */
.L_x_15041:
[----:B------:R-:W-:Y:S05]  /*10f00*/  BSYNC B0 ;  /* 0x0000000000007941 */ /* 0x000fea0003800000 */
.L_x_15040:
        /* <DEDUP_REMOVED lines=10> */
.L_x_15042:
        /* <DEDUP_REMOVED lines=9> */
.L_x_15043:
        /* <DEDUP_REMOVED lines=11> */
.L_x_15044:
[----:B------:R-:W-:Y:S02]  /*110f0*/  IMAD.MOV.U32 R13, RZ, RZ, R18 ;  /* 0x000000ffff0d7224 */ /* 0x000fe400078e0012 */
[----:B------:R-:W-:Y:S01]  /*11100*/  IMAD.MOV.U32 R12, RZ, RZ, 0x2 ;  /* 0x00000002ff0c7424 */ /* 0x000fe200078e00ff */
[----:B------:R-:W-:-:S13]  /*11110*/  IADD3 R2, P0, R14, R6, RZ ;  /* 0x000000060e027210 */ /* 0x000fda0007f1e0ff */
[----:B------:R-:W-:Y:S05]  /*11120*/  WARPSYNC.COLLECTIVE R15, `(.L_x_15045) ;  /* 0x000000000f087348 */ /* 0x000fea0003c00000 */
[----:B------:R0:W1:Y:S02]  /*11130*/  SHFL.IDX P6, R14, R13, R12, R11 ;  /* 0x0000000c0d0e7389 */ /* 0x00006400000c000b */
[----:B01----:R-:W-:Y:S01]  /*11140*/  ENDCOLLECTIVE ;  /* 0x000000000000791b */ /* 0x003fe20003800000 */
.L_x_15045:
        /* <DEDUP_REMOVED lines=11> */
.L_x_15046:
[----:B------:R-:W-:Y:S02]  /*11200*/  IMAD.MOV.U32 R13, RZ, RZ, R18 ;  /* 0x000000ffff0d7224 */ /* 0x000fe400078e0012 */
[----:B------:R-:W-:Y:S02]  /*11210*/  IMAD.MOV.U32 R12, RZ, RZ, 0x3 ;  /* 0x00000003ff0c7424 */ /* 0x000fe400078e00ff */
[----:B------:R-:W-:-:S07]  /*11220*/  IMAD.MOV.U32 R9, RZ, RZ, R14 ;  /* 0x000000ffff097224 */ /* 0x000fce00078e000e */
[----:B------:R-:W-:Y:S05]  /*11230*/  WARPSYNC.COLLECTIVE R15, `(.L_x_15047) ;  /* 0x000000000f087348 */ /* 0x000fea0003c00000 */
[----:B------:R0:W1:Y:S02]  /*11240*/  SHFL.IDX P6, R14, R13, R12, R11 ;  /* 0x0000000c0d0e7389 */ /* 0x00006400000c000b */
[----:B01----:R-:W-:Y:S01]  /*11250*/  ENDCOLLECTIVE ;  /* 0x000000000000791b */ /* 0x003fe20003800000 */
.L_x_15047:
        /* <DEDUP_REMOVED lines=12> */
.L_x_15048:
[----:B------:R-:W-:Y:S02]  /*11320*/  IMAD.MOV.U32 R13, RZ, RZ, R18 ;  /* 0x000000ffff0d7224 */ /* 0x000fe400078e0012 */
[----:B------:R-:W-:Y:S01]  /*11330*/  IMAD.MOV.U32 R12, RZ, RZ, 0x4 ;  /* 0x00000004ff0c7424 */ /* 0x000fe200078e00ff */
[----:B------:R-:W-:-:S13]  /*11340*/  IADD3 R2, P0, R14, R6, RZ ;  /* 0x000000060e027210 */ /* 0x000fda0007f1e0ff */
[----:B------:R-:W-:Y:S05]  /*11350*/  WARPSYNC.COLLECTIVE R15, `(.L_x_15049) ;  /* 0x000000000f087348 */ /* 0x000fea0003c00000 */
[----:B------:R0:W1:Y:S02]  /*11360*/  SHFL.IDX P6, R14, R13, R12, R11 ;  /* 0x0000000c0d0e7389 */ /* 0x00006400000c000b */
[----:B01----:R-:W-:Y:S01]  /*11370*/  ENDCOLLECTIVE ;  /* 0x000000000000791b */ /* 0x003fe20003800000 */
.L_x_15049:
        /* <DEDUP_REMOVED lines=11> */
.L_x_15050:
[----:B------:R-:W-:Y:S02]  /*11430*/  IMAD.MOV.U32 R13, RZ, RZ, R18 ;  /* 0x000000ffff0d7224 */ /* 0x000fe400078e0012 */
[----:B------:R-:W-:Y:S02]  /*11440*/  IMAD.MOV.U32 R12, RZ, RZ, 0x5 ;  /* 0x00000005ff0c7424 */ /* 0x000fe400078e00ff */
[----:B------:R-:W-:-:S07]  /*11450*/  IMAD.MOV.U32 R9, RZ, RZ, R14 ;  /* 0x000000ffff097224 */ /* 0x000fce00078e000e */
[----:B------:R-:W-:Y:S05]  /*11460*/  WARPSYNC.COLLECTIVE R15, `(.L_x_15051) ;  /* 0x000000000f087348 */ /* 0x000fea0003c00000 */
[----:B------:R0:W1:Y:S02]  /*11470*/  SHFL.IDX P6, R14, R13, R12, R11 ;  /* 0x0000000c0d0e7389 */ /* 0x00006400000c000b */
[----:B01----:R-:W-:Y:S01]  /*11480*/  ENDCOLLECTIVE ;  /* 0x000000000000791b */ /* 0x003fe20003800000 */
.L_x_15051:
        /* <DEDUP_REMOVED lines=12> */
.L_x_15052:
[----:B------:R-:W-:Y:S02]  /*11550*/  IMAD.MOV.U32 R13, RZ, RZ, R18 ;  /* 0x000000ffff0d7224 */ /* 0x000fe400078e0012 */
[----:B------:R-:W-:Y:S01]  /*11560*/  IMAD.MOV.U32 R12, RZ, RZ, 0x6 ;  /* 0x00000006ff0c7424 */ /* 0x000fe200078e00ff */
[----:B------:R-:W-:-:S13]  /*11570*/  IADD3 R2, P0, R14, R6, RZ ;  /* 0x000000060e027210 */ /* 0x000fda0007f1e0ff */
[----:B------:R-:W-:Y:S05]  /*11580*/  WARPSYNC.COLLECTIVE R15, `(.L_x_15053) ;  /* 0x000000000f087348 */ /* 0x000fea0003c00000 */
[----:B------:R0:W1:Y:S02]  /*11590*/  SHFL.IDX P6, R14, R13, R12, R11 ;  /* 0x0000000c0d0e7389 */ /* 0x00006400000c000b */
[----:B01----:R-:W-:Y:S01]  /*115a0*/  ENDCOLLECTIVE ;  /* 0x000000000000791b */ /* 0x003fe20003800000 */
.L_x_15053:
        /* <DEDUP_REMOVED lines=11> */
.L_x_15054:
[----:B------:R-:W-:Y:S02]  /*11660*/  IMAD.MOV.U32 R13, RZ, RZ, R18 ;  /* 0x000000ffff0d7224 */ /* 0x000fe400078e0012 */
[----:B------:R-:W-:Y:S02]  /*11670*/  IMAD.MOV.U32 R12, RZ, RZ, 0x7 ;  /* 0x00000007ff0c7424 */ /* 0x000fe400078e00ff */
[----:B------:R-:W-:-:S07]  /*11680*/  IMAD.MOV.U32 R9, RZ, RZ, R14 ;  /* 0x000000ffff097224 */ /* 0x000fce00078e000e */
[----:B------:R-:W-:Y:S05]  /*11690*/  WARPSYNC.COLLECTIVE R15, `(.L_x_15055) ;  /* 0x000000000f087348 */ /* 0x000fea0003c00000 */
[----:B------:R0:W1:Y:S02]  /*116a0*/  SHFL.IDX P6, R14, R13, R12, R11 ;  /* 0x0000000c0d0e7389 */ /* 0x00006400000c000b */
[----:B01----:R-:W-:Y:S01]  /*116b0*/  ENDCOLLECTIVE ;  /* 0x000000000000791b */ /* 0x003fe20003800000 */
.L_x_15055:
        /* <DEDUP_REMOVED lines=12> */
.L_x_15056:
[----:B------:R-:W-:Y:S05]  /*11780*/  BRA `(.L_x_15057) ;  /* 0xffffffbc00c87947 */ /* 0x000fea000383ffff */
.L_x_14938:
        /* <DEDUP_REMOVED lines=8> */
.L_x_15059:
[----:B------:R-:W-:Y:S05]  /*11810*/  BSYNC B0 ;  /* 0x0000000000007941 */ /* 0x000fea0003800000 */
.L_x_15058:
[----:B------:R-:W-:Y:S05]  /*11820*/  BRA `(.L_x_15060) ;  /* 0xffffffc0004c7947 */ /* 0x000fea000383ffff */
.L_x_14941:
[----:B-1----:R1:W2:Y:S02]  /*11830*/  SYNCS.PHASECHK.TRANS64.TRYWAIT P0, [R5+URZ+0x16820], R0 ;  /* 0x01682000050075a7 */ /* 0x0022a4000800017f */
[----:B--2---:R-:W-:Y:S05]  /*11840*/  @!P0 NANOSLEEP.SYNCS 0x989680 ;  /* 0x009896800000895d */ /* 0x004fea0003900000 */
[----:B------:R-:W2:Y:S02]  /*11850*/  @!P0 SYNCS.PHASECHK.TRANS64 P0, [R5+URZ+0x16820], R0 ;  /* 0x01682000050085a7 */ /* 0x000ea4000800007f */
[----:B--2---:R-:W-:Y:S05]  /*11860*/  @!P0 BRA `(.L_x_14941) ;  /* 0xfffffffc00f08947 */ /* 0x004fea000383ffff */
[----:B------:R-:W-:Y:S05]  /*11870*/  BRA `(.L_x_15061) ;  /* 0xffffffc000987947 */ /* 0x000fea000383ffff */
.L_x_14942:
        /* <DEDUP_REMOVED lines=11> */
.L_x_15063:
[----:B------:R-:W-:Y:S05]  /*11930*/  BSYNC B0 ;  /* 0x0000000000007941 */ /* 0x000fea0003800000 */
.L_x_15062:
[----:B------:R-:W-:Y:S05]  /*11940*/  BRA `(.L_x_15064) ;  /* 0xffffffc000807947 */ /* 0x000fea000383ffff */
.L_x_14945:
[----:B------:R-:W-:Y:S01]  /*11950*/  BSSY B1, `(.L_x_15065) ;  /* 0x0000006000017945 */ /* 0x000fe20003800000 */
[----:B------:R-:W-:-:S07]  /*11960*/  IMAD.MOV.U32 R15, RZ, RZ, -0x1 ;  /* 0xffffffffff0f7424 */ /* 0x000fce00078e00ff */
[----:B01----:R-:W-:Y:S05]  /*11970*/  WARPSYNC.COLLECTIVE R15, `(.L_x_15066) ;  /* 0x000000000f0c7348 */ /* 0x003fea0003c00000 */
[----:B------:R-:W-:Y:S02]  /*11980*/  ELECT P6, UR62, PT ;  /* 0x00000000003e782f */ /* 0x000fe400038c0000 */
[----:B------:R-:W-:Y:S01]  /*11990*/  MOV R14, UR62 ;  /* 0x0000003e000e7c02 */ /* 0x000fe20008000f00 */
[----:B01----:R-:W-:Y:S10]  /*119a0*/  ENDCOLLECTIVE ;  /* 0x000000000000791b */ /* 0x003ff40003800000 */
.L_x_15066:
[----:B------:R-:W-:Y:S05]  /*119b0*/  BSYNC B1 ;  /* 0x0000000000017941 */ /* 0x000fea0003800000 */
.L_x_15065:
[----:B------:R-:W-:Y:S05]  /*119c0*/  BRA `(.L_x_15067) ;  /* 0xffffffc000787947 */ /* 0x000fea000383ffff */
.L_x_14947:
[----:B-1----:R1:W2:Y:S02]  /*119d0*/  SYNCS.PHASECHK.TRANS64.TRYWAIT P1, [R3+URZ+0x16840], R2 ;  /* 0x01684002030075a7 */ /* 0x0022a4000802017f */
[----:B--2---:R-:W-:Y:S05]  /*119e0*/  @!P1 NANOSLEEP.SYNCS 0x989680 ;  /* 0x009896800000995d */ /* 0x004fea0003900000 */
[----:B------:R-:W2:Y:S02]  /*119f0*/  @!P1 SYNCS.PHASECHK.TRANS64 P1, [R3+URZ+0x16840], R2 ;  /* 0x01684002030095a7 */ /* 0x000ea4000802007f */
[----:B--2---:R-:W-:Y:S05]  /*11a00*/  @!P1 BRA `(.L_x_14947) ;  /* 0xfffffffc00f09947 */ /* 0x004fea000383ffff */
[----:B------:R-:W-:Y:S05]  /*11a10*/  BRA `(.L_x_15068) ;  /* 0xffffffc000987947 */ /* 0x000fea000383ffff */
.L_x_14949:
[----:B--2---:R2:W3:Y:S02]  /*11a20*/  SYNCS.PHASECHK.TRANS64.TRYWAIT P1, [R5+URZ+0x16840], R0 ;  /* 0x01684000050075a7 */ /* 0x0044e4000802017f */
[----:B---3--:R-:W-:Y:S05]  /*11a30*/  @!P1 NANOSLEEP.SYNCS 0x989680 ;  /* 0x009896800000995d */ /* 0x008fea0003900000 */
[----:B------:R-:W3:Y:S02]  /*11a40*/  @!P1 SYNCS.PHASECHK.TRANS64 P1, [R5+URZ+0x16840], R0 ;  /* 0x01684000050095a7 */ /* 0x000ee4000802007f */
[----:B---3--:R-:W-:Y:S05]  /*11a50*/  @!P1 BRA `(.L_x_14949) ;  /* 0xfffffffc00f09947 */ /* 0x008fea000383ffff */
[----:B------:R-:W-:Y:S05]  /*11a60*/  BRA `(.L_x_15069) ;  /* 0xffffffc000a47947 */ /* 0x000fea000383ffff */
.L_x_14951:
[----:B---3--:R3:W4:Y:S02]  /*11a70*/  SYNCS.PHASECHK.TRANS64.TRYWAIT P1, [R3+URZ+0x16860], R2 ;  /* 0x01686002030075a7 */ /* 0x008724000802017f */
[----:B----4-:R-:W-:Y:S05]  /*11a80*/  @!P1 NANOSLEEP.SYNCS 0x989680 ;  /* 0x009896800000995d */ /* 0x010fea0003900000 */
[----:B------:R-:W4:Y:S02]  /*11a90*/  @!P1 SYNCS.PHASECHK.TRANS64 P1, [R3+URZ+0x16860], R2 ;  /* 0x01686002030095a7 */ /* 0x000f24000802007f */
[----:B----4-:R-:W-:Y:S05]  /*11aa0*/  @!P1 BRA `(.L_x_14951) ;  /* 0xfffffffc00f09947 */ /* 0x010fea000383ffff */
[----:B------:R-:W-:Y:S05]  /*11ab0*/  BRA `(.L_x_15070) ;  /* 0xffffffc000a07947 */ /* 0x000fea000383ffff */
.L_x_15071:
        /* <DEDUP_REMOVED lines=12> */
.L_x_15878:


//--------------------- .text._ZN7cutlass13device_kernelIN5flash11enable_sm90INS1_16FlashAttnFwdSm90INS1_25CollectiveMainloopFwdSm90ILi2EN4cute5tupleIJNS5_1CILi1EEES8_S8_EEENS6_IJNS7_ILi192EEENS7_ILi128EEENS7_ILi64EEEEEELi64ENS_6half_tEfNS_4arch4Sm90ELb1ELb0ELb0ELb1ELb1ELb0ELb0ELb1ELb1ELb1ELb0ELb0EEENS1_21CollectiveEpilogueFwdINS6_IJSA_SC_SB_EEES9_SE_SG_Li384ELb1ELb1ELb0ELb0EEENS1_36VarlenDynamicPersistentTileSchedulerILi192ELi128ELi384ELi128ELb0ELb1ELb1ELb1ELb1ELb1EEEEEEEEEvNT_6ParamsE --------------------------
	.section	.text._ZN7cutlass13device_kernelIN5flash11enable_sm90INS1_16FlashAttnFwdSm90INS1_25CollectiveMainloopFwdSm90ILi2EN4cute5tupleIJNS5_1CILi1EEES8_S8_EEENS6_IJNS7_ILi192EEENS7_ILi128EEENS7_ILi64EEEEEELi64ENS_6half_tEfNS_4arch4Sm90ELb1ELb0ELb0ELb1ELb1ELb0ELb0ELb1ELb1ELb1ELb0ELb0EEENS1_21CollectiveEpilogueFwdINS6_IJSA_SC_SB_EEES9_SE_SG_Li384ELb1ELb1ELb0ELb0EEENS1_36VarlenDynamicPersistentTileSchedulerILi192ELi128ELi384ELi128ELb0ELb1ELb1ELb1ELb1ELb1EEEEEEEEEvNT_6ParamsE,"ax",@progbits
	.align	128
.text._ZN7cutlass13device_kernelIN5flash11enable_sm90INS1_16FlashAttnFwdSm90INS1_25CollectiveMainloopFwdSm90ILi2EN4cute5tupleIJNS5_1CILi1EEES8_S8_EEENS6_IJNS7_ILi192EEENS7_ILi128EEENS7_ILi64EEEEEELi64ENS_6half_tEfNS_4arch4Sm90ELb1ELb0ELb0ELb1ELb1ELb0ELb0ELb1ELb1ELb1ELb0ELb0EEENS1_21CollectiveEpilogueFwdINS6_IJSA_SC_SB_EEES9_SE_SG_Li384ELb1ELb1ELb0ELb0EEENS1_36VarlenDynamicPersistentTileSchedulerILi192ELi128ELi384ELi128ELb0ELb1ELb1ELb1ELb1ELb1EEEEEEEEEvNT_6ParamsE:
        .type           _ZN7cutlass13device_kernelIN5flash11enable_sm90INS1_16FlashAttnFwdSm90INS1_25CollectiveMainloopFwdSm90ILi2EN4cute5tupleIJNS5_1CILi1EEES8_S8_EEENS6_IJNS7_ILi192EEENS7_ILi128EEENS7_ILi64EEEEEELi64ENS_6half_tEfNS_4arch4Sm90ELb1ELb0ELb0ELb1ELb1ELb0ELb0ELb1ELb1ELb1ELb0ELb0EEENS1_21CollectiveEpilogueFwdINS6_IJSA_SC_SB_EEES9_SE_SG_Li384ELb1ELb1ELb0ELb0EEENS1_36VarlenDynamicPersistentTileSchedulerILi192ELi128ELi384ELi128ELb0ELb1ELb1ELb1ELb1ELb1EEEEEEEEEvNT_6ParamsE,@function
        .size           _ZN7cutlass13device_kernelIN5flash11enable_sm90INS1_16FlashAttnFwdSm90INS1_25CollectiveMainloopFwdSm90ILi2EN4cute5tupleIJNS5_1CILi1EEES8_S8_EEENS6_IJNS7_ILi192EEENS7_ILi128EEENS7_ILi64EEEEEELi64ENS_6half_tEfNS_4arch4Sm90ELb1ELb0ELb0ELb1ELb1ELb0ELb0ELb1ELb1ELb1ELb0ELb0EEENS1_21CollectiveEpilogueFwdINS6_IJSA_SC_SB_EEES9_SE_SG_Li384ELb1ELb1ELb0ELb0EEENS1_36VarlenDynamicPersistentTileSchedulerILi192ELi128ELi384ELi128ELb0ELb1ELb1ELb1ELb1ELb1EEEEEEEEEvNT_6ParamsE,(.L_x_15879 - _ZN7cutlass13device_kernelIN5flash11enable_sm90INS1_16FlashAttnFwdSm90INS1_25CollectiveMainloopFwdSm90ILi2EN4cute5tupleIJNS5_1CILi1EEES8_S8_EEENS6_IJNS7_ILi192EEENS7_ILi128EEENS7_ILi64EEEEEELi64ENS_6half_tEfNS_4arch4Sm90ELb1ELb0ELb0ELb1ELb1ELb0ELb0ELb1ELb1ELb1ELb0ELb0EEENS1_21CollectiveEpilogueFwdINS6_IJSA_SC_SB_EEES9_SE_SG_Li384ELb1ELb1ELb0ELb0EEENS1_36VarlenDynamicPersistentTileSchedulerILi192ELi128ELi384ELi128ELb0ELb1ELb1ELb1ELb1ELb1EEEEEEEEEvNT_6ParamsE)
        .other          _ZN7cutlass13device_kernelIN5flash11enable_sm90INS1_16FlashAttnFwdSm90INS1_25CollectiveMainloopFwdSm90ILi2EN4cute5tupleIJNS5_1CILi1EEES8_S8_EEENS6_IJNS7_ILi192EEENS7_ILi128EEENS7_ILi64EEEEEELi64ENS_6half_tEfNS_4arch4Sm90ELb1ELb0ELb0ELb1ELb1ELb0ELb0ELb1ELb1ELb1ELb0ELb0EEENS1_21CollectiveEpilogueFwdINS6_IJSA_SC_SB_EEES9_SE_SG_Li384ELb1ELb1ELb0ELb0EEENS1_36VarlenDynamicPersistentTileSchedulerILi192ELi128ELi384ELi128ELb0ELb1ELb1ELb1ELb1ELb1EEEEEEEEEvNT_6ParamsE,@"STO_CUDA_ENTRY STV_DEFAULT"
_ZN7cutlass13device_kernelIN5flash11enable_sm90INS1_16FlashAttnFwdSm90INS1_25CollectiveMainloopFwdSm90ILi2EN4cute5tupleIJNS5_1CILi1EEES8_S8_EEENS6_IJNS7_ILi192EEENS7_ILi128EEENS7_ILi64EEEEEELi64ENS_6half_tEfNS_4arch4Sm90ELb1ELb0ELb0ELb1ELb1ELb0ELb0ELb1ELb1ELb1ELb0ELb0EEENS1_21CollectiveEpilogueFwdINS6_IJSA_SC_SB_EEES9_SE_SG_Li384ELb1ELb1ELb0ELb0EEENS1_36VarlenDynamicPersistentTileSchedulerILi192ELi128ELi384ELi128ELb0ELb1ELb1ELb1ELb1ELb1EEEEEEEEEvNT_6ParamsE:
        /* <DEDUP_REMOVED lines=45> */
.L_x_15072:
        /* <DEDUP_REMOVED lines=22> */
.L_x_15073:
        /* <DEDUP_REMOVED lines=18> */
.L_x_15074:
        /* <DEDUP_REMOVED lines=22> */
.L_x_15075:
        /* <DEDUP_REMOVED lines=23> */
.L_x_15076:
        /* <DEDUP_REMOVED lines=8> */
.L_x_15078:
        /* <DEDUP_REMOVED lines=29> */
[CC--:B------:R-:W-:Y:S01]  /*0a70*/  LEA.HI R2, R0.reuse, R157.reuse, RZ, 0x4 ;  /* 0x0000009d00027211 */ /* 0x0c0fe200078f20ff */
[----:B------:R-:W-:Y:S01]  /*0a80*/  IMAD.SHL.U32 R5, R3, 0x20, RZ ;  /* 0x0000002003057824 */ /* 0x000fe200078e00ff */
[----:B------:R-:W-:Y:S01]  /*0a90*/  LEA.HI R10, R0, R157, RZ, 0x2 ;  /* 0x0000009d000a7211 */ /* 0x000fe200078f10ff */
[----:B------:R-:W-:Y:S01]  /*0aa0*/  IMAD.IADD R152, R157, 0x1, -R152 ;  /* 0x000000019d987824 */ /* 0x000fe200078e0a98 */
[----:B------:R-:W-:Y:S02]  /*0ab0*/  SHF.R.S32.HI R3, RZ, 0x4, R2 ;  /* 0x00000004ff037819 */ /* 0x000fe40000011402 */
[----:B------:R-:W-:Y:S02]  /*0ac0*/  LOP3.LUT R4, R2, 0x3fffff0, RZ, 0xc0, !PT ;  /* 0x03fffff002047812 */ /* 0x000fe400078ec0ff */
[----:B------:R-:W-:-:S02]  /*0ad0*/  SHF.R.S32.HI R7, RZ, 0x1f, R152 ;  /* 0x0000001fff077819 */ /* 0x000fc40000011498 */
[----:B------:R-:W-:Y:S01]  /*0ae0*/  LEA.HI R2, R2, R3, RZ, 0x1 ;  /* 0x0000000302027211 */ /* 0x000fe200078f08ff */
[----:B------:R-:W-:Y:S01]  /*0af0*/  IMAD.IADD R4, R157, 0x1, -R4 ;  /* 0x000000019d047824 */ /* 0x000fe200078e0a04 */
[----:B------:R-:W-:Y:S02]  /*0b00*/  LEA.HI R6, R7, R152, RZ, 0x2 ;  /* 0x0000009807067211 */ /* 0x000fe400078f10ff */
[----:B------:R-:W-:Y:S02]  /*0b10*/  LOP3.LUT R2, R2, 0x1ffffffe, RZ, 0xc0, !PT ;  /* 0x1ffffffe02027812 */ /* 0x000fe400078ec0ff */
[--C-:B------:R-:W-:Y:S02]  /*0b20*/  SHF.R.S32.HI R8, RZ, 0x2, R6.reuse ;  /* 0x00000002ff087819 */ /* 0x100fe40000011406 */
[----:B------:R-:W-:Y:S01]  /*0b30*/  SHF.R.S32.HI R9, RZ, 0x1f, R6 ;  /* 0x0000001fff097819 */ /* 0x000fe20000011406 */
[----:B------:R-:W-:Y:S01]  /*0b40*/  IMAD.IADD R2, R3, 0x1, -R2 ;  /* 0x0000000103027824 */ /* 0x000fe200078e0a02 */
[----:B------:R-:W-:-:S02]  /*0b50*/  SHF.R.S32.HI R153, RZ, 0x7, R153 ;  /* 0x00000007ff997819 */ /* 0x000fc40000011499 */
[----:B------:R-:W-:Y:S02]  /*0b60*/  LOP3.LUT R10, R10, 0xfffffffc, RZ, 0xc0, !PT ;  /* 0xfffffffc0a0a7812 */ /* 0x000fe400078ec0ff */
[----:B------:R-:W-:Y:S01]  /*0b70*/  LEA.HI R9, R9, R8, RZ, 0x3 ;  /* 0x0000000809097211 */ /* 0x000fe200078f18ff */
[----:B------:R-:W-:Y:S01]  /*0b80*/  IMAD.HI R3, R153, 0x55555556, RZ ;  /* 0x5555555699037827 */ /* 0x000fe200078e02ff */
[----:B------:R-:W-:Y:S02]  /*0b90*/  LOP3.LUT R5, R5, 0xfffffc00, RZ, 0xc0, !PT ;  /* 0xfffffc0005057812 */ /* 0x000fe400078ec0ff */
[----:B------:R-:W-:Y:S01]  /*0ba0*/  LEA.HI R0, R0, R157, RZ, 0x3 ;  /* 0x0000009d00007211 */ /* 0x000fe200078f18ff */
[----:B------:R-:W-:Y:S01]  /*0bb0*/  IMAD.IADD R10, R157, 0x1, -R10 ;  /* 0x000000019d0a7824 */ /* 0x000fe200078e0a0a */
[----:B------:R-:W-:Y:S01]  /*0bc0*/  LOP3.LUT R9, R9, 0xfffffff8, RZ, 0xc0, !PT ;  /* 0xfffffff809097812 */ /* 0x000fe200078ec0ff */
[----:B------:R-:W-:Y:S01]  /*0bd0*/  IMAD R5, R4, 0x40, R5 ;  /* 0x0000004004057824 */ /* 0x000fe200078e0205 */
[----:B------:R-:W-:-:S02]  /*0be0*/  LEA.HI R7, R7, R152, RZ, 0x5 ;  /* 0x0000009807077211 */ /* 0x000fc400078f28ff */
[----:B------:R-:W-:Y:S01]  /*0bf0*/  LEA.HI R4, R3, R3, RZ, 0x1 ;  /* 0x0000000303047211 */ /* 0x000fe200078f08ff */
[----:B------:R-:W-:Y:S01]  /*0c00*/  IMAD.IADD R8, R8, 0x1, -R9 ;  /* 0x0000000108087824 */ /* 0x000fe200078e0a09 */
[----:B------:R-:W-:Y:S01]  /*0c10*/  LEA.HI R3, R10, R10, RZ, 0x1 ;  /* 0x0000000a0a037211 */ /* 0x000fe200078f08ff */
[----:B------:R-:W-:Y:S01]  /*0c20*/  IMAD R155, R2, 0x8, R5 ;  /* 0x00000008029b7824 */ /* 0x000fe200078e0205 */
[----:B------:R-:W-:Y:S01]  /*0c30*/  SHF.R.S32.HI R7, RZ, 0x5, R7 ;  /* 0x00000005ff077819 */ /* 0x000fe20000011407 */
[----:B------:R-:W-:Y:S01]  /*0c40*/  IMAD R4, R4, -0x3, R153 ;  /* 0xfffffffd04047824 */ /* 0x000fe200078e0299 */
[----:B------:R-:W-:Y:S02]  /*0c50*/  LOP3.LUT R18, R0, 0xfffffff8, RZ, 0xc0, !PT ;  /* 0xfffffff800127812 */ /* 0x000fe400078ec0ff */
[----:B------:R-:W-:Y:S01]  /*0c60*/  LOP3.LUT R3, R3, 0x1ffffffe, RZ, 0xc0, !PT ;  /* 0x1ffffffe03037812 */ /* 0x000fe200078ec0ff */
[----:B------:R-:W-:Y:S01]  /*0c70*/  IMAD R7, R7, 0x10, R8 ;  /* 0x0000001007077824 */ /* 0x000fe200078e0208 */
[----:B------:R-:W-:Y:S01]  /*0c80*/  LOP3.LUT R5, R6, 0x7ffffffc, RZ, 0xc0, !PT ;  /* 0x7ffffffc06057812 */ /* 0x000fe200078ec0ff */
[----:B------:R-:W-:Y:S01]  /*0c90*/  IMAD.IADD R18, R157, 0x1, -R18 ;  /* 0x000000019d127824 */ /* 0x000fe200078e0a12 */
[----:B------:R-:W-:Y:S01]  /*0ca0*/  SHF.R.S32.HI R22, RZ, 0x3, R0 ;  /* 0x00000003ff167819 */ /* 0x000fe20000011400 */
[----:B------:R-:W-:-:S02]  /*0cb0*/  IMAD.IADD R3, R10, 0x1, -R3 ;  /* 0x000000010a037824 */ /* 0x000fc400078e0a03 */
[----:B------:R-:W-:Y:S02]  /*0cc0*/  IMAD R154, R4, 0x40, R7 ;  /* 0x00000040049a7824 */ /* 0x000fe400078e0207 */
[----:B------:R-:W-:Y:S02]  /*0cd0*/  IMAD.SHL.U32 R19, R18, 0x8, RZ ;  /* 0x0000000812137824 */ /* 0x000fe400078e00ff */
[----:B------:R-:W-:Y:S01]  /*0ce0*/  IMAD.IADD R16, R152, 0x1, -R5 ;  /* 0x0000000198107824 */ /* 0x000fe200078e0a05 */
[----:B------:R-:W-:Y:S02]  /*0cf0*/  LEA R17, R3, R154, 0x3 ;  /* 0x0000009a03117211 */ /* 0x000fe400078e18ff */
[----:B------:R-:W-:-:S07]  /*0d00*/  SHF.R.S32.HI R156, RZ, 0x1f, R19 ;  /* 0x0000001fff9c7819 */ /* 0x000fce0000011413 */
.L_x_15126:
        /* <DEDUP_REMOVED lines=23> */
[----:B------:R-:W-:Y:S01]  /*0e80*/  IMAD.U32 R5, RZ, RZ, UR11 ;  /* 0x0000000bff057e24 */ /* 0x000fe2000f8e00ff */
[----:B------:R-:W2:Y:S04]  /*0e90*/  @P0 LDG.E R2, desc[UR52][R2.64] ;  /* 0x0000003402020981 */ /* 0x000ea8000c1e1900 */
[----:B------:R-:W3:Y:S01]  /*0ea0*/  @P2 LDG.E R4, desc[UR52][R4.64] ;  /* 0x0000003404042981 */ /* 0x000ee2000c1e1900 */
        /* <DEDUP_REMOVED lines=26> */
.L_x_15079:
        /* <DEDUP_REMOVED lines=8> */
.L_x_15080:
        /* <DEDUP_REMOVED lines=13> */
.L_x_15081:
[----:B------:R-:W-:Y:S01]  /*11a0*/  ULDC UR6, c[0x0][0x448] ;  /* 0x0001120000067ab9 */ /* 0x000fe20000000800 */
[----:B------:R-:W-:Y:S01]  /*11b0*/  UIMAD UR42, UR5, 0xc0, URZ ;  /* 0x000000c0052a78a4 */ /* 0x000fe2000f8e023f */
[----:B------:R-:W-:Y:S01]  /*11c0*/  PLOP3.LUT P0, PT, PT, PT, PT, 0x80, 0x0 ;  /* 0x000000000000781c */ /* 0x000fe20003f0f070 */
[----:B------:R-:W-:Y:S01]  /*11d0*/  UISETP.NE.AND UP0, UPT, UR6, 0x1, UPT ;  /* 0x000000010600788c */ /* 0x000fe2000bf05270 */
[----:B------:R-:W-:Y:S01]  /*11e0*/  CS2R R20, SRZ ;  /* 0x0000000000147805 */ /* 0x000fe2000001ff00 */
[----:B------:R-:W-:Y:S01]  /*11f0*/  UIADD3 UR6, UR42, 0xbf, URZ ;  /* 0x000000bf2a067890 */ /* 0x000fe2000fffe03f */
[----:B------:R-:W-:Y:S01]  /*1200*/  CS2R R118, SRZ ;  /* 0x0000000000767805 */ /* 0x000fe2000001ff00 */
[----:B------:R-:W-:Y:S01]  /*1210*/  UIADD3 UR48, -UR48, UR4, URZ ;  /* 0x0000000430307290 */ /* 0x000fe2000fffe13f */
[----:B------:R-:W-:Y:S01]  /*1220*/  CS2R R116, SRZ ;  /* 0x0000000000747805 */ /* 0x000fe2000001ff00 */
[----:B------:R-:W-:Y:S01]  /*1230*/  UP2UR UR50, UPR, URZ, 0x1 ;  /* 0x000000013f327883 */ /* 0x000fe20008000000 */
[----:B------:R-:W-:Y:S01]  /*1240*/  CS2R R114, SRZ ;  /* 0x0000000000727805 */ /* 0x000fe2000001ff00 */
[----:B------:R-:W-:Y:S01]  /*1250*/  UIADD3 UR7, UR48, 0x80, -UR49 ;  /* 0x0000008030077890 */ /* 0x000fe2000fffe831 */
[----:B------:R-:W-:-:S02]  /*1260*/  CS2R R112, SRZ ;  /* 0x0000000000707805 */ /* 0x000fc4000001ff00 */
[----:B------:R-:W-:Y:S01]  /*1270*/  CS2R R14, SRZ ;  /* 0x00000000000e7805 */ /* 0x000fe2000001ff00 */
[----:B------:R-:W-:Y:S01]  /*1280*/  @UP0 ULDC UR4, c[0x0][0x44c] ;  /* 0x0001130000040ab9 */ /* 0x000fe20000000800 */
[----:B------:R-:W-:Y:S01]  /*1290*/  @UP0 ULDC UR8, c[0x0][0x450] ;  /* 0x0001140000080ab9 */ /* 0x000fe20000000800 */
[----:B------:R-:W-:Y:S01]  /*12a0*/  UIMAD.WIDE.U32 UR4, UR6, UR4, URZ ;  /* 0x00000004060472a5 */ /* 0x000fe2000f8e003f */
[----:B------:R-:W-:Y:S01]  /*12b0*/  IMAD.MOV.U32 R110, RZ, RZ, RZ ;  /* 0x000000ffff6e7224 */ /* 0x000fe200078e00ff */
[----:B------:R-:W-:Y:S01]  /*12c0*/  UIADD3 UR4, UR48, 0x7f, URZ ;  /* 0x0000007f30047890 */ /* 0x000fe2000fffe03f */
[----:B------:R-:W-:Y:S01]  /*12d0*/  IMAD.MOV.U32 R25, RZ, RZ, RZ ;  /* 0x000000ffff197224 */ /* 0x000fe200078e00ff */
[----:B------:R-:W-:Y:S01]  /*12e0*/  @UP0 USHF.R.U32.HI UR6, URZ, UR8, UR5 ;  /* 0x000000083f060299 */ /* 0x000fe20008011605 */
[----:B------:R-:W-:Y:S01]  /*12f0*/  CS2R R12, SRZ ;  /* 0x00000000000c7805 */ /* 0x000fe2000001ff00 */
[----:B------:R-:W-:Y:S01]  /*1300*/  USHF.R.S32.HI UR5, URZ, 0x1f, UR4 ;  /* 0x0000001f3f057899 */ /* 0x000fe20008011404 */
[----:B------:R-:W-:Y:S01]  /*1310*/  IMAD.MOV.U32 R106, RZ, RZ, RZ ;  /* 0x000000ffff6a7224 */ /* 0x000fe200078e00ff */
[----:B------:R-:W-:Y:S01]  /*1320*/  UIADD3 UR6, UR7, UR6, URZ ;  /* 0x0000000607067290 */ /* 0x000fe2000fffe03f */
[----:B------:R-:W-:Y:S01]  /*1330*/  IMAD.MOV.U32 R27, RZ, RZ, RZ ;  /* 0x000000ffff1b7224 */ /* 0x000fe200078e00ff */
        /* <DEDUP_REMOVED lines=12> */
[----:B------:R-:W-:Y:S01]  /*1400*/  CS2R R88, SRZ ;  /* 0x0000000000587805 */ /* 0x000fe2000001ff00 */
[----:B------:R-:W-:-:S04]  /*1410*/  UISETP.LT.AND UP0, UPT, UR5, UR7, UPT ;  /* 0x000000070500728c */ /* 0x000fc8000bf01270 */
[----:B------:R-:W-:-:S04]  /*1420*/  USEL UR51, UR5, UR7, UP0 ;  /* 0x0000000705337287 */ /* 0x000fc80008000000 */
[----:B------:R-:W-:-:S06]  /*1430*/  UISETP.GE.AND UP0, UPT, UR51, 0x1, UPT ;  /* 0x000000013300788c */ /* 0x000fcc000bf06270 */
[----:B------:R-:W-:-:S13]  /*1440*/  PLOP3.LUT P1, PT, PT, PT, UP0, 0x80, 0x0 ;  /* 0x000000000000781c */ /* 0x000fda0003f2f008 */
        /* <DEDUP_REMOVED lines=32> */
.L_x_15083:
        /* <DEDUP_REMOVED lines=9> */
.L_x_15211:
[----:B------:R-:W-:Y:S05]  /*16e0*/  @!P0 BRA `(.L_x_15085) ;  /* 0x0000000000048947 */ /* 0x000fea0003800000 */
[----:B------:R-:W-:Y:S01]  /*16f0*/  BPT.TRAP 0x1 ;  /* 0x000000040000795c */ /* 0x000fe20000300000 */
.L_x_15085:
[----:B------:R-:W-:Y:S02]  /*1700*/  IMAD.U32 R4, RZ, RZ, UR37 ;  /* 0x00000025ff047e24 */ /* 0x000fe4000f8e00ff */
[----:B0-----:R-:W-:-:S03]  /*1710*/  IMAD.U32 R3, RZ, RZ, UR36 ;  /* 0x00000024ff037e24 */ /* 0x001fc6000f8e00ff */
[----:B------:R-:W-:Y:S02]  /*1720*/  LEA R4, R4, UR45, 0x3 ;  /* 0x0000002d04047c11 */ /* 0x000fe4000f8e18ff */
[----:B------:R-:W-:-:S04]  /*1730*/  SHF.L.U32 R3, R3, 0x1f, RZ ;  /* 0x0000001f03037819 */ /* 0x000fc800000006ff */
[----:B------:R0:W1:Y:S01]  /*1740*/  SYNCS.PHASECHK.TRANS64.TRYWAIT P1, [R4+URZ+0x16830], R3 ;  /* 0x01683003040075a7 */ /* 0x000062000802017f */
[----:B------:R-:W-:Y:S05]  /*1750*/  @!P0 BRA `(.L_x_15086) ;  /* 0x0000000000048947 */ /* 0x000fea0003800000 */
[----:B------:R-:W-:Y:S01]  /*1760*/  BPT.TRAP 0x1 ;  /* 0x000000040000795c */ /* 0x000fe20000300000 */
.L_x_15086:
[----:B-1----:R-:W-:Y:S05]  /*1770*/  @P1 BRA `(.L_x_15087) ;  /* 0x0000000000081947 */ /* 0x002fea0003800000 */
[----:B------:R-:W1:Y:S02]  /*1780*/  SYNCS.PHASECHK.TRANS64.TRYWAIT P1, [R4+URZ+0x16830], R3 ;  /* 0x01683003040075a7 */ /* 0x000e64000802017f */
[----:B-1----:R-:W-:Y:S05]  /*1790*/  @!P1 BRA `(.L_x_15088) ;  /* 0x000000e000989947 */ /* 0x002fea0003800000 */
.L_x_15087:
        /* <DEDUP_REMOVED lines=35> */
.L_x_15089:
[----:B------:R-:W-:Y:S01]  /*19d0*/  UISETP.NE.AND UP0, UPT, UR50, URZ, UPT ;  /* 0x0000003f3200728c */ /* 0x000fe2000bf05270 */
[----:B------:R-:W-:Y:S01]  /*19e0*/  VIADD R7, R17, UR42 ;  /* 0x0000002a11077c36 */ /* 0x000fe20008000000 */
[----:B------:R-:W-:Y:S01]  /*19f0*/  R2UR UR11, R4 ;  /* 0x00000000040b72ca */ /* 0x000fe200000e0000 */
[----:B------:R-:W-:Y:S01]  /*1a00*/  UMOV UR10, UR42 ;  /* 0x0000002a000a7c82 */ /* 0x000fe20008000000 */
[----:B------:R-:W-:Y:S01]  /*1a10*/  UIADD3 UR23, UR51, -0x2, URZ ;  /* 0xfffffffe33177890 */ /* 0x000fe2000fffe03f */
[----:B------:R-:W-:Y:S02]  /*1a20*/  CS2R R118, SRZ ;  /* 0x0000000000767805 */ /* 0x000fe4000001ff00 */
[----:B------:R-:W-:Y:S02]  /*1a30*/  PLOP3.LUT P1, PT, PT, PT, UP0, 0x80, 0x0 ;  /* 0x000000000000781c */ /* 0x000fe40003f2f008 */
[----:B------:R-:W-:Y:S02]  /*1a40*/  CS2R R116, SRZ ;  /* 0x0000000000747805 */ /* 0x000fe4000001ff00 */
[----:B------:R-:W-:-:S02]  /*1a50*/  PLOP3.LUT P2, PT, PT, PT, UP0, 0x80, 0x0 ;  /* 0x000000000000781c */ /* 0x000fc40003f4f008 */
[----:B------:R-:W-:Y:S02]  /*1a60*/  CS2R R114, SRZ ;  /* 0x0000000000727805 */ /* 0x000fe4000001ff00 */
[----:B------:R-:W-:Y:S01]  /*1a70*/  CS2R R112, SRZ ;  /* 0x0000000000707805 */ /* 0x000fe2000001ff00 */
[----:B------:R-:W-:Y:S01]  /*1a80*/  @UP0 ULDC UR6, c[0x0][0x44c] ;  /* 0x0001130000060ab9 */ /* 0x000fe20000000800 */
[----:B------:R-:W-:Y:S01]  /*1a90*/  @UP0 ULDC UR14, c[0x0][0x450] ;  /* 0x00011400000e0ab9 */ /* 0x000fe20000000800 */
[----:B------:R-:W-:Y:S02]  /*1aa0*/  CS2R R110, SRZ ;  /* 0x00000000006e7805 */ /* 0x000fe4000001ff00 */
[----:B------:R-:W-:Y:S01]  /*1ab0*/  @P1 IMAD.HI.U32 R0, R7, UR6, RZ ;  /* 0x0000000607001c27 */ /* 0x000fe2000f8e00ff */
[----:B------:R-:W-:-:S04]  /*1ac0*/  @UP0 ULDC UR6, c[0x0][0x450] ;  /* 0x0001140000060ab9 */ /* 0x000fc80000000800 */
[----:B------:R-:W-:Y:S01]  /*1ad0*/  @P2 SHF.R.U32.HI R7, RZ, UR6, R0 ;  /* 0x00000006ff072c19 */ /* 0x000fe20008011600 */
[----:B------:R-:W-:Y:S02]  /*1ae0*/  UMOV UR6, 0xffffff80 ;  /* 0xffffff8000067882 */ /* 0x000fe40000000000 */
[----:B------:R-:W-:Y:S02]  /*1af0*/  UIMAD UR6, UR51, UR6, 0x80 ;  /* 0x00000080330674a4 */ /* 0x000fe4000f8e0206 */
[----:B------:R-:W2:Y:S02]  /*1b00*/  SHFL.IDX PT, R2, R7, 0x1, 0x1c1f ;  /* 0x003c1f0007027f89 */ /* 0x000ea400000e0000 */
[----:B------:R-:W-:Y:S02]  /*1b10*/  UIADD3 UR7, UR6, 0x1, URZ ;  /* 0x0000000106077890 */ /* 0x000fe4000fffe03f */
[----:B------:R-:W-:Y:S01]  /*1b20*/  UIADD3 UR6, UR48, UR6, URZ ;  /* 0x0000000630067290 */ /* 0x000fe2000fffe03f */
[----:B------:R-:W3:Y:S03]  /*1b30*/  SHFL.IDX PT, R7, R7, RZ, 0x1c1f ;  /* 0x001c1fff07077589 */ /* 0x000ee600000e0000 */
[----:B------:R-:W-:-:S02]  /*1b40*/  IMAD.U32 R5, RZ, RZ, UR7 ;  /* 0x00000007ff057e24 */ /* 0x000fc4000f8e00ff */
[----:B01----:R-:W-:Y:S01]  /*1b50*/  IMAD.U32 R3, RZ, RZ, UR6 ;  /* 0x00000006ff037e24 */ /* 0x003fe2000f8e00ff */
[----:B------:R-:W-:Y:S01]  /*1b60*/  ULDC UR6, c[0x0][0x988] ;  /* 0x0002620000067ab9 */ /* 0x000fe20000000800 */
[C---:B------:R-:W-:Y:S02]  /*1b70*/  IMAD R0, R16.reuse, -0x2, R5 ;  /* 0xfffffffe10007824 */ /* 0x040fe400078e0205 */
[----:B------:R-:W-:Y:S02]  /*1b80*/  IMAD.U32 R5, RZ, RZ, UR49 ;  /* 0x00000031ff057e24 */ /* 0x000fe4000f8e00ff */
[----:B------:R-:W-:-:S03]  /*1b90*/  IMAD R3, R16, -0x2, R3 ;  /* 0xfffffffe10037824 */ /* 0x000fc600078e0203 */
[----:B------:R-:W-:-:S04]  /*1ba0*/  IADD3 R8, -R5, UR48, R0 ;  /* 0x0000003005087c10 */ /* 0x000fc8000fffe100 */
[----:B--2---:R-:W-:-:S04]  /*1bb0*/  VIADDMNMX R2, R2, R8, R3, PT ;  /* 0x0000000802027246 */ /* 0x004fc80003800103 */
        /* <DEDUP_REMOVED lines=94> */
[----:B---3--:R-:W-:Y:S02]  /*21a0*/  VIADDMNMX R3, R7, R8, R3, PT ;  /* 0x0000000807037246 */ /* 0x008fe40003800103 */
[----:B------:R-:W-:-:S02]  /*21b0*/  FMNMX.FTZ R9, R6, R5, !PT ;  /* 0x0000000506097209 */ /* 0x000fc40007810000 */
[C---:B------:R-:W-:Y:S02]  /*21c0*/  ISETP.GT.AND P2, PT, R3.reuse, 0x1, PT ;  /* 0x000000010300780c */ /* 0x040fe40003f44270 */
[----:B------:R-:W-:Y:S01]  /*21d0*/  ISETP.GT.AND P3, PT, R3, 0x8, PT ;  /* 0x000000080300780c */ /* 0x000fe20003f64270 */
[----:B------:R-:W0:Y:S01]  /*21e0*/  SHFL.BFLY PT, R0, R9, 0x2, 0x1f ;  /* 0x0c401f0009007f89 */ /* 0x000e2200000e0000 */
[----:B------:R-:W-:Y:S02]  /*21f0*/  FSEL R25, R25, -INF , P2 ;  /* 0xff80000019197808 */ /* 0x000fe40001000000 */
[----:B------:R-:W-:Y:S02]  /*2200*/  ISETP.GT.AND P2, PT, R3, 0x10, PT ;  /* 0x000000100300780c */ /* 0x000fe40003f44270 */
[----:B0-----:R-:W-:Y:S02]  /*2210*/  FMNMX.FTZ R11, R9, R0, !PT ;  /* 0x00000000090b7209 */ /* 0x001fe40007810000 */
[----:B------:R-:W-:Y:S01]  /*2220*/  MOV R0, UR6 ;  /* 0x0000000600007c02 */ /* 0x000fe20008000f00 */
[----:B------:R-:W-:Y:S01]  /*2230*/  @UP0 ULDC UR6, c[0x0][0x44c] ;  /* 0x0001130000060ab9 */ /* 0x000fe20000000800 */
[----:B------:R-:W-:Y:S01]  /*2240*/  FSEL R9, R28, -INF , P3 ;  /* 0xff8000001c097808 */ /* 0x000fe20001800000 */
[----:B------:R-:W0:Y:S01]  /*2250*/  SHFL.BFLY PT, R2, R11, 0x1, 0x1f ;  /* 0x0c201f000b027f89 */ /* 0x000e2200000e0000 */
[----:B------:R-:W-:-:S02]  /*2260*/  UIMAD.WIDE.U32 UR6, UR42, UR6, URZ ;  /* 0x000000062a0672a5 */ /* 0x000fc4000f8e003f */
[----:B------:R-:W-:Y:S02]  /*2270*/  UIADD3 UR6, UR11, 0x16840, URZ ;  /* 0x000168400b067890 */ /* 0x000fe4000fffe03f */
[----:B------:R-:W-:Y:S02]  /*2280*/  @UP0 USHF.R.U32.HI UR10, URZ, UR14, UR7 ;  /* 0x0000000e3f0a0299 */ /* 0x000fe40008011607 */
[----:B------:R-:W-:Y:S02]  /*2290*/  UPRMT UR6, UR43, 0x654, UR6 ;  /* 0x000006542b067896 */ /* 0x000fe40008000006 */
[----:B------:R-:W-:-:S04]  /*22a0*/  UIADD3 UR7, UR10, UR48, -UR49 ;  /* 0x000000300a077290 */ /* 0x000fc8000fffe831 */
        /* <DEDUP_REMOVED lines=89> */
[----:B------:R-:W-:Y:S01]  /*2840*/  FFMA.FTZ R123, R86, R0, -R5 ;  /* 0x00000000567b7223 */ /* 0x000fe20000010805 */
[----:B------:R-:W-:-:S02]  /*2850*/  FMNMX.FTZ R32, R31, R32, !PT ;  /* 0x000000201f207209 */ /* 0x000fc40007810000 */
[----:B------:R-:W-:Y:S02]  /*2860*/  CS2R R108, SRZ ;  /* 0x00000000006c7805 */ /* 0x000fe4000001ff00 */
[----:B------:R-:W-:Y:S02]  /*2870*/  ISETP.GT.AND P1, PT, R3, 0x41, PT ;  /* 0x000000410300780c */ /* 0x000fe40003f24270 */
[----:B------:R-:W-:Y:S02]  /*2880*/  CS2R R106, SRZ ;  /* 0x00000000006a7805 */ /* 0x000fe4000001ff00 */
[----:B------:R-:W-:Y:S01]  /*2890*/  FSEL R35, R56, -INF , P2 ;  /* 0xff80000038237808 */ /* 0x000fe20001000000 */
[----:B------:R-:W-:Y:S01]  /*28a0*/  MUFU.EX2 R143, R143 ;  /* 0x0000008f008f7308 */ /* 0x000fe20000000800 */
[----:B------:R-:W-:Y:S02]  /*28b0*/  FMNMX.FTZ R32, R53, R32, !PT ;  /* 0x0000002035207209 */ /* 0x000fe40007810000 */
[----:B------:R-:W-:-:S02]  /*28c0*/  CS2R R104, SRZ ;  /* 0x0000000000687805 */ /* 0x000fc4000001ff00 */
[----:B------:R-:W-:Y:S02]  /*28d0*/  ISETP.GT.AND P2, PT, R3, 0x48, PT ;  /* 0x000000480300780c */ /* 0x000fe40003f44270 */
[----:B------:R-:W-:Y:S02]  /*28e0*/  CS2R R102, SRZ ;  /* 0x0000000000667805 */ /* 0x000fe4000001ff00 */
[----:B------:R-:W-:Y:S02]  /*28f0*/  FSEL R57, R57, -INF , P1 ;  /* 0xff80000039397808 */ /* 0x000fe40000800000 */
[----:B-1----:R-:W-:Y:S02]  /*2900*/  CS2R R100, SRZ ;  /* 0x0000000000647805 */ /* 0x002fe4000001ff00 */
[----:B------:R-:W-:Y:S01]  /*2910*/  FMNMX.FTZ R36, R35, R32, !PT ;  /* 0x0000002023247209 */ /* 0x000fe20007810000 */
[----:B------:R-:W-:Y:S01]  /*2920*/  MUFU.EX2 R137, R137 ;  /* 0x0000008900897308 */ /* 0x000fe20000000800 */
[----:B------:R-:W-:-:S02]  /*2930*/  ISETP.GT.AND P1, PT, R3, 0x49, PT ;  /* 0x000000490300780c */ /* 0x000fc40003f24270 */
[----:B------:R-:W-:Y:S02]  /*2940*/  CS2R R98, SRZ ;  /* 0x0000000000627805 */ /* 0x000fe4000001ff00 */
[----:B------:R-:W-:Y:S02]  /*2950*/  FSEL R39, R60, -INF , P2 ;  /* 0xff8000003c277808 */ /* 0x000fe40001000000 */
[----:B--2---:R-:W-:Y:S02]  /*2960*/  CS2R R96, SRZ ;  /* 0x0000000000607805 */ /* 0x004fe4000001ff00 */
[----:B------:R-:W-:Y:S02]  /*2970*/  FMNMX.FTZ R36, R57, R36, !PT ;  /* 0x0000002439247209 */ /* 0x000fe40007810000 */
[----:B------:R-:W-:Y:S02]  /*2980*/  CS2R R94, SRZ ;  /* 0x00000000005e7805 */ /* 0x000fe4000001ff00 */
[----:B------:R-:W-:Y:S01]  /*2990*/  ISETP.GT.AND P2, PT, R3, 0x50, PT ;  /* 0x000000500300780c */ /* 0x000fe20003f44270 */
[----:B------:R1:W-:Y:S01]  /*29a0*/  MUFU.EX2 R32, R92 ;  /* 0x0000005c00207308 */ /* 0x0003e20000000800 */
[----:B------:R-:W-:-:S02]  /*29b0*/  FSEL R61, R61, -INF , P1 ;  /* 0xff8000003d3d7808 */ /* 0x000fc40000800000 */
[----:B------:R-:W-:Y:S02]  /*29c0*/  CS2R R90, SRZ ;  /* 0x00000000005a7805 */ /* 0x000fe4000001ff00 */
[----:B------:R-:W-:Y:S02]  /*29d0*/  FMNMX.FTZ R36, R39, R36, !PT ;  /* 0x0000002427247209 */ /* 0x000fe40007810000 */
[----:B------:R-:W-:Y:S02]  /*29e0*/  ISETP.GT.AND P1, PT, R3, 0x51, PT ;  /* 0x000000510300780c */ /* 0x000fe40003f24270 */
[----:B------:R-:W-:Y:S01]  /*29f0*/  FSEL R43, R64, -INF , P2 ;  /* 0xff800000402b7808 */ /* 0x000fe20001000000 */
[----:B------:R-:W-:Y:S01]  /*2a00*/  MUFU.EX2 R139, R139 ;  /* 0x0000008b008b7308 */ /* 0x000fe20000000800 */
[----:B------:R-:W-:Y:S02]  /*2a10*/  FMNMX.FTZ R36, R61, R36, !PT ;  /* 0x000000243d247209 */ /* 0x000fe40007810000 */
[----:B-1----:R-:W-:-:S02]  /*2a20*/  CS2R R92, SRZ ;  /* 0x00000000005c7805 */ /* 0x002fc4000001ff00 */
        /* <DEDUP_REMOVED lines=8> */
[----:B------:R1:W-:Y:S01]  /*2ab0*/  MUFU.EX2 R36, R88 ;  /* 0x0000005800247308 */ /* 0x0003e20000000800 */
[----:B------:R-:W-:Y:S02]  /*2ac0*/  FSEL R69, R69, -INF , P1 ;  /* 0xff80000045457808 */ /* 0x000fe40000800000 */
[----:B------:R-:W-:Y:S02]  /*2ad0*/  FMNMX.FTZ R40, R47, R40, !PT ;  /* 0x000000282f287209 */ /* 0x000fe40007810000 */
[----:B------:R-:W-:Y:S02]  /*2ae0*/  ISETP.GT.AND P1, PT, R3, 0x61, PT ;  /* 0x000000610300780c */ /* 0x000fe40003f24270 */
[----:B------:R-:W-:Y:S01]  /*2af0*/  FSEL R51, R72, -INF , P2 ;  /* 0xff80000048337808 */ /* 0x000fe20001000000 */
[----:B------:R-:W-:Y:S01]  /*2b00*/  MUFU.EX2 R133, R133 ;  /* 0x0000008500857308 */ /* 0x000fe20000000800 */
[----:B------:R-:W-:-:S02]  /*2b10*/  FMNMX.FTZ R40, R69, R40, !PT ;  /* 0x0000002845287209 */ /* 0x000fc40007810000 */
[----:B-1----:R-:W-:Y:S02]  /*2b20*/  CS2R R88, SRZ ;  /* 0x0000000000587805 */ /* 0x002fe4000001ff00 */
[----:B------:R-:W-:Y:S02]  /*2b30*/  ISETP.GT.AND P2, PT, R3, 0x68, PT ;  /* 0x000000680300780c */ /* 0x000fe40003f44270 */
[----:B------:R-:W-:Y:S02]  /*2b40*/  FSEL R73, R73, -INF , P1 ;  /* 0xff80000049497808 */ /* 0x000fe40000800000 */
[----:B------:R-:W-:Y:S01]  /*2b50*/  FMNMX.FTZ R44, R51, R40, !PT ;  /* 0x00000028332c7209 */ /* 0x000fe20007810000 */
[----:B------:R-:W-:Y:S01]  /*2b60*/  MUFU.EX2 R135, R135 ;  /* 0x0000008700877308 */ /* 0x000fe20000000800 */
[----:B------:R-:W-:Y:S02]  /*2b70*/  ISETP.GT.AND P1, PT, R3, 0x69, PT ;  /* 0x000000690300780c */ /* 0x000fe40003f24270 */
[----:B------:R-:W-:-:S02]  /*2b80*/  FSEL R55, R76, -INF , P2 ;  /* 0xff8000004c377808 */ /* 0x000fc40001000000 */
[----:B------:R-:W-:Y:S02]  /*2b90*/  FMNMX.FTZ R44, R73, R44, !PT ;  /* 0x0000002c492c7209 */ /* 0x000fe40007810000 */
        /* <DEDUP_REMOVED lines=17> */
[----:B------:R-:W-:-:S04]  /*2cb0*/  FMNMX.FTZ R44, R63, R44, !PT ;  /* 0x0000002c3f2c7209 */ /* 0x000fc80007810000 */
[----:B------:R-:W-:Y:S01]  /*2cc0*/  FMNMX.FTZ R3, R85, R44, !PT ;  /* 0x0000002c55037209 */ /* 0x000fe20007810000 */
[-CC-:B------:R-:W-:Y:S01]  /*2cd0*/  FFMA.FTZ R44, R14, R0.reuse, -R5.reuse ;  /* 0x000000000e2c7223 */ /* 0x180fe20000010805 */
[-CC-:B------:R-:W-:Y:S01]  /*2ce0*/  FFMA.FTZ R14, R38, R0.reuse, -R5.reuse ;  /* 0x00000000260e7223 */ /* 0x180fe20000010805 */
[----:B------:R-:W-:Y:S01]  /*2cf0*/  FFMA.FTZ R5, R6, R0, -R5 ;  /* 0x0000000006057223 */ /* 0x000fe20000010805 */
[----:B------:R-:W-:Y:S01]  /*2d00*/  MUFU.EX2 R30, R30 ;  /* 0x0000001e001e7308 */ /* 0x000fe20000000800 */
[----:B-1----:R-:W1:Y:S07]  /*2d10*/  SHFL.BFLY PT, R46, R3, 0x2, 0x1f ;  /* 0x0c401f00032e7f89 */ /* 0x002e6e00000e0000 */
[----:B------:R-:W-:Y:S08]  /*2d20*/  MUFU.EX2 R44, R44 ;  /* 0x0000002c002c7308 */ /* 0x000ff00000000800 */
[----:B------:R-:W-:Y:S08]  /*2d30*/  MUFU.EX2 R14, R14 ;  /* 0x0000000e000e7308 */ /* 0x000ff00000000800 */
[----:B------:R-:W-:Y:S01]  /*2d40*/  MUFU.EX2 R125, R125 ;  /* 0x0000007d007d7308 */ /* 0x000fe20000000800 */
[----:B-1----:R-:W-:-:S05]  /*2d50*/  FMNMX.FTZ R46, R3, R46, !PT ;  /* 0x0000002e032e7209 */ /* 0x002fca0007810000 */
[----:B------:R-:W1:Y:S02]  /*2d60*/  SHFL.BFLY PT, R3, R46, 0x1, 0x1f ;  /* 0x0c201f002e037f89 */ /* 0x000e6400000e0000 */
[----:B------:R-:W-:Y:S08]  /*2d70*/  MUFU.EX2 R26, R26 ;  /* 0x0000001a001a7308 */ /* 0x000ff00000000800 */
[----:B------:R-:W-:Y:S08]  /*2d80*/  MUFU.EX2 R127, R127 ;  /* 0x0000007f007f7308 */ /* 0x000ff00000000800 */
[----:B------:R-:W-:Y:S01]  /*2d90*/  MUFU.EX2 R20, R20 ;  /* 0x0000001400147308 */ /* 0x000fe20000000800 */
[----:B-1----:R-:W-:Y:S01]  /*2da0*/  FMNMX.FTZ R3, R46, R3, !PT ;  /* 0x000000032e037209 */ /* 0x002fe20007810000 */
[----:B0-----:R-:W-:-:S06]  /*2db0*/  FADD.FTZ R46, R149, R8 ;  /* 0x00000008952e7221 */ /* 0x001fcc0000010000 */
[----:B------:R-:W-:Y:S01]  /*2dc0*/  MUFU.EX2 R121, R121 ;  /* 0x0000007900797308 */ /* 0x000fe20000000800 */
[----:B------:R-:W-:Y:S01]  /*2dd0*/  F2FP.F16.F32.PACK_AB R149, R8, R149 ;  /* 0x000000950895723e */ /* 0x000fe200000000ff */
[C---:B------:R-:W-:Y:S01]  /*2de0*/  FMUL.FTZ R38, R3.reuse, R0 ;  /* 0x0000000003267220 */ /* 0x040fe20000410000 */
[----:B------:R-:W-:-:S04]  /*2df0*/  FSETP.NEU.FTZ.AND P1, PT, R3, -INF , PT ;  /* 0xff8000000300780b */ /* 0x000fc80003f3d000 */
[----:B------:R-:W-:Y:S01]  /*2e00*/  FSEL R38, R38, RZ, P1 ;  /* 0x000000ff26267208 */ /* 0x000fe20000800000 */
[----:B------:R-:W-:Y:S01]  /*2e10*/  MUFU.EX2 R12, R12 ;  /* 0x0000000c000c7308 */ /* 0x000fe20000000800 */
        /* <DEDUP_REMOVED lines=125> */
[----:B------:R-:W-:-:S05]  /*35f0*/  F2FP.F16.F32.PACK_AB R125, R26, R125 ;  /* 0x0000007d1a7d723e */ /* 0x000fca00000000ff */
        /* <DEDUP_REMOVED lines=27> */
[----:B------:R1:W2:Y:S01]  /*37b0*/  MUFU.EX2 R6, R5 ;  /* 0x0000000500067308 */ /* 0x0002a20000000800 */
[----:B0-----:R-:W-:-:S04]  /*37c0*/  FADD.FTZ R7, R63, R4 ;  /* 0x000000043f077221 */ /* 0x001fc80000010000 */
[C---:B-1----:R-:W-:Y:S01]  /*37d0*/  FADD.FTZ R5, R38.reuse, R7 ;  /* 0x0000000726057221 */ /* 0x042fe20000010000 */
[----:B------:R-:W-:Y:S01]  /*37e0*/  F2FP.F16.F32.PACK_AB R122, R38, R63 ;  /* 0x0000003f267a723e */ /* 0x000fe200000000ff */
[C---:B--2---:R-:W-:Y:S01]  /*37f0*/  FADD.FTZ R4, R6.reuse, R9 ;  /* 0x0000000906047221 */ /* 0x044fe20000010000 */
[----:B------:R-:W-:Y:S01]  /*3800*/  F2FP.F16.F32.PACK_AB R123, R6, R123 ;  /* 0x0000007b067b723e */ /* 0x000fe200000000ff */
[----:B------:R-:W-:Y:S06]  /*3810*/  @!P1 BRA `(.L_x_15090) ;  /* 0x0000002400b49947 */ /* 0x000fec0003800000 */
[----:B------:R-:W-:Y:S01]  /*3820*/  IMAD.MOV.U32 R7, RZ, RZ, R2 ;  /* 0x000000ffff077224 */ /* 0x000fe200078e0002 */
[----:B------:R-:W-:Y:S01]  /*3830*/  UMOV UR24, UR36 ;  /* 0x0000002400187c82 */ /* 0x000fe20008000000 */
[----:B------:R-:W-:Y:S01]  /*3840*/  IMAD.MOV.U32 R6, RZ, RZ, R3 ;  /* 0x000000ffff067224 */ /* 0x000fe200078e0003 */
[----:B------:R-:W-:Y:S01]  /*3850*/  UMOV UR22, UR37 ;  /* 0x0000002500167c82 */ /* 0x000fe20008000000 */
[----:B------:R-:W-:-:S07]  /*3860*/  IMAD.MOV.U32 R119, RZ, RZ, RZ ;  /* 0x000000ffff777224 */ /* 0x000fce00078e00ff */
.L_x_15101:
[----:B------:R-:W-:Y:S01]  /*3870*/  ISETP.NE.AND P2, PT, RZ, UR44, PT ;  /* 0x0000002cff007c0c */ /* 0x000fe2000bf45270 */
[----:B------:R-:W-:-:S04]  /*3880*/  UISETP.NE.AND UP0, UPT, UR22, 0x1, UPT ;  /* 0x000000011600788c */ /* 0x000fc8000bf05270 */
[----:B------:R-:W-:-:S04]  /*3890*/  USEL UR36, URZ, 0x1, UP0 ;  /* 0x000000013f247887 */ /* 0x000fc80008000000 */
[----:B------:R-:W-:-:S04]  /*38a0*/  ULOP3.LUT UR36, UR24, UR36, URZ, 0x3c, !UPT ;  /* 0x0000002418247292 */ /* 0x000fc8000f8e3c3f */
[----:B------:R-:W-:Y:S08]  /*38b0*/  @P2 BRA `(.L_x_15091) ;  /* 0x0000000000382947 */ /* 0x000ff00003800000 */
[----:B------:R-:W-:Y:S05]  /*38c0*/  @!P0 BRA `(.L_x_15092) ;  /* 0x0000000000048947 */ /* 0x000fea0003800000 */
[----:B------:R-:W-:Y:S01]  /*38d0*/  BPT.TRAP 0x1 ;  /* 0x000000040000795c */ /* 0x000fe20000300000 */
.L_x_15092:
        /* <DEDUP_REMOVED lines=9> */
.L_x_15093:
[----:B-1----:R-:W-:Y:S05]  /*3970*/  @P1 BRA `(.L_x_15091) ;  /* 0x0000000000081947 */ /* 0x002fea0003800000 */
[----:B------:R-:W1:Y:S02]  /*3980*/  SYNCS.PHASECHK.TRANS64.TRYWAIT P1, [UR6+0x16830], R0 ;  /* 0x01683000ff0075a7 */ /* 0x000e640008020146 */
[----:B-1----:R-:W-:Y:S05]  /*3990*/  @!P1 BRA `(.L_x_15094) ;  /* 0x000000c0002c9947 */ /* 0x002fea0003800000 */
.L_x_15091:
        /* <DEDUP_REMOVED lines=28> */
.L_x_15096:
[----:B------:R-:W-:Y:S01]  /*3b60*/  ULEA UR6, UR22, UR45, 0x3 ;  /* 0x0000002d16067291 */ /* 0x000fe2000f8e183f */
[----:B------:R-:W-:-:S05]  /*3b70*/  IMAD.U32 R0, RZ, RZ, UR24 ;  /* 0x00000018ff007e24 */ /* 0x000fca000f8e00ff */
[----:B------:R-:W-:-:S04]  /*3b80*/  SHF.L.U32 R0, R0, 0x1f, RZ ;  /* 0x0000001f00007819 */ /* 0x000fc800000006ff */
[----:B------:R0:W1:Y:S01]  /*3b90*/  SYNCS.PHASECHK.TRANS64.TRYWAIT P1, [UR6+0x16850], R0 ;  /* 0x01685000ff0075a7 */ /* 0x0000620008020146 */
[----:B------:R-:W-:Y:S05]  /*3ba0*/  @!P0 BRA `(.L_x_15097) ;  /* 0x0000000000048947 */ /* 0x000fea0003800000 */
[----:B------:R-:W-:Y:S01]  /*3bb0*/  BPT.TRAP 0x1 ;  /* 0x000000040000795c */ /* 0x000fe20000300000 */
.L_x_15097:
[----:B-1----:R-:W-:Y:S05]  /*3bc0*/  @P1 BRA `(.L_x_15095) ;  /* 0x0000000000081947 */ /* 0x002fea0003800000 */
[----:B------:R-:W1:Y:S02]  /*3bd0*/  SYNCS.PHASECHK.TRANS64.TRYWAIT P1, [UR6+0x16850], R0 ;  /* 0x01685000ff0075a7 */ /* 0x000e640008020146 */
[----:B-1----:R-:W-:Y:S05]  /*3be0*/  @!P1 BRA `(.L_x_15098) ;  /* 0x000000bc00b09947 */ /* 0x002fea0003800000 */
.L_x_15095:
        /* <DEDUP_REMOVED lines=51> */
.L_x_15099:
        /* <DEDUP_REMOVED lines=21> */
[----:B------:R-:W-:Y:S01]  /*4070*/  ISETP.GT.AND P1, PT, R0, RZ, PT ;  /* 0x000000ff0000720c */ /* 0x000fe20003f24270 */
[----:B-1----:R-:W-:Y:S01]  /*4080*/  IMAD.IADD R2, R2, 0x1, R137 ;  /* 0x0000000102027824 */ /* 0x002fe200078e0289 */
        /* <DEDUP_REMOVED lines=95> */
[----:B------:R-:W-:-:S02]  /*4680*/  ISETP.GT.AND P2, PT, R2, RZ, PT ;  /* 0x000000ff0200720c */ /* 0x000fc40003f44270 */
[----:B------:R-:W-:Y:S02]  /*4690*/  FMNMX.FTZ R14, R85, R8, !PT ;  /* 0x00000008550e7209 */ /* 0x000fe40007810000 */
[----:B------:R-:W-:Y:S02]  /*46a0*/  ISETP.GT.AND P3, PT, R2, 0x1, PT ;  /* 0x000000010200780c */ /* 0x000fe40003f64270 */
[----:B------:R-:W-:Y:S01]  /*46b0*/  FSEL R26, R26, -INF , P2 ;  /* 0xff8000001a1a7808 */ /* 0x000fe20001000000 */
[----:B------:R-:W1:Y:S01]  /*46c0*/  SHFL.BFLY PT, R3, R14, 0x2, 0x1f ;  /* 0x0c401f000e037f89 */ /* 0x000e6200000e0000 */
[----:B------:R-:W-:Y:S02]  /*46d0*/  ISETP.GT.AND P2, PT, R2, 0x8, PT ;  /* 0x000000080200780c */ /* 0x000fe40003f44270 */
[----:B------:R-:W-:Y:S02]  /*46e0*/  FMNMX.FTZ R12, R26, R7, !PT ;  /* 0x000000071a0c7209 */ /* 0x000fe40007810000 */
        /* <DEDUP_REMOVED lines=306> */
.L_x_15100:
        /* <DEDUP_REMOVED lines=78> */
.L_x_15090:
[----:B------:R-:W-:-:S13]  /*5ef0*/  ISETP.LE.AND P1, PT, RZ, UR23, PT ;  /* 0x00000017ff007c0c */ /* 0x000fda000bf23270 */
[----:B------:R-:W-:Y:S05]  /*5f00*/  @!P1 BRA `(.L_x_15102) ;  /* 0x0000001c00389947 */ /* 0x000fea0003800000 */
[----:B------:R-:W-:Y:S01]  /*5f10*/  IMAD.MOV.U32 R7, RZ, RZ, R2 ;  /* 0x000000ffff077224 */ /* 0x000fe200078e0002 */
[----:B------:R-:W-:Y:S01]  /*5f20*/  MOV R6, R3 ;  /* 0x0000000300067202 */ /* 0x000fe20000000f00 */
[----:B------:R-:W-:Y:S01]  /*5f30*/  UMOV UR22, UR36 ;  /* 0x0000002400167c82 */ /* 0x000fe20008000000 */
[----:B------:R-:W-:-:S05]  /*5f40*/  UMOV UR21, UR37 ;  /* 0x0000002500157c82 */ /* 0x000fca0008000000 */
.L_x_15113:
        /* <DEDUP_REMOVED lines=9> */
.L_x_15104:
[----:B------:R-:W-:Y:S01]  /*5fe0*/  ULEA UR6, UR37, UR45, 0x3 ;  /* 0x0000002d25067291 */ /* 0x000fe2000f8e183f */
[----:B------:R-:W-:-:S05]  /*5ff0*/  IMAD.U32 R0, RZ, RZ, UR36 ;  /* 0x00000024ff007e24 */ /* 0x000fca000f8e00ff */
[----:B------:R-:W-:-:S04]  /*6000*/  SHF.L.U32 R0, R0, 0x1f, RZ ;  /* 0x0000001f00007819 */ /* 0x000fc800000006ff */
[----:B------:R0:W1:Y:S01]  /*6010*/  SYNCS.PHASECHK.TRANS64.TRYWAIT P1, [UR6+0x16830], R0 ;  /* 0x01683000ff0075a7 */ /* 0x0000620008020146 */
[----:B------:R-:W-:Y:S05]  /*6020*/  @!P0 BRA `(.L_x_15105) ;  /* 0x0000000000048947 */ /* 0x000fea0003800000 */
[----:B------:R-:W-:Y:S01]  /*6030*/  BPT.TRAP 0x1 ;  /* 0x000000040000795c */ /* 0x000fe20000300000 */
.L_x_15105:
[----:B-1----:R-:W-:Y:S05]  /*6040*/  @P1 BRA `(.L_x_15103) ;  /* 0x0000000000081947 */ /* 0x002fea0003800000 */
[----:B------:R-:W1:Y:S02]  /*6050*/  SYNCS.PHASECHK.TRANS64.TRYWAIT P1, [UR6+0x16830], R0 ;  /* 0x01683000ff0075a7 */ /* 0x000e640008020146 */
[----:B-1----:R-:W-:Y:S05]  /*6060*/  @!P1 BRA `(.L_x_15106) ;  /* 0x0000009800a89947 */ /* 0x002fea0003800000 */
.L_x_15103:
        /* <DEDUP_REMOVED lines=25> */
.L_x_15108:
[----:B------:R-:W-:Y:S01]  /*6200*/  ULEA UR6, UR21, UR45, 0x3 ;  /* 0x0000002d15067291 */ /* 0x000fe2000f8e183f */
[----:B------:R-:W-:-:S05]  /*6210*/  IMAD.U32 R0, RZ, RZ, UR22 ;  /* 0x00000016ff007e24 */ /* 0x000fca000f8e00ff */
[----:B------:R-:W-:-:S04]  /*6220*/  SHF.L.U32 R0, R0, 0x1f, RZ ;  /* 0x0000001f00007819 */ /* 0x000fc800000006ff */
[----:B------:R0:W1:Y:S01]  /*6230*/  SYNCS.PHASECHK.TRANS64.TRYWAIT P1, [UR6+0x16850], R0 ;  /* 0x01685000ff0075a7 */ /* 0x0000620008020146 */
[----:B------:R-:W-:Y:S05]  /*6240*/  @!P0 BRA `(.L_x_15109) ;  /* 0x0000000000048947 */ /* 0x000fea0003800000 */
[----:B------:R-:W-:Y:S01]  /*6250*/  BPT.TRAP 0x1 ;  /* 0x000000040000795c */ /* 0x000fe20000300000 */
.L_x_15109:
[----:B-1----:R-:W-:Y:S05]  /*6260*/  @P1 BRA `(.L_x_15107) ;  /* 0x0000000000081947 */ /* 0x002fea0003800000 */
[----:B------:R-:W1:Y:S02]  /*6270*/  SYNCS.PHASECHK.TRANS64.TRYWAIT P1, [UR6+0x16850], R0 ;  /* 0x01685000ff0075a7 */ /* 0x000e640008020146 */
[----:B-1----:R-:W-:Y:S05]  /*6280*/  @!P1 BRA `(.L_x_15110) ;  /* 0x0000009800389947 */ /* 0x002fea0003800000 */
.L_x_15107:
        /* <DEDUP_REMOVED lines=51> */
.L_x_15111:
        /* <DEDUP_REMOVED lines=279> */
.L_x_15112:
        /* <DEDUP_REMOVED lines=76> */
.L_x_15102:
[----:B------:R-:W-:Y:S06]  /*7bf0*/  BAR.ARV 0x8, 0x200 ;  /* 0x0208000000007b1d */ /* 0x000fec0000002000 */
[----:B------:R-:W-:Y:S05]  /*7c00*/  @!P0 BRA `(.L_x_15114) ;  /* 0x0000000000048947 */ /* 0x000fea0003800000 */
[----:B------:R-:W-:Y:S01]  /*7c10*/  BPT.TRAP 0x1 ;  /* 0x000000040000795c */ /* 0x000fe20000300000 */
.L_x_15114:
[----:B------:R-:W-:Y:S01]  /*7c20*/  ULEA UR5, UR37, UR45, 0x3 ;  /* 0x0000002d25057291 */ /* 0x000fe2000f8e183f */
[----:B------:R-:W-:-:S05]  /*7c30*/  IMAD.U32 R6, RZ, RZ, UR36 ;  /* 0x00000024ff067e24 */ /* 0x000fca000f8e00ff */
[----:B------:R-:W-:-:S04]  /*7c40*/  SHF.L.U32 R6, R6, 0x1f, RZ ;  /* 0x0000001f06067819 */ /* 0x000fc800000006ff */
[----:B------:R0:W1:Y:S01]  /*7c50*/  SYNCS.PHASECHK.TRANS64.TRYWAIT P1, [UR5+0x16850], R6 ;  /* 0x01685006ff0075a7 */ /* 0x0000620008020145 */
[----:B------:R-:W-:Y:S05]  /*7c60*/  @!P0 BRA `(.L_x_15115) ;  /* 0x0000000000048947 */ /* 0x000fea0003800000 */
[----:B------:R-:W-:Y:S01]  /*7c70*/  BPT.TRAP 0x1 ;  /* 0x000000040000795c */ /* 0x000fe20000300000 */
.L_x_15115:
[----:B-1----:R-:W-:Y:S05]  /*7c80*/  @P1 BRA `(.L_x_15116) ;  /* 0x0000000000081947 */ /* 0x002fea0003800000 */
[----:B------:R-:W1:Y:S02]  /*7c90*/  SYNCS.PHASECHK.TRANS64.TRYWAIT P1, [UR5+0x16850], R6 ;  /* 0x01685006ff0075a7 */ /* 0x000e640008020145 */
[----:B-1----:R-:W-:Y:S05]  /*7ca0*/  @!P1 BRA `(.L_x_15117) ;  /* 0x0000007c00c89947 */ /* 0x002fea0003800000 */
.L_x_15116:
        /* <DEDUP_REMOVED lines=71> */
.L_x_15118:
        /* <DEDUP_REMOVED lines=42> */
.L_x_15082:
        /* <DEDUP_REMOVED lines=29> */
[----:B------:R-:W-:-:S02]  /*8590*/  ULDC.64 UR14, c[0x0][0xc08] ;  /* 0x00030200000e7ab9 */ /* 0x000fc40000000a00 */
[----:B------:R-:W-:Y:S01]  /*85a0*/  IMAD.U32 R24, RZ, RZ, UR8 ;  /* 0x00000008ff187e24 */ /* 0x000fe2000f8e00ff */
[----:B------:R-:W-:Y:S01]  /*85b0*/  MOV R25, UR9 ;  /* 0x0000000900197c02 */ /* 0x000fe20008000f00 */
        /* <DEDUP_REMOVED lines=47> */
[----:B------:R-:W-:Y:S02]  /*88b0*/  UISETP.NE.U32.AND UP1, UPT, UR14, URZ, UPT ;  /* 0x0000003f0e00728c */ /* 0x000fe4000bf25070 */
[----:B------:R-:W-:Y:S02]  /*88c0*/  USEL UR7, UR39, URZ, !UP0 ;  /* 0x0000003f27077287 */ /* 0x000fe4000c000000 */
[----:B------:R-:W-:Y:S01]  /*88d0*/  UISETP.NE.AND.EX UP0, UPT, UR15, URZ, UPT, UP1 ;  /* 0x0000003f0f00728c */ /* 0x000fe2000bf05310 */
[----:B------:R-:W0:Y:S05]  /*88e0*/  @P1 LDC R27, c[0x0][0xbec] ;  /* 0x0002fb00ff1b1b82 */ /* 0x000e2a0000000800 */
[----:B------:R-:W-:-:S03]  /*88f0*/  PLOP3.LUT P3, PT, PT, PT, UP0, 0x80, 0x0 ;  /* 0x000000000000781c */ /* 0x000fc60003f6f008 */
        /* <DEDUP_REMOVED lines=14> */
[----:B------:R-:W-:-:S03]  /*89e0*/  UIMAD UR12, UR7, UR17, UR12 ;  /* 0x00000011070c72a4 */ /* 0x000fc6000f8e020c */
[----:B------:R-:W-:Y:S01]  /*89f0*/  ULDC.64 UR16, c[0x0][0xb88] ;  /* 0x0002e20000107ab9 */ /* 0x000fe20000000a00 */
[----:B------:R-:W-:Y:S01]  /*8a00*/  IADD3 R4, P0, R4, UR10, RZ ;  /* 0x0000000a04047c10 */ /* 0x000fe2000ff1e0ff */
[----:B------:R-:W-:Y:S01]  /*8a10*/  IMAD R8, R5, UR16, RZ ;  /* 0x0000001005087c24 */ /* 0x000fe2000f8e02ff */
[----:B------:R-:W-:Y:S01]  /*8a20*/  @UP0 ULEA UR10, UP1, UR39, UR14, 0x2 ;  /* 0x0000000e270a0291 */ /* 0x000fe2000f82103f */
[----:B------:R-:W-:Y:S01]  /*8a30*/  IMAD.U32 R9, RZ, RZ, UR12 ;  /* 0x0000000cff097e24 */ /* 0x000fe2000f8e00ff */
[----:B------:R-:W-:Y:S01]  /*8a40*/  ULDC.64 UR12, c[0x0][0xb50] ;  /* 0x0002d400000c7ab9 */ /* 0x000fe20000000a00 */
[----:B------:R-:W-:-:S03]  /*8a50*/  ULDC UR14, c[0x0][0xa88] ;  /* 0x0002a200000e7ab9 */ /* 0x000fc60000000800 */
[----:B------:R-:W-:Y:S01]  /*8a60*/  IADD3.X R5, R6, UR11, R9, P0, !PT ;  /* 0x0000000b06057c10 */ /* 0x000fe200087fe409 */
[----:B------:R-:W-:Y:S01]  /*8a70*/  @UP0 ULEA.HI.X UR11, UR39, UR15, UR40, 0x2, UP1 ;  /* 0x0000000f270b0291 */ /* 0x000fe200088f1428 */
[C---:B------:R-:W-:Y:S02]  /*8a80*/  IMAD R9, R7.reuse, UR17, R8 ;  /* 0x0000001107097c24 */ /* 0x040fe4000f8e0208 */
[----:B------:R-:W-:Y:S02]  /*8a90*/  IMAD.U32 R6, RZ, RZ, UR14 ;  /* 0x0000000eff067e24 */ /* 0x000fe4000f8e00ff */
[----:B------:R-:W-:-:S04]  /*8aa0*/  IMAD.WIDE.U32 R4, R7, UR16, R4 ;  /* 0x0000001007047c25 */ /* 0x000fc8000f8e0004 */
        /* <DEDUP_REMOVED lines=12> */
.L_x_15121:
        /* <DEDUP_REMOVED lines=26> */
[----:B------:R-:W-:Y:S01]  /*8d10*/  IMAD.X R25, RZ, RZ, R3, P4 ;  /* 0x000000ffff197224 */ /* 0x000fe200020e0603 */
[----:B-1----:R0:W-:Y:S04]  /*8d20*/  @!P0 ST.E desc[UR52][R14.64], R20 ;  /* 0x000000140e008985 */ /* 0x0021e8000c101934 */
[----:B------:R-:W2:Y:S04]  /*8d30*/  LD.E.128 R4, desc[UR52][R4.64] ;  /* 0x0000003404047980 */ /* 0x000ea8000c101d00 */
[----:B------:R-:W3:Y:S04]  /*8d40*/  LD.E.128 R8, desc[UR52][R8.64] ;  /* 0x0000003408087980 */ /* 0x000ee8000c101d00 */
[----:B------:R-:W4:Y:S01]  /*8d50*/  LD.E.128 R24, desc[UR52][R24.64] ;  /* 0x0000003418187980 */ /* 0x000f22000c101d00 */
[----:B------:R-:W-:Y:S01]  /*8d60*/  IADD3 R29, P0, R2, 0x4800, RZ ;  /* 0x00004800021d7810 */ /* 0x000fe20007f1e0ff */
[----:B0-----:R-:W0:Y:S03]  /*8d70*/  @P1 LDC R20, c[0x0][0xbec] ;  /* 0x0002fb00ff141b82 */ /* 0x001e260000000800 */
[----:B------:R-:W-:-:S02]  /*8d80*/  IADD3.X R13, RZ, R3, RZ, P0, !PT ;  /* 0x00000003ff0d7210 */ /* 0x000fc400007fe4ff */
[----:B------:R-:W-:-:S03]  /*8d90*/  LOP3.LUT R2, R29, 0x380, RZ, 0xc0, !PT ;  /* 0x000003801d027812 */ /* 0x000fc600078ec0ff */
[----:B------:R-:W1:Y:S01]  /*8da0*/  @P1 LDC R3, c[0x0][0xbf0] ;  /* 0x0002fc00ff031b82 */ /* 0x000e620000000800 */
[----:B------:R-:W-:Y:S01]  /*8db0*/  UIMAD UR10, UR9, UR12, URZ ;  /* 0x0000000c090a72a4 */ /* 0x000fe2000f8e023f */
[----:B------:R-:W-:Y:S01]  /*8dc0*/  SHF.R.U64 R2, R2, 0x3, RZ ;  /* 0x0000000302027819 */ /* 0x000fe200000012ff */
        /* <DEDUP_REMOVED lines=11> */
[----:B0-----:R-:W-:Y:S01]  /*8e80*/  @P1 IMAD.HI.U32 R2, R29, R20, RZ ;  /* 0x000000141d021227 */ /* 0x001fe200078e00ff */
[----:B------:R-:W-:Y:S01]  /*8e90*/  ULDC.64 UR10, c[0x0][0xaf0] ;  /* 0x0002bc00000a7ab9 */ /* 0x000fe20000000a00 */
[----:B------:R-:W5:Y:S01]  /*8ea0*/  LD.E.128 R12, desc[UR52][R12.64] ;  /* 0x000000340c0c7980 */ /* 0x000f62000c101d00 */
[----:B------:R-:W-:Y:S01]  /*8eb0*/  UIADD3 UR9, UR9, UR4, URZ ;  /* 0x0000000409097290 */ /* 0x000fe2000fffe03f */
[----:B------:R-:W-:Y:S01]  /*8ec0*/  IMAD.MOV.U32 R21, RZ, RZ, R29 ;  /* 0x000000ffff157224 */ /* 0x000fe200078e001d */
[----:B------:R-:W-:Y:S01]  /*8ed0*/  UIMAD UR4, UR19, UR10, URZ ;  /* 0x0000000a130472a4 */ /* 0x000fe2000f8e023f */
[----:B------:R-:W-:Y:S01]  /*8ee0*/  @!PT LDS RZ, [RZ] ;  /* 0x00000000fffff984 */ /* 0x000fe20000000800 */
[----:B------:R-:W-:Y:S01]  /*8ef0*/  @!PT LDS RZ, [RZ] ;  /* 0x00000000fffff984 */ /* 0x000fe20000000800 */
[----:B------:R-:W-:Y:S01]  /*8f00*/  @!PT LDS RZ, [RZ] ;  /* 0x00000000fffff984 */ /* 0x000fe20000000800 */
[----:B------:R-:W-:Y:S01]  /*8f10*/  @!PT LDS RZ, [RZ] ;  /* 0x00000000fffff984 */ /* 0x000fe20000000800 */
[----:B------:R0:W-:Y:S06]  /*8f20*/  MEMBAR.ALL.CTA ;  /* 0x0000000000007992 */ /* 0x0001ec0000008000 */
[----:B0-----:R-:W0:Y:S01]  /*8f30*/  FENCE.VIEW.ASYNC.S ;  /* 0x00000000000073c6 */ /* 0x001e220000000000 */
[----:B------:R-:W-:Y:S01]  /*8f40*/  UIMAD.WIDE.U32 UR8, UR7, UR10, UR8 ;  /* 0x0000000a070872a5 */ /* 0x000fe2000f8e0008 */
[----:B-1----:R-:W-:Y:S01]  /*8f50*/  @P1 SHF.R.U32.HI R21, RZ, R3, R2 ;  /* 0x00000003ff151219 */ /* 0x002fe20000011602 */
[----:B------:R-:W-:Y:S01]  /*8f60*/  UIMAD UR4, UR7, UR11, UR4 ;  /* 0x0000000b070472a4 */ /* 0x000fe2000f8e0204 */
[----:B------:R-:W-:-:S02]  /*8f70*/  VIADD R0, R0, 0x16820 ;  /* 0x0001682000007836 */ /* 0x000fc40000000000 */
[--C-:B------:R-:W-:Y:S01]  /*8f80*/  SHF.R.S32.HI R20, RZ, 0x1f, R21.reuse ;  /* 0x0000001fff147819 */ /* 0x100fe20000011415 */
[----:B------:R-:W-:Y:S01]  /*8f90*/  UIADD3 UR4, UR9, UR4, URZ ;  /* 0x0000000409047290 */ /* 0x000fe2000fffe03f */
[----:B------:R-:W-:Y:S01]  /*8fa0*/  IMAD.MOV R28, RZ, RZ, -R21 ;  /* 0x000000ffff1c7224 */ /* 0x000fe200078e0a15 */
[----:B------:R-:W-:Y:S01]  /*8fb0*/  ULDC.64 UR10, c[0x0][0xae0] ;  /* 0x0002b800000a7ab9 */ /* 0x000fe20000000a00 */
[----:B------:R-:W-:Y:S01]  /*8fc0*/  IMAD.U32 R3, RZ, RZ, UR9 ;  /* 0x00000009ff037e24 */ /* 0x000fe2000f8e00ff */
[----:B------:R-:W-:Y:S01]  /*8fd0*/  PRMT R0, RZ, 0x654, R0 ;  /* 0x00000654ff007816 */ /* 0x000fe20000000000 */
        /* <DEDUP_REMOVED lines=8> */
[----:B------:R-:W-:Y:S01]  /*9060*/  IMAD.WIDE.U32 R2, R21, UR10, R2 ;  /* 0x0000000a15027c25 */ /* 0x000fe2000f8e0002 */
[----:B0-----:R0:W-:Y:S03]  /*9070*/  SYNCS.ARRIVE.TRANS64.RED.A1T0 RZ, [R0+URZ], RZ ;  /* 0x000000ff00ff79a7 */ /* 0x0011e6000810043f */
[----:B------:R-:W-:-:S02]  /*9080*/  IMAD.IADD R3, R3, 0x1, R33 ;  /* 0x0000000103037824 */ /* 0x000fc400078e0221 */
[----:B------:R-:W-:Y:S02]  /*9090*/  IMAD R20, R20, UR8, RZ ;  /* 0x0000000814147c24 */ /* 0x000fe4000f8e02ff */
        /* <DEDUP_REMOVED lines=36> */
.L_x_15120:
        /* <DEDUP_REMOVED lines=14> */
[----:B------:R-:W-:-:S05]  /*93c0*/  MOV R0, UR4 ;  /* 0x0000000400007c02 */ /* 0x000fca0008000f00 */
[----:B------:R-:W-:-:S05]  /*93d0*/  PLOP3.LUT P3, PT, PT, PT, UP1, 0x80, 0x0 ;  /* 0x000000000000781c */ /* 0x000fca0003f6f018 */
[----:B------:R-:W-:-:S04]  /*93e0*/  @UP1 ULEA UR8, UP2, UR39, UR8, 0x2 ;  /* 0x0000000827081291 */ /* 0x000fc8000f84103f */
[----:B------:R-:W-:Y:S02]  /*93f0*/  @UP1 ULEA.HI.X UR9, UR39, UR9, UR40, 0x2, UP2 ;  /* 0x0000000927091291 */ /* 0x000fe400090f1428 */
        /* <DEDUP_REMOVED lines=15> */
.L_x_15123:
        /* <DEDUP_REMOVED lines=45> */
.L_x_15125:
[----:B------:R-:W-:Y:S05]  /*97c0*/  BSYNC B1 ;  /* 0x0000000000017941 */ /* 0x000fea0003800000 */
.L_x_15124:
        /* <DEDUP_REMOVED lines=33> */
[----:B------:R-:W-:Y:S01]  /*99e0*/  SHF.R.S32.HI R4, RZ, 0x1f, R7 ;  /* 0x0000001fff047819 */ /* 0x000fe20000011407 */
[C---:B------:R-:W-:Y:S01]  /*99f0*/  IMAD R9, R5.reuse, UR11, R6 ;  /* 0x0000000b05097c24 */ /* 0x040fe2000f8e0206 */
[----:B------:R-:W-:Y:S01]  /*9a00*/  ULDC UR4, c[0x0][0xac8] ;  /* 0x0002b20000047ab9 */ /* 0x000fe20000000800 */
[----:B------:R-:W-:-:S04]  /*9a10*/  IMAD.WIDE.U32 R2, R5, UR10, R2 ;  /* 0x0000000a05027c25 */ /* 0x000fc8000f8e0002 */
        /* <DEDUP_REMOVED lines=35> */
.L_x_15122:
[----:B------:R-:W-:Y:S05]  /*9c50*/  BSYNC B0 ;  /* 0x0000000000007941 */ /* 0x000fea0003800000 */
.L_x_15119:
[----:B------:R-:W-:Y:S02]  /*9c60*/  ULDC UR4, c[0x0][0xc3c] ;  /* 0x00030f0000047ab9 */ /* 0x000fe40000000800 */
[----:B------:R-:W-:-:S13]  /*9c70*/  ISETP.GE.AND P0, PT, R31, UR4, PT ;  /* 0x000000041f007c0c */ /* 0x000fda000bf06270 */
[----:B------:R-:W-:Y:S05]  /*9c80*/  @!P0 BRA `(.L_x_15126) ;  /* 0xffffff7000208947 */ /* 0x000fea000383ffff */
[----:B------:R-:W-:Y:S05]  /*9c90*/  EXIT ;  /* 0x000000000000794d */ /* 0x000fea0003800000 */
.L_x_15077:
        /* <DEDUP_REMOVED lines=18> */
.L_x_15127:
        /* <DEDUP_REMOVED lines=40> */
.L_x_15133:
        /* <DEDUP_REMOVED lines=12> */
.L_x_15132:
[----:B------:R-:W-:Y:S05]  /*a100*/  BSYNC B0 ;  /* 0x0000000000007941 */ /* 0x000fea0003800000 */
.L_x_15131:
        /* <DEDUP_REMOVED lines=20> */
.L_x_15129:
        /* <DEDUP_REMOVED lines=20> */
.L_x_15134:
        /* <DEDUP_REMOVED lines=59> */
.L_x_15130:
[----:B------:R-:W-:Y:S01]  /*a740*/  ULDC UR4, c[0x0][0xc3c] ;  /* 0x00030f0000047ab9 */ /* 0x000fe20000000800 */
[----:B------:R-:W-:Y:S02]  /*a750*/  IMAD.MOV.U32 R17, RZ, RZ, RZ ;  /* 0x000000ffff117224 */ /* 0x000fe400078e00ff */
[----:B------:R-:W-:Y:S02]  /*a760*/  IMAD.U32 R16, RZ, RZ, UR6 ;  /* 0x00000006ff107e24 */ /* 0x000fe4000f8e00ff */
[----:B------:R-:W-:Y:S02]  /*a770*/  IMAD.MOV.U32 R18, RZ, RZ, RZ ;  /* 0x000000ffff127224 */ /* 0x000fe400078e00ff */
[----:B------:R-:W-:-:S07]  /*a780*/  IMAD.U32 R19, RZ, RZ, UR4 ;  /* 0x00000004ff137e24 */ /* 0x000fce000f8e00ff */
.L_x_15135:
[----:B------:R-:W-:-:S13]  /*a790*/  ISETP.NE.AND P0, PT, R5, RZ, PT ;  /* 0x000000ff0500720c */ /* 0x000fda0003f05270 */
[----:B------:R-:W0:Y:S01]  /*a7a0*/  @!P0 S2R R3, SR_CgaCtaId ;  /* 0x0000000000038919 */ /* 0x000e220000008800 */
[----:B------:R-:W-:-:S04]  /*a7b0*/  @!P0 MOV R0, 0x400 ;  /* 0x0000040000008802 */ /* 0x000fc80000000f00 */
[----:B0-----:R-:W-:-:S05]  /*a7c0*/  @!P0 LEA R0, R3, R0, 0x18 ;  /* 0x0000000003008211 */ /* 0x001fca00078ec0ff */
[----:B------:R0:W-:Y:S01]  /*a7d0*/  @!P0 STS.128 [R0+0x168d0], R16 ;  /* 0x0168d01000008388 */ /* 0x0001e20000000c00 */
[----:B------:R-:W-:Y:S06]  /*a7e0*/  BAR.ARV 0x5, 0x200 ;  /* 0x0148000000007b1d */ /* 0x000fec0000002000 */
.L_x_15128:
        /* <DEDUP_REMOVED lines=29> */
.L_x_15197:
[----:B0-----:R-:W0:Y:S01]  /*a9c0*/  LDC.64 R2, c[0x0][0xc88] ;  /* 0x00032200ff027b82 */ /* 0x001e220000000a00 */
[----:B--2---:R-:W2:Y:S01]  /*a9d0*/  LDL.LU R6, [R1] ;  /* 0x0000000001067983 */ /* 0x004ea20000300800 */
        /* <DEDUP_REMOVED lines=15> */
[----:B------:R1:W3:Y:S01]  /*aad0*/  @P0 LDG.E R7, desc[UR52][R2.64] ;  /* 0x0000003402070981 */ /* 0x0002e2000c1e1900 */
[----:B------:R-:W-:Y:S02]  /*aae0*/  ISETP.NE.U32.AND P0, PT, RZ, UR4, PT ;  /* 0x00000004ff007c0c */ /* 0x000fe4000bf05070 */
[----:B--2---:R-:W-:Y:S02]  /*aaf0*/  LOP3.LUT R6, R6, 0xffffffef, RZ, 0xc0, !PT ;  /* 0xffffffef06067812 */ /* 0x004fe400078ec0ff */
[----:B------:R-:W-:Y:S02]  /*ab00*/  ISETP.NE.AND.EX P2, PT, RZ, UR5, PT, P0 ;  /* 0x00000005ff007c0c */ /* 0x000fe4000bf45300 */
[----:B------:R-:W-:Y:S02]  /*ab10*/  ISETP.NE.U32.AND P0, PT, RZ, UR6, PT ;  /* 0x00000006ff007c0c */ /* 0x000fe4000bf05070 */
[----:B0-----:R-:W-:Y:S02]  /*ab20*/  MOV R0, RZ ;  /* 0x000000ff00007202 */ /* 0x001fe40000000f00 */
[----:B------:R-:W-:-:S02]  /*ab30*/  ISETP.NE.AND.EX P0, PT, RZ, UR7, PT, P0 ;  /* 0x00000007ff007c0c */ /* 0x000fc4000bf05300 */
[----:B-1----:R-:W-:-:S04]  /*ab40*/  IADD3 R2, P1, R23, UR4, RZ ;  /* 0x0000000417027c10 */ /* 0x002fc8000ff3e0ff */
[----:B------:R-:W-:Y:S01]  /*ab50*/  IADD3.X R3, R24, UR5, RZ, P1, !PT ;  /* 0x0000000518037c10 */ /* 0x000fe20008ffe4ff */
[----:B------:R-:W-:Y:S01]  /*ab60*/  ULDC.64 UR4, c[0x0][0x418] ;  /* 0x0001060000047ab9 */ /* 0x000fe20000000a00 */
[----:B------:R-:W-:-:S03]  /*ab70*/  @P2 LOP3.LUT R6, R6, 0x10, RZ, 0xfc, !PT ;  /* 0x0000001006062812 */ /* 0x000fc600078efcff */
[----:B------:R-:W2:Y:S02]  /*ab80*/  @P2 LDG.E R0, desc[UR52][R2.64] ;  /* 0x0000003402002981 */ /* 0x000ea4000c1e1900 */
[----:B------:R-:W-:Y:S02]  /*ab90*/  @P0 IADD3 R4, P1, R23, UR6, RZ ;  /* 0x0000000617040c10 */ /* 0x000fe4000ff3e0ff */
[----:B------:R-:W-:Y:S02]  /*aba0*/  STL [R1], R6 ;  /* 0x0000000601007387 */ /* 0x000fe40000100800 */
        /* <DEDUP_REMOVED lines=8> */
[----:B--2---:R0:W-:Y:S04]  /*ac30*/  STL [R1+0x20], R0 ;  /* 0x0000200001007387 */ /* 0x0041e80000100800 */
[----:B---3--:R1:W-:Y:S04]  /*ac40*/  STL [R1+0x14], R7 ;  /* 0x0000140701007387 */ /* 0x0083e80000100800 */
[----:B----4-:R1:W-:Y:S01]  /*ac50*/  @P0 STL [R1+0x2c], R4 ;  /* 0x00002c0401000387 */ /* 0x0103e20000100800 */
        /* <DEDUP_REMOVED lines=10> */
.L_x_15137:
        /* <DEDUP_REMOVED lines=10> */
.L_x_15138:
        /* <DEDUP_REMOVED lines=9> */
.L_x_15139:
[----:B0-2---:R-:W-:Y:S01]  /*ae30*/  IMAD.MOV.U32 R2, RZ, RZ, R6 ;  /* 0x000000ffff027224 */ /* 0x005fe200078e0006 */
[----:B------:R-:W0:Y:S01]  /*ae40*/  LDC R3, c[0x0][0x448] ;  /* 0x00011200ff037b82 */ /* 0x000e220000000800 */
[----:B------:R-:W2:Y:S01]  /*ae50*/  LDL R6, [R1+0x2c] ;  /* 0x00002c0001067983 */ /* 0x000ea20000100800 */
[----:B-----5:R-:W-:Y:S01]  /*ae60*/  IMAD.IADD R5, R0, 0x1, -R7 ;  /* 0x0000000100057824 */ /* 0x020fe200078e0a07 */
[----:B------:R-:W-:Y:S01]  /*ae70*/  BSSY B7, `(.L_x_15140) ;  /* 0x00003b5000077945 */ /* 0x000fe20003800000 */
[----:B------:R-:W-:Y:S02]  /*ae80*/  LOP3.LUT R2, R2, 0xfffffff7, RZ, 0xc0, !PT ;  /* 0xfffffff702027812 */ /* 0x000fe400078ec0ff */
[----:B0-----:R-:W-:-:S13]  /*ae90*/  ISETP.NE.AND P0, PT, R3, 0x1, PT ;  /* 0x000000010300780c */ /* 0x001fda0003f05270 */
[----:B------:R-:W0:Y:S01]  /*aea0*/  @P0 LDC R4, c[0x0][0x44c] ;  /* 0x00011300ff040b82 */ /* 0x000e220000000800 */
[----:B------:R-:W-:-:S05]  /*aeb0*/  @P0 LOP3.LUT R2, R2, 0x8, RZ, 0xfc, !PT ;  /* 0x0000000802020812 */ /* 0x000fca00078efcff */
[----:B------:R1:W-:Y:S02]  /*aec0*/  STL [R1], R2 ;  /* 0x0000000201007387 */ /* 0x0003e40000100800 */
[----:B------:R-:W3:Y:S02]  /*aed0*/  @P0 LDC R3, c[0x0][0x450] ;  /* 0x00011400ff030b82 */ /* 0x000ee40000000800 */
[----:B------:R4:W-:Y:S01]  /*aee0*/  STL [R1+0x10], R5 ;  /* 0x0000100501007387 */ /* 0x0009e20000100800 */
[----:B-1----:R-:W-:-:S04]  /*aef0*/  IMAD R2, R17, 0xc0, RZ ;  /* 0x000000c011027824 */ /* 0x002fc800078e02ff */
[----:B------:R-:W-:-:S04]  /*af00*/  VIADD R2, R2, 0xbf ;  /* 0x000000bf02027836 */ /* 0x000fc80000000000 */
[----:B0-----:R-:W-:-:S05]  /*af10*/  @P0 IMAD.HI.U32 R4, R2, R4, RZ ;  /* 0x0000000402040227 */ /* 0x001fca00078e00ff */
[----:B---3--:R-:W-:Y:S02]  /*af20*/  @P0 SHF.R.U32.HI R2, RZ, R3, R4 ;  /* 0x00000003ff020219 */ /* 0x008fe40000011604 */
[----:B--2---:R-:W-:-:S05]  /*af30*/  IADD3 R0, R5, 0x80, -R6 ;  /* 0x0000008005007810 */ /* 0x004fca0007ffe806 */
        /* <DEDUP_REMOVED lines=11> */
[----:B----4-:R-:W-:Y:S05]  /*aff0*/  @P0 BRA `(.L_x_15141) ;  /* 0x0000000000440947 */ /* 0x010fea0003800000 */
        /* <DEDUP_REMOVED lines=17> */
.L_x_15141:
        /* <DEDUP_REMOVED lines=20> */
.L_x_15144:
[----:B------:R-:W-:Y:S05]  /*b250*/  BSYNC B6 ;  /* 0x0000000000067941 */ /* 0x000fea0003800000 */
.L_x_15143:
        /* <DEDUP_REMOVED lines=20> */
.L_x_15147:
        /* <DEDUP_REMOVED lines=15> */
.L_x_15146:
[----:B------:R-:W-:Y:S05]  /*b490*/  BSYNC B6 ;  /* 0x0000000000067941 */ /* 0x000fea0003800000 */
.L_x_15145:
        /* <DEDUP_REMOVED lines=39> */
[----:B------:R0:W-:Y:S01]  /*b710*/  STL [R1+0x18], R6 ;  /* 0x0000180601007387 */ /* 0x0001e20000100800 */
        /* <DEDUP_REMOVED lines=11> */
[----:B------:R0:W-:Y:S01]  /*b7d0*/  STL [R1], R20 ;  /* 0x0000001401007387 */ /* 0x0001e20000100800 */
[----:B------:R-:W-:-:S03]  /*b7e0*/  UMOV UR4, 0xffffffff ;  /* 0xffffffff00047882 */ /* 0x000fc60000000000 */
[----:B------:R-:W-:Y:S05]  /*b7f0*/  BRA.DIV UR4, `(.L_x_15148) ;  /* 0x00000046040c7947 */ /* 0x000fea000b800000 */
.L_x_15214:
[----:B------:R-:W-:-:S05]  /*b800*/  SHF.R.S32.HI R9, RZ, 0x1f, R18 ;  /* 0x0000001fff097819 */ /* 0x000fca0000011412 */
[----:B------:R1:W-:Y:S01]  /*b810*/  STL [R1+0x8], R9 ;  /* 0x0000080901007387 */ /* 0x0003e20000100800 */
[----:B------:R-:W-:Y:S05]  /*b820*/  @!P2 BRA `(.L_x_15149) ;  /* 0x000000000004a947 */ /* 0x000fea0003800000 */
[----:B------:R-:W-:Y:S01]  /*b830*/  BPT.TRAP 0x1 ;  /* 0x000000040000795c */ /* 0x000fe20000300000 */
.L_x_15149:
        /* <DEDUP_REMOVED lines=25> */
.L_x_15215:
[----:B------:R-:W-:Y:S05]  /*b9d0*/  BSYNC B0 ;  /* 0x0000000000007941 */ /* 0x000fea0003800000 */
.L_x_15150:
        /* <DEDUP_REMOVED lines=21> */
[----:B------:R-:W-:Y:S02]  /*bb30*/  ULDC.64 UR4, c[0x0][0x2e8] ;  /* 0x0000ba0000047ab9 */ /* 0x000fe40000000a00 */
[----:B------:R-:W-:Y:S01]  /*bb40*/  LEA R0, P0, R4, UR4, 0x1 ;  /* 0x0000000404007c11 */ /* 0x000fe2000f8008ff */
[----:B------:R-:W-:Y:S01]  /*bb50*/  ULDC UR4, c[0x0][0x2f4] ;  /* 0x0000bd0000047ab9 */ /* 0x000fe20000000800 */
[----:B----4-:R-:W-:Y:S01]  /*bb60*/  LOP3.LUT R9, R9, 0xfffffffe, RZ, 0xc0, !PT ;  /* 0xfffffffe09097812 */ /* 0x010fe200078ec0ff */
[----:B------:R-:W-:Y:S01]  /*bb70*/  IMAD.IADD R2, R5, 0x1, R2 ;  /* 0x0000000105027824 */ /* 0x000fe200078e0202 */
[----:B------:R-:W-:Y:S01]  /*bb80*/  ISETP.GE.AND P2, PT, R28, UR4, PT ;  /* 0x000000041c007c0c */ /* 0x000fe2000bf46270 */
[----:B------:R-:W-:-:S03]  /*bb90*/  UMOV UR4, 0xffffffff ;  /* 0xffffffff00047882 */ /* 0x000fc60000000000 */
[----:B------:R-:W-:Y:S02]  /*bba0*/  LEA.HI.X R2, R4, UR5, R2, 0x1, P0 ;  /* 0x0000000504027c11 */ /* 0x000fe400080f0c02 */
[----:B---3--:R-:W-:-:S04]  /*bbb0*/  IADD3 R4, -R10, R11, -R8 ;  /* 0x0000000b0a047210 */ /* 0x008fc80007ffe908 */
[----:B------:R-:W-:-:S03]  /*bbc0*/  ISETP.GE.AND P0, PT, R4, 0x1, PT ;  /* 0x000000010400780c */ /* 0x000fc60003f06270 */
        /* <DEDUP_REMOVED lines=81> */
.L_x_15233:
        /* <DEDUP_REMOVED lines=10> */
.L_x_15153:
        /* <DEDUP_REMOVED lines=11> */
.L_x_15154:
[----:B------:R1:W5:Y:S01]  /*c230*/  LDL R0, [R1] ;  /* 0x0000000001007983 */ /* 0x0003620000100800 */
        /* <DEDUP_REMOVED lines=37> */
.L_x_15156:
[----:B------:R-:W-:Y:S05]  /*c490*/  BSYNC B6 ;  /* 0x0000000000067941 */ /* 0x000fea0003800000 */
.L_x_15155:
[----:B------:R-:W2:Y:S01]  /*c4a0*/  LDL.LU R21, [R1+0x34] ;  /* 0x0000340001157983 */ /* 0x000ea20000300800 */
[----:B------:R-:W-:Y:S01]  /*c4b0*/  ULDC.64 UR4, c[0x0][0x2d8] ;  /* 0x0000b60000047ab9 */ /* 0x000fe20000000a00 */
[----:B0-----:R-:W0:Y:S01]  /*c4c0*/  LDC R4, c[0x0][0x448] ;  /* 0x00011200ff047b82 */ /* 0x001e220000000800 */
[----:B------:R-:W-:Y:S01]  /*c4d0*/  ULDC.64 UR6, c[0x0][0x2c8] ;  /* 0x0000b20000067ab9 */ /* 0x000fe20000000a00 */
[----:B------:R-:W3:Y:S01]  /*c4e0*/  LDL.LU R0, [R1+0x30] ;  /* 0x0000300001007983 */ /* 0x000ee20000300800 */
[----:B------:R-:W-:-:S03]  /*c4f0*/  ULDC.64 UR8, c[0x0][0x280] ;  /* 0x0000a00000087ab9 */ /* 0x000fc60000000a00 */
[----:B------:R-:W3:Y:S02]  /*c500*/  LDL.LU.64 R2, [R1+0x20] ;  /* 0x0000200001027983 */ /* 0x000ee40000300a00 */
[----:B------:R-:W1:Y:S02]  /*c510*/  LDC R9, c[0x0][0x448] ;  /* 0x00011200ff097b82 */ /* 0x000e640000000800 */
[----:B------:R-:W4:Y:S04]  /*c520*/  LDL R20, [R1+0x8] ;  /* 0x0000080001147983 */ /* 0x000f280000100800 */
[----:B------:R0:W5:Y:S02]  /*c530*/  LDL R10, [R1+0x1c] ;  /* 0x00001c00010a7983 */ /* 0x0001640000100800 */
[----:B0-----:R-:W-:-:S13]  /*c540*/  ISETP.NE.AND P6, PT, R4, 0x1, PT ;  /* 0x000000010400780c */ /* 0x001fda0003fc5270 */
[----:B------:R-:W0:Y:S08]  /*c550*/  @P6 LDC R5, c[0x0][0x44c] ;  /* 0x00011300ff056b82 */ /* 0x000e300000000800 */
[----:B------:R-:W1:Y:S08]  /*c560*/  @P6 LDC R4, c[0x0][0x450] ;  /* 0x00011400ff046b82 */ /* 0x000e700000000800 */
[----:B------:R-:W1:Y:S01]  /*c570*/  @P6 LDC R8, c[0x0][0x450] ;  /* 0x00011400ff086b82 */ /* 0x000e620000000800 */
[----:B---3--:R-:W-:-:S02]  /*c580*/  IMAD.MOV.U32 R3, RZ, RZ, R0 ;  /* 0x000000ffff037224 */ /* 0x008fc400078e0000 */
        /* <DEDUP_REMOVED lines=10> */
[----:B------:R-:W-:-:S03]  /*c630*/  ULDC.64 UR4, c[0x0][0x2d0] ;  /* 0x0000b40000047ab9 */ /* 0x000fc60000000a00 */
[----:B------:R-:W-:Y:S01]  /*c640*/  IMAD.IADD R3, R3, 0x1, R0 ;  /* 0x0000000103037824 */ /* 0x000fe200078e0200 */
[----:B---3--:R-:W-:-:S04]  /*c650*/  LOP3.LUT R20, R20, 0x7f, RZ, 0xc0, !PT ;  /* 0x0000007f14147812 */ /* 0x008fc800078ec0ff */
[----:B------:R-:W-:Y:S01]  /*c660*/  SHF.R.U32.HI R20, RZ, 0x3, R20 ;  /* 0x00000003ff147819 */ /* 0x000fe20000011614 */
[----:B--2---:R-:W-:-:S05]  /*c670*/  IMAD.SHL.U32 R21, R21, 0x10, RZ ;  /* 0x0000001015157824 */ /* 0x004fca00078e00ff */
[----:B------:R-:W-:-:S04]  /*c680*/  LOP3.LUT R21, R21, 0x70, RZ, 0xc0, !PT ;  /* 0x0000007015157812 */ /* 0x000fc800078ec0ff */
[----:B------:R-:W-:Y:S02]  /*c690*/  LOP3.LUT R20, R20, R21, RZ, 0xfc, !PT ;  /* 0x0000001514147212 */ /* 0x000fe400078efcff */
[----:B------:R2:W5:Y:S03]  /*c6a0*/  LDL R21, [R1+0x2c] ;  /* 0x00002c0001157983 */ /* 0x0005660000100800 */
[----:B------:R-:W-:-:S04]  /*c6b0*/  IMAD R6, R17, 0xc0, R20 ;  /* 0x000000c011067824 */ /* 0x000fc800078e0214 */
[----:B0-----:R-:W-:-:S04]  /*c6c0*/  @P6 IMAD.HI.U32 R0, R6, R5, RZ ;  /* 0x0000000506006227 */ /* 0x001fc800078e00ff */
        /* <DEDUP_REMOVED lines=16> */
[----:B------:R-:W-:Y:S01]  /*c7d0*/  LEA.HI.X R4, R4, UR9, R5, 0x1, P0 ;  /* 0x0000000904047c11 */ /* 0x000fe200080f0c05 */
[----:B------:R-:W-:-:S05]  /*c7e0*/  VIADD R5, R6, 0x80 ;  /* 0x0000008006057836 */ /* 0x000fca0000000000 */
[----:B------:R-:W-:Y:S01]  /*c7f0*/  MOV R6, R5 ;  /* 0x0000000500067202 */ /* 0x000fe20000000f00 */
[----:B------:R-:W1:Y:S01]  /*c800*/  S2R R20, SR_TID.X ;  /* 0x0000000000147919 */ /* 0x000e620000002100 */
        /* <DEDUP_REMOVED lines=18> */
[----:B-1----:R-:W-:Y:S02]  /*c930*/  LOP3.LUT R20, R20, 0x7f, RZ, 0xc0, !PT ;  /* 0x0000007f14147812 */ /* 0x002fe400078ec0ff */
        /* <DEDUP_REMOVED lines=70> */
[----:B0-----:R-:W-:-:S04]  /*cda0*/  @!P1 LEA R7, P2, R28, R7, 0x1 ;  /* 0x000000071c079211 */ /* 0x001fc800078408ff */
[----:B-1----:R-:W-:-:S04]  /*cdb0*/  @!P1 IADD3.X R6, RZ, R6, RZ, P2, !PT ;  /* 0x00000006ff069210 */ /* 0x002fc800017fe4ff */
        /* <DEDUP_REMOVED lines=37> */
.L_x_15258:
        /* <DEDUP_REMOVED lines=10> */
.L_x_15158:
        /* <DEDUP_REMOVED lines=20> */
.L_x_15259:
[----:B------:R-:W-:Y:S05]  /*d1f0*/  BSYNC B0 ;  /* 0x0000000000007941 */ /* 0x000fea0003800000 */
.L_x_15159:
[----:B------:R-:W-:Y:S04]  /*d200*/  BSSY B0, `(.L_x_15161) ;  /* 0x0000106000007945 */ /* 0x000fe80003800000 */
[----:B------:R-:W-:Y:S05]  /*d210*/  @!P1 BRA `(.L_x_15162) ;  /* 0x0000001000109947 */ /* 0x000fea0003800000 */
[----:B------:R-:W2:Y:S01]  /*d220*/  LDL.LU R0, [R1+0x28] ;  /* 0x0000280001007983 */ /* 0x000ea20000300800 */
[----:B------:R-:W-:Y:S01]  /*d230*/  ULDC UR4, c[0x0][0x2f4] ;  /* 0x0000bd0000047ab9 */ /* 0x000fe20000000800 */
[----:B------:R-:W-:Y:S01]  /*d240*/  IMAD.MOV.U32 R17, RZ, RZ, R27 ;  /* 0x000000ffff117224 */ /* 0x000fe200078e001b */
[----:B------:R-:W-:Y:S01]  /*d250*/  ISETP.GE.AND P1, PT, R28, UR4, PT ;  /* 0x000000041c007c0c */ /* 0x000fe2000bf26270 */
[----:B------:R-:W-:Y:S02]  /*d260*/  IMAD.MOV.U32 R6, RZ, RZ, R25 ;  /* 0x000000ffff067224 */ /* 0x000fe400078e0019 */
[----:B------:R-:W-:Y:S02]  /*d270*/  IMAD.MOV.U32 R29, RZ, RZ, R26 ;  /* 0x000000ffff1d7224 */ /* 0x000fe400078e001a */
[----:B--2---:R-:W-:-:S08]  /*d280*/  VIADD R7, R0, 0xfffffffe ;  /* 0xfffffffe00077836 */ /* 0x004fd00000000000 */
.L_x_15175:
        /* <DEDUP_REMOVED lines=42> */
.L_x_15163:
[----:B------:R-:W-:Y:S01]  /*d530*/  IMAD R5, R25, 0x8, R22 ;  /* 0x0000000819057824 */ /* 0x000fe200078e0216 */
[----:B------:R-:W-:Y:S01]  /*d540*/  SHF.L.U32 R2, R27, 0x1f, RZ ;  /* 0x0000001f1b027819 */ /* 0x000fe200000006ff */
[----:B------:R-:W-:Y:S03]  /*d550*/  BSSY B1, `(.L_x_15164) ;  /* 0x0000003000017945 */ /* 0x000fe60003800000 */
[----:B------:R-:W0:Y:S02]  /*d560*/  SYNCS.PHASECHK.TRANS64.TRYWAIT P0, [R5+URZ+0x16840], R2 ;  /* 0x01684002050075a7 */ /* 0x000e24000800017f */
[----:B0-----:R-:W-:Y:S05]  /*d570*/  @!P0 BRA `(.L_x_15165) ;  /* 0x00000040009c8947 */ /* 0x001fea0003800000 */
.L_x_15260:
[----:B------:R-:W-:Y:S05]  /*d580*/  BSYNC B1 ;  /* 0x0000000000017941 */ /* 0x000fea0003800000 */
.L_x_15164:
[----:B------:R-:W2:Y:S04]  /*d590*/  LDL R3, [R1] ;  /* 0x0000000001037983 */ /* 0x000ea80000100800 */
[----:B------:R-:W3:Y:S01]  /*d5a0*/  LDL R8, [R1+0x8] ;  /* 0x0000080001087983 */ /* 0x000ee20000100800 */
        /* <DEDUP_REMOVED lines=69> */
.L_x_15278:
        /* <DEDUP_REMOVED lines=8> */
.L_x_15167:
        /* <DEDUP_REMOVED lines=11> */
.L_x_15168:
[----:B------:R1:W-:Y:S01]  /*db30*/  SYNCS.ARRIVE.TRANS64.A1T0 RZ, [R5+URZ+0x16830], RZ ;  /* 0x016830ff05ff79a7 */ /* 0x0003e2000810003f */
[----:B------:R-:W-:Y:S05]  /*db40*/  @!P3 BRA `(.L_x_15169) ;  /* 0x000000000004b947 */ /* 0x000fea0003800000 */
[----:B------:R-:W-:Y:S01]  /*db50*/  BPT.TRAP 0x1 ;  /* 0x000000040000795c */ /* 0x000fe20000300000 */
.L_x_15169:
[----:B------:R-:W-:Y:S01]  /*db60*/  SHF.L.U32 R2, R17, 0x1f, RZ ;  /* 0x0000001f11027819 */ /* 0x000fe200000006ff */
[----:B-1----:R-:W-:Y:S01]  /*db70*/  IMAD R5, R6, 0x8, R22 ;  /* 0x0000000806057824 */ /* 0x002fe200078e0216 */
[----:B------:R-:W-:Y:S03]  /*db80*/  BSSY B1, `(.L_x_15170) ;  /* 0x0000003000017945 */ /* 0x000fe60003800000 */
[----:B------:R-:W1:Y:S02]  /*db90*/  SYNCS.PHASECHK.TRANS64.TRYWAIT P0, [R5+URZ+0x16860], R2 ;  /* 0x01686002050075a7 */ /* 0x000e64000800017f */
[----:B-1----:R-:W-:Y:S05]  /*dba0*/  @!P0 BRA `(.L_x_15171) ;  /* 0x0000004400548947 */ /* 0x002fea0003800000 */
.L_x_15279:
[----:B------:R-:W-:Y:S05]  /*dbb0*/  BSYNC B1 ;  /* 0x0000000000017941 */ /* 0x000fea0003800000 */
.L_x_15170:
        /* <DEDUP_REMOVED lines=60> */
.L_x_15297:
        /* <DEDUP_REMOVED lines=28> */
.L_x_15173:
        /* <DEDUP_REMOVED lines=11> */
.L_x_15174:
[C---:B------:R-:W-:Y:S01]  /*e1f0*/  ISETP.GT.AND P0, PT, R26.reuse, RZ, PT ;  /* 0x000000ff1a00720c */ /* 0x040fe20003f04270 */
[----:B------:R1:W-:Y:S01]  /*e200*/  SYNCS.ARRIVE.TRANS64.A1T0 RZ, [R5+URZ+0x16850], RZ ;  /* 0x016850ff05ff79a7 */ /* 0x0003e2000810003f */
[----:B------:R-:W-:Y:S02]  /*e210*/  VIADD R7, R26, 0xffffffff ;  /* 0xffffffff1a077836 */ /* 0x000fe40000000000 */
[----:B------:R-:W-:Y:S02]  /*e220*/  IMAD.MOV.U32 R17, RZ, RZ, R27 ;  /* 0x000000ffff117224 */ /* 0x000fe400078e001b */
[----:B------:R-:W-:Y:S02]  /*e230*/  IMAD.MOV.U32 R6, RZ, RZ, R25 ;  /* 0x000000ffff067224 */ /* 0x000fe400078e0019 */
[----:B------:R-:W-:-:S05]  /*e240*/  IMAD.MOV.U32 R29, RZ, RZ, R26 ;  /* 0x000000ffff1d7224 */ /* 0x000fca00078e001a */
[----:B-1----:R-:W-:Y:S05]  /*e250*/  @P0 BRA `(.L_x_15175) ;  /* 0xfffffff0000c0947 */ /* 0x002fea000383ffff */
.L_x_15162:
[----:B------:R-:W-:Y:S05]  /*e260*/  BSYNC B0 ;  /* 0x0000000000007941 */ /* 0x000fea0003800000 */
.L_x_15161:
        /* <DEDUP_REMOVED lines=17> */
.L_x_15177:
[----:B------:R-:W-:Y:S05]  /*e380*/  BSYNC B0 ;  /* 0x0000000000007941 */ /* 0x000fea0003800000 */
.L_x_15176:
[----:B------:R-:W-:-:S05]  /*e390*/  IMAD.U32 R0, RZ, RZ, UR36 ;  /* 0x00000024ff007e24 */ /* 0x000fca000f8e00ff */
[----:B------:R-:W-:-:S13]  /*e3a0*/  ISETP.NE.AND P0, PT, R0, 0x3, PT ;  /* 0x000000030000780c */ /* 0x000fda0003f05270 */
[----:B------:R-:W-:Y:S05]  /*e3b0*/  @!P0 BRA `(.L_x_15178) ;  /* 0x0000000000048947 */ /* 0x000fea0003800000 */
[----:B------:R-:W-:Y:S01]  /*e3c0*/  BPT.TRAP 0x1 ;  /* 0x000000040000795c */ /* 0x000fe20000300000 */
.L_x_15178:
[----:B------:R-:W2:Y:S01]  /*e3d0*/  LDL.LU R2, [R1+0x10] ;  /* 0x0000100001027983 */ /* 0x000ea20000300800 */
[----:B------:R-:W-:Y:S01]  /*e3e0*/  IMAD R0, R25, 0x8, R22 ;  /* 0x0000000819007824 */ /* 0x000fe200078e0216 */
[----:B0-----:R-:W-:Y:S01]  /*e3f0*/  SHF.L.U32 R3, R27, 0x1f, RZ ;  /* 0x0000001f1b037819 */ /* 0x001fe200000006ff */
[----:B------:R-:W-:Y:S03]  /*e400*/  BSSY B0, `(.L_x_15179) ;  /* 0x0000004000007945 */ /* 0x000fe60003800000 */
[----:B------:R-:W0:Y:S01]  /*e410*/  SYNCS.PHASECHK.TRANS64.TRYWAIT P0, [R0+URZ+0x16860], R3 ;  /* 0x01686003000075a7 */ /* 0x000e22000800017f */
[----:B--2---:R-:W-:Y:S01]  /*e420*/  IMAD R6, R26, -0x80, R2 ;  /* 0xffffff801a067824 */ /* 0x004fe200078e0202 */
[----:B0-----:R-:W-:Y:S06]  /*e430*/  @!P0 BRA `(.L_x_15180) ;  /* 0x00000044008c8947 */ /* 0x001fec0003800000 */
.L_x_15298:
[----:B------:R-:W-:Y:S05]  /*e440*/  BSYNC B0 ;  /* 0x0000000000007941 */ /* 0x000fea0003800000 */
.L_x_15179:
        /* <DEDUP_REMOVED lines=61> */
.L_x_15316:
        /* <DEDUP_REMOVED lines=9> */
.L_x_15182:
        /* <DEDUP_REMOVED lines=11> */
.L_x_15183:
[----:B------:R-:W-:Y:S01]  /*e960*/  VIADD R25, R25, 0x1 ;  /* 0x0000000119197836 */ /* 0x000fe20000000000 */
[----:B------:R0:W-:Y:S04]  /*e970*/  SYNCS.ARRIVE.TRANS64.A1T0 RZ, [R0+URZ+0x16850], RZ ;  /* 0x016850ff00ff79a7 */ /* 0x0001e8000810003f */
[----:B------:R-:W-:-:S04]  /*e980*/  ISETP.NE.AND P0, PT, R25, 0x2, PT ;  /* 0x000000021900780c */ /* 0x000fc80003f05270 */
[----:B0-----:R-:W-:Y:S02]  /*e990*/  SEL R0, RZ, 0x1, P0 ;  /* 0x00000001ff007807 */ /* 0x001fe40000000000 */
[----:B------:R-:W-:Y:S02]  /*e9a0*/  SEL R25, R25, RZ, P0 ;  /* 0x000000ff19197207 */ /* 0x000fe40000000000 */
[----:B------:R-:W-:-:S07]  /*e9b0*/  LOP3.LUT R27, R27, R0, RZ, 0x3c, !PT ;  /* 0x000000001b1b7212 */ /* 0x000fce00078e3cff */
.L_x_15142:
[----:B------:R-:W-:Y:S05]  /*e9c0*/  BSYNC B7 ;  /* 0x0000000000077941 */ /* 0x000fea0003800000 */
.L_x_15140:
        /* <DEDUP_REMOVED lines=12> */
.L_x_15184:
        /* <DEDUP_REMOVED lines=24> */
[----:B------:R-:W-:Y:S02]  /*ec10*/  IMAD.IADD R6, R4, 0x1, R5 ;  /* 0x0000000104067824 */ /* 0x000fe400078e0205 */
        /* <DEDUP_REMOVED lines=11> */
.L_x_15326:
[----:B------:R-:W-:Y:S02]  /*ecd0*/  ULDC UR4, c[0x0][0xc38] ;  /* 0x00030e0000047ab9 */ /* 0x000fe40000000800 */
[----:B------:R-:W-:-:S05]  /*ece0*/  MOV R4, UR4 ;  /* 0x0000000400047c02 */ /* 0x000fca0008000f00 */
[----:B-1----:R-:W-:-:S04]  /*ecf0*/  IMAD R14, R14, R4, RZ ;  /* 0x000000040e0e7224 */ /* 0x002fc800078e02ff */
[----:B------:R-:W-:-:S05]  /*ed00*/  IMAD.IADD R5, R5, 0x1, R14 ;  /* 0x0000000105057824 */ /* 0x000fca00078e020e */
[----:B------:R-:W-:-:S13]  /*ed10*/  ISETP.GT.AND P6, PT, R5, R0, PT ;  /* 0x000000000500720c */ /* 0x000fda0003fc4270 */
[----:B------:R-:W-:Y:S05]  /*ed20*/  @P6 BRA `(.L_x_15187) ;  /* 0x00000000009c6947 */ /* 0x000fea0003800000 */
.L_x_15192:
[----:B------:R-:W1:Y:S01]  /*ed30*/  LDC R2, c[0x0][0xc3c] ;  /* 0x00030f00ff027b82 */ /* 0x000e620000000800 */
[----:B------:R-:W-:-:S05]  /*ed40*/  VIADD R19, R19, 0x1f ;  /* 0x0000001f13137836 */ /* 0x000fca0000000000 */
[----:B-1----:R-:W-:-:S13]  /*ed50*/  ISETP.GE.AND P6, PT, R19, R2, PT ;  /* 0x000000021300720c */ /* 0x002fda0003fc6270 */
[----:B------:R-:W-:Y:S05]  /*ed60*/  @P6 BRA `(.L_x_15188) ;  /* 0x0000000400d06947 */ /* 0x000fea0003800000 */
[----:B0-----:R-:W0:Y:S01]  /*ed70*/  S2R R3, SR_TID.X ;  /* 0x0000000000037919 */ /* 0x001e220000002100 */
        /* <DEDUP_REMOVED lines=9> */
.L_x_15190:
[----:B------:R-:W-:Y:S05]  /*ee10*/  BSYNC B0 ;  /* 0x0000000000007941 */ /* 0x000fea0003800000 */
.L_x_15189:
        /* <DEDUP_REMOVED lines=18> */
.L_x_15334:
[----:B------:R-:W-:Y:S02]  /*ef40*/  ULDC UR4, c[0x0][0xc38] ;  /* 0x00030e0000047ab9 */ /* 0x000fe40000000800 */
[----:B------:R-:W-:-:S04]  /*ef50*/  IMAD.U32 R4, RZ, RZ, UR4 ;  /* 0x00000004ff047e24 */ /* 0x000fc8000f8e00ff */
[----:B-1----:R-:W-:-:S04]  /*ef60*/  IMAD R14, R14, R4, RZ ;  /* 0x000000040e0e7224 */ /* 0x002fc800078e02ff */
[----:B------:R-:W-:-:S05]  /*ef70*/  IMAD.IADD R5, R14, 0x1, R5 ;  /* 0x000000010e057824 */ /* 0x000fca00078e0205 */
[----:B------:R-:W-:-:S13]  /*ef80*/  ISETP.GT.AND P6, PT, R5, R0, PT ;  /* 0x000000000500720c */ /* 0x000fda0003fc4270 */
[----:B------:R-:W-:Y:S05]  /*ef90*/  @!P6 BRA `(.L_x_15192) ;  /* 0xfffffffc0064e947 */ /* 0x000fea000383ffff */
.L_x_15187:
        /* <DEDUP_REMOVED lines=8> */
.L_x_15338:
[----:B------:R-:W-:Y:S01]  /*f020*/  ISETP.NE.AND P0, PT, R2, RZ, PT ;  /* 0x000000ff0200720c */ /* 0x000fe20003f05270 */
[----:B------:R-:W-:-:S12]  /*f030*/  IMAD.MOV.U32 R14, RZ, RZ, RZ ;  /* 0x000000ffff0e7224 */ /* 0x000fd800078e00ff */
[----:B------:R-:W-:Y:S05]  /*f040*/  @!P0 BRA `(.L_x_15194) ;  /* 0x0000000000108947 */ /* 0x000fea0003800000 */
[----:B------:R-:W-:Y:S01]  /*f050*/  UMOV UR4, 0xffffffff ;  /* 0xffffffff00047882 */ /* 0x000fe20000000000 */
[----:B------:R-:W-:Y:S02]  /*f060*/  VIADD R12, R6, 0xffffffff ;  /* 0xffffffff060c7836 */ /* 0x000fe40000000000 */
[----:B------:R-:W-:Y:S05]  /*f070*/  BRA.DIV UR4, `(.L_x_15195) ;  /* 0x0000004e04007947 */ /* 0x000fea000b800000 */
[----:B------:R3:W4:Y:S02]  /*f080*/  SHFL.IDX PT, R14, R3, R12, 0x1f ;  /* 0x00001f0c030e7589 */ /* 0x00072400000e0000 */
.L_x_15194:
[----:B0--3--:R-:W0:Y:S01]  /*f090*/  LDC.64 R2, c[0x0][0xc90] ;  /* 0x00032400ff027b82 */ /* 0x009e220000000a00 */
[----:B------:R-:W-:-:S04]  /*f0a0*/  IMAD.IADD R19, R6, 0x1, R19 ;  /* 0x0000000106137824 */ /* 0x000fc800078e0213 */
[----:B0-----:R-:W-:-:S05]  /*f0b0*/  IMAD.WIDE R2, R19, 0x4, R2 ;  /* 0x0000000413027825 */ /* 0x001fca00078e0202 */
[----:B-1----:R0:W2:Y:S01]  /*f0c0*/  LDG.E R6, desc[UR52][R2.64] ;  /* 0x0000003402067981 */ /* 0x0020a2000c1e1900 */
[----:B----4-:R-:W-:-:S04]  /*f0d0*/  IMAD R16, R14, R4, R16 ;  /* 0x000000040e107224 */ /* 0x010fc800078e0210 */
[----:B------:R-:W-:Y:S02]  /*f0e0*/  IMAD.IADD R0, R0, 0x1, -R16 ;  /* 0x0000000100007824 */ /* 0x000fe400078e0a10 */
[----:B0-----:R-:W-:Y:S02]  /*f0f0*/  IMAD.MOV.U32 R2, RZ, RZ, RZ ;  /* 0x000000ffff027224 */ /* 0x001fe400078e00ff */
[----:B--2---:R-:W-:-:S05]  /*f100*/  IMAD R5, R17, R6, RZ ;  /* 0x0000000611057224 */ /* 0x004fca00078e02ff */
[----:B------:R-:W-:-:S04]  /*f110*/  IABS R7, R5 ;  /* 0x0000000500077213 */ /* 0x000fc80000000000 */
[----:B------:R-:W0:Y:S08]  /*f120*/  I2F.RP R8, R7 ;  /* 0x0000000700087306 */ /* 0x000e300000209400 */
[----:B0-----:R-:W0:Y:S02]  /*f130*/  MUFU.RCP R8, R8 ;  /* 0x0000000800087308 */ /* 0x001e240000001000 */
[----:B0-----:R-:W-:-:S02]  /*f140*/  IADD3 R9, R8, 0xffffffe, RZ ;  /* 0x0ffffffe08097810 */ /* 0x001fc40007ffe0ff */
[----:B------:R-:W-:-:S04]  /*f150*/  IABS R8, R5 ;  /* 0x0000000500087213 */ /* 0x000fc80000000000 */
        /* <DEDUP_REMOVED lines=53> */
.L_x_15188:
[----:B------:R-:W-:Y:S01]  /*f4b0*/  UMOV UR4, URZ ;  /* 0x0000003f00047c82 */ /* 0x000fe20008000000 */
[----:B------:R-:W-:Y:S01]  /*f4c0*/  UMOV UR5, URZ ;  /* 0x0000003f00057c82 */ /* 0x000fe20008000000 */
[----:B------:R-:W-:Y:S01]  /*f4d0*/  ULDC UR6, c[0x0][0xc3c] ;  /* 0x00030f0000067ab9 */ /* 0x000fe20000000800 */
[----:B------:R-:W-:Y:S02]  /*f4e0*/  IMAD.MOV.U32 R16, RZ, RZ, R0 ;  /* 0x000000ffff107224 */ /* 0x000fe400078e0000 */
[----:B------:R-:W-:Y:S02]  /*f4f0*/  IMAD.U32 R17, RZ, RZ, UR4 ;  /* 0x00000004ff117e24 */ /* 0x000fe4000f8e00ff */
[----:B------:R-:W-:Y:S02]  /*f500*/  IMAD.U32 R18, RZ, RZ, UR5 ;  /* 0x00000005ff127e24 */ /* 0x000fe4000f8e00ff */
[----:B------:R-:W-:-:S07]  /*f510*/  IMAD.U32 R19, RZ, RZ, UR6 ;  /* 0x00000006ff137e24 */ /* 0x000fce000f8e00ff */
.L_x_15196:
        /* <DEDUP_REMOVED lines=10> */
.L_x_15185:
[----:B------:R-:W-:Y:S02]  /*f5c0*/  ULDC UR4, c[0x0][0xc3c] ;  /* 0x00030f0000047ab9 */ /* 0x000fe40000000800 */
[----:B-1----:R-:W-:-:S13]  /*f5d0*/  ISETP.GE.AND P0, PT, R19, UR4, PT ;  /* 0x0000000413007c0c */ /* 0x002fda000bf06270 */
[----:B------:R-:W-:Y:S05]  /*f5e0*/  @!P0 BRA `(.L_x_15197) ;  /* 0xffffffb000f48947 */ /* 0x000fea000383ffff */
[----:B------:R-:W-:Y:S05]  /*f5f0*/  BSYNC B8 ;  /* 0x0000000000087941 */ /* 0x000fea0003800000 */
.L_x_15136:
        /* <DEDUP_REMOVED lines=12> */
.L_x_15341:
[----:B------:R-:W-:Y:S05]  /*f6c0*/  BSYNC B0 ;  /* 0x0000000000007941 */ /* 0x000fea0003800000 */
.L_x_15198:
[----:B------:R-:W-:-:S03]  /*f6d0*/  UMOV UR4, 0xffffffff ;  /* 0xffffffff00047882 */ /* 0x000fc60000000000 */
[----:B------:R-:W-:Y:S05]  /*f6e0*/  BRA.DIV UR4, `(.L_x_15200) ;  /* 0x00000046049c7947 */ /* 0x000fea000b800000 */
[----:B0-----:R-:W0:Y:S02]  /*f6f0*/  S2R R0, SR_TID.X ;  /* 0x0000000000007919 */ /* 0x001e240000002100 */
[----:B0-----:R-:W-:-:S04]  /*f700*/  SHF.R.U32.HI R0, RZ, 0x5, R0 ;  /* 0x00000005ff007819 */ /* 0x001fc80000011600 */
[----:B------:R-:W-:-:S05]  /*f710*/  LOP3.LUT R0, R0, 0x3, RZ, 0xc0, !PT ;  /* 0x0000000300007812 */ /* 0x000fca00078ec0ff */
[----:B------:R0:W1:Y:S02]  /*f720*/  SHFL.IDX PT, R14, R0, RZ, 0x1f ;  /* 0x00001fff000e7589 */ /* 0x00006400000e0000 */
.L_x_15344:
[----:B-1----:R-:W-:Y:S01]  /*f730*/  ISETP.NE.AND P0, PT, R14, RZ, PT ;  /* 0x000000ff0e00720c */ /* 0x002fe20003f05270 */
[----:B------:R-:W-:-:S12]  /*f740*/  BSSY B0, `(.L_x_15201) ;  /* 0x0000024000007945 */ /* 0x000fd80003800000 */
[----:B------:R-:W-:Y:S05]  /*f750*/  @P0 BRA `(.L_x_15202) ;  /* 0x0000000000880947 */ /* 0x000fea0003800000 */
[----:B------:R-:W-:-:S03]  /*f760*/  UMOV UR4, 0xffffffff ;  /* 0xffffffff00047882 */ /* 0x000fc60000000000 */
[----:B------:R-:W-:Y:S05]  /*f770*/  BRA.DIV UR4, `(.L_x_15203) ;  /* 0x0000004604ac7947 */ /* 0x000fea000b800000 */
[----:B------:R-:W-:-:S13]  /*f780*/  ELECT P6, URZ, PT ;  /* 0x00000000003f782f */ /* 0x000fda00038c0000 */
.L_x_15347:
[----:B------:R-:W-:Y:S05]  /*f790*/  @!P6 BRA `(.L_x_15202) ;  /* 0x000000000078e947 */ /* 0x000fea0003800000 */
[----:B------:R-:W-:-:S06]  /*f7a0*/  ULOP3.LUT UR4, UR38, 0x2, URZ, 0xfc, !UPT ;  /* 0x0000000226047892 */ /* 0x000fcc000f8efc3f */
[----:B0-----:R-:W-:-:S05]  /*f7b0*/  IMAD.U32 R0, RZ, RZ, UR4 ;  /* 0x00000004ff007e24 */ /* 0x001fca000f8e00ff */
[----:B------:R-:W-:-:S13]  /*f7c0*/  ISETP.NE.AND P0, PT, R0, 0x3, PT ;  /* 0x000000030000780c */ /* 0x000fda0003f05270 */
[----:B------:R-:W-:Y:S05]  /*f7d0*/  @!P0 BRA `(.L_x_15204) ;  /* 0x0000000000048947 */ /* 0x000fea0003800000 */
[----:B------:R-:W-:Y:S01]  /*f7e0*/  BPT.TRAP 0x1 ;  /* 0x000000040000795c */ /* 0x000fe20000300000 */
.L_x_15204:
[----:B------:R-:W-:Y:S01]  /*f7f0*/  IMAD R3, R25, 0x8, R5 ;  /* 0x0000000819037824 */ /* 0x000fe200078e0205 */
[----:B------:R-:W-:Y:S01]  /*f800*/  SHF.L.U32 R2, R27, 0x1f, RZ ;  /* 0x0000001f1b027819 */ /* 0x000fe200000006ff */
[----:B------:R-:W-:-:S03]  /*f810*/  VIADD R25, R25, 0x1 ;  /* 0x0000000119197836 */ /* 0x000fc60000000000 */
[----:B------:R-:W0:Y:S02]  /*f820*/  SYNCS.PHASECHK.TRANS64.TRYWAIT P1, [R3+URZ+0x16840], R2 ;  /* 0x01684002030075a7 */ /* 0x000e24000802017f */
[----:B------:R-:W-:-:S04]  /*f830*/  ISETP.NE.AND P2, PT, R25, 0x2, PT ;  /* 0x000000021900780c */ /* 0x000fc80003f45270 */
[----:B------:R-:W-:Y:S01]  /*f840*/  SEL R0, RZ, 0x1, P2 ;  /* 0x00000001ff007807 */ /* 0x000fe20001000000 */
[----:B0-----:R-:W-:Y:S08]  /*f850*/  @!P1 BRA `(.L_x_15205) ;  /* 0x0000004400949947 */ /* 0x001ff00003800000 */
.L_x_15348:
[----:B------:R-:W-:Y:S02]  /*f860*/  SEL R25, R25, RZ, P2 ;  /* 0x000000ff19197207 */ /* 0x000fe40001000000 */
[----:B------:R-:W-:Y:S01]  /*f870*/  LOP3.LUT R0, R27, R0, RZ, 0x3c, !PT ;  /* 0x000000001b007212 */ /* 0x000fe200078e3cff */
[----:B------:R-:W-:Y:S06]  /*f880*/  @!P0 BRA `(.L_x_15206) ;  /* 0x0000000000048947 */ /* 0x000fec0003800000 */
[----:B------:R-:W-:Y:S01]  /*f890*/  BPT.TRAP 0x1 ;  /* 0x000000040000795c */ /* 0x000fe20000300000 */
.L_x_15206:
[----:B------:R-:W-:Y:S01]  /*f8a0*/  IMAD R25, R25, 0x8, R5 ;  /* 0x0000000819197824 */ /* 0x000fe200078e0205 */
[----:B------:R-:W-:-:S04]  /*f8b0*/  SHF.L.U32 R0, R0, 0x1f, RZ ;  /* 0x0000001f00007819 */ /* 0x000fc800000006ff */
[----:B------:R-:W1:Y:S02]  /*f8c0*/  SYNCS.PHASECHK.TRANS64.TRYWAIT P1, [R25+URZ+0x16840], R0 ;  /* 0x01684000190075a7 */ /* 0x000e64000802017f */
[----:B-1----:R-:W-:Y:S05]  /*f8d0*/  @!P1 BRA `(.L_x_15207) ;  /* 0x0000004400889947 */ /* 0x002fea0003800000 */
.L_x_15349:
[----:B------:R-:W-:Y:S05]  /*f8e0*/  @!P0 BRA `(.L_x_15208) ;  /* 0x0000000000048947 */ /* 0x000fea0003800000 */
[----:B------:R-:W-:Y:S01]  /*f8f0*/  BPT.TRAP 0x1 ;  /* 0x000000040000795c */ /* 0x000fe20000300000 */
.L_x_15208:
[----:B------:R-:W3:Y:S02]  /*f900*/  SYNCS.PHASECHK.TRANS64.TRYWAIT P1, [R3+URZ+0x16860], R2 ;  /* 0x01686002030075a7 */ /* 0x000ee4000802017f */
[----:B---3--:R-:W-:Y:S05]  /*f910*/  @!P1 BRA `(.L_x_15209) ;  /* 0x00000044008c9947 */ /* 0x008fea0003800000 */
.L_x_15350:
[----:B------:R-:W-:Y:S05]  /*f920*/  @!P0 BRA `(.L_x_15210) ;  /* 0x0000000000048947 */ /* 0x000fea0003800000 */
[----:B------:R-:W-:Y:S01]  /*f930*/  BPT.TRAP 0x1 ;  /* 0x000000040000795c */ /* 0x000fe20000300000 */
.L_x_15210:
[----:B----4-:R4:W0:Y:S02]  /*f940*/  SYNCS.PHASECHK.TRANS64.TRYWAIT P0, [R25+URZ+0x16860], R0 ;  /* 0x01686000190075a7 */ /* 0x010824000800017f */
[----:B0-----:R-:W-:Y:S05]  /*f950*/  @!P0 NANOSLEEP.SYNCS 0x989680 ;  /* 0x009896800000895d */ /* 0x001fea0003900000 */
[----:B------:R-:W0:Y:S02]  /*f960*/  @!P0 SYNCS.PHASECHK.TRANS64 P0, [R25+URZ+0x16860], R0 ;  /* 0x01686000190085a7 */ /* 0x000e24000800007f */
[----:B0-----:R-:W-:Y:S05]  /*f970*/  @!P0 BRA `(.L_x_15210) ;  /* 0xfffffffc00f08947 */ /* 0x001fea000383ffff */
.L_x_15202:
[----:B------:R-:W-:Y:S05]  /*f980*/  BSYNC B0 ;  /* 0x0000000000007941 */ /* 0x000fea0003800000 */
.L_x_15201:
[----:B------:R-:W-:Y:S05]  /*f990*/  EXIT ;  /* 0x000000000000794d */ /* 0x000fea0003800000 */
.L_x_15084:
[----:B0-----:R-:W-:-:S04]  /*f9a0*/  MOV R3, UR45 ;  /* 0x0000002d00037c02 */ /* 0x001fc80008000f00 */
[----:B------:R0:W1:Y:S03]  /*f9b0*/  SYNCS.PHASECHK.TRANS64.TRYWAIT P1, [R3+URZ+0x16800], R0 ;  /* 0x01680000030075a7 */ /* 0x000066000802017f */
[----:B-1----:R-:W-:Y:S05]  /*f9c0*/  @!P1 NANOSLEEP.SYNCS 0x989680 ;  /* 0x009896800000995d */ /* 0x002fea0003900000 */
[----:B------:R-:W1:Y:S02]  /*f9d0*/  @!P1 SYNCS.PHASECHK.TRANS64 P1, [R3+URZ+0x16800], R0 ;  /* 0x01680000030095a7 */ /* 0x000e64000802007f */
[----:B-1----:R-:W-:Y:S05]  /*f9e0*/  @!P1 BRA `(.L_x_15084) ;  /* 0xfffffffc00ec9947 */ /* 0x002fea000383ffff */
[----:B------:R-:W-:Y:S05]  /*f9f0*/  BRA `(.L_x_15211) ;  /* 0xffffff1c00387947 */ /* 0x000fea000383ffff */
.L_x_15088:
[----:B-1----:R1:W2:Y:S02]  /*fa00*/  SYNCS.PHASECHK.TRANS64.TRYWAIT P1, [R4+URZ+0x16830], R3 ;  /* 0x01683003040075a7 */ /* 0x0022a4000802017f */
[----:B--2---:R-:W-:Y:S05]  /*fa10*/  @!P1 NANOSLEEP.SYNCS 0x989680 ;  /* 0x009896800000995d */ /* 0x004fea0003900000 */
[----:B------:R-:W2:Y:S02]  /*fa20*/  @!P1 SYNCS.PHASECHK.TRANS64 P1, [R4+URZ+0x16830], R3 ;  /* 0x01683003040095a7 */ /* 0x000ea4000802007f */
[----:B--2---:R-:W-:Y:S05]  /*fa30*/  @!P1 BRA `(.L_x_15088) ;  /* 0xfffffffc00f09947 */ /* 0x004fea000383ffff */
[----:B------:R-:W-:Y:S05]  /*fa40*/  BRA `(.L_x_15087) ;  /* 0xffffff1c00547947 */ /* 0x000fea000383ffff */
.L_x_15094:
[----:B-1----:R-:W-:-:S04]  /*fa50*/  IMAD.U32 R3, RZ, RZ, UR6 ;  /* 0x00000006ff037e24 */ /* 0x002fc8000f8e00ff */
[----:B------:R1:W2:Y:S03]  /*fa60*/  SYNCS.PHASECHK.TRANS64.TRYWAIT P1, [R3+URZ+0x16830], R0 ;  /* 0x01683000030075a7 */ /* 0x0002a6000802017f */
[----:B--2---:R-:W-:Y:S05]  /*fa70*/  @!P1 NANOSLEEP.SYNCS 0x989680 ;  /* 0x009896800000995d */ /* 0x004fea0003900000 */
[----:B------:R-:W2:Y:S02]  /*fa80*/  @!P1 SYNCS.PHASECHK.TRANS64 P1, [R3+URZ+0x16830], R0 ;  /* 0x01683000030095a7 */ /* 0x000ea4000802007f */
[----:B--2---:R-:W-:Y:S05]  /*fa90*/  @!P1 BRA `(.L_x_15094) ;  /* 0xfffffffc00ec9947 */ /* 0x004fea000383ffff */
[----:B------:R-:W-:Y:S05]  /*faa0*/  BRA `(.L_x_15091) ;  /* 0xffffff3c00bc7947 */ /* 0x000fea000383ffff */
.L_x_15098:
[----:B-1----:R-:W-:-:S04]  /*fab0*/  IMAD.U32 R3, RZ, RZ, UR6 ;  /* 0x00000006ff037e24 */ /* 0x002fc8000f8e00ff */
[----:B------:R1:W2:Y:S03]  /*fac0*/  SYNCS.PHASECHK.TRANS64.TRYWAIT P1, [R3+URZ+0x16850], R0 ;  /* 0x01685000030075a7 */ /* 0x0002a6000802017f */
[----:B--2---:R-:W-:Y:S05]  /*fad0*/  @!P1 NANOSLEEP.SYNCS 0x989680 ;  /* 0x009896800000995d */ /* 0x004fea0003900000 */
[----:B------:R-:W2:Y:S02]  /*fae0*/  @!P1 SYNCS.PHASECHK.TRANS64 P1, [R3+URZ+0x16850], R0 ;  /* 0x01685000030095a7 */ /* 0x000ea4000802007f */
[----:B--2---:R-:W-:Y:S05]  /*faf0*/  @!P1 BRA `(.L_x_15098) ;  /* 0xfffffffc00ec9947 */ /* 0x004fea000383ffff */
[----:B------:R-:W-:Y:S05]  /*fb00*/  BRA `(.L_x_15095) ;  /* 0xffffff4000387947 */ /* 0x000fea000383ffff */
.L_x_15106:
[----:B-1----:R-:W-:-:S04]  /*fb10*/  IMAD.U32 R3, RZ, RZ, UR6 ;  /* 0x00000006ff037e24 */ /* 0x002fc8000f8e00ff */
[----:B------:R1:W2:Y:S03]  /*fb20*/  SYNCS.PHASECHK.TRANS64.TRYWAIT P1, [R3+URZ+0x16830], R0 ;  /* 0x01683000030075a7 */ /* 0x0002a6000802017f */
[----:B--2---:R-:W-:Y:S05]  /*fb30*/  @!P1 NANOSLEEP.SYNCS 0x989680 ;  /* 0x009896800000995d */ /* 0x004fea0003900000 */
[----:B------:R-:W2:Y:S02]  /*fb40*/  @!P1 SYNCS.PHASECHK.TRANS64 P1, [R3+URZ+0x16830], R0 ;  /* 0x01683000030095a7 */ /* 0x000ea4000802007f */
[----:B--2---:R-:W-:Y:S05]  /*fb50*/  @!P1 BRA `(.L_x_15106) ;  /* 0xfffffffc00ec9947 */ /* 0x004fea000383ffff */
[----:B------:R-:W-:Y:S05]  /*fb60*/  BRA `(.L_x_15103) ;  /* 0xffffff6400407947 */ /* 0x000fea000383ffff */
.L_x_15110:
[----:B-1----:R-:W-:-:S04]  /*fb70*/  IMAD.U32 R3, RZ, RZ, UR6 ;  /* 0x00000006ff037e24 */ /* 0x002fc8000f8e00ff */
[----:B------:R1:W2:Y:S03]  /*fb80*/  SYNCS.PHASECHK.TRANS64.TRYWAIT P1, [R3+URZ+0x16850], R0 ;  /* 0x01685000030075a7 */ /* 0x0002a6000802017f */
[----:B--2---:R-:W-:Y:S05]  /*fb90*/  @!P1 NANOSLEEP.SYNCS 0x989680 ;  /* 0x009896800000995d */ /* 0x004fea0003900000 */
[----:B------:R-:W2:Y:S02]  /*fba0*/  @!P1 SYNCS.PHASECHK.TRANS64 P1, [R3+URZ+0x16850], R0 ;  /* 0x01685000030095a7 */ /* 0x000ea4000802007f */
[----:B--2---:R-:W-:Y:S05]  /*fbb0*/  @!P1 BRA `(.L_x_15110) ;  /* 0xfffffffc00ec9947 */ /* 0x004fea000383ffff */
[----:B------:R-:W-:Y:S05]  /*fbc0*/  BRA `(.L_x_15107) ;  /* 0xffffff6400b07947 */ /* 0x000fea000383ffff */
.L_x_15117:
[----:B-1----:R-:W-:-:S04]  /*fbd0*/  IMAD.U32 R7, RZ, RZ, UR5 ;  /* 0x00000005ff077e24 */ /* 0x002fc8000f8e00ff */
[----:B------:R1:W2:Y:S03]  /*fbe0*/  SYNCS.PHASECHK.TRANS64.TRYWAIT P1, [R7+URZ+0x16850], R6 ;  /* 0x01685006070075a7 */ /* 0x0002a6000802017f */
[----:B--2---:R-:W-:Y:S05]  /*fbf0*/  @!P1 NANOSLEEP.SYNCS 0x989680 ;  /* 0x009896800000995d */ /* 0x004fea0003900000 */
[----:B------:R-:W2:Y:S02]  /*fc00*/  @!P1 SYNCS.PHASECHK.TRANS64 P1, [R7+URZ+0x16850], R6 ;  /* 0x01685006070095a7 */ /* 0x000ea4000802007f */
[----:B--2---:R-:W-:Y:S05]  /*fc10*/  @!P1 BRA `(.L_x_15117) ;  /* 0xfffffffc00ec9947 */ /* 0x004fea000383ffff */
[----:B------:R-:W-:Y:S05]  /*fc20*/  BRA `(.L_x_15116) ;  /* 0xffffff8000207947 */ /* 0x000fea000383ffff */
.L_x_15148:
        /* <DEDUP_REMOVED lines=11> */
.L_x_15213:
[----:B------:R-:W-:Y:S05]  /*fce0*/  BSYNC B0 ;  /* 0x0000000000007941 */ /* 0x000fea0003800000 */
.L_x_15212:
[----:B------:R-:W-:Y:S05]  /*fcf0*/  BRA `(.L_x_15214) ;  /* 0xffffffb800c07947 */ /* 0x000fea000383ffff */
.L_x_15151:
[----:B0-----:R0:W2:Y:S02]  /*fd00*/  SYNCS.PHASECHK.TRANS64.TRYWAIT P0, [R3+URZ+0x16840], R4 ;  /* 0x01684004030075a7 */ /* 0x0010a4000800017f */
[----:B--2---:R-:W-:Y:S05]  /*fd10*/  @!P0 NANOSLEEP.SYNCS 0x989680 ;  /* 0x009896800000895d */ /* 0x004fea0003900000 */
[----:B------:R-:W2:Y:S02]  /*fd20*/  @!P0 SYNCS.PHASECHK.TRANS64 P0, [R3+URZ+0x16840], R4 ;  /* 0x01684004030085a7 */ /* 0x000ea4000800007f */
[----:B--2---:R-:W-:Y:S05]  /*fd30*/  @!P0 BRA `(.L_x_15151) ;  /* 0xfffffffc00f08947 */ /* 0x004fea000383ffff */
[----:B------:R-:W-:Y:S05]  /*fd40*/  BRA `(.L_x_15215) ;  /* 0xffffffbc00207947 */ /* 0x000fea000383ffff */
.L_x_15152:
        /* <DEDUP_REMOVED lines=8> */
.L_x_15217:
[----:B------:R-:W-:Y:S05]  /*fdd0*/  BSYNC B0 ;  /* 0x0000000000007941 */ /* 0x000fea0003800000 */
.L_x_15216:
        /* <DEDUP_REMOVED lines=9> */
.L_x_15218:
[----:B------:R-:W-:Y:S02]  /*fe70*/  IMAD.MOV.U32 R13, RZ, RZ, R2 ;  /* 0x000000ffff0d7224 */ /* 0x000fe400078e0002 */
[----:B------:R-:W-:Y:S02]  /*fe80*/  IMAD.MOV.U32 R12, RZ, RZ, 0x1 ;  /* 0x00000001ff0c7424 */ /* 0x000fe400078e00ff */
[----:B------:R-:W-:-:S07]  /*fe90*/  IMAD.MOV.U32 R7, RZ, RZ, R14 ;  /* 0x000000ffff077224 */ /* 0x000fce00078e000e */
[----:B------:R-:W-:Y:S05]  /*fea0*/  WARPSYNC.COLLECTIVE R15, `(.L_x_15219) ;  /* 0x000000000f087348 */ /* 0x000fea0003c00000 */
[----:B------:R0:W1:Y:S02]  /*feb0*/  SHFL.IDX P6, R14, R13, R12, R11 ;  /* 0x0000000c0d0e7389 */ /* 0x00006400000c000b */
[----:B01----:R-:W-:Y:S01]  /*fec0*/  ENDCOLLECTIVE ;  /* 0x000000000000791b */ /* 0x003fe20003800000 */
.L_x_15219:
        /* <DEDUP_REMOVED lines=15> */
.L_x_15220:
[----:B------:R-:W-:Y:S02]  /*ffc0*/  @P1 IMAD R8, R5, 0x2, R22 ;  /* 0x0000000205081824 */ /* 0x000fe400078e0216 */
[----:B------:R-:W-:Y:S02]  /*ffd0*/  IMAD.MOV.U32 R13, RZ, RZ, R2 ;  /* 0x000000ffff0d7224 */ /* 0x000fe400078e0002 */
[----:B------:R-:W-:Y:S02]  /*ffe0*/  IMAD.MOV.U32 R12, RZ, RZ, 0x2 ;  /* 0x00000002ff0c7424 */ /* 0x000fe400078e00ff */
[----:B------:R-:W-:-:S07]  /*fff0*/  IMAD.MOV.U32 R7, RZ, RZ, R14 ;  /* 0x000000ffff077224 */ /* 0x000fce00078e000e */
[----:B------:R-:W-:Y:S05]  /*10000*/  WARPSYNC.COLLECTIVE R15, `(.L_x_15221) ;  /* 0x000000000f087348 */ /* 0x000fea0003c00000 */
[----:B------:R0:W1:Y:S02]  /*10010*/  SHFL.IDX P6, R14, R13, R12, R11 ;  /* 0x0000000c0d0e7389 */ /* 0x00006400000c000b */
[----:B01----:R-:W-:Y:S01]  /*10020*/  ENDCOLLECTIVE ;  /* 0x000000000000791b */ /* 0x003fe20003800000 */
.L_x_15221:
        /* <DEDUP_REMOVED lines=15> */
.L_x_15222:
[----:B------:R-:W-:Y:S02]  /*10120*/  @P1 IMAD R8, R5, 0x2, R22 ;  /* 0x0000000205081824 */ /* 0x000fe400078e0216 */
[----:B------:R-:W-:Y:S02]  /*10130*/  IMAD.MOV.U32 R13, RZ, RZ, R2 ;  /* 0x000000ffff0d7224 */ /* 0x000fe400078e0002 */
[----:B------:R-:W-:Y:S02]  /*10140*/  IMAD.MOV.U32 R12, RZ, RZ, 0x3 ;  /* 0x00000003ff0c7424 */ /* 0x000fe400078e00ff */
[----:B------:R-:W-:-:S07]  /*10150*/  IMAD.MOV.U32 R7, RZ, RZ, R14 ;  /* 0x000000ffff077224 */ /* 0x000fce00078e000e */
[----:B------:R-:W-:Y:S05]  /*10160*/  WARPSYNC.COLLECTIVE R15, `(.L_x_15223) ;  /* 0x000000000f087348 */ /* 0x000fea0003c00000 */
[----:B------:R0:W1:Y:S02]  /*10170*/  SHFL.IDX P6, R14, R13, R12, R11 ;  /* 0x0000000c0d0e7389 */ /* 0x00006400000c000b */
[----:B01----:R-:W-:Y:S01]  /*10180*/  ENDCOLLECTIVE ;  /* 0x000000000000791b */ /* 0x003fe20003800000 */
.L_x_15223:
        /* <DEDUP_REMOVED lines=15> */
.L_x_15224:
[----:B------:R-:W-:Y:S02]  /*10280*/  @P1 IMAD R8, R5, 0x2, R22 ;  /* 0x0000000205081824 */ /* 0x000fe400078e0216 */
[----:B------:R-:W-:Y:S02]  /*10290*/  IMAD.MOV.U32 R13, RZ, RZ, R2 ;  /* 0x000000ffff0d7224 */ /* 0x000fe400078e0002 */
[----:B------:R-:W-:Y:S02]  /*102a0*/  IMAD.MOV.U32 R12, RZ, RZ, 0x4 ;  /* 0x00000004ff0c7424 */ /* 0x000fe400078e00ff */
[----:B------:R-:W-:-:S07]  /*102b0*/  IMAD.MOV.U32 R7, RZ, RZ, R14 ;  /* 0x000000ffff077224 */ /* 0x000fce00078e000e */
[----:B------:R-:W-:Y:S05]  /*102c0*/  WARPSYNC.COLLECTIVE R15, `(.L_x_15225) ;  /* 0x000000000f087348 */ /* 0x000fea0003c00000 */
[----:B------:R0:W1:Y:S02]  /*102d0*/  SHFL.IDX P6, R14, R13, R12, R11 ;  /* 0x0000000c0d0e7389 */ /* 0x00006400000c000b */
[----:B01----:R-:W-:Y:S01]  /*102e0*/  ENDCOLLECTIVE ;  /* 0x000000000000791b */ /* 0x003fe20003800000 */
.L_x_15225:
        /* <DEDUP_REMOVED lines=15> */
.L_x_15226:
[----:B------:R-:W-:Y:S02]  /*103e0*/  @P1 IMAD R8, R5, 0x2, R22 ;  /* 0x0000000205081824 */ /* 0x000fe400078e0216 */
[----:B------:R-:W-:Y:S02]  /*103f0*/  IMAD.MOV.U32 R13, RZ, RZ, R2 ;  /* 0x000000ffff0d7224 */ /* 0x000fe400078e0002 */
[----:B------:R-:W-:Y:S02]  /*10400*/  IMAD.MOV.U32 R12, RZ, RZ, 0x5 ;  /* 0x00000005ff0c7424 */ /* 0x000fe400078e00ff */
[----:B------:R-:W-:-:S07]  /*10410*/  IMAD.MOV.U32 R7, RZ, RZ, R14 ;  /* 0x000000ffff077224 */ /* 0x000fce00078e000e */
[----:B------:R-:W-:Y:S05]  /*10420*/  WARPSYNC.COLLECTIVE R15, `(.L_x_15227) ;  /* 0x000000000f087348 */ /* 0x000fea0003c00000 */
[----:B------:R0:W1:Y:S02]  /*10430*/  SHFL.IDX P6, R14, R13, R12, R11 ;  /* 0x0000000c0d0e7389 */ /* 0x00006400000c000b */
[----:B01----:R-:W-:Y:S01]  /*10440*/  ENDCOLLECTIVE ;  /* 0x000000000000791b */ /* 0x003fe20003800000 */
.L_x_15227:
        /* <DEDUP_REMOVED lines=15> */
.L_x_15228:
[----:B------:R-:W-:Y:S02]  /*10540*/  @P1 IMAD R8, R5, 0x2, R22 ;  /* 0x0000000205081824 */ /* 0x000fe400078e0216 */
[----:B------:R-:W-:Y:S02]  /*10550*/  IMAD.MOV.U32 R13, RZ, RZ, R2 ;  /* 0x000000ffff0d7224 */ /* 0x000fe400078e0002 */
[----:B------:R-:W-:Y:S02]  /*10560*/  IMAD.MOV.U32 R12, RZ, RZ, 0x6 ;  /* 0x00000006ff0c7424 */ /* 0x000fe400078e00ff */
[----:B------:R-:W-:-:S07]  /*10570*/  IMAD.MOV.U32 R7, RZ, RZ, R14 ;  /* 0x000000ffff077224 */ /* 0x000fce00078e000e */
[----:B------:R-:W-:Y:S05]  /*10580*/  WARPSYNC.COLLECTIVE R15, `(.L_x_15229) ;  /* 0x000000000f087348 */ /* 0x000fea0003c00000 */
[----:B------:R0:W1:Y:S02]  /*10590*/  SHFL.IDX P6, R14, R13, R12, R11 ;  /* 0x0000000c0d0e7389 */ /* 0x00006400000c000b */
[----:B01----:R-:W-:Y:S01]  /*105a0*/  ENDCOLLECTIVE ;  /* 0x000000000000791b */ /* 0x003fe20003800000 */
.L_x_15229:
        /* <DEDUP_REMOVED lines=15> */
.L_x_15230:
[----:B------:R-:W-:Y:S01]  /*106a0*/  @P1 IMAD R8, R5, 0x2, R22 ;  /* 0x0000000205081824 */ /* 0x000fe200078e0216 */
[----:B------:R-:W-:Y:S01]  /*106b0*/  MOV R13, R2 ;  /* 0x00000002000d7202 */ /* 0x000fe20000000f00 */
[----:B------:R-:W-:Y:S02]  /*106c0*/  IMAD.MOV.U32 R12, RZ, RZ, 0x7 ;  /* 0x00000007ff0c7424 */ /* 0x000fe400078e00ff */
[----:B------:R-:W-:-:S07]  /*106d0*/  IMAD.MOV.U32 R7, RZ, RZ, R14 ;  /* 0x000000ffff077224 */ /* 0x000fce00078e000e */
[----:B------:R-:W-:Y:S05]  /*106e0*/  WARPSYNC.COLLECTIVE R15, `(.L_x_15231) ;  /* 0x000000000f087348 */ /* 0x000fea0003c00000 */
[----:B------:R0:W1:Y:S02]  /*106f0*/  SHFL.IDX P6, R14, R13, R12, R11 ;  /* 0x0000000c0d0e7389 */ /* 0x00006400000c000b */
[----:B01----:R-:W-:Y:S01]  /*10700*/  ENDCOLLECTIVE ;  /* 0x000000000000791b */ /* 0x003fe20003800000 */
.L_x_15231:
        /* <DEDUP_REMOVED lines=10> */
.L_x_15232:
[----:B------:R-:W-:Y:S01]  /*107b0*/  @!PT LDS RZ, [RZ] ;  /* 0x00000000fffff984 */ /* 0x000fe20000000800 */
[----:B------:R-:W-:Y:S01]  /*107c0*/  @!PT LDS RZ, [RZ] ;  /* 0x00000000fffff984 */ /* 0x000fe20000000800 */
[----:B------:R-:W-:Y:S01]  /*107d0*/  @!PT LDS RZ, [RZ] ;  /* 0x00000000fffff984 */ /* 0x000fe20000000800 */
[----:B------:R0:W-:Y:S01]  /*107e0*/  @P1 LDGSTS.E.BYPASS.LTC128B.128 [R8+0x11400], desc[UR52][R6.64], !P2 ;  /* 0x1140000006081fae */ /* 0x0001e2000d101d74 */
[----:B------:R-:W-:Y:S01]  /*107f0*/  IMAD.MOV.U32 R0, RZ, RZ, R14 ;  /* 0x000000ffff007224 */ /* 0x000fe200078e000e */
[----:B------:R-:W-:Y:S06]  /*10800*/  BRA `(.L_x_15233) ;  /* 0xffffffb800347947 */ /* 0x000fec000383ffff */
.L_x_15157:
        /* <DEDUP_REMOVED lines=9> */
.L_x_15234:
[C---:B------:R-:W-:Y:S01]  /*108a0*/  VIADD R8, R17.reuse, 0x10 ;  /* 0x0000001011087836 */ /* 0x040fe20000000000 */
[----:B------:R-:W-:Y:S01]  /*108b0*/  ISETP.GE.AND P2, PT, R17, R3, PT ;  /* 0x000000031100720c */ /* 0x000fe20003f46270 */
[----:B------:R-:W-:Y:S02]  /*108c0*/  IMAD.MOV.U32 R13, RZ, RZ, R0 ;  /* 0x000000ffff0d7224 */ /* 0x000fe400078e0000 */
[----:B------:R-:W-:-:S10]  /*108d0*/  IMAD.MOV.U32 R6, RZ, RZ, R14 ;  /* 0x000000ffff067224 */ /* 0x000fd400078e000e */
[----:B------:R-:W-:Y:S05]  /*108e0*/  WARPSYNC.COLLECTIVE R15, `(.L_x_15235) ;  /* 0x000000000f087348 */ /* 0x000fea0003c00000 */
[----:B------:R0:W1:Y:S02]  /*108f0*/  SHFL.IDX P6, R14, R13, R12, R11 ;  /* 0x0000000c0d0e7389 */ /* 0x00006400000c000b */
[----:B01----:R-:W-:Y:S01]  /*10900*/  ENDCOLLECTIVE ;  /* 0x000000000000791b */ /* 0x003fe20003800000 */
.L_x_15235:
[----:B------:R-:W-:Y:S02]  /*10910*/  IMAD.MOV.U32 R13, RZ, RZ, R4 ;  /* 0x000000ffff0d7224 */ /* 0x000fe400078e0004 */
[----:B------:R-:W-:Y:S02]  /*10920*/  IMAD.MOV.U32 R12, RZ, RZ, 0x1 ;  /* 0x00000001ff0c7424 */ /* 0x000fe400078e00ff */
[----:B------:R-:W-:-:S07]  /*10930*/  IMAD.MOV.U32 R7, RZ, RZ, R14 ;  /* 0x000000ffff077224 */ /* 0x000fce00078e000e */
[----:B------:R-:W-:Y:S05]  /*10940*/  WARPSYNC.COLLECTIVE R15, `(.L_x_15236) ;  /* 0x000000000f087348 */ /* 0x000fea0003c00000 */
[----:B------:R0:W1:Y:S02]  /*10950*/  SHFL.IDX P6, R14, R13, R12, R11 ;  /* 0x0000000c0d0e7389 */ /* 0x00006400000c000b */
[----:B01----:R-:W-:Y:S01]  /*10960*/  ENDCOLLECTIVE ;  /* 0x000000000000791b */ /* 0x003fe20003800000 */
.L_x_15236:
        /* <DEDUP_REMOVED lines=11> */
[----:B0-----:R-:W-:-:S07]  /*10a20*/  MOV R6, R14 ;  /* 0x0000000e00067202 */ /* 0x001fce0000000f00 */
[----:B------:R-:W-:Y:S05]  /*10a30*/  WARPSYNC.COLLECTIVE R15, `(.L_x_15237) ;  /* 0x000000000f087348 */ /* 0x000fea0003c00000 */
[----:B------:R0:W1:Y:S02]  /*10a40*/  SHFL.IDX P6, R14, R13, R12, R11 ;  /* 0x0000000c0d0e7389 */ /* 0x00006400000c000b */
[----:B01----:R-:W-:Y:S01]  /*10a50*/  ENDCOLLECTIVE ;  /* 0x000000000000791b */ /* 0x003fe20003800000 */
.L_x_15237:
[----:B------:R-:W-:Y:S02]  /*10a60*/  IMAD.MOV.U32 R13, RZ, RZ, R4 ;  /* 0x000000ffff0d7224 */ /* 0x000fe400078e0004 */
[----:B------:R-:W-:Y:S02]  /*10a70*/  IMAD.MOV.U32 R12, RZ, RZ, 0x2 ;  /* 0x00000002ff0c7424 */ /* 0x000fe400078e00ff */
[----:B------:R-:W-:-:S07]  /*10a80*/  IMAD.MOV.U32 R7, RZ, RZ, R14 ;  /* 0x000000ffff077224 */ /* 0x000fce00078e000e */
[----:B------:R-:W-:Y:S05]  /*10a90*/  WARPSYNC.COLLECTIVE R15, `(.L_x_15238) ;  /* 0x000000000f087348 */ /* 0x000fea0003c00000 */
[----:B------:R0:W1:Y:S02]  /*10aa0*/  SHFL.IDX P6, R14, R13, R12, R11 ;  /* 0x0000000c0d0e7389 */ /* 0x00006400000c000b */
[----:B01----:R-:W-:Y:S01]  /*10ab0*/  ENDCOLLECTIVE ;  /* 0x000000000000791b */ /* 0x003fe20003800000 */
.L_x_15238:
        /* <DEDUP_REMOVED lines=16> */
.L_x_15239:
[----:B------:R-:W-:Y:S02]  /*10bc0*/  IMAD.MOV.U32 R13, RZ, RZ, R4 ;  /* 0x000000ffff0d7224 */ /* 0x000fe400078e0004 */
[----:B------:R-:W-:Y:S02]  /*10bd0*/  IMAD.MOV.U32 R12, RZ, RZ, 0x3 ;  /* 0x00000003ff0c7424 */ /* 0x000fe400078e00ff */
[----:B------:R-:W-:-:S07]  /*10be0*/  IMAD.MOV.U32 R7, RZ, RZ, R14 ;  /* 0x000000ffff077224 */ /* 0x000fce00078e000e */
[----:B------:R-:W-:Y:S05]  /*10bf0*/  WARPSYNC.COLLECTIVE R15, `(.L_x_15240) ;  /* 0x000000000f087348 */ /* 0x000fea0003c00000 */
[----:B------:R0:W1:Y:S02]  /*10c00*/  SHFL.IDX P6, R14, R13, R12, R11 ;  /* 0x0000000c0d0e7389 */ /* 0x00006400000c000b */
[----:B01----:R-:W-:Y:S01]  /*10c10*/  ENDCOLLECTIVE ;  /* 0x000000000000791b */ /* 0x003fe20003800000 */
.L_x_15240:
        /* <DEDUP_REMOVED lines=16> */
.L_x_15241:
[----:B------:R-:W-:Y:S02]  /*10d20*/  IMAD.MOV.U32 R13, RZ, RZ, R4 ;  /* 0x000000ffff0d7224 */ /* 0x000fe400078e0004 */
[----:B------:R-:W-:Y:S01]  /*10d30*/  IMAD.MOV.U32 R12, RZ, RZ, 0x4 ;  /* 0x00000004ff0c7424 */ /* 0x000fe200078e00ff */
[----:B------:R-:W-:-:S07]  /*10d40*/  MOV R7, R14 ;  /* 0x0000000e00077202 */ /* 0x000fce0000000f00 */
[----:B------:R-:W-:Y:S05]  /*10d50*/  WARPSYNC.COLLECTIVE R15, `(.L_x_15242) ;  /* 0x000000000f087348 */ /* 0x000fea0003c00000 */
[----:B------:R0:W1:Y:S02]  /*10d60*/  SHFL.IDX P6, R14, R13, R12, R11 ;  /* 0x0000000c0d0e7389 */ /* 0x00006400000c000b */
[----:B01----:R-:W-:Y:S01]  /*10d70*/  ENDCOLLECTIVE ;  /* 0x000000000000791b */ /* 0x003fe20003800000 */
.L_x_15242:
        /* <DEDUP_REMOVED lines=16> */
.L_x_15243:
[----:B------:R-:W-:Y:S02]  /*10e80*/  IMAD.MOV.U32 R13, RZ, RZ, R4 ;  /* 0x000000ffff0d7224 */ /* 0x000fe400078e0004 */
[----:B------:R-:W-:Y:S02]  /*10e90*/  IMAD.MOV.U32 R12, RZ, RZ, 0x5 ;  /* 0x00000005ff0c7424 */ /* 0x000fe400078e00ff */
[----:B------:R-:W-:-:S07]  /*10ea0*/  IMAD.MOV.U32 R7, RZ, RZ, R14 ;  /* 0x000000ffff077224 */ /* 0x000fce00078e000e */
[----:B------:R-:W-:Y:S05]  /*10eb0*/  WARPSYNC.COLLECTIVE R15, `(.L_x_15244) ;  /* 0x000000000f087348 */ /* 0x000fea0003c00000 */
[----:B------:R0:W1:Y:S02]  /*10ec0*/  SHFL.IDX P6, R14, R13, R12, R11 ;  /* 0x0000000c0d0e7389 */ /* 0x00006400000c000b */
[----:B01----:R-:W-:Y:S01]  /*10ed0*/  ENDCOLLECTIVE ;  /* 0x000000000000791b */ /* 0x003fe20003800000 */
.L_x_15244:
        /* <DEDUP_REMOVED lines=16> */
.L_x_15245:
[----:B------:R-:W-:Y:S02]  /*10fe0*/  IMAD.MOV.U32 R13, RZ, RZ, R4 ;  /* 0x000000ffff0d7224 */ /* 0x000fe400078e0004 */
[----:B------:R-:W-:Y:S02]  /*10ff0*/  IMAD.MOV.U32 R12, RZ, RZ, 0x6 ;  /* 0x00000006ff0c7424 */ /* 0x000fe400078e00ff */
[----:B------:R-:W-:-:S07]  /*11000*/  IMAD.MOV.U32 R7, RZ, RZ, R14 ;  /* 0x000000ffff077224 */ /* 0x000fce00078e000e */
[----:B------:R-:W-:Y:S05]  /*11010*/  WARPSYNC.COLLECTIVE R15, `(.L_x_15246) ;  /* 0x000000000f087348 */ /* 0x000fea0003c00000 */
[----:B------:R0:W1:Y:S02]  /*11020*/  SHFL.IDX P6, R14, R13, R12, R11 ;  /* 0x0000000c0d0e7389 */ /* 0x00006400000c000b */
[----:B01----:R-:W-:Y:S01]  /*11030*/  ENDCOLLECTIVE ;  /* 0x000000000000791b */ /* 0x003fe20003800000 */
.L_x_15246:
        /* <DEDUP_REMOVED lines=16> */
.L_x_15247:
[----:B------:R-:W-:Y:S02]  /*11140*/  IMAD.MOV.U32 R13, RZ, RZ, R4 ;  /* 0x000000ffff0d7224 */ /* 0x000fe400078e0004 */
[----:B------:R-:W-:Y:S02]  /*11150*/  IMAD.MOV.U32 R12, RZ, RZ, 0x7 ;  /* 0x00000007ff0c7424 */ /* 0x000fe400078e00ff */
[----:B------:R-:W-:-:S07]  /*11160*/  IMAD.MOV.U32 R7, RZ, RZ, R14 ;  /* 0x000000ffff077224 */ /* 0x000fce00078e000e */
[----:B------:R-:W-:Y:S05]  /*11170*/  WARPSYNC.COLLECTIVE R15, `(.L_x_15248) ;  /* 0x000000000f087348 */ /* 0x000fea0003c00000 */
[----:B------:R0:W1:Y:S02]  /*11180*/  SHFL.IDX P6, R14, R13, R12, R11 ;  /* 0x0000000c0d0e7389 */ /* 0x00006400000c000b */
[----:B01----:R-:W-:Y:S01]  /*11190*/  ENDCOLLECTIVE ;  /* 0x000000000000791b */ /* 0x003fe20003800000 */
.L_x_15248:
        /* <DEDUP_REMOVED lines=11> */
.L_x_15249:
[----:B------:R-:W-:Y:S01]  /*11250*/  @!PT LDS RZ, [RZ] ;  /* 0x00000000fffff984 */ /* 0x000fe20000000800 */
[----:B------:R-:W-:Y:S01]  /*11260*/  @!PT LDS RZ, [RZ] ;  /* 0x00000000fffff984 */ /* 0x000fe20000000800 */
[----:B------:R-:W-:Y:S01]  /*11270*/  @!PT LDS RZ, [RZ] ;  /* 0x00000000fffff984 */ /* 0x000fe20000000800 */
[----:B------:R0:W-:Y:S01]  /*11280*/  @!P1 LDGSTS.E.BYPASS.LTC128B.128 [R10+0xb400], desc[UR52][R6.64], !P0 ;  /* 0x0b400000060a9fae */ /* 0x0001e2000c101d74 */
[----:B------:R-:W-:Y:S01]  /*11290*/  ISETP.GE.AND P1, PT, R0, R3, PT ;  /* 0x000000030000720c */ /* 0x000fe20003f26270 */
[----:B------:R-:W-:Y:S02]  /*112a0*/  VIADD R0, R17, 0x80 ;  /* 0x0000008011007836 */ /* 0x000fe40000000000 */
[----:B------:R-:W-:Y:S01]  /*112b0*/  IMAD.MOV.U32 R13, RZ, RZ, R2 ;  /* 0x000000ffff0d7224 */ /* 0x000fe200078e0002 */
[----:B------:R-:W-:Y:S01]  /*112c0*/  MOV R12, RZ ;  /* 0x000000ff000c7202 */ /* 0x000fe20000000f00 */
[----:B0-----:R-:W-:-:S08]  /*112d0*/  IMAD.MOV.U32 R6, RZ, RZ, R14 ;  /* 0x000000ffff067224 */ /* 0x001fd000078e000e */
[----:B------:R-:W-:Y:S05]  /*112e0*/  WARPSYNC.COLLECTIVE R15, `(.L_x_15250) ;  /* 0x000000000f087348 */ /* 0x000fea0003c00000 */
[----:B------:R0:W1:Y:S02]  /*112f0*/  SHFL.IDX P6, R14, R13, R12, R11 ;  /* 0x0000000c0d0e7389 */ /* 0x00006400000c000b */
[----:B01----:R-:W-:Y:S01]  /*11300*/  ENDCOLLECTIVE ;  /* 0x000000000000791b */ /* 0x003fe20003800000 */
.L_x_15250:
        /* <DEDUP_REMOVED lines=12> */
.L_x_15251:
[----:B------:R-:W-:Y:S02]  /*113d0*/  IMAD.MOV.U32 R13, RZ, RZ, R2 ;  /* 0x000000ffff0d7224 */ /* 0x000fe400078e0002 */
[----:B------:R-:W-:Y:S02]  /*113e0*/  IMAD.MOV.U32 R12, RZ, RZ, 0x1 ;  /* 0x00000001ff0c7424 */ /* 0x000fe400078e00ff */
[----:B------:R-:W-:-:S07]  /*113f0*/  IMAD.MOV.U32 R4, RZ, RZ, R14 ;  /* 0x000000ffff047224 */ /* 0x000fce00078e000e */
[----:B------:R-:W-:Y:S05]  /*11400*/  WARPSYNC.COLLECTIVE R15, `(.L_x_15252) ;  /* 0x000000000f087348 */ /* 0x000fea0003c00000 */
[----:B------:R0:W1:Y:S02]  /*11410*/  SHFL.IDX P6, R14, R13, R12, R11 ;  /* 0x0000000c0d0e7389 */ /* 0x00006400000c000b */
[----:B01----:R-:W-:Y:S01]  /*11420*/  ENDCOLLECTIVE ;  /* 0x000000000000791b */ /* 0x003fe20003800000 */
.L_x_15252:
        /* <DEDUP_REMOVED lines=16> */
.L_x_15253:
[----:B------:R-:W-:Y:S01]  /*11530*/  IMAD.MOV.U32 R13, RZ, RZ, R2 ;  /* 0x000000ffff0d7224 */ /* 0x000fe200078e0002 */
[----:B------:R-:W-:Y:S01]  /*11540*/  MOV R12, 0x2 ;  /* 0x00000002000c7802 */ /* 0x000fe20000000f00 */
[----:B------:R-:W-:-:S07]  /*11550*/  IMAD.MOV.U32 R6, RZ, RZ, R14 ;  /* 0x000000ffff067224 */ /* 0x000fce00078e000e */
[----:B------:R-:W-:Y:S05]  /*11560*/  WARPSYNC.COLLECTIVE R15, `(.L_x_15254) ;  /* 0x000000000f087348 */ /* 0x000fea0003c00000 */
[----:B------:R0:W1:Y:S02]  /*11570*/  SHFL.IDX P6, R14, R13, R12, R11 ;  /* 0x0000000c0d0e7389 */ /* 0x00006400000c000b */
[----:B01----:R-:W-:Y:S01]  /*11580*/  ENDCOLLECTIVE ;  /* 0x000000000000791b */ /* 0x003fe20003800000 */
.L_x_15254:
        /* <DEDUP_REMOVED lines=13> */
.L_x_15255:
[----:B------:R-:W-:Y:S02]  /*11660*/  IMAD.MOV.U32 R13, RZ, RZ, R2 ;  /* 0x000000ffff0d7224 */ /* 0x000fe400078e0002 */
[----:B------:R-:W-:Y:S02]  /*11670*/  IMAD.MOV.U32 R12, RZ, RZ, 0x3 ;  /* 0x00000003ff0c7424 */ /* 0x000fe400078e00ff */
[----:B------:R-:W-:-:S07]  /*11680*/  IMAD.MOV.U32 R6, RZ, RZ, R14 ;  /* 0x000000ffff067224 */ /* 0x000fce00078e000e */
[----:B------:R-:W-:Y:S05]  /*11690*/  WARPSYNC.COLLECTIVE R15, `(.L_x_15256) ;  /* 0x000000000f087348 */ /* 0x000fea0003c00000 */
[----:B------:R0:W1:Y:S02]  /*116a0*/  SHFL.IDX P6, R14, R13, R12, R11 ;  /* 0x0000000c0d0e7389 */ /* 0x00006400000c000b */
[----:B01----:R-:W-:Y:S01]  /*116b0*/  ENDCOLLECTIVE ;  /* 0x000000000000791b */ /* 0x003fe20003800000 */
.L_x_15256:
        /* <DEDUP_REMOVED lines=12> */
.L_x_15257:
[----:B------:R-:W-:Y:S01]  /*11780*/  IMAD.MOV.U32 R2, RZ, RZ, R14 ;  /* 0x000000ffff027224 */ /* 0x000fe200078e000e */
[----:B------:R-:W-:Y:S06]  /*11790*/  BRA `(.L_x_15258) ;  /* 0xffffffb8001c7947 */ /* 0x000fec000383ffff */
.L_x_15160:
[----:B0-----:R0:W1:Y:S02]  /*117a0*/  SYNCS.PHASECHK.TRANS64.TRYWAIT P0, [R22+URZ+0x16820], R3 ;  /* 0x01682003160075a7 */ /* 0x001064000800017f */
[----:B-1----:R-:W-:Y:S05]  /*117b0*/  @!P0 NANOSLEEP.SYNCS 0x989680 ;  /* 0x009896800000895d */ /* 0x002fea0003900000 */
[----:B------:R-:W1:Y:S02]  /*117c0*/  @!P0 SYNCS.PHASECHK.TRANS64 P0, [R22+URZ+0x16820], R3 ;  /* 0x01682003160085a7 */ /* 0x000e64000800007f */
[----:B-1----:R-:W-:Y:S05]  /*117d0*/  @!P0 BRA `(.L_x_15160) ;  /* 0xfffffffc00f08947 */ /* 0x002fea000383ffff */
[----:B------:R-:W-:Y:S05]  /*117e0*/  BRA `(.L_x_15259) ;  /* 0xffffffb800807947 */ /* 0x000fea000383ffff */
.L_x_15165:
[----:B0-----:R0:W1:Y:S02]  /*117f0*/  SYNCS.PHASECHK.TRANS64.TRYWAIT P0, [R5+URZ+0x16840], R2 ;  /* 0x01684002050075a7 */ /* 0x001064000800017f */
[----:B-1----:R-:W-:Y:S05]  /*11800*/  @!P0 NANOSLEEP.SYNCS 0x989680 ;  /* 0x009896800000895d */ /* 0x002fea0003900000 */
[----:B------:R-:W1:Y:S02]  /*11810*/  @!P0 SYNCS.PHASECHK.TRANS64 P0, [R5+URZ+0x16840], R2 ;  /* 0x01684002050085a7 */ /* 0x000e64000800007f */
[----:B-1----:R-:W-:Y:S05]  /*11820*/  @!P0 BRA `(.L_x_15165) ;  /* 0xfffffffc00f08947 */ /* 0x002fea000383ffff */
[----:B------:R-:W-:Y:S05]  /*11830*/  BRA `(.L_x_15260) ;  /* 0xffffffbc00507947 */ /* 0x000fea000383ffff */
.L_x_15166:
        /* <DEDUP_REMOVED lines=8> */
.L_x_15262:
[----:B------:R-:W-:Y:S05]  /*118c0*/  BSYNC B1 ;  /* 0x0000000000017941 */ /* 0x000fea0003800000 */
.L_x_15261:
        /* <DEDUP_REMOVED lines=10> */
.L_x_15263:
[----:B------:R-:W-:Y:S02]  /*11970*/  IMAD.MOV.U32 R13, RZ, RZ, R10 ;  /* 0x000000ffff0d7224 */ /* 0x000fe400078e000a */
[----:B------:R-:W-:Y:S02]  /*11980*/  IMAD.MOV.U32 R12, RZ, RZ, 0x1 ;  /* 0x00000001ff0c7424 */ /* 0x000fe400078e00ff */
[----:B------:R-:W-:-:S07]  /*11990*/  IMAD.MOV.U32 R2, RZ, RZ, R14 ;  /* 0x000000ffff027224 */ /* 0x000fce00078e000e */
[----:B------:R-:W-:Y:S05]  /*119a0*/  WARPSYNC.COLLECTIVE R15, `(.L_x_15264) ;  /* 0x000000000f087348 */ /* 0x000fea0003c00000 */
[----:B------:R0:W1:Y:S02]  /*119b0*/  SHFL.IDX P6, R14, R13, R12, R11 ;  /* 0x0000000c0d0e7389 */ /* 0x00006400000c000b */
[----:B01----:R-:W-:Y:S01]  /*119c0*/  ENDCOLLECTIVE ;  /* 0x000000000000791b */ /* 0x003fe20003800000 */
.L_x_15264:
        /* <DEDUP_REMOVED lines=11> */
.L_x_15265:
[----:B------:R-:W-:Y:S01]  /*11a80*/  IMAD.MOV.U32 R13, RZ, RZ, R10 ;  /* 0x000000ffff0d7224 */ /* 0x000fe200078e000a */
[----:B------:R-:W-:Y:S01]  /*11a90*/  MOV R12, 0x2 ;  /* 0x00000002000c7802 */ /* 0x000fe20000000f00 */
[----:B------:R-:W-:-:S07]  /*11aa0*/  IMAD.MOV.U32 R2, RZ, RZ, R14 ;  /* 0x000000ffff027224 */ /* 0x000fce00078e000e */
[----:B------:R-:W-:Y:S05]  /*11ab0*/  WARPSYNC.COLLECTIVE R15, `(.L_x_15266) ;  /* 0x000000000f087348 */ /* 0x000fea0003c00000 */
[----:B------:R0:W1:Y:S02]  /*11ac0*/  SHFL.IDX P6, R14, R13, R12, R11 ;  /* 0x0000000c0d0e7389 */ /* 0x00006400000c000b */
[----:B01----:R-:W-:Y:S01]  /*11ad0*/  ENDCOLLECTIVE ;  /* 0x000000000000791b */ /* 0x003fe20003800000 */
.L_x_15266:
        /* <DEDUP_REMOVED lines=11> */
.L_x_15267:
[----:B------:R-:W-:Y:S02]  /*11b90*/  IMAD.MOV.U32 R13, RZ, RZ, R10 ;  /* 0x000000ffff0d7224 */ /* 0x000fe400078e000a */
[----:B------:R-:W-:Y:S02]  /*11ba0*/  IMAD.MOV.U32 R12, RZ, RZ, 0x3 ;  /* 0x00000003ff0c7424 */ /* 0x000fe400078e00ff */
[----:B------:R-:W-:-:S07]  /*11bb0*/  IMAD.MOV.U32 R2, RZ, RZ, R14 ;  /* 0x000000ffff027224 */ /* 0x000fce00078e000e */
[----:B------:R-:W-:Y:S05]  /*11bc0*/  WARPSYNC.COLLECTIVE R15, `(.L_x_15268) ;  /* 0x000000000f087348 */ /* 0x000fea0003c00000 */
[----:B------:R0:W1:Y:S02]  /*11bd0*/  SHFL.IDX P6, R14, R13, R12, R11 ;  /* 0x0000000c0d0e7389 */ /* 0x00006400000c000b */
[----:B01----:R-:W-:Y:S01]  /*11be0*/  ENDCOLLECTIVE ;  /* 0x000000000000791b */ /* 0x003fe20003800000 */
.L_x_15268:
        /* <DEDUP_REMOVED lines=11> */
.L_x_15269:
[----:B------:R-:W-:Y:S02]  /*11ca0*/  IMAD.MOV.U32 R13, RZ, RZ, R10 ;  /* 0x000000ffff0d7224 */ /* 0x000fe400078e000a */
[----:B------:R-:W-:Y:S02]  /*11cb0*/  IMAD.MOV.U32 R12, RZ, RZ, 0x4 ;  /* 0x00000004ff0c7424 */ /* 0x000fe400078e00ff */
[----:B------:R-:W-:-:S07]  /*11cc0*/  IMAD.MOV.U32 R2, RZ, RZ, R14 ;  /* 0x000000ffff027224 */ /* 0x000fce00078e000e */
[----:B------:R-:W-:Y:S05]  /*11cd0*/  WARPSYNC.COLLECTIVE R15, `(.L_x_15270) ;  /* 0x000000000f087348 */ /* 0x000fea0003c00000 */
[----:B------:R0:W1:Y:S02]  /*11ce0*/  SHFL.IDX P6, R14, R13, R12, R11 ;  /* 0x0000000c0d0e7389 */ /* 0x00006400000c000b */
[----:B01----:R-:W-:Y:S01]  /*11cf0*/  ENDCOLLECTIVE ;  /* 0x000000000000791b */ /* 0x003fe20003800000 */
.L_x_15270:
        /* <DEDUP_REMOVED lines=11> */
.L_x_15271:
[----:B------:R-:W-:Y:S02]  /*11db0*/  IMAD.MOV.U32 R13, RZ, RZ, R10 ;  /* 0x000000ffff0d7224 */ /* 0x000fe400078e000a */
[----:B------:R-:W-:Y:S02]  /*11dc0*/  IMAD.MOV.U32 R12, RZ, RZ, 0x5 ;  /* 0x00000005ff0c7424 */ /* 0x000fe400078e00ff */
[----:B------:R-:W-:-:S07]  /*11dd0*/  IMAD.MOV.U32 R2, RZ, RZ, R14 ;  /* 0x000000ffff027224 */ /* 0x000fce00078e000e */
[----:B------:R-:W-:Y:S05]  /*11de0*/  WARPSYNC.COLLECTIVE R15, `(.L_x_15272) ;  /* 0x000000000f087348 */ /* 0x000fea0003c00000 */
[----:B------:R0:W1:Y:S02]  /*11df0*/  SHFL.IDX P6, R14, R13, R12, R11 ;  /* 0x0000000c0d0e7389 */ /* 0x00006400000c000b */
[----:B01----:R-:W-:Y:S01]  /*11e00*/  ENDCOLLECTIVE ;  /* 0x000000000000791b */ /* 0x003fe20003800000 */
.L_x_15272:
        /* <DEDUP_REMOVED lines=11> */
.L_x_15273:
[----:B------:R-:W-:Y:S02]  /*11ec0*/  IMAD.MOV.U32 R13, RZ, RZ, R10 ;  /* 0x000000ffff0d7224 */ /* 0x000fe400078e000a */
[----:B------:R-:W-:Y:S02]  /*11ed0*/  IMAD.MOV.U32 R12, RZ, RZ, 0x6 ;  /* 0x00000006ff0c7424 */ /* 0x000fe400078e00ff */
[----:B------:R-:W-:-:S07]  /*11ee0*/  IMAD.MOV.U32 R2, RZ, RZ, R14 ;  /* 0x000000ffff027224 */ /* 0x000fce00078e000e */
[----:B------:R-:W-:Y:S05]  /*11ef0*/  WARPSYNC.COLLECTIVE R15, `(.L_x_15274) ;  /* 0x000000000f087348 */ /* 0x000fea0003c00000 */
[----:B------:R0:W1:Y:S02]  /*11f00*/  SHFL.IDX P6, R14, R13, R12, R11 ;  /* 0x0000000c0d0e7389 */ /* 0x00006400000c000b */
[----:B01----:R-:W-:Y:S01]  /*11f10*/  ENDCOLLECTIVE ;  /* 0x000000000000791b */ /* 0x003fe20003800000 */
.L_x_15274:
        /* <DEDUP_REMOVED lines=11> */
.L_x_15275:
[----:B------:R-:W-:Y:S02]  /*11fd0*/  IMAD.MOV.U32 R13, RZ, RZ, R10 ;  /* 0x000000ffff0d7224 */ /* 0x000fe400078e000a */
[----:B------:R-:W-:Y:S02]  /*11fe0*/  IMAD.MOV.U32 R12, RZ, RZ, 0x7 ;  /* 0x00000007ff0c7424 */ /* 0x000fe400078e00ff */
[----:B------:R-:W-:-:S07]  /*11ff0*/  IMAD.MOV.U32 R2, RZ, RZ, R14 ;  /* 0x000000ffff027224 */ /* 0x000fce00078e000e */
[----:B------:R-:W-:Y:S05]  /*12000*/  WARPSYNC.COLLECTIVE R15, `(.L_x_15276) ;  /* 0x000000000f087348 */ /* 0x000fea0003c00000 */
[----:B------:R0:W1:Y:S02]  /*12010*/  SHFL.IDX P6, R14, R13, R12, R11 ;  /* 0x0000000c0d0e7389 */ /* 0x00006400000c000b */
[----:B01----:R-:W-:Y:S01]  /*12020*/  ENDCOLLECTIVE ;  /* 0x000000000000791b */ /* 0x003fe20003800000 */
.L_x_15276:
        /* <DEDUP_REMOVED lines=11> */
.L_x_15277:
[----:B------:R-:W-:Y:S01]  /*120e0*/  IMAD.MOV.U32 R2, RZ, RZ, R14 ;  /* 0x000000ffff027224 */ /* 0x000fe200078e000e */
[----:B------:R-:W-:Y:S06]  /*120f0*/  BRA `(.L_x_15278) ;  /* 0xffffffb800407947 */ /* 0x000fec000383ffff */
.L_x_15171:
[----:B-1----:R1:W2:Y:S02]  /*12100*/  SYNCS.PHASECHK.TRANS64.TRYWAIT P0, [R5+URZ+0x16860], R2 ;  /* 0x01686002050075a7 */ /* 0x0022a4000800017f */
[----:B--2---:R-:W-:Y:S05]  /*12110*/  @!P0 NANOSLEEP.SYNCS 0x989680 ;  /* 0x009896800000895d */ /* 0x004fea0003900000 */
[----:B------:R-:W2:Y:S02]  /*12120*/  @!P0 SYNCS.PHASECHK.TRANS64 P0, [R5+URZ+0x16860], R2 ;  /* 0x01686002050085a7 */ /* 0x000ea4000800007f */
[----:B--2---:R-:W-:Y:S05]  /*12130*/  @!P0 BRA `(.L_x_15171) ;  /* 0xfffffffc00f08947 */ /* 0x004fea000383ffff */
[----:B------:R-:W-:Y:S05]  /*12140*/  BRA `(.L_x_15279) ;  /* 0xffffffb800987947 */ /* 0x000fea000383ffff */
.L_x_15172:
        /* <DEDUP_REMOVED lines=8> */
.L_x_15281:
[----:B------:R-:W-:Y:S05]  /*121d0*/  BSYNC B1 ;  /* 0x0000000000017941 */ /* 0x000fea0003800000 */
.L_x_15280:
        /* <DEDUP_REMOVED lines=10> */
.L_x_15282:
[----:B------:R-:W-:Y:S02]  /*12280*/  IMAD.MOV.U32 R13, RZ, RZ, R24 ;  /* 0x000000ffff0d7224 */ /* 0x000fe400078e0018 */
[----:B------:R-:W-:Y:S02]  /*12290*/  IMAD.MOV.U32 R12, RZ, RZ, 0x1 ;  /* 0x00000001ff0c7424 */ /* 0x000fe400078e00ff */
[----:B------:R-:W-:-:S07]  /*122a0*/  IMAD.MOV.U32 R2, RZ, RZ, R14 ;  /* 0x000000ffff027224 */ /* 0x000fce00078e000e */
[----:B------:R-:W-:Y:S05]  /*122b0*/  WARPSYNC.COLLECTIVE R15, `(.L_x_15283) ;  /* 0x000000000f087348 */ /* 0x000fea0003c00000 */
[----:B------:R0:W1:Y:S02]  /*122c0*/  SHFL.IDX P6, R14, R13, R12, R11 ;  /* 0x0000000c0d0e7389 */ /* 0x00006400000c000b */
[----:B01----:R-:W-:Y:S01]  /*122d0*/  ENDCOLLECTIVE ;  /* 0x000000000000791b */ /* 0x003fe20003800000 */
.L_x_15283:
        /* <DEDUP_REMOVED lines=12> */
.L_x_15284:
[----:B------:R-:W-:Y:S02]  /*123a0*/  IMAD.MOV.U32 R13, RZ, RZ, R24 ;  /* 0x000000ffff0d7224 */ /* 0x000fe400078e0018 */
[----:B------:R-:W-:Y:S02]  /*123b0*/  IMAD.MOV.U32 R12, RZ, RZ, 0x2 ;  /* 0x00000002ff0c7424 */ /* 0x000fe400078e00ff */
[----:B------:R-:W-:-:S07]  /*123c0*/  IMAD.MOV.U32 R2, RZ, RZ, R14 ;  /* 0x000000ffff027224 */ /* 0x000fce00078e000e */
[----:B------:R-:W-:Y:S05]  /*123d0*/  WARPSYNC.COLLECTIVE R15, `(.L_x_15285) ;  /* 0x000000000f087348 */ /* 0x000fea0003c00000 */
[----:B------:R0:W1:Y:S02]  /*123e0*/  SHFL.IDX P6, R14, R13, R12, R11 ;  /* 0x0000000c0d0e7389 */ /* 0x00006400000c000b */
[----:B01----:R-:W-:Y:S01]  /*123f0*/  ENDCOLLECTIVE ;  /* 0x000000000000791b */ /* 0x003fe20003800000 */
.L_x_15285:
        /* <DEDUP_REMOVED lines=12> */
.L_x_15286:
[----:B------:R-:W-:Y:S02]  /*124c0*/  IMAD.MOV.U32 R13, RZ, RZ, R24 ;  /* 0x000000ffff0d7224 */ /* 0x000fe400078e0018 */
[----:B------:R-:W-:Y:S02]  /*124d0*/  IMAD.MOV.U32 R12, RZ, RZ, 0x3 ;  /* 0x00000003ff0c7424 */ /* 0x000fe400078e00ff */
[----:B------:R-:W-:-:S07]  /*124e0*/  IMAD.MOV.U32 R2, RZ, RZ, R14 ;  /* 0x000000ffff027224 */ /* 0x000fce00078e000e */
[----:B------:R-:W-:Y:S05]  /*124f0*/  WARPSYNC.COLLECTIVE R15, `(.L_x_15287) ;  /* 0x000000000f087348 */ /* 0x000fea0003c00000 */
[----:B------:R0:W1:Y:S02]  /*12500*/  SHFL.IDX P6, R14, R13, R12, R11 ;  /* 0x0000000c0d0e7389 */ /* 0x00006400000c000b */
[----:B01----:R-:W-:Y:S01]  /*12510*/  ENDCOLLECTIVE ;  /* 0x000000000000791b */ /* 0x003fe20003800000 */
.L_x_15287:
        /* <DEDUP_REMOVED lines=12> */
.L_x_15288:
[----:B------:R-:W-:Y:S01]  /*125e0*/  MOV R13, R24 ;  /* 0x00000018000d7202 */ /* 0x000fe20000000f00 */
[----:B------:R-:W-:Y:S02]  /*125f0*/  IMAD.MOV.U32 R12, RZ, RZ, 0x4 ;  /* 0x00000004ff0c7424 */ /* 0x000fe400078e00ff */
[----:B------:R-:W-:-:S07]  /*12600*/  IMAD.MOV.U32 R2, RZ, RZ, R14 ;  /* 0x000000ffff027224 */ /* 0x000fce00078e000e */
[----:B------:R-:W-:Y:S05]  /*12610*/  WARPSYNC.COLLECTIVE R15, `(.L_x_15289) ;  /* 0x000000000f087348 */ /* 0x000fea0003c00000 */
[----:B------:R0:W1:Y:S02]  /*12620*/  SHFL.IDX P6, R14, R13, R12, R11 ;  /* 0x0000000c0d0e7389 */ /* 0x00006400000c000b */
[----:B01----:R-:W-:Y:S01]  /*12630*/  ENDCOLLECTIVE ;  /* 0x000000000000791b */ /* 0x003fe20003800000 */
.L_x_15289:
        /* <DEDUP_REMOVED lines=12> */
.L_x_15290:
[----:B------:R-:W-:Y:S02]  /*12700*/  IMAD.MOV.U32 R13, RZ, RZ, R24 ;  /* 0x000000ffff0d7224 */ /* 0x000fe400078e0018 */
[----:B------:R-:W-:Y:S02]  /*12710*/  IMAD.MOV.U32 R12, RZ, RZ, 0x5 ;  /* 0x00000005ff0c7424 */ /* 0x000fe400078e00ff */
[----:B------:R-:W-:-:S07]  /*12720*/  IMAD.MOV.U32 R2, RZ, RZ, R14 ;  /* 0x000000ffff027224 */ /* 0x000fce00078e000e */
[----:B------:R-:W-:Y:S05]  /*12730*/  WARPSYNC.COLLECTIVE R15, `(.L_x_15291) ;  /* 0x000000000f087348 */ /* 0x000fea0003c00000 */
[----:B------:R0:W1:Y:S02]  /*12740*/  SHFL.IDX P6, R14, R13, R12, R11 ;  /* 0x0000000c0d0e7389 */ /* 0x00006400000c000b */
[----:B01----:R-:W-:Y:S01]  /*12750*/  ENDCOLLECTIVE ;  /* 0x000000000000791b */ /* 0x003fe20003800000 */
.L_x_15291:
        /* <DEDUP_REMOVED lines=12> */
.L_x_15292:
[----:B------:R-:W-:Y:S02]  /*12820*/  IMAD.MOV.U32 R13, RZ, RZ, R24 ;  /* 0x000000ffff0d7224 */ /* 0x000fe400078e0018 */
[----:B------:R-:W-:Y:S02]  /*12830*/  IMAD.MOV.U32 R12, RZ, RZ, 0x6 ;  /* 0x00000006ff0c7424 */ /* 0x000fe400078e00ff */
[----:B------:R-:W-:-:S07]  /*12840*/  IMAD.MOV.U32 R2, RZ, RZ, R14 ;  /* 0x000000ffff027224 */ /* 0x000fce00078e000e */
[----:B------:R-:W-:Y:S05]  /*12850*/  WARPSYNC.COLLECTIVE R15, `(.L_x_15293) ;  /* 0x000000000f087348 */ /* 0x000fea0003c00000 */
[----:B------:R0:W1:Y:S02]  /*12860*/  SHFL.IDX P6, R14, R13, R12, R11 ;  /* 0x0000000c0d0e7389 */ /* 0x00006400000c000b */
[----:B01----:R-:W-:Y:S01]  /*12870*/  ENDCOLLECTIVE ;  /* 0x000000000000791b */ /* 0x003fe20003800000 */
.L_x_15293:
        /* <DEDUP_REMOVED lines=12> */
.L_x_15294:
[----:B------:R-:W-:Y:S02]  /*12940*/  IMAD.MOV.U32 R13, RZ, RZ, R24 ;  /* 0x000000ffff0d7224 */ /* 0x000fe400078e0018 */
[----:B------:R-:W-:Y:S01]  /*12950*/  IMAD.MOV.U32 R12, RZ, RZ, 0x7 ;  /* 0x00000007ff0c7424 */ /* 0x000fe200078e00ff */
[----:B------:R-:W-:-:S07]  /*12960*/  MOV R2, R14 ;  /* 0x0000000e00027202 */ /* 0x000fce0000000f00 */
[----:B------:R-:W-:Y:S05]  /*12970*/  WARPSYNC.COLLECTIVE R15, `(.L_x_15295) ;  /* 0x000000000f087348 */ /* 0x000fea0003c00000 */
[----:B------:R0:W1:Y:S02]  /*12980*/  SHFL.IDX P6, R14, R13, R12, R11 ;  /* 0x0000000c0d0e7389 */ /* 0x00006400000c000b */
[----:B01----:R-:W-:Y:S01]  /*12990*/  ENDCOLLECTIVE ;  /* 0x000000000000791b */ /* 0x003fe20003800000 */
.L_x_15295:
        /* <DEDUP_REMOVED lines=11> */
.L_x_15296:
[----:B------:R-:W-:Y:S01]  /*12a50*/  IMAD.MOV.U32 R2, RZ, RZ, R14 ;  /* 0x000000ffff027224 */ /* 0x000fe200078e000e */
[----:B------:R-:W-:Y:S06]  /*12a60*/  BRA `(.L_x_15297) ;  /* 0xffffffb400447947 */ /* 0x000fec000383ffff */
.L_x_15180:
[----:B0-----:R0:W1:Y:S02]  /*12a70*/  SYNCS.PHASECHK.TRANS64.TRYWAIT P0, [R0+URZ+0x16860], R3 ;  /* 0x01686003000075a7 */ /* 0x001064000800017f */
[----:B-1----:R-:W-:Y:S05]  /*12a80*/  @!P0 NANOSLEEP.SYNCS 0x989680 ;  /* 0x009896800000895d */ /* 0x002fea0003900000 */
[----:B------:R-:W1:Y:S02]  /*12a90*/  @!P0 SYNCS.PHASECHK.TRANS64 P0, [R0+URZ+0x16860], R3 ;  /* 0x01686003000085a7 */ /* 0x000e64000800007f */
[----:B-1----:R-:W-:Y:S05]  /*12aa0*/  @!P0 BRA `(.L_x_15180) ;  /* 0xfffffffc00f08947 */ /* 0x002fea000383ffff */
[----:B------:R-:W-:Y:S05]  /*12ab0*/  BRA `(.L_x_15298) ;  /* 0xffffffb800607947 */ /* 0x000fea000383ffff */
.L_x_15181:
        /* <DEDUP_REMOVED lines=8> */
.L_x_15300:
[----:B------:R-:W-:Y:S05]  /*12b40*/  BSYNC B0 ;  /* 0x0000000000007941 */ /* 0x000fea0003800000 */
.L_x_15299:
        /* <DEDUP_REMOVED lines=10> */
.L_x_15301:
[----:B------:R-:W-:Y:S02]  /*12bf0*/  ULDC UR4, c[0x0][0x2f4] ;  /* 0x0000bd0000047ab9 */ /* 0x000fe40000000800 */
        /* <DEDUP_REMOVED lines=8> */
.L_x_15302:
        /* <DEDUP_REMOVED lines=11> */
.L_x_15303:
[----:B------:R-:W-:Y:S02]  /*12d30*/  IMAD.MOV.U32 R13, RZ, RZ, R24 ;  /* 0x000000ffff0d7224 */ /* 0x000fe400078e0018 */
[----:B------:R-:W-:Y:S02]  /*12d40*/  IMAD.MOV.U32 R12, RZ, RZ, 0x2 ;  /* 0x00000002ff0c7424 */ /* 0x000fe400078e00ff */
[----:B------:R-:W-:-:S07]  /*12d50*/  IMAD.MOV.U32 R9, RZ, RZ, R14 ;  /* 0x000000ffff097224 */ /* 0x000fce00078e000e */
[----:B------:R-:W-:Y:S05]  /*12d60*/  WARPSYNC.COLLECTIVE R15, `(.L_x_15304) ;  /* 0x000000000f087348 */ /* 0x000fea0003c00000 */
[----:B------:R0:W1:Y:S02]  /*12d70*/  SHFL.IDX P6, R14, R13, R12, R11 ;  /* 0x0000000c0d0e7389 */ /* 0x00006400000c000b */
[----:B01----:R-:W-:Y:S01]  /*12d80*/  ENDCOLLECTIVE ;  /* 0x000000000000791b */ /* 0x003fe20003800000 */
.L_x_15304:
        /* <DEDUP_REMOVED lines=12> */
.L_x_15305:
[----:B------:R-:W-:Y:S01]  /*12e50*/  IMAD.MOV.U32 R13, RZ, RZ, R24 ;  /* 0x000000ffff0d7224 */ /* 0x000fe200078e0018 */
[----:B------:R-:W-:Y:S01]  /*12e60*/  MOV R12, 0x3 ;  /* 0x00000003000c7802 */ /* 0x000fe20000000f00 */
[----:B------:R-:W-:-:S07]  /*12e70*/  IMAD.MOV.U32 R10, RZ, RZ, R14 ;  /* 0x000000ffff0a7224 */ /* 0x000fce00078e000e */
[----:B------:R-:W-:Y:S05]  /*12e80*/  WARPSYNC.COLLECTIVE R15, `(.L_x_15306) ;  /* 0x000000000f087348 */ /* 0x000fea0003c00000 */
[----:B------:R0:W1:Y:S02]  /*12e90*/  SHFL.IDX P6, R14, R13, R12, R11 ;  /* 0x0000000c0d0e7389 */ /* 0x00006400000c000b */
[----:B01----:R-:W-:Y:S01]  /*12ea0*/  ENDCOLLECTIVE ;  /* 0x000000000000791b */ /* 0x003fe20003800000 */
.L_x_15306:
        /* <DEDUP_REMOVED lines=12> */
.L_x_15307:
[----:B------:R-:W-:Y:S02]  /*12f70*/  IMAD.MOV.U32 R13, RZ, RZ, R24 ;  /* 0x000000ffff0d7224 */ /* 0x000fe400078e0018 */
[----:B------:R-:W-:Y:S02]  /*12f80*/  IMAD.MOV.U32 R12, RZ, RZ, 0x4 ;  /* 0x00000004ff0c7424 */ /* 0x000fe400078e00ff */
[----:B------:R-:W-:-:S07]  /*12f90*/  IMAD.MOV.U32 R9, RZ, RZ, R14 ;  /* 0x000000ffff097224 */ /* 0x000fce00078e000e */
[----:B------:R-:W-:Y:S05]  /*12fa0*/  WARPSYNC.COLLECTIVE R15, `(.L_x_15308) ;  /* 0x000000000f087348 */ /* 0x000fea0003c00000 */
[----:B------:R0:W1:Y:S02]  /*12fb0*/  SHFL.IDX P6, R14, R13, R12, R11 ;  /* 0x0000000c0d0e7389 */ /* 0x00006400000c000b */
[----:B01----:R-:W-:Y:S01]  /*12fc0*/  ENDCOLLECTIVE ;  /* 0x000000000000791b */ /* 0x003fe20003800000 */
.L_x_15308:
        /* <DEDUP_REMOVED lines=12> */
.L_x_15309:
[----:B------:R-:W-:Y:S02]  /*13090*/  IMAD.MOV.U32 R13, RZ, RZ, R24 ;  /* 0x000000ffff0d7224 */ /* 0x000fe400078e0018 */
[----:B------:R-:W-:Y:S02]  /*130a0*/  IMAD.MOV.U32 R12, RZ, RZ, 0x5 ;  /* 0x00000005ff0c7424 */ /* 0x000fe400078e00ff */
[----:B------:R-:W-:-:S07]  /*130b0*/  IMAD.MOV.U32 R10, RZ, RZ, R14 ;  /* 0x000000ffff0a7224 */ /* 0x000fce00078e000e */
[----:B------:R-:W-:Y:S05]  /*130c0*/  WARPSYNC.COLLECTIVE R15, `(.L_x_15310) ;  /* 0x000000000f087348 */ /* 0x000fea0003c00000 */
[----:B------:R0:W1:Y:S02]  /*130d0*/  SHFL.IDX P6, R14, R13, R12, R11 ;  /* 0x0000000c0d0e7389 */ /* 0x00006400000c000b */
[----:B01----:R-:W-:Y:S01]  /*130e0*/  ENDCOLLECTIVE ;  /* 0x000000000000791b */ /* 0x003fe20003800000 */
.L_x_15310:
        /* <DEDUP_REMOVED lines=12> */
.L_x_15311:
[----:B------:R-:W-:Y:S02]  /*131b0*/  IMAD.MOV.U32 R13, RZ, RZ, R24 ;  /* 0x000000ffff0d7224 */ /* 0x000fe400078e0018 */
[----:B------:R-:W-:Y:S02]  /*131c0*/  IMAD.MOV.U32 R12, RZ, RZ, 0x6 ;  /* 0x00000006ff0c7424 */ /* 0x000fe400078e00ff */
[----:B------:R-:W-:-:S07]  /*131d0*/  IMAD.MOV.U32 R9, RZ, RZ, R14 ;  /* 0x000000ffff097224 */ /* 0x000fce00078e000e */
[----:B------:R-:W-:Y:S05]  /*131e0*/  WARPSYNC.COLLECTIVE R15, `(.L_x_15312) ;  /* 0x000000000f087348 */ /* 0x000fea0003c00000 */
[----:B------:R0:W1:Y:S02]  /*131f0*/  SHFL.IDX P6, R14, R13, R12, R11 ;  /* 0x0000000c0d0e7389 */ /* 0x00006400000c000b */
[----:B01----:R-:W-:Y:S01]  /*13200*/  ENDCOLLECTIVE ;  /* 0x000000000000791b */ /* 0x003fe20003800000 */
.L_x_15312:
        /* <DEDUP_REMOVED lines=12> */
.L_x_15313:
[----:B------:R-:W-:Y:S02]  /*132d0*/  IMAD.MOV.U32 R13, RZ, RZ, R24 ;  /* 0x000000ffff0d7224 */ /* 0x000fe400078e0018 */
[----:B------:R-:W-:Y:S01]  /*132e0*/  IMAD.MOV.U32 R12, RZ, RZ, 0x7 ;  /* 0x00000007ff0c7424 */ /* 0x000fe200078e00ff */
[----:B------:R-:W-:-:S13]  /*132f0*/  IADD3 R2, P1, R14, R5, RZ ;  /* 0x000000050e027210 */ /* 0x000fda0007f3e0ff */
[----:B------:R-:W-:Y:S05]  /*13300*/  WARPSYNC.COLLECTIVE R15, `(.L_x_15314) ;  /* 0x000000000f087348 */ /* 0x000fea0003c00000 */
[----:B------:R0:W1:Y:S02]  /*13310*/  SHFL.IDX P6, R14, R13, R12, R11 ;  /* 0x0000000c0d0e7389 */ /* 0x00006400000c000b */
[----:B01----:R-:W-:Y:S01]  /*13320*/  ENDCOLLECTIVE ;  /* 0x000000000000791b */ /* 0x003fe20003800000 */
.L_x_15314:
        /* <DEDUP_REMOVED lines=10> */
.L_x_15315:
[----:B------:R-:W-:Y:S05]  /*133d0*/  BRA `(.L_x_15316) ;  /* 0xffffffb400107947 */ /* 0x000fea000383ffff */
.L_x_15186:
        /* <DEDUP_REMOVED lines=8> */
.L_x_15318:
[----:B------:R-:W-:Y:S05]  /*13460*/  BSYNC B0 ;  /* 0x0000000000007941 */ /* 0x000fea0003800000 */
.L_x_15317:
        /* <DEDUP_REMOVED lines=9> */
.L_x_15319:
        /* <DEDUP_REMOVED lines=18> */
.L_x_15320:
[----:B------:R-:W-:Y:S01]  /*13620*/  IMAD.MOV.U32 R12, RZ, RZ, 0x2 ;  /* 0x00000002ff0c7424 */ /* 0x000fe200078e00ff */
[----:B------:R-:W-:-:S05]  /*13630*/  SEL R4, R14, RZ, P1 ;  /* 0x000000ff0e047207 */ /* 0x000fca0000800000 */
[----:B------:R-:W-:-:S04]  /*13640*/  IMAD.IADD R4, R17, 0x1, R4 ;  /* 0x0000000111047824 */ /* 0x000fc800078e0204 */
[----:B------:R-:W-:-:S07]  /*13650*/  IMAD.MOV.U32 R13, RZ, RZ, R4 ;  /* 0x000000ffff0d7224 */ /* 0x000fce00078e0004 */
[----:B------:R-:W-:Y:S05]  /*13660*/  WARPSYNC.COLLECTIVE R15, `(.L_x_15321) ;  /* 0x000000000f087348 */ /* 0x000fea0003c00000 */
[----:B------:R0:W1:Y:S02]  /*13670*/  SHFL.UP P6, R14, R13, R12, R11 ;  /* 0x0400000c0d0e7389 */ /* 0x00006400000c000b */
[----:B01----:R-:W-:Y:S01]  /*13680*/  ENDCOLLECTIVE ;  /* 0x000000000000791b */ /* 0x003fe20003800000 */
.L_x_15321:
[----:B------:R-:W-:Y:S01]  /*13690*/  IMAD.MOV.U32 R12, RZ, RZ, 0x4 ;  /* 0x00000004ff0c7424 */ /* 0x000fe200078e00ff */
[----:B------:R-:W-:-:S05]  /*136a0*/  SEL R3, R14, RZ, P2 ;  /* 0x000000ff0e037207 */ /* 0x000fca0001000000 */
[----:B------:R-:W-:-:S04]  /*136b0*/  IMAD.IADD R6, R4, 0x1, R3 ;  /* 0x0000000104067824 */ /* 0x000fc800078e0203 */
[----:B------:R-:W-:-:S07]  /*136c0*/  IMAD.MOV.U32 R13, RZ, RZ, R6 ;  /* 0x000000ffff0d7224 */ /* 0x000fce00078e0006 */
[----:B------:R-:W-:Y:S05]  /*136d0*/  WARPSYNC.COLLECTIVE R15, `(.L_x_15322) ;  /* 0x000000000f087348 */ /* 0x000fea0003c00000 */
[----:B------:R0:W1:Y:S02]  /*136e0*/  SHFL.UP P6, R14, R13, R12, R11 ;  /* 0x0400000c0d0e7389 */ /* 0x00006400000c000b */
[----:B01----:R-:W-:Y:S01]  /*136f0*/  ENDCOLLECTIVE ;  /* 0x000000000000791b */ /* 0x003fe20003800000 */
.L_x_15322:
[----:B------:R-:W-:Y:S01]  /*13700*/  IMAD.MOV.U32 R12, RZ, RZ, 0x8 ;  /* 0x00000008ff0c7424 */ /* 0x000fe200078e00ff */
[----:B------:R-:W-:-:S05]  /*13710*/  SEL R3, R14, RZ, P3 ;  /* 0x000000ff0e037207 */ /* 0x000fca0001800000 */
[----:B------:R-:W-:-:S05]  /*13720*/  IMAD.IADD R2, R6, 0x1, R3 ;  /* 0x0000000106027824 */ /* 0x000fca00078e0203 */
[----:B------:R-:W-:-:S07]  /*13730*/  MOV R13, R2 ;  /* 0x00000002000d7202 */ /* 0x000fce0000000f00 */
[----:B------:R-:W-:Y:S05]  /*13740*/  WARPSYNC.COLLECTIVE R15, `(.L_x_15323) ;  /* 0x000000000f087348 */ /* 0x000fea0003c00000 */
[----:B------:R0:W1:Y:S02]  /*13750*/  SHFL.UP P6, R14, R13, R12, R11 ;  /* 0x0400000c0d0e7389 */ /* 0x00006400000c000b */
[----:B01----:R-:W-:Y:S01]  /*13760*/  ENDCOLLECTIVE ;  /* 0x000000000000791b */ /* 0x003fe20003800000 */
.L_x_15323:
[----:B------:R-:W-:Y:S01]  /*13770*/  IMAD.MOV.U32 R12, RZ, RZ, 0x10 ;  /* 0x00000010ff0c7424 */ /* 0x000fe200078e00ff */
[----:B------:R-:W-:-:S05]  /*13780*/  SEL R3, R14, RZ, P4 ;  /* 0x000000ff0e037207 */ /* 0x000fca0002000000 */
[----:B------:R-:W-:-:S04]  /*13790*/  IMAD.IADD R3, R2, 0x1, R3 ;  /* 0x0000000102037824 */ /* 0x000fc800078e0203 */
[----:B------:R-:W-:-:S07]  /*137a0*/  IMAD.MOV.U32 R13, RZ, RZ, R3 ;  /* 0x000000ffff0d7224 */ /* 0x000fce00078e0003 */
[----:B------:R-:W-:Y:S05]  /*137b0*/  WARPSYNC.COLLECTIVE R15, `(.L_x_15324) ;  /* 0x000000000f087348 */ /* 0x000fea0003c00000 */
[----:B------:R0:W1:Y:S02]  /*137c0*/  SHFL.UP P6, R14, R13, R12, R11 ;  /* 0x0400000c0d0e7389 */ /* 0x00006400000c000b */
[----:B01----:R-:W-:Y:S01]  /*137d0*/  ENDCOLLECTIVE ;  /* 0x000000000000791b */ /* 0x003fe20003800000 */
.L_x_15324:
        /* <DEDUP_REMOVED lines=8> */
.L_x_15325:
[----:B------:R-:W-:Y:S05]  /*13860*/  BRA `(.L_x_15326) ;  /* 0xffffffb400187947 */ /* 0x000fea000383ffff */
.L_x_15191:
[----:B------:R-:W-:Y:S01]  /*13870*/  BSSY B0, `(.L_x_15327) ;  /* 0x0000008000007945 */ /* 0x000fe20003800000 */
[----:B-----5:R-:W-:Y:S02]  /*13880*/  IMAD.MOV.U32 R13, RZ, RZ, R17 ;  /* 0x000000ffff0d7224 */ /* 0x020fe400078e0011 */
[----:B------:R-:W-:Y:S02]  /*13890*/  IMAD.MOV.U32 R12, RZ, RZ, 0x1 ;  /* 0x00000001ff0c7424 */ /* 0x000fe400078e00ff */
[----:B------:R-:W-:Y:S02]  /*138a0*/  IMAD.MOV.U32 R11, RZ, RZ, RZ ;  /* 0x000000ffff0b7224 */ /* 0x000fe400078e00ff */
[----:B------:R-:W-:-:S07]  /*138b0*/  IMAD.MOV.U32 R15, RZ, RZ, -0x1 ;  /* 0xffffffffff0f7424 */ /* 0x000fce00078e00ff */
[----:B0-----:R-:W-:Y:S05]  /*138c0*/  WARPSYNC.COLLECTIVE R15, `(.L_x_15328) ;  /* 0x000000000f087348 */ /* 0x001fea0003c00000 */
[----:B------:R1:W2:Y:S02]  /*138d0*/  SHFL.UP P6, R14, R13, R12, R11 ;  /* 0x0400000c0d0e7389 */ /* 0x0002a400000c000b */
[----:B012---:R-:W-:Y:S01]  /*138e0*/  ENDCOLLECTIVE ;  /* 0x000000000000791b */ /* 0x007fe20003800000 */
.L_x_15328:
[----:B------:R-:W-:Y:S05]  /*138f0*/  BSYNC B0 ;  /* 0x0000000000007941 */ /* 0x000fea0003800000 */
.L_x_15327:
        /* <DEDUP_REMOVED lines=8> */
.L_x_15329:
[----:B------:R-:W-:Y:S01]  /*13980*/  IMAD.MOV.U32 R12, RZ, RZ, 0x4 ;  /* 0x00000004ff0c7424 */ /* 0x000fe200078e00ff */
[----:B------:R-:W-:-:S05]  /*13990*/  SEL R2, R14, RZ, P2 ;  /* 0x000000ff0e027207 */ /* 0x000fca0001000000 */
[----:B------:R-:W-:-:S04]  /*139a0*/  IMAD.IADD R2, R13, 0x1, R2 ;  /* 0x000000010d027824 */ /* 0x000fc800078e0202 */
[----:B------:R-:W-:-:S07]  /*139b0*/  IMAD.MOV.U32 R13, RZ, RZ, R2 ;  /* 0x000000ffff0d7224 */ /* 0x000fce00078e0002 */
[----:B------:R-:W-:Y:S05]  /*139c0*/  WARPSYNC.COLLECTIVE R15, `(.L_x_15330) ;  /* 0x000000000f087348 */ /* 0x000fea0003c00000 */
[----:B------:R0:W1:Y:S02]  /*139d0*/  SHFL.UP P6, R14, R13, R12, R11 ;  /* 0x0400000c0d0e7389 */ /* 0x00006400000c000b */
[----:B01----:R-:W-:Y:S01]  /*139e0*/  ENDCOLLECTIVE ;  /* 0x000000000000791b */ /* 0x003fe20003800000 */
.L_x_15330:
[----:B------:R-:W-:Y:S01]  /*139f0*/  IMAD.MOV.U32 R12, RZ, RZ, 0x8 ;  /* 0x00000008ff0c7424 */ /* 0x000fe200078e00ff */
[----:B------:R-:W-:-:S05]  /*13a00*/  SEL R3, R14, RZ, P3 ;  /* 0x000000ff0e037207 */ /* 0x000fca0001800000 */
[----:B------:R-:W-:-:S04]  /*13a10*/  IMAD.IADD R3, R2, 0x1, R3 ;  /* 0x0000000102037824 */ /* 0x000fc800078e0203 */
[----:B------:R-:W-:-:S07]  /*13a20*/  IMAD.MOV.U32 R13, RZ, RZ, R3 ;  /* 0x000000ffff0d7224 */ /* 0x000fce00078e0003 */
[----:B------:R-:W-:Y:S05]  /*13a30*/  WARPSYNC.COLLECTIVE R15, `(.L_x_15331) ;  /* 0x000000000f087348 */ /* 0x000fea0003c00000 */
[----:B------:R0:W1:Y:S02]  /*13a40*/  SHFL.UP P6, R14, R13, R12, R11 ;  /* 0x0400000c0d0e7389 */ /* 0x00006400000c000b */
[----:B01----:R-:W-:Y:S01]  /*13a50*/  ENDCOLLECTIVE ;  /* 0x000000000000791b */ /* 0x003fe20003800000 */
.L_x_15331:
[----:B------:R-:W-:Y:S01]  /*13a60*/  IMAD.MOV.U32 R12, RZ, RZ, 0x10 ;  /* 0x00000010ff0c7424 */ /* 0x000fe200078e00ff */
[----:B------:R-:W-:-:S05]  /*13a70*/  SEL R4, R14, RZ, P4 ;  /* 0x000000ff0e047207 */ /* 0x000fca0002000000 */
[----:B------:R-:W-:-:S04]  /*13a80*/  IMAD.IADD R4, R3, 0x1, R4 ;  /* 0x0000000103047824 */ /* 0x000fc800078e0204 */
[----:B------:R-:W-:-:S07]  /*13a90*/  IMAD.MOV.U32 R13, RZ, RZ, R4 ;  /* 0x000000ffff0d7224 */ /* 0x000fce00078e0004 */
[----:B------:R-:W-:Y:S05]  /*13aa0*/  WARPSYNC.COLLECTIVE R15, `(.L_x_15332) ;  /* 0x000000000f087348 */ /* 0x000fea0003c00000 */
[----:B------:R0:W1:Y:S02]  /*13ab0*/  SHFL.UP P6, R14, R13, R12, R11 ;  /* 0x0400000c0d0e7389 */ /* 0x00006400000c000b */
[----:B01----:R-:W-:Y:S01]  /*13ac0*/  ENDCOLLECTIVE ;  /* 0x000000000000791b */ /* 0x003fe20003800000 */
.L_x_15332:
        /* <DEDUP_REMOVED lines=8> */
.L_x_15333:
[----:B------:R-:W-:Y:S05]  /*13b50*/  BRA `(.L_x_15334) ;  /* 0xffffffb000f87947 */ /* 0x000fea000383ffff */
.L_x_15193:
[----:B------:R-:W-:Y:S01]  /*13b60*/  BSSY B0, `(.L_x_15335) ;  /* 0x0000006000007945 */ /* 0x000fe20003800000 */
[----:B------:R-:W-:Y:S01]  /*13b70*/  PLOP3.LUT P6, PT, P6, PT, PT, 0x8, 0x0 ;  /* 0x000000000000781c */ /* 0x000fe200037ce170 */
[----:B------:R-:W-:-:S12]  /*13b80*/  IMAD.MOV.U32 R15, RZ, RZ, -0x1 ;  /* 0xffffffffff0f7424 */ /* 0x000fd800078e00ff */
[----:B0-----:R-:W-:Y:S05]  /*13b90*/  WARPSYNC.COLLECTIVE R15, `(.L_x_15336) ;  /* 0x000000000f087348 */ /* 0x001fea0003c00000 */
[----:B------:R-:W-:Y:S01]  /*13ba0*/  VOTE.ANY R14, PT, P6 ;  /* 0x00000000000e7806 */ /* 0x000fe200030e0100 */
[----:B0-----:R-:W-:Y:S06]  /*13bb0*/  ENDCOLLECTIVE ;  /* 0x000000000000791b */ /* 0x001fec0003800000 */
.L_x_15336:
[----:B------:R-:W-:Y:S05]  /*13bc0*/  BSYNC B0 ;  /* 0x0000000000007941 */ /* 0x000fea0003800000 */
.L_x_15335:
        /* <DEDUP_REMOVED lines=9> */
.L_x_15337:
[----:B------:R-:W-:Y:S01]  /*13c60*/  IMAD.MOV.U32 R17, RZ, RZ, R14 ;  /* 0x000000ffff117224 */ /* 0x000fe200078e000e */
[----:B------:R-:W-:Y:S06]  /*13c70*/  BRA `(.L_x_15338) ;  /* 0xffffffb000e87947 */ /* 0x000fec000383ffff */
.L_x_15195:
[----:B------:R-:W-:Y:S01]  /*13c80*/  BSSY B0, `(.L_x_15339) ;  /* 0x0000007000007945 */ /* 0x000fe20003800000 */
[----:B------:R-:W-:Y:S02]  /*13c90*/  IMAD.MOV.U32 R13, RZ, RZ, R3 ;  /* 0x000000ffff0d7224 */ /* 0x000fe400078e0003 */
[----:B------:R-:W-:Y:S02]  /*13ca0*/  IMAD.MOV.U32 R11, RZ, RZ, 0x1f ;  /* 0x0000001fff0b7424 */ /* 0x000fe400078e00ff */
[----:B------:R-:W-:-:S07]  /*13cb0*/  IMAD.MOV.U32 R15, RZ, RZ, -0x1 ;  /* 0xffffffffff0f7424 */ /* 0x000fce00078e00ff */
[----:B012---:R-:W-:Y:S05]  /*13cc0*/  WARPSYNC.COLLECTIVE R15, `(.L_x_15340) ;  /* 0x000000000f087348 */ /* 0x007fea0003c00000 */
[----:B------:R3:W4:Y:S02]  /*13cd0*/  SHFL.IDX P6, R14, R13, R12, R11 ;  /* 0x0000000c0d0e7389 */ /* 0x00072400000c000b */
[----:B01234-:R-:W-:Y:S01]  /*13ce0*/  ENDCOLLECTIVE ;  /* 0x000000000000791b */ /* 0x01ffe20003800000 */
.L_x_15340:
[----:B------:R-:W-:Y:S05]  /*13cf0*/  BSYNC B0 ;  /* 0x0000000000007941 */ /* 0x000fea0003800000 */
.L_x_15339:
[----:B------:R-:W-:Y:S05]  /*13d00*/  BRA `(.L_x_15194) ;  /* 0xffffffb000e07947 */ /* 0x000fea000383ffff */
.L_x_15199:
[----:B0-----:R0:W1:Y:S02]  /*13d10*/  SYNCS.PHASECHK.TRANS64.TRYWAIT P0, [R5+URZ+0x16820], R0 ;  /* 0x01682000050075a7 */ /* 0x001064000800017f */
[----:B-1----:R-:W-:Y:S05]  /*13d20*/  @!P0 NANOSLEEP.SYNCS 0x989680 ;  /* 0x009896800000895d */ /* 0x002fea0003900000 */
[----:B------:R-:W1:Y:S02]  /*13d30*/  @!P0 SYNCS.PHASECHK.TRANS64 P0, [R5+URZ+0x16820], R0 ;  /* 0x01682000050085a7 */ /* 0x000e64000800007f */
[----:B-1----:R-:W-:Y:S05]  /*13d40*/  @!P0 BRA `(.L_x_15199) ;  /* 0xfffffffc00f08947 */ /* 0x002fea000383ffff */
[----:B------:R-:W-:Y:S05]  /*13d50*/  BRA `(.L_x_15341) ;  /* 0xffffffb800587947 */ /* 0x000fea000383ffff */
.L_x_15200:
        /* <DEDUP_REMOVED lines=11> */
.L_x_15343:
[----:B------:R-:W-:Y:S05]  /*13e10*/  BSYNC B0 ;  /* 0x0000000000007941 */ /* 0x000fea0003800000 */
.L_x_15342:
[----:B------:R-:W-:Y:S05]  /*13e20*/  BRA `(.L_x_15344) ;  /* 0xffffffb800407947 */ /* 0x000fea000383ffff */
.L_x_15203:
[----:B------:R-:W-:Y:S01]  /*13e30*/  BSSY B1, `(.L_x_15345) ;  /* 0x0000006000017945 */ /* 0x000fe20003800000 */
[----:B------:R-:W-:-:S07]  /*13e40*/  IMAD.MOV.U32 R15, RZ, RZ, -0x1 ;  /* 0xffffffffff0f7424 */ /* 0x000fce00078e00ff */
[----:B0-2---:R-:W-:Y:S05]  /*13e50*/  WARPSYNC.COLLECTIVE R15, `(.L_x_15346) ;  /* 0x000000000f0c7348 */ /* 0x005fea0003c00000 */
[----:B------:R-:W-:Y:S02]  /*13e60*/  ELECT P6, UR62, PT ;  /* 0x00000000003e782f */ /* 0x000fe400038c0000 */
[----:B------:R-:W-:Y:S01]  /*13e70*/  MOV R14, UR62 ;  /* 0x0000003e000e7c02 */ /* 0x000fe20008000f00 */
[----:B0-2---:R-:W-:Y:S10]  /*13e80*/  ENDCOLLECTIVE ;  /* 0x000000000000791b */ /* 0x005ff40003800000 */
.L_x_15346:
[----:B------:R-:W-:Y:S05]  /*13e90*/  BSYNC B1 ;  /* 0x0000000000017941 */ /* 0x000fea0003800000 */
.L_x_15345:
[----:B------:R-:W-:Y:S05]  /*13ea0*/  BRA `(.L_x_15347) ;  /* 0xffffffb800387947 */ /* 0x000fea000383ffff */
.L_x_15205:
[----:B0-----:R0:W1:Y:S02]  /*13eb0*/  SYNCS.PHASECHK.TRANS64.TRYWAIT P1, [R3+URZ+0x16840], R2 ;  /* 0x01684002030075a7 */ /* 0x001064000802017f */
[----:B-1----:R-:W-:Y:S05]  /*13ec0*/  @!P1 NANOSLEEP.SYNCS 0x989680 ;  /* 0x009896800000995d */ /* 0x002fea0003900000 */
[----:B------:R-:W1:Y:S02]  /*13ed0*/  @!P1 SYNCS.PHASECHK.TRANS64 P1, [R3+URZ+0x16840], R2 ;  /* 0x01684002030095a7 */ /* 0x000e64000802007f */
[----:B-1----:R-:W-:Y:S05]  /*13ee0*/  @!P1 BRA `(.L_x_15205) ;  /* 0xfffffffc00f09947 */ /* 0x002fea000383ffff */
[----:B------:R-:W-:Y:S05]  /*13ef0*/  BRA `(.L_x_15348) ;  /* 0xffffffb800587947 */ /* 0x000fea000383ffff */
.L_x_15207:
[----:B-1----:R1:W3:Y:S02]  /*13f00*/  SYNCS.PHASECHK.TRANS64.TRYWAIT P1, [R25+URZ+0x16840], R0 ;  /* 0x01684000190075a7 */ /* 0x0022e4000802017f */
[----:B---3--:R-:W-:Y:S05]  /*13f10*/  @!P1 NANOSLEEP.SYNCS 0x989680 ;  /* 0x009896800000995d */ /* 0x008fea0003900000 */
[----:B------:R-:W3:Y:S02]  /*13f20*/  @!P1 SYNCS.PHASECHK.TRANS64 P1, [R25+URZ+0x16840], R0 ;  /* 0x01684000190095a7 */ /* 0x000ee4000802007f */
[----:B---3--:R-:W-:Y:S05]  /*13f30*/  @!P1 BRA `(.L_x_15207) ;  /* 0xfffffffc00f09947 */ /* 0x008fea000383ffff */
[----:B------:R-:W-:Y:S05]  /*13f40*/  BRA `(.L_x_15349) ;  /* 0xffffffb800647947 */ /* 0x000fea000383ffff */
.L_x_15209:
[----:B---3--:R3:W4:Y:S02]  /*13f50*/  SYNCS.PHASECHK.TRANS64.TRYWAIT P1, [R3+URZ+0x16860], R2 ;  /* 0x01686002030075a7 */ /* 0x008724000802017f */
[----:B----4-:R-:W-:Y:S05]  /*13f60*/  @!P1 NANOSLEEP.SYNCS 0x989680 ;  /* 0x009896800000995d */ /* 0x010fea0003900000 */
[----:B------:R-:W4:Y:S02]  /*13f70*/  @!P1 SYNCS.PHASECHK.TRANS64 P1, [R3+URZ+0x16860], R2 ;  /* 0x01686002030095a7 */ /* 0x000f24000802007f */
[----:B----4-:R-:W-:Y:S05]  /*13f80*/  @!P1 BRA `(.L_x_15209) ;  /* 0xfffffffc00f09947 */ /* 0x010fea000383ffff */
[----:B------:R-:W-:Y:S05]  /*13f90*/  BRA `(.L_x_15350) ;  /* 0xffffffb800607947 */ /* 0x000fea000383ffff */
.L_x_15351:
        /* <DEDUP_REMOVED lines=14> */
.L_x_15879:


//--------------------- .text._ZN7cutlass13device_kernelIN5flash11enable_sm90INS1_16FlashAttnFwdSm90INS1_25CollectiveMainloopFwdSm90ILi2EN4cute5tupleIJNS5_1CILi1EEES8_S8_EEENS6_IJNS7_ILi192EEENS7_ILi128EEENS7_ILi64EEEEEELi64ENS_6half_tEfNS_4arch4Sm90ELb1ELb0ELb0ELb1ELb1ELb1ELb0ELb1ELb1ELb1ELb0ELb0EEENS1_21CollectiveEpilogueFwdINS6_IJSA_SC_SB_EEES9_SE_SG_Li384ELb1ELb1ELb0ELb0EEENS1_36VarlenDynamicPersistentTileSchedulerILi192ELi128ELi384ELi128ELb0ELb1ELb1ELb1ELb1ELb1EEEEEEEEEvNT_6ParamsE --------------------------
	.section	.text._ZN7cutlass13device_kernelIN5flash11enable_sm90INS1_16FlashAttnFwdSm90INS1_25CollectiveMainloopFwdSm90ILi2EN4cute5tupleIJNS5_1CILi1EEES8_S8_EEENS6_IJNS7_ILi192EEENS7_ILi128EEENS7_ILi64EEEEEELi64ENS_6half_tEfNS_4arch4Sm90ELb1ELb0ELb0ELb1ELb1ELb1ELb0ELb1ELb1ELb1ELb0ELb0EEENS1_21CollectiveEpilogueFwdINS6_IJSA_SC_SB_EEES9_SE_SG_Li384ELb1ELb1ELb0ELb0EEENS1_36VarlenDynamicPersistentTileSchedulerILi192ELi128ELi384ELi128ELb0ELb1ELb1ELb1ELb1ELb1EEEEEEEEEvNT_6ParamsE,"ax",@progbits
	.align	128
.text._ZN7cutlass13device_kernelIN5flash11enable_sm90INS1_16FlashAttnFwdSm90INS1_25CollectiveMainloopFwdSm90ILi2EN4cute5tupleIJNS5_1CILi1EEES8_S8_EEENS6_IJNS7_ILi192EEENS7_ILi128EEENS7_ILi64EEEEEELi64ENS_6half_tEfNS_4arch4Sm90ELb1ELb0ELb0ELb1ELb1ELb1ELb0ELb1ELb1ELb1ELb0ELb0EEENS1_21CollectiveEpilogueFwdINS6_IJSA_SC_SB_EEES9_SE_SG_Li384ELb1ELb1ELb0ELb0EEENS1_36VarlenDynamicPersistentTileSchedulerILi192ELi128ELi384ELi128ELb0ELb1ELb1ELb1ELb1ELb1EEEEEEEEEvNT_6ParamsE:
        .type           _ZN7cutlass13device_kernelIN5flash11enable_sm90INS1_16FlashAttnFwdSm90INS1_25CollectiveMainloopFwdSm90ILi2EN4cute5tupleIJNS5_1CILi1EEES8_S8_EEENS6_IJNS7_ILi192EEENS7_ILi128EEENS7_ILi64EEEEEELi64ENS_6half_tEfNS_4arch4Sm90ELb1ELb0ELb0ELb1ELb1ELb1ELb0ELb1ELb1ELb1ELb0ELb0EEENS1_21CollectiveEpilogueFwdINS6_IJSA_SC_SB_EEES9_SE_SG_Li384ELb1ELb1ELb0ELb0EEENS1_36VarlenDynamicPersistentTileSchedulerILi192ELi128ELi384ELi128ELb0ELb1ELb1ELb1ELb1ELb1EEEEEEEEEvNT_6ParamsE,@function
        .size           _ZN7cutlass13device_kernelIN5flash11enable_sm90INS1_16FlashAttnFwdSm90INS1_25CollectiveMainloopFwdSm90ILi2EN4cute5tupleIJNS5_1CILi1EEES8_S8_EEENS6_IJNS7_ILi192EEENS7_ILi128EEENS7_ILi64EEEEEELi64ENS_6half_tEfNS_4arch4Sm90ELb1ELb0ELb0ELb1ELb1ELb1ELb0ELb1ELb1ELb1ELb0ELb0EEENS1_21CollectiveEpilogueFwdINS6_IJSA_SC_SB_EEES9_SE_SG_Li384ELb1ELb1ELb0ELb0EEENS1_36VarlenDynamicPersistentTileSchedulerILi192ELi128ELi384ELi128ELb0ELb1ELb1ELb1ELb1ELb1EEEEEEEEEvNT_6ParamsE,(.L_x_15880 - _ZN7cutlass13device_kernelIN5flash11enable_sm90INS1_16FlashAttnFwdSm90INS1_25CollectiveMainloopFwdSm90ILi2EN4cute5tupleIJNS5_1CILi1EEES8_S8_EEENS6_IJNS7_ILi192EEENS7_ILi128EEENS7_ILi64EEEEEELi64ENS_6half_tEfNS_4arch4Sm90ELb1ELb0ELb0ELb1ELb1ELb1ELb0ELb1ELb1ELb1ELb0ELb0EEENS1_21CollectiveEpilogueFwdINS6_IJSA_SC_SB_EEES9_SE_SG_Li384ELb1ELb1ELb0ELb0EEENS1_36VarlenDynamicPersistentTileSchedulerILi192ELi128ELi384ELi128ELb0ELb1ELb1ELb1ELb1ELb1EEEEEEEEEvNT_6ParamsE)
        .other          _ZN7cutlass13device_kernelIN5flash11enable_sm90INS1_16FlashAttnFwdSm90INS1_25CollectiveMainloopFwdSm90ILi2EN4cute5tupleIJNS5_1CILi1EEES8_S8_EEENS6_IJNS7_ILi192EEENS7_ILi128EEENS7_ILi64EEEEEELi64ENS_6half_tEfNS_4arch4Sm90ELb1ELb0ELb0ELb1ELb1ELb1ELb0ELb1ELb1ELb1ELb0ELb0EEENS1_21CollectiveEpilogueFwdINS6_IJSA_SC_SB_EEES9_SE_SG_Li384ELb1ELb1ELb0ELb0EEENS1_36VarlenDynamicPersistentTileSchedulerILi192ELi128ELi384ELi128ELb0ELb1ELb1ELb1ELb1ELb1EEEEEEEEEvNT_6ParamsE,@"STO_CUDA_ENTRY STV_DEFAULT"
_ZN7cutlass13device_kernelIN5flash11enable_sm90INS1_16FlashAttnFwdSm90INS1_25CollectiveMainloopFwdSm90ILi2EN4cute5tupleIJNS5_1CILi1EEES8_S8_EEENS6_IJNS7_ILi192EEENS7_ILi128EEENS7_ILi64EEEEEELi64ENS_6half_tEfNS_4arch4Sm90ELb1ELb0ELb0ELb1ELb1ELb1ELb0ELb1ELb1ELb1ELb0ELb0EEENS1_21CollectiveEpilogueFwdINS6_IJSA_SC_SB_EEES9_SE_SG_Li384ELb1ELb1ELb0ELb0EEENS1_36VarlenDynamicPersistentTileSchedulerILi192ELi128ELi384ELi128ELb0ELb1ELb1ELb1ELb1ELb1EEEEEEEEEvNT_6ParamsE:
        /* <DEDUP_REMOVED lines=17> */
.L_x_15353:
[----:B------:R-:W-:Y:S05]  /*0110*/  BSYNC B0 ;  /* 0x0000000000007941 */ /* 0x000fea0003800000 */
.L_x_15352:
        /* <DEDUP_REMOVED lines=40> */
.L_x_15354:
        /* <DEDUP_REMOVED lines=22> */
.L_x_15355:
        /* <DEDUP_REMOVED lines=18> */
.L_x_15356:
        /* <DEDUP_REMOVED lines=22> */
.L_x_15357:
        /* <DEDUP_REMOVED lines=22> */
.L_x_15358:
        /* <DEDUP_REMOVED lines=9> */
.L_x_15361:
[----:B------:R-:W-:-:S08]  /*0970*/  NOP ;  /* 0x0000000000007918 */ /* 0x000fd00000000000 */
[----:B------:R-:W0:Y:S02]  /*0980*/  USETMAXREG.TRY_ALLOC.CTAPOOL UP0, 0xa0 ;  /* 0x000000a0000079c8 */ /* 0x000e240008000600 */
[----:B0-----:R-:W-:-:S13]  /*0990*/  PLOP3.LUT P0, PT, PT, PT, UP0, 0x80, 0x0 ;  /* 0x000000000000781c */ /* 0x001fda0003f0f008 */
[----:B------:R-:W-:Y:S05]  /*09a0*/  @!P0 BRA `(.L_x_15361) ;  /* 0xfffffffc00f08947 */ /* 0x000fea000383ffff */
[----:B------:R-:W2:Y:S01]  /*09b0*/  S2R R0, SR_TID.X ;  /* 0x0000000000007919 */ /* 0x000ea20000002100 */
[----:B------:R-:W-:Y:S01]  /*09c0*/  LOP3.LUT R23, R23, 0xffffffef, RZ, 0xc0, !PT ;  /* 0xffffffef17177812 */ /* 0x000fe200078ec0ff */
[----:B------:R-:W-:Y:S01]  /*09d0*/  ULDC UR4, c[0x0][0xc3c] ;  /* 0x00030f0000047ab9 */ /* 0x000fe20000000800 */
[----:B--2---:R-:W-:Y:S02]  /*09e0*/  SHF.R.U32.HI R2, RZ, 0x7, R0 ;  /* 0x00000007ff027819 */ /* 0x004fe40000011600 */
[----:B------:R-:W0:Y:S01]  /*09f0*/  S2R R0, SR_CgaCtaId ;  /* 0x0000000000007919 */ /* 0x000e220000008800 */
[----:B------:R-:W-:Y:S06]  /*0a00*/  BAR.ARV 0x8, 0x200 ;  /* 0x0208000000007b1d */ /* 0x000fec0000002000 */
[----:B------:R-:W-:-:S02]  /*0a10*/  ISETP.NE.AND P0, PT, R2, 0x1, PT ;  /* 0x000000010200780c */ /* 0x000fc40003f05270 */
[----:B------:R-:W-:-:S11]  /*0a20*/  MOV R2, 0x400 ;  /* 0x0000040000027802 */ /* 0x000fd60000000f00 */
[----:B------:R-:W-:Y:S06]  /*0a30*/  @!P0 BAR.ARV 0x9, 0x100 ;  /* 0x0244000000008b1d */ /* 0x000fec0000002000 */
[----:B------:R-:W-:Y:S02]  /*0a40*/  @P0 LOP3.LUT R23, R23, 0x10, RZ, 0xfc, !PT ;  /* 0x0000001017170812 */ /* 0x000fe400078efcff */
[----:B------:R-:W-:Y:S01]  /*0a50*/  BAR.SYNC.DEFER_BLOCKING 0x5, 0x200 ;  /* 0x0148000000007b1d */ /* 0x000fe20000010000 */
[----:B0-----:R-:W-:-:S05]  /*0a60*/  LEA R2, R0, R2, 0x18 ;  /* 0x0000000200027211 */ /* 0x001fca00078ec0ff */
[----:B------:R-:W0:Y:S02]  /*0a70*/  LDS.128 R32, [R2+0x168d0] ;  /* 0x0168d00002207984 */ /* 0x000e240000000c00 */
[----:B------:R-:W-:Y:S06]  /*0a80*/  BAR.ARV 0x4, 0x200 ;  /* 0x0108000000007b1d */ /* 0x000fec0000002000 */
[----:B0-----:R-:W-:-:S13]  /*0a90*/  ISETP.GE.AND P0, PT, R35, UR4, PT ;  /* 0x0000000423007c0c */ /* 0x001fda000bf06270 */
[----:B------:R-:W-:Y:S05]  /*0aa0*/  @P0 BRA `(.L_x_15362) ;  /* 0x0000017c006c0947 */ /* 0x000fea0003800000 */
[----:B------:R-:W2:Y:S01]  /*0ab0*/  LDL R13, [R1+0x30] ;  /* 0x00003000010d7983 */ /* 0x000ea20000100800 */
[----:B------:R-:W0:Y:S02]  /*0ac0*/  S2R R0, SR_TID.X ;  /* 0x0000000000007919 */ /* 0x000e240000002100 */
[----:B0-----:R-:W-:-:S05]  /*0ad0*/  VIADD R12, R0, 0xffffff80 ;  /* 0xffffff80000c7836 */ /* 0x001fca0000000000 */
[----:B------:R-:W-:-:S04]  /*0ae0*/  SHF.R.S32.HI R0, RZ, 0x1f, R12 ;  /* 0x0000001fff007819 */ /* 0x000fc8000001140c */
[----:B------:R-:W-:-:S04]  /*0af0*/  LEA.HI R3, R0, R12, RZ, 0x7 ;  /* 0x0000000c00037211 */ /* 0x000fc800078f38ff */
[----:B------:R-:W-:-:S05]  /*0b00*/  LOP3.LUT R4, R3, 0xffffff80, RZ, 0xc0, !PT ;  /* 0xffffff8003047812 */ /* 0x000fca00078ec0ff */
[----:B------:R-:W-:Y:S01]  /*0b10*/  IMAD.IADD R11, R12, 0x1, -R4 ;  /* 0x000000010c0b7824 */ /* 0x000fe200078e0a04 */
[----:B------:R-:W-:-:S04]  /*0b20*/  LEA.HI R4, R0, R12, RZ, 0x4 ;  /* 0x0000000c00047211 */ /* 0x000fc800078f20ff */
[----:B------:R-:W-:Y:S02]  /*0b30*/  SHF.R.S32.HI R6, RZ, 0x1f, R11 ;  /* 0x0000001fff067819 */ /* 0x000fe4000001140b */
[----:B------:R-:W-:Y:S02]  /*0b40*/  SHF.R.S32.HI R7, RZ, 0x4, R4 ;  /* 0x00000004ff077819 */ /* 0x000fe40000011404 */
[----:B------:R-:W-:Y:S02]  /*0b50*/  LEA.HI R8, R6, R11, RZ, 0x2 ;  /* 0x0000000b06087211 */ /* 0x000fe400078f10ff */
[----:B------:R-:W-:Y:S02]  /*0b60*/  SHF.R.S32.HI R14, RZ, 0x7, R3 ;  /* 0x00000007ff0e7819 */ /* 0x000fe40000011403 */
[----:B------:R-:W-:Y:S02]  /*0b70*/  LOP3.LUT R3, R4, 0x3fffff0, RZ, 0xc0, !PT ;  /* 0x03fffff004037812 */ /* 0x000fe400078ec0ff */
[----:B------:R-:W-:-:S02]  /*0b80*/  LEA.HI R5, R0, R12, RZ, 0x5 ;  /* 0x0000000c00057211 */ /* 0x000fc400078f28ff */
[----:B------:R-:W-:Y:S02]  /*0b90*/  LEA.HI R4, R4, R7, RZ, 0x1 ;  /* 0x0000000704047211 */ /* 0x000fe400078f08ff */
[--C-:B------:R-:W-:Y:S02]  /*0ba0*/  SHF.R.S32.HI R9, RZ, 0x2, R8.reuse ;  /* 0x00000002ff097819 */ /* 0x100fe40000011408 */
[----:B------:R-:W-:Y:S01]  /*0bb0*/  SHF.R.S32.HI R10, RZ, 0x1f, R8 ;  /* 0x0000001fff0a7819 */ /* 0x000fe20000011408 */
[----:B------:R-:W-:Y:S01]  /*0bc0*/  IMAD.IADD R3, R12, 0x1, -R3 ;  /* 0x000000010c037824 */ /* 0x000fe200078e0a03 */
[----:B------:R-:W-:Y:S02]  /*0bd0*/  SHF.R.S32.HI R15, RZ, 0x5, R5 ;  /* 0x00000005ff0f7819 */ /* 0x000fe40000011405 */
[----:B------:R-:W-:Y:S02]  /*0be0*/  LOP3.LUT R4, R4, 0x1ffffffe, RZ, 0xc0, !PT ;  /* 0x1ffffffe04047812 */ /* 0x000fe400078ec0ff */
[----:B------:R-:W-:Y:S01]  /*0bf0*/  LEA.HI R10, R10, R9, RZ, 0x3 ;  /* 0x000000090a0a7211 */ /* 0x000fe200078f18ff */
[----:B------:R-:W-:Y:S01]  /*0c00*/  IMAD.HI R5, R14, 0x55555556, RZ ;  /* 0x555555560e057827 */ /* 0x000fe200078e02ff */
[----:B------:R-:W-:-:S02]  /*0c10*/  LEA.HI R6, R6, R11, RZ, 0x5 ;  /* 0x0000000b06067211 */ /* 0x000fc400078f28ff */
[----:B------:R-:W-:Y:S01]  /*0c20*/  LOP3.LUT R10, R10, 0xfffffff8, RZ, 0xc0, !PT ;  /* 0xfffffff80a0a7812 */ /* 0x000fe200078ec0ff */
[----:B------:R-:W-:Y:S02]  /*0c30*/  IMAD.IADD R4, R7, 0x1, -R4 ;  /* 0x0000000107047824 */ /* 0x000fe400078e0a04 */
[----:B------:R-:W-:Y:S01]  /*0c40*/  IMAD R3, R15, 0x10, R3 ;  /* 0x000000100f037824 */ /* 0x000fe200078e0203 */
[----:B------:R-:W-:Y:S02]  /*0c50*/  LEA.HI R5, R5, R5, RZ, 0x1 ;  /* 0x0000000505057211 */ /* 0x000fe400078f08ff */
[----:B------:R-:W-:Y:S01]  /*0c60*/  IADD3 R9, R9, -R10, RZ ;  /* 0x8000000a09097210 */ /* 0x000fe20007ffe0ff */
[----:B------:R-:W-:Y:S01]  /*0c70*/  IMAD R7, R3, 0x8, R4 ;  /* 0x0000000803077824 */ /* 0x000fe200078e0204 */
[----:B------:R-:W-:Y:S02]  /*0c80*/  SHF.R.S32.HI R6, RZ, 0x5, R6 ;  /* 0x00000005ff067819 */ /* 0x000fe40000011406 */
[----:B------:R-:W-:Y:S01]  /*0c90*/  LEA.HI R3, R0, R12, RZ, 0x2 ;  /* 0x0000000c00037211 */ /* 0x000fe200078f10ff */
[----:B------:R-:W-:-:S02]  /*0ca0*/  IMAD R5, R5, -0x3, R14 ;  /* 0xfffffffd05057824 */ /* 0x000fc400078e020e */
[----:B------:R-:W-:Y:S01]  /*0cb0*/  IMAD R6, R6, 0x10, R9 ;  /* 0x0000001006067824 */ /* 0x000fe200078e0209 */
[--C-:B------:R-:W-:Y:S02]  /*0cc0*/  SHF.R.S32.HI R154, RZ, 0x2, R3.reuse ;  /* 0x00000002ff9a7819 */ /* 0x100fe40000011403 */
[----:B------:R-:W-:Y:S01]  /*0cd0*/  LEA.HI R0, R0, R12, RZ, 0x3 ;  /* 0x0000000c00007211 */ /* 0x000fe200078f18ff */
[----:B------:R-:W-:Y:S01]  /*0ce0*/  IMAD R10, R5, 0x40, R6 ;  /* 0x00000040050a7824 */ /* 0x000fe200078e0206 */
[----:B------:R-:W-:Y:S01]  /*0cf0*/  SHF.R.S32.HI R5, RZ, 0x1f, R3 ;  /* 0x0000001fff057819 */ /* 0x000fe20000011403 */
[----:B------:R-:W-:Y:S01]  /*0d00*/  VIADD R6, R154, 0x60 ;  /* 0x000000609a067836 */ /* 0x000fe20000000000 */
[----:B------:R-:W-:Y:S02]  /*0d10*/  LOP3.LUT R3, R3, 0xfffffffc, RZ, 0xc0, !PT ;  /* 0xfffffffc03037812 */ /* 0x000fe400078ec0ff */
[----:B------:R-:W-:Y:S02]  /*0d20*/  SHF.R.S32.HI R4, RZ, 0x3, R0 ;  /* 0x00000003ff047819 */ /* 0x000fe40000011400 */
[----:B------:R-:W-:-:S02]  /*0d30*/  LEA.HI R5, R5, R154, RZ, 0x3 ;  /* 0x0000009a05057211 */ /* 0x000fc400078f18ff */
[----:B------:R-:W-:Y:S01]  /*0d40*/  SHF.R.S32.HI R4, RZ, 0x1f, R6 ;  /* 0x0000001fff047819 */ /* 0x000fe20000011406 */
[----:B------:R-:W-:Y:S01]  /*0d50*/  IMAD.IADD R9, R12, 0x1, -R3 ;  /* 0x000000010c097824 */ /* 0x000fe200078e0a03 */
[----:B------:R-:W-:Y:S02]  /*0d60*/  LOP3.LUT R0, R0, 0xfffffff8, RZ, 0xc0, !PT ;  /* 0xfffffff800007812 */ /* 0x000fe400078ec0ff */
[----:B------:R-:W-:Y:S02]  /*0d70*/  LOP3.LUT R5, R5, 0xfffffff8, RZ, 0xc0, !PT ;  /* 0xfffffff805057812 */ /* 0x000fe400078ec0ff */
[----:B------:R-:W-:Y:S02]  /*0d80*/  LEA.HI R4, R4, R6, RZ, 0x3 ;  /* 0x0000000604047211 */ /* 0x000fe400078f18ff */
[----:B------:R-:W-:Y:S01]  /*0d90*/  SHF.L.U32 R3, R6, 0x6, RZ ;  /* 0x0000000606037819 */ /* 0x000fe200000006ff */
[----:B------:R-:W-:Y:S01]  /*0da0*/  IMAD.IADD R0, R12, 0x1, -R0 ;  /* 0x000000010c007824 */ /* 0x000fe200078e0a00 */
[----:B------:R-:W-:Y:S01]  /*0db0*/  LEA.HI R0, R9, R9, RZ, 0x1 ;  /* 0x0000000909007211 */ /* 0x000fe200078f08ff */
[----:B------:R-:W-:Y:S01]  /*0dc0*/  IMAD.IADD R5, R154, 0x1, -R5 ;  /* 0x000000019a057824 */ /* 0x000fe200078e0a05 */
[----:B------:R-:W-:Y:S01]  /*0dd0*/  LOP3.LUT R3, R3, 0x1c0, RZ, 0xc0, !PT ;  /* 0x000001c003037812 */ /* 0x000fe200078ec0ff */
[C---:B------:R-:W-:Y:S01]  /*0de0*/  IMAD.SHL.U32 R16, R9.reuse, 0x8, RZ ;  /* 0x0000000809107824 */ /* 0x040fe200078e00ff */
[----:B------:R-:W-:Y:S01]  /*0df0*/  STL [R1+0x68], R10 ;  /* 0x0000680a01007387 */ /* 0x000fe20000100800 */
[----:B------:R-:W-:-:S02]  /*0e00*/  IMAD.SHL.U32 R152, R9, 0x4, RZ ;  /* 0x0000000409987824 */ /* 0x000fc400078e00ff */
[----:B------:R-:W-:Y:S01]  /*0e10*/  IMAD.SHL.U32 R4, R4, 0x40, RZ ;  /* 0x0000004004047824 */ /* 0x000fe200078e00ff */
[----:B------:R-:W-:Y:S01]  /*0e20*/  STL [R1+0x58], RZ ;  /* 0x000058ff01007387 */ /* 0x000fe20000100800 */
[----:B------:R-:W-:Y:S02]  /*0e30*/  LOP3.LUT R0, R0, 0x1ffffffe, RZ, 0xc0, !PT ;  /* 0x1ffffffe00007812 */ /* 0x000fe400078ec0ff */
[----:B------:R-:W-:Y:S01]  /*0e40*/  SHF.R.U32.HI R6, RZ, 0x3, R3 ;  /* 0x00000003ff067819 */ /* 0x000fe20000011603 */
[----:B------:R-:W-:Y:S01]  /*0e50*/  STL [R1], RZ ;  /* 0x000000ff01007387 */ /* 0x000fe20000100800 */
[----:B------:R-:W-:Y:S02]  /*0e60*/  LOP3.LUT R3, R3, 0x38, R16, 0xf8, !PT ;  /* 0x0000003803037812 */ /* 0x000fe400078ef810 */
[----:B------:R-:W-:Y:S01]  /*0e70*/  LOP3.LUT R4, R4, 0xfffffe00, RZ, 0xc0, !PT ;  /* 0xfffffe0004047812 */ /* 0x000fe200078ec0ff */
[----:B------:R0:W-:Y:S01]  /*0e80*/  STL [R1+0x38], R5 ;  /* 0x0000380501007387 */ /* 0x0001e20000100800 */
[----:B------:R-:W-:Y:S01]  /*0e90*/  LOP3.LUT R8, R8, 0x7ffffffc, RZ, 0xc0, !PT ;  /* 0x7ffffffc08087812 */ /* 0x000fe200078ec0ff */
[----:B------:R-:W-:Y:S01]  /*0ea0*/  IMAD.IADD R0, R9, 0x1, -R0 ;  /* 0x0000000109007824 */ /* 0x000fe200078e0a00 */
[----:B------:R-:W-:-:S02]  /*0eb0*/  LOP3.LUT R3, R4, R3, R6, 0xf6, !PT ;  /* 0x0000000304037212 */ /* 0x000fc400078ef606 */
[----:B0-----:R-:W-:Y:S01]  /*0ec0*/  IADD3 R5, R152, 0x10, RZ ;  /* 0x0000001098057810 */ /* 0x001fe20007ffe0ff */
[----:B------:R-:W-:-:S03]  /*0ed0*/  IMAD R0, R0, 0x8, R10 ;  /* 0x0000000800007824 */ /* 0x000fc600078e020a */
[----:B------:R-:W-:Y:S01]  /*0ee0*/  SHF.R.S32.HI R6, RZ, 0x1f, R5 ;  /* 0x0000001fff067819 */ /* 0x000fe20000011405 */
[----:B------:R0:W-:Y:S01]  /*0ef0*/  STL [R1+0x4], R5 ;  /* 0x0000040501007387 */ /* 0x0001e20000100800 */
[----:B------:R-:W-:-:S03]  /*0f00*/  IMAD R3, R3, 0x2, R2 ;  /* 0x0000000203037824 */ /* 0x000fc600078e0202 */
[----:B------:R1:W-:Y:S01]  /*0f10*/  STL [R1+0x3c], R4 ;  /* 0x00003c0401007387 */ /* 0x0003e20000100800 */
[----:B0-----:R-:W-:-:S03]  /*0f20*/  IMAD.IADD R5, R11, 0x1, -R8 ;  /* 0x000000010b057824 */ /* 0x001fc600078e0a08 */
[----:B------:R0:W-:Y:S01]  /*0f30*/  STL [R1+0x60], R6 ;  /* 0x0000600601007387 */ /* 0x0001e20000100800 */
[----:B-1----:R-:W-:-:S03]  /*0f40*/  IMAD.SHL.U32 R4, R7, 0x8, RZ ;  /* 0x0000000807047824 */ /* 0x002fc600078e00ff */
[----:B------:R0:W-:Y:S04]  /*0f50*/  STL [R1+0x40], R5 ;  /* 0x0000400501007387 */ /* 0x0001e80000100800 */
[----:B------:R0:W-:Y:S04]  /*0f60*/  STL [R1+0x6c], R4 ;  /* 0x00006c0401007387 */ /* 0x0001e80000100800 */
[----:B------:R0:W-:Y:S04]  /*0f70*/  STL [R1+0x44], R0 ;  /* 0x0000440001007387 */ /* 0x0001e80000100800 */
[----:B------:R0:W-:Y:S01]  /*0f80*/  STL [R1+0x64], R3 ;  /* 0x0000640301007387 */ /* 0x0001e20000100800 */
[----:B------:R-:W-:Y:S01]  /*0f90*/  VIADD R18, R16, 0x20 ;  /* 0x0000002010127836 */ /* 0x000fe20000000000 */
[----:B------:R-:W-:Y:S01]  /*0fa0*/  MOV R19, RZ ;  /* 0x000000ff00137202 */ /* 0x000fe20000000f00 */
[----:B------:R-:W-:Y:S01]  /*0fb0*/  IMAD.MOV.U32 R155, RZ, RZ, RZ ;  /* 0x000000ffff9b7224 */ /* 0x000fe200078e00ff */
[----:B------:R-:W-:Y:S01]  /*0fc0*/  SHF.R.S32.HI R17, RZ, 0x1f, R16 ;  /* 0x0000001fff117819 */ /* 0x000fe20000011410 */
[----:B------:R-:W-:Y:S01]  /*0fd0*/  IMAD.MOV.U32 R22, RZ, RZ, RZ ;  /* 0x000000ffff167224 */ /* 0x000fe200078e00ff */
[----:B------:R-:W-:-:S02]  /*0fe0*/  SHF.R.S32.HI R156, RZ, 0x1f, R18 ;  /* 0x0000001fff9c7819 */ /* 0x000fc40000011412 */
[----:B0-2---:R-:W-:-:S07]  /*0ff0*/  LOP3.LUT R157, R13, 0x1, RZ, 0xfc, !PT ;  /* 0x000000010d9d7812 */ /* 0x005fce00078efcff */
.L_x_15507:
        /* <DEDUP_REMOVED lines=8> */
[----:B---3--:R-:W-:Y:S01]  /*1080*/  IMAD.MOV.U32 R31, RZ, RZ, RZ ;  /* 0x000000ffff1f7224 */ /* 0x008fe200078e00ff */
[----:B------:R-:W-:-:S02]  /*1090*/  ISETP.NE.U32.AND P0, PT, RZ, UR6, PT ;  /* 0x00000006ff007c0c */ /* 0x000fc4000bf05070 */
[----:B------:R-:W-:Y:S02]  /*10a0*/  ISETP.NE.AND.EX P1, PT, RZ, UR5, PT, P1 ;  /* 0x00000005ff007c0c */ /* 0x000fe4000bf25310 */
[----:B------:R-:W-:Y:S02]  /*10b0*/  ISETP.NE.AND.EX P0, PT, RZ, UR7, PT, P0 ;  /* 0x00000007ff007c0c */ /* 0x000fe4000bf05300 */
[----:B--2---:R-:W-:Y:S01]  /*10c0*/  SHF.R.S32.HI R3, RZ, 0x1f, R0 ;  /* 0x0000001fff037819 */ /* 0x004fe20000011400 */
[----:B------:R-:W-:Y:S08]  /*10d0*/  STL [R1+0x54], R0 ;  /* 0x0000540001007387 */ /* 0x000ff00000100800 */
[----:B------:R-:W-:-:S02]  /*10e0*/  @P1 LEA R6, P2, R0, UR4, 0x2 ;  /* 0x0000000400061c11 */ /* 0x000fc4000f8410ff */
[C-C-:B------:R-:W-:Y:S01]  /*10f0*/  SHF.L.U64.HI R32, R0.reuse, 0x2, R3.reuse ;  /* 0x0000000200207819 */ /* 0x140fe20000010203 */
[----:B------:R0:W-:Y:S01]  /*1100*/  STL [R1+0x5c], R3 ;  /* 0x00005c0301007387 */ /* 0x0001e20000100800 */
[C---:B------:R-:W-:Y:S02]  /*1110*/  @P1 LEA.HI.X R7, R0.reuse, UR5, R3, 0x2, P2 ;  /* 0x0000000500071c11 */ /* 0x040fe400090f1403 */
[----:B------:R-:W-:Y:S02]  /*1120*/  ISETP.NE.U32.AND P2, PT, RZ, UR8, PT ;  /* 0x00000008ff007c0c */ /* 0x000fe4000bf45070 */
[----:B------:R-:W-:Y:S02]  /*1130*/  SHF.L.U32 R36, R0, 0x2, RZ ;  /* 0x0000000200247819 */ /* 0x000fe400000006ff */
[----:B------:R-:W-:Y:S01]  /*1140*/  ISETP.NE.AND.EX P2, PT, RZ, UR9, PT, P2 ;  /* 0x00000009ff007c0c */ /* 0x000fe2000bf45320 */
[----:B------:R-:W-:Y:S01]  /*1150*/  ULDC UR4, c[0x0][0x288] ;  /* 0x0000a20000047ab9 */ /* 0x000fe20000000800 */
[----:B------:R-:W-:Y:S01]  /*1160*/  IADD3 R8, P3, R36, UR6, RZ ;  /* 0x0000000624087c10 */ /* 0x000fe2000ff7e0ff */
[----:B0-----:R-:W-:Y:S01]  /*1170*/  IMAD.MOV.U32 R3, RZ, RZ, RZ ;  /* 0x000000ffff037224 */ /* 0x001fe200078e00ff */
[----:B------:R0:W-:Y:S01]  /*1180*/  STL [R1+0x4c], R36 ;  /* 0x00004c2401007387 */ /* 0x0001e20000100800 */
[----:B------:R-:W-:Y:S01]  /*1190*/  IMAD.U32 R10, RZ, RZ, UR4 ;  /* 0x00000004ff0a7e24 */ /* 0x000fe2000f8e00ff */
[----:B------:R-:W-:Y:S01]  /*11a0*/  IADD3.X R9, R32, UR7, RZ, P3, !PT ;  /* 0x0000000720097c10 */ /* 0x000fe20009ffe4ff */
[----:B------:R-:W-:Y:S01]  /*11b0*/  ULDC.64 UR4, c[0x0][0x418] ;  /* 0x0001060000047ab9 */ /* 0x000fe20000000a00 */
[----:B------:R0:W-:Y:S04]  /*11c0*/  STL [R1+0x50], R32 ;  /* 0x0000502001007387 */ /* 0x0001e80000100800 */
[----:B------:R0:W5:Y:S01]  /*11d0*/  @P1 LDG.E R3, desc[UR40][R6.64] ;  /* 0x0000002806031981 */ /* 0x000162000c1e1900 */
[----:B------:R-:W-:-:S03]  /*11e0*/  @P2 IADD3 R4, P1, R36, UR8, RZ ;  /* 0x0000000824042c10 */ /* 0x000fc6000ff3e0ff */
[----:B------:R0:W5:Y:S01]  /*11f0*/  @P0 LDG.E R31, desc[UR40][R8.64] ;  /* 0x00000028081f0981 */ /* 0x000162000c1e1900 */
[----:B------:R-:W-:-:S05]  /*1200*/  @P2 IADD3.X R5, R32, UR9, RZ, P1, !PT ;  /* 0x0000000920052c10 */ /* 0x000fca0008ffe4ff */
[----:B------:R-:W2:Y:S01]  /*1210*/  @P2 LDG.E R10, desc[UR40][R4.64] ;  /* 0x00000028040a2981 */ /* 0x000ea2000c1e1900 */
        /* <DEDUP_REMOVED lines=10> */
[----:B--2---:R0:W-:Y:S01]  /*12c0*/  STL [R1+0x18], R10 ;  /* 0x0000180a01007387 */ /* 0x0041e20000100800 */
[----:B-1----:R-:W-:Y:S05]  /*12d0*/  @P2 BRA `(.L_x_15363) ;  /* 0x0000000000282947 */ /* 0x002fea0003800000 */
        /* <DEDUP_REMOVED lines=10> */
.L_x_15363:
        /* <DEDUP_REMOVED lines=9> */
.L_x_15364:
[----:B------:R-:W-:Y:S05]  /*1410*/  @!P0 BRA `(.L_x_15365) ;  /* 0x00000000000c8947 */ /* 0x000fea0003800000 */
[----:B------:R-:W2:Y:S04]  /*1420*/  LDG.E R5, desc[UR40][R8.64] ;  /* 0x0000002808057981 */ /* 0x000ea8000c1e1900 */
[----:B------:R-:W2:Y:S02]  /*1430*/  LDG.E R30, desc[UR40][R8.64+0x4] ;  /* 0x00000428081e7981 */ /* 0x000ea4000c1e1900 */
[----:B--2---:R-:W-:-:S07]  /*1440*/  IMAD.IADD R30, R30, 0x1, -R5 ;  /* 0x000000011e1e7824 */ /* 0x004fce00078e0a05 */
.L_x_15365:
[----:B------:R-:W-:Y:S01]  /*1450*/  ULDC.64 UR4, c[0x0][0xa10] ;  /* 0x0002840000047ab9 */ /* 0x000fe20000000a00 */
[----:B0-----:R-:W0:Y:S01]  /*1460*/  LDC R8, c[0x0][0x448] ;  /* 0x00011200ff087b82 */ /* 0x001e220000000800 */
[----:B------:R-:W-:-:S04]  /*1470*/  ISETP.NE.U32.AND P0, PT, RZ, UR4, PT ;  /* 0x00000004ff007c0c */ /* 0x000fc8000bf05070 */
[----:B------:R-:W-:Y:S01]  /*1480*/  ISETP.NE.AND.EX P0, PT, RZ, UR5, PT, P0 ;  /* 0x00000005ff007c0c */ /* 0x000fe2000bf05300 */
[----:B------:R-:W-:-:S12]  /*1490*/  ULDC.64 UR4, c[0x0][0xa30] ;  /* 0x00028c0000047ab9 */ /* 0x000fd80000000a00 */
[----:B--2---:R-:W2:Y:S02]  /*14a0*/  @P0 LDC.64 R4, c[0x0][0xa10] ;  /* 0x00028400ff040b82 */ /* 0x004ea40000000a00 */
[----:B--2---:R-:W-:-:S05]  /*14b0*/  @P0 IMAD.WIDE R4, R28, 0x4, R4 ;  /* 0x000000041c040825 */ /* 0x004fca00078e0204 */
        /* <DEDUP_REMOVED lines=8> */
[----:B0-----:R-:W-:Y:S01]  /*1540*/  ISETP.NE.AND P1, PT, R8, 0x1, PT ;  /* 0x000000010800780c */ /* 0x001fe20003f25270 */
[----:B------:R-:W-:Y:S01]  /*1550*/  IMAD R12, R33, 0xc0, RZ ;  /* 0x000000c0210c7824 */ /* 0x000fe200078e02ff */
[----:B------:R-:W-:-:S03]  /*1560*/  IADD3 R8, -R3, R30, RZ ;  /* 0x0000001e03087210 */ /* 0x000fc60007ffe1ff */
[----:B---3--:R-:W-:Y:S01]  /*1570*/  VIADD R4, R12, 0xbf ;  /* 0x000000bf0c047836 */ /* 0x008fe20000000000 */
[----:B------:R0:W-:Y:S01]  /*1580*/  STL [R1+0x28], R12 ;  /* 0x0000280c01007387 */ /* 0x0001e20000100800 */
[----:B------:R-:W-:-:S05]  /*1590*/  IMAD.MOV R27, RZ, RZ, -R8 ;  /* 0x000000ffff1b7224 */ /* 0x000fca00078e0a08 */
[----:B------:R-:W-:Y:S01]  /*15a0*/  VIMNMX R27, RZ, R27, !PT ;  /* 0x0000001bff1b7248 */ /* 0x000fe20007fe0100 */
[----:B------:R-:W3:Y:S08]  /*15b0*/  @P1 LDC R11, c[0x0][0x44c] ;  /* 0x00011300ff0b1b82 */ /* 0x000ef00000000800 */
[----:B------:R-:W1:Y:S01]  /*15c0*/  @P1 LDC R5, c[0x0][0x450] ;  /* 0x00011400ff051b82 */ /* 0x000e620000000800 */
[----:B--2---:R-:W-:-:S02]  /*15d0*/  @P0 IMAD.IADD R29, R9, 0x1, -R0 ;  /* 0x00000001091d0824 */ /* 0x004fc400078e0a00 */
[----:B---3--:R-:W-:-:S04]  /*15e0*/  @P1 IMAD.HI.U32 R0, R4, R11, RZ ;  /* 0x0000000b04001227 */ /* 0x008fc800078e00ff */
[----:B----4-:R-:W-:Y:S01]  /*15f0*/  IMAD.IADD R6, R8, 0x1, R29 ;  /* 0x0000000108067824 */ /* 0x010fe200078e021d */
[----:B-1----:R-:W-:-:S03]  /*1600*/  @P1 SHF.R.U32.HI R4, RZ, R5, R0 ;  /* 0x00000005ff041219 */ /* 0x002fc60000011600 */
        /* <DEDUP_REMOVED lines=43> */
.L_x_15368:
[----:B------:R-:W-:Y:S05]  /*18c0*/  BSYNC B6 ;  /* 0x0000000000067941 */ /* 0x000fea0003800000 */
.L_x_15367:
        /* <DEDUP_REMOVED lines=20> */
.L_x_15370:
[----:B------:R-:W-:Y:S05]  /*1a10*/  BSYNC B6 ;  /* 0x0000000000067941 */ /* 0x000fea0003800000 */
.L_x_15369:
[----:B------:R-:W2:Y:S01]  /*1a20*/  LDL R14, [R1+0x38] ;  /* 0x00003800010e7983 */ /* 0x000ea20000100800 */
[----:B------:R-:W-:Y:S01]  /*1a30*/  ULDC.64 UR4, c[0x0][0x9f8] ;  /* 0x00027e0000047ab9 */ /* 0x000fe20000000a00 */
[----:B------:R-:W0:Y:S01]  /*1a40*/  LDC.64 R4, c[0x0][0x3f8] ;  /* 0x0000fe00ff047b82 */ /* 0x000e220000000a00 */
[----:B------:R-:W-:Y:S01]  /*1a50*/  ISETP.NE.U32.AND P0, PT, RZ, UR4, PT ;  /* 0x00000004ff007c0c */ /* 0x000fe2000bf05070 */
[----:B------:R-:W3:Y:S03]  /*1a60*/  LDL R12, [R1+0x3c] ;  /* 0x00003c00010c7983 */ /* 0x000ee60000100800 */
[----:B------:R-:W-:-:S03]  /*1a70*/  ISETP.NE.AND.EX P0, PT, RZ, UR5, PT, P0 ;  /* 0x00000005ff007c0c */ /* 0x000fc6000bf05300 */
[----:B------:R-:W1:Y:S08]  /*1a80*/  LDC.64 R62, c[0x0][0x408] ;  /* 0x00010200ff3e7b82 */ /* 0x000e700000000a00 */
[----:B------:R-:W4:Y:S02]  /*1a90*/  LDC R59, c[0x0][0x3f4] ;  /* 0x0000fd00ff3b7b82 */ /* 0x000f240000000800 */
[----:B------:R-:W-:-:S04]  /*1aa0*/  @P0 IADD3 R6, P1, R36, UR4, RZ ;  /* 0x0000000424060c10 */ /* 0x000fc8000ff3e0ff */
[----:B------:R-:W-:-:S05]  /*1ab0*/  @P0 IADD3.X R7, R32, UR5, RZ, P1, !PT ;  /* 0x0000000520070c10 */ /* 0x000fca0008ffe4ff */
[----:B------:R4:W3:Y:S01]  /*1ac0*/  @P0 LDG.E R28, desc[UR40][R6.64] ;  /* 0x00000028061c0981 */ /* 0x0008e2000c1e1900 */
[----:B------:R-:W4:Y:S01]  /*1ad0*/  S2R R32, SR_TID.X ;  /* 0x0000000000207919 */ /* 0x000f220000002100 */
[----:B------:R-:W-:Y:S02]  /*1ae0*/  SHF.R.S32.HI R3, RZ, 0x1f, R154 ;  /* 0x0000001fff037819 */ /* 0x000fe4000001149a */
[----:B------:R-:W-:-:S03]  /*1af0*/  SHF.R.S32.HI R153, RZ, 0x1f, R152 ;  /* 0x0000001fff997819 */ /* 0x000fc60000011498 */
[C---:B0-----:R-:W-:Y:S02]  /*1b00*/  IMAD R0, R3.reuse, R4, RZ ;  /* 0x0000000403007224 */ /* 0x041fe400078e02ff */
[----:B-1----:R-:W-:Y:S01]  /*1b10*/  IMAD R3, R3, R62, RZ ;  /* 0x0000003e03037224 */ /* 0x002fe200078e02ff */
[----:B----4-:R-:W-:Y:S01]  /*1b20*/  ISETP.GE.AND P0, PT, R16, R59, PT ;  /* 0x0000003b1000720c */ /* 0x010fe20003f06270 */
[C---:B------:R-:W-:Y:S01]  /*1b30*/  IMAD R13, R154.reuse, R5, R0 ;  /* 0x000000059a0d7224 */ /* 0x040fe200078e0200 */
[----:B-----5:R-:W-:Y:S01]  /*1b40*/  SHF.R.S32.HI R7, RZ, 0x1f, R24 ;  /* 0x0000001fff077819 */ /* 0x020fe20000011418 */
[----:B------:R-:W-:-:S04]  /*1b50*/  IMAD.WIDE.U32 R10, R154, R4, R16 ;  /* 0x000000049a0a7225 */ /* 0x000fc800078e0010 */
[----:B------:R-:W-:Y:S01]  /*1b60*/  IMAD.WIDE.U32 R8, R154, R4, R152 ;  /* 0x000000049a087225 */ /* 0x000fe200078e0098 */
[----:B------:R-:W-:-:S03]  /*1b70*/  IADD3 R11, R13, R11, RZ ;  /* 0x0000000b0d0b7210 */ /* 0x000fc60007ffe0ff */
[----:B------:R-:W-:Y:S02]  /*1b80*/  IMAD R15, R154, R63, R3 ;  /* 0x0000003f9a0f7224 */ /* 0x000fe400078e0203 */
[----:B------:R-:W-:Y:S01]  /*1b90*/  VIADD R36, R32, 0xffffff80 ;  /* 0xffffff8020247836 */ /* 0x000fe20000000000 */
[----:B------:R-:W-:-:S04]  /*1ba0*/  SHF.R.U32.HI R35, RZ, 0x7, R32 ;  /* 0x00000007ff237819 */ /* 0x000fc80000011620 */
[----:B------:R-:W-:-:S04]  /*1bb0*/  SHF.R.S32.HI R32, RZ, 0x1f, R36 ;  /* 0x0000001fff207819 */ /* 0x000fc80000011424 */
[----:B------:R-:W-:Y:S02]  /*1bc0*/  LEA.HI R32, R32, R36, RZ, 0x2 ;  /* 0x0000002420207211 */ /* 0x000fe400078f10ff */
[----:B------:R-:W-:Y:S02]  /*1bd0*/  SEL R3, R59, RZ, P0 ;  /* 0x000000ff3b037207 */ /* 0x000fe40000000000 */
[----:B------:R-:W-:Y:S01]  /*1be0*/  LOP3.LUT R32, R32, 0xfffffffc, RZ, 0xc0, !PT ;  /* 0xfffffffc20207812 */ /* 0x000fe200078ec0ff */
[----:B------:R-:W-:Y:S02]  /*1bf0*/  IMAD R6, R7, R4, RZ ;  /* 0x0000000407067224 */ /* 0x000fe400078e02ff */
[----:B------:R-:W-:Y:S02]  /*1c00*/  IMAD.IADD R9, R9, 0x1, R13 ;  /* 0x0000000109097824 */ /* 0x000fe400078e020d */
[-C--:B------:R-:W-:Y:S02]  /*1c10*/  IMAD R7, R7, R62.reuse, RZ ;  /* 0x0000003e07077224 */ /* 0x080fe400078e02ff */
[----:B------:R-:W-:Y:S01]  /*1c20*/  IMAD.WIDE.U32 R52, R154, R62, R152 ;  /* 0x0000003e9a347225 */ /* 0x000fe200078e0098 */
[----:B------:R-:W-:-:S03]  /*1c30*/  SHF.L.U64.HI R66, R4, 0x7, R5 ;  /* 0x0000000704427819 */ /* 0x000fc60000010205 */
[----:B------:R-:W-:Y:S01]  /*1c40*/  IMAD.WIDE.U32 R54, R154, R62, R16 ;  /* 0x0000003e9a367225 */ /* 0x000fe200078e0010 */
[----:B------:R-:W-:-:S03]  /*1c50*/  SHF.L.U64.HI R64, R62, 0x7, R63 ;  /* 0x000000073e407819 */ /* 0x000fc6000001023f */
[----:B------:R-:W-:Y:S02]  /*1c60*/  IMAD.IADD R3, R16, 0x1, R3 ;  /* 0x0000000110037824 */ /* 0x000fe400078e0203 */
[----:B------:R-:W-:Y:S02]  /*1c70*/  IMAD.IADD R32, R36, 0x1, -R32 ;  /* 0x0000000124207824 */ /* 0x000fe400078e0a20 */
[----:B------:R-:W-:Y:S02]  /*1c80*/  IMAD.IADD R68, R31, 0x1, R30 ;  /* 0x000000011f447824 */ /* 0x000fe400078e021e */
[----:B------:R-:W-:Y:S01]  /*1c90*/  IMAD.WIDE.U32 R20, R24, R4, R8 ;  /* 0x0000000418147225 */ /* 0x000fe200078e0008 */
[----:B------:R-:W-:-:S03]  /*1ca0*/  ISETP.NE.AND P6, PT, R35, 0x1, PT ;  /* 0x000000012300780c */ /* 0x000fc60003fc5270 */
[----:B------:R-:W-:Y:S01]  /*1cb0*/  IMAD.WIDE.U32 R30, R24, R4, R10 ;  /* 0x00000004181e7225 */ /* 0x000fe200078e000a */
[----:B------:R-:W-:-:S03]  /*1cc0*/  SHF.R.S32.HI R0, RZ, 0x1f, R3 ;  /* 0x0000001fff007819 */ /* 0x000fc60000011403 */
[----:B------:R-:W-:Y:S02]  /*1cd0*/  IMAD.SHL.U32 R65, R4, 0x80, RZ ;  /* 0x0000008004417824 */ /* 0x000fe400078e00ff */
[----:B------:R-:W-:Y:S02]  /*1ce0*/  IMAD R7, R24, R63, R7 ;  /* 0x0000003f18077224 */ /* 0x000fe400078e0207 */
[----:B------:R-:W-:Y:S02]  /*1cf0*/  IMAD.IADD R53, R53, 0x1, R15 ;  /* 0x0000000135357824 */ /* 0x000fe400078e020f */
[----:B------:R-:W-:Y:S01]  /*1d00*/  IMAD.IADD R55, R15, 0x1, R55 ;  /* 0x000000010f377824 */ /* 0x000fe200078e0237 */
[----:B------:R-:W-:Y:S01]  /*1d10*/  LEA.HI R0, R0, R3, RZ, 0x3 ;  /* 0x0000000300007211 */ /* 0x000fe200078f18ff */
[----:B------:R-:W-:-:S04]  /*1d20*/  IMAD.WIDE.U32 R52, R24, R62, R52 ;  /* 0x0000003e18347225 */ /* 0x000fc800078e0034 */
[----:B------:R-:W-:-:S04]  /*1d30*/  IMAD.WIDE.U32 R54, R24, R62, R54 ;  /* 0x0000003e18367225 */ /* 0x000fc800078e0036 */
[----:B------:R-:W-:Y:S02]  /*1d40*/  VIADD R82, R35, 0x8 ;  /* 0x0000000823527836 */ /* 0x000fe40000000000 */
[----:B------:R-:W-:Y:S02]  /*1d50*/  IMAD R60, R32, 0x60, R154 ;  /* 0x00000060203c7824 */ /* 0x000fe400078e029a */
[----:B------:R-:W-:Y:S01]  /*1d60*/  IMAD R3, R24, R5, R6 ;  /* 0x0000000518037224 */ /* 0x000fe200078e0206 */
[----:B------:R-:W-:Y:S01]  /*1d70*/  LOP3.LUT R6, R0, 0xfffffff8, RZ, 0xc0, !PT ;  /* 0xfffffff800067812 */ /* 0x000fe200078ec0ff */
[----:B------:R-:W-:Y:S02]  /*1d80*/  IMAD.IADD R35, R53, 0x1, R7 ;  /* 0x0000000135237824 */ /* 0x000fe400078e0207 */
[----:B------:R-:W-:Y:S01]  /*1d90*/  IMAD.IADD R32, R7, 0x1, R55 ;  /* 0x0000000107207824 */ /* 0x000fe200078e0237 */
[----:B------:R-:W-:Y:S01]  /*1da0*/  SHF.R.S32.HI R7, RZ, 0x3, R0 ;  /* 0x00000003ff077819 */ /* 0x000fe20000011400 */
[----:B------:R-:W-:Y:S05]  /*1db0*/  @!P6 WARPSYNC.ALL ;  /* 0x000000000000e948 */ /* 0x000fea0003800000 */
[----:B------:R-:W-:Y:S01]  /*1dc0*/  IADD3 R57, R21, R3, RZ ;  /* 0x0000000315397210 */ /* 0x000fe20007ffe0ff */
[----:B------:R-:W-:Y:S01]  /*1dd0*/  IMAD.IADD R56, R3, 0x1, R31 ;  /* 0x0000000103387824 */ /* 0x000fe200078e021f */
[----:B------:R-:W-:Y:S01]  /*1de0*/  LOP3.LUT R23, R23, 0xfffffffd, RZ, 0xc0, !PT ;  /* 0xfffffffd17177812 */ /* 0x000fe200078ec0ff */
[----:B------:R-:W-:Y:S01]  /*1df0*/  ULDC UR4, c[0x0][0x2f4] ;  /* 0x0000bd0000047ab9 */ /* 0x000fe20000000800 */
[----:B------:R-:W-:Y:S01]  /*1e00*/  SHF.L.U32 R62, R62, 0x7, RZ ;  /* 0x000000073e3e7819 */ /* 0x000fe200000006ff */
[----:B------:R-:W-:Y:S01]  /*1e10*/  IMAD.SHL.U32 R59, R59, 0x2, RZ ;  /* 0x000000023b3b7824 */ /* 0x000fe200078e00ff */
[----:B------:R-:W-:Y:S01]  /*1e20*/  SHF.R.S32.HI R61, RZ, 0x1f, R34 ;  /* 0x0000001fff3d7819 */ /* 0x000fe20000011422 */
[----:B------:R-:W-:Y:S01]  /*1e30*/  @!P6 BAR.SYNC.DEFER_BLOCKING 0x9, 0x100 ;  /* 0x024400000000eb1d */ /* 0x000fe20000010000 */
[----:B------:R-:W-:Y:S01]  /*1e40*/  ISETP.GE.AND P2, PT, R18, UR4, PT ;  /* 0x0000000412007c0c */ /* 0x000fe2000bf46270 */
[C---:B--2---:R-:W-:Y:S01]  /*1e50*/  IMAD.SHL.U32 R67, R14.reuse, 0x40, RZ ;  /* 0x000000400e437824 */ /* 0x044fe200078e00ff */
[----:B------:R-:W-:-:S02]  /*1e60*/  LOP3.LUT P1, RZ, R14, 0x4, RZ, 0xc0, !PT ;  /* 0x000000040eff7812 */ /* 0x000fc4000782c0ff */
[----:B------:R-:W-:Y:S02]  /*1e70*/  SHF.R.S32.HI R14, RZ, 0x1f, R36 ;  /* 0x0000001fff0e7819 */ /* 0x000fe40000011424 */
[----:B------:R-:W-:Y:S02]  /*1e80*/  LOP3.LUT R67, R67, 0x1c0, RZ, 0xc0, !PT ;  /* 0x000001c043437812 */ /* 0x000fe400078ec0ff */
[----:B------:R-:W-:Y:S01]  /*1e90*/  LEA.HI R14, R14, R36, RZ, 0x5 ;  /* 0x000000240e0e7211 */ /* 0x000fe200078f28ff */
[----:B------:R-:W-:Y:S01]  /*1ea0*/  VIADD R36, R154, 0x60 ;  /* 0x000000609a247836 */ /* 0x000fe20000000000 */
[----:B------:R-:W-:Y:S02]  /*1eb0*/  SHF.R.U32.HI R63, RZ, 0x3, R67 ;  /* 0x00000003ff3f7819 */ /* 0x000fe40000011643 */
[----:B------:R-:W-:Y:S01]  /*1ec0*/  LOP3.LUT R4, R67, 0x18, R16, 0xf8, !PT ;  /* 0x0000001843047812 */ /* 0x000fe200078ef810 */
[----:B------:R-:W-:Y:S01]  /*1ed0*/  IMAD.SHL.U32 R36, R36, 0x40, RZ ;  /* 0x0000004024247824 */ /* 0x000fe200078e00ff */
[----:B------:R-:W-:-:S02]  /*1ee0*/  SHF.R.S32.HI R14, RZ, 0x5, R14 ;  /* 0x00000005ff0e7819 */ /* 0x000fc4000001140e */
[----:B------:R-:W-:Y:S02]  /*1ef0*/  LOP3.LUT R4, R4, R63, RZ, 0x3c, !PT ;  /* 0x0000003f04047212 */ /* 0x000fe400078e3cff */
[----:B------:R-:W-:-:S03]  /*1f00*/  LOP3.LUT R36, R36, 0x1c0, RZ, 0xc0, !PT ;  /* 0x000001c024247812 */ /* 0x000fc600078ec0ff */
[----:B------:R-:W-:Y:S01]  /*1f10*/  IMAD R58, R14, 0x200, R4 ;  /* 0x000002000e3a7824 */ /* 0x000fe200078e0204 */
[--C-:B------:R-:W-:Y:S02]  /*1f20*/  LOP3.LUT R4, R67, 0x38, R0.reuse, 0xf8, !PT ;  /* 0x0000003843047812 */ /* 0x100fe400078ef800 */
[----:B------:R-:W-:Y:S02]  /*1f30*/  LOP3.LUT R0, R36, 0x38, R0, 0xf8, !PT ;  /* 0x0000003824007812 */ /* 0x000fe400078ef800 */
[----:B------:R-:W-:-:S05]  /*1f40*/  IADD3 R36, R154, 0x60, RZ ;  /* 0x000000609a247810 */ /* 0x000fca0007ffe0ff */
[----:B------:R-:W-:-:S05]  /*1f50*/  IMAD.SHL.U32 R36, R36, 0x40, RZ ;  /* 0x0000004024247824 */ /* 0x000fca00078e00ff */
[----:B------:R-:W-:-:S04]  /*1f60*/  LOP3.LUT R36, R36, 0x1c0, RZ, 0xc0, !PT ;  /* 0x000001c024247812 */ /* 0x000fc800078ec0ff */
[----:B------:R-:W-:Y:S02]  /*1f70*/  SHF.R.U32.HI R36, RZ, 0x3, R36 ;  /* 0x00000003ff247819 */ /* 0x000fe40000011624 */
[----:B------:R-:W-:Y:S02]  /*1f80*/  LOP3.LUT R3, R4, R63, RZ, 0x3c, !PT ;  /* 0x0000003f04037212 */ /* 0x000fe400078e3cff */
[----:B------:R-:W-:Y:S02]  /*1f90*/  LOP3.LUT R0, R0, R36, RZ, 0x3c, !PT ;  /* 0x0000002400007212 */ /* 0x000fe400078e3cff */
[----:B------:R-:W-:Y:S01]  /*1fa0*/  @P1 LOP3.LUT R23, R23, 0x2, RZ, 0xfc, !PT ;  /* 0x0000000217171812 */ /* 0x000fe200078efcff */
[----:B------:R-:W-:Y:S01]  /*1fb0*/  IMAD R3, R14, 0x200, R3 ;  /* 0x000002000e037824 */ /* 0x000fe200078e0203 */
[----:B------:R-:W-:Y:S01]  /*1fc0*/  ISETP.GE.AND P1, PT, R16, UR4, PT ;  /* 0x0000000410007c0c */ /* 0x000fe2000bf26270 */
[----:B---3--:R-:W-:Y:S01]  /*1fd0*/  IMAD.IADD R0, R12, 0x1, R0 ;  /* 0x000000010c007824 */ /* 0x008fe200078e0200 */
[----:B------:R-:W-:-:S02]  /*1fe0*/  SHF.R.S32.HI R5, RZ, 0x1f, R28 ;  /* 0x0000001fff057819 */ /* 0x000fc4000001141c */
[----:B------:R-:W-:-:S09]  /*1ff0*/  SHF.R.S32.HI R4, RZ, 0x1f, R6 ;  /* 0x0000001fff047819 */ /* 0x000fd20000011406 */
.L_x_15426:
        /* <DEDUP_REMOVED lines=27> */
[----:B------:R-:W-:Y:S01]  /*21b0*/  LOP3.LUT R23, R23, 0xfffffffe, RZ, 0xc0, !PT ;  /* 0xfffffffe17177812 */ /* 0x000fe200078ec0ff */
[----:B------:R-:W-:Y:S01]  /*21c0*/  IMAD.MOV R12, RZ, RZ, -R12 ;  /* 0x000000ffff0c7224 */ /* 0x000fe200078e0a0c */
[----:B------:R-:W-:Y:S05]  /*21d0*/  YIELD ;  /* 0x0000000000007946 */ /* 0x000fea0003800000 */
[----:B------:R-:W-:Y:S01]  /*21e0*/  IADD3 R70, R10, 0x20, RZ ;  /* 0x000000200a467810 */ /* 0x000fe20007ffe0ff */
[----:B------:R-:W-:Y:S01]  /*21f0*/  BSSY B0, `(.L_x_15371) ;  /* 0x0000305000007945 */ /* 0x000fe20003800000 */
[----:B------:R-:W-:-:S02]  /*2200*/  IMAD R73, R73, R12, R36 ;  /* 0x0000000c49497224 */ /* 0x000fc400078e0224 */
[----:B------:R-:W-:Y:S01]  /*2210*/  @P3 LOP3.LUT R23, R23, 0x1, RZ, 0xfc, !PT ;  /* 0x0000000117173812 */ /* 0x000fe200078efcff */
[----:B------:R-:W-:Y:S01]  /*2220*/  IMAD R71, R10, 0x2, R25 ;  /* 0x000000020a477824 */ /* 0x000fe200078e0219 */
[----:B------:R-:W-:Y:S02]  /*2230*/  ISETP.GE.AND P3, PT, R78, 0x1, PT ;  /* 0x000000014e00780c */ /* 0x000fe40003f66270 */
[----:B--2---:R-:W-:-:S13]  /*2240*/  LOP3.LUT P5, RZ, R37, 0x4, RZ, 0xc0, !PT ;  /* 0x0000000425ff7812 */ /* 0x004fda00078ac0ff */
        /* <DEDUP_REMOVED lines=8> */
[----:B------:R-:W-:Y:S02]  /*22d0*/  IMAD R76, R26, -0x80, R29 ;  /* 0xffffff801a4c7824 */ /* 0x000fe400078e021d */
[----:B------:R-:W-:Y:S01]  /*22e0*/  IMAD R11, R73, UR5, R10 ;  /* 0x00000005490b7c24 */ /* 0x000fe2000f8e020a */
[----:B------:R-:W-:Y:S01]  /*22f0*/  ULDC.64 UR4, c[0x0][0x310] ;  /* 0x0000c40000047ab9 */ /* 0x000fe20000000a00 */
[----:B------:R-:W-:Y:S01]  /*2300*/  IMAD R10, R66, R26, RZ ;  /* 0x0000001a420a7224 */ /* 0x000fe200078e02ff */
[----:B------:R-:W-:Y:S01]  /*2310*/  VIMNMX R76, R76, 0x80, PT ;  /* 0x000000804c4c7848 */ /* 0x000fe20003fe0100 */
[----:B------:R-:W-:Y:S02]  /*2320*/  IMAD R13, R75, UR4, RZ ;  /* 0x000000044b0d7c24 */ /* 0x000fe4000f8e02ff */
[----:B------:R-:W-:-:S02]  /*2330*/  IMAD.IADD R9, R9, 0x1, R11 ;  /* 0x0000000109097824 */ /* 0x000fc400078e020b */
        /* <DEDUP_REMOVED lines=8> */
[----:B------:R-:W-:Y:S02]  /*23c0*/  SHF.R.S32.HI R8, RZ, 0x1f, R26 ;  /* 0x0000001fff087819 */ /* 0x000fe4000001141a */
[----:B------:R-:W-:Y:S01]  /*23d0*/  IMAD R13, R64, R26, RZ ;  /* 0x0000001a400d7224 */ /* 0x000fe200078e02ff */
[----:B------:R-:W-:-:S02]  /*23e0*/  IADD3 R9, R87, R11, RZ ;  /* 0x0000000b57097210 */ /* 0x000fc40007ffe0ff */
[----:B------:R-:W-:Y:S01]  /*23f0*/  LEA R85, P3, R86, UR4, 0x1 ;  /* 0x0000000456557c11 */ /* 0x000fe2000f8608ff */
[----:B------:R-:W-:Y:S01]  /*2400*/  ULDC.U8 UR4, c[0x0][0x410] ;  /* 0x0001040000047ab9 */ /* 0x000fe20000000000 */
[----:B------:R-:W-:Y:S02]  /*2410*/  IMAD R77, R8, R65, R10 ;  /* 0x00000041084d7224 */ /* 0x000fe400078e020a */
[----:B------:R-:W-:Y:S01]  /*2420*/  LEA.HI.X R86, R86, UR5, R9, 0x1, P3 ;  /* 0x0000000556567c11 */ /* 0x000fe200098f0c09 */
[----:B------:R-:W-:Y:S01]  /*2430*/  IMAD R13, R8, R62, R13 ;  /* 0x0000003e080d7224 */ /* 0x000fe200078e020d */
[----:B------:R-:W-:Y:S01]  /*2440*/  ISETP.NE.AND P3, PT, RZ, UR4, PT ;  /* 0x00000004ff007c0c */ /* 0x000fe2000bf65270 */
[----:B------:R-:W-:-:S04]  /*2450*/  IMAD.WIDE.U32 R10, R65, R26, RZ ;  /* 0x0000001a410a7225 */ /* 0x000fc800078e00ff */
[----:B------:R-:W-:-:S04]  /*2460*/  IMAD.WIDE.U32 R8, R62, R26, RZ ;  /* 0x0000001a3e087225 */ /* 0x000fc800078e00ff */
[----:B------:R-:W-:Y:S02]  /*2470*/  IMAD.IADD R77, R11, 0x1, R77 ;  /* 0x000000010b4d7824 */ /* 0x000fe400078e024d */
[----:B------:R-:W-:Y:S02]  /*2480*/  IMAD.IADD R69, R9, 0x1, R13 ;  /* 0x0000000109457824 */ /* 0x000fe400078e020d */
[----:B------:R-:W-:Y:S05]  /*2490*/  @!P3 BRA `(.L_x_15373) ;  /* 0x000000140004b947 */ /* 0x000fea0003800000 */
        /* <DEDUP_REMOVED lines=32> */
.L_x_15375:
[----:B------:R-:W-:Y:S05]  /*26a0*/  BSYNC B1 ;  /* 0x0000000000017941 */ /* 0x000fea0003800000 */
.L_x_15374:
[----:B0-----:R-:W-:Y:S01]  /*26b0*/  VIADD R12, R154, 0x60 ;  /* 0x000000609a0c7836 */ /* 0x001fe20000000000 */
[----:B------:R-:W-:Y:S01]  /*26c0*/  BSSY B1, `(.L_x_15376) ;  /* 0x0000021000017945 */ /* 0x000fe20003800000 */
[----:B-----5:R-:W-:Y:S01]  /*26d0*/  MOV R15, R44 ;  /* 0x0000002c000f7202 */ /* 0x020fe20000000f00 */
[----:B------:R-:W-:Y:S02]  /*26e0*/  IMAD.MOV.U32 R79, RZ, RZ, R45 ;  /* 0x000000ffff4f7224 */ /* 0x000fe400078e002d */
        /* <DEDUP_REMOVED lines=30> */
.L_x_15377:
[----:B------:R-:W-:Y:S05]  /*28d0*/  BSYNC B1 ;  /* 0x0000000000017941 */ /* 0x000fea0003800000 */
.L_x_15376:
[----:B0-----:R-:W-:Y:S01]  /*28e0*/  IMAD.MOV.U32 R8, RZ, RZ, R48 ;  /* 0x000000ffff087224 */ /* 0x001fe200078e0030 */
[----:B------:R-:W-:Y:S01]  /*28f0*/  PRMT R90, R90, 0x5410, R15 ;  /* 0x000054105a5a7816 */ /* 0x000fe2000000000f */
[----:B------:R-:W-:Y:S01]  /*2900*/  IMAD.MOV.U32 R9, RZ, RZ, R49 ;  /* 0x000000ffff097224 */ /* 0x000fe200078e0031 */
[----:B------:R-:W-:Y:S01]  /*2910*/  PRMT R89, R79, 0x7610, R89 ;  /* 0x000076104f597816 */ /* 0x000fe20000000059 */
[----:B------:R-:W-:Y:S01]  /*2920*/  IMAD.MOV.U32 R10, RZ, RZ, R50 ;  /* 0x000000ffff0a7224 */ /* 0x000fe200078e0032 */
[----:B------:R-:W-:Y:S01]  /*2930*/  ISETP.NE.AND P5, PT, R157, 0x3, PT ;  /* 0x000000039d00780c */ /* 0x000fe20003fa5270 */
[----:B------:R-:W-:Y:S01]  /*2940*/  IMAD.MOV.U32 R11, RZ, RZ, R51 ;  /* 0x000000ffff0b7224 */ /* 0x000fe200078e0033 */
[----:B------:R-:W-:Y:S01]  /*2950*/  PRMT R91, R8, 0x5410, R9 ;  /* 0x00005410085b7816 */ /* 0x000fe20000000009 */
[----:B------:R-:W-:Y:S01]  /*2960*/  IMAD.MOV.U32 R9, RZ, RZ, R47 ;  /* 0x000000ffff097224 */ /* 0x000fe200078e002f */
[----:B------:R-:W-:Y:S02]  /*2970*/  MOV R8, R46 ;  /* 0x0000002e00087202 */ /* 0x000fe40000000f00 */
[----:B------:R-:W-:Y:S01]  /*2980*/  PRMT R93, R10, 0x5410, R11 ;  /* 0x000054100a5d7816 */ /* 0x000fe2000000000b */
[----:B-----5:R-:W-:Y:S01]  /*2990*/  IMAD.MOV.U32 R11, RZ, RZ, R41 ;  /* 0x000000ffff0b7224 */ /* 0x020fe200078e0029 */
        /* <DEDUP_REMOVED lines=15> */
.L_x_15378:
[----:B------:R-:W2:Y:S01]  /*2a90*/  LDL R8, [R1] ;  /* 0x0000000001087983 */ /* 0x000ea20000100800 */
[----:B------:R-:W-:Y:S01]  /*2aa0*/  LEA R69, R19, R2, 0x3 ;  /* 0x0000000213457211 */ /* 0x000fe200078e18ff */
[----:B------:R-:W-:Y:S01]  /*2ab0*/  BSSY B1, `(.L_x_15379) ;  /* 0x0000004000017945 */ /* 0x000fe20003800000 */
[----:B--2---:R-:W-:-:S04]  /*2ac0*/  SHF.L.U32 R77, R8, 0x1f, RZ ;  /* 0x0000001f084d7819 */ /* 0x004fc800000006ff */
[----:B------:R-:W0:Y:S02]  /*2ad0*/  SYNCS.PHASECHK.TRANS64.TRYWAIT P6, [R69+URZ+0x16890], R77 ;  /* 0x0168904d450075a7 */ /* 0x000e2400080c017f */
[----:B0-----:R-:W-:Y:S05]  /*2ae0*/  @!P6 BRA `(.L_x_15380) ;  /* 0x0000015c0064e947 */ /* 0x001fea0003800000 */
.L_x_15622:
[----:B------:R-:W-:Y:S05]  /*2af0*/  BSYNC B1 ;  /* 0x0000000000017941 */ /* 0x000fea0003800000 */
.L_x_15379:
[----:B------:R-:W-:-:S03]  /*2b00*/  UMOV UR4, 0xffffffff ;  /* 0xffffffff00047882 */ /* 0x000fc60000000000 */
[----:B------:R-:W-:Y:S05]  /*2b10*/  BRA.DIV UR4, `(.L_x_15381) ;  /* 0x0000015e046c7947 */ /* 0x000fea000b800000 */
[----:B------:R1:W2:Y:S04]  /*2b20*/  SHFL.IDX PT, R79, R86, RZ, 0x1c1f ;  /* 0x001c1fff564f7589 */ /* 0x0002a800000e0000 */
[----:B------:R1:W3:Y:S02]  /*2b30*/  SHFL.IDX PT, R14, R85, RZ, 0x1c1f ;  /* 0x001c1fff550e7589 */ /* 0x0002e400000e0000 */
.L_x_15626:
        /* <DEDUP_REMOVED lines=51> */
.L_x_15387:
[----:B------:R-:W-:Y:S05]  /*2e70*/  BSYNC B3 ;  /* 0x0000000000037941 */ /* 0x000fea0003800000 */
.L_x_15386:
[----:B0-----:R4:W-:Y:S02]  /*2e80*/  ST.E.128 desc[UR40][R12.64], R8 ;  /* 0x000000080c007985 */ /* 0x0019e4000c101d28 */
.L_x_15385:
[----:B------:R-:W-:Y:S05]  /*2e90*/  BSYNC B2 ;  /* 0x0000000000027941 */ /* 0x000fea0003800000 */
.L_x_15384:
[----:B------:R-:W-:Y:S05]  /*2ea0*/  @P2 BRA `(.L_x_15383) ;  /* 0x0000000000c82947 */ /* 0x000fea0003800000 */
[----:B------:R-:W5:Y:S01]  /*2eb0*/  LDL R15, [R1+0x4] ;  /* 0x00000400010f7983 */ /* 0x000f620000100800 */
[C---:B---34-:R-:W-:Y:S01]  /*2ec0*/  LEA R12, P3, R18.reuse, R14, 0x1 ;  /* 0x0000000e120c7211 */ /* 0x058fe200078608ff */
[----:B------:R-:W-:Y:S02]  /*2ed0*/  BSSY B2, `(.L_x_15388) ;  /* 0x000002e000027945 */ /* 0x000fe40003800000 */
[----:B------:R3:W4:Y:S01]  /*2ee0*/  LDS.128 R8, [R70+0xe000] ;  /* 0x00e0000046087984 */ /* 0x0007220000000c00 */
[----:B--2---:R-:W-:Y:S02]  /*2ef0*/  LEA.HI.X R13, R18, R79, R156, 0x1, P3 ;  /* 0x0000004f120d7211 */ /* 0x004fe400018f0c9c */
[----:B-----5:R-:W-:-:S13]  /*2f00*/  ISETP.GE.AND P3, PT, R15, R78, PT ;  /* 0x0000004e0f00720c */ /* 0x020fda0003f66270 */
[----:B---34-:R-:W-:Y:S05]  /*2f10*/  @P3 BRA `(.L_x_15389) ;  /* 0x0000000000a43947 */ /* 0x018fea0003800000 */
[--C-:B------:R-:W-:Y:S01]  /*2f20*/  SHF.R.U64 R44, R44, 0x10, R45.reuse ;  /* 0x000000102c2c7819 */ /* 0x100fe2000000122d */
[----:B------:R-:W-:Y:S01]  /*2f30*/  IMAD.MOV.U32 R14, RZ, RZ, R10 ;  /* 0x000000ffff0e7224 */ /* 0x000fe200078e000a */
        /* <DEDUP_REMOVED lines=19> */
[----:B------:R-:W-:Y:S01]  /*3070*/  FFMA.FTZ R51, R15, R46, R48 ;  /* 0x0000002e0f337223 */ /* 0x000fe20000010030 */
[----:B------:R-:W-:Y:S02]  /*3080*/  HADD2.F32 R90, -RZ, R90.H0_H0 ;  /* 0x2000005aff5a7230 */ /* 0x000fe40000004100 */
        /* <DEDUP_REMOVED lines=18> */
.L_x_15389:
[----:B------:R-:W-:Y:S05]  /*31b0*/  BSYNC B2 ;  /* 0x0000000000027941 */ /* 0x000fea0003800000 */
.L_x_15388:
[----:B------:R2:W-:Y:S02]  /*31c0*/  ST.E.128 desc[UR40][R12.64], R8 ;  /* 0x000000080c007985 */ /* 0x0005e4000c101d28 */
.L_x_15383:
[----:B------:R-:W-:Y:S05]  /*31d0*/  BSYNC B1 ;  /* 0x0000000000017941 */ /* 0x000fea0003800000 */
.L_x_15382:
[----:B------:R-:W-:-:S03]  /*31e0*/  UMOV UR4, 0xffffffff ;  /* 0xffffffff00047882 */ /* 0x000fc60000000000 */
[----:B------:R-:W-:Y:S05]  /*31f0*/  BRA.DIV UR4, `(.L_x_15390) ;  /* 0x0000015604fc7947 */ /* 0x000fea000b800000 */
[----:B------:R0:W0:Y:S04]  /*3200*/  SHFL.IDX PT, R45, R86, 0x1, 0x1c1f ;  /* 0x003c1f00562d7f89 */ /* 0x00002800000e0000 */
[----:B---3--:R3:W0:Y:S02]  /*3210*/  SHFL.IDX PT, R14, R85, 0x1, 0x1c1f ;  /* 0x003c1f00550e7f89 */ /* 0x00862400000e0000 */
.L_x_15630:
[----:B------:R-:W-:Y:S05]  /*3220*/  @P4 BRA `(.L_x_15391) ;  /* 0x0000002000044947 */ /* 0x000fea0003800000 */
[----:B------:R-:W-:Y:S04]  /*3230*/  BSSY B1, `(.L_x_15392) ;  /* 0x0000033000017945 */ /* 0x000fe80003800000 */
[----:B------:R-:W-:Y:S05]  /*3240*/  @P1 BRA `(.L_x_15393) ;  /* 0x0000000000c41947 */ /* 0x000fea0003800000 */
[----:B--2-4-:R2:W4:Y:S01]  /*3250*/  LDS.128 R8, [R71+0x11000] ;  /* 0x0110000047087984 */ /* 0x0145220000000c00 */
[C---:B0-----:R-:W-:Y:S01]  /*3260*/  LEA R12, P3, R16.reuse, R14, 0x1 ;  /* 0x0000000e100c7211 */ /* 0x041fe200078608ff */
[----:B------:R-:W-:Y:S03]  /*3270*/  BSSY B2, `(.L_x_15394) ;  /* 0x000002d000027945 */ /* 0x000fe60003800000 */
[----:B------:R-:W-:Y:S02]  /*3280*/  LEA.HI.X R13, R16, R45, R17, 0x1, P3 ;  /* 0x0000002d100d7211 */ /* 0x000fe400018f0c11 */
        /* <DEDUP_REMOVED lines=18> */
[----:B------:R-:W-:Y:S01]  /*33b0*/  FMUL.FTZ R48, R40, R44 ;  /* 0x0000002c28307220 */ /* 0x000fe20000410000 */
[-C--:B------:R-:W-:Y:S01]  /*33c0*/  FFMA.FTZ R46, R9, R41.reuse, -R46 ;  /* 0x00000029092e7223 */ /* 0x080fe2000001082e */
[----:B------:R-:W-:Y:S01]  /*33d0*/  FFMA.FTZ R43, R10, R41, R43 ;  /* 0x000000290a2b7223 */ /* 0x000fe2000001002b */
[----:B------:R-:W-:Y:S01]  /*33e0*/  FFMA.FTZ R49, R40, R42, R47 ;  /* 0x0000002a28317223 */ /* 0x000fe2000001002f */
[----:B------:R-:W-:-:S02]  /*33f0*/  HADD2.F32 R40, -RZ, R88.H0_H0 ;  /* 0x20000058ff287230 */ /* 0x000fc40000004100 */
[----:B------:R-:W-:Y:S01]  /*3400*/  FFMA.FTZ R48, R11, R42, -R48 ;  /* 0x0000002a0b307223 */ /* 0x000fe20000010830 */
[----:B------:R-:W-:Y:S02]  /*3410*/  HADD2.F32 R9, -RZ, R8.H1_H1 ;  /* 0x30000008ff097230 */ /* 0x000fe40000004100 */
[--C-:B------:R-:W-:Y:S02]  /*3420*/  HADD2.F32 R10, -RZ, R15.reuse.H1_H1 ;  /* 0x3000000fff0a7230 */ /* 0x100fe40000004100 */
[----:B------:R-:W-:Y:S02]  /*3430*/  HADD2.F32 R88, -RZ, R88.H1_H1 ;  /* 0x30000058ff587230 */ /* 0x000fe40000004100 */
[----:B------:R-:W-:Y:S01]  /*3440*/  FMUL.FTZ R41, R9, R40 ;  /* 0x0000002809297220 */ /* 0x000fe20000410000 */
[----:B------:R-:W-:Y:S02]  /*3450*/  HADD2.F32 R8, -RZ, R8.H0_H0 ;  /* 0x20000008ff087230 */ /* 0x000fe40000004100 */
[----:B------:R-:W-:-:S02]  /*3460*/  HADD2.F32 R15, -RZ, R15.H0_H0 ;  /* 0x2000000fff0f7230 */ /* 0x000fc40000004100 */
[----:B------:R-:W-:Y:S01]  /*3470*/  FMUL.FTZ R42, R10, R88 ;  /* 0x000000580a2a7220 */ /* 0x000fe20000410000 */
        /* <DEDUP_REMOVED lines=12> */
.L_x_15395:
[----:B------:R-:W-:Y:S05]  /*3540*/  BSYNC B2 ;  /* 0x0000000000027941 */ /* 0x000fea0003800000 */
.L_x_15394:
[----:B----4-:R0:W-:Y:S02]  /*3550*/  ST.E.128 desc[UR40][R12.64], R8 ;  /* 0x000000080c007985 */ /* 0x0101e4000c101d28 */
.L_x_15393:
[----:B------:R-:W-:Y:S05]  /*3560*/  BSYNC B1 ;  /* 0x0000000000017941 */ /* 0x000fea0003800000 */
.L_x_15392:
[----:B------:R-:W-:Y:S05]  /*3570*/  @P2 BRA `(.L_x_15391) ;  /* 0x0000001c00302947 */ /* 0x000fea0003800000 */
[----:B------:R-:W5:Y:S01]  /*3580*/  LDL R15, [R1+0x4] ;  /* 0x00000400010f7983 */ /* 0x000f620000100800 */
[C---:B0-2-4-:R-:W-:Y:S01]  /*3590*/  LEA R12, P3, R18.reuse, R14, 0x1 ;  /* 0x0000000e120c7211 */ /* 0x055fe200078608ff */
[----:B------:R-:W-:Y:S02]  /*35a0*/  BSSY B1, `(.L_x_15396) ;  /* 0x000002e000017945 */ /* 0x000fe40003800000 */
[----:B------:R0:W2:Y:S01]  /*35b0*/  LDS.128 R8, [R70+0x11000] ;  /* 0x0110000046087984 */ /* 0x0000a20000000c00 */
[----:B------:R-:W-:Y:S02]  /*35c0*/  LEA.HI.X R13, R18, R45, R156, 0x1, P3 ;  /* 0x0000002d120d7211 */ /* 0x000fe400018f0c9c */
[----:B-----5:R-:W-:-:S13]  /*35d0*/  ISETP.GE.AND P3, PT, R15, R78, PT ;  /* 0x0000004e0f00720c */ /* 0x020fda0003f66270 */
[----:B0-2---:R-:W-:Y:S05]  /*35e0*/  @P3 BRA `(.L_x_15397) ;  /* 0x0000000000a43947 */ /* 0x005fea0003800000 */
[--C-:B------:R-:W-:Y:S01]  /*35f0*/  SHF.R.U64 R36, R36, 0x10, R37.reuse ;  /* 0x0000001024247819 */ /* 0x100fe20000001225 */
[----:B------:R-:W-:Y:S01]  /*3600*/  IMAD.MOV.U32 R14, RZ, RZ, R10 ;  /* 0x000000ffff0e7224 */ /* 0x000fe200078e000a */
        /* <DEDUP_REMOVED lines=39> */
.L_x_15397:
[----:B------:R-:W-:Y:S05]  /*3880*/  BSYNC B1 ;  /* 0x0000000000017941 */ /* 0x000fea0003800000 */
.L_x_15396:
[----:B------:R0:W-:Y:S01]  /*3890*/  ST.E.128 desc[UR40][R12.64], R8 ;  /* 0x000000080c007985 */ /* 0x0001e2000c101d28 */
[----:B------:R-:W-:Y:S05]  /*38a0*/  BRA `(.L_x_15391) ;  /* 0x0000001800647947 */ /* 0x000fea0003800000 */
.L_x_15373:
        /* <DEDUP_REMOVED lines=9> */
[----:B------:R-:W-:-:S04]  /*3940*/  @!P3 IADD3 R36, P4, R54, R8, RZ ;  /* 0x000000083624b210 */ /* 0x000fc80007f9e0ff */
[----:B------:R-:W-:Y:S02]  /*3950*/  @!P3 IADD3.X R37, R69, R32, RZ, P4, !PT ;  /* 0x000000204525b210 */ /* 0x000fe400027fe4ff */
        /* <DEDUP_REMOVED lines=37> */
.L_x_15399:
[----:B------:R-:W-:Y:S05]  /*3bb0*/  BSYNC B1 ;  /* 0x0000000000017941 */ /* 0x000fea0003800000 */
.L_x_15398:
[----:B-----5:R-:W-:Y:S01]  /*3bc0*/  IMAD.MOV.U32 R9, RZ, RZ, R47 ;  /* 0x000000ffff097224 */ /* 0x020fe200078e002f */
[----:B------:R-:W-:Y:S01]  /*3bd0*/  MOV R10, R44 ;  /* 0x0000002c000a7202 */ /* 0x000fe20000000f00 */
        /* <DEDUP_REMOVED lines=31> */
.L_x_15400:
[----:B------:R-:W2:Y:S01]  /*3dd0*/  LDL R8, [R1] ;  /* 0x0000000001087983 */ /* 0x000ea20000100800 */
[----:B------:R-:W-:Y:S01]  /*3de0*/  IMAD R69, R19, 0x8, R2 ;  /* 0x0000000813457824 */ /* 0x000fe200078e0202 */
[----:B------:R-:W1:Y:S01]  /*3df0*/  LDC R88, c[0x0][0x2f4] ;  /* 0x0000bd00ff587b82 */ /* 0x000e620000000800 */
[----:B------:R-:W-:Y:S01]  /*3e00*/  BSSY B1, `(.L_x_15401) ;  /* 0x0000004000017945 */ /* 0x000fe20003800000 */
[----:B--2---:R-:W-:-:S04]  /*3e10*/  SHF.L.U32 R77, R8, 0x1f, RZ ;  /* 0x0000001f084d7819 */ /* 0x004fc800000006ff */
[----:B------:R-:W2:Y:S02]  /*3e20*/  SYNCS.PHASECHK.TRANS64.TRYWAIT P4, [R69+URZ+0x16890], R77 ;  /* 0x0168904d450075a7 */ /* 0x000ea4000808017f */
[----:B-12---:R-:W-:Y:S05]  /*3e30*/  @!P4 BRA `(.L_x_15402) ;  /* 0x0000014c0034c947 */ /* 0x006fea0003800000 */
.L_x_15631:
[----:B------:R-:W-:Y:S05]  /*3e40*/  BSYNC B1 ;  /* 0x0000000000017941 */ /* 0x000fea0003800000 */
.L_x_15401:
[----:B------:R-:W-:Y:S01]  /*3e50*/  UMOV UR4, 0xffffffff ;  /* 0xffffffff00047882 */ /* 0x000fe20000000000 */
[----:B------:R-:W-:Y:S02]  /*3e60*/  IMAD.IADD R90, R88, 0x1, -R59 ;  /* 0x00000001585a7824 */ /* 0x000fe400078e0a3b */
[----:B------:R-:W-:Y:S05]  /*3e70*/  BRA.DIV UR4, `(.L_x_15403) ;  /* 0x0000014e04387947 */ /* 0x000fea000b800000 */
[----:B------:R2:W3:Y:S04]  /*3e80*/  SHFL.IDX PT, R81, R86, RZ, 0x1c1f ;  /* 0x001c1fff56517589 */ /* 0x0004e800000e0000 */
[----:B------:R2:W4:Y:S02]  /*3e90*/  SHFL.IDX PT, R80, R85, RZ, 0x1c1f ;  /* 0x001c1fff55507589 */ /* 0x00052400000e0000 */
.L_x_15635:
        /* <DEDUP_REMOVED lines=19> */
[----:B------:R-:W-:-:S04]  /*3fd0*/  LOP3.LUT R8, R8, R63, RZ, 0x3c, !PT ;  /* 0x0000003f08087212 */ /* 0x000fc800078e3cff */
[----:B------:R-:W-:-:S05]  /*3fe0*/  LEA R8, R10, R8, 0x9 ;  /* 0x000000080a087211 */ /* 0x000fca00078e48ff */
        /* <DEDUP_REMOVED lines=11> */
[--C-:B------:R-:W-:Y:S01]  /*40a0*/  SHF.R.U64 R38, R38, 0x10, R39.reuse ;  /* 0x0000001026267819 */ /* 0x100fe20000001227 */
[----:B------:R-:W-:Y:S01]  /*40b0*/  HADD2.F32 R100, -RZ, R94.H0_H0 ;  /* 0x2000005eff647230 */ /* 0x000fe20000004100 */
[----:B------:R-:W-:Y:S02]  /*40c0*/  SHF.R.U32.HI R40, RZ, 0x10, R39 ;  /* 0x00000010ff287819 */ /* 0x000fe40000011627 */
[----:B------:R-:W-:-:S02]  /*40d0*/  SHF.R.U64 R39, R42, 0x10, R43 ;  /* 0x000000102a277819 */ /* 0x000fc4000000122b */
[----:B------:R-:W-:Y:S01]  /*40e0*/  SHF.R.U32.HI R42, RZ, 0x10, R43 ;  /* 0x00000010ff2a7819 */ /* 0x000fe2000001162b */
[----:B---3--:R-:W-:Y:S01]  /*40f0*/  IMAD.MOV.U32 R43, RZ, RZ, R13 ;  /* 0x000000ffff2b7224 */ /* 0x008fe200078e000d */
[----:B------:R-:W-:Y:S02]  /*4100*/  SHF.R.U32.HI R41, RZ, 0x10, R41 ;  /* 0x00000010ff297819 */ /* 0x000fe40000011629 */
[----:B0-----:R-:W-:Y:S01]  /*4110*/  MOV R13, R11 ;  /* 0x0000000b000d7202 */ /* 0x001fe20000000f00 */
[----:B------:R-:W-:Y:S02]  /*4120*/  HADD2.F32 R11, -RZ, R9.H0_H0 ;  /* 0x20000009ff0b7230 */ /* 0x000fe40000004100 */
[--C-:B------:R-:W-:Y:S02]  /*4130*/  HADD2.F32 R96, -RZ, R43.reuse.H0_H0 ;  /* 0x2000002bff607230 */ /* 0x100fe40000004100 */
[----:B------:R-:W-:Y:S02]  /*4140*/  HADD2.F32 R43, -RZ, R43.H1_H1 ;  /* 0x3000002bff2b7230 */ /* 0x000fe40000004100 */
[----:B------:R-:W-:-:S02]  /*4150*/  HADD2.F32 R102, -RZ, R41.H0_H0 ;  /* 0x20000029ff667230 */ /* 0x000fc40000004100 */
[CC--:B------:R-:W-:Y:S01]  /*4160*/  FMUL.FTZ R94, R96.reuse, R101.reuse ;  /* 0x00000065605e7220 */ /* 0x0c0fe20000410000 */
[----:B------:R-:W-:Y:S02]  /*4170*/  HADD2.F32 R41, -RZ, R9.H1_H1 ;  /* 0x30000009ff297230 */ /* 0x000fe40000004100 */
[----:B------:R-:W-:Y:S01]  /*4180*/  FMUL.FTZ R9, R11, R101 ;  /* 0x000000650b097220 */ /* 0x000fe20000410000 */
[-C--:B------:R-:W-:Y:S01]  /*4190*/  FMUL.FTZ R104, R43, R102.reuse ;  /* 0x000000662b687220 */ /* 0x080fe20000410000 */
[-C--:B------:R-:W-:Y:S01]  /*41a0*/  FFMA.FTZ R11, R11, R99.reuse, -R94 ;  /* 0x000000630b0b7223 */ /* 0x080fe2000001085e */
[C---:B------:R-:W-:Y:S01]  /*41b0*/  FMUL.FTZ R102, R41.reuse, R102 ;  /* 0x0000006629667220 */ /* 0x040fe20000410000 */
[----:B------:R-:W-:Y:S01]  /*41c0*/  FFMA.FTZ R9, R96, R99, R9 ;  /* 0x0000006360097223 */ /* 0x000fe20000010009 */
[-C--:B------:R-:W-:Y:S01]  /*41d0*/  FFMA.FTZ R94, R41, R100.reuse, -R104 ;  /* 0x00000064295e7223 */ /* 0x080fe20000010868 */
[----:B------:R-:W-:Y:S02]  /*41e0*/  HADD2.F32 R99, -RZ, R42.H0_H0 ;  /* 0x2000002aff637230 */ /* 0x000fe40000004100 */
[----:B------:R-:W-:Y:S01]  /*41f0*/  FFMA.FTZ R96, R43, R100, R102 ;  /* 0x000000642b607223 */ /* 0x000fe20000010066 */
[----:B------:R-:W-:-:S02]  /*4200*/  HADD2.F32 R100, -RZ, R98.H0_H0 ;  /* 0x20000062ff647230 */ /* 0x000fc40000004100 */
[----:B------:R-:W-:Y:S01]  /*4210*/  HADD2.F32 R102, -RZ, R98.H1_H1 ;  /* 0x30000062ff667230 */ /* 0x000fe20000004100 */
[----:B------:R-:W-:Y:S01]  /*4220*/  F2FP.F16.F32.PACK_AB R11, R94, R11 ;  /* 0x0000000b5e0b723e */ /* 0x000fe200000000ff */
[--C-:B------:R-:W-:Y:S02]  /*4230*/  HADD2.F32 R43, -RZ, R15.reuse.H0_H0 ;  /* 0x2000000fff2b7230 */ /* 0x100fe40000004100 */
[----:B------:R-:W-:Y:S02]  /*4240*/  HADD2.F32 R98, -RZ, R15.H1_H1 ;  /* 0x3000000fff627230 */ /* 0x000fe40000004100 */
[--C-:B------:R-:W-:Y:S02]  /*4250*/  HADD2.F32 R15, -RZ, R13.reuse.H0_H0 ;  /* 0x2000000dff0f7230 */ /* 0x100fe40000004100 */
[----:B------:R-:W-:Y:S02]  /*4260*/  HADD2.F32 R41, -RZ, R13.H1_H1 ;  /* 0x3000000dff297230 */ /* 0x000fe40000004100 */
[----:B------:R-:W-:Y:S01]  /*4270*/  FMUL.FTZ R104, R98, R99 ;  /* 0x0000006362687220 */ /* 0x000fe20000410000 */
[----:B------:R-:W-:-:S02]  /*4280*/  HADD2.F32 R42, -RZ, R40.H0_H0 ;  /* 0x20000028ff2a7230 */ /* 0x000fc40000004100 */
[-C--:B------:R-:W-:Y:S01]  /*4290*/  FMUL.FTZ R40, R43, R102.reuse ;  /* 0x000000662b287220 */ /* 0x080fe20000410000 */
[----:B------:R-:W-:Y:S01]  /*42a0*/  FMUL.FTZ R102, R15, R102 ;  /* 0x000000660f667220 */ /* 0x000fe20000410000 */
[----:B------:R-:W-:Y:S02]  /*42b0*/  FMUL.FTZ R99, R41, R99 ;  /* 0x0000006329637220 */ /* 0x000fe40000410000 */
[-C--:B------:R-:W-:Y:S01]  /*42c0*/  FFMA.FTZ R13, R15, R100.reuse, -R40 ;  /* 0x000000640f0d7223 */ /* 0x080fe20000010828 */
[----:B------:R-:W-:Y:S01]  /*42d0*/  FFMA.FTZ R15, R43, R100, R102 ;  /* 0x000000642b0f7223 */ /* 0x000fe20000010066 */
[-C--:B------:R-:W-:Y:S01]  /*42e0*/  FFMA.FTZ R40, R41, R42.reuse, -R104 ;  /* 0x0000002a29287223 */ /* 0x080fe20000010868 */
[----:B------:R-:W-:Y:S01]  /*42f0*/  FFMA.FTZ R42, R98, R42, R99 ;  /* 0x0000002a622a7223 */ /* 0x000fe20000010063 */
[----:B------:R-:W-:Y:S02]  /*4300*/  HADD2.F32 R102, -RZ, R37.H0_H0 ;  /* 0x20000025ff667230 */ /* 0x000fe40000004100 */
[--C-:B------:R-:W-:Y:S01]  /*4310*/  HADD2.F32 R98, -RZ, R97.reuse.H1_H1 ;  /* 0x30000061ff627230 */ /* 0x100fe20000004100 */
[----:B------:R-:W-:Y:S01]  /*4320*/  F2FP.F16.F32.PACK_AB R40, R40, R13 ;  /* 0x0000000d2828723e */ /* 0x000fe200000000ff */
        /* <DEDUP_REMOVED lines=9> */
[-C--:B------:R-:W-:Y:S01]  /*43c0*/  FMUL.FTZ R100, R97, R102.reuse ;  /* 0x0000006661647220 */ /* 0x080fe20000410000 */
[----:B------:R-:W-:Y:S02]  /*43d0*/  HADD2.F32 R99, -RZ, R39.H0_H0 ;  /* 0x20000027ff637230 */ /* 0x000fe40000004100 */
[----:B------:R-:W-:Y:S01]  /*43e0*/  FMUL.FTZ R102, R41, R102 ;  /* 0x0000006629667220 */ /* 0x000fe20000410000 */
[----:B------:R-:W-:Y:S01]  /*43f0*/  FFMA.FTZ R8, R37, R98, -R8 ;  /* 0x0000006225087223 */ /* 0x000fe20000010808 */
[----:B------:R-:W-:Y:S01]  /*4400*/  FFMA.FTZ R37, R41, R36, -R100 ;  /* 0x0000002429257223 */ /* 0x000fe20000010864 */
[----:B------:R-:W-:-:S02]  /*4410*/  HADD2.F32 R39, -RZ, R14.H0_H0 ;  /* 0x2000000eff277230 */ /* 0x000fc40000004100 */
[----:B------:R-:W-:Y:S01]  /*4420*/  FFMA.FTZ R41, R97, R36, R102 ;  /* 0x0000002461297223 */ /* 0x000fe20000010066 */
[--C-:B------:R-:W-:Y:S02]  /*4430*/  HADD2.F32 R97, -RZ, R95.reuse.H1_H1 ;  /* 0x3000005fff617230 */ /* 0x100fe40000004100 */
[----:B------:R-:W-:Y:S01]  /*4440*/  FFMA.FTZ R12, R43, R98, R12 ;  /* 0x000000622b0c7223 */ /* 0x000fe2000001000c */
[----:B------:R-:W-:Y:S01]  /*4450*/  HADD2.F32 R36, -RZ, R10.H0_H0 ;  /* 0x2000000aff247230 */ /* 0x000fe20000004100 */
[----:B------:R-:W-:Y:S01]  /*4460*/  F2FP.F16.F32.PACK_AB R8, R37, R8 ;  /* 0x000000082508723e */ /* 0x000fe200000000ff */
[----:B------:R-:W-:Y:S02]  /*4470*/  HADD2.F32 R14, -RZ, R14.H1_H1 ;  /* 0x3000000eff0e7230 */ /* 0x000fe40000004100 */
[----:B------:R-:W-:Y:S01]  /*4480*/  FMUL.FTZ R101, R39, R97 ;  /* 0x0000006127657220 */ /* 0x000fe20000410000 */
[----:B------:R-:W-:Y:S01]  /*4490*/  HADD2.F32 R10, -RZ, R10.H1_H1 ;  /* 0x3000000aff0a7230 */ /* 0x000fe20000004100 */
[----:B------:R-:W-:Y:S01]  /*44a0*/  F2FP.F16.F32.PACK_AB R12, R41, R12 ;  /* 0x0000000c290c723e */ /* 0x000fe200000000ff */
[----:B------:R-:W-:-:S02]  /*44b0*/  HADD2.F32 R43, -RZ, R95.H0_H0 ;  /* 0x2000005fff2b7230 */ /* 0x000fc40000004100 */
[----:B------:R-:W-:Y:S02]  /*44c0*/  HADD2.F32 R95, -RZ, R38.H0_H0 ;  /* 0x20000026ff5f7230 */ /* 0x000fe40000004100 */
[----:B------:R-:W-:Y:S01]  /*44d0*/  FMUL.FTZ R38, R36, R97 ;  /* 0x0000006124267220 */ /* 0x000fe20000410000 */
[-C--:B------:R-:W-:Y:S01]  /*44e0*/  FMUL.FTZ R97, R14, R99.reuse ;  /* 0x000000630e617220 */ /* 0x080fe20000410000 */
[----:B------:R-:W-:Y:S01]  /*44f0*/  FMUL.FTZ R99, R10, R99 ;  /* 0x000000630a637220 */ /* 0x000fe20000410000 */
[-C--:B------:R-:W-:Y:S01]  /*4500*/  FFMA.FTZ R101, R36, R43.reuse, -R101 ;  /* 0x0000002b24657223 */ /* 0x080fe20000010865 */
[----:B------:R-:W-:Y:S01]  /*4510*/  FFMA.FTZ R38, R39, R43, R38 ;  /* 0x0000002b27267223 */ /* 0x000fe20000010026 */
[-C--:B------:R-:W-:Y:S01]  /*4520*/  FFMA.FTZ R10, R10, R95.reuse, -R97 ;  /* 0x0000005f0a0a7223 */ /* 0x080fe20000010861 */
[----:B------:R-:W-:Y:S01]  /*4530*/  FFMA.FTZ R99, R14, R95, R99 ;  /* 0x0000005f0e637223 */ /* 0x000fe20000010063 */
[----:B------:R-:W-:Y:S02]  /*4540*/  IMAD.MOV.U32 R9, RZ, RZ, R11 ;  /* 0x000000ffff097224 */ /* 0x000fe400078e000b */
[----:B------:R-:W-:Y:S01]  /*4550*/  IMAD.MOV.U32 R11, RZ, RZ, R40 ;  /* 0x000000ffff0b7224 */ /* 0x000fe200078e0028 */
[----:B------:R-:W-:-:S02]  /*4560*/  F2FP.F16.F32.PACK_AB R10, R10, R101 ;  /* 0x000000650a0a723e */ /* 0x000fc400000000ff */
[----:B------:R-:W-:-:S07]  /*4570*/  F2FP.F16.F32.PACK_AB R14, R99, R38 ;  /* 0x00000026630e723e */ /* 0x000fce00000000ff */
.L_x_15407:
[----:B------:R-:W-:Y:S05]  /*4580*/  BSYNC B2 ;  /* 0x0000000000027941 */ /* 0x000fea0003800000 */
.L_x_15406:
[----:B------:R-:W-:Y:S01]  /*4590*/  ISETP.GE.AND P4, PT, R87, R88, PT ;  /* 0x000000585700720c */ /* 0x000fe20003f86270 */
[----:B0-----:R0:W-:-:S12]  /*45a0*/  ST.E.128 desc[UR40][R78.64], R8 ;  /* 0x000000084e007985 */ /* 0x0011d8000c101d28 */
[----:B------:R-:W-:-:S05]  /*45b0*/  @!P4 IMAD.WIDE R80, R87, 0x2, R80 ;  /* 0x000000025750c825 */ /* 0x000fca00078e0250 */
[----:B---3--:R0:W-:Y:S02]  /*45c0*/  @!P4 ST.E.128 desc[UR40][R80.64], R12 ;  /* 0x0000000c5000c985 */ /* 0x0081e4000c101d28 */
.L_x_15405:
[----:B------:R-:W-:Y:S05]  /*45d0*/  BSYNC B1 ;  /* 0x0000000000017941 */ /* 0x000fea0003800000 */
.L_x_15404:
[----:B------:R-:W-:-:S03]  /*45e0*/  UMOV UR4, 0xffffffff ;  /* 0xffffffff00047882 */ /* 0x000fc60000000000 */
[----:B------:R-:W-:Y:S05]  /*45f0*/  BRA.DIV UR4, `(.L_x_15408) ;  /* 0x0000014604a47947 */ /* 0x000fea000b800000 */
[----:B------:R0:W0:Y:S04]  /*4600*/  SHFL.IDX PT, R39, R86, 0x1, 0x1c1f ;  /* 0x003c1f0056277f89 */ /* 0x00002800000e0000 */
[----:B------:R0:W0:Y:S02]  /*4610*/  SHFL.IDX PT, R38, R85, 0x1, 0x1c1f ;  /* 0x003c1f0055267f89 */ /* 0x00002400000e0000 */
.L_x_15639:
        /* <DEDUP_REMOVED lines=12> */
[----:B------:R-:W-:Y:S01]  /*46e0*/  LEA.HI R90, R9, R90, RZ, 0x4 ;  /* 0x0000005a095a7211 */ /* 0x000fe200078f20ff */
[----:B------:R-:W-:Y:S01]  /*46f0*/  IMAD R9, R19, 0x2000, R0 ;  /* 0x0000200013097824 */ /* 0x000fe200078e0200 */
[----:B------:R-:W-:-:S02]  /*4700*/  LOP3.LUT R11, R11, 0x1c0, RZ, 0xc0, !PT ;  /* 0x000001c00b0b7812 */ /* 0x000fc400078ec0ff */
[----:B------:R-:W-:Y:S02]  /*4710*/  LEA.HI.SX32 R41, R90, R7, 0x1c ;  /* 0x000000075a297211 */ /* 0x000fe400078fe2ff */
[----:B------:R-:W-:Y:S02]  /*4720*/  LOP3.LUT R8, R8, 0x1c0, RZ, 0xc0, !PT ;  /* 0x000001c008087812 */ /* 0x000fe400078ec0ff */
[----:B------:R-:W-:Y:S01]  /*4730*/  SHF.R.U32.HI R11, RZ, 0x3, R11 ;  /* 0x00000003ff0b7819 */ /* 0x000fe2000001160b */
[----:B------:R-:W-:Y:S01]  /*4740*/  IMAD.SHL.U32 R41, R41, 0x8, RZ ;  /* 0x0000000829297824 */ /* 0x000fe200078e00ff */
[----:B------:R-:W-:Y:S02]  /*4750*/  LEA R9, R9, R2, 0x1 ;  /* 0x0000000209097211 */ /* 0x000fe400078e08ff */
[----:B------:R-:W-:Y:S02]  /*4760*/  LEA.HI.X R37, R6, R39, R4, 0x1, P4 ;  /* 0x0000002706257211 */ /* 0x000fe400020f0c04 */
[----:B------:R-:W-:-:S04]  /*4770*/  LOP3.LUT R8, R8, 0x38, R41, 0xf8, !PT ;  /* 0x0000003808087812 */ /* 0x000fc800078ef829 */
[----:B------:R-:W-:-:S05]  /*4780*/  LOP3.LUT R8, R8, R11, RZ, 0x3c, !PT ;  /* 0x0000000b08087212 */ /* 0x000fca00078e3cff */
[----:B-----5:R-:W-:-:S04]  /*4790*/  IMAD.IADD R8, R10, 0x1, R8 ;  /* 0x000000010a087824 */ /* 0x020fc800078e0208 */
[----:B------:R-:W-:-:S04]  /*47a0*/  IMAD R11, R19, 0x2000, R8 ;  /* 0x00002000130b7824 */ /* 0x000fc800078e0208 */
[----:B------:R-:W-:Y:S02]  /*47b0*/  IMAD R12, R11, 0x2, R2 ;  /* 0x000000020b0c7824 */ /* 0x000fe400078e0202 */
[----:B------:R-:W0:Y:S04]  /*47c0*/  LDS.128 R8, [R9+0xe400] ;  /* 0x00e4000009087984 */ /* 0x000e280000000c00 */
[----:B------:R-:W0:Y:S01]  /*47d0*/  LDS.128 R12, [R12+0xe400] ;  /* 0x00e400000c0c7984 */ /* 0x000e220000000c00 */
[----:B------:R-:W-:Y:S05]  /*47e0*/  @P3 BRA `(.L_x_15410) ;  /* 0x00000004005c3947 */ /* 0x000fea0003800000 */
[--C-:B------:R-:W-:Y:S02]  /*47f0*/  SHF.R.U64 R42, R44, 0x10, R45.reuse ;  /* 0x000000102c2a7819 */ /* 0x100fe4000000122d */
[----:B------:R-:W-:Y:S01]  /*4800*/  SHF.R.U32.HI R78, RZ, 0x10, R45 ;  /* 0x00000010ff4e7819 */ /* 0x000fe2000001162d */
[----:B0-----:R-:W-:Y:S01]  /*4810*/  IMAD.MOV.U32 R45, RZ, RZ, R8 ;  /* 0x000000ffff2d7224 */ /* 0x001fe200078e0008 */
[----:B------:R-:W-:Y:S01]  /*4820*/  SHF.R.U64 R44, R48, 0x10, R49 ;  /* 0x00000010302c7819 */ /* 0x000fe20000001231 */
[----:B------:R-:W-:Y:S01]  /*4830*/  IMAD.MOV.U32 R8, RZ, RZ, R13 ;  /* 0x000000ffff087224 */ /* 0x000fe200078e000d */
[----:B------:R-:W-:Y:S01]  /*4840*/  SHF.R.U32.HI R48, RZ, 0x10, R49 ;  /* 0x00000010ff307819 */ /* 0x000fe20000011631 */
[--C-:B------:R-:W-:Y:S01]  /*4850*/  HADD2.F32 R49, -RZ, R93.reuse.H0_H0 ;  /* 0x2000005dff317230 */ /* 0x100fe20000004100 */
[--C-:B------:R-:W-:Y:S01]  /*4860*/  SHF.R.U64 R40, R46, 0x10, R47.reuse ;  /* 0x000000102e287819 */ /* 0x100fe2000000122f */
[----:B------:R-:W-:Y:S01]  /*4870*/  IMAD.MOV.U32 R46, RZ, RZ, R12 ;  /* 0x000000ffff2e7224 */ /* 0x000fe200078e000c */
[----:B------:R-:W-:Y:S01]  /*4880*/  SHF.R.U32.HI R79, RZ, 0x10, R47 ;  /* 0x00000010ff4f7819 */ /* 0x000fe2000001162f */
[----:B------:R-:W-:Y:S01]  /*4890*/  HADD2.F32 R93, -RZ, R93.H1_H1 ;  /* 0x3000005dff5d7230 */ /* 0x000fe20000004100 */
[----:B------:R-:W-:Y:S01]  /*48a0*/  MOV R47, R15 ;  /* 0x0000000f002f7202 */ /* 0x000fe20000000f00 */
[--C-:B------:R-:W-:Y:S01]  /*48b0*/  HADD2.F32 R12, -RZ, R8.reuse.H0_H0 ;  /* 0x20000008ff0c7230 */ /* 0x100fe20000004100 */
[--C-:B------:R-:W-:Y:S01]  /*48c0*/  SHF.R.U64 R43, R50, 0x10, R51.reuse ;  /* 0x00000010322b7819 */ /* 0x100fe20000001233 */
[----:B------:R-:W-:Y:S01]  /*48d0*/  HADD2.F32 R15, -RZ, R8.H1_H1 ;  /* 0x30000008ff0f7230 */ /* 0x000fe20000004100 */
[----:B----4-:R-:W-:Y:S01]  /*48e0*/  SHF.R.U32.HI R80, RZ, 0x10, R51 ;  /* 0x00000010ff507819 */ /* 0x010fe20000011633 */
[----:B------:R-:W-:-:S02]  /*48f0*/  IMAD.MOV.U32 R13, RZ, RZ, R11 ;  /* 0x000000ffff0d7224 */ /* 0x000fc400078e000b */
        /* <DEDUP_REMOVED lines=17> */
[-C--:B--2---:R-:W-:Y:S01]  /*4a10*/  FMUL.FTZ R86, R48, R51.reuse ;  /* 0x0000003330567220 */ /* 0x084fe20000410000 */
[----:B------:R-:W-:Y:S02]  /*4a20*/  HADD2.F32 R80, -RZ, R80.H0_H0 ;  /* 0x20000050ff507230 */ /* 0x000fe40000004100 */
[----:B------:R-:W-:Y:S02]  /*4a30*/  HADD2.F32 R50, -RZ, R89.H1_H1 ;  /* 0x30000059ff327230 */ /* 0x000fe40000004100 */
[----:B------:R-:W-:Y:S01]  /*4a40*/  FMUL.FTZ R51, R15, R51 ;  /* 0x000000330f337220 */ /* 0x000fe20000410000 */
[----:B------:R-:W-:-:S02]  /*4a50*/  HADD2.F32 R47, -RZ, R13.H1_H1 ;  /* 0x3000000dff2f7230 */ /* 0x000fc40000004100 */
[----:B------:R-:W-:Y:S01]  /*4a60*/  FMUL.FTZ R90, R49, R80 ;  /* 0x00000050315a7220 */ /* 0x000fe20000410000 */
[----:B------:R-:W-:Y:S02]  /*4a70*/  HADD2.F32 R78, -RZ, R79.H0_H0 ;  /* 0x2000004fff4e7230 */ /* 0x000fe40000004100 */
[-C--:B------:R-:W-:Y:S01]  /*4a80*/  FFMA.FTZ R13, R15, R50.reuse, -R86 ;  /* 0x000000320f0d7223 */ /* 0x080fe20000010856 */
[----:B------:R-:W-:Y:S01]  /*4a90*/  FFMA.FTZ R15, R48, R50, R51 ;  /* 0x00000032300f7223 */ /* 0x000fe20000010033 */
[C---:B------:R-:W-:Y:S01]  /*4aa0*/  FMUL.FTZ R80, R47.reuse, R80 ;  /* 0x000000502f507220 */ /* 0x040fe20000410000 */
[----:B------:R-:W-:Y:S02]  /*4ab0*/  HADD2.F32 R92, -RZ, R92.H0_H0 ;  /* 0x2000005cff5c7230 */ /* 0x000fe40000004100 */
[-C--:B------:R-:W-:Y:S01]  /*4ac0*/  FFMA.FTZ R90, R47, R78.reuse, -R90 ;  /* 0x0000004e2f5a7223 */ /* 0x080fe2000001085a */
[----:B------:R-:W-:Y:S02]  /*4ad0*/  HADD2.F32 R48, -RZ, R44.H0_H0 ;  /* 0x2000002cff307230 */ /* 0x000fe40000004100 */
[----:B------:R-:W-:Y:S01]  /*4ae0*/  FFMA.FTZ R80, R49, R78, R80 ;  /* 0x0000004e31507223 */ /* 0x000fe20000010050 */
[----:B------:R-:W-:-:S02]  /*4af0*/  HADD2.F32 R47, -RZ, R46.H0_H0 ;  /* 0x2000002eff2f7230 */ /* 0x000fc40000004100 */
[--C-:B------:R-:W-:Y:S01]  /*4b00*/  HADD2.F32 R44, -RZ, R45.reuse.H0_H0 ;  /* 0x2000002dff2c7230 */ /* 0x100fe20000004100 */
        /* <DEDUP_REMOVED lines=9> */
[----:B------:R-:W-:Y:S01]  /*4ba0*/  F2FP.F16.F32.PACK_AB R13, R12, R9 ;  /* 0x000000090c0d723e */ /* 0x000fe200000000ff */
[-C--:B------:R-:W-:Y:S01]  /*4bb0*/  FFMA.FTZ R92, R47, R89.reuse, R92 ;  /* 0x000000592f5c7223 */ /* 0x080fe2000001005c */
[----:B------:R-:W-:Y:S02]  /*4bc0*/  HADD2.F32 R47, -RZ, R43.H0_H0 ;  /* 0x2000002bff2f7230 */ /* 0x000fe40000004100 */
[----:B------:R-:W-:Y:S01]  /*4bd0*/  FFMA.FTZ R49, R44, R89, -R49 ;  /* 0x000000592c317223 */ /* 0x000fe20000010831 */
[-C--:B------:R-:W-:Y:S01]  /*4be0*/  FFMA.FTZ R50, R45, R42.reuse, -R50 ;  /* 0x0000002a2d327223 */ /* 0x080fe20000010832 */
[----:B------:R-:W-:Y:S01]  /*4bf0*/  FFMA.FTZ R51, R46, R42, R51 ;  /* 0x0000002a2e337223 */ /* 0x000fe20000010033 */
        /* <DEDUP_REMOVED lines=8> */
[----:B------:R-:W-:Y:S02]  /*4c80*/  HADD2.F32 R10, -RZ, R10.H1_H1 ;  /* 0x3000000aff0a7230 */ /* 0x000fe40000004100 */
[----:B---3--:R-:W-:Y:S01]  /*4c90*/  FMUL.FTZ R81, R14, R47 ;  /* 0x0000002f0e517220 */ /* 0x008fe20000410000 */
[----:B------:R-:W-:Y:S02]  /*4ca0*/  HADD2.F32 R45, -RZ, R40.H0_H0 ;  /* 0x20000028ff2d7230 */ /* 0x000fe40000004100 */
        /* <DEDUP_REMOVED lines=8> */
[----:B------:R-:W-:-:S03]  /*4d30*/  IMAD.MOV.U32 R11, RZ, RZ, R90 ;  /* 0x000000ffff0b7224 */ /* 0x000fc600078e005a */
[----:B------:R-:W-:Y:S02]  /*4d40*/  F2FP.F16.F32.PACK_AB R10, R10, R79 ;  /* 0x0000004f0a0a723e */ /* 0x000fe400000000ff */
[----:B------:R-:W-:-:S07]  /*4d50*/  F2FP.F16.F32.PACK_AB R14, R47, R40 ;  /* 0x000000282f0e723e */ /* 0x000fce00000000ff */
.L_x_15410:
[----:B------:R-:W-:Y:S05]  /*4d60*/  BSYNC B1 ;  /* 0x0000000000017941 */ /* 0x000fea0003800000 */
.L_x_15409:
[----:B------:R-:W-:Y:S01]  /*4d70*/  ISETP.GE.AND P3, PT, R41, R88, PT ;  /* 0x000000582900720c */ /* 0x000fe20003f66270 */
[----:B0-----:R0:W-:Y:S02]  /*4d80*/  ST.E.128 desc[UR40][R36.64], R8 ;  /* 0x0000000824007985 */ /* 0x0011e4000c101d28 */
[----:B0-----:R-:W-:Y:S02]  /*4d90*/  IMAD.MOV.U32 R8, RZ, RZ, R38 ;  /* 0x000000ffff087224 */ /* 0x001fe400078e0026 */
[----:B------:R-:W-:-:S08]  /*4da0*/  IMAD.MOV.U32 R9, RZ, RZ, R39 ;  /* 0x000000ffff097224 */ /* 0x000fd000078e0027 */
[----:B------:R-:W-:Y:S05]  /*4db0*/  @P3 BRA `(.L_x_15391) ;  /* 0x0000000400203947 */ /* 0x000fea0003800000 */
[----:B------:R-:W-:-:S05]  /*4dc0*/  IMAD.WIDE R8, R41, 0x2, R8 ;  /* 0x0000000229087825 */ /* 0x000fca00078e0208 */
[----:B------:R0:W-:Y:S01]  /*4dd0*/  ST.E.128 desc[UR40][R8.64], R12 ;  /* 0x0000000c08007985 */ /* 0x0001e2000c101d28 */
[----:B------:R-:W-:Y:S05]  /*4de0*/  BRA `(.L_x_15391) ;  /* 0x0000000400147947 */ /* 0x000fea0003800000 */
.L_x_15372:
[----:B------:R-:W-:-:S13]  /*4df0*/  ISETP.NE.AND P5, PT, R157, 0x3, PT ;  /* 0x000000039d00780c */ /* 0x000fda0003fa5270 */
[----:B------:R-:W-:Y:S05]  /*4e00*/  @!P5 BRA `(.L_x_15411) ;  /* 0x000000000004d947 */ /* 0x000fea0003800000 */
[----:B------:R-:W-:Y:S01]  /*4e10*/  BPT.TRAP 0x1 ;  /* 0x000000040000795c */ /* 0x000fe20000300000 */
.L_x_15411:
[----:B------:R-:W2:Y:S01]  /*4e20*/  LDL R8, [R1] ;  /* 0x0000000001087983 */ /* 0x000ea20000100800 */
[----:B------:R-:W-:Y:S01]  /*4e30*/  IMAD R69, R19, 0x8, R2 ;  /* 0x0000000813457824 */ /* 0x000fe200078e0202 */
[----:B------:R-:W-:Y:S01]  /*4e40*/  BSSY B1, `(.L_x_15412) ;  /* 0x0000005000017945 */ /* 0x000fe20003800000 */
[----:B------:R-:W-:Y:S02]  /*4e50*/  SHF.R.S32.HI R74, RZ, 0x1f, R73 ;  /* 0x0000001fff4a7819 */ /* 0x000fe40000011449 */
[----:B--2---:R-:W-:-:S04]  /*4e60*/  SHF.L.U32 R77, R8, 0x1f, RZ ;  /* 0x0000001f084d7819 */ /* 0x004fc800000006ff */
[----:B------:R-:W0:Y:S02]  /*4e70*/  SYNCS.PHASECHK.TRANS64.TRYWAIT P3, [R69+URZ+0x16890], R77 ;  /* 0x0168904d450075a7 */ /* 0x000e24000806017f */
[----:B0-----:R-:W-:Y:S05]  /*4e80*/  @!P3 BRA `(.L_x_15413) ;  /* 0x0000013c00ccb947 */ /* 0x001fea0003800000 */
.L_x_15640:
[----:B------:R-:W-:Y:S05]  /*4e90*/  BSYNC B1 ;  /* 0x0000000000017941 */ /* 0x000fea0003800000 */
.L_x_15412:
        /* <DEDUP_REMOVED lines=27> */
.L_x_15644:
        /* <DEDUP_REMOVED lines=13> */
.L_x_15416:
[----:B------:R-:W-:Y:S05]  /*5120*/  BSYNC B1 ;  /* 0x0000000000017941 */ /* 0x000fea0003800000 */
.L_x_15415:
[----:B------:R-:W-:-:S03]  /*5130*/  UMOV UR4, 0xffffffff ;  /* 0xffffffff00047882 */ /* 0x000fc60000000000 */
[----:B------:R-:W-:Y:S05]  /*5140*/  BRA.DIV UR4, `(.L_x_15417) ;  /* 0x0000013e047c7947 */ /* 0x000fea000b800000 */
[----:B--2-4-:R2:W4:Y:S04]  /*5150*/  SHFL.IDX PT, R9, R38, 0x1, 0x1c1f ;  /* 0x003c1f0026097f89 */ /* 0x01452800000e0000 */
[----:B---3--:R2:W3:Y:S02]  /*5160*/  SHFL.IDX PT, R37, R36, 0x1, 0x1c1f ;  /* 0x003c1f0024257f89 */ /* 0x0084e400000e0000 */
.L_x_15648:
        /* <DEDUP_REMOVED lines=13> */
.L_x_15391:
[----:B------:R-:W-:Y:S05]  /*5240*/  BSYNC B0 ;  /* 0x0000000000007941 */ /* 0x000fea0003800000 */
.L_x_15371:
        /* <DEDUP_REMOVED lines=16> */
.L_x_15419:
[----:B------:R-:W-:Y:S05]  /*5350*/  BSYNC B0 ;  /* 0x0000000000007941 */ /* 0x000fea0003800000 */
.L_x_15418:
[----:B------:R-:W0:Y:S01]  /*5360*/  SYNCS.PHASECHK.TRANS64.TRYWAIT P4, [R69+URZ+0x168b0], R77 ;  /* 0x0168b04d450075a7 */ /* 0x000e22000808017f */
[----:B------:R-:W-:Y:S01]  /*5370*/  ULDC UR36, c[0x0][0x2f4] ;  /* 0x0000bd0000247ab9 */ /* 0x000fe20000000800 */
[----:B------:R-:W-:Y:S04]  /*5380*/  BSSY B0, `(.L_x_15420) ;  /* 0x0000002000007945 */ /* 0x000fe80003800000 */
[----:B0-----:R-:W-:Y:S05]  /*5390*/  @!P4 BRA `(.L_x_15421) ;  /* 0x0000013c0034c947 */ /* 0x001fea0003800000 */
.L_x_15649:
[----:B------:R-:W-:Y:S05]  /*53a0*/  BSYNC B0 ;  /* 0x0000000000007941 */ /* 0x000fea0003800000 */
.L_x_15420:
        /* <DEDUP_REMOVED lines=18> */
[----:B-1----:R-:W-:-:S04]  /*54d0*/  LEA R36, P4, R8, UR4, 0x1 ;  /* 0x0000000408247c11 */ /* 0x002fc8000f8808ff */
        /* <DEDUP_REMOVED lines=15> */
.L_x_15423:
[----:B------:R-:W-:Y:S05]  /*55d0*/  BSYNC B0 ;  /* 0x0000000000007941 */ /* 0x000fea0003800000 */
.L_x_15422:
        /* <DEDUP_REMOVED lines=15> */
.L_x_15425:
[----:B------:R-:W-:Y:S05]  /*56d0*/  BSYNC B0 ;  /* 0x0000000000007941 */ /* 0x000fea0003800000 */
.L_x_15424:
[----:B-1-3--:R-:W3:Y:S01]  /*56e0*/  LDL.LU R9, [R1] ;  /* 0x0000000001097983 */ /* 0x00aee20000300800 */
[----:B0-----:R-:W-:Y:S01]  /*56f0*/  @!P3 VIADD R69, R69, 0x168c0 ;  /* 0x000168c04545b836 */ /* 0x001fe20000000000 */
[----:B------:R-:W-:Y:S01]  /*5700*/  LOP3.LUT P4, RZ, R23, 0x1, RZ, 0xc0, !PT ;  /* 0x0000000117ff7812 */ /* 0x000fe2000788c0ff */
[----:B------:R-:W-:Y:S01]  /*5710*/  VIADD R19, R19, 0x1 ;  /* 0x0000000113137836 */ /* 0x000fe20000000000 */
        /* <DEDUP_REMOVED lines=13> */
[----:B------:R0:W-:Y:S01]  /*57f0*/  STL [R1], R9 ;  /* 0x0000000901007387 */ /* 0x0001e20000100800 */
[----:B------:R-:W-:Y:S05]  /*5800*/  @P4 BRA `(.L_x_15426) ;  /* 0xffffffc400fc4947 */ /* 0x000fea000383ffff */
[----:B0-----:R-:W0:Y:S01]  /*5810*/  S2R R9, SR_TID.X ;  /* 0x0000000000097919 */ /* 0x001e220000002100 */
[----:B------:R-:W-:Y:S02]  /*5820*/  PLOP3.LUT P0, PT, PT, PT, PT, 0x8, 0x0 ;  /* 0x000000000000781c */ /* 0x000fe40003f0e170 */
[----:B0-----:R-:W-:-:S04]  /*5830*/  SHF.R.U32.HI R9, RZ, 0x7, R9 ;  /* 0x00000007ff097819 */ /* 0x001fc80000011609 */
[----:B------:R-:W-:-:S13]  /*5840*/  ISETP.NE.AND P4, PT, R9, 0x1, PT ;  /* 0x000000010900780c */ /* 0x000fda0003f85270 */
[----:B------:R-:W-:Y:S06]  /*5850*/  @!P4 BAR.ARV 0x9, 0x100 ;  /* 0x024400000000cb1d */ /* 0x000fec0000002000 */
.L_x_15366:
[----:B------:R-:W3:Y:S01]  /*5860*/  LDL R5, [R1+0x28] ;  /* 0x0000280001057983 */ /* 0x000ee20000100800 */
[----:B------:R-:W0:Y:S01]  /*5870*/  LDC R0, c[0x0][0x448] ;  /* 0x00011200ff007b82 */ /* 0x000e220000000800 */
        /* <DEDUP_REMOVED lines=14> */
[----:B------:R-:W-:Y:S02]  /*5960*/  IMAD.MOV.U32 R94, RZ, RZ, RZ ;  /* 0x000000ffff5e7224 */ /* 0x000fe400078e00ff */
[----:B--2---:R-:W-:Y:S02]  /*5970*/  IMAD.MOV.U32 R13, RZ, RZ, RZ ;  /* 0x000000ffff0d7224 */ /* 0x004fe400078e00ff */
[----:B------:R-:W-:Y:S01]  /*5980*/  IMAD.MOV.U32 R90, RZ, RZ, RZ ;  /* 0x000000ffff5a7224 */ /* 0x000fe200078e00ff */
[----:B0-----:R-:W-:-:S13]  /*5990*/  ISETP.NE.AND P1, PT, R0, 0x1, PT ;  /* 0x000000010000780c */ /* 0x001fda0003f25270 */
[----:B------:R-:W0:Y:S08]  /*59a0*/  @P1 LDC R3, c[0x0][0x44c] ;  /* 0x00011300ff031b82 */ /* 0x000e300000000800 */
[----:B------:R-:W1:Y:S01]  /*59b0*/  @P1 LDC R4, c[0x0][0x450] ;  /* 0x00011400ff041b82 */ /* 0x000e620000000800 */
[----:B---3--:R-:W-:-:S04]  /*59c0*/  VIADD R0, R5, 0xbf ;  /* 0x000000bf05007836 */ /* 0x008fc80000000000 */
[----:B0-----:R-:W-:-:S05]  /*59d0*/  @P1 IMAD.HI.U32 R3, R0, R3, RZ ;  /* 0x0000000300031227 */ /* 0x001fca00078e00ff */
[----:B-1----:R-:W-:Y:S02]  /*59e0*/  @P1 SHF.R.U32.HI R0, RZ, R4, R3 ;  /* 0x00000004ff001219 */ /* 0x002fe40000011603 */
[----:B------:R-:W-:Y:S02]  /*59f0*/  PLOP3.LUT P1, PT, PT, PT, PT, 0x80, 0x0 ;  /* 0x000000000000781c */ /* 0x000fe40003f2f070 */
[----:B------:R-:W-:-:S04]  /*5a00*/  IADD3 R0, R83, R0, RZ ;  /* 0x0000000053007210 */ /* 0x000fc80007ffe0ff */
[----:B------:R-:W-:-:S04]  /*5a10*/  SHF.R.S32.HI R3, RZ, 0x1f, R0 ;  /* 0x0000001fff037819 */ /* 0x000fc80000011400 */
[----:B------:R-:W-:-:S04]  /*5a20*/  LEA.HI R3, R3, R0, RZ, 0x7 ;  /* 0x0000000003037211 */ /* 0x000fc800078f38ff */
        /* <DEDUP_REMOVED lines=8> */
.L_x_15427:
        /* <DEDUP_REMOVED lines=12> */
.L_x_15652:
        /* <DEDUP_REMOVED lines=16> */
[----:B0-----:R0:W1:Y:S01]  /*5c70*/  LDC.64 R14, c[0x4][R0] ;  /* 0x01000000000e7b82 */ /* 0x0010620000000a00 */
        /* <DEDUP_REMOVED lines=10> */
[----:B-1--45:R-:W-:Y:S05]  /*5d20*/  CALL.ABS.NOINC R14 ;  /* 0x000000000e007343 */ /* 0x032fea0003c00000 */
.L_x_15431:
[----:B------:R-:W-:Y:S05]  /*5d30*/  BSYNC B6 ;  /* 0x0000000000067941 */ /* 0x000fea0003800000 */
.L_x_15430:
        /* <DEDUP_REMOVED lines=13> */
.L_x_15435:
[----:B--2---:R2:W3:Y:S02]  /*5e10*/  SYNCS.PHASECHK.TRANS64.TRYWAIT P0, [R2+URZ+0x16800], R3 ;  /* 0x01680003020075a7 */ /* 0x0044e4000800017f */
[----:B---3--:R-:W-:Y:S05]  /*5e20*/  @!P0 NANOSLEEP.SYNCS 0x989680 ;  /* 0x009896800000895d */ /* 0x008fea0003900000 */
[----:B------:R-:W3:Y:S02]  /*5e30*/  @!P0 SYNCS.PHASECHK.TRANS64 P0, [R2+URZ+0x16800], R3 ;  /* 0x01680003020085a7 */ /* 0x000ee4000800007f */
[----:B---3--:R-:W-:Y:S05]  /*5e40*/  @!P0 BRA `(.L_x_15435) ;  /* 0xfffffffc00f08947 */ /* 0x008fea000383ffff */
.L_x_15434:
[----:B------:R-:W-:Y:S05]  /*5e50*/  BSYNC B0 ;  /* 0x0000000000007941 */ /* 0x000fea0003800000 */
.L_x_15433:
[----:B------:R-:W-:Y:S05]  /*5e60*/  BRA `(.L_x_15436) ;  /* 0x0000002c009c7947 */ /* 0x000fea0003800000 */
.L_x_15432:
        /* <DEDUP_REMOVED lines=29> */
[----:B-1--4-:R-:W-:Y:S05]  /*6040*/  CALL.ABS.NOINC R14 ;  /* 0x000000000e007343 */ /* 0x012fea0003c00000 */
.L_x_15438:
[----:B------:R-:W-:Y:S05]  /*6050*/  BSYNC B6 ;  /* 0x0000000000067941 */ /* 0x000fea0003800000 */
.L_x_15437:
[----:B------:R-:W2:Y:S01]  /*6060*/  LDL R20, [R1+0x28] ;  /* 0x0000280001147983 */ /* 0x000ea20000100800 */
[----:B------:R-:W-:Y:S01]  /*6070*/  ULDC.U8 UR4, c[0x0][0x410] ;  /* 0x0001040000047ab9 */ /* 0x000fe20000000000 */
[----:B------:R-:W-:Y:S01]  /*6080*/  BSSY B0, `(.L_x_15439) ;  /* 0x00002bd000007945 */ /* 0x000fe20003800000 */
[----:B------:R-:W-:Y:S01]  /*6090*/  ISETP.NE.AND P0, PT, RZ, UR4, PT ;  /* 0x00000004ff007c0c */ /* 0x000fe2000bf05270 */
[----:B--2---:R-:W-:-:S12]  /*60a0*/  IMAD.IADD R39, R154, 0x1, R20 ;  /* 0x000000019a277824 */ /* 0x004fd800078e0214 */
[----:B------:R-:W-:Y:S05]  /*60b0*/  @!P0 BRA `(.L_x_15440) ;  /* 0x0000001400a88947 */ /* 0x000fea0003800000 */
[----:B------:R-:W1:Y:S01]  /*60c0*/  LDC R32, c[0x0][0x448] ;  /* 0x00011200ff207b82 */ /* 0x000e620000000800 */
[----:B------:R-:W2:Y:S01]  /*60d0*/  S2R R20, SR_TID.X ;  /* 0x0000000000147919 */ /* 0x000ea20000002100 */
[----:B------:R-:W-:Y:S01]  /*60e0*/  ULDC.64 UR4, c[0x0][0x3f8] ;  /* 0x0000fe0000047ab9 */ /* 0x000fe20000000a00 */
[----:B------:R-:W-:Y:S01]  /*60f0*/  ULDC.64 UR6, c[0x0][0x408] ;  /* 0x0001020000067ab9 */ /* 0x000fe20000000a00 */
[----:B------:R-:W-:Y:S01]  /*6100*/  MOV R10, R24 ;  /* 0x00000018000a7202 */ /* 0x000fe20000000f00 */
[----:B------:R-:W-:Y:S02]  /*6110*/  IMAD.MOV.U32 R8, RZ, RZ, R26 ;  /* 0x000000ffff087224 */ /* 0x000fe400078e001a */
[----:B------:R-:W-:Y:S02]  /*6120*/  IMAD.MOV.U32 R9, RZ, RZ, R29 ;  /* 0x000000ffff097224 */ /* 0x000fe400078e001d */
[----:B------:R-:W-:Y:S01]  /*6130*/  IMAD.MOV.U32 R11, RZ, RZ, R31 ;  /* 0x000000ffff0b7224 */ /* 0x000fe200078e001f */
[----:B-1----:R-:W-:Y:S01]  /*6140*/  ISETP.NE.AND P0, PT, R32, 0x1, PT ;  /* 0x000000012000780c */ /* 0x002fe20003f05270 */
[----:B--2---:R-:W-:-:S12]  /*6150*/  VIADD R21, R20, 0xffffff80 ;  /* 0xffffff8014157836 */ /* 0x004fd80000000000 */
[----:B------:R-:W1:Y:S01]  /*6160*/  @P0 LDC R0, c[0x0][0x44c] ;  /* 0x00011300ff000b82 */ /* 0x000e620000000800 */
[----:B------:R-:W-:-:S04]  /*6170*/  SHF.R.S32.HI R20, RZ, 0x1f, R21 ;  /* 0x0000001fff147819 */ /* 0x000fc80000011415 */
[----:B------:R-:W-:-:S03]  /*6180*/  LEA.HI R20, R20, R21, RZ, 0x2 ;  /* 0x0000001514147211 */ /* 0x000fc600078f10ff */
[----:B------:R-:W2:Y:S01]  /*6190*/  @P0 LDC R5, c[0x0][0x450] ;  /* 0x00011400ff050b82 */ /* 0x000ea20000000800 */
[----:B------:R-:W-:-:S05]  /*61a0*/  LOP3.LUT R20, R20, 0xfffffffc, RZ, 0xc0, !PT ;  /* 0xfffffffc14147812 */ /* 0x000fca00078ec0ff */
[----:B------:R-:W-:-:S04]  /*61b0*/  IMAD.IADD R20, R21, 0x1, -R20 ;  /* 0x0000000115147824 */ /* 0x000fc800078e0a14 */
[----:B------:R-:W-:-:S04]  /*61c0*/  IMAD R3, R20, 0x60, R39 ;  /* 0x0000006014037824 */ /* 0x000fc800078e0227 */
[----:B-1----:R-:W-:-:S05]  /*61d0*/  @P0 IMAD.HI.U32 R0, R3, R0, RZ ;  /* 0x0000000003000227 */ /* 0x002fca00078e00ff */
[----:B--2---:R-:W-:-:S04]  /*61e0*/  @P0 SHF.R.U32.HI R3, RZ, R5, R0 ;  /* 0x00000005ff030219 */ /* 0x004fc80000011600 */
        /* <DEDUP_REMOVED lines=17> */
[----:B------:R1:W2:Y:S04]  /*6300*/  SHFL.IDX PT, R3, R6, RZ, 0x1c1f ;  /* 0x001c1fff06037589 */ /* 0x0002a800000e0000 */
[----:B------:R1:W3:Y:S04]  /*6310*/  SHFL.IDX PT, R0, R4, RZ, 0x1c1f ;  /* 0x001c1fff04007589 */ /* 0x0002e800000e0000 */
[----:B------:R1:W1:Y:S04]  /*6320*/  SHFL.IDX PT, R5, R8, RZ, 0x1c1f ;  /* 0x001c1fff08057589 */ /* 0x00026800000e0000 */
[----:B0-----:R0:W0:Y:S02]  /*6330*/  SHFL.IDX PT, R14, R7, RZ, 0x1c1f ;  /* 0x001c1fff070e7589 */ /* 0x00102400000e0000 */
.L_x_15658:
[----:B------:R-:W5:Y:S01]  /*6340*/  LDL R9, [R1+0x18] ;  /* 0x0000180001097983 */ /* 0x000f620000100800 */
[----:B------:R-:W-:Y:S01]  /*6350*/  BSSY B1, `(.L_x_15442) ;  /* 0x0000020000017945 */ /* 0x000fe20003800000 */
[----:B------:R-:W-:Y:S02]  /*6360*/  CS2R R34, SRZ ;  /* 0x0000000000227805 */ /* 0x000fe4000001ff00 */
[----:B------:R-:W-:Y:S02]  /*6370*/  CS2R R20, SRZ ;  /* 0x0000000000147805 */ /* 0x000fe4000001ff00 */
[----:B------:R-:W-:Y:S02]  /*6380*/  CS2R R28, SRZ ;  /* 0x00000000001c7805 */ /* 0x000fe4000001ff00 */
[----:B------:R-:W-:Y:S01]  /*6390*/  CS2R R24, SRZ ;  /* 0x0000000000187805 */ /* 0x000fe2000001ff00 */
[----:B-----5:R-:W-:-:S05]  /*63a0*/  IMAD R32, R9, R32, RZ ;  /* 0x0000002009207224 */ /* 0x020fca00078e02ff */
[----:B------:R-:W-:-:S13]  /*63b0*/  ISETP.GE.AND P0, PT, R39, R32, PT ;  /* 0x000000202700720c */ /* 0x000fda0003f06270 */
[----:B------:R-:W-:Y:S05]  /*63c0*/  @P0 BRA `(.L_x_15443) ;  /* 0x0000000000600947 */ /* 0x000fea0003800000 */
[----:B------:R-:W4:Y:S01]  /*63d0*/  LDL R9, [R1+0x4] ;  /* 0x0000040001097983 */ /* 0x000f220000100800 */
[----:B------:R-:W-:-:S03]  /*63e0*/  ULDC UR4, c[0x0][0x3f4] ;  /* 0x0000fd0000047ab9 */ /* 0x000fc60000000800 */
[----:B------:R-:W4:Y:S01]  /*63f0*/  LDL R12, [R1+0x60] ;  /* 0x00006000010c7983 */ /* 0x000f220000100800 */
[----:B------:R-:W-:Y:S01]  /*6400*/  ISETP.GE.AND P2, PT, R152, UR4, PT ;  /* 0x0000000498007c0c */ /* 0x000fe2000bf46270 */
[----:B---3--:R-:W-:Y:S02]  /*6410*/  IMAD.MOV.U32 R10, RZ, RZ, R0 ;  /* 0x000000ffff0a7224 */ /* 0x008fe400078e0000 */
[----:B--2---:R-:W-:Y:S02]  /*6420*/  IMAD.MOV.U32 R11, RZ, RZ, R3 ;  /* 0x000000ffff0b7224 */ /* 0x004fe400078e0003 */
[----:B-1----:R-:W-:Y:S01]  /*6430*/  IMAD.MOV.U32 R15, RZ, RZ, R5 ;  /* 0x000000ffff0f7224 */ /* 0x002fe200078e0005 */
[----:B------:R-:W-:Y:S02]  /*6440*/  CS2R R28, SRZ ;  /* 0x00000000001c7805 */ /* 0x000fe4000001ff00 */
[----:B------:R-:W-:Y:S02]  /*6450*/  CS2R R34, SRZ ;  /* 0x0000000000227805 */ /* 0x000fe4000001ff00 */
[----:B------:R-:W-:-:S03]  /*6460*/  CS2R R24, SRZ ;  /* 0x0000000000187805 */ /* 0x000fc6000001ff00 */
[----:B------:R-:W-:-:S05]  /*6470*/  @!P2 IMAD.WIDE R10, R152, 0x2, R10 ;  /* 0x00000002980aa825 */ /* 0x000fca00078e020a */
[----:B------:R1:W5:Y:S01]  /*6480*/  @!P2 LD.E.64 R28, desc[UR40][R10.64] ;  /* 0x000000280a1ca980 */ /* 0x000362000c101b00 */
[----:B----4-:R-:W-:-:S13]  /*6490*/  ISETP.GE.AND P3, PT, R9, UR4, PT ;  /* 0x0000000409007c0c */ /* 0x010fda000bf66270 */
[C---:B------:R-:W-:Y:S02]  /*64a0*/  @!P3 SHF.L.U32 R37, R9.reuse, 0x1, RZ ;  /* 0x000000010925b819 */ /* 0x040fe400000006ff */
[----:B------:R-:W-:Y:S02]  /*64b0*/  @!P3 SHF.L.U64.HI R20, R9, 0x1, R12 ;  /* 0x000000010914b819 */ /* 0x000fe4000001020c */
[-C--:B------:R-:W-:Y:S02]  /*64c0*/  @!P3 IADD3 R26, P0, R0, R37.reuse, RZ ;  /* 0x00000025001ab210 */ /* 0x080fe40007f1e0ff */
[----:B0-----:R-:W-:Y:S01]  /*64d0*/  @!P3 IADD3 R36, P1, R14, R37, RZ ;  /* 0x000000250e24b210 */ /* 0x001fe20007f3e0ff */
[----:B------:R-:W-:-:S04]  /*64e0*/  @!P2 IMAD.WIDE R12, R152, 0x2, R14 ;  /* 0x00000002980ca825 */ /* 0x000fc800078e020e */
[--C-:B------:R-:W-:Y:S01]  /*64f0*/  @!P3 IMAD.X R27, R3, 0x1, R20.reuse, P0 ;  /* 0x00000001031bb824 */ /* 0x100fe200000e0614 */
[----:B------:R1:W5:Y:S01]  /*6500*/  @!P2 LD.E.64 R34, desc[UR40][R12.64] ;  /* 0x000000280c22a980 */ /* 0x000362000c101b00 */
[----:B------:R-:W-:Y:S01]  /*6510*/  @!P3 IMAD.X R37, R5, 0x1, R20, P1 ;  /* 0x000000010525b824 */ /* 0x000fe200008e0614 */
[----:B------:R-:W-:Y:S02]  /*6520*/  CS2R R20, SRZ ;  /* 0x0000000000147805 */ /* 0x000fe4000001ff00 */
[----:B------:R1:W5:Y:S04]  /*6530*/  @!P3 LD.E.64 R24, desc[UR40][R26.64] ;  /* 0x000000281a18b980 */ /* 0x000368000c101b00 */
[----:B------:R1:W5:Y:S02]  /*6540*/  @!P3 LD.E.64 R20, desc[UR40][R36.64] ;  /* 0x000000282414b980 */ /* 0x000364000c101b00 */
.L_x_15443:
[----:B------:R-:W-:Y:S05]  /*6550*/  BSYNC B1 ;  /* 0x0000000000017941 */ /* 0x000fea0003800000 */
.L_x_15442:
[----:B---3-5:R-:W-:Y:S01]  /*6560*/  IMAD.MOV.U32 R0, RZ, RZ, R34 ;  /* 0x000000ffff007224 */ /* 0x028fe200078e0022 */
[----:B-1----:R-:W-:Y:S01]  /*6570*/  MOV R5, R20 ;  /* 0x0000001400057202 */ /* 0x002fe20000000f00 */
[----:B--2---:R-:W-:Y:S01]  /*6580*/  IMAD.MOV.U32 R3, RZ, RZ, R35 ;  /* 0x000000ffff037224 */ /* 0x004fe200078e0023 */
        /* <DEDUP_REMOVED lines=10> */
[----:B------:R-:W-:-:S02]  /*6630*/  CS2R R26, SRZ ;  /* 0x00000000001a7805 */ /* 0x000fc4000001ff00 */
[----:B------:R-:W-:Y:S02]  /*6640*/  PRMT R46, R3, 0x5410, R5 ;  /* 0x00005410032e7816 */ /* 0x000fe40000000005 */
[----:B------:R-:W-:Y:S01]  /*6650*/  PRMT R36, R9, 0x7610, R36 ;  /* 0x0000761009247816 */ /* 0x000fe20000000024 */
[----:B------:R-:W-:Y:S06]  /*6660*/  BRA.DIV UR4, `(.L_x_15444) ;  /* 0x0000012e04447947 */ /* 0x000fec000b800000 */
[----:B------:R1:W2:Y:S04]  /*6670*/  SHFL.IDX PT, R3, R6, 0x1, 0x1c1f ;  /* 0x003c1f0006037f89 */ /* 0x0002a800000e0000 */
[----:B------:R1:W3:Y:S04]  /*6680*/  SHFL.IDX PT, R0, R4, 0x1, 0x1c1f ;  /* 0x003c1f0004007f89 */ /* 0x0002e800000e0000 */
[----:B------:R1:W1:Y:S04]  /*6690*/  SHFL.IDX PT, R5, R8, 0x1, 0x1c1f ;  /* 0x003c1f0008057f89 */ /* 0x00026800000e0000 */
[----:B0-----:R0:W0:Y:S02]  /*66a0*/  SHFL.IDX PT, R14, R7, 0x1, 0x1c1f ;  /* 0x003c1f00070e7f89 */ /* 0x00102400000e0000 */
.L_x_15664:
[----:B-1----:R-:W5:Y:S04]  /*66b0*/  LDL R6, [R1+0x58] ;  /* 0x0000580001067983 */ /* 0x002f680000100800 */
[----:B------:R-:W4:Y:S01]  /*66c0*/  LDL R41, [R1+0x38] ;  /* 0x0000380001297983 */ /* 0x000f220000100800 */
[----:B------:R-:W-:Y:S01]  /*66d0*/  IADD3 R39, R39, 0x60, RZ ;  /* 0x0000006027277810 */ /* 0x000fe20007ffe0ff */
[----:B------:R-:W-:Y:S01]  /*66e0*/  BSSY B1, `(.L_x_15445) ;  /* 0x0000023000017945 */ /* 0x000fe20003800000 */
[----:B------:R-:W-:Y:S02]  /*66f0*/  CS2R R10, SRZ ;  /* 0x00000000000a7805 */ /* 0x000fe4000001ff00 */
[----:B------:R-:W-:Y:S02]  /*6700*/  CS2R R12, SRZ ;  /* 0x00000000000c7805 */ /* 0x000fe4000001ff00 */
[----:B------:R-:W-:-:S02]  /*6710*/  ISETP.GE.AND P0, PT, R39, R32, PT ;  /* 0x000000202700720c */ /* 0x000fc40003f06270 */
[----:B------:R-:W-:Y:S02]  /*6720*/  CS2R R8, SRZ ;  /* 0x0000000000087805 */ /* 0x000fe4000001ff00 */
[----:B-----5:R-:W-:-:S04]  /*6730*/  LEA.HI R4, R6, R6, RZ, 0x1 ;  /* 0x0000000606047211 */ /* 0x020fc800078f08ff */
[----:B------:R-:W-:Y:S01]  /*6740*/  LOP3.LUT R4, R4, 0xfffffffe, RZ, 0xc0, !PT ;  /* 0xfffffffe04047812 */ /* 0x000fe200078ec0ff */
[----:B----4-:R-:W-:-:S04]  /*6750*/  IMAD.SHL.U32 R31, R41, 0x40, RZ ;  /* 0x00000040291f7824 */ /* 0x010fc800078e00ff */
[----:B------:R-:W-:-:S05]  /*6760*/  IMAD.IADD R4, R6, 0x1, -R4 ;  /* 0x0000000106047824 */ /* 0x000fca00078e0a04 */
[----:B------:R-:W-:Y:S01]  /*6770*/  SHF.L.U32 R37, R4, 0x1f, RZ ;  /* 0x0000001f04257819 */ /* 0x000fe200000006ff */
[----:B------:R-:W-:Y:S06]  /*6780*/  @P0 BRA `(.L_x_15446) ;  /* 0x0000000000600947 */ /* 0x000fec0003800000 */
[----:B------:R-:W4:Y:S01]  /*6790*/  LDL R15, [R1+0x4] ;  /* 0x00000400010f7983 */ /* 0x000f220000100800 */
[----:B------:R-:W-:-:S03]  /*67a0*/  ULDC UR4, c[0x0][0x3f4] ;  /* 0x0000fd0000047ab9 */ /* 0x000fc60000000800 */
[----:B------:R-:W4:Y:S01]  /*67b0*/  LDL R38, [R1+0x60] ;  /* 0x0000600001267983 */ /* 0x000f220000100800 */
[----:B------:R-:W-:Y:S01]  /*67c0*/  ISETP.GE.AND P2, PT, R152, UR4, PT ;  /* 0x0000000498007c0c */ /* 0x000fe2000bf46270 */
[----:B---3--:R-:W-:Y:S02]  /*67d0*/  IMAD.MOV.U32 R6, RZ, RZ, R0 ;  /* 0x000000ffff067224 */ /* 0x008fe400078e0000 */
[----:B0-2---:R-:W-:Y:S01]  /*67e0*/  IMAD.MOV.U32 R7, RZ, RZ, R3 ;  /* 0x000000ffff077224 */ /* 0x005fe200078e0003 */
[----:B------:R-:W-:Y:S02]  /*67f0*/  CS2R R12, SRZ ;  /* 0x00000000000c7805 */ /* 0x000fe4000001ff00 */
[----:B------:R-:W-:-:S07]  /*6800*/  CS2R R26, SRZ ;  /* 0x00000000001a7805 */ /* 0x000fce000001ff00 */
[----:B------:R-:W-:-:S05]  /*6810*/  @!P2 IMAD.WIDE R6, R152, 0x2, R6 ;  /* 0x000000029806a825 */ /* 0x000fca00078e0206 */
[----:B------:R1:W5:Y:S01]  /*6820*/  @!P2 LD.E.64 R12, desc[UR40][R6.64] ;  /* 0x00000028060ca980 */ /* 0x000362000c101b00 */
[----:B----4-:R-:W-:-:S13]  /*6830*/  ISETP.GE.AND P3, PT, R15, UR4, PT ;  /* 0x000000040f007c0c */ /* 0x010fda000bf66270 */
[C---:B------:R-:W-:Y:S01]  /*6840*/  @!P3 IMAD.SHL.U32 R9, R15.reuse, 0x2, RZ ;  /* 0x000000020f09b824 */ /* 0x040fe200078e00ff */
[----:B------:R-:W-:Y:S02]  /*6850*/  @!P3 SHF.L.U64.HI R10, R15, 0x1, R38 ;  /* 0x000000010f0ab819 */ /* 0x000fe40000010226 */
[----:B------:R-:W-:Y:S02]  /*6860*/  MOV R15, R5 ;  /* 0x00000005000f7202 */ /* 0x000fe40000000f00 */
[-C--:B------:R-:W-:Y:S02]  /*6870*/  @!P3 IADD3 R38, P0, R0, R9.reuse, RZ ;  /* 0x000000090026b210 */ /* 0x080fe40007f1e0ff */
[----:B------:R-:W-:Y:S02]  /*6880*/  @!P3 IADD3 R4, P1, R14, R9, RZ ;  /* 0x000000090e04b210 */ /* 0x000fe40007f3e0ff */
[----:B------:R-:W-:Y:S01]  /*6890*/  CS2R R8, SRZ ;  /* 0x0000000000087805 */ /* 0x000fe2000001ff00 */
[----:B------:R-:W-:-:S02]  /*68a0*/  @!P3 IMAD.X R39, R3, 0x1, R10, P0 ;  /* 0x000000010327b824 */ /* 0x000fc400000e060a */
[----:B------:R-:W-:Y:S01]  /*68b0*/  @!P3 IMAD.X R5, R5, 0x1, R10, P1 ;  /* 0x000000010505b824 */ /* 0x000fe200008e060a */
[----:B------:R-:W-:Y:S01]  /*68c0*/  CS2R R10, SRZ ;  /* 0x00000000000a7805 */ /* 0x000fe2000001ff00 */
[----:B------:R-:W-:Y:S01]  /*68d0*/  @!P2 IMAD.WIDE R14, R152, 0x2, R14 ;  /* 0x00000002980ea825 */ /* 0x000fe200078e020e */
[----:B------:R1:W5:Y:S04]  /*68e0*/  @!P3 LD.E.64 R8, desc[UR40][R38.64] ;  /* 0x000000282608b980 */ /* 0x000368000c101b00 */
[----:B------:R1:W5:Y:S04]  /*68f0*/  @!P2 LD.E.64 R26, desc[UR40][R14.64] ;  /* 0x000000280e1aa980 */ /* 0x000368000c101b00 */
[----:B------:R1:W5:Y:S02]  /*6900*/  @!P3 LD.E.64 R10, desc[UR40][R4.64] ;  /* 0x00000028040ab980 */ /* 0x000364000c101b00 */
.L_x_15446:
[----:B------:R-:W-:Y:S05]  /*6910*/  BSYNC B1 ;  /* 0x0000000000017941 */ /* 0x000fea0003800000 */
.L_x_15445:
[----:B01----:R-:W0:Y:S01]  /*6920*/  S2R R7, SR_TID.X ;  /* 0x0000000000077919 */ /* 0x003e220000002100 */
[----:B------:R-:W1:Y:S01]  /*6930*/  SYNCS.PHASECHK.TRANS64.TRYWAIT P0, [R2+URZ+0x16800], R37 ;  /* 0x01680025020075a7 */ /* 0x000e62000800017f */
[----:B------:R-:W-:Y:S01]  /*6940*/  LOP3.LUT R31, R31, 0x1c0, RZ, 0xc0, !PT ;  /* 0x000001c01f1f7812 */ /* 0x000fe200078ec0ff */
[----:B-----5:R-:W-:Y:S01]  /*6950*/  IMAD.MOV.U32 R4, RZ, RZ, R26 ;  /* 0x000000ffff047224 */ /* 0x020fe200078e001a */
[----:B------:R-:W-:Y:S01]  /*6960*/  MOV R5, R11 ;  /* 0x0000000b00057202 */ /* 0x000fe20000000f00 */
[----:B------:R-:W-:Y:S01]  /*6970*/  IMAD.MOV.U32 R6, RZ, RZ, R12 ;  /* 0x000000ffff067224 */ /* 0x000fe200078e000c */
[----:B---3--:R-:W-:Y:S01]  /*6980*/  LOP3.LUT R0, R31, 0x18, R16, 0xf8, !PT ;  /* 0x000000181f007812 */ /* 0x008fe200078ef810 */
[----:B------:R-:W-:Y:S01]  /*6990*/  BSSY B1, `(.L_x_15447) ;  /* 0x000001b000017945 */ /* 0x000fe20003800000 */
[----:B--2---:R-:W-:Y:S01]  /*69a0*/  SHF.R.U32.HI R3, RZ, 0x3, R31 ;  /* 0x00000003ff037819 */ /* 0x004fe2000001161f */
[----:B------:R-:W-:Y:S01]  /*69b0*/  IMAD R31, R33, -0xc0, R32 ;  /* 0xffffff40211f7824 */ /* 0x000fe200078e0220 */
[----:B------:R-:W-:Y:S01]  /*69c0*/  PRMT R47, R4, 0x7610, R47 ;  /* 0x00007610042f7816 */ /* 0x000fe2000000002f */
[----:B------:R-:W-:Y:S01]  /*69d0*/  IMAD.MOV.U32 R4, RZ, RZ, R10 ;  /* 0x000000ffff047224 */ /* 0x000fe200078e000a */
[----:B------:R-:W-:Y:S01]  /*69e0*/  LOP3.LUT R0, R0, R3, RZ, 0x3c, !PT ;  /* 0x0000000300007212 */ /* 0x000fe200078e3cff */
[----:B------:R-:W-:Y:S01]  /*69f0*/  IMAD.MOV.U32 R3, RZ, RZ, R27 ;  /* 0x000000ffff037224 */ /* 0x000fe200078e001b */
[----:B------:R-:W-:-:S02]  /*6a00*/  VIMNMX R31, R31, 0xc0, PT ;  /* 0x000000c01f1f7848 */ /* 0x000fc40003fe0100 */
[----:B------:R-:W-:Y:S01]  /*6a10*/  PRMT R14, R4, 0x5410, R5 ;  /* 0x00005410040e7816 */ /* 0x000fe20000000005 */
[----:B------:R-:W-:Y:S01]  /*6a20*/  IMAD.MOV.U32 R4, RZ, RZ, R8 ;  /* 0x000000ffff047224 */ /* 0x000fe200078e0008 */
[----:B------:R-:W-:Y:S01]  /*6a30*/  PRMT R32, R3, 0x7610, R32 ;  /* 0x0000761003207816 */ /* 0x000fe20000000020 */
[----:B------:R-:W-:Y:S01]  /*6a40*/  IMAD.MOV.U32 R5, RZ, RZ, R9 ;  /* 0x000000ffff057224 */ /* 0x000fe200078e0009 */
[----:B------:R-:W-:Y:S02]  /*6a50*/  PRMT R47, R47, 0x5410, R6 ;  /* 0x000054102f2f7816 */ /* 0x000fe40000000006 */
[----:B------:R-:W-:Y:S02]  /*6a60*/  PRMT R15, R4, 0x7610, R15 ;  /* 0x00007610040f7816 */ /* 0x000fe4000000000f */
[----:B------:R-:W-:Y:S02]  /*6a70*/  LOP3.LUT P2, RZ, R41, 0x4, RZ, 0xc0, !PT ;  /* 0x0000000429ff7812 */ /* 0x000fe4000784c0ff */
[----:B------:R-:W-:Y:S01]  /*6a80*/  ISETP.GE.AND P1, PT, R154, R31, PT ;  /* 0x0000001f9a00720c */ /* 0x000fe20003f26270 */
[----:B0-----:R-:W-:-:S05]  /*6a90*/  VIADD R38, R7, 0xffffff80 ;  /* 0xffffff8007267836 */ /* 0x001fca0000000000 */
[----:B------:R-:W-:-:S04]  /*6aa0*/  SHF.R.S32.HI R7, RZ, 0x1f, R38 ;  /* 0x0000001fff077819 */ /* 0x000fc80000011426 */
[----:B------:R-:W-:-:S04]  /*6ab0*/  LEA.HI R7, R7, R38, RZ, 0x5 ;  /* 0x0000002607077211 */ /* 0x000fc800078f28ff */
[----:B------:R-:W-:-:S05]  /*6ac0*/  SHF.R.S32.HI R7, RZ, 0x5, R7 ;  /* 0x00000005ff077819 */ /* 0x000fca0000011407 */
[----:B------:R-:W-:Y:S02]  /*6ad0*/  IMAD R3, R7, 0x200, R0 ;  /* 0x0000020007037824 */ /* 0x000fe400078e0200 */
[----:B------:R-:W-:-:S03]  /*6ae0*/  IMAD.MOV.U32 R0, RZ, RZ, R13 ;  /* 0x000000ffff007224 */ /* 0x000fc600078e000d */
[----:B------:R-:W-:Y:S02]  /*6af0*/  LEA R3, R3, R2, 0x1 ;  /* 0x0000000203037211 */ /* 0x000fe400078e08ff */
[----:B------:R-:W-:-:S03]  /*6b00*/  PRMT R32, R32, 0x5410, R0 ;  /* 0x0000541020207816 */ /* 0x000fc60000000000 */
[C---:B------:R-:W-:Y:S02]  /*6b10*/  VIADD R4, R3.reuse, 0x8400 ;  /* 0x0000840003047836 */ /* 0x040fe40000000000 */
[----:B------:R-:W-:Y:S01]  /*6b20*/  VIADD R0, R3, 0x8440 ;  /* 0x0000844003007836 */ /* 0x000fe20000000000 */
[----:B-1----:R-:W-:Y:S06]  /*6b30*/  @!P0 BRA `(.L_x_15448) ;  /* 0x0000012800808947 */ /* 0x002fec0003800000 */
.L_x_15665:
[----:B------:R-:W-:Y:S05]  /*6b40*/  BSYNC B1 ;  /* 0x0000000000017941 */ /* 0x000fea0003800000 */
.L_x_15447:
[----:B------:R-:W-:Y:S01]  /*6b50*/  BSSY B1, `(.L_x_15449) ;  /* 0x0000060000017945 */ /* 0x000fe20003800000 */
[----:B------:R-:W-:Y:S01]  /*6b60*/  PRMT R15, R15, 0x5410, R5 ;  /* 0x000054100f0f7816 */ /* 0x000fe20000000005 */
[----:B------:R-:W-:Y:S02]  /*6b70*/  @P2 VIADD R0, R4, 0xffffffc0 ;  /* 0xffffffc004002836 */ /* 0x000fe40000000000 */
[----:B------:R-:W-:Y:S05]  /*6b80*/  @P1 BRA `(.L_x_15450) ;  /* 0x0000000400701947 */ /* 0x000fea0003800000 */
[----:B------:R-:W2:Y:S01]  /*6b90*/  LDL R6, [R1+0x4] ;  /* 0x0000040001067983 */ /* 0x000ea20000100800 */
[----:B------:R-:W1:Y:S01]  /*6ba0*/  LDC R5, c[0x0][0x3f4] ;  /* 0x0000fd00ff057b82 */ /* 0x000e620000000800 */
[----:B------:R-:W-:Y:S01]  /*6bb0*/  BSSY B2, `(.L_x_15451) ;  /* 0x000002e000027945 */ /* 0x000fe20003800000 */
[-C--:B-1----:R-:W-:Y:S02]  /*6bc0*/  ISETP.GE.AND P0, PT, R152, R5.reuse, PT ;  /* 0x000000059800720c */ /* 0x082fe40003f06270 */
[----:B--2---:R-:W-:-:S11]  /*6bd0*/  ISETP.GE.AND P1, PT, R6, R5, PT ;  /* 0x000000050600720c */ /* 0x004fd60003f26270 */
[----:B------:R-:W-:Y:S05]  /*6be0*/  @P0 BRA `(.L_x_15452) ;  /* 0x0000000000a80947 */ /* 0x000fea0003800000 */
[----:B------:R-:W1:Y:S01]  /*6bf0*/  LDS.128 R4, [R3+0x8400] ;  /* 0x0084000003047984 */ /* 0x000e620000000c00 */
[----:B0-----:R-:W-:Y:S01]  /*6c00*/  SHF.R.U32.HI R37, RZ, 0x10, R29 ;  /* 0x00000010ff257819 */ /* 0x001fe2000001161d */
[--C-:B------:R-:W-:Y:S01]  /*6c10*/  HADD2.F32 R38, -RZ, R40.reuse.H0_H0 ;  /* 0x20000028ff267230 */ /* 0x100fe20000004100 */
[--C-:B------:R-:W-:Y:S02]  /*6c20*/  SHF.R.U32.HI R39, RZ, 0x10, R35.reuse ;  /* 0x00000010ff277819 */ /* 0x100fe40000011623 */
[----:B------:R-:W-:Y:S01]  /*6c30*/  SHF.R.U64 R43, R34, 0x10, R35 ;  /* 0x00000010222b7819 */ /* 0x000fe20000001223 */
[----:B------:R-:W-:Y:S01]  /*6c40*/  HADD2.F32 R37, -RZ, R37.H0_H0 ;  /* 0x20000025ff257230 */ /* 0x000fe20000004100 */
[----:B------:R-:W-:Y:S01]  /*6c50*/  SHF.R.U64 R44, R28, 0x10, R29 ;  /* 0x000000101c2c7819 */ /* 0x000fe2000000121d */
[----:B------:R-:W-:Y:S02]  /*6c60*/  HADD2.F32 R39, -RZ, R39.H0_H0 ;  /* 0x20000027ff277230 */ /* 0x000fe40000004100 */
[----:B------:R-:W-:-:S02]  /*6c70*/  HADD2.F32 R35, -RZ, R40.H1_H1 ;  /* 0x30000028ff237230 */ /* 0x000fc40000004100 */
[--C-:B-1----:R-:W-:Y:S02]  /*6c80*/  HADD2.F32 R33, -RZ, R7.reuse.H0_H0 ;  /* 0x20000007ff217230 */ /* 0x102fe40000004100 */
[----:B------:R-:W-:Y:S02]  /*6c90*/  HADD2.F32 R34, -RZ, R7.H1_H1 ;  /* 0x30000007ff227230 */ /* 0x000fe40000004100 */
[--C-:B------:R-:W-:Y:S02]  /*6ca0*/  HADD2.F32 R7, -RZ, R4.reuse.H0_H0 ;  /* 0x20000004ff077230 */ /* 0x100fe40000004100 */
[----:B------:R-:W-:Y:S02]  /*6cb0*/  HADD2.F32 R4, -RZ, R4.H1_H1 ;  /* 0x30000004ff047230 */ /* 0x000fe40000004100 */
[C---:B------:R-:W-:Y:S01]  /*6cc0*/  FMUL.FTZ R40, R34.reuse, R39 ;  /* 0x0000002722287220 */ /* 0x040fe20000410000 */
[----:B------:R-:W-:Y:S01]  /*6cd0*/  FMUL.FTZ R42, R34, R37 ;  /* 0x00000025222a7220 */ /* 0x000fe20000410000 */
[----:B------:R-:W-:-:S02]  /*6ce0*/  HADD2.F32 R28, -RZ, R6.H0_H0 ;  /* 0x20000006ff1c7230 */ /* 0x000fc40000004100 */
[CC--:B------:R-:W-:Y:S01]  /*6cf0*/  FMUL.FTZ R34, R4.reuse, R38.reuse ;  /* 0x0000002604227220 */ /* 0x0c0fe20000410000 */
[C---:B------:R-:W-:Y:S01]  /*6d00*/  FFMA.FTZ R41, R33.reuse, R37, -R40 ;  /* 0x0000002521297223 */ /* 0x040fe20000010828 */
[----:B------:R-:W-:Y:S02]  /*6d10*/  HADD2.F32 R29, -RZ, R6.H1_H1 ;  /* 0x30000006ff1d7230 */ /* 0x000fe40000004100 */
[----:B------:R-:W-:Y:S01]  /*6d20*/  FFMA.FTZ R42, R33, R39, R42 ;  /* 0x00000027212a7223 */ /* 0x000fe2000001002a */
[-C--:B------:R-:W-:Y:S01]  /*6d30*/  FMUL.FTZ R40, R4, R35.reuse ;  /* 0x0000002304287220 */ /* 0x080fe20000410000 */
[C---:B------:R-:W-:Y:S01]  /*6d40*/  FFMA.FTZ R37, R7.reuse, R35, -R34 ;  /* 0x0000002307257223 */ /* 0x040fe20000010822 */
[----:B------:R-:W-:Y:S02]  /*6d50*/  HADD2.F32 R6, -RZ, R5.H0_H0 ;  /* 0x20000005ff067230 */ /* 0x000fe40000004100 */
[----:B------:R-:W-:Y:S02]  /*6d60*/  HADD2.F32 R35, -RZ, R45.H0_H0 ;  /* 0x2000002dff237230 */ /* 0x000fe40000004100 */
[----:B------:R-:W-:Y:S01]  /*6d70*/  FFMA.FTZ R40, R7, R38, R40 ;  /* 0x0000002607287223 */ /* 0x000fe20000010028 */
[----:B------:R-:W-:-:S02]  /*6d80*/  HADD2.F32 R33, -RZ, R46.H0_H0 ;  /* 0x2000002eff217230 */ /* 0x000fc40000004100 */
[----:B------:R-:W-:Y:S02]  /*6d90*/  HADD2.F32 R5, -RZ, R5.H1_H1 ;  /* 0x30000005ff057230 */ /* 0x000fe40000004100 */
[C---:B------:R-:W-:Y:S01]  /*6da0*/  FMUL.FTZ R39, R29.reuse, R35 ;  /* 0x000000231d277220 */ /* 0x040fe20000410000 */
[----:B------:R-:W-:Y:S02]  /*6db0*/  HADD2.F32 R34, -RZ, R43.H0_H0 ;  /* 0x2000002bff227230 */ /* 0x000fe40000004100 */
[-C--:B------:R-:W-:Y:S01]  /*6dc0*/  FMUL.FTZ R38, R29, R33.reuse ;  /* 0x000000211d267220 */ /* 0x080fe20000410000 */
[----:B------:R-:W-:Y:S02]  /*6dd0*/  HADD2.F32 R4, -RZ, R44.H0_H0 ;  /* 0x2000002cff047230 */ /* 0x000fe40000004100 */
[C---:B------:R-:W-:Y:S01]  /*6de0*/  FFMA.FTZ R39, R28.reuse, R33, -R39 ;  /* 0x000000211c277223 */ /* 0x040fe20000010827 */
[C---:B------:R-:W-:Y:S01]  /*6df0*/  FMUL.FTZ R7, R5.reuse, R34 ;  /* 0x0000002205077220 */ /* 0x040fe20000410000 */
[----:B------:R-:W-:Y:S01]  /*6e00*/  FFMA.FTZ R38, R28, R35, R38 ;  /* 0x000000231c267223 */ /* 0x000fe20000010026 */
[----:B------:R-:W-:-:S02]  /*6e10*/  FMUL.FTZ R29, R5, R4 ;  /* 0x00000004051d7220 */ /* 0x000fc40000410000 */
[----:B------:R-:W-:Y:S01]  /*6e20*/  FFMA.FTZ R5, R6, R4, -R7 ;  /* 0x0000000406057223 */ /* 0x000fe20000010807 */
[----:B------:R-:W-:Y:S01]  /*6e30*/  F2FP.F16.F32.PACK_AB R7, R42, R41 ;  /* 0x000000292a07723e */ /* 0x000fe200000000ff */
[----:B------:R-:W-:Y:S01]  /*6e40*/  FFMA.FTZ R34, R6, R34, R29 ;  /* 0x0000002206227223 */ /* 0x000fe2000001001d */
[----:B------:R-:W-:Y:S02]  /*6e50*/  F2FP.F16.F32.PACK_AB R6, R38, R39 ;  /* 0x000000272606723e */ /* 0x000fe400000000ff */
[----:B------:R-:W-:Y:S02]  /*6e60*/  F2FP.F16.F32.PACK_AB R4, R40, R37 ;  /* 0x000000252804723e */ /* 0x000fe400000000ff */
[----:B------:R-:W-:-:S05]  /*6e70*/  F2FP.F16.F32.PACK_AB R5, R34, R5 ;  /* 0x000000052205723e */ /* 0x000fca00000000ff */
[----:B------:R1:W-:Y:S02]  /*6e80*/  STS.128 [R3+0x8400], R4 ;  /* 0x0084000403007388 */ /* 0x0003e40000000c00 */
.L_x_15452:
[----:B------:R-:W-:Y:S05]  /*6e90*/  BSYNC B2 ;  /* 0x0000000000027941 */ /* 0x000fea0003800000 */
.L_x_15451:
[----:B------:R-:W-:Y:S05]  /*6ea0*/  @P1 BRA `(.L_x_15450) ;  /* 0x0000000000a81947 */ /* 0x000fea0003800000 */
[----:B-1----:R-:W1:Y:S01]  /*6eb0*/  LDS.128 R4, [R0] ;  /* 0x0000000000047984 */ /* 0x002e620000000c00 */
[----:B------:R-:W-:Y:S01]  /*6ec0*/  SHF.R.U32.HI R34, RZ, 0x10, R21 ;  /* 0x00000010ff227819 */ /* 0x000fe20000011615 */
[----:B------:R-:W-:Y:S01]  /*6ed0*/  HADD2.F32 R28, -RZ, R46.H1_H1 ;  /* 0x3000002eff1c7230 */ /* 0x000fe20000004100 */
[--C-:B------:R-:W-:Y:S01]  /*6ee0*/  SHF.R.U32.HI R29, RZ, 0x10, R25.reuse ;  /* 0x00000010ff1d7819 */ /* 0x100fe20000011619 */
[----:B------:R-:W-:Y:S01]  /*6ef0*/  HADD2.F32 R33, -RZ, R45.H1_H1 ;  /* 0x3000002dff217230 */ /* 0x000fe20000004100 */
[----:B------:R-:W-:Y:S01]  /*6f00*/  SHF.R.U64 R39, R24, 0x10, R25 ;  /* 0x0000001018277819 */ /* 0x000fe20000001219 */
[----:B------:R-:W-:Y:S01]  /*6f10*/  HADD2.F32 R34, -RZ, R34.H0_H0 ;  /* 0x20000022ff227230 */ /* 0x000fe20000004100 */
[----:B0-----:R-:W-:Y:S01]  /*6f20*/  SHF.R.U64 R37, R20, 0x10, R21 ;  /* 0x0000001014257819 */ /* 0x001fe20000001215 */
[----:B------:R-:W-:Y:S02]  /*6f30*/  HADD2.F32 R29, -RZ, R29.H0_H0 ;  /* 0x2000001dff1d7230 */ /* 0x000fe40000004100 */
[----:B-1----:R-:W-:-:S02]  /*6f40*/  HADD2.F32 R25, -RZ, R7.H1_H1 ;  /* 0x30000007ff197230 */ /* 0x002fc40000004100 */
        /* <DEDUP_REMOVED lines=32> */
.L_x_15450:
[----:B------:R-:W-:Y:S05]  /*7150*/  BSYNC B1 ;  /* 0x0000000000017941 */ /* 0x000fea0003800000 */
.L_x_15449:
[----:B-12---:R-:W-:-:S05]  /*7160*/  VIADD R4, R154, 0x60 ;  /* 0x000000609a047836 */ /* 0x006fca0000000000 */
[----:B------:R-:W-:-:S13]  /*7170*/  ISETP.GE.AND P0, PT, R4, R31, PT ;  /* 0x0000001f0400720c */ /* 0x000fda0003f06270 */
        /* <DEDUP_REMOVED lines=8> */
[----:B------:R-:W-:Y:S01]  /*7200*/  SHF.R.U32.HI R25, RZ, 0x10, R13 ;  /* 0x00000010ff197819 */ /* 0x000fe2000001160d */
[--C-:B------:R-:W-:Y:S01]  /*7210*/  HADD2.F32 R24, -RZ, R47.reuse.H1_H1 ;  /* 0x3000002fff187230 */ /* 0x100fe20000004100 */
[--C-:B------:R-:W-:Y:S01]  /*7220*/  SHF.R.U64 R31, R26, 0x10, R27.reuse ;  /* 0x000000101a1f7819 */ /* 0x100fe2000000121b */
[----:B------:R-:W-:Y:S01]  /*7230*/  HADD2.F32 R26, -RZ, R47.H0_H0 ;  /* 0x2000002fff1a7230 */ /* 0x000fe20000004100 */
[----:B------:R-:W-:Y:S01]  /*7240*/  SHF.R.U32.HI R27, RZ, 0x10, R27 ;  /* 0x00000010ff1b7819 */ /* 0x000fe2000001161b */
[----:B------:R-:W-:Y:S01]  /*7250*/  HADD2.F32 R25, -RZ, R25.H0_H0 ;  /* 0x20000019ff197230 */ /* 0x000fe20000004100 */
[----:B------:R-:W-:-:S03]  /*7260*/  SHF.R.U64 R33, R12, 0x10, R13 ;  /* 0x000000100c217819 */ /* 0x000fc6000000120d */
        /* <DEDUP_REMOVED lines=13> */
[----:B------:R-:W-:Y:S02]  /*7340*/  HADD2.F32 R6, -RZ, R5.H0_H0 ;  /* 0x20000005ff067230 */ /* 0x000fe40000004100 */
[----:B------:R-:W-:Y:S01]  /*7350*/  FMUL.FTZ R34, R4, R24 ;  /* 0x0000001804227220 */ /* 0x000fe20000410000 */
[----:B------:R-:W-:-:S02]  /*7360*/  HADD2.F32 R32, -RZ, R32.H1_H1 ;  /* 0x30000020ff207230 */ /* 0x000fc40000004100 */
[C---:B------:R-:W-:Y:S01]  /*7370*/  FFMA.FTZ R28, R7.reuse, R24, -R28 ;  /* 0x00000018071c7223 */ /* 0x040fe2000001081c */
[----:B------:R-:W-:Y:S02]  /*7380*/  HADD2.F32 R5, -RZ, R5.H1_H1 ;  /* 0x30000005ff057230 */ /* 0x000fe40000004100 */
        /* <DEDUP_REMOVED lines=16> */
.L_x_15455:
[----:B------:R-:W-:Y:S05]  /*7490*/  BSYNC B1 ;  /* 0x0000000000017941 */ /* 0x000fea0003800000 */
.L_x_15454:
[----:B------:R-:W-:Y:S05]  /*74a0*/  @P1 BRA `(.L_x_15453) ;  /* 0x0000001400e81947 */ /* 0x000fea0003800000 */
[----:B-1----:R-:W1:Y:S01]  /*74b0*/  LDS.128 R4, [R0+0x3000] ;  /* 0x0030000000047984 */ /* 0x002e620000000c00 */
        /* <DEDUP_REMOVED lines=42> */
.L_x_15440:
[----:B------:R-:W1:Y:S01]  /*7760*/  S2R R0, SR_TID.X ;  /* 0x0000000000007919 */ /* 0x000e620000002100 */
[----:B------:R-:W2:Y:S01]  /*7770*/  LDC R32, c[0x0][0x448] ;  /* 0x00011200ff207b82 */ /* 0x000ea20000000800 */
[----:B------:R-:W-:Y:S01]  /*7780*/  ULDC.64 UR4, c[0x0][0x3f8] ;  /* 0x0000fe0000047ab9 */ /* 0x000fe20000000a00 */
[----:B------:R-:W-:Y:S01]  /*7790*/  ULDC.64 UR6, c[0x0][0x408] ;  /* 0x0001020000067ab9 */ /* 0x000fe20000000a00 */
[----:B------:R-:W-:Y:S02]  /*77a0*/  IMAD.MOV.U32 R4, RZ, RZ, R26 ;  /* 0x000000ffff047224 */ /* 0x000fe400078e001a */
[----:B------:R-:W-:Y:S02]  /*77b0*/  IMAD.MOV.U32 R6, RZ, RZ, R24 ;  /* 0x000000ffff067224 */ /* 0x000fe400078e0018 */
[----:B------:R-:W-:Y:S01]  /*77c0*/  IMAD.MOV.U32 R7, RZ, RZ, R31 ;  /* 0x000000ffff077224 */ /* 0x000fe200078e001f */
[----:B--2---:R-:W-:Y:S02]  /*77d0*/  ISETP.NE.AND P0, PT, R32, 0x1, PT ;  /* 0x000000012000780c */ /* 0x004fe40003f05270 */
[----:B-1----:R-:W-:-:S04]  /*77e0*/  IADD3 R0, R0, -0x80, RZ ;  /* 0xffffff8000007810 */ /* 0x002fc80007ffe0ff */
[----:B------:R-:W-:-:S07]  /*77f0*/  SHF.R.S32.HI R3, RZ, 0x1f, R0 ;  /* 0x0000001fff037819 */ /* 0x000fce0000011400 */
[----:B------:R-:W1:Y:S01]  /*7800*/  @P0 LDC R5, c[0x0][0x450] ;  /* 0x00011400ff050b82 */ /* 0x000e620000000800 */
[----:B------:R-:W-:-:S04]  /*7810*/  LEA.HI R3, R3, R0, RZ, 0x2 ;  /* 0x0000000003037211 */ /* 0x000fc800078f10ff */
[----:B------:R-:W-:-:S05]  /*7820*/  LOP3.LUT R3, R3, 0xfffffffc, RZ, 0xc0, !PT ;  /* 0xfffffffc03037812 */ /* 0x000fca00078ec0ff */
[----:B------:R-:W-:Y:S02]  /*7830*/  IMAD.IADD R3, R0, 0x1, -R3 ;  /* 0x0000000100037824 */ /* 0x000fe400078e0a03 */
[----:B------:R-:W2:Y:S02]  /*7840*/  @P0 LDC R0, c[0x0][0x44c] ;  /* 0x00011300ff000b82 */ /* 0x000ea40000000800 */
[----:B------:R-:W-:-:S04]  /*7850*/  IMAD R3, R3, 0x60, R39 ;  /* 0x0000006003037824 */ /* 0x000fc800078e0227 */
[----:B--2---:R-:W-:-:S05]  /*7860*/  @P0 IMAD.HI.U32 R0, R3, R0, RZ ;  /* 0x0000000003000227 */ /* 0x004fca00078e00ff */
        /* <DEDUP_REMOVED lines=19> */
[----:B------:R-:W2:Y:S01]  /*79a0*/  LDL R6, [R1+0x18] ;  /* 0x0000180001067983 */ /* 0x000ea20000100800 */
[----:B------:R-:W1:Y:S03]  /*79b0*/  LDC R43, c[0x0][0x3f4] ;  /* 0x0000fd00ff2b7b82 */ /* 0x000e660000000800 */
[----:B------:R-:W3:Y:S04]  /*79c0*/  SHFL.IDX PT, R3, R25, RZ, 0x1c1f ;  /* 0x001c1fff19037589 */ /* 0x000ee800000e0000 */
[----:B------:R-:W5:Y:S04]  /*79d0*/  SHFL.IDX PT, R0, R26, RZ, 0x1c1f ;  /* 0x001c1fff1a007589 */ /* 0x000f6800000e0000 */
[----:B0-----:R-:W0:Y:S04]  /*79e0*/  SHFL.IDX PT, R14, R27, RZ, 0x1c1f ;  /* 0x001c1fff1b0e7589 */ /* 0x001e2800000e0000 */
[----:B------:R-:W4:Y:S01]  /*79f0*/  SHFL.IDX PT, R4, R24, RZ, 0x1c1f ;  /* 0x001c1fff18047589 */ /* 0x000f2200000e0000 */
[----:B-1----:R-:W-:Y:S01]  /*7a00*/  ISETP.GE.AND P0, PT, R16, R43, PT ;  /* 0x0000002b1000720c */ /* 0x002fe20003f06270 */
[----:B--2---:R-:W-:-:S05]  /*7a10*/  IMAD R32, R6, R32, RZ ;  /* 0x0000002006207224 */ /* 0x004fca00078e02ff */
[----:B------:R-:W-:-:S13]  /*7a20*/  ISETP.GE.OR P1, PT, R39, R32, P0 ;  /* 0x000000202700720c */ /* 0x000fda0000726670 */
[C---:B------:R-:W-:Y:S01]  /*7a30*/  @!P1 IMAD.SHL.U32 R5, R16.reuse, 0x2, RZ ;  /* 0x0000000210059824 */ /* 0x040fe200078e00ff */
[----:B------:R-:W-:-:S04]  /*7a40*/  @!P1 SHF.L.U64.HI R21, R16, 0x1, R17 ;  /* 0x0000000110159819 */ /* 0x000fc80000010211 */
[----:B---3--:R-:W-:-:S05]  /*7a50*/  @!P1 IADD3 R6, P2, R3, R5, RZ ;  /* 0x0000000503069210 */ /* 0x008fca0007f5e0ff */
[----:B-----5:R-:W-:-:S05]  /*7a60*/  @!P1 IMAD.X R7, R0, 0x1, R21, P2 ;  /* 0x0000000100079824 */ /* 0x020fca00010e0615 */
[----:B------:R-:W2:Y:S01]  /*7a70*/  @!P1 LD.E.128 R8, desc[UR40][R6.64] ;  /* 0x0000002806089980 */ /* 0x000ea2000c101d00 */
[----:B0-----:R-:W-:-:S05]  /*7a80*/  @!P1 IADD3 R14, P2, R14, R5, RZ ;  /* 0x000000050e0e9210 */ /* 0x001fca0007f5e0ff */
[----:B----4-:R-:W-:-:S04]  /*7a90*/  @!P1 IMAD.X R3, R4, 0x1, R21, P2 ;  /* 0x0000000104039824 */ /* 0x010fc800010e0615 */
[----:B------:R-:W-:-:S05]  /*7aa0*/  @!P1 IMAD.MOV.U32 R15, RZ, RZ, R3 ;  /* 0x000000ffff0f9224 */ /* 0x000fca00078e0003 */
[----:B------:R0:W3:Y:S01]  /*7ab0*/  @!P1 LD.E.128 R4, desc[UR40][R14.64] ;  /* 0x000000280e049980 */ /* 0x0000e2000c101d00 */
[----:B------:R-:W-:Y:S02]  /*7ac0*/  CS2R R34, SRZ ;  /* 0x0000000000227805 */ /* 0x000fe4000001ff00 */
[----:B------:R-:W-:Y:S02]  /*7ad0*/  CS2R R28, SRZ ;  /* 0x00000000001c7805 */ /* 0x000fe4000001ff00 */
[----:B------:R-:W-:Y:S01]  /*7ae0*/  CS2R R20, SRZ ;  /* 0x0000000000147805 */ /* 0x000fe2000001ff00 */
[----:B------:R-:W1:Y:S01]  /*7af0*/  SHFL.IDX PT, R24, R24, 0x1, 0x1c1f ;  /* 0x003c1f0018187f89 */ /* 0x000e6200000e0000 */
[----:B------:R-:W-:-:S03]  /*7b00*/  CS2R R36, SRZ ;  /* 0x0000000000247805 */ /* 0x000fc6000001ff00 */
[----:B0-----:R0:W4:Y:S01]  /*7b10*/  SHFL.IDX PT, R14, R27, 0x1, 0x1c1f ;  /* 0x003c1f001b0e7f89 */ /* 0x00112200000e0000 */
[----:B--2---:R-:W-:Y:S01]  /*7b20*/  @!P1 MOV R34, R8 ;  /* 0x0000000800229202 */ /* 0x004fe20000000f00 */
[----:B------:R-:W-:Y:S02]  /*7b30*/  @!P1 IMAD.MOV.U32 R35, RZ, RZ, R9 ;  /* 0x000000ffff239224 */ /* 0x000fe400078e0009 */
[----:B------:R-:W-:Y:S02]  /*7b40*/  @!P1 IMAD.MOV.U32 R36, RZ, RZ, R10 ;  /* 0x000000ffff249224 */ /* 0x000fe400078e000a */
[----:B------:R-:W-:Y:S02]  /*7b50*/  IMAD.MOV.U32 R0, RZ, RZ, R34 ;  /* 0x000000ffff007224 */ /* 0x000fe400078e0022 */
[----:B------:R-:W-:Y:S01]  /*7b60*/  IMAD.MOV.U32 R3, RZ, RZ, R35 ;  /* 0x000000ffff037224 */ /* 0x000fe200078e0023 */
[----:B------:R-:W-:Y:S01]  /*7b70*/  MOV R8, R36 ;  /* 0x0000002400087202 */ /* 0x000fe20000000f00 */
[----:B------:R-:W-:Y:S01]  /*7b80*/  @!P1 IMAD.MOV.U32 R37, RZ, RZ, R11 ;  /* 0x000000ffff259224 */ /* 0x000fe200078e000b */
[----:B------:R-:W-:-:S02]  /*7b90*/  PRMT R42, R0, 0x7610, R42 ;  /* 0x00007610002a7816 */ /* 0x000fc4000000002a */
[----:B------:R-:W-:Y:S01]  /*7ba0*/  PRMT R45, R45, 0x5410, R3 ;  /* 0x000054102d2d7816 */ /* 0x000fe20000000003 */
[----:B------:R0:W2:Y:S01]  /*7bb0*/  SHFL.IDX PT, R0, R26, 0x1, 0x1c1f ;  /* 0x003c1f001a007f89 */ /* 0x0000a200000e0000 */
[----:B------:R-:W-:Y:S02]  /*7bc0*/  IMAD.MOV.U32 R9, RZ, RZ, R37 ;  /* 0x000000ffff097224 */ /* 0x000fe400078e0025 */
[----:B---3--:R-:W-:Y:S01]  /*7bd0*/  @!P1 IMAD.MOV.U32 R28, RZ, RZ, R4 ;  /* 0x000000ffff1c9224 */ /* 0x008fe200078e0004 */
[----:B------:R0:W3:Y:S01]  /*7be0*/  SHFL.IDX PT, R3, R25, 0x1, 0x1c1f ;  /* 0x003c1f0019037f89 */ /* 0x0000e200000e0000 */
[----:B------:R-:W-:Y:S01]  /*7bf0*/  @!P1 IMAD.MOV.U32 R29, RZ, RZ, R5 ;  /* 0x000000ffff1d9224 */ /* 0x000fe200078e0005 */
[----:B------:R-:W-:Y:S01]  /*7c00*/  PRMT R31, R8, 0x5410, R9 ;  /* 0x00005410081f7816 */ /* 0x000fe20000000009 */
[----:B------:R-:W-:Y:S01]  /*7c10*/  @!P1 IMAD.MOV.U32 R20, RZ, RZ, R6 ;  /* 0x000000ffff149224 */ /* 0x000fe200078e0006 */
[----:B------:R-:W-:Y:S01]  /*7c20*/  MOV R4, R28 ;  /* 0x0000001c00047202 */ /* 0x000fe20000000f00 */
[----:B------:R-:W-:-:S02]  /*7c30*/  @!P1 IMAD.MOV.U32 R21, RZ, RZ, R7 ;  /* 0x000000ffff159224 */ /* 0x000fc400078e0007 */
[----:B------:R-:W-:Y:S02]  /*7c40*/  IMAD.MOV.U32 R5, RZ, RZ, R29 ;  /* 0x000000ffff057224 */ /* 0x000fe400078e001d */
[----:B------:R-:W-:Y:S02]  /*7c50*/  IMAD.MOV.U32 R6, RZ, RZ, R20 ;  /* 0x000000ffff067224 */ /* 0x000fe400078e0014 */
[----:B------:R-:W-:Y:S01]  /*7c60*/  IMAD.MOV.U32 R7, RZ, RZ, R21 ;  /* 0x000000ffff077224 */ /* 0x000fe200078e0015 */
[----:B------:R-:W-:Y:S02]  /*7c70*/  PRMT R45, R5, 0x7610, R45 ;  /* 0x00007610052d7816 */ /* 0x000fe4000000002d */
[----:B------:R-:W-:Y:S02]  /*7c80*/  PRMT R56, R4, 0x5410, R6 ;  /* 0x0000541004387816 */ /* 0x000fe40000000006 */
[----:B------:R-:W-:Y:S02]  /*7c90*/  CS2R R4, SRZ ;  /* 0x0000000000047805 */ /* 0x000fe4000001ff00 */
[----:B01--4-:R-:W-:-:S07]  /*7ca0*/  PRMT R42, R42, 0x5410, R7 ;  /* 0x000054102a2a7816 */ /* 0x013fce0000000007 */
.L_x_15675:
[----:B------:R-:W4:Y:S01]  /*7cb0*/  LDL R7, [R1+0x58] ;  /* 0x0000580001077983 */ /* 0x000f220000100800 */
[----:B------:R-:W-:Y:S01]  /*7cc0*/  VIADD R39, R39, 0x60 ;  /* 0x0000006027277836 */ /* 0x000fe20000000000 */
[----:B------:R-:W-:Y:S01]  /*7cd0*/  BSSY B1, `(.L_x_15457) ;  /* 0x0000016000017945 */ /* 0x000fe20003800000 */
[----:B------:R-:W-:Y:S02]  /*7ce0*/  CS2R R8, SRZ ;  /* 0x0000000000087805 */ /* 0x000fe4000001ff00 */
[----:B------:R-:W-:Y:S02]  /*7cf0*/  CS2R R10, SRZ ;  /* 0x00000000000a7805 */ /* 0x000fe4000001ff00 */
[----:B------:R-:W-:Y:S02]  /*7d00*/  ISETP.GE.AND P1, PT, R39, R32, PT ;  /* 0x000000202700720c */ /* 0x000fe40003f26270 */
[----:B----4-:R-:W-:-:S04]  /*7d10*/  LEA.HI R6, R7, R7, RZ, 0x1 ;  /* 0x0000000707067211 */ /* 0x010fc800078f08ff */
[----:B------:R-:W-:-:S05]  /*7d20*/  LOP3.LUT R6, R6, 0xfffffffe, RZ, 0xc0, !PT ;  /* 0xfffffffe06067812 */ /* 0x000fca00078ec0ff */
[----:B------:R-:W-:Y:S01]  /*7d30*/  IMAD.IADD R13, R7, 0x1, -R6 ;  /* 0x00000001070d7824 */ /* 0x000fe200078e0a06 */
[----:B------:R-:W-:-:S04]  /*7d40*/  CS2R R6, SRZ ;  /* 0x0000000000067805 */ /* 0x000fc8000001ff00 */
[----:B------:R-:W-:Y:S01]  /*7d50*/  SHF.L.U32 R13, R13, 0x1f, RZ ;  /* 0x0000001f0d0d7819 */ /* 0x000fe200000006ff */
[----:B------:R-:W-:Y:S06]  /*7d60*/  @P1 BRA `(.L_x_15458) ;  /* 0x0000000000301947 */ /* 0x000fec0003800000 */
[----:B------:R-:W-:Y:S02]  /*7d70*/  CS2R R6, SRZ ;  /* 0x0000000000067805 */ /* 0x000fe4000001ff00 */
[----:B------:R-:W-:Y:S02]  /*7d80*/  CS2R R8, SRZ ;  /* 0x0000000000087805 */ /* 0x000fe4000001ff00 */
[----:B------:R-:W-:Y:S01]  /*7d90*/  CS2R R10, SRZ ;  /* 0x00000000000a7805 */ /* 0x000fe2000001ff00 */
[----:B------:R-:W-:Y:S06]  /*7da0*/  @P0 BRA `(.L_x_15458) ;  /* 0x0000000000200947 */ /* 0x000fec0003800000 */
[C---:B------:R-:W-:Y:S02]  /*7db0*/  SHF.L.U32 R4, R16.reuse, 0x1, RZ ;  /* 0x0000000110047819 */ /* 0x040fe400000006ff */
[----:B------:R-:W-:Y:S02]  /*7dc0*/  SHF.L.U64.HI R5, R16, 0x1, R17 ;  /* 0x0000000110057819 */ /* 0x000fe40000010211 */
[-C--:B---3--:R-:W-:Y:S02]  /*7dd0*/  IADD3 R8, P1, R3, R4.reuse, RZ ;  /* 0x0000000403087210 */ /* 0x088fe40007f3e0ff */
[----:B------:R-:W-:-:S03]  /*7de0*/  IADD3 R4, P2, R14, R4, RZ ;  /* 0x000000040e047210 */ /* 0x000fc60007f5e0ff */
[--C-:B--2---:R-:W-:Y:S02]  /*7df0*/  IMAD.X R9, R0, 0x1, R5.reuse, P1 ;  /* 0x0000000100097824 */ /* 0x104fe400008e0605 */
[----:B------:R-:W-:-:S04]  /*7e00*/  IMAD.X R5, R24, 0x1, R5, P2 ;  /* 0x0000000118057824 */ /* 0x000fc800010e0605 */
[----:B------:R-:W5:Y:S04]  /*7e10*/  LD.E.128 R8, desc[UR40][R8.64] ;  /* 0x0000002808087980 */ /* 0x000f68000c101d00 */
[----:B------:R-:W5:Y:S02]  /*7e20*/  LD.E.128 R4, desc[UR40][R4.64] ;  /* 0x0000002804047980 */ /* 0x000f64000c101d00 */
.L_x_15458:
[----:B------:R-:W-:Y:S05]  /*7e30*/  BSYNC B1 ;  /* 0x0000000000017941 */ /* 0x000fea0003800000 */
.L_x_15457:
[----:B------:R-:W0:Y:S01]  /*7e40*/  SYNCS.PHASECHK.TRANS64.TRYWAIT P1, [R2+URZ+0x16800], R13 ;  /* 0x0168000d020075a7 */ /* 0x000e22000802017f */
[----:B------:R-:W-:Y:S01]  /*7e50*/  IMAD R32, R33, -0xc0, R32 ;  /* 0xffffff4021207824 */ /* 0x000fe200078e0220 */
[----:B------:R-:W-:Y:S01]  /*7e60*/  BSSY B1, `(.L_x_15459) ;  /* 0x0000012000017945 */ /* 0x000fe20003800000 */
[----:B------:R-:W-:Y:S02]  /*7e70*/  VIADD R14, R154, 0x60 ;  /* 0x000000609a0e7836 */ /* 0x000fe40000000000 */
[----:B-----5:R-:W-:Y:S01]  /*7e80*/  IMAD.MOV.U32 R12, RZ, RZ, R5 ;  /* 0x000000ffff0c7224 */ /* 0x020fe200078e0005 */
[----:B---3--:R-:W-:Y:S01]  /*7e90*/  VIMNMX R3, R32, 0xc0, PT ;  /* 0x000000c020037848 */ /* 0x008fe20003fe0100 */
[----:B--2---:R-:W-:Y:S02]  /*7ea0*/  IMAD.MOV.U32 R0, RZ, RZ, R4 ;  /* 0x000000ffff007224 */ /* 0x004fe400078e0004 */
[----:B------:R-:W-:Y:S01]  /*7eb0*/  IMAD.IADD R32, R16, 0x1, R43 ;  /* 0x0000000110207824 */ /* 0x000fe200078e022b */
[----:B------:R-:W-:-:S02]  /*7ec0*/  ISETP.GE.OR P2, PT, R154, R3, P0 ;  /* 0x000000039a00720c */ /* 0x000fc40000746670 */
[----:B------:R-:W-:Y:S01]  /*7ed0*/  ISETP.GE.OR P0, PT, R14, R3, P0 ;  /* 0x000000030e00720c */ /* 0x000fe20000706670 */
[----:B------:R-:W-:Y:S01]  /*7ee0*/  IMAD.MOV.U32 R3, RZ, RZ, R7 ;  /* 0x000000ffff037224 */ /* 0x000fe200078e0007 */
[----:B------:R-:W-:Y:S01]  /*7ef0*/  PRMT R41, R12, 0x7610, R41 ;  /* 0x000076100c297816 */ /* 0x000fe20000000029 */
[----:B------:R-:W-:Y:S01]  /*7f00*/  IMAD.MOV.U32 R12, RZ, RZ, R8 ;  /* 0x000000ffff0c7224 */ /* 0x000fe200078e0008 */
[----:B------:R-:W-:Y:S01]  /*7f10*/  PRMT R40, R40, 0x5410, R0 ;  /* 0x0000541028287816 */ /* 0x000fe20000000000 */
[----:B------:R-:W-:Y:S01]  /*7f20*/  IMAD.MOV.U32 R14, RZ, RZ, R9 ;  /* 0x000000ffff0e7224 */ /* 0x000fe200078e0009 */
[----:B------:R-:W-:Y:S02]  /*7f30*/  MOV R0, R6 ;  /* 0x0000000600007202 */ /* 0x000fe40000000f00 */
[----:B------:R-:W-:Y:S02]  /*7f40*/  PRMT R40, R12, 0x7610, R40 ;  /* 0x000076100c287816 */ /* 0x000fe40000000028 */
[----:B------:R-:W-:-:S02]  /*7f50*/  PRMT R39, R3, 0x5410, R0 ;  /* 0x0000541003277816 */ /* 0x000fc40000000000 */
[----:B------:R-:W-:Y:S01]  /*7f60*/  PRMT R41, R41, 0x5410, R14 ;  /* 0x0000541029297816 */ /* 0x000fe2000000000e */
[----:B0-----:R-:W-:Y:S06]  /*7f70*/  @!P1 BRA `(.L_x_15460) ;  /* 0x0000011800f09947 */ /* 0x001fec0003800000 */
.L_x_15676:
[----:B------:R-:W-:Y:S05]  /*7f80*/  BSYNC B1 ;  /* 0x0000000000017941 */ /* 0x000fea0003800000 */
.L_x_15459:
[----:B------:R-:W-:Y:S01]  /*7f90*/  BSSY B1, `(.L_x_15461) ;  /* 0x0000069000017945 */ /* 0x000fe20003800000 */
[----:B------:R-:W-:Y:S01]  /*7fa0*/  IMAD.MOV.U32 R0, RZ, RZ, R10 ;  /* 0x000000ffff007224 */ /* 0x000fe200078e000a */
[----:B------:R-:W-:Y:S02]  /*7fb0*/  MOV R3, R11 ;  /* 0x0000000b00037202 */ /* 0x000fe40000000f00 */
[----:B------:R-:W-:Y:S01]  /*7fc0*/  LOP3.LUT R32, R32, 0x38, RZ, 0xc0, !PT ;  /* 0x0000003820207812 */ /* 0x000fe200078ec0ff */
[----:B------:R-:W-:Y:S06]  /*7fd0*/  @P2 BRA `(.L_x_15462) ;  /* 0x0000000400902947 */ /* 0x000fec0003800000 */
[----:B------:R-:W2:Y:S01]  /*7fe0*/  LDL R12, [R1+0x38] ;  /* 0x00003800010c7983 */ /* 0x000ea20000100800 */
[----:B------:R-:W1:Y:S02]  /*7ff0*/  S2R R14, SR_TID.X ;  /* 0x00000000000e7919 */ /* 0x000e640000002100 */
[----:B-1----:R-:W-:-:S05]  /*8000*/  VIADD R14, R14, 0xffffff80 ;  /* 0xffffff800e0e7836 */ /* 0x002fca0000000000 */
[----:B------:R-:W-:-:S04]  /*8010*/  SHF.R.S32.HI R25, RZ, 0x1f, R14 ;  /* 0x0000001fff197819 */ /* 0x000fc8000001140e */
[----:B------:R-:W-:-:S04]  /*8020*/  LEA.HI R25, R25, R14, RZ, 0x5 ;  /* 0x0000000e19197211 */ /* 0x000fc800078f28ff */
[----:B------:R-:W-:Y:S01]  /*8030*/  SHF.R.S32.HI R25, RZ, 0x5, R25 ;  /* 0x00000005ff197819 */ /* 0x000fe20000011419 */
[--C-:B------:R-:W-:Y:S01]  /*8040*/  HADD2.F32 R43, -RZ, R45.reuse.H1_H1 ;  /* 0x3000002dff2b7230 */ /* 0x100fe20000004100 */
[----:B------:R-:W-:Y:S01]  /*8050*/  SHF.R.U64 R55, R34, 0x10, R35 ;  /* 0x0000001022377819 */ /* 0x000fe20000001223 */
[----:B------:R-:W-:Y:S01]  /*8060*/  HADD2.F32 R45, -RZ, R45.H0_H0 ;  /* 0x2000002dff2d7230 */ /* 0x000fe20000004100 */
[----:B------:R-:W-:Y:S02]  /*8070*/  SHF.R.U32.HI R44, RZ, 0x10, R29 ;  /* 0x00000010ff2c7819 */ /* 0x000fe4000001161d */
        /* <DEDUP_REMOVED lines=8> */
[----:B0-----:R-:W-:-:S04]  /*8100*/  LOP3.LUT R13, R12, 0x1c0, RZ, 0xc0, !PT ;  /* 0x000001c00c0d7812 */ /* 0x001fc800078ec0ff */
[----:B------:R-:W-:Y:S02]  /*8110*/  LOP3.LUT R12, R13, 0x38, R16, 0xf8, !PT ;  /* 0x000000380d0c7812 */ /* 0x000fe400078ef810 */
[----:B------:R-:W-:-:S04]  /*8120*/  SHF.R.U32.HI R15, RZ, 0x3, R13 ;  /* 0x00000003ff0f7819 */ /* 0x000fc8000001160d */
[----:B------:R-:W-:Y:S02]  /*8130*/  LOP3.LUT R12, R12, R15, RZ, 0x3c, !PT ;  /* 0x0000000f0c0c7212 */ /* 0x000fe400078e3cff */
[----:B------:R-:W-:-:S03]  /*8140*/  LOP3.LUT R24, R15, R32, R13, 0x1e, !PT ;  /* 0x000000200f187212 */ /* 0x000fc600078e1e0d */
[C---:B------:R-:W-:Y:S02]  /*8150*/  IMAD R33, R25.reuse, 0x200, R12 ;  /* 0x0000020019217824 */ /* 0x040fe400078e020c */
[----:B------:R-:W-:-:S05]  /*8160*/  IMAD R25, R25, 0x200, R24 ;  /* 0x0000020019197824 */ /* 0x000fca00078e0218 */
[----:B------:R-:W-:Y:S01]  /*8170*/  LEA R38, R25, R2, 0x1 ;  /* 0x0000000219267211 */ /* 0x000fe200078e08ff */
[----:B------:R-:W-:-:S04]  /*8180*/  IMAD R33, R33, 0x2, R2 ;  /* 0x0000000221217824 */ /* 0x000fc800078e0202 */
        /* <DEDUP_REMOVED lines=73> */
.L_x_15462:
[----:B------:R-:W-:Y:S05]  /*8620*/  BSYNC B1 ;  /* 0x0000000000017941 */ /* 0x000fea0003800000 */
.L_x_15461:
[----:B------:R-:W-:Y:S01]  /*8630*/  PRMT R34, R0, 0x5410, R3 ;  /* 0x0000541000227816 */ /* 0x000fe20000000003 */
[----:B------:R-:W-:Y:S06]  /*8640*/  @P0 BRA `(.L_x_15453) ;  /* 0x0000000400800947 */ /* 0x000fec0003800000 */
[----:B------:R-:W2:Y:S01]  /*8650*/  LDL R20, [R1+0x3c] ;  /* 0x00003c0001147983 */ /* 0x000ea20000100800 */
[C---:B-1----:R-:W-:Y:S02]  /*8660*/  VIADD R12, R154.reuse, 0x60 ;  /* 0x000000609a0c7836 */ /* 0x042fe40000000000 */
[----:B0-----:R-:W-:Y:S01]  /*8670*/  VIADD R13, R154, 0x60 ;  /* 0x000000609a0d7836 */ /* 0x001fe20000000000 */
[----:B------:R-:W3:Y:S01]  /*8680*/  LDL R43, [R1+0x64] ;  /* 0x00006400012b7983 */ /* 0x000ee20000100800 */
[----:B------:R-:W-:Y:S02]  /*8690*/  IMAD.SHL.U32 R12, R12, 0x40, RZ ;  /* 0x000000400c0c7824 */ /* 0x000fe400078e00ff */
[----:B------:R-:W-:-:S03]  /*86a0*/  IMAD.SHL.U32 R13, R13, 0x40, RZ ;  /* 0x000000400d0d7824 */ /* 0x000fc600078e00ff */
[----:B------:R-:W-:Y:S02]  /*86b0*/  LOP3.LUT R12, R12, 0x1c0, RZ, 0xc0, !PT ;  /* 0x000001c00c0c7812 */ /* 0x000fe400078ec0ff */
[----:B------:R-:W-:Y:S02]  /*86c0*/  LOP3.LUT R13, R13, 0x1c0, RZ, 0xc0, !PT ;  /* 0x000001c00d0d7812 */ /* 0x000fe400078ec0ff */
[----:B------:R-:W-:-:S04]  /*86d0*/  SHF.R.U32.HI R12, RZ, 0x3, R12 ;  /* 0x00000003ff0c7819 */ /* 0x000fc8000001160c */
[----:B------:R-:W-:Y:S02]  /*86e0*/  LOP3.LUT R32, R12, R32, R13, 0x1e, !PT ;  /* 0x000000200c207212 */ /* 0x000fe400078e1e0d */
[--C-:B------:R-:W-:Y:S02]  /*86f0*/  SHF.R.U64 R38, R10, 0x10, R11.reuse ;  /* 0x000000100a267819 */ /* 0x100fe4000000120b */
[----:B------:R-:W-:Y:S01]  /*8700*/  SHF.R.U32.HI R36, RZ, 0x10, R11 ;  /* 0x00000010ff247819 */ /* 0x000fe2000001160b */
[--C-:B------:R-:W-:Y:S01]  /*8710*/  HADD2.F32 R11, -RZ, R41.reuse.H1_H1 ;  /* 0x30000029ff0b7230 */ /* 0x100fe20000004100 */
[----:B------:R-:W-:Y:S01]  /*8720*/  SHF.R.U64 R42, R8, 0x10, R9 ;  /* 0x00000010082a7819 */ /* 0x000fe20000001209 */
[----:B------:R-:W-:Y:S01]  /*8730*/  HADD2.F32 R41, -RZ, R41.H0_H0 ;  /* 0x20000029ff297230 */ /* 0x000fe20000004100 */
[----:B------:R-:W-:Y:S02]  /*8740*/  SHF.R.U64 R37, R4, 0x10, R5 ;  /* 0x0000001004257819 */ /* 0x000fe40000001205 */
[----:B------:R-:W-:-:S02]  /*8750*/  SHF.R.U32.HI R28, RZ, 0x10, R9 ;  /* 0x00000010ff1c7819 */ /* 0x000fc40000011609 */
[--C-:B------:R-:W-:Y:S02]  /*8760*/  SHF.R.U64 R35, R6, 0x10, R7.reuse ;  /* 0x0000001006237819 */ /* 0x100fe40000001207 */
[----:B------:R-:W-:Y:S01]  /*8770*/  SHF.R.U32.HI R33, RZ, 0x10, R7 ;  /* 0x00000010ff217819 */ /* 0x000fe20000011607 */
[----:B--2---:R-:W-:Y:S01]  /*8780*/  IMAD.IADD R3, R20, 0x1, R32 ;  /* 0x0000000114037824 */ /* 0x004fe200078e0220 */
[----:B---3--:R-:W0:Y:S04]  /*8790*/  LDS.128 R12, [R43+0x8400] ;  /* 0x008400002b0c7984 */ /* 0x008e280000000c00 */
[----:B------:R-:W-:-:S05]  /*87a0*/  LEA R3, R3, R2, 0x1 ;  /* 0x0000000203037211 */ /* 0x000fca00078e08ff */
[----:B------:R-:W1:Y:S01]  /*87b0*/  LDS.128 R24, [R3+0x8400] ;  /* 0x0084000003187984 */ /* 0x000e620000000c00 */
[----:B------:R-:W-:-:S05]  /*87c0*/  SHF.R.U32.HI R20, RZ, 0x10, R5 ;  /* 0x00000010ff147819 */ /* 0x000fca0000011605 */
[----:B------:R-:W-:Y:S02]  /*87d0*/  HADD2.F32 R20, -RZ, R20.H0_H0 ;  /* 0x20000014ff147230 */ /* 0x000fe40000004100 */
[----:B0-----:R-:W-:Y:S02]  /*87e0*/  HADD2.F32 R4, -RZ, R13.H0_H0 ;  /* 0x2000000dff047230 */ /* 0x001fe40000004100 */
[--C-:B-1----:R-:W-:Y:S02]  /*87f0*/  HADD2.F32 R8, -RZ, R25.reuse.H0_H0 ;  /* 0x20000019ff087230 */ /* 0x102fe40000004100 */
[----:B------:R-:W-:-:S03]  /*8800*/  HADD2.F32 R25, -RZ, R25.H1_H1 ;  /* 0x30000019ff197230 */ /* 0x000fc60000004100 */
[C---:B------:R-:W-:Y:S01]  /*8810*/  FMUL.FTZ R21, R8.reuse, R41 ;  /* 0x0000002908157220 */ /* 0x040fe20000410000 */
[-C--:B------:R-:W-:Y:S01]  /*8820*/  FMUL.FTZ R31, R8, R11.reuse ;  /* 0x0000000b081f7220 */ /* 0x080fe20000410000 */
[----:B------:R-:W-:Y:S02]  /*8830*/  HADD2.F32 R13, -RZ, R13.H1_H1 ;  /* 0x3000000dff0d7230 */ /* 0x000fe40000004100 */
[----:B------:R-:W-:Y:S01]  /*8840*/  FFMA.FTZ R29, R4, R11, -R21 ;  /* 0x0000000b041d7223 */ /* 0x000fe20000010815 */
[----:B------:R-:W-:Y:S02]  /*8850*/  HADD2.F32 R8, -RZ, R28.H0_H0 ;  /* 0x2000001cff087230 */ /* 0x000fe40000004100 */
[----:B------:R-:W-:Y:S01]  /*8860*/  FMUL.FTZ R28, R25, R20 ;  /* 0x00000014191c7220 */ /* 0x000fe20000410000 */
[----:B------:R-:W-:Y:S02]  /*8870*/  HADD2.F32 R11, -RZ, R40.H1_H1 ;  /* 0x30000028ff0b7230 */ /* 0x000fe40000004100 */
[----:B------:R-:W-:-:S02]  /*8880*/  HADD2.F32 R7, -RZ, R24.H0_H0 ;  /* 0x20000018ff077230 */ /* 0x000fc40000004100 */
[----:B------:R-:W-:Y:S02]  /*8890*/  HADD2.F32 R40, -RZ, R40.H0_H0 ;  /* 0x20000028ff287230 */ /* 0x000fe40000004100 */
[----:B------:R-:W-:Y:S01]  /*88a0*/  FFMA.FTZ R31, R4, R41, R31 ;  /* 0x00000029041f7223 */ /* 0x000fe2000001001f */
[----:B------:R-:W-:Y:S02]  /*88b0*/  HADD2.F32 R0, -RZ, R12.H0_H0 ;  /* 0x2000000cff007230 */ /* 0x000fe40000004100 */
[-C--:B------:R-:W-:Y:S01]  /*88c0*/  FMUL.FTZ R4, R25, R8.reuse ;  /* 0x0000000819047220 */ /* 0x080fe20000410000 */
[----:B------:R-:W-:Y:S01]  /*88d0*/  FFMA.FTZ R32, R13, R8, -R28 ;  /* 0x000000080d207223 */ /* 0x000fe2000001081c */
[----:B------:R-:W-:Y:S02]  /*88e0*/  HADD2.F32 R9, -RZ, R26.H0_H0 ;  /* 0x2000001aff097230 */ /* 0x000fe40000004100 */
[----:B------:R-:W-:Y:S01]  /*88f0*/  FMUL.FTZ R21, R7, R11 ;  /* 0x0000000b07157220 */ /* 0x000fe20000410000 */
[----:B------:R-:W-:-:S02]  /*8900*/  HADD2.F32 R8, -RZ, R39.H1_H1 ;  /* 0x30000027ff087230 */ /* 0x000fc40000004100 */
[----:B------:R-:W-:Y:S01]  /*8910*/  FMUL.FTZ R28, R7, R40 ;  /* 0x00000028071c7220 */ /* 0x000fe20000410000 */
[----:B------:R-:W-:Y:S01]  /*8920*/  FFMA.FTZ R20, R13, R20, R4 ;  /* 0x000000140d147223 */ /* 0x000fe20000010004 */
[----:B------:R-:W-:Y:S02]  /*8930*/  HADD2.F32 R5, -RZ, R14.H0_H0 ;  /* 0x2000000eff057230 */ /* 0x000fe40000004100 */
[C---:B------:R-:W-:Y:S01]  /*8940*/  FFMA.FTZ R21, R0.reuse, R40, -R21 ;  /* 0x0000002800157223 */ /* 0x040fe20000010815 */
[--C-:B------:R-:W-:Y:S02]  /*8950*/  HADD2.F32 R4, -RZ, R34.reuse.H0_H0 ;  /* 0x20000022ff047230 */ /* 0x100fe40000004100 */
[----:B------:R-:W-:Y:S01]  /*8960*/  FFMA.FTZ R28, R0, R11, R28 ;  /* 0x0000000b001c7223 */ /* 0x000fe2000001001c */
[----:B------:R-:W-:Y:S01]  /*8970*/  FMUL.FTZ R0, R9, R8 ;  /* 0x0000000809007220 */ /* 0x000fe20000410000 */
[----:B------:R-:W-:Y:S02]  /*8980*/  HADD2.F32 R10, -RZ, R27.H0_H0 ;  /* 0x2000001bff0a7230 */ /* 0x000fe40000004100 */
[----:B------:R-:W-:-:S02]  /*8990*/  HADD2.F32 R7, -RZ, R34.H1_H1 ;  /* 0x30000022ff077230 */ /* 0x000fc40000004100 */
[----:B------:R-:W-:Y:S02]  /*89a0*/  HADD2.F32 R39, -RZ, R39.H0_H0 ;  /* 0x20000027ff277230 */ /* 0x000fe40000004100 */
[-C--:B------:R-:W-:Y:S01]  /*89b0*/  FFMA.FTZ R25, R5, R4.reuse, -R0 ;  /* 0x0000000405197223 */ /* 0x080fe20000010800 */
[----:B------:R-:W-:Y:S02]  /*89c0*/  HADD2.F32 R6, -RZ, R15.H0_H0 ;  /* 0x2000000fff067230 */ /* 0x000fe40000004100 */
[----:B------:R-:W-:Y:S01]  /*89d0*/  FMUL.FTZ R34, R9, R4 ;  /* 0x0000000409227220 */ /* 0x000fe20000410000 */
[----:B------:R-:W-:Y:S02]  /*89e0*/  HADD2.F32 R0, -RZ, R36.H0_H0 ;  /* 0x20000024ff007230 */ /* 0x000fe40000004100 */
[C---:B------:R-:W-:Y:S01]  /*89f0*/  FMUL.FTZ R9, R10.reuse, R39 ;  /* 0x000000270a097220 */ /* 0x040fe20000410000 */
[----:B------:R-:W-:Y:S02]  /*8a00*/  HADD2.F32 R27, -RZ, R27.H1_H1 ;  /* 0x3000001bff1b7230 */ /* 0x000fe40000004100 */
[----:B------:R-:W-:Y:S01]  /*8a10*/  FMUL.FTZ R36, R10, R7 ;  /* 0x000000070a247220 */ /* 0x000fe20000410000 */
[----:B------:R-:W-:-:S02]  /*8a20*/  HADD2.F32 R4, -RZ, R33.H0_H0 ;  /* 0x20000021ff047230 */ /* 0x000fc40000004100 */
[----:B------:R-:W-:Y:S01]  /*8a30*/  FFMA.FTZ R10, R5, R8, R34 ;  /* 0x00000008050a7223 */ /* 0x000fe20000010022 */
[----:B------:R-:W-:Y:S02]  /*8a40*/  HADD2.F32 R15, -RZ, R15.H1_H1 ;  /* 0x3000000fff0f7230 */ /* 0x000fe40000004100 */
[C---:B------:R-:W-:Y:S01]  /*8a50*/  FFMA.FTZ R8, R6.reuse, R7, -R9 ;  /* 0x0000000706087223 */ /* 0x040fe20000010809 */
[----:B------:R-:W-:Y:S01]  /*8a60*/  FFMA.FTZ R36, R6, R39, R36 ;  /* 0x0000002706247223 */ /* 0x000fe20000010024 */
[----:B------:R-:W-:Y:S02]  /*8a70*/  HADD2.F32 R24, -RZ, R24.H1_H1 ;  /* 0x30000018ff187230 */ /* 0x000fe40000004100 */
[C---:B------:R-:W-:Y:S01]  /*8a80*/  FMUL.FTZ R34, R27.reuse, R4 ;  /* 0x000000041b227220 */ /* 0x040fe20000410000 */
[----:B------:R-:W-:Y:S02]  /*8a90*/  HADD2.F32 R26, -RZ, R26.H1_H1 ;  /* 0x3000001aff1a7230 */ /* 0x000fe40000004100 */
[----:B------:R-:W-:Y:S01]  /*8aa0*/  FMUL.FTZ R6, R27, R0 ;  /* 0x000000001b067220 */ /* 0x000fe20000410000 */
[----:B------:R-:W-:-:S02]  /*8ab0*/  HADD2.F32 R9, -RZ, R37.H0_H0 ;  /* 0x20000025ff097230 */ /* 0x000fc40000004100 */
[----:B------:R-:W-:Y:S02]  /*8ac0*/  HADD2.F32 R11, -RZ, R35.H0_H0 ;  /* 0x20000023ff0b7230 */ /* 0x000fe40000004100 */
[----:B------:R-:W-:Y:S02]  /*8ad0*/  HADD2.F32 R5, -RZ, R42.H0_H0 ;  /* 0x2000002aff057230 */ /* 0x000fe40000004100 */
[----:B------:R-:W-:Y:S02]  /*8ae0*/  HADD2.F32 R7, -RZ, R38.H0_H0 ;  /* 0x20000026ff077230 */ /* 0x000fe40000004100 */
[C---:B------:R-:W-:Y:S01]  /*8af0*/  FFMA.FTZ R27, R15.reuse, R0, -R34 ;  /* 0x000000000f1b7223 */ /* 0x040fe20000010822 */
[----:B------:R-:W-:Y:S02]  /*8b00*/  HADD2.F32 R12, -RZ, R12.H1_H1 ;  /* 0x3000000cff0c7230 */ /* 0x000fe40000004100 */
        /* <DEDUP_REMOVED lines=18> */
[----:B------:R3:W-:Y:S04]  /*8c30*/  STS.128 [R43+0x8400], R4 ;  /* 0x008400042b007388 */ /* 0x0007e80000000c00 */
[----:B------:R3:W-:Y:S02]  /*8c40*/  STS.128 [R3+0x8400], R8 ;  /* 0x0084000803007388 */ /* 0x0007e40000000c00 */
.L_x_15453:
[----:B------:R-:W-:Y:S05]  /*8c50*/  BSYNC B0 ;  /* 0x0000000000007941 */ /* 0x000fea0003800000 */
.L_x_15439:
        /* <DEDUP_REMOVED lines=8> */
.L_x_15436:
[----:B------:R-:W-:-:S13]  /*8ce0*/  ISETP.NE.AND P0, PT, R157, 0x3, PT ;  /* 0x000000039d00780c */ /* 0x000fda0003f05270 */
[----:B------:R-:W-:Y:S05]  /*8cf0*/  @!P0 BRA `(.L_x_15463) ;  /* 0x0000000000048947 */ /* 0x000fea0003800000 */
[----:B------:R-:W-:Y:S01]  /*8d00*/  BPT.TRAP 0x1 ;  /* 0x000000040000795c */ /* 0x000fe20000300000 */
.L_x_15463:
[----:B---3--:R-:W-:Y:S01]  /*8d10*/  IMAD R8, R22, 0x8, R2 ;  /* 0x0000000816087824 */ /* 0x008fe200078e0202 */
[----:B-12---:R-:W-:-:S04]  /*8d20*/  SHF.L.U32 R3, R155, 0x1f, RZ ;  /* 0x0000001f9b037819 */ /* 0x006fc800000006ff */
[----:B------:R1:W2:Y:S01]  /*8d30*/  SYNCS.PHASECHK.TRANS64.TRYWAIT P1, [R8+URZ+0x16830], R3 ;  /* 0x01683003080075a7 */ /* 0x0002a2000802017f */
[----:B------:R-:W-:Y:S05]  /*8d40*/  @!P0 BRA `(.L_x_15464) ;  /* 0x0000000000048947 */ /* 0x000fea0003800000 */
[----:B------:R-:W-:Y:S01]  /*8d50*/  BPT.TRAP 0x1 ;  /* 0x000000040000795c */ /* 0x000fe20000300000 */
.L_x_15464:
[----:B------:R-:W-:Y:S01]  /*8d60*/  VIADD R0, R2, 0xe400 ;  /* 0x0000e40002007836 */ /* 0x000fe20000000000 */
[----:B0-----:R-:W-:Y:S01]  /*8d70*/  LOP3.LUT R14, R30, 0x10000, RZ, 0xfc, !PT ;  /* 0x000100001e0e7812 */ /* 0x001fe200078efcff */
[----:B------:R-:W-:-:S03]  /*8d80*/  IMAD.MOV.U32 R15, RZ, RZ, 0x40000040 ;  /* 0x40000040ff0f7424 */ /* 0x000fc600078e00ff */
[----:B------:R-:W-:-:S04]  /*8d90*/  SHF.R.U32.HI R0, RZ, 0x4, R0 ;  /* 0x00000004ff007819 */ /* 0x000fc80000011600 */
[----:B------:R-:W-:-:S04]  /*8da0*/  LOP3.LUT R0, R0, 0x3fff, RZ, 0xc0, !PT ;  /* 0x00003fff00007812 */ /* 0x000fc800078ec0ff */
[----:B------:R-:W-:-:S05]  /*8db0*/  LOP3.LUT R0, R0, 0x10000, RZ, 0xfc, !PT ;  /* 0x0001000000007812 */ /* 0x000fca00078efcff */
[----:B------:R0:W-:Y:S01]  /*8dc0*/  STL [R1+0x20], R0 ;  /* 0x0000200001007387 */ /* 0x0001e20000100800 */
[----:B--2---:R-:W-:Y:S05]  /*8dd0*/  @P1 BRA `(.L_x_15465) ;  /* 0x0000000000081947 */ /* 0x004fea0003800000 */
[----:B------:R-:W2:Y:S02]  /*8de0*/  SYNCS.PHASECHK.TRANS64.TRYWAIT P1, [R8+URZ+0x16830], R3 ;  /* 0x01683003080075a7 */ /* 0x000ea4000802017f */
[----:B--2---:R-:W-:Y:S05]  /*8df0*/  @!P1 BRA `(.L_x_15466) ;  /* 0x0000010c00649947 */ /* 0x004fea0003800000 */
.L_x_15465:
[----:B0-----:R-:W3:Y:S01]  /*8e00*/  LDL R0, [R1+0x20] ;  /* 0x0000200001007983 */ /* 0x001ee20000100800 */
[----:B------:R-:W-:Y:S01]  /*8e10*/  IMAD.MOV.U32 R5, RZ, RZ, 0x40000040 ;  /* 0x40000040ff057424 */ /* 0x000fe200078e00ff */
[----:B------:R-:W-:Y:S05]  /*8e20*/  WARPSYNC.ALL ;  /* 0x0000000000007948 */ /* 0x000fea0003800000 */
[C---:B------:R-:W-:Y:S01]  /*8e30*/  R2UR UR4, R14.reuse ;  /* 0x000000000e0472ca */ /* 0x040fe200000e0000 */
[----:B----45:R-:W-:Y:S01]  /*8e40*/  WARPGROUP.ARRIVE ;  /* 0x00000000000079c5 */ /* 0x030fe20000000000 */
[----:B------:R-:W-:Y:S01]  /*8e50*/  R2UR UR5, R15 ;  /* 0x000000000f0572ca */ /* 0x000fe200000e0000 */
[----:B------:R-:W-:Y:S01]  /*8e60*/  IMAD.MOV.U32 R13, RZ, RZ, 0x40000040 ;  /* 0x40000040ff0d7424 */ /* 0x000fe200078e00ff */
[----:B------:R-:W-:Y:S01]  /*8e70*/  R2UR UR7, R5 ;  /* 0x00000000050772ca */ /* 0x000fe200000e0000 */
[----:B------:R-:W-:Y:S01]  /*8e80*/  IMAD.MOV.U32 R7, RZ, RZ, 0x40000040 ;  /* 0x40000040ff077424 */ /* 0x000fe200078e00ff */
[C---:B------:R-:W-:Y:S01]  /*8e90*/  IADD3 R12, R14.reuse, 0x2, RZ ;  /* 0x000000020e0c7810 */ /* 0x040fe20007ffe0ff */
[C---:B------:R-:W-:Y:S01]  /*8ea0*/  VIADD R10, R14.reuse, 0x4 ;  /* 0x000000040e0a7836 */ /* 0x040fe20000000000 */
[----:B------:R-:W-:Y:S01]  /*8eb0*/  MOV R11, 0x40000040 ;  /* 0x40000040000b7802 */ /* 0x000fe20000000f00 */
[----:B------:R-:W-:-:S02]  /*8ec0*/  VIADD R20, R14, 0x6 ;  /* 0x000000060e147836 */ /* 0x000fc40000000000 */
[----:B------:R-:W-:Y:S01]  /*8ed0*/  IMAD.MOV.U32 R21, RZ, RZ, 0x40000040 ;  /* 0x40000040ff157424 */ /* 0x000fe200078e00ff */
[----:B------:R0:W-:Y:S01]  /*8ee0*/  STL.64 [R1+0x10], R12 ;  /* 0x0000100c01007387 */ /* 0x0001e20000100a00 */
[----:B------:R-:W-:-:S03]  /*8ef0*/  IMAD.MOV.U32 R5, RZ, RZ, 0x40000040 ;  /* 0x40000040ff057424 */ /* 0x000fc600078e00ff */
[----:B------:R0:W-:Y:S01]  /*8f00*/  STL.64 [R1+0x8], R10 ;  /* 0x0000080a01007387 */ /* 0x0001e20000100a00 */
[----:B---3--:R-:W-:-:S04]  /*8f10*/  IMAD R4, R22, 0x400, R0 ;  /* 0x0000040016047824 */ /* 0x008fc800078e0200 */
        /* <DEDUP_REMOVED lines=30> */
.L_x_15467:
[----:B------:R-:W3:Y:S01]  /*9100*/  LDL R0, [R1+0x44] ;  /* 0x0000440001007983 */ /* 0x000ee20000100800 */
[----:B-12---:R-:W0:Y:S01]  /*9110*/  LDC R3, c[0x0][0x448] ;  /* 0x00011200ff037b82 */ /* 0x006e220000000800 */
[----:B------:R-:W-:Y:S02]  /*9120*/  ULDC UR4, c[0x0][0x988] ;  /* 0x0002620000047ab9 */ /* 0x000fe40000000800 */
[----:B------:R-:W3:Y:S04]  /*9130*/  LDL R94, [R1+0x28] ;  /* 0x00002800015e7983 */ /* 0x000ee80000100800 */
[----:B------:R-:W2:Y:S04]  /*9140*/  LDL R4, [R1+0x40] ;  /* 0x0000400001047983 */ /* 0x000ea80000100800 */
[----:B------:R-:W4:Y:S04]  /*9150*/  LDL R90, [R1+0x24] ;  /* 0x00002400015a7983 */ /* 0x000f280000100800 */
[----:B------:R-:W5:Y:S01]  /*9160*/  LDL R92, [R1+0x18] ;  /* 0x00001800015c7983 */ /* 0x000f620000100800 */
[----:B0-----:R-:W-:-:S13]  /*9170*/  ISETP.NE.AND P4, PT, R3, 0x1, PT ;  /* 0x000000010300780c */ /* 0x001fda0003f85270 */
[----:B------:R-:W0:Y:S08]  /*9180*/  @P4 LDC R3, c[0x0][0x44c] ;  /* 0x00011300ff034b82 */ /* 0x000e300000000800 */
[----:B------:R-:W1:Y:S01]  /*9190*/  @P4 LDC R5, c[0x0][0x450] ;  /* 0x00011400ff054b82 */ /* 0x000e620000000800 */
[----:B---3--:R-:W-:-:S05]  /*91a0*/  IADD3 R6, R0, R94, RZ ;  /* 0x0000005e00067210 */ /* 0x008fca0007ffe0ff */
[----:B0-----:R-:W-:-:S05]  /*91b0*/  @P4 IMAD.HI.U32 R0, R6, R3, RZ ;  /* 0x0000000306004227 */ /* 0x001fca00078e00ff */
[----:B-1----:R-:W-:Y:S01]  /*91c0*/  @P4 SHF.R.U32.HI R6, RZ, R5, R0 ;  /* 0x00000005ff064219 */ /* 0x002fe20000011600 */
[----:B------:R-:W-:-:S04]  /*91d0*/  IMAD.MOV.U32 R3, RZ, RZ, -0x80 ;  /* 0xffffff80ff037424 */ /* 0x000fc800078e00ff */
[----:B------:R-:W0:Y:S01]  /*91e0*/  SHFL.IDX PT, R7, R6, 0x1, 0x1c1f ;  /* 0x003c1f0006077f89 */ /* 0x000e2200000e0000 */
[----:B------:R-:W-:-:S04]  /*91f0*/  IMAD R0, R88, R3, 0x80 ;  /* 0x0000008058007424 */ /* 0x000fc800078e0203 */
[----:B------:R-:W-:Y:S02]  /*9200*/  VIADD R3, R0, 0x1 ;  /* 0x0000000100037836 */ /* 0x000fe40000000000 */
[----:B----4-:R-:W-:Y:S02]  /*9210*/  IMAD.IADD R5, R90, 0x1, R0 ;  /* 0x000000015a057824 */ /* 0x010fe400078e0200 */
[C---:B--2---:R-:W-:Y:S02]  /*9220*/  IMAD R3, R4.reuse, -0x2, R3 ;  /* 0xfffffffe04037824 */ /* 0x044fe400078e0203 */
        /* <DEDUP_REMOVED lines=102> */
[----:B------:R-:W-:Y:S01]  /*9890*/  IMAD.U32 R0, RZ, RZ, UR4 ;  /* 0x00000004ff007e24 */ /* 0x000fe2000f8e00ff */
[----:B-1----:R-:W-:-:S04]  /*98a0*/  VIADDMNMX R4, R6, R4, R5, PT ;  /* 0x0000000406047246 */ /* 0x002fc80003800105 */
[C---:B------:R-:W-:Y:S02]  /*98b0*/  ISETP.GT.AND P2, PT, R4.reuse, 0x1, PT ;  /* 0x000000010400780c */ /* 0x040fe40003f44270 */
[----:B------:R-:W-:Y:S02]  /*98c0*/  ISETP.GT.AND P3, PT, R4, 0x8, PT ;  /* 0x000000080400780c */ /* 0x000fe40003f64270 */
[----:B0-----:R-:W-:-:S04]  /*98d0*/  FMNMX.FTZ R3, R26, R3, !PT ;  /* 0x000000031a037209 */ /* 0x001fc80007810000 */
[C---:B------:R-:W-:Y:S01]  /*98e0*/  FSETP.NEU.FTZ.AND P1, PT, R3.reuse, -INF , PT ;  /* 0xff8000000300780b */ /* 0x040fe20003f3d000 */
[----:B------:R-:W-:-:S05]  /*98f0*/  FMUL.FTZ R10, R3, R0 ;  /* 0x00000000030a7220 */ /* 0x000fca0000410000 */
[----:B------:R-:W-:Y:S02]  /*9900*/  FSEL R10, R10, RZ, P1 ;  /* 0x000000ff0a0a7208 */ /* 0x000fe40000800000 */
[----:B------:R-:W-:Y:S02]  /*9910*/  ISETP.GT.AND P1, PT, R4, RZ, PT ;  /* 0x000000ff0400720c */ /* 0x000fe40003f24270 */
[----:B------:R-:W-:Y:S02]  /*9920*/  FSEL R25, R25, -INF , P2 ;  /* 0xff80000019197808 */ /* 0x000fe40001000000 */
[----:B------:R-:W-:Y:S01]  /*9930*/  FSEL R5, R24, -INF , P1 ;  /* 0xff80000018057808 */ /* 0x000fe20000800000 */
[----:B------:R-:W-:Y:S01]  /*9940*/  FFMA.FTZ R149, R7, R0, -R10 ;  /* 0x0000000007957223 */ /* 0x000fe2000001080a */
[----:B------:R-:W-:Y:S02]  /*9950*/  ISETP.GT.AND P1, PT, R4, 0x9, PT ;  /* 0x000000090400780c */ /* 0x000fe40003f24270 */
[----:B------:R-:W-:-:S02]  /*9960*/  FSEL R7, R28, -INF , P3 ;  /* 0xff8000001c077808 */ /* 0x000fc40001800000 */
[----:B------:R-:W-:Y:S02]  /*9970*/  FMNMX.FTZ R6, R5, R25, !PT ;  /* 0x0000001905067209 */ /* 0x000fe40007810000 */
[C---:B------:R-:W-:Y:S02]  /*9980*/  ISETP.GT.AND P2, PT, R4.reuse, 0x10, PT ;  /* 0x000000100400780c */ /* 0x040fe40003f44270 */
[----:B------:R-:W-:Y:S02]  /*9990*/  FSEL R29, R29, -INF , P1 ;  /* 0xff8000001d1d7808 */ /* 0x000fe40000800000 */
[----:B------:R-:W-:Y:S01]  /*99a0*/  FMNMX.FTZ R6, R7, R6, !PT ;  /* 0x0000000607067209 */ /* 0x000fe20007810000 */
        /* <DEDUP_REMOVED lines=53> */
[----:B------:R-:W-:Y:S01]  /*9d00*/  FFMA.FTZ R48, R55, R0, -R10 ;  /* 0x0000000037307223 */ /* 0x000fe2000001080a */
[----:B------:R-:W-:Y:S01]  /*9d10*/  FSEL R57, R57, -INF , P1 ;  /* 0xff80000039397808 */ /* 0x000fe20000800000 */
[----:B------:R-:W0:Y:S01]  /*9d20*/  S2R R96, SR_CgaCtaId ;  /* 0x0000000000607919 */ /* 0x000e220000008800 */
[----:B------:R-:W-:Y:S01]  /*9d30*/  FMNMX.FTZ R6, R39, R6, !PT ;  /* 0x0000000627067209 */ /* 0x000fe20007810000 */
[----:B------:R-:W1:Y:S01]  /*9d40*/  @P4 LDC R52, c[0x0][0x450] ;  /* 0x00011400ff344b82 */ /* 0x000e620000000800 */
        /* <DEDUP_REMOVED lines=41> */
[----:B------:R-:W-:Y:S01]  /*9fe0*/  FMNMX.FTZ R6, R85, R6, !PT ;  /* 0x0000000655067209 */ /* 0x000fe20007810000 */
[----:B------:R-:W-:-:S04]  /*9ff0*/  FFMA.FTZ R4, R59, R0, -R10 ;  /* 0x000000003b047223 */ /* 0x000fc8000001080a */
[----:B------:R-:W2:Y:S02]  /*a000*/  SHFL.BFLY PT, R59, R6, 0x2, 0x1f ;  /* 0x0c401f00063b7f89 */ /* 0x000ea400000e0000 */
[----:B--2---:R-:W-:-:S05]  /*a010*/  FMNMX.FTZ R59, R6, R59, !PT ;  /* 0x0000003b063b7209 */ /* 0x004fca0007810000 */
[----:B------:R-:W2:Y:S02]  /*a020*/  SHFL.BFLY PT, R6, R59, 0x1, 0x1f ;  /* 0x0c201f003b067f89 */ /* 0x000ea400000e0000 */
[----:B--2---:R-:W-:-:S04]  /*a030*/  FMNMX.FTZ R6, R59, R6, !PT ;  /* 0x000000063b067209 */ /* 0x004fc80007810000 */
[C---:B------:R-:W-:Y:S01]  /*a040*/  FSETP.NEU.FTZ.AND P1, PT, R6.reuse, -INF , PT ;  /* 0xff8000000600780b */ /* 0x040fe20003f3d000 */
[----:B------:R-:W-:-:S05]  /*a050*/  FMUL.FTZ R50, R6, R0 ;  /* 0x0000000006327220 */ /* 0x000fca0000410000 */
[----:B------:R-:W-:-:S05]  /*a060*/  FSEL R50, R50, RZ, P1 ;  /* 0x000000ff32327208 */ /* 0x000fca0000800000 */
[-CC-:B------:R-:W-:Y:S01]  /*a070*/  FFMA.FTZ R146, R27, R0.reuse, -R50.reuse ;  /* 0x000000001b927223 */ /* 0x180fe20000010832 */
[-CC-:B------:R-:W-:Y:S02]  /*a080*/  FFMA.FTZ R27, R37, R0.reuse, -R50.reuse ;  /* 0x00000000251b7223 */ /* 0x180fe40000010832 */
[----:B------:R-:W2:Y:S01]  /*a090*/  @P4 LDC R37, c[0x0][0x44c] ;  /* 0x00011300ff254b82 */ /* 0x000ea20000000800 */
[-CC-:B------:R-:W-:Y:S01]  /*a0a0*/  FFMA.FTZ R148, R5, R0.reuse, -R50.reuse ;  /* 0x0000000005947223 */ /* 0x180fe20000010832 */
[-CC-:B------:R-:W-:Y:S01]  /*a0b0*/  FFMA.FTZ R5, R25, R0.reuse, -R50.reuse ;  /* 0x0000000019057223 */ /* 0x180fe20000010832 */
[-CC-:B------:R-:W-:Y:S01]  /*a0c0*/  FFMA.FTZ R150, R7, R0.reuse, -R50.reuse ;  /* 0x0000000007967223 */ /* 0x180fe20000010832 */
[----:B------:R-:W-:Y:S01]  /*a0d0*/  MUFU.EX2 R149, R149 ;  /* 0x0000009500957308 */ /* 0x000fe20000000800 */
[-CC-:B------:R-:W-:Y:S01]  /*a0e0*/  FFMA.FTZ R25, R29, R0.reuse, -R50.reuse ;  /* 0x000000001d197223 */ /* 0x180fe20000010832 */
[----:B------:R-:W-:-:S06]  /*a0f0*/  FFMA.FTZ R144, R9, R0, -R50 ;  /* 0x0000000009907223 */ /* 0x000fcc0000010832 */
[----:B------:R-:W-:Y:S08]  /*a100*/  MUFU.EX2 R148, R148 ;  /* 0x0000009400947308 */ /* 0x000ff00000000800 */
[----:B------:R-:W3:Y:S01]  /*a110*/  MUFU.EX2 R5, R5 ;  /* 0x0000000500057308 */ /* 0x000ee20000000800 */
[----:B------:R-:W-:-:S07]  /*a120*/  VIADD R8, R8, 0x16840 ;  /* 0x0001684008087836 */ /* 0x000fce0000000000 */
[----:B------:R-:W4:Y:S01]  /*a130*/  MUFU.EX2 R12, R12 ;  /* 0x0000000c000c7308 */ /* 0x000f220000000800 */
[----:B------:R-:W-:-:S07]  /*a140*/  FFMA.FTZ R9, R33, R0, -R50 ;  /* 0x0000000021097223 */ /* 0x000fce0000010832 */
[----:B------:R-:W5:Y:S08]  /*a150*/  MUFU.EX2 R150, R150 ;  /* 0x0000009600967308 */ /* 0x000f700000000800 */
[----:B------:R-:W5:Y:S01]  /*a160*/  MUFU.EX2 R151, R151 ;  /* 0x0000009700977308 */ /* 0x000f620000000800 */
[----:B0-----:R-:W-:-:S07]  /*a170*/  PRMT R8, R96, 0x654, R8 ;  /* 0x0000065460087816 */ /* 0x001fce0000000008 */
[----:B------:R-:W0:Y:S01]  /*a180*/  MUFU.EX2 R25, R25 ;  /* 0x0000001900197308 */ /* 0x000e220000000800 */
[----:B--2---:R-:W-:Y:S01]  /*a190*/  @P4 IMAD.HI.U32 R37, R94, R37, RZ ;  /* 0x000000255e254227 */ /* 0x004fe200078e00ff */
[----:B------:R4:W-:Y:S06]  /*a1a0*/  SYNCS.ARRIVE.TRANS64.RED.A1T0 RZ, [R8+URZ], RZ ;  /* 0x000000ff08ff79a7 */ /* 0x0009ec000810043f */
[----:B------:R-:W2:Y:S01]  /*a1b0*/  MUFU.EX2 R24, R24 ;  /* 0x0000001800187308 */ /* 0x000ea20000000800 */
[----:B---3--:R-:W-:Y:S01]  /*a1c0*/  FADD.FTZ R7, R148, R5 ;  /* 0x0000000594077221 */ /* 0x008fe20000010000 */
[----:B------:R-:W-:-:S06]  /*a1d0*/  FFMA.FTZ R132, R39, R0, -R50 ;  /* 0x0000000027847223 */ /* 0x000fcc0000010832 */
[----:B------:R-:W3:Y:S01]  /*a1e0*/  MUFU.EX2 R144, R144 ;  /* 0x0000009000907308 */ /* 0x000ee20000000800 */
[----:B----4-:R-:W-:Y:S01]  /*a1f0*/  FADD.FTZ R8, R149, R12 ;  /* 0x0000000c95087221 */ /* 0x010fe20000010000 */
[----:B------:R-:W-:-:S06]  /*a200*/  MOV R39, R94 ;  /* 0x0000005e00277202 */ /* 0x000fcc0000000f00 */
[----:B------:R-:W4:Y:S01]  /*a210*/  MUFU.EX2 R145, R145 ;  /* 0x0000009100917308 */ /* 0x000f220000000800 */
[----:B-1----:R-:W-:Y:S01]  /*a220*/  @P4 SHF.R.U32.HI R39, RZ, R52, R37 ;  /* 0x00000034ff274219 */ /* 0x002fe20000011625 */
[----:B-----5:R-:W-:-:S06]  /*a230*/  FADD.FTZ R52, R150, R7 ;  /* 0x0000000796347221 */ /* 0x020fcc0000010000 */
[----:B------:R-:W1:Y:S01]  /*a240*/  MUFU.EX2 R9, R9 ;  /* 0x0000000900097308 */ /* 0x000e620000000800 */
[----:B------:R-:W-:Y:S01]  /*a250*/  FADD.FTZ R37, R151, R8 ;  /* 0x0000000897257221 */ /* 0x000fe20000010000 */
[----:B------:R-:W-:-:S06]  /*a260*/  FFMA.FTZ R140, R11, R0, -R50 ;  /* 0x000000000b8c7223 */ /* 0x000fcc0000010832 */
[----:B------:R-:W5:Y:S01]  /*a270*/  MUFU.EX2 R26, R26 ;  /* 0x0000001a001a7308 */ /* 0x000f620000000800 */
[----:B------:R-:W-:Y:S01]  /*a280*/  IADD3 R7, R39, R90, -R92 ;  /* 0x0000005a27077210 */ /* 0x000fe20007ffe85c */
[----:B0-----:R-:W-:-:S06]  /*a290*/  FADD.FTZ R39, R25, R52 ;  /* 0x0000003419277221 */ /* 0x001fcc0000010000 */
[----:B------:R-:W0:Y:S01]  /*a2a0*/  MUFU.EX2 R146, R146 ;  /* 0x0000009200927308 */ /* 0x000e220000000800 */
[----:B--2---:R-:W-:Y:S01]  /*a2b0*/  FADD.FTZ R8, R24, R37 ;  /* 0x0000002518087221 */ /* 0x004fe20000010000 */
[----:B------:R-:W-:-:S06]  /*a2c0*/  FFMA.FTZ R11, R41, R0, -R50 ;  /* 0x00000000290b7223 */ /* 0x000fcc0000010832 */
[----:B------:R-:W2:Y:S01]  /*a2d0*/  MUFU.EX2 R147, R147 ;  /* 0x0000009300937308 */ /* 0x000ea20000000800 */
[----:B---3--:R-:W-:Y:S01]  /*a2e0*/  FADD.FTZ R52, R144, R39 ;  /* 0x0000002790347221 */ /* 0x008fe20000010000 */
[----:B----4-:R-:W-:-:S06]  /*a2f0*/  FADD.FTZ R41, R145, R8 ;  /* 0x0000000891297221 */ /* 0x010fcc0000010000 */
[----:B------:R-:W-:Y:S01]  /*a300*/  MUFU.EX2 R28, R28 ;  /* 0x0000001c001c7308 */ /* 0x000fe20000000800 */
[----:B------:R-:W-:-:S07]  /*a310*/  FFMA.FTZ R142, R31, R0, -R50 ;  /* 0x000000001f8e7223 */ /* 0x000fce0000010832 */
[----:B------:R-:W3:Y:S01]  /*a320*/  MUFU.EX2 R27, R27 ;  /* 0x0000001b001b7308 */ /* 0x000ee20000000800 */
[----:B------:R-:W-:Y:S01]  /*a330*/  FFMA.FTZ R134, R43, R0, -R50 ;  /* 0x000000002b867223 */ /* 0x000fe20000010832 */
[----:B-1----:R-:W-:Y:S01]  /*a340*/  FADD.FTZ R43, R9, R52 ;  /* 0x00000034092b7221 */ /* 0x002fe20000010000 */
[----:B-----5:R-:W-:-:S05]  /*a350*/  FADD.FTZ R8, R26, R41 ;  /* 0x000000291a087221 */ /* 0x020fca0000010000 */
[----:B------:R-:W-:Y:S01]  /*a360*/  MUFU.EX2 R141, R141 ;  /* 0x0000008d008d7308 */ /* 0x000fe20000000800 */
[----:B------:R-:W-:-:S07]  /*a370*/  FFMA.FTZ R29, R45, R0, -R50 ;  /* 0x000000002d1d7223 */ /* 0x000fce0000010832 */
[----:B------:R-:W1:Y:S01]  /*a380*/  MUFU.EX2 R140, R140 ;  /* 0x0000008c008c7308 */ /* 0x000e620000000800 */
[----:B0-----:R-:W-:Y:S01]  /*a390*/  FADD.FTZ R52, R146, R43 ;  /* 0x0000002b92347221 */ /* 0x001fe20000010000 */
[----:B--2---:R-:W-:-:S06]  /*a3a0*/  FADD.FTZ R43, R147, R8 ;  /* 0x00000008932b7221 */ /* 0x004fcc0000010000 */
[----:B------:R-:W-:Y:S01]  /*a3b0*/  MUFU.EX2 R30, R30 ;  /* 0x0000001e001e7308 */ /* 0x000fe20000000800 */
[----:B------:R-:W-:-:S07]  /*a3c0*/  FFMA.FTZ R136, R13, R0, -R50 ;  /* 0x000000000d887223 */ /* 0x000fce0000010832 */
[----:B------:R-:W0:Y:S01]  /*a3d0*/  MUFU.EX2 R11, R11 ;  /* 0x0000000b000b7308 */ /* 0x000e220000000800 */
[----:B---3--:R-:W-:Y:S01]  /*a3e0*/  FADD.FTZ R45, R27, R52 ;  /* 0x000000341b2d7221 */ /* 0x008fe20000010000 */
[----:B------:R-:W-:-:S06]  /*a3f0*/  FADD.FTZ R8, R28, R43 ;  /* 0x0000002b1c087221 */ /* 0x000fcc0000010000 */
[----:B------:R-:W-:Y:S01]  /*a400*/  MUFU.EX2 R143, R143 ;  /* 0x0000008f008f7308 */ /* 0x000fe20000000800 */
[----:B------:R-:W-:-:S07]  /*a410*/  FFMA.FTZ R13, R49, R0, -R50 ;  /* 0x00000000310d7223 */ /* 0x000fce0000010832 */
[----:B------:R-:W2:Y:S01]  /*a420*/  MUFU.EX2 R142, R142 ;  /* 0x0000008e008e7308 */ /* 0x000ea20000000800 */
[----:B-1----:R-:W-:Y:S01]  /*a430*/  FADD.FTZ R52, R140, R45 ;  /* 0x0000002d8c347221 */ /* 0x002fe20000010000 */
[----:B------:R-:W-:-:S06]  /*a440*/  FADD.FTZ R43, R141, R8 ;  /* 0x000000088d2b7221 */ /* 0x000fcc0000010000 */
[----:B------:R-:W-:Y:S01]  /*a450*/  MUFU.EX2 R32, R32 ;  /* 0x0000002000207308 */ /* 0x000fe20000000800 */
[-C--:B------:R-:W-:Y:S01]  /*a460*/  FFMA.FTZ R139, R95, R0.reuse, -R10 ;  /* 0x000000005f8b7223 */ /* 0x080fe2000001080a */
[----:B------:R-:W-:-:S06]  /*a470*/  FFMA.FTZ R138, R35, R0, -R50 ;  /* 0x00000000238a7223 */ /* 0x000fcc0000010832 */
[----:B------:R-:W1:Y:S01]  /*a480*/  MUFU.EX2 R29, R29 ;  /* 0x0000001d001d7308 */ /* 0x000e620000000800 */
[----:B0-----:R-:W-:Y:S01]  /*a490*/  FADD.FTZ R45, R11, R52 ;  /* 0x000000340b2d7221 */ /* 0x001fe20000010000 */
[----:B------:R-:W-:-:S06]  /*a4a0*/  FADD.FTZ R8, R30, R43 ;  /* 0x0000002b1e087221 */ /* 0x000fcc0000010000 */
[----:B------:R-:W-:Y:S01]  /*a4b0*/  MUFU.EX2 R137, R137 ;  /* 0x0000008900897308 */ /* 0x000fe20000000800 */
[----:B------:R-:W-:-:S07]  /*a4c0*/  FFMA.FTZ R31, R53, R0, -R50 ;  /* 0x00000000351f7223 */ /* 0x000fce0000010832 */
[----:B------:R-:W0:Y:S01]  /*a4d0*/  MUFU.EX2 R136, R136 ;  /* 0x0000008800887308 */ /* 0x000e220000000800 */
[----:B--2---:R-:W-:Y:S01]  /*a4e0*/  FADD.FTZ R52, R142, R45 ;  /* 0x0000002d8e347221 */ /* 0x004fe20000010000 */
[----:B------:R-:W-:-:S06]  /*a4f0*/  FADD.FTZ R43, R143, R8 ;  /* 0x000000088f2b7221 */ /* 0x000fcc0000010000 */
[----:B------:R-:W-:Y:S01]  /*a500*/  MUFU.EX2 R46, R46 ;  /* 0x0000002e002e7308 */ /* 0x000fe20000000800 */
[----:B------:R-:W-:-:S07]  /*a510*/  FFMA.FTZ R133, R97, R0, -R10 ;  /* 0x0000000061857223 */ /* 0x000fce000001080a */
[----:B------:R-:W2:Y:S01]  /*a520*/  MUFU.EX2 R13, R13 ;  /* 0x0000000d000d7308 */ /* 0x000ea20000000800 */
[----:B-1----:R-:W-:Y:S01]  /*a530*/  FADD.FTZ R45, R29, R52 ;  /* 0x000000341d2d7221 */ /* 0x002fe20000010000 */
[----:B------:R-:W-:-:S06]  /*a540*/  FADD.FTZ R8, R32, R43 ;  /* 0x0000002b20087221 */ /* 0x000fcc0000010000 */
[----:B------:R-:W-:Y:S01]  /*a550*/  MUFU.EX2 R139, R139 ;  /* 0x0000008b008b7308 */ /* 0x000fe20000000800 */
[----:B------:R-:W-:-:S07]  /*a560*/  FFMA.FTZ R33, R57, R0, -R50 ;  /* 0x0000000039217223 */ /* 0x000fce0000010832 */
        /* <DEDUP_REMOVED lines=9> */
[-C--:B------:R-:W-:Y:S01]  /*a600*/  FFMA.FTZ R42, R63, R0.reuse, -R10 ;  /* 0x000000003f2a7223 */ /* 0x080fe2000001080a */
[----:B------:R-:W-:-:S06]  /*a610*/  FFMA.FTZ R35, R61, R0, -R50 ;  /* 0x000000003d237223 */ /* 0x000fcc0000010832 */
[----:B------:R-:W2:Y:S01]  /*a620*/  MUFU.EX2 R132, R132 ;  /* 0x0000008400847308 */ /* 0x000ea20000000800 */
[----:B------:R-:W-:Y:S01]  /*a630*/  F2FP.F16.F32.PACK_AB R149, R12, R149 ;  /* 0x000000950c95723e */ /* 0x000fe200000000ff */
[----:B-1----:R-:W-:Y:S01]  /*a640*/  FADD.FTZ R12, R138, R45 ;  /* 0x0000002d8a0c7221 */ /* 0x002fe20000010000 */
[----:B------:R-:W-:-:S05]  /*a650*/  FADD.FTZ R43, R139, R8 ;  /* 0x000000088b2b7221 */ /* 0x000fca0000010000 */
[----:B------:R-:W-:Y:S01]  /*a660*/  MUFU.EX2 R4, R4 ;  /* 0x0000000400047308 */ /* 0x000fe20000000800 */
[-C--:B------:R-:W-:Y:S01]  /*a670*/  FFMA.FTZ R129, R101, R0.reuse, -R10 ;  /* 0x0000000065817223 */ /* 0x080fe2000001080a */
[----:B------:R-:W-:-:S06]  /*a680*/  FFMA.FTZ R128, R89, R0, -R50 ;  /* 0x0000000059807223 */ /* 0x000fcc0000010832 */
[----:B------:R-:W1:Y:S01]  /*a690*/  MUFU.EX2 R33, R33 ;  /* 0x0000002100217308 */ /* 0x000e620000000800 */
[----:B0-----:R-:W-:Y:S01]  /*a6a0*/  FADD.FTZ R45, R31, R12 ;  /* 0x0000000c1f2d7221 */ /* 0x001fe20000010000 */
[----:B------:R-:W-:-:S06]  /*a6b0*/  FADD.FTZ R8, R48, R43 ;  /* 0x0000002b30087221 */ /* 0x000fcc0000010000 */
[----:B------:R-:W-:Y:S01]  /*a6c0*/  MUFU.EX2 R135, R135 ;  /* 0x0000008700877308 */ /* 0x000fe20000000800 */
[-C--:B------:R-:W-:Y:S01]  /*a6d0*/  FFMA.FTZ R34, R67, R0.reuse, -R10 ;  /* 0x0000000043227223 */ /* 0x080fe2000001080a */
[----:B------:R-:W-:-:S06]  /*a6e0*/  FFMA.FTZ R37, R65, R0, -R50 ;  /* 0x0000000041257223 */ /* 0x000fcc0000010832 */
[----:B------:R-:W0:Y:S01]  /*a6f0*/  MUFU.EX2 R134, R134 ;  /* 0x0000008600867308 */ /* 0x000e220000000800 */
[----:B--2---:R-:W-:Y:S01]  /*a700*/  FADD.FTZ R12, R132, R45 ;  /* 0x0000002d840c7221 */ /* 0x004fe20000010000 */
[----:B------:R-:W-:-:S06]  /*a710*/  FADD.FTZ R43, R133, R8 ;  /* 0x00000008852b7221 */ /* 0x000fcc0000010000 */
[----:B------:R-:W-:Y:S01]  /*a720*/  MUFU.EX2 R42, R42 ;  /* 0x0000002a002a7308 */ /* 0x000fe20000000800 */
[-C--:B------:R-:W-:Y:S01]  /*a730*/  FFMA.FTZ R131, R103, R0.reuse, -R10 ;  /* 0x0000000067837223 */ /* 0x080fe2000001080a */
[----:B------:R-:W-:-:S06]  /*a740*/  FFMA.FTZ R130, R47, R0, -R50 ;  /* 0x000000002f827223 */ /* 0x000fcc0000010832 */
[----:B------:R-:W2:Y:S01]  /*a750*/  MUFU.EX2 R35, R35 ;  /* 0x0000002300237308 */ /* 0x000ea20000000800 */
[----:B-1----:R-:W-:Y:S01]  /*a760*/  FADD.FTZ R45, R33, R12 ;  /* 0x0000000c212d7221 */ /* 0x002fe20000010000 */
[----:B------:R-:W-:-:S06]  /*a770*/  FADD.FTZ R8, R4, R43 ;  /* 0x0000002b04087221 */ /* 0x000fcc0000010000 */
[----:B------:R-:W-:Y:S01]  /*a780*/  MUFU.EX2 R129, R129 ;  /* 0x0000008100817308 */ /* 0x000fe20000000800 */
[-C--:B------:R-:W-:Y:S01]  /*a790*/  FFMA.FTZ R36, R71, R0.reuse, -R10 ;  /* 0x0000000047247223 */ /* 0x080fe2000001080a */
[----:B------:R-:W-:-:S06]  /*a7a0*/  FFMA.FTZ R39, R69, R0, -R50 ;  /* 0x0000000045277223 */ /* 0x000fcc0000010832 */
[----:B------:R-:W1:Y:S01]  /*a7b0*/  MUFU.EX2 R128, R128 ;  /* 0x0000008000807308 */ /* 0x000e620000000800 */
[----:B------:R-:W-:Y:S01]  /*a7c0*/  F2FP.F16.F32.PACK_AB R148, R5, R148 ;  /* 0x000000940594723e */ /* 0x000fe200000000ff */
[----:B0-----:R-:W-:Y:S01]  /*a7d0*/  FADD.FTZ R12, R134, R45 ;  /* 0x0000002d860c7221 */ /* 0x001fe20000010000 */
[----:B------:R-:W-:-:S05]  /*a7e0*/  FADD.FTZ R5, R135, R8 ;  /* 0x0000000887057221 */ /* 0x000fca0000010000 */
[----:B------:R-:W-:Y:S01]  /*a7f0*/  MUFU.EX2 R34, R34 ;  /* 0x0000002200227308 */ /* 0x000fe20000000800 */
[-C--:B------:R-:W-:Y:S01]  /*a800*/  FFMA.FTZ R125, R105, R0.reuse, -R10 ;  /* 0x00000000697d7223 */ /* 0x080fe2000001080a */
[----:B------:R-:W-:-:S06]  /*a810*/  FFMA.FTZ R124, R91, R0, -R50 ;  /* 0x000000005b7c7223 */ /* 0x000fcc0000010832 */
[----:B------:R-:W0:Y:S01]  /*a820*/  MUFU.EX2 R37, R37 ;  /* 0x0000002500257308 */ /* 0x000e220000000800 */
[----:B------:R-:W-:Y:S01]  /*a830*/  F2FP.F16.F32.PACK_AB R144, R9, R144 ;  /* 0x000000900990723e */ /* 0x000fe200000000ff */
[----:B--2---:R-:W-:Y:S01]  /*a840*/  FADD.FTZ R9, R35, R12 ;  /* 0x0000000c23097221 */ /* 0x004fe20000010000 */
[----:B------:R-:W-:-:S05]  /*a850*/  FADD.FTZ R8, R42, R5 ;  /* 0x000000052a087221 */ /* 0x000fca0000010000 */
        /* <DEDUP_REMOVED lines=15> */
[----:B------:R-:W-:Y:S01]  /*a950*/  FFMA.FTZ R77, R77, R0, -R50 ;  /* 0x000000004d4d7223 */ /* 0x000fe20000010832 */
[----:B------:R-:W-:Y:S01]  /*a960*/  SHF.R.S32.HI R54, RZ, 0x1f, R7 ;  /* 0x0000001fff367819 */ /* 0x000fe20000011407 */
[----:B--2---:R-:W-:-:S05]  /*a970*/  FADD.FTZ R12, R130, R9 ;  /* 0x00000009820c7221 */ /* 0x004fca0000010000 */
[----:B------:R-:W-:Y:S01]  /*a980*/  MUFU.EX2 R38, R38 ;  /* 0x0000002600267308 */ /* 0x000fe20000000800 */
[----:B------:R-:W-:Y:S01]  /*a990*/  FADD.FTZ R5, R131, R8 ;  /* 0x0000000883057221 */ /* 0x000fe20000010000 */
[----:B------:R-:W-:-:S06]  /*a9a0*/  FFMA.FTZ R121, R79, R0, -R10 ;  /* 0x000000004f797223 */ /* 0x000fcc000001080a */
[----:B------:R-:W2:Y:S01]  /*a9b0*/  MUFU.EX2 R41, R41 ;  /* 0x0000002900297308 */ /* 0x000ea20000000800 */
[----:B------:R-:W-:Y:S01]  /*a9c0*/  FFMA.FTZ R93, R93, R0, -R50 ;  /* 0x000000005d5d7223 */ /* 0x000fe20000010832 */
[----:B------:R-:W-:Y:S01]  /*a9d0*/  LEA.HI R7, R54, R7, RZ, 0x7 ;  /* 0x0000000736077211 */ /* 0x000fe200078f38ff */
[----:B-1----:R-:W-:-:S05]  /*a9e0*/  FADD.FTZ R9, R39, R12 ;  /* 0x0000000c27097221 */ /* 0x002fca0000010000 */
[----:B------:R-:W-:Y:S01]  /*a9f0*/  MUFU.EX2 R127, R127 ;  /* 0x0000007f007f7308 */ /* 0x000fe20000000800 */
[----:B------:R-:W-:Y:S01]  /*aa00*/  FADD.FTZ R8, R36, R5 ;  /* 0x0000000524087221 */ /* 0x000fe20000010000 */
[----:B------:R-:W-:-:S06]  /*aa10*/  FFMA.FTZ R44, R83, R0, -R10 ;  /* 0x00000000532c7223 */ /* 0x000fcc000001080a */
[----:B------:R-:W1:Y:S01]  /*aa20*/  MUFU.EX2 R51, R51 ;  /* 0x0000003300337308 */ /* 0x000e620000000800 */
[----:B------:R-:W-:Y:S01]  /*aa30*/  FFMA.FTZ R81, R81, R0, -R50 ;  /* 0x0000000051517223 */ /* 0x000fe20000010832 */
[----:B------:R-:W-:Y:S01]  /*aa40*/  F2FP.F16.F32.PACK_AB R133, R4, R133 ;  /* 0x000000850485723e */ /* 0x000fe200000000ff */
[----:B0-----:R-:W-:Y:S01]  /*aa50*/  FADD.FTZ R4, R124, R9 ;  /* 0x000000097c047221 */ /* 0x001fe20000010000 */
[----:B------:R-:W-:-:S04]  /*aa60*/  SHF.R.S32.HI R7, RZ, 0x7, R7 ;  /* 0x00000007ff077819 */ /* 0x000fc80000011407 */
[----:B------:R-:W-:Y:S01]  /*aa70*/  MUFU.EX2 R40, R40 ;  /* 0x0000002800287308 */ /* 0x000fe20000000800 */
[----:B------:R-:W-:Y:S01]  /*aa80*/  FADD.FTZ R5, R125, R8 ;  /* 0x000000087d057221 */ /* 0x000fe20000010000 */
[----:B------:R-:W-:-:S06]  /*aa90*/  FFMA.FTZ R123, R111, R0, -R10 ;  /* 0x000000006f7b7223 */ /* 0x000fcc000001080a */
[----:B------:R-:W0:Y:S01]  /*aaa0*/  MUFU.EX2 R126, R77 ;  /* 0x0000004d007e7308 */ /* 0x000e220000000800 */
[----:B------:R-:W-:Y:S01]  /*aab0*/  FFMA.FTZ R55, R55, R0, -R50 ;  /* 0x0000000037377223 */ /* 0x000fe20000010832 */
[----:B------:R-:W-:Y:S01]  /*aac0*/  VIMNMX R49, RZ, R7, !PT ;  /* 0x00000007ff317248 */ /* 0x000fe20007fe0100 */
[----:B--2---:R-:W-:-:S05]  /*aad0*/  FADD.FTZ R4, R41, R4 ;  /* 0x0000000429047221 */ /* 0x004fca0000010000 */
[----:B------:R-:W-:Y:S01]  /*aae0*/  MUFU.EX2 R121, R121 ;  /* 0x0000007900797308 */ /* 0x000fe20000000800 */
[----:B------:R-:W-:Y:S01]  /*aaf0*/  FADD.FTZ R8, R38, R5 ;  /* 0x0000000526087221 */ /* 0x000fe20000010000 */
[----:B------:R-:W-:-:S06]  /*ab00*/  FFMA.FTZ R10, R87, R0, -R10 ;  /* 0x00000000570a7223 */ /* 0x000fcc000001080a */
[----:B------:R-:W2:Y:S01]  /*ab10*/  MUFU.EX2 R93, R93 ;  /* 0x0000005d005d7308 */ /* 0x000ea20000000800 */
[----:B------:R-:W-:Y:S01]  /*ab20*/  FFMA.FTZ R50, R85, R0, -R50 ;  /* 0x0000000055327223 */ /* 0x000fe20000010832 */
[----:B-1----:R-:W-:Y:S01]  /*ab30*/  FADD.FTZ R5, R51, R4 ;  /* 0x0000000433057221 */ /* 0x002fe20000010000 */
[----:B------:R-:W-:-:S05]  /*ab40*/  FADD.FTZ R9, R127, R8 ;  /* 0x000000087f097221 */ /* 0x000fca0000010000 */
[----:B------:R-:W-:Y:S01]  /*ab50*/  MUFU.EX2 R44, R44 ;  /* 0x0000002c002c7308 */ /* 0x000fe20000000800 */
[----:B------:R-:W-:Y:S01]  /*ab60*/  VIADD R12, R88, 0xfffffffe ;  /* 0xfffffffe580c7836 */ /* 0x000fe20000000000 */
[----:B------:R1:W-:Y:S06]  /*ab70*/  STL [R1+0x2c], R49 ;  /* 0x00002c3101007387 */ /* 0x0003ec0000100800 */
[----:B------:R-:W3:Y:S01]  /*ab80*/  MUFU.EX2 R120, R81 ;  /* 0x0000005100787308 */ /* 0x000ee20000000800 */
[----:B0-----:R-:W-:Y:S01]  /*ab90*/  FADD.FTZ R4, R126, R5 ;  /* 0x000000057e047221 */ /* 0x001fe20000010000 */
[----:B------:R-:W-:-:S06]  /*aba0*/  FADD.FTZ R8, R40, R9 ;  /* 0x0000000928087221 */ /* 0x000fcc0000010000 */
[----:B------:R-:W-:Y:S01]  /*abb0*/  MUFU.EX2 R123, R123 ;  /* 0x0000007b007b7308 */ /* 0x000fe20000000800 */
[----:B------:R-:W-:-:S07]  /*abc0*/  ISETP.GE.AND P1, PT, R12, R49, PT ;  /* 0x000000310c00720c */ /* 0x000fce0003f26270 */
[----:B------:R-:W0:Y:S01]  /*abd0*/  MUFU.EX2 R55, R55 ;  /* 0x0000003700377308 */ /* 0x000e220000000800 */
[----:B--2---:R-:W-:Y:S01]  /*abe0*/  FADD.FTZ R5, R93, R4 ;  /* 0x000000045d057221 */ /* 0x004fe20000010000 */
[----:B------:R-:W-:-:S06]  /*abf0*/  FADD.FTZ R9, R121, R8 ;  /* 0x0000000879097221 */ /* 0x000fcc0000010000 */
[----:B------:R-:W2:Y:S08]  /*ac00*/  MUFU.EX2 R50, R50 ;  /* 0x0000003200327308 */ /* 0x000eb00000000800 */
[----:B------:R-:W4:Y:S01]  /*ac10*/  MUFU.EX2 R10, R10 ;  /* 0x0000000a000a7308 */ /* 0x000f220000000800 */
[----:B---3--:R-:W-:Y:S01]  /*ac20*/  FADD.FTZ R4, R120, R5 ;  /* 0x0000000578047221 */ /* 0x008fe20000010000 */
[----:B------:R-:W-:Y:S01]  /*ac30*/  FADD.FTZ R8, R44, R9 ;  /* 0x000000092c087221 */ /* 0x000fe20000010000 */
[----:B------:R-:W-:-:S02]  /*ac40*/  LOP3.LUT R23, R23, 0xfffffff7, RZ, 0xc0, !PT ;  /* 0xfffffff717177812 */ /* 0x000fc400078ec0ff */
[----:B0-----:R-:W-:Y:S01]  /*ac50*/  FADD.FTZ R5, R55, R4 ;  /* 0x0000000437057221 */ /* 0x001fe20000010000 */
[----:B------:R-:W-:Y:S01]  /*ac60*/  FADD.FTZ R9, R123, R8 ;  /* 0x000000087b097221 */ /* 0x000fe20000010000 */
[----:B------:R-:W-:Y:S02]  /*ac70*/  F2FP.F16.F32.PACK_AB R120, R120, R93 ;  /* 0x0000005d7878723e */ /* 0x000fe400000000ff */
[----:B------:R-:W-:Y:S02]  /*ac80*/  CS2R R118, SRZ ;  /* 0x0000000000767805 */ /* 0x000fe4000001ff00 */
[----:B------:R-:W-:Y:S01]  /*ac90*/  @P4 LOP3.LUT R23, R23, 0x8, RZ, 0xfc, !PT ;  /* 0x0000000817174812 */ /* 0x000fe200078efcff */
[----:B--2---:R-:W-:Y:S01]  /*aca0*/  FADD.FTZ R5, R50, R5 ;  /* 0x0000000532057221 */ /* 0x004fe20000010000 */
[----:B------:R-:W-:Y:S02]  /*acb0*/  F2FP.F16.F32.PACK_AB R151, R24, R151 ;  /* 0x000000971897723e */ /* 0x000fe400000000ff */
[----:B------:R-:W-:-:S02]  /*acc0*/  CS2R R116, SRZ ;  /* 0x0000000000747805 */ /* 0x000fc4000001ff00 */
[----:B------:R-:W-:Y:S02]  /*acd0*/  F2FP.F16.F32.PACK_AB R145, R26, R145 ;  /* 0x000000911a91723e */ /* 0x000fe400000000ff */
[----:B------:R-:W-:Y:S02]  /*ace0*/  CS2R R114, SRZ ;  /* 0x0000000000727805 */ /* 0x000fe4000001ff00 */
[----:B------:R-:W-:Y:S02]  /*acf0*/  F2FP.F16.F32.PACK_AB R147, R28, R147 ;  /* 0x000000931c93723e */ /* 0x000fe400000000ff */
[----:B------:R-:W-:Y:S02]  /*ad00*/  CS2R R112, SRZ ;  /* 0x0000000000707805 */ /* 0x000fe4000001ff00 */
[----:B------:R-:W-:Y:S01]  /*ad10*/  F2FP.F16.F32.PACK_AB R141, R30, R141 ;  /* 0x0000008d1e8d723e */ /* 0x000fe200000000ff */
[----:B----4-:R-:W-:Y:S01]  /*ad20*/  FADD.FTZ R4, R10, R9 ;  /* 0x000000090a047221 */ /* 0x010fe20000010000 */
        /* <DEDUP_REMOVED lines=35> */
[----:B-1----:R-:W-:Y:S06]  /*af60*/  @!P1 BRA `(.L_x_15468) ;  /* 0x0000002800789947 */ /* 0x002fec0003800000 */
[----:B------:R-:W-:Y:S01]  /*af70*/  IMAD.MOV.U32 R8, RZ, RZ, R3 ;  /* 0x000000ffff087224 */ /* 0x000fe200078e0003 */
[----:B------:R-:W-:Y:S01]  /*af80*/  MOV R119, RZ ;  /* 0x000000ff00777202 */ /* 0x000fe20000000f00 */
[----:B------:R-:W-:Y:S02]  /*af90*/  IMAD.MOV.U32 R9, RZ, RZ, R6 ;  /* 0x000000ffff097224 */ /* 0x000fe400078e0006 */
[----:B------:R-:W-:Y:S02]  /*afa0*/  IMAD.MOV.U32 R7, RZ, RZ, R155 ;  /* 0x000000ffff077224 */ /* 0x000fe400078e009b */
[----:B------:R-:W-:-:S07]  /*afb0*/  IMAD.MOV.U32 R13, RZ, RZ, R22 ;  /* 0x000000ffff0d7224 */ /* 0x000fce00078e0016 */
.L_x_15480:
        /* <DEDUP_REMOVED lines=9> */
.L_x_15470:
        /* <DEDUP_REMOVED lines=8> */
.L_x_15471:
[----:B------:R-:W-:Y:S04]  /*b0d0*/  BSSY B0, `(.L_x_15469) ;  /* 0x0000004000007945 */ /* 0x000fe80003800000 */
[----:B-1----:R-:W-:Y:S05]  /*b0e0*/  @P2 BRA `(.L_x_15472) ;  /* 0x0000000000082947 */ /* 0x002fea0003800000 */
[----:B------:R-:W1:Y:S02]  /*b0f0*/  SYNCS.PHASECHK.TRANS64.TRYWAIT P2, [R3+URZ+0x16830], R0 ;  /* 0x01683000030075a7 */ /* 0x000e64000804017f */
[----:B-1----:R-:W-:Y:S05]  /*b100*/  @!P2 BRA `(.L_x_15473) ;  /* 0x000000e800b4a947 */ /* 0x002fea0003800000 */
.L_x_15472:
[----:B------:R-:W-:Y:S05]  /*b110*/  BSYNC B0 ;  /* 0x0000000000007941 */ /* 0x000fea0003800000 */
.L_x_15469:
        /* <DEDUP_REMOVED lines=8> */
[----:B------:R-:W-:Y:S01]  /*b1a0*/  MOV R27, 0x40000040 ;  /* 0x40000040001b7802 */ /* 0x000fe20000000f00 */
[----:B------:R-:W-:Y:S01]  /*b1b0*/  IMAD.MOV.U32 R25, RZ, RZ, 0x40000040 ;  /* 0x40000040ff197424 */ /* 0x000fe200078e00ff */
[----:B------:R-:W-:-:S02]  /*b1c0*/  SEL R22, R22, RZ, P2 ;  /* 0x000000ff16167207 */ /* 0x000fc40001000000 */
[----:B------:R-:W-:Y:S02]  /*b1d0*/  R2UR UR15, R11 ;  /* 0x000000000b0f72ca */ /* 0x000fe400000e0000 */
[----:B------:R-:W-:Y:S02]  /*b1e0*/  R2UR UR4, R14 ;  /* 0x000000000e0472ca */ /* 0x000fe400000e0000 */
        /* <DEDUP_REMOVED lines=38> */
.L_x_15475:
[----:B------:R-:W-:Y:S02]  /*b450*/  SHF.L.U32 R0, R7, 0x1f, RZ ;  /* 0x0000001f07007819 */ /* 0x000fe400000006ff */
[----:B-----5:R-:W-:-:S04]  /*b460*/  LEA R3, R13, R2, 0x3 ;  /* 0x000000020d037211 */ /* 0x020fc800078e18ff */
[----:B------:R0:W1:Y:S01]  /*b470*/  SYNCS.PHASECHK.TRANS64.TRYWAIT P1, [R3+URZ+0x16850], R0 ;  /* 0x01685000030075a7 */ /* 0x000062000802017f */
[----:B------:R-:W-:Y:S05]  /*b480*/  @!P0 BRA `(.L_x_15476) ;  /* 0x0000000000048947 */ /* 0x000fea0003800000 */
[----:B------:R-:W-:Y:S01]  /*b490*/  BPT.TRAP 0x1 ;  /* 0x000000040000795c */ /* 0x000fe20000300000 */
.L_x_15476:
[----:B-1----:R-:W-:Y:S05]  /*b4a0*/  @P1 BRA `(.L_x_15474) ;  /* 0x0000000000081947 */ /* 0x002fea0003800000 */
[----:B------:R-:W1:Y:S02]  /*b4b0*/  SYNCS.PHASECHK.TRANS64.TRYWAIT P1, [R3+URZ+0x16850], R0 ;  /* 0x01685000030075a7 */ /* 0x000e64000802017f */
[----:B-1----:R-:W-:Y:S05]  /*b4c0*/  @!P1 BRA `(.L_x_15477) ;  /* 0x000000e400d89947 */ /* 0x002fea0003800000 */
.L_x_15474:
        /* <DEDUP_REMOVED lines=14> */
[----:B------:R-:W-:Y:S02]  /*b5b0*/  R2UR UR6, R10 ;  /* 0x000000000a0672ca */ /* 0x000fe400000e0000 */
[----:B------:R-:W-:Y:S01]  /*b5c0*/  R2UR UR7, R11 ;  /* 0x000000000b0772ca */ /* 0x000fe200000e0000 */
[----:B------:R-:W-:Y:S01]  /*b5d0*/  IMAD.MOV.U32 R11, RZ, RZ, 0x40000040 ;  /* 0x40000040ff0b7424 */ /* 0x000fe200078e00ff */
[----:B------:R-:W-:Y:S02]  /*b5e0*/  IADD3 R10, R6, 0x100, RZ ;  /* 0x00000100060a7810 */ /* 0x000fe40007ffe0ff */
[----:B0-----:R-:W-:Y:S02]  /*b5f0*/  SHF.R.U32.HI R3, RZ, 0x7, R0 ;  /* 0x00000007ff037819 */ /* 0x001fe40000011600 */
[----:B------:R-:W-:Y:S02]  /*b600*/  ISETP.GE.U32.AND P1, PT, R0, 0x180, PT ;  /* 0x000001800000780c */ /* 0x000fe40003f26070 */
[----:B------:R-:W-:-:S04]  /*b610*/  IADD3 R0, R3, 0x9, RZ ;  /* 0x0000000903007810 */ /* 0x000fc80007ffe0ff */
        /* <DEDUP_REMOVED lines=47> */
.L_x_15478:
[----:B------:R-:W2:Y:S01]  /*b910*/  LDL R120, [R1+0x28] ;  /* 0x0000280001787983 */ /* 0x000ea20000100800 */
[----:B0-----:R-:W0:Y:S03]  /*b920*/  LDC R0, c[0x0][0x448] ;  /* 0x00011200ff007b82 */ /* 0x001e260000000800 */
[----:B------:R-:W2:Y:S04]  /*b930*/  LDL R3, [R1+0x44] ;  /* 0x0000440001037983 */ /* 0x000ea80000100800 */
[----:B------:R-:W3:Y:S04]  /*b940*/  LDL R11, [R1+0x40] ;  /* 0x00004000010b7983 */ /* 0x000ee80000100800 */
[----:B------:R-:W4:Y:S04]  /*b950*/  LDL R10, [R1+0x24] ;  /* 0x00002400010a7983 */ /* 0x000f280000100800 */
[----:B------:R-:W4:Y:S01]  /*b960*/  LDL R7, [R1+0x18] ;  /* 0x0000180001077983 */ /* 0x000f220000100800 */
[----:B------:R-:W-:-:S04]  /*b970*/  LOP3.LUT R23, R23, 0xffffffdf, RZ, 0xc0, !PT ;  /* 0xffffffdf17177812 */ /* 0x000fc800078ec0ff */
[----:B------:R-:W-:Y:S02]  /*b980*/  @P0 LOP3.LUT R23, R23, 0x20, RZ, 0xfc, !PT ;  /* 0x0000002017170812 */ /* 0x000fe400078efcff */
[----:B0-----:R-:W-:Y:S02]  /*b990*/  ISETP.NE.AND P1, PT, R0, 0x1, PT ;  /* 0x000000010000780c */ /* 0x001fe40003f25270 */
[----:B------:R-:W-:-:S11]  /*b9a0*/  LOP3.LUT R23, R23, 0xffffffbf, RZ, 0xc0, !PT ;  /* 0xffffffbf17177812 */ /* 0x000fd600078ec0ff */
[----:B------:R-:W0:Y:S08]  /*b9b0*/  @P1 LDC R6, c[0x0][0x44c] ;  /* 0x00011300ff061b82 */ /* 0x000e300000000800 */
[----:B------:R-:W1:Y:S01]  /*b9c0*/  @P1 LDC R0, c[0x0][0x450] ;  /* 0x00011400ff001b82 */ /* 0x000e620000000800 */
[----:B--2---:R-:W-:Y:S02]  /*b9d0*/  IMAD.IADD R3, R3, 0x1, R120 ;  /* 0x0000000103037824 */ /* 0x004fe400078e0278 */
[----:B------:R-:W2:Y:S02]  /*b9e0*/  S2R R120, SR_CgaCtaId ;  /* 0x0000000000787919 */ /* 0x000ea40000008800 */
[----:B0-----:R-:W-:-:S05]  /*b9f0*/  @P1 IMAD.HI.U32 R6, R3, R6, RZ ;  /* 0x0000000603061227 */ /* 0x001fca00078e00ff */
[----:B-1----:R-:W-:Y:S01]  /*ba00*/  @P1 SHF.R.U32.HI R3, RZ, R0, R6 ;  /* 0x00000000ff031219 */ /* 0x002fe20000011606 */
[----:B------:R-:W-:-:S04]  /*ba10*/  IMAD.MOV.U32 R6, RZ, RZ, -0x80 ;  /* 0xffffff80ff067424 */ /* 0x000fc800078e00ff */
[----:B------:R-:W0:Y:S01]  /*ba20*/  SHFL.IDX PT, R0, R3, RZ, 0x1c1f ;  /* 0x001c1fff03007589 */ /* 0x000e2200000e0000 */
[----:B------:R-:W-:-:S03]  /*ba30*/  IMAD R6, R12, R6, 0x1 ;  /* 0x000000010c067424 */ /* 0x000fc600078e0206 */
[----:B------:R-:W1:Y:S01]  /*ba40*/  SHFL.IDX PT, R3, R3, 0x1, 0x1c1f ;  /* 0x003c1f0003037f89 */ /* 0x000e6200000e0000 */
[----:B---3--:R-:W-:-:S05]  /*ba50*/  IMAD R6, R11, -0x2, R6 ;  /* 0xfffffffe0b067824 */ /* 0x008fca00078e0206 */
[----:B----4-:R-:W-:-:S05]  /*ba60*/  IADD3 R6, -R7, R6, R10 ;  /* 0x0000000607067210 */ /* 0x010fca0007ffe10a */
[C---:B0-----:R-:W-:Y:S02]  /*ba70*/  IMAD.IADD R0, R6.reuse, 0x1, R0 ;  /* 0x0000000106007824 */ /* 0x041fe400078e0200 */
[----:B-1----:R-:W-:-:S03]  /*ba80*/  IMAD.IADD R3, R6, 0x1, R3 ;  /* 0x0000000106037824 */ /* 0x002fc600078e0203 */
        /* <DEDUP_REMOVED lines=125> */
[----:B------:R-:W0:Y:S01]  /*c260*/  SHFL.BFLY PT, R6, R0, 0x2, 0x1f ;  /* 0x0c401f0000067f89 */ /* 0x000e2200000e0000 */
        /* <DEDUP_REMOVED lines=12> */
[----:B0-----:R-:W-:-:S02]  /*c330*/  FMNMX.FTZ R6, R0, R6, !PT ;  /* 0x0000000600067209 */ /* 0x001fc40007810000 */
[C---:B------:R-:W-:Y:S02]  /*c340*/  ISETP.GT.AND P4, PT, R3.reuse, 0x50, PT ;  /* 0x000000500300780c */ /* 0x040fe40003f84270 */
[C---:B------:R-:W-:Y:S01]  /*c350*/  ISETP.GT.AND P3, PT, R3.reuse, 0x51, PT ;  /* 0x000000510300780c */ /* 0x040fe20003f64270 */
[----:B------:R-:W0:Y:S01]  /*c360*/  SHFL.BFLY PT, R0, R6, 0x1, 0x1f ;  /* 0x0c201f0006007f89 */ /* 0x000e2200000e0000 */
        /* <DEDUP_REMOVED lines=12> */
[----:B0-----:R-:W-:Y:S02]  /*c430*/  FMNMX.FTZ R6, R6, R0, !PT ;  /* 0x0000000006067209 */ /* 0x001fe40007810000 */
[----:B------:R-:W0:Y:S01]  /*c440*/  LDC R0, c[0x0][0x988] ;  /* 0x00026200ff007b82 */ /* 0x000e220000000800 */
[----:B------:R-:W-:Y:S02]  /*c450*/  ISETP.GT.AND P0, PT, R3, 0x60, PT ;  /* 0x000000600300780c */ /* 0x000fe40003f04270 */
[----:B------:R-:W-:Y:S02]  /*c460*/  FSETP.NEU.FTZ.AND P6, PT, R6, -INF , PT ;  /* 0xff8000000600780b */ /* 0x000fe40003fdd000 */
[----:B------:R-:W-:-:S02]  /*c470*/  FSEL R74, R74, -INF , P0 ;  /* 0xff8000004a4a7808 */ /* 0x000fc40000000000 */
[----:B------:R-:W-:Y:S02]  /*c480*/  FSEL R7, R6, RZ, P6 ;  /* 0x000000ff06077208 */ /* 0x000fe40003000000 */
[----:B------:R-:W-:Y:S02]  /*c490*/  LOP3.LUT P0, RZ, R23, 0x40, RZ, 0xc0, !PT ;  /* 0x0000004017ff7812 */ /* 0x000fe4000780c0ff */
[----:B------:R-:W-:Y:S01]  /*c4a0*/  FSEL R79, R79, -INF , P1 ;  /* 0xff8000004f4f7808 */ /* 0x000fe20000800000 */
[----:B------:R-:W-:Y:S01]  /*c4b0*/  FADD.FTZ R7, -R7, R9 ;  /* 0x0000000907077221 */ /* 0x000fe20000010100 */
[----:B------:R-:W-:Y:S02]  /*c4c0*/  FSEL R75, R75, -INF , P0 ;  /* 0xff8000004b4b7808 */ /* 0x000fe40000000000 */
[----:B------:R-:W-:Y:S02]  /*c4d0*/  FSEL R82, R82, -INF , P2 ;  /* 0xff80000052527808 */ /* 0x000fe40001000000 */
[----:B------:R-:W-:-:S02]  /*c4e0*/  FSEL R83, R83, -INF , P3 ;  /* 0xff80000053537808 */ /* 0x000fc40001800000 */
[----:B------:R-:W-:Y:S02]  /*c4f0*/  FSEL R86, R86, -INF , P4 ;  /* 0xff80000056567808 */ /* 0x000fe40002000000 */
[----:B------:R-:W-:Y:S02]  /*c500*/  FSEL R87, R87, -INF , P5 ;  /* 0xff80000057577808 */ /* 0x000fe40002800000 */
[----:B------:R-:W-:Y:S01]  /*c510*/  LOP3.LUT P0, RZ, R23, 0x20, RZ, 0xc0, !PT ;  /* 0x0000002017ff7812 */ /* 0x000fe2000780c0ff */
[-C--:B0-----:R-:W-:Y:S01]  /*c520*/  FMUL.FTZ R9, R6, R0.reuse ;  /* 0x0000000006097220 */ /* 0x081fe20000410000 */
[----:B------:R-:W-:-:S04]  /*c530*/  FMUL.FTZ R7, R7, R0 ;  /* 0x0000000007077220 */ /* 0x000fc80000410000 */
[----:B------:R-:W-:Y:S02]  /*c540*/  FSEL R9, R9, RZ, P6 ;  /* 0x000000ff09097208 */ /* 0x000fe40003000000 */
[----:B------:R-:W-:Y:S01]  /*c550*/  ISETP.GT.AND P6, PT, R3, 0x68, PT ;  /* 0x000000680300780c */ /* 0x000fe20003fc4270 */
[----:B------:R-:W-:Y:S01]  /*c560*/  MUFU.EX2 R7, R7 ;  /* 0x0000000700077308 */ /* 0x000fe20000000800 */
[----:B------:R-:W-:Y:S01]  /*c570*/  FMNMX.FTZ R3, R26, R8, !PT ;  /* 0x000000081a037209 */ /* 0x000fe20007810000 */
[-CC-:B------:R-:W-:Y:S01]  /*c580*/  FFMA.FTZ R24, R24, R0.reuse, -R9.reuse ;  /* 0x0000000018187223 */ /* 0x180fe20000010809 */
[----:B------:R-:W-:Y:S01]  /*c590*/  FSEL R78, R78, -INF , P6 ;  /* 0xff8000004e4e7808 */ /* 0x000fe20003000000 */
[-CC-:B------:R-:W-:Y:S01]  /*c5a0*/  FFMA.FTZ R25, R25, R0.reuse, -R9.reuse ;  /* 0x0000000019197223 */ /* 0x180fe20000010809 */
[----:B------:R-:W-:Y:S01]  /*c5b0*/  FMNMX.FTZ R3, R27, R3, !PT ;  /* 0x000000031b037209 */ /* 0x000fe20007810000 */
[-CC-:B------:R-:W-:Y:S01]  /*c5c0*/  FFMA.FTZ R28, R28, R0.reuse, -R9.reuse ;  /* 0x000000001c1c7223 */ /* 0x180fe20000010809 */
[-CC-:B------:R-:W-:Y:S01]  /*c5d0*/  FFMA.FTZ R29, R29, R0.reuse, -R9.reuse ;  /* 0x000000001d1d7223 */ /* 0x180fe20000010809 */
[----:B------:R-:W0:Y:S01]  /*c5e0*/  MUFU.EX2 R24, R24 ;  /* 0x0000001800187308 */ /* 0x000e220000000800 */
[----:B------:R-:W-:Y:S01]  /*c5f0*/  FMNMX.FTZ R3, R30, R3, !PT ;  /* 0x000000031e037209 */ /* 0x000fe20007810000 */
[-CC-:B------:R-:W-:Y:S01]  /*c600*/  FFMA.FTZ R32, R32, R0.reuse, -R9.reuse ;  /* 0x0000000020207223 */ /* 0x180fe20000010809 */
[-CC-:B------:R-:W-:Y:S01]  /*c610*/  FFMA.FTZ R33, R33, R0.reuse, -R9.reuse ;  /* 0x0000000021217223 */ /* 0x180fe20000010809 */
[-CC-:B------:R-:W-:Y:S01]  /*c620*/  FFMA.FTZ R36, R36, R0.reuse, -R9.reuse ;  /* 0x0000000024247223 */ /* 0x180fe20000010809 */
[----:B------:R-:W-:Y:S01]  /*c630*/  FMNMX.FTZ R3, R31, R3, !PT ;  /* 0x000000031f037209 */ /* 0x000fe20007810000 */
[-CC-:B------:R-:W-:Y:S01]  /*c640*/  FFMA.FTZ R37, R37, R0.reuse, -R9.reuse ;  /* 0x0000000025257223 */ /* 0x180fe20000010809 */
[-CC-:B------:R-:W-:Y:S01]  /*c650*/  FFMA.FTZ R40, R40, R0.reuse, -R9.reuse ;  /* 0x0000000028287223 */ /* 0x180fe20000010809 */
[----:B------:R-:W1:Y:S01]  /*c660*/  MUFU.EX2 R25, R25 ;  /* 0x0000001900197308 */ /* 0x000e620000000800 */
[----:B------:R-:W-:Y:S01]  /*c670*/  FMNMX.FTZ R3, R34, R3, !PT ;  /* 0x0000000322037209 */ /* 0x000fe20007810000 */
[-CC-:B------:R-:W-:Y:S01]  /*c680*/  FFMA.FTZ R41, R41, R0.reuse, -R9.reuse ;  /* 0x0000000029297223 */ /* 0x180fe20000010809 */
[-CC-:B------:R-:W-:Y:S01]  /*c690*/  FFMA.FTZ R44, R44, R0.reuse, -R9.reuse ;  /* 0x000000002c2c7223 */ /* 0x180fe20000010809 */
[-CC-:B------:R-:W-:Y:S01]  /*c6a0*/  FFMA.FTZ R45, R45, R0.reuse, -R9.reuse ;  /* 0x000000002d2d7223 */ /* 0x180fe20000010809 */
[----:B------:R-:W-:Y:S01]  /*c6b0*/  FMNMX.FTZ R3, R35, R3, !PT ;  /* 0x0000000323037209 */ /* 0x000fe20007810000 */
[-CC-:B------:R-:W-:Y:S01]  /*c6c0*/  FFMA.FTZ R48, R48, R0.reuse, -R9.reuse ;  /* 0x0000000030307223 */ /* 0x180fe20000010809 */
[-CC-:B------:R-:W-:Y:S01]  /*c6d0*/  FFMA.FTZ R49, R49, R0.reuse, -R9.reuse ;  /* 0x0000000031317223 */ /* 0x180fe20000010809 */
[----:B------:R-:W-:Y:S01]  /*c6e0*/  MUFU.EX2 R28, R28 ;  /* 0x0000001c001c7308 */ /* 0x000fe20000000800 */
[----:B------:R-:W-:Y:S01]  /*c6f0*/  FMNMX.FTZ R3, R38, R3, !PT ;  /* 0x0000000326037209 */ /* 0x000fe20007810000 */
[----:B0-----:R-:W-:Y:S01]  /*c700*/  FFMA.FTZ R5, R7, R5, R24 ;  /* 0x0000000507057223 */ /* 0x001fe20000010018 */
[-CC-:B------:R-:W-:Y:S01]  /*c710*/  FFMA.FTZ R52, R52, R0.reuse, -R9.reuse ;  /* 0x0000000034347223 */ /* 0x180fe20000010809 */
[-CC-:B------:R-:W-:Y:S01]  /*c720*/  FFMA.FTZ R53, R53, R0.reuse, -R9.reuse ;  /* 0x0000000035357223 */ /* 0x180fe20000010809 */
[----:B------:R-:W-:Y:S01]  /*c730*/  FMNMX.FTZ R3, R39, R3, !PT ;  /* 0x0000000327037209 */ /* 0x000fe20007810000 */
[-CC-:B------:R-:W-:Y:S01]  /*c740*/  FFMA.FTZ R56, R56, R0.reuse, -R9.reuse ;  /* 0x0000000038387223 */ /* 0x180fe20000010809 */
[-C--:B------:R-:W-:Y:S01]  /*c750*/  FFMA.FTZ R57, R57, R0.reuse, -R9 ;  /* 0x0000000039397223 */ /* 0x080fe20000010809 */
[----:B------:R-:W-:Y:S01]  /*c760*/  MUFU.EX2 R29, R29 ;  /* 0x0000001d001d7308 */ /* 0x000fe20000000800 */
[----:B------:R-:W-:Y:S01]  /*c770*/  FMNMX.FTZ R3, R42, R3, !PT ;  /* 0x000000032a037209 */ /* 0x000fe20007810000 */
[----:B-1----:R-:W-:Y:S01]  /*c780*/  FADD.FTZ R5, R25, R5 ;  /* 0x0000000519057221 */ /* 0x002fe20000010000 */
[-CC-:B------:R-:W-:Y:S01]  /*c790*/  FFMA.FTZ R60, R60, R0.reuse, -R9.reuse ;  /* 0x000000003c3c7223 */ /* 0x180fe20000010809 */
[-CC-:B------:R-:W-:Y:S01]  /*c7a0*/  FFMA.FTZ R61, R61, R0.reuse, -R9.reuse ;  /* 0x000000003d3d7223 */ /* 0x180fe20000010809 */
[----:B------:R-:W-:Y:S01]  /*c7b0*/  FMNMX.FTZ R3, R43, R3, !PT ;  /* 0x000000032b037209 */ /* 0x000fe20007810000 */
[-CC-:B------:R-:W-:Y:S01]  /*c7c0*/  FFMA.FTZ R64, R64, R0.reuse, -R9.reuse ;  /* 0x0000000040407223 */ /* 0x180fe20000010809 */
[-CC-:B------:R-:W-:Y:S01]  /*c7d0*/  FFMA.FTZ R65, R65, R0.reuse, -R9.reuse ;  /* 0x0000000041417223 */ /* 0x180fe20000010809 */
[----:B------:R-:W-:Y:S01]  /*c7e0*/  MUFU.EX2 R32, R32 ;  /* 0x0000002000207308 */ /* 0x000fe20000000800 */
        /* <DEDUP_REMOVED lines=55> */
[----:B------:R-:W-:-:S03]  /*cb60*/  FMUL.FTZ R11, R3, R0 ;  /* 0x00000000030b7220 */ /* 0x000fc60000410000 */
[----:B------:R-:W-:-:S03]  /*cb70*/  FSEL R10, R3, RZ, P1 ;  /* 0x000000ff030a7208 */ /* 0x000fc60000800000 */
[----:B------:R-:W-:Y:S01]  /*cb80*/  MUFU.EX2 R69, R69 ;  /* 0x0000004500457308 */ /* 0x000fe20000000800 */
[----:B------:R-:W-:Y:S01]  /*cb90*/  FSEL R11, R11, RZ, P1 ;  /* 0x000000ff0b0b7208 */ /* 0x000fe20000800000 */
[----:B------:R-:W-:Y:S01]  /*cba0*/  FADD.FTZ R8, -R10, R8 ;  /* 0x000000080a087221 */ /* 0x000fe20000010100 */
[----:B------:R-:W-:-:S03]  /*cbb0*/  IMAD R10, R22, 0x8, R2 ;  /* 0x00000008160a7824 */ /* 0x000fc600078e0202 */
[-CC-:B------:R-:W-:Y:S01]  /*cbc0*/  FFMA.FTZ R26, R26, R0.reuse, -R11.reuse ;  /* 0x000000001a1a7223 */ /* 0x180fe2000001080b */
[-CC-:B------:R-:W-:Y:S01]  /*cbd0*/  FFMA.FTZ R27, R27, R0.reuse, -R11.reuse ;  /* 0x000000001b1b7223 */ /* 0x180fe2000001080b */
[-C--:B------:R-:W-:Y:S01]  /*cbe0*/  FMUL.FTZ R8, R8, R0.reuse ;  /* 0x0000000008087220 */ /* 0x080fe20000410000 */
[-CC-:B------:R-:W-:Y:S01]  /*cbf0*/  FFMA.FTZ R30, R30, R0.reuse, -R11.reuse ;  /* 0x000000001e1e7223 */ /* 0x180fe2000001080b */
[-CC-:B------:R-:W-:Y:S01]  /*cc00*/  FFMA.FTZ R31, R31, R0.reuse, -R11.reuse ;  /* 0x000000001f1f7223 */ /* 0x180fe2000001080b */
[-CC-:B------:R-:W-:Y:S01]  /*cc10*/  FFMA.FTZ R34, R34, R0.reuse, -R11.reuse ;  /* 0x0000000022227223 */ /* 0x180fe2000001080b */
[----:B------:R-:W-:Y:S01]  /*cc20*/  MUFU.EX2 R26, R26 ;  /* 0x0000001a001a7308 */ /* 0x000fe20000000800 */
[----:B------:R-:W-:Y:S01]  /*cc30*/  IADD3 R10, R10, 0x16840, RZ ;  /* 0x000168400a0a7810 */ /* 0x000fe20007ffe0ff */
[-CC-:B------:R-:W-:Y:S01]  /*cc40*/  FFMA.FTZ R35, R35, R0.reuse, -R11.reuse ;  /* 0x0000000023237223 */ /* 0x180fe2000001080b */
[-CC-:B------:R-:W-:Y:S01]  /*cc50*/  FFMA.FTZ R38, R38, R0.reuse, -R11.reuse ;  /* 0x0000000026267223 */ /* 0x180fe2000001080b */
[-CC-:B------:R-:W-:Y:S01]  /*cc60*/  FFMA.FTZ R39, R39, R0.reuse, -R11.reuse ;  /* 0x0000000027277223 */ /* 0x180fe2000001080b */
[----:B--2---:R-:W-:Y:S01]  /*cc70*/  PRMT R10, R120, 0x654, R10 ;  /* 0x00000654780a7816 */ /* 0x004fe2000000000a */
[-CC-:B------:R-:W-:Y:S01]  /*cc80*/  FFMA.FTZ R42, R42, R0.reuse, -R11.reuse ;  /* 0x000000002a2a7223 */ /* 0x180fe2000001080b */
[-CC-:B------:R-:W-:Y:S01]  /*cc90*/  FFMA.FTZ R43, R43, R0.reuse, -R11.reuse ;  /* 0x000000002b2b7223 */ /* 0x180fe2000001080b */
[----:B------:R-:W0:Y:S01]  /*cca0*/  MUFU.EX2 R8, R8 ;  /* 0x0000000800087308 */ /* 0x000e220000000800 */
[----:B------:R1:W-:Y:S01]  /*ccb0*/  SYNCS.ARRIVE.TRANS64.RED.A1T0 RZ, [R10+URZ], RZ ;  /* 0x000000ff0aff79a7 */ /* 0x0003e2000810043f */
        /* <DEDUP_REMOVED lines=16> */
[-CC-:B------:R-:W-:Y:S01]  /*cdc0*/  FFMA.FTZ R71, R71, R0.reuse, -R11.reuse ;  /* 0x0000000047477223 */ /* 0x180fe2000001080b */
[-CC-:B------:R-:W-:Y:S01]  /*cdd0*/  FFMA.FTZ R74, R74, R0.reuse, -R11.reuse ;  /* 0x000000004a4a7223 */ /* 0x180fe2000001080b */
[-CC-:B------:R-:W-:Y:S01]  /*cde0*/  FFMA.FTZ R75, R75, R0.reuse, -R11.reuse ;  /* 0x000000004b4b7223 */ /* 0x180fe2000001080b */
[-CC-:B------:R-:W-:Y:S01]  /*cdf0*/  FFMA.FTZ R78, R78, R0.reuse, -R11.reuse ;  /* 0x000000004e4e7223 */ /* 0x180fe2000001080b */
[-CC-:B------:R-:W-:Y:S01]  /*ce00*/  FFMA.FTZ R79, R79, R0.reuse, -R11.reuse ;  /* 0x000000004f4f7223 */ /* 0x180fe2000001080b */
[-C--:B------:R-:W-:Y:S01]  /*ce10*/  FFMA.FTZ R82, R82, R0.reuse, -R11 ;  /* 0x0000000052527223 */ /* 0x080fe2000001080b */
[----:B------:R-:W0:Y:S01]  /*ce20*/  MUFU.EX2 R31, R31 ;  /* 0x0000001f001f7308 */ /* 0x000e220000000800 */
[----:B-1----:R-:W-:Y:S01]  /*ce30*/  FADD.FTZ R10, R27, R4 ;  /* 0x000000041b0a7221 */ /* 0x002fe20000010000 */
[----:B------:R-:W-:Y:S01]  /*ce40*/  FADD.FTZ R4, R28, R5 ;  /* 0x000000051c047221 */ /* 0x000fe20000010000 */
[-CC-:B------:R-:W-:Y:S01]  /*ce50*/  FFMA.FTZ R83, R83, R0.reuse, -R11.reuse ;  /* 0x0000000053537223 */ /* 0x180fe2000001080b */
[-CC-:B------:R-:W-:Y:S01]  /*ce60*/  FFMA.FTZ R86, R86, R0.reuse, -R11.reuse ;  /* 0x0000000056567223 */ /* 0x180fe2000001080b */
[----:B------:R-:W-:Y:S01]  /*ce70*/  FFMA.FTZ R11, R87, R0, -R11 ;  /* 0x00000000570b7223 */ /* 0x000fe2000001080b */
[----:B------:R-:W-:-:S02]  /*ce80*/  FADD.FTZ R4, R29, R4 ;  /* 0x000000041d047221 */ /* 0x000fc40000010000 */
        /* <DEDUP_REMOVED lines=96> */
.L_x_15479:
[----:B------:R-:W-:Y:S02]  /*d490*/  IMAD R10, R13, 0x8, R2 ;  /* 0x000000080d0a7824 */ /* 0x000fe400078e0202 */
[----:B------:R-:W2:Y:S02]  /*d4a0*/  LDL R13, [R1+0x2c] ;  /* 0x00002c00010d7983 */ /* 0x000ea40000100800 */
[----:B------:R-:W-:-:S05]  /*d4b0*/  VIADD R10, R10, 0x16860 ;  /* 0x000168600a0a7836 */ /* 0x000fca0000000000 */
[----:B------:R-:W-:Y:S01]  /*d4c0*/  PRMT R10, R120, 0x654, R10 ;  /* 0x00000654780a7816 */ /* 0x000fe2000000000a */
[-C--:B------:R-:W-:Y:S01]  /*d4d0*/  FMUL.FTZ R88, R88, R7.reuse ;  /* 0x0000000758587220 */ /* 0x080fe20000410000 */
[----:B------:R-:W-:Y:S02]  /*d4e0*/  F2FP.F16.F32.PACK_AB R122, R9, R84 ;  /* 0x00000054097a723e */ /* 0x000fe400000000ff */
        /* <DEDUP_REMOVED lines=67> */
[----:B------:R-:W-:-:S02]  /*d920*/  VIADD R12, R12, 0xffffffff ;  /* 0xffffffff0c0c7836 */ /* 0x000fc40000000000 */
[----:B------:R-:W-:-:S10]  /*d930*/  IMAD.MOV.U32 R13, RZ, RZ, R22 ;  /* 0x000000ffff0d7224 */ /* 0x000fd400078e0016 */
[----:B0-----:R-:W-:Y:S05]  /*d940*/  @P1 BRA `(.L_x_15480) ;  /* 0xffffffd4009c1947 */ /* 0x001fea000383ffff */
.L_x_15468:
[----:B------:R-:W-:-:S13]  /*d950*/  ISETP.GE.AND P1, PT, R12, RZ, PT ;  /* 0x000000ff0c00720c */ /* 0x000fda0003f26270 */
[----:B------:R-:W-:Y:S05]  /*d960*/  @!P1 BRA `(.L_x_15481) ;  /* 0x0000001c00e09947 */ /* 0x000fea0003800000 */
[----:B------:R-:W-:Y:S02]  /*d970*/  IMAD.MOV.U32 R10, RZ, RZ, R3 ;  /* 0x000000ffff0a7224 */ /* 0x000fe400078e0003 */
[----:B------:R-:W-:Y:S02]  /*d980*/  IMAD.MOV.U32 R11, RZ, RZ, R6 ;  /* 0x000000ffff0b7224 */ /* 0x000fe400078e0006 */
[----:B------:R-:W-:Y:S02]  /*d990*/  IMAD.MOV.U32 R7, RZ, RZ, R155 ;  /* 0x000000ffff077224 */ /* 0x000fe400078e009b */
[----:B------:R-:W-:-:S07]  /*d9a0*/  IMAD.MOV.U32 R13, RZ, RZ, R22 ;  /* 0x000000ffff0d7224 */ /* 0x000fce00078e0016 */
.L_x_15493:
[----:B------:R-:W2:Y:S01]  /*d9b0*/  LDL R3, [R1+0x1c] ;  /* 0x00001c0001037983 */ /* 0x000ea20000100800 */
[----:B------:R-:W-:Y:S01]  /*d9c0*/  IADD3 R22, R13, 0x1, RZ ;  /* 0x000000010d167810 */ /* 0x000fe20007ffe0ff */
        /* <DEDUP_REMOVED lines=9> */
.L_x_15483:
[----:B------:R-:W-:Y:S01]  /*da60*/  IMAD R0, R22, 0x8, R2 ;  /* 0x0000000816007824 */ /* 0x000fe200078e0202 */
[----:B------:R-:W-:-:S04]  /*da70*/  SHF.L.U32 R3, R155, 0x1f, RZ ;  /* 0x0000001f9b037819 */ /* 0x000fc800000006ff */
[----:B------:R0:W1:Y:S01]  /*da80*/  SYNCS.PHASECHK.TRANS64.TRYWAIT P1, [R0+URZ+0x16830], R3 ;  /* 0x01683003000075a7 */ /* 0x000062000802017f */
[----:B------:R-:W-:Y:S05]  /*da90*/  @!P0 BRA `(.L_x_15484) ;  /* 0x0000000000048947 */ /* 0x000fea0003800000 */
[----:B------:R-:W-:Y:S01]  /*daa0*/  BPT.TRAP 0x1 ;  /* 0x000000040000795c */ /* 0x000fe20000300000 */
.L_x_15484:
[----:B------:R-:W-:Y:S04]  /*dab0*/  BSSY B0, `(.L_x_15482) ;  /* 0x0000004000007945 */ /* 0x000fe80003800000 */
[----:B-1----:R-:W-:Y:S05]  /*dac0*/  @P1 BRA `(.L_x_15485) ;  /* 0x0000000000081947 */ /* 0x002fea0003800000 */
[----:B------:R-:W1:Y:S02]  /*dad0*/  SYNCS.PHASECHK.TRANS64.TRYWAIT P1, [R0+URZ+0x16830], R3 ;  /* 0x01683003000075a7 */ /* 0x000e64000802017f */
[----:B-1----:R-:W-:Y:S05]  /*dae0*/  @!P1 BRA `(.L_x_15486) ;  /* 0x000000c000649947 */ /* 0x002fea0003800000 */
.L_x_15485:
[----:B------:R-:W-:Y:S05]  /*daf0*/  BSYNC B0 ;  /* 0x0000000000007941 */ /* 0x000fea0003800000 */
.L_x_15482:
[----:B------:R-:W2:Y:S04]  /*db00*/  LDL R6, [R1+0x20] ;  /* 0x0000200001067983 */ /* 0x000ea80000100800 */
[----:B------:R3:W-:Y:S01]  /*db10*/  STL [R1+0x70], R2 ;  /* 0x0000700201007387 */ /* 0x0007e20000100800 */
[----:B01----:R-:W0:Y:S03]  /*db20*/  S2R R0, SR_TID.X ;  /* 0x0000000000007919 */ /* 0x003e260000002100 */
[----:B---3--:R-:W3:Y:S01]  /*db30*/  LDL.64 R2, [R1+0x10] ;  /* 0x0000100001027983 */ /* 0x008ee20000100a00 */
[----:B------:R-:W-:Y:S01]  /*db40*/  IMAD.MOV.U32 R9, RZ, RZ, 0x40000040 ;  /* 0x40000040ff097424 */ /* 0x000fe200078e00ff */
[----:B------:R-:W-:Y:S05]  /*db50*/  WARPSYNC.ALL ;  /* 0x0000000000007948 */ /* 0x000fea0003800000 */
[----:B------:R-:W-:-:S02]  /*db60*/  R2UR UR15, R9 ;  /* 0x00000000090f72ca */ /* 0x000fc400000e0000 */
[----:B0-----:R-:W-:-:S05]  /*db70*/  SHF.R.U32.HI R0, RZ, 0x7, R0 ;  /* 0x00000007ff007819 */ /* 0x001fca0000011600 */
[----:B------:R-:W-:Y:S02]  /*db80*/  VIADD R0, R0, 0x8 ;  /* 0x0000000800007836 */ /* 0x000fe40000000000 */
[----:B------:R-:W-:Y:S01]  /*db90*/  IMAD.MOV.U32 R27, RZ, RZ, 0x40000040 ;  /* 0x40000040ff1b7424 */ /* 0x000fe200078e00ff */
[----:B------:R-:W-:Y:S01]  /*dba0*/  R2UR UR4, R14 ;  /* 0x000000000e0472ca */ /* 0x000fe200000e0000 */
[----:B------:R-:W-:Y:S01]  /*dbb0*/  IMAD.MOV.U32 R25, RZ, RZ, 0x40000040 ;  /* 0x40000040ff197424 */ /* 0x000fe200078e00ff */
[----:B------:R-:W-:Y:S02]  /*dbc0*/  R2UR UR5, R15 ;  /* 0x000000000f0572ca */ /* 0x000fe400000e0000 */
[----:B------:R-:W-:Y:S02]  /*dbd0*/  R2UR UR7, R27 ;  /* 0x000000001b0772ca */ /* 0x000fe400000e0000 */
[----:B------:R-:W-:Y:S02]  /*dbe0*/  R2UR UR11, R25 ;  /* 0x00000000190b72ca */ /* 0x000fe400000e0000 */
[----:B------:R-:W-:Y:S01]  /*dbf0*/  R2UR UR19, R27 ;  /* 0x000000001b1372ca */ /* 0x000fe200000e0000 */
[----:B------:R0:W-:Y:S01]  /*dc00*/  BAR.SYNC.DEFER_BLOCKING R0, 0x100 ;  /* 0x000400000000751d */ /* 0x0001e20000010000 */
[----:B--2---:R-:W-:-:S05]  /*dc10*/  IMAD R26, R22, 0x400, R6 ;  /* 0x00000400161a7824 */ /* 0x004fca00078e0206 */
[----:B------:R-:W-:-:S04]  /*dc20*/  IADD3 R8, R26, 0x4, RZ ;  /* 0x000000041a087810 */ /* 0x000fc80007ffe0ff */
[----:B------:R-:W-:Y:S02]  /*dc30*/  R2UR UR14, R8 ;  /* 0x00000000080e72ca */ /* 0x000fe400000e0000 */
[----:B------:R-:W2:Y:S01]  /*dc40*/  LDL.64 R8, [R1+0x8] ;  /* 0x0000080001087983 */ /* 0x000ea20000100a00 */
[C---:B------:R-:W-:Y:S01]  /*dc50*/  R2UR UR6, R26.reuse ;  /* 0x000000001a0672ca */ /* 0x040fe200000e0000 */
[C---:B------:R-:W-:Y:S02]  /*dc60*/  VIADD R24, R26.reuse, 0x2 ;  /* 0x000000021a187836 */ /* 0x040fe40000000000 */
[----:B------:R-:W-:-:S03]  /*dc70*/  VIADD R26, R26, 0x6 ;  /* 0x000000061a1a7836 */ /* 0x000fc60000000000 */
[----:B------:R-:W-:Y:S02]  /*dc80*/  R2UR UR10, R24 ;  /* 0x00000000180a72ca */ /* 0x000fe400000e0000 */
[----:B------:R-:W-:Y:S02]  /*dc90*/  R2UR UR18, R26 ;  /* 0x000000001a1272ca */ /* 0x000fe400000e0000 */
        /* <DEDUP_REMOVED lines=11> */
[----:B--2---:R-:W-:Y:S02]  /*dd50*/  R2UR UR12, R8 ;  /* 0x00000000080c72ca */ /* 0x004fe400000e0000 */
[----:B------:R-:W-:Y:S01]  /*dd60*/  R2UR UR13, R9 ;  /* 0x00000000090d72ca */ /* 0x000fe200000e0000 */
[----:B------:R-:W-:-:S12]  /*dd70*/  WARPGROUP.ARRIVE ;  /* 0x00000000000079c5 */ /* 0x000fd80000000000 */
        /* <DEDUP_REMOVED lines=8> */
.L_x_15488:
[----:B------:R-:W-:Y:S01]  /*de00*/  SHF.L.U32 R0, R7, 0x1f, RZ ;  /* 0x0000001f07007819 */ /* 0x000fe200000006ff */
[----:B-----5:R-:W-:-:S04]  /*de10*/  IMAD R3, R13, 0x8, R2 ;  /* 0x000000080d037824 */ /* 0x020fc800078e0202 */
[----:B------:R0:W1:Y:S01]  /*de20*/  SYNCS.PHASECHK.TRANS64.TRYWAIT P1, [R3+URZ+0x16850], R0 ;  /* 0x01685000030075a7 */ /* 0x000062000802017f */
[----:B------:R-:W-:Y:S05]  /*de30*/  @!P0 BRA `(.L_x_15489) ;  /* 0x0000000000048947 */ /* 0x000fea0003800000 */
[----:B------:R-:W-:Y:S01]  /*de40*/  BPT.TRAP 0x1 ;  /* 0x000000040000795c */ /* 0x000fe20000300000 */
.L_x_15489:
[----:B-1----:R-:W-:Y:S05]  /*de50*/  @P1 BRA `(.L_x_15487) ;  /* 0x0000000000081947 */ /* 0x002fea0003800000 */
[----:B------:R-:W1:Y:S02]  /*de60*/  SYNCS.PHASECHK.TRANS64.TRYWAIT P1, [R3+URZ+0x16850], R0 ;  /* 0x01685000030075a7 */ /* 0x000e64000802017f */
[----:B-1----:R-:W-:Y:S05]  /*de70*/  @!P1 BRA `(.L_x_15490) ;  /* 0x000000bc00949947 */ /* 0x002fea0003800000 */
.L_x_15487:
        /* <DEDUP_REMOVED lines=8> */
[----:B------:R-:W-:Y:S01]  /*df00*/  IMAD.MOV.U32 R7, RZ, RZ, 0x40000040 ;  /* 0x40000040ff077424 */ /* 0x000fe200078e00ff */
[----:B------:R-:W-:Y:S02]  /*df10*/  LEA R6, R13, R0, 0xa ;  /* 0x000000000d067211 */ /* 0x000fe400078e50ff */
[----:B------:R-:W0:Y:S02]  /*df20*/  S2R R0, SR_TID.X ;  /* 0x0000000000007919 */ /* 0x000e240000002100 */
[C---:B------:R-:W-:Y:S01]  /*df30*/  R2UR UR6, R6.reuse ;  /* 0x00000000060672ca */ /* 0x040fe200000e0000 */
[----:B------:R-:W-:-:S12]  /*df40*/  VIADD R8, R6, 0x80 ;  /* 0x0000008006087836 */ /* 0x000fd80000000000 */
        /* <DEDUP_REMOVED lines=55> */
.L_x_15491:
[----:B------:R-:W1:Y:S01]  /*e2c0*/  S2R R120, SR_CgaCtaId ;  /* 0x0000000000787919 */ /* 0x000e620000008800 */
[----:B0-----:R-:W-:-:S05]  /*e2d0*/  IMAD R0, R22, 0x8, R2 ;  /* 0x0000000816007824 */ /* 0x001fca00078e0202 */
[----:B------:R-:W-:-:S04]  /*e2e0*/  IADD3 R0, R0, 0x16840, RZ ;  /* 0x0001684000007810 */ /* 0x000fc80007ffe0ff */
[----:B-1----:R-:W-:-:S04]  /*e2f0*/  PRMT R0, R120, 0x654, R0 ;  /* 0x0000065478007816 */ /* 0x002fc80000000000 */
        /* <DEDUP_REMOVED lines=74> */
[----:B------:R-:W0:Y:S03]  /*e7a0*/  LDC R0, c[0x0][0x988] ;  /* 0x00026200ff007b82 */ /* 0x000e260000000800 */
[C---:B------:R-:W-:Y:S01]  /*e7b0*/  FADD.FTZ R8, -R3.reuse, R10 ;  /* 0x0000000a03087221 */ /* 0x040fe20000010100 */
[-C--:B0-----:R-:W-:Y:S01]  /*e7c0*/  FMUL.FTZ R9, R6, R0.reuse ;  /* 0x0000000006097220 */ /* 0x081fe20000410000 */
[-C--:B------:R-:W-:Y:S01]  /*e7d0*/  FMUL.FTZ R11, R3, R0.reuse ;  /* 0x00000000030b7220 */ /* 0x080fe20000410000 */
[-C--:B------:R-:W-:Y:S01]  /*e7e0*/  FMUL.FTZ R7, R7, R0.reuse ;  /* 0x0000000007077220 */ /* 0x080fe20000410000 */
[-C--:B------:R-:W-:Y:S01]  /*e7f0*/  FMUL.FTZ R8, R8, R0.reuse ;  /* 0x0000000008087220 */ /* 0x080fe20000410000 */
        /* <DEDUP_REMOVED lines=196> */
.L_x_15492:
[----:B------:R-:W-:Y:S01]  /*f440*/  IMAD R10, R13, 0x8, R2 ;  /* 0x000000080d0a7824 */ /* 0x000fe200078e0202 */
[----:B------:R-:W-:Y:S01]  /*f450*/  ISETP.GT.AND P1, PT, R12, RZ, PT ;  /* 0x000000ff0c00720c */ /* 0x000fe20003f24270 */
[-C--:B------:R-:W-:Y:S01]  /*f460*/  FMUL.FTZ R88, R88, R7.reuse ;  /* 0x0000000758587220 */ /* 0x080fe20000410000 */
        /* <DEDUP_REMOVED lines=72> */
.L_x_15481:
[----:B------:R-:W-:Y:S05]  /*f8f0*/  WARPSYNC.ALL ;  /* 0x0000000000007948 */ /* 0x000fea0003800000 */
[----:B------:R-:W-:Y:S06]  /*f900*/  BAR.ARV 0x8, 0x200 ;  /* 0x0208000000007b1d */ /* 0x000fec0000002000 */
[----:B------:R-:W-:Y:S05]  /*f910*/  @!P0 BRA `(.L_x_15494) ;  /* 0x0000000000048947 */ /* 0x000fea0003800000 */
[----:B------:R-:W-:Y:S01]  /*f920*/  BPT.TRAP 0x1 ;  /* 0x000000040000795c */ /* 0x000fe20000300000 */
.L_x_15494:
[----:B------:R-:W-:Y:S01]  /*f930*/  IMAD R10, R22, 0x8, R2 ;  /* 0x00000008160a7824 */ /* 0x000fe200078e0202 */
[----:B------:R-:W-:-:S04]  /*f940*/  SHF.L.U32 R7, R155, 0x1f, RZ ;  /* 0x0000001f9b077819 */ /* 0x000fc800000006ff */
[----:B------:R0:W1:Y:S01]  /*f950*/  SYNCS.PHASECHK.TRANS64.TRYWAIT P1, [R10+URZ+0x16850], R7 ;  /* 0x016850070a0075a7 */ /* 0x000062000802017f */
[----:B------:R-:W-:Y:S05]  /*f960*/  @!P0 BRA `(.L_x_15495) ;  /* 0x0000000000048947 */ /* 0x000fea0003800000 */
[----:B------:R-:W-:Y:S01]  /*f970*/  BPT.TRAP 0x1 ;  /* 0x000000040000795c */ /* 0x000fe20000300000 */
.L_x_15495:
[----:B------:R-:W-:-:S05]  /*f980*/  VIADD R2, R2, 0x400 ;  /* 0x0000040002027836 */ /* 0x000fca0000000000 */
[----:B------:R-:W-:-:S04]  /*f990*/  SHF.R.U32.HI R2, RZ, 0x4, R2 ;  /* 0x00000004ff027819 */ /* 0x000fc80000011602 */
[----:B------:R-:W-:Y:S01]  /*f9a0*/  LOP3.LUT R9, R2, 0x3fff, RZ, 0xc0, !PT ;  /* 0x00003fff02097812 */ /* 0x000fe200078ec0ff */
[----:B-1----:R-:W-:Y:S06]  /*f9b0*/  @P1 BRA `(.L_x_15496) ;  /* 0x0000000000081947 */ /* 0x002fec0003800000 */
[----:B------:R-:W1:Y:S02]  /*f9c0*/  SYNCS.PHASECHK.TRANS64.TRYWAIT P1, [R10+URZ+0x16850], R7 ;  /* 0x016850070a0075a7 */ /* 0x000e64000802017f */
[----:B-1----:R-:W-:Y:S05]  /*f9d0*/  @!P1 BRA `(.L_x_15497) ;  /* 0x000000a000d09947 */ /* 0x002fea0003800000 */
.L_x_15496:
[----:B------:R-:W-:Y:S01]  /*f9e0*/  IMAD R8, R22, 0x400, R9 ;  /* 0x0000040016087824 */ /* 0x000fe200078e0209 */
[----:B------:R-:W-:Y:S05]  /*f9f0*/  WARPSYNC.ALL ;  /* 0x0000000000007948 */ /* 0x000fea0003800000 */
[----:B------:R-:W-:Y:S01]  /*fa00*/  IMAD.MOV.U32 R9, RZ, RZ, 0x40000040 ;  /* 0x40000040ff097424 */ /* 0x000fe200078e00ff */
[C---:B------:R-:W-:Y:S01]  /*fa10*/  R2UR UR6, R8.reuse ;  /* 0x00000000080672ca */ /* 0x040fe200000e0000 */
[----:B------:R-:W-:Y:S01]  /*fa20*/  WARPGROUP.ARRIVE ;  /* 0x00000000000079c5 */ /* 0x000fe20000000000 */
[----:B------:R-:W-:Y:S01]  /*fa30*/  IMAD.MOV.U32 R13, RZ, RZ, 0x40000040 ;  /* 0x40000040ff0d7424 */ /* 0x000fe200078e00ff */
[----:B------:R-:W-:Y:S01]  /*fa40*/  IADD3 R12, R8, 0x80, RZ ;  /* 0x00000080080c7810 */ /* 0x000fe20007ffe0ff */
[----:B------:R-:W2:Y:S01]  /*fa50*/  SHFL.BFLY PT, R2, R5, 0x2, 0x1f ;  /* 0x0c401f0005027f89 */ /* 0x000ea200000e0000 */
[----:B------:R-:W-:Y:S01]  /*fa60*/  R2UR UR7, R9 ;  /* 0x00000000090772ca */ /* 0x000fe200000e0000 */
[----:B------:R-:W-:-:S02]  /*fa70*/  IMAD.MOV.U32 R9, RZ, RZ, 0x40000040 ;  /* 0x40000040ff097424 */ /* 0x000fc400078e00ff */
[----:B01----:R-:W0:Y:S01]  /*fa80*/  SHFL.BFLY PT, R7, R4, 0x2, 0x1f ;  /* 0x0c401f0004077f89 */ /* 0x003e2200000e0000 */
[----:B------:R-:W-:Y:S02]  /*fa90*/  IMAD.MOV.U32 R31, RZ, RZ, -0x800000 ;  /* 0xff800000ff1f7424 */ /* 0x000fe400078e00ff */
[----:B------:R-:W-:-:S07]  /*faa0*/  IMAD.MOV.U32 R30, RZ, RZ, -0x800000 ;  /* 0xff800000ff1e7424 */ /* 0x000fce00078e00ff */
[----:B------:R-:W-:Y:S01]  /*fab0*/  HGMMA.64x64x16.F32 R88, R148, gdesc[UR4].tnspB, R88, gsb0 ;  /* 0x40e0000494587df0 */ /* 0x000fe20008000858 */
[----:B------:R-:W-:Y:S01]  /*fac0*/  R2UR UR6, R12 ;  /* 0x000000000c0672ca */ /* 0x000fe200000e0000 */
[----:B------:R-:W-:Y:S01]  /*fad0*/  VIADD R12, R8, 0x100 ;  /* 0x00000100080c7836 */ /* 0x000fe20000000000 */
[----:B------:R-:W-:Y:S01]  /*fae0*/  R2UR UR7, R13 ;  /* 0x000000000d0772ca */ /* 0x000fe200000e0000 */
[----:B------:R-:W-:Y:S02]  /*faf0*/  IMAD.MOV.U32 R13, RZ, RZ, 0x40000040 ;  /* 0x40000040ff0d7424 */ /* 0x000fe400078e00ff */
[----:B--2---:R-:W-:Y:S01]  /*fb00*/  FADD.FTZ R2, R2, R5 ;  /* 0x0000000502027221 */ /* 0x004fe20000010000 */
[----:B------:R-:W-:Y:S02]  /*fb10*/  WARPGROUP.DEPBAR.LE gsb0, 0x0 ;  /* 0x00008000000079c5 */ /* 0x000fe40000010000 */
[----:B------:R-:W-:-:S07]  /*fb20*/  WARPGROUP.ARRIVE ;  /* 0x00000000000079c5 */ /* 0x000fce0000000000 */
        /* <DEDUP_REMOVED lines=25> */
[----:B------:R-:W-:Y:S01]  /*fcc0*/  IMAD.MOV.U32 R13, RZ, RZ, 0x40000040 ;  /* 0x40000040ff0d7424 */ /* 0x000fe200078e00ff */
[----:B------:R-:W-:Y:S01]  /*fcd0*/  IADD3 R8, R8, 0x380, RZ ;  /* 0x0000038008087810 */ /* 0x000fe20007ffe0ff */
        /* <DEDUP_REMOVED lines=11> */
[----:B------:R-:W0:Y:S01]  /*fd90*/  SHFL.BFLY PT, R7, R2, 0x1, 0x1f ;  /* 0x0c201f0002077f89 */ /* 0x000e2200000e0000 */
[----:B------:R-:W-:-:S03]  /*fda0*/  IMAD.MOV.U32 R4, RZ, RZ, RZ ;  /* 0x000000ffff047224 */ /* 0x000fc600078e00ff */
        /* <DEDUP_REMOVED lines=18> */
[----:B------:R-:W-:Y:S03]  /*fed0*/  HGMMA.64x64x16.F32 R88, R120, gdesc[UR4].tnspB, R88, gsb0 ;  /* 0x40e0000478587df0 */ /* 0x000fe60008000858 */
[----:B------:R-:W-:Y:S02]  /*fee0*/  WARPGROUP.DEPBAR.LE gsb0, 0x0 ;  /* 0x00008000000079c5 */ /* 0x000fe40000010000 */
[----:B--23--:R-:W-:Y:S05]  /*fef0*/  @!P0 BRA `(.L_x_15498) ;  /* 0x0000000000048947 */ /* 0x00cfea0003800000 */
[----:B------:R-:W-:Y:S01]  /*ff00*/  BPT.TRAP 0x1 ;  /* 0x000000040000795c */ /* 0x000fe20000300000 */
.L_x_15498:
[----:B------:R-:W2:Y:S01]  /*ff10*/  LDL.LU R5, [R1+0x58] ;  /* 0x0000580001057983 */ /* 0x000ea20000300800 */
[----:B------:R-:W-:Y:S01]  /*ff20*/  IADD3 R0, R10, 0x16860, RZ ;  /* 0x000168600a007810 */ /* 0x000fe20007ffe0ff */
[----:B------:R-:W1:Y:S01]  /*ff30*/  S2R R3, SR_CgaCtaId ;  /* 0x0000000000037919 */ /* 0x000e620000008800 */
[----:B------:R-:W-:Y:S02]  /*ff40*/  VIADD R22, R22, 0x1 ;  /* 0x0000000116167836 */ /* 0x000fe40000000000 */
[-C--:B------:R-:W-:Y:S01]  /*ff50*/  FMUL.FTZ R25, R88, R4.reuse ;  /* 0x0000000458197220 */ /* 0x080fe20000410000 */
[-C--:B------:R-:W-:Y:S02]  /*ff60*/  FMUL.FTZ R12, R89, R4.reuse ;  /* 0x00000004590c7220 */ /* 0x080fe40000410000 */
[----:B------:R-:W-:Y:S01]  /*ff70*/  ISETP.NE.AND P0, PT, R22, 0x2, PT ;  /* 0x000000021600780c */ /* 0x000fe20003f05270 */
        /* <DEDUP_REMOVED lines=16> */
[----:B------:R-:W-:Y:S01]  /*10080*/  FMUL.FTZ R15, R95, R2 ;  /* 0x000000025f0f7220 */ /* 0x000fe20000410000 */
[----:B-1----:R-:W-:-:S04]  /*10090*/  PRMT R0, R3, 0x654, R0 ;  /* 0x0000065403007816 */ /* 0x002fc80000000000 */
[----:B------:R0:W-:Y:S01]  /*100a0*/  SYNCS.ARRIVE.TRANS64.RED.A1T0 RZ, [R0+URZ], RZ ;  /* 0x000000ff00ff79a7 */ /* 0x0001e2000810043f */
[----:B------:R-:W-:Y:S01]  /*100b0*/  FMUL.FTZ R3, R92, R4 ;  /* 0x000000045c037220 */ /* 0x000fe20000410000 */
        /* <DEDUP_REMOVED lines=18> */
.L_x_15428:
[----:B------:R-:W1:Y:S01]  /*101e0*/  S2R R0, SR_TID.X ;  /* 0x0000000000007919 */ /* 0x000e620000002100 */
[----:B------:R-:W-:Y:S05]  /*101f0*/  WARPSYNC.ALL ;  /* 0x0000000000007948 */ /* 0x000fea0003800000 */
[----:B-1----:R-:W-:-:S05]  /*10200*/  VIADD R45, R0, 0xffffff80 ;  /* 0xffffff80002d7836 */ /* 0x002fca0000000000 */
[----:B------:R-:W-:-:S04]  /*10210*/  SHF.R.S32.HI R43, RZ, 0x1f, R45 ;  /* 0x0000001fff2b7819 */ /* 0x000fc8000001142d */
[----:B------:R-:W-:-:S04]  /*10220*/  LEA.HI R43, R43, R45, RZ, 0x3 ;  /* 0x0000002d2b2b7211 */ /* 0x000fc800078f18ff */
[----:B------:R-:W-:-:S05]  /*10230*/  LOP3.LUT R43, R43, 0xfffffff8, RZ, 0xc0, !PT ;  /* 0xfffffff82b2b7812 */ /* 0x000fca00078ec0ff */
[----:B------:R-:W-:-:S04]  /*10240*/  IMAD.IADD R43, R45, 0x1, -R43 ;  /* 0x000000012d2b7824 */ /* 0x000fc800078e0a2b */
[----:B------:R-:W-:-:S05]  /*10250*/  IMAD.SHL.U32 R29, R43, 0x8, RZ ;  /* 0x000000082b1d7824 */ /* 0x000fca00078e00ff */
[----:B------:R-:W-:Y:S01]  /*10260*/  SHF.R.S32.HI R28, RZ, 0x1f, R29 ;  /* 0x0000001fff1c7819 */ /* 0x000fe2000001141d */
[----:B------:R-:W1:Y:S01]  /*10270*/  S2R R0, SR_CgaCtaId ;  /* 0x0000000000007919 */ /* 0x000e620000008800 */
[----:B------:R-:W-:Y:S01]  /*10280*/  MOV R2, 0x400 ;  /* 0x0000040000027802 */ /* 0x000fe20000000f00 */
[----:B------:R-:W-:Y:S01]  /*10290*/  BSSY B0, `(.L_x_15499) ;  /* 0x000018c000007945 */ /* 0x000fe20003800000 */
[----:B------:R-:W-:Y:S02]  /*102a0*/  BAR.SYNC.DEFER_BLOCKING 0x5, 0x200 ;  /* 0x0148000000007b1d */ /* 0x000fe40000010000 */
[----:B-1----:R-:W-:-:S05]  /*102b0*/  LEA R2, R0, R2, 0x18 ;  /* 0x0000000200027211 */ /* 0x002fca00078ec0ff */
[----:B------:R1:W2:Y:S01]  /*102c0*/  LDS.128 R32, [R2+0x168d0] ;  /* 0x0168d00002207984 */ /* 0x0002a20000000c00 */
[----:B------:R-:W-:Y:S06]  /*102d0*/  BAR.ARV 0x4, 0x200 ;  /* 0x0108000000007b1d */ /* 0x000fec0000002000 */
[----:B------:R-:W-:Y:S05]  /*102e0*/  @P1 BRA `(.L_x_15500) ;  /* 0x0000000c00b41947 */ /* 0x000fea0003800000 */
[----:B------:R-:W3:Y:S04]  /*102f0*/  LDL R0, [R1+0x6c] ;  /* 0x00006c0001007983 */ /* 0x000ee80000100800 */
[----:B------:R-:W4:Y:S04]  /*10300*/  LDL.LU R40, [R1+0x4c] ;  /* 0x00004c0001287983 */ /* 0x000f280000300800 */
[----:B------:R-:W4:Y:S01]  /*10310*/  LDL.LU R38, [R1+0x50] ;  /* 0x0000500001267983 */ /* 0x000f220000300800 */
[----:B0-----:R-:W0:Y:S01]  /*10320*/  S2R R5, SR_SWINHI ;  /* 0x0000000000057919 */ /* 0x001e220000002f00 */
[----:B------:R-:W-:Y:S05]  /*10330*/  WARPSYNC.ALL ;  /* 0x0000000000007948 */ /* 0x000fea0003800000 */
[----:B------:R-:W-:Y:S01]  /*10340*/  F2FP.F16.F32.PACK_AB R12, R12, R25 ;  /* 0x000000190c0c723e */ /* 0x000fe200000000ff */
[----:B------:R-:W-:Y:S01]  /*10350*/  ULDC.64 UR4, c[0x0][0xc00] ;  /* 0x0003000000047ab9 */ /* 0x000fe20000000a00 */
[----:B------:R-:W-:-:S02]  /*10360*/  F2FP.F16.F32.PACK_AB R13, R13, R90 ;  /* 0x0000005a0d0d723e */ /* 0x000fc400000000ff */
[----:B------:R-:W-:Y:S02]  /*10370*/  F2FP.F16.F32.PACK_AB R14, R14, R3 ;  /* 0x000000030e0e723e */ /* 0x000fe400000000ff */
[----:B------:R-:W-:Y:S01]  /*10380*/  F2FP.F16.F32.PACK_AB R15, R15, R94 ;  /* 0x0000005e0f0f723e */ /* 0x000fe200000000ff */
[----:B------:R-:W-:Y:S01]  /*10390*/  IMAD.MOV.U32 R36, RZ, RZ, RZ ;  /* 0x000000ffff247224 */ /* 0x000fe200078e00ff */
[----:B--2---:R-:W2:Y:S04]  /*103a0*/  LDL R32, [R1+0x44] ;  /* 0x0000440001207983 */ /* 0x004ea80000100800 */
[----:B------:R-:W2:Y:S01]  /*103b0*/  LDL R44, [R1+0x28] ;  /* 0x00002800012c7983 */ /* 0x000ea20000100800 */
[----:B------:R-:W-:Y:S02]  /*103c0*/  MOV R20, R2 ;  /* 0x0000000200147202 */ /* 0x000fe40000000f00 */
[----:B0-----:R-:W-:Y:S01]  /*103d0*/  MOV R21, R5 ;  /* 0x0000000500157202 */ /* 0x001fe20000000f00 */
[----:B------:R-:W-:Y:S02]  /*103e0*/  BAR.SYNC.DEFER_BLOCKING 0x1, 0x180 ;  /* 0x0046000000007b1d */ /* 0x000fe40000010000 */
[----:B---3--:R-:W-:-:S03]  /*103f0*/  IMAD.WIDE R10, R0, 0x2, R20 ;  /* 0x00000002000a7825 */ /* 0x008fc600078e0214 */
[C---:B----4-:R-:W-:Y:S02]  /*10400*/  IADD3 R37, P1, R10.reuse, 0x40, RZ ;  /* 0x000000400a257810 */ /* 0x050fe40007f3e0ff */
[C---:B------:R-:W-:Y:S02]  /*10410*/  LOP3.LUT R9, R10.reuse, 0x380, RZ, 0xc0, !PT ;  /* 0x000003800a097812 */ /* 0x040fe400078ec0ff */
[C---:B------:R-:W-:Y:S02]  /*10420*/  IADD3 R39, P0, R10.reuse, 0x60, RZ ;  /* 0x000000600a277810 */ /* 0x040fe40007f1e0ff */
[----:B------:R-:W-:Y:S02]  /*10430*/  IADD3 R27, P2, R10, 0x20, RZ ;  /* 0x000000200a1b7810 */ /* 0x000fe40007f5e0ff */
[----:B------:R-:W-:Y:S02]  /*10440*/  LOP3.LUT R4, R37, 0x380, RZ, 0xc0, !PT ;  /* 0x0000038025047812 */ /* 0x000fe400078ec0ff */
[----:B------:R-:W-:-:S02]  /*10450*/  SHF.R.U64 R9, R9, 0x3, RZ ;  /* 0x0000000309097819 */ /* 0x000fc400000012ff */
[----:B-----5:R-:W-:Y:S02]  /*10460*/  LOP3.LUT R24, R39, 0x380, RZ, 0xc0, !PT ;  /* 0x0000038027187812 */ /* 0x020fe400078ec0ff */
[----:B------:R-:W-:Y:S02]  /*10470*/  LOP3.LUT R0, R27, 0x380, RZ, 0xc0, !PT ;  /* 0x000003801b007812 */ /* 0x000fe400078ec0ff */
        /* <DEDUP_REMOVED lines=9> */
[----:B------:R-:W-:Y:S02]  /*10510*/  MOV R10, R10 ;  /* 0x0000000a000a7202 */ /* 0x000fe40000000f00 */
[----:B------:R-:W-:Y:S02]  /*10520*/  LOP3.LUT R8, R0, R27, RZ, 0x3c, !PT ;  /* 0x0000001b00087212 */ /* 0x000fe400078e3cff */
[----:B------:R-:W-:Y:S01]  /*10530*/  MOV R26, R6 ;  /* 0x00000006001a7202 */ /* 0x000fe20000000f00 */
[----:B------:R0:W-:Y:S01]  /*10540*/  STSM.16.M88.4 [R10], R12 ;  /* 0x0000000c0a007844 */ /* 0x0001e20000000200 */
[----:B------:R-:W-:Y:S01]  /*10550*/  MOV R3, R4 ;  /* 0x0000000400037202 */ /* 0x000fe20000000f00 */
[----:B------:R-:W3:Y:S01]  /*10560*/  LDC R0, c[0x0][0xbe8] ;  /* 0x0002fa00ff007b82 */ /* 0x000ee20000000800 */
[----:B------:R-:W-:-:S02]  /*10570*/  ISETP.NE.U32.AND P0, PT, RZ, UR4, PT ;  /* 0x00000004ff007c0c */ /* 0x000fc4000bf05070 */
[----:B------:R-:W-:Y:S02]  /*10580*/  IADD3 R24, P1, R40, UR4, RZ ;  /* 0x0000000428187c10 */ /* 0x000fe4000ff3e0ff */
        /* <DEDUP_REMOVED lines=14> */
[----:B------:R-:W-:Y:S01]  /*10670*/  IADD3.X R25, R38, UR5, RZ, P1, !PT ;  /* 0x0000000526197c10 */ /* 0x000fe20008ffe4ff */
[----:B------:R-:W-:Y:S01]  /*10680*/  ULDC.64 UR4, c[0x0][0xc08] ;  /* 0x0003020000047ab9 */ /* 0x000fe20000000a00 */
[----:B------:R0:W-:Y:S01]  /*10690*/  STSM.16.M88.4 [R27], R4 ;  /* 0x000000041b007844 */ /* 0x0001e20000000200 */
[----:B------:R-:W-:-:S03]  /*106a0*/  ISETP.NE.U32.AND P1, PT, RZ, UR4, PT ;  /* 0x00000004ff007c0c */ /* 0x000fc6000bf25070 */
[----:B------:R-:W-:Y:S01]  /*106b0*/  STSM.16.M88.4 [R26], R8 ;  /* 0x000000081a007844 */ /* 0x000fe20000000200 */
[----:B------:R-:W-:-:S03]  /*106c0*/  ISETP.NE.AND.EX P1, PT, RZ, UR5, PT, P1 ;  /* 0x00000005ff007c0c */ /* 0x000fc6000bf25310 */
[----:B------:R4:W-:Y:S01]  /*106d0*/  STSM.16.M88.4 [R3], R12 ;  /* 0x0000000c03007844 */ /* 0x0009e20000000200 */
[----:B------:R-:W-:Y:S09]  /*106e0*/  BAR.SYNC.DEFER_BLOCKING 0x1, 0x180 ;  /* 0x0046000000007b1d */ /* 0x000ff20000010000 */
[----:B0-----:R-:W-:Y:S01]  /*106f0*/  @P1 IADD3 R4, P3, R40, UR4, RZ ;  /* 0x0000000428041c10 */ /* 0x001fe2000ff7e0ff */
[----:B------:R-:W-:-:S03]  /*10700*/  ULDC UR4, c[0x0][0xa88] ;  /* 0x0002a20000047ab9 */ /* 0x000fc60000000800 */
[----:B------:R-:W-:Y:S01]  /*10710*/  @P1 IADD3.X R5, R38, UR5, RZ, P3, !PT ;  /* 0x0000000526051c10 */ /* 0x000fe20009ffe4ff */
[----:B----4-:R-:W-:Y:S01]  /*10720*/  IMAD.U32 R3, RZ, RZ, UR4 ;  /* 0x00000004ff037e24 */ /* 0x010fe2000f8e00ff */
[----:B------:R0:W5:Y:S05]  /*10730*/  @P0 LDG.E R36, desc[UR40][R24.64] ;  /* 0x0000002818240981 */ /* 0x00016a000c1e1900 */
[----:B------:R0:W5:Y:S01]  /*10740*/  @P1 LDG.E R3, desc[UR40][R4.64] ;  /* 0x0000002804031981 */ /* 0x000162000c1e1900 */
[----:B---3--:R-:W-:-:S13]  /*10750*/  ISETP.NE.AND P2, PT, R0, 0x1, PT ;  /* 0x000000010000780c */ /* 0x008fda0003f45270 */
[----:B------:R-:W3:Y:S08]  /*10760*/  @P2 LDC R6, c[0x0][0xbec] ;  /* 0x0002fb00ff062b82 */ /* 0x000ef00000000800 */
[----:B------:R-:W4:Y:S01]  /*10770*/  @P2 LDC R27, c[0x0][0xbf0] ;  /* 0x0002fc00ff1b2b82 */ /* 0x000f220000000800 */
[----:B--2---:R-:W-:Y:S01]  /*10780*/  IMAD.IADD R13, R32, 0x1, R44 ;  /* 0x00000001200d7824 */ /* 0x004fe200078e022c */
[----:B0-----:R-:W-:Y:S06]  /*10790*/  @P1 BRA `(.L_x_15501) ;  /* 0x0000000000101947 */ /* 0x001fec0003800000 */
[----:B------:R-:W-:Y:S05]  /*107a0*/  @!P0 BRA `(.L_x_15501) ;  /* 0x00000000000c8947 */ /* 0x000fea0003800000 */
[----:B------:R-:W2:Y:S04]  /*107b0*/  LDG.E R4, desc[UR40][R24.64] ;  /* 0x0000002818047981 */ /* 0x000ea8000c1e1900 */
[----:B-----5:R-:W2:Y:S02]  /*107c0*/  LDG.E R3, desc[UR40][R24.64+0x4] ;  /* 0x0000042818037981 */ /* 0x020ea4000c1e1900 */
[----:B--2---:R-:W-:-:S07]  /*107d0*/  IADD3 R3, -R4, R3, RZ ;  /* 0x0000000304037210 */ /* 0x004fce0007ffe1ff */
.L_x_15501:
[----:B------:R-:W2:Y:S01]  /*107e0*/  LDL.LU R10, [R1+0x5c] ;  /* 0x00005c00010a7983 */ /* 0x000ea20000300800 */
[----:B---3--:R-:W-:Y:S01]  /*107f0*/  @P2 IMAD.HI.U32 R4, R13, R6, RZ ;  /* 0x000000060d042227 */ /* 0x008fe200078e00ff */
[----:B------:R-:W-:Y:S02]  /*10800*/  ULDC.64 UR4, c[0x0][0xb90] ;  /* 0x0002e40000047ab9 */ /* 0x000fe40000000a00 */
[----:B------:R-:W3:Y:S04]  /*10810*/  LDL.LU R8, [R1+0x54] ;  /* 0x0000540001087983 */ /* 0x000ee80000300800 */
[----:B------:R-:W3:Y:S01]  /*10820*/  LDL.LU R42, [R1+0x48] ;  /* 0x00004800012a7983 */ /* 0x000ee20000300800 */
[----:B-----5:R-:W-:Y:S01]  /*10830*/  SHF.R.S32.HI R37, RZ, 0x1f, R36 ;  /* 0x0000001fff257819 */ /* 0x020fe20000011424 */
[----:B------:R-:W-:Y:S01]  /*10840*/  IMAD.MOV.U32 R7, RZ, RZ, R13 ;  /* 0x000000ffff077224 */ /* 0x000fe200078e000d */
[----:B----4-:R-:W-:Y:S01]  /*10850*/  @P2 SHF.R.U32.HI R7, RZ, R27, R4 ;  /* 0x0000001bff072219 */ /* 0x010fe20000011604 */
[----:B------:R-:W4:Y:S04]  /*10860*/  LDL R12, [R1+0x68] ;  /* 0x00006800010c7983 */ /* 0x000f280000100800 */
[----:B------:R-:W-:Y:S01]  /*10870*/  IMAD.MOV R11, RZ, RZ, -R7 ;  /* 0x000000ffff0b7224 */ /* 0x000fe200078e0a07 */
[----:B------:R-:W-:-:S02]  /*10880*/  SHF.R.S32.HI R40, RZ, 0x1f, R45 ;  /* 0x0000001fff287819 */ /* 0x000fc4000001142d */
[----:B------:R-:W-:Y:S02]  /*10890*/  SHF.R.S32.HI R14, RZ, 0x1f, R45 ;  /* 0x0000001fff0e7819 */ /* 0x000fe4000001142d */
[-C--:B------:R-:W-:Y:S02]  /*108a0*/  LEA.HI R40, R40, R45.reuse, RZ, 0x3 ;  /* 0x0000002d28287211 */ /* 0x080fe400078f18ff */
[----:B------:R-:W-:Y:S02]  /*108b0*/  LEA.HI R14, R14, R45, RZ, 0x7 ;  /* 0x0000002d0e0e7211 */ /* 0x000fe400078f38ff */
[----:B------:R-:W-:Y:S02]  /*108c0*/  SHF.R.S32.HI R40, RZ, 0x3, R40 ;  /* 0x00000003ff287819 */ /* 0x000fe40000011428 */
[----:B------:R-:W-:Y:S01]  /*108d0*/  LOP3.LUT R14, R14, 0xffffff80, RZ, 0xc0, !PT ;  /* 0xffffff800e0e7812 */ /* 0x000fe200078ec0ff */
[----:B------:R-:W-:-:S03]  /*108e0*/  IMAD R3, R3, R0, RZ ;  /* 0x0000000003037224 */ /* 0x000fc600078e02ff */
[----:B------:R-:W-:Y:S02]  /*108f0*/  IADD3 R14, R45, -R14, RZ ;  /* 0x8000000e2d0e7210 */ /* 0x000fe40007ffe0ff */
[----:B--2---:R-:W-:Y:S02]  /*10900*/  SEL R32, R10, RZ, !P0 ;  /* 0x000000ff0a207207 */ /* 0x004fe40004000000 */
[----:B---3--:R-:W-:Y:S02]  /*10910*/  SEL R41, R8, RZ, !P0 ;  /* 0x000000ff08297207 */ /* 0x008fe40004000000 */
        /* <DEDUP_REMOVED lines=22> */
[----:B------:R-:W-:Y:S01]  /*10a80*/  IMAD R9, R40, 0x40, R29 ;  /* 0x0000004028097824 */ /* 0x000fe200078e021d */
[----:B------:R-:W-:Y:S01]  /*10a90*/  SHFL.IDX PT, R4, R10, RZ, 0x1c1f ;  /* 0x001c1fff0a047589 */ /* 0x000fe200000e0000 */
[----:B----4-:R-:W-:Y:S01]  /*10aa0*/  IMAD.IADD R12, R12, 0x1, R44 ;  /* 0x000000010c0c7824 */ /* 0x010fe200078e022c */
[----:B------:R-:W-:Y:S02]  /*10ab0*/  ULDC.64 UR4, c[0x0][0xaa0] ;  /* 0x0002a80000047ab9 */ /* 0x000fe40000000a00 */
[----:B------:R-:W0:Y:S01]  /*10ac0*/  SHFL.IDX PT, R5, R11, RZ, 0x1c1f ;  /* 0x001c1fff0b057589 */ /* 0x000e2200000e0000 */
[----:B------:R-:W-:-:S03]  /*10ad0*/  IMAD.WIDE R20, R9, 0x2, R20 ;  /* 0x0000000209147825 */ /* 0x000fc600078e0214 */
[----:B------:R-:W-:Y:S04]  /*10ae0*/  SHFL.IDX PT, R6, R10, 0x1, 0x1c1f ;  /* 0x003c1f000a067f89 */ /* 0x000fe800000e0000 */
[----:B------:R-:W2:Y:S01]  /*10af0*/  SHFL.IDX PT, R7, R11, 0x1, 0x1c1f ;  /* 0x003c1f000b077f89 */ /* 0x000ea200000e0000 */
[----:B------:R-:W-:Y:S01]  /*10b00*/  LOP3.LUT P0, RZ, R14, 0x3, RZ, 0xc0, !PT ;  /* 0x000000030eff7812 */ /* 0x000fe2000780c0ff */
[----:B------:R-:W-:Y:S01]  /*10b10*/  VIADD R8, R12, 0x8 ;  /* 0x000000080c087836 */ /* 0x000fe20000000000 */
[C---:B------:R-:W-:Y:S02]  /*10b20*/  IADD3 R13, P3, R20.reuse, 0x1800, RZ ;  /* 0x00001800140d7810 */ /* 0x040fe40007f7e0ff */
[----:B------:R-:W-:Y:S02]  /*10b30*/  IADD3 R25, P4, R20, 0x3000, RZ ;  /* 0x0000300014197810 */ /* 0x000fe40007f9e0ff */
[----:B------:R-:W-:-:S02]  /*10b40*/  ISETP.GE.OR P1, PT, R12, R3, P0 ;  /* 0x000000030c00720c */ /* 0x000fc40000726670 */
[----:B------:R-:W-:Y:S02]  /*10b50*/  LOP3.LUT R9, R20, 0x380, RZ, 0xc0, !PT ;  /* 0x0000038014097812 */ /* 0x000fe400078ec0ff */
[----:B------:R-:W-:Y:S02]  /*10b60*/  LOP3.LUT R12, R13, 0x380, RZ, 0xc0, !PT ;  /* 0x000003800d0c7812 */ /* 0x000fe400078ec0ff */
[----:B------:R-:W-:Y:S02]  /*10b70*/  ISETP.GE.OR P0, PT, R8, R3, P0 ;  /* 0x000000030800720c */ /* 0x000fe40000706670 */
[----:B------:R-:W-:Y:S02]  /*10b80*/  LOP3.LUT R24, R25, 0x380, RZ, 0xc0, !PT ;  /* 0x0000038019187812 */ /* 0x000fe400078ec0ff */
[----:B------:R-:W-:Y:S02]  /*10b90*/  SHF.R.U64 R9, R9, 0x3, RZ ;  /* 0x0000000309097819 */ /* 0x000fe400000012ff */
[----:B------:R-:W-:-:S02]  /*10ba0*/  SHF.R.U64 R12, R12, 0x3, RZ ;  /* 0x000000030c0c7819 */ /* 0x000fc400000012ff */
[----:B------:R-:W-:Y:S02]  /*10bb0*/  SHF.R.U64 R24, R24, 0x3, RZ ;  /* 0x0000000318187819 */ /* 0x000fe400000012ff */
[----:B------:R-:W-:Y:S01]  /*10bc0*/  LOP3.LUT R8, R9, R20, RZ, 0x3c, !PT ;  /* 0x0000001409087212 */ /* 0x000fe200078e3cff */
[--C-:B------:R-:W-:Y:S01]  /*10bd0*/  IMAD.MOV.U32 R9, RZ, RZ, R21.reuse ;  /* 0x000000ffff097224 */ /* 0x100fe200078e0015 */
[----:B------:R-:W-:Y:S01]  /*10be0*/  LOP3.LUT R12, R12, R13, RZ, 0x3c, !PT ;  /* 0x0000000d0c0c7212 */ /* 0x000fe200078e3cff */
[--C-:B------:R-:W-:Y:S01]  /*10bf0*/  IMAD.X R13, RZ, RZ, R21.reuse, P3 ;  /* 0x000000ffff0d7224 */ /* 0x100fe200018e0615 */
[----:B------:R-:W-:Y:S01]  /*10c00*/  LOP3.LUT R24, R24, R25, RZ, 0x3c, !PT ;  /* 0x0000001918187212 */ /* 0x000fe200078e3cff */
[----:B------:R-:W-:Y:S01]  /*10c10*/  IMAD.X R25, RZ, RZ, R21, P4 ;  /* 0x000000ffff197224 */ /* 0x000fe200020e0615 */
[----:B0-----:R0:W-:Y:S04]  /*10c20*/  @!P1 ST.E desc[UR40][R4.64], R31 ;  /* 0x0000001f04009985 */ /* 0x0011e8000c101928 */
[----:B--2---:R2:W-:Y:S04]  /*10c30*/  @!P0 ST.E desc[UR40][R6.64], R30 ;  /* 0x0000001e06008985 */ /* 0x0045e8000c101928 */
[----:B------:R-:W3:Y:S04]  /*10c40*/  LD.E.128 R8, desc[UR40][R8.64] ;  /* 0x0000002808087980 */ /* 0x000ee8000c101d00 */
[----:B------:R-:W4:Y:S04]  /*10c50*/  LD.E.128 R12, desc[UR40][R12.64] ;  /* 0x000000280c0c7980 */ /* 0x000f28000c101d00 */
[----:B------:R-:W4:Y:S01]  /*10c60*/  LD.E.128 R24, desc[UR40][R24.64] ;  /* 0x0000002818187980 */ /* 0x000f22000c101d00 */
[----:B------:R-:W-:-:S04]  /*10c70*/  IADD3 R39, P0, R20, 0x4800, RZ ;  /* 0x0000480014277810 */ /* 0x000fc80007f1e0ff */
[----:B------:R-:W-:-:S04]  /*10c80*/  LOP3.LUT R20, R39, 0x380, RZ, 0xc0, !PT ;  /* 0x0000038027147812 */ /* 0x000fc800078ec0ff */
[----:B0-----:R-:W-:-:S04]  /*10c90*/  SHF.R.U64 R4, R20, 0x3, RZ ;  /* 0x0000000314047819 */ /* 0x001fc800000012ff */
[----:B------:R-:W-:Y:S02]  /*10ca0*/  LOP3.LUT R4, R4, R39, RZ, 0x3c, !PT ;  /* 0x0000002704047212 */ /* 0x000fe400078e3cff */
[----:B------:R-:W0:Y:S01]  /*10cb0*/  @P2 LDC R39, c[0x0][0xbec] ;  /* 0x0002fb00ff272b82 */ /* 0x000e220000000800 */
[----:B------:R-:W-:Y:S01]  /*10cc0*/  IADD3.X R5, RZ, R21, RZ, P0, !PT ;  /* 0x00000015ff057210 */ /* 0x000fe200007fe4ff */
[----:B------:R-:W-:Y:S02]  /*10cd0*/  IMAD R21, R37, UR4, RZ ;  /* 0x0000000425157c24 */ /* 0x000fe4000f8e02ff */
[----:B--2---:R-:W-:-:S03]  /*10ce0*/  IMAD R30, R43, 0x30, R40 ;  /* 0x000000302b1e7824 */ /* 0x004fc600078e0228 */
[----:B------:R-:W5:Y:S01]  /*10cf0*/  LD.E.128 R4, desc[UR40][R4.64] ;  /* 0x0000002804047980 */ /* 0x000f62000c101d00 */
[----:B------:R-:W2:Y:S01]  /*10d00*/  @P2 LDC R37, c[0x0][0xbf0] ;  /* 0x0002fc00ff252b82 */ /* 0x000ea20000000800 */
[C---:B------:R-:W-:Y:S02]  /*10d10*/  IMAD R31, R36.reuse, UR5, R21 ;  /* 0x00000005241f7c24 */ /* 0x040fe4000f8e0215 */
[----:B------:R-:W-:Y:S01]  /*10d20*/  IMAD.WIDE.U32 R20, R36, UR4, RZ ;  /* 0x0000000424147c25 */ /* 0x000fe2000f8e00ff */
[----:B------:R-:W-:Y:S01]  /*10d30*/  ULDC.64 UR4, c[0x0][0xae8] ;  /* 0x0002ba0000047ab9 */ /* 0x000fe20000000a00 */
        /* <DEDUP_REMOVED lines=8> */
[----:B------:R-:W-:Y:S02]  /*10dc0*/  IMAD.IADD R36, R44, 0x1, R30 ;  /* 0x000000012c247824 */ /* 0x000fe400078e021e */
[C---:B------:R-:W-:Y:S02]  /*10dd0*/  IMAD R31, R42.reuse, UR5, R31 ;  /* 0x000000052a1f7c24 */ /* 0x040fe4000f8e021f */
[----:B------:R-:W-:Y:S01]  /*10de0*/  IMAD.WIDE.U32 R20, R42, UR4, R20 ;  /* 0x000000042a147c25 */ /* 0x000fe2000f8e0014 */
[----:B------:R-:W-:-:S03]  /*10df0*/  ULDC.64 UR4, c[0x0][0xaf0] ;  /* 0x0002bc0000047ab9 */ /* 0x000fc60000000a00 */
[----:B0-----:R-:W-:-:S04]  /*10e00*/  @P2 IMAD.HI.U32 R30, R36, R39, RZ ;  /* 0x00000027241e2227 */ /* 0x001fc800078e00ff */
        /* <DEDUP_REMOVED lines=8> */
[----:B------:R-:W-:-:S03]  /*10e90*/  IMAD.MOV R39, RZ, RZ, -R31 ;  /* 0x000000ffff277224 */ /* 0x000fc600078e0a1f */
[----:B------:R-:W-:Y:S01]  /*10ea0*/  IADD3 R21, R21, R37, RZ ;  /* 0x0000002515157210 */ /* 0x000fe20007ffe0ff */
        /* <DEDUP_REMOVED lines=13> */
[----:B------:R-:W-:-:S03]  /*10f80*/  ULDC UR4, c[0x0][0xac8] ;  /* 0x0002b20000047ab9 */ /* 0x000fc60000000800 */
[----:B------:R-:W-:Y:S01]  /*10f90*/  LEA.HI.X R38, R20, UR5, R21, 0x1, P0 ;  /* 0x0000000514267c11 */ /* 0x000fe200080f0c15 */
[----:B-1----:R-:W0:Y:S01]  /*10fa0*/  SHFL.IDX PT, R30, R32, RZ, 0x181f ;  /* 0x00181fff201e7589 */ /* 0x002e2200000e0000 */
[----:B------:R-:W-:-:S03]  /*10fb0*/  IMAD.IADD R40, R40, 0x1, R44 ;  /* 0x0000000128287824 */ /* 0x000fc600078e022c */
        /* <DEDUP_REMOVED lines=13> */
[C---:B-1----:R-:W-:Y:S02]  /*11090*/  @!P2 LEA R30, P4, R29.reuse, R36, 0x1 ;  /* 0x000000241d1ea211 */ /* 0x042fe400078808ff */
[C---:B--2---:R-:W-:Y:S02]  /*110a0*/  @!P3 LEA.HI.X R21, R29.reuse, R21, R28, 0x1, P5 ;  /* 0x000000151d15b211 */ /* 0x044fe400028f0c1c */
[C---:B------:R-:W-:Y:S02]  /*110b0*/  @!P1 LEA R36, P5, R29.reuse, R42, 0x1 ;  /* 0x0000002a1d249211 */ /* 0x040fe400078a08ff */
[----:B------:R-:W-:Y:S02]  /*110c0*/  PRMT R0, RZ, 0x654, R0 ;  /* 0x00000654ff007816 */ /* 0x000fe40000000000 */
[C-C-:B------:R-:W-:Y:S02]  /*110d0*/  @!P2 LEA.HI.X R31, R29.reuse, R31, R28.reuse, 0x1, P4 ;  /* 0x0000001f1d1fa211 */ /* 0x140fe400020f0c1c */
[----:B------:R-:W-:Y:S01]  /*110e0*/  @!P1 LEA.HI.X R37, R29, R37, R28, 0x1, P5 ;  /* 0x000000251d259211 */ /* 0x000fe200028f0c1c */
[----:B------:R0:W-:Y:S02]  /*110f0*/  SYNCS.ARRIVE.TRANS64.RED.A1T0 RZ, [R0+URZ], RZ ;  /* 0x000000ff00ff79a7 */ /* 0x0001e4000810043f */
[----:B0-----:R-:W-:-:S05]  /*11100*/  VIADD R0, R40, 0x90 ;  /* 0x0000009028007836 */ /* 0x001fca0000000000 */
[----:B------:R-:W-:Y:S01]  /*11110*/  ISETP.GE.OR P0, PT, R0, R3, P0 ;  /* 0x000000030000720c */ /* 0x000fe20000706670 */
[----:B------:R-:W2:Y:S04]  /*11120*/  SHFL.IDX PT, R32, R32, 0x3, 0x181f ;  /* 0x00781f0020207f89 */ /* 0x000ea800000e0000 */
[----:B------:R-:W0:Y:S04]  /*11130*/  SHFL.IDX PT, R38, R38, 0x3, 0x181f ;  /* 0x00781f0026267f89 */ /* 0x000e2800000e0000 */
[----:B---3--:R3:W-:Y:S04]  /*11140*/  @!P3 ST.E.128 desc[UR40][R20.64], R8 ;  /* 0x000000081400b985 */ /* 0x0087e8000c101d28 */
[----:B----4-:R3:W-:Y:S04]  /*11150*/  @!P2 ST.E.128 desc[UR40][R30.64], R12 ;  /* 0x0000000c1e00a985 */ /* 0x0107e8000c101d28 */
[----:B------:R3:W-:Y:S01]  /*11160*/  @!P1 ST.E.128 desc[UR40][R36.64], R24 ;  /* 0x0000001824009985 */ /* 0x0007e2000c101d28 */
[----:B0-2---:R-:W-:Y:S05]  /*11170*/  @P0 BRA `(.L_x_15502) ;  /* 0x0000000800740947 */ /* 0x005fea0003800000 */
[----:B---3--:R-:W-:-:S04]  /*11180*/  LEA R8, P0, R29, R32, 0x1 ;  /* 0x000000201d087211 */ /* 0x008fc800078008ff */
[----:B------:R-:W-:-:S05]  /*11190*/  LEA.HI.X R9, R29, R38, R28, 0x1, P0 ;  /* 0x000000261d097211 */ /* 0x000fca00000f0c1c */
[----:B-----5:R2:W-:Y:S01]  /*111a0*/  ST.E.128 desc[UR40][R8.64], R4 ;  /* 0x0000000408007985 */ /* 0x0205e2000c101d28 */
[----:B------:R-:W-:Y:S05]  /*111b0*/  BRA `(.L_x_15502) ;  /* 0x0000000800647947 */ /* 0x000fea0003800000 */
.L_x_15500:
[----:B------:R-:W3:Y:S01]  /*111c0*/  LDL.LU R6, [R1+0x4c] ;  /* 0x00004c0001067983 */ /* 0x000ee20000300800 */
[----:B------:R-:W-:Y:S01]  /*111d0*/  ULDC.64 UR4, c[0x0][0xc00] ;  /* 0x0003000000047ab9 */ /* 0x000fe20000000a00 */
[----:B------:R-:W-:Y:S01]  /*111e0*/  IMAD.MOV.U32 R0, RZ, RZ, RZ ;  /* 0x000000ffff007224 */ /* 0x000fe200078e00ff */
[----:B------:R-:W4:Y:S01]  /*111f0*/  LDC R25, c[0x0][0xbe8] ;  /* 0x0002fa00ff197b82 */ /* 0x000f220000000800 */
[----:B------:R-:W0:Y:S01]  /*11200*/  LDL.LU R3, [R1+0x50] ;  /* 0x0000500001037983 */ /* 0x000e220000300800 */
[----:B------:R-:W-:-:S04]  /*11210*/  ISETP.NE.U32.AND P0, PT, RZ, UR4, PT ;  /* 0x00000004ff007c0c */ /* 0x000fc8000bf05070 */
[----:B------:R-:W-:Y:S02]  /*11220*/  ISETP.NE.AND.EX P0, PT, RZ, UR5, PT, P0 ;  /* 0x00000005ff007c0c */ /* 0x000fe4000bf05300 */
[----:B---3--:R-:W-:-:S04]  /*11230*/  IADD3 R4, P1, R6, UR4, RZ ;  /* 0x0000000406047c10 */ /* 0x008fc8000ff3e0ff */
[----:B0-----:R-:W-:Y:S01]  /*11240*/  IADD3.X R5, R3, UR5, RZ, P1, !PT ;  /* 0x0000000503057c10 */ /* 0x001fe20008ffe4ff */
[----:B------:R-:W-:Y:S02]  /*11250*/  ULDC.64 UR4, c[0x0][0xc08] ;  /* 0x0003020000047ab9 */ /* 0x000fe40000000a00 */
[----:B------:R-:W-:-:S04]  /*11260*/  ISETP.NE.U32.AND P1, PT, RZ, UR4, PT ;  /* 0x00000004ff007c0c */ /* 0x000fc8000bf25070 */
[----:B------:R0:W5:Y:S01]  /*11270*/  @P0 LDG.E R0, desc[UR40][R4.64] ;  /* 0x0000002804000981 */ /* 0x000162000c1e1900 */
[----:B------:R-:W-:Y:S01]  /*11280*/  ISETP.NE.AND.EX P1, PT, RZ, UR5, PT, P1 ;  /* 0x00000005ff007c0c */ /* 0x000fe2000bf25310 */
[----:B------:R-:W3:-:S12]  /*11290*/  S2R R10, SR_TID.X ;  /* 0x00000000000a7919 */ /* 0x000ed80000002100 */
[----:B------:R-:W-:Y:S01]  /*112a0*/  @P1 IADD3 R6, P2, R6, UR4, RZ ;  /* 0x0000000406061c10 */ /* 0x000fe2000ff5e0ff */
[----:B------:R-:W-:Y:S02]  /*112b0*/  ULDC UR4, c[0x0][0xa88] ;  /* 0x0002a20000047ab9 */ /* 0x000fe40000000800 */
[----:B------:R-:W-:Y:S01]  /*112c0*/  IMAD.U32 R8, RZ, RZ, UR4 ;  /* 0x00000004ff087e24 */ /* 0x000fe2000f8e00ff */
[----:B------:R-:W-:-:S05]  /*112d0*/  @P1 IADD3.X R7, R3, UR5, RZ, P2, !PT ;  /* 0x0000000503071c10 */ /* 0x000fca00097fe4ff */
[----:B------:R0:W5:Y:S01]  /*112e0*/  @P1 LDG.E R8, desc[UR40][R6.64] ;  /* 0x0000002806081981 */ /* 0x000162000c1e1900 */
[----:B----4-:R-:W-:Y:S01]  /*112f0*/  ISETP.NE.AND P2, PT, R25, 0x1, PT ;  /* 0x000000011900780c */ /* 0x010fe20003f45270 */
[----:B---3--:R-:W-:-:S12]  /*11300*/  VIADD R31, R10, 0xffffff80 ;  /* 0xffffff800a1f7836 */ /* 0x008fd80000000000 */
[----:B------:R-:W3:Y:S01]  /*11310*/  @P2 LDC R20, c[0x0][0xbec] ;  /* 0x0002fb00ff142b82 */ /* 0x000ee20000000800 */
[----:B------:R-:W-:-:S07]  /*11320*/  ISETP.GE.AND P3, PT, R31, 0xc0, PT ;  /* 0x000000c01f00780c */ /* 0x000fce0003f66270 */
[----:B------:R-:W4:Y:S01]  /*11330*/  @P2 LDC R27, c[0x0][0xbf0] ;  /* 0x0002fc00ff1b2b82 */ /* 0x000f220000000800 */
[----:B0-----:R-:W-:Y:S05]  /*11340*/  @P1 BRA `(.L_x_15503) ;  /* 0x0000000000101947 */ /* 0x001fea0003800000 */
[----:B------:R-:W-:Y:S05]  /*11350*/  @!P0 BRA `(.L_x_15503) ;  /* 0x00000000000c8947 */ /* 0x000fea0003800000 */
[----:B------:R-:W2:Y:S04]  /*11360*/  LDG.E R3, desc[UR40][R4.64] ;  /* 0x0000002804037981 */ /* 0x000ea8000c1e1900 */
[----:B-----5:R-:W2:Y:S02]  /*11370*/  LDG.E R8, desc[UR40][R4.64+0x4] ;  /* 0x0000042804087981 */ /* 0x020ea4000c1e1900 */
[----:B--2---:R-:W-:-:S07]  /*11380*/  IMAD.IADD R8, R8, 0x1, -R3 ;  /* 0x0000000108087824 */ /* 0x004fce00078e0a03 */
.L_x_15503:
        /* <DEDUP_REMOVED lines=11> */
[----:B-----5:R-:W-:Y:S01]  /*11440*/  IADD3 R10, R30, -0x80, R10 ;  /* 0xffffff801e0a7810 */ /* 0x020fe20007ffe00a */
[----:B0-----:R-:W-:-:S05]  /*11450*/  IMAD R3, R8, R9, RZ ;  /* 0x0000000908037224 */ /* 0x001fca00078e02ff */
        /* <DEDUP_REMOVED lines=35> */
.L_x_15505:
[----:B------:R-:W-:Y:S05]  /*11690*/  BSYNC B1 ;  /* 0x0000000000017941 */ /* 0x000fea0003800000 */
.L_x_15504:
[----:B------:R-:W-:Y:S01]  /*116a0*/  SHF.R.S32.HI R26, RZ, 0x1f, R31 ;  /* 0x0000001fff1a7819 */ /* 0x000fe2000001141f */
[----:B------:R-:W-:Y:S01]  /*116b0*/  ULDC.64 UR4, c[0x0][0xaa0] ;  /* 0x0002a80000047ab9 */ /* 0x000fe20000000a00 */
[----:B------:R-:W-:Y:S01]  /*116c0*/  ULDC.64 UR6, c[0x0][0xa80] ;  /* 0x0002a00000067ab9 */ /* 0x000fe20000000a00 */
[----:B0-----:R-:W-:Y:S01]  /*116d0*/  IMAD R3, R11, UR4, RZ ;  /* 0x000000040b037c24 */ /* 0x001fe2000f8e02ff */
[----:B------:R-:W-:Y:S01]  /*116e0*/  LEA.HI R26, R26, R31, RZ, 0x3 ;  /* 0x0000001f1a1a7211 */ /* 0x000fe200078f18ff */
[----:B------:R-:W-:-:S03]  /*116f0*/  IMAD.WIDE.U32 R4, R0, UR4, RZ ;  /* 0x0000000400047c25 */ /* 0x000fc6000f8e00ff */
[----:B------:R-:W-:Y:S01]  /*11700*/  SHF.R.S32.HI R26, RZ, 0x3, R26 ;  /* 0x00000003ff1a7819 */ /* 0x000fe2000001141a */
[----:B------:R-:W-:Y:S01]  /*11710*/  IMAD R3, R0, UR5, R3 ;  /* 0x0000000500037c24 */ /* 0x000fe2000f8e0203 */
[----:B------:R-:W-:Y:S02]  /*11720*/  ULDC.64 UR4, c[0x0][0xae8] ;  /* 0x0002ba0000047ab9 */ /* 0x000fe40000000a00 */
[----:B------:R-:W-:Y:S02]  /*11730*/  IMAD R6, R12, UR4, RZ ;  /* 0x000000040c067c24 */ /* 0x000fe4000f8e02ff */
[----:B------:R-:W-:Y:S02]  /*11740*/  IMAD R0, R43, 0x30, R26 ;  /* 0x000000302b007824 */ /* 0x000fe400078e021a */
[----:B------:R-:W-:Y:S02]  /*11750*/  IMAD.IADD R5, R5, 0x1, R3 ;  /* 0x0000000105057824 */ /* 0x000fe400078e0203 */
[----:B-----5:R-:W-:-:S02]  /*11760*/  IMAD.IADD R9, R30, 0x1, R0 ;  /* 0x000000011e097824 */ /* 0x020fc400078e0200 */
[----:B------:R-:W-:Y:S02]  /*11770*/  IMAD R7, R24, UR5, R6 ;  /* 0x0000000518077c24 */ /* 0x000fe4000f8e0206 */
[----:B------:R-:W-:-:S04]  /*11780*/  @P2 IMAD.HI.U32 R0, R9, R20, RZ ;  /* 0x0000001409002227 */ /* 0x000fc800078e00ff */
[----:B------:R-:W-:Y:S01]  /*11790*/  IMAD.WIDE.U32 R4, R24, UR4, R4 ;  /* 0x0000000418047c25 */ /* 0x000fe2000f8e0004 */
[----:B------:R-:W-:-:S03]  /*117a0*/  ULDC.64 UR4, c[0x0][0xaf0] ;  /* 0x0002bc0000047ab9 */ /* 0x000fc60000000a00 */
[----:B------:R-:W-:Y:S01]  /*117b0*/  IMAD.MOV.U32 R3, RZ, RZ, R9 ;  /* 0x000000ffff037224 */ /* 0x000fe200078e0009 */
[----:B------:R-:W-:Y:S01]  /*117c0*/  @P2 SHF.R.U32.HI R3, RZ, R27, R0 ;  /* 0x0000001bff032219 */ /* 0x000fe20000011600 */
        /* <DEDUP_REMOVED lines=16> */
[----:B------:R-:W-:Y:S01]  /*118d0*/  IMAD.WIDE.U32 R20, R7, UR4, R4 ;  /* 0x0000000407147c25 */ /* 0x000fe2000f8e0004 */
        /* <DEDUP_REMOVED lines=11> */
[----:B------:R-:W2:Y:S03]  /*11990*/  SHFL.IDX PT, R0, R20, RZ, 0x181f ;  /* 0x00181fff14007589 */ /* 0x000ea600000e0000 */
[C---:B------:R-:W-:Y:S01]  /*119a0*/  VIADD R8, R24.reuse, 0x30 ;  /* 0x0000003018087836 */ /* 0x040fe20000000000 */
[----:B------:R-:W3:Y:S01]  /*119b0*/  SHFL.IDX PT, R5, R7, 0x1, 0x181f ;  /* 0x00381f0007057f89 */ /* 0x000ee200000e0000 */
[C---:B------:R-:W-:Y:S01]  /*119c0*/  ISETP.GE.OR P2, PT, R24.reuse, R21, P0 ;  /* 0x000000151800720c */ /* 0x040fe20000746670 */
[----:B------:R-:W-:-:S02]  /*119d0*/  VIADD R10, R24, 0x60 ;  /* 0x00000060180a7836 */ /* 0x000fc40000000000 */
[----:B------:R-:W4:Y:S01]  /*119e0*/  SHFL.IDX PT, R14, R7, 0x2, 0x181f ;  /* 0x00581f00070e7f89 */ /* 0x000f2200000e0000 */
[-C--:B------:R-:W-:Y:S02]  /*119f0*/  ISETP.GE.OR P3, PT, R8, R21.reuse, P0 ;  /* 0x000000150800720c */ /* 0x080fe40000766670 */
[----:B------:R-:W-:Y:S01]  /*11a00*/  ISETP.GE.OR P4, PT, R10, R21, P0 ;  /* 0x000000150a00720c */ /* 0x000fe20000786670 */
[----:B------:R-:W5:Y:S04]  /*11a10*/  SHFL.IDX PT, R4, R20, 0x1, 0x181f ;  /* 0x00381f0014047f89 */ /* 0x000f6800000e0000 */
[----:B------:R-:W1:Y:S02]  /*11a20*/  SHFL.IDX PT, R6, R20, 0x2, 0x181f ;  /* 0x00581f0014067f89 */ /* 0x000e6400000e0000 */
[----:B0-----:R-:W-:-:S04]  /*11a30*/  @!P2 LEA R10, P5, R29, R3, 0x1 ;  /* 0x000000031d0aa211 */ /* 0x001fc800078a08ff */
[C-C-:B--2---:R-:W-:Y:S02]  /*11a40*/  @!P2 LEA.HI.X R3, R29.reuse, R0, R28.reuse, 0x1, P5 ;  /* 0x000000001d03a211 */ /* 0x144fe400028f0c1c */
[----:B------:R0:W2:Y:S01]  /*11a50*/  SHFL.IDX PT, R0, R20, 0x3, 0x181f ;  /* 0x00781f0014007f89 */ /* 0x0000a200000e0000 */
[C---:B---3--:R-:W-:Y:S02]  /*11a60*/  @!P3 LEA R8, P1, R29.reuse, R5, 0x1 ;  /* 0x000000051d08b211 */ /* 0x048fe400078208ff */
[----:B------:R-:W-:Y:S02]  /*11a70*/  @!P2 MOV R11, R3 ;  /* 0x00000003000ba202 */ /* 0x000fe40000000f00 */
[C---:B----4-:R-:W-:Y:S02]  /*11a80*/  @!P4 LEA R25, P5, R29.reuse, R14, 0x1 ;  /* 0x0000000e1d19c211 */ /* 0x050fe400078a08ff */
[----:B------:R0:W3:Y:S01]  /*11a90*/  SHFL.IDX PT, R14, R7, 0x3, 0x181f ;  /* 0x00781f00070e7f89 */ /* 0x0000e200000e0000 */
[----:B-----5:R-:W-:-:S02]  /*11aa0*/  @!P3 LEA.HI.X R9, R29, R4, R28, 0x1, P1 ;  /* 0x000000041d09b211 */ /* 0x020fc400008f0c1c */
[----:B------:R-:W-:Y:S01]  /*11ab0*/  @!P4 IMAD.MOV.U32 R4, RZ, RZ, R25 ;  /* 0x000000ffff04c224 */ /* 0x000fe200078e0019 */
[----:B------:R0:W-:Y:S01]  /*11ac0*/  @!P2 ST.E.128 desc[UR40][R10.64], RZ ;  /* 0x000000ff0a00a985 */ /* 0x0001e2000c101d28 */
[----:B-1----:R-:W-:-:S03]  /*11ad0*/  @!P4 LEA.HI.X R5, R29, R6, R28, 0x1, P5 ;  /* 0x000000061d05c211 */ /* 0x002fc600028f0c1c */
[----:B------:R0:W-:Y:S04]  /*11ae0*/  @!P3 ST.E.128 desc[UR40][R8.64], RZ ;  /* 0x000000ff0800b985 */ /* 0x0001e8000c101d28 */
[----:B------:R0:W-:Y:S02]  /*11af0*/  @!P4 ST.E.128 desc[UR40][R4.64], RZ ;  /* 0x000000ff0400c985 */ /* 0x0001e4000c101d28 */
.L_x_15685:
[----:B------:R-:W-:-:S05]  /*11b00*/  VIADD R24, R24, 0x90 ;  /* 0x0000009018187836 */ /* 0x000fca0000000000 */
[----:B------:R-:W-:-:S13]  /*11b10*/  ISETP.GE.OR P0, PT, R24, R21, P0 ;  /* 0x000000151800720c */ /* 0x000fda0000706670 */
[----:B---3--:R-:W-:-:S04]  /*11b20*/  @!P0 LEA R14, P1, R29, R14, 0x1 ;  /* 0x0000000e1d0e8211 */ /* 0x008fc800078208ff */
[----:B--2---:R-:W-:-:S05]  /*11b30*/  @!P0 LEA.HI.X R15, R29, R0, R28, 0x1, P1 ;  /* 0x000000001d0f8211 */ /* 0x004fca00008f0c1c */
[----:B------:R1:W-:Y:S04]  /*11b40*/  @!P0 ST.E.128 desc[UR40][R14.64], RZ ;  /* 0x000000ff0e008985 */ /* 0x0003e8000c101d28 */
.L_x_15502:
[----:B------:R-:W-:Y:S05]  /*11b50*/  BSYNC B0 ;  /* 0x0000000000007941 */ /* 0x000fea0003800000 */
.L_x_15499:
[----:B------:R-:W-:Y:S02]  /*11b60*/  ULDC UR4, c[0x0][0xc3c] ;  /* 0x00030f0000047ab9 */ /* 0x000fe40000000800 */
[----:B------:R-:W-:-:S13]  /*11b70*/  ISETP.GE.AND P0, PT, R35, UR4, PT ;  /* 0x0000000423007c0c */ /* 0x000fda000bf06270 */
[----:B------:R-:W-:Y:S05]  /*11b80*/  @!P0 BRA `(.L_x_15507) ;  /* 0xfffffef4001c8947 */ /* 0x000fea000383ffff */
[----:B------:R-:W-:Y:S05]  /*11b90*/  BRA `(.L_x_15362) ;  /* 0x0000006c00307947 */ /* 0x000fea0003800000 */
.L_x_15360:
[----:B------:R-:W-:-:S08]  /*11ba0*/  NOP ;  /* 0x0000000000007918 */ /* 0x000fd00000000000 */
[----:B--2---:R-:W0:-:S00]  /*11bb0*/  USETMAXREG.DEALLOC.CTAPOOL 0x20 ;  /* 0x00000020000079c8 */ /* 0x004e0000080e0500 */
        /* <DEDUP_REMOVED lines=14> */
.L_x_15508:
        /* <DEDUP_REMOVED lines=42> */
.L_x_15514:
        /* <DEDUP_REMOVED lines=12> */
.L_x_15513:
[----:B------:R-:W-:Y:S05]  /*12000*/  BSYNC B0 ;  /* 0x0000000000007941 */ /* 0x000fea0003800000 */
.L_x_15512:
        /* <DEDUP_REMOVED lines=20> */
[----:B------:R-:W-:Y:S02]  /*12150*/  IMAD.MOV.U32 R6, RZ, RZ, R9 ;  /* 0x000000ffff067224 */ /* 0x000fe400078e0009 */
[----:B------:R-:W-:-:S07]  /*12160*/  IMAD.MOV.U32 R9, RZ, RZ, R3 ;  /* 0x000000ffff097224 */ /* 0x000fce00078e0003 */
.L_x_15510:
        /* <DEDUP_REMOVED lines=21> */
.L_x_15515:
[----:B-1----:R-:W-:Y:S01]  /*122c0*/  IMAD R16, R16, UR5, R9 ;  /* 0x0000000510107c24 */ /* 0x002fe2000f8e0209 */
[----:B0-----:R-:W-:Y:S01]  /*122d0*/  IABS R6, R4 ;  /* 0x0000000400067213 */ /* 0x001fe20000000000 */
[----:B------:R-:W-:Y:S02]  /*122e0*/  IMAD R11, R15, R8, RZ ;  /* 0x000000080f0b7224 */ /* 0x000fe400078e02ff */
[----:B------:R-:W-:Y:S01]  /*122f0*/  IMAD.MOV.U32 R2, RZ, RZ, RZ ;  /* 0x000000ffff027224 */ /* 0x000fe200078e00ff */
[----:B------:R-:W-:Y:S01]  /*12300*/  IADD3 R9, -R16, UR6, RZ ;  /* 0x0000000610097c10 */ /* 0x000fe2000fffe1ff */
[----:B------:R-:W-:Y:S02]  /*12310*/  IMAD.MOV R6, RZ, RZ, -R6 ;  /* 0x000000ffff067224 */ /* 0x000fe400078e0a06 */
[----:B------:R-:W-:Y:S01]  /*12320*/  IMAD.HI.U32 R2, R3, R11, R2 ;  /* 0x0000000b03027227 */ /* 0x000fe200078e0002 */
[----:B------:R-:W-:-:S05]  /*12330*/  IABS R3, R9 ;  /* 0x0000000900037213 */ /* 0x000fca0000000000 */
        /* <DEDUP_REMOVED lines=18> */
[----:B------:R-:W-:-:S04]  /*12460*/  IABS R8, R7 ;  /* 0x0000000700087213 */ /* 0x000fc80000000000 */
[----:B------:R-:W0:Y:S08]  /*12470*/  I2F.RP R10, R8 ;  /* 0x00000008000a7306 */ /* 0x000e300000209400 */
[----:B0-----:R-:W0:Y:S02]  /*12480*/  MUFU.RCP R10, R10 ;  /* 0x0000000a000a7308 */ /* 0x001e240000001000 */
[----:B0-----:R-:W-:Y:S01]  /*12490*/  VIADD R3, R10, 0xffffffe ;  /* 0x0ffffffe0a037836 */ /* 0x001fe20000000000 */
[----:B------:R-:W-:-:S05]  /*124a0*/  IABS R10, R7 ;  /* 0x00000007000a7213 */ /* 0x000fca0000000000 */
[----:B------:R-:W0:Y:S02]  /*124b0*/  F2I.FTZ.U32.TRUNC.NTZ R3, R3 ;  /* 0x0000000300037305 */ /* 0x000e24000021f000 */
[----:B0-----:R-:W-:-:S05]  /*124c0*/  IADD3 R11, RZ, -R3, RZ ;  /* 0x80000003ff0b7210 */ /* 0x001fca0007ffe0ff */
[----:B------:R-:W-:-:S04]  /*124d0*/  IMAD R9, R11, R8, RZ ;  /* 0x000000080b097224 */ /* 0x000fc800078e02ff */
        /* <DEDUP_REMOVED lines=15> */
[----:B------:R-:W-:Y:S01]  /*125d0*/  @!P1 LOP3.LUT R2, RZ, R7, RZ, 0x33, !PT ;  /* 0x00000007ff029212 */ /* 0x000fe200078e33ff */
[----:B------:R-:W-:-:S03]  /*125e0*/  IMAD.MOV R7, RZ, RZ, -R7 ;  /* 0x000000ffff077224 */ /* 0x000fc600078e0a07 */
[----:B------:R-:W-:Y:S01]  /*125f0*/  LOP3.LUT R17, RZ, R2, RZ, 0x33, !PT ;  /* 0x00000002ff117212 */ /* 0x000fe200078e33ff */
[----:B------:R-:W-:-:S04]  /*12600*/  IMAD R18, R2, R7, R3 ;  /* 0x0000000702127224 */ /* 0x000fc800078e0203 */
[----:B------:R-:W-:Y:S01]  /*12610*/  IMAD.IADD R17, R0, 0x1, R17 ;  /* 0x0000000100117824 */ /* 0x000fe200078e0211 */
[----:B------:R-:W-:Y:S06]  /*12620*/  BRA `(.L_x_15516) ;  /* 0x00000000000c7947 */ /* 0x000fec0003800000 */
.L_x_15511:
[----:B------:R-:W-:Y:S01]  /*12630*/  IMAD.MOV.U32 R17, RZ, RZ, RZ ;  /* 0x000000ffff117224 */ /* 0x000fe200078e00ff */
[----:B------:R-:W-:Y:S01]  /*12640*/  MOV R16, UR6 ;  /* 0x0000000600107c02 */ /* 0x000fe20008000f00 */
[----:B------:R-:W-:-:S07]  /*12650*/  IMAD.MOV.U32 R18, RZ, RZ, RZ ;  /* 0x000000ffff127224 */ /* 0x000fce00078e00ff */
.L_x_15516:
[----:B------:R-:W-:-:S13]  /*12660*/  ISETP.NE.AND P0, PT, R5, RZ, PT ;  /* 0x000000ff0500720c */ /* 0x000fda0003f05270 */
[----:B------:R-:W0:Y:S01]  /*12670*/  @!P0 S2R R3, SR_CgaCtaId ;  /* 0x0000000000038919 */ /* 0x000e220000008800 */
[----:B------:R-:W-:-:S04]  /*12680*/  @!P0 MOV R0, 0x400 ;  /* 0x0000040000008802 */ /* 0x000fc80000000f00 */
[----:B0-----:R-:W-:-:S05]  /*12690*/  @!P0 LEA R0, R3, R0, 0x18 ;  /* 0x0000000003008211 */ /* 0x001fca00078ec0ff */
[----:B------:R1:W-:Y:S01]  /*126a0*/  @!P0 STS.128 [R0+0x168d0], R16 ;  /* 0x0168d01000008388 */ /* 0x0003e20000000c00 */
[----:B------:R-:W-:Y:S06]  /*126b0*/  BAR.ARV 0x5, 0x200 ;  /* 0x0148000000007b1d */ /* 0x000fec0000002000 */
.L_x_15509:
        /* <DEDUP_REMOVED lines=9> */
[----:B------:R-:W-:Y:S02]  /*12750*/  UMOV UR4, 0x400 ;  /* 0x0000040000047882 */ /* 0x000fe40000000000 */
[----:B0-----:R-:W-:Y:S01]  /*12760*/  ULEA UR4, UR5, UR4, 0x18 ;  /* 0x0000000405047291 */ /* 0x001fe2000f8ec03f */
[C---:B-1----:R-:W-:Y:S01]  /*12770*/  IMAD.SHL.U32 R0, R7.reuse, 0x8, RZ ;  /* 0x0000000807007824 */ /* 0x042fe200078e00ff */
[----:B------:R-:W-:-:S04]  /*12780*/  LOP3.LUT R5, R7, 0x7f, RZ, 0xc0, !PT ;  /* 0x0000007f07057812 */ /* 0x000fc800078ec0ff */
[----:B------:R-:W-:Y:S01]  /*12790*/  LOP3.LUT R2, R0, 0x1f8, RZ, 0xc0, !PT ;  /* 0x000001f800027812 */ /* 0x000fe200078ec0ff */
[----:B------:R-:W-:-:S03]  /*127a0*/  IMAD.SHL.U32 R3, R5, 0x8, RZ ;  /* 0x0000000805037824 */ /* 0x000fc600078e00ff */
[----:B------:R-:W-:Y:S01]  /*127b0*/  LOP3.LUT R2, R2, 0x38, R7, 0x78, !PT ;  /* 0x0000003802027812 */ /* 0x000fe200078e7807 */
[----:B------:R-:W-:-:S03]  /*127c0*/  IMAD.U32 R22, RZ, RZ, UR4 ;  /* 0x00000004ff167e24 */ /* 0x000fc6000f8e00ff */
[----:B------:R-:W-:Y:S02]  /*127d0*/  LOP3.LUT R4, R2, 0x200, R3, 0xf8, !PT ;  /* 0x0000020002047812 */ /* 0x000fe400078ef803 */
[----:B------:R-:W-:Y:S02]  /*127e0*/  SHF.L.U32 R2, R7, 0x4, RZ ;  /* 0x0000000407027819 */ /* 0x000fe400000006ff */
[----:B------:R-:W-:Y:S02]  /*127f0*/  SHF.R.U32.HI R3, RZ, 0x3, R5 ;  /* 0x00000003ff037819 */ /* 0x000fe40000011605 */
[----:B------:R-:W-:Y:S01]  /*12800*/  LOP3.LUT R2, R2, 0x70, RZ, 0xc0, !PT ;  /* 0x0000007002027812 */ /* 0x000fe200078ec0ff */
[----:B------:R-:W-:Y:S01]  /*12810*/  BSSY B8, `(.L_x_15517) ;  /* 0x00005cd000087945 */ /* 0x000fe20003800000 */
[----:B------:R-:W-:Y:S02]  /*12820*/  IMAD.MOV.U32 R28, RZ, RZ, RZ ;  /* 0x000000ffff1c7224 */ /* 0x000fe400078e00ff */
[----:B------:R-:W-:Y:S01]  /*12830*/  IMAD.MOV.U32 R26, RZ, RZ, RZ ;  /* 0x000000ffff1a7224 */ /* 0x000fe200078e00ff */
[----:B------:R-:W-:Y:S01]  /*12840*/  LOP3.LUT R2, R3, R2, RZ, 0xfc, !PT ;  /* 0x0000000203027212 */ /* 0x000fe200078efcff */
[----:B------:R-:W-:Y:S01]  /*12850*/  IMAD.MOV.U32 R29, RZ, RZ, 0x1 ;  /* 0x00000001ff1d7424 */ /* 0x000fe200078e00ff */
[----:B------:R-:W-:Y:S01]  /*12860*/  ULDC.64 UR38, c[0x0][0x198] ;  /* 0x0000660000267ab9 */ /* 0x000fe20000000a00 */
[----:B------:R-:W-:Y:S01]  /*12870*/  ULDC UR36, c[0x0][0xc] ;  /* 0x0000030000247ab9 */ /* 0x000fe20000000800 */
[----:B--2---:R-:W-:-:S05]  /*12880*/  LOP3.LUT R0, R6, 0x2, RZ, 0xfc, !PT ;  /* 0x0000000206007812 */ /* 0x004fca00078efcff */
[----:B------:R0:W-:Y:S02]  /*12890*/  STL [R1+0x50], R0 ;  /* 0x0000500001007387 */ /* 0x0001e40000100800 */
[----:B0-----:R-:W-:-:S05]  /*128a0*/  IMAD.MOV.U32 R0, RZ, RZ, 0x1 ;  /* 0x00000001ff007424 */ /* 0x001fca00078e00ff */
[----:B------:R0:W-:Y:S04]  /*128b0*/  STL [R1], R0 ;  /* 0x0000000001007387 */ /* 0x0001e80000100800 */
[----:B------:R1:W-:Y:S01]  /*128c0*/  STL [R1+0x44], RZ ;  /* 0x000044ff01007387 */ /* 0x0003e20000100800 */
[----:B0-----:R-:W-:-:S05]  /*128d0*/  LEA R0, R4, R22, 0x1 ;  /* 0x0000001604007211 */ /* 0x001fca00078e08ff */
[----:B------:R1:W-:Y:S02]  /*128e0*/  STL [R1+0x24], R0 ;  /* 0x0000240001007387 */ /* 0x0003e40000100800 */
.L_x_15610:
[----:B0-----:R-:W0:Y:S02]  /*128f0*/  LDC.64 R2, c[0x0][0xc88] ;  /* 0x00032200ff027b82 */ /* 0x001e240000000a00 */
[----:B0-----:R-:W-:-:S05]  /*12900*/  IMAD.WIDE R2, R19, 0x4, R2 ;  /* 0x0000000413027825 */ /* 0x001fca00078e0202 */
[----:B-1----:R-:W1:Y:S01]  /*12910*/  LDG.E R11, desc[UR40][R2.64] ;  /* 0x00000028020b7981 */ /* 0x002e62000c1e1900 */
[----:B------:R-:W-:Y:S05]  /*12920*/  YIELD ;  /* 0x0000000000007946 */ /* 0x000fea0003800000 */
[----:B------:R-:W-:Y:S01]  /*12930*/  ULDC.64 UR4, c[0x0][0xa28] ;  /* 0x00028a0000047ab9 */ /* 0x000fe20000000a00 */
[----:B------:R-:W-:Y:S01]  /*12940*/  IMAD.MOV.U32 R10, RZ, RZ, RZ ;  /* 0x000000ffff0a7224 */ /* 0x000fe200078e00ff */
[----:B------:R-:W-:Y:S01]  /*12950*/  ISETP.NE.U32.AND P0, PT, RZ, UR4, PT ;  /* 0x00000004ff007c0c */ /* 0x000fe2000bf05070 */
[----:B--2---:R-:W-:Y:S01]  /*12960*/  IMAD.MOV.U32 R6, RZ, RZ, RZ ;  /* 0x000000ffff067224 */ /* 0x004fe200078e00ff */
[----:B------:R-:W-:Y:S01]  /*12970*/  ULDC.64 UR8, c[0x0][0xa18] ;  /* 0x0002860000087ab9 */ /* 0x000fe20000000a00 */
[----:B------:R-:W-:Y:S01]  /*12980*/  ULDC.64 UR6, c[0x0][0xa10] ;  /* 0x0002840000067ab9 */ /* 0x000fe20000000a00 */
[----:B------:R-:W-:-:S02]  /*12990*/  ISETP.NE.AND.EX P0, PT, RZ, UR5, PT, P0 ;  /* 0x00000005ff007c0c */ /* 0x000fc4000bf05300 */
[----:B-1----:R-:W-:Y:S01]  /*129a0*/  SHF.R.S32.HI R0, RZ, 0x1f, R11 ;  /* 0x0000001fff007819 */ /* 0x002fe2000001140b */
[----:B------:R-:W-:-:S10]  /*129b0*/  IMAD.SHL.U32 R24, R11, 0x4, RZ ;  /* 0x000000040b187824 */ /* 0x000fd400078e00ff */
[C---:B------:R-:W-:Y:S01]  /*129c0*/  @P0 LEA R2, P1, R11.reuse, UR4, 0x2 ;  /* 0x000000040b020c11 */ /* 0x040fe2000f8210ff */
[----:B------:R-:W-:Y:S03]  /*129d0*/  STL [R1+0x8], R11 ;  /* 0x0000080b01007387 */ /* 0x000fe60000100800 */
[C-C-:B------:R-:W-:Y:S01]  /*129e0*/  @P0 LEA.HI.X R3, R11.reuse, UR5, R0.reuse, 0x2, P1 ;  /* 0x000000050b030c11 */ /* 0x140fe200088f1400 */
[----:B------:R-:W-:Y:S01]  /*129f0*/  ULDC.64 UR4, c[0x0][0xa00] ;  /* 0x0002800000047ab9 */ /* 0x000fe20000000a00 */
[----:B------:R-:W-:Y:S01]  /*12a00*/  SHF.L.U64.HI R25, R11, 0x2, R0 ;  /* 0x000000020b197819 */ /* 0x000fe20000010200 */
[----:B------:R0:W-:Y:S04]  /*12a10*/  STL [R1+0x3c], R0 ;  /* 0x00003c0001007387 */ /* 0x0001e80000100800 */
[----:B------:R1:W2:Y:S01]  /*12a20*/  @P0 LDG.E R10, desc[UR40][R2.64] ;  /* 0x00000028020a0981 */ /* 0x0002a2000c1e1900 */
[----:B------:R-:W-:-:S02]  /*12a30*/  ISETP.NE.U32.AND P0, PT, RZ, UR4, PT ;  /* 0x00000004ff007c0c */ /* 0x000fc4000bf05070 */
[----:B------:R-:W-:Y:S02]  /*12a40*/  ISETP.NE.U32.AND P2, PT, RZ, UR8, PT ;  /* 0x00000008ff007c0c */ /* 0x000fe4000bf45070 */
[----:B------:R-:W-:Y:S01]  /*12a50*/  ISETP.NE.AND.EX P0, PT, RZ, UR5, PT, P0 ;  /* 0x00000005ff007c0c */ /* 0x000fe2000bf05300 */
[----:B0-----:R-:W-:Y:S01]  /*12a60*/  IMAD.MOV.U32 R0, RZ, RZ, RZ ;  /* 0x000000ffff007224 */ /* 0x001fe200078e00ff */
[----:B------:R-:W-:Y:S02]  /*12a70*/  ISETP.NE.AND.EX P2, PT, RZ, UR9, PT, P2 ;  /* 0x00000009ff007c0c */ /* 0x000fe4000bf45320 */
[----:B------:R-:W-:Y:S02]  /*12a80*/  ISETP.NE.U32.AND P1, PT, RZ, UR6, PT ;  /* 0x00000006ff007c0c */ /* 0x000fe4000bf25070 */
[----:B-1----:R-:W-:Y:S02]  /*12a90*/  IADD3 R2, P3, R24, UR4, RZ ;  /* 0x0000000418027c10 */ /* 0x002fe4000ff7e0ff */
[----:B------:R-:W-:-:S02]  /*12aa0*/  ISETP.NE.AND.EX P1, PT, RZ, UR7, PT, P1 ;  /* 0x00000007ff007c0c */ /* 0x000fc4000bf25310 */
        /* <DEDUP_REMOVED lines=30> */
.L_x_15518:
        /* <DEDUP_REMOVED lines=10> */
.L_x_15519:
        /* <DEDUP_REMOVED lines=9> */
.L_x_15520:
        /* <DEDUP_REMOVED lines=8> */
[----:B--2---:R-:W-:Y:S01]  /*12e40*/  @P1 IADD3 R6, -R2, R4, RZ ;  /* 0x0000000402061210 */ /* 0x004fe20007ffe1ff */
[----:B------:R-:W-:-:S04]  /*12e50*/  IMAD R2, R17, 0xc0, RZ ;  /* 0x000000c011027824 */ /* 0x000fc800078e02ff */
[----:B------:R-:W-:Y:S02]  /*12e60*/  VIADD R2, R2, 0xbf ;  /* 0x000000bf02027836 */ /* 0x000fe40000000000 */
[----:B------:R-:W-:Y:S02]  /*12e70*/  IMAD.IADD R4, R7, 0x1, R6 ;  /* 0x0000000107047824 */ /* 0x000fe400078e0206 */
[----:B0-----:R-:W-:-:S03]  /*12e80*/  @P0 IMAD.HI.U32 R3, R2, R3, RZ ;  /* 0x0000000302030227 */ /* 0x001fc600078e00ff */
[C---:B------:R-:W-:Y:S01]  /*12e90*/  IADD3 R20, R4.reuse, 0x80, -R9 ;  /* 0x0000008004147810 */ /* 0x040fe20007ffe809 */
[----:B------:R-:W-:Y:S01]  /*12ea0*/  VIADD R21, R4, 0x7f ;  /* 0x0000007f04157836 */ /* 0x000fe20000000000 */
[----:B---3--:R-:W-:Y:S01]  /*12eb0*/  @P0 SHF.R.U32.HI R2, RZ, R5, R3 ;  /* 0x00000005ff020219 */ /* 0x008fe20000011603 */
        /* <DEDUP_REMOVED lines=8> */
[----:B------:R-:W-:-:S04]  /*12f40*/  VIMNMX R2, R21, R3, PT ;  /* 0x0000000315027248 */ /* 0x000fc80003fe0100 */
[----:B------:R-:W-:Y:S01]  /*12f50*/  LEA R2, R2, -R7, 0x7 ;  /* 0x8000000702027211 */ /* 0x000fe200078e38ff */
[----:B------:R-:W-:-:S03]  /*12f60*/  IMAD.MOV R7, RZ, RZ, -R7 ;  /* 0x000000ffff077224 */ /* 0x000fc600078e0a07 */
[----:B------:R-:W-:Y:S02]  /*12f70*/  VIMNMX R2, R2, R6, PT ;  /* 0x0000000602027248 */ /* 0x000fe40003fe0100 */
[----:B------:R-:W-:-:S04]  /*12f80*/  VIMNMX R7, RZ, R7, !PT ;  /* 0x00000007ff077248 */ /* 0x000fc80007fe0100 */
[----:B------:R-:W-:Y:S02]  /*12f90*/  ISETP.GT.AND P0, PT, R2, R7, PT ;  /* 0x000000070200720c */ /* 0x000fe40003f04270 */
[----:B------:R-:W-:-:S11]  /*12fa0*/  SHF.R.U32.HI R3, RZ, 0x7, R7 ;  /* 0x00000007ff037819 */ /* 0x000fd60000011607 */
[----:B------:R-:W-:-:S05]  /*12fb0*/  @P0 VIADD R2, R2, 0x7f ;  /* 0x0000007f02020836 */ /* 0x000fca0000000000 */
        /* <DEDUP_REMOVED lines=14> */
.L_x_15688:
[----:B--2---:R-:W-:Y:S02]  /*130a0*/  ISETP.NE.AND P0, PT, R14, RZ, PT ;  /* 0x000000ff0e00720c */ /* 0x004fe40003f05270 */
[----:B------:R-:W-:-:S11]  /*130b0*/  PLOP3.LUT P6, PT, PT, PT, PT, 0x8, 0x0 ;  /* 0x000000000000781c */ /* 0x000fd60003fce170 */
[----:B------:R-:W-:Y:S05]  /*130c0*/  @P0 BRA `(.L_x_15524) ;  /* 0x00000000000c0947 */ /* 0x000fea0003800000 */
[----:B------:R-:W-:-:S03]  /*130d0*/  UMOV UR4, 0xffffffff ;  /* 0xffffffff00047882 */ /* 0x000fc60000000000 */
[----:B------:R-:W-:Y:S05]  /*130e0*/  BRA.DIV UR4, `(.L_x_15525) ;  /* 0x0000007204547947 */ /* 0x000fea000b800000 */
[----:B------:R-:W-:-:S13]  /*130f0*/  ELECT P6, URZ, PT ;  /* 0x00000000003f782f */ /* 0x000fda00038c0000 */
.L_x_15524:
        /* <DEDUP_REMOVED lines=9> */
.L_x_15691:
[----:B------:R-:W-:Y:S05]  /*13190*/  BSYNC B1 ;  /* 0x0000000000017941 */ /* 0x000fea0003800000 */
.L_x_15526:
[----:B------:R-:W-:Y:S04]  /*131a0*/  BSSY B1, `(.L_x_15528) ;  /* 0x0000050000017945 */ /* 0x000fe80003800000 */
[----:B------:R-:W-:Y:S05]  /*131b0*/  @!P6 BRA `(.L_x_15529) ;  /* 0x000000040038e947 */ /* 0x000fea0003800000 */
[----:B------:R-:W2:Y:S01]  /*131c0*/  LDL R6, [R1] ;  /* 0x0000000001067983 */ /* 0x000ea20000100800 */
[----:B0-----:R-:W-:Y:S01]  /*131d0*/  LEA R5, R28, R22, 0x3 ;  /* 0x000000161c057211 */ /* 0x001fe200078e18ff */
[----:B------:R-:W0:Y:S01]  /*131e0*/  S2R R7, SR_TID.X ;  /* 0x0000000000077919 */ /* 0x000e220000002100 */
[----:B------:R-:W-:Y:S01]  /*131f0*/  BSSY B2, `(.L_x_15530) ;  /* 0x0000006000027945 */ /* 0x000fe20003800000 */
[----:B0-----:R-:W-:-:S04]  /*13200*/  LOP3.LUT R7, R7, 0x7f, RZ, 0xc0, !PT ;  /* 0x0000007f07077812 */ /* 0x001fc800078ec0ff */
[----:B------:R-:W-:Y:S02]  /*13210*/  ISETP.NE.AND P1, PT, R7, RZ, PT ;  /* 0x000000ff0700720c */ /* 0x000fe40003f25270 */
[----:B--2---:R-:W-:-:S04]  /*13220*/  SHF.L.U32 R6, R6, 0x1f, RZ ;  /* 0x0000001f06067819 */ /* 0x004fc800000006ff */
[----:B------:R-:W0:Y:S02]  /*13230*/  SYNCS.PHASECHK.TRANS64.TRYWAIT P0, [R5+URZ+0x168a0], R6 ;  /* 0x0168a006050075a7 */ /* 0x000e24000800017f */
[----:B0-----:R-:W-:Y:S05]  /*13240*/  @!P0 BRA `(.L_x_15531) ;  /* 0x0000007000308947 */ /* 0x001fea0003800000 */
.L_x_15692:
[----:B------:R-:W-:Y:S05]  /*13250*/  BSYNC B2 ;  /* 0x0000000000027941 */ /* 0x000fea0003800000 */
.L_x_15530:
        /* <DEDUP_REMOVED lines=9> */
.L_x_15533:
[----:B------:R-:W-:Y:S05]  /*132f0*/  BSYNC B2 ;  /* 0x0000000000027941 */ /* 0x000fea0003800000 */
.L_x_15532:
[----:B------:R-:W-:Y:S01]  /*13300*/  IMAD.MOV.U32 R11, RZ, RZ, RZ ;  /* 0x000000ffff0b7224 */ /* 0x000fe200078e00ff */
[----:B------:R-:W-:Y:S01]  /*13310*/  UIADD3 UR4, UP0, UR38, 0x570, URZ ;  /* 0x0000057026047890 */ /* 0x000fe2000ff1e03f */
[----:B------:R-:W-:Y:S01]  /*13320*/  IMAD R8, R28, 0x4000, R22 ;  /* 0x000040001c087824 */ /* 0x000fe200078e0216 */
[----:B------:R-:W-:Y:S01]  /*13330*/  PLOP3.LUT P0, PT, PT, PT, PT, 0x80, 0x0 ;  /* 0x000000000000781c */ /* 0x000fe20003f0f070 */
[----:B------:R-:W-:Y:S01]  /*13340*/  IMAD R7, R4, 0x80, R0 ;  /* 0x0000008004077824 */ /* 0x000fe200078e0200 */
[----:B------:R-:W-:Y:S01]  /*13350*/  R2UR UR10, R11 ;  /* 0x000000000b0a72ca */ /* 0x000fe200000e0000 */
[----:B------:R-:W-:Y:S01]  /*13360*/  IMAD.SHL.U32 R10, R28, 0x2000, RZ ;  /* 0x000020001c0a7824 */ /* 0x000fe200078e00ff */
[----:B------:R-:W-:Y:S01]  /*13370*/  IADD3 R8, R8, 0xe400, RZ ;  /* 0x0000e40008087810 */ /* 0x000fe20007ffe0ff */
[----:B------:R-:W-:Y:S01]  /*13380*/  VIADD R7, R7, 0xffffff80 ;  /* 0xffffff8007077836 */ /* 0x000fe20000000000 */
[----:B------:R-:W-:Y:S01]  /*13390*/  UIADD3.X UR5, URZ, UR39, URZ, UP0, !UPT ;  /* 0x000000273f057290 */ /* 0x000fe200087fe43f */
[----:B-1----:R-:W-:Y:S01]  /*133a0*/  VIADD R9, R5, 0x16890 ;  /* 0x0001689005097836 */ /* 0x002fe20000000000 */
[----:B------:R-:W-:Y:S01]  /*133b0*/  UMOV UR6, 0x0 ;  /* 0x0000000000067882 */ /* 0x000fe20000000000 */
[----:B------:R-:W-:-:S09]  /*133c0*/  UMOV UR7, 0x12f00000 ;  /* 0x12f0000000077882 */ /* 0x000fd20000000000 */
.L_x_15534:
        /* <DEDUP_REMOVED lines=13> */
.L_x_15693:
[----:B------:R-:W-:Y:S05]  /*134a0*/  BSYNC B2 ;  /* 0x0000000000027941 */ /* 0x000fea0003800000 */
.L_x_15535:
        /* <DEDUP_REMOVED lines=11> */
.L_x_15538:
[----:B------:R-:W-:Y:S05]  /*13560*/  BSYNC B2 ;  /* 0x0000000000027941 */ /* 0x000fea0003800000 */
.L_x_15537:
        /* <DEDUP_REMOVED lines=9> */
.L_x_15539:
        /* <DEDUP_REMOVED lines=10> */
.L_x_15529:
[----:B------:R-:W-:Y:S05]  /*136a0*/  BSYNC B1 ;  /* 0x0000000000017941 */ /* 0x000fea0003800000 */
.L_x_15528:
[----:B------:R-:W2:Y:S01]  /*136b0*/  LDL.LU R8, [R1] ;  /* 0x0000000001087983 */ /* 0x000ea20000300800 */
[----:B------:R-:W-:Y:S01]  /*136c0*/  VIADD R28, R28, 0x1 ;  /* 0x000000011c1c7836 */ /* 0x000fe20000000000 */
[----:B------:R-:W-:Y:S01]  /*136d0*/  PLOP3.LUT P0, PT, PT, PT, PT, 0x8, 0x0 ;  /* 0x000000000000781c */ /* 0x000fe20003f0e170 */
[----:B------:R-:W-:-:S03]  /*136e0*/  VIADD R4, R4, 0xfffffffe ;  /* 0xfffffffe04047836 */ /* 0x000fc60000000000 */
[----:B------:R-:W-:Y:S02]  /*136f0*/  ISETP.NE.AND P1, PT, R28, 0x2, PT ;  /* 0x000000021c00780c */ /* 0x000fe40003f25270 */
[----:B------:R-:W-:Y:S02]  /*13700*/  ISETP.GE.AND P2, PT, R4, R3, PT ;  /* 0x000000030400720c */ /* 0x000fe40003f46270 */
[----:B0-----:R-:W-:Y:S02]  /*13710*/  SEL R5, RZ, 0x1, P1 ;  /* 0x00000001ff057807 */ /* 0x001fe40000800000 */
[----:B------:R-:W-:Y:S02]  /*13720*/  SEL R28, R28, RZ, P1 ;  /* 0x000000ff1c1c7207 */ /* 0x000fe40000800000 */
[----:B--2---:R-:W-:-:S05]  /*13730*/  LOP3.LUT R8, R8, R5, RZ, 0x3c, !PT ;  /* 0x0000000508087212 */ /* 0x004fca00078e3cff */
[----:B------:R0:W-:Y:S02]  /*13740*/  STL [R1], R8 ;  /* 0x0000000801007387 */ /* 0x0001e40000100800 */
[----:B------:R-:W-:Y:S05]  /*13750*/  @!P2 BRA `(.L_x_15522) ;  /* 0x000000040064a947 */ /* 0x000fea0003800000 */
.L_x_15552:
[----:B------:R-:W-:Y:S05]  /*13760*/  YIELD ;  /* 0x0000000000007946 */ /* 0x000fea0003800000 */
[----:B------:R-:W-:Y:S04]  /*13770*/  BSSY B1, `(.L_x_15540) ;  /* 0x000004d000017945 */ /* 0x000fe80003800000 */
[----:B--2---:R-:W-:Y:S05]  /*13780*/  @!P6 BRA `(.L_x_15541) ;  /* 0x00000004002ce947 */ /* 0x004fea0003800000 */
[----:B------:R-:W2:Y:S01]  /*13790*/  LDL R6, [R1] ;  /* 0x0000000001067983 */ /* 0x000ea20000100800 */
[----:B------:R-:W3:Y:S02]  /*137a0*/  S2R R5, SR_TID.X ;  /* 0x0000000000057919 */ /* 0x000ee40000002100 */
[----:B---3--:R-:W-:Y:S01]  /*137b0*/  LOP3.LUT R7, R5, 0x7f, RZ, 0xc0, !PT ;  /* 0x0000007f05077812 */ /* 0x008fe200078ec0ff */
[----:B------:R-:W-:Y:S01]  /*137c0*/  IMAD R5, R28, 0x8, R22 ;  /* 0x000000081c057824 */ /* 0x000fe200078e0216 */
[----:B------:R-:W-:Y:S02]  /*137d0*/  BSSY B2, `(.L_x_15542) ;  /* 0x0000005000027945 */ /* 0x000fe40003800000 */
[----:B------:R-:W-:Y:S02]  /*137e0*/  ISETP.NE.AND P2, PT, R7, RZ, PT ;  /* 0x000000ff0700720c */ /* 0x000fe40003f45270 */
[----:B--2---:R-:W-:-:S04]  /*137f0*/  SHF.L.U32 R6, R6, 0x1f, RZ ;  /* 0x0000001f06067819 */ /* 0x004fc800000006ff */
[----:B------:R-:W2:Y:S02]  /*13800*/  SYNCS.PHASECHK.TRANS64.TRYWAIT P1, [R5+URZ+0x168a0], R6 ;  /* 0x0168a006050075a7 */ /* 0x000ea4000802017f */
[----:B--2---:R-:W-:Y:S05]  /*13810*/  @!P1 BRA `(.L_x_15543) ;  /* 0x0000006800e49947 */ /* 0x004fea0003800000 */
.L_x_15694:
[----:B------:R-:W-:Y:S05]  /*13820*/  BSYNC B2 ;  /* 0x0000000000027941 */ /* 0x000fea0003800000 */
.L_x_15542:
[----:B------:R-:W-:Y:S04]  /*13830*/  BSSY B2, `(.L_x_15544) ;  /* 0x0000009000027945 */ /* 0x000fe80003800000 */
[----:B------:R-:W-:Y:S05]  /*13840*/  @P2 BRA `(.L_x_15545) ;  /* 0x00000000001c2947 */ /* 0x000fea0003800000 */
[----:B------:R-:W0:Y:S02]  /*13850*/  S2R R7, SR_TID.X ;  /* 0x0000000000077919 */ /* 0x000e240000002100 */
[----:B0-----:R-:W-:Y:S02]  /*13860*/  LOP3.LUT R8, R7, 0x1f, RZ, 0xc0, !PT ;  /* 0x0000001f07087812 */ /* 0x001fe400078ec0ff */
[----:B------:R-:W-:Y:S02]  /*13870*/  MOV R7, 0x4000 ;  /* 0x0000400000077802 */ /* 0x000fe40000000f00 */
[----:B------:R-:W-:Y:S02]  /*13880*/  ISETP.NE.AND P1, PT, R8, RZ, PT ;  /* 0x000000ff0800720c */ /* 0x000fe40003f25270 */
[----:B------:R3:W-:Y:S11]  /*13890*/  SYNCS.ARRIVE.TRANS64 RZ, [R5+URZ+0x16890], R7 ;  /* 0x0168900705ff79a7 */ /* 0x0007f6000800003f */
[----:B---3--:R-:W-:Y:S05]  /*138a0*/  @!P1 BRA `(.L_x_15545) ;  /* 0x0000000000049947 */ /* 0x008fea0003800000 */
[----:B------:R-:W-:Y:S01]  /*138b0*/  BPT.TRAP 0x1 ;  /* 0x000000040000795c */ /* 0x000fe20000300000 */
.L_x_15545:
[----:B------:R-:W-:Y:S05]  /*138c0*/  BSYNC B2 ;  /* 0x0000000000027941 */ /* 0x000fea0003800000 */
.L_x_15544:
[----:B------:R-:W-:Y:S01]  /*138d0*/  IMAD.MOV.U32 R11, RZ, RZ, RZ ;  /* 0x000000ffff0b7224 */ /* 0x000fe200078e00ff */
[----:B------:R-:W-:Y:S01]  /*138e0*/  UIADD3 UR4, UP0, UR38, 0x570, URZ ;  /* 0x0000057026047890 */ /* 0x000fe2000ff1e03f */
[----:B------:R-:W-:Y:S01]  /*138f0*/  IMAD R7, R28, 0x4000, R22 ;  /* 0x000040001c077824 */ /* 0x000fe200078e0216 */
[----:B------:R-:W-:Y:S01]  /*13900*/  PLOP3.LUT P1, PT, PT, PT, PT, 0x80, 0x0 ;  /* 0x000000000000781c */ /* 0x000fe20003f2f070 */
[----:B0-----:R-:W-:Y:S01]  /*13910*/  IMAD R8, R4, 0x80, R0 ;  /* 0x0000008004087824 */ /* 0x001fe200078e0200 */
[----:B------:R-:W-:Y:S01]  /*13920*/  R2UR UR10, R11 ;  /* 0x000000000b0a72ca */ /* 0x000fe200000e0000 */
[----:B-1----:R-:W-:Y:S01]  /*13930*/  VIADD R9, R5, 0x16890 ;  /* 0x0001689005097836 */ /* 0x002fe20000000000 */
[----:B------:R-:W-:Y:S01]  /*13940*/  UIADD3.X UR5, URZ, UR39, URZ, UP0, !UPT ;  /* 0x000000273f057290 */ /* 0x000fe200087fe43f */
[----:B------:R-:W-:Y:S01]  /*13950*/  VIADD R10, R7, 0xe400 ;  /* 0x0000e400070a7836 */ /* 0x000fe20000000000 */
[----:B------:R-:W-:Y:S01]  /*13960*/  UMOV UR6, 0x0 ;  /* 0x0000000000067882 */ /* 0x000fe20000000000 */
[----:B------:R-:W-:-:S10]  /*13970*/  UMOV UR7, 0x12f00000 ;  /* 0x12f0000000077882 */ /* 0x000fd40000000000 */
.L_x_15546:
        /* <DEDUP_REMOVED lines=13> */
.L_x_15695:
[----:B------:R-:W-:Y:S05]  /*13a50*/  BSYNC B2 ;  /* 0x0000000000027941 */ /* 0x000fea0003800000 */
.L_x_15547:
        /* <DEDUP_REMOVED lines=11> */
.L_x_15550:
[----:B------:R-:W-:Y:S05]  /*13b10*/  BSYNC B2 ;  /* 0x0000000000027941 */ /* 0x000fea0003800000 */
.L_x_15549:
[----:B------:R-:W-:Y:S01]  /*13b20*/  R2UR UR10, R11 ;  /* 0x000000000b0a72ca */ /* 0x000fe200000e0000 */
[----:B------:R-:W-:Y:S01]  /*13b30*/  UIADD3 UR4, UP0, UR38, 0x670, URZ ;  /* 0x0000067026047890 */ /* 0x000fe2000ff1e03f */
[----:B------:R-:W-:Y:S01]  /*13b40*/  R2UR UR6, R12 ;  /* 0x000000000c0672ca */ /* 0x000fe200000e0000 */
[----:B------:R-:W-:Y:S01]  /*13b50*/  VIADD R7, R7, 0x400 ;  /* 0x0000040007077836 */ /* 0x000fe20000000000 */
[----:B------:R-:W-:Y:S01]  /*13b60*/  R2UR UR7, R13 ;  /* 0x000000000d0772ca */ /* 0x000fe200000e0000 */
[----:B0-2---:R-:W-:Y:S01]  /*13b70*/  VIADD R5, R5, 0x168b0 ;  /* 0x000168b005057836 */ /* 0x005fe20000000000 */
[----:B------:R-:W-:Y:S01]  /*13b80*/  PLOP3.LUT P1, PT, PT, PT, PT, 0x80, 0x0 ;  /* 0x000000000000781c */ /* 0x000fe20003f2f070 */
[----:B------:R-:W-:-:S12]  /*13b90*/  UIADD3.X UR5, URZ, UR39, URZ, UP0, !UPT ;  /* 0x000000273f057290 */ /* 0x000fd800087fe43f */
.L_x_15551:
        /* <DEDUP_REMOVED lines=10> */
.L_x_15541:
[----:B------:R-:W-:Y:S05]  /*13c40*/  BSYNC B1 ;  /* 0x0000000000017941 */ /* 0x000fea0003800000 */
.L_x_15540:
[----:B------:R-:W2:Y:S01]  /*13c50*/  LDL.LU R6, [R1] ;  /* 0x0000000001067983 */ /* 0x000ea20000300800 */
[----:B------:R-:W-:Y:S01]  /*13c60*/  VIADD R28, R28, 0x1 ;  /* 0x000000011c1c7836 */ /* 0x000fe20000000000 */
[C---:B------:R-:W-:Y:S02]  /*13c70*/  ISETP.GT.AND P2, PT, R4.reuse, R3, PT ;  /* 0x000000030400720c */ /* 0x040fe40003f44270 */
[----:B------:R-:W-:Y:S02]  /*13c80*/  IADD3 R4, R4, -0x1, RZ ;  /* 0xffffffff04047810 */ /* 0x000fe40007ffe0ff */
[----:B------:R-:W-:-:S04]  /*13c90*/  ISETP.NE.AND P1, PT, R28, 0x2, PT ;  /* 0x000000021c00780c */ /* 0x000fc80003f25270 */
[----:B------:R-:W-:Y:S02]  /*13ca0*/  SEL R5, RZ, 0x1, P1 ;  /* 0x00000001ff057807 */ /* 0x000fe40000800000 */
[----:B------:R-:W-:Y:S02]  /*13cb0*/  SEL R28, R28, RZ, P1 ;  /* 0x000000ff1c1c7207 */ /* 0x000fe40000800000 */
[----:B--2---:R-:W-:-:S05]  /*13cc0*/  LOP3.LUT R6, R6, R5, RZ, 0x3c, !PT ;  /* 0x0000000506067212 */ /* 0x004fca00078e3cff */
[----:B------:R2:W-:Y:S01]  /*13cd0*/  STL [R1], R6 ;  /* 0x0000000601007387 */ /* 0x0005e20000100800 */
[----:B------:R-:W-:Y:S05]  /*13ce0*/  @P2 BRA `(.L_x_15552) ;  /* 0xfffffff8009c2947 */ /* 0x000fea000383ffff */
.L_x_15522:
[----:B------:R-:W-:Y:S05]  /*13cf0*/  BSYNC B0 ;  /* 0x0000000000007941 */ /* 0x000fea0003800000 */
.L_x_15521:
        /* <DEDUP_REMOVED lines=32> */
[----:B------:R-:W4:Y:S01]  /*13f00*/  POPC R7, R4 ;  /* 0x0000000400077309 */ /* 0x000f220000000000 */
[----:B---3--:R-:W4:Y:S02]  /*13f10*/  SHFL.IDX PT, R0, R3, R0, 0x1f ;  /* 0x00001f0003007589 */ /* 0x008f2400000e0000 */
[----:B----4-:R-:W-:Y:S01]  /*13f20*/  IADD3 R16, R0, UR36, R7 ;  /* 0x0000002400107c10 */ /* 0x010fe2000fffe007 */
[----:B------:R-:W-:Y:S06]  /*13f30*/  BRA `(.L_x_15555) ;  /* 0x0000003800607947 */ /* 0x000fec0003800000 */
.L_x_15554:
        /* <DEDUP_REMOVED lines=11> */
[----:B------:R-:W-:Y:S01]  /*13ff0*/  IMAD.U32 R5, RZ, RZ, UR7 ;  /* 0x00000007ff057e24 */ /* 0x000fe2000f8e00ff */
[----:B------:R-:W-:Y:S01]  /*14000*/  MOV R13, RZ ;  /* 0x000000ff000d7202 */ /* 0x000fe20000000f00 */
[----:B------:R-:W-:Y:S02]  /*14010*/  IMAD.U32 R7, RZ, RZ, UR9 ;  /* 0x00000009ff077e24 */ /* 0x000fe4000f8e00ff */
[----:B------:R-:W-:-:S02]  /*14020*/  IMAD.U32 R10, RZ, RZ, UR4 ;  /* 0x00000004ff0a7e24 */ /* 0x000fc4000f8e00ff */
[----:B------:R-:W-:Y:S02]  /*14030*/  IMAD.U32 R11, RZ, RZ, UR5 ;  /* 0x00000005ff0b7e24 */ /* 0x000fe4000f8e00ff */
[----:B0-----:R-:W-:Y:S02]  /*14040*/  IMAD.MOV.U32 R8, RZ, RZ, 0x70 ;  /* 0x00000070ff087424 */ /* 0x001fe400078e00ff */
[----:B------:R-:W-:-:S07]  /*14050*/  IMAD.MOV.U32 R12, RZ, RZ, 0x1 ;  /* 0x00000001ff0c7424 */ /* 0x000fce00078e00ff */
[----:B------:R-:W-:-:S07]  /*14060*/  LEPC R20, `(.L_x_15557) ;  /* 0x000000001014794e */ /* 0x000fce0000000000 */
[----:B-12---:R-:W-:Y:S05]  /*14070*/  CALL.ABS.NOINC R2 ;  /* 0x0000000002007343 */ /* 0x006fea0003c00000 */
.L_x_15557:
[----:B------:R-:W-:Y:S05]  /*14080*/  BSYNC B6 ;  /* 0x0000000000067941 */ /* 0x000fea0003800000 */
.L_x_15556:
        /* <DEDUP_REMOVED lines=10> */
[----:B------:R-:W-:Y:S01]  /*14130*/  MOV R10, UR4 ;  /* 0x00000004000a7c02 */ /* 0x000fe20008000f00 */
[----:B------:R-:W-:Y:S02]  /*14140*/  IMAD.U32 R5, RZ, RZ, UR7 ;  /* 0x00000007ff057e24 */ /* 0x000fe4000f8e00ff */
[----:B--2---:R-:W-:Y:S02]  /*14150*/  IMAD.U32 R6, RZ, RZ, UR8 ;  /* 0x00000008ff067e24 */ /* 0x004fe4000f8e00ff */
[----:B------:R-:W-:-:S02]  /*14160*/  IMAD.U32 R7, RZ, RZ, UR9 ;  /* 0x00000009ff077e24 */ /* 0x000fc4000f8e00ff */
[----:B------:R-:W-:Y:S02]  /*14170*/  IMAD.U32 R11, RZ, RZ, UR5 ;  /* 0x00000005ff0b7e24 */ /* 0x000fe4000f8e00ff */
[----:B0-----:R-:W-:Y:S02]  /*14180*/  IMAD.MOV.U32 R8, RZ, RZ, 0x70 ;  /* 0x00000070ff087424 */ /* 0x001fe400078e00ff */
[----:B------:R-:W-:Y:S02]  /*14190*/  IMAD.MOV.U32 R12, RZ, RZ, 0x1 ;  /* 0x00000001ff0c7424 */ /* 0x000fe400078e00ff */
[----:B---3--:R-:W-:-:S07]  /*141a0*/  IMAD.MOV.U32 R13, RZ, RZ, RZ ;  /* 0x000000ffff0d7224 */ /* 0x008fce00078e00ff */
[----:B------:R-:W-:-:S07]  /*141b0*/  LEPC R20, `(.L_x_15560) ;  /* 0x000000001014794e */ /* 0x000fce0000000000 */
[----:B-1--4-:R-:W-:Y:S05]  /*141c0*/  CALL.ABS.NOINC R2 ;  /* 0x0000000002007343 */ /* 0x012fea0003c00000 */
.L_x_15560:
        /* <DEDUP_REMOVED lines=15> */
.L_x_15559:
[----:B------:R-:W-:Y:S05]  /*142c0*/  BSYNC B6 ;  /* 0x0000000000067941 */ /* 0x000fea0003800000 */
.L_x_15558:
[----:B------:R3:W4:Y:S01]  /*142d0*/  LDL R20, [R1+0xc] ;  /* 0x00000c0001147983 */ /* 0x0007220000100800 */
[----:B------:R-:W-:Y:S01]  /*142e0*/  ULDC.64 UR4, c[0x0][0x9f8] ;  /* 0x00027e0000047ab9 */ /* 0x000fe20000000a00 */
[----:B------:R-:W0:Y:S01]  /*142f0*/  LDC R7, c[0x0][0x430] ;  /* 0x00010c00ff077b82 */ /* 0x000e220000000800 */
[----:B------:R-:W-:Y:S01]  /*14300*/  ISETP.NE.U32.AND P0, PT, RZ, UR4, PT ;  /* 0x00000004ff007c0c */ /* 0x000fe2000bf05070 */
[----:B------:R-:W2:Y:S03]  /*14310*/  LDL R27, [R1+0x34] ;  /* 0x00003400011b7983 */ /* 0x000ea60000100800 */
[----:B------:R-:W-:Y:S01]  /*14320*/  ISETP.NE.AND.EX P0, PT, RZ, UR5, PT, P0 ;  /* 0x00000005ff007c0c */ /* 0x000fe2000bf05300 */
[----:B------:R-:W3:Y:S04]  /*14330*/  LDL R21, [R1+0x18] ;  /* 0x0000180001157983 */ /* 0x000ee80000100800 */
[----:B------:R-:W3:Y:S01]  /*14340*/  LDL R2, [R1+0x1c] ;  /* 0x00001c0001027983 */ /* 0x000ee20000100800 */
[----:B------:R-:W0:Y:S07]  /*14350*/  S2R R3, SR_TID.X ;  /* 0x0000000000037919 */ /* 0x000e2e0000002100 */
[----:B------:R-:W-:Y:S01]  /*14360*/  @P0 IADD3 R24, P1, R24, UR4, RZ ;  /* 0x0000000418180c10 */ /* 0x000fe2000ff3e0ff */
[----:B------:R-:W0:Y:S03]  /*14370*/  S2R R0, SR_TID.X ;  /* 0x0000000000007919 */ /* 0x000e260000002100 */
[----:B------:R-:W-:Y:S01]  /*14380*/  @P0 IADD3.X R25, R25, UR5, RZ, P1, !PT ;  /* 0x0000000519190c10 */ /* 0x000fe20008ffe4ff */
[----:B-1----:R-:W3:Y:S04]  /*14390*/  LDL R9, [R1+0x50] ;  /* 0x0000500001097983 */ /* 0x002ee80000100800 */
[----:B----4-:R-:W4:Y:S01]  /*143a0*/  @P0 LDG.E R20, desc[UR40][R24.64] ;  /* 0x0000002818140981 */ /* 0x010f22000c1e1900 */
[----:B0-----:R-:W-:Y:S01]  /*143b0*/  ISETP.NE.AND P1, PT, R7, 0x1, PT ;  /* 0x000000010700780c */ /* 0x001fe20003f25270 */
[----:B------:R-:W-:Y:S01]  /*143c0*/  IMAD.SHL.U32 R3, R3, 0x10, RZ ;  /* 0x0000001003037824 */ /* 0x000fe200078e00ff */
[----:B------:R-:W-:Y:S01]  /*143d0*/  LOP3.LUT R0, R0, 0x7f, RZ, 0xc0, !PT ;  /* 0x0000007f00007812 */ /* 0x000fe200078ec0ff */
[----:B--2---:R-:W-:-:S03]  /*143e0*/  VIADD R27, R27, 0xffffffff ;  /* 0xffffffff1b1b7836 */ /* 0x004fc60000000000 */
[----:B------:R-:W-:Y:S01]  /*143f0*/  SHF.R.U32.HI R0, RZ, 0x3, R0 ;  /* 0x00000003ff007819 */ /* 0x000fe20000011600 */
[----:B------:R-:W-:Y:S01]  /*14400*/  IMAD.SHL.U32 R8, R27, 0x80, RZ ;  /* 0x000000801b087824 */ /* 0x000fe200078e00ff */
[----:B------:R-:W-:-:S04]  /*14410*/  LOP3.LUT R3, R3, 0x70, RZ, 0xc0, !PT ;  /* 0x0000007003037812 */ /* 0x000fc800078ec0ff */
[----:B------:R-:W-:Y:S01]  /*14420*/  LOP3.LUT R0, R8, R0, R3, 0xfe, !PT ;  /* 0x0000000008007212 */ /* 0x000fe200078efe03 */
[----:B------:R-:W0:Y:S08]  /*14430*/  @P1 LDC R5, c[0x0][0x434] ;  /* 0x00010d00ff051b82 */ /* 0x000e300000000800 */
[----:B------:R-:W1:Y:S01]  /*14440*/  @P1 LDC R6, c[0x0][0x438] ;  /* 0x00010e00ff061b82 */ /* 0x000e620000000800 */
[----:B----4-:R2:W-:Y:S01]  /*14450*/  @P0 STL [R1+0xc], R20 ;  /* 0x00000c1401000387 */ /* 0x0105e20000100800 */
[C---:B---3--:R-:W-:Y:S01]  /*14460*/  ISETP.GE.AND P0, PT, R0.reuse, R21, PT ;  /* 0x000000150000720c */ /* 0x048fe20003f06270 */
[----:B------:R-:W-:-:S04]  /*14470*/  IMAD.IADD R0, R0, 0x1, R2 ;  /* 0x0000000100007824 */ /* 0x000fc800078e0202 */
[----:B0-----:R-:W-:-:S08]  /*14480*/  @P1 IMAD.HI.U32 R5, R0, R5, RZ ;  /* 0x0000000500051227 */ /* 0x001fd000078e00ff */
[----:B------:R-:W0:Y:S01]  /*14490*/  @!P0 LDC.64 R2, c[0x0][0x428] ;  /* 0x00010a00ff028b82 */ /* 0x000e220000000a00 */
[----:B------:R-:W-:Y:S02]  /*144a0*/  MOV R4, R0 ;  /* 0x0000000000047202 */ /* 0x000fe40000000f00 */
        /* <DEDUP_REMOVED lines=9> */
[----:B0-----:R-:W-:Y:S01]  /*14540*/  @!P0 LEA R6, P1, R4, R2, 0x2 ;  /* 0x0000000204068211 */ /* 0x001fe200078210ff */
[----:B------:R-:W-:-:S05]  /*14550*/  @!P0 IMAD.IADD R2, R5, 0x1, R7 ;  /* 0x0000000105028824 */ /* 0x000fca00078e0207 */
[----:B------:R-:W-:Y:S01]  /*14560*/  @!P0 LEA.HI.X R7, R4, R3, R2, 0x2, P1 ;  /* 0x0000000304078211 */ /* 0x000fe200008f1402 */
[----:B------:R-:W-:-:S06]  /*14570*/  IMAD.MOV.U32 R2, RZ, RZ, RZ ;  /* 0x000000ffff027224 */ /* 0x000fcc00078e00ff */
[----:B------:R2:W5:Y:S04]  /*14580*/  @!P0 LDG.E R2, desc[UR40][R6.64] ;  /* 0x0000002806028981 */ /* 0x000568000c1e1900 */
[----:B------:R2:W-:Y:S01]  /*14590*/  STL [R1+0x20], R10 ;  /* 0x0000200a01007387 */ /* 0x0005e20000100800 */
[----:B------:R-:W-:Y:S01]  /*145a0*/  ISETP.NE.AND P2, PT, R9, 0x3, PT ;  /* 0x000000030900780c */ /* 0x000fe20003f45270 */
[----:B------:R-:W-:Y:S01]  /*145b0*/  UMOV UR4, 0xffffffff ;  /* 0xffffffff00047882 */ /* 0x000fe20000000000 */
[----:B------:R-:W-:-:S11]  /*145c0*/  LOP3.LUT R23, R23, 0xfffffffd, RZ, 0xc0, !PT ;  /* 0xfffffffd17177812 */ /* 0x000fd600078ec0ff */
[----:B------:R-:W-:Y:S01]  /*145d0*/  @P2 LOP3.LUT R23, R23, 0x2, RZ, 0xfc, !PT ;  /* 0x0000000217172812 */ /* 0x000fe200078efcff */
[----:B--2---:R-:W-:Y:S06]  /*145e0*/  BRA.DIV UR4, `(.L_x_15561) ;  /* 0x0000005e04987947 */ /* 0x004fec000b800000 */
.L_x_15698:
[----:B------:R-:W-:-:S05]  /*145f0*/  SHF.R.S32.HI R9, RZ, 0x1f, R18 ;  /* 0x0000001fff097819 */ /* 0x000fca0000011412 */
[----:B------:R0:W-:Y:S01]  /*14600*/  STL [R1+0x10], R9 ;  /* 0x0000100901007387 */ /* 0x0001e20000100800 */
[----:B------:R-:W-:Y:S05]  /*14610*/  @!P2 BRA `(.L_x_15562) ;  /* 0x000000000004a947 */ /* 0x000fea0003800000 */
[----:B------:R-:W-:Y:S01]  /*14620*/  BPT.TRAP 0x1 ;  /* 0x000000040000795c */ /* 0x000fe20000300000 */
.L_x_15562:
        /* <DEDUP_REMOVED lines=19> */
[----:B------:R-:W-:Y:S01]  /*14760*/  IADD3 R25, R5, R3, RZ ;  /* 0x0000000305197210 */ /* 0x000fe20007ffe0ff */
[----:B------:R-:W-:-:S03]  /*14770*/  IMAD R3, R26, 0x8, R22 ;  /* 0x000000081a037824 */ /* 0x000fc600078e0216 */
[----:B------:R-:W-:Y:S02]  /*14780*/  LEA.HI.X R25, R4, UR5, R25, 0x1, P0 ;  /* 0x0000000504197c11 */ /* 0x000fe400080f0c19 */
[----:B------:R-:W-:-:S04]  /*14790*/  SHF.L.U32 R4, R29, 0x1f, RZ ;  /* 0x0000001f1d047819 */ /* 0x000fc800000006ff */
[----:B------:R-:W1:Y:S02]  /*147a0*/  SYNCS.PHASECHK.TRANS64.TRYWAIT P0, [R3+URZ+0x16840], R4 ;  /* 0x01684004030075a7 */ /* 0x000e64000800017f */
[----:B-1----:R-:W-:Y:S05]  /*147b0*/  @!P0 BRA `(.L_x_15564) ;  /* 0x0000005c00588947 */ /* 0x002fea0003800000 */
.L_x_15699:
[----:B------:R-:W-:Y:S05]  /*147c0*/  BSYNC B0 ;  /* 0x0000000000007941 */ /* 0x000fea0003800000 */
.L_x_15563:
        /* <DEDUP_REMOVED lines=11> */
[----:B------:R-:W-:-:S04]  /*14880*/  IMAD.WIDE.U32 R4, R2, UR4, R4 ;  /* 0x0000000402047c25 */ /* 0x000fc8000f8e0004 */
[----:B------:R-:W-:Y:S01]  /*14890*/  IMAD R2, R2, UR5, R7 ;  /* 0x0000000502027c24 */ /* 0x000fe2000f8e0207 */
[----:B------:R-:W-:-:S03]  /*148a0*/  ULDC.64 UR4, c[0x0][0x308] ;  /* 0x0000c20000047ab9 */ /* 0x000fc60000000a00 */
[----:B------:R-:W-:Y:S02]  /*148b0*/  IMAD.IADD R5, R5, 0x1, R2 ;  /* 0x0000000105057824 */ /* 0x000fe400078e0202 */
[----:B------:R-:W-:-:S04]  /*148c0*/  IMAD.WIDE.U32 R4, R18, UR4, R4 ;  /* 0x0000000412047c25 */ /* 0x000fc8000f8e0004 */
[----:B--2---:R-:W-:Y:S02]  /*148d0*/  IMAD R0, R9, UR4, RZ ;  /* 0x0000000409007c24 */ /* 0x004fe4000f8e02ff */
[----:B------:R-:W1:Y:S02]  /*148e0*/  S2R R9, SR_TID.X ;  /* 0x0000000000097919 */ /* 0x000e640000002100 */
[----:B------:R-:W-:Y:S01]  /*148f0*/  IMAD R0, R18, UR5, R0 ;  /* 0x0000000512007c24 */ /* 0x000fe2000f8e0200 */
[----:B------:R-:W-:-:S03]  /*14900*/  ULDC.64 UR4, c[0x0][0x2e8] ;  /* 0x0000ba0000047ab9 */ /* 0x000fc60000000a00 */
[----:B------:R-:W-:Y:S01]  /*14910*/  IMAD.IADD R2, R5, 0x1, R0 ;  /* 0x0000000105027824 */ /* 0x000fe200078e0200 */
[----:B------:R-:W-:Y:S01]  /*14920*/  LEA R0, P0, R4, UR4, 0x1 ;  /* 0x0000000404007c11 */ /* 0x000fe2000f8008ff */
[----:B------:R-:W-:-:S03]  /*14930*/  ULDC UR4, c[0x0][0x2f4] ;  /* 0x0000bd0000047ab9 */ /* 0x000fc60000000800 */
[----:B------:R-:W-:Y:S02]  /*14940*/  LEA.HI.X R2, R4, UR5, R2, 0x1, P0 ;  /* 0x0000000504027c11 */ /* 0x000fe400080f0c02 */
[----:B-1----:R-:W-:Y:S01]  /*14950*/  LOP3.LUT R10, R9, 0x7f, RZ, 0xc0, !PT ;  /* 0x0000007f090a7812 */ /* 0x002fe200078ec0ff */
[----:B0-----:R-:W-:-:S03]  /*14960*/  IMAD.SHL.U32 R9, R12, 0x8, RZ ;  /* 0x000000080c097824 */ /* 0x001fc600078e00ff */
[----:B------:R-:W-:Y:S02]  /*14970*/  SHF.R.U32.HI R11, RZ, 0x3, R10 ;  /* 0x00000003ff0b7819 */ /* 0x000fe4000001160a */
[----:B------:R-:W-:Y:S02]  /*14980*/  LOP3.LUT R9, R9, 0x38, RZ, 0xc0, !PT ;  /* 0x0000003809097812 */ /* 0x000fe400078ec0ff */
[----:B---3--:R-:W-:Y:S02]  /*14990*/  IADD3 R4, -R11, R13, -R8 ;  /* 0x0000000d0b047210 */ /* 0x008fe40007ffe908 */
[----:B------:R-:W-:Y:S01]  /*149a0*/  SHF.L.U32 R11, R10, 0x3, RZ ;  /* 0x000000030a0b7819 */ /* 0x000fe200000006ff */
[----:B------:R-:W-:Y:S01]  /*149b0*/  IMAD.SHL.U32 R10, R12, 0x8, RZ ;  /* 0x000000080c0a7824 */ /* 0x000fe200078e00ff */
[----:B------:R-:W-:Y:S01]  /*149c0*/  ISETP.GE.AND P2, PT, R9, UR4, PT ;  /* 0x0000000409007c0c */ /* 0x000fe2000bf46270 */
[----:B------:R-:W-:Y:S01]  /*149d0*/  UMOV UR4, 0xffffffff ;  /* 0xffffffff00047882 */ /* 0x000fe20000000000 */
[----:B------:R-:W-:-:S02]  /*149e0*/  ISETP.GE.AND P0, PT, R4, 0x1, PT ;  /* 0x000000010400780c */ /* 0x000fc40003f06270 */
[----:B------:R-:W-:-:S04]  /*149f0*/  LOP3.LUT R10, R10, 0x1f8, RZ, 0xc0, !PT ;  /* 0x000001f80a0a7812 */ /* 0x000fc800078ec0ff */
[----:B------:R-:W-:-:S04]  /*14a00*/  LOP3.LUT R10, R10, 0x38, R12, 0x78, !PT ;  /* 0x000000380a0a7812 */ /* 0x000fc800078e780c */
[----:B------:R-:W-:Y:S02]  /*14a10*/  LOP3.LUT R10, R10, 0x200, R11, 0xf8, !PT ;  /* 0x000002000a0a7812 */ /* 0x000fe400078ef80b */
[----:B------:R-:W-:-:S03]  /*14a20*/  @P2 LOP3.LUT R23, R23, 0x1, RZ, 0xfc, !PT ;  /* 0x0000000117172812 */ /* 0x000fc600078efcff */
        /* <DEDUP_REMOVED lines=74> */
.L_x_15717:
        /* <DEDUP_REMOVED lines=10> */
.L_x_15566:
        /* <DEDUP_REMOVED lines=11> */
.L_x_15567:
[----:B------:R1:W5:Y:S01]  /*15020*/  LDL.LU R4, [R1+0x28] ;  /* 0x0000280001047983 */ /* 0x0003620000300800 */
[----:B------:R1:W-:Y:S03]  /*15030*/  SYNCS.ARRIVE.TRANS64.A1T0 RZ, [R3+URZ+0x16830], RZ ;  /* 0x016830ff03ff79a7 */ /* 0x0003e6000810003f */
[----:B0-----:R1:W5:Y:S04]  /*15040*/  LDL.LU R7, [R1+0x8] ;  /* 0x0000080001077983 */ /* 0x0013680000300800 */
[----:B------:R1:W5:Y:S02]  /*15050*/  LDL.LU R6, [R1+0x3c] ;  /* 0x00003c0001067983 */ /* 0x0003640000300800 */
        /* <DEDUP_REMOVED lines=9> */
[----:B-----5:R-:W-:Y:S02]  /*150f0*/  SHF.R.S32.HI R2, RZ, 0x1f, R4 ;  /* 0x0000001fff027819 */ /* 0x020fe40000011404 */
[----:B-1----:R-:W-:-:S03]  /*15100*/  SEL R3, R7, RZ, !P0 ;  /* 0x000000ff07037207 */ /* 0x002fc60004000000 */
        /* <DEDUP_REMOVED lines=26> */
.L_x_15569:
[----:B------:R-:W-:Y:S05]  /*152b0*/  BSYNC B6 ;  /* 0x0000000000067941 */ /* 0x000fea0003800000 */
.L_x_15568:
[----:B0-----:R-:W2:Y:S01]  /*152c0*/  LDL.LU R0, [R1+0x40] ;  /* 0x0000400001007983 */ /* 0x001ea20000300800 */
[----:B------:R-:W-:Y:S01]  /*152d0*/  ULDC.64 UR4, c[0x0][0x2d8] ;  /* 0x0000b60000047ab9 */ /* 0x000fe20000000a00 */
[----:B------:R-:W0:Y:S01]  /*152e0*/  LDC R10, c[0x0][0x448] ;  /* 0x00011200ff0a7b82 */ /* 0x000e220000000800 */
[----:B------:R-:W-:Y:S01]  /*152f0*/  ULDC.64 UR6, c[0x0][0x2c8] ;  /* 0x0000b20000067ab9 */ /* 0x000fe20000000a00 */
[----:B------:R-:W3:Y:S01]  /*15300*/  LDL.LU R21, [R1+0x3c] ;  /* 0x00003c0001157983 */ /* 0x000ee20000300800 */
[----:B------:R-:W-:-:S03]  /*15310*/  ULDC.64 UR8, c[0x0][0x280] ;  /* 0x0000a00000087ab9 */ /* 0x000fc60000000a00 */
[----:B------:R-:W3:Y:S04]  /*15320*/  LDL.LU.64 R2, [R1+0x28] ;  /* 0x0000280001027983 */ /* 0x000ee80000300a00 */
[----:B------:R-:W4:Y:S04]  /*15330*/  LDL R20, [R1+0x10] ;  /* 0x0000100001147983 */ /* 0x000f280000100800 */
[----:B------:R-:W4:Y:S01]  /*15340*/  LDL.LU R5, [R1+0x8] ;  /* 0x0000080001057983 */ /* 0x000f220000300800 */
[----:B0-----:R-:W-:-:S13]  /*15350*/  ISETP.NE.AND P1, PT, R10, 0x1, PT ;  /* 0x000000010a00780c */ /* 0x001fda0003f25270 */
[----:B------:R-:W0:Y:S01]  /*15360*/  @P1 LDC R7, c[0x0][0x450] ;  /* 0x00011400ff071b82 */ /* 0x000e220000000800 */
[----:B--2---:R-:W-:Y:S01]  /*15370*/  MOV R4, R0 ;  /* 0x0000000000047202 */ /* 0x004fe20000000f00 */
[----:B---3--:R-:W-:Y:S02]  /*15380*/  IMAD.MOV.U32 R3, RZ, RZ, R21 ;  /* 0x000000ffff037224 */ /* 0x008fe400078e0015 */
[----:B------:R-:W1:Y:S01]  /*15390*/  S2R R21, SR_TID.X ;  /* 0x0000000000157919 */ /* 0x000e620000002100 */
[----:B----4-:R-:W-:Y:S02]  /*153a0*/  IMAD R0, R20, UR4, RZ ;  /* 0x0000000414007c24 */ /* 0x010fe4000f8e02ff */
[----:B------:R-:W2:Y:S01]  /*153b0*/  S2R R20, SR_TID.X ;  /* 0x0000000000147919 */ /* 0x000ea20000002100 */
[----:B-1----:R-:W-:Y:S01]  /*153c0*/  IMAD.SHL.U32 R21, R21, 0x10, RZ ;  /* 0x0000001015157824 */ /* 0x002fe200078e00ff */
[----:B--2---:R-:W-:-:S04]  /*153d0*/  LOP3.LUT R20, R20, 0x7f, RZ, 0xc0, !PT ;  /* 0x0000007f14147812 */ /* 0x004fc800078ec0ff */
[----:B------:R-:W-:Y:S02]  /*153e0*/  LOP3.LUT R21, R21, 0x70, RZ, 0xc0, !PT ;  /* 0x0000007015157812 */ /* 0x000fe400078ec0ff */
[----:B------:R-:W-:-:S04]  /*153f0*/  SHF.R.U32.HI R20, RZ, 0x3, R20 ;  /* 0x00000003ff147819 */ /* 0x000fc80000011614 */
[----:B------:R-:W-:-:S05]  /*15400*/  LOP3.LUT R20, R20, R21, RZ, 0xfc, !PT ;  /* 0x0000001514147212 */ /* 0x000fca00078efcff */
[----:B------:R-:W-:Y:S02]  /*15410*/  IMAD R6, R17, 0xc0, R20 ;  /* 0x000000c011067824 */ /* 0x000fe400078e0214 */
[----:B------:R1:W5:Y:S01]  /*15420*/  LDL R20, [R1+0x24] ;  /* 0x0000240001147983 */ /* 0x0003620000100800 */
[C---:B------:R-:W-:Y:S02]  /*15430*/  IMAD R0, R18.reuse, UR5, R0 ;  /* 0x0000000512007c24 */ /* 0x040fe4000f8e0200 */
        /* <DEDUP_REMOVED lines=9> */
[----:B------:R-:W-:Y:S01]  /*154d0*/  IMAD.MOV.U32 R4, RZ, RZ, R2 ;  /* 0x000000ffff047224 */ /* 0x000fe200078e0002 */
[----:B------:R-:W-:Y:S01]  /*154e0*/  MOV R2, R6 ;  /* 0x0000000600027202 */ /* 0x000fe20000000f00 */
[----:B--2---:R-:W-:-:S05]  /*154f0*/  @P1 IMAD.HI.U32 R0, R6, R0, RZ ;  /* 0x0000000006001227 */ /* 0x004fca00078e00ff */
[----:B0-----:R-:W-:-:S04]  /*15500*/  @P1 SHF.R.U32.HI R2, RZ, R7, R0 ;  /* 0x00000007ff021219 */ /* 0x001fc80000011600 */
        /* <DEDUP_REMOVED lines=10> */
[----:B------:R-:W-:Y:S01]  /*155b0*/  IMAD R0, R0, UR7, R7 ;  /* 0x0000000700007c24 */ /* 0x000fe2000f8e0207 */
[----:B------:R-:W-:Y:S01]  /*155c0*/  LEA R2, P0, R8, UR8, 0x1 ;  /* 0x0000000808027c11 */ /* 0x000fe2000f8008ff */
[----:B------:R-:W0:Y:S02]  /*155d0*/  @P1 LDC R7, c[0x0][0x44c] ;  /* 0x00011300ff071b82 */ /* 0x000e240000000800 */
[----:B------:R-:W-:-:S05]  /*155e0*/  IMAD.IADD R0, R9, 0x1, R0 ;  /* 0x0000000109007824 */ /* 0x000fca00078e0200 */
[----:B------:R-:W-:Y:S02]  /*155f0*/  LEA.HI.X R0, R8, UR9, R0, 0x1, P0 ;  /* 0x0000000908007c11 */ /* 0x000fe400080f0c00 */
[----:B------:R-:W2:Y:S01]  /*15600*/  @P1 LDC R8, c[0x0][0x450] ;  /* 0x00011400ff081b82 */ /* 0x000ea20000000800 */
[----:B------:R-:W-:Y:S01]  /*15610*/  VIADD R3, R6, 0x80 ;  /* 0x0000008006037836 */ /* 0x000fe20000000000 */
[----:B------:R-:W3:Y:S03]  /*15620*/  S2R R11, SR_TID.X ;  /* 0x00000000000b7919 */ /* 0x000ee60000002100 */
[----:B------:R-:W-:Y:S02]  /*15630*/  IMAD.MOV.U32 R6, RZ, RZ, R3 ;  /* 0x000000ffff067224 */ /* 0x000fe400078e0003 */
[----:B0-----:R-:W-:-:S05]  /*15640*/  @P1 IMAD.HI.U32 R7, R3, R7, RZ ;  /* 0x0000000703071227 */ /* 0x001fca00078e00ff */
[----:B--2---:R-:W-:-:S04]  /*15650*/  @P1 SHF.R.U32.HI R6, RZ, R8, R7 ;  /* 0x00000008ff061219 */ /* 0x004fc80000011607 */
[----:B------:R-:W-:-:S05]  /*15660*/  IADD3 R7, -R6, RZ, RZ ;  /* 0x000000ff06077210 */ /* 0x000fca0007ffe1ff */
        /* <DEDUP_REMOVED lines=8> */
[----:B---3--:R-:W-:-:S04]  /*156f0*/  IMAD.SHL.U32 R21, R11, 0x8, RZ ;  /* 0x000000080b157824 */ /* 0x008fc800078e00ff */
[----:B------:R-:W-:Y:S02]  /*15700*/  IMAD R8, R6, UR6, RZ ;  /* 0x0000000606087c24 */ /* 0x000fe4000f8e02ff */
[----:B------:R-:W-:Y:S01]  /*15710*/  IMAD.WIDE.U32 R6, R3, UR6, R4 ;  /* 0x0000000603067c25 */ /* 0x000fe2000f8e0004 */
[----:B------:R-:W-:-:S03]  /*15720*/  LOP3.LUT R21, R21, 0x38, RZ, 0xc0, !PT ;  /* 0x0000003815157812 */ /* 0x000fc600078ec0ff */
[----:B------:R-:W-:Y:S01]  /*15730*/  IMAD R3, R3, UR7, R8 ;  /* 0x0000000703037c24 */ /* 0x000fe2000f8e0208 */
[----:B------:R-:W-:-:S03]  /*15740*/  LEA R5, P1, R6, UR8, 0x1 ;  /* 0x0000000806057c11 */ /* 0x000fc6000f8208ff */
[----:B------:R-:W-:Y:S01]  /*15750*/  IMAD.IADD R3, R7, 0x1, R3 ;  /* 0x0000000107037824 */ /* 0x000fe200078e0203 */
[----:B------:R-:W-:Y:S01]  /*15760*/  ISETP.GE.AND P0, PT, R21, UR4, PT ;  /* 0x0000000415007c0c */ /* 0x000fe2000bf06270 */
[----:B------:R-:W-:Y:S01]  /*15770*/  UMOV UR4, 0xffffffff ;  /* 0xffffffff00047882 */ /* 0x000fe20000000000 */
[----:B------:R-:W-:Y:S02]  /*15780*/  LOP3.LUT R11, R11, 0x7f, RZ, 0xc0, !PT ;  /* 0x0000007f0b0b7812 */ /* 0x000fe400078ec0ff */
[----:B------:R-:W-:Y:S02]  /*15790*/  LEA.HI.X R4, R6, UR9, R3, 0x1, P1 ;  /* 0x0000000906047c11 */ /* 0x000fe400088f0c03 */
[----:B------:R-:W-:Y:S01]  /*157a0*/  SHF.R.U32.HI R9, RZ, 0x3, R11 ;  /* 0x00000003ff097819 */ /* 0x000fe2000001160b */
[----:B-1----:R-:W-:Y:S06]  /*157b0*/  BRA.DIV UR4, `(.L_x_15570) ;  /* 0x0000005a041c7947 */ /* 0x002fec000b800000 */
        /* <DEDUP_REMOVED lines=65> */
[----:B------:R-:W-:Y:S01]  /*15bd0*/  ISETP.GE.AND P1, PT, R6, R3, PT ;  /* 0x000000030600720c */ /* 0x000fe20003f26270 */
[----:B------:R-:W-:Y:S04]  /*15be0*/  SHFL.IDX PT, R2, R2, 0x7, 0x181f ;  /* 0x00f81f0002027f89 */ /* 0x000fe800000e0000 */
[----:B------:R-:W1:Y:S08]  /*15bf0*/  SHFL.IDX PT, R6, R0, 0x6, 0x181f ;  /* 0x00d81f0000067f89 */ /* 0x000e7000000e0000 */
[----:B0-----:R-:W-:-:S05]  /*15c00*/  @!P1 LEA R7, P2, R21, R7, 0x1 ;  /* 0x0000000715079211 */ /* 0x001fca00078408ff */
[----:B-1----:R-:W-:-:S05]  /*15c10*/  @!P1 IMAD.X R6, RZ, RZ, R6, P2 ;  /* 0x000000ffff069224 */ /* 0x002fca00010e0606 */
[----:B------:R-:W-:-:S04]  /*15c20*/  @!P1 LOP3.LUT R7, R7, R6, RZ, 0x3c, !PT ;  /* 0x0000000607079212 */ /* 0x000fc800078e3cff */
[----:B------:R-:W-:-:S04]  /*15c30*/  @!P1 LOP3.LUT R6, R7, R6, RZ, 0x3c, !PT ;  /* 0x0000000607069212 */ /* 0x000fc800078e3cff */
[----:B------:R-:W-:-:S05]  /*15c40*/  @!P1 LOP3.LUT R7, R7, R6, RZ, 0x3c, !PT ;  /* 0x0000000607079212 */ /* 0x000fca00078e3cff */
[----:B------:R0:W-:Y:S02]  /*15c50*/  @!P1 LDGSTS.E.BYPASS.LTC128B.128 [R20+0xb400], desc[UR40][R6.64], !P0 ;  /* 0x0b40000006149fae */ /* 0x0001e4000c101d68 */
[----:B0-----:R-:W-:-:S05]  /*15c60*/  VIADD R6, R17, 0x80 ;  /* 0x0000008011067836 */ /* 0x001fca0000000000 */
[----:B------:R-:W-:Y:S02]  /*15c70*/  ISETP.GE.AND P1, PT, R6, R3, PT ;  /* 0x000000030600720c */ /* 0x000fe40003f26270 */
[----:B------:R0:W1:Y:S02]  /*15c80*/  SHFL.IDX PT, R6, R0, 0x7, 0x181f ;  /* 0x00f81f0000067f89 */ /* 0x00006400000e0000 */
[----:B0-----:R-:W-:-:S04]  /*15c90*/  IADD3 R0, R17, 0x70, RZ ;  /* 0x0000007011007810 */ /* 0x001fc80007ffe0ff */
[----:B------:R-:W-:Y:S02]  /*15ca0*/  ISETP.GE.AND P3, PT, R0, R3, PT ;  /* 0x000000030000720c */ /* 0x000fe40003f66270 */
[----:B------:R-:W0:Y:S11]  /*15cb0*/  SHFL.IDX PT, R0, R5, RZ, 0x181f ;  /* 0x00181fff05007589 */ /* 0x000e3600000e0000 */
[----:B------:R-:W-:-:S05]  /*15cc0*/  @!P3 LEA R2, P2, R21, R2, 0x1 ;  /* 0x000000021502b211 */ /* 0x000fca00078408ff */
[----:B-1----:R-:W-:-:S04]  /*15cd0*/  @!P3 IMAD.X R6, RZ, RZ, R6, P2 ;  /* 0x000000ffff06b224 */ /* 0x002fc800010e0606 */
[----:B------:R-:W-:Y:S02]  /*15ce0*/  @!P3 IMAD.MOV.U32 R7, RZ, RZ, R6 ;  /* 0x000000ffff07b224 */ /* 0x000fe400078e0006 */
[----:B------:R-:W-:Y:S01]  /*15cf0*/  @!P3 IMAD.MOV.U32 R6, RZ, RZ, R2 ;  /* 0x000000ffff06b224 */ /* 0x000fe200078e0002 */
[----:B0-----:R-:W-:Y:S01]  /*15d00*/  @!P1 LEA R0, P2, R21, R0, 0x1 ;  /* 0x0000000015009211 */ /* 0x001fe200078408ff */
[----:B------:R-:W-:Y:S04]  /*15d10*/  SHFL.IDX PT, R2, R5, 0x3, 0x181f ;  /* 0x00781f0005027f89 */ /* 0x000fe800000e0000 */
[----:B------:R0:W-:Y:S02]  /*15d20*/  @!P3 LDGSTS.E.BYPASS.LTC128B.128 [R20+0xbc00], desc[UR40][R6.64], !P0 ;  /* 0x0bc000000614bfae */ /* 0x0001e4000c101d68 */
[----:B0-----:R-:W-:-:S04]  /*15d30*/  @!P1 IMAD.X R6, RZ, RZ, R8, P2 ;  /* 0x000000ffff069224 */ /* 0x001fc800010e0608 */
[----:B------:R-:W-:Y:S01]  /*15d40*/  @!P1 IMAD.MOV.U32 R7, RZ, RZ, R6 ;  /* 0x000000ffff079224 */ /* 0x000fe200078e0006 */
[----:B------:R-:W-:Y:S01]  /*15d50*/  @!P1 MOV R6, R0 ;  /* 0x0000000000069202 */ /* 0x000fe20000000f00 */
[----:B------:R-:W-:-:S04]  /*15d60*/  VIADD R0, R17, 0x90 ;  /* 0x0000009011007836 */ /* 0x000fc80000000000 */
        /* <DEDUP_REMOVED lines=11> */
[----:B------:R-:W-:Y:S04]  /*15e20*/  SHFL.IDX PT, R4, R4, 0x3, 0x181f ;  /* 0x00781f0004047f89 */ /* 0x000fe800000e0000 */
[----:B0-----:R-:W0:Y:S03]  /*15e30*/  SHFL.IDX PT, R6, R5, 0x2, 0x181f ;  /* 0x00581f0005067f89 */ /* 0x001e2600000e0000 */
[----:B0-----:R-:W-:-:S05]  /*15e40*/  @!P1 LEA R6, P2, R21, R6, 0x1 ;  /* 0x0000000615069211 */ /* 0x001fca00078408ff */
[----:B------:R-:W-:-:S05]  /*15e50*/  @!P1 IMAD.X R0, RZ, RZ, R0, P2 ;  /* 0x000000ffff009224 */ /* 0x000fca00010e0600 */
[----:B------:R-:W-:-:S05]  /*15e60*/  @!P1 MOV R7, R0 ;  /* 0x0000000000079202 */ /* 0x000fca0000000f00 */
[----:B------:R0:W-:Y:S02]  /*15e70*/  @!P1 LDGSTS.E.BYPASS.LTC128B.128 [R20+0xd400], desc[UR40][R6.64], !P0 ;  /* 0x0d40000006149fae */ /* 0x0001e4000c101d68 */
.L_x_15742:
        /* <DEDUP_REMOVED lines=10> */
.L_x_15571:
        /* <DEDUP_REMOVED lines=18> */
.L_x_15743:
[----:B------:R-:W-:Y:S05]  /*16040*/  BSYNC B0 ;  /* 0x0000000000007941 */ /* 0x000fea0003800000 */
.L_x_15572:
[----:B------:R-:W2:Y:S01]  /*16050*/  LDL R2, [R1+0x34] ;  /* 0x0000340001027983 */ /* 0x000ea20000100800 */
[----:B------:R-:W-:Y:S01]  /*16060*/  BSSY B0, `(.L_x_15574) ;  /* 0x000010d000007945 */ /* 0x000fe20003800000 */
[----:B--2---:R-:W-:-:S13]  /*16070*/  ISETP.GE.AND P0, PT, R2, 0x2, PT ;  /* 0x000000020200780c */ /* 0x004fda0003f06270 */
[----:B------:R-:W-:Y:S05]  /*16080*/  @!P0 BRA `(.L_x_15575) ;  /* 0x0000001000288947 */ /* 0x000fea0003800000 */
[----:B------:R-:W2:Y:S01]  /*16090*/  S2R R3, SR_TID.X ;  /* 0x0000000000037919 */ /* 0x000ea20000002100 */
[----:B------:R-:W-:Y:S01]  /*160a0*/  ULDC UR4, c[0x0][0x2f4] ;  /* 0x0000bd0000047ab9 */ /* 0x000fe20000000800 */
[----:B0-----:R-:W-:Y:S01]  /*160b0*/  IADD3 R7, R2, -0x2, RZ ;  /* 0xfffffffe02077810 */ /* 0x001fe20007ffe0ff */
[----:B------:R-:W-:Y:S01]  /*160c0*/  IMAD.MOV.U32 R6, RZ, RZ, R26 ;  /* 0x000000ffff067224 */ /* 0x000fe200078e001a */
[----:B------:R0:W-:Y:S01]  /*160d0*/  STL [R1+0x8], R27 ;  /* 0x0000081b01007387 */ /* 0x0001e20000100800 */
[----:B------:R-:W-:Y:S02]  /*160e0*/  IMAD.MOV.U32 R17, RZ, RZ, R29 ;  /* 0x000000ffff117224 */ /* 0x000fe400078e001d */
[----:B--2---:R-:W-:-:S05]  /*160f0*/  IMAD.SHL.U32 R3, R3, 0x8, RZ ;  /* 0x0000000803037824 */ /* 0x004fca00078e00ff */
[----:B------:R-:W-:-:S04]  /*16100*/  LOP3.LUT R3, R3, 0x38, RZ, 0xc0, !PT ;  /* 0x0000003803037812 */ /* 0x000fc800078ec0ff */
[----:B0-----:R-:W-:-:S13]  /*16110*/  ISETP.GE.AND P1, PT, R3, UR4, PT ;  /* 0x0000000403007c0c */ /* 0x001fda000bf26270 */
.L_x_15588:
[----:B------:R-:W2:Y:S01]  /*16120*/  LDL R11, [R1+0x1c] ;  /* 0x00001c00010b7983 */ /* 0x000ea20000100800 */
[----:B-1----:R-:W0:Y:S03]  /*16130*/  LDC R0, c[0x0][0x430] ;  /* 0x00010c00ff007b82 */ /* 0x002e260000000800 */
        /* <DEDUP_REMOVED lines=17> */
[----:B-1----:R-:W-:-:S04]  /*16250*/  @P0 SHF.R.U32.HI R2, RZ, R3, R5 ;  /* 0x00000003ff020219 */ /* 0x002fc80000011605 */
[----:B------:R-:W-:-:S05]  /*16260*/  IADD3 R3, -R2, RZ, RZ ;  /* 0x000000ff02037210 */ /* 0x000fca0007ffe1ff */
        /* <DEDUP_REMOVED lines=20> */
.L_x_15576:
[----:B------:R-:W-:Y:S01]  /*163b0*/  IMAD R5, R26, 0x8, R22 ;  /* 0x000000081a057824 */ /* 0x000fe200078e0216 */
[----:B------:R-:W-:Y:S01]  /*163c0*/  SHF.L.U32 R2, R29, 0x1f, RZ ;  /* 0x0000001f1d027819 */ /* 0x000fe200000006ff */
[----:B------:R-:W-:Y:S03]  /*163d0*/  BSSY B1, `(.L_x_15577) ;  /* 0x0000003000017945 */ /* 0x000fe60003800000 */
[----:B------:R-:W0:Y:S02]  /*163e0*/  SYNCS.PHASECHK.TRANS64.TRYWAIT P0, [R5+URZ+0x16840], R2 ;  /* 0x01684002050075a7 */ /* 0x000e24000800017f */
[----:B0-----:R-:W-:Y:S05]  /*163f0*/  @!P0 BRA `(.L_x_15578) ;  /* 0x0000005c00108947 */ /* 0x001fea0003800000 */
.L_x_15744:
[----:B------:R-:W-:Y:S05]  /*16400*/  BSYNC B1 ;  /* 0x0000000000017941 */ /* 0x000fea0003800000 */
.L_x_15577:
        /* <DEDUP_REMOVED lines=36> */
[----:B------:R-:W-:-:S04]  /*16650*/  LOP3.LUT R11, R11, 0x38, RZ, 0xc0, !PT ;  /* 0x000000380b0b7812 */ /* 0x000fc800078ec0ff */
[----:B------:R-:W-:-:S04]  /*16660*/  SHF.L.U32 R7, R11, 0x1, RZ ;  /* 0x000000010b077819 */ /* 0x000fc800000006ff */
        /* <DEDUP_REMOVED lines=36> */
.L_x_15762:
        /* <DEDUP_REMOVED lines=8> */
.L_x_15580:
        /* <DEDUP_REMOVED lines=11> */
.L_x_15581:
[----:B------:R1:W-:Y:S01]  /*169e0*/  SYNCS.ARRIVE.TRANS64.A1T0 RZ, [R5+URZ+0x16830], RZ ;  /* 0x016830ff05ff79a7 */ /* 0x0003e2000810003f */
[----:B------:R-:W-:Y:S05]  /*169f0*/  @!P3 BRA `(.L_x_15582) ;  /* 0x000000000004b947 */ /* 0x000fea0003800000 */
[----:B------:R-:W-:Y:S01]  /*16a00*/  BPT.TRAP 0x1 ;  /* 0x000000040000795c */ /* 0x000fe20000300000 */
.L_x_15582:
[----:B------:R-:W-:Y:S01]  /*16a10*/  SHF.L.U32 R2, R17, 0x1f, RZ ;  /* 0x0000001f11027819 */ /* 0x000fe200000006ff */
[----:B-1----:R-:W-:Y:S01]  /*16a20*/  IMAD R5, R6, 0x8, R22 ;  /* 0x0000000806057824 */ /* 0x002fe200078e0216 */
[----:B------:R-:W-:Y:S03]  /*16a30*/  BSSY B1, `(.L_x_15583) ;  /* 0x0000003000017945 */ /* 0x000fe60003800000 */
[----:B------:R-:W1:Y:S02]  /*16a40*/  SYNCS.PHASECHK.TRANS64.TRYWAIT P0, [R5+URZ+0x16860], R2 ;  /* 0x01686002050075a7 */ /* 0x000e64000800017f */
[----:B-1----:R-:W-:Y:S05]  /*16a50*/  @!P0 BRA `(.L_x_15584) ;  /* 0x0000005c00c88947 */ /* 0x002fea0003800000 */
.L_x_15763:
[----:B------:R-:W-:Y:S05]  /*16a60*/  BSYNC B1 ;  /* 0x0000000000017941 */ /* 0x000fea0003800000 */
.L_x_15583:
[----:B------:R-:W2:Y:S04]  /*16a70*/  LDL R11, [R1+0x18] ;  /* 0x00001800010b7983 */ /* 0x000ea80000100800 */
[----:B0-----:R-:W2:Y:S01]  /*16a80*/  LDL.LU R8, [R1+0x8] ;  /* 0x0000080001087983 */ /* 0x001ea20000300800 */
[----:B------:R-:W0:Y:S01]  /*16a90*/  S2R R12, SR_TID.X ;  /* 0x00000000000c7919 */ /* 0x000e220000002100 */
[----:B------:R-:W-:Y:S01]  /*16aa0*/  UMOV UR4, 0xffffffff ;  /* 0xffffffff00047882 */ /* 0x000fe20000000000 */
[C---:B0-----:R-:W-:Y:S02]  /*16ab0*/  SHF.L.U32 R9, R12.reuse, 0x3, RZ ;  /* 0x000000030c097819 */ /* 0x041fe400000006ff */
[----:B------:R-:W-:Y:S02]  /*16ac0*/  LOP3.LUT R3, R12, 0x7f, RZ, 0xc0, !PT ;  /* 0x0000007f0c037812 */ /* 0x000fe400078ec0ff */
[----:B------:R-:W-:-:S03]  /*16ad0*/  LOP3.LUT R9, R9, 0x1f8, RZ, 0xc0, !PT ;  /* 0x000001f809097812 */ /* 0x000fc600078ec0ff */
[----:B------:R-:W-:Y:S01]  /*16ae0*/  IMAD.SHL.U32 R10, R3, 0x8, RZ ;  /* 0x00000008030a7824 */ /* 0x000fe200078e00ff */
        /* <DEDUP_REMOVED lines=53> */
.L_x_15781:
        /* <DEDUP_REMOVED lines=14> */
[----:B------:R-:W-:-:S03]  /*16f20*/  NOP ;  /* 0x0000000000007918 */ /* 0x000fc60000000000 */
[----:B------:R-:W-:-:S03]  /*16f30*/  IADD3 R3, R3, R6, RZ ;  /* 0x0000000603037210 */ /* 0x000fc60007ffe0ff */
        /* <DEDUP_REMOVED lines=12> */
.L_x_15586:
        /* <DEDUP_REMOVED lines=12> */
.L_x_15587:
[----:B------:R2:W-:Y:S01]  /*170c0*/  STL [R1+0x8], R27 ;  /* 0x0000081b01007387 */ /* 0x0005e20000100800 */
[C---:B------:R-:W-:Y:S01]  /*170d0*/  ISETP.GT.AND P0, PT, R27.reuse, RZ, PT ;  /* 0x000000ff1b00720c */ /* 0x040fe20003f04270 */
[----:B------:R2:W-:Y:S01]  /*170e0*/  SYNCS.ARRIVE.TRANS64.A1T0 RZ, [R5+URZ+0x16850], RZ ;  /* 0x016850ff05ff79a7 */ /* 0x0005e2000810003f */
[----:B------:R-:W-:Y:S01]  /*170f0*/  VIADD R7, R27, 0xffffffff ;  /* 0xffffffff1b077836 */ /* 0x000fe20000000000 */
[----:B------:R-:W-:Y:S01]  /*17100*/  MOV R17, R29 ;  /* 0x0000001d00117202 */ /* 0x000fe20000000f00 */
[----:B------:R-:W-:-:S09]  /*17110*/  IMAD.MOV.U32 R6, RZ, RZ, R26 ;  /* 0x000000ffff067224 */ /* 0x000fd200078e001a */
[----:B--2---:R-:W-:Y:S05]  /*17120*/  @P0 BRA `(.L_x_15588) ;  /* 0xffffffec00fc0947 */ /* 0x004fea000383ffff */
.L_x_15575:
[----:B------:R-:W-:Y:S05]  /*17130*/  BSYNC B0 ;  /* 0x0000000000007941 */ /* 0x000fea0003800000 */
.L_x_15574:
        /* <DEDUP_REMOVED lines=17> */
.L_x_15590:
[----:B------:R-:W-:Y:S05]  /*17250*/  BSYNC B0 ;  /* 0x0000000000007941 */ /* 0x000fea0003800000 */
.L_x_15589:
[----:B------:R-:W2:Y:S02]  /*17260*/  LDL R0, [R1+0x50] ;  /* 0x0000500001007983 */ /* 0x000ea40000100800 */
[----:B--2---:R-:W-:-:S13]  /*17270*/  ISETP.NE.AND P0, PT, R0, 0x3, PT ;  /* 0x000000030000780c */ /* 0x004fda0003f05270 */
[----:B------:R-:W-:Y:S05]  /*17280*/  @!P0 BRA `(.L_x_15591) ;  /* 0x0000000000048947 */ /* 0x000fea0003800000 */
[----:B------:R-:W-:Y:S01]  /*17290*/  BPT.TRAP 0x1 ;  /* 0x000000040000795c */ /* 0x000fe20000300000 */
.L_x_15591:
[----:B------:R-:W0:Y:S01]  /*172a0*/  LDL.LU R2, [R1+0x18] ;  /* 0x0000180001027983 */ /* 0x000e220000300800 */
[----:B------:R-:W-:Y:S01]  /*172b0*/  IMAD R0, R26, 0x8, R22 ;  /* 0x000000081a007824 */ /* 0x000fe200078e0216 */
[----:B------:R-:W-:Y:S01]  /*172c0*/  SHF.L.U32 R3, R29, 0x1f, RZ ;  /* 0x0000001f1d037819 */ /* 0x000fe200000006ff */
[----:B------:R-:W-:Y:S03]  /*172d0*/  BSSY B0, `(.L_x_15592) ;  /* 0x0000004000007945 */ /* 0x000fe60003800000 */
[----:B------:R-:W1:Y:S01]  /*172e0*/  SYNCS.PHASECHK.TRANS64.TRYWAIT P0, [R0+URZ+0x16860], R3 ;  /* 0x01686003000075a7 */ /* 0x000e62000800017f */
[----:B0-----:R-:W-:Y:S01]  /*172f0*/  IMAD R6, R27, -0x80, R2 ;  /* 0xffffff801b067824 */ /* 0x001fe200078e0202 */
[----:B-1----:R-:W-:Y:S06]  /*17300*/  @!P0 BRA `(.L_x_15593) ;  /* 0x0000005c00f88947 */ /* 0x002fec0003800000 */
.L_x_15782:
[----:B------:R-:W-:Y:S05]  /*17310*/  BSYNC B0 ;  /* 0x0000000000007941 */ /* 0x000fea0003800000 */
.L_x_15592:
        /* <DEDUP_REMOVED lines=18> */
[----:B-1----:R-:W-:-:S04]  /*17440*/  SHF.L.U32 R2, R2, 0x3, RZ ;  /* 0x0000000302027819 */ /* 0x002fc800000006ff */
        /* <DEDUP_REMOVED lines=45> */
.L_x_15800:
        /* <DEDUP_REMOVED lines=9> */
.L_x_15595:
        /* <DEDUP_REMOVED lines=11> */
.L_x_15596:
[----:B------:R-:W-:Y:S01]  /*17860*/  VIADD R26, R26, 0x1 ;  /* 0x000000011a1a7836 */ /* 0x000fe20000000000 */
[----:B------:R0:W-:Y:S04]  /*17870*/  SYNCS.ARRIVE.TRANS64.A1T0 RZ, [R0+URZ+0x16850], RZ ;  /* 0x016850ff00ff79a7 */ /* 0x0001e8000810003f */
[----:B------:R-:W-:-:S04]  /*17880*/  ISETP.NE.AND P0, PT, R26, 0x2, PT ;  /* 0x000000021a00780c */ /* 0x000fc80003f05270 */
[----:B0-----:R-:W-:Y:S02]  /*17890*/  SEL R0, RZ, 0x1, P0 ;  /* 0x00000001ff007807 */ /* 0x001fe40000000000 */
[----:B------:R-:W-:Y:S02]  /*178a0*/  SEL R26, R26, RZ, P0 ;  /* 0x000000ff1a1a7207 */ /* 0x000fe40000000000 */
[----:B------:R-:W-:-:S07]  /*178b0*/  LOP3.LUT R29, R29, R0, RZ, 0x3c, !PT ;  /* 0x000000001d1d7212 */ /* 0x000fce00078e3cff */
.L_x_15555:
[----:B------:R-:W-:Y:S05]  /*178c0*/  BSYNC B7 ;  /* 0x0000000000077941 */ /* 0x000fea0003800000 */
.L_x_15553:
[----:B------:R-:W-:-:S13]  /*178d0*/  LOP3.LUT P0, RZ, R23, 0x4, RZ, 0xc0, !PT ;  /* 0x0000000417ff7812 */ /* 0x000fda000780c0ff */
[----:B------:R-:W-:Y:S05]  /*178e0*/  @!P0 BRA `(.L_x_15597) ;  /* 0x0000000000248947 */ /* 0x000fea0003800000 */
[----:B------:R-:W-:Y:S05]  /*178f0*/  WARPSYNC.ALL ;  /* 0x0000000000007948 */ /* 0x000fea0003800000 */
[----:B------:R-:W3:Y:S08]  /*17900*/  S2UR UR5, SR_CgaCtaId ;  /* 0x00000000000579c3 */ /* 0x000ef00000008800 */
[----:B------:R-:W-:Y:S06]  /*17910*/  BAR.SYNC.DEFER_BLOCKING 0x5, 0x200 ;  /* 0x0148000000007b1d */ /* 0x000fec0000010000 */
[----:B------:R-:W-:-:S02]  /*17920*/  UMOV UR4, 0x400 ;  /* 0x0000040000047882 */ /* 0x000fc40000000000 */
[----:B---3--:R-:W-:-:S06]  /*17930*/  ULEA UR4, UR5, UR4, 0x18 ;  /* 0x0000000405047291 */ /* 0x008fcc000f8ec03f */
[----:B------:R-:W-:-:S05]  /*17940*/  MOV R22, UR4 ;  /* 0x0000000400167c02 */ /* 0x000fca0008000f00 */
[----:B------:R3:W4:Y:S01]  /*17950*/  LDS.128 R16, [R22+0x168d0] ;  /* 0x0168d00016107984 */ /* 0x0007220000000c00 */
[----:B------:R-:W-:Y:S06]  /*17960*/  BAR.ARV 0x4, 0x200 ;  /* 0x0108000000007b1d */ /* 0x000fec0000002000 */
[----:B------:R-:W-:Y:S05]  /*17970*/  BRA `(.L_x_15598) ;  /* 0x0000000800cc7947 */ /* 0x000fea0003800000 */
.L_x_15597:
[----:B------:R-:W3:Y:S01]  /*17980*/  S2R R0, SR_TID.X ;  /* 0x0000000000007919 */ /* 0x000ee20000002100 */
[----:B------:R-:W-:Y:S01]  /*17990*/  UMOV UR4, 0xffffffff ;  /* 0xffffffff00047882 */ /* 0x000fe20000000000 */
[----:B---3--:R-:W-:-:S04]  /*179a0*/  LOP3.LUT R7, R0, 0x1f, RZ, 0xc0, !PT ;  /* 0x0000001f00077812 */ /* 0x008fc800078ec0ff */
[----:B------:R-:W-:Y:S01]  /*179b0*/  ISETP.NE.AND P0, PT, R7, 0x1f, PT ;  /* 0x0000001f0700780c */ /* 0x000fe20003f05270 */
[----:B------:R-:W-:-:S12]  /*179c0*/  BRA.DIV UR4, `(.L_x_15599) ;  /* 0x00000062049c7947 */ /* 0x000fd8000b800000 */
[----:B------:R-:W-:Y:S01]  /*179d0*/  IMAD.IADD R5, R19, 0x1, R7 ;  /* 0x0000000113057824 */ /* 0x000fe200078e0207 */
[----:B------:R-:W-:-:S04]  /*179e0*/  ULDC UR4, c[0x0][0xc3c] ;  /* 0x00030f0000047ab9 */ /* 0x000fc80000000800 */
[----:B------:R-:W-:-:S13]  /*179f0*/  ISETP.GE.OR P1, PT, R5, UR4, !P0 ;  /* 0x0000000405007c0c */ /* 0x000fda000c726670 */
[----:B------:R-:W3:Y:S02]  /*17a00*/  @!P1 LDC.64 R2, c[0x0][0xc80] ;  /* 0x00032000ff029b82 */ /* 0x000ee40000000a00 */
[----:B---3--:R-:W-:-:S06]  /*17a10*/  @!P1 IMAD.WIDE R2, R5, 0x4, R2 ;  /* 0x0000000405029825 */ /* 0x008fcc00078e0202 */
[----:B------:R3:W4:Y:S01]  /*17a20*/  @!P1 LDG.E R3, desc[UR40][R2.64] ;  /* 0x0000002802039981 */ /* 0x000722000c1e1900 */
[C---:B------:R-:W-:Y:S02]  /*17a30*/  ISETP.GE.U32.AND P2, PT, R7.reuse, 0x2, PT ;  /* 0x000000020700780c */ /* 0x040fe40003f46070 */
[C---:B------:R-:W-:Y:S01]  /*17a40*/  ISETP.GE.U32.AND P3, PT, R7.reuse, 0x4, PT ;  /* 0x000000040700780c */ /* 0x040fe20003f66070 */
[----:B------:R-:W-:Y:S01]  /*17a50*/  SHFL.IDX PT, R0, R16, RZ, 0x1f ;  /* 0x00001fff10007589 */ /* 0x000fe200000e0000 */
[C---:B------:R-:W-:Y:S02]  /*17a60*/  ISETP.GE.U32.AND P4, PT, R7.reuse, 0x8, PT ;  /* 0x000000080700780c */ /* 0x040fe40003f86070 */
[C---:B------:R-:W-:Y:S01]  /*17a70*/  ISETP.GE.U32.AND P5, PT, R7.reuse, 0x10, PT ;  /* 0x000000100700780c */ /* 0x040fe20003fa6070 */
[----:B------:R-:W-:Y:S01]  /*17a80*/  SHFL.IDX PT, R16, R16, 0x1, 0x1f ;  /* 0x00201f0010107f89 */ /* 0x000fe200000e0000 */
[----:B---3--:R-:W-:Y:S02]  /*17a90*/  IMAD.MOV.U32 R2, RZ, RZ, RZ ;  /* 0x000000ffff027224 */ /* 0x008fe400078e00ff */
[----:B----4-:R-:W-:Y:S01]  /*17aa0*/  @!P1 IMAD.MOV.U32 R2, RZ, RZ, R3 ;  /* 0x000000ffff029224 */ /* 0x010fe200078e0003 */
[----:B------:R-:W-:-:S04]  /*17ab0*/  ISETP.NE.AND P1, PT, R7, RZ, PT ;  /* 0x000000ff0700720c */ /* 0x000fc80003f25270 */
[----:B------:R-:W3:Y:S02]  /*17ac0*/  SHFL.UP PT, R14, R2, 0x1, RZ ;  /* 0x04200000020e7989 */ /* 0x000ee400000e00ff */
[----:B---3--:R-:W-:-:S05]  /*17ad0*/  SEL R5, R14, RZ, P1 ;  /* 0x000000ff0e057207 */ /* 0x008fca0000800000 */
[----:B------:R-:W-:-:S05]  /*17ae0*/  IMAD.IADD R4, R2, 0x1, R5 ;  /* 0x0000000102047824 */ /* 0x000fca00078e0205 */
[----:B------:R-:W3:Y:S02]  /*17af0*/  SHFL.UP PT, R14, R4, 0x2, RZ ;  /* 0x04400000040e7989 */ /* 0x000ee400000e00ff */
[----:B---3--:R-:W-:-:S05]  /*17b00*/  SEL R5, R14, RZ, P2 ;  /* 0x000000ff0e057207 */ /* 0x008fca0001000000 */
        /* <DEDUP_REMOVED lines=11> */
.L_x_15810:
[----:B------:R-:W-:Y:S02]  /*17bc0*/  ULDC UR4, c[0x0][0xc38] ;  /* 0x00030e0000047ab9 */ /* 0x000fe40000000800 */
[----:B------:R-:W-:-:S04]  /*17bd0*/  IMAD.U32 R4, RZ, RZ, UR4 ;  /* 0x00000004ff047e24 */ /* 0x000fc8000f8e00ff */
[----:B---3--:R-:W-:-:S04]  /*17be0*/  IMAD R5, R14, R4, RZ ;  /* 0x000000040e057224 */ /* 0x008fc800078e02ff */
[----:B------:R-:W-:-:S05]  /*17bf0*/  IMAD.IADD R16, R16, 0x1, R5 ;  /* 0x0000000110107824 */ /* 0x000fca00078e0205 */
[----:B------:R-:W-:-:S13]  /*17c00*/  ISETP.GT.AND P6, PT, R16, R0, PT ;  /* 0x000000001000720c */ /* 0x000fda0003fc4270 */
[----:B------:R-:W-:Y:S05]  /*17c10*/  @P6 BRA `(.L_x_15600) ;  /* 0x00000000009c6947 */ /* 0x000fea0003800000 */
.L_x_15605:
[----:B------:R-:W3:Y:S01]  /*17c20*/  LDC R4, c[0x0][0xc3c] ;  /* 0x00030f00ff047b82 */ /* 0x000ee20000000800 */
[----:B------:R-:W-:-:S05]  /*17c30*/  VIADD R19, R19, 0x1f ;  /* 0x0000001f13137836 */ /* 0x000fca0000000000 */
[----:B---3--:R-:W-:-:S13]  /*17c40*/  ISETP.GE.AND P6, PT, R19, R4, PT ;  /* 0x000000041300720c */ /* 0x008fda0003fc6270 */
[----:B------:R-:W-:Y:S05]  /*17c50*/  @P6 BRA `(.L_x_15601) ;  /* 0x0000000400d06947 */ /* 0x000fea0003800000 */
[----:B------:R-:W3:Y:S01]  /*17c60*/  S2R R2, SR_TID.X ;  /* 0x0000000000027919 */ /* 0x000ee20000002100 */
[----:B------:R-:W-:Y:S01]  /*17c70*/  BSSY B0, `(.L_x_15602) ;  /* 0x0000009000007945 */ /* 0x000fe20003800000 */
[----:B---3--:R-:W-:-:S04]  /*17c80*/  LOP3.LUT R2, R2, 0x1f, RZ, 0xc0, !PT ;  /* 0x0000001f02027812 */ /* 0x008fc800078ec0ff */
[----:B------:R-:W-:Y:S01]  /*17c90*/  IADD3 R5, R19, R2, RZ ;  /* 0x0000000213057210 */ /* 0x000fe20007ffe0ff */
[----:B------:R-:W-:-:S03]  /*17ca0*/  IMAD.MOV.U32 R2, RZ, RZ, RZ ;  /* 0x000000ffff027224 */ /* 0x000fc600078e00ff */
[----:B------:R-:W-:-:S13]  /*17cb0*/  ISETP.GE.OR P6, PT, R5, R4, !P0 ;  /* 0x000000040500720c */ /* 0x000fda00047c6670 */
[----:B------:R-:W-:Y:S05]  /*17cc0*/  @P6 BRA `(.L_x_15603) ;  /* 0x00000000000c6947 */ /* 0x000fea0003800000 */
[----:B--2---:R-:W2:Y:S02]  /*17cd0*/  LDC.64 R2, c[0x0][0xc80] ;  /* 0x00032000ff027b82 */ /* 0x004ea40000000a00 */
[----:B--2---:R-:W-:-:S06]  /*17ce0*/  IMAD.WIDE R2, R5, 0x4, R2 ;  /* 0x0000000405027825 */ /* 0x004fcc00078e0202 */
[----:B------:R3:W5:Y:S02]  /*17cf0*/  LDG.E R2, desc[UR40][R2.64] ;  /* 0x0000002802027981 */ /* 0x000764000c1e1900 */
.L_x_15603:
[----:B------:R-:W-:Y:S05]  /*17d00*/  BSYNC B0 ;  /* 0x0000000000007941 */ /* 0x000fea0003800000 */
.L_x_15602:
[----:B------:R-:W-:-:S03]  /*17d10*/  UMOV UR4, 0xffffffff ;  /* 0xffffffff00047882 */ /* 0x000fc60000000000 */
[----:B------:R-:W-:Y:S05]  /*17d20*/  BRA.DIV UR4, `(.L_x_15604) ;  /* 0x0000006204e87947 */ /* 0x000fea000b800000 */
[----:B-----5:R-:W4:Y:S02]  /*17d30*/  SHFL.UP PT, R14, R2, 0x1, RZ ;  /* 0x04200000020e7989 */ /* 0x020f2400000e00ff */
[----:B----4-:R-:W-:-:S05]  /*17d40*/  SEL R13, R14, RZ, P1 ;  /* 0x000000ff0e0d7207 */ /* 0x010fca0000800000 */
[----:B------:R-:W-:-:S05]  /*17d50*/  IMAD.IADD R13, R2, 0x1, R13 ;  /* 0x00000001020d7824 */ /* 0x000fca00078e020d */
[----:B------:R-:W4:Y:S02]  /*17d60*/  SHFL.UP PT, R14, R13, 0x2, RZ ;  /* 0x044000000d0e7989 */ /* 0x000f2400000e00ff */
[----:B----4-:R-:W-:-:S05]  /*17d70*/  SEL R14, R14, RZ, P2 ;  /* 0x000000ff0e0e7207 */ /* 0x010fca0001000000 */
[----:B--23--:R-:W-:-:S05]  /*17d80*/  IMAD.IADD R3, R13, 0x1, R14 ;  /* 0x000000010d037824 */ /* 0x00cfca00078e020e */
        /* <DEDUP_REMOVED lines=9> */
[----:B------:R2:W3:Y:S02]  /*17e20*/  SHFL.IDX PT, R14, R3, 0x1f, 0x1f ;  /* 0x03e01f00030e7f89 */ /* 0x0004e400000e0000 */
.L_x_15818:
[----:B------:R-:W-:Y:S02]  /*17e30*/  ULDC UR4, c[0x0][0xc38] ;  /* 0x00030e0000047ab9 */ /* 0x000fe40000000800 */
[----:B------:R-:W-:-:S04]  /*17e40*/  IMAD.U32 R4, RZ, RZ, UR4 ;  /* 0x00000004ff047e24 */ /* 0x000fc8000f8e00ff */
[----:B---3--:R-:W-:-:S04]  /*17e50*/  IMAD R5, R14, R4, RZ ;  /* 0x000000040e057224 */ /* 0x008fc800078e02ff */
[----:B------:R-:W-:-:S05]  /*17e60*/  IMAD.IADD R16, R5, 0x1, R16 ;  /* 0x0000000105107824 */ /* 0x000fca00078e0210 */
[----:B------:R-:W-:-:S13]  /*17e70*/  ISETP.GT.AND P6, PT, R16, R0, PT ;  /* 0x000000001000720c */ /* 0x000fda0003fc4270 */
[----:B------:R-:W-:Y:S05]  /*17e80*/  @!P6 BRA `(.L_x_15605) ;  /* 0xfffffffc0064e947 */ /* 0x000fea000383ffff */
.L_x_15600:
        /* <DEDUP_REMOVED lines=8> */
.L_x_15822:
[----:B------:R-:W-:Y:S01]  /*17f10*/  ISETP.NE.AND P0, PT, R5, RZ, PT ;  /* 0x000000ff0500720c */ /* 0x000fe20003f05270 */
[----:B------:R-:W-:-:S12]  /*17f20*/  IMAD.MOV.U32 R5, RZ, RZ, RZ ;  /* 0x000000ffff057224 */ /* 0x000fd800078e00ff */
[----:B------:R-:W-:Y:S05]  /*17f30*/  @!P0 BRA `(.L_x_15607) ;  /* 0x0000000000108947 */ /* 0x000fea0003800000 */
[----:B------:R-:W-:Y:S01]  /*17f40*/  UMOV UR4, 0xffffffff ;  /* 0xffffffff00047882 */ /* 0x000fe20000000000 */
[----:B------:R-:W-:Y:S02]  /*17f50*/  VIADD R12, R6, 0xffffffff ;  /* 0xffffffff060c7836 */ /* 0x000fe40000000000 */
[----:B------:R-:W-:Y:S05]  /*17f60*/  BRA.DIV UR4, `(.L_x_15608) ;  /* 0x00000066045c7947 */ /* 0x000fea000b800000 */
[----:B------:R0:W0:Y:S02]  /*17f70*/  SHFL.IDX PT, R5, R3, R12, 0x1f ;  /* 0x00001f0c03057589 */ /* 0x00002400000e0000 */
.L_x_15607:
[----:B0-23--:R-:W0:Y:S01]  /*17f80*/  LDC.64 R2, c[0x0][0xc90] ;  /* 0x00032400ff027b82 */ /* 0x00de220000000a00 */
[----:B------:R-:W-:-:S05]  /*17f90*/  IADD3 R19, R6, R19, RZ ;  /* 0x0000001306137210 */ /* 0x000fca0007ffe0ff */
[----:B0-----:R-:W-:-:S05]  /*17fa0*/  IMAD.WIDE R2, R19, 0x4, R2 ;  /* 0x0000000413027825 */ /* 0x001fca00078e0202 */
[----:B------:R0:W4:Y:S01]  /*17fb0*/  LDG.E R7, desc[UR40][R2.64] ;  /* 0x0000002802077981 */ /* 0x000122000c1e1900 */
[----:B------:R-:W-:Y:S02]  /*17fc0*/  IMAD R16, R5, R4, R16 ;  /* 0x0000000405107224 */ /* 0x000fe400078e0210 */
[----:B0-----:R-:W-:Y:S02]  /*17fd0*/  IMAD.MOV.U32 R2, RZ, RZ, RZ ;  /* 0x000000ffff027224 */ /* 0x001fe400078e00ff */
[----:B----4-:R-:W-:-:S05]  /*17fe0*/  IMAD R6, R17, R7, RZ ;  /* 0x0000000711067224 */ /* 0x010fca00078e02ff */
[----:B------:R-:W-:-:S04]  /*17ff0*/  IABS R8, R6 ;  /* 0x0000000600087213 */ /* 0x000fc80000000000 */
[----:B-1----:R-:W0:Y:S08]  /*18000*/  I2F.RP R9, R8 ;  /* 0x0000000800097306 */ /* 0x002e300000209400 */
        /* <DEDUP_REMOVED lines=54> */
[----:B------:R-:W-:-:S05]  /*18370*/  LOP3.LUT R2, RZ, R2, RZ, 0x33, !PT ;  /* 0x00000002ff027212 */ /* 0x000fca00078e33ff */
[----:B------:R-:W-:Y:S01]  /*18380*/  IMAD.IADD R17, R17, 0x1, R2 ;  /* 0x0000000111117824 */ /* 0x000fe200078e0202 */
[----:B------:R-:W-:Y:S06]  /*18390*/  BRA `(.L_x_15609) ;  /* 0x00000000001c7947 */ /* 0x000fec0003800000 */
.L_x_15601:
[----:B------:R-:W-:Y:S01]  /*183a0*/  UMOV UR4, URZ ;  /* 0x0000003f00047c82 */ /* 0x000fe20008000000 */
[----:B------:R-:W-:Y:S01]  /*183b0*/  UMOV UR5, URZ ;  /* 0x0000003f00057c82 */ /* 0x000fe20008000000 */
[----:B------:R-:W-:Y:S01]  /*183c0*/  ULDC UR6, c[0x0][0xc3c] ;  /* 0x00030f0000067ab9 */ /* 0x000fe20000000800 */
[----:B------:R-:W-:Y:S01]  /*183d0*/  IMAD.MOV.U32 R16, RZ, RZ, R0 ;  /* 0x000000ffff107224 */ /* 0x000fe200078e0000 */
[----:B------:R-:W-:Y:S01]  /*183e0*/  MOV R17, UR4 ;  /* 0x0000000400117c02 */ /* 0x000fe20008000f00 */
[----:B------:R-:W-:Y:S02]  /*183f0*/  IMAD.U32 R18, RZ, RZ, UR5 ;  /* 0x00000005ff127e24 */ /* 0x000fe4000f8e00ff */
[----:B------:R-:W-:-:S07]  /*18400*/  IMAD.U32 R19, RZ, RZ, UR6 ;  /* 0x00000006ff137e24 */ /* 0x000fce000f8e00ff */
.L_x_15609:
[----:B------:R-:W3:Y:S01]  /*18410*/  S2R R0, SR_TID.X ;  /* 0x0000000000007919 */ /* 0x000ee20000002100 */
[----:B------:R-:W-:Y:S05]  /*18420*/  WARPSYNC.ALL ;  /* 0x0000000000007948 */ /* 0x000fea0003800000 */
[----:B------:R-:W-:Y:S01]  /*18430*/  BAR.SYNC.DEFER_BLOCKING 0x4, 0x200 ;  /* 0x0108000000007b1d */ /* 0x000fe20000010000 */
[----:B---3--:R-:W-:-:S04]  /*18440*/  LOP3.LUT R0, R0, 0x1f, RZ, 0xc0, !PT ;  /* 0x0000001f00007812 */ /* 0x008fc800078ec0ff */
[----:B------:R-:W-:-:S13]  /*18450*/  ISETP.NE.AND P0, PT, R0, RZ, PT ;  /* 0x000000ff0000720c */ /* 0x000fda0003f05270 */
[----:B--2---:R-:W2:Y:S01]  /*18460*/  @!P0 S2R R3, SR_CgaCtaId ;  /* 0x0000000000038919 */ /* 0x004ea20000008800 */
[----:B------:R-:W-:-:S04]  /*18470*/  @!P0 MOV R0, 0x400 ;  /* 0x0000040000008802 */ /* 0x000fc80000000f00 */
[----:B--2---:R-:W-:-:S05]  /*18480*/  @!P0 LEA R22, R3, R0, 0x18 ;  /* 0x0000000003168211 */ /* 0x004fca00078ec0ff */
[----:B------:R2:W-:Y:S01]  /*18490*/  @!P0 STS.128 [R22+0x168d0], R16 ;  /* 0x0168d01016008388 */ /* 0x0005e20000000c00 */
[----:B------:R-:W-:Y:S06]  /*184a0*/  BAR.ARV 0x5, 0x200 ;  /* 0x0148000000007b1d */ /* 0x000fec0000002000 */
.L_x_15598:
[----:B------:R-:W-:Y:S02]  /*184b0*/  ULDC UR4, c[0x0][0xc3c] ;  /* 0x00030f0000047ab9 */ /* 0x000fe40000000800 */
[----:B----4-:R-:W-:-:S13]  /*184c0*/  ISETP.GE.AND P0, PT, R19, UR4, PT ;  /* 0x0000000413007c0c */ /* 0x010fda000bf06270 */
[----:B------:R-:W-:Y:S05]  /*184d0*/  @!P0 BRA `(.L_x_15610) ;  /* 0xffffffa400048947 */ /* 0x000fea000383ffff */
[----:B------:R-:W-:Y:S05]  /*184e0*/  BSYNC B8 ;  /* 0x0000000000087941 */ /* 0x000fea0003800000 */
.L_x_15517:
        /* <DEDUP_REMOVED lines=12> */
.L_x_15825:
[----:B------:R-:W-:Y:S05]  /*185b0*/  BSYNC B0 ;  /* 0x0000000000007941 */ /* 0x000fea0003800000 */
.L_x_15611:
[----:B------:R-:W-:-:S03]  /*185c0*/  UMOV UR4, 0xffffffff ;  /* 0xffffffff00047882 */ /* 0x000fc60000000000 */
[----:B------:R-:W-:Y:S05]  /*185d0*/  BRA.DIV UR4, `(.L_x_15613) ;  /* 0x0000005e04fc7947 */ /* 0x000fea000b800000 */
[----:B-1----:R-:W1:Y:S02]  /*185e0*/  S2R R0, SR_TID.X ;  /* 0x0000000000007919 */ /* 0x002e640000002100 */
[----:B-1----:R-:W-:-:S04]  /*185f0*/  SHF.R.U32.HI R0, RZ, 0x5, R0 ;  /* 0x00000005ff007819 */ /* 0x002fc80000011600 */
[----:B------:R-:W-:-:S05]  /*18600*/  LOP3.LUT R0, R0, 0x3, RZ, 0xc0, !PT ;  /* 0x0000000300007812 */ /* 0x000fca00078ec0ff */
[----:B------:R1:W4:Y:S02]  /*18610*/  SHFL.IDX PT, R14, R0, RZ, 0x1f ;  /* 0x00001fff000e7589 */ /* 0x00032400000e0000 */
.L_x_15828:
[----:B----4-:R-:W-:-:S13]  /*18620*/  ISETP.NE.AND P0, PT, R14, RZ, PT ;  /* 0x000000ff0e00720c */ /* 0x010fda0003f05270 */
[----:B------:R-:W-:Y:S05]  /*18630*/  @P0 BRA `(.L_x_15362) ;  /* 0x0000000000880947 */ /* 0x000fea0003800000 */
[----:B------:R-:W-:-:S03]  /*18640*/  UMOV UR4, 0xffffffff ;  /* 0xffffffff00047882 */ /* 0x000fc60000000000 */
[----:B------:R-:W-:Y:S05]  /*18650*/  BRA.DIV UR4, `(.L_x_15614) ;  /* 0x0000006204107947 */ /* 0x000fea000b800000 */
[----:B------:R-:W-:-:S13]  /*18660*/  ELECT P6, URZ, PT ;  /* 0x00000000003f782f */ /* 0x000fda00038c0000 */
.L_x_15831:
[----:B------:R-:W-:Y:S05]  /*18670*/  @!P6 BRA `(.L_x_15362) ;  /* 0x000000000078e947 */ /* 0x000fea0003800000 */
[----:B-1----:R-:W4:Y:S02]  /*18680*/  LDL.LU R0, [R1+0x30] ;  /* 0x0000300001007983 */ /* 0x002f240000300800 */
[----:B----4-:R-:W-:-:S04]  /*18690*/  LOP3.LUT R0, R0, 0x2, RZ, 0xfc, !PT ;  /* 0x0000000200007812 */ /* 0x010fc800078efcff */
[----:B------:R-:W-:-:S13]  /*186a0*/  ISETP.NE.AND P0, PT, R0, 0x3, PT ;  /* 0x000000030000780c */ /* 0x000fda0003f05270 */
[----:B------:R-:W-:Y:S05]  /*186b0*/  @!P0 BRA `(.L_x_15615) ;  /* 0x0000000000048947 */ /* 0x000fea0003800000 */
[----:B------:R-:W-:Y:S01]  /*186c0*/  BPT.TRAP 0x1 ;  /* 0x000000040000795c */ /* 0x000fe20000300000 */
.L_x_15615:
[C---:B------:R-:W-:Y:S01]  /*186d0*/  IMAD R3, R26.reuse, 0x8, R5 ;  /* 0x000000081a037824 */ /* 0x040fe200078e0205 */
[----:B------:R-:W-:Y:S02]  /*186e0*/  SHF.L.U32 R2, R29, 0x1f, RZ ;  /* 0x0000001f1d027819 */ /* 0x000fe400000006ff */
[----:B------:R-:W-:Y:S02]  /*186f0*/  IADD3 R26, R26, 0x1, RZ ;  /* 0x000000011a1a7810 */ /* 0x000fe40007ffe0ff */
[----:B------:R-:W1:Y:S02]  /*18700*/  SYNCS.PHASECHK.TRANS64.TRYWAIT P1, [R3+URZ+0x16840], R2 ;  /* 0x01684002030075a7 */ /* 0x000e64000802017f */
[----:B------:R-:W-:-:S04]  /*18710*/  ISETP.NE.AND P2, PT, R26, 0x2, PT ;  /* 0x000000021a00780c */ /* 0x000fc80003f45270 */
[----:B------:R-:W-:Y:S01]  /*18720*/  SEL R0, RZ, 0x1, P2 ;  /* 0x00000001ff007807 */ /* 0x000fe20001000000 */
[----:B-1----:R-:W-:Y:S08]  /*18730*/  @!P1 BRA `(.L_x_15616) ;  /* 0x0000005c00f89947 */ /* 0x002ff00003800000 */
.L_x_15832:
[----:B------:R-:W-:Y:S02]  /*18740*/  SEL R26, R26, RZ, P2 ;  /* 0x000000ff1a1a7207 */ /* 0x000fe40001000000 */
[----:B------:R-:W-:Y:S01]  /*18750*/  LOP3.LUT R0, R29, R0, RZ, 0x3c, !PT ;  /* 0x000000001d007212 */ /* 0x000fe200078e3cff */
[----:B------:R-:W-:Y:S06]  /*18760*/  @!P0 BRA `(.L_x_15617) ;  /* 0x0000000000048947 */ /* 0x000fec0003800000 */
[----:B------:R-:W-:Y:S01]  /*18770*/  BPT.TRAP 0x1 ;  /* 0x000000040000795c */ /* 0x000fe20000300000 */
.L_x_15617:
[----:B------:R-:W-:Y:S01]  /*18780*/  IMAD R5, R26, 0x8, R5 ;  /* 0x000000081a057824 */ /* 0x000fe200078e0205 */
[----:B------:R-:W-:-:S04]  /*18790*/  SHF.L.U32 R0, R0, 0x1f, RZ ;  /* 0x0000001f00007819 */ /* 0x000fc800000006ff */
[----:B------:R-:W4:Y:S02]  /*187a0*/  SYNCS.PHASECHK.TRANS64.TRYWAIT P1, [R5+URZ+0x16840], R0 ;  /* 0x01684000050075a7 */ /* 0x000f24000802017f */
[----:B----4-:R-:W-:Y:S05]  /*187b0*/  @!P1 BRA `(.L_x_15618) ;  /* 0x0000005c00ec9947 */ /* 0x010fea0003800000 */
.L_x_15833:
[----:B------:R-:W-:Y:S05]  /*187c0*/  @!P0 BRA `(.L_x_15619) ;  /* 0x0000000000048947 */ /* 0x000fea0003800000 */
[----:B------:R-:W-:Y:S01]  /*187d0*/  BPT.TRAP 0x1 ;  /* 0x000000040000795c */ /* 0x000fe20000300000 */
.L_x_15619:
[----:B------:R-:W5:Y:S02]  /*187e0*/  SYNCS.PHASECHK.TRANS64.TRYWAIT P1, [R3+URZ+0x16860], R2 ;  /* 0x01686002030075a7 */ /* 0x000f64000802017f */
[----:B-----5:R-:W-:Y:S05]  /*187f0*/  @!P1 BRA `(.L_x_15620) ;  /* 0x0000005c00f09947 */ /* 0x020fea0003800000 */
.L_x_15834:
[----:B------:R-:W-:Y:S05]  /*18800*/  @!P0 BRA `(.L_x_15621) ;  /* 0x0000000000048947 */ /* 0x000fea0003800000 */
[----:B------:R-:W-:Y:S01]  /*18810*/  BPT.TRAP 0x1 ;  /* 0x000000040000795c */ /* 0x000fe20000300000 */
.L_x_15621:
[----:B------:R0:W0:Y:S02]  /*18820*/  SYNCS.PHASECHK.TRANS64.TRYWAIT P0, [R5+URZ+0x16860], R0 ;  /* 0x01686000050075a7 */ /* 0x000024000800017f */
[----:B0-----:R-:W-:Y:S05]  /*18830*/  @!P0 NANOSLEEP.SYNCS 0x989680 ;  /* 0x009896800000895d */ /* 0x001fea0003900000 */
[----:B------:R-:W0:Y:S02]  /*18840*/  @!P0 SYNCS.PHASECHK.TRANS64 P0, [R5+URZ+0x16860], R0 ;  /* 0x01686000050085a7 */ /* 0x000e24000800007f */
[----:B0-----:R-:W-:Y:S05]  /*18850*/  @!P0 BRA `(.L_x_15621) ;  /* 0xfffffffc00f08947 */ /* 0x001fea000383ffff */
.L_x_15362:
[----:B------:R-:W-:Y:S05]  /*18860*/  BSYNC B9 ;  /* 0x0000000000097941 */ /* 0x000fea0003800000 */
.L_x_15359:
[----:B------:R-:W-:Y:S05]  /*18870*/  EXIT ;  /* 0x000000000000794d */ /* 0x000fea0003800000 */
.L_x_15380:
[----:B0-----:R0:W1:Y:S02]  /*18880*/  SYNCS.PHASECHK.TRANS64.TRYWAIT P6, [R69+URZ+0x16890], R77 ;  /* 0x0168904d450075a7 */ /* 0x00106400080c017f */
[----:B-1----:R-:W-:Y:S05]  /*18890*/  @!P6 NANOSLEEP.SYNCS 0x989680 ;  /* 0x009896800000e95d */ /* 0x002fea0003900000 */
[----:B------:R-:W1:Y:S02]  /*188a0*/  @!P6 SYNCS.PHASECHK.TRANS64 P6, [R69+URZ+0x16890], R77 ;  /* 0x0168904d4500e5a7 */ /* 0x000e6400080c007f */
[----:B-1----:R-:W-:Y:S05]  /*188b0*/  @!P6 BRA `(.L_x_15380) ;  /* 0xfffffffc00f0e947 */ /* 0x002fea000383ffff */
[----:B------:R-:W-:Y:S05]  /*188c0*/  BRA `(.L_x_15622) ;  /* 0xfffffea000887947 */ /* 0x000fea000383ffff */
.L_x_15381:
        /* <DEDUP_REMOVED lines=8> */
.L_x_15624:
[----:B------:R-:W-:Y:S05]  /*18950*/  BSYNC B1 ;  /* 0x0000000000017941 */ /* 0x000fea0003800000 */
.L_x_15623:
        /* <DEDUP_REMOVED lines=8> */
.L_x_15625:
[----:B------:R-:W-:Y:S05]  /*189e0*/  BRA `(.L_x_15626) ;  /* 0xfffffea000547947 */ /* 0x000fea000383ffff */
.L_x_15390:
[----:B------:R-:W-:Y:S01]  /*189f0*/  BSSY B1, `(.L_x_15627) ;  /* 0x0000008000017945 */ /* 0x000fe20003800000 */
[----:B--2-4-:R-:W-:Y:S01]  /*18a00*/  IMAD.MOV.U32 R13, RZ, RZ, R86 ;  /* 0x000000ffff0d7224 */ /* 0x014fe200078e0056 */
[----:B------:R-:W-:Y:S01]  /*18a10*/  MOV R12, 0x1 ;  /* 0x00000001000c7802 */ /* 0x000fe20000000f00 */
[----:B------:R-:W-:Y:S02]  /*18a20*/  IMAD.MOV.U32 R11, RZ, RZ, 0x1c1f ;  /* 0x00001c1fff0b7424 */ /* 0x000fe400078e00ff */
[----:B------:R-:W-:-:S07]  /*18a30*/  IMAD.MOV.U32 R15, RZ, RZ, -0x1 ;  /* 0xffffffffff0f7424 */ /* 0x000fce00078e00ff */
[----:B01-3--:R-:W-:Y:S05]  /*18a40*/  WARPSYNC.COLLECTIVE R15, `(.L_x_15628) ;  /* 0x000000000f087348 */ /* 0x00bfea0003c00000 */
[----:B---3--:R2:W3:Y:S02]  /*18a50*/  SHFL.IDX P6, R14, R13, R12, R11 ;  /* 0x0000000c0d0e7389 */ /* 0x0084e400000c000b */
[----:B0123--:R-:W-:Y:S01]  /*18a60*/  ENDCOLLECTIVE ;  /* 0x000000000000791b */ /* 0x00ffe20003800000 */
.L_x_15628:
[----:B------:R-:W-:Y:S05]  /*18a70*/  BSYNC B1 ;  /* 0x0000000000017941 */ /* 0x000fea0003800000 */
.L_x_15627:
        /* <DEDUP_REMOVED lines=8> */
.L_x_15629:
[----:B------:R-:W-:Y:S05]  /*18b00*/  BRA `(.L_x_15630) ;  /* 0xfffffea400c47947 */ /* 0x000fea000383ffff */
.L_x_15402:
[----:B-1----:R1:W2:Y:S02]  /*18b10*/  SYNCS.PHASECHK.TRANS64.TRYWAIT P4, [R69+URZ+0x16890], R77 ;  /* 0x0168904d450075a7 */ /* 0x0022a4000808017f */
[----:B--2---:R-:W-:Y:S05]  /*18b20*/  @!P4 NANOSLEEP.SYNCS 0x989680 ;  /* 0x009896800000c95d */ /* 0x004fea0003900000 */
[----:B------:R-:W2:Y:S02]  /*18b30*/  @!P4 SYNCS.PHASECHK.TRANS64 P4, [R69+URZ+0x16890], R77 ;  /* 0x0168904d4500c5a7 */ /* 0x000ea4000808007f */
[----:B--2---:R-:W-:Y:S05]  /*18b40*/  @!P4 BRA `(.L_x_15402) ;  /* 0xfffffffc00f0c947 */ /* 0x004fea000383ffff */
[----:B------:R-:W-:Y:S05]  /*18b50*/  BRA `(.L_x_15631) ;  /* 0xfffffeb000b87947 */ /* 0x000fea000383ffff */
.L_x_15403:
[----:B------:R-:W-:Y:S01]  /*18b60*/  BSSY B1, `(.L_x_15632) ;  /* 0x0000008000017945 */ /* 0x000fe20003800000 */
[----:B0-----:R-:W-:Y:S02]  /*18b70*/  IMAD.MOV.U32 R13, RZ, RZ, R86 ;  /* 0x000000ffff0d7224 */ /* 0x001fe400078e0056 */
[----:B------:R-:W-:Y:S02]  /*18b80*/  IMAD.MOV.U32 R12, RZ, RZ, RZ ;  /* 0x000000ffff0c7224 */ /* 0x000fe400078e00ff */
[----:B------:R-:W-:Y:S02]  /*18b90*/  IMAD.MOV.U32 R11, RZ, RZ, 0x1c1f ;  /* 0x00001c1fff0b7424 */ /* 0x000fe400078e00ff */
[----:B------:R-:W-:-:S07]  /*18ba0*/  IMAD.MOV.U32 R15, RZ, RZ, -0x1 ;  /* 0xffffffffff0f7424 */ /* 0x000fce00078e00ff */
[----:B-1----:R-:W-:Y:S05]  /*18bb0*/  WARPSYNC.COLLECTIVE R15, `(.L_x_15633) ;  /* 0x000000000f087348 */ /* 0x002fea0003c00000 */
[----:B------:R0:W2:Y:S02]  /*18bc0*/  SHFL.IDX P6, R14, R13, R12, R11 ;  /* 0x0000000c0d0e7389 */ /* 0x0000a400000c000b */
[----:B012---:R-:W-:Y:S01]  /*18bd0*/  ENDCOLLECTIVE ;  /* 0x000000000000791b */ /* 0x007fe20003800000 */
.L_x_15633:
[----:B------:R-:W-:Y:S05]  /*18be0*/  BSYNC B1 ;  /* 0x0000000000017941 */ /* 0x000fea0003800000 */
.L_x_15632:
        /* <DEDUP_REMOVED lines=8> */
.L_x_15634:
[----:B------:R-:W-:Y:S01]  /*18c70*/  IMAD.MOV.U32 R80, RZ, RZ, R14 ;  /* 0x000000ffff507224 */ /* 0x000fe200078e000e */
[----:B------:R-:W-:Y:S06]  /*18c80*/  BRA `(.L_x_15635) ;  /* 0xfffffeb000847947 */ /* 0x000fec000383ffff */
.L_x_15408:
        /* <DEDUP_REMOVED lines=8> */
.L_x_15637:
[----:B------:R-:W-:Y:S05]  /*18d10*/  BSYNC B1 ;  /* 0x0000000000017941 */ /* 0x000fea0003800000 */
.L_x_15636:
        /* <DEDUP_REMOVED lines=8> */
.L_x_15638:
[----:B------:R-:W-:Y:S01]  /*18da0*/  IMAD.MOV.U32 R38, RZ, RZ, R14 ;  /* 0x000000ffff267224 */ /* 0x000fe200078e000e */
[----:B------:R-:W-:Y:S06]  /*18db0*/  BRA `(.L_x_15639) ;  /* 0xfffffeb800187947 */ /* 0x000fec000383ffff */
.L_x_15413:
[----:B0-----:R0:W1:Y:S02]  /*18dc0*/  SYNCS.PHASECHK.TRANS64.TRYWAIT P3, [R69+URZ+0x16890], R77 ;  /* 0x0168904d450075a7 */ /* 0x001064000806017f */
[----:B-1----:R-:W-:Y:S05]  /*18dd0*/  @!P3 NANOSLEEP.SYNCS 0x989680 ;  /* 0x009896800000b95d */ /* 0x002fea0003900000 */
[----:B------:R-:W1:Y:S02]  /*18de0*/  @!P3 SYNCS.PHASECHK.TRANS64 P3, [R69+URZ+0x16890], R77 ;  /* 0x0168904d4500b5a7 */ /* 0x000e64000806007f */
[----:B-1----:R-:W-:Y:S05]  /*18df0*/  @!P3 BRA `(.L_x_15413) ;  /* 0xfffffffc00f0b947 */ /* 0x002fea000383ffff */
[----:B------:R-:W-:Y:S05]  /*18e00*/  BRA `(.L_x_15640) ;  /* 0xfffffec000207947 */ /* 0x000fea000383ffff */
.L_x_15414:
        /* <DEDUP_REMOVED lines=8> */
.L_x_15642:
[----:B------:R-:W-:Y:S05]  /*18e90*/  BSYNC B1 ;  /* 0x0000000000017941 */ /* 0x000fea0003800000 */
.L_x_15641:
        /* <DEDUP_REMOVED lines=8> */
.L_x_15643:
[----:B------:R-:W-:Y:S01]  /*18f20*/  IMAD.MOV.U32 R37, RZ, RZ, R14 ;  /* 0x000000ffff257224 */ /* 0x000fe200078e000e */
[----:B------:R-:W-:Y:S06]  /*18f30*/  BRA `(.L_x_15644) ;  /* 0xfffffec000447947 */ /* 0x000fec000383ffff */
.L_x_15417:
        /* <DEDUP_REMOVED lines=8> */
.L_x_15646:
[----:B------:R-:W-:Y:S05]  /*18fc0*/  BSYNC B1 ;  /* 0x0000000000017941 */ /* 0x000fea0003800000 */
.L_x_15645:
        /* <DEDUP_REMOVED lines=8> */
.L_x_15647:
[----:B------:R-:W-:Y:S01]  /*19050*/  IMAD.MOV.U32 R37, RZ, RZ, R14 ;  /* 0x000000ffff257224 */ /* 0x000fe200078e000e */
[----:B------:R-:W-:Y:S06]  /*19060*/  BRA `(.L_x_15648) ;  /* 0xfffffec000407947 */ /* 0x000fec000383ffff */
.L_x_15421:
[----:B0-----:R0:W3:Y:S02]  /*19070*/  SYNCS.PHASECHK.TRANS64.TRYWAIT P4, [R69+URZ+0x168b0], R77 ;  /* 0x0168b04d450075a7 */ /* 0x0010e4000808017f */
[----:B---3--:R-:W-:Y:S05]  /*19080*/  @!P4 NANOSLEEP.SYNCS 0x989680 ;  /* 0x009896800000c95d */ /* 0x008fea0003900000 */
[----:B------:R-:W3:Y:S02]  /*19090*/  @!P4 SYNCS.PHASECHK.TRANS64 P4, [R69+URZ+0x168b0], R77 ;  /* 0x0168b04d4500c5a7 */ /* 0x000ee4000808007f */
[----:B---3--:R-:W-:Y:S05]  /*190a0*/  @!P4 BRA `(.L_x_15421) ;  /* 0xfffffffc00f0c947 */ /* 0x008fea000383ffff */
[----:B------:R-:W-:Y:S05]  /*190b0*/  BRA `(.L_x_15649) ;  /* 0xfffffec000b87947 */ /* 0x000fea000383ffff */
.L_x_15429:
[----:B------:R-:W0:Y:S01]  /*190c0*/  S2R R0, SR_TID.X ;  /* 0x0000000000007919 */ /* 0x000e220000002100 */
[----:B------:R-:W-:Y:S01]  /*190d0*/  BSSY B0, `(.L_x_15650) ;  /* 0x000000c000007945 */ /* 0x000fe20003800000 */
[----:B------:R-:W-:Y:S02]  /*190e0*/  IMAD.MOV.U32 R12, RZ, RZ, RZ ;  /* 0x000000ffff0c7224 */ /* 0x000fe400078e00ff */
[----:B------:R-:W-:Y:S02]  /*190f0*/  IMAD.MOV.U32 R11, RZ, RZ, 0x1f ;  /* 0x0000001fff0b7424 */ /* 0x000fe400078e00ff */
[----:B------:R-:W-:Y:S01]  /*19100*/  IMAD.MOV.U32 R15, RZ, RZ, -0x1 ;  /* 0xffffffffff0f7424 */ /* 0x000fe200078e00ff */
[----:B0-----:R-:W-:-:S04]  /*19110*/  IADD3 R4, R0, -0x80, RZ ;  /* 0xffffff8000047810 */ /* 0x001fc80007ffe0ff */
[----:B------:R-:W-:-:S04]  /*19120*/  SHF.R.S32.HI R0, RZ, 0x1f, R4 ;  /* 0x0000001fff007819 */ /* 0x000fc80000011404 */
[----:B------:R-:W-:-:S04]  /*19130*/  LEA.HI R0, R0, R4, RZ, 0x7 ;  /* 0x0000000400007211 */ /* 0x000fc800078f38ff */
[----:B------:R-:W-:-:S05]  /*19140*/  SHF.R.S32.HI R0, RZ, 0x7, R0 ;  /* 0x00000007ff007819 */ /* 0x000fca0000011400 */
[----:B------:R-:W-:-:S07]  /*19150*/  IMAD.MOV.U32 R13, RZ, RZ, R0 ;  /* 0x000000ffff0d7224 */ /* 0x000fce00078e0000 */
[----:B----45:R-:W-:Y:S05]  /*19160*/  WARPSYNC.COLLECTIVE R15, `(.L_x_15651) ;  /* 0x000000000f087348 */ /* 0x030fea0003c00000 */
[----:B------:R0:W1:Y:S02]  /*19170*/  SHFL.IDX P6, R14, R13, R12, R11 ;  /* 0x0000000c0d0e7389 */ /* 0x00006400000c000b */
[----:B01--45:R-:W-:Y:S01]  /*19180*/  ENDCOLLECTIVE ;  /* 0x000000000000791b */ /* 0x033fe20003800000 */
.L_x_15651:
[----:B------:R-:W-:Y:S05]  /*19190*/  BSYNC B0 ;  /* 0x0000000000007941 */ /* 0x000fea0003800000 */
.L_x_15650:
[----:B------:R0:W-:Y:S01]  /*191a0*/  STL [R1+0x1c], R14 ;  /* 0x00001c0e01007387 */ /* 0x0001e20000100800 */
[----:B------:R-:W-:Y:S05]  /*191b0*/  BRA `(.L_x_15652) ;  /* 0xfffffec8006c7947 */ /* 0x000fea000383ffff */
.L_x_15441:
[----:B------:R-:W-:Y:S01]  /*191c0*/  BSSY B1, `(.L_x_15653) ;  /* 0x0000008000017945 */ /* 0x000fe20003800000 */
[----:B------:R-:W-:Y:S01]  /*191d0*/  IMAD.MOV.U32 R13, RZ, RZ, R6 ;  /* 0x000000ffff0d7224 */ /* 0x000fe200078e0006 */
[----:B------:R-:W-:Y:S01]  /*191e0*/  MOV R12, RZ ;  /* 0x000000ff000c7202 */ /* 0x000fe20000000f00 */
[----:B------:R-:W-:Y:S02]  /*191f0*/  IMAD.MOV.U32 R11, RZ, RZ, 0x1c1f ;  /* 0x00001c1fff0b7424 */ /* 0x000fe400078e00ff */
[----:B------:R-:W-:-:S07]  /*19200*/  IMAD.MOV.U32 R15, RZ, RZ, -0x1 ;  /* 0xffffffffff0f7424 */ /* 0x000fce00078e00ff */
[----:B0---4-:R-:W-:Y:S05]  /*19210*/  WARPSYNC.COLLECTIVE R15, `(.L_x_15654) ;  /* 0x000000000f087348 */ /* 0x011fea0003c00000 */
[----:B0-----:R0:W1:Y:S02]  /*19220*/  SHFL.IDX P6, R14, R13, R12, R11 ;  /* 0x0000000c0d0e7389 */ /* 0x00106400000c000b */
[----:B01--4-:R-:W-:Y:S01]  /*19230*/  ENDCOLLECTIVE ;  /* 0x000000000000791b */ /* 0x013fe20003800000 */
.L_x_15654:
[----:B------:R-:W-:Y:S05]  /*19240*/  BSYNC B1 ;  /* 0x0000000000017941 */ /* 0x000fea0003800000 */
.L_x_15653:
        /* <DEDUP_REMOVED lines=8> */
.L_x_15655:
[----:B------:R-:W-:Y:S02]  /*192d0*/  IMAD.MOV.U32 R13, RZ, RZ, R8 ;  /* 0x000000ffff0d7224 */ /* 0x000fe400078e0008 */
[----:B------:R-:W-:-:S07]  /*192e0*/  IMAD.MOV.U32 R0, RZ, RZ, R14 ;  /* 0x000000ffff007224 */ /* 0x000fce00078e000e */
[----:B------:R-:W-:Y:S05]  /*192f0*/  WARPSYNC.COLLECTIVE R15, `(.L_x_15656) ;  /* 0x000000000f087348 */ /* 0x000fea0003c00000 */
[----:B------:R0:W1:Y:S02]  /*19300*/  SHFL.IDX P6, R14, R13, R12, R11 ;  /* 0x0000000c0d0e7389 */ /* 0x00006400000c000b */
[----:B01----:R-:W-:Y:S01]  /*19310*/  ENDCOLLECTIVE ;  /* 0x000000000000791b */ /* 0x003fe20003800000 */
.L_x_15656:
[----:B------:R-:W-:Y:S02]  /*19320*/  IMAD.MOV.U32 R13, RZ, RZ, R7 ;  /* 0x000000ffff0d7224 */ /* 0x000fe400078e0007 */
[----:B------:R-:W-:-:S07]  /*19330*/  IMAD.MOV.U32 R5, RZ, RZ, R14 ;  /* 0x000000ffff057224 */ /* 0x000fce00078e000e */
[----:B------:R-:W-:Y:S05]  /*19340*/  WARPSYNC.COLLECTIVE R15, `(.L_x_15657) ;  /* 0x000000000f087348 */ /* 0x000fea0003c00000 */
[----:B------:R0:W1:Y:S02]  /*19350*/  SHFL.IDX P6, R14, R13, R12, R11 ;  /* 0x0000000c0d0e7389 */ /* 0x00006400000c000b */
[----:B01----:R-:W-:Y:S01]  /*19360*/  ENDCOLLECTIVE ;  /* 0x000000000000791b */ /* 0x003fe20003800000 */
.L_x_15657:
[----:B------:R-:W-:Y:S05]  /*19370*/  BRA `(.L_x_15658) ;  /* 0xfffffecc00f07947 */ /* 0x000fea000383ffff */
.L_x_15444:
[----:B------:R-:W-:Y:S01]  /*19380*/  BSSY B1, `(.L_x_15659) ;  /* 0x0000008000017945 */ /* 0x000fe20003800000 */
[----:B------:R-:W-:Y:S01]  /*19390*/  MOV R13, R6 ;  /* 0x00000006000d7202 */ /* 0x000fe20000000f00 */
[----:B------:R-:W-:Y:S02]  /*193a0*/  IMAD.MOV.U32 R12, RZ, RZ, 0x1 ;  /* 0x00000001ff0c7424 */ /* 0x000fe400078e00ff */
[----:B------:R-:W-:Y:S02]  /*193b0*/  IMAD.MOV.U32 R11, RZ, RZ, 0x1c1f ;  /* 0x00001c1fff0b7424 */ /* 0x000fe400078e00ff */
[----:B------:R-:W-:-:S07]  /*193c0*/  IMAD.MOV.U32 R15, RZ, RZ, -0x1 ;  /* 0xffffffffff0f7424 */ /* 0x000fce00078e00ff */
[----:B0---4-:R-:W-:Y:S05]  /*193d0*/  WARPSYNC.COLLECTIVE R15, `(.L_x_15660) ;  /* 0x000000000f087348 */ /* 0x011fea0003c00000 */
[----:B0-----:R0:W1:Y:S02]  /*193e0*/  SHFL.IDX P6, R14, R13, R12, R11 ;  /* 0x0000000c0d0e7389 */ /* 0x00106400000c000b */
[----:B01--4-:R-:W-:Y:S01]  /*193f0*/  ENDCOLLECTIVE ;  /* 0x000000000000791b */ /* 0x013fe20003800000 */
.L_x_15660:
[----:B------:R-:W-:Y:S05]  /*19400*/  BSYNC B1 ;  /* 0x0000000000017941 */ /* 0x000fea0003800000 */
.L_x_15659:
        /* <DEDUP_REMOVED lines=8> */
.L_x_15661:
[----:B------:R-:W-:Y:S02]  /*19490*/  IMAD.MOV.U32 R13, RZ, RZ, R8 ;  /* 0x000000ffff0d7224 */ /* 0x000fe400078e0008 */
[----:B------:R-:W-:-:S07]  /*194a0*/  IMAD.MOV.U32 R0, RZ, RZ, R14 ;  /* 0x000000ffff007224 */ /* 0x000fce00078e000e */
[----:B------:R-:W-:Y:S05]  /*194b0*/  WARPSYNC.COLLECTIVE R15, `(.L_x_15662) ;  /* 0x000000000f087348 */ /* 0x000fea0003c00000 */
[----:B------:R0:W1:Y:S02]  /*194c0*/  SHFL.IDX P6, R14, R13, R12, R11 ;  /* 0x0000000c0d0e7389 */ /* 0x00006400000c000b */
[----:B01----:R-:W-:Y:S01]  /*194d0*/  ENDCOLLECTIVE ;  /* 0x000000000000791b */ /* 0x003fe20003800000 */
.L_x_15662:
[----:B------:R-:W-:Y:S01]  /*194e0*/  MOV R13, R7 ;  /* 0x00000007000d7202 */ /* 0x000fe20000000f00 */
[----:B------:R-:W-:-:S07]  /*194f0*/  IMAD.MOV.U32 R5, RZ, RZ, R14 ;  /* 0x000000ffff057224 */ /* 0x000fce00078e000e */
[----:B------:R-:W-:Y:S05]  /*19500*/  WARPSYNC.COLLECTIVE R15, `(.L_x_15663) ;  /* 0x000000000f087348 */ /* 0x000fea0003c00000 */
[----:B------:R0:W1:Y:S02]  /*19510*/  SHFL.IDX P6, R14, R13, R12, R11 ;  /* 0x0000000c0d0e7389 */ /* 0x00006400000c000b */
[----:B01----:R-:W-:Y:S01]  /*19520*/  ENDCOLLECTIVE ;  /* 0x000000000000791b */ /* 0x003fe20003800000 */
.L_x_15663:
[----:B------:R-:W-:Y:S05]  /*19530*/  BRA `(.L_x_15664) ;  /* 0xfffffed0005c7947 */ /* 0x000fea000383ffff */
.L_x_15448:
[----:B0-----:R0:W1:Y:S02]  /*19540*/  SYNCS.PHASECHK.TRANS64.TRYWAIT P0, [R2+URZ+0x16800], R37 ;  /* 0x01680025020075a7 */ /* 0x001064000800017f */
[----:B-1----:R-:W-:Y:S05]  /*19550*/  @!P0 NANOSLEEP.SYNCS 0x989680 ;  /* 0x009896800000895d */ /* 0x002fea0003900000 */
[----:B------:R-:W1:Y:S02]  /*19560*/  @!P0 SYNCS.PHASECHK.TRANS64 P0, [R2+URZ+0x16800], R37 ;  /* 0x01680025020085a7 */ /* 0x000e64000800007f */
[----:B-1----:R-:W-:Y:S05]  /*19570*/  @!P0 BRA `(.L_x_15448) ;  /* 0xfffffffc00f08947 */ /* 0x002fea000383ffff */
[----:B------:R-:W-:Y:S05]  /*19580*/  BRA `(.L_x_15665) ;  /* 0xfffffed4006c7947 */ /* 0x000fea000383ffff */
.L_x_15456:
[----:B------:R-:W1:Y:S01]  /*19590*/  LDC R43, c[0x0][0x3f4] ;  /* 0x0000fd00ff2b7b82 */ /* 0x000e620000000800 */
[----:B------:R-:W-:Y:S01]  /*195a0*/  BSSY B1, `(.L_x_15666) ;  /* 0x0000008000017945 */ /* 0x000fe20003800000 */
[----:B------:R-:W-:Y:S02]  /*195b0*/  IMAD.MOV.U32 R13, RZ, RZ, R26 ;  /* 0x000000ffff0d7224 */ /* 0x000fe400078e001a */
[----:B------:R-:W-:Y:S02]  /*195c0*/  IMAD.MOV.U32 R12, RZ, RZ, RZ ;  /* 0x000000ffff0c7224 */ /* 0x000fe400078e00ff */
[----:B------:R-:W-:Y:S02]  /*195d0*/  IMAD.MOV.U32 R11, RZ, RZ, 0x1c1f ;  /* 0x00001c1fff0b7424 */ /* 0x000fe400078e00ff */
[----:B------:R-:W-:-:S07]  /*195e0*/  IMAD.MOV.U32 R15, RZ, RZ, -0x1 ;  /* 0xffffffffff0f7424 */ /* 0x000fce00078e00ff */
[----:B01--4-:R-:W-:Y:S05]  /*195f0*/  WARPSYNC.COLLECTIVE R15, `(.L_x_15667) ;  /* 0x000000000f087348 */ /* 0x013fea0003c00000 */
[----:B0-----:R0:W2:Y:S02]  /*19600*/  SHFL.IDX P6, R14, R13, R12, R11 ;  /* 0x0000000c0d0e7389 */ /* 0x0010a400000c000b */
[----:B012-4-:R-:W-:Y:S01]  /*19610*/  ENDCOLLECTIVE ;  /* 0x000000000000791b */ /* 0x017fe20003800000 */
.L_x_15667:
[----:B------:R-:W-:Y:S05]  /*19620*/  BSYNC B1 ;  /* 0x0000000000017941 */ /* 0x000fea0003800000 */
.L_x_15666:
[----:B------:R0:W5:Y:S01]  /*19630*/  LDL R10, [R1+0x18] ;  /* 0x00001800010a7983 */ /* 0x0001620000100800 */
[----:B------:R-:W-:Y:S01]  /*19640*/  MOV R13, R25 ;  /* 0x00000019000d7202 */ /* 0x000fe20000000f00 */
[----:B------:R-:W-:Y:S01]  /*19650*/  IMAD.MOV.U32 R12, RZ, RZ, RZ ;  /* 0x000000ffff0c7224 */ /* 0x000fe200078e00ff */
[----:B------:R-:W-:Y:S01]  /*19660*/  ISETP.GE.AND P0, PT, R16, R43, PT ;  /* 0x0000002b1000720c */ /* 0x000fe20003f06270 */
[----:B------:R-:W-:Y:S02]  /*19670*/  IMAD.MOV.U32 R11, RZ, RZ, 0x1c1f ;  /* 0x00001c1fff0b7424 */ /* 0x000fe400078e00ff */
[----:B------:R-:W-:Y:S02]  /*19680*/  IMAD.MOV.U32 R15, RZ, RZ, -0x1 ;  /* 0xffffffffff0f7424 */ /* 0x000fe400078e00ff */
[----:B0-----:R-:W-:-:S08]  /*19690*/  IMAD.MOV.U32 R0, RZ, RZ, R14 ;  /* 0x000000ffff007224 */ /* 0x001fd000078e000e */
[----:B-----5:R-:W-:Y:S05]  /*196a0*/  WARPSYNC.COLLECTIVE R15, `(.L_x_15668) ;  /* 0x000000000f087348 */ /* 0x020fea0003c00000 */
[----:B------:R0:W1:Y:S02]  /*196b0*/  SHFL.IDX P6, R14, R13, R12, R11 ;  /* 0x0000000c0d0e7389 */ /* 0x00006400000c000b */
[----:B01---5:R-:W-:Y:S01]  /*196c0*/  ENDCOLLECTIVE ;  /* 0x000000000000791b */ /* 0x023fe20003800000 */
.L_x_15668:
[----:B------:R-:W-:Y:S02]  /*196d0*/  IMAD.MOV.U32 R13, RZ, RZ, R24 ;  /* 0x000000ffff0d7224 */ /* 0x000fe400078e0018 */
[----:B------:R-:W-:-:S07]  /*196e0*/  IMAD.MOV.U32 R3, RZ, RZ, R14 ;  /* 0x000000ffff037224 */ /* 0x000fce00078e000e */
[----:B------:R-:W-:Y:S05]  /*196f0*/  WARPSYNC.COLLECTIVE R15, `(.L_x_15669) ;  /* 0x000000000f087348 */ /* 0x000fea0003c00000 */
[----:B------:R0:W1:Y:S02]  /*19700*/  SHFL.IDX P6, R14, R13, R12, R11 ;  /* 0x0000000c0d0e7389 */ /* 0x00006400000c000b */
[----:B01----:R-:W-:Y:S01]  /*19710*/  ENDCOLLECTIVE ;  /* 0x000000000000791b */ /* 0x003fe20003800000 */
.L_x_15669:
[----:B------:R-:W-:Y:S01]  /*19720*/  IMAD.MOV.U32 R13, RZ, RZ, R27 ;  /* 0x000000ffff0d7224 */ /* 0x000fe200078e001b */
[----:B------:R-:W-:-:S07]  /*19730*/  MOV R4, R14 ;  /* 0x0000000e00047202 */ /* 0x000fce0000000f00 */
[----:B------:R-:W-:Y:S05]  /*19740*/  WARPSYNC.COLLECTIVE R15, `(.L_x_15670) ;  /* 0x000000000f087348 */ /* 0x000fea0003c00000 */
[----:B------:R0:W1:Y:S02]  /*19750*/  SHFL.IDX P6, R14, R13, R12, R11 ;  /* 0x0000000c0d0e7389 */ /* 0x00006400000c000b */
[----:B01----:R-:W-:Y:S01]  /*19760*/  ENDCOLLECTIVE ;  /* 0x000000000000791b */ /* 0x003fe20003800000 */
.L_x_15670:
[----:B------:R-:W-:-:S05]  /*19770*/  IMAD R32, R10, R32, RZ ;  /* 0x000000200a207224 */ /* 0x000fca00078e02ff */
[----:B------:R-:W-:-:S13]  /*19780*/  ISETP.GE.OR P1, PT, R39, R32, P0 ;  /* 0x000000202700720c */ /* 0x000fda0000726670 */
[C---:B------:R-:W-:Y:S01]  /*19790*/  @!P1 IMAD.SHL.U32 R5, R16.reuse, 0x2, RZ ;  /* 0x0000000210059824 */ /* 0x040fe200078e00ff */
[----:B------:R-:W-:-:S04]  /*197a0*/  @!P1 SHF.L.U64.HI R21, R16, 0x1, R17 ;  /* 0x0000000110159819 */ /* 0x000fc80000010211 */
[----:B------:R-:W-:-:S05]  /*197b0*/  @!P1 IADD3 R6, P2, R3, R5, RZ ;  /* 0x0000000503069210 */ /* 0x000fca0007f5e0ff */
[----:B------:R-:W-:-:S05]  /*197c0*/  @!P1 IMAD.X R7, R0, 0x1, R21, P2 ;  /* 0x0000000100079824 */ /* 0x000fca00010e0615 */
[----:B------:R-:W2:Y:S01]  /*197d0*/  @!P1 LD.E.128 R8, desc[UR40][R6.64] ;  /* 0x0000002806089980 */ /* 0x000ea2000c101d00 */
[----:B------:R-:W-:-:S05]  /*197e0*/  @!P1 IADD3 R14, P2, R14, R5, RZ ;  /* 0x000000050e0e9210 */ /* 0x000fca0007f5e0ff */
[----:B------:R-:W-:-:S04]  /*197f0*/  @!P1 IMAD.X R3, R4, 0x1, R21, P2 ;  /* 0x0000000104039824 */ /* 0x000fc800010e0615 */
[----:B------:R-:W-:-:S05]  /*19800*/  @!P1 IMAD.MOV.U32 R15, RZ, RZ, R3 ;  /* 0x000000ffff0f9224 */ /* 0x000fca00078e0003 */
[----:B------:R0:W5:Y:S01]  /*19810*/  @!P1 LD.E.128 R4, desc[UR40][R14.64] ;  /* 0x000000280e049980 */ /* 0x000162000c101d00 */
[----:B------:R-:W-:Y:S02]  /*19820*/  CS2R R36, SRZ ;  /* 0x0000000000247805 */ /* 0x000fe4000001ff00 */
[----:B------:R-:W-:Y:S01]  /*19830*/  MOV R13, R26 ;  /* 0x0000001a000d7202 */ /* 0x000fe20000000f00 */
[----:B------:R-:W-:Y:S01]  /*19840*/  IMAD.MOV.U32 R12, RZ, RZ, 0x1 ;  /* 0x00000001ff0c7424 */ /* 0x000fe200078e00ff */
[----:B------:R-:W-:Y:S02]  /*19850*/  CS2R R34, SRZ ;  /* 0x0000000000227805 */ /* 0x000fe4000001ff00 */
[----:B------:R-:W-:Y:S02]  /*19860*/  CS2R R28, SRZ ;  /* 0x00000000001c7805 */ /* 0x000fe4000001ff00 */
[----:B------:R-:W-:Y:S01]  /*19870*/  CS2R R20, SRZ ;  /* 0x0000000000147805 */ /* 0x000fe2000001ff00 */
[----:B0-----:R-:W-:-:S02]  /*19880*/  IMAD.MOV.U32 R15, RZ, RZ, -0x1 ;  /* 0xffffffffff0f7424 */ /* 0x001fc400078e00ff */
[----:B--2---:R-:W-:Y:S01]  /*19890*/  @!P1 IMAD.MOV.U32 R37, RZ, RZ, R11 ;  /* 0x000000ffff259224 */ /* 0x004fe200078e000b */
[----:B------:R-:W-:Y:S01]  /*198a0*/  @!P1 MOV R34, R8 ;  /* 0x0000000800229202 */ /* 0x000fe20000000f00 */
[----:B------:R-:W-:Y:S02]  /*198b0*/  IMAD.MOV.U32 R11, RZ, RZ, 0x1c1f ;  /* 0x00001c1fff0b7424 */ /* 0x000fe400078e00ff */
[----:B------:R-:W-:Y:S02]  /*198c0*/  @!P1 IMAD.MOV.U32 R35, RZ, RZ, R9 ;  /* 0x000000ffff239224 */ /* 0x000fe400078e0009 */
[----:B------:R-:W-:-:S07]  /*198d0*/  IMAD.MOV.U32 R0, RZ, RZ, R34 ;  /* 0x000000ffff007224 */ /* 0x000fce00078e0022 */
[----:B-----5:R-:W-:Y:S05]  /*198e0*/  WARPSYNC.COLLECTIVE R15, `(.L_x_15671) ;  /* 0x000000000f087348 */ /* 0x020fea0003c00000 */
[----:B------:R0:W1:Y:S02]  /*198f0*/  SHFL.IDX P6, R14, R13, R12, R11 ;  /* 0x0000000c0d0e7389 */ /* 0x00006400000c000b */
[----:B01---5:R-:W-:Y:S01]  /*19900*/  ENDCOLLECTIVE ;  /* 0x000000000000791b */ /* 0x023fe20003800000 */
.L_x_15671:
[----:B------:R-:W-:Y:S02]  /*19910*/  IMAD.MOV.U32 R3, RZ, RZ, R35 ;  /* 0x000000ffff037224 */ /* 0x000fe400078e0023 */
[----:B------:R-:W-:Y:S01]  /*19920*/  @!P1 IMAD.MOV.U32 R36, RZ, RZ, R10 ;  /* 0x000000ffff249224 */ /* 0x000fe200078e000a */
[----:B------:R-:W-:Y:S01]  /*19930*/  PRMT R42, R0, 0x7610, R42 ;  /* 0x00007610002a7816 */ /* 0x000fe2000000002a */
[----:B------:R-:W-:Y:S01]  /*19940*/  IMAD.MOV.U32 R9, RZ, RZ, R37 ;  /* 0x000000ffff097224 */ /* 0x000fe200078e0025 */
[----:B------:R-:W-:Y:S01]  /*19950*/  PRMT R45, R45, 0x5410, R3 ;  /* 0x000054102d2d7816 */ /* 0x000fe20000000003 */
[----:B------:R-:W-:Y:S01]  /*19960*/  IMAD.MOV.U32 R8, RZ, RZ, R36 ;  /* 0x000000ffff087224 */ /* 0x000fe200078e0024 */
[----:B------:R-:W-:Y:S01]  /*19970*/  @!P1 MOV R28, R4 ;  /* 0x00000004001c9202 */ /* 0x000fe20000000f00 */
[----:B------:R-:W-:Y:S02]  /*19980*/  @!P1 IMAD.MOV.U32 R29, RZ, RZ, R5 ;  /* 0x000000ffff1d9224 */ /* 0x000fe400078e0005 */
[----:B------:R-:W-:Y:S01]  /*19990*/  @!P1 IMAD.MOV.U32 R20, RZ, RZ, R6 ;  /* 0x000000ffff149224 */ /* 0x000fe200078e0006 */
[----:B------:R-:W-:Y:S01]  /*199a0*/  PRMT R31, R8, 0x5410, R9 ;  /* 0x00005410081f7816 */ /* 0x000fe20000000009 */
[----:B------:R-:W-:-:S02]  /*199b0*/  @!P1 IMAD.MOV.U32 R21, RZ, RZ, R7 ;  /* 0x000000ffff159224 */ /* 0x000fc400078e0007 */
[----:B------:R-:W-:Y:S01]  /*199c0*/  IMAD.MOV.U32 R13, RZ, RZ, R25 ;  /* 0x000000ffff0d7224 */ /* 0x000fe200078e0019 */
[----:B------:R-:W-:Y:S01]  /*199d0*/  MOV R6, R20 ;  /* 0x0000001400067202 */ /* 0x000fe20000000f00 */
[----:B------:R-:W-:Y:S02]  /*199e0*/  IMAD.MOV.U32 R4, RZ, RZ, R28 ;  /* 0x000000ffff047224 */ /* 0x000fe400078e001c */
[----:B------:R-:W-:Y:S02]  /*199f0*/  IMAD.MOV.U32 R5, RZ, RZ, R29 ;  /* 0x000000ffff057224 */ /* 0x000fe400078e001d */
[----:B------:R-:W-:Y:S01]  /*19a00*/  IMAD.MOV.U32 R7, RZ, RZ, R21 ;  /* 0x000000ffff077224 */ /* 0x000fe200078e0015 */
[----:B------:R-:W-:Y:S01]  /*19a10*/  PRMT R56, R4, 0x5410, R6 ;  /* 0x0000541004387816 */ /* 0x000fe20000000006 */
[----:B------:R-:W-:Y:S01]  /*19a20*/  IMAD.MOV.U32 R0, RZ, RZ, R14 ;  /* 0x000000ffff007224 */ /* 0x000fe200078e000e */
[----:B------:R-:W-:-:S07]  /*19a30*/  PRMT R45, R5, 0x7610, R45 ;  /* 0x00007610052d7816 */ /* 0x000fce000000002d */
[----:B------:R-:W-:Y:S05]  /*19a40*/  WARPSYNC.COLLECTIVE R15, `(.L_x_15672) ;  /* 0x000000000f087348 */ /* 0x000fea0003c00000 */
[----:B------:R0:W1:Y:S02]  /*19a50*/  SHFL.IDX P6, R14, R13, R12, R11 ;  /* 0x0000000c0d0e7389 */ /* 0x00006400000c000b */
[----:B01----:R-:W-:Y:S01]  /*19a60*/  ENDCOLLECTIVE ;  /* 0x000000000000791b */ /* 0x003fe20003800000 */
.L_x_15672:
[----:B------:R-:W-:Y:S02]  /*19a70*/  PRMT R42, R42, 0x5410, R7 ;  /* 0x000054102a2a7816 */ /* 0x000fe40000000007 */
[----:B------:R-:W-:Y:S01]  /*19a80*/  CS2R R4, SRZ ;  /* 0x0000000000047805 */ /* 0x000fe2000001ff00 */
[----:B------:R-:W-:Y:S01]  /*19a90*/  IMAD.MOV.U32 R13, RZ, RZ, R24 ;  /* 0x000000ffff0d7224 */ /* 0x000fe200078e0018 */
[----:B------:R-:W-:-:S07]  /*19aa0*/  MOV R3, R14 ;  /* 0x0000000e00037202 */ /* 0x000fce0000000f00 */
[----:B------:R-:W-:Y:S05]  /*19ab0*/  WARPSYNC.COLLECTIVE R15, `(.L_x_15673) ;  /* 0x000000000f087348 */ /* 0x000fea0003c00000 */
[----:B------:R0:W1:Y:S02]  /*19ac0*/  SHFL.IDX P6, R14, R13, R12, R11 ;  /* 0x0000000c0d0e7389 */ /* 0x00006400000c000b */
[----:B01----:R-:W-:Y:S01]  /*19ad0*/  ENDCOLLECTIVE ;  /* 0x000000000000791b */ /* 0x003fe20003800000 */
.L_x_15673:
[----:B------:R-:W-:Y:S02]  /*19ae0*/  IMAD.MOV.U32 R13, RZ, RZ, R27 ;  /* 0x000000ffff0d7224 */ /* 0x000fe400078e001b */
[----:B------:R-:W-:-:S07]  /*19af0*/  IMAD.MOV.U32 R24, RZ, RZ, R14 ;  /* 0x000000ffff187224 */ /* 0x000fce00078e000e */
[----:B------:R-:W-:Y:S05]  /*19b00*/  WARPSYNC.COLLECTIVE R15, `(.L_x_15674) ;  /* 0x000000000f087348 */ /* 0x000fea0003c00000 */
[----:B------:R0:W1:Y:S02]  /*19b10*/  SHFL.IDX P6, R14, R13, R12, R11 ;  /* 0x0000000c0d0e7389 */ /* 0x00006400000c000b */
[----:B01----:R-:W-:Y:S01]  /*19b20*/  ENDCOLLECTIVE ;  /* 0x000000000000791b */ /* 0x003fe20003800000 */
.L_x_15674:
[----:B------:R-:W-:Y:S05]  /*19b30*/  BRA `(.L_x_15675) ;  /* 0xfffffee0005c7947 */ /* 0x000fea000383ffff */
.L_x_15460:
[----:B0-----:R0:W1:Y:S02]  /*19b40*/  SYNCS.PHASECHK.TRANS64.TRYWAIT P1, [R2+URZ+0x16800], R13 ;  /* 0x0168000d020075a7 */ /* 0x001064000802017f */
[----:B-1----:R-:W-:Y:S05]  /*19b50*/  @!P1 NANOSLEEP.SYNCS 0x989680 ;  /* 0x009896800000995d */ /* 0x002fea0003900000 */
[----:B------:R-:W1:Y:S02]  /*19b60*/  @!P1 SYNCS.PHASECHK.TRANS64 P1, [R2+URZ+0x16800], R13 ;  /* 0x0168000d020095a7 */ /* 0x000e64000802007f */
[----:B-1----:R-:W-:Y:S05]  /*19b70*/  @!P1 BRA `(.L_x_15460) ;  /* 0xfffffffc00f09947 */ /* 0x002fea000383ffff */
[----:B------:R-:W-:Y:S05]  /*19b80*/  BRA `(.L_x_15676) ;  /* 0xfffffee000fc7947 */ /* 0x000fea000383ffff */
.L_x_15466:
[----:B--2---:R2:W3:Y:S02]  /*19b90*/  SYNCS.PHASECHK.TRANS64.TRYWAIT P1, [R8+URZ+0x16830], R3 ;  /* 0x01683003080075a7 */ /* 0x0044e4000802017f */
[----:B---3--:R-:W-:Y:S05]  /*19ba0*/  @!P1 NANOSLEEP.SYNCS 0x989680 ;  /* 0x009896800000995d */ /* 0x008fea0003900000 */
[----:B------:R-:W3:Y:S02]  /*19bb0*/  @!P1 SYNCS.PHASECHK.TRANS64 P1, [R8+URZ+0x16830], R3 ;  /* 0x01683003080095a7 */ /* 0x000ee4000802007f */
[----:B---3--:R-:W-:Y:S05]  /*19bc0*/  @!P1 BRA `(.L_x_15466) ;  /* 0xfffffffc00f09947 */ /* 0x008fea000383ffff */
[----:B------:R-:W-:Y:S05]  /*19bd0*/  BRA `(.L_x_15465) ;  /* 0xfffffef000887947 */ /* 0x000fea000383ffff */
.L_x_15473:
[----:B-1----:R1:W2:Y:S02]  /*19be0*/  SYNCS.PHASECHK.TRANS64.TRYWAIT P2, [R3+URZ+0x16830], R0 ;  /* 0x01683000030075a7 */ /* 0x0022a4000804017f */
[----:B--2---:R-:W-:Y:S05]  /*19bf0*/  @!P2 NANOSLEEP.SYNCS 0x989680 ;  /* 0x009896800000a95d */ /* 0x004fea0003900000 */
[----:B------:R-:W2:Y:S02]  /*19c00*/  @!P2 SYNCS.PHASECHK.TRANS64 P2, [R3+URZ+0x16830], R0 ;  /* 0x016830000300a5a7 */ /* 0x000ea4000804007f */
[----:B--2---:R-:W-:Y:S05]  /*19c10*/  @!P2 BRA `(.L_x_15473) ;  /* 0xfffffffc00f0a947 */ /* 0x004fea000383ffff */
[----:B------:R-:W-:Y:S05]  /*19c20*/  BRA `(.L_x_15472) ;  /* 0xffffff1400387947 */ /* 0x000fea000383ffff */
.L_x_15477:
[----:B-1----:R1:W2:Y:S02]  /*19c30*/  SYNCS.PHASECHK.TRANS64.TRYWAIT P1, [R3+URZ+0x16850], R0 ;  /* 0x01685000030075a7 */ /* 0x0022a4000802017f */
[----:B--2---:R-:W-:Y:S05]  /*19c40*/  @!P1 NANOSLEEP.SYNCS 0x989680 ;  /* 0x009896800000995d */ /* 0x004fea0003900000 */
[----:B------:R-:W2:Y:S02]  /*19c50*/  @!P1 SYNCS.PHASECHK.TRANS64 P1, [R3+URZ+0x16850], R0 ;  /* 0x01685000030095a7 */ /* 0x000ea4000802007f */
[----:B--2---:R-:W-:Y:S05]  /*19c60*/  @!P1 BRA `(.L_x_15477) ;  /* 0xfffffffc00f09947 */ /* 0x004fea000383ffff */
[----:B------:R-:W-:Y:S05]  /*19c70*/  BRA `(.L_x_15474) ;  /* 0xffffff1800147947 */ /* 0x000fea000383ffff */
.L_x_15486:
[----:B-1----:R1:W2:Y:S02]  /*19c80*/  SYNCS.PHASECHK.TRANS64.TRYWAIT P1, [R0+URZ+0x16830], R3 ;  /* 0x01683003000075a7 */ /* 0x0022a4000802017f */
[----:B--2---:R-:W-:Y:S05]  /*19c90*/  @!P1 NANOSLEEP.SYNCS 0x989680 ;  /* 0x009896800000995d */ /* 0x004fea0003900000 */
[----:B------:R-:W2:Y:S02]  /*19ca0*/  @!P1 SYNCS.PHASECHK.TRANS64 P1, [R0+URZ+0x16830], R3 ;  /* 0x01683003000095a7 */ /* 0x000ea4000802007f */
[----:B--2---:R-:W-:Y:S05]  /*19cb0*/  @!P1 BRA `(.L_x_15486) ;  /* 0xfffffffc00f09947 */ /* 0x004fea000383ffff */
[----:B------:R-:W-:Y:S05]  /*19cc0*/  BRA `(.L_x_15485) ;  /* 0xffffff3c00887947 */ /* 0x000fea000383ffff */
.L_x_15490:
[----:B-1----:R1:W2:Y:S02]  /*19cd0*/  SYNCS.PHASECHK.TRANS64.TRYWAIT P1, [R3+URZ+0x16850], R0 ;  /* 0x01685000030075a7 */ /* 0x0022a4000802017f */
[----:B--2---:R-:W-:Y:S05]  /*19ce0*/  @!P1 NANOSLEEP.SYNCS 0x989680 ;  /* 0x009896800000995d */ /* 0x004fea0003900000 */
[----:B------:R-:W2:Y:S02]  /*19cf0*/  @!P1 SYNCS.PHASECHK.TRANS64 P1, [R3+URZ+0x16850], R0 ;  /* 0x01685000030095a7 */ /* 0x000ea4000802007f */
[----:B--2---:R-:W-:Y:S05]  /*19d00*/  @!P1 BRA `(.L_x_15490) ;  /* 0xfffffffc00f09947 */ /* 0x004fea000383ffff */
[----:B------:R-:W-:Y:S05]  /*19d10*/  BRA `(.L_x_15487) ;  /* 0xffffff4000587947 */ /* 0x000fea000383ffff */
.L_x_15497:
[----:B-1----:R1:W2:Y:S02]  /*19d20*/  SYNCS.PHASECHK.TRANS64.TRYWAIT P1, [R10+URZ+0x16850], R7 ;  /* 0x016850070a0075a7 */ /* 0x0022a4000802017f */
[----:B--2---:R-:W-:Y:S05]  /*19d30*/  @!P1 NANOSLEEP.SYNCS 0x989680 ;  /* 0x009896800000995d */ /* 0x004fea0003900000 */
[----:B------:R-:W2:Y:S02]  /*19d40*/  @!P1 SYNCS.PHASECHK.TRANS64 P1, [R10+URZ+0x16850], R7 ;  /* 0x016850070a0095a7 */ /* 0x000ea4000802007f */
[----:B--2---:R-:W-:Y:S05]  /*19d50*/  @!P1 BRA `(.L_x_15497) ;  /* 0xfffffffc00f09947 */ /* 0x004fea000383ffff */
[----:B------:R-:W-:Y:S05]  /*19d60*/  BRA `(.L_x_15496) ;  /* 0xffffff5c001c7947 */ /* 0x000fea000383ffff */
.L_x_15506:
[----:B------:R-:W-:Y:S02]  /*19d70*/  IMAD.MOV.U32 R13, RZ, RZ, R20 ;  /* 0x000000ffff0d7224 */ /* 0x000fe400078e0014 */
[----:B------:R-:W-:Y:S02]  /*19d80*/  IMAD.MOV.U32 R12, RZ, RZ, RZ ;  /* 0x000000ffff0c7224 */ /* 0x000fe400078e00ff */
[----:B------:R-:W-:Y:S02]  /*19d90*/  IMAD.MOV.U32 R11, RZ, RZ, 0x181f ;  /* 0x0000181fff0b7424 */ /* 0x000fe400078e00ff */
[----:B------:R-:W-:Y:S02]  /*19da0*/  IMAD.MOV.U32 R15, RZ, RZ, -0x1 ;  /* 0xffffffffff0f7424 */ /* 0x000fe400078e00ff */
[----:B------:R-:W-:Y:S02]  /*19db0*/  IMAD R21, R8, R25, RZ ;  /* 0x0000001908157224 */ /* 0x000fe400078e02ff */
[----:B------:R-:W-:-:S07]  /*19dc0*/  IMAD.IADD R24, R26, 0x1, R30 ;  /* 0x000000011a187824 */ /* 0x000fce00078e021e */
[----:B-1----:R-:W-:Y:S05]  /*19dd0*/  WARPSYNC.COLLECTIVE R15, `(.L_x_15677) ;  /* 0x000000000f087348 */ /* 0x002fea0003c00000 */
[----:B------:R0:W2:Y:S02]  /*19de0*/  SHFL.IDX P6, R14, R13, R12, R11 ;  /* 0x0000000c0d0e7389 */ /* 0x0000a400000c000b */
[----:B012---:R-:W-:Y:S01]  /*19df0*/  ENDCOLLECTIVE ;  /* 0x000000000000791b */ /* 0x007fe20003800000 */
.L_x_15677:
[C---:B------:R-:W-:Y:S01]  /*19e00*/  VIADD R8, R24.reuse, 0x30 ;  /* 0x0000003018087836 */ /* 0x040fe20000000000 */
[----:B------:R-:W-:-:S04]  /*19e10*/  ISETP.GE.OR P3, PT, R24, R21, P0 ;  /* 0x000000151800720c */ /* 0x000fc80000766670 */
[----:B------:R-:W-:Y:S01]  /*19e20*/  ISETP.GE.OR P4, PT, R8, R21, P0 ;  /* 0x000000150800720c */ /* 0x000fe20000786670 */
[----:B------:R-:W-:Y:S02]  /*19e30*/  VIADD R8, R24, 0x60 ;  /* 0x0000006018087836 */ /* 0x000fe40000000000 */
[----:B------:R-:W-:-:S03]  /*19e40*/  IMAD.MOV.U32 R13, RZ, RZ, R7 ;  /* 0x000000ffff0d7224 */ /* 0x000fc600078e0007 */
[----:B------:R-:W-:Y:S02]  /*19e50*/  ISETP.GE.OR P2, PT, R8, R21, P0 ;  /* 0x000000150800720c */ /* 0x000fe40000746670 */
[----:B------:R-:W-:-:S11]  /*19e60*/  MOV R0, R14 ;  /* 0x0000000e00007202 */ /* 0x000fd60000000f00 */
[----:B------:R-:W-:Y:S05]  /*19e70*/  WARPSYNC.COLLECTIVE R15, `(.L_x_15678) ;  /* 0x000000000f087348 */ /* 0x000fea0003c00000 */
[----:B------:R0:W1:Y:S02]  /*19e80*/  SHFL.IDX P6, R14, R13, R12, R11 ;  /* 0x0000000c0d0e7389 */ /* 0x00006400000c000b */
[----:B01----:R-:W-:Y:S01]  /*19e90*/  ENDCOLLECTIVE ;  /* 0x000000000000791b */ /* 0x003fe20003800000 */
.L_x_15678:
[----:B------:R-:W-:Y:S02]  /*19ea0*/  IMAD.MOV.U32 R13, RZ, RZ, R20 ;  /* 0x000000ffff0d7224 */ /* 0x000fe400078e0014 */
[----:B------:R-:W-:Y:S02]  /*19eb0*/  IMAD.MOV.U32 R12, RZ, RZ, 0x1 ;  /* 0x00000001ff0c7424 */ /* 0x000fe400078e00ff */
[----:B------:R-:W-:-:S07]  /*19ec0*/  IMAD.MOV.U32 R3, RZ, RZ, R14 ;  /* 0x000000ffff037224 */ /* 0x000fce00078e000e */
[----:B------:R-:W-:Y:S05]  /*19ed0*/  WARPSYNC.COLLECTIVE R15, `(.L_x_15679) ;  /* 0x000000000f087348 */ /* 0x000fea0003c00000 */
[----:B------:R0:W1:Y:S02]  /*19ee0*/  SHFL.IDX P6, R14, R13, R12, R11 ;  /* 0x0000000c0d0e7389 */ /* 0x00006400000c000b */
[----:B01----:R-:W-:Y:S01]  /*19ef0*/  ENDCOLLECTIVE ;  /* 0x000000000000791b */ /* 0x003fe20003800000 */
.L_x_15679:
[----:B------:R-:W-:-:S04]  /*19f00*/  @!P3 LEA R10, P5, R29, R3, 0x1 ;  /* 0x000000031d0ab211 */ /* 0x000fc800078a08ff */
[----:B------:R-:W-:Y:S02]  /*19f10*/  @!P3 LEA.HI.X R3, R29, R0, R28, 0x1, P5 ;  /* 0x000000001d03b211 */ /* 0x000fe400028f0c1c */
[----:B------:R-:W-:Y:S01]  /*19f20*/  MOV R13, R7 ;  /* 0x00000007000d7202 */ /* 0x000fe20000000f00 */
[----:B------:R-:W-:-:S07]  /*19f30*/  IMAD.MOV.U32 R4, RZ, RZ, R14 ;  /* 0x000000ffff047224 */ /* 0x000fce00078e000e */
[----:B------:R-:W-:Y:S05]  /*19f40*/  WARPSYNC.COLLECTIVE R15, `(.L_x_15680) ;  /* 0x000000000f087348 */ /* 0x000fea0003c00000 */
[----:B------:R0:W1:Y:S02]  /*19f50*/  SHFL.IDX P6, R14, R13, R12, R11 ;  /* 0x0000000c0d0e7389 */ /* 0x00006400000c000b */
[----:B01----:R-:W-:Y:S01]  /*19f60*/  ENDCOLLECTIVE ;  /* 0x000000000000791b */ /* 0x003fe20003800000 */
.L_x_15680:
[----:B------:R-:W-:Y:S02]  /*19f70*/  IMAD.MOV.U32 R13, RZ, RZ, R20 ;  /* 0x000000ffff0d7224 */ /* 0x000fe400078e0014 */
[----:B------:R-:W-:Y:S02]  /*19f80*/  IMAD.MOV.U32 R12, RZ, RZ, 0x2 ;  /* 0x00000002ff0c7424 */ /* 0x000fe400078e00ff */
[----:B------:R-:W-:-:S07]  /*19f90*/  IMAD.MOV.U32 R5, RZ, RZ, R14 ;  /* 0x000000ffff057224 */ /* 0x000fce00078e000e */
[----:B------:R-:W-:Y:S05]  /*19fa0*/  WARPSYNC.COLLECTIVE R15, `(.L_x_15681) ;  /* 0x000000000f087348 */ /* 0x000fea0003c00000 */
[----:B------:R0:W1:Y:S02]  /*19fb0*/  SHFL.IDX P6, R14, R13, R12, R11 ;  /* 0x0000000c0d0e7389 */ /* 0x00006400000c000b */
[----:B01----:R-:W-:Y:S01]  /*19fc0*/  ENDCOLLECTIVE ;  /* 0x000000000000791b */ /* 0x003fe20003800000 */
.L_x_15681:
[----:B------:R-:W-:-:S04]  /*19fd0*/  @!P4 LEA R8, P1, R29, R5, 0x1 ;  /* 0x000000051d08c211 */ /* 0x000fc800078208ff */
[----:B------:R-:W-:Y:S02]  /*19fe0*/  @!P4 LEA.HI.X R9, R29, R4, R28, 0x1, P1 ;  /* 0x000000041d09c211 */ /* 0x000fe400008f0c1c */
[----:B------:R-:W-:Y:S01]  /*19ff0*/  MOV R13, R7 ;  /* 0x00000007000d7202 */ /* 0x000fe20000000f00 */
[----:B------:R-:W-:-:S07]  /*1a000*/  IMAD.MOV.U32 R6, RZ, RZ, R14 ;  /* 0x000000ffff067224 */ /* 0x000fce00078e000e */
[----:B------:R-:W-:Y:S05]  /*1a010*/  WARPSYNC.COLLECTIVE R15, `(.L_x_15682) ;  /* 0x000000000f087348 */ /* 0x000fea0003c00000 */
[----:B------:R0:W1:Y:S02]  /*1a020*/  SHFL.IDX P6, R14, R13, R12, R11 ;  /* 0x0000000c0d0e7389 */ /* 0x00006400000c000b */
[----:B01----:R-:W-:Y:S01]  /*1a030*/  ENDCOLLECTIVE ;  /* 0x000000000000791b */ /* 0x003fe20003800000 */
.L_x_15682:
[----:B------:R-:W-:Y:S02]  /*1a040*/  @!P3 IMAD.MOV.U32 R11, RZ, RZ, R3 ;  /* 0x000000ffff0bb224 */ /* 0x000fe400078e0003 */
[----:B------:R-:W-:Y:S02]  /*1a050*/  IMAD.MOV.U32 R13, RZ, RZ, R20 ;  /* 0x000000ffff0d7224 */ /* 0x000fe400078e0014 */
[----:B------:R-:W-:Y:S01]  /*1a060*/  IMAD.MOV.U32 R12, RZ, RZ, 0x3 ;  /* 0x00000003ff0c7424 */ /* 0x000fe200078e00ff */
[----:B------:R0:W-:Y:S04]  /*1a070*/  @!P3 ST.E.128 desc[UR40][R10.64], RZ ;  /* 0x000000ff0a00b985 */ /* 0x0001e8000c101d28 */
[----:B------:R1:W-:Y:S01]  /*1a080*/  @!P4 ST.E.128 desc[UR40][R8.64], RZ ;  /* 0x000000ff0800c985 */ /* 0x0003e2000c101d28 */
[----:B------:R-:W-:-:S04]  /*1a090*/  @!P2 LEA R25, P5, R29, R14, 0x1 ;  /* 0x0000000e1d19a211 */ /* 0x000fc800078a08ff */
[----:B------:R-:W-:Y:S01]  /*1a0a0*/  @!P2 LEA.HI.X R5, R29, R6, R28, 0x1, P5 ;  /* 0x000000061d05a211 */ /* 0x000fe200028f0c1c */
[----:B------:R-:W-:Y:S01]  /*1a0b0*/  @!P2 IMAD.MOV.U32 R4, RZ, RZ, R25 ;  /* 0x000000ffff04a224 */ /* 0x000fe200078e0019 */
[----:B0-----:R-:W-:-:S04]  /*1a0c0*/  MOV R11, 0x181f ;  /* 0x0000181f000b7802 */ /* 0x001fc80000000f00 */
[----:B------:R1:W-:Y:S03]  /*1a0d0*/  @!P2 ST.E.128 desc[UR40][R4.64], RZ ;  /* 0x000000ff0400a985 */ /* 0x0003e6000c101d28 */
[----:B-1----:R-:W-:Y:S05]  /*1a0e0*/  WARPSYNC.COLLECTIVE R15, `(.L_x_15683) ;  /* 0x000000000f087348 */ /* 0x002fea0003c00000 */
[----:B------:R0:W2:Y:S02]  /*1a0f0*/  SHFL.IDX P6, R14, R13, R12, R11 ;  /* 0x0000000c0d0e7389 */ /* 0x0000a400000c000b */
[----:B012---:R-:W-:Y:S01]  /*1a100*/  ENDCOLLECTIVE ;  /* 0x000000000000791b */ /* 0x007fe20003800000 */
.L_x_15683:
[----:B------:R-:W-:Y:S02]  /*1a110*/  IMAD.MOV.U32 R13, RZ, RZ, R7 ;  /* 0x000000ffff0d7224 */ /* 0x000fe400078e0007 */
[----:B------:R-:W-:-:S07]  /*1a120*/  IMAD.MOV.U32 R0, RZ, RZ, R14 ;  /* 0x000000ffff007224 */ /* 0x000fce00078e000e */
[----:B------:R-:W-:Y:S05]  /*1a130*/  WARPSYNC.COLLECTIVE R15, `(.L_x_15684) ;  /* 0x000000000f087348 */ /* 0x000fea0003c00000 */
[----:B------:R0:W1:Y:S02]  /*1a140*/  SHFL.IDX P6, R14, R13, R12, R11 ;  /* 0x0000000c0d0e7389 */ /* 0x00006400000c000b */
[----:B01----:R-:W-:Y:S01]  /*1a150*/  ENDCOLLECTIVE ;  /* 0x000000000000791b */ /* 0x003fe20003800000 */
.L_x_15684:
[----:B------:R-:W-:Y:S05]  /*1a160*/  BRA `(.L_x_15685) ;  /* 0xffffff7800647947 */ /* 0x000fea000383ffff */
.L_x_15523:
        /* <DEDUP_REMOVED lines=8> */
[----:B-1----:R-:W-:Y:S05]  /*1a1f0*/  WARPSYNC.COLLECTIVE R15, `(.L_x_15687) ;  /* 0x000000000f087348 */ /* 0x002fea0003c00000 */
[----:B------:R0:W2:Y:S02]  /*1a200*/  SHFL.IDX P6, R14, R13, R12, R11 ;  /* 0x0000000c0d0e7389 */ /* 0x0000a400000c000b */
[----:B012---:R-:W-:Y:S01]  /*1a210*/  ENDCOLLECTIVE ;  /* 0x000000000000791b */ /* 0x007fe20003800000 */
.L_x_15687:
[----:B------:R-:W-:Y:S05]  /*1a220*/  BSYNC B1 ;  /* 0x0000000000017941 */ /* 0x000fea0003800000 */
.L_x_15686:
[----:B------:R-:W-:Y:S05]  /*1a230*/  BRA `(.L_x_15688) ;  /* 0xffffff8c00987947 */ /* 0x000fea000383ffff */
.L_x_15525:
[----:B------:R-:W-:Y:S01]  /*1a240*/  BSSY B1, `(.L_x_15689) ;  /* 0x0000006000017945 */ /* 0x000fe20003800000 */
[----:B------:R-:W-:-:S07]  /*1a250*/  IMAD.MOV.U32 R15, RZ, RZ, -0x1 ;  /* 0xffffffffff0f7424 */ /* 0x000fce00078e00ff */
[----:B01----:R-:W-:Y:S05]  /*1a260*/  WARPSYNC.COLLECTIVE R15, `(.L_x_15690) ;  /* 0x000000000f0c7348 */ /* 0x003fea0003c00000 */
[----:B------:R-:W-:Y:S02]  /*1a270*/  ELECT P6, UR62, PT ;  /* 0x00000000003e782f */ /* 0x000fe400038c0000 */
[----:B------:R-:W-:Y:S01]  /*1a280*/  MOV R14, UR62 ;  /* 0x0000003e000e7c02 */ /* 0x000fe20008000f00 */
[----:B01----:R-:W-:Y:S10]  /*1a290*/  ENDCOLLECTIVE ;  /* 0x000000000000791b */ /* 0x003ff40003800000 */
.L_x_15690:
[----:B------:R-:W-:Y:S05]  /*1a2a0*/  BSYNC B1 ;  /* 0x0000000000017941 */ /* 0x000fea0003800000 */
.L_x_15689:
[----:B------:R-:W-:Y:S05]  /*1a2b0*/  BRA `(.L_x_15524) ;  /* 0xffffff8c00907947 */ /* 0x000fea000383ffff */
.L_x_15527:
[----:B0-----:R0:W2:Y:S02]  /*1a2c0*/  SYNCS.PHASECHK.TRANS64.TRYWAIT P0, [R22+URZ+0x16820], R5 ;  /* 0x01682005160075a7 */ /* 0x0010a4000800017f */
[----:B--2---:R-:W-:Y:S05]  /*1a2d0*/  @!P0 NANOSLEEP.SYNCS 0x989680 ;  /* 0x009896800000895d */ /* 0x004fea0003900000 */
[----:B------:R-:W2:Y:S02]  /*1a2e0*/  @!P0 SYNCS.PHASECHK.TRANS64 P0, [R22+URZ+0x16820], R5 ;  /* 0x01682005160085a7 */ /* 0x000ea4000800007f */
[----:B--2---:R-:W-:Y:S05]  /*1a2f0*/  @!P0 BRA `(.L_x_15527) ;  /* 0xfffffffc00f08947 */ /* 0x004fea000383ffff */
[----:B------:R-:W-:Y:S05]  /*1a300*/  BRA `(.L_x_15691) ;  /* 0xffffff8c00a07947 */ /* 0x000fea000383ffff */
.L_x_15531:
[----:B0-----:R0:W2:Y:S02]  /*1a310*/  SYNCS.PHASECHK.TRANS64.TRYWAIT P0, [R5+URZ+0x168a0], R6 ;  /* 0x0168a006050075a7 */ /* 0x0010a4000800017f */
[----:B--2---:R-:W-:Y:S05]  /*1a320*/  @!P0 NANOSLEEP.SYNCS 0x989680 ;  /* 0x009896800000895d */ /* 0x004fea0003900000 */
[----:B------:R-:W2:Y:S02]  /*1a330*/  @!P0 SYNCS.PHASECHK.TRANS64 P0, [R5+URZ+0x168a0], R6 ;  /* 0x0168a006050085a7 */ /* 0x000ea4000800007f */
[----:B--2---:R-:W-:Y:S05]  /*1a340*/  @!P0 BRA `(.L_x_15531) ;  /* 0xfffffffc00f08947 */ /* 0x004fea000383ffff */
[----:B------:R-:W-:Y:S05]  /*1a350*/  BRA `(.L_x_15692) ;  /* 0xffffff8c00bc7947 */ /* 0x000fea000383ffff */
.L_x_15536:
[----:B-1----:R1:W2:Y:S02]  /*1a360*/  SYNCS.PHASECHK.TRANS64.TRYWAIT P0, [R5+URZ+0x168c0], R6 ;  /* 0x0168c006050075a7 */ /* 0x0022a4000800017f */
[----:B--2---:R-:W-:Y:S05]  /*1a370*/  @!P0 NANOSLEEP.SYNCS 0x989680 ;  /* 0x009896800000895d */ /* 0x004fea0003900000 */
[----:B------:R-:W2:Y:S02]  /*1a380*/  @!P0 SYNCS.PHASECHK.TRANS64 P0, [R5+URZ+0x168c0], R6 ;  /* 0x0168c006050085a7 */ /* 0x000ea4000800007f */
[----:B--2---:R-:W-:Y:S05]  /*1a390*/  @!P0 BRA `(.L_x_15536) ;  /* 0xfffffffc00f08947 */ /* 0x004fea000383ffff */
[----:B------:R-:W-:Y:S05]  /*1a3a0*/  BRA `(.L_x_15693) ;  /* 0xffffff90003c7947 */ /* 0x000fea000383ffff */
.L_x_15543:
[----:B--2---:R2:W3:Y:S02]  /*1a3b0*/  SYNCS.PHASECHK.TRANS64.TRYWAIT P1, [R5+URZ+0x168a0], R6 ;  /* 0x0168a006050075a7 */ /* 0x0044e4000802017f */
[----:B---3--:R-:W-:Y:S05]  /*1a3c0*/  @!P1 NANOSLEEP.SYNCS 0x989680 ;  /* 0x009896800000995d */ /* 0x008fea0003900000 */
[----:B------:R-:W3:Y:S02]  /*1a3d0*/  @!P1 SYNCS.PHASECHK.TRANS64 P1, [R5+URZ+0x168a0], R6 ;  /* 0x0168a006050095a7 */ /* 0x000ee4000802007f */
[----:B---3--:R-:W-:Y:S05]  /*1a3e0*/  @!P1 BRA `(.L_x_15543) ;  /* 0xfffffffc00f09947 */ /* 0x008fea000383ffff */
[----:B------:R-:W-:Y:S05]  /*1a3f0*/  BRA `(.L_x_15694) ;  /* 0xffffff9400087947 */ /* 0x000fea000383ffff */
.L_x_15548:
[----:B0-----:R0:W1:Y:S02]  /*1a400*/  SYNCS.PHASECHK.TRANS64.TRYWAIT P1, [R5+URZ+0x168c0], R6 ;  /* 0x0168c006050075a7 */ /* 0x001064000802017f */
[----:B-1----:R-:W-:Y:S05]  /*1a410*/  @!P1 NANOSLEEP.SYNCS 0x989680 ;  /* 0x009896800000995d */ /* 0x002fea0003900000 */
[----:B------:R-:W1:Y:S02]  /*1a420*/  @!P1 SYNCS.PHASECHK.TRANS64 P1, [R5+URZ+0x168c0], R6 ;  /* 0x0168c006050095a7 */ /* 0x000e64000802007f */
[----:B-1----:R-:W-:Y:S05]  /*1a430*/  @!P1 BRA `(.L_x_15548) ;  /* 0xfffffffc00f09947 */ /* 0x002fea000383ffff */
[----:B------:R-:W-:Y:S05]  /*1a440*/  BRA `(.L_x_15695) ;  /* 0xffffff9400807947 */ /* 0x000fea000383ffff */
.L_x_15561:
        /* <DEDUP_REMOVED lines=11> */
.L_x_15697:
[----:B------:R-:W-:Y:S05]  /*1a500*/  BSYNC B0 ;  /* 0x0000000000007941 */ /* 0x000fea0003800000 */
.L_x_15696:
[----:B------:R-:W-:Y:S05]  /*1a510*/  BRA `(.L_x_15698) ;  /* 0xffffffa000347947 */ /* 0x000fea000383ffff */
.L_x_15564:
[----:B-1----:R1:W2:Y:S02]  /*1a520*/  SYNCS.PHASECHK.TRANS64.TRYWAIT P0, [R3+URZ+0x16840], R4 ;  /* 0x01684004030075a7 */ /* 0x0022a4000800017f */
[----:B--2---:R-:W-:Y:S05]  /*1a530*/  @!P0 NANOSLEEP.SYNCS 0x989680 ;  /* 0x009896800000895d */ /* 0x004fea0003900000 */
[----:B------:R-:W2:Y:S02]  /*1a540*/  @!P0 SYNCS.PHASECHK.TRANS64 P0, [R3+URZ+0x16840], R4 ;  /* 0x01684004030085a7 */ /* 0x000ea4000800007f */
[----:B--2---:R-:W-:Y:S05]  /*1a550*/  @!P0 BRA `(.L_x_15564) ;  /* 0xfffffffc00f08947 */ /* 0x004fea000383ffff */
[----:B------:R-:W-:Y:S05]  /*1a560*/  BRA `(.L_x_15699) ;  /* 0xffffffa000947947 */ /* 0x000fea000383ffff */
.L_x_15565:
        /* <DEDUP_REMOVED lines=8> */
.L_x_15701:
[----:B------:R-:W-:Y:S05]  /*1a5f0*/  BSYNC B0 ;  /* 0x0000000000007941 */ /* 0x000fea0003800000 */
.L_x_15700:
[----:B------:R-:W-:Y:S01]  /*1a600*/  MOV R13, R0 ;  /* 0x00000000000d7202 */ /* 0x000fe20000000f00 */
[----:B------:R-:W-:Y:S01]  /*1a610*/  IMAD.MOV.U32 R12, RZ, RZ, RZ ;  /* 0x000000ffff0c7224 */ /* 0x000fe200078e00ff */
[----:B------:R-:W-:Y:S01]  /*1a620*/  @P0 LEA R8, R5, R22, 0x1 ;  /* 0x0000001605080211 */ /* 0x000fe200078e08ff */
[----:B------:R-:W-:Y:S02]  /*1a630*/  IMAD.MOV.U32 R11, RZ, RZ, 0x181f ;  /* 0x0000181fff0b7424 */ /* 0x000fe400078e00ff */
[----:B------:R-:W-:Y:S02]  /*1a640*/  IMAD.MOV.U32 R15, RZ, RZ, -0x1 ;  /* 0xffffffffff0f7424 */ /* 0x000fe400078e00ff */
[----:B------:R-:W-:-:S07]  /*1a650*/  IMAD.MOV.U32 R6, RZ, RZ, R14 ;  /* 0x000000ffff067224 */ /* 0x000fce00078e000e */
[----:B------:R-:W-:Y:S05]  /*1a660*/  WARPSYNC.COLLECTIVE R15, `(.L_x_15702) ;  /* 0x000000000f087348 */ /* 0x000fea0003c00000 */
[----:B------:R0:W1:Y:S02]  /*1a670*/  SHFL.IDX P6, R14, R13, R12, R11 ;  /* 0x0000000c0d0e7389 */ /* 0x00006400000c000b */
[----:B01----:R-:W-:Y:S01]  /*1a680*/  ENDCOLLECTIVE ;  /* 0x000000000000791b */ /* 0x003fe20003800000 */
.L_x_15702:
[----:B------:R-:W-:Y:S02]  /*1a690*/  IMAD.MOV.U32 R13, RZ, RZ, R2 ;  /* 0x000000ffff0d7224 */ /* 0x000fe400078e0002 */
[----:B------:R-:W-:Y:S02]  /*1a6a0*/  IMAD.MOV.U32 R12, RZ, RZ, 0x1 ;  /* 0x00000001ff0c7424 */ /* 0x000fe400078e00ff */
[----:B------:R-:W-:-:S07]  /*1a6b0*/  IMAD.MOV.U32 R7, RZ, RZ, R14 ;  /* 0x000000ffff077224 */ /* 0x000fce00078e000e */
[----:B------:R-:W-:Y:S05]  /*1a6c0*/  WARPSYNC.COLLECTIVE R15, `(.L_x_15703) ;  /* 0x000000000f087348 */ /* 0x000fea0003c00000 */
[----:B------:R0:W1:Y:S02]  /*1a6d0*/  SHFL.IDX P6, R14, R13, R12, R11 ;  /* 0x0000000c0d0e7389 */ /* 0x00006400000c000b */
[----:B01----:R-:W-:Y:S01]  /*1a6e0*/  ENDCOLLECTIVE ;  /* 0x000000000000791b */ /* 0x003fe20003800000 */
.L_x_15703:
        /* <DEDUP_REMOVED lines=15> */
.L_x_15704:
[----:B------:R-:W-:Y:S02]  /*1a7e0*/  @P0 IMAD R8, R5, 0x2, R22 ;  /* 0x0000000205080824 */ /* 0x000fe400078e0216 */
[----:B------:R-:W-:Y:S02]  /*1a7f0*/  IMAD.MOV.U32 R13, RZ, RZ, R2 ;  /* 0x000000ffff0d7224 */ /* 0x000fe400078e0002 */
[----:B------:R-:W-:Y:S02]  /*1a800*/  IMAD.MOV.U32 R12, RZ, RZ, 0x2 ;  /* 0x00000002ff0c7424 */ /* 0x000fe400078e00ff */
[----:B------:R-:W-:-:S07]  /*1a810*/  IMAD.MOV.U32 R7, RZ, RZ, R14 ;  /* 0x000000ffff077224 */ /* 0x000fce00078e000e */
[----:B------:R-:W-:Y:S05]  /*1a820*/  WARPSYNC.COLLECTIVE R15, `(.L_x_15705) ;  /* 0x000000000f087348 */ /* 0x000fea0003c00000 */
[----:B------:R0:W1:Y:S02]  /*1a830*/  SHFL.IDX P6, R14, R13, R12, R11 ;  /* 0x0000000c0d0e7389 */ /* 0x00006400000c000b */
[----:B01----:R-:W-:Y:S01]  /*1a840*/  ENDCOLLECTIVE ;  /* 0x000000000000791b */ /* 0x003fe20003800000 */
.L_x_15705:
        /* <DEDUP_REMOVED lines=15> */
.L_x_15706:
[----:B------:R-:W-:Y:S02]  /*1a940*/  @P0 IMAD R8, R5, 0x2, R22 ;  /* 0x0000000205080824 */ /* 0x000fe400078e0216 */
[----:B------:R-:W-:Y:S02]  /*1a950*/  IMAD.MOV.U32 R13, RZ, RZ, R2 ;  /* 0x000000ffff0d7224 */ /* 0x000fe400078e0002 */
[----:B------:R-:W-:Y:S01]  /*1a960*/  IMAD.MOV.U32 R12, RZ, RZ, 0x3 ;  /* 0x00000003ff0c7424 */ /* 0x000fe200078e00ff */
[----:B------:R-:W-:-:S07]  /*1a970*/  MOV R7, R14 ;  /* 0x0000000e00077202 */ /* 0x000fce0000000f00 */
[----:B------:R-:W-:Y:S05]  /*1a980*/  WARPSYNC.COLLECTIVE R15, `(.L_x_15707) ;  /* 0x000000000f087348 */ /* 0x000fea0003c00000 */
[----:B------:R0:W1:Y:S02]  /*1a990*/  SHFL.IDX P6, R14, R13, R12, R11 ;  /* 0x0000000c0d0e7389 */ /* 0x00006400000c000b */
[----:B01----:R-:W-:Y:S01]  /*1a9a0*/  ENDCOLLECTIVE ;  /* 0x000000000000791b */ /* 0x003fe20003800000 */
.L_x_15707:
        /* <DEDUP_REMOVED lines=15> */
.L_x_15708:
[----:B------:R-:W-:Y:S02]  /*1aaa0*/  @P0 IMAD R8, R5, 0x2, R22 ;  /* 0x0000000205080824 */ /* 0x000fe400078e0216 */
[----:B------:R-:W-:Y:S02]  /*1aab0*/  IMAD.MOV.U32 R13, RZ, RZ, R2 ;  /* 0x000000ffff0d7224 */ /* 0x000fe400078e0002 */
[----:B------:R-:W-:Y:S02]  /*1aac0*/  IMAD.MOV.U32 R12, RZ, RZ, 0x4 ;  /* 0x00000004ff0c7424 */ /* 0x000fe400078e00ff */
[----:B------:R-:W-:-:S07]  /*1aad0*/  IMAD.MOV.U32 R7, RZ, RZ, R14 ;  /* 0x000000ffff077224 */ /* 0x000fce00078e000e */
[----:B------:R-:W-:Y:S05]  /*1aae0*/  WARPSYNC.COLLECTIVE R15, `(.L_x_15709) ;  /* 0x000000000f087348 */ /* 0x000fea0003c00000 */
[----:B------:R0:W1:Y:S02]  /*1aaf0*/  SHFL.IDX P6, R14, R13, R12, R11 ;  /* 0x0000000c0d0e7389 */ /* 0x00006400000c000b */
[----:B01----:R-:W-:Y:S01]  /*1ab00*/  ENDCOLLECTIVE ;  /* 0x000000000000791b */ /* 0x003fe20003800000 */
.L_x_15709:
        /* <DEDUP_REMOVED lines=15> */
.L_x_15710:
[----:B------:R-:W-:Y:S02]  /*1ac00*/  @P0 IMAD R8, R5, 0x2, R22 ;  /* 0x0000000205080824 */ /* 0x000fe400078e0216 */
[----:B------:R-:W-:Y:S01]  /*1ac10*/  IMAD.MOV.U32 R13, RZ, RZ, R2 ;  /* 0x000000ffff0d7224 */ /* 0x000fe200078e0002 */
[----:B------:R-:W-:Y:S01]  /*1ac20*/  MOV R12, 0x5 ;  /* 0x00000005000c7802 */ /* 0x000fe20000000f00 */
[----:B------:R-:W-:-:S07]  /*1ac30*/  IMAD.MOV.U32 R7, RZ, RZ, R14 ;  /* 0x000000ffff077224 */ /* 0x000fce00078e000e */
[----:B------:R-:W-:Y:S05]  /*1ac40*/  WARPSYNC.COLLECTIVE R15, `(.L_x_15711) ;  /* 0x000000000f087348 */ /* 0x000fea0003c00000 */
[----:B------:R0:W1:Y:S02]  /*1ac50*/  SHFL.IDX P6, R14, R13, R12, R11 ;  /* 0x0000000c0d0e7389 */ /* 0x00006400000c000b */
[----:B01----:R-:W-:Y:S01]  /*1ac60*/  ENDCOLLECTIVE ;  /* 0x000000000000791b */ /* 0x003fe20003800000 */
.L_x_15711:
        /* <DEDUP_REMOVED lines=15> */
.L_x_15712:
[----:B------:R-:W-:Y:S01]  /*1ad60*/  @P0 IMAD R8, R5, 0x2, R22 ;  /* 0x0000000205080824 */ /* 0x000fe200078e0216 */
[----:B------:R-:W-:Y:S01]  /*1ad70*/  MOV R13, R2 ;  /* 0x00000002000d7202 */ /* 0x000fe20000000f00 */
[----:B------:R-:W-:Y:S02]  /*1ad80*/  IMAD.MOV.U32 R12, RZ, RZ, 0x6 ;  /* 0x00000006ff0c7424 */ /* 0x000fe400078e00ff */
[----:B------:R-:W-:-:S07]  /*1ad90*/  IMAD.MOV.U32 R7, RZ, RZ, R14 ;  /* 0x000000ffff077224 */ /* 0x000fce00078e000e */
[----:B------:R-:W-:Y:S05]  /*1ada0*/  WARPSYNC.COLLECTIVE R15, `(.L_x_15713) ;  /* 0x000000000f087348 */ /* 0x000fea0003c00000 */
[----:B------:R0:W1:Y:S02]  /*1adb0*/  SHFL.IDX P6, R14, R13, R12, R11 ;  /* 0x0000000c0d0e7389 */ /* 0x00006400000c000b */
[----:B01----:R-:W-:Y:S01]  /*1adc0*/  ENDCOLLECTIVE ;  /* 0x000000000000791b */ /* 0x003fe20003800000 */
.L_x_15713:
        /* <DEDUP_REMOVED lines=15> */
.L_x_15714:
[----:B------:R-:W-:Y:S01]  /*1aec0*/  @P0 LEA R8, R5, R22, 0x1 ;  /* 0x0000001605080211 */ /* 0x000fe200078e08ff */
[----:B------:R-:W-:Y:S02]  /*1aed0*/  IMAD.MOV.U32 R13, RZ, RZ, R2 ;  /* 0x000000ffff0d7224 */ /* 0x000fe400078e0002 */
[----:B------:R-:W-:Y:S02]  /*1aee0*/  IMAD.MOV.U32 R12, RZ, RZ, 0x7 ;  /* 0x00000007ff0c7424 */ /* 0x000fe400078e00ff */
[----:B------:R-:W-:-:S07]  /*1aef0*/  IMAD.MOV.U32 R7, RZ, RZ, R14 ;  /* 0x000000ffff077224 */ /* 0x000fce00078e000e */
[----:B------:R-:W-:Y:S05]  /*1af00*/  WARPSYNC.COLLECTIVE R15, `(.L_x_15715) ;  /* 0x000000000f087348 */ /* 0x000fea0003c00000 */
[----:B------:R0:W1:Y:S02]  /*1af10*/  SHFL.IDX P6, R14, R13, R12, R11 ;  /* 0x0000000c0d0e7389 */ /* 0x00006400000c000b */
[----:B01----:R-:W-:Y:S01]  /*1af20*/  ENDCOLLECTIVE ;  /* 0x000000000000791b */ /* 0x003fe20003800000 */
.L_x_15715:
        /* <DEDUP_REMOVED lines=10> */
.L_x_15716:
[----:B------:R-:W-:Y:S01]  /*1afd0*/  @!PT LDS RZ, [RZ] ;  /* 0x00000000fffff984 */ /* 0x000fe20000000800 */
[----:B------:R-:W-:Y:S01]  /*1afe0*/  @!PT LDS RZ, [RZ] ;  /* 0x00000000fffff984 */ /* 0x000fe20000000800 */
[----:B------:R-:W-:Y:S01]  /*1aff0*/  @!PT LDS RZ, [RZ] ;  /* 0x00000000fffff984 */ /* 0x000fe20000000800 */
[----:B------:R0:W-:Y:S01]  /*1b000*/  @P0 LDGSTS.E.BYPASS.LTC128B.128 [R8+0x11400], desc[UR40][R6.64], !P2 ;  /* 0x1140000006080fae */ /* 0x0001e2000d101d68 */
[----:B------:R-:W-:Y:S01]  /*1b010*/  IMAD.MOV.U32 R0, RZ, RZ, R14 ;  /* 0x000000ffff007224 */ /* 0x000fe200078e000e */
[----:B------:R-:W-:Y:S06]  /*1b020*/  BRA `(.L_x_15717) ;  /* 0xffffff9c00a87947 */ /* 0x000fec000383ffff */
.L_x_15570:
[----:B------:R-:W2:Y:S01]  /*1b030*/  LDL.LU R11, [R1+0x38] ;  /* 0x00003800010b7983 */ /* 0x000ea20000300800 */
[----:B------:R-:W-:Y:S01]  /*1b040*/  MOV R13, R0 ;  /* 0x00000000000d7202 */ /* 0x000fe20000000f00 */
[----:B------:R-:W-:Y:S02]  /*1b050*/  IMAD.MOV.U32 R12, RZ, RZ, RZ ;  /* 0x000000ffff0c7224 */ /* 0x000fe400078e00ff */
[----:B------:R-:W-:Y:S02]  /*1b060*/  IMAD.MOV.U32 R15, RZ, RZ, -0x1 ;  /* 0xffffffffff0f7424 */ /* 0x000fe400078e00ff */
[----:B------:R-:W-:-:S04]  /*1b070*/  IMAD R17, R17, 0xc0, R9 ;  /* 0x000000c011117824 */ /* 0x000fc800078e0209 */
[----:B------:R-:W-:Y:S02]  /*1b080*/  VIADD R8, R17, 0x10 ;  /* 0x0000001011087836 */ /* 0x000fe40000000000 */
[----:B--2---:R-:W-:Y:S02]  /*1b090*/  IMAD R3, R11, R10, RZ ;  /* 0x0000000a0b037224 */ /* 0x004fe400078e02ff */
[----:B------:R-:W-:-:S03]  /*1b0a0*/  IMAD.MOV.U32 R11, RZ, RZ, 0x181f ;  /* 0x0000181fff0b7424 */ /* 0x000fc600078e00ff */
[----:B------:R-:W-:-:S13]  /*1b0b0*/  ISETP.GE.AND P1, PT, R17, R3, PT ;  /* 0x000000031100720c */ /* 0x000fda0003f26270 */
[----:B-----5:R-:W-:Y:S05]  /*1b0c0*/  WARPSYNC.COLLECTIVE R15, `(.L_x_15718) ;  /* 0x000000000f087348 */ /* 0x020fea0003c00000 */
[----:B------:R0:W1:Y:S02]  /*1b0d0*/  SHFL.IDX P6, R14, R13, R12, R11 ;  /* 0x0000000c0d0e7389 */ /* 0x00006400000c000b */
[----:B01---5:R-:W-:Y:S01]  /*1b0e0*/  ENDCOLLECTIVE ;  /* 0x000000000000791b */ /* 0x023fe20003800000 */
.L_x_15718:
[----:B------:R-:W-:Y:S02]  /*1b0f0*/  IMAD.MOV.U32 R13, RZ, RZ, R2 ;  /* 0x000000ffff0d7224 */ /* 0x000fe400078e0002 */
[----:B------:R-:W-:-:S07]  /*1b100*/  IMAD.MOV.U32 R6, RZ, RZ, R14 ;  /* 0x000000ffff067224 */ /* 0x000fce00078e000e */
[----:B------:R-:W-:Y:S05]  /*1b110*/  WARPSYNC.COLLECTIVE R15, `(.L_x_15719) ;  /* 0x000000000f087348 */ /* 0x000fea0003c00000 */
[----:B------:R0:W1:Y:S02]  /*1b120*/  SHFL.IDX P6, R14, R13, R12, R11 ;  /* 0x0000000c0d0e7389 */ /* 0x00006400000c000b */
[----:B01----:R-:W-:Y:S01]  /*1b130*/  ENDCOLLECTIVE ;  /* 0x000000000000791b */ /* 0x003fe20003800000 */
.L_x_15719:
[----:B------:R-:W-:Y:S02]  /*1b140*/  IMAD.MOV.U32 R13, RZ, RZ, R0 ;  /* 0x000000ffff0d7224 */ /* 0x000fe400078e0000 */
[----:B------:R-:W-:Y:S01]  /*1b150*/  IMAD.MOV.U32 R12, RZ, RZ, 0x1 ;  /* 0x00000001ff0c7424 */ /* 0x000fe200078e00ff */
[----:B------:R-:W-:-:S07]  /*1b160*/  MOV R7, R14 ;  /* 0x0000000e00077202 */ /* 0x000fce0000000f00 */
[----:B------:R-:W-:Y:S05]  /*1b170*/  WARPSYNC.COLLECTIVE R15, `(.L_x_15720) ;  /* 0x000000000f087348 */ /* 0x000fea0003c00000 */
[----:B------:R0:W1:Y:S02]  /*1b180*/  SHFL.IDX P6, R14, R13, R12, R11 ;  /* 0x0000000c0d0e7389 */ /* 0x00006400000c000b */
[----:B01----:R-:W-:Y:S01]  /*1b190*/  ENDCOLLECTIVE ;  /* 0x000000000000791b */ /* 0x003fe20003800000 */
.L_x_15720:
        /* <DEDUP_REMOVED lines=15> */
.L_x_15721:
[----:B------:R-:W-:Y:S02]  /*1b290*/  IMAD.MOV.U32 R13, RZ, RZ, R0 ;  /* 0x000000ffff0d7224 */ /* 0x000fe400078e0000 */
[----:B------:R-:W-:Y:S02]  /*1b2a0*/  IMAD.MOV.U32 R12, RZ, RZ, 0x2 ;  /* 0x00000002ff0c7424 */ /* 0x000fe400078e00ff */
[----:B------:R-:W-:-:S07]  /*1b2b0*/  IMAD.MOV.U32 R7, RZ, RZ, R14 ;  /* 0x000000ffff077224 */ /* 0x000fce00078e000e */
[----:B------:R-:W-:Y:S05]  /*1b2c0*/  WARPSYNC.COLLECTIVE R15, `(.L_x_15722) ;  /* 0x000000000f087348 */ /* 0x000fea0003c00000 */
[----:B------:R0:W1:Y:S02]  /*1b2d0*/  SHFL.IDX P6, R14, R13, R12, R11 ;  /* 0x0000000c0d0e7389 */ /* 0x00006400000c000b */
[----:B01----:R-:W-:Y:S01]  /*1b2e0*/  ENDCOLLECTIVE ;  /* 0x000000000000791b */ /* 0x003fe20003800000 */
.L_x_15722:
        /* <DEDUP_REMOVED lines=16> */
.L_x_15723:
[----:B------:R-:W-:Y:S01]  /*1b3f0*/  IMAD.MOV.U32 R13, RZ, RZ, R0 ;  /* 0x000000ffff0d7224 */ /* 0x000fe200078e0000 */
[----:B------:R-:W-:Y:S01]  /*1b400*/  MOV R12, 0x3 ;  /* 0x00000003000c7802 */ /* 0x000fe20000000f00 */
[----:B------:R-:W-:-:S07]  /*1b410*/  IMAD.MOV.U32 R7, RZ, RZ, R14 ;  /* 0x000000ffff077224 */ /* 0x000fce00078e000e */
[----:B------:R-:W-:Y:S05]  /*1b420*/  WARPSYNC.COLLECTIVE R15, `(.L_x_15724) ;  /* 0x000000000f087348 */ /* 0x000fea0003c00000 */
[----:B------:R0:W1:Y:S02]  /*1b430*/  SHFL.IDX P6, R14, R13, R12, R11 ;  /* 0x0000000c0d0e7389 */ /* 0x00006400000c000b */
[----:B01----:R-:W-:Y:S01]  /*1b440*/  ENDCOLLECTIVE ;  /* 0x000000000000791b */ /* 0x003fe20003800000 */
.L_x_15724:
        /* <DEDUP_REMOVED lines=16> */
.L_x_15725:
[----:B------:R-:W-:Y:S01]  /*1b550*/  MOV R13, R0 ;  /* 0x00000000000d7202 */ /* 0x000fe20000000f00 */
[----:B------:R-:W-:Y:S02]  /*1b560*/  IMAD.MOV.U32 R12, RZ, RZ, 0x4 ;  /* 0x00000004ff0c7424 */ /* 0x000fe400078e00ff */
[----:B------:R-:W-:-:S07]  /*1b570*/  IMAD.MOV.U32 R7, RZ, RZ, R14 ;  /* 0x000000ffff077224 */ /* 0x000fce00078e000e */
[----:B------:R-:W-:Y:S05]  /*1b580*/  WARPSYNC.COLLECTIVE R15, `(.L_x_15726) ;  /* 0x000000000f087348 */ /* 0x000fea0003c00000 */
[----:B------:R0:W1:Y:S02]  /*1b590*/  SHFL.IDX P6, R14, R13, R12, R11 ;  /* 0x0000000c0d0e7389 */ /* 0x00006400000c000b */
[----:B01----:R-:W-:Y:S01]  /*1b5a0*/  ENDCOLLECTIVE ;  /* 0x000000000000791b */ /* 0x003fe20003800000 */
.L_x_15726:
        /* <DEDUP_REMOVED lines=16> */
.L_x_15727:
[----:B------:R-:W-:Y:S02]  /*1b6b0*/  IMAD.MOV.U32 R13, RZ, RZ, R0 ;  /* 0x000000ffff0d7224 */ /* 0x000fe400078e0000 */
[----:B------:R-:W-:Y:S02]  /*1b6c0*/  IMAD.MOV.U32 R12, RZ, RZ, 0x5 ;  /* 0x00000005ff0c7424 */ /* 0x000fe400078e00ff */
[----:B------:R-:W-:-:S07]  /*1b6d0*/  IMAD.MOV.U32 R7, RZ, RZ, R14 ;  /* 0x000000ffff077224 */ /* 0x000fce00078e000e */
[----:B------:R-:W-:Y:S05]  /*1b6e0*/  WARPSYNC.COLLECTIVE R15, `(.L_x_15728) ;  /* 0x000000000f087348 */ /* 0x000fea0003c00000 */
[----:B------:R0:W1:Y:S02]  /*1b6f0*/  SHFL.IDX P6, R14, R13, R12, R11 ;  /* 0x0000000c0d0e7389 */ /* 0x00006400000c000b */
[----:B01----:R-:W-:Y:S01]  /*1b700*/  ENDCOLLECTIVE ;  /* 0x000000000000791b */ /* 0x003fe20003800000 */
.L_x_15728:
        /* <DEDUP_REMOVED lines=16> */
.L_x_15729:
[----:B------:R-:W-:Y:S02]  /*1b810*/  IMAD.MOV.U32 R13, RZ, RZ, R0 ;  /* 0x000000ffff0d7224 */ /* 0x000fe400078e0000 */
[----:B------:R-:W-:Y:S02]  /*1b820*/  IMAD.MOV.U32 R12, RZ, RZ, 0x6 ;  /* 0x00000006ff0c7424 */ /* 0x000fe400078e00ff */
[----:B------:R-:W-:-:S07]  /*1b830*/  IMAD.MOV.U32 R7, RZ, RZ, R14 ;  /* 0x000000ffff077224 */ /* 0x000fce00078e000e */
[----:B------:R-:W-:Y:S05]  /*1b840*/  WARPSYNC.COLLECTIVE R15, `(.L_x_15730) ;  /* 0x000000000f087348 */ /* 0x000fea0003c00000 */
[----:B------:R0:W1:Y:S02]  /*1b850*/  SHFL.IDX P6, R14, R13, R12, R11 ;  /* 0x0000000c0d0e7389 */ /* 0x00006400000c000b */
[----:B01----:R-:W-:Y:S01]  /*1b860*/  ENDCOLLECTIVE ;  /* 0x000000000000791b */ /* 0x003fe20003800000 */
.L_x_15730:
        /* <DEDUP_REMOVED lines=16> */
.L_x_15731:
[----:B------:R-:W-:Y:S02]  /*1b970*/  IMAD.MOV.U32 R13, RZ, RZ, R0 ;  /* 0x000000ffff0d7224 */ /* 0x000fe400078e0000 */
[----:B------:R-:W-:Y:S02]  /*1b980*/  IMAD.MOV.U32 R12, RZ, RZ, 0x7 ;  /* 0x00000007ff0c7424 */ /* 0x000fe400078e00ff */
[----:B------:R-:W-:Y:S01]  /*1b990*/  VIADD R0, R17, 0x70 ;  /* 0x0000007011007836 */ /* 0x000fe20000000000 */
[----:B------:R-:W-:-:S07]  /*1b9a0*/  MOV R7, R14 ;  /* 0x0000000e00077202 */ /* 0x000fce0000000f00 */
[----:B------:R-:W-:Y:S05]  /*1b9b0*/  WARPSYNC.COLLECTIVE R15, `(.L_x_15732) ;  /* 0x000000000f087348 */ /* 0x000fea0003c00000 */
[----:B------:R0:W1:Y:S02]  /*1b9c0*/  SHFL.IDX P6, R14, R13, R12, R11 ;  /* 0x0000000c0d0e7389 */ /* 0x00006400000c000b */
[----:B01----:R-:W-:Y:S01]  /*1b9d0*/  ENDCOLLECTIVE ;  /* 0x000000000000791b */ /* 0x003fe20003800000 */
.L_x_15732:
        /* <DEDUP_REMOVED lines=11> */
[----:B------:R-:W-:Y:S02]  /*1ba90*/  VIADD R0, R17, 0x80 ;  /* 0x0000008011007836 */ /* 0x000fe40000000000 */
[----:B0-----:R-:W-:-:S10]  /*1baa0*/  IMAD.MOV.U32 R6, RZ, RZ, R14 ;  /* 0x000000ffff067224 */ /* 0x001fd400078e000e */
[----:B------:R-:W-:Y:S05]  /*1bab0*/  WARPSYNC.COLLECTIVE R15, `(.L_x_15733) ;  /* 0x000000000f087348 */ /* 0x000fea0003c00000 */
[----:B------:R0:W1:Y:S02]  /*1bac0*/  SHFL.IDX P6, R14, R13, R12, R11 ;  /* 0x0000000c0d0e7389 */ /* 0x00006400000c000b */
[----:B01----:R-:W-:Y:S01]  /*1bad0*/  ENDCOLLECTIVE ;  /* 0x000000000000791b */ /* 0x003fe20003800000 */
.L_x_15733:
[----:B------:R-:W-:Y:S01]  /*1bae0*/  MOV R13, R4 ;  /* 0x00000004000d7202 */ /* 0x000fe20000000f00 */
[----:B------:R-:W-:Y:S01]  /*1baf0*/  IMAD.MOV.U32 R12, RZ, RZ, RZ ;  /* 0x000000ffff0c7224 */ /* 0x000fe200078e00ff */
[----:B------:R-:W-:-:S07]  /*1bb00*/  MOV R2, R14 ;  /* 0x0000000e00027202 */ /* 0x000fce0000000f00 */
[----:B------:R-:W-:Y:S05]  /*1bb10*/  WARPSYNC.COLLECTIVE R15, `(.L_x_15734) ;  /* 0x000000000f087348 */ /* 0x000fea0003c00000 */
[----:B------:R0:W1:Y:S02]  /*1bb20*/  SHFL.IDX P6, R14, R13, R12, R11 ;  /* 0x0000000c0d0e7389 */ /* 0x00006400000c000b */
[----:B01----:R-:W-:Y:S01]  /*1bb30*/  ENDCOLLECTIVE ;  /* 0x000000000000791b */ /* 0x003fe20003800000 */
.L_x_15734:
        /* <DEDUP_REMOVED lines=15> */
.L_x_15735:
[----:B------:R-:W-:Y:S02]  /*1bc30*/  IMAD.MOV.U32 R13, RZ, RZ, R4 ;  /* 0x000000ffff0d7224 */ /* 0x000fe400078e0004 */
[----:B------:R-:W-:Y:S02]  /*1bc40*/  IMAD.MOV.U32 R12, RZ, RZ, 0x1 ;  /* 0x00000001ff0c7424 */ /* 0x000fe400078e00ff */
[----:B------:R-:W-:-:S07]  /*1bc50*/  IMAD.MOV.U32 R0, RZ, RZ, R14 ;  /* 0x000000ffff007224 */ /* 0x000fce00078e000e */
[----:B------:R-:W-:Y:S05]  /*1bc60*/  WARPSYNC.COLLECTIVE R15, `(.L_x_15736) ;  /* 0x000000000f087348 */ /* 0x000fea0003c00000 */
[----:B------:R0:W1:Y:S02]  /*1bc70*/  SHFL.IDX P6, R14, R13, R12, R11 ;  /* 0x0000000c0d0e7389 */ /* 0x00006400000c000b */
[----:B01----:R-:W-:Y:S01]  /*1bc80*/  ENDCOLLECTIVE ;  /* 0x000000000000791b */ /* 0x003fe20003800000 */
.L_x_15736:
[----:B------:R-:W-:-:S05]  /*1bc90*/  @!P1 LEA R0, P2, R21, R0, 0x1 ;  /* 0x0000000015009211 */ /* 0x000fca00078408ff */
[----:B------:R-:W-:-:S05]  /*1bca0*/  @!P1 IMAD.X R6, RZ, RZ, R8, P2 ;  /* 0x000000ffff069224 */ /* 0x000fca00010e0608 */
[----:B------:R-:W-:Y:S01]  /*1bcb0*/  @!P1 MOV R7, R6 ;  /* 0x0000000600079202 */ /* 0x000fe20000000f00 */
[----:B------:R-:W-:Y:S01]  /*1bcc0*/  @!P1 IMAD.MOV.U32 R6, RZ, RZ, R0 ;  /* 0x000000ffff069224 */ /* 0x000fe200078e0000 */
[----:B------:R-:W-:Y:S01]  /*1bcd0*/  MOV R13, R5 ;  /* 0x00000005000d7202 */ /* 0x000fe20000000f00 */
[----:B------:R-:W-:-:S03]  /*1bce0*/  VIADD R0, R17, 0x90 ;  /* 0x0000009011007836 */ /* 0x000fc60000000000 */
[----:B------:R-:W-:Y:S01]  /*1bcf0*/  @!PT LDS RZ, [RZ] ;  /* 0x00000000fffff984 */ /* 0x000fe20000000800 */
[----:B------:R-:W-:Y:S01]  /*1bd00*/  @!PT LDS RZ, [RZ] ;  /* 0x00000000fffff984 */ /* 0x000fe20000000800 */
[----:B------:R-:W-:Y:S01]  /*1bd10*/  @!PT LDS RZ, [RZ] ;  /* 0x00000000fffff984 */ /* 0x000fe20000000800 */
[----:B------:R0:W-:Y:S02]  /*1bd20*/  @!P1 LDGSTS.E.BYPASS.LTC128B.128 [R20+0xc400], desc[UR40][R6.64], !P0 ;  /* 0x0c40000006149fae */ /* 0x0001e4000c101d68 */
[----:B------:R-:W-:Y:S01]  /*1bd30*/  ISETP.GE.AND P1, PT, R0, R3, PT ;  /* 0x000000030000720c */ /* 0x000fe20003f26270 */
[----:B------:R-:W-:-:S12]  /*1bd40*/  IMAD.MOV.U32 R0, RZ, RZ, R14 ;  /* 0x000000ffff007224 */ /* 0x000fd800078e000e */
[----:B0-----:R-:W-:Y:S05]  /*1bd50*/  WARPSYNC.COLLECTIVE R15, `(.L_x_15737) ;  /* 0x000000000f087348 */ /* 0x001fea0003c00000 */
[----:B------:R1:W2:Y:S02]  /*1bd60*/  SHFL.IDX P6, R14, R13, R12, R11 ;  /* 0x0000000c0d0e7389 */ /* 0x0002a400000c000b */
[----:B012---:R-:W-:Y:S01]  /*1bd70*/  ENDCOLLECTIVE ;  /* 0x000000000000791b */ /* 0x007fe20003800000 */
.L_x_15737:
[----:B------:R-:W-:Y:S02]  /*1bd80*/  IMAD.MOV.U32 R13, RZ, RZ, R4 ;  /* 0x000000ffff0d7224 */ /* 0x000fe400078e0004 */
[----:B------:R-:W-:Y:S02]  /*1bd90*/  IMAD.MOV.U32 R12, RZ, RZ, 0x2 ;  /* 0x00000002ff0c7424 */ /* 0x000fe400078e00ff */
[----:B------:R-:W-:-:S07]  /*1bda0*/  IMAD.MOV.U32 R6, RZ, RZ, R14 ;  /* 0x000000ffff067224 */ /* 0x000fce00078e000e */
[----:B------:R-:W-:Y:S05]  /*1bdb0*/  WARPSYNC.COLLECTIVE R15, `(.L_x_15738) ;  /* 0x000000000f087348 */ /* 0x000fea0003c00000 */
[----:B------:R0:W1:Y:S02]  /*1bdc0*/  SHFL.IDX P6, R14, R13, R12, R11 ;  /* 0x0000000c0d0e7389 */ /* 0x00006400000c000b */
[----:B01----:R-:W-:Y:S01]  /*1bdd0*/  ENDCOLLECTIVE ;  /* 0x000000000000791b */ /* 0x003fe20003800000 */
.L_x_15738:
        /* <DEDUP_REMOVED lines=8> */
[----:B------:R-:W-:Y:S02]  /*1be60*/  ISETP.GE.AND P1, PT, R2, R3, PT ;  /* 0x000000030200720c */ /* 0x000fe40003f26270 */
[----:B------:R-:W-:-:S11]  /*1be70*/  MOV R0, R14 ;  /* 0x0000000e00007202 */ /* 0x000fd60000000f00 */
[----:B0-----:R-:W-:Y:S05]  /*1be80*/  WARPSYNC.COLLECTIVE R15, `(.L_x_15739) ;  /* 0x000000000f087348 */ /* 0x001fea0003c00000 */
[----:B------:R1:W2:Y:S02]  /*1be90*/  SHFL.IDX P6, R14, R13, R12, R11 ;  /* 0x0000000c0d0e7389 */ /* 0x0002a400000c000b */
[----:B012---:R-:W-:Y:S01]  /*1bea0*/  ENDCOLLECTIVE ;  /* 0x000000000000791b */ /* 0x007fe20003800000 */
.L_x_15739:
[----:B------:R-:W-:Y:S02]  /*1beb0*/  IMAD.MOV.U32 R13, RZ, RZ, R4 ;  /* 0x000000ffff0d7224 */ /* 0x000fe400078e0004 */
[----:B------:R-:W-:Y:S02]  /*1bec0*/  IMAD.MOV.U32 R12, RZ, RZ, 0x3 ;  /* 0x00000003ff0c7424 */ /* 0x000fe400078e00ff */
[----:B------:R-:W-:-:S07]  /*1bed0*/  IMAD.MOV.U32 R6, RZ, RZ, R14 ;  /* 0x000000ffff067224 */ /* 0x000fce00078e000e */
[----:B------:R-:W-:Y:S05]  /*1bee0*/  WARPSYNC.COLLECTIVE R15, `(.L_x_15740) ;  /* 0x000000000f087348 */ /* 0x000fea0003c00000 */
[----:B------:R0:W1:Y:S02]  /*1bef0*/  SHFL.IDX P6, R14, R13, R12, R11 ;  /* 0x0000000c0d0e7389 */ /* 0x00006400000c000b */
[----:B01----:R-:W-:Y:S01]  /*1bf00*/  ENDCOLLECTIVE ;  /* 0x000000000000791b */ /* 0x003fe20003800000 */
.L_x_15740:
[----:B------:R-:W-:-:S05]  /*1bf10*/  @!P1 LEA R6, P2, R21, R6, 0x1 ;  /* 0x0000000615069211 */ /* 0x000fca00078408ff */
[----:B------:R-:W-:-:S05]  /*1bf20*/  @!P1 IMAD.X R0, RZ, RZ, R0, P2 ;  /* 0x000000ffff009224 */ /* 0x000fca00010e0600 */
[----:B------:R-:W-:Y:S01]  /*1bf30*/  @!P1 MOV R7, R0 ;  /* 0x0000000000079202 */ /* 0x000fe20000000f00 */
[----:B------:R-:W-:-:S04]  /*1bf40*/  IMAD.MOV.U32 R13, RZ, RZ, R5 ;  /* 0x000000ffff0d7224 */ /* 0x000fc800078e0005 */
        /* <DEDUP_REMOVED lines=8> */
.L_x_15741:
[----:B------:R-:W-:Y:S01]  /*1bfd0*/  MOV R2, R14 ;  /* 0x0000000e00027202 */ /* 0x000fe20000000f00 */
[----:B------:R-:W-:Y:S06]  /*1bfe0*/  BRA `(.L_x_15742) ;  /* 0xffffff9c00a47947 */ /* 0x000fec000383ffff */
.L_x_15573:
[----:B-1----:R1:W2:Y:S02]  /*1bff0*/  SYNCS.PHASECHK.TRANS64.TRYWAIT P0, [R22+URZ+0x16820], R0 ;  /* 0x01682000160075a7 */ /* 0x0022a4000800017f */
[----:B--2---:R-:W-:Y:S05]  /*1c000*/  @!P0 NANOSLEEP.SYNCS 0x989680 ;  /* 0x009896800000895d */ /* 0x004fea0003900000 */
[----:B------:R-:W2:Y:S02]  /*1c010*/  @!P0 SYNCS.PHASECHK.TRANS64 P0, [R22+URZ+0x16820], R0 ;  /* 0x01682000160085a7 */ /* 0x000ea4000800007f */
[----:B--2---:R-:W-:Y:S05]  /*1c020*/  @!P0 BRA `(.L_x_15573) ;  /* 0xfffffffc00f08947 */ /* 0x004fea000383ffff */
[----:B------:R-:W-:Y:S05]  /*1c030*/  BRA `(.L_x_15743) ;  /* 0xffffffa000007947 */ /* 0x000fea000383ffff */
.L_x_15578:
[----:B0-----:R0:W1:Y:S02]  /*1c040*/  SYNCS.PHASECHK.TRANS64.TRYWAIT P0, [R5+URZ+0x16840], R2 ;  /* 0x01684002050075a7 */ /* 0x001064000800017f */
[----:B-1----:R-:W-:Y:S05]  /*1c050*/  @!P0 NANOSLEEP.SYNCS 0x989680 ;  /* 0x009896800000895d */ /* 0x002fea0003900000 */
[----:B------:R-:W1:Y:S02]  /*1c060*/  @!P0 SYNCS.PHASECHK.TRANS64 P0, [R5+URZ+0x16840], R2 ;  /* 0x01684002050085a7 */ /* 0x000e64000800007f */
[----:B-1----:R-:W-:Y:S05]  /*1c070*/  @!P0 BRA `(.L_x_15578) ;  /* 0xfffffffc00f08947 */ /* 0x002fea000383ffff */
[----:B------:R-:W-:Y:S05]  /*1c080*/  BRA `(.L_x_15744) ;  /* 0xffffffa000dc7947 */ /* 0x000fea000383ffff */
.L_x_15579:
        /* <DEDUP_REMOVED lines=8> */
.L_x_15746:
[----:B------:R-:W-:Y:S05]  /*1c110*/  BSYNC B1 ;  /* 0x0000000000017941 */ /* 0x000fea0003800000 */
.L_x_15745:
[----:B------:R-:W0:Y:S01]  /*1c120*/  S2R R7, SR_TID.X ;  /* 0x0000000000077919 */ /* 0x000e220000002100 */
[----:B------:R-:W-:Y:S01]  /*1c130*/  IMAD.MOV.U32 R13, RZ, RZ, R8 ;  /* 0x000000ffff0d7224 */ /* 0x000fe200078e0008 */
[----:B------:R-:W-:Y:S01]  /*1c140*/  MOV R15, 0xffffffff ;  /* 0xffffffff000f7802 */ /* 0x000fe20000000f00 */
[----:B------:R-:W-:Y:S01]  /*1c150*/  IMAD.MOV.U32 R12, RZ, RZ, RZ ;  /* 0x000000ffff0c7224 */ /* 0x000fe200078e00ff */
[----:B------:R-:W-:Y:S01]  /*1c160*/  MOV R3, R14 ;  /* 0x0000000e00037202 */ /* 0x000fe20000000f00 */
[----:B------:R-:W-:Y:S02]  /*1c170*/  IMAD.MOV.U32 R11, RZ, RZ, 0x181f ;  /* 0x0000181fff0b7424 */ /* 0x000fe400078e00ff */
[----:B------:R-:W-:-:S07]  /*1c180*/  IMAD R9, R9, 0x2, R22 ;  /* 0x0000000209097824 */ /* 0x000fce00078e0216 */
[----:B0-----:R-:W-:Y:S05]  /*1c190*/  WARPSYNC.COLLECTIVE R15, `(.L_x_15747) ;  /* 0x000000000f087348 */ /* 0x001fea0003c00000 */
[----:B------:R1:W2:Y:S02]  /*1c1a0*/  SHFL.IDX P6, R14, R13, R12, R11 ;  /* 0x0000000c0d0e7389 */ /* 0x0002a400000c000b */
[----:B012---:R-:W-:Y:S01]  /*1c1b0*/  ENDCOLLECTIVE ;  /* 0x000000000000791b */ /* 0x007fe20003800000 */
.L_x_15747:
[----:B------:R-:W-:Y:S01]  /*1c1c0*/  MOV R13, R10 ;  /* 0x0000000a000d7202 */ /* 0x000fe20000000f00 */
[----:B------:R-:W-:Y:S02]  /*1c1d0*/  IMAD.MOV.U32 R12, RZ, RZ, 0x1 ;  /* 0x00000001ff0c7424 */ /* 0x000fe400078e00ff */
[----:B------:R-:W-:Y:S02]  /*1c1e0*/  IMAD.SHL.U32 R7, R7, 0x8, RZ ;  /* 0x0000000807077824 */ /* 0x000fe400078e00ff */
[----:B------:R-:W-:-:S07]  /*1c1f0*/  IMAD.MOV.U32 R2, RZ, RZ, R14 ;  /* 0x000000ffff027224 */ /* 0x000fce00078e000e */
[----:B------:R-:W-:Y:S05]  /*1c200*/  WARPSYNC.COLLECTIVE R15, `(.L_x_15748) ;  /* 0x000000000f087348 */ /* 0x000fea0003c00000 */
[----:B------:R0:W1:Y:S02]  /*1c210*/  SHFL.IDX P6, R14, R13, R12, R11 ;  /* 0x0000000c0d0e7389 */ /* 0x00006400000c000b */
[----:B01----:R-:W-:Y:S01]  /*1c220*/  ENDCOLLECTIVE ;  /* 0x000000000000791b */ /* 0x003fe20003800000 */
.L_x_15748:
        /* <DEDUP_REMOVED lines=13> */
.L_x_15749:
[----:B------:R-:W-:Y:S02]  /*1c300*/  IMAD.MOV.U32 R13, RZ, RZ, R10 ;  /* 0x000000ffff0d7224 */ /* 0x000fe400078e000a */
[----:B------:R-:W-:Y:S02]  /*1c310*/  IMAD.MOV.U32 R12, RZ, RZ, 0x2 ;  /* 0x00000002ff0c7424 */ /* 0x000fe400078e00ff */
[----:B------:R-:W-:-:S07]  /*1c320*/  IMAD.MOV.U32 R2, RZ, RZ, R14 ;  /* 0x000000ffff027224 */ /* 0x000fce00078e000e */
[----:B------:R-:W-:Y:S05]  /*1c330*/  WARPSYNC.COLLECTIVE R15, `(.L_x_15750) ;  /* 0x000000000f087348 */ /* 0x000fea0003c00000 */
[----:B------:R0:W1:Y:S02]  /*1c340*/  SHFL.IDX P6, R14, R13, R12, R11 ;  /* 0x0000000c0d0e7389 */ /* 0x00006400000c000b */
[----:B01----:R-:W-:Y:S01]  /*1c350*/  ENDCOLLECTIVE ;  /* 0x000000000000791b */ /* 0x003fe20003800000 */
.L_x_15750:
        /* <DEDUP_REMOVED lines=11> */
.L_x_15751:
[----:B------:R-:W-:Y:S02]  /*1c410*/  IMAD.MOV.U32 R13, RZ, RZ, R10 ;  /* 0x000000ffff0d7224 */ /* 0x000fe400078e000a */
[----:B------:R-:W-:Y:S01]  /*1c420*/  IMAD.MOV.U32 R12, RZ, RZ, 0x3 ;  /* 0x00000003ff0c7424 */ /* 0x000fe200078e00ff */
[----:B------:R-:W-:-:S07]  /*1c430*/  MOV R2, R14 ;  /* 0x0000000e00027202 */ /* 0x000fce0000000f00 */
[----:B------:R-:W-:Y:S05]  /*1c440*/  WARPSYNC.COLLECTIVE R15, `(.L_x_15752) ;  /* 0x000000000f087348 */ /* 0x000fea0003c00000 */
[----:B------:R0:W1:Y:S02]  /*1c450*/  SHFL.IDX P6, R14, R13, R12, R11 ;  /* 0x0000000c0d0e7389 */ /* 0x00006400000c000b */
[----:B01----:R-:W-:Y:S01]  /*1c460*/  ENDCOLLECTIVE ;  /* 0x000000000000791b */ /* 0x003fe20003800000 */
.L_x_15752:
        /* <DEDUP_REMOVED lines=11> */
.L_x_15753:
[----:B------:R-:W-:Y:S02]  /*1c520*/  IMAD.MOV.U32 R13, RZ, RZ, R10 ;  /* 0x000000ffff0d7224 */ /* 0x000fe400078e000a */
[----:B------:R-:W-:Y:S02]  /*1c530*/  IMAD.MOV.U32 R12, RZ, RZ, 0x4 ;  /* 0x00000004ff0c7424 */ /* 0x000fe400078e00ff */
[----:B------:R-:W-:-:S07]  /*1c540*/  IMAD.MOV.U32 R2, RZ, RZ, R14 ;  /* 0x000000ffff027224 */ /* 0x000fce00078e000e */
[----:B------:R-:W-:Y:S05]  /*1c550*/  WARPSYNC.COLLECTIVE R15, `(.L_x_15754) ;  /* 0x000000000f087348 */ /* 0x000fea0003c00000 */
[----:B------:R0:W1:Y:S02]  /*1c560*/  SHFL.IDX P6, R14, R13, R12, R11 ;  /* 0x0000000c0d0e7389 */ /* 0x00006400000c000b */
[----:B01----:R-:W-:Y:S01]  /*1c570*/  ENDCOLLECTIVE ;  /* 0x000000000000791b */ /* 0x003fe20003800000 */
.L_x_15754:
[----:B------:R-:W-:-:S05]  /*1c580*/  IADD3 R2, P0, R2, R7, RZ ;  /* 0x0000000702027210 */ /* 0x000fca0007f1e0ff */
[----:B------:R-:W-:-:S05]  /*1c590*/  IMAD.X R3, RZ, RZ, R3, P0 ;  /* 0x000000ffff037224 */ /* 0x000fca00000e0603 */
[----:B------:R-:W-:Y:S01]  /*1c5a0*/  @!PT LDS RZ, [RZ] ;  /* 0x00000000fffff984 */ /* 0x000fe20000000800 */
[----:B------:R-:W-:Y:S01]  /*1c5b0*/  @!PT LDS RZ, [RZ] ;  /* 0x00000000fffff984 */ /* 0x000fe20000000800 */
[----:B------:R-:W-:Y:S01]  /*1c5c0*/  @!PT LDS RZ, [RZ] ;  /* 0x00000000fffff984 */ /* 0x000fe20000000800 */
[----:B------:R0:W-:Y:S01]  /*1c5d0*/  LDGSTS.E.BYPASS.LTC128B.128 [R9+0xfc00], desc[UR40][R2.64], !P2 ;  /* 0x0fc0000002097fae */ /* 0x0001e2000d101d68 */
[----:B------:R-:W-:Y:S01]  /*1c5e0*/  IMAD.MOV.U32 R13, RZ, RZ, R8 ;  /* 0x000000ffff0d7224 */ /* 0x000fe200078e0008 */
[----:B0-----:R-:W-:-:S07]  /*1c5f0*/  MOV R3, R14 ;  /* 0x0000000e00037202 */ /* 0x001fce0000000f00 */
[----:B------:R-:W-:Y:S05]  /*1c600*/  WARPSYNC.COLLECTIVE R15, `(.L_x_15755) ;  /* 0x000000000f087348 */ /* 0x000fea0003c00000 */
[----:B------:R0:W1:Y:S02]  /*1c610*/  SHFL.IDX P6, R14, R13, R12, R11 ;  /* 0x0000000c0d0e7389 */ /* 0x00006400000c000b */
[----:B01----:R-:W-:Y:S01]  /*1c620*/  ENDCOLLECTIVE ;  /* 0x000000000000791b */ /* 0x003fe20003800000 */
.L_x_15755:
[----:B------:R-:W-:Y:S01]  /*1c630*/  IMAD.MOV.U32 R13, RZ, RZ, R10 ;  /* 0x000000ffff0d7224 */ /* 0x000fe200078e000a */
[----:B------:R-:W-:Y:S01]  /*1c640*/  MOV R12, 0x5 ;  /* 0x00000005000c7802 */ /* 0x000fe20000000f00 */
[----:B------:R-:W-:-:S07]  /*1c650*/  IMAD.MOV.U32 R2, RZ, RZ, R14 ;  /* 0x000000ffff027224 */ /* 0x000fce00078e000e */
[----:B------:R-:W-:Y:S05]  /*1c660*/  WARPSYNC.COLLECTIVE R15, `(.L_x_15756) ;  /* 0x000000000f087348 */ /* 0x000fea0003c00000 */
[----:B------:R0:W1:Y:S02]  /*1c670*/  SHFL.IDX P6, R14, R13, R12, R11 ;  /* 0x0000000c0d0e7389 */ /* 0x00006400000c000b */
[----:B01----:R-:W-:Y:S01]  /*1c680*/  ENDCOLLECTIVE ;  /* 0x000000000000791b */ /* 0x003fe20003800000 */
.L_x_15756:
        /* <DEDUP_REMOVED lines=11> */
.L_x_15757:
[----:B------:R-:W-:Y:S01]  /*1c740*/  MOV R13, R10 ;  /* 0x0000000a000d7202 */ /* 0x000fe20000000f00 */
[----:B------:R-:W-:Y:S02]  /*1c750*/  IMAD.MOV.U32 R12, RZ, RZ, 0x6 ;  /* 0x00000006ff0c7424 */ /* 0x000fe400078e00ff */
[----:B------:R-:W-:-:S07]  /*1c760*/  IMAD.MOV.U32 R2, RZ, RZ, R14 ;  /* 0x000000ffff027224 */ /* 0x000fce00078e000e */
[----:B------:R-:W-:Y:S05]  /*1c770*/  WARPSYNC.COLLECTIVE R15, `(.L_x_15758) ;  /* 0x000000000f087348 */ /* 0x000fea0003c00000 */
[----:B------:R0:W1:Y:S02]  /*1c780*/  SHFL.IDX P6, R14, R13, R12, R11 ;  /* 0x0000000c0d0e7389 */ /* 0x00006400000c000b */
[----:B01----:R-:W-:Y:S01]  /*1c790*/  ENDCOLLECTIVE ;  /* 0x000000000000791b */ /* 0x003fe20003800000 */
.L_x_15758:
        /* <DEDUP_REMOVED lines=11> */
.L_x_15759:
[----:B------:R-:W-:Y:S02]  /*1c850*/  IMAD.MOV.U32 R13, RZ, RZ, R10 ;  /* 0x000000ffff0d7224 */ /* 0x000fe400078e000a */
[----:B------:R-:W-:Y:S02]  /*1c860*/  IMAD.MOV.U32 R12, RZ, RZ, 0x7 ;  /* 0x00000007ff0c7424 */ /* 0x000fe400078e00ff */
[----:B------:R-:W-:-:S07]  /*1c870*/  IMAD.MOV.U32 R2, RZ, RZ, R14 ;  /* 0x000000ffff027224 */ /* 0x000fce00078e000e */
[----:B------:R-:W-:Y:S05]  /*1c880*/  WARPSYNC.COLLECTIVE R15, `(.L_x_15760) ;  /* 0x000000000f087348 */ /* 0x000fea0003c00000 */
[----:B------:R0:W1:Y:S02]  /*1c890*/  SHFL.IDX P6, R14, R13, R12, R11 ;  /* 0x0000000c0d0e7389 */ /* 0x00006400000c000b */
[----:B01----:R-:W-:Y:S01]  /*1c8a0*/  ENDCOLLECTIVE ;  /* 0x000000000000791b */ /* 0x003fe20003800000 */
.L_x_15760:
[----:B------:R-:W-:-:S04]  /*1c8b0*/  IADD3 R2, P0, R2, R7, RZ ;  /* 0x0000000702027210 */ /* 0x000fc80007f1e0ff */
[----:B------:R-:W-:-:S05]  /*1c8c0*/  IADD3.X R3, RZ, R3, RZ, P0, !PT ;  /* 0x00000003ff037210 */ /* 0x000fca00007fe4ff */
        /* <DEDUP_REMOVED lines=9> */
.L_x_15761:
[----:B------:R-:W-:Y:S01]  /*1c960*/  MOV R2, R14 ;  /* 0x0000000e00027202 */ /* 0x000fe20000000f00 */
[----:B------:R-:W-:Y:S06]  /*1c970*/  BRA `(.L_x_15762) ;  /* 0xffffff9c00cc7947 */ /* 0x000fec000383ffff */
.L_x_15584:
[----:B-1----:R1:W2:Y:S02]  /*1c980*/  SYNCS.PHASECHK.TRANS64.TRYWAIT P0, [R5+URZ+0x16860], R2 ;  /* 0x01686002050075a7 */ /* 0x0022a4000800017f */
[----:B--2---:R-:W-:Y:S05]  /*1c990*/  @!P0 NANOSLEEP.SYNCS 0x989680 ;  /* 0x009896800000895d */ /* 0x004fea0003900000 */
[----:B------:R-:W2:Y:S02]  /*1c9a0*/  @!P0 SYNCS.PHASECHK.TRANS64 P0, [R5+URZ+0x16860], R2 ;  /* 0x01686002050085a7 */ /* 0x000ea4000800007f */
[----:B--2---:R-:W-:Y:S05]  /*1c9b0*/  @!P0 BRA `(.L_x_15584) ;  /* 0xfffffffc00f08947 */ /* 0x004fea000383ffff */
[----:B------:R-:W-:Y:S05]  /*1c9c0*/  BRA `(.L_x_15763) ;  /* 0xffffffa000247947 */ /* 0x000fea000383ffff */
.L_x_15585:
        /* <DEDUP_REMOVED lines=8> */
.L_x_15765:
[----:B------:R-:W-:Y:S05]  /*1ca50*/  BSYNC B1 ;  /* 0x0000000000017941 */ /* 0x000fea0003800000 */
.L_x_15764:
[----:B------:R-:W-:Y:S01]  /*1ca60*/  IMAD.MOV.U32 R13, RZ, RZ, R24 ;  /* 0x000000ffff0d7224 */ /* 0x000fe200078e0018 */
[----:B------:R-:W-:Y:S01]  /*1ca70*/  MOV R3, R14 ;  /* 0x0000000e00037202 */ /* 0x000fe20000000f00 */
[----:B------:R-:W-:Y:S01]  /*1ca80*/  IMAD.MOV.U32 R12, RZ, RZ, RZ ;  /* 0x000000ffff0c7224 */ /* 0x000fe200078e00ff */
[----:B------:R-:W-:Y:S01]  /*1ca90*/  ISETP.LT.OR P2, PT, R8, 0x1, P1 ;  /* 0x000000010800780c */ /* 0x000fe20000f41670 */
[----:B------:R-:W-:Y:S02]  /*1caa0*/  IMAD.MOV.U32 R11, RZ, RZ, 0x181f ;  /* 0x0000181fff0b7424 */ /* 0x000fe400078e00ff */
[----:B------:R-:W-:Y:S02]  /*1cab0*/  IMAD.MOV.U32 R15, RZ, RZ, -0x1 ;  /* 0xffffffffff0f7424 */ /* 0x000fe400078e00ff */
[----:B------:R-:W-:-:S08]  /*1cac0*/  IMAD R6, R6, 0x2, R22 ;  /* 0x0000000206067824 */ /* 0x000fd000078e0216 */
[----:B------:R-:W-:Y:S05]  /*1cad0*/  WARPSYNC.COLLECTIVE R15, `(.L_x_15766) ;  /* 0x000000000f087348 */ /* 0x000fea0003c00000 */
[----:B------:R0:W1:Y:S02]  /*1cae0*/  SHFL.IDX P6, R14, R13, R12, R11 ;  /* 0x0000000c0d0e7389 */ /* 0x00006400000c000b */
[----:B01----:R-:W-:Y:S01]  /*1caf0*/  ENDCOLLECTIVE ;  /* 0x000000000000791b */ /* 0x003fe20003800000 */
.L_x_15766:
[----:B------:R-:W-:Y:S02]  /*1cb00*/  IMAD.MOV.U32 R13, RZ, RZ, R25 ;  /* 0x000000ffff0d7224 */ /* 0x000fe400078e0019 */
[----:B------:R-:W-:Y:S01]  /*1cb10*/  IMAD.MOV.U32 R12, RZ, RZ, 0x1 ;  /* 0x00000001ff0c7424 */ /* 0x000fe200078e00ff */
[----:B------:R-:W-:-:S07]  /*1cb20*/  MOV R2, R14 ;  /* 0x0000000e00027202 */ /* 0x000fce0000000f00 */
[----:B------:R-:W-:Y:S05]  /*1cb30*/  WARPSYNC.COLLECTIVE R15, `(.L_x_15767) ;  /* 0x000000000f087348 */ /* 0x000fea0003c00000 */
[----:B------:R0:W1:Y:S02]  /*1cb40*/  SHFL.IDX P6, R14, R13, R12, R11 ;  /* 0x0000000c0d0e7389 */ /* 0x00006400000c000b */
[----:B01----:R-:W-:Y:S01]  /*1cb50*/  ENDCOLLECTIVE ;  /* 0x000000000000791b */ /* 0x003fe20003800000 */
.L_x_15767:
        /* <DEDUP_REMOVED lines=12> */
.L_x_15768:
[----:B------:R-:W-:Y:S01]  /*1cc20*/  IMAD.MOV.U32 R13, RZ, RZ, R25 ;  /* 0x000000ffff0d7224 */ /* 0x000fe200078e0019 */
[----:B------:R-:W-:Y:S01]  /*1cc30*/  MOV R12, 0x2 ;  /* 0x00000002000c7802 */ /* 0x000fe20000000f00 */
[----:B------:R-:W-:-:S07]  /*1cc40*/  IMAD.MOV.U32 R2, RZ, RZ, R14 ;  /* 0x000000ffff027224 */ /* 0x000fce00078e000e */
[----:B------:R-:W-:Y:S05]  /*1cc50*/  WARPSYNC.COLLECTIVE R15, `(.L_x_15769) ;  /* 0x000000000f087348 */ /* 0x000fea0003c00000 */
[----:B------:R0:W1:Y:S02]  /*1cc60*/  SHFL.IDX P6, R14, R13, R12, R11 ;  /* 0x0000000c0d0e7389 */ /* 0x00006400000c000b */
[----:B01----:R-:W-:Y:S01]  /*1cc70*/  ENDCOLLECTIVE ;  /* 0x000000000000791b */ /* 0x003fe20003800000 */
.L_x_15769:
        /* <DEDUP_REMOVED lines=12> */
.L_x_15770:
[----:B------:R-:W-:Y:S01]  /*1cd40*/  MOV R13, R25 ;  /* 0x00000019000d7202 */ /* 0x000fe20000000f00 */
[----:B------:R-:W-:Y:S02]  /*1cd50*/  IMAD.MOV.U32 R12, RZ, RZ, 0x3 ;  /* 0x00000003ff0c7424 */ /* 0x000fe400078e00ff */
[----:B------:R-:W-:-:S07]  /*1cd60*/  IMAD.MOV.U32 R2, RZ, RZ, R14 ;  /* 0x000000ffff027224 */ /* 0x000fce00078e000e */
[----:B------:R-:W-:Y:S05]  /*1cd70*/  WARPSYNC.COLLECTIVE R15, `(.L_x_15771) ;  /* 0x000000000f087348 */ /* 0x000fea0003c00000 */
[----:B------:R0:W1:Y:S02]  /*1cd80*/  SHFL.IDX P6, R14, R13, R12, R11 ;  /* 0x0000000c0d0e7389 */ /* 0x00006400000c000b */
[----:B01----:R-:W-:Y:S01]  /*1cd90*/  ENDCOLLECTIVE ;  /* 0x000000000000791b */ /* 0x003fe20003800000 */
.L_x_15771:
        /* <DEDUP_REMOVED lines=12> */
.L_x_15772:
[----:B------:R-:W-:Y:S02]  /*1ce60*/  IMAD.MOV.U32 R13, RZ, RZ, R25 ;  /* 0x000000ffff0d7224 */ /* 0x000fe400078e0019 */
[----:B------:R-:W-:Y:S02]  /*1ce70*/  IMAD.MOV.U32 R12, RZ, RZ, 0x4 ;  /* 0x00000004ff0c7424 */ /* 0x000fe400078e00ff */
[----:B------:R-:W-:-:S07]  /*1ce80*/  IMAD.MOV.U32 R2, RZ, RZ, R14 ;  /* 0x000000ffff027224 */ /* 0x000fce00078e000e */
[----:B------:R-:W-:Y:S05]  /*1ce90*/  WARPSYNC.COLLECTIVE R15, `(.L_x_15773) ;  /* 0x000000000f087348 */ /* 0x000fea0003c00000 */
[----:B------:R0:W1:Y:S02]  /*1cea0*/  SHFL.IDX P6, R14, R13, R12, R11 ;  /* 0x0000000c0d0e7389 */ /* 0x00006400000c000b */
[----:B01----:R-:W-:Y:S01]  /*1ceb0*/  ENDCOLLECTIVE ;  /* 0x000000000000791b */ /* 0x003fe20003800000 */
.L_x_15773:
        /* <DEDUP_REMOVED lines=12> */
.L_x_15774:
[----:B------:R-:W-:Y:S02]  /*1cf80*/  IMAD.MOV.U32 R13, RZ, RZ, R25 ;  /* 0x000000ffff0d7224 */ /* 0x000fe400078e0019 */
[----:B------:R-:W-:Y:S01]  /*1cf90*/  IMAD.MOV.U32 R12, RZ, RZ, 0x5 ;  /* 0x00000005ff0c7424 */ /* 0x000fe200078e00ff */
[----:B------:R-:W-:-:S07]  /*1cfa0*/  MOV R2, R14 ;  /* 0x0000000e00027202 */ /* 0x000fce0000000f00 */
[----:B------:R-:W-:Y:S05]  /*1cfb0*/  WARPSYNC.COLLECTIVE R15, `(.L_x_15775) ;  /* 0x000000000f087348 */ /* 0x000fea0003c00000 */
[----:B------:R0:W1:Y:S02]  /*1cfc0*/  SHFL.IDX P6, R14, R13, R12, R11 ;  /* 0x0000000c0d0e7389 */ /* 0x00006400000c000b */
[----:B01----:R-:W-:Y:S01]  /*1cfd0*/  ENDCOLLECTIVE ;  /* 0x000000000000791b */ /* 0x003fe20003800000 */
.L_x_15775:
[----:B------:R-:W-:-:S05]  /*1cfe0*/  IADD3 R2, P0, R2, R7, RZ ;  /* 0x0000000702027210 */ /* 0x000fca0007f1e0ff */
[----:B------:R-:W-:-:S05]  /*1cff0*/  IMAD.X R3, RZ, RZ, R3, P0 ;  /* 0x000000ffff037224 */ /* 0x000fca00000e0603 */
        /* <DEDUP_REMOVED lines=10> */
.L_x_15776:
[----:B------:R-:W-:Y:S02]  /*1d0a0*/  IMAD.MOV.U32 R13, RZ, RZ, R25 ;  /* 0x000000ffff0d7224 */ /* 0x000fe400078e0019 */
[----:B------:R-:W-:Y:S02]  /*1d0b0*/  IMAD.MOV.U32 R12, RZ, RZ, 0x6 ;  /* 0x00000006ff0c7424 */ /* 0x000fe400078e00ff */
[----:B------:R-:W-:-:S07]  /*1d0c0*/  IMAD.MOV.U32 R2, RZ, RZ, R14 ;  /* 0x000000ffff027224 */ /* 0x000fce00078e000e */
[----:B------:R-:W-:Y:S05]  /*1d0d0*/  WARPSYNC.COLLECTIVE R15, `(.L_x_15777) ;  /* 0x000000000f087348 */ /* 0x000fea0003c00000 */
[----:B------:R0:W1:Y:S02]  /*1d0e0*/  SHFL.IDX P6, R14, R13, R12, R11 ;  /* 0x0000000c0d0e7389 */ /* 0x00006400000c000b */
[----:B01----:R-:W-:Y:S01]  /*1d0f0*/  ENDCOLLECTIVE ;  /* 0x000000000000791b */ /* 0x003fe20003800000 */
.L_x_15777:
        /* <DEDUP_REMOVED lines=12> */
.L_x_15778:
[----:B------:R-:W-:Y:S01]  /*1d1c0*/  IMAD.MOV.U32 R13, RZ, RZ, R25 ;  /* 0x000000ffff0d7224 */ /* 0x000fe200078e0019 */
[----:B------:R-:W-:Y:S01]  /*1d1d0*/  MOV R12, 0x7 ;  /* 0x00000007000c7802 */ /* 0x000fe20000000f00 */
[----:B------:R-:W-:-:S07]  /*1d1e0*/  IMAD.MOV.U32 R2, RZ, RZ, R14 ;  /* 0x000000ffff027224 */ /* 0x000fce00078e000e */
[----:B------:R-:W-:Y:S05]  /*1d1f0*/  WARPSYNC.COLLECTIVE R15, `(.L_x_15779) ;  /* 0x000000000f087348 */ /* 0x000fea0003c00000 */
[----:B------:R0:W1:Y:S02]  /*1d200*/  SHFL.IDX P6, R14, R13, R12, R11 ;  /* 0x0000000c0d0e7389 */ /* 0x00006400000c000b */
[----:B01----:R-:W-:Y:S01]  /*1d210*/  ENDCOLLECTIVE ;  /* 0x000000000000791b */ /* 0x003fe20003800000 */
.L_x_15779:
        /* <DEDUP_REMOVED lines=11> */
.L_x_15780:
[----:B------:R-:W-:Y:S01]  /*1d2d0*/  IMAD.MOV.U32 R2, RZ, RZ, R14 ;  /* 0x000000ffff027224 */ /* 0x000fe200078e000e */
[----:B------:R-:W-:Y:S06]  /*1d2e0*/  BRA `(.L_x_15781) ;  /* 0xffffff9800d47947 */ /* 0x000fec000383ffff */
.L_x_15593:
[----:B0-----:R0:W1:Y:S02]  /*1d2f0*/  SYNCS.PHASECHK.TRANS64.TRYWAIT P0, [R0+URZ+0x16860], R3 ;  /* 0x01686003000075a7 */ /* 0x001064000800017f */
[----:B-1----:R-:W-:Y:S05]  /*1d300*/  @!P0 NANOSLEEP.SYNCS 0x989680 ;  /* 0x009896800000895d */ /* 0x002fea0003900000 */
[----:B------:R-:W1:Y:S02]  /*1d310*/  @!P0 SYNCS.PHASECHK.TRANS64 P0, [R0+URZ+0x16860], R3 ;  /* 0x01686003000085a7 */ /* 0x000e64000800007f */
[----:B-1----:R-:W-:Y:S05]  /*1d320*/  @!P0 BRA `(.L_x_15593) ;  /* 0xfffffffc00f08947 */ /* 0x002fea000383ffff */
[----:B------:R-:W-:Y:S05]  /*1d330*/  BRA `(.L_x_15782) ;  /* 0xffffff9c00f47947 */ /* 0x000fea000383ffff */
.L_x_15594:
        /* <DEDUP_REMOVED lines=8> */
.L_x_15784:
[----:B------:R-:W-:Y:S05]  /*1d3c0*/  BSYNC B0 ;  /* 0x0000000000007941 */ /* 0x000fea0003800000 */
.L_x_15783:
[----:B------:R-:W0:Y:S01]  /*1d3d0*/  S2R R2, SR_TID.X ;  /* 0x0000000000027919 */ /* 0x000e220000002100 */
[----:B------:R-:W-:Y:S01]  /*1d3e0*/  IMAD.MOV.U32 R13, RZ, RZ, R24 ;  /* 0x000000ffff0d7224 */ /* 0x000fe200078e0018 */
[----:B------:R-:W-:Y:S01]  /*1d3f0*/  MOV R12, RZ ;  /* 0x000000ff000c7202 */ /* 0x000fe20000000f00 */
[----:B------:R-:W-:Y:S02]  /*1d400*/  IMAD.MOV.U32 R11, RZ, RZ, 0x181f ;  /* 0x0000181fff0b7424 */ /* 0x000fe400078e00ff */
[----:B------:R-:W-:Y:S02]  /*1d410*/  IMAD.MOV.U32 R15, RZ, RZ, -0x1 ;  /* 0xffffffffff0f7424 */ /* 0x000fe400078e00ff */
[----:B------:R-:W-:Y:S02]  /*1d420*/  IMAD.MOV.U32 R3, RZ, RZ, R14 ;  /* 0x000000ffff037224 */ /* 0x000fe400078e000e */
[----:B------:R-:W-:-:S07]  /*1d430*/  IMAD R4, R4, 0x2, R22 ;  /* 0x0000000204047824 */ /* 0x000fce00078e0216 */
[----:B0-----:R-:W-:Y:S05]  /*1d440*/  WARPSYNC.COLLECTIVE R15, `(.L_x_15785) ;  /* 0x000000000f087348 */ /* 0x001fea0003c00000 */
[----:B------:R1:W2:Y:S02]  /*1d450*/  SHFL.IDX P6, R14, R13, R12, R11 ;  /* 0x0000000c0d0e7389 */ /* 0x0002a400000c000b */
[----:B012---:R-:W-:Y:S01]  /*1d460*/  ENDCOLLECTIVE ;  /* 0x000000000000791b */ /* 0x007fe20003800000 */
.L_x_15785:
        /* <DEDUP_REMOVED lines=12> */
.L_x_15786:
        /* <DEDUP_REMOVED lines=11> */
.L_x_15787:
[----:B------:R-:W-:Y:S02]  /*1d5e0*/  IMAD.MOV.U32 R13, RZ, RZ, R25 ;  /* 0x000000ffff0d7224 */ /* 0x000fe400078e0019 */
[----:B------:R-:W-:Y:S01]  /*1d5f0*/  IMAD.MOV.U32 R12, RZ, RZ, 0x2 ;  /* 0x00000002ff0c7424 */ /* 0x000fe200078e00ff */
[----:B------:R-:W-:-:S13]  /*1d600*/  IADD3 R2, P1, R14, R5, RZ ;  /* 0x000000050e027210 */ /* 0x000fda0007f3e0ff */
[----:B------:R-:W-:Y:S05]  /*1d610*/  WARPSYNC.COLLECTIVE R15, `(.L_x_15788) ;  /* 0x000000000f087348 */ /* 0x000fea0003c00000 */
[----:B------:R0:W1:Y:S02]  /*1d620*/  SHFL.IDX P6, R14, R13, R12, R11 ;  /* 0x0000000c0d0e7389 */ /* 0x00006400000c000b */
[----:B01----:R-:W-:Y:S01]  /*1d630*/  ENDCOLLECTIVE ;  /* 0x000000000000791b */ /* 0x003fe20003800000 */
.L_x_15788:
        /* <DEDUP_REMOVED lines=11> */
.L_x_15789:
[----:B------:R-:W-:Y:S02]  /*1d6f0*/  IMAD.MOV.U32 R13, RZ, RZ, R25 ;  /* 0x000000ffff0d7224 */ /* 0x000fe400078e0019 */
[----:B------:R-:W-:Y:S01]  /*1d700*/  IMAD.MOV.U32 R12, RZ, RZ, 0x3 ;  /* 0x00000003ff0c7424 */ /* 0x000fe200078e00ff */
[----:B------:R-:W-:-:S13]  /*1d710*/  IADD3 R2, P1, R14, R5, RZ ;  /* 0x000000050e027210 */ /* 0x000fda0007f3e0ff */
[----:B------:R-:W-:Y:S05]  /*1d720*/  WARPSYNC.COLLECTIVE R15, `(.L_x_15790) ;  /* 0x000000000f087348 */ /* 0x000fea0003c00000 */
[----:B------:R0:W1:Y:S02]  /*1d730*/  SHFL.IDX P6, R14, R13, R12, R11 ;  /* 0x0000000c0d0e7389 */ /* 0x00006400000c000b */
[----:B01----:R-:W-:Y:S01]  /*1d740*/  ENDCOLLECTIVE ;  /* 0x000000000000791b */ /* 0x003fe20003800000 */
.L_x_15790:
        /* <DEDUP_REMOVED lines=11> */
.L_x_15791:
[----:B------:R-:W-:Y:S02]  /*1d800*/  IMAD.MOV.U32 R13, RZ, RZ, R25 ;  /* 0x000000ffff0d7224 */ /* 0x000fe400078e0019 */
[----:B------:R-:W-:Y:S01]  /*1d810*/  IMAD.MOV.U32 R12, RZ, RZ, 0x4 ;  /* 0x00000004ff0c7424 */ /* 0x000fe200078e00ff */
[----:B------:R-:W-:-:S13]  /*1d820*/  IADD3 R2, P1, R14, R5, RZ ;  /* 0x000000050e027210 */ /* 0x000fda0007f3e0ff */
[----:B------:R-:W-:Y:S05]  /*1d830*/  WARPSYNC.COLLECTIVE R15, `(.L_x_15792) ;  /* 0x000000000f087348 */ /* 0x000fea0003c00000 */
[----:B------:R0:W1:Y:S02]  /*1d840*/  SHFL.IDX P6, R14, R13, R12, R11 ;  /* 0x0000000c0d0e7389 */ /* 0x00006400000c000b */
[----:B01----:R-:W-:Y:S01]  /*1d850*/  ENDCOLLECTIVE ;  /* 0x000000000000791b */ /* 0x003fe20003800000 */
.L_x_15792:
        /* <DEDUP_REMOVED lines=11> */
.L_x_15793:
[----:B------:R-:W-:Y:S02]  /*1d910*/  IMAD.MOV.U32 R13, RZ, RZ, R25 ;  /* 0x000000ffff0d7224 */ /* 0x000fe400078e0019 */
[----:B------:R-:W-:Y:S01]  /*1d920*/  IMAD.MOV.U32 R12, RZ, RZ, 0x5 ;  /* 0x00000005ff0c7424 */ /* 0x000fe200078e00ff */
[----:B------:R-:W-:-:S13]  /*1d930*/  IADD3 R2, P1, R14, R5, RZ ;  /* 0x000000050e027210 */ /* 0x000fda0007f3e0ff */
[----:B------:R-:W-:Y:S05]  /*1d940*/  WARPSYNC.COLLECTIVE R15, `(.L_x_15794) ;  /* 0x000000000f087348 */ /* 0x000fea0003c00000 */
[----:B------:R0:W1:Y:S02]  /*1d950*/  SHFL.IDX P6, R14, R13, R12, R11 ;  /* 0x0000000c0d0e7389 */ /* 0x00006400000c000b */
[----:B01----:R-:W-:Y:S01]  /*1d960*/  ENDCOLLECTIVE ;  /* 0x000000000000791b */ /* 0x003fe20003800000 */
.L_x_15794:
        /* <DEDUP_REMOVED lines=11> */
.L_x_15795:
[----:B------:R-:W-:Y:S02]  /*1da20*/  IMAD.MOV.U32 R13, RZ, RZ, R25 ;  /* 0x000000ffff0d7224 */ /* 0x000fe400078e0019 */
[----:B------:R-:W-:Y:S01]  /*1da30*/  IMAD.MOV.U32 R12, RZ, RZ, 0x6 ;  /* 0x00000006ff0c7424 */ /* 0x000fe200078e00ff */
[----:B------:R-:W-:-:S13]  /*1da40*/  IADD3 R2, P1, R14, R5, RZ ;  /* 0x000000050e027210 */ /* 0x000fda0007f3e0ff */
[----:B------:R-:W-:Y:S05]  /*1da50*/  WARPSYNC.COLLECTIVE R15, `(.L_x_15796) ;  /* 0x000000000f087348 */ /* 0x000fea0003c00000 */
[----:B------:R0:W1:Y:S02]  /*1da60*/  SHFL.IDX P6, R14, R13, R12, R11 ;  /* 0x0000000c0d0e7389 */ /* 0x00006400000c000b */
[----:B01----:R-:W-:Y:S01]  /*1da70*/  ENDCOLLECTIVE ;  /* 0x000000000000791b */ /* 0x003fe20003800000 */
.L_x_15796:
        /* <DEDUP_REMOVED lines=11> */
.L_x_15797:
[----:B------:R-:W-:Y:S02]  /*1db30*/  IMAD.MOV.U32 R13, RZ, RZ, R25 ;  /* 0x000000ffff0d7224 */ /* 0x000fe400078e0019 */
[----:B------:R-:W-:Y:S01]  /*1db40*/  IMAD.MOV.U32 R12, RZ, RZ, 0x7 ;  /* 0x00000007ff0c7424 */ /* 0x000fe200078e00ff */
[----:B------:R-:W-:-:S13]  /*1db50*/  IADD3 R2, P1, R14, R5, RZ ;  /* 0x000000050e027210 */ /* 0x000fda0007f3e0ff */
[----:B------:R-:W-:Y:S05]  /*1db60*/  WARPSYNC.COLLECTIVE R15, `(.L_x_15798) ;  /* 0x000000000f087348 */ /* 0x000fea0003c00000 */
[----:B------:R0:W1:Y:S02]  /*1db70*/  SHFL.IDX P6, R14, R13, R12, R11 ;  /* 0x0000000c0d0e7389 */ /* 0x00006400000c000b */
[----:B01----:R-:W-:Y:S01]  /*1db80*/  ENDCOLLECTIVE ;  /* 0x000000000000791b */ /* 0x003fe20003800000 */
.L_x_15798:
        /* <DEDUP_REMOVED lines=10> */
.L_x_15799:
[----:B------:R-:W-:Y:S05]  /*1dc30*/  BRA `(.L_x_15800) ;  /* 0xffffff9800b87947 */ /* 0x000fea000383ffff */
.L_x_15599:
[----:B------:R-:W-:Y:S01]  /*1dc40*/  BSSY B0, `(.L_x_15801) ;  /* 0x0000008000007945 */ /* 0x000fe20003800000 */
[----:B------:R-:W-:Y:S02]  /*1dc50*/  IMAD.MOV.U32 R13, RZ, RZ, R16 ;  /* 0x000000ffff0d7224 */ /* 0x000fe400078e0010 */
[----:B------:R-:W-:Y:S02]  /*1dc60*/  IMAD.MOV.U32 R12, RZ, RZ, RZ ;  /* 0x000000ffff0c7224 */ /* 0x000fe400078e00ff */
[----:B------:R-:W-:Y:S02]  /*1dc70*/  IMAD.MOV.U32 R11, RZ, RZ, 0x1f ;  /* 0x0000001fff0b7424 */ /* 0x000fe400078e00ff */
[----:B------:R-:W-:-:S07]  /*1dc80*/  IMAD.MOV.U32 R15, RZ, RZ, -0x1 ;  /* 0xffffffffff0f7424 */ /* 0x000fce00078e00ff */
[----:B012---:R-:W-:Y:S05]  /*1dc90*/  WARPSYNC.COLLECTIVE R15, `(.L_x_15802) ;  /* 0x000000000f087348 */ /* 0x007fea0003c00000 */
[----:B------:R3:W4:Y:S02]  /*1dca0*/  SHFL.IDX P6, R14, R13, R12, R11 ;  /* 0x0000000c0d0e7389 */ /* 0x00072400000c000b */
[----:B01234-:R-:W-:Y:S01]  /*1dcb0*/  ENDCOLLECTIVE ;  /* 0x000000000000791b */ /* 0x01ffe20003800000 */
.L_x_15802:
[----:B------:R-:W-:Y:S05]  /*1dcc0*/  BSYNC B0 ;  /* 0x0000000000007941 */ /* 0x000fea0003800000 */
.L_x_15801:
        /* <DEDUP_REMOVED lines=9> */
.L_x_15803:
[----:B------:R-:W-:Y:S02]  /*1dd60*/  ULDC UR4, c[0x0][0xc3c] ;  /* 0x00030f0000047ab9 */ /* 0x000fe40000000800 */
[----:B------:R-:W-:-:S13]  /*1dd70*/  ISETP.GE.OR P1, PT, R5, UR4, !P0 ;  /* 0x0000000405007c0c */ /* 0x000fda000c726670 */
[----:B------:R-:W0:Y:S01]  /*1dd80*/  @!P1 LDC.64 R2, c[0x0][0xc80] ;  /* 0x00032000ff029b82 */ /* 0x000e220000000a00 */
[----:B------:R-:W-:Y:S02]  /*1dd90*/  MOV R11, RZ ;  /* 0x000000ff000b7202 */ /* 0x000fe40000000f00 */
[----:B------:R-:W-:Y:S01]  /*1dda0*/  MOV R16, R14 ;  /* 0x0000000e00107202 */ /* 0x000fe20000000f00 */
        /* <DEDUP_REMOVED lines=13> */
.L_x_15804:
[----:B------:R-:W-:Y:S01]  /*1de80*/  IMAD.MOV.U32 R12, RZ, RZ, 0x2 ;  /* 0x00000002ff0c7424 */ /* 0x000fe200078e00ff */
[----:B------:R-:W-:-:S05]  /*1de90*/  SEL R5, R14, RZ, P1 ;  /* 0x000000ff0e057207 */ /* 0x000fca0000800000 */
[----:B------:R-:W-:-:S04]  /*1dea0*/  IMAD.IADD R4, R2, 0x1, R5 ;  /* 0x0000000102047824 */ /* 0x000fc800078e0205 */
[----:B------:R-:W-:-:S07]  /*1deb0*/  IMAD.MOV.U32 R13, RZ, RZ, R4 ;  /* 0x000000ffff0d7224 */ /* 0x000fce00078e0004 */
[----:B------:R-:W-:Y:S05]  /*1dec0*/  WARPSYNC.COLLECTIVE R15, `(.L_x_15805) ;  /* 0x000000000f087348 */ /* 0x000fea0003c00000 */
[----:B------:R0:W1:Y:S02]  /*1ded0*/  SHFL.UP P6, R14, R13, R12, R11 ;  /* 0x0400000c0d0e7389 */ /* 0x00006400000c000b */
[----:B01----:R-:W-:Y:S01]  /*1dee0*/  ENDCOLLECTIVE ;  /* 0x000000000000791b */ /* 0x003fe20003800000 */
.L_x_15805:
[----:B------:R-:W-:Y:S01]  /*1def0*/  IMAD.MOV.U32 R12, RZ, RZ, 0x4 ;  /* 0x00000004ff0c7424 */ /* 0x000fe200078e00ff */
[----:B------:R-:W-:-:S05]  /*1df00*/  SEL R5, R14, RZ, P2 ;  /* 0x000000ff0e057207 */ /* 0x000fca0001000000 */
[----:B------:R-:W-:-:S05]  /*1df10*/  IMAD.IADD R5, R4, 0x1, R5 ;  /* 0x0000000104057824 */ /* 0x000fca00078e0205 */
[----:B------:R-:W-:-:S07]  /*1df20*/  MOV R13, R5 ;  /* 0x00000005000d7202 */ /* 0x000fce0000000f00 */
[----:B------:R-:W-:Y:S05]  /*1df30*/  WARPSYNC.COLLECTIVE R15, `(.L_x_15806) ;  /* 0x000000000f087348 */ /* 0x000fea0003c00000 */
[----:B------:R0:W1:Y:S02]  /*1df40*/  SHFL.UP P6, R14, R13, R12, R11 ;  /* 0x0400000c0d0e7389 */ /* 0x00006400000c000b */
[----:B01----:R-:W-:Y:S01]  /*1df50*/  ENDCOLLECTIVE ;  /* 0x000000000000791b */ /* 0x003fe20003800000 */
.L_x_15806:
[----:B------:R-:W-:Y:S01]  /*1df60*/  IMAD.MOV.U32 R12, RZ, RZ, 0x8 ;  /* 0x00000008ff0c7424 */ /* 0x000fe200078e00ff */
[----:B------:R-:W-:-:S05]  /*1df70*/  SEL R6, R14, RZ, P3 ;  /* 0x000000ff0e067207 */ /* 0x000fca0001800000 */
[----:B------:R-:W-:-:S04]  /*1df80*/  IMAD.IADD R6, R5, 0x1, R6 ;  /* 0x0000000105067824 */ /* 0x000fc800078e0206 */
[----:B------:R-:W-:-:S07]  /*1df90*/  IMAD.MOV.U32 R13, RZ, RZ, R6 ;  /* 0x000000ffff0d7224 */ /* 0x000fce00078e0006 */
[----:B------:R-:W-:Y:S05]  /*1dfa0*/  WARPSYNC.COLLECTIVE R15, `(.L_x_15807) ;  /* 0x000000000f087348 */ /* 0x000fea0003c00000 */
[----:B------:R0:W1:Y:S02]  /*1dfb0*/  SHFL.UP P6, R14, R13, R12, R11 ;  /* 0x0400000c0d0e7389 */ /* 0x00006400000c000b */
[----:B01----:R-:W-:Y:S01]  /*1dfc0*/  ENDCOLLECTIVE ;  /* 0x000000000000791b */ /* 0x003fe20003800000 */
.L_x_15807:
[----:B------:R-:W-:Y:S01]  /*1dfd0*/  IMAD.MOV.U32 R12, RZ, RZ, 0x10 ;  /* 0x00000010ff0c7424 */ /* 0x000fe200078e00ff */
[----:B------:R-:W-:-:S04]  /*1dfe0*/  SEL R3, R14, RZ, P4 ;  /* 0x000000ff0e037207 */ /* 0x000fc80002000000 */
[----:B------:R-:W-:-:S05]  /*1dff0*/  IADD3 R4, R6, R3, RZ ;  /* 0x0000000306047210 */ /* 0x000fca0007ffe0ff */
[----:B------:R-:W-:-:S07]  /*1e000*/  IMAD.MOV.U32 R13, RZ, RZ, R4 ;  /* 0x000000ffff0d7224 */ /* 0x000fce00078e0004 */
[----:B------:R-:W-:Y:S05]  /*1e010*/  WARPSYNC.COLLECTIVE R15, `(.L_x_15808) ;  /* 0x000000000f087348 */ /* 0x000fea0003c00000 */
[----:B------:R0:W1:Y:S02]  /*1e020*/  SHFL.UP P6, R14, R13, R12, R11 ;  /* 0x0400000c0d0e7389 */ /* 0x00006400000c000b */
[----:B01----:R-:W-:Y:S01]  /*1e030*/  ENDCOLLECTIVE ;  /* 0x000000000000791b */ /* 0x003fe20003800000 */
.L_x_15808:
        /* <DEDUP_REMOVED lines=8> */
.L_x_15809:
[----:B------:R-:W-:Y:S05]  /*1e0c0*/  BRA `(.L_x_15810) ;  /* 0xffffff9800bc7947 */ /* 0x000fea000383ffff */
.L_x_15604:
[----:B------:R-:W-:Y:S01]  /*1e0d0*/  BSSY B0, `(.L_x_15811) ;  /* 0x0000008000007945 */ /* 0x000fe20003800000 */
[----:B-----5:R-:W-:Y:S01]  /*1e0e0*/  IMAD.MOV.U32 R13, RZ, RZ, R2 ;  /* 0x000000ffff0d7224 */ /* 0x020fe200078e0002 */
[----:B------:R-:W-:Y:S01]  /*1e0f0*/  MOV R15, 0xffffffff ;  /* 0xffffffff000f7802 */ /* 0x000fe20000000f00 */
[----:B------:R-:W-:Y:S02]  /*1e100*/  IMAD.MOV.U32 R12, RZ, RZ, 0x1 ;  /* 0x00000001ff0c7424 */ /* 0x000fe400078e00ff */
[----:B------:R-:W-:-:S07]  /*1e110*/  IMAD.MOV.U32 R11, RZ, RZ, RZ ;  /* 0x000000ffff0b7224 */ /* 0x000fce00078e00ff */
[----:B0123--:R-:W-:Y:S05]  /*1e120*/  WARPSYNC.COLLECTIVE R15, `(.L_x_15812) ;  /* 0x000000000f087348 */ /* 0x00ffea0003c00000 */
[----:B------:R4:W0:Y:S02]  /*1e130*/  SHFL.UP P6, R14, R13, R12, R11 ;  /* 0x0400000c0d0e7389 */ /* 0x00082400000c000b */
[----:B01234-:R-:W-:Y:S01]  /*1e140*/  ENDCOLLECTIVE ;  /* 0x000000000000791b */ /* 0x01ffe20003800000 */
.L_x_15812:
[----:B------:R-:W-:Y:S05]  /*1e150*/  BSYNC B0 ;  /* 0x0000000000007941 */ /* 0x000fea0003800000 */
.L_x_15811:
        /* <DEDUP_REMOVED lines=8> */
.L_x_15813:
[----:B------:R-:W-:Y:S01]  /*1e1e0*/  IMAD.MOV.U32 R12, RZ, RZ, 0x4 ;  /* 0x00000004ff0c7424 */ /* 0x000fe200078e00ff */
[----:B------:R-:W-:-:S04]  /*1e1f0*/  SEL R14, R14, RZ, P2 ;  /* 0x000000ff0e0e7207 */ /* 0x000fc80001000000 */
[----:B------:R-:W-:-:S05]  /*1e200*/  IADD3 R3, R13, R14, RZ ;  /* 0x0000000e0d037210 */ /* 0x000fca0007ffe0ff */
[----:B------:R-:W-:-:S07]  /*1e210*/  IMAD.MOV.U32 R13, RZ, RZ, R3 ;  /* 0x000000ffff0d7224 */ /* 0x000fce00078e0003 */
[----:B------:R-:W-:Y:S05]  /*1e220*/  WARPSYNC.COLLECTIVE R15, `(.L_x_15814) ;  /* 0x000000000f087348 */ /* 0x000fea0003c00000 */
[----:B------:R0:W1:Y:S02]  /*1e230*/  SHFL.UP P6, R14, R13, R12, R11 ;  /* 0x0400000c0d0e7389 */ /* 0x00006400000c000b */
[----:B01----:R-:W-:Y:S01]  /*1e240*/  ENDCOLLECTIVE ;  /* 0x000000000000791b */ /* 0x003fe20003800000 */
.L_x_15814:
[----:B------:R-:W-:Y:S02]  /*1e250*/  MOV R12, 0x8 ;  /* 0x00000008000c7802 */ /* 0x000fe40000000f00 */
[----:B------:R-:W-:-:S05]  /*1e260*/  SEL R4, R14, RZ, P3 ;  /* 0x000000ff0e047207 */ /* 0x000fca0001800000 */
[----:B------:R-:W-:-:S04]  /*1e270*/  IMAD.IADD R4, R3, 0x1, R4 ;  /* 0x0000000103047824 */ /* 0x000fc800078e0204 */
[----:B------:R-:W-:-:S07]  /*1e280*/  IMAD.MOV.U32 R13, RZ, RZ, R4 ;  /* 0x000000ffff0d7224 */ /* 0x000fce00078e0004 */
[----:B------:R-:W-:Y:S05]  /*1e290*/  WARPSYNC.COLLECTIVE R15, `(.L_x_15815) ;  /* 0x000000000f087348 */ /* 0x000fea0003c00000 */
[----:B------:R0:W1:Y:S02]  /*1e2a0*/  SHFL.UP P6, R14, R13, R12, R11 ;  /* 0x0400000c0d0e7389 */ /* 0x00006400000c000b */
[----:B01----:R-:W-:Y:S01]  /*1e2b0*/  ENDCOLLECTIVE ;  /* 0x000000000000791b */ /* 0x003fe20003800000 */
.L_x_15815:
[----:B------:R-:W-:Y:S01]  /*1e2c0*/  IMAD.MOV.U32 R12, RZ, RZ, 0x10 ;  /* 0x00000010ff0c7424 */ /* 0x000fe200078e00ff */
[----:B------:R-:W-:-:S05]  /*1e2d0*/  SEL R5, R14, RZ, P4 ;  /* 0x000000ff0e057207 */ /* 0x000fca0002000000 */
[----:B------:R-:W-:-:S04]  /*1e2e0*/  IMAD.IADD R5, R4, 0x1, R5 ;  /* 0x0000000104057824 */ /* 0x000fc800078e0205 */
[----:B------:R-:W-:-:S07]  /*1e2f0*/  IMAD.MOV.U32 R13, RZ, RZ, R5 ;  /* 0x000000ffff0d7224 */ /* 0x000fce00078e0005 */
[----:B------:R-:W-:Y:S05]  /*1e300*/  WARPSYNC.COLLECTIVE R15, `(.L_x_15816) ;  /* 0x000000000f087348 */ /* 0x000fea0003c00000 */
[----:B------:R0:W1:Y:S02]  /*1e310*/  SHFL.UP P6, R14, R13, R12, R11 ;  /* 0x0400000c0d0e7389 */ /* 0x00006400000c000b */
[----:B01----:R-:W-:Y:S01]  /*1e320*/  ENDCOLLECTIVE ;  /* 0x000000000000791b */ /* 0x003fe20003800000 */
.L_x_15816:
        /* <DEDUP_REMOVED lines=8> */
.L_x_15817:
[----:B------:R-:W-:Y:S05]  /*1e3b0*/  BRA `(.L_x_15818) ;  /* 0xffffff98009c7947 */ /* 0x000fea000383ffff */
.L_x_15606:
[----:B------:R-:W-:Y:S01]  /*1e3c0*/  BSSY B0, `(.L_x_15819) ;  /* 0x0000006000007945 */ /* 0x000fe20003800000 */
[----:B------:R-:W-:Y:S01]  /*1e3d0*/  PLOP3.LUT P6, PT, P6, PT, PT, 0x8, 0x0 ;  /* 0x000000000000781c */ /* 0x000fe200037ce170 */
[----:B------:R-:W-:-:S12]  /*1e3e0*/  IMAD.MOV.U32 R15, RZ, RZ, -0x1 ;  /* 0xffffffffff0f7424 */ /* 0x000fd800078e00ff */
[----:B012---:R-:W-:Y:S05]  /*1e3f0*/  WARPSYNC.COLLECTIVE R15, `(.L_x_15820) ;  /* 0x000000000f087348 */ /* 0x007fea0003c00000 */
[----:B------:R-:W-:Y:S01]  /*1e400*/  VOTE.ANY R14, PT, P6 ;  /* 0x00000000000e7806 */ /* 0x000fe200030e0100 */
[----:B012---:R-:W-:Y:S06]  /*1e410*/  ENDCOLLECTIVE ;  /* 0x000000000000791b */ /* 0x007fec0003800000 */
.L_x_15820:
[----:B------:R-:W-:Y:S05]  /*1e420*/  BSYNC B0 ;  /* 0x0000000000007941 */ /* 0x000fea0003800000 */
.L_x_15819:
        /* <DEDUP_REMOVED lines=9> */
.L_x_15821:
[----:B------:R-:W-:Y:S01]  /*1e4c0*/  IMAD.MOV.U32 R17, RZ, RZ, R14 ;  /* 0x000000ffff117224 */ /* 0x000fe200078e000e */
[----:B------:R-:W-:Y:S06]  /*1e4d0*/  BRA `(.L_x_15822) ;  /* 0xffffff98008c7947 */ /* 0x000fec000383ffff */
.L_x_15608:
[----:B------:R-:W-:Y:S01]  /*1e4e0*/  BSSY B0, `(.L_x_15823) ;  /* 0x0000007000007945 */ /* 0x000fe20003800000 */
[----:B------:R-:W-:Y:S01]  /*1e4f0*/  MOV R13, R3 ;  /* 0x00000003000d7202 */ /* 0x000fe20000000f00 */
[----:B------:R-:W-:Y:S02]  /*1e500*/  IMAD.MOV.U32 R11, RZ, RZ, 0x1f ;  /* 0x0000001fff0b7424 */ /* 0x000fe400078e00ff */
[----:B------:R-:W-:-:S07]  /*1e510*/  IMAD.MOV.U32 R15, RZ, RZ, -0x1 ;  /* 0xffffffffff0f7424 */ /* 0x000fce00078e00ff */
[----:B01234-:R-:W-:Y:S05]  /*1e520*/  WARPSYNC.COLLECTIVE R15, `(.L_x_15824) ;  /* 0x000000000f087348 */ /* 0x01ffea0003c00000 */
[----:B------:R0:W0:Y:S02]  /*1e530*/  SHFL.IDX P6, R14, R13, R12, R11 ;  /* 0x0000000c0d0e7389 */ /* 0x00002400000c000b */
[----:B01234-:R-:W-:Y:S01]  /*1e540*/  ENDCOLLECTIVE ;  /* 0x000000000000791b */ /* 0x01ffe20003800000 */
.L_x_15824:
[----:B------:R-:W-:Y:S05]  /*1e550*/  BSYNC B0 ;  /* 0x0000000000007941 */ /* 0x000fea0003800000 */
.L_x_15823:
[----:B------:R-:W-:Y:S01]  /*1e560*/  IMAD.MOV.U32 R5, RZ, RZ, R14 ;  /* 0x000000ffff057224 */ /* 0x000fe200078e000e */
[----:B------:R-:W-:Y:S06]  /*1e570*/  BRA `(.L_x_15607) ;  /* 0xffffff9800807947 */ /* 0x000fec000383ffff */
.L_x_15612:
[----:B-1----:R1:W4:Y:S02]  /*1e580*/  SYNCS.PHASECHK.TRANS64.TRYWAIT P0, [R5+URZ+0x16820], R0 ;  /* 0x01682000050075a7 */ /* 0x002324000800017f */
[----:B----4-:R-:W-:Y:S05]  /*1e590*/  @!P0 NANOSLEEP.SYNCS 0x989680 ;  /* 0x009896800000895d */ /* 0x010fea0003900000 */
[----:B------:R-:W4:Y:S02]  /*1e5a0*/  @!P0 SYNCS.PHASECHK.TRANS64 P0, [R5+URZ+0x16820], R0 ;  /* 0x01682000050085a7 */ /* 0x000f24000800007f */
[----:B----4-:R-:W-:Y:S05]  /*1e5b0*/  @!P0 BRA `(.L_x_15612) ;  /* 0xfffffffc00f08947 */ /* 0x010fea000383ffff */
[----:B------:R-:W-:Y:S05]  /*1e5c0*/  BRA `(.L_x_15825) ;  /* 0xffffff9c00f87947 */ /* 0x000fea000383ffff */
.L_x_15613:
[----:B------:R-:W4:Y:S01]  /*1e5d0*/  S2R R2, SR_TID.X ;  /* 0x0000000000027919 */ /* 0x000f220000002100 */
[----:B------:R-:W-:Y:S01]  /*1e5e0*/  BSSY B0, `(.L_x_15826) ;  /* 0x000000a000007945 */ /* 0x000fe20003800000 */
[----:B------:R-:W-:Y:S01]  /*1e5f0*/  MOV R12, RZ ;  /* 0x000000ff000c7202 */ /* 0x000fe20000000f00 */
        /* <DEDUP_REMOVED lines=8> */
.L_x_15827:
[----:B------:R-:W-:Y:S05]  /*1e680*/  BSYNC B0 ;  /* 0x0000000000007941 */ /* 0x000fea0003800000 */
.L_x_15826:
[----:B------:R-:W-:Y:S05]  /*1e690*/  BRA `(.L_x_15828) ;  /* 0xffffff9c00e07947 */ /* 0x000fea000383ffff */
.L_x_15614:
[----:B------:R-:W-:Y:S01]  /*1e6a0*/  BSSY B0, `(.L_x_15829) ;  /* 0x0000006000007945 */ /* 0x000fe20003800000 */
[----:B------:R-:W-:-:S07]  /*1e6b0*/  IMAD.MOV.U32 R15, RZ, RZ, -0x1 ;  /* 0xffffffffff0f7424 */ /* 0x000fce00078e00ff */
[----:B0123--:R-:W-:Y:S05]  /*1e6c0*/  WARPSYNC.COLLECTIVE R15, `(.L_x_15830) ;  /* 0x000000000f0c7348 */ /* 0x00ffea0003c00000 */
[----:B------:R-:W-:Y:S02]  /*1e6d0*/  ELECT P6, UR62, PT ;  /* 0x00000000003e782f */ /* 0x000fe400038c0000 */
[----:B------:R-:W-:Y:S01]  /*1e6e0*/  MOV R14, UR62 ;  /* 0x0000003e000e7c02 */ /* 0x000fe20008000f00 */
[----:B0123--:R-:W-:Y:S10]  /*1e6f0*/  ENDCOLLECTIVE ;  /* 0x000000000000791b */ /* 0x00fff40003800000 */
.L_x_15830:
[----:B------:R-:W-:Y:S05]  /*1e700*/  BSYNC B0 ;  /* 0x0000000000007941 */ /* 0x000fea0003800000 */
.L_x_15829:
[----:B------:R-:W-:Y:S05]  /*1e710*/  BRA `(.L_x_15831) ;  /* 0xffffff9c00d47947 */ /* 0x000fea000383ffff */
.L_x_15616:
[----:B-1----:R1:W4:Y:S02]  /*1e720*/  SYNCS.PHASECHK.TRANS64.TRYWAIT P1, [R3+URZ+0x16840], R2 ;  /* 0x01684002030075a7 */ /* 0x002324000802017f */
[----:B----4-:R-:W-:Y:S05]  /*1e730*/  @!P1 NANOSLEEP.SYNCS 0x989680 ;  /* 0x009896800000995d */ /* 0x010fea0003900000 */
[----:B------:R-:W4:Y:S02]  /*1e740*/  @!P1 SYNCS.PHASECHK.TRANS64 P1, [R3+URZ+0x16840], R2 ;  /* 0x01684002030095a7 */ /* 0x000f24000802007f */
[----:B----4-:R-:W-:Y:S05]  /*1e750*/  @!P1 BRA `(.L_x_15616) ;  /* 0xfffffffc00f09947 */ /* 0x010fea000383ffff */
[----:B------:R-:W-:Y:S05]  /*1e760*/  BRA `(.L_x_15832) ;  /* 0xffffff9c00f47947 */ /* 0x000fea000383ffff */
.L_x_15618:
[----:B----4-:R4:W0:Y:S02]  /*1e770*/  SYNCS.PHASECHK.TRANS64.TRYWAIT P1, [R5+URZ+0x16840], R0 ;  /* 0x01684000050075a7 */ /* 0x010824000802017f */
[----:B0-----:R-:W-:Y:S05]  /*1e780*/  @!P1 NANOSLEEP.SYNCS 0x989680 ;  /* 0x009896800000995d */ /* 0x001fea0003900000 */
[----:B------:R-:W0:Y:S02]  /*1e790*/  @!P1 SYNCS.PHASECHK.TRANS64 P1, [R5+URZ+0x16840], R0 ;  /* 0x01684000050095a7 */ /* 0x000e24000802007f */
[----:B0-----:R-:W-:Y:S05]  /*1e7a0*/  @!P1 BRA `(.L_x_15618) ;  /* 0xfffffffc00f09947 */ /* 0x001fea000383ffff */
[----:B------:R-:W-:Y:S05]  /*1e7b0*/  BRA `(.L_x_15833) ;  /* 0xffffffa000007947 */ /* 0x000fea000383ffff */
.L_x_15620:
[----:B------:R0:W0:Y:S02]  /*1e7c0*/  SYNCS.PHASECHK.TRANS64.TRYWAIT P1, [R3+URZ+0x16860], R2 ;  /* 0x01686002030075a7 */ /* 0x000024000802017f */
[----:B0-----:R-:W-:Y:S05]  /*1e7d0*/  @!P1 NANOSLEEP.SYNCS 0x989680 ;  /* 0x009896800000995d */ /* 0x001fea0003900000 */
[----:B------:R-:W0:Y:S02]  /*1e7e0*/  @!P1 SYNCS.PHASECHK.TRANS64 P1, [R3+URZ+0x16860], R2 ;  /* 0x01686002030095a7 */ /* 0x000e24000802007f */
[----:B0-----:R-:W-:Y:S05]  /*1e7f0*/  @!P1 BRA `(.L_x_15620) ;  /* 0xfffffffc00f09947 */ /* 0x001fea000383ffff */
[----:B------:R-:W-:Y:S05]  /*1e800*/  BRA `(.L_x_15834) ;  /* 0xffffff9c00fc7947 */ /* 0x000fea000383ffff */
.L_x_15835:
        /* <DEDUP_REMOVED lines=15> */
.L_x_15880:


//--------------------- .nv.global.init           --------------------------
	.section	.nv.global.init,"aw",@progbits
.nv.global.init:
	.type		$str$23,@object
	.size		$str$23,($str$24 - $str$23)
$str$23:
        /*0000*/ 	.byte	0x28, 0x61, 0x64, 0x64, 0x72, 0x65, 0x73, 0x73, 0x20, 0x26, 0x20, 0x6d, 0x61, 0x73, 0x6b, 0x29
        /*0010*/ 	.byte	0x20, 0x3d, 0x3d, 0x20, 0x30, 0x00
	.type		$str$24,@object
	.size		$str$24,(__unnamed_27 - $str$24)
$str$24:
        /*0016*/ 	.byte	0x2f, 0x74, 0x6d, 0x70, 0x2f, 0x6f, 0x73, 0x73, 0x5f, 0x6b, 0x65, 0x72, 0x6e, 0x65, 0x6c, 0x73
        /*0026*/ 	.byte	0x5f, 0x73, 0x72, 0x63, 0x2f, 0x66, 0x6c, 0x61, 0x73, 0x68, 0x5f, 0x61, 0x74, 0x74, 0x65, 0x6e
        /*0036*/ 	.byte	0x74, 0x69, 0x6f, 0x6e, 0x2f, 0x63, 0x73, 0x72, 0x63, 0x2f, 0x63, 0x75, 0x74, 0x6c, 0x61, 0x73
        /*0046*/ 	.byte	0x73, 0x2f, 0x69, 0x6e, 0x63, 0x6c, 0x75, 0x64, 0x65, 0x2f, 0x63, 0x75, 0x74, 0x65, 0x2f, 0x70
        /*0056*/ 	.byte	0x6f, 0x69, 0x6e, 0x74, 0x65, 0x72, 0x5f, 0x66, 0x6c, 0x61, 0x67, 0x67, 0x65, 0x64, 0x2e, 0x68
        /*0066*/ 	.byte	0x70, 0x70, 0x00
	.type		__unnamed_27,@object
	.size		__unnamed_27,(__unnamed_4 - __unnamed_27)
__unnamed_27:
        /* <DEDUP_REMOVED lines=23> */
        /*01d9*/ 	.byte	0x3a, 0x43, 0x3c, 0x30, 0x3e, 0x3e, 0x3e, 0x3e, 0x3e, 0x20, 0x26, 0x5d, 0x00
	.type		__unnamed_4,@object
	.size		__unnamed_4,(__unnamed_9 - __unnamed_4)
__unnamed_4:
        /* <DEDUP_REMOVED lines=24> */
	.type		__unnamed_9,@object
	.size		__unnamed_9,(__unnamed_17 - __unnamed_9)
__unnamed_9:
        /* <DEDUP_REMOVED lines=24> */
	.type		__unnamed_17,@object
	.size		__unnamed_17,(__unnamed_13 - __unnamed_17)
__unnamed_17:
        /* <DEDUP_REMOVED lines=24> */
	.type		__unnamed_13,@object
	.size		__unnamed_13,(__unnamed_23 - __unnamed_13)
__unnamed_13:
        /* <DEDUP_REMOVED lines=24> */
	.type		__unnamed_23,@object
	.size		__unnamed_23,(__unnamed_18 - __unnamed_23)
__unnamed_23:
        /* <DEDUP_REMOVED lines=24> */
	.type		__unnamed_18,@object
	.size		__unnamed_18,(__unnamed_22 - __unnamed_18)
__unnamed_18:
        /* <DEDUP_REMOVED lines=24> */
	.type		__unnamed_22,@object
	.size		__unnamed_22,(__unnamed_5 - __unnamed_22)
__unnamed_22:
        /* <DEDUP_REMOVED lines=24> */
	.type		__unnamed_5,@object
	.size		__unnamed_5,(__unnamed_3 - __unnamed_5)
__unnamed_5:
        /* <DEDUP_REMOVED lines=24> */
        /*0de3*/ 	.byte	0x00
	.type		__unnamed_3,@object
	.size		__unnamed_3,(__unnamed_2 - __unnamed_3)
__unnamed_3:
        /* <DEDUP_REMOVED lines=28> */
        /*0fa4*/ 	.byte	0x32, 0x3e, 0x3e, 0x3e, 0x3e, 0x3e, 0x5d, 0x00
	.type		__unnamed_2,@object
	.size		__unnamed_2,(__unnamed_1 - __unnamed_2)
__unnamed_2:
        /* <DEDUP_REMOVED lines=29> */
	.type		__unnamed_1,@object
	.size		__unnamed_1,(__unnamed_25 - __unnamed_1)
__unnamed_1:
        /* <DEDUP_REMOVED lines=28> */
        /*1334*/ 	.byte	0x32, 0x3e, 0x3e, 0x3e, 0x3e, 0x3e, 0x20, 0x26, 0x5d, 0x00
	.type		__unnamed_25,@object
	.size		__unnamed_25,(__unnamed_26 - __unnamed_25)
__unnamed_25:
        /* <DEDUP_REMOVED lines=28> */
        /*14fe*/ 	.byte	0x36, 0x33, 0x38, 0x34, 0x3e, 0x3e, 0x3e, 0x3e, 0x3e, 0x5d, 0x00
	.type		__unnamed_26,@object
	.size		__unnamed_26,(__unnamed_21 - __unnamed_26)
__unnamed_26:
        /* <DEDUP_REMOVED lines=29> */
	.type		__unnamed_21,@object
	.size		__unnamed_21,(__unnamed_11 - __unnamed_21)
__unnamed_21:
        /* <DEDUP_REMOVED lines=29> */
	.type		__unnamed_11,@object
	.size		__unnamed_11,(__unnamed_7 - __unnamed_11)
__unnamed_11:
        /* <DEDUP_REMOVED lines=29> */
	.type		__unnamed_7,@object
	.size		__unnamed_7,(__unnamed_15 - __unnamed_7)
__unnamed_7:
        /* <DEDUP_REMOVED lines=29> */
	.type		__unnamed_15,@object
	.size		__unnamed_15,(__unnamed_12 - __unnamed_15)
__unnamed_15:
        /* <DEDUP_REMOVED lines=29> */
	.type		__unnamed_12,@object
	.size		__unnamed_12,(__unnamed_20 - __unnamed_12)
__unnamed_12:
        /* <DEDUP_REMOVED lines=29> */
	.type		__unnamed_20,@object
	.size		__unnamed_20,(__unnamed_8 - __unnamed_20)
__unnamed_20:
        /* <DEDUP_REMOVED lines=29> */
	.type		__unnamed_8,@object
	.size		__unnamed_8,(__unnamed_16 - __unnamed_8)
__unnamed_8:
        /* <DEDUP_REMOVED lines=29> */
	.type		__unnamed_16,@object
	.size		__unnamed_16,(__unnamed_24 - __unnamed_16)
__unnamed_16:
        /* <DEDUP_REMOVED lines=29> */
	.type		__unnamed_24,@object
	.size		__unnamed_24,(__unnamed_19 - __unnamed_24)
__unnamed_24:
        /* <DEDUP_REMOVED lines=29> */
	.type		__unnamed_19,@object
	.size		__unnamed_19,(__unnamed_10 - __unnamed_19)
__unnamed_19:
        /* <DEDUP_REMOVED lines=28> */
        /*28c1*/ 	.byte	0x32, 0x30, 0x34, 0x38, 0x30, 0x3e, 0x3e, 0x3e, 0x3e, 0x3e, 0x20, 0x26, 0x5d, 0x00
	.type		__unnamed_10,@object
	.size		__unnamed_10,(__unnamed_6 - __unnamed_10)
__unnamed_10:
        /* <DEDUP_REMOVED lines=29> */
	.type		__unnamed_6,@object
	.size		__unnamed_6,(__unnamed_14 - __unnamed_6)
__unnamed_6:
        /* <DEDUP_REMOVED lines=29> */
	.type		__unnamed_14,@object
	.size		__unnamed_14,(.L_13 - __unnamed_14)
__unnamed_14:
        /* <DEDUP_REMOVED lines=29> */
.L_13:


//--------------------- .nv.shared._ZN7cutlass13device_kernelIN5flash11enable_sm90INS1_16FlashAttnFwdSm90INS1_25CollectiveMainloopFwdSm90ILi2EN4cute5tupleIJNS5_1CILi1EEES8_S8_EEENS6_IJNS7_ILi128EEENS7_ILi80EEENS7_ILi256EEEEEELi256ENS_6half_tEfNS_4arch4Sm90ELb0ELb0ELb0ELb0ELb1ELb0ELb0ELb1ELb1ELb1ELb0ELb0EEENS1_21CollectiveEpilogueFwdINS6_IJSA_SC_SB_EEES9_SE_SG_Li256ELb0ELb1ELb0ELb0EEENS1_29StaticPersistentTileSchedulerILb0EEEEEEEEEvNT_6ParamsE --------------------------
	.section	.nv.shared._ZN7cutlass13device_kernelIN5flash11enable_sm90INS1_16FlashAttnFwdSm90INS1_25CollectiveMainloopFwdSm90ILi2EN4cute5tupleIJNS5_1CILi1EEES8_S8_EEENS6_IJNS7_ILi128EEENS7_ILi80EEENS7_ILi256EEEEEELi256ENS_6half_tEfNS_4arch4Sm90ELb0ELb0ELb0ELb0ELb1ELb0ELb0ELb1ELb1ELb1ELb0ELb0EEENS1_21CollectiveEpilogueFwdINS6_IJSA_SC_SB_EEES9_SE_SG_Li256ELb0ELb1ELb0ELb0EEENS1_29StaticPersistentTileSchedulerILb0EEEEEEEEEvNT_6ParamsE,"aw",@nobits
	.sectionflags	@""
	.align	16
	.zero		1024


//--------------------- .nv.shared.reserved.0     --------------------------
	.section	.nv.shared.reserved.0,"aw",@nobits
	.weak		__nv_reservedSMEM_offset_0_alias
	.size		__nv_reservedSMEM_offset_0_alias, 0, 0
	.other		__nv_reservedSMEM_offset_0_alias,@"STO_CUDA_RESERVED_SHARED STV_DEFAULT"
__nv_reservedSMEM_offset_0_alias:
	.zero		0


//--------------------- .nv.global                --------------------------
	.section	.nv.global,"aw",@nobits
.nv.global:
	.type		_ZN72_INTERNAL_a18add8f_36_flash_fwd_hdimall_fp16_paged_sm90_cu_4cb42ef5_41574cute1_E,@object
	.size		_ZN72_INTERNAL_a18add8f_36_flash_fwd_hdimall_fp16_paged_sm90_cu_4cb42ef5_41574cute1_E,(_ZN72_INTERNAL_a18add8f_36_flash_fwd_hdimall_fp16_paged_sm90_cu_4cb42ef5_41574cuda3std3__45__cpo6cbeginE - _ZN72_INTERNAL_a18add8f_36_flash_fwd_hdimall_fp16_paged_sm90_cu_4cb42ef5_41574cute1_E)
_ZN72_INTERNAL_a18add8f_36_flash_fwd_hdimall_fp16_paged_sm90_cu_4cb42ef5_41574cute1_E:
	.zero		1
	.type		_ZN72_INTERNAL_a18add8f_36_flash_fwd_hdimall_fp16_paged_sm90_cu_4cb42ef5_41574cuda3std3__45__cpo6cbeginE,@object
	.size		_ZN72_INTERNAL_a18add8f_36_flash_fwd_hdimall_fp16_paged_sm90_cu_4cb42ef5_41574cuda3std3__45__cpo6cbeginE,(_ZN72_INTERNAL_a18add8f_36_flash_fwd_hdimall_fp16_paged_sm90_cu_4cb42ef5_41574cuda3std3__48in_placeE - _ZN72_INTERNAL_a18add8f_36_flash_fwd_hdimall_fp16_paged_sm90_cu_4cb42ef5_41574cuda3std3__45__cpo6cbeginE)
_ZN72_INTERNAL_a18add8f_36_flash_fwd_hdimall_fp16_paged_sm90_cu_4cb42ef5_41574cuda3std3__45__cpo6cbeginE:
	.zero		1
	.type		_ZN72_INTERNAL_a18add8f_36_flash_fwd_hdimall_fp16_paged_sm90_cu_4cb42ef5_41574cuda3std3__48in_placeE,@object
	.size		_ZN72_INTERNAL_a18add8f_36_flash_fwd_hdimall_fp16_paged_sm90_cu_4cb42ef5_41574cuda3std3__48in_placeE,(_ZN72_INTERNAL_a18add8f_36_flash_fwd_hdimall_fp16_paged_sm90_cu_4cb42ef5_41574cuda3std6ranges3__45__cpo9iter_moveE - _ZN72_INTERNAL_a18add8f_36_flash_fwd_hdimall_fp16_paged_sm90_cu_4cb42ef5_41574cuda3std3__48in_placeE)
_ZN72_INTERNAL_a18add8f_36_flash_fwd_hdimall_fp16_paged_sm90_cu_4cb42ef5_41574cuda3std3__48in_placeE:
	.zero		1
	.type		_ZN72_INTERNAL_a18add8f_36_flash_fwd_hdimall_fp16_paged_sm90_cu_4cb42ef5_41574cuda3std6ranges3__45__cpo9iter_moveE,@object
	.size		_ZN72_INTERNAL_a18add8f_36_flash_fwd_hdimall_fp16_paged_sm90_cu_4cb42ef5_41574cuda3std6ranges3__45__cpo9iter_moveE,(_ZN72_INTERNAL_a18add8f_36_flash_fwd_hdimall_fp16_paged_sm90_cu_4cb42ef5_41574cuda3std3__45__cpo5beginE - _ZN72_INTERNAL_a18add8f_36_flash_fwd_hdimall_fp16_paged_sm90_cu_4cb42ef5_41574cuda3std6ranges3__45__cpo9iter_moveE)
_ZN72_INTERNAL_a18add8f_36_flash_fwd_hdimall_fp16_paged_sm90_cu_4cb42ef5_41574cuda3std6ranges3__45__cpo9iter_moveE:
	.zero		1
	.type		_ZN72_INTERNAL_a18add8f_36_flash_fwd_hdimall_fp16_paged_sm90_cu_4cb42ef5_41574cuda3std3__45__cpo5beginE,@object
	.size		_ZN72_INTERNAL_a18add8f_36_flash_fwd_hdimall_fp16_paged_sm90_cu_4cb42ef5_41574cuda3std3__45__cpo5beginE,(_ZN72_INTERNAL_a18add8f_36_flash_fwd_hdimall_fp16_paged_sm90_cu_4cb42ef5_41574cuda3std3__474_GLOBAL__N__a18add8f_36_flash_fwd_hdimall_fp16_paged_sm90_cu_4cb42ef5_41576ignoreE - _ZN72_INTERNAL_a18add8f_36_flash_fwd_hdimall_fp16_paged_sm90_cu_4cb42ef5_41574cuda3std3__45__cpo5beginE)
_ZN72_INTERNAL_a18add8f_36_flash_fwd_hdimall_fp16_paged_sm90_cu_4cb42ef5_41574cuda3std3__45__cpo5beginE:
	.zero		1
	.type		_ZN72_INTERNAL_a18add8f_36_flash_fwd_hdimall_fp16_paged_sm90_cu_4cb42ef5_41574cuda3std3__474_GLOBAL__N__a18add8f_36_flash_fwd_hdimall_fp16_paged_sm90_cu_4cb42ef5_41576ignoreE,@object
	.size		_ZN72_INTERNAL_a18add8f_36_flash_fwd_hdimall_fp16_paged_sm90_cu_4cb42ef5_41574cuda3std3__474_GLOBAL__N__a18add8f_36_flash_fwd_hdimall_fp16_paged_sm90_cu_4cb42ef5_41576ignoreE,(_ZN72_INTERNAL_a18add8f_36_flash_fwd_hdimall_fp16_paged_sm90_cu_4cb42ef5_41574cute7productE - _ZN72_INTERNAL_a18add8f_36_flash_fwd_hdimall_fp16_paged_sm90_cu_4cb42ef5_41574cuda3std3__474_GLOBAL__N__a18add8f_36_flash_fwd_hdimall_fp16_paged_sm90_cu_4cb42ef5_41576ignoreE)
_ZN72_INTERNAL_a18add8f_36_flash_fwd_hdimall_fp16_paged_sm90_cu_4cb42ef5_41574cuda3std3__474_GLOBAL__N__a18add8f_36_flash_fwd_hdimall_fp16_paged_sm90_cu_4cb42ef5_41576ignoreE:
	.zero		1
	.type		_ZN72_INTERNAL_a18add8f_36_flash_fwd_hdimall_fp16_paged_sm90_cu_4cb42ef5_41574cute7productE,@object
	.size		_ZN72_INTERNAL_a18add8f_36_flash_fwd_hdimall_fp16_paged_sm90_cu_4cb42ef5_41574cute7productE,(_ZN72_INTERNAL_a18add8f_36_flash_fwd_hdimall_fp16_paged_sm90_cu_4cb42ef5_41574cuda3std3__45__cpo3endE - _ZN72_INTERNAL_a18add8f_36_flash_fwd_hdimall_fp16_paged_sm90_cu_4cb42ef5_41574cute7productE)
_ZN72_INTERNAL_a18add8f_36_flash_fwd_hdimall_fp16_paged_sm90_cu_4cb42ef5_41574cute7productE:
	.zero		1
	.type		_ZN72_INTERNAL_a18add8f_36_flash_fwd_hdimall_fp16_paged_sm90_cu_4cb42ef5_41574cuda3std3__45__cpo3endE,@object
	.size		_ZN72_INTERNAL_a18add8f_36_flash_fwd_hdimall_fp16_paged_sm90_cu_4cb42ef5_41574cuda3std3__45__cpo3endE,(_ZN72_INTERNAL_a18add8f_36_flash_fwd_hdimall_fp16_paged_sm90_cu_4cb42ef5_41574cuda3std3__419piecewise_constructE - _ZN72_INTERNAL_a18add8f_36_flash_fwd_hdimall_fp16_paged_sm90_cu_4cb42ef5_41574cuda3std3__45__cpo3endE)
_ZN72_INTERNAL_a18add8f_36_flash_fwd_hdimall_fp16_paged_sm90_cu_4cb42ef5_41574cuda3std3__45__cpo3endE:
	.zero		1
	.type		_ZN72_INTERNAL_a18add8f_36_flash_fwd_hdimall_fp16_paged_sm90_cu_4cb42ef5_41574cuda3std3__419piecewise_constructE,@object
	.size		_ZN72_INTERNAL_a18add8f_36_flash_fwd_hdimall_fp16_paged_sm90_cu_4cb42ef5_41574cuda3std3__419piecewise_constructE,(_ZN72_INTERNAL_a18add8f_36_flash_fwd_hdimall_fp16_paged_sm90_cu_4cb42ef5_41574cuda3std3__45__cpo4cendE - _ZN72_INTERNAL_a18add8f_36_flash_fwd_hdimall_fp16_paged_sm90_cu_4cb42ef5_41574cuda3std3__419piecewise_constructE)
_ZN72_INTERNAL_a18add8f_36_flash_fwd_hdimall_fp16_paged_sm90_cu_4cb42ef5_41574cuda3std3__419piecewise_constructE:
	.zero		1
	.type		_ZN72_INTERNAL_a18add8f_36_flash_fwd_hdimall_fp16_paged_sm90_cu_4cb42ef5_41574cuda3std3__45__cpo4cendE,@object
	.size		_ZN72_INTERNAL_a18add8f_36_flash_fwd_hdimall_fp16_paged_sm90_cu_4cb42ef5_41574cuda3std3__45__cpo4cendE,(_ZN72_INTERNAL_a18add8f_36_flash_fwd_hdimall_fp16_paged_sm90_cu_4cb42ef5_41574cuda3std6ranges3__45__cpo4swapE - _ZN72_INTERNAL_a18add8f_36_flash_fwd_hdimall_fp16_paged_sm90_cu_4cb42ef5_41574cuda3std3__45__cpo4cendE)
_ZN72_INTERNAL_a18add8f_36_flash_fwd_hdimall_fp16_paged_sm90_cu_4cb42ef5_41574cuda3std3__45__cpo4cendE:
	.zero		1
	.type		_ZN72_INTERNAL_a18add8f_36_flash_fwd_hdimall_fp16_paged_sm90_cu_4cb42ef5_41574cuda3std6ranges3__45__cpo4swapE,@object
	.size		_ZN72_INTERNAL_a18add8f_36_flash_fwd_hdimall_fp16_paged_sm90_cu_4cb42ef5_41574cuda3std6ranges3__45__cpo4swapE,(.L_34 - _ZN72_INTERNAL_a18add8f_36_flash_fwd_hdimall_fp16_paged_sm90_cu_4cb42ef5_41574cuda3std6ranges3__45__cpo4swapE)
_ZN72_INTERNAL_a18add8f_36_flash_fwd_hdimall_fp16_paged_sm90_cu_4cb42ef5_41574cuda3std6ranges3__45__cpo4swapE:
	.zero		1
.L_34:


//--------------------- .nv.shared._ZN7cutlass13device_kernelIN5flash11enable_sm90INS1_16FlashAttnFwdSm90INS1_25CollectiveMainloopFwdSm90ILi2EN4cute5tupleIJNS5_1CILi1EEES8_S8_EEENS6_IJNS7_ILi128EEENS7_ILi80EEENS7_ILi256EEEEEELi256ENS_6half_tEfNS_4arch4Sm90ELb0ELb0ELb0ELb1ELb1ELb0ELb0ELb1ELb1ELb1ELb0ELb0EEENS1_21CollectiveEpilogueFwdINS6_IJSA_SC_SB_EEES9_SE_SG_Li256ELb1ELb1ELb0ELb0EEENS1_36VarlenDynamicPersistentTileSchedulerILi128ELi80ELi256ELi128ELb0ELb1ELb1ELb0ELb1ELb1EEEEEEEEEvNT_6ParamsE --------------------------
	.section	.nv.shared._ZN7cutlass13device_kernelIN5flash11enable_sm90INS1_16FlashAttnFwdSm90INS1_25CollectiveMainloopFwdSm90ILi2EN4cute5tupleIJNS5_1CILi1EEES8_S8_EEENS6_IJNS7_ILi128EEENS7_ILi80EEENS7_ILi256EEEEEELi256ENS_6half_tEfNS_4arch4Sm90ELb0ELb0ELb0ELb1ELb1ELb0ELb0ELb1ELb1ELb1ELb0ELb0EEENS1_21CollectiveEpilogueFwdINS6_IJSA_SC_SB_EEES9_SE_SG_Li256ELb1ELb1ELb0ELb0EEENS1_36VarlenDynamicPersistentTileSchedulerILi128ELi80ELi256ELi128ELb0ELb1ELb1ELb0ELb1ELb1EEEEEEEEEvNT_6ParamsE,"aw",@nobits
	.sectionflags	@""
	.align	16
	.zero		1024


//--------------------- .nv.shared._ZN7cutlass13device_kernelIN5flash11enable_sm90INS1_16FlashAttnFwdSm90INS1_25CollectiveMainloopFwdSm90ILi2EN4cute5tupleIJNS5_1CILi1EEES8_S8_EEENS6_IJNS7_ILi128EEENS7_ILi80EEENS7_ILi256EEEEEELi256ENS_6half_tEfNS_4arch4Sm90ELb0ELb0ELb0ELb1ELb1ELb1ELb0ELb1ELb1ELb1ELb0ELb0EEENS1_21CollectiveEpilogueFwdINS6_IJSA_SC_SB_EEES9_SE_SG_Li256ELb1ELb1ELb0ELb0EEENS1_36VarlenDynamicPersistentTileSchedulerILi128ELi80ELi256ELi128ELb0ELb1ELb1ELb0ELb1ELb1EEEEEEEEEvNT_6ParamsE --------------------------
	.section	.nv.shared._ZN7cutlass13device_kernelIN5flash11enable_sm90INS1_16FlashAttnFwdSm90INS1_25CollectiveMainloopFwdSm90ILi2EN4cute5tupleIJNS5_1CILi1EEES8_S8_EEENS6_IJNS7_ILi128EEENS7_ILi80EEENS7_ILi256EEEEEELi256ENS_6half_tEfNS_4arch4Sm90ELb0ELb0ELb0ELb1ELb1ELb1ELb0ELb1ELb1ELb1ELb0ELb0EEENS1_21CollectiveEpilogueFwdINS6_IJSA_SC_SB_EEES9_SE_SG_Li256ELb1ELb1ELb0ELb0EEENS1_36VarlenDynamicPersistentTileSchedulerILi128ELi80ELi256ELi128ELb0ELb1ELb1ELb0ELb1ELb1EEEEEEEEEvNT_6ParamsE,"aw",@nobits
	.sectionflags	@""
	.align	16
	.zero		1024


//--------------------- .nv.shared._ZN7cutlass13device_kernelIN5flash11enable_sm90INS1_16FlashAttnFwdSm90INS1_25CollectiveMainloopFwdSm90ILi2EN4cute5tupleIJNS5_1CILi1EEES8_S8_EEENS6_IJNS7_ILi128EEENS7_ILi64EEENS7_ILi256EEEEEELi256ENS_6half_tEfNS_4arch4Sm90ELb0ELb1ELb0ELb0ELb1ELb0ELb0ELb1ELb1ELb1ELb0ELb0EEENS1_21CollectiveEpilogueFwdINS6_IJSA_SC_SB_EEES9_SE_SG_Li256ELb0ELb1ELb0ELb0EEENS1_30DynamicPersistentTileSchedulerILi256ELi128ELb0ELb1ELb1EEEEEEEEEvNT_6ParamsE --------------------------
	.section	.nv.shared._ZN7cutlass13device_kernelIN5flash11enable_sm90INS1_16FlashAttnFwdSm90INS1_25CollectiveMainloopFwdSm90ILi2EN4cute5tupleIJNS5_1CILi1EEES8_S8_EEENS6_IJNS7_ILi128EEENS7_ILi64EEENS7_ILi256EEEEEELi256ENS_6half_tEfNS_4arch4Sm90ELb0ELb1ELb0ELb0ELb1ELb0ELb0ELb1ELb1ELb1ELb0ELb0EEENS1_21CollectiveEpilogueFwdINS6_IJSA_SC_SB_EEES9_SE_SG_Li256ELb0ELb1ELb0ELb0EEENS1_30DynamicPersistentTileSchedulerILi256ELi128ELb0ELb1ELb1EEEEEEEEEvNT_6ParamsE,"aw",@nobits
	.sectionflags	@""
	.align	16
	.zero		1024


//--------------------- .nv.shared._ZN7cutlass13device_kernelIN5flash11enable_sm90INS1_16FlashAttnFwdSm90INS1_25CollectiveMainloopFwdSm90ILi2EN4cute5tupleIJNS5_1CILi1EEES8_S8_EEENS6_IJNS7_ILi128EEENS7_ILi64EEENS7_ILi256EEEEEELi256ENS_6half_tEfNS_4arch4Sm90ELb0ELb1ELb0ELb1ELb1ELb0ELb0ELb1ELb1ELb1ELb0ELb0EEENS1_21CollectiveEpilogueFwdINS6_IJSA_SC_SB_EEES9_SE_SG_Li256ELb1ELb1ELb0ELb0EEENS1_36VarlenDynamicPersistentTileSchedulerILi128ELi64ELi256ELi128ELb0ELb1ELb1ELb1ELb0ELb1EEEEEEEEEvNT_6ParamsE --------------------------
	.section	.nv.shared._ZN7cutlass13device_kernelIN5flash11enable_sm90INS1_16FlashAttnFwdSm90INS1_25CollectiveMainloopFwdSm90ILi2EN4cute5tupleIJNS5_1CILi1EEES8_S8_EEENS6_IJNS7_ILi128EEENS7_ILi64EEENS7_ILi256EEEEEELi256ENS_6half_tEfNS_4arch4Sm90ELb0ELb1ELb0ELb1ELb1ELb0ELb0ELb1ELb1ELb1ELb0ELb0EEENS1_21CollectiveEpilogueFwdINS6_IJSA_SC_SB_EEES9_SE_SG_Li256ELb1ELb1ELb0ELb0EEENS1_36VarlenDynamicPersistentTileSchedulerILi128ELi64ELi256ELi128ELb0ELb1ELb1ELb1ELb0ELb1EEEEEEEEEvNT_6ParamsE,"aw",@nobits
	.sectionflags	@""
	.align	16
	.zero		1024


//--------------------- .nv.shared._ZN7cutlass13device_kernelIN5flash11enable_sm90INS1_16FlashAttnFwdSm90INS1_25CollectiveMainloopFwdSm90ILi2EN4cute5tupleIJNS5_1CILi1EEES8_S8_EEENS6_IJNS7_ILi128EEENS7_ILi64EEENS7_ILi256EEEEEELi256ENS_6half_tEfNS_4arch4Sm90ELb0ELb1ELb0ELb1ELb1ELb1ELb0ELb1ELb1ELb1ELb0ELb0EEENS1_21CollectiveEpilogueFwdINS6_IJSA_SC_SB_EEES9_SE_SG_Li256ELb1ELb1ELb0ELb0EEENS1_36VarlenDynamicPersistentTileSchedulerILi128ELi64ELi256ELi128ELb0ELb1ELb1ELb1ELb0ELb1EEEEEEEEEvNT_6ParamsE --------------------------
	.section	.nv.shared._ZN7cutlass13device_kernelIN5flash11enable_sm90INS1_16FlashAttnFwdSm90INS1_25CollectiveMainloopFwdSm90ILi2EN4cute5tupleIJNS5_1CILi1EEES8_S8_EEENS6_IJNS7_ILi128EEENS7_ILi64EEENS7_ILi256EEEEEELi256ENS_6half_tEfNS_4arch4Sm90ELb0ELb1ELb0ELb1ELb1ELb1ELb0ELb1ELb1ELb1ELb0ELb0EEENS1_21CollectiveEpilogueFwdINS6_IJSA_SC_SB_EEES9_SE_SG_Li256ELb1ELb1ELb0ELb0EEENS1_36VarlenDynamicPersistentTileSchedulerILi128ELi64ELi256ELi128ELb0ELb1ELb1ELb1ELb0ELb1EEEEEEEEEvNT_6ParamsE,"aw",@nobits
	.sectionflags	@""
	.align	16
	.zero		1024


//--------------------- .nv.shared._ZN7cutlass13device_kernelIN5flash11enable_sm90INS1_16FlashAttnFwdSm90INS1_25CollectiveMainloopFwdSm90ILi2EN4cute5tupleIJNS5_1CILi1EEES8_S8_EEENS6_IJNS7_ILi128EEENS7_ILi80EEENS7_ILi256EEEEEELi256ENS_6half_tEfNS_4arch4Sm90ELb1ELb0ELb0ELb0ELb1ELb0ELb0ELb1ELb1ELb1ELb0ELb0EEENS1_21CollectiveEpilogueFwdINS6_IJSA_SC_SB_EEES9_SE_SG_Li256ELb0ELb1ELb0ELb0EEENS1_30DynamicPersistentTileSchedulerILi256ELi128ELb0ELb1ELb1EEEEEEEEEvNT_6ParamsE --------------------------
	.section	.nv.shared._ZN7cutlass13device_kernelIN5flash11enable_sm90INS1_16FlashAttnFwdSm90INS1_25CollectiveMainloopFwdSm90ILi2EN4cute5tupleIJNS5_1CILi1EEES8_S8_EEENS6_IJNS7_ILi128EEENS7_ILi80EEENS7_ILi256EEEEEELi256ENS_6half_tEfNS_4arch4Sm90ELb1ELb0ELb0ELb0ELb1ELb0ELb0ELb1ELb1ELb1ELb0ELb0EEENS1_21CollectiveEpilogueFwdINS6_IJSA_SC_SB_EEES9_SE_SG_Li256ELb0ELb1ELb0ELb0EEENS1_30DynamicPersistentTileSchedulerILi256ELi128ELb0ELb1ELb1EEEEEEEEEvNT_6ParamsE,"aw",@nobits
	.sectionflags	@""
	.align	16
	.zero		1024


//--------------------- .nv.shared._ZN7cutlass13device_kernelIN5flash11enable_sm90INS1_16FlashAttnFwdSm90INS1_25CollectiveMainloopFwdSm90ILi2EN4cute5tupleIJNS5_1CILi1EEES8_S8_EEENS6_IJNS7_ILi128EEENS7_ILi80EEENS7_ILi256EEEEEELi256ENS_6half_tEfNS_4arch4Sm90ELb1ELb0ELb0ELb1ELb1ELb0ELb0ELb1ELb1ELb1ELb0ELb0EEENS1_21CollectiveEpilogueFwdINS6_IJSA_SC_SB_EEES9_SE_SG_Li256ELb1ELb1ELb0ELb0EEENS1_36VarlenDynamicPersistentTileSchedulerILi128ELi80ELi256ELi128ELb0ELb1ELb1ELb1ELb1ELb1EEEEEEEEEvNT_6ParamsE --------------------------
	.section	.nv.shared._ZN7cutlass13device_kernelIN5flash11enable_sm90INS1_16FlashAttnFwdSm90INS1_25CollectiveMainloopFwdSm90ILi2EN4cute5tupleIJNS5_1CILi1EEES8_S8_EEENS6_IJNS7_ILi128EEENS7_ILi80EEENS7_ILi256EEEEEELi256ENS_6half_tEfNS_4arch4Sm90ELb1ELb0ELb0ELb1ELb1ELb0ELb0ELb1ELb1ELb1ELb0ELb0EEENS1_21CollectiveEpilogueFwdINS6_IJSA_SC_SB_EEES9_SE_SG_Li256ELb1ELb1ELb0ELb0EEENS1_36VarlenDynamicPersistentTileSchedulerILi128ELi80ELi256ELi128ELb0ELb1ELb1ELb1ELb1ELb1EEEEEEEEEvNT_6ParamsE,"aw",@nobits
	.sectionflags	@""
	.align	16
	.zero		1024


//--------------------- .nv.shared._ZN7cutlass13device_kernelIN5flash11enable_sm90INS1_16FlashAttnFwdSm90INS1_25CollectiveMainloopFwdSm90ILi2EN4cute5tupleIJNS5_1CILi1EEES8_S8_EEENS6_IJNS7_ILi128EEENS7_ILi80EEENS7_ILi256EEEEEELi256ENS_6half_tEfNS_4arch4Sm90ELb1ELb0ELb0ELb1ELb1ELb1ELb0ELb1ELb1ELb1ELb0ELb0EEENS1_21CollectiveEpilogueFwdINS6_IJSA_SC_SB_EEES9_SE_SG_Li256ELb1ELb1ELb0ELb0EEENS1_36VarlenDynamicPersistentTileSchedulerILi128ELi80ELi256ELi128ELb0ELb1ELb1ELb1ELb1ELb1EEEEEEEEEvNT_6ParamsE --------------------------
	.section	.nv.shared._ZN7cutlass13device_kernelIN5flash11enable_sm90INS1_16FlashAttnFwdSm90INS1_25CollectiveMainloopFwdSm90ILi2EN4cute5tupleIJNS5_1CILi1EEES8_S8_EEENS6_IJNS7_ILi128EEENS7_ILi80EEENS7_ILi256EEEEEELi256ENS_6half_tEfNS_4arch4Sm90ELb1ELb0ELb0ELb1ELb1ELb1ELb0ELb1ELb1ELb1ELb0ELb0EEENS1_21CollectiveEpilogueFwdINS6_IJSA_SC_SB_EEES9_SE_SG_Li256ELb1ELb1ELb0ELb0EEENS1_36VarlenDynamicPersistentTileSchedulerILi128ELi80ELi256ELi128ELb0ELb1ELb1ELb1ELb1ELb1EEEEEEEEEvNT_6ParamsE,"aw",@nobits
	.sectionflags	@""
	.align	16
	.zero		1024


//--------------------- .nv.shared._ZN7cutlass13device_kernelIN5flash11enable_sm90INS1_16FlashAttnFwdSm90INS1_25CollectiveMainloopFwdSm90ILi2EN4cute5tupleIJNS5_1CILi1EEES8_S8_EEENS6_IJNS7_ILi128EEENS7_ILi96EEENS7_ILi192EEEEEELi192ENS_6half_tEfNS_4arch4Sm90ELb0ELb0ELb0ELb0ELb1ELb0ELb0ELb1ELb1ELb1ELb0ELb0EEENS1_21CollectiveEpilogueFwdINS6_IJSA_SC_SB_EEES9_SE_SG_Li256ELb0ELb1ELb0ELb0EEENS1_29StaticPersistentTileSchedulerILb0EEEEEEEEEvNT_6ParamsE --------------------------
	.section	.nv.shared._ZN7cutlass13device_kernelIN5flash11enable_sm90INS1_16FlashAttnFwdSm90INS1_25CollectiveMainloopFwdSm90ILi2EN4cute5tupleIJNS5_1CILi1EEES8_S8_EEENS6_IJNS7_ILi128EEENS7_ILi96EEENS7_ILi192EEEEEELi192ENS_6half_tEfNS_4arch4Sm90ELb0ELb0ELb0ELb0ELb1ELb0ELb0ELb1ELb1ELb1ELb0ELb0EEENS1_21CollectiveEpilogueFwdINS6_IJSA_SC_SB_EEES9_SE_SG_Li256ELb0ELb1ELb0ELb0EEENS1_29StaticPersistentTileSchedulerILb0EEEEEEEEEvNT_6ParamsE,"aw",@nobits
	.sectionflags	@""
	.align	16
	.zero		1024


//--------------------- .nv.shared._ZN7cutlass13device_kernelIN5flash11enable_sm90INS1_16FlashAttnFwdSm90INS1_25CollectiveMainloopFwdSm90ILi2EN4cute5tupleIJNS5_1CILi1EEES8_S8_EEENS6_IJNS7_ILi128EEENS7_ILi96EEENS7_ILi192EEEEEELi192ENS_6half_tEfNS_4arch4Sm90ELb0ELb0ELb0ELb1ELb1ELb0ELb0ELb1ELb1ELb1ELb0ELb0EEENS1_21CollectiveEpilogueFwdINS6_IJSA_SC_SB_EEES9_SE_SG_Li256ELb1ELb1ELb0ELb0EEENS1_36VarlenDynamicPersistentTileSchedulerILi128ELi96ELi256ELi128ELb0ELb1ELb1ELb0ELb1ELb1EEEEEEEEEvNT_6ParamsE --------------------------
	.section	.nv.shared._ZN7cutlass13device_kernelIN5flash11enable_sm90INS1_16FlashAttnFwdSm90INS1_25CollectiveMainloopFwdSm90ILi2EN4cute5tupleIJNS5_1CILi1EEES8_S8_EEENS6_IJNS7_ILi128EEENS7_ILi96EEENS7_ILi192EEEEEELi192ENS_6half_tEfNS_4arch4Sm90ELb0ELb0ELb0ELb1ELb1ELb0ELb0ELb1ELb1ELb1ELb0ELb0EEENS1_21CollectiveEpilogueFwdINS6_IJSA_SC_SB_EEES9_SE_SG_Li256ELb1ELb1ELb0ELb0EEENS1_36VarlenDynamicPersistentTileSchedulerILi128ELi96ELi256ELi128ELb0ELb1ELb1ELb0ELb1ELb1EEEEEEEEEvNT_6ParamsE,"aw",@nobits
	.sectionflags	@""
	.align	16
	.zero		1024


//--------------------- .nv.shared._ZN7cutlass13device_kernelIN5flash11enable_sm90INS1_16FlashAttnFwdSm90INS1_25CollectiveMainloopFwdSm90ILi2EN4cute5tupleIJNS5_1CILi1EEES8_S8_EEENS6_IJNS7_ILi128EEENS7_ILi96EEENS7_ILi192EEEEEELi192ENS_6half_tEfNS_4arch4Sm90ELb0ELb0ELb0ELb1ELb1ELb1ELb0ELb1ELb1ELb1ELb0ELb0EEENS1_21CollectiveEpilogueFwdINS6_IJSA_SC_SB_EEES9_SE_SG_Li256ELb1ELb1ELb0ELb0EEENS1_36VarlenDynamicPersistentTileSchedulerILi128ELi96ELi256ELi128ELb0ELb1ELb1ELb0ELb1ELb1EEEEEEEEEvNT_6ParamsE --------------------------
	.section	.nv.shared._ZN7cutlass13device_kernelIN5flash11enable_sm90INS1_16FlashAttnFwdSm90INS1_25CollectiveMainloopFwdSm90ILi2EN4cute5tupleIJNS5_1CILi1EEES8_S8_EEENS6_IJNS7_ILi128EEENS7_ILi96EEENS7_ILi192EEEEEELi192ENS_6half_tEfNS_4arch4Sm90ELb0ELb0ELb0ELb1ELb1ELb1ELb0ELb1ELb1ELb1ELb0ELb0EEENS1_21CollectiveEpilogueFwdINS6_IJSA_SC_SB_EEES9_SE_SG_Li256ELb1ELb1ELb0ELb0EEENS1_36VarlenDynamicPersistentTileSchedulerILi128ELi96ELi256ELi128ELb0ELb1ELb1ELb0ELb1ELb1EEEEEEEEEvNT_6ParamsE,"aw",@nobits
	.sectionflags	@""
	.align	16
	.zero		1024


//--------------------- .nv.shared._ZN7cutlass13device_kernelIN5flash11enable_sm90INS1_16FlashAttnFwdSm90INS1_25CollectiveMainloopFwdSm90ILi2EN4cute5tupleIJNS5_1CILi1EEES8_S8_EEENS6_IJNS7_ILi128EEENS7_ILi96EEENS7_ILi192EEEEEELi192ENS_6half_tEfNS_4arch4Sm90ELb0ELb1ELb0ELb0ELb1ELb0ELb0ELb1ELb1ELb1ELb0ELb0EEENS1_21CollectiveEpilogueFwdINS6_IJSA_SC_SB_EEES9_SE_SG_Li256ELb0ELb1ELb0ELb0EEENS1_30DynamicPersistentTileSchedulerILi256ELi128ELb0ELb1ELb1EEEEEEEEEvNT_6ParamsE --------------------------
	.section	.nv.shared._ZN7cutlass13device_kernelIN5flash11enable_sm90INS1_16FlashAttnFwdSm90INS1_25CollectiveMainloopFwdSm90ILi2EN4cute5tupleIJNS5_1CILi1EEES8_S8_EEENS6_IJNS7_ILi128EEENS7_ILi96EEENS7_ILi192EEEEEELi192ENS_6half_tEfNS_4arch4Sm90ELb0ELb1ELb0ELb0ELb1ELb0ELb0ELb1ELb1ELb1ELb0ELb0EEENS1_21CollectiveEpilogueFwdINS6_IJSA_SC_SB_EEES9_SE_SG_Li256ELb0ELb1ELb0ELb0EEENS1_30DynamicPersistentTileSchedulerILi256ELi128ELb0ELb1ELb1EEEEEEEEEvNT_6ParamsE,"aw",@nobits
	.sectionflags	@""
	.align	16
	.zero		1024


//--------------------- .nv.shared._ZN7cutlass13device_kernelIN5flash11enable_sm90INS1_16FlashAttnFwdSm90INS1_25CollectiveMainloopFwdSm90ILi2EN4cute5tupleIJNS5_1CILi1EEES8_S8_EEENS6_IJNS7_ILi128EEENS7_ILi96EEENS7_ILi192EEEEEELi192ENS_6half_tEfNS_4arch4Sm90ELb0ELb1ELb0ELb1ELb1ELb0ELb0ELb1ELb1ELb1ELb0ELb0EEENS1_21CollectiveEpilogueFwdINS6_IJSA_SC_SB_EEES9_SE_SG_Li256ELb1ELb1ELb0ELb0EEENS1_36VarlenDynamicPersistentTileSchedulerILi128ELi96ELi256ELi128ELb0ELb1ELb1ELb1ELb0ELb1EEEEEEEEEvNT_6ParamsE --------------------------
	.section	.nv.shared._ZN7cutlass13device_kernelIN5flash11enable_sm90INS1_16FlashAttnFwdSm90INS1_25CollectiveMainloopFwdSm90ILi2EN4cute5tupleIJNS5_1CILi1EEES8_S8_EEENS6_IJNS7_ILi128EEENS7_ILi96EEENS7_ILi192EEEEEELi192ENS_6half_tEfNS_4arch4Sm90ELb0ELb1ELb0ELb1ELb1ELb0ELb0ELb1ELb1ELb1ELb0ELb0EEENS1_21CollectiveEpilogueFwdINS6_IJSA_SC_SB_EEES9_SE_SG_Li256ELb1ELb1ELb0ELb0EEENS1_36VarlenDynamicPersistentTileSchedulerILi128ELi96ELi256ELi128ELb0ELb1ELb1ELb1ELb0ELb1EEEEEEEEEvNT_6ParamsE,"aw",@nobits
	.sectionflags	@""
	.align	16
	.zero		1024


//--------------------- .nv.shared._ZN7cutlass13device_kernelIN5flash11enable_sm90INS1_16FlashAttnFwdSm90INS1_25CollectiveMainloopFwdSm90ILi2EN4cute5tupleIJNS5_1CILi1EEES8_S8_EEENS6_IJNS7_ILi128EEENS7_ILi96EEENS7_ILi192EEEEEELi192ENS_6half_tEfNS_4arch4Sm90ELb0ELb1ELb0ELb1ELb1ELb1ELb0ELb1ELb1ELb1ELb0ELb0EEENS1_21CollectiveEpilogueFwdINS6_IJSA_SC_SB_EEES9_SE_SG_Li256ELb1ELb1ELb0ELb0EEENS1_36VarlenDynamicPersistentTileSchedulerILi128ELi96ELi256ELi128ELb0ELb1ELb1ELb1ELb0ELb1EEEEEEEEEvNT_6ParamsE --------------------------
	.section	.nv.shared._ZN7cutlass13device_kernelIN5flash11enable_sm90INS1_16FlashAttnFwdSm90INS1_25CollectiveMainloopFwdSm90ILi2EN4cute5tupleIJNS5_1CILi1EEES8_S8_EEENS6_IJNS7_ILi128EEENS7_ILi96EEENS7_ILi192EEEEEELi192ENS_6half_tEfNS_4arch4Sm90ELb0ELb1ELb0ELb1ELb1ELb1ELb0ELb1ELb1ELb1ELb0ELb0EEENS1_21CollectiveEpilogueFwdINS6_IJSA_SC_SB_EEES9_SE_SG_Li256ELb1ELb1ELb0ELb0EEENS1_36VarlenDynamicPersistentTileSchedulerILi128ELi96ELi256ELi128ELb0ELb1ELb1ELb1ELb0ELb1EEEEEEEEEvNT_6ParamsE,"aw",@nobits
	.sectionflags	@""
	.align	16
	.zero		1024


//--------------------- .nv.shared._ZN7cutlass13device_kernelIN5flash11enable_sm90INS1_16FlashAttnFwdSm90INS1_25CollectiveMainloopFwdSm90ILi2EN4cute5tupleIJNS5_1CILi1EEES8_S8_EEENS6_IJNS7_ILi128EEENS7_ILi96EEENS7_ILi192EEEEEELi192ENS_6half_tEfNS_4arch4Sm90ELb1ELb0ELb0ELb0ELb1ELb0ELb0ELb1ELb1ELb1ELb0ELb0EEENS1_21CollectiveEpilogueFwdINS6_IJSA_SC_SB_EEES9_SE_SG_Li256ELb0ELb1ELb0ELb0EEENS1_30DynamicPersistentTileSchedulerILi256ELi128ELb0ELb1ELb1EEEEEEEEEvNT_6ParamsE --------------------------
	.section	.nv.shared._ZN7cutlass13device_kernelIN5flash11enable_sm90INS1_16FlashAttnFwdSm90INS1_25CollectiveMainloopFwdSm90ILi2EN4cute5tupleIJNS5_1CILi1EEES8_S8_EEENS6_IJNS7_ILi128EEENS7_ILi96EEENS7_ILi192EEEEEELi192ENS_6half_tEfNS_4arch4Sm90ELb1ELb0ELb0ELb0ELb1ELb0ELb0ELb1ELb1ELb1ELb0ELb0EEENS1_21CollectiveEpilogueFwdINS6_IJSA_SC_SB_EEES9_SE_SG_Li256ELb0ELb1ELb0ELb0EEENS1_30DynamicPersistentTileSchedulerILi256ELi128ELb0ELb1ELb1EEEEEEEEEvNT_6ParamsE,"aw",@nobits
	.sectionflags	@""
	.align	16
	.zero		1024


//--------------------- .nv.shared._ZN7cutlass13device_kernelIN5flash11enable_sm90INS1_16FlashAttnFwdSm90INS1_25CollectiveMainloopFwdSm90ILi2EN4cute5tupleIJNS5_1CILi1EEES8_S8_EEENS6_IJNS7_ILi128EEENS7_ILi96EEENS7_ILi192EEEEEELi192ENS_6half_tEfNS_4arch4Sm90ELb1ELb0ELb0ELb1ELb1ELb0ELb0ELb1ELb1ELb1ELb0ELb0EEENS1_21CollectiveEpilogueFwdINS6_IJSA_SC_SB_EEES9_SE_SG_Li256ELb1ELb1ELb0ELb0EEENS1_36VarlenDynamicPersistentTileSchedulerILi128ELi96ELi256ELi128ELb0ELb1ELb1ELb1ELb1ELb1EEEEEEEEEvNT_6ParamsE --------------------------
	.section	.nv.shared._ZN7cutlass13device_kernelIN5flash11enable_sm90INS1_16FlashAttnFwdSm90INS1_25CollectiveMainloopFwdSm90ILi2EN4cute5tupleIJNS5_1CILi1EEES8_S8_EEENS6_IJNS7_ILi128EEENS7_ILi96EEENS7_ILi192EEEEEELi192ENS_6half_tEfNS_4arch4Sm90ELb1ELb0ELb0ELb1ELb1ELb0ELb0ELb1ELb1ELb1ELb0ELb0EEENS1_21CollectiveEpilogueFwdINS6_IJSA_SC_SB_EEES9_SE_SG_Li256ELb1ELb1ELb0ELb0EEENS1_36VarlenDynamicPersistentTileSchedulerILi128ELi96ELi256ELi128ELb0ELb1ELb1ELb1ELb1ELb1EEEEEEEEEvNT_6ParamsE,"aw",@nobits
	.sectionflags	@""
	.align	16
	.zero		1024


//--------------------- .nv.shared._ZN7cutlass13device_kernelIN5flash11enable_sm90INS1_16FlashAttnFwdSm90INS1_25CollectiveMainloopFwdSm90ILi2EN4cute5tupleIJNS5_1CILi1EEES8_S8_EEENS6_IJNS7_ILi128EEENS7_ILi96EEENS7_ILi192EEEEEELi192ENS_6half_tEfNS_4arch4Sm90ELb1ELb0ELb0ELb1ELb1ELb1ELb0ELb1ELb1ELb1ELb0ELb0EEENS1_21CollectiveEpilogueFwdINS6_IJSA_SC_SB_EEES9_SE_SG_Li256ELb1ELb1ELb0ELb0EEENS1_36VarlenDynamicPersistentTileSchedulerILi128ELi96ELi256ELi128ELb0ELb1ELb1ELb1ELb1ELb1EEEEEEEEEvNT_6ParamsE --------------------------
	.section	.nv.shared._ZN7cutlass13device_kernelIN5flash11enable_sm90INS1_16FlashAttnFwdSm90INS1_25CollectiveMainloopFwdSm90ILi2EN4cute5tupleIJNS5_1CILi1EEES8_S8_EEENS6_IJNS7_ILi128EEENS7_ILi96EEENS7_ILi192EEEEEELi192ENS_6half_tEfNS_4arch4Sm90ELb1ELb0ELb0ELb1ELb1ELb1ELb0ELb1ELb1ELb1ELb0ELb0EEENS1_21CollectiveEpilogueFwdINS6_IJSA_SC_SB_EEES9_SE_SG_Li256ELb1ELb1ELb0ELb0EEENS1_36VarlenDynamicPersistentTileSchedulerILi128ELi96ELi256ELi128ELb0ELb1ELb1ELb1ELb1ELb1EEEEEEEEEvNT_6ParamsE,"aw",@nobits
	.sectionflags	@""
	.align	16
	.zero		1024


//--------------------- .nv.shared._ZN7cutlass13device_kernelIN5flash11enable_sm90INS1_16FlashAttnFwdSm90INS1_25CollectiveMainloopFwdSm90ILi2EN4cute5tupleIJNS5_1CILi1EEES8_S8_EEENS6_IJNS7_ILi128EEESA_SA_EEELi128ENS_6half_tEfNS_4arch4Sm90ELb0ELb0ELb0ELb0ELb1ELb0ELb0ELb1ELb1ELb1ELb0ELb0EEENS1_21CollectiveEpilogueFwdISB_S9_SC_SE_Li256ELb0ELb1ELb0ELb0EEENS1_29StaticPersistentTileSchedulerILb0EEEEEEEEEvNT_6ParamsE --------------------------
	.section	.nv.shared._ZN7cutlass13device_kernelIN5flash11enable_sm90INS1_16FlashAttnFwdSm90INS1_25CollectiveMainloopFwdSm90ILi2EN4cute5tupleIJNS5_1CILi1EEES8_S8_EEENS6_IJNS7_ILi128EEESA_SA_EEELi128ENS_6half_tEfNS_4arch4Sm90ELb0ELb0ELb0ELb0ELb1ELb0ELb0ELb1ELb1ELb1ELb0ELb0EEENS1_21CollectiveEpilogueFwdISB_S9_SC_SE_Li256ELb0ELb1ELb0ELb0EEENS1_29StaticPersistentTileSchedulerILb0EEEEEEEEEvNT_6ParamsE,"aw",@nobits
	.sectionflags	@""
	.align	16
	.zero		1024


//--------------------- .nv.shared._ZN7cutlass13device_kernelIN5flash11enable_sm90INS1_16FlashAttnFwdSm90INS1_25CollectiveMainloopFwdSm90ILi2EN4cute5tupleIJNS5_1CILi1EEES8_S8_EEENS6_IJNS7_ILi128EEESA_SA_EEELi128ENS_6half_tEfNS_4arch4Sm90ELb0ELb0ELb0ELb1ELb1ELb0ELb0ELb1ELb1ELb1ELb0ELb0EEENS1_21CollectiveEpilogueFwdISB_S9_SC_SE_Li256ELb1ELb1ELb0ELb0EEENS1_36VarlenDynamicPersistentTileSchedulerILi128ELi128ELi256ELi128ELb0ELb1ELb1ELb0ELb1ELb1EEEEEEEEEvNT_6ParamsE --------------------------
	.section	.nv.shared._ZN7cutlass13device_kernelIN5flash11enable_sm90INS1_16FlashAttnFwdSm90INS1_25CollectiveMainloopFwdSm90ILi2EN4cute5tupleIJNS5_1CILi1EEES8_S8_EEENS6_IJNS7_ILi128EEESA_SA_EEELi128ENS_6half_tEfNS_4arch4Sm90ELb0ELb0ELb0ELb1ELb1ELb0ELb0ELb1ELb1ELb1ELb0ELb0EEENS1_21CollectiveEpilogueFwdISB_S9_SC_SE_Li256ELb1ELb1ELb0ELb0EEENS1_36VarlenDynamicPersistentTileSchedulerILi128ELi128ELi256ELi128ELb0ELb1ELb1ELb0ELb1ELb1EEEEEEEEEvNT_6ParamsE,"aw",@nobits
	.sectionflags	@""
	.align	16
	.zero		1024


//--------------------- .nv.shared._ZN7cutlass13device_kernelIN5flash11enable_sm90INS1_16FlashAttnFwdSm90INS1_25CollectiveMainloopFwdSm90ILi2EN4cute5tupleIJNS5_1CILi1EEES8_S8_EEENS6_IJNS7_ILi128EEESA_SA_EEELi128ENS_6half_tEfNS_4arch4Sm90ELb0ELb0ELb0ELb1ELb1ELb1ELb0ELb1ELb1ELb1ELb0ELb0EEENS1_21CollectiveEpilogueFwdISB_S9_SC_SE_Li256ELb1ELb1ELb0ELb0EEENS1_36VarlenDynamicPersistentTileSchedulerILi128ELi128ELi256ELi128ELb0ELb1ELb1ELb0ELb1ELb1EEEEEEEEEvNT_6ParamsE --------------------------
	.section	.nv.shared._ZN7cutlass13device_kernelIN5flash11enable_sm90INS1_16FlashAttnFwdSm90INS1_25CollectiveMainloopFwdSm90ILi2EN4cute5tupleIJNS5_1CILi1EEES8_S8_EEENS6_IJNS7_ILi128EEESA_SA_EEELi128ENS_6half_tEfNS_4arch4Sm90ELb0ELb0ELb0ELb1ELb1ELb1ELb0ELb1ELb1ELb1ELb0ELb0EEENS1_21CollectiveEpilogueFwdISB_S9_SC_SE_Li256ELb1ELb1ELb0ELb0EEENS1_36VarlenDynamicPersistentTileSchedulerILi128ELi128ELi256ELi128ELb0ELb1ELb1ELb0ELb1ELb1EEEEEEEEEvNT_6ParamsE,"aw",@nobits
	.sectionflags	@""
	.align	16
	.zero		1024


//--------------------- .nv.shared._ZN7cutlass13device_kernelIN5flash11enable_sm90INS1_16FlashAttnFwdSm90INS1_25CollectiveMainloopFwdSm90ILi2EN4cute5tupleIJNS5_1CILi1EEES8_S8_EEENS6_IJNS7_ILi128EEESA_SA_EEELi128ENS_6half_tEfNS_4arch4Sm90ELb0ELb1ELb0ELb0ELb1ELb0ELb0ELb1ELb1ELb1ELb0ELb0EEENS1_21CollectiveEpilogueFwdISB_S9_SC_SE_Li256ELb0ELb1ELb0ELb0EEENS1_30DynamicPersistentTileSchedulerILi256ELi128ELb0ELb1ELb1EEEEEEEEEvNT_6ParamsE --------------------------
	.section	.nv.shared._ZN7cutlass13device_kernelIN5flash11enable_sm90INS1_16FlashAttnFwdSm90INS1_25CollectiveMainloopFwdSm90ILi2EN4cute5tupleIJNS5_1CILi1EEES8_S8_EEENS6_IJNS7_ILi128EEESA_SA_EEELi128ENS_6half_tEfNS_4arch4Sm90ELb0ELb1ELb0ELb0ELb1ELb0ELb0ELb1ELb1ELb1ELb0ELb0EEENS1_21CollectiveEpilogueFwdISB_S9_SC_SE_Li256ELb0ELb1ELb0ELb0EEENS1_30DynamicPersistentTileSchedulerILi256ELi128ELb0ELb1ELb1EEEEEEEEEvNT_6ParamsE,"aw",@nobits
	.sectionflags	@""
	.align	16
	.zero		1024


//--------------------- .nv.shared._ZN7cutlass13device_kernelIN5flash11enable_sm90INS1_16FlashAttnFwdSm90INS1_25CollectiveMainloopFwdSm90ILi2EN4cute5tupleIJNS5_1CILi1EEES8_S8_EEENS6_IJNS7_ILi128EEESA_SA_EEELi128ENS_6half_tEfNS_4arch4Sm90ELb0ELb1ELb0ELb1ELb1ELb0ELb0ELb1ELb1ELb1ELb0ELb0EEENS1_21CollectiveEpilogueFwdISB_S9_SC_SE_Li256ELb1ELb1ELb0ELb0EEENS1_36VarlenDynamicPersistentTileSchedulerILi128ELi128ELi256ELi128ELb0ELb1ELb1ELb1ELb0ELb1EEEEEEEEEvNT_6ParamsE --------------------------
	.section	.nv.shared._ZN7cutlass13device_kernelIN5flash11enable_sm90INS1_16FlashAttnFwdSm90INS1_25CollectiveMainloopFwdSm90ILi2EN4cute5tupleIJNS5_1CILi1EEES8_S8_EEENS6_IJNS7_ILi128EEESA_SA_EEELi128ENS_6half_tEfNS_4arch4Sm90ELb0ELb1ELb0ELb1ELb1ELb0ELb0ELb1ELb1ELb1ELb0ELb0EEENS1_21CollectiveEpilogueFwdISB_S9_SC_SE_Li256ELb1ELb1ELb0ELb0EEENS1_36VarlenDynamicPersistentTileSchedulerILi128ELi128ELi256ELi128ELb0ELb1ELb1ELb1ELb0ELb1EEEEEEEEEvNT_6ParamsE,"aw",@nobits
	.sectionflags	@""
	.align	16
	.zero		1024


//--------------------- .nv.shared._ZN7cutlass13device_kernelIN5flash11enable_sm90INS1_16FlashAttnFwdSm90INS1_25CollectiveMainloopFwdSm90ILi2EN4cute5tupleIJNS5_1CILi1EEES8_S8_EEENS6_IJNS7_ILi128EEESA_SA_EEELi128ENS_6half_tEfNS_4arch4Sm90ELb0ELb1ELb0ELb1ELb1ELb1ELb0ELb1ELb1ELb1ELb0ELb0EEENS1_21CollectiveEpilogueFwdISB_S9_SC_SE_Li256ELb1ELb1ELb0ELb0EEENS1_36VarlenDynamicPersistentTileSchedulerILi128ELi128ELi256ELi128ELb0ELb1ELb1ELb1ELb0ELb1EEEEEEEEEvNT_6ParamsE --------------------------
	.section	.nv.shared._ZN7cutlass13device_kernelIN5flash11enable_sm90INS1_16FlashAttnFwdSm90INS1_25CollectiveMainloopFwdSm90ILi2EN4cute5tupleIJNS5_1CILi1EEES8_S8_EEENS6_IJNS7_ILi128EEESA_SA_EEELi128ENS_6half_tEfNS_4arch4Sm90ELb0ELb1ELb0ELb1ELb1ELb1ELb0ELb1ELb1ELb1ELb0ELb0EEENS1_21CollectiveEpilogueFwdISB_S9_SC_SE_Li256ELb1ELb1ELb0ELb0EEENS1_36VarlenDynamicPersistentTileSchedulerILi128ELi128ELi256ELi128ELb0ELb1ELb1ELb1ELb0ELb1EEEEEEEEEvNT_6ParamsE,"aw",@nobits
	.sectionflags	@""
	.align	16
	.zero		1024


//--------------------- .nv.shared._ZN7cutlass13device_kernelIN5flash11enable_sm90INS1_16FlashAttnFwdSm90INS1_25CollectiveMainloopFwdSm90ILi2EN4cute5tupleIJNS5_1CILi1EEES8_S8_EEENS6_IJNS7_ILi128EEESA_SA_EEELi128ENS_6half_tEfNS_4arch4Sm90ELb1ELb0ELb0ELb0ELb1ELb0ELb0ELb1ELb1ELb1ELb0ELb0EEENS1_21CollectiveEpilogueFwdISB_S9_SC_SE_Li256ELb0ELb1ELb0ELb0EEENS1_30DynamicPersistentTileSchedulerILi256ELi128ELb0ELb1ELb1EEEEEEEEEvNT_6ParamsE --------------------------
	.section	.nv.shared._ZN7cutlass13device_kernelIN5flash11enable_sm90INS1_16FlashAttnFwdSm90INS1_25CollectiveMainloopFwdSm90ILi2EN4cute5tupleIJNS5_1CILi1EEES8_S8_EEENS6_IJNS7_ILi128EEESA_SA_EEELi128ENS_6half_tEfNS_4arch4Sm90ELb1ELb0ELb0ELb0ELb1ELb0ELb0ELb1ELb1ELb1ELb0ELb0EEENS1_21CollectiveEpilogueFwdISB_S9_SC_SE_Li256ELb0ELb1ELb0ELb0EEENS1_30DynamicPersistentTileSchedulerILi256ELi128ELb0ELb1ELb1EEEEEEEEEvNT_6ParamsE,"aw",@nobits
	.sectionflags	@""
	.align	16
	.zero		1024


//--------------------- .nv.shared._ZN7cutlass13device_kernelIN5flash11enable_sm90INS1_16FlashAttnFwdSm90INS1_25CollectiveMainloopFwdSm90ILi2EN4cute5tupleIJNS5_1CILi1EEES8_S8_EEENS6_IJNS7_ILi128EEESA_SA_EEELi128ENS_6half_tEfNS_4arch4Sm90ELb1ELb0ELb0ELb1ELb1ELb0ELb0ELb1ELb1ELb1ELb0ELb0EEENS1_21CollectiveEpilogueFwdISB_S9_SC_SE_Li256ELb1ELb1ELb0ELb0EEENS1_36VarlenDynamicPersistentTileSchedulerILi128ELi128ELi256ELi128ELb0ELb1ELb1ELb1ELb1ELb1EEEEEEEEEvNT_6ParamsE --------------------------
	.section	.nv.shared._ZN7cutlass13device_kernelIN5flash11enable_sm90INS1_16FlashAttnFwdSm90INS1_25CollectiveMainloopFwdSm90ILi2EN4cute5tupleIJNS5_1CILi1EEES8_S8_EEENS6_IJNS7_ILi128EEESA_SA_EEELi128ENS_6half_tEfNS_4arch4Sm90ELb1ELb0ELb0ELb1ELb1ELb0ELb0ELb1ELb1ELb1ELb0ELb0EEENS1_21CollectiveEpilogueFwdISB_S9_SC_SE_Li256ELb1ELb1ELb0ELb0EEENS1_36VarlenDynamicPersistentTileSchedulerILi128ELi128ELi256ELi128ELb0ELb1ELb1ELb1ELb1ELb1EEEEEEEEEvNT_6ParamsE,"aw",@nobits
	.sectionflags	@""
	.align	16
	.zero		1024


//--------------------- .nv.shared._ZN7cutlass13device_kernelIN5flash11enable_sm90INS1_16FlashAttnFwdSm90INS1_25CollectiveMainloopFwdSm90ILi2EN4cute5tupleIJNS5_1CILi1EEES8_S8_EEENS6_IJNS7_ILi128EEESA_SA_EEELi128ENS_6half_tEfNS_4arch4Sm90ELb1ELb0ELb0ELb1ELb1ELb1ELb0ELb1ELb1ELb1ELb0ELb0EEENS1_21CollectiveEpilogueFwdISB_S9_SC_SE_Li256ELb1ELb1ELb0ELb0EEENS1_36VarlenDynamicPersistentTileSchedulerILi128ELi128ELi256ELi128ELb0ELb1ELb1ELb1ELb1ELb1EEEEEEEEEvNT_6ParamsE --------------------------
	.section	.nv.shared._ZN7cutlass13device_kernelIN5flash11enable_sm90INS1_16FlashAttnFwdSm90INS1_25CollectiveMainloopFwdSm90ILi2EN4cute5tupleIJNS5_1CILi1EEES8_S8_EEENS6_IJNS7_ILi128EEESA_SA_EEELi128ENS_6half_tEfNS_4arch4Sm90ELb1ELb0ELb0ELb1ELb1ELb1ELb0ELb1ELb1ELb1ELb0ELb0EEENS1_21CollectiveEpilogueFwdISB_S9_SC_SE_Li256ELb1ELb1ELb0ELb0EEENS1_36VarlenDynamicPersistentTileSchedulerILi128ELi128ELi256ELi128ELb0ELb1ELb1ELb1ELb1ELb1EEEEEEEEEvNT_6ParamsE,"aw",@nobits
	.sectionflags	@""
	.align	16
	.zero		1024


//--------------------- .nv.shared._ZN7cutlass13device_kernelIN5flash11enable_sm90INS1_16FlashAttnFwdSm90INS1_25CollectiveMainloopFwdSm90ILi2EN4cute5tupleIJNS5_1CILi1EEES8_S8_EEENS6_IJNS7_ILi192EEENS7_ILi128EEENS7_ILi96EEEEEELi96ENS_6half_tEfNS_4arch4Sm90ELb0ELb0ELb0ELb0ELb1ELb0ELb0ELb0ELb1ELb1ELb0ELb0EEENS1_21CollectiveEpilogueFwdINS6_IJSA_SC_SB_EEES9_SE_SG_Li384ELb0ELb1ELb0ELb0EEENS1_29StaticPersistentTileSchedulerILb0EEEEEEEEEvNT_6ParamsE --------------------------
	.section	.nv.shared._ZN7cutlass13device_kernelIN5flash11enable_sm90INS1_16FlashAttnFwdSm90INS1_25CollectiveMainloopFwdSm90ILi2EN4cute5tupleIJNS5_1CILi1EEES8_S8_EEENS6_IJNS7_ILi192EEENS7_ILi128EEENS7_ILi96EEEEEELi96ENS_6half_tEfNS_4arch4Sm90ELb0ELb0ELb0ELb0ELb1ELb0ELb0ELb0ELb1ELb1ELb0ELb0EEENS1_21CollectiveEpilogueFwdINS6_IJSA_SC_SB_EEES9_SE_SG_Li384ELb0ELb1ELb0ELb0EEENS1_29StaticPersistentTileSchedulerILb0EEEEEEEEEvNT_6ParamsE,"aw",@nobits
	.sectionflags	@""
	.align	16
	.zero		1024


//--------------------- .nv.shared._ZN7cutlass13device_kernelIN5flash11enable_sm90INS1_16FlashAttnFwdSm90INS1_25CollectiveMainloopFwdSm90ILi2EN4cute5tupleIJNS5_1CILi1EEES8_S8_EEENS6_IJNS7_ILi192EEENS7_ILi128EEENS7_ILi96EEEEEELi96ENS_6half_tEfNS_4arch4Sm90ELb0ELb0ELb0ELb1ELb1ELb0ELb0ELb0ELb1ELb1ELb0ELb0EEENS1_21CollectiveEpilogueFwdINS6_IJSA_SC_SB_EEES9_SE_SG_Li384ELb1ELb1ELb0ELb0EEENS1_36VarlenDynamicPersistentTileSchedulerILi192ELi128ELi384ELi128ELb0ELb1ELb1ELb0ELb1ELb1EEEEEEEEEvNT_6ParamsE --------------------------
	.section	.nv.shared._ZN7cutlass13device_kernelIN5flash11enable_sm90INS1_16FlashAttnFwdSm90INS1_25CollectiveMainloopFwdSm90ILi2EN4cute5tupleIJNS5_1CILi1EEES8_S8_EEENS6_IJNS7_ILi192EEENS7_ILi128EEENS7_ILi96EEEEEELi96ENS_6half_tEfNS_4arch4Sm90ELb0ELb0ELb0ELb1ELb1ELb0ELb0ELb0ELb1ELb1ELb0ELb0EEENS1_21CollectiveEpilogueFwdINS6_IJSA_SC_SB_EEES9_SE_SG_Li384ELb1ELb1ELb0ELb0EEENS1_36VarlenDynamicPersistentTileSchedulerILi192ELi128ELi384ELi128ELb0ELb1ELb1ELb0ELb1ELb1EEEEEEEEEvNT_6ParamsE,"aw",@nobits
	.sectionflags	@""
	.align	16
	.zero		1024


//--------------------- .nv.shared._ZN7cutlass13device_kernelIN5flash11enable_sm90INS1_16FlashAttnFwdSm90INS1_25CollectiveMainloopFwdSm90ILi2EN4cute5tupleIJNS5_1CILi1EEES8_S8_EEENS6_IJNS7_ILi192EEENS7_ILi128EEENS7_ILi96EEEEEELi96ENS_6half_tEfNS_4arch4Sm90ELb0ELb0ELb0ELb1ELb1ELb1ELb0ELb0ELb1ELb1ELb0ELb0EEENS1_21CollectiveEpilogueFwdINS6_IJSA_SC_SB_EEES9_SE_SG_Li384ELb1ELb1ELb0ELb0EEENS1_36VarlenDynamicPersistentTileSchedulerILi192ELi128ELi384ELi128ELb0ELb1ELb1ELb0ELb1ELb1EEEEEEEEEvNT_6ParamsE --------------------------
	.section	.nv.shared._ZN7cutlass13device_kernelIN5flash11enable_sm90INS1_16FlashAttnFwdSm90INS1_25CollectiveMainloopFwdSm90ILi2EN4cute5tupleIJNS5_1CILi1EEES8_S8_EEENS6_IJNS7_ILi192EEENS7_ILi128EEENS7_ILi96EEEEEELi96ENS_6half_tEfNS_4arch4Sm90ELb0ELb0ELb0ELb1ELb1ELb1ELb0ELb0ELb1ELb1ELb0ELb0EEENS1_21CollectiveEpilogueFwdINS6_IJSA_SC_SB_EEES9_SE_SG_Li384ELb1ELb1ELb0ELb0EEENS1_36VarlenDynamicPersistentTileSchedulerILi192ELi128ELi384ELi128ELb0ELb1ELb1ELb0ELb1ELb1EEEEEEEEEvNT_6ParamsE,"aw",@nobits
	.sectionflags	@""
	.align	16
	.zero		1024


//--------------------- .nv.shared._ZN7cutlass13device_kernelIN5flash11enable_sm90INS1_16FlashAttnFwdSm90INS1_25CollectiveMainloopFwdSm90ILi2EN4cute5tupleIJNS5_1CILi1EEES8_S8_EEENS6_IJNS7_ILi192EEENS7_ILi128EEENS7_ILi96EEEEEELi96ENS_6half_tEfNS_4arch4Sm90ELb0ELb1ELb0ELb0ELb1ELb0ELb0ELb0ELb1ELb1ELb0ELb0EEENS1_21CollectiveEpilogueFwdINS6_IJSA_SC_SB_EEES9_SE_SG_Li384ELb0ELb1ELb0ELb0EEENS1_30DynamicPersistentTileSchedulerILi384ELi128ELb0ELb1ELb1EEEEEEEEEvNT_6ParamsE --------------------------
	.section	.nv.shared._ZN7cutlass13device_kernelIN5flash11enable_sm90INS1_16FlashAttnFwdSm90INS1_25CollectiveMainloopFwdSm90ILi2EN4cute5tupleIJNS5_1CILi1EEES8_S8_EEENS6_IJNS7_ILi192EEENS7_ILi128EEENS7_ILi96EEEEEELi96ENS_6half_tEfNS_4arch4Sm90ELb0ELb1ELb0ELb0ELb1ELb0ELb0ELb0ELb1ELb1ELb0ELb0EEENS1_21CollectiveEpilogueFwdINS6_IJSA_SC_SB_EEES9_SE_SG_Li384ELb0ELb1ELb0ELb0EEENS1_30DynamicPersistentTileSchedulerILi384ELi128ELb0ELb1ELb1EEEEEEEEEvNT_6ParamsE,"aw",@nobits
	.sectionflags	@""
	.align	16
	.zero		1024


//--------------------- .nv.shared._ZN7cutlass13device_kernelIN5flash11enable_sm90INS1_16FlashAttnFwdSm90INS1_25CollectiveMainloopFwdSm90ILi2EN4cute5tupleIJNS5_1CILi1EEES8_S8_EEENS6_IJNS7_ILi192EEENS7_ILi128EEENS7_ILi96EEEEEELi96ENS_6half_tEfNS_4arch4Sm90ELb0ELb1ELb0ELb1ELb1ELb0ELb0ELb0ELb1ELb1ELb0ELb0EEENS1_21CollectiveEpilogueFwdINS6_IJSA_SC_SB_EEES9_SE_SG_Li384ELb1ELb1ELb0ELb0EEENS1_36VarlenDynamicPersistentTileSchedulerILi192ELi128ELi384ELi128ELb0ELb1ELb1ELb1ELb0ELb1EEEEEEEEEvNT_6ParamsE --------------------------
	.section	.nv.shared._ZN7cutlass13device_kernelIN5flash11enable_sm90INS1_16FlashAttnFwdSm90INS1_25CollectiveMainloopFwdSm90ILi2EN4cute5tupleIJNS5_1CILi1EEES8_S8_EEENS6_IJNS7_ILi192EEENS7_ILi128EEENS7_ILi96EEEEEELi96ENS_6half_tEfNS_4arch4Sm90ELb0ELb1ELb0ELb1ELb1ELb0ELb0ELb0ELb1ELb1ELb0ELb0EEENS1_21CollectiveEpilogueFwdINS6_IJSA_SC_SB_EEES9_SE_SG_Li384ELb1ELb1ELb0ELb0EEENS1_36VarlenDynamicPersistentTileSchedulerILi192ELi128ELi384ELi128ELb0ELb1ELb1ELb1ELb0ELb1EEEEEEEEEvNT_6ParamsE,"aw",@nobits
	.sectionflags	@""
	.align	16
	.zero		1024


//--------------------- .nv.shared._ZN7cutlass13device_kernelIN5flash11enable_sm90INS1_16FlashAttnFwdSm90INS1_25CollectiveMainloopFwdSm90ILi2EN4cute5tupleIJNS5_1CILi1EEES8_S8_EEENS6_IJNS7_ILi192EEENS7_ILi128EEENS7_ILi96EEEEEELi96ENS_6half_tEfNS_4arch4Sm90ELb0ELb1ELb0ELb1ELb1ELb1ELb0ELb0ELb1ELb1ELb0ELb0EEENS1_21CollectiveEpilogueFwdINS6_IJSA_SC_SB_EEES9_SE_SG_Li384ELb1ELb1ELb0ELb0EEENS1_36VarlenDynamicPersistentTileSchedulerILi192ELi128ELi384ELi128ELb0ELb1ELb1ELb1ELb0ELb1EEEEEEEEEvNT_6ParamsE --------------------------
	.section	.nv.shared._ZN7cutlass13device_kernelIN5flash11enable_sm90INS1_16FlashAttnFwdSm90INS1_25CollectiveMainloopFwdSm90ILi2EN4cute5tupleIJNS5_1CILi1EEES8_S8_EEENS6_IJNS7_ILi192EEENS7_ILi128EEENS7_ILi96EEEEEELi96ENS_6half_tEfNS_4arch4Sm90ELb0ELb1ELb0ELb1ELb1ELb1ELb0ELb0ELb1ELb1ELb0ELb0EEENS1_21CollectiveEpilogueFwdINS6_IJSA_SC_SB_EEES9_SE_SG_Li384ELb1ELb1ELb0ELb0EEENS1_36VarlenDynamicPersistentTileSchedulerILi192ELi128ELi384ELi128ELb0ELb1ELb1ELb1ELb0ELb1EEEEEEEEEvNT_6ParamsE,"aw",@nobits
	.sectionflags	@""
	.align	16
	.zero		1024


//--------------------- .nv.shared._ZN7cutlass13device_kernelIN5flash11enable_sm90INS1_16FlashAttnFwdSm90INS1_25CollectiveMainloopFwdSm90ILi2EN4cute5tupleIJNS5_1CILi1EEES8_S8_EEENS6_IJNS7_ILi192EEENS7_ILi128EEENS7_ILi96EEEEEELi96ENS_6half_tEfNS_4arch4Sm90ELb1ELb0ELb0ELb0ELb1ELb0ELb0ELb0ELb1ELb1ELb0ELb0EEENS1_21CollectiveEpilogueFwdINS6_IJSA_SC_SB_EEES9_SE_SG_Li384ELb0ELb1ELb0ELb0EEENS1_30DynamicPersistentTileSchedulerILi384ELi128ELb0ELb1ELb1EEEEEEEEEvNT_6ParamsE --------------------------
	.section	.nv.shared._ZN7cutlass13device_kernelIN5flash11enable_sm90INS1_16FlashAttnFwdSm90INS1_25CollectiveMainloopFwdSm90ILi2EN4cute5tupleIJNS5_1CILi1EEES8_S8_EEENS6_IJNS7_ILi192EEENS7_ILi128EEENS7_ILi96EEEEEELi96ENS_6half_tEfNS_4arch4Sm90ELb1ELb0ELb0ELb0ELb1ELb0ELb0ELb0ELb1ELb1ELb0ELb0EEENS1_21CollectiveEpilogueFwdINS6_IJSA_SC_SB_EEES9_SE_SG_Li384ELb0ELb1ELb0ELb0EEENS1_30DynamicPersistentTileSchedulerILi384ELi128ELb0ELb1ELb1EEEEEEEEEvNT_6ParamsE,"aw",@nobits
	.sectionflags	@""
	.align	16
	.zero		1024


//--------------------- .nv.shared._ZN7cutlass13device_kernelIN5flash11enable_sm90INS1_16FlashAttnFwdSm90INS1_25CollectiveMainloopFwdSm90ILi2EN4cute5tupleIJNS5_1CILi1EEES8_S8_EEENS6_IJNS7_ILi192EEENS7_ILi128EEENS7_ILi96EEEEEELi96ENS_6half_tEfNS_4arch4Sm90ELb1ELb0ELb0ELb1ELb1ELb0ELb0ELb0ELb1ELb1ELb0ELb0EEENS1_21CollectiveEpilogueFwdINS6_IJSA_SC_SB_EEES9_SE_SG_Li384ELb1ELb1ELb0ELb0EEENS1_36VarlenDynamicPersistentTileSchedulerILi192ELi128ELi384ELi128ELb0ELb1ELb1ELb1ELb1ELb1EEEEEEEEEvNT_6ParamsE --------------------------
	.section	.nv.shared._ZN7cutlass13device_kernelIN5flash11enable_sm90INS1_16FlashAttnFwdSm90INS1_25CollectiveMainloopFwdSm90ILi2EN4cute5tupleIJNS5_1CILi1EEES8_S8_EEENS6_IJNS7_ILi192EEENS7_ILi128EEENS7_ILi96EEEEEELi96ENS_6half_tEfNS_4arch4Sm90ELb1ELb0ELb0ELb1ELb1ELb0ELb0ELb0ELb1ELb1ELb0ELb0EEENS1_21CollectiveEpilogueFwdINS6_IJSA_SC_SB_EEES9_SE_SG_Li384ELb1ELb1ELb0ELb0EEENS1_36VarlenDynamicPersistentTileSchedulerILi192ELi128ELi384ELi128ELb0ELb1ELb1ELb1ELb1ELb1EEEEEEEEEvNT_6ParamsE,"aw",@nobits
	.sectionflags	@""
	.align	16
	.zero		1024


//--------------------- .nv.shared._ZN7cutlass13device_kernelIN5flash11enable_sm90INS1_16FlashAttnFwdSm90INS1_25CollectiveMainloopFwdSm90ILi2EN4cute5tupleIJNS5_1CILi1EEES8_S8_EEENS6_IJNS7_ILi192EEENS7_ILi128EEENS7_ILi96EEEEEELi96ENS_6half_tEfNS_4arch4Sm90ELb1ELb0ELb0ELb1ELb1ELb1ELb0ELb0ELb1ELb1ELb0ELb0EEENS1_21CollectiveEpilogueFwdINS6_IJSA_SC_SB_EEES9_SE_SG_Li384ELb1ELb1ELb0ELb0EEENS1_36VarlenDynamicPersistentTileSchedulerILi192ELi128ELi384ELi128ELb0ELb1ELb1ELb1ELb1ELb1EEEEEEEEEvNT_6ParamsE --------------------------
	.section	.nv.shared._ZN7cutlass13device_kernelIN5flash11enable_sm90INS1_16FlashAttnFwdSm90INS1_25CollectiveMainloopFwdSm90ILi2EN4cute5tupleIJNS5_1CILi1EEES8_S8_EEENS6_IJNS7_ILi192EEENS7_ILi128EEENS7_ILi96EEEEEELi96ENS_6half_tEfNS_4arch4Sm90ELb1ELb0ELb0ELb1ELb1ELb1ELb0ELb0ELb1ELb1ELb0ELb0EEENS1_21CollectiveEpilogueFwdINS6_IJSA_SC_SB_EEES9_SE_SG_Li384ELb1ELb1ELb0ELb0EEENS1_36VarlenDynamicPersistentTileSchedulerILi192ELi128ELi384ELi128ELb0ELb1ELb1ELb1ELb1ELb1EEEEEEEEEvNT_6ParamsE,"aw",@nobits
	.sectionflags	@""
	.align	16
	.zero		1024


//--------------------- .nv.shared._ZN7cutlass13device_kernelIN5flash11enable_sm90INS1_16FlashAttnFwdSm90INS1_25CollectiveMainloopFwdSm90ILi2EN4cute5tupleIJNS5_1CILi1EEES8_S8_EEENS6_IJNS7_ILi192EEENS7_ILi128EEENS7_ILi64EEEEEELi64ENS_6half_tEfNS_4arch4Sm90ELb0ELb0ELb0ELb0ELb1ELb0ELb0ELb1ELb1ELb1ELb0ELb0EEENS1_21CollectiveEpilogueFwdINS6_IJSA_SC_SB_EEES9_SE_SG_Li384ELb0ELb1ELb0ELb0EEENS1_29StaticPersistentTileSchedulerILb0EEEEEEEEEvNT_6ParamsE --------------------------
	.section	.nv.shared._ZN7cutlass13device_kernelIN5flash11enable_sm90INS1_16FlashAttnFwdSm90INS1_25CollectiveMainloopFwdSm90ILi2EN4cute5tupleIJNS5_1CILi1EEES8_S8_EEENS6_IJNS7_ILi192EEENS7_ILi128EEENS7_ILi64EEEEEELi64ENS_6half_tEfNS_4arch4Sm90ELb0ELb0ELb0ELb0ELb1ELb0ELb0ELb1ELb1ELb1ELb0ELb0EEENS1_21CollectiveEpilogueFwdINS6_IJSA_SC_SB_EEES9_SE_SG_Li384ELb0ELb1ELb0ELb0EEENS1_29StaticPersistentTileSchedulerILb0EEEEEEEEEvNT_6ParamsE,"aw",@nobits
	.sectionflags	@""
	.align	16
	.zero		1024


//--------------------- .nv.shared._ZN7cutlass13device_kernelIN5flash11enable_sm90INS1_16FlashAttnFwdSm90INS1_25CollectiveMainloopFwdSm90ILi2EN4cute5tupleIJNS5_1CILi1EEES8_S8_EEENS6_IJNS7_ILi192EEENS7_ILi128EEENS7_ILi64EEEEEELi64ENS_6half_tEfNS_4arch4Sm90ELb0ELb0ELb0ELb1ELb1ELb0ELb0ELb1ELb1ELb1ELb0ELb0EEENS1_21CollectiveEpilogueFwdINS6_IJSA_SC_SB_EEES9_SE_SG_Li384ELb1ELb1ELb0ELb0EEENS1_36VarlenDynamicPersistentTileSchedulerILi192ELi128ELi384ELi128ELb0ELb1ELb1ELb0ELb1ELb1EEEEEEEEEvNT_6ParamsE --------------------------
	.section	.nv.shared._ZN7cutlass13device_kernelIN5flash11enable_sm90INS1_16FlashAttnFwdSm90INS1_25CollectiveMainloopFwdSm90ILi2EN4cute5tupleIJNS5_1CILi1EEES8_S8_EEENS6_IJNS7_ILi192EEENS7_ILi128EEENS7_ILi64EEEEEELi64ENS_6half_tEfNS_4arch4Sm90ELb0ELb0ELb0ELb1ELb1ELb0ELb0ELb1ELb1ELb1ELb0ELb0EEENS1_21CollectiveEpilogueFwdINS6_IJSA_SC_SB_EEES9_SE_SG_Li384ELb1ELb1ELb0ELb0EEENS1_36VarlenDynamicPersistentTileSchedulerILi192ELi128ELi384ELi128ELb0ELb1ELb1ELb0ELb1ELb1EEEEEEEEEvNT_6ParamsE,"aw",@nobits
	.sectionflags	@""
	.align	16
	.zero		1024


//--------------------- .nv.shared._ZN7cutlass13device_kernelIN5flash11enable_sm90INS1_16FlashAttnFwdSm90INS1_25CollectiveMainloopFwdSm90ILi2EN4cute5tupleIJNS5_1CILi1EEES8_S8_EEENS6_IJNS7_ILi192EEENS7_ILi128EEENS7_ILi64EEEEEELi64ENS_6half_tEfNS_4arch4Sm90ELb0ELb0ELb0ELb1ELb1ELb1ELb0ELb1ELb1ELb1ELb0ELb0EEENS1_21CollectiveEpilogueFwdINS6_IJSA_SC_SB_EEES9_SE_SG_Li384ELb1ELb1ELb0ELb0EEENS1_36VarlenDynamicPersistentTileSchedulerILi192ELi128ELi384ELi128ELb0ELb1ELb1ELb0ELb1ELb1EEEEEEEEEvNT_6ParamsE --------------------------
	.section	.nv.shared._ZN7cutlass13device_kernelIN5flash11enable_sm90INS1_16FlashAttnFwdSm90INS1_25CollectiveMainloopFwdSm90ILi2EN4cute5tupleIJNS5_1CILi1EEES8_S8_EEENS6_IJNS7_ILi192EEENS7_ILi128EEENS7_ILi64EEEEEELi64ENS_6half_tEfNS_4arch4Sm90ELb0ELb0ELb0ELb1ELb1ELb1ELb0ELb1ELb1ELb1ELb0ELb0EEENS1_21CollectiveEpilogueFwdINS6_IJSA_SC_SB_EEES9_SE_SG_Li384ELb1ELb1ELb0ELb0EEENS1_36VarlenDynamicPersistentTileSchedulerILi192ELi128ELi384ELi128ELb0ELb1ELb1ELb0ELb1ELb1EEEEEEEEEvNT_6ParamsE,"aw",@nobits
	.sectionflags	@""
	.align	16
	.zero		1024


//--------------------- .nv.shared._ZN7cutlass13device_kernelIN5flash11enable_sm90INS1_16FlashAttnFwdSm90INS1_25CollectiveMainloopFwdSm90ILi2EN4cute5tupleIJNS5_1CILi1EEES8_S8_EEENS6_IJNS7_ILi192EEENS7_ILi128EEENS7_ILi64EEEEEELi64ENS_6half_tEfNS_4arch4Sm90ELb0ELb1ELb0ELb0ELb1ELb0ELb0ELb1ELb1ELb1ELb0ELb0EEENS1_21CollectiveEpilogueFwdINS6_IJSA_SC_SB_EEES9_SE_SG_Li384ELb0ELb1ELb0ELb0EEENS1_30DynamicPersistentTileSchedulerILi384ELi128ELb0ELb1ELb1EEEEEEEEEvNT_6ParamsE --------------------------
	.section	.nv.shared._ZN7cutlass13device_kernelIN5flash11enable_sm90INS1_16FlashAttnFwdSm90INS1_25CollectiveMainloopFwdSm90ILi2EN4cute5tupleIJNS5_1CILi1EEES8_S8_EEENS6_IJNS7_ILi192EEENS7_ILi128EEENS7_ILi64EEEEEELi64ENS_6half_tEfNS_4arch4Sm90ELb0ELb1ELb0ELb0ELb1ELb0ELb0ELb1ELb1ELb1ELb0ELb0EEENS1_21CollectiveEpilogueFwdINS6_IJSA_SC_SB_EEES9_SE_SG_Li384ELb0ELb1ELb0ELb0EEENS1_30DynamicPersistentTileSchedulerILi384ELi128ELb0ELb1ELb1EEEEEEEEEvNT_6ParamsE,"aw",@nobits
	.sectionflags	@""
	.align	16
	.zero		1024


//--------------------- .nv.shared._ZN7cutlass13device_kernelIN5flash11enable_sm90INS1_16FlashAttnFwdSm90INS1_25CollectiveMainloopFwdSm90ILi2EN4cute5tupleIJNS5_1CILi1EEES8_S8_EEENS6_IJNS7_ILi192EEENS7_ILi128EEENS7_ILi64EEEEEELi64ENS_6half_tEfNS_4arch4Sm90ELb0ELb1ELb0ELb1ELb1ELb0ELb0ELb1ELb1ELb1ELb0ELb0EEENS1_21CollectiveEpilogueFwdINS6_IJSA_SC_SB_EEES9_SE_SG_Li384ELb1ELb1ELb0ELb0EEENS1_36VarlenDynamicPersistentTileSchedulerILi192ELi128ELi384ELi128ELb0ELb1ELb1ELb1ELb0ELb1EEEEEEEEEvNT_6ParamsE --------------------------
	.section	.nv.shared._ZN7cutlass13device_kernelIN5flash11enable_sm90INS1_16FlashAttnFwdSm90INS1_25CollectiveMainloopFwdSm90ILi2EN4cute5tupleIJNS5_1CILi1EEES8_S8_EEENS6_IJNS7_ILi192EEENS7_ILi128EEENS7_ILi64EEEEEELi64ENS_6half_tEfNS_4arch4Sm90ELb0ELb1ELb0ELb1ELb1ELb0ELb0ELb1ELb1ELb1ELb0ELb0EEENS1_21CollectiveEpilogueFwdINS6_IJSA_SC_SB_EEES9_SE_SG_Li384ELb1ELb1ELb0ELb0EEENS1_36VarlenDynamicPersistentTileSchedulerILi192ELi128ELi384ELi128ELb0ELb1ELb1ELb1ELb0ELb1EEEEEEEEEvNT_6ParamsE,"aw",@nobits
	.sectionflags	@""
	.align	16
	.zero		1024


//--------------------- .nv.shared._ZN7cutlass13device_kernelIN5flash11enable_sm90INS1_16FlashAttnFwdSm90INS1_25CollectiveMainloopFwdSm90ILi2EN4cute5tupleIJNS5_1CILi1EEES8_S8_EEENS6_IJNS7_ILi192EEENS7_ILi128EEENS7_ILi64EEEEEELi64ENS_6half_tEfNS_4arch4Sm90ELb0ELb1ELb0ELb1ELb1ELb1ELb0ELb1ELb1ELb1ELb0ELb0EEENS1_21CollectiveEpilogueFwdINS6_IJSA_SC_SB_EEES9_SE_SG_Li384ELb1ELb1ELb0ELb0EEENS1_36VarlenDynamicPersistentTileSchedulerILi192ELi128ELi384ELi128ELb0ELb1ELb1ELb1ELb0ELb1EEEEEEEEEvNT_6ParamsE --------------------------
	.section	.nv.shared._ZN7cutlass13device_kernelIN5flash11enable_sm90INS1_16FlashAttnFwdSm90INS1_25CollectiveMainloopFwdSm90ILi2EN4cute5tupleIJNS5_1CILi1EEES8_S8_EEENS6_IJNS7_ILi192EEENS7_ILi128EEENS7_ILi64EEEEEELi64ENS_6half_tEfNS_4arch4Sm90ELb0ELb1ELb0ELb1ELb1ELb1ELb0ELb1ELb1ELb1ELb0ELb0EEENS1_21CollectiveEpilogueFwdINS6_IJSA_SC_SB_EEES9_SE_SG_Li384ELb1ELb1ELb0ELb0EEENS1_36VarlenDynamicPersistentTileSchedulerILi192ELi128ELi384ELi128ELb0ELb1ELb1ELb1ELb0ELb1EEEEEEEEEvNT_6ParamsE,"aw",@nobits
	.sectionflags	@""
	.align	16
	.zero		1024


//--------------------- .nv.shared._ZN7cutlass13device_kernelIN5flash11enable_sm90INS1_16FlashAttnFwdSm90INS1_25CollectiveMainloopFwdSm90ILi2EN4cute5tupleIJNS5_1CILi1EEES8_S8_EEENS6_IJNS7_ILi192EEENS7_ILi128EEENS7_ILi64EEEEEELi64ENS_6half_tEfNS_4arch4Sm90ELb1ELb0ELb0ELb0ELb1ELb0ELb0ELb1ELb1ELb1ELb0ELb0EEENS1_21CollectiveEpilogueFwdINS6_IJSA_SC_SB_EEES9_SE_SG_Li384ELb0ELb1ELb0ELb0EEENS1_30DynamicPersistentTileSchedulerILi384ELi128ELb0ELb1ELb1EEEEEEEEEvNT_6ParamsE --------------------------
	.section	.nv.shared._ZN7cutlass13device_kernelIN5flash11enable_sm90INS1_16FlashAttnFwdSm90INS1_25CollectiveMainloopFwdSm90ILi2EN4cute5tupleIJNS5_1CILi1EEES8_S8_EEENS6_IJNS7_ILi192EEENS7_ILi128EEENS7_ILi64EEEEEELi64ENS_6half_tEfNS_4arch4Sm90ELb1ELb0ELb0ELb0ELb1ELb0ELb0ELb1ELb1ELb1ELb0ELb0EEENS1_21CollectiveEpilogueFwdINS6_IJSA_SC_SB_EEES9_SE_SG_Li384ELb0ELb1ELb0ELb0EEENS1_30DynamicPersistentTileSchedulerILi384ELi128ELb0ELb1ELb1EEEEEEEEEvNT_6ParamsE,"aw",@nobits
	.sectionflags	@""
	.align	16
	.zero		1024


//--------------------- .nv.shared._ZN7cutlass13device_kernelIN5flash11enable_sm90INS1_16FlashAttnFwdSm90INS1_25CollectiveMainloopFwdSm90ILi2EN4cute5tupleIJNS5_1CILi1EEES8_S8_EEENS6_IJNS7_ILi192EEENS7_ILi128EEENS7_ILi64EEEEEELi64ENS_6half_tEfNS_4arch4Sm90ELb1ELb0ELb0ELb1ELb1ELb0ELb0ELb1ELb1ELb1ELb0ELb0EEENS1_21CollectiveEpilogueFwdINS6_IJSA_SC_SB_EEES9_SE_SG_Li384ELb1ELb1ELb0ELb0EEENS1_36VarlenDynamicPersistentTileSchedulerILi192ELi128ELi384ELi128ELb0ELb1ELb1ELb1ELb1ELb1EEEEEEEEEvNT_6ParamsE --------------------------
	.section	.nv.shared._ZN7cutlass13device_kernelIN5flash11enable_sm90INS1_16FlashAttnFwdSm90INS1_25CollectiveMainloopFwdSm90ILi2EN4cute5tupleIJNS5_1CILi1EEES8_S8_EEENS6_IJNS7_ILi192EEENS7_ILi128EEENS7_ILi64EEEEEELi64ENS_6half_tEfNS_4arch4Sm90ELb1ELb0ELb0ELb1ELb1ELb0ELb0ELb1ELb1ELb1ELb0ELb0EEENS1_21CollectiveEpilogueFwdINS6_IJSA_SC_SB_EEES9_SE_SG_Li384ELb1ELb1ELb0ELb0EEENS1_36VarlenDynamicPersistentTileSchedulerILi192ELi128ELi384ELi128ELb0ELb1ELb1ELb1ELb1ELb1EEEEEEEEEvNT_6ParamsE,"aw",@nobits
	.sectionflags	@""
	.align	16
	.zero		1024


//--------------------- .nv.shared._ZN7cutlass13device_kernelIN5flash11enable_sm90INS1_16FlashAttnFwdSm90INS1_25CollectiveMainloopFwdSm90ILi2EN4cute5tupleIJNS5_1CILi1EEES8_S8_EEENS6_IJNS7_ILi192EEENS7_ILi128EEENS7_ILi64EEEEEELi64ENS_6half_tEfNS_4arch4Sm90ELb1ELb0ELb0ELb1ELb1ELb1ELb0ELb1ELb1ELb1ELb0ELb0EEENS1_21CollectiveEpilogueFwdINS6_IJSA_SC_SB_EEES9_SE_SG_Li384ELb1ELb1ELb0ELb0EEENS1_36VarlenDynamicPersistentTileSchedulerILi192ELi128ELi384ELi128ELb0ELb1ELb1ELb1ELb1ELb1EEEEEEEEEvNT_6ParamsE --------------------------
	.section	.nv.shared._ZN7cutlass13device_kernelIN5flash11enable_sm90INS1_16FlashAttnFwdSm90INS1_25CollectiveMainloopFwdSm90ILi2EN4cute5tupleIJNS5_1CILi1EEES8_S8_EEENS6_IJNS7_ILi192EEENS7_ILi128EEENS7_ILi64EEEEEELi64ENS_6half_tEfNS_4arch4Sm90ELb1ELb0ELb0ELb1ELb1ELb1ELb0ELb1ELb1ELb1ELb0ELb0EEENS1_21CollectiveEpilogueFwdINS6_IJSA_SC_SB_EEES9_SE_SG_Li384ELb1ELb1ELb0ELb0EEENS1_36VarlenDynamicPersistentTileSchedulerILi192ELi128ELi384ELi128ELb0ELb1ELb1ELb1ELb1ELb1EEEEEEEEEvNT_6ParamsE,"aw",@nobits
	.sectionflags	@""
	.align	16
	.zero		1024


//--------------------- .nv.constant0._ZN7cutlass13device_kernelIN5flash11enable_sm90INS1_16FlashAttnFwdSm90INS1_25CollectiveMainloopFwdSm90ILi2EN4cute5tupleIJNS5_1CILi1EEES8_S8_EEENS6_IJNS7_ILi128EEENS7_ILi80EEENS7_ILi256EEEEEELi256ENS_6half_tEfNS_4arch4Sm90ELb0ELb0ELb0ELb0ELb1ELb0ELb0ELb1ELb1ELb1ELb0ELb0EEENS1_21CollectiveEpilogueFwdINS6_IJSA_SC_SB_EEES9_SE_SG_Li256ELb0ELb1ELb0ELb0EEENS1_29StaticPersistentTileSchedulerILb0EEEEEEEEEvNT_6ParamsE --------------------------
	.section	.nv.constant0._ZN7cutlass13device_kernelIN5flash11enable_sm90INS1_16FlashAttnFwdSm90INS1_25CollectiveMainloopFwdSm90ILi2EN4cute5tupleIJNS5_1CILi1EEES8_S8_EEENS6_IJNS7_ILi128EEENS7_ILi80EEENS7_ILi256EEEEEELi256ENS_6half_tEfNS_4arch4Sm90ELb0ELb0ELb0ELb0ELb1ELb0ELb0ELb1ELb1ELb1ELb0ELb0EEENS1_21CollectiveEpilogueFwdINS6_IJSA_SC_SB_EEES9_SE_SG_Li256ELb0ELb1ELb0ELb0EEENS1_29StaticPersistentTileSchedulerILb0EEEEEEEEEvNT_6ParamsE,"a",@progbits
	.sectionflags	@""
	.align	4
.nv.constant0._ZN7cutlass13device_kernelIN5flash11enable_sm90INS1_16FlashAttnFwdSm90INS1_25CollectiveMainloopFwdSm90ILi2EN4cute5tupleIJNS5_1CILi1EEES8_S8_EEENS6_IJNS7_ILi128EEENS7_ILi80EEENS7_ILi256EEEEEELi256ENS_6half_tEfNS_4arch4Sm90ELb0ELb0ELb0ELb0ELb1ELb0ELb0ELb1ELb1ELb1ELb0ELb0EEENS1_21CollectiveEpilogueFwdINS6_IJSA_SC_SB_EEES9_SE_SG_Li256ELb0ELb1ELb0ELb0EEENS1_29StaticPersistentTileSchedulerILb0EEEEEEEEEvNT_6ParamsE:
	.zero		3200


//--------------------- .nv.constant0._ZN7cutlass13device_kernelIN5flash11enable_sm90INS1_16FlashAttnFwdSm90INS1_25CollectiveMainloopFwdSm90ILi2EN4cute5tupleIJNS5_1CILi1EEES8_S8_EEENS6_IJNS7_ILi128EEENS7_ILi80EEENS7_ILi256EEEEEELi256ENS_6half_tEfNS_4arch4Sm90ELb0ELb0ELb0ELb1ELb1ELb0ELb0ELb1ELb1ELb1ELb0ELb0EEENS1_21CollectiveEpilogueFwdINS6_IJSA_SC_SB_EEES9_SE_SG_Li256ELb1ELb1ELb0ELb0EEENS1_36VarlenDynamicPersistentTileSchedulerILi128ELi80ELi256ELi128ELb0ELb1ELb1ELb0ELb1ELb1EEEEEEEEEvNT_6ParamsE --------------------------
	.section	.nv.constant0._ZN7cutlass13device_kernelIN5flash11enable_sm90INS1_16FlashAttnFwdSm90INS1_25CollectiveMainloopFwdSm90ILi2EN4cute5tupleIJNS5_1CILi1EEES8_S8_EEENS6_IJNS7_ILi128EEENS7_ILi80EEENS7_ILi256EEEEEELi256ENS_6half_tEfNS_4arch4Sm90ELb0ELb0ELb0ELb1ELb1ELb0ELb0ELb1ELb1ELb1ELb0ELb0EEENS1_21CollectiveEpilogueFwdINS6_IJSA_SC_SB_EEES9_SE_SG_Li256ELb1ELb1ELb0ELb0EEENS1_36VarlenDynamicPersistentTileSchedulerILi128ELi80ELi256ELi128ELb0ELb1ELb1ELb0ELb1ELb1EEEEEEEEEvNT_6ParamsE,"a",@progbits
	.sectionflags	@""
	.align	4
.nv.constant0._ZN7cutlass13device_kernelIN5flash11enable_sm90INS1_16FlashAttnFwdSm90INS1_25CollectiveMainloopFwdSm90ILi2EN4cute5tupleIJNS5_1CILi1EEES8_S8_EEENS6_IJNS7_ILi128EEENS7_ILi80EEENS7_ILi256EEEEEELi256ENS_6half_tEfNS_4arch4Sm90ELb0ELb0ELb0ELb1ELb1ELb0ELb0ELb1ELb1ELb1ELb0ELb0EEENS1_21CollectiveEpilogueFwdINS6_IJSA_SC_SB_EEES9_SE_SG_Li256ELb1ELb1ELb0ELb0EEENS1_36VarlenDynamicPersistentTileSchedulerILi128ELi80ELi256ELi128ELb0ELb1ELb1ELb0ELb1ELb1EEEEEEEEEvNT_6ParamsE:
	.zero		3328


//--------------------- .nv.constant0._ZN7cutlass13device_kernelIN5flash11enable_sm90INS1_16FlashAttnFwdSm90INS1_25CollectiveMainloopFwdSm90ILi2EN4cute5tupleIJNS5_1CILi1EEES8_S8_EEENS6_IJNS7_ILi128EEENS7_ILi80EEENS7_ILi256EEEEEELi256ENS_6half_tEfNS_4arch4Sm90ELb0ELb0ELb0ELb1ELb1ELb1ELb0ELb1ELb1ELb1ELb0ELb0EEENS1_21CollectiveEpilogueFwdINS6_IJSA_SC_SB_EEES9_SE_SG_Li256ELb1ELb1ELb0ELb0EEENS1_36VarlenDynamicPersistentTileSchedulerILi128ELi80ELi256ELi128ELb0ELb1ELb1ELb0ELb1ELb1EEEEEEEEEvNT_6ParamsE --------------------------
	.section	.nv.constant0._ZN7cutlass13device_kernelIN5flash11enable_sm90INS1_16FlashAttnFwdSm90INS1_25CollectiveMainloopFwdSm90ILi2EN4cute5tupleIJNS5_1CILi1EEES8_S8_EEENS6_IJNS7_ILi128EEENS7_ILi80EEENS7_ILi256EEEEEELi256ENS_6half_tEfNS_4arch4Sm90ELb0ELb0ELb0ELb1ELb1ELb1ELb0ELb1ELb1ELb1ELb0ELb0EEENS1_21CollectiveEpilogueFwdINS6_IJSA_SC_SB_EEES9_SE_SG_Li256ELb1ELb1ELb0ELb0EEENS1_36VarlenDynamicPersistentTileSchedulerILi128ELi80ELi256ELi128ELb0ELb1ELb1ELb0ELb1ELb1EEEEEEEEEvNT_6ParamsE,"a",@progbits
	.sectionflags	@""
	.align	4
.nv.constant0._ZN7cutlass13device_kernelIN5flash11enable_sm90INS1_16FlashAttnFwdSm90INS1_25CollectiveMainloopFwdSm90ILi2EN4cute5tupleIJNS5_1CILi1EEES8_S8_EEENS6_IJNS7_ILi128EEENS7_ILi80EEENS7_ILi256EEEEEELi256ENS_6half_tEfNS_4arch4Sm90ELb0ELb0ELb0ELb1ELb1ELb1ELb0ELb1ELb1ELb1ELb0ELb0EEENS1_21CollectiveEpilogueFwdINS6_IJSA_SC_SB_EEES9_SE_SG_Li256ELb1ELb1ELb0ELb0EEENS1_36VarlenDynamicPersistentTileSchedulerILi128ELi80ELi256ELi128ELb0ELb1ELb1ELb0ELb1ELb1EEEEEEEEEvNT_6ParamsE:
	.zero		3328


//--------------------- .nv.constant0._ZN7cutlass13device_kernelIN5flash11enable_sm90INS1_16FlashAttnFwdSm90INS1_25CollectiveMainloopFwdSm90ILi2EN4cute5tupleIJNS5_1CILi1EEES8_S8_EEENS6_IJNS7_ILi128EEENS7_ILi64EEENS7_ILi256EEEEEELi256ENS_6half_tEfNS_4arch4Sm90ELb0ELb1ELb0ELb0ELb1ELb0ELb0ELb1ELb1ELb1ELb0ELb0EEENS1_21CollectiveEpilogueFwdINS6_IJSA_SC_SB_EEES9_SE_SG_Li256ELb0ELb1ELb0ELb0EEENS1_30DynamicPersistentTileSchedulerILi256ELi128ELb0ELb1ELb1EEEEEEEEEvNT_6ParamsE --------------------------
	.section	.nv.constant0._ZN7cutlass13device_kernelIN5flash11enable_sm90INS1_16FlashAttnFwdSm90INS1_25CollectiveMainloopFwdSm90ILi2EN4cute5tupleIJNS5_1CILi1EEES8_S8_EEENS6_IJNS7_ILi128EEENS7_ILi64EEENS7_ILi256EEEEEELi256ENS_6half_tEfNS_4arch4Sm90ELb0ELb1ELb0ELb0ELb1ELb0ELb0ELb1ELb1ELb1ELb0ELb0EEENS1_21CollectiveEpilogueFwdINS6_IJSA_SC_SB_EEES9_SE_SG_Li256ELb0ELb1ELb0ELb0EEENS1_30DynamicPersistentTileSchedulerILi256ELi128ELb0ELb1ELb1EEEEEEEEEvNT_6ParamsE,"a",@progbits
	.sectionflags	@""
	.align	4
.nv.constant0._ZN7cutlass13device_kernelIN5flash11enable_sm90INS1_16FlashAttnFwdSm90INS1_25CollectiveMainloopFwdSm90ILi2EN4cute5tupleIJNS5_1CILi1EEES8_S8_EEENS6_IJNS7_ILi128EEENS7_ILi64EEENS7_ILi256EEEEEELi256ENS_6half_tEfNS_4arch4Sm90ELb0ELb1ELb0ELb0ELb1ELb0ELb0ELb1ELb1ELb1ELb0ELb0EEENS1_21CollectiveEpilogueFwdINS6_IJSA_SC_SB_EEES9_SE_SG_Li256ELb0ELb1ELb0ELb0EEENS1_30DynamicPersistentTileSchedulerILi256ELi128ELb0ELb1ELb1EEEEEEEEEvNT_6ParamsE:
	.zero		3328


//--------------------- .nv.constant0._ZN7cutlass13device_kernelIN5flash11enable_sm90INS1_16FlashAttnFwdSm90INS1_25CollectiveMainloopFwdSm90ILi2EN4cute5tupleIJNS5_1CILi1EEES8_S8_EEENS6_IJNS7_ILi128EEENS7_ILi64EEENS7_ILi256EEEEEELi256ENS_6half_tEfNS_4arch4Sm90ELb0ELb1ELb0ELb1ELb1ELb0ELb0ELb1ELb1ELb1ELb0ELb0EEENS1_21CollectiveEpilogueFwdINS6_IJSA_SC_SB_EEES9_SE_SG_Li256ELb1ELb1ELb0ELb0EEENS1_36VarlenDynamicPersistentTileSchedulerILi128ELi64ELi256ELi128ELb0ELb1ELb1ELb1ELb0ELb1EEEEEEEEEvNT_6ParamsE --------------------------
	.section	.nv.constant0._ZN7cutlass13device_kernelIN5flash11enable_sm90INS1_16FlashAttnFwdSm90INS1_25CollectiveMainloopFwdSm90ILi2EN4cute5tupleIJNS5_1CILi1EEES8_S8_EEENS6_IJNS7_ILi128EEENS7_ILi64EEENS7_ILi256EEEEEELi256ENS_6half_tEfNS_4arch4Sm90ELb0ELb1ELb0ELb1ELb1ELb0ELb0ELb1ELb1ELb1ELb0ELb0EEENS1_21CollectiveEpilogueFwdINS6_IJSA_SC_SB_EEES9_SE_SG_Li256ELb1ELb1ELb0ELb0EEENS1_36VarlenDynamicPersistentTileSchedulerILi128ELi64ELi256ELi128ELb0ELb1ELb1ELb1ELb0ELb1EEEEEEEEEvNT_6ParamsE,"a",@progbits
	.sectionflags	@""
	.align	4
.nv.constant0._ZN7cutlass13device_kernelIN5flash11enable_sm90INS1_16FlashAttnFwdSm90INS1_25CollectiveMainloopFwdSm90ILi2EN4cute5tupleIJNS5_1CILi1EEES8_S8_EEENS6_IJNS7_ILi128EEENS7_ILi64EEENS7_ILi256EEEEEELi256ENS_6half_tEfNS_4arch4Sm90ELb0ELb1ELb0ELb1ELb1ELb0ELb0ELb1ELb1ELb1ELb0ELb0EEENS1_21CollectiveEpilogueFwdINS6_IJSA_SC_SB_EEES9_SE_SG_Li256ELb1ELb1ELb0ELb0EEENS1_36VarlenDynamicPersistentTileSchedulerILi128ELi64ELi256ELi128ELb0ELb1ELb1ELb1ELb0ELb1EEEEEEEEEvNT_6ParamsE:
	.zero		3328


//--------------------- .nv.constant0._ZN7cutlass13device_kernelIN5flash11enable_sm90INS1_16FlashAttnFwdSm90INS1_25CollectiveMainloopFwdSm90ILi2EN4cute5tupleIJNS5_1CILi1EEES8_S8_EEENS6_IJNS7_ILi128EEENS7_ILi64EEENS7_ILi256EEEEEELi256ENS_6half_tEfNS_4arch4Sm90ELb0ELb1ELb0ELb1ELb1ELb1ELb0ELb1ELb1ELb1ELb0ELb0EEENS1_21CollectiveEpilogueFwdINS6_IJSA_SC_SB_EEES9_SE_SG_Li256ELb1ELb1ELb0ELb0EEENS1_36VarlenDynamicPersistentTileSchedulerILi128ELi64ELi256ELi128ELb0ELb1ELb1ELb1ELb0ELb1EEEEEEEEEvNT_6ParamsE --------------------------
	.section	.nv.constant0._ZN7cutlass13device_kernelIN5flash11enable_sm90INS1_16FlashAttnFwdSm90INS1_25CollectiveMainloopFwdSm90ILi2EN4cute5tupleIJNS5_1CILi1EEES8_S8_EEENS6_IJNS7_ILi128EEENS7_ILi64EEENS7_ILi256EEEEEELi256ENS_6half_tEfNS_4arch4Sm90ELb0ELb1ELb0ELb1ELb1ELb1ELb0ELb1ELb1ELb1ELb0ELb0EEENS1_21CollectiveEpilogueFwdINS6_IJSA_SC_SB_EEES9_SE_SG_Li256ELb1ELb1ELb0ELb0EEENS1_36VarlenDynamicPersistentTileSchedulerILi128ELi64ELi256ELi128ELb0ELb1ELb1ELb1ELb0ELb1EEEEEEEEEvNT_6ParamsE,"a",@progbits
	.sectionflags	@""
	.align	4
.nv.constant0._ZN7cutlass13device_kernelIN5flash11enable_sm90INS1_16FlashAttnFwdSm90INS1_25CollectiveMainloopFwdSm90ILi2EN4cute5tupleIJNS5_1CILi1EEES8_S8_EEENS6_IJNS7_ILi128EEENS7_ILi64EEENS7_ILi256EEEEEELi256ENS_6half_tEfNS_4arch4Sm90ELb0ELb1ELb0ELb1ELb1ELb1ELb0ELb1ELb1ELb1ELb0ELb0EEENS1_21CollectiveEpilogueFwdINS6_IJSA_SC_SB_EEES9_SE_SG_Li256ELb1ELb1ELb0ELb0EEENS1_36VarlenDynamicPersistentTileSchedulerILi128ELi64ELi256ELi128ELb0ELb1ELb1ELb1ELb0ELb1EEEEEEEEEvNT_6ParamsE:
	.zero		3328


//--------------------- .nv.constant0._ZN7cutlass13device_kernelIN5flash11enable_sm90INS1_16FlashAttnFwdSm90INS1_25CollectiveMainloopFwdSm90ILi2EN4cute5tupleIJNS5_1CILi1EEES8_S8_EEENS6_IJNS7_ILi128EEENS7_ILi80EEENS7_ILi256EEEEEELi256ENS_6half_tEfNS_4arch4Sm90ELb1ELb0ELb0ELb0ELb1ELb0ELb0ELb1ELb1ELb1ELb0ELb0EEENS1_21CollectiveEpilogueFwdINS6_IJSA_SC_SB_EEES9_SE_SG_Li256ELb0ELb1ELb0ELb0EEENS1_30DynamicPersistentTileSchedulerILi256ELi128ELb0ELb1ELb1EEEEEEEEEvNT_6ParamsE --------------------------
	.section	.nv.constant0._ZN7cutlass13device_kernelIN5flash11enable_sm90INS1_16FlashAttnFwdSm90INS1_25CollectiveMainloopFwdSm90ILi2EN4cute5tupleIJNS5_1CILi1EEES8_S8_EEENS6_IJNS7_ILi128EEENS7_ILi80EEENS7_ILi256EEEEEELi256ENS_6half_tEfNS_4arch4Sm90ELb1ELb0ELb0ELb0ELb1ELb0ELb0ELb1ELb1ELb1ELb0ELb0EEENS1_21CollectiveEpilogueFwdINS6_IJSA_SC_SB_EEES9_SE_SG_Li256ELb0ELb1ELb0ELb0EEENS1_30DynamicPersistentTileSchedulerILi256ELi128ELb0ELb1ELb1EEEEEEEEEvNT_6ParamsE,"a",@progbits
	.sectionflags	@""
	.align	4
.nv.constant0._ZN7cutlass13device_kernelIN5flash11enable_sm90INS1_16FlashAttnFwdSm90INS1_25CollectiveMainloopFwdSm90ILi2EN4cute5tupleIJNS5_1CILi1EEES8_S8_EEENS6_IJNS7_ILi128EEENS7_ILi80EEENS7_ILi256EEEEEELi256ENS_6half_tEfNS_4arch4Sm90ELb1ELb0ELb0ELb0ELb1ELb0ELb0ELb1ELb1ELb1ELb0ELb0EEENS1_21CollectiveEpilogueFwdINS6_IJSA_SC_SB_EEES9_SE_SG_Li256ELb0ELb1ELb0ELb0EEENS1_30DynamicPersistentTileSchedulerILi256ELi128ELb0ELb1ELb1EEEEEEEEEvNT_6ParamsE:
	.zero		3328


//--------------------- .nv.constant0._ZN7cutlass13device_kernelIN5flash11enable_sm90INS1_16FlashAttnFwdSm90INS1_25CollectiveMainloopFwdSm90ILi2EN4cute5tupleIJNS5_1CILi1EEES8_S8_EEENS6_IJNS7_ILi128EEENS7_ILi80EEENS7_ILi256EEEEEELi256ENS_6half_tEfNS_4arch4Sm90ELb1ELb0ELb0ELb1ELb1ELb0ELb0ELb1ELb1ELb1ELb0ELb0EEENS1_21CollectiveEpilogueFwdINS6_IJSA_SC_SB_EEES9_SE_SG_Li256ELb1ELb1ELb0ELb0EEENS1_36VarlenDynamicPersistentTileSchedulerILi128ELi80ELi256ELi128ELb0ELb1ELb1ELb1ELb1ELb1EEEEEEEEEvNT_6ParamsE --------------------------
	.section	.nv.constant0._ZN7cutlass13device_kernelIN5flash11enable_sm90INS1_16FlashAttnFwdSm90INS1_25CollectiveMainloopFwdSm90ILi2EN4cute5tupleIJNS5_1CILi1EEES8_S8_EEENS6_IJNS7_ILi128EEENS7_ILi80EEENS7_ILi256EEEEEELi256ENS_6half_tEfNS_4arch4Sm90ELb1ELb0ELb0ELb1ELb1ELb0ELb0ELb1ELb1ELb1ELb0ELb0EEENS1_21CollectiveEpilogueFwdINS6_IJSA_SC_SB_EEES9_SE_SG_Li256ELb1ELb1ELb0ELb0EEENS1_36VarlenDynamicPersistentTileSchedulerILi128ELi80ELi256ELi128ELb0ELb1ELb1ELb1ELb1ELb1EEEEEEEEEvNT_6ParamsE,"a",@progbits
	.sectionflags	@""
	.align	4
.nv.constant0._ZN7cutlass13device_kernelIN5flash11enable_sm90INS1_16FlashAttnFwdSm90INS1_25CollectiveMainloopFwdSm90ILi2EN4cute5tupleIJNS5_1CILi1EEES8_S8_EEENS6_IJNS7_ILi128EEENS7_ILi80EEENS7_ILi256EEEEEELi256ENS_6half_tEfNS_4arch4Sm90ELb1ELb0ELb0ELb1ELb1ELb0ELb0ELb1ELb1ELb1ELb0ELb0EEENS1_21CollectiveEpilogueFwdINS6_IJSA_SC_SB_EEES9_SE_SG_Li256ELb1ELb1ELb0ELb0EEENS1_36VarlenDynamicPersistentTileSchedulerILi128ELi80ELi256ELi128ELb0ELb1ELb1ELb1ELb1ELb1EEEEEEEEEvNT_6ParamsE:
	.zero		3328


//--------------------- .nv.constant0._ZN7cutlass13device_kernelIN5flash11enable_sm90INS1_16FlashAttnFwdSm90INS1_25CollectiveMainloopFwdSm90ILi2EN4cute5tupleIJNS5_1CILi1EEES8_S8_EEENS6_IJNS7_ILi128EEENS7_ILi80EEENS7_ILi256EEEEEELi256ENS_6half_tEfNS_4arch4Sm90ELb1ELb0ELb0ELb1ELb1ELb1ELb0ELb1ELb1ELb1ELb0ELb0EEENS1_21CollectiveEpilogueFwdINS6_IJSA_SC_SB_EEES9_SE_SG_Li256ELb1ELb1ELb0ELb0EEENS1_36VarlenDynamicPersistentTileSchedulerILi128ELi80ELi256ELi128ELb0ELb1ELb1ELb1ELb1ELb1EEEEEEEEEvNT_6ParamsE --------------------------
	.section	.nv.constant0._ZN7cutlass13device_kernelIN5flash11enable_sm90INS1_16FlashAttnFwdSm90INS1_25CollectiveMainloopFwdSm90ILi2EN4cute5tupleIJNS5_1CILi1EEES8_S8_EEENS6_IJNS7_ILi128EEENS7_ILi80EEENS7_ILi256EEEEEELi256ENS_6half_tEfNS_4arch4Sm90ELb1ELb0ELb0ELb1ELb1ELb1ELb0ELb1ELb1ELb1ELb0ELb0EEENS1_21CollectiveEpilogueFwdINS6_IJSA_SC_SB_EEES9_SE_SG_Li256ELb1ELb1ELb0ELb0EEENS1_36VarlenDynamicPersistentTileSchedulerILi128ELi80ELi256ELi128ELb0ELb1ELb1ELb1ELb1ELb1EEEEEEEEEvNT_6ParamsE,"a",@progbits
	.sectionflags	@""
	.align	4
.nv.constant0._ZN7cutlass13device_kernelIN5flash11enable_sm90INS1_16FlashAttnFwdSm90INS1_25CollectiveMainloopFwdSm90ILi2EN4cute5tupleIJNS5_1CILi1EEES8_S8_EEENS6_IJNS7_ILi128EEENS7_ILi80EEENS7_ILi256EEEEEELi256ENS_6half_tEfNS_4arch4Sm90ELb1ELb0ELb0ELb1ELb1ELb1ELb0ELb1ELb1ELb1ELb0ELb0EEENS1_21CollectiveEpilogueFwdINS6_IJSA_SC_SB_EEES9_SE_SG_Li256ELb1ELb1ELb0ELb0EEENS1_36VarlenDynamicPersistentTileSchedulerILi128ELi80ELi256ELi128ELb0ELb1ELb1ELb1ELb1ELb1EEEEEEEEEvNT_6ParamsE:
	.zero		3328


//--------------------- .nv.constant0._ZN7cutlass13device_kernelIN5flash11enable_sm90INS1_16FlashAttnFwdSm90INS1_25CollectiveMainloopFwdSm90ILi2EN4cute5tupleIJNS5_1CILi1EEES8_S8_EEENS6_IJNS7_ILi128EEENS7_ILi96EEENS7_ILi192EEEEEELi192ENS_6half_tEfNS_4arch4Sm90ELb0ELb0ELb0ELb0ELb1ELb0ELb0ELb1ELb1ELb1ELb0ELb0EEENS1_21CollectiveEpilogueFwdINS6_IJSA_SC_SB_EEES9_SE_SG_Li256ELb0ELb1ELb0ELb0EEENS1_29StaticPersistentTileSchedulerILb0EEEEEEEEEvNT_6ParamsE --------------------------
	.section	.nv.constant0._ZN7cutlass13device_kernelIN5flash11enable_sm90INS1_16FlashAttnFwdSm90INS1_25CollectiveMainloopFwdSm90ILi2EN4cute5tupleIJNS5_1CILi1EEES8_S8_EEENS6_IJNS7_ILi128EEENS7_ILi96EEENS7_ILi192EEEEEELi192ENS_6half_tEfNS_4arch4Sm90ELb0ELb0ELb0ELb0ELb1ELb0ELb0ELb1ELb1ELb1ELb0ELb0EEENS1_21CollectiveEpilogueFwdINS6_IJSA_SC_SB_EEES9_SE_SG_Li256ELb0ELb1ELb0ELb0EEENS1_29StaticPersistentTileSchedulerILb0EEEEEEEEEvNT_6ParamsE,"a",@progbits
	.sectionflags	@""
	.align	4
.nv.constant0._ZN7cutlass13device_kernelIN5flash11enable_sm90INS1_16FlashAttnFwdSm90INS1_25CollectiveMainloopFwdSm90ILi2EN4cute5tupleIJNS5_1CILi1EEES8_S8_EEENS6_IJNS7_ILi128EEENS7_ILi96EEENS7_ILi192EEEEEELi192ENS_6half_tEfNS_4arch4Sm90ELb0ELb0ELb0ELb0ELb1ELb0ELb0ELb1ELb1ELb1ELb0ELb0EEENS1_21CollectiveEpilogueFwdINS6_IJSA_SC_SB_EEES9_SE_SG_Li256ELb0ELb1ELb0ELb0EEENS1_29StaticPersistentTileSchedulerILb0EEEEEEEEEvNT_6ParamsE:
	.zero		3200


//--------------------- .nv.constant0._ZN7cutlass13device_kernelIN5flash11enable_sm90INS1_16FlashAttnFwdSm90INS1_25CollectiveMainloopFwdSm90ILi2EN4cute5tupleIJNS5_1CILi1EEES8_S8_EEENS6_IJNS7_ILi128EEENS7_ILi96EEENS7_ILi192EEEEEELi192ENS_6half_tEfNS_4arch4Sm90ELb0ELb0ELb0ELb1ELb1ELb0ELb0ELb1ELb1ELb1ELb0ELb0EEENS1_21CollectiveEpilogueFwdINS6_IJSA_SC_SB_EEES9_SE_SG_Li256ELb1ELb1ELb0ELb0EEENS1_36VarlenDynamicPersistentTileSchedulerILi128ELi96ELi256ELi128ELb0ELb1ELb1ELb0ELb1ELb1EEEEEEEEEvNT_6ParamsE --------------------------
	.section	.nv.constant0._ZN7cutlass13device_kernelIN5flash11enable_sm90INS1_16FlashAttnFwdSm90INS1_25CollectiveMainloopFwdSm90ILi2EN4cute5tupleIJNS5_1CILi1EEES8_S8_EEENS6_IJNS7_ILi128EEENS7_ILi96EEENS7_ILi192EEEEEELi192ENS_6half_tEfNS_4arch4Sm90ELb0ELb0ELb0ELb1ELb1ELb0ELb0ELb1ELb1ELb1ELb0ELb0EEENS1_21CollectiveEpilogueFwdINS6_IJSA_SC_SB_EEES9_SE_SG_Li256ELb1ELb1ELb0ELb0EEENS1_36VarlenDynamicPersistentTileSchedulerILi128ELi96ELi256ELi128ELb0ELb1ELb1ELb0ELb1ELb1EEEEEEEEEvNT_6ParamsE,"a",@progbits
	.sectionflags	@""
	.align	4
.nv.constant0._ZN7cutlass13device_kernelIN5flash11enable_sm90INS1_16FlashAttnFwdSm90INS1_25CollectiveMainloopFwdSm90ILi2EN4cute5tupleIJNS5_1CILi1EEES8_S8_EEENS6_IJNS7_ILi128EEENS7_ILi96EEENS7_ILi192EEEEEELi192ENS_6half_tEfNS_4arch4Sm90ELb0ELb0ELb0ELb1ELb1ELb0ELb0ELb1ELb1ELb1ELb0ELb0EEENS1_21CollectiveEpilogueFwdINS6_IJSA_SC_SB_EEES9_SE_SG_Li256ELb1ELb1ELb0ELb0EEENS1_36VarlenDynamicPersistentTileSchedulerILi128ELi96ELi256ELi128ELb0ELb1ELb1ELb0ELb1ELb1EEEEEEEEEvNT_6ParamsE:
	.zero		3328


//--------------------- .nv.constant0._ZN7cutlass13device_kernelIN5flash11enable_sm90INS1_16FlashAttnFwdSm90INS1_25CollectiveMainloopFwdSm90ILi2EN4cute5tupleIJNS5_1CILi1EEES8_S8_EEENS6_IJNS7_ILi128EEENS7_ILi96EEENS7_ILi192EEEEEELi192ENS_6half_tEfNS_4arch4Sm90ELb0ELb0ELb0ELb1ELb1ELb1ELb0ELb1ELb1ELb1ELb0ELb0EEENS1_21CollectiveEpilogueFwdINS6_IJSA_SC_SB_EEES9_SE_SG_Li256ELb1ELb1ELb0ELb0EEENS1_36VarlenDynamicPersistentTileSchedulerILi128ELi96ELi256ELi128ELb0ELb1ELb1ELb0ELb1ELb1EEEEEEEEEvNT_6ParamsE --------------------------
	.section	.nv.constant0._ZN7cutlass13device_kernelIN5flash11enable_sm90INS1_16FlashAttnFwdSm90INS1_25CollectiveMainloopFwdSm90ILi2EN4cute5tupleIJNS5_1CILi1EEES8_S8_EEENS6_IJNS7_ILi128EEENS7_ILi96EEENS7_ILi192EEEEEELi192ENS_6half_tEfNS_4arch4Sm90ELb0ELb0ELb0ELb1ELb1ELb1ELb0ELb1ELb1ELb1ELb0ELb0EEENS1_21CollectiveEpilogueFwdINS6_IJSA_SC_SB_EEES9_SE_SG_Li256ELb1ELb1ELb0ELb0EEENS1_36VarlenDynamicPersistentTileSchedulerILi128ELi96ELi256ELi128ELb0ELb1ELb1ELb0ELb1ELb1EEEEEEEEEvNT_6ParamsE,"a",@progbits
	.sectionflags	@""
	.align	4
.nv.constant0._ZN7cutlass13device_kernelIN5flash11enable_sm90INS1_16FlashAttnFwdSm90INS1_25CollectiveMainloopFwdSm90ILi2EN4cute5tupleIJNS5_1CILi1EEES8_S8_EEENS6_IJNS7_ILi128EEENS7_ILi96EEENS7_ILi192EEEEEELi192ENS_6half_tEfNS_4arch4Sm90ELb0ELb0ELb0ELb1ELb1ELb1ELb0ELb1ELb1ELb1ELb0ELb0EEENS1_21CollectiveEpilogueFwdINS6_IJSA_SC_SB_EEES9_SE_SG_Li256ELb1ELb1ELb0ELb0EEENS1_36VarlenDynamicPersistentTileSchedulerILi128ELi96ELi256ELi128ELb0ELb1ELb1ELb0ELb1ELb1EEEEEEEEEvNT_6ParamsE:
	.zero		3328


//--------------------- .nv.constant0._ZN7cutlass13device_kernelIN5flash11enable_sm90INS1_16FlashAttnFwdSm90INS1_25CollectiveMainloopFwdSm90ILi2EN4cute5tupleIJNS5_1CILi1EEES8_S8_EEENS6_IJNS7_ILi128EEENS7_ILi96EEENS7_ILi192EEEEEELi192ENS_6half_tEfNS_4arch4Sm90ELb0ELb1ELb0ELb0ELb1ELb0ELb0ELb1ELb1ELb1ELb0ELb0EEENS1_21CollectiveEpilogueFwdINS6_IJSA_SC_SB_EEES9_SE_SG_Li256ELb0ELb1ELb0ELb0EEENS1_30DynamicPersistentTileSchedulerILi256ELi128ELb0ELb1ELb1EEEEEEEEEvNT_6ParamsE --------------------------
	.section	.nv.constant0._ZN7cutlass13device_kernelIN5flash11enable_sm90INS1_16FlashAttnFwdSm90INS1_25CollectiveMainloopFwdSm90ILi2EN4cute5tupleIJNS5_1CILi1EEES8_S8_EEENS6_IJNS7_ILi128EEENS7_ILi96EEENS7_ILi192EEEEEELi192ENS_6half_tEfNS_4arch4Sm90ELb0ELb1ELb0ELb0ELb1ELb0ELb0ELb1ELb1ELb1ELb0ELb0EEENS1_21CollectiveEpilogueFwdINS6_IJSA_SC_SB_EEES9_SE_SG_Li256ELb0ELb1ELb0ELb0EEENS1_30DynamicPersistentTileSchedulerILi256ELi128ELb0ELb1ELb1EEEEEEEEEvNT_6ParamsE,"a",@progbits
	.sectionflags	@""
	.align	4
.nv.constant0._ZN7cutlass13device_kernelIN5flash11enable_sm90INS1_16FlashAttnFwdSm90INS1_25CollectiveMainloopFwdSm90ILi2EN4cute5tupleIJNS5_1CILi1EEES8_S8_EEENS6_IJNS7_ILi128EEENS7_ILi96EEENS7_ILi192EEEEEELi192ENS_6half_tEfNS_4arch4Sm90ELb0ELb1ELb0ELb0ELb1ELb0ELb0ELb1ELb1ELb1ELb0ELb0EEENS1_21CollectiveEpilogueFwdINS6_IJSA_SC_SB_EEES9_SE_SG_Li256ELb0ELb1ELb0ELb0EEENS1_30DynamicPersistentTileSchedulerILi256ELi128ELb0ELb1ELb1EEEEEEEEEvNT_6ParamsE:
	.zero		3328


//--------------------- .nv.constant0._ZN7cutlass13device_kernelIN5flash11enable_sm90INS1_16FlashAttnFwdSm90INS1_25CollectiveMainloopFwdSm90ILi2EN4cute5tupleIJNS5_1CILi1EEES8_S8_EEENS6_IJNS7_ILi128EEENS7_ILi96EEENS7_ILi192EEEEEELi192ENS_6half_tEfNS_4arch4Sm90ELb0ELb1ELb0ELb1ELb1ELb0ELb0ELb1ELb1ELb1ELb0ELb0EEENS1_21CollectiveEpilogueFwdINS6_IJSA_SC_SB_EEES9_SE_SG_Li256ELb1ELb1ELb0ELb0EEENS1_36VarlenDynamicPersistentTileSchedulerILi128ELi96ELi256ELi128ELb0ELb1ELb1ELb1ELb0ELb1EEEEEEEEEvNT_6ParamsE --------------------------
	.section	.nv.constant0._ZN7cutlass13device_kernelIN5flash11enable_sm90INS1_16FlashAttnFwdSm90INS1_25CollectiveMainloopFwdSm90ILi2EN4cute5tupleIJNS5_1CILi1EEES8_S8_EEENS6_IJNS7_ILi128EEENS7_ILi96EEENS7_ILi192EEEEEELi192ENS_6half_tEfNS_4arch4Sm90ELb0ELb1ELb0ELb1ELb1ELb0ELb0ELb1ELb1ELb1ELb0ELb0EEENS1_21CollectiveEpilogueFwdINS6_IJSA_SC_SB_EEES9_SE_SG_Li256ELb1ELb1ELb0ELb0EEENS1_36VarlenDynamicPersistentTileSchedulerILi128ELi96ELi256ELi128ELb0ELb1ELb1ELb1ELb0ELb1EEEEEEEEEvNT_6ParamsE,"a",@progbits
	.sectionflags	@""
	.align	4
.nv.constant0._ZN7cutlass13device_kernelIN5flash11enable_sm90INS1_16FlashAttnFwdSm90INS1_25CollectiveMainloopFwdSm90ILi2EN4cute5tupleIJNS5_1CILi1EEES8_S8_EEENS6_IJNS7_ILi128EEENS7_ILi96EEENS7_ILi192EEEEEELi192ENS_6half_tEfNS_4arch4Sm90ELb0ELb1ELb0ELb1ELb1ELb0ELb0ELb1ELb1ELb1ELb0ELb0EEENS1_21CollectiveEpilogueFwdINS6_IJSA_SC_SB_EEES9_SE_SG_Li256ELb1ELb1ELb0ELb0EEENS1_36VarlenDynamicPersistentTileSchedulerILi128ELi96ELi256ELi128ELb0ELb1ELb1ELb1ELb0ELb1EEEEEEEEEvNT_6ParamsE:
	.zero		3328


//--------------------- .nv.constant0._ZN7cutlass13device_kernelIN5flash11enable_sm90INS1_16FlashAttnFwdSm90INS1_25CollectiveMainloopFwdSm90ILi2EN4cute5tupleIJNS5_1CILi1EEES8_S8_EEENS6_IJNS7_ILi128EEENS7_ILi96EEENS7_ILi192EEEEEELi192ENS_6half_tEfNS_4arch4Sm90ELb0ELb1ELb0ELb1ELb1ELb1ELb0ELb1ELb1ELb1ELb0ELb0EEENS1_21CollectiveEpilogueFwdINS6_IJSA_SC_SB_EEES9_SE_SG_Li256ELb1ELb1ELb0ELb0EEENS1_36VarlenDynamicPersistentTileSchedulerILi128ELi96ELi256ELi128ELb0ELb1ELb1ELb1ELb0ELb1EEEEEEEEEvNT_6ParamsE --------------------------
	.section	.nv.constant0._ZN7cutlass13device_kernelIN5flash11enable_sm90INS1_16FlashAttnFwdSm90INS1_25CollectiveMainloopFwdSm90ILi2EN4cute5tupleIJNS5_1CILi1EEES8_S8_EEENS6_IJNS7_ILi128EEENS7_ILi96EEENS7_ILi192EEEEEELi192ENS_6half_tEfNS_4arch4Sm90ELb0ELb1ELb0ELb1ELb1ELb1ELb0ELb1ELb1ELb1ELb0ELb0EEENS1_21CollectiveEpilogueFwdINS6_IJSA_SC_SB_EEES9_SE_SG_Li256ELb1ELb1ELb0ELb0EEENS1_36VarlenDynamicPersistentTileSchedulerILi128ELi96ELi256ELi128ELb0ELb1ELb1ELb1ELb0ELb1EEEEEEEEEvNT_6ParamsE,"a",@progbits
	.sectionflags	@""
	.align	4
.nv.constant0._ZN7cutlass13device_kernelIN5flash11enable_sm90INS1_16FlashAttnFwdSm90INS1_25CollectiveMainloopFwdSm90ILi2EN4cute5tupleIJNS5_1CILi1EEES8_S8_EEENS6_IJNS7_ILi128EEENS7_ILi96EEENS7_ILi192EEEEEELi192ENS_6half_tEfNS_4arch4Sm90ELb0ELb1ELb0ELb1ELb1ELb1ELb0ELb1ELb1ELb1ELb0ELb0EEENS1_21CollectiveEpilogueFwdINS6_IJSA_SC_SB_EEES9_SE_SG_Li256ELb1ELb1ELb0ELb0EEENS1_36VarlenDynamicPersistentTileSchedulerILi128ELi96ELi256ELi128ELb0ELb1ELb1ELb1ELb0ELb1EEEEEEEEEvNT_6ParamsE:
	.zero		3328


//--------------------- .nv.constant0._ZN7cutlass13device_kernelIN5flash11enable_sm90INS1_16FlashAttnFwdSm90INS1_25CollectiveMainloopFwdSm90ILi2EN4cute5tupleIJNS5_1CILi1EEES8_S8_EEENS6_IJNS7_ILi128EEENS7_ILi96EEENS7_ILi192EEEEEELi192ENS_6half_tEfNS_4arch4Sm90ELb1ELb0ELb0ELb0ELb1ELb0ELb0ELb1ELb1ELb1ELb0ELb0EEENS1_21CollectiveEpilogueFwdINS6_IJSA_SC_SB_EEES9_SE_SG_Li256ELb0ELb1ELb0ELb0EEENS1_30DynamicPersistentTileSchedulerILi256ELi128ELb0ELb1ELb1EEEEEEEEEvNT_6ParamsE --------------------------
	.section	.nv.constant0._ZN7cutlass13device_kernelIN5flash11enable_sm90INS1_16FlashAttnFwdSm90INS1_25CollectiveMainloopFwdSm90ILi2EN4cute5tupleIJNS5_1CILi1EEES8_S8_EEENS6_IJNS7_ILi128EEENS7_ILi96EEENS7_ILi192EEEEEELi192ENS_6half_tEfNS_4arch4Sm90ELb1ELb0ELb0ELb0ELb1ELb0ELb0ELb1ELb1ELb1ELb0ELb0EEENS1_21CollectiveEpilogueFwdINS6_IJSA_SC_SB_EEES9_SE_SG_Li256ELb0ELb1ELb0ELb0EEENS1_30DynamicPersistentTileSchedulerILi256ELi128ELb0ELb1ELb1EEEEEEEEEvNT_6ParamsE,"a",@progbits
	.sectionflags	@""
	.align	4
.nv.constant0._ZN7cutlass13device_kernelIN5flash11enable_sm90INS1_16FlashAttnFwdSm90INS1_25CollectiveMainloopFwdSm90ILi2EN4cute5tupleIJNS5_1CILi1EEES8_S8_EEENS6_IJNS7_ILi128EEENS7_ILi96EEENS7_ILi192EEEEEELi192ENS_6half_tEfNS_4arch4Sm90ELb1ELb0ELb0ELb0ELb1ELb0ELb0ELb1ELb1ELb1ELb0ELb0EEENS1_21CollectiveEpilogueFwdINS6_IJSA_SC_SB_EEES9_SE_SG_Li256ELb0ELb1ELb0ELb0EEENS1_30DynamicPersistentTileSchedulerILi256ELi128ELb0ELb1ELb1EEEEEEEEEvNT_6ParamsE:
	.zero		3328


//--------------------- .nv.constant0._ZN7cutlass13device_kernelIN5flash11enable_sm90INS1_16FlashAttnFwdSm90INS1_25CollectiveMainloopFwdSm90ILi2EN4cute5tupleIJNS5_1CILi1EEES8_S8_EEENS6_IJNS7_ILi128EEENS7_ILi96EEENS7_ILi192EEEEEELi192ENS_6half_tEfNS_4arch4Sm90ELb1ELb0ELb0ELb1ELb1ELb0ELb0ELb1ELb1ELb1ELb0ELb0EEENS1_21CollectiveEpilogueFwdINS6_IJSA_SC_SB_EEES9_SE_SG_Li256ELb1ELb1ELb0ELb0EEENS1_36VarlenDynamicPersistentTileSchedulerILi128ELi96ELi256ELi128ELb0ELb1ELb1ELb1ELb1ELb1EEEEEEEEEvNT_6ParamsE --------------------------
	.section	.nv.constant0._ZN7cutlass13device_kernelIN5flash11enable_sm90INS1_16FlashAttnFwdSm90INS1_25CollectiveMainloopFwdSm90ILi2EN4cute5tupleIJNS5_1CILi1EEES8_S8_EEENS6_IJNS7_ILi128EEENS7_ILi96EEENS7_ILi192EEEEEELi192ENS_6half_tEfNS_4arch4Sm90ELb1ELb0ELb0ELb1ELb1ELb0ELb0ELb1ELb1ELb1ELb0ELb0EEENS1_21CollectiveEpilogueFwdINS6_IJSA_SC_SB_EEES9_SE_SG_Li256ELb1ELb1ELb0ELb0EEENS1_36VarlenDynamicPersistentTileSchedulerILi128ELi96ELi256ELi128ELb0ELb1ELb1ELb1ELb1ELb1EEEEEEEEEvNT_6ParamsE,"a",@progbits
	.sectionflags	@""
	.align	4
.nv.constant0._ZN7cutlass13device_kernelIN5flash11enable_sm90INS1_16FlashAttnFwdSm90INS1_25CollectiveMainloopFwdSm90ILi2EN4cute5tupleIJNS5_1CILi1EEES8_S8_EEENS6_IJNS7_ILi128EEENS7_ILi96EEENS7_ILi192EEEEEELi192ENS_6half_tEfNS_4arch4Sm90ELb1ELb0ELb0ELb1ELb1ELb0ELb0ELb1ELb1ELb1ELb0ELb0EEENS1_21CollectiveEpilogueFwdINS6_IJSA_SC_SB_EEES9_SE_SG_Li256ELb1ELb1ELb0ELb0EEENS1_36VarlenDynamicPersistentTileSchedulerILi128ELi96ELi256ELi128ELb0ELb1ELb1ELb1ELb1ELb1EEEEEEEEEvNT_6ParamsE:
	.zero		3328


//--------------------- .nv.constant0._ZN7cutlass13device_kernelIN5flash11enable_sm90INS1_16FlashAttnFwdSm90INS1_25CollectiveMainloopFwdSm90ILi2EN4cute5tupleIJNS5_1CILi1EEES8_S8_EEENS6_IJNS7_ILi128EEENS7_ILi96EEENS7_ILi192EEEEEELi192ENS_6half_tEfNS_4arch4Sm90ELb1ELb0ELb0ELb1ELb1ELb1ELb0ELb1ELb1ELb1ELb0ELb0EEENS1_21CollectiveEpilogueFwdINS6_IJSA_SC_SB_EEES9_SE_SG_Li256ELb1ELb1ELb0ELb0EEENS1_36VarlenDynamicPersistentTileSchedulerILi128ELi96ELi256ELi128ELb0ELb1ELb1ELb1ELb1ELb1EEEEEEEEEvNT_6ParamsE --------------------------
	.section	.nv.constant0._ZN7cutlass13device_kernelIN5flash11enable_sm90INS1_16FlashAttnFwdSm90INS1_25CollectiveMainloopFwdSm90ILi2EN4cute5tupleIJNS5_1CILi1EEES8_S8_EEENS6_IJNS7_ILi128EEENS7_ILi96EEENS7_ILi192EEEEEELi192ENS_6half_tEfNS_4arch4Sm90ELb1ELb0ELb0ELb1ELb1ELb1ELb0ELb1ELb1ELb1ELb0ELb0EEENS1_21CollectiveEpilogueFwdINS6_IJSA_SC_SB_EEES9_SE_SG_Li256ELb1ELb1ELb0ELb0EEENS1_36VarlenDynamicPersistentTileSchedulerILi128ELi96ELi256ELi128ELb0ELb1ELb1ELb1ELb1ELb1EEEEEEEEEvNT_6ParamsE,"a",@progbits
	.sectionflags	@""
	.align	4
.nv.constant0._ZN7cutlass13device_kernelIN5flash11enable_sm90INS1_16FlashAttnFwdSm90INS1_25CollectiveMainloopFwdSm90ILi2EN4cute5tupleIJNS5_1CILi1EEES8_S8_EEENS6_IJNS7_ILi128EEENS7_ILi96EEENS7_ILi192EEEEEELi192ENS_6half_tEfNS_4arch4Sm90ELb1ELb0ELb0ELb1ELb1ELb1ELb0ELb1ELb1ELb1ELb0ELb0EEENS1_21CollectiveEpilogueFwdINS6_IJSA_SC_SB_EEES9_SE_SG_Li256ELb1ELb1ELb0ELb0EEENS1_36VarlenDynamicPersistentTileSchedulerILi128ELi96ELi256ELi128ELb0ELb1ELb1ELb1ELb1ELb1EEEEEEEEEvNT_6ParamsE:
	.zero		3328


//--------------------- .nv.constant0._ZN7cutlass13device_kernelIN5flash11enable_sm90INS1_16FlashAttnFwdSm90INS1_25CollectiveMainloopFwdSm90ILi2EN4cute5tupleIJNS5_1CILi1EEES8_S8_EEENS6_IJNS7_ILi128EEESA_SA_EEELi128ENS_6half_tEfNS_4arch4Sm90ELb0ELb0ELb0ELb0ELb1ELb0ELb0ELb1ELb1ELb1ELb0ELb0EEENS1_21CollectiveEpilogueFwdISB_S9_SC_SE_Li256ELb0ELb1ELb0ELb0EEENS1_29StaticPersistentTileSchedulerILb0EEEEEEEEEvNT_6ParamsE --------------------------
	.section	.nv.constant0._ZN7cutlass13device_kernelIN5flash11enable_sm90INS1_16FlashAttnFwdSm90INS1_25CollectiveMainloopFwdSm90ILi2EN4cute5tupleIJNS5_1CILi1EEES8_S8_EEENS6_IJNS7_ILi128EEESA_SA_EEELi128ENS_6half_tEfNS_4arch4Sm90ELb0ELb0ELb0ELb0ELb1ELb0ELb0ELb1ELb1ELb1ELb0ELb0EEENS1_21CollectiveEpilogueFwdISB_S9_SC_SE_Li256ELb0ELb1ELb0ELb0EEENS1_29StaticPersistentTileSchedulerILb0EEEEEEEEEvNT_6ParamsE,"a",@progbits
	.sectionflags	@""
	.align	4
.nv.constant0._ZN7cutlass13device_kernelIN5flash11enable_sm90INS1_16FlashAttnFwdSm90INS1_25CollectiveMainloopFwdSm90ILi2EN4cute5tupleIJNS5_1CILi1EEES8_S8_EEENS6_IJNS7_ILi128EEESA_SA_EEELi128ENS_6half_tEfNS_4arch4Sm90ELb0ELb0ELb0ELb0ELb1ELb0ELb0ELb1ELb1ELb1ELb0ELb0EEENS1_21CollectiveEpilogueFwdISB_S9_SC_SE_Li256ELb0ELb1ELb0ELb0EEENS1_29StaticPersistentTileSchedulerILb0EEEEEEEEEvNT_6ParamsE:
	.zero		3200


//--------------------- .nv.constant0._ZN7cutlass13device_kernelIN5flash11enable_sm90INS1_16FlashAttnFwdSm90INS1_25CollectiveMainloopFwdSm90ILi2EN4cute5tupleIJNS5_1CILi1EEES8_S8_EEENS6_IJNS7_ILi128EEESA_SA_EEELi128ENS_6half_tEfNS_4arch4Sm90ELb0ELb0ELb0ELb1ELb1ELb0ELb0ELb1ELb1ELb1ELb0ELb0EEENS1_21CollectiveEpilogueFwdISB_S9_SC_SE_Li256ELb1ELb1ELb0ELb0EEENS1_36VarlenDynamicPersistentTileSchedulerILi128ELi128ELi256ELi128ELb0ELb1ELb1ELb0ELb1ELb1EEEEEEEEEvNT_6ParamsE --------------------------
	.section	.nv.constant0._ZN7cutlass13device_kernelIN5flash11enable_sm90INS1_16FlashAttnFwdSm90INS1_25CollectiveMainloopFwdSm90ILi2EN4cute5tupleIJNS5_1CILi1EEES8_S8_EEENS6_IJNS7_ILi128EEESA_SA_EEELi128ENS_6half_tEfNS_4arch4Sm90ELb0ELb0ELb0ELb1ELb1ELb0ELb0ELb1ELb1ELb1ELb0ELb0EEENS1_21CollectiveEpilogueFwdISB_S9_SC_SE_Li256ELb1ELb1ELb0ELb0EEENS1_36VarlenDynamicPersistentTileSchedulerILi128ELi128ELi256ELi128ELb0ELb1ELb1ELb0ELb1ELb1EEEEEEEEEvNT_6ParamsE,"a",@progbits
	.sectionflags	@""
	.align	4
.nv.constant0._ZN7cutlass13device_kernelIN5flash11enable_sm90INS1_16FlashAttnFwdSm90INS1_25CollectiveMainloopFwdSm90ILi2EN4cute5tupleIJNS5_1CILi1EEES8_S8_EEENS6_IJNS7_ILi128EEESA_SA_EEELi128ENS_6half_tEfNS_4arch4Sm90ELb0ELb0ELb0ELb1ELb1ELb0ELb0ELb1ELb1ELb1ELb0ELb0EEENS1_21CollectiveEpilogueFwdISB_S9_SC_SE_Li256ELb1ELb1ELb0ELb0EEENS1_36VarlenDynamicPersistentTileSchedulerILi128ELi128ELi256ELi128ELb0ELb1ELb1ELb0ELb1ELb1EEEEEEEEEvNT_6ParamsE:
	.zero		3328


//--------------------- .nv.constant0._ZN7cutlass13device_kernelIN5flash11enable_sm90INS1_16FlashAttnFwdSm90INS1_25CollectiveMainloopFwdSm90ILi2EN4cute5tupleIJNS5_1CILi1EEES8_S8_EEENS6_IJNS7_ILi128EEESA_SA_EEELi128ENS_6half_tEfNS_4arch4Sm90ELb0ELb0ELb0ELb1ELb1ELb1ELb0ELb1ELb1ELb1ELb0ELb0EEENS1_21CollectiveEpilogueFwdISB_S9_SC_SE_Li256ELb1ELb1ELb0ELb0EEENS1_36VarlenDynamicPersistentTileSchedulerILi128ELi128ELi256ELi128ELb0ELb1ELb1ELb0ELb1ELb1EEEEEEEEEvNT_6ParamsE --------------------------
	.section	.nv.constant0._ZN7cutlass13device_kernelIN5flash11enable_sm90INS1_16FlashAttnFwdSm90INS1_25CollectiveMainloopFwdSm90ILi2EN4cute5tupleIJNS5_1CILi1EEES8_S8_EEENS6_IJNS7_ILi128EEESA_SA_EEELi128ENS_6half_tEfNS_4arch4Sm90ELb0ELb0ELb0ELb1ELb1ELb1ELb0ELb1ELb1ELb1ELb0ELb0EEENS1_21CollectiveEpilogueFwdISB_S9_SC_SE_Li256ELb1ELb1ELb0ELb0EEENS1_36VarlenDynamicPersistentTileSchedulerILi128ELi128ELi256ELi128ELb0ELb1ELb1ELb0ELb1ELb1EEEEEEEEEvNT_6ParamsE,"a",@progbits
	.sectionflags	@""
	.align	4
.nv.constant0._ZN7cutlass13device_kernelIN5flash11enable_sm90INS1_16FlashAttnFwdSm90INS1_25CollectiveMainloopFwdSm90ILi2EN4cute5tupleIJNS5_1CILi1EEES8_S8_EEENS6_IJNS7_ILi128EEESA_SA_EEELi128ENS_6half_tEfNS_4arch4Sm90ELb0ELb0ELb0ELb1ELb1ELb1ELb0ELb1ELb1ELb1ELb0ELb0EEENS1_21CollectiveEpilogueFwdISB_S9_SC_SE_Li256ELb1ELb1ELb0ELb0EEENS1_36VarlenDynamicPersistentTileSchedulerILi128ELi128ELi256ELi128ELb0ELb1ELb1ELb0ELb1ELb1EEEEEEEEEvNT_6ParamsE:
	.zero		3328


//--------------------- .nv.constant0._ZN7cutlass13device_kernelIN5flash11enable_sm90INS1_16FlashAttnFwdSm90INS1_25CollectiveMainloopFwdSm90ILi2EN4cute5tupleIJNS5_1CILi1EEES8_S8_EEENS6_IJNS7_ILi128EEESA_SA_EEELi128ENS_6half_tEfNS_4arch4Sm90ELb0ELb1ELb0ELb0ELb1ELb0ELb0ELb1ELb1ELb1ELb0ELb0EEENS1_21CollectiveEpilogueFwdISB_S9_SC_SE_Li256ELb0ELb1ELb0ELb0EEENS1_30DynamicPersistentTileSchedulerILi256ELi128ELb0ELb1ELb1EEEEEEEEEvNT_6ParamsE --------------------------
	.section	.nv.constant0._ZN7cutlass13device_kernelIN5flash11enable_sm90INS1_16FlashAttnFwdSm90INS1_25CollectiveMainloopFwdSm90ILi2EN4cute5tupleIJNS5_1CILi1EEES8_S8_EEENS6_IJNS7_ILi128EEESA_SA_EEELi128ENS_6half_tEfNS_4arch4Sm90ELb0ELb1ELb0ELb0ELb1ELb0ELb0ELb1ELb1ELb1ELb0ELb0EEENS1_21CollectiveEpilogueFwdISB_S9_SC_SE_Li256ELb0ELb1ELb0ELb0EEENS1_30DynamicPersistentTileSchedulerILi256ELi128ELb0ELb1ELb1EEEEEEEEEvNT_6ParamsE,"a",@progbits
	.sectionflags	@""
	.align	4
.nv.constant0._ZN7cutlass13device_kernelIN5flash11enable_sm90INS1_16FlashAttnFwdSm90INS1_25CollectiveMainloopFwdSm90ILi2EN4cute5tupleIJNS5_1CILi1EEES8_S8_EEENS6_IJNS7_ILi128EEESA_SA_EEELi128ENS_6half_tEfNS_4arch4Sm90ELb0ELb1ELb0ELb0ELb1ELb0ELb0ELb1ELb1ELb1ELb0ELb0EEENS1_21CollectiveEpilogueFwdISB_S9_SC_SE_Li256ELb0ELb1ELb0ELb0EEENS1_30DynamicPersistentTileSchedulerILi256ELi128ELb0ELb1ELb1EEEEEEEEEvNT_6ParamsE:
	.zero		3328


//--------------------- .nv.constant0._ZN7cutlass13device_kernelIN5flash11enable_sm90INS1_16FlashAttnFwdSm90INS1_25CollectiveMainloopFwdSm90ILi2EN4cute5tupleIJNS5_1CILi1EEES8_S8_EEENS6_IJNS7_ILi128EEESA_SA_EEELi128ENS_6half_tEfNS_4arch4Sm90ELb0ELb1ELb0ELb1ELb1ELb0ELb0ELb1ELb1ELb1ELb0ELb0EEENS1_21CollectiveEpilogueFwdISB_S9_SC_SE_Li256ELb1ELb1ELb0ELb0EEENS1_36VarlenDynamicPersistentTileSchedulerILi128ELi128ELi256ELi128ELb0ELb1ELb1ELb1ELb0ELb1EEEEEEEEEvNT_6ParamsE --------------------------
	.section	.nv.constant0._ZN7cutlass13device_kernelIN5flash11enable_sm90INS1_16FlashAttnFwdSm90INS1_25CollectiveMainloopFwdSm90ILi2EN4cute5tupleIJNS5_1CILi1EEES8_S8_EEENS6_IJNS7_ILi128EEESA_SA_EEELi128ENS_6half_tEfNS_4arch4Sm90ELb0ELb1ELb0ELb1ELb1ELb0ELb0ELb1ELb1ELb1ELb0ELb0EEENS1_21CollectiveEpilogueFwdISB_S9_SC_SE_Li256ELb1ELb1ELb0ELb0EEENS1_36VarlenDynamicPersistentTileSchedulerILi128ELi128ELi256ELi128ELb0ELb1ELb1ELb1ELb0ELb1EEEEEEEEEvNT_6ParamsE,"a",@progbits
	.sectionflags	@""
	.align	4
.nv.constant0._ZN7cutlass13device_kernelIN5flash11enable_sm90INS1_16FlashAttnFwdSm90INS1_25CollectiveMainloopFwdSm90ILi2EN4cute5tupleIJNS5_1CILi1EEES8_S8_EEENS6_IJNS7_ILi128EEESA_SA_EEELi128ENS_6half_tEfNS_4arch4Sm90ELb0ELb1ELb0ELb1ELb1ELb0ELb0ELb1ELb1ELb1ELb0ELb0EEENS1_21CollectiveEpilogueFwdISB_S9_SC_SE_Li256ELb1ELb1ELb0ELb0EEENS1_36VarlenDynamicPersistentTileSchedulerILi128ELi128ELi256ELi128ELb0ELb1ELb1ELb1ELb0ELb1EEEEEEEEEvNT_6ParamsE:
	.zero		3328


//--------------------- .nv.constant0._ZN7cutlass13device_kernelIN5flash11enable_sm90INS1_16FlashAttnFwdSm90INS1_25CollectiveMainloopFwdSm90ILi2EN4cute5tupleIJNS5_1CILi1EEES8_S8_EEENS6_IJNS7_ILi128EEESA_SA_EEELi128ENS_6half_tEfNS_4arch4Sm90ELb0ELb1ELb0ELb1ELb1ELb1ELb0ELb1ELb1ELb1ELb0ELb0EEENS1_21CollectiveEpilogueFwdISB_S9_SC_SE_Li256ELb1ELb1ELb0ELb0EEENS1_36VarlenDynamicPersistentTileSchedulerILi128ELi128ELi256ELi128ELb0ELb1ELb1ELb1ELb0ELb1EEEEEEEEEvNT_6ParamsE --------------------------
	.section	.nv.constant0._ZN7cutlass13device_kernelIN5flash11enable_sm90INS1_16FlashAttnFwdSm90INS1_25CollectiveMainloopFwdSm90ILi2EN4cute5tupleIJNS5_1CILi1EEES8_S8_EEENS6_IJNS7_ILi128EEESA_SA_EEELi128ENS_6half_tEfNS_4arch4Sm90ELb0ELb1ELb0ELb1ELb1ELb1ELb0ELb1ELb1ELb1ELb0ELb0EEENS1_21CollectiveEpilogueFwdISB_S9_SC_SE_Li256ELb1ELb1ELb0ELb0EEENS1_36VarlenDynamicPersistentTileSchedulerILi128ELi128ELi256ELi128ELb0ELb1ELb1ELb1ELb0ELb1EEEEEEEEEvNT_6ParamsE,"a",@progbits
	.sectionflags	@""
	.align	4
.nv.constant0._ZN7cutlass13device_kernelIN5flash11enable_sm90INS1_16FlashAttnFwdSm90INS1_25CollectiveMainloopFwdSm90ILi2EN4cute5tupleIJNS5_1CILi1EEES8_S8_EEENS6_IJNS7_ILi128EEESA_SA_EEELi128ENS_6half_tEfNS_4arch4Sm90ELb0ELb1ELb0ELb1ELb1ELb1ELb0ELb1ELb1ELb1ELb0ELb0EEENS1_21CollectiveEpilogueFwdISB_S9_SC_SE_Li256ELb1ELb1ELb0ELb0EEENS1_36VarlenDynamicPersistentTileSchedulerILi128ELi128ELi256ELi128ELb0ELb1ELb1ELb1ELb0ELb1EEEEEEEEEvNT_6ParamsE:
	.zero		3328


//--------------------- .nv.constant0._ZN7cutlass13device_kernelIN5flash11enable_sm90INS1_16FlashAttnFwdSm90INS1_25CollectiveMainloopFwdSm90ILi2EN4cute5tupleIJNS5_1CILi1EEES8_S8_EEENS6_IJNS7_ILi128EEESA_SA_EEELi128ENS_6half_tEfNS_4arch4Sm90ELb1ELb0ELb0ELb0ELb1ELb0ELb0ELb1ELb1ELb1ELb0ELb0EEENS1_21CollectiveEpilogueFwdISB_S9_SC_SE_Li256ELb0ELb1ELb0ELb0EEENS1_30DynamicPersistentTileSchedulerILi256ELi128ELb0ELb1ELb1EEEEEEEEEvNT_6ParamsE --------------------------
	.section	.nv.constant0._ZN7cutlass13device_kernelIN5flash11enable_sm90INS1_16FlashAttnFwdSm90INS1_25CollectiveMainloopFwdSm90ILi2EN4cute5tupleIJNS5_1CILi1EEES8_S8_EEENS6_IJNS7_ILi128EEESA_SA_EEELi128ENS_6half_tEfNS_4arch4Sm90ELb1ELb0ELb0ELb0ELb1ELb0ELb0ELb1ELb1ELb1ELb0ELb0EEENS1_21CollectiveEpilogueFwdISB_S9_SC_SE_Li256ELb0ELb1ELb0ELb0EEENS1_30DynamicPersistentTileSchedulerILi256ELi128ELb0ELb1ELb1EEEEEEEEEvNT_6ParamsE,"a",@progbits
	.sectionflags	@""
	.align	4
.nv.constant0._ZN7cutlass13device_kernelIN5flash11enable_sm90INS1_16FlashAttnFwdSm90INS1_25CollectiveMainloopFwdSm90ILi2EN4cute5tupleIJNS5_1CILi1EEES8_S8_EEENS6_IJNS7_ILi128EEESA_SA_EEELi128ENS_6half_tEfNS_4arch4Sm90ELb1ELb0ELb0ELb0ELb1ELb0ELb0ELb1ELb1ELb1ELb0ELb0EEENS1_21CollectiveEpilogueFwdISB_S9_SC_SE_Li256ELb0ELb1ELb0ELb0EEENS1_30DynamicPersistentTileSchedulerILi256ELi128ELb0ELb1ELb1EEEEEEEEEvNT_6ParamsE:
	.zero		3328


//--------------------- .nv.constant0._ZN7cutlass13device_kernelIN5flash11enable_sm90INS1_16FlashAttnFwdSm90INS1_25CollectiveMainloopFwdSm90ILi2EN4cute5tupleIJNS5_1CILi1EEES8_S8_EEENS6_IJNS7_ILi128EEESA_SA_EEELi128ENS_6half_tEfNS_4arch4Sm90ELb1ELb0ELb0ELb1ELb1ELb0ELb0ELb1ELb1ELb1ELb0ELb0EEENS1_21CollectiveEpilogueFwdISB_S9_SC_SE_Li256ELb1ELb1ELb0ELb0EEENS1_36VarlenDynamicPersistentTileSchedulerILi128ELi128ELi256ELi128ELb0ELb1ELb1ELb1ELb1ELb1EEEEEEEEEvNT_6ParamsE --------------------------
	.section	.nv.constant0._ZN7cutlass13device_kernelIN5flash11enable_sm90INS1_16FlashAttnFwdSm90INS1_25CollectiveMainloopFwdSm90ILi2EN4cute5tupleIJNS5_1CILi1EEES8_S8_EEENS6_IJNS7_ILi128EEESA_SA_EEELi128ENS_6half_tEfNS_4arch4Sm90ELb1ELb0ELb0ELb1ELb1ELb0ELb0ELb1ELb1ELb1ELb0ELb0EEENS1_21CollectiveEpilogueFwdISB_S9_SC_SE_Li256ELb1ELb1ELb0ELb0EEENS1_36VarlenDynamicPersistentTileSchedulerILi128ELi128ELi256ELi128ELb0ELb1ELb1ELb1ELb1ELb1EEEEEEEEEvNT_6ParamsE,"a",@progbits
	.sectionflags	@""
	.align	4
.nv.constant0._ZN7cutlass13device_kernelIN5flash11enable_sm90INS1_16FlashAttnFwdSm90INS1_25CollectiveMainloopFwdSm90ILi2EN4cute5tupleIJNS5_1CILi1EEES8_S8_EEENS6_IJNS7_ILi128EEESA_SA_EEELi128ENS_6half_tEfNS_4arch4Sm90ELb1ELb0ELb0ELb1ELb1ELb0ELb0ELb1ELb1ELb1ELb0ELb0EEENS1_21CollectiveEpilogueFwdISB_S9_SC_SE_Li256ELb1ELb1ELb0ELb0EEENS1_36VarlenDynamicPersistentTileSchedulerILi128ELi128ELi256ELi128ELb0ELb1ELb1ELb1ELb1ELb1EEEEEEEEEvNT_6ParamsE:
	.zero		3328


//--------------------- .nv.constant0._ZN7cutlass13device_kernelIN5flash11enable_sm90INS1_16FlashAttnFwdSm90INS1_25CollectiveMainloopFwdSm90ILi2EN4cute5tupleIJNS5_1CILi1EEES8_S8_EEENS6_IJNS7_ILi128EEESA_SA_EEELi128ENS_6half_tEfNS_4arch4Sm90ELb1ELb0ELb0ELb1ELb1ELb1ELb0ELb1ELb1ELb1ELb0ELb0EEENS1_21CollectiveEpilogueFwdISB_S9_SC_SE_Li256ELb1ELb1ELb0ELb0EEENS1_36VarlenDynamicPersistentTileSchedulerILi128ELi128ELi256ELi128ELb0ELb1ELb1ELb1ELb1ELb1EEEEEEEEEvNT_6ParamsE --------------------------
	.section	.nv.constant0._ZN7cutlass13device_kernelIN5flash11enable_sm90INS1_16FlashAttnFwdSm90INS1_25CollectiveMainloopFwdSm90ILi2EN4cute5tupleIJNS5_1CILi1EEES8_S8_EEENS6_IJNS7_ILi128EEESA_SA_EEELi128ENS_6half_tEfNS_4arch4Sm90ELb1ELb0ELb0ELb1ELb1ELb1ELb0ELb1ELb1ELb1ELb0ELb0EEENS1_21CollectiveEpilogueFwdISB_S9_SC_SE_Li256ELb1ELb1ELb0ELb0EEENS1_36VarlenDynamicPersistentTileSchedulerILi128ELi128ELi256ELi128ELb0ELb1ELb1ELb1ELb1ELb1EEEEEEEEEvNT_6ParamsE,"a",@progbits
	.sectionflags	@""
	.align	4
.nv.constant0._ZN7cutlass13device_kernelIN5flash11enable_sm90INS1_16FlashAttnFwdSm90INS1_25CollectiveMainloopFwdSm90ILi2EN4cute5tupleIJNS5_1CILi1EEES8_S8_EEENS6_IJNS7_ILi128EEESA_SA_EEELi128ENS_6half_tEfNS_4arch4Sm90ELb1ELb0ELb0ELb1ELb1ELb1ELb0ELb1ELb1ELb1ELb0ELb0EEENS1_21CollectiveEpilogueFwdISB_S9_SC_SE_Li256ELb1ELb1ELb0ELb0EEENS1_36VarlenDynamicPersistentTileSchedulerILi128ELi128ELi256ELi128ELb0ELb1ELb1ELb1ELb1ELb1EEEEEEEEEvNT_6ParamsE:
	.zero		3328


//--------------------- .nv.constant0._ZN7cutlass13device_kernelIN5flash11enable_sm90INS1_16FlashAttnFwdSm90INS1_25CollectiveMainloopFwdSm90ILi2EN4cute5tupleIJNS5_1CILi1EEES8_S8_EEENS6_IJNS7_ILi192EEENS7_ILi128EEENS7_ILi96EEEEEELi96ENS_6half_tEfNS_4arch4Sm90ELb0ELb0ELb0ELb0ELb1ELb0ELb0ELb0ELb1ELb1ELb0ELb0EEENS1_21CollectiveEpilogueFwdINS6_IJSA_SC_SB_EEES9_SE_SG_Li384ELb0ELb1ELb0ELb0EEENS1_29StaticPersistentTileSchedulerILb0EEEEEEEEEvNT_6ParamsE --------------------------
	.section	.nv.constant0._ZN7cutlass13device_kernelIN5flash11enable_sm90INS1_16FlashAttnFwdSm90INS1_25CollectiveMainloopFwdSm90ILi2EN4cute5tupleIJNS5_1CILi1EEES8_S8_EEENS6_IJNS7_ILi192EEENS7_ILi128EEENS7_ILi96EEEEEELi96ENS_6half_tEfNS_4arch4Sm90ELb0ELb0ELb0ELb0ELb1ELb0ELb0ELb0ELb1ELb1ELb0ELb0EEENS1_21CollectiveEpilogueFwdINS6_IJSA_SC_SB_EEES9_SE_SG_Li384ELb0ELb1ELb0ELb0EEENS1_29StaticPersistentTileSchedulerILb0EEEEEEEEEvNT_6ParamsE,"a",@progbits
	.sectionflags	@""
	.align	4
.nv.constant0._ZN7cutlass13device_kernelIN5flash11enable_sm90INS1_16FlashAttnFwdSm90INS1_25CollectiveMainloopFwdSm90ILi2EN4cute5tupleIJNS5_1CILi1EEES8_S8_EEENS6_IJNS7_ILi192EEENS7_ILi128EEENS7_ILi96EEEEEELi96ENS_6half_tEfNS_4arch4Sm90ELb0ELb0ELb0ELb0ELb1ELb0ELb0ELb0ELb1ELb1ELb0ELb0EEENS1_21CollectiveEpilogueFwdINS6_IJSA_SC_SB_EEES9_SE_SG_Li384ELb0ELb1ELb0ELb0EEENS1_29StaticPersistentTileSchedulerILb0EEEEEEEEEvNT_6ParamsE:
	.zero		3200


//--------------------- .nv.constant0._ZN7cutlass13device_kernelIN5flash11enable_sm90INS1_16FlashAttnFwdSm90INS1_25CollectiveMainloopFwdSm90ILi2EN4cute5tupleIJNS5_1CILi1EEES8_S8_EEENS6_IJNS7_ILi192EEENS7_ILi128EEENS7_ILi96EEEEEELi96ENS_6half_tEfNS_4arch4Sm90ELb0ELb0ELb0ELb1ELb1ELb0ELb0ELb0ELb1ELb1ELb0ELb0EEENS1_21CollectiveEpilogueFwdINS6_IJSA_SC_SB_EEES9_SE_SG_Li384ELb1ELb1ELb0ELb0EEENS1_36VarlenDynamicPersistentTileSchedulerILi192ELi128ELi384ELi128ELb0ELb1ELb1ELb0ELb1ELb1EEEEEEEEEvNT_6ParamsE --------------------------
	.section	.nv.constant0._ZN7cutlass13device_kernelIN5flash11enable_sm90INS1_16FlashAttnFwdSm90INS1_25CollectiveMainloopFwdSm90ILi2EN4cute5tupleIJNS5_1CILi1EEES8_S8_EEENS6_IJNS7_ILi192EEENS7_ILi128EEENS7_ILi96EEEEEELi96ENS_6half_tEfNS_4arch4Sm90ELb0ELb0ELb0ELb1ELb1ELb0ELb0ELb0ELb1ELb1ELb0ELb0EEENS1_21CollectiveEpilogueFwdINS6_IJSA_SC_SB_EEES9_SE_SG_Li384ELb1ELb1ELb0ELb0EEENS1_36VarlenDynamicPersistentTileSchedulerILi192ELi128ELi384ELi128ELb0ELb1ELb1ELb0ELb1ELb1EEEEEEEEEvNT_6ParamsE,"a",@progbits
	.sectionflags	@""
	.align	4
.nv.constant0._ZN7cutlass13device_kernelIN5flash11enable_sm90INS1_16FlashAttnFwdSm90INS1_25CollectiveMainloopFwdSm90ILi2EN4cute5tupleIJNS5_1CILi1EEES8_S8_EEENS6_IJNS7_ILi192EEENS7_ILi128EEENS7_ILi96EEEEEELi96ENS_6half_tEfNS_4arch4Sm90ELb0ELb0ELb0ELb1ELb1ELb0ELb0ELb0ELb1ELb1ELb0ELb0EEENS1_21CollectiveEpilogueFwdINS6_IJSA_SC_SB_EEES9_SE_SG_Li384ELb1ELb1ELb0ELb0EEENS1_36VarlenDynamicPersistentTileSchedulerILi192ELi128ELi384ELi128ELb0ELb1ELb1ELb0ELb1ELb1EEEEEEEEEvNT_6ParamsE:
	.zero		3328


//--------------------- .nv.constant0._ZN7cutlass13device_kernelIN5flash11enable_sm90INS1_16FlashAttnFwdSm90INS1_25CollectiveMainloopFwdSm90ILi2EN4cute5tupleIJNS5_1CILi1EEES8_S8_EEENS6_IJNS7_ILi192EEENS7_ILi128EEENS7_ILi96EEEEEELi96ENS_6half_tEfNS_4arch4Sm90ELb0ELb0ELb0ELb1ELb1ELb1ELb0ELb0ELb1ELb1ELb0ELb0EEENS1_21CollectiveEpilogueFwdINS6_IJSA_SC_SB_EEES9_SE_SG_Li384ELb1ELb1ELb0ELb0EEENS1_36VarlenDynamicPersistentTileSchedulerILi192ELi128ELi384ELi128ELb0ELb1ELb1ELb0ELb1ELb1EEEEEEEEEvNT_6ParamsE --------------------------
	.section	.nv.constant0._ZN7cutlass13device_kernelIN5flash11enable_sm90INS1_16FlashAttnFwdSm90INS1_25CollectiveMainloopFwdSm90ILi2EN4cute5tupleIJNS5_1CILi1EEES8_S8_EEENS6_IJNS7_ILi192EEENS7_ILi128EEENS7_ILi96EEEEEELi96ENS_6half_tEfNS_4arch4Sm90ELb0ELb0ELb0ELb1ELb1ELb1ELb0ELb0ELb1ELb1ELb0ELb0EEENS1_21CollectiveEpilogueFwdINS6_IJSA_SC_SB_EEES9_SE_SG_Li384ELb1ELb1ELb0ELb0EEENS1_36VarlenDynamicPersistentTileSchedulerILi192ELi128ELi384ELi128ELb0ELb1ELb1ELb0ELb1ELb1EEEEEEEEEvNT_6ParamsE,"a",@progbits
	.sectionflags	@""
	.align	4
.nv.constant0._ZN7cutlass13device_kernelIN5flash11enable_sm90INS1_16FlashAttnFwdSm90INS1_25CollectiveMainloopFwdSm90ILi2EN4cute5tupleIJNS5_1CILi1EEES8_S8_EEENS6_IJNS7_ILi192EEENS7_ILi128EEENS7_ILi96EEEEEELi96ENS_6half_tEfNS_4arch4Sm90ELb0ELb0ELb0ELb1ELb1ELb1ELb0ELb0ELb1ELb1ELb0ELb0EEENS1_21CollectiveEpilogueFwdINS6_IJSA_SC_SB_EEES9_SE_SG_Li384ELb1ELb1ELb0ELb0EEENS1_36VarlenDynamicPersistentTileSchedulerILi192ELi128ELi384ELi128ELb0ELb1ELb1ELb0ELb1ELb1EEEEEEEEEvNT_6ParamsE:
	.zero		3328


//--------------------- .nv.constant0._ZN7cutlass13device_kernelIN5flash11enable_sm90INS1_16FlashAttnFwdSm90INS1_25CollectiveMainloopFwdSm90ILi2EN4cute5tupleIJNS5_1CILi1EEES8_S8_EEENS6_IJNS7_ILi192EEENS7_ILi128EEENS7_ILi96EEEEEELi96ENS_6half_tEfNS_4arch4Sm90ELb0ELb1ELb0ELb0ELb1ELb0ELb0ELb0ELb1ELb1ELb0ELb0EEENS1_21CollectiveEpilogueFwdINS6_IJSA_SC_SB_EEES9_SE_SG_Li384ELb0ELb1ELb0ELb0EEENS1_30DynamicPersistentTileSchedulerILi384ELi128ELb0ELb1ELb1EEEEEEEEEvNT_6ParamsE --------------------------
	.section	.nv.constant0._ZN7cutlass13device_kernelIN5flash11enable_sm90INS1_16FlashAttnFwdSm90INS1_25CollectiveMainloopFwdSm90ILi2EN4cute5tupleIJNS5_1CILi1EEES8_S8_EEENS6_IJNS7_ILi192EEENS7_ILi128EEENS7_ILi96EEEEEELi96ENS_6half_tEfNS_4arch4Sm90ELb0ELb1ELb0ELb0ELb1ELb0ELb0ELb0ELb1ELb1ELb0ELb0EEENS1_21CollectiveEpilogueFwdINS6_IJSA_SC_SB_EEES9_SE_SG_Li384ELb0ELb1ELb0ELb0EEENS1_30DynamicPersistentTileSchedulerILi384ELi128ELb0ELb1ELb1EEEEEEEEEvNT_6ParamsE,"a",@progbits
	.sectionflags	@""
	.align	4
.nv.constant0._ZN7cutlass13device_kernelIN5flash11enable_sm90INS1_16FlashAttnFwdSm90INS1_25CollectiveMainloopFwdSm90ILi2EN4cute5tupleIJNS5_1CILi1EEES8_S8_EEENS6_IJNS7_ILi192EEENS7_ILi128EEENS7_ILi96EEEEEELi96ENS_6half_tEfNS_4arch4Sm90ELb0ELb1ELb0ELb0ELb1ELb0ELb0ELb0ELb1ELb1ELb0ELb0EEENS1_21CollectiveEpilogueFwdINS6_IJSA_SC_SB_EEES9_SE_SG_Li384ELb0ELb1ELb0ELb0EEENS1_30DynamicPersistentTileSchedulerILi384ELi128ELb0ELb1ELb1EEEEEEEEEvNT_6ParamsE:
	.zero		3328


//--------------------- .nv.constant0._ZN7cutlass13device_kernelIN5flash11enable_sm90INS1_16FlashAttnFwdSm90INS1_25CollectiveMainloopFwdSm90ILi2EN4cute5tupleIJNS5_1CILi1EEES8_S8_EEENS6_IJNS7_ILi192EEENS7_ILi128EEENS7_ILi96EEEEEELi96ENS_6half_tEfNS_4arch4Sm90ELb0ELb1ELb0ELb1ELb1ELb0ELb0ELb0ELb1ELb1ELb0ELb0EEENS1_21CollectiveEpilogueFwdINS6_IJSA_SC_SB_EEES9_SE_SG_Li384ELb1ELb1ELb0ELb0EEENS1_36VarlenDynamicPersistentTileSchedulerILi192ELi128ELi384ELi128ELb0ELb1ELb1ELb1ELb0ELb1EEEEEEEEEvNT_6ParamsE --------------------------
	.section	.nv.constant0._ZN7cutlass13device_kernelIN5flash11enable_sm90INS1_16FlashAttnFwdSm90INS1_25CollectiveMainloopFwdSm90ILi2EN4cute5tupleIJNS5_1CILi1EEES8_S8_EEENS6_IJNS7_ILi192EEENS7_ILi128EEENS7_ILi96EEEEEELi96ENS_6half_tEfNS_4arch4Sm90ELb0ELb1ELb0ELb1ELb1ELb0ELb0ELb0ELb1ELb1ELb0ELb0EEENS1_21CollectiveEpilogueFwdINS6_IJSA_SC_SB_EEES9_SE_SG_Li384ELb1ELb1ELb0ELb0EEENS1_36VarlenDynamicPersistentTileSchedulerILi192ELi128ELi384ELi128ELb0ELb1ELb1ELb1ELb0ELb1EEEEEEEEEvNT_6ParamsE,"a",@progbits
	.sectionflags	@""
	.align	4
.nv.constant0._ZN7cutlass13device_kernelIN5flash11enable_sm90INS1_16FlashAttnFwdSm90INS1_25CollectiveMainloopFwdSm90ILi2EN4cute5tupleIJNS5_1CILi1EEES8_S8_EEENS6_IJNS7_ILi192EEENS7_ILi128EEENS7_ILi96EEEEEELi96ENS_6half_tEfNS_4arch4Sm90ELb0ELb1ELb0ELb1ELb1ELb0ELb0ELb0ELb1ELb1ELb0ELb0EEENS1_21CollectiveEpilogueFwdINS6_IJSA_SC_SB_EEES9_SE_SG_Li384ELb1ELb1ELb0ELb0EEENS1_36VarlenDynamicPersistentTileSchedulerILi192ELi128ELi384ELi128ELb0ELb1ELb1ELb1ELb0ELb1EEEEEEEEEvNT_6ParamsE:
	.zero		3328


//--------------------- .nv.constant0._ZN7cutlass13device_kernelIN5flash11enable_sm90INS1_16FlashAttnFwdSm90INS1_25CollectiveMainloopFwdSm90ILi2EN4cute5tupleIJNS5_1CILi1EEES8_S8_EEENS6_IJNS7_ILi192EEENS7_ILi128EEENS7_ILi96EEEEEELi96ENS_6half_tEfNS_4arch4Sm90ELb0ELb1ELb0ELb1ELb1ELb1ELb0ELb0ELb1ELb1ELb0ELb0EEENS1_21CollectiveEpilogueFwdINS6_IJSA_SC_SB_EEES9_SE_SG_Li384ELb1ELb1ELb0ELb0EEENS1_36VarlenDynamicPersistentTileSchedulerILi192ELi128ELi384ELi128ELb0ELb1ELb1ELb1ELb0ELb1EEEEEEEEEvNT_6ParamsE --------------------------
	.section	.nv.constant0._ZN7cutlass13device_kernelIN5flash11enable_sm90INS1_16FlashAttnFwdSm90INS1_25CollectiveMainloopFwdSm90ILi2EN4cute5tupleIJNS5_1CILi1EEES8_S8_EEENS6_IJNS7_ILi192EEENS7_ILi128EEENS7_ILi96EEEEEELi96ENS_6half_tEfNS_4arch4Sm90ELb0ELb1ELb0ELb1ELb1ELb1ELb0ELb0ELb1ELb1ELb0ELb0EEENS1_21CollectiveEpilogueFwdINS6_IJSA_SC_SB_EEES9_SE_SG_Li384ELb1ELb1ELb0ELb0EEENS1_36VarlenDynamicPersistentTileSchedulerILi192ELi128ELi384ELi128ELb0ELb1ELb1ELb1ELb0ELb1EEEEEEEEEvNT_6ParamsE,"a",@progbits
	.sectionflags	@""
	.align	4
.nv.constant0._ZN7cutlass13device_kernelIN5flash11enable_sm90INS1_16FlashAttnFwdSm90INS1_25CollectiveMainloopFwdSm90ILi2EN4cute5tupleIJNS5_1CILi1EEES8_S8_EEENS6_IJNS7_ILi192EEENS7_ILi128EEENS7_ILi96EEEEEELi96ENS_6half_tEfNS_4arch4Sm90ELb0ELb1ELb0ELb1ELb1ELb1ELb0ELb0ELb1ELb1ELb0ELb0EEENS1_21CollectiveEpilogueFwdINS6_IJSA_SC_SB_EEES9_SE_SG_Li384ELb1ELb1ELb0ELb0EEENS1_36VarlenDynamicPersistentTileSchedulerILi192ELi128ELi384ELi128ELb0ELb1ELb1ELb1ELb0ELb1EEEEEEEEEvNT_6ParamsE:
	.zero		3328


//--------------------- .nv.constant0._ZN7cutlass13device_kernelIN5flash11enable_sm90INS1_16FlashAttnFwdSm90INS1_25CollectiveMainloopFwdSm90ILi2EN4cute5tupleIJNS5_1CILi1EEES8_S8_EEENS6_IJNS7_ILi192EEENS7_ILi128EEENS7_ILi96EEEEEELi96ENS_6half_tEfNS_4arch4Sm90ELb1ELb0ELb0ELb0ELb1ELb0ELb0ELb0ELb1ELb1ELb0ELb0EEENS1_21CollectiveEpilogueFwdINS6_IJSA_SC_SB_EEES9_SE_SG_Li384ELb0ELb1ELb0ELb0EEENS1_30DynamicPersistentTileSchedulerILi384ELi128ELb0ELb1ELb1EEEEEEEEEvNT_6ParamsE --------------------------
	.section	.nv.constant0._ZN7cutlass13device_kernelIN5flash11enable_sm90INS1_16FlashAttnFwdSm90INS1_25CollectiveMainloopFwdSm90ILi2EN4cute5tupleIJNS5_1CILi1EEES8_S8_EEENS6_IJNS7_ILi192EEENS7_ILi128EEENS7_ILi96EEEEEELi96ENS_6half_tEfNS_4arch4Sm90ELb1ELb0ELb0ELb0ELb1ELb0ELb0ELb0ELb1ELb1ELb0ELb0EEENS1_21CollectiveEpilogueFwdINS6_IJSA_SC_SB_EEES9_SE_SG_Li384ELb0ELb1ELb0ELb0EEENS1_30DynamicPersistentTileSchedulerILi384ELi128ELb0ELb1ELb1EEEEEEEEEvNT_6ParamsE,"a",@progbits
	.sectionflags	@""
	.align	4
.nv.constant0._ZN7cutlass13device_kernelIN5flash11enable_sm90INS1_16FlashAttnFwdSm90INS1_25CollectiveMainloopFwdSm90ILi2EN4cute5tupleIJNS5_1CILi1EEES8_S8_EEENS6_IJNS7_ILi192EEENS7_ILi128EEENS7_ILi96EEEEEELi96ENS_6half_tEfNS_4arch4Sm90ELb1ELb0ELb0ELb0ELb1ELb0ELb0ELb0ELb1ELb1ELb0ELb0EEENS1_21CollectiveEpilogueFwdINS6_IJSA_SC_SB_EEES9_SE_SG_Li384ELb0ELb1ELb0ELb0EEENS1_30DynamicPersistentTileSchedulerILi384ELi128ELb0ELb1ELb1EEEEEEEEEvNT_6ParamsE:
	.zero		3328


//--------------------- .nv.constant0._ZN7cutlass13device_kernelIN5flash11enable_sm90INS1_16FlashAttnFwdSm90INS1_25CollectiveMainloopFwdSm90ILi2EN4cute5tupleIJNS5_1CILi1EEES8_S8_EEENS6_IJNS7_ILi192EEENS7_ILi128EEENS7_ILi96EEEEEELi96ENS_6half_tEfNS_4arch4Sm90ELb1ELb0ELb0ELb1ELb1ELb0ELb0ELb0ELb1ELb1ELb0ELb0EEENS1_21CollectiveEpilogueFwdINS6_IJSA_SC_SB_EEES9_SE_SG_Li384ELb1ELb1ELb0ELb0EEENS1_36VarlenDynamicPersistentTileSchedulerILi192ELi128ELi384ELi128ELb0ELb1ELb1ELb1ELb1ELb1EEEEEEEEEvNT_6ParamsE --------------------------
	.section	.nv.constant0._ZN7cutlass13device_kernelIN5flash11enable_sm90INS1_16FlashAttnFwdSm90INS1_25CollectiveMainloopFwdSm90ILi2EN4cute5tupleIJNS5_1CILi1EEES8_S8_EEENS6_IJNS7_ILi192EEENS7_ILi128EEENS7_ILi96EEEEEELi96ENS_6half_tEfNS_4arch4Sm90ELb1ELb0ELb0ELb1ELb1ELb0ELb0ELb0ELb1ELb1ELb0ELb0EEENS1_21CollectiveEpilogueFwdINS6_IJSA_SC_SB_EEES9_SE_SG_Li384ELb1ELb1ELb0ELb0EEENS1_36VarlenDynamicPersistentTileSchedulerILi192ELi128ELi384ELi128ELb0ELb1ELb1ELb1ELb1ELb1EEEEEEEEEvNT_6ParamsE,"a",@progbits
	.sectionflags	@""
	.align	4
.nv.constant0._ZN7cutlass13device_kernelIN5flash11enable_sm90INS1_16FlashAttnFwdSm90INS1_25CollectiveMainloopFwdSm90ILi2EN4cute5tupleIJNS5_1CILi1EEES8_S8_EEENS6_IJNS7_ILi192EEENS7_ILi128EEENS7_ILi96EEEEEELi96ENS_6half_tEfNS_4arch4Sm90ELb1ELb0ELb0ELb1ELb1ELb0ELb0ELb0ELb1ELb1ELb0ELb0EEENS1_21CollectiveEpilogueFwdINS6_IJSA_SC_SB_EEES9_SE_SG_Li384ELb1ELb1ELb0ELb0EEENS1_36VarlenDynamicPersistentTileSchedulerILi192ELi128ELi384ELi128ELb0ELb1ELb1ELb1ELb1ELb1EEEEEEEEEvNT_6ParamsE:
	.zero		3328


//--------------------- .nv.constant0._ZN7cutlass13device_kernelIN5flash11enable_sm90INS1_16FlashAttnFwdSm90INS1_25CollectiveMainloopFwdSm90ILi2EN4cute5tupleIJNS5_1CILi1EEES8_S8_EEENS6_IJNS7_ILi192EEENS7_ILi128EEENS7_ILi96EEEEEELi96ENS_6half_tEfNS_4arch4Sm90ELb1ELb0ELb0ELb1ELb1ELb1ELb0ELb0ELb1ELb1ELb0ELb0EEENS1_21CollectiveEpilogueFwdINS6_IJSA_SC_SB_EEES9_SE_SG_Li384ELb1ELb1ELb0ELb0EEENS1_36VarlenDynamicPersistentTileSchedulerILi192ELi128ELi384ELi128ELb0ELb1ELb1ELb1ELb1ELb1EEEEEEEEEvNT_6ParamsE --------------------------
	.section	.nv.constant0._ZN7cutlass13device_kernelIN5flash11enable_sm90INS1_16FlashAttnFwdSm90INS1_25CollectiveMainloopFwdSm90ILi2EN4cute5tupleIJNS5_1CILi1EEES8_S8_EEENS6_IJNS7_ILi192EEENS7_ILi128EEENS7_ILi96EEEEEELi96ENS_6half_tEfNS_4arch4Sm90ELb1ELb0ELb0ELb1ELb1ELb1ELb0ELb0ELb1ELb1ELb0ELb0EEENS1_21CollectiveEpilogueFwdINS6_IJSA_SC_SB_EEES9_SE_SG_Li384ELb1ELb1ELb0ELb0EEENS1_36VarlenDynamicPersistentTileSchedulerILi192ELi128ELi384ELi128ELb0ELb1ELb1ELb1ELb1ELb1EEEEEEEEEvNT_6ParamsE,"a",@progbits
	.sectionflags	@""
	.align	4
.nv.constant0._ZN7cutlass13device_kernelIN5flash11enable_sm90INS1_16FlashAttnFwdSm90INS1_25CollectiveMainloopFwdSm90ILi2EN4cute5tupleIJNS5_1CILi1EEES8_S8_EEENS6_IJNS7_ILi192EEENS7_ILi128EEENS7_ILi96EEEEEELi96ENS_6half_tEfNS_4arch4Sm90ELb1ELb0ELb0ELb1ELb1ELb1ELb0ELb0ELb1ELb1ELb0ELb0EEENS1_21CollectiveEpilogueFwdINS6_IJSA_SC_SB_EEES9_SE_SG_Li384ELb1ELb1ELb0ELb0EEENS1_36VarlenDynamicPersistentTileSchedulerILi192ELi128ELi384ELi128ELb0ELb1ELb1ELb1ELb1ELb1EEEEEEEEEvNT_6ParamsE:
	.zero		3328


//--------------------- .nv.constant0._ZN7cutlass13device_kernelIN5flash11enable_sm90INS1_16FlashAttnFwdSm90INS1_25CollectiveMainloopFwdSm90ILi2EN4cute5tupleIJNS5_1CILi1EEES8_S8_EEENS6_IJNS7_ILi192EEENS7_ILi128EEENS7_ILi64EEEEEELi64ENS_6half_tEfNS_4arch4Sm90ELb0ELb0ELb0ELb0ELb1ELb0ELb0ELb1ELb1ELb1ELb0ELb0EEENS1_21CollectiveEpilogueFwdINS6_IJSA_SC_SB_EEES9_SE_SG_Li384ELb0ELb1ELb0ELb0EEENS1_29StaticPersistentTileSchedulerILb0EEEEEEEEEvNT_6ParamsE --------------------------
	.section	.nv.constant0._ZN7cutlass13device_kernelIN5flash11enable_sm90INS1_16FlashAttnFwdSm90INS1_25CollectiveMainloopFwdSm90ILi2EN4cute5tupleIJNS5_1CILi1EEES8_S8_EEENS6_IJNS7_ILi192EEENS7_ILi128EEENS7_ILi64EEEEEELi64ENS_6half_tEfNS_4arch4Sm90ELb0ELb0ELb0ELb0ELb1ELb0ELb0ELb1ELb1ELb1ELb0ELb0EEENS1_21CollectiveEpilogueFwdINS6_IJSA_SC_SB_EEES9_SE_SG_Li384ELb0ELb1ELb0ELb0EEENS1_29StaticPersistentTileSchedulerILb0EEEEEEEEEvNT_6ParamsE,"a",@progbits
	.sectionflags	@""
	.align	4
.nv.constant0._ZN7cutlass13device_kernelIN5flash11enable_sm90INS1_16FlashAttnFwdSm90INS1_25CollectiveMainloopFwdSm90ILi2EN4cute5tupleIJNS5_1CILi1EEES8_S8_EEENS6_IJNS7_ILi192EEENS7_ILi128EEENS7_ILi64EEEEEELi64ENS_6half_tEfNS_4arch4Sm90ELb0ELb0ELb0ELb0ELb1ELb0ELb0ELb1ELb1ELb1ELb0ELb0EEENS1_21CollectiveEpilogueFwdINS6_IJSA_SC_SB_EEES9_SE_SG_Li384ELb0ELb1ELb0ELb0EEENS1_29StaticPersistentTileSchedulerILb0EEEEEEEEEvNT_6ParamsE:
	.zero		3200


//--------------------- .nv.constant0._ZN7cutlass13device_kernelIN5flash11enable_sm90INS1_16FlashAttnFwdSm90INS1_25CollectiveMainloopFwdSm90ILi2EN4cute5tupleIJNS5_1CILi1EEES8_S8_EEENS6_IJNS7_ILi192EEENS7_ILi128EEENS7_ILi64EEEEEELi64ENS_6half_tEfNS_4arch4Sm90ELb0ELb0ELb0ELb1ELb1ELb0ELb0ELb1ELb1ELb1ELb0ELb0EEENS1_21CollectiveEpilogueFwdINS6_IJSA_SC_SB_EEES9_SE_SG_Li384ELb1ELb1ELb0ELb0EEENS1_36VarlenDynamicPersistentTileSchedulerILi192ELi128ELi384ELi128ELb0ELb1ELb1ELb0ELb1ELb1EEEEEEEEEvNT_6ParamsE --------------------------
	.section	.nv.constant0._ZN7cutlass13device_kernelIN5flash11enable_sm90INS1_16FlashAttnFwdSm90INS1_25CollectiveMainloopFwdSm90ILi2EN4cute5tupleIJNS5_1CILi1EEES8_S8_EEENS6_IJNS7_ILi192EEENS7_ILi128EEENS7_ILi64EEEEEELi64ENS_6half_tEfNS_4arch4Sm90ELb0ELb0ELb0ELb1ELb1ELb0ELb0ELb1ELb1ELb1ELb0ELb0EEENS1_21CollectiveEpilogueFwdINS6_IJSA_SC_SB_EEES9_SE_SG_Li384ELb1ELb1ELb0ELb0EEENS1_36VarlenDynamicPersistentTileSchedulerILi192ELi128ELi384ELi128ELb0ELb1ELb1ELb0ELb1ELb1EEEEEEEEEvNT_6ParamsE,"a",@progbits
	.sectionflags	@""
	.align	4
.nv.constant0._ZN7cutlass13device_kernelIN5flash11enable_sm90INS1_16FlashAttnFwdSm90INS1_25CollectiveMainloopFwdSm90ILi2EN4cute5tupleIJNS5_1CILi1EEES8_S8_EEENS6_IJNS7_ILi192EEENS7_ILi128EEENS7_ILi64EEEEEELi64ENS_6half_tEfNS_4arch4Sm90ELb0ELb0ELb0ELb1ELb1ELb0ELb0ELb1ELb1ELb1ELb0ELb0EEENS1_21CollectiveEpilogueFwdINS6_IJSA_SC_SB_EEES9_SE_SG_Li384ELb1ELb1ELb0ELb0EEENS1_36VarlenDynamicPersistentTileSchedulerILi192ELi128ELi384ELi128ELb0ELb1ELb1ELb0ELb1ELb1EEEEEEEEEvNT_6ParamsE:
	.zero		3328


//--------------------- .nv.constant0._ZN7cutlass13device_kernelIN5flash11enable_sm90INS1_16FlashAttnFwdSm90INS1_25CollectiveMainloopFwdSm90ILi2EN4cute5tupleIJNS5_1CILi1EEES8_S8_EEENS6_IJNS7_ILi192EEENS7_ILi128EEENS7_ILi64EEEEEELi64ENS_6half_tEfNS_4arch4Sm90ELb0ELb0ELb0ELb1ELb1ELb1ELb0ELb1ELb1ELb1ELb0ELb0EEENS1_21CollectiveEpilogueFwdINS6_IJSA_SC_SB_EEES9_SE_SG_Li384ELb1ELb1ELb0ELb0EEENS1_36VarlenDynamicPersistentTileSchedulerILi192ELi128ELi384ELi128ELb0ELb1ELb1ELb0ELb1ELb1EEEEEEEEEvNT_6ParamsE --------------------------
	.section	.nv.constant0._ZN7cutlass13device_kernelIN5flash11enable_sm90INS1_16FlashAttnFwdSm90INS1_25CollectiveMainloopFwdSm90ILi2EN4cute5tupleIJNS5_1CILi1EEES8_S8_EEENS6_IJNS7_ILi192EEENS7_ILi128EEENS7_ILi64EEEEEELi64ENS_6half_tEfNS_4arch4Sm90ELb0ELb0ELb0ELb1ELb1ELb1ELb0ELb1ELb1ELb1ELb0ELb0EEENS1_21CollectiveEpilogueFwdINS6_IJSA_SC_SB_EEES9_SE_SG_Li384ELb1ELb1ELb0ELb0EEENS1_36VarlenDynamicPersistentTileSchedulerILi192ELi128ELi384ELi128ELb0ELb1ELb1ELb0ELb1ELb1EEEEEEEEEvNT_6ParamsE,"a",@progbits
	.sectionflags	@""
	.align	4
.nv.constant0._ZN7cutlass13device_kernelIN5flash11enable_sm90INS1_16FlashAttnFwdSm90INS1_25CollectiveMainloopFwdSm90ILi2EN4cute5tupleIJNS5_1CILi1EEES8_S8_EEENS6_IJNS7_ILi192EEENS7_ILi128EEENS7_ILi64EEEEEELi64ENS_6half_tEfNS_4arch4Sm90ELb0ELb0ELb0ELb1ELb1ELb1ELb0ELb1ELb1ELb1ELb0ELb0EEENS1_21CollectiveEpilogueFwdINS6_IJSA_SC_SB_EEES9_SE_SG_Li384ELb1ELb1ELb0ELb0EEENS1_36VarlenDynamicPersistentTileSchedulerILi192ELi128ELi384ELi128ELb0ELb1ELb1ELb0ELb1ELb1EEEEEEEEEvNT_6ParamsE:
	.zero		3328


//--------------------- .nv.constant0._ZN7cutlass13device_kernelIN5flash11enable_sm90INS1_16FlashAttnFwdSm90INS1_25CollectiveMainloopFwdSm90ILi2EN4cute5tupleIJNS5_1CILi1EEES8_S8_EEENS6_IJNS7_ILi192EEENS7_ILi128EEENS7_ILi64EEEEEELi64ENS_6half_tEfNS_4arch4Sm90ELb0ELb1ELb0ELb0ELb1ELb0ELb0ELb1ELb1ELb1ELb0ELb0EEENS1_21CollectiveEpilogueFwdINS6_IJSA_SC_SB_EEES9_SE_SG_Li384ELb0ELb1ELb0ELb0EEENS1_30DynamicPersistentTileSchedulerILi384ELi128ELb0ELb1ELb1EEEEEEEEEvNT_6ParamsE --------------------------
	.section	.nv.constant0._ZN7cutlass13device_kernelIN5flash11enable_sm90INS1_16FlashAttnFwdSm90INS1_25CollectiveMainloopFwdSm90ILi2EN4cute5tupleIJNS5_1CILi1EEES8_S8_EEENS6_IJNS7_ILi192EEENS7_ILi128EEENS7_ILi64EEEEEELi64ENS_6half_tEfNS_4arch4Sm90ELb0ELb1ELb0ELb0ELb1ELb0ELb0ELb1ELb1ELb1ELb0ELb0EEENS1_21CollectiveEpilogueFwdINS6_IJSA_SC_SB_EEES9_SE_SG_Li384ELb0ELb1ELb0ELb0EEENS1_30DynamicPersistentTileSchedulerILi384ELi128ELb0ELb1ELb1EEEEEEEEEvNT_6ParamsE,"a",@progbits
	.sectionflags	@""
	.align	4
.nv.constant0._ZN7cutlass13device_kernelIN5flash11enable_sm90INS1_16FlashAttnFwdSm90INS1_25CollectiveMainloopFwdSm90ILi2EN4cute5tupleIJNS5_1CILi1EEES8_S8_EEENS6_IJNS7_ILi192EEENS7_ILi128EEENS7_ILi64EEEEEELi64ENS_6half_tEfNS_4arch4Sm90ELb0ELb1ELb0ELb0ELb1ELb0ELb0ELb1ELb1ELb1ELb0ELb0EEENS1_21CollectiveEpilogueFwdINS6_IJSA_SC_SB_EEES9_SE_SG_Li384ELb0ELb1ELb0ELb0EEENS1_30DynamicPersistentTileSchedulerILi384ELi128ELb0ELb1ELb1EEEEEEEEEvNT_6ParamsE:
	.zero		3328


//--------------------- .nv.constant0._ZN7cutlass13device_kernelIN5flash11enable_sm90INS1_16FlashAttnFwdSm90INS1_25CollectiveMainloopFwdSm90ILi2EN4cute5tupleIJNS5_1CILi1EEES8_S8_EEENS6_IJNS7_ILi192EEENS7_ILi128EEENS7_ILi64EEEEEELi64ENS_6half_tEfNS_4arch4Sm90ELb0ELb1ELb0ELb1ELb1ELb0ELb0ELb1ELb1ELb1ELb0ELb0EEENS1_21CollectiveEpilogueFwdINS6_IJSA_SC_SB_EEES9_SE_SG_Li384ELb1ELb1ELb0ELb0EEENS1_36VarlenDynamicPersistentTileSchedulerILi192ELi128ELi384ELi128ELb0ELb1ELb1ELb1ELb0ELb1EEEEEEEEEvNT_6ParamsE --------------------------
	.section	.nv.constant0._ZN7cutlass13device_kernelIN5flash11enable_sm90INS1_16FlashAttnFwdSm90INS1_25CollectiveMainloopFwdSm90ILi2EN4cute5tupleIJNS5_1CILi1EEES8_S8_EEENS6_IJNS7_ILi192EEENS7_ILi128EEENS7_ILi64EEEEEELi64ENS_6half_tEfNS_4arch4Sm90ELb0ELb1ELb0ELb1ELb1ELb0ELb0ELb1ELb1ELb1ELb0ELb0EEENS1_21CollectiveEpilogueFwdINS6_IJSA_SC_SB_EEES9_SE_SG_Li384ELb1ELb1ELb0ELb0EEENS1_36VarlenDynamicPersistentTileSchedulerILi192ELi128ELi384ELi128ELb0ELb1ELb1ELb1ELb0ELb1EEEEEEEEEvNT_6ParamsE,"a",@progbits
	.sectionflags	@""
	.align	4
.nv.constant0._ZN7cutlass13device_kernelIN5flash11enable_sm90INS1_16FlashAttnFwdSm90INS1_25CollectiveMainloopFwdSm90ILi2EN4cute5tupleIJNS5_1CILi1EEES8_S8_EEENS6_IJNS7_ILi192EEENS7_ILi128EEENS7_ILi64EEEEEELi64ENS_6half_tEfNS_4arch4Sm90ELb0ELb1ELb0ELb1ELb1ELb0ELb0ELb1ELb1ELb1ELb0ELb0EEENS1_21CollectiveEpilogueFwdINS6_IJSA_SC_SB_EEES9_SE_SG_Li384ELb1ELb1ELb0ELb0EEENS1_36VarlenDynamicPersistentTileSchedulerILi192ELi128ELi384ELi128ELb0ELb1ELb1ELb1ELb0ELb1EEEEEEEEEvNT_6ParamsE:
	.zero		3328


//--------------------- .nv.constant0._ZN7cutlass13device_kernelIN5flash11enable_sm90INS1_16FlashAttnFwdSm90INS1_25CollectiveMainloopFwdSm90ILi2EN4cute5tupleIJNS5_1CILi1EEES8_S8_EEENS6_IJNS7_ILi192EEENS7_ILi128EEENS7_ILi64EEEEEELi64ENS_6half_tEfNS_4arch4Sm90ELb0ELb1ELb0ELb1ELb1ELb1ELb0ELb1ELb1ELb1ELb0ELb0EEENS1_21CollectiveEpilogueFwdINS6_IJSA_SC_SB_EEES9_SE_SG_Li384ELb1ELb1ELb0ELb0EEENS1_36VarlenDynamicPersistentTileSchedulerILi192ELi128ELi384ELi128ELb0ELb1ELb1ELb1ELb0ELb1EEEEEEEEEvNT_6ParamsE --------------------------
	.section	.nv.constant0._ZN7cutlass13device_kernelIN5flash11enable_sm90INS1_16FlashAttnFwdSm90INS1_25CollectiveMainloopFwdSm90ILi2EN4cute5tupleIJNS5_1CILi1EEES8_S8_EEENS6_IJNS7_ILi192EEENS7_ILi128EEENS7_ILi64EEEEEELi64ENS_6half_tEfNS_4arch4Sm90ELb0ELb1ELb0ELb1ELb1ELb1ELb0ELb1ELb1ELb1ELb0ELb0EEENS1_21CollectiveEpilogueFwdINS6_IJSA_SC_SB_EEES9_SE_SG_Li384ELb1ELb1ELb0ELb0EEENS1_36VarlenDynamicPersistentTileSchedulerILi192ELi128ELi384ELi128ELb0ELb1ELb1ELb1ELb0ELb1EEEEEEEEEvNT_6ParamsE,"a",@progbits
	.sectionflags	@""
	.align	4
.nv.constant0._ZN7cutlass13device_kernelIN5flash11enable_sm90INS1_16FlashAttnFwdSm90INS1_25CollectiveMainloopFwdSm90ILi2EN4cute5tupleIJNS5_1CILi1EEES8_S8_EEENS6_IJNS7_ILi192EEENS7_ILi128EEENS7_ILi64EEEEEELi64ENS_6half_tEfNS_4arch4Sm90ELb0ELb1ELb0ELb1ELb1ELb1ELb0ELb1ELb1ELb1ELb0ELb0EEENS1_21CollectiveEpilogueFwdINS6_IJSA_SC_SB_EEES9_SE_SG_Li384ELb1ELb1ELb0ELb0EEENS1_36VarlenDynamicPersistentTileSchedulerILi192ELi128ELi384ELi128ELb0ELb1ELb1ELb1ELb0ELb1EEEEEEEEEvNT_6ParamsE:
	.zero		3328


//--------------------- .nv.constant0._ZN7cutlass13device_kernelIN5flash11enable_sm90INS1_16FlashAttnFwdSm90INS1_25CollectiveMainloopFwdSm90ILi2EN4cute5tupleIJNS5_1CILi1EEES8_S8_EEENS6_IJNS7_ILi192EEENS7_ILi128EEENS7_ILi64EEEEEELi64ENS_6half_tEfNS_4arch4Sm90ELb1ELb0ELb0ELb0ELb1ELb0ELb0ELb1ELb1ELb1ELb0ELb0EEENS1_21CollectiveEpilogueFwdINS6_IJSA_SC_SB_EEES9_SE_SG_Li384ELb0ELb1ELb0ELb0EEENS1_30DynamicPersistentTileSchedulerILi384ELi128ELb0ELb1ELb1EEEEEEEEEvNT_6ParamsE --------------------------
	.section	.nv.constant0._ZN7cutlass13device_kernelIN5flash11enable_sm90INS1_16FlashAttnFwdSm90INS1_25CollectiveMainloopFwdSm90ILi2EN4cute5tupleIJNS5_1CILi1EEES8_S8_EEENS6_IJNS7_ILi192EEENS7_ILi128EEENS7_ILi64EEEEEELi64ENS_6half_tEfNS_4arch4Sm90ELb1ELb0ELb0ELb0ELb1ELb0ELb0ELb1ELb1ELb1ELb0ELb0EEENS1_21CollectiveEpilogueFwdINS6_IJSA_SC_SB_EEES9_SE_SG_Li384ELb0ELb1ELb0ELb0EEENS1_30DynamicPersistentTileSchedulerILi384ELi128ELb0ELb1ELb1EEEEEEEEEvNT_6ParamsE,"a",@progbits
	.sectionflags	@""
	.align	4
.nv.constant0._ZN7cutlass13device_kernelIN5flash11enable_sm90INS1_16FlashAttnFwdSm90INS1_25CollectiveMainloopFwdSm90ILi2EN4cute5tupleIJNS5_1CILi1EEES8_S8_EEENS6_IJNS7_ILi192EEENS7_ILi128EEENS7_ILi64EEEEEELi64ENS_6half_tEfNS_4arch4Sm90ELb1ELb0ELb0ELb0ELb1ELb0ELb0ELb1ELb1ELb1ELb0ELb0EEENS1_21CollectiveEpilogueFwdINS6_IJSA_SC_SB_EEES9_SE_SG_Li384ELb0ELb1ELb0ELb0EEENS1_30DynamicPersistentTileSchedulerILi384ELi128ELb0ELb1ELb1EEEEEEEEEvNT_6ParamsE:
	.zero		3328


//--------------------- .nv.constant0._ZN7cutlass13device_kernelIN5flash11enable_sm90INS1_16FlashAttnFwdSm90INS1_25CollectiveMainloopFwdSm90ILi2EN4cute5tupleIJNS5_1CILi1EEES8_S8_EEENS6_IJNS7_ILi192EEENS7_ILi128EEENS7_ILi64EEEEEELi64ENS_6half_tEfNS_4arch4Sm90ELb1ELb0ELb0ELb1ELb1ELb0ELb0ELb1ELb1ELb1ELb0ELb0EEENS1_21CollectiveEpilogueFwdINS6_IJSA_SC_SB_EEES9_SE_SG_Li384ELb1ELb1ELb0ELb0EEENS1_36VarlenDynamicPersistentTileSchedulerILi192ELi128ELi384ELi128ELb0ELb1ELb1ELb1ELb1ELb1EEEEEEEEEvNT_6ParamsE --------------------------
	.section	.nv.constant0._ZN7cutlass13device_kernelIN5flash11enable_sm90INS1_16FlashAttnFwdSm90INS1_25CollectiveMainloopFwdSm90ILi2EN4cute5tupleIJNS5_1CILi1EEES8_S8_EEENS6_IJNS7_ILi192EEENS7_ILi128EEENS7_ILi64EEEEEELi64ENS_6half_tEfNS_4arch4Sm90ELb1ELb0ELb0ELb1ELb1ELb0ELb0ELb1ELb1ELb1ELb0ELb0EEENS1_21CollectiveEpilogueFwdINS6_IJSA_SC_SB_EEES9_SE_SG_Li384ELb1ELb1ELb0ELb0EEENS1_36VarlenDynamicPersistentTileSchedulerILi192ELi128ELi384ELi128ELb0ELb1ELb1ELb1ELb1ELb1EEEEEEEEEvNT_6ParamsE,"a",@progbits
	.sectionflags	@""
	.align	4
.nv.constant0._ZN7cutlass13device_kernelIN5flash11enable_sm90INS1_16FlashAttnFwdSm90INS1_25CollectiveMainloopFwdSm90ILi2EN4cute5tupleIJNS5_1CILi1EEES8_S8_EEENS6_IJNS7_ILi192EEENS7_ILi128EEENS7_ILi64EEEEEELi64ENS_6half_tEfNS_4arch4Sm90ELb1ELb0ELb0ELb1ELb1ELb0ELb0ELb1ELb1ELb1ELb0ELb0EEENS1_21CollectiveEpilogueFwdINS6_IJSA_SC_SB_EEES9_SE_SG_Li384ELb1ELb1ELb0ELb0EEENS1_36VarlenDynamicPersistentTileSchedulerILi192ELi128ELi384ELi128ELb0ELb1ELb1ELb1ELb1ELb1EEEEEEEEEvNT_6ParamsE:
	.zero		3328


//--------------------- .nv.constant0._ZN7cutlass13device_kernelIN5flash11enable_sm90INS1_16FlashAttnFwdSm90INS1_25CollectiveMainloopFwdSm90ILi2EN4cute5tupleIJNS5_1CILi1EEES8_S8_EEENS6_IJNS7_ILi192EEENS7_ILi128EEENS7_ILi64EEEEEELi64ENS_6half_tEfNS_4arch4Sm90ELb1ELb0ELb0ELb1ELb1ELb1ELb0ELb1ELb1ELb1ELb0ELb0EEENS1_21CollectiveEpilogueFwdINS6_IJSA_SC_SB_EEES9_SE_SG_Li384ELb1ELb1ELb0ELb0EEENS1_36VarlenDynamicPersistentTileSchedulerILi192ELi128ELi384ELi128ELb0ELb1ELb1ELb1ELb1ELb1EEEEEEEEEvNT_6ParamsE --------------------------
	.section	.nv.constant0._ZN7cutlass13device_kernelIN5flash11enable_sm90INS1_16FlashAttnFwdSm90INS1_25CollectiveMainloopFwdSm90ILi2EN4cute5tupleIJNS5_1CILi1EEES8_S8_EEENS6_IJNS7_ILi192EEENS7_ILi128EEENS7_ILi64EEEEEELi64ENS_6half_tEfNS_4arch4Sm90ELb1ELb0ELb0ELb1ELb1ELb1ELb0ELb1ELb1ELb1ELb0ELb0EEENS1_21CollectiveEpilogueFwdINS6_IJSA_SC_SB_EEES9_SE_SG_Li384ELb1ELb1ELb0ELb0EEENS1_36VarlenDynamicPersistentTileSchedulerILi192ELi128ELi384ELi128ELb0ELb1ELb1ELb1ELb1ELb1EEEEEEEEEvNT_6ParamsE,"a",@progbits
	.sectionflags	@""
	.align	4
.nv.constant0._ZN7cutlass13device_kernelIN5flash11enable_sm90INS1_16FlashAttnFwdSm90INS1_25CollectiveMainloopFwdSm90ILi2EN4cute5tupleIJNS5_1CILi1EEES8_S8_EEENS6_IJNS7_ILi192EEENS7_ILi128EEENS7_ILi64EEEEEELi64ENS_6half_tEfNS_4arch4Sm90ELb1ELb0ELb0ELb1ELb1ELb1ELb0ELb1ELb1ELb1ELb0ELb0EEENS1_21CollectiveEpilogueFwdINS6_IJSA_SC_SB_EEES9_SE_SG_Li384ELb1ELb1ELb0ELb0EEENS1_36VarlenDynamicPersistentTileSchedulerILi192ELi128ELi384ELi128ELb0ELb1ELb1ELb1ELb1ELb1EEEEEEEEEvNT_6ParamsE:
	.zero		3328


//--------------------- SYMBOLS --------------------------

	.type		.nv.reservedSmem.offset0,@object
	.size		.nv.reservedSmem.offset0,0x4
	.type		__assertfail,@function
